// Copyright (c) 2024, Jay Shah, Ganesh Bikshandi, Ying Zhang, Vijay Thakkar, Pradeep Ramani, Tri Dao.
// Splitting the different template instantiations to different files to speed up compilation.
// This file is auto-generated. See "generate_kernels.py"

#include "flash_fwd_hdim64_256_bf16_sm90.cu"
#include "flash_fwd_hdim64_512_bf16_sm90.cu"
#include "flash_fwd_hdim192_128_bf16_sm90.cu"

// ===== COMPILED SASS (sm_90a) =====

	.target	sm_90a

	.elftype	@"ET_EXEC"


//--------------------- .note.nv.tkinfo           --------------------------
	.section	.note.nv.tkinfo,"",@"SHT_NOTE"
	.sectionflags	@"SHF_NOTE_NV_TKINFO"
	.tkinfo
        /*0018*/ 	.word	0x00000002
        /*0030*/ 	.string	""
        /*0030*/ 	.string	"ptxas"
        /*0030*/ 	.string	"Cuda compilation tools, release 13.0, V13.0.88"
        /*0030*/ 	.string	"Build cuda_13.0.r13.0/compiler.36424714_0"
        /*0030*/ 	.string	"-arch sm_90a -m 64 "



//--------------------- .note.nv.cuinfo           --------------------------
	.section	.note.nv.cuinfo,"",@"SHT_NOTE"
	.sectionflags	@"SHF_NOTE_NV_CUINFO"
        /*0018*/ 	.short	0x0002
        /*001a*/ 	.short	0x005a
        /*001c*/ 	.short	0x0082
	.zero		2


//--------------------- .nv.info                  --------------------------
	.section	.nv.info,"",@"SHT_CUDA_INFO"
	.align	4


	//----- nvinfo : EIATTR_REGCOUNT
	.align		4
        /*0000*/ 	.byte	0x04, 0x2f
        /*0002*/ 	.short	(.L_35 - .L_34)
	.align		4
.L_34:
        /*0004*/ 	.word	index@(_ZN7cutlass13device_kernelIN5flash11enable_sm90INS1_16FlashAttnFwdSm90INS1_25CollectiveMainloopFwdSm90ILi2EN4cute5tupleIJNS5_1CILi1EEES8_S8_EEENS6_IJNS7_ILi128EEENS7_ILi96EEENS7_ILi64EEEEEELi256ENS_10bfloat16_tEfNS_4arch4Sm90ELb1ELb0ELb0ELb1ELb0ELb1ELb1ELb1ELb0ELb0ELb0ELb0EEENS1_21CollectiveEpilogueFwdINS6_IJSA_NS7_ILi256EEESB_EEES9_SE_SG_Li256ELb1ELb0ELb0ELb0EEENS1_36VarlenDynamicPersistentTileSchedulerILi128ELi96ELi256ELi32ELb0ELb0ELb1ELb1ELb1ELb1EEEEEEEEEvNT_6ParamsE)
        /*0008*/ 	.word	0x000000a8


	//----- nvinfo : EIATTR_FRAME_SIZE
	.align		4
.L_35:
        /*000c*/ 	.byte	0x04, 0x11
        /*000e*/ 	.short	(.L_37 - .L_36)
	.align		4
.L_36:
        /*0010*/ 	.word	index@(_ZN7cutlass13device_kernelIN5flash11enable_sm90INS1_16FlashAttnFwdSm90INS1_25CollectiveMainloopFwdSm90ILi2EN4cute5tupleIJNS5_1CILi1EEES8_S8_EEENS6_IJNS7_ILi128EEENS7_ILi96EEENS7_ILi64EEEEEELi256ENS_10bfloat16_tEfNS_4arch4Sm90ELb1ELb0ELb0ELb1ELb0ELb1ELb1ELb1ELb0ELb0ELb0ELb0EEENS1_21CollectiveEpilogueFwdINS6_IJSA_NS7_ILi256EEESB_EEES9_SE_SG_Li256ELb1ELb0ELb0ELb0EEENS1_36VarlenDynamicPersistentTileSchedulerILi128ELi96ELi256ELi32ELb0ELb0ELb1ELb1ELb1ELb1EEEEEEEEEvNT_6ParamsE)
        /*0014*/ 	.word	0x00000060


	//----- nvinfo : EIATTR_REGCOUNT
	.align		4
.L_37:
        /*0018*/ 	.byte	0x04, 0x2f
        /*001a*/ 	.short	(.L_39 - .L_38)
	.align		4
.L_38:
        /*001c*/ 	.word	index@(_ZN7cutlass13device_kernelIN5flash11enable_sm90INS1_16FlashAttnFwdSm90INS1_25CollectiveMainloopFwdSm90ILi2EN4cute5tupleIJNS5_1CILi1EEES8_S8_EEENS6_IJNS7_ILi128EEENS7_ILi96EEENS7_ILi64EEEEEELi256ENS_10bfloat16_tEfNS_4arch4Sm90ELb1ELb0ELb0ELb1ELb0ELb0ELb1ELb1ELb0ELb0ELb0ELb0EEENS1_21CollectiveEpilogueFwdINS6_IJSA_NS7_ILi256EEESB_EEES9_SE_SG_Li256ELb1ELb0ELb0ELb0EEENS1_36VarlenDynamicPersistentTileSchedulerILi128ELi96ELi256ELi32ELb0ELb0ELb1ELb1ELb1ELb1EEEEEEEEEvNT_6ParamsE)
        /*0020*/ 	.word	0x000000a8


	//----- nvinfo : EIATTR_FRAME_SIZE
	.align		4
.L_39:
        /*0024*/ 	.byte	0x04, 0x11
        /*0026*/ 	.short	(.L_41 - .L_40)
	.align		4
.L_40:
        /*0028*/ 	.word	index@(_ZN7cutlass13device_kernelIN5flash11enable_sm90INS1_16FlashAttnFwdSm90INS1_25CollectiveMainloopFwdSm90ILi2EN4cute5tupleIJNS5_1CILi1EEES8_S8_EEENS6_IJNS7_ILi128EEENS7_ILi96EEENS7_ILi64EEEEEELi256ENS_10bfloat16_tEfNS_4arch4Sm90ELb1ELb0ELb0ELb1ELb0ELb0ELb1ELb1ELb0ELb0ELb0ELb0EEENS1_21CollectiveEpilogueFwdINS6_IJSA_NS7_ILi256EEESB_EEES9_SE_SG_Li256ELb1ELb0ELb0ELb0EEENS1_36VarlenDynamicPersistentTileSchedulerILi128ELi96ELi256ELi32ELb0ELb0ELb1ELb1ELb1ELb1EEEEEEEEEvNT_6ParamsE)
        /*002c*/ 	.word	0x00000028


	//----- nvinfo : EIATTR_REGCOUNT
	.align		4
.L_41:
        /*0030*/ 	.byte	0x04, 0x2f
        /*0032*/ 	.short	(.L_43 - .L_42)
	.align		4
.L_42:
        /*0034*/ 	.word	index@(_ZN7cutlass13device_kernelIN5flash11enable_sm90INS1_16FlashAttnFwdSm90INS1_25CollectiveMainloopFwdSm90ILi2EN4cute5tupleIJNS5_1CILi1EEES8_S8_EEENS6_IJNS7_ILi128EEENS7_ILi96EEENS7_ILi64EEEEEELi256ENS_10bfloat16_tEfNS_4arch4Sm90ELb1ELb0ELb0ELb1ELb0ELb1ELb0ELb1ELb0ELb0ELb0ELb0EEENS1_21CollectiveEpilogueFwdINS6_IJSA_NS7_ILi256EEESB_EEES9_SE_SG_Li256ELb1ELb0ELb0ELb0EEENS1_36VarlenDynamicPersistentTileSchedulerILi128ELi96ELi256ELi32ELb0ELb0ELb1ELb1ELb1ELb1EEEEEEEEEvNT_6ParamsE)
        /*0038*/ 	.word	0x000000a8


	//----- nvinfo : EIATTR_FRAME_SIZE
	.align		4
.L_43:
        /*003c*/ 	.byte	0x04, 0x11
        /*003e*/ 	.short	(.L_45 - .L_44)
	.align		4
.L_44:
        /*0040*/ 	.word	index@(_ZN7cutlass13device_kernelIN5flash11enable_sm90INS1_16FlashAttnFwdSm90INS1_25CollectiveMainloopFwdSm90ILi2EN4cute5tupleIJNS5_1CILi1EEES8_S8_EEENS6_IJNS7_ILi128EEENS7_ILi96EEENS7_ILi64EEEEEELi256ENS_10bfloat16_tEfNS_4arch4Sm90ELb1ELb0ELb0ELb1ELb0ELb1ELb0ELb1ELb0ELb0ELb0ELb0EEENS1_21CollectiveEpilogueFwdINS6_IJSA_NS7_ILi256EEESB_EEES9_SE_SG_Li256ELb1ELb0ELb0ELb0EEENS1_36VarlenDynamicPersistentTileSchedulerILi128ELi96ELi256ELi32ELb0ELb0ELb1ELb1ELb1ELb1EEEEEEEEEvNT_6ParamsE)
        /*0044*/ 	.word	0x00000030


	//----- nvinfo : EIATTR_REGCOUNT
	.align		4
.L_45:
        /*0048*/ 	.byte	0x04, 0x2f
        /*004a*/ 	.short	(.L_47 - .L_46)
	.align		4
.L_46:
        /*004c*/ 	.word	index@(_ZN7cutlass13device_kernelIN5flash11enable_sm90INS1_16FlashAttnFwdSm90INS1_25CollectiveMainloopFwdSm90ILi2EN4cute5tupleIJNS5_1CILi1EEES8_S8_EEENS6_IJNS7_ILi128EEENS7_ILi96EEENS7_ILi64EEEEEELi256ENS_10bfloat16_tEfNS_4arch4Sm90ELb1ELb0ELb0ELb1ELb0ELb0ELb0ELb1ELb0ELb0ELb0ELb0EEENS1_21CollectiveEpilogueFwdINS6_IJSA_NS7_ILi256EEESB_EEES9_SE_SG_Li256ELb1ELb0ELb0ELb0EEENS1_36VarlenDynamicPersistentTileSchedulerILi128ELi96ELi256ELi32ELb0ELb0ELb1ELb1ELb1ELb1EEEEEEEEEvNT_6ParamsE)
        /*0050*/ 	.word	0x000000a8


	//----- nvinfo : EIATTR_FRAME_SIZE
	.align		4
.L_47:
        /*0054*/ 	.byte	0x04, 0x11
        /*0056*/ 	.short	(.L_49 - .L_48)
	.align		4
.L_48:
        /*0058*/ 	.word	index@(_ZN7cutlass13device_kernelIN5flash11enable_sm90INS1_16FlashAttnFwdSm90INS1_25CollectiveMainloopFwdSm90ILi2EN4cute5tupleIJNS5_1CILi1EEES8_S8_EEENS6_IJNS7_ILi128EEENS7_ILi96EEENS7_ILi64EEEEEELi256ENS_10bfloat16_tEfNS_4arch4Sm90ELb1ELb0ELb0ELb1ELb0ELb0ELb0ELb1ELb0ELb0ELb0ELb0EEENS1_21CollectiveEpilogueFwdINS6_IJSA_NS7_ILi256EEESB_EEES9_SE_SG_Li256ELb1ELb0ELb0ELb0EEENS1_36VarlenDynamicPersistentTileSchedulerILi128ELi96ELi256ELi32ELb0ELb0ELb1ELb1ELb1ELb1EEEEEEEEEvNT_6ParamsE)
        /*005c*/ 	.word	0x00000028


	//----- nvinfo : EIATTR_REGCOUNT
	.align		4
.L_49:
        /*0060*/ 	.byte	0x04, 0x2f
        /*0062*/ 	.short	(.L_51 - .L_50)
	.align		4
.L_50:
        /*0064*/ 	.word	index@(_ZN7cutlass13device_kernelIN5flash11enable_sm90INS1_16FlashAttnFwdSm90INS1_25CollectiveMainloopFwdSm90ILi2EN4cute5tupleIJNS5_1CILi1EEES8_S8_EEENS6_IJNS7_ILi128EEENS7_ILi96EEENS7_ILi64EEEEEELi256ENS_10bfloat16_tEfNS_4arch4Sm90ELb1ELb0ELb0ELb0ELb0ELb0ELb1ELb1ELb0ELb0ELb0ELb0EEENS1_21CollectiveEpilogueFwdINS6_IJSA_NS7_ILi256EEESB_EEES9_SE_SG_Li256ELb0ELb0ELb0ELb0EEENS1_30DynamicPersistentTileSchedulerILi256ELi32ELb0ELb0ELb1EEEEEEEEEvNT_6ParamsE)
        /*0068*/ 	.word	0x000000a8


	//----- nvinfo : EIATTR_FRAME_SIZE
	.align		4
.L_51:
        /*006c*/ 	.byte	0x04, 0x11
        /*006e*/ 	.short	(.L_53 - .L_52)
	.align		4
.L_52:
        /*0070*/ 	.word	index@(_ZN7cutlass13device_kernelIN5flash11enable_sm90INS1_16FlashAttnFwdSm90INS1_25CollectiveMainloopFwdSm90ILi2EN4cute5tupleIJNS5_1CILi1EEES8_S8_EEENS6_IJNS7_ILi128EEENS7_ILi96EEENS7_ILi64EEEEEELi256ENS_10bfloat16_tEfNS_4arch4Sm90ELb1ELb0ELb0ELb0ELb0ELb0ELb1ELb1ELb0ELb0ELb0ELb0EEENS1_21CollectiveEpilogueFwdINS6_IJSA_NS7_ILi256EEESB_EEES9_SE_SG_Li256ELb0ELb0ELb0ELb0EEENS1_30DynamicPersistentTileSchedulerILi256ELi32ELb0ELb0ELb1EEEEEEEEEvNT_6ParamsE)
        /*0074*/ 	.word	0x00000010


	//----- nvinfo : EIATTR_REGCOUNT
	.align		4
.L_53:
        /*0078*/ 	.byte	0x04, 0x2f
        /*007a*/ 	.short	(.L_55 - .L_54)
	.align		4
.L_54:
        /*007c*/ 	.word	index@(_ZN7cutlass13device_kernelIN5flash11enable_sm90INS1_16FlashAttnFwdSm90INS1_25CollectiveMainloopFwdSm90ILi2EN4cute5tupleIJNS5_1CILi1EEES8_S8_EEENS6_IJNS7_ILi128EEENS7_ILi96EEENS7_ILi64EEEEEELi256ENS_10bfloat16_tEfNS_4arch4Sm90ELb1ELb0ELb0ELb0ELb0ELb0ELb0ELb1ELb0ELb0ELb0ELb0EEENS1_21CollectiveEpilogueFwdINS6_IJSA_NS7_ILi256EEESB_EEES9_SE_SG_Li256ELb0ELb0ELb0ELb0EEENS1_30DynamicPersistentTileSchedulerILi256ELi32ELb0ELb0ELb1EEEEEEEEEvNT_6ParamsE)
        /*0080*/ 	.word	0x000000a8


	//----- nvinfo : EIATTR_FRAME_SIZE
	.align		4
.L_55:
        /*0084*/ 	.byte	0x04, 0x11
        /*0086*/ 	.short	(.L_57 - .L_56)
	.align		4
.L_56:
        /*0088*/ 	.word	index@(_ZN7cutlass13device_kernelIN5flash11enable_sm90INS1_16FlashAttnFwdSm90INS1_25CollectiveMainloopFwdSm90ILi2EN4cute5tupleIJNS5_1CILi1EEES8_S8_EEENS6_IJNS7_ILi128EEENS7_ILi96EEENS7_ILi64EEEEEELi256ENS_10bfloat16_tEfNS_4arch4Sm90ELb1ELb0ELb0ELb0ELb0ELb0ELb0ELb1ELb0ELb0ELb0ELb0EEENS1_21CollectiveEpilogueFwdINS6_IJSA_NS7_ILi256EEESB_EEES9_SE_SG_Li256ELb0ELb0ELb0ELb0EEENS1_30DynamicPersistentTileSchedulerILi256ELi32ELb0ELb0ELb1EEEEEEEEEvNT_6ParamsE)
        /*008c*/ 	.word	0x00000000


	//----- nvinfo : EIATTR_REGCOUNT
	.align		4
.L_57:
        /*0090*/ 	.byte	0x04, 0x2f
        /*0092*/ 	.short	(.L_59 - .L_58)
	.align		4
.L_58:
        /*0094*/ 	.word	index@(_ZN7cutlass13device_kernelIN5flash11enable_sm90INS1_16FlashAttnFwdSm90INS1_25CollectiveMainloopFwdSm90ILi2EN4cute5tupleIJNS5_1CILi1EEES8_S8_EEENS6_IJNS7_ILi128EEENS7_ILi96EEENS7_ILi64EEEEEELi256ENS_10bfloat16_tEfNS_4arch4Sm90ELb0ELb1ELb0ELb1ELb0ELb1ELb1ELb1ELb0ELb0ELb0ELb0EEENS1_21CollectiveEpilogueFwdINS6_IJSA_NS7_ILi256EEESB_EEES9_SE_SG_Li256ELb1ELb0ELb0ELb0EEENS1_36VarlenDynamicPersistentTileSchedulerILi128ELi96ELi256ELi32ELb0ELb0ELb1ELb1ELb0ELb1EEEEEEEEEvNT_6ParamsE)
        /*0098*/ 	.word	0x000000a8


	//----- nvinfo : EIATTR_FRAME_SIZE
	.align		4
.L_59:
        /*009c*/ 	.byte	0x04, 0x11
        /*009e*/ 	.short	(.L_61 - .L_60)
	.align		4
.L_60:
        /*00a0*/ 	.word	index@($_ZN7cutlass13device_kernelIN5flash11enable_sm90INS1_16FlashAttnFwdSm90INS1_25CollectiveMainloopFwdSm90ILi2EN4cute5tupleIJNS5_1CILi1EEES8_S8_EEENS6_IJNS7_ILi128EEENS7_ILi96EEENS7_ILi64EEEEEELi256ENS_10bfloat16_tEfNS_4arch4Sm90ELb0ELb1ELb0ELb1ELb0ELb1ELb1ELb1ELb0ELb0ELb0ELb0EEENS1_21CollectiveEpilogueFwdINS6_IJSA_NS7_ILi256EEESB_EEES9_SE_SG_Li256ELb1ELb0ELb0ELb0EEENS1_36VarlenDynamicPersistentTileSchedulerILi128ELi96ELi256ELi32ELb0ELb0ELb1ELb1ELb0ELb1EEEEEEEEEvNT_6ParamsE$_ZZN5flash25CollectiveMainloopFwdSm90ILi2EN4cute5tupleIJNS1_1CILi1EEES4_S4_EEENS2_IJNS3_ILi128EEENS3_ILi96EEENS3_ILi64EEEEEELi256EN7cutlass10bfloat16_tEfNSA_4arch4Sm90ELb0ELb1ELb0ELb1ELb0ELb1ELb1ELb1ELb0ELb0ELb0ELb0EE3mmaINS_16FlashAttnFwdSm90ISE_NS_21CollectiveEpilogueFwdINS2_IJS6_NS3_ILi256EEES7_EEES5_SB_SD_Li256ELb1ELb0ELb0ELb0EEENS_36VarlenDynamicPersistentTileSchedulerILi128ELi96ELi256ELi32ELb0ELb0ELb1ELb1ELb0ELb1EEEE13SharedStorageENS1_6TensorINS1_11ArrayEngineIfLm128EEENS1_6LayoutINS2_IJNS2_IJNS3_ILi2EEEST_NS3_ILi32EEEEEES4_S4_EEENS2_IJNS2_IJS4_ST_NS3_ILi4EEEEEENS3_ILi0EEESZ_EEEEEEENS_7SoftmaxILi2ELi0EEEEEbRKNSE_6ParamsENSA_25PipelineTmaAsyncNoClusterILi2ENSA_16PipelineTmaAsyncILi2EEEEES1B_RNSA_13PipelineStateILj2EEERT0_RT1_iRiRKNS_16SeqlenInfoQKNewKILb1ELb1EEENS2_IJiiiiEEERT_ENKUliT_T0_T1_E_clIZSF_ISO_S12_S14_EbS17_S1B_S1B_S1E_S1G_S1I_iS1J_S1N_S1O_S1Q_EUlRS1R_iE0_NS3_ILb1EEES1Y_EEDaiS1R_S1S_S1T_)
        /*00a4*/ 	.word	0x00000490


	//----- nvinfo : EIATTR_FRAME_SIZE
	.align		4
.L_61:
        /*00a8*/ 	.byte	0x04, 0x11
        /*00aa*/ 	.short	(.L_63 - .L_62)
	.align		4
.L_62:
        /*00ac*/ 	.word	index@(_ZN7cutlass13device_kernelIN5flash11enable_sm90INS1_16FlashAttnFwdSm90INS1_25CollectiveMainloopFwdSm90ILi2EN4cute5tupleIJNS5_1CILi1EEES8_S8_EEENS6_IJNS7_ILi128EEENS7_ILi96EEENS7_ILi64EEEEEELi256ENS_10bfloat16_tEfNS_4arch4Sm90ELb0ELb1ELb0ELb1ELb0ELb1ELb1ELb1ELb0ELb0ELb0ELb0EEENS1_21CollectiveEpilogueFwdINS6_IJSA_NS7_ILi256EEESB_EEES9_SE_SG_Li256ELb1ELb0ELb0ELb0EEENS1_36VarlenDynamicPersistentTileSchedulerILi128ELi96ELi256ELi32ELb0ELb0ELb1ELb1ELb0ELb1EEEEEEEEEvNT_6ParamsE)
        /*00b0*/ 	.word	0x00000490


	//----- nvinfo : EIATTR_REGCOUNT
	.align		4
.L_63:
        /*00b4*/ 	.byte	0x04, 0x2f
        /*00b6*/ 	.short	(.L_65 - .L_64)
	.align		4
.L_64:
        /*00b8*/ 	.word	index@(_ZN7cutlass13device_kernelIN5flash11enable_sm90INS1_16FlashAttnFwdSm90INS1_25CollectiveMainloopFwdSm90ILi2EN4cute5tupleIJNS5_1CILi1EEES8_S8_EEENS6_IJNS7_ILi128EEENS7_ILi96EEENS7_ILi64EEEEEELi256ENS_10bfloat16_tEfNS_4arch4Sm90ELb0ELb1ELb0ELb1ELb0ELb0ELb1ELb1ELb0ELb0ELb0ELb0EEENS1_21CollectiveEpilogueFwdINS6_IJSA_NS7_ILi256EEESB_EEES9_SE_SG_Li256ELb1ELb0ELb0ELb0EEENS1_36VarlenDynamicPersistentTileSchedulerILi128ELi96ELi256ELi32ELb0ELb0ELb1ELb1ELb0ELb1EEEEEEEEEvNT_6ParamsE)
        /*00bc*/ 	.word	0x000000a8


	//----- nvinfo : EIATTR_FRAME_SIZE
	.align		4
.L_65:
        /*00c0*/ 	.byte	0x04, 0x11
        /*00c2*/ 	.short	(.L_67 - .L_66)
	.align		4
.L_66:
        /*00c4*/ 	.word	index@($_ZN7cutlass13device_kernelIN5flash11enable_sm90INS1_16FlashAttnFwdSm90INS1_25CollectiveMainloopFwdSm90ILi2EN4cute5tupleIJNS5_1CILi1EEES8_S8_EEENS6_IJNS7_ILi128EEENS7_ILi96EEENS7_ILi64EEEEEELi256ENS_10bfloat16_tEfNS_4arch4Sm90ELb0ELb1ELb0ELb1ELb0ELb0ELb1ELb1ELb0ELb0ELb0ELb0EEENS1_21CollectiveEpilogueFwdINS6_IJSA_NS7_ILi256EEESB_EEES9_SE_SG_Li256ELb1ELb0ELb0ELb0EEENS1_36VarlenDynamicPersistentTileSchedulerILi128ELi96ELi256ELi32ELb0ELb0ELb1ELb1ELb0ELb1EEEEEEEEEvNT_6ParamsE$_ZZN5flash25CollectiveMainloopFwdSm90ILi2EN4cute5tupleIJNS1_1CILi1EEES4_S4_EEENS2_IJNS3_ILi128EEENS3_ILi96EEENS3_ILi64EEEEEELi256EN7cutlass10bfloat16_tEfNSA_4arch4Sm90ELb0ELb1ELb0ELb1ELb0ELb0ELb1ELb1ELb0ELb0ELb0ELb0EE3mmaINS_16FlashAttnFwdSm90ISE_NS_21CollectiveEpilogueFwdINS2_IJS6_NS3_ILi256EEES7_EEES5_SB_SD_Li256ELb1ELb0ELb0ELb0EEENS_36VarlenDynamicPersistentTileSchedulerILi128ELi96ELi256ELi32ELb0ELb0ELb1ELb1ELb0ELb1EEEE13SharedStorageENS1_6TensorINS1_11ArrayEngineIfLm128EEENS1_6LayoutINS2_IJNS2_IJNS3_ILi2EEEST_NS3_ILi32EEEEEES4_S4_EEENS2_IJNS2_IJS4_ST_NS3_ILi4EEEEEENS3_ILi0EEESZ_EEEEEEENS_7SoftmaxILi2ELi0EEEEEbRKNSE_6ParamsENSA_25PipelineTmaAsyncNoClusterILi2ENSA_16PipelineTmaAsyncILi2EEEEES1B_RNSA_13PipelineStateILj2EEERT0_RT1_iRiRKNS_16SeqlenInfoQKNewKILb1ELb0EEENS2_IJiiiiEEERT_ENKUliT_T0_T1_E_clIZSF_ISO_S12_S14_EbS17_S1B_S1B_S1E_S1G_S1I_iS1J_S1N_S1O_S1Q_EUlRS1R_iE1_NS3_ILb0EEENS3_ILb1EEEEEDaiS1R_S1S_S1T_)
        /*00c8*/ 	.word	0x00000480


	//----- nvinfo : EIATTR_FRAME_SIZE
	.align		4
.L_67:
        /*00cc*/ 	.byte	0x04, 0x11
        /*00ce*/ 	.short	(.L_69 - .L_68)
	.align		4
.L_68:
        /*00d0*/ 	.word	index@(_ZN7cutlass13device_kernelIN5flash11enable_sm90INS1_16FlashAttnFwdSm90INS1_25CollectiveMainloopFwdSm90ILi2EN4cute5tupleIJNS5_1CILi1EEES8_S8_EEENS6_IJNS7_ILi128EEENS7_ILi96EEENS7_ILi64EEEEEELi256ENS_10bfloat16_tEfNS_4arch4Sm90ELb0ELb1ELb0ELb1ELb0ELb0ELb1ELb1ELb0ELb0ELb0ELb0EEENS1_21CollectiveEpilogueFwdINS6_IJSA_NS7_ILi256EEESB_EEES9_SE_SG_Li256ELb1ELb0ELb0ELb0EEENS1_36VarlenDynamicPersistentTileSchedulerILi128ELi96ELi256ELi32ELb0ELb0ELb1ELb1ELb0ELb1EEEEEEEEEvNT_6ParamsE)
        /*00d4*/ 	.word	0x00000480


	//----- nvinfo : EIATTR_REGCOUNT
	.align		4
.L_69:
        /*00d8*/ 	.byte	0x04, 0x2f
        /*00da*/ 	.short	(.L_71 - .L_70)
	.align		4
.L_70:
        /*00dc*/ 	.word	index@(_ZN7cutlass13device_kernelIN5flash11enable_sm90INS1_16FlashAttnFwdSm90INS1_25CollectiveMainloopFwdSm90ILi2EN4cute5tupleIJNS5_1CILi1EEES8_S8_EEENS6_IJNS7_ILi128EEENS7_ILi96EEENS7_ILi64EEEEEELi256ENS_10bfloat16_tEfNS_4arch4Sm90ELb0ELb1ELb0ELb1ELb0ELb1ELb0ELb1ELb0ELb0ELb0ELb0EEENS1_21CollectiveEpilogueFwdINS6_IJSA_NS7_ILi256EEESB_EEES9_SE_SG_Li256ELb1ELb0ELb0ELb0EEENS1_36VarlenDynamicPersistentTileSchedulerILi128ELi96ELi256ELi32ELb0ELb0ELb1ELb1ELb0ELb1EEEEEEEEEvNT_6ParamsE)
        /*00e0*/ 	.word	0x000000a8


	//----- nvinfo : EIATTR_FRAME_SIZE
	.align		4
.L_71:
        /*00e4*/ 	.byte	0x04, 0x11
        /*00e6*/ 	.short	(.L_73 - .L_72)
	.align		4
.L_72:
        /*00e8*/ 	.word	index@(_ZN7cutlass13device_kernelIN5flash11enable_sm90INS1_16FlashAttnFwdSm90INS1_25CollectiveMainloopFwdSm90ILi2EN4cute5tupleIJNS5_1CILi1EEES8_S8_EEENS6_IJNS7_ILi128EEENS7_ILi96EEENS7_ILi64EEEEEELi256ENS_10bfloat16_tEfNS_4arch4Sm90ELb0ELb1ELb0ELb1ELb0ELb1ELb0ELb1ELb0ELb0ELb0ELb0EEENS1_21CollectiveEpilogueFwdINS6_IJSA_NS7_ILi256EEESB_EEES9_SE_SG_Li256ELb1ELb0ELb0ELb0EEENS1_36VarlenDynamicPersistentTileSchedulerILi128ELi96ELi256ELi32ELb0ELb0ELb1ELb1ELb0ELb1EEEEEEEEEvNT_6ParamsE)
        /*00ec*/ 	.word	0x00000030


	//----- nvinfo : EIATTR_REGCOUNT
	.align		4
.L_73:
        /*00f0*/ 	.byte	0x04, 0x2f
        /*00f2*/ 	.short	(.L_75 - .L_74)
	.align		4
.L_74:
        /*00f4*/ 	.word	index@(_ZN7cutlass13device_kernelIN5flash11enable_sm90INS1_16FlashAttnFwdSm90INS1_25CollectiveMainloopFwdSm90ILi2EN4cute5tupleIJNS5_1CILi1EEES8_S8_EEENS6_IJNS7_ILi128EEENS7_ILi96EEENS7_ILi64EEEEEELi256ENS_10bfloat16_tEfNS_4arch4Sm90ELb0ELb1ELb0ELb1ELb0ELb0ELb0ELb1ELb0ELb0ELb0ELb0EEENS1_21CollectiveEpilogueFwdINS6_IJSA_NS7_ILi256EEESB_EEES9_SE_SG_Li256ELb1ELb0ELb0ELb0EEENS1_36VarlenDynamicPersistentTileSchedulerILi128ELi96ELi256ELi32ELb0ELb0ELb1ELb1ELb0ELb1EEEEEEEEEvNT_6ParamsE)
        /*00f8*/ 	.word	0x000000a8


	//----- nvinfo : EIATTR_FRAME_SIZE
	.align		4
.L_75:
        /*00fc*/ 	.byte	0x04, 0x11
        /*00fe*/ 	.short	(.L_77 - .L_76)
	.align		4
.L_76:
        /*0100*/ 	.word	index@(_ZN7cutlass13device_kernelIN5flash11enable_sm90INS1_16FlashAttnFwdSm90INS1_25CollectiveMainloopFwdSm90ILi2EN4cute5tupleIJNS5_1CILi1EEES8_S8_EEENS6_IJNS7_ILi128EEENS7_ILi96EEENS7_ILi64EEEEEELi256ENS_10bfloat16_tEfNS_4arch4Sm90ELb0ELb1ELb0ELb1ELb0ELb0ELb0ELb1ELb0ELb0ELb0ELb0EEENS1_21CollectiveEpilogueFwdINS6_IJSA_NS7_ILi256EEESB_EEES9_SE_SG_Li256ELb1ELb0ELb0ELb0EEENS1_36VarlenDynamicPersistentTileSchedulerILi128ELi96ELi256ELi32ELb0ELb0ELb1ELb1ELb0ELb1EEEEEEEEEvNT_6ParamsE)
        /*0104*/ 	.word	0x00000020


	//----- nvinfo : EIATTR_REGCOUNT
	.align		4
.L_77:
        /*0108*/ 	.byte	0x04, 0x2f
        /*010a*/ 	.short	(.L_79 - .L_78)
	.align		4
.L_78:
        /*010c*/ 	.word	index@(_ZN7cutlass13device_kernelIN5flash11enable_sm90INS1_16FlashAttnFwdSm90INS1_25CollectiveMainloopFwdSm90ILi2EN4cute5tupleIJNS5_1CILi1EEES8_S8_EEENS6_IJNS7_ILi128EEENS7_ILi96EEENS7_ILi64EEEEEELi256ENS_10bfloat16_tEfNS_4arch4Sm90ELb0ELb1ELb0ELb0ELb0ELb0ELb1ELb1ELb0ELb0ELb0ELb0EEENS1_21CollectiveEpilogueFwdINS6_IJSA_NS7_ILi256EEESB_EEES9_SE_SG_Li256ELb0ELb0ELb0ELb0EEENS1_30DynamicPersistentTileSchedulerILi256ELi32ELb0ELb0ELb1EEEEEEEEEvNT_6ParamsE)
        /*0110*/ 	.word	0x000000a8


	//----- nvinfo : EIATTR_FRAME_SIZE
	.align		4
.L_79:
        /*0114*/ 	.byte	0x04, 0x11
        /*0116*/ 	.short	(.L_81 - .L_80)
	.align		4
.L_80:
        /*0118*/ 	.word	index@($_ZN7cutlass13device_kernelIN5flash11enable_sm90INS1_16FlashAttnFwdSm90INS1_25CollectiveMainloopFwdSm90ILi2EN4cute5tupleIJNS5_1CILi1EEES8_S8_EEENS6_IJNS7_ILi128EEENS7_ILi96EEENS7_ILi64EEEEEELi256ENS_10bfloat16_tEfNS_4arch4Sm90ELb0ELb1ELb0ELb0ELb0ELb0ELb1ELb1ELb0ELb0ELb0ELb0EEENS1_21CollectiveEpilogueFwdINS6_IJSA_NS7_ILi256EEESB_EEES9_SE_SG_Li256ELb0ELb0ELb0ELb0EEENS1_30DynamicPersistentTileSchedulerILi256ELi32ELb0ELb0ELb1EEEEEEEEEvNT_6ParamsE$_ZZN5flash25CollectiveMainloopFwdSm90ILi2EN4cute5tupleIJNS1_1CILi1EEES4_S4_EEENS2_IJNS3_ILi128EEENS3_ILi96EEENS3_ILi64EEEEEELi256EN7cutlass10bfloat16_tEfNSA_4arch4Sm90ELb0ELb1ELb0ELb0ELb0ELb0ELb1ELb1ELb0ELb0ELb0ELb0EE3mmaINS_16FlashAttnFwdSm90ISE_NS_21CollectiveEpilogueFwdINS2_IJS6_NS3_ILi256EEES7_EEES5_SB_SD_Li256ELb0ELb0ELb0ELb0EEENS_30DynamicPersistentTileSchedulerILi256ELi32ELb0ELb0ELb1EEEE13SharedStorageENS1_6TensorINS1_11ArrayEngineIfLm128EEENS1_6LayoutINS2_IJNS2_IJNS3_ILi2EEEST_NS3_ILi32EEEEEES4_S4_EEENS2_IJNS2_IJS4_ST_NS3_ILi4EEEEEENS3_ILi0EEESZ_EEEEEEENS_7SoftmaxILi2ELi0EEEEEbRKNSE_6ParamsENSA_25PipelineTmaAsyncNoClusterILi2ENSA_16PipelineTmaAsyncILi2EEEEES1B_RNSA_13PipelineStateILj2EEERT0_RT1_iRiRKNS_16SeqlenInfoQKNewKILb0ELb0EEENS2_IJiiiiEEERT_ENKUliT_T0_T1_E_clIZSF_ISO_S12_S14_EbS17_S1B_S1B_S1E_S1G_S1I_iS1J_S1N_S1O_S1Q_EUlRS1R_iE1_NS3_ILb0EEENS3_ILb1EEEEEDaiS1R_S1S_S1T_)
        /*011c*/ 	.word	0x00000470


	//----- nvinfo : EIATTR_FRAME_SIZE
	.align		4
.L_81:
        /*0120*/ 	.byte	0x04, 0x11
        /*0122*/ 	.short	(.L_83 - .L_82)
	.align		4
.L_82:
        /*0124*/ 	.word	index@(_ZN7cutlass13device_kernelIN5flash11enable_sm90INS1_16FlashAttnFwdSm90INS1_25CollectiveMainloopFwdSm90ILi2EN4cute5tupleIJNS5_1CILi1EEES8_S8_EEENS6_IJNS7_ILi128EEENS7_ILi96EEENS7_ILi64EEEEEELi256ENS_10bfloat16_tEfNS_4arch4Sm90ELb0ELb1ELb0ELb0ELb0ELb0ELb1ELb1ELb0ELb0ELb0ELb0EEENS1_21CollectiveEpilogueFwdINS6_IJSA_NS7_ILi256EEESB_EEES9_SE_SG_Li256ELb0ELb0ELb0ELb0EEENS1_30DynamicPersistentTileSchedulerILi256ELi32ELb0ELb0ELb1EEEEEEEEEvNT_6ParamsE)
        /*0128*/ 	.word	0x00000470


	//----- nvinfo : EIATTR_REGCOUNT
	.align		4
.L_83:
        /*012c*/ 	.byte	0x04, 0x2f
        /*012e*/ 	.short	(.L_85 - .L_84)
	.align		4
.L_84:
        /*0130*/ 	.word	index@(_ZN7cutlass13device_kernelIN5flash11enable_sm90INS1_16FlashAttnFwdSm90INS1_25CollectiveMainloopFwdSm90ILi2EN4cute5tupleIJNS5_1CILi1EEES8_S8_EEENS6_IJNS7_ILi128EEENS7_ILi96EEENS7_ILi64EEEEEELi256ENS_10bfloat16_tEfNS_4arch4Sm90ELb0ELb1ELb0ELb0ELb0ELb0ELb0ELb1ELb0ELb0ELb0ELb0EEENS1_21CollectiveEpilogueFwdINS6_IJSA_NS7_ILi256EEESB_EEES9_SE_SG_Li256ELb0ELb0ELb0ELb0EEENS1_30DynamicPersistentTileSchedulerILi256ELi32ELb0ELb0ELb1EEEEEEEEEvNT_6ParamsE)
        /*0134*/ 	.word	0x000000a8


	//----- nvinfo : EIATTR_FRAME_SIZE
	.align		4
.L_85:
        /*0138*/ 	.byte	0x04, 0x11
        /*013a*/ 	.short	(.L_87 - .L_86)
	.align		4
.L_86:
        /*013c*/ 	.word	index@(_ZN7cutlass13device_kernelIN5flash11enable_sm90INS1_16FlashAttnFwdSm90INS1_25CollectiveMainloopFwdSm90ILi2EN4cute5tupleIJNS5_1CILi1EEES8_S8_EEENS6_IJNS7_ILi128EEENS7_ILi96EEENS7_ILi64EEEEEELi256ENS_10bfloat16_tEfNS_4arch4Sm90ELb0ELb1ELb0ELb0ELb0ELb0ELb0ELb1ELb0ELb0ELb0ELb0EEENS1_21CollectiveEpilogueFwdINS6_IJSA_NS7_ILi256EEESB_EEES9_SE_SG_Li256ELb0ELb0ELb0ELb0EEENS1_30DynamicPersistentTileSchedulerILi256ELi32ELb0ELb0ELb1EEEEEEEEEvNT_6ParamsE)
        /*0140*/ 	.word	0x00000000


	//----- nvinfo : EIATTR_REGCOUNT
	.align		4
.L_87:
        /*0144*/ 	.byte	0x04, 0x2f
        /*0146*/ 	.short	(.L_89 - .L_88)
	.align		4
.L_88:
        /*0148*/ 	.word	index@(_ZN7cutlass13device_kernelIN5flash11enable_sm90INS1_16FlashAttnFwdSm90INS1_25CollectiveMainloopFwdSm90ILi2EN4cute5tupleIJNS5_1CILi1EEES8_S8_EEENS6_IJNS7_ILi128EEENS7_ILi96EEENS7_ILi64EEEEEELi256ENS_10bfloat16_tEfNS_4arch4Sm90ELb0ELb0ELb0ELb1ELb0ELb1ELb1ELb1ELb0ELb0ELb0ELb0EEENS1_21CollectiveEpilogueFwdINS6_IJSA_NS7_ILi256EEESB_EEES9_SE_SG_Li256ELb1ELb0ELb0ELb0EEENS1_36VarlenDynamicPersistentTileSchedulerILi128ELi96ELi256ELi32ELb0ELb0ELb1ELb0ELb1ELb1EEEEEEEEEvNT_6ParamsE)
        /*014c*/ 	.word	0x000000a8


	//----- nvinfo : EIATTR_FRAME_SIZE
	.align		4
.L_89:
        /*0150*/ 	.byte	0x04, 0x11
        /*0152*/ 	.short	(.L_91 - .L_90)
	.align		4
.L_90:
        /*0154*/ 	.word	index@(_ZN7cutlass13device_kernelIN5flash11enable_sm90INS1_16FlashAttnFwdSm90INS1_25CollectiveMainloopFwdSm90ILi2EN4cute5tupleIJNS5_1CILi1EEES8_S8_EEENS6_IJNS7_ILi128EEENS7_ILi96EEENS7_ILi64EEEEEELi256ENS_10bfloat16_tEfNS_4arch4Sm90ELb0ELb0ELb0ELb1ELb0ELb1ELb1ELb1ELb0ELb0ELb0ELb0EEENS1_21CollectiveEpilogueFwdINS6_IJSA_NS7_ILi256EEESB_EEES9_SE_SG_Li256ELb1ELb0ELb0ELb0EEENS1_36VarlenDynamicPersistentTileSchedulerILi128ELi96ELi256ELi32ELb0ELb0ELb1ELb0ELb1ELb1EEEEEEEEEvNT_6ParamsE)
        /*0158*/ 	.word	0x00000088


	//----- nvinfo : EIATTR_REGCOUNT
	.align		4
.L_91:
        /*015c*/ 	.byte	0x04, 0x2f
        /*015e*/ 	.short	(.L_93 - .L_92)
	.align		4
.L_92:
        /*0160*/ 	.word	index@(_ZN7cutlass13device_kernelIN5flash11enable_sm90INS1_16FlashAttnFwdSm90INS1_25CollectiveMainloopFwdSm90ILi2EN4cute5tupleIJNS5_1CILi1EEES8_S8_EEENS6_IJNS7_ILi128EEENS7_ILi96EEENS7_ILi64EEEEEELi256ENS_10bfloat16_tEfNS_4arch4Sm90ELb0ELb0ELb0ELb1ELb0ELb0ELb1ELb1ELb0ELb0ELb0ELb0EEENS1_21CollectiveEpilogueFwdINS6_IJSA_NS7_ILi256EEESB_EEES9_SE_SG_Li256ELb1ELb0ELb0ELb0EEENS1_36VarlenDynamicPersistentTileSchedulerILi128ELi96ELi256ELi32ELb0ELb0ELb1ELb0ELb1ELb1EEEEEEEEEvNT_6ParamsE)
        /*0164*/ 	.word	0x000000a8


	//----- nvinfo : EIATTR_FRAME_SIZE
	.align		4
.L_93:
        /*0168*/ 	.byte	0x04, 0x11
        /*016a*/ 	.short	(.L_95 - .L_94)
	.align		4
.L_94:
        /*016c*/ 	.word	index@(_ZN7cutlass13device_kernelIN5flash11enable_sm90INS1_16FlashAttnFwdSm90INS1_25CollectiveMainloopFwdSm90ILi2EN4cute5tupleIJNS5_1CILi1EEES8_S8_EEENS6_IJNS7_ILi128EEENS7_ILi96EEENS7_ILi64EEEEEELi256ENS_10bfloat16_tEfNS_4arch4Sm90ELb0ELb0ELb0ELb1ELb0ELb0ELb1ELb1ELb0ELb0ELb0ELb0EEENS1_21CollectiveEpilogueFwdINS6_IJSA_NS7_ILi256EEESB_EEES9_SE_SG_Li256ELb1ELb0ELb0ELb0EEENS1_36VarlenDynamicPersistentTileSchedulerILi128ELi96ELi256ELi32ELb0ELb0ELb1ELb0ELb1ELb1EEEEEEEEEvNT_6ParamsE)
        /*0170*/ 	.word	0x00000030


	//----- nvinfo : EIATTR_REGCOUNT
	.align		4
.L_95:
        /*0174*/ 	.byte	0x04, 0x2f
        /*0176*/ 	.short	(.L_97 - .L_96)
	.align		4
.L_96:
        /*0178*/ 	.word	index@(_ZN7cutlass13device_kernelIN5flash11enable_sm90INS1_16FlashAttnFwdSm90INS1_25CollectiveMainloopFwdSm90ILi2EN4cute5tupleIJNS5_1CILi1EEES8_S8_EEENS6_IJNS7_ILi128EEENS7_ILi96EEENS7_ILi64EEEEEELi256ENS_10bfloat16_tEfNS_4arch4Sm90ELb0ELb0ELb0ELb1ELb0ELb1ELb0ELb1ELb0ELb0ELb0ELb0EEENS1_21CollectiveEpilogueFwdINS6_IJSA_NS7_ILi256EEESB_EEES9_SE_SG_Li256ELb1ELb0ELb0ELb0EEENS1_36VarlenDynamicPersistentTileSchedulerILi128ELi96ELi256ELi32ELb0ELb0ELb1ELb0ELb1ELb1EEEEEEEEEvNT_6ParamsE)
        /*017c*/ 	.word	0x000000a8


	//----- nvinfo : EIATTR_FRAME_SIZE
	.align		4
.L_97:
        /*0180*/ 	.byte	0x04, 0x11
        /*0182*/ 	.short	(.L_99 - .L_98)
	.align		4
.L_98:
        /*0184*/ 	.word	index@(_ZN7cutlass13device_kernelIN5flash11enable_sm90INS1_16FlashAttnFwdSm90INS1_25CollectiveMainloopFwdSm90ILi2EN4cute5tupleIJNS5_1CILi1EEES8_S8_EEENS6_IJNS7_ILi128EEENS7_ILi96EEENS7_ILi64EEEEEELi256ENS_10bfloat16_tEfNS_4arch4Sm90ELb0ELb0ELb0ELb1ELb0ELb1ELb0ELb1ELb0ELb0ELb0ELb0EEENS1_21CollectiveEpilogueFwdINS6_IJSA_NS7_ILi256EEESB_EEES9_SE_SG_Li256ELb1ELb0ELb0ELb0EEENS1_36VarlenDynamicPersistentTileSchedulerILi128ELi96ELi256ELi32ELb0ELb0ELb1ELb0ELb1ELb1EEEEEEEEEvNT_6ParamsE)
        /*0188*/ 	.word	0x00000038


	//----- nvinfo : EIATTR_REGCOUNT
	.align		4
.L_99:
        /*018c*/ 	.byte	0x04, 0x2f
        /*018e*/ 	.short	(.L_101 - .L_100)
	.align		4
.L_100:
        /*0190*/ 	.word	index@(_ZN7cutlass13device_kernelIN5flash11enable_sm90INS1_16FlashAttnFwdSm90INS1_25CollectiveMainloopFwdSm90ILi2EN4cute5tupleIJNS5_1CILi1EEES8_S8_EEENS6_IJNS7_ILi128EEENS7_ILi96EEENS7_ILi64EEEEEELi256ENS_10bfloat16_tEfNS_4arch4Sm90ELb0ELb0ELb0ELb1ELb0ELb0ELb0ELb1ELb0ELb0ELb0ELb0EEENS1_21CollectiveEpilogueFwdINS6_IJSA_NS7_ILi256EEESB_EEES9_SE_SG_Li256ELb1ELb0ELb0ELb0EEENS1_36VarlenDynamicPersistentTileSchedulerILi128ELi96ELi256ELi32ELb0ELb0ELb1ELb0ELb1ELb1EEEEEEEEEvNT_6ParamsE)
        /*0194*/ 	.word	0x000000a8


	//----- nvinfo : EIATTR_FRAME_SIZE
	.align		4
.L_101:
        /*0198*/ 	.byte	0x04, 0x11
        /*019a*/ 	.short	(.L_103 - .L_102)
	.align		4
.L_102:
        /*019c*/ 	.word	index@(_ZN7cutlass13device_kernelIN5flash11enable_sm90INS1_16FlashAttnFwdSm90INS1_25CollectiveMainloopFwdSm90ILi2EN4cute5tupleIJNS5_1CILi1EEES8_S8_EEENS6_IJNS7_ILi128EEENS7_ILi96EEENS7_ILi64EEEEEELi256ENS_10bfloat16_tEfNS_4arch4Sm90ELb0ELb0ELb0ELb1ELb0ELb0ELb0ELb1ELb0ELb0ELb0ELb0EEENS1_21CollectiveEpilogueFwdINS6_IJSA_NS7_ILi256EEESB_EEES9_SE_SG_Li256ELb1ELb0ELb0ELb0EEENS1_36VarlenDynamicPersistentTileSchedulerILi128ELi96ELi256ELi32ELb0ELb0ELb1ELb0ELb1ELb1EEEEEEEEEvNT_6ParamsE)
        /*01a0*/ 	.word	0x00000030


	//----- nvinfo : EIATTR_REGCOUNT
	.align		4
.L_103:
        /*01a4*/ 	.byte	0x04, 0x2f
        /*01a6*/ 	.short	(.L_105 - .L_104)
	.align		4
.L_104:
        /*01a8*/ 	.word	index@(_ZN7cutlass13device_kernelIN5flash11enable_sm90INS1_16FlashAttnFwdSm90INS1_25CollectiveMainloopFwdSm90ILi2EN4cute5tupleIJNS5_1CILi1EEES8_S8_EEENS6_IJNS7_ILi128EEENS7_ILi96EEENS7_ILi64EEEEEELi256ENS_10bfloat16_tEfNS_4arch4Sm90ELb0ELb0ELb0ELb0ELb0ELb0ELb1ELb1ELb0ELb0ELb0ELb0EEENS1_21CollectiveEpilogueFwdINS6_IJSA_NS7_ILi256EEESB_EEES9_SE_SG_Li256ELb0ELb0ELb0ELb0EEENS1_29StaticPersistentTileSchedulerILb0EEEEEEEEEvNT_6ParamsE)
        /*01ac*/ 	.word	0x000000a8


	//----- nvinfo : EIATTR_FRAME_SIZE
	.align		4
.L_105:
        /*01b0*/ 	.byte	0x04, 0x11
        /*01b2*/ 	.short	(.L_107 - .L_106)
	.align		4
.L_106:
        /*01b4*/ 	.word	index@(_ZN7cutlass13device_kernelIN5flash11enable_sm90INS1_16FlashAttnFwdSm90INS1_25CollectiveMainloopFwdSm90ILi2EN4cute5tupleIJNS5_1CILi1EEES8_S8_EEENS6_IJNS7_ILi128EEENS7_ILi96EEENS7_ILi64EEEEEELi256ENS_10bfloat16_tEfNS_4arch4Sm90ELb0ELb0ELb0ELb0ELb0ELb0ELb1ELb1ELb0ELb0ELb0ELb0EEENS1_21CollectiveEpilogueFwdINS6_IJSA_NS7_ILi256EEESB_EEES9_SE_SG_Li256ELb0ELb0ELb0ELb0EEENS1_29StaticPersistentTileSchedulerILb0EEEEEEEEEvNT_6ParamsE)
        /*01b8*/ 	.word	0x00000020


	//----- nvinfo : EIATTR_REGCOUNT
	.align		4
.L_107:
        /*01bc*/ 	.byte	0x04, 0x2f
        /*01be*/ 	.short	(.L_109 - .L_108)
	.align		4
.L_108:
        /*01c0*/ 	.word	index@(_ZN7cutlass13device_kernelIN5flash11enable_sm90INS1_16FlashAttnFwdSm90INS1_25CollectiveMainloopFwdSm90ILi2EN4cute5tupleIJNS5_1CILi1EEES8_S8_EEENS6_IJNS7_ILi128EEENS7_ILi96EEENS7_ILi64EEEEEELi256ENS_10bfloat16_tEfNS_4arch4Sm90ELb0ELb0ELb0ELb0ELb0ELb0ELb0ELb1ELb0ELb0ELb0ELb0EEENS1_21CollectiveEpilogueFwdINS6_IJSA_NS7_ILi256EEESB_EEES9_SE_SG_Li256ELb0ELb0ELb0ELb0EEENS1_29StaticPersistentTileSchedulerILb0EEEEEEEEEvNT_6ParamsE)
        /*01c4*/ 	.word	0x000000a8


	//----- nvinfo : EIATTR_FRAME_SIZE
	.align		4
.L_109:
        /*01c8*/ 	.byte	0x04, 0x11
        /*01ca*/ 	.short	(.L_111 - .L_110)
	.align		4
.L_110:
        /*01cc*/ 	.word	index@(_ZN7cutlass13device_kernelIN5flash11enable_sm90INS1_16FlashAttnFwdSm90INS1_25CollectiveMainloopFwdSm90ILi2EN4cute5tupleIJNS5_1CILi1EEES8_S8_EEENS6_IJNS7_ILi128EEENS7_ILi96EEENS7_ILi64EEEEEELi256ENS_10bfloat16_tEfNS_4arch4Sm90ELb0ELb0ELb0ELb0ELb0ELb0ELb0ELb1ELb0ELb0ELb0ELb0EEENS1_21CollectiveEpilogueFwdINS6_IJSA_NS7_ILi256EEESB_EEES9_SE_SG_Li256ELb0ELb0ELb0ELb0EEENS1_29StaticPersistentTileSchedulerILb0EEEEEEEEEvNT_6ParamsE)
        /*01d0*/ 	.word	0x00000020


	//----- nvinfo : EIATTR_REGCOUNT
	.align		4
.L_111:
        /*01d4*/ 	.byte	0x04, 0x2f
        /*01d6*/ 	.short	(.L_113 - .L_112)
	.align		4
.L_112:
        /*01d8*/ 	.word	index@(_ZN7cutlass13device_kernelIN5flash11enable_sm90INS1_16FlashAttnFwdSm90INS1_25CollectiveMainloopFwdSm90ILi2EN4cute5tupleIJNS5_1CILi1EEES8_S8_EEENS6_IJNS7_ILi64EEESA_SA_EEELi512ENS_10bfloat16_tEfNS_4arch4Sm90ELb1ELb0ELb0ELb1ELb0ELb1ELb1ELb0ELb0ELb0ELb0ELb0EEENS1_21CollectiveEpilogueFwdINS6_IJSA_NS7_ILi512EEESA_EEES9_SC_SE_Li256ELb1ELb0ELb0ELb0EEENS1_36VarlenDynamicPersistentTileSchedulerILi64ELi64ELi256ELi32ELb0ELb0ELb1ELb1ELb1ELb1EEEEEEEEEvNT_6ParamsE)
        /*01dc*/ 	.word	0x000000a8


	//----- nvinfo : EIATTR_FRAME_SIZE
	.align		4
.L_113:
        /*01e0*/ 	.byte	0x04, 0x11
        /*01e2*/ 	.short	(.L_115 - .L_114)
	.align		4
.L_114:
        /*01e4*/ 	.word	index@(_ZN7cutlass13device_kernelIN5flash11enable_sm90INS1_16FlashAttnFwdSm90INS1_25CollectiveMainloopFwdSm90ILi2EN4cute5tupleIJNS5_1CILi1EEES8_S8_EEENS6_IJNS7_ILi64EEESA_SA_EEELi512ENS_10bfloat16_tEfNS_4arch4Sm90ELb1ELb0ELb0ELb1ELb0ELb1ELb1ELb0ELb0ELb0ELb0ELb0EEENS1_21CollectiveEpilogueFwdINS6_IJSA_NS7_ILi512EEESA_EEES9_SC_SE_Li256ELb1ELb0ELb0ELb0EEENS1_36VarlenDynamicPersistentTileSchedulerILi64ELi64ELi256ELi32ELb0ELb0ELb1ELb1ELb1ELb1EEEEEEEEEvNT_6ParamsE)
        /*01e8*/ 	.word	0x00000038


	//----- nvinfo : EIATTR_REGCOUNT
	.align		4
.L_115:
        /*01ec*/ 	.byte	0x04, 0x2f
        /*01ee*/ 	.short	(.L_117 - .L_116)
	.align		4
.L_116:
        /*01f0*/ 	.word	index@(_ZN7cutlass13device_kernelIN5flash11enable_sm90INS1_16FlashAttnFwdSm90INS1_25CollectiveMainloopFwdSm90ILi2EN4cute5tupleIJNS5_1CILi1EEES8_S8_EEENS6_IJNS7_ILi64EEESA_SA_EEELi512ENS_10bfloat16_tEfNS_4arch4Sm90ELb1ELb0ELb0ELb1ELb0ELb0ELb1ELb0ELb0ELb0ELb0ELb0EEENS1_21CollectiveEpilogueFwdINS6_IJSA_NS7_ILi512EEESA_EEES9_SC_SE_Li256ELb1ELb0ELb0ELb0EEENS1_36VarlenDynamicPersistentTileSchedulerILi64ELi64ELi256ELi32ELb0ELb0ELb1ELb1ELb1ELb1EEEEEEEEEvNT_6ParamsE)
        /*01f4*/ 	.word	0x000000a8


	//----- nvinfo : EIATTR_FRAME_SIZE
	.align		4
.L_117:
        /*01f8*/ 	.byte	0x04, 0x11
        /*01fa*/ 	.short	(.L_119 - .L_118)
	.align		4
.L_118:
        /*01fc*/ 	.word	index@(_ZN7cutlass13device_kernelIN5flash11enable_sm90INS1_16FlashAttnFwdSm90INS1_25CollectiveMainloopFwdSm90ILi2EN4cute5tupleIJNS5_1CILi1EEES8_S8_EEENS6_IJNS7_ILi64EEESA_SA_EEELi512ENS_10bfloat16_tEfNS_4arch4Sm90ELb1ELb0ELb0ELb1ELb0ELb0ELb1ELb0ELb0ELb0ELb0ELb0EEENS1_21CollectiveEpilogueFwdINS6_IJSA_NS7_ILi512EEESA_EEES9_SC_SE_Li256ELb1ELb0ELb0ELb0EEENS1_36VarlenDynamicPersistentTileSchedulerILi64ELi64ELi256ELi32ELb0ELb0ELb1ELb1ELb1ELb1EEEEEEEEEvNT_6ParamsE)
        /*0200*/ 	.word	0x00000030


	//----- nvinfo : EIATTR_REGCOUNT
	.align		4
.L_119:
        /*0204*/ 	.byte	0x04, 0x2f
        /*0206*/ 	.short	(.L_121 - .L_120)
	.align		4
.L_120:
        /*0208*/ 	.word	index@(_ZN7cutlass13device_kernelIN5flash11enable_sm90INS1_16FlashAttnFwdSm90INS1_25CollectiveMainloopFwdSm90ILi2EN4cute5tupleIJNS5_1CILi1EEES8_S8_EEENS6_IJNS7_ILi64EEESA_SA_EEELi512ENS_10bfloat16_tEfNS_4arch4Sm90ELb1ELb0ELb0ELb1ELb0ELb1ELb0ELb0ELb0ELb0ELb0ELb0EEENS1_21CollectiveEpilogueFwdINS6_IJSA_NS7_ILi512EEESA_EEES9_SC_SE_Li256ELb1ELb0ELb0ELb0EEENS1_36VarlenDynamicPersistentTileSchedulerILi64ELi64ELi256ELi32ELb0ELb0ELb1ELb1ELb1ELb1EEEEEEEEEvNT_6ParamsE)
        /*020c*/ 	.word	0x000000a8


	//----- nvinfo : EIATTR_FRAME_SIZE
	.align		4
.L_121:
        /*0210*/ 	.byte	0x04, 0x11
        /*0212*/ 	.short	(.L_123 - .L_122)
	.align		4
.L_122:
        /*0214*/ 	.word	index@(_ZN7cutlass13device_kernelIN5flash11enable_sm90INS1_16FlashAttnFwdSm90INS1_25CollectiveMainloopFwdSm90ILi2EN4cute5tupleIJNS5_1CILi1EEES8_S8_EEENS6_IJNS7_ILi64EEESA_SA_EEELi512ENS_10bfloat16_tEfNS_4arch4Sm90ELb1ELb0ELb0ELb1ELb0ELb1ELb0ELb0ELb0ELb0ELb0ELb0EEENS1_21CollectiveEpilogueFwdINS6_IJSA_NS7_ILi512EEESA_EEES9_SC_SE_Li256ELb1ELb0ELb0ELb0EEENS1_36VarlenDynamicPersistentTileSchedulerILi64ELi64ELi256ELi32ELb0ELb0ELb1ELb1ELb1ELb1EEEEEEEEEvNT_6ParamsE)
        /*0218*/ 	.word	0x00000038


	//----- nvinfo : EIATTR_REGCOUNT
	.align		4
.L_123:
        /*021c*/ 	.byte	0x04, 0x2f
        /*021e*/ 	.short	(.L_125 - .L_124)
	.align		4
.L_124:
        /*0220*/ 	.word	index@(_ZN7cutlass13device_kernelIN5flash11enable_sm90INS1_16FlashAttnFwdSm90INS1_25CollectiveMainloopFwdSm90ILi2EN4cute5tupleIJNS5_1CILi1EEES8_S8_EEENS6_IJNS7_ILi64EEESA_SA_EEELi512ENS_10bfloat16_tEfNS_4arch4Sm90ELb1ELb0ELb0ELb1ELb0ELb0ELb0ELb0ELb0ELb0ELb0ELb0EEENS1_21CollectiveEpilogueFwdINS6_IJSA_NS7_ILi512EEESA_EEES9_SC_SE_Li256ELb1ELb0ELb0ELb0EEENS1_36VarlenDynamicPersistentTileSchedulerILi64ELi64ELi256ELi32ELb0ELb0ELb1ELb1ELb1ELb1EEEEEEEEEvNT_6ParamsE)
        /*0224*/ 	.word	0x000000a8


	//----- nvinfo : EIATTR_FRAME_SIZE
	.align		4
.L_125:
        /*0228*/ 	.byte	0x04, 0x11
        /*022a*/ 	.short	(.L_127 - .L_126)
	.align		4
.L_126:
        /*022c*/ 	.word	index@(_ZN7cutlass13device_kernelIN5flash11enable_sm90INS1_16FlashAttnFwdSm90INS1_25CollectiveMainloopFwdSm90ILi2EN4cute5tupleIJNS5_1CILi1EEES8_S8_EEENS6_IJNS7_ILi64EEESA_SA_EEELi512ENS_10bfloat16_tEfNS_4arch4Sm90ELb1ELb0ELb0ELb1ELb0ELb0ELb0ELb0ELb0ELb0ELb0ELb0EEENS1_21CollectiveEpilogueFwdINS6_IJSA_NS7_ILi512EEESA_EEES9_SC_SE_Li256ELb1ELb0ELb0ELb0EEENS1_36VarlenDynamicPersistentTileSchedulerILi64ELi64ELi256ELi32ELb0ELb0ELb1ELb1ELb1ELb1EEEEEEEEEvNT_6ParamsE)
        /*0230*/ 	.word	0x00000028


	//----- nvinfo : EIATTR_REGCOUNT
	.align		4
.L_127:
        /*0234*/ 	.byte	0x04, 0x2f
        /*0236*/ 	.short	(.L_129 - .L_128)
	.align		4
.L_128:
        /*0238*/ 	.word	index@(_ZN7cutlass13device_kernelIN5flash11enable_sm90INS1_16FlashAttnFwdSm90INS1_25CollectiveMainloopFwdSm90ILi2EN4cute5tupleIJNS5_1CILi1EEES8_S8_EEENS6_IJNS7_ILi64EEESA_SA_EEELi512ENS_10bfloat16_tEfNS_4arch4Sm90ELb1ELb0ELb0ELb0ELb0ELb0ELb1ELb0ELb0ELb0ELb0ELb0EEENS1_21CollectiveEpilogueFwdINS6_IJSA_NS7_ILi512EEESA_EEES9_SC_SE_Li256ELb0ELb0ELb0ELb0EEENS1_30DynamicPersistentTileSchedulerILi256ELi32ELb0ELb0ELb1EEEEEEEEEvNT_6ParamsE)
        /*023c*/ 	.word	0x000000a8


	//----- nvinfo : EIATTR_FRAME_SIZE
	.align		4
.L_129:
        /*0240*/ 	.byte	0x04, 0x11
        /*0242*/ 	.short	(.L_131 - .L_130)
	.align		4
.L_130:
        /*0244*/ 	.word	index@(_ZN7cutlass13device_kernelIN5flash11enable_sm90INS1_16FlashAttnFwdSm90INS1_25CollectiveMainloopFwdSm90ILi2EN4cute5tupleIJNS5_1CILi1EEES8_S8_EEENS6_IJNS7_ILi64EEESA_SA_EEELi512ENS_10bfloat16_tEfNS_4arch4Sm90ELb1ELb0ELb0ELb0ELb0ELb0ELb1ELb0ELb0ELb0ELb0ELb0EEENS1_21CollectiveEpilogueFwdINS6_IJSA_NS7_ILi512EEESA_EEES9_SC_SE_Li256ELb0ELb0ELb0ELb0EEENS1_30DynamicPersistentTileSchedulerILi256ELi32ELb0ELb0ELb1EEEEEEEEEvNT_6ParamsE)
        /*0248*/ 	.word	0x00000008


	//----- nvinfo : EIATTR_REGCOUNT
	.align		4
.L_131:
        /*024c*/ 	.byte	0x04, 0x2f
        /*024e*/ 	.short	(.L_133 - .L_132)
	.align		4
.L_132:
        /*0250*/ 	.word	index@(_ZN7cutlass13device_kernelIN5flash11enable_sm90INS1_16FlashAttnFwdSm90INS1_25CollectiveMainloopFwdSm90ILi2EN4cute5tupleIJNS5_1CILi1EEES8_S8_EEENS6_IJNS7_ILi64EEESA_SA_EEELi512ENS_10bfloat16_tEfNS_4arch4Sm90ELb1ELb0ELb0ELb0ELb0ELb0ELb0ELb0ELb0ELb0ELb0ELb0EEENS1_21CollectiveEpilogueFwdINS6_IJSA_NS7_ILi512EEESA_EEES9_SC_SE_Li256ELb0ELb0ELb0ELb0EEENS1_30DynamicPersistentTileSchedulerILi256ELi32ELb0ELb0ELb1EEEEEEEEEvNT_6ParamsE)
        /*0254*/ 	.word	0x000000a8


	//----- nvinfo : EIATTR_FRAME_SIZE
	.align		4
.L_133:
        /*0258*/ 	.byte	0x04, 0x11
        /*025a*/ 	.short	(.L_135 - .L_134)
	.align		4
.L_134:
        /*025c*/ 	.word	index@(_ZN7cutlass13device_kernelIN5flash11enable_sm90INS1_16FlashAttnFwdSm90INS1_25CollectiveMainloopFwdSm90ILi2EN4cute5tupleIJNS5_1CILi1EEES8_S8_EEENS6_IJNS7_ILi64EEESA_SA_EEELi512ENS_10bfloat16_tEfNS_4arch4Sm90ELb1ELb0ELb0ELb0ELb0ELb0ELb0ELb0ELb0ELb0ELb0ELb0EEENS1_21CollectiveEpilogueFwdINS6_IJSA_NS7_ILi512EEESA_EEES9_SC_SE_Li256ELb0ELb0ELb0ELb0EEENS1_30DynamicPersistentTileSchedulerILi256ELi32ELb0ELb0ELb1EEEEEEEEEvNT_6ParamsE)
        /*0260*/ 	.word	0x00000000


	//----- nvinfo : EIATTR_REGCOUNT
	.align		4
.L_135:
        /*0264*/ 	.byte	0x04, 0x2f
        /*0266*/ 	.short	(.L_137 - .L_136)
	.align		4
.L_136:
        /*0268*/ 	.word	index@(_ZN7cutlass13device_kernelIN5flash11enable_sm90INS1_16FlashAttnFwdSm90INS1_25CollectiveMainloopFwdSm90ILi2EN4cute5tupleIJNS5_1CILi1EEES8_S8_EEENS6_IJNS7_ILi64EEESA_SA_EEELi512ENS_10bfloat16_tEfNS_4arch4Sm90ELb0ELb1ELb0ELb1ELb0ELb1ELb1ELb0ELb0ELb0ELb0ELb0EEENS1_21CollectiveEpilogueFwdINS6_IJSA_NS7_ILi512EEESA_EEES9_SC_SE_Li256ELb1ELb0ELb0ELb0EEENS1_36VarlenDynamicPersistentTileSchedulerILi64ELi64ELi256ELi32ELb0ELb0ELb1ELb1ELb0ELb1EEEEEEEEEvNT_6ParamsE)
        /*026c*/ 	.word	0x000000a8


	//----- nvinfo : EIATTR_FRAME_SIZE
	.align		4
.L_137:
        /*0270*/ 	.byte	0x04, 0x11
        /*0272*/ 	.short	(.L_139 - .L_138)
	.align		4
.L_138:
        /*0274*/ 	.word	index@(_ZN7cutlass13device_kernelIN5flash11enable_sm90INS1_16FlashAttnFwdSm90INS1_25CollectiveMainloopFwdSm90ILi2EN4cute5tupleIJNS5_1CILi1EEES8_S8_EEENS6_IJNS7_ILi64EEESA_SA_EEELi512ENS_10bfloat16_tEfNS_4arch4Sm90ELb0ELb1ELb0ELb1ELb0ELb1ELb1ELb0ELb0ELb0ELb0ELb0EEENS1_21CollectiveEpilogueFwdINS6_IJSA_NS7_ILi512EEESA_EEES9_SC_SE_Li256ELb1ELb0ELb0ELb0EEENS1_36VarlenDynamicPersistentTileSchedulerILi64ELi64ELi256ELi32ELb0ELb0ELb1ELb1ELb0ELb1EEEEEEEEEvNT_6ParamsE)
        /*0278*/ 	.word	0x00000038


	//----- nvinfo : EIATTR_REGCOUNT
	.align		4
.L_139:
        /*027c*/ 	.byte	0x04, 0x2f
        /*027e*/ 	.short	(.L_141 - .L_140)
	.align		4
.L_140:
        /*0280*/ 	.word	index@(_ZN7cutlass13device_kernelIN5flash11enable_sm90INS1_16FlashAttnFwdSm90INS1_25CollectiveMainloopFwdSm90ILi2EN4cute5tupleIJNS5_1CILi1EEES8_S8_EEENS6_IJNS7_ILi64EEESA_SA_EEELi512ENS_10bfloat16_tEfNS_4arch4Sm90ELb0ELb1ELb0ELb1ELb0ELb0ELb1ELb0ELb0ELb0ELb0ELb0EEENS1_21CollectiveEpilogueFwdINS6_IJSA_NS7_ILi512EEESA_EEES9_SC_SE_Li256ELb1ELb0ELb0ELb0EEENS1_36VarlenDynamicPersistentTileSchedulerILi64ELi64ELi256ELi32ELb0ELb0ELb1ELb1ELb0ELb1EEEEEEEEEvNT_6ParamsE)
        /*0284*/ 	.word	0x000000a8


	//----- nvinfo : EIATTR_FRAME_SIZE
	.align		4
.L_141:
        /*0288*/ 	.byte	0x04, 0x11
        /*028a*/ 	.short	(.L_143 - .L_142)
	.align		4
.L_142:
        /*028c*/ 	.word	index@(_ZN7cutlass13device_kernelIN5flash11enable_sm90INS1_16FlashAttnFwdSm90INS1_25CollectiveMainloopFwdSm90ILi2EN4cute5tupleIJNS5_1CILi1EEES8_S8_EEENS6_IJNS7_ILi64EEESA_SA_EEELi512ENS_10bfloat16_tEfNS_4arch4Sm90ELb0ELb1ELb0ELb1ELb0ELb0ELb1ELb0ELb0ELb0ELb0ELb0EEENS1_21CollectiveEpilogueFwdINS6_IJSA_NS7_ILi512EEESA_EEES9_SC_SE_Li256ELb1ELb0ELb0ELb0EEENS1_36VarlenDynamicPersistentTileSchedulerILi64ELi64ELi256ELi32ELb0ELb0ELb1ELb1ELb0ELb1EEEEEEEEEvNT_6ParamsE)
        /*0290*/ 	.word	0x00000028


	//----- nvinfo : EIATTR_REGCOUNT
	.align		4
.L_143:
        /*0294*/ 	.byte	0x04, 0x2f
        /*0296*/ 	.short	(.L_145 - .L_144)
	.align		4
.L_144:
        /*0298*/ 	.word	index@(_ZN7cutlass13device_kernelIN5flash11enable_sm90INS1_16FlashAttnFwdSm90INS1_25CollectiveMainloopFwdSm90ILi2EN4cute5tupleIJNS5_1CILi1EEES8_S8_EEENS6_IJNS7_ILi64EEESA_SA_EEELi512ENS_10bfloat16_tEfNS_4arch4Sm90ELb0ELb1ELb0ELb1ELb0ELb1ELb0ELb0ELb0ELb0ELb0ELb0EEENS1_21CollectiveEpilogueFwdINS6_IJSA_NS7_ILi512EEESA_EEES9_SC_SE_Li256ELb1ELb0ELb0ELb0EEENS1_36VarlenDynamicPersistentTileSchedulerILi64ELi64ELi256ELi32ELb0ELb0ELb1ELb1ELb0ELb1EEEEEEEEEvNT_6ParamsE)
        /*029c*/ 	.word	0x000000a8


	//----- nvinfo : EIATTR_FRAME_SIZE
	.align		4
.L_145:
        /*02a0*/ 	.byte	0x04, 0x11
        /*02a2*/ 	.short	(.L_147 - .L_146)
	.align		4
.L_146:
        /*02a4*/ 	.word	index@(_ZN7cutlass13device_kernelIN5flash11enable_sm90INS1_16FlashAttnFwdSm90INS1_25CollectiveMainloopFwdSm90ILi2EN4cute5tupleIJNS5_1CILi1EEES8_S8_EEENS6_IJNS7_ILi64EEESA_SA_EEELi512ENS_10bfloat16_tEfNS_4arch4Sm90ELb0ELb1ELb0ELb1ELb0ELb1ELb0ELb0ELb0ELb0ELb0ELb0EEENS1_21CollectiveEpilogueFwdINS6_IJSA_NS7_ILi512EEESA_EEES9_SC_SE_Li256ELb1ELb0ELb0ELb0EEENS1_36VarlenDynamicPersistentTileSchedulerILi64ELi64ELi256ELi32ELb0ELb0ELb1ELb1ELb0ELb1EEEEEEEEEvNT_6ParamsE)
        /*02a8*/ 	.word	0x00000028


	//----- nvinfo : EIATTR_REGCOUNT
	.align		4
.L_147:
        /*02ac*/ 	.byte	0x04, 0x2f
        /*02ae*/ 	.short	(.L_149 - .L_148)
	.align		4
.L_148:
        /*02b0*/ 	.word	index@(_ZN7cutlass13device_kernelIN5flash11enable_sm90INS1_16FlashAttnFwdSm90INS1_25CollectiveMainloopFwdSm90ILi2EN4cute5tupleIJNS5_1CILi1EEES8_S8_EEENS6_IJNS7_ILi64EEESA_SA_EEELi512ENS_10bfloat16_tEfNS_4arch4Sm90ELb0ELb1ELb0ELb1ELb0ELb0ELb0ELb0ELb0ELb0ELb0ELb0EEENS1_21CollectiveEpilogueFwdINS6_IJSA_NS7_ILi512EEESA_EEES9_SC_SE_Li256ELb1ELb0ELb0ELb0EEENS1_36VarlenDynamicPersistentTileSchedulerILi64ELi64ELi256ELi32ELb0ELb0ELb1ELb1ELb0ELb1EEEEEEEEEvNT_6ParamsE)
        /*02b4*/ 	.word	0x000000a8


	//----- nvinfo : EIATTR_FRAME_SIZE
	.align		4
.L_149:
        /*02b8*/ 	.byte	0x04, 0x11
        /*02ba*/ 	.short	(.L_151 - .L_150)
	.align		4
.L_150:
        /*02bc*/ 	.word	index@(_ZN7cutlass13device_kernelIN5flash11enable_sm90INS1_16FlashAttnFwdSm90INS1_25CollectiveMainloopFwdSm90ILi2EN4cute5tupleIJNS5_1CILi1EEES8_S8_EEENS6_IJNS7_ILi64EEESA_SA_EEELi512ENS_10bfloat16_tEfNS_4arch4Sm90ELb0ELb1ELb0ELb1ELb0ELb0ELb0ELb0ELb0ELb0ELb0ELb0EEENS1_21CollectiveEpilogueFwdINS6_IJSA_NS7_ILi512EEESA_EEES9_SC_SE_Li256ELb1ELb0ELb0ELb0EEENS1_36VarlenDynamicPersistentTileSchedulerILi64ELi64ELi256ELi32ELb0ELb0ELb1ELb1ELb0ELb1EEEEEEEEEvNT_6ParamsE)
        /*02c0*/ 	.word	0x00000020


	//----- nvinfo : EIATTR_REGCOUNT
	.align		4
.L_151:
        /*02c4*/ 	.byte	0x04, 0x2f
        /*02c6*/ 	.short	(.L_153 - .L_152)
	.align		4
.L_152:
        /*02c8*/ 	.word	index@(_ZN7cutlass13device_kernelIN5flash11enable_sm90INS1_16FlashAttnFwdSm90INS1_25CollectiveMainloopFwdSm90ILi2EN4cute5tupleIJNS5_1CILi1EEES8_S8_EEENS6_IJNS7_ILi64EEESA_SA_EEELi512ENS_10bfloat16_tEfNS_4arch4Sm90ELb0ELb1ELb0ELb0ELb0ELb0ELb1ELb0ELb0ELb0ELb0ELb0EEENS1_21CollectiveEpilogueFwdINS6_IJSA_NS7_ILi512EEESA_EEES9_SC_SE_Li256ELb0ELb0ELb0ELb0EEENS1_30DynamicPersistentTileSchedulerILi256ELi32ELb0ELb0ELb1EEEEEEEEEvNT_6ParamsE)
        /*02cc*/ 	.word	0x000000a8


	//----- nvinfo : EIATTR_FRAME_SIZE
	.align		4
.L_153:
        /*02d0*/ 	.byte	0x04, 0x11
        /*02d2*/ 	.short	(.L_155 - .L_154)
	.align		4
.L_154:
        /*02d4*/ 	.word	index@(_ZN7cutlass13device_kernelIN5flash11enable_sm90INS1_16FlashAttnFwdSm90INS1_25CollectiveMainloopFwdSm90ILi2EN4cute5tupleIJNS5_1CILi1EEES8_S8_EEENS6_IJNS7_ILi64EEESA_SA_EEELi512ENS_10bfloat16_tEfNS_4arch4Sm90ELb0ELb1ELb0ELb0ELb0ELb0ELb1ELb0ELb0ELb0ELb0ELb0EEENS1_21CollectiveEpilogueFwdINS6_IJSA_NS7_ILi512EEESA_EEES9_SC_SE_Li256ELb0ELb0ELb0ELb0EEENS1_30DynamicPersistentTileSchedulerILi256ELi32ELb0ELb0ELb1EEEEEEEEEvNT_6ParamsE)
        /*02d8*/ 	.word	0x00000008


	//----- nvinfo : EIATTR_REGCOUNT
	.align		4
.L_155:
        /*02dc*/ 	.byte	0x04, 0x2f
        /*02de*/ 	.short	(.L_157 - .L_156)
	.align		4
.L_156:
        /*02e0*/ 	.word	index@(_ZN7cutlass13device_kernelIN5flash11enable_sm90INS1_16FlashAttnFwdSm90INS1_25CollectiveMainloopFwdSm90ILi2EN4cute5tupleIJNS5_1CILi1EEES8_S8_EEENS6_IJNS7_ILi64EEESA_SA_EEELi512ENS_10bfloat16_tEfNS_4arch4Sm90ELb0ELb1ELb0ELb0ELb0ELb0ELb0ELb0ELb0ELb0ELb0ELb0EEENS1_21CollectiveEpilogueFwdINS6_IJSA_NS7_ILi512EEESA_EEES9_SC_SE_Li256ELb0ELb0ELb0ELb0EEENS1_30DynamicPersistentTileSchedulerILi256ELi32ELb0ELb0ELb1EEEEEEEEEvNT_6ParamsE)
        /*02e4*/ 	.word	0x000000a8


	//----- nvinfo : EIATTR_FRAME_SIZE
	.align		4
.L_157:
        /*02e8*/ 	.byte	0x04, 0x11
        /*02ea*/ 	.short	(.L_159 - .L_158)
	.align		4
.L_158:
        /*02ec*/ 	.word	index@(_ZN7cutlass13device_kernelIN5flash11enable_sm90INS1_16FlashAttnFwdSm90INS1_25CollectiveMainloopFwdSm90ILi2EN4cute5tupleIJNS5_1CILi1EEES8_S8_EEENS6_IJNS7_ILi64EEESA_SA_EEELi512ENS_10bfloat16_tEfNS_4arch4Sm90ELb0ELb1ELb0ELb0ELb0ELb0ELb0ELb0ELb0ELb0ELb0ELb0EEENS1_21CollectiveEpilogueFwdINS6_IJSA_NS7_ILi512EEESA_EEES9_SC_SE_Li256ELb0ELb0ELb0ELb0EEENS1_30DynamicPersistentTileSchedulerILi256ELi32ELb0ELb0ELb1EEEEEEEEEvNT_6ParamsE)
        /*02f0*/ 	.word	0x00000000


	//----- nvinfo : EIATTR_REGCOUNT
	.align		4
.L_159:
        /*02f4*/ 	.byte	0x04, 0x2f
        /*02f6*/ 	.short	(.L_161 - .L_160)
	.align		4
.L_160:
        /*02f8*/ 	.word	index@(_ZN7cutlass13device_kernelIN5flash11enable_sm90INS1_16FlashAttnFwdSm90INS1_25CollectiveMainloopFwdSm90ILi2EN4cute5tupleIJNS5_1CILi1EEES8_S8_EEENS6_IJNS7_ILi64EEESA_SA_EEELi512ENS_10bfloat16_tEfNS_4arch4Sm90ELb0ELb0ELb0ELb1ELb0ELb1ELb1ELb0ELb0ELb0ELb0ELb0EEENS1_21CollectiveEpilogueFwdINS6_IJSA_NS7_ILi512EEESA_EEES9_SC_SE_Li256ELb1ELb0ELb0ELb0EEENS1_36VarlenDynamicPersistentTileSchedulerILi64ELi64ELi256ELi32ELb0ELb0ELb1ELb0ELb1ELb1EEEEEEEEEvNT_6ParamsE)
        /*02fc*/ 	.word	0x000000a8


	//----- nvinfo : EIATTR_FRAME_SIZE
	.align		4
.L_161:
        /*0300*/ 	.byte	0x04, 0x11
        /*0302*/ 	.short	(.L_163 - .L_162)
	.align		4
.L_162:
        /*0304*/ 	.word	index@(_ZN7cutlass13device_kernelIN5flash11enable_sm90INS1_16FlashAttnFwdSm90INS1_25CollectiveMainloopFwdSm90ILi2EN4cute5tupleIJNS5_1CILi1EEES8_S8_EEENS6_IJNS7_ILi64EEESA_SA_EEELi512ENS_10bfloat16_tEfNS_4arch4Sm90ELb0ELb0ELb0ELb1ELb0ELb1ELb1ELb0ELb0ELb0ELb0ELb0EEENS1_21CollectiveEpilogueFwdINS6_IJSA_NS7_ILi512EEESA_EEES9_SC_SE_Li256ELb1ELb0ELb0ELb0EEENS1_36VarlenDynamicPersistentTileSchedulerILi64ELi64ELi256ELi32ELb0ELb0ELb1ELb0ELb1ELb1EEEEEEEEEvNT_6ParamsE)
        /*0308*/ 	.word	0x00000040


	//----- nvinfo : EIATTR_REGCOUNT
	.align		4
.L_163:
        /*030c*/ 	.byte	0x04, 0x2f
        /*030e*/ 	.short	(.L_165 - .L_164)
	.align		4
.L_164:
        /*0310*/ 	.word	index@(_ZN7cutlass13device_kernelIN5flash11enable_sm90INS1_16FlashAttnFwdSm90INS1_25CollectiveMainloopFwdSm90ILi2EN4cute5tupleIJNS5_1CILi1EEES8_S8_EEENS6_IJNS7_ILi64EEESA_SA_EEELi512ENS_10bfloat16_tEfNS_4arch4Sm90ELb0ELb0ELb0ELb1ELb0ELb0ELb1ELb0ELb0ELb0ELb0ELb0EEENS1_21CollectiveEpilogueFwdINS6_IJSA_NS7_ILi512EEESA_EEES9_SC_SE_Li256ELb1ELb0ELb0ELb0EEENS1_36VarlenDynamicPersistentTileSchedulerILi64ELi64ELi256ELi32ELb0ELb0ELb1ELb0ELb1ELb1EEEEEEEEEvNT_6ParamsE)
        /*0314*/ 	.word	0x000000a8


	//----- nvinfo : EIATTR_FRAME_SIZE
	.align		4
.L_165:
        /*0318*/ 	.byte	0x04, 0x11
        /*031a*/ 	.short	(.L_167 - .L_166)
	.align		4
.L_166:
        /*031c*/ 	.word	index@(_ZN7cutlass13device_kernelIN5flash11enable_sm90INS1_16FlashAttnFwdSm90INS1_25CollectiveMainloopFwdSm90ILi2EN4cute5tupleIJNS5_1CILi1EEES8_S8_EEENS6_IJNS7_ILi64EEESA_SA_EEELi512ENS_10bfloat16_tEfNS_4arch4Sm90ELb0ELb0ELb0ELb1ELb0ELb0ELb1ELb0ELb0ELb0ELb0ELb0EEENS1_21CollectiveEpilogueFwdINS6_IJSA_NS7_ILi512EEESA_EEES9_SC_SE_Li256ELb1ELb0ELb0ELb0EEENS1_36VarlenDynamicPersistentTileSchedulerILi64ELi64ELi256ELi32ELb0ELb0ELb1ELb0ELb1ELb1EEEEEEEEEvNT_6ParamsE)
        /*0320*/ 	.word	0x00000038


	//----- nvinfo : EIATTR_REGCOUNT
	.align		4
.L_167:
        /*0324*/ 	.byte	0x04, 0x2f
        /*0326*/ 	.short	(.L_169 - .L_168)
	.align		4
.L_168:
        /*0328*/ 	.word	index@(_ZN7cutlass13device_kernelIN5flash11enable_sm90INS1_16FlashAttnFwdSm90INS1_25CollectiveMainloopFwdSm90ILi2EN4cute5tupleIJNS5_1CILi1EEES8_S8_EEENS6_IJNS7_ILi64EEESA_SA_EEELi512ENS_10bfloat16_tEfNS_4arch4Sm90ELb0ELb0ELb0ELb1ELb0ELb1ELb0ELb0ELb0ELb0ELb0ELb0EEENS1_21CollectiveEpilogueFwdINS6_IJSA_NS7_ILi512EEESA_EEES9_SC_SE_Li256ELb1ELb0ELb0ELb0EEENS1_36VarlenDynamicPersistentTileSchedulerILi64ELi64ELi256ELi32ELb0ELb0ELb1ELb0ELb1ELb1EEEEEEEEEvNT_6ParamsE)
        /*032c*/ 	.word	0x000000a8


	//----- nvinfo : EIATTR_FRAME_SIZE
	.align		4
.L_169:
        /*0330*/ 	.byte	0x04, 0x11
        /*0332*/ 	.short	(.L_171 - .L_170)
	.align		4
.L_170:
        /*0334*/ 	.word	index@(_ZN7cutlass13device_kernelIN5flash11enable_sm90INS1_16FlashAttnFwdSm90INS1_25CollectiveMainloopFwdSm90ILi2EN4cute5tupleIJNS5_1CILi1EEES8_S8_EEENS6_IJNS7_ILi64EEESA_SA_EEELi512ENS_10bfloat16_tEfNS_4arch4Sm90ELb0ELb0ELb0ELb1ELb0ELb1ELb0ELb0ELb0ELb0ELb0ELb0EEENS1_21CollectiveEpilogueFwdINS6_IJSA_NS7_ILi512EEESA_EEES9_SC_SE_Li256ELb1ELb0ELb0ELb0EEENS1_36VarlenDynamicPersistentTileSchedulerILi64ELi64ELi256ELi32ELb0ELb0ELb1ELb0ELb1ELb1EEEEEEEEEvNT_6ParamsE)
        /*0338*/ 	.word	0x00000040


	//----- nvinfo : EIATTR_REGCOUNT
	.align		4
.L_171:
        /*033c*/ 	.byte	0x04, 0x2f
        /*033e*/ 	.short	(.L_173 - .L_172)
	.align		4
.L_172:
        /*0340*/ 	.word	index@(_ZN7cutlass13device_kernelIN5flash11enable_sm90INS1_16FlashAttnFwdSm90INS1_25CollectiveMainloopFwdSm90ILi2EN4cute5tupleIJNS5_1CILi1EEES8_S8_EEENS6_IJNS7_ILi64EEESA_SA_EEELi512ENS_10bfloat16_tEfNS_4arch4Sm90ELb0ELb0ELb0ELb1ELb0ELb0ELb0ELb0ELb0ELb0ELb0ELb0EEENS1_21CollectiveEpilogueFwdINS6_IJSA_NS7_ILi512EEESA_EEES9_SC_SE_Li256ELb1ELb0ELb0ELb0EEENS1_36VarlenDynamicPersistentTileSchedulerILi64ELi64ELi256ELi32ELb0ELb0ELb1ELb0ELb1ELb1EEEEEEEEEvNT_6ParamsE)
        /*0344*/ 	.word	0x000000a8


	//----- nvinfo : EIATTR_FRAME_SIZE
	.align		4
.L_173:
        /*0348*/ 	.byte	0x04, 0x11
        /*034a*/ 	.short	(.L_175 - .L_174)
	.align		4
.L_174:
        /*034c*/ 	.word	index@(_ZN7cutlass13device_kernelIN5flash11enable_sm90INS1_16FlashAttnFwdSm90INS1_25CollectiveMainloopFwdSm90ILi2EN4cute5tupleIJNS5_1CILi1EEES8_S8_EEENS6_IJNS7_ILi64EEESA_SA_EEELi512ENS_10bfloat16_tEfNS_4arch4Sm90ELb0ELb0ELb0ELb1ELb0ELb0ELb0ELb0ELb0ELb0ELb0ELb0EEENS1_21CollectiveEpilogueFwdINS6_IJSA_NS7_ILi512EEESA_EEES9_SC_SE_Li256ELb1ELb0ELb0ELb0EEENS1_36VarlenDynamicPersistentTileSchedulerILi64ELi64ELi256ELi32ELb0ELb0ELb1ELb0ELb1ELb1EEEEEEEEEvNT_6ParamsE)
        /*0350*/ 	.word	0x00000030


	//----- nvinfo : EIATTR_REGCOUNT
	.align		4
.L_175:
        /*0354*/ 	.byte	0x04, 0x2f
        /*0356*/ 	.short	(.L_177 - .L_176)
	.align		4
.L_176:
        /*0358*/ 	.word	index@(_ZN7cutlass13device_kernelIN5flash11enable_sm90INS1_16FlashAttnFwdSm90INS1_25CollectiveMainloopFwdSm90ILi2EN4cute5tupleIJNS5_1CILi1EEES8_S8_EEENS6_IJNS7_ILi64EEESA_SA_EEELi512ENS_10bfloat16_tEfNS_4arch4Sm90ELb0ELb0ELb0ELb0ELb0ELb0ELb1ELb0ELb0ELb0ELb0ELb0EEENS1_21CollectiveEpilogueFwdINS6_IJSA_NS7_ILi512EEESA_EEES9_SC_SE_Li256ELb0ELb0ELb0ELb0EEENS1_29StaticPersistentTileSchedulerILb0EEEEEEEEEvNT_6ParamsE)
        /*035c*/ 	.word	0x000000a8


	//----- nvinfo : EIATTR_FRAME_SIZE
	.align		4
.L_177:
        /*0360*/ 	.byte	0x04, 0x11
        /*0362*/ 	.short	(.L_179 - .L_178)
	.align		4
.L_178:
        /*0364*/ 	.word	index@(_ZN7cutlass13device_kernelIN5flash11enable_sm90INS1_16FlashAttnFwdSm90INS1_25CollectiveMainloopFwdSm90ILi2EN4cute5tupleIJNS5_1CILi1EEES8_S8_EEENS6_IJNS7_ILi64EEESA_SA_EEELi512ENS_10bfloat16_tEfNS_4arch4Sm90ELb0ELb0ELb0ELb0ELb0ELb0ELb1ELb0ELb0ELb0ELb0ELb0EEENS1_21CollectiveEpilogueFwdINS6_IJSA_NS7_ILi512EEESA_EEES9_SC_SE_Li256ELb0ELb0ELb0ELb0EEENS1_29StaticPersistentTileSchedulerILb0EEEEEEEEEvNT_6ParamsE)
        /*0368*/ 	.word	0x00000020


	//----- nvinfo : EIATTR_REGCOUNT
	.align		4
.L_179:
        /*036c*/ 	.byte	0x04, 0x2f
        /*036e*/ 	.short	(.L_181 - .L_180)
	.align		4
.L_180:
        /*0370*/ 	.word	index@(_ZN7cutlass13device_kernelIN5flash11enable_sm90INS1_16FlashAttnFwdSm90INS1_25CollectiveMainloopFwdSm90ILi2EN4cute5tupleIJNS5_1CILi1EEES8_S8_EEENS6_IJNS7_ILi64EEESA_SA_EEELi512ENS_10bfloat16_tEfNS_4arch4Sm90ELb0ELb0ELb0ELb0ELb0ELb0ELb0ELb0ELb0ELb0ELb0ELb0EEENS1_21CollectiveEpilogueFwdINS6_IJSA_NS7_ILi512EEESA_EEES9_SC_SE_Li256ELb0ELb0ELb0ELb0EEENS1_29StaticPersistentTileSchedulerILb0EEEEEEEEEvNT_6ParamsE)
        /*0374*/ 	.word	0x000000a8


	//----- nvinfo : EIATTR_FRAME_SIZE
	.align		4
.L_181:
        /*0378*/ 	.byte	0x04, 0x11
        /*037a*/ 	.short	(.L_183 - .L_182)
	.align		4
.L_182:
        /*037c*/ 	.word	index@(_ZN7cutlass13device_kernelIN5flash11enable_sm90INS1_16FlashAttnFwdSm90INS1_25CollectiveMainloopFwdSm90ILi2EN4cute5tupleIJNS5_1CILi1EEES8_S8_EEENS6_IJNS7_ILi64EEESA_SA_EEELi512ENS_10bfloat16_tEfNS_4arch4Sm90ELb0ELb0ELb0ELb0ELb0ELb0ELb0ELb0ELb0ELb0ELb0ELb0EEENS1_21CollectiveEpilogueFwdINS6_IJSA_NS7_ILi512EEESA_EEES9_SC_SE_Li256ELb0ELb0ELb0ELb0EEENS1_29StaticPersistentTileSchedulerILb0EEEEEEEEEvNT_6ParamsE)
        /*0380*/ 	.word	0x00000020


	//----- nvinfo : EIATTR_REGCOUNT
	.align		4
.L_183:
        /*0384*/ 	.byte	0x04, 0x2f
        /*0386*/ 	.short	(.L_185 - .L_184)
	.align		4
.L_184:
        /*0388*/ 	.word	index@(_ZN7cutlass13device_kernelIN5flash11enable_sm90INS1_16FlashAttnFwdSm90INS1_25CollectiveMainloopFwdSm90ILi2EN4cute5tupleIJNS5_1CILi1EEES8_S8_EEENS6_IJNS7_ILi128EEESA_NS7_ILi192EEEEEELi128ENS_10bfloat16_tEfNS_4arch4Sm90ELb1ELb0ELb0ELb1ELb0ELb1ELb0ELb1ELb1ELb0ELb0ELb0EEENS1_21CollectiveEpilogueFwdINS6_IJSA_SA_SA_EEES9_SD_SF_Li256ELb1ELb0ELb0ELb0EEENS1_36VarlenDynamicPersistentTileSchedulerILi128ELi128ELi256ELi32ELb0ELb0ELb1ELb1ELb1ELb1EEEEEEEEEvNT_6ParamsE)
        /*038c*/ 	.word	0x000000a8


	//----- nvinfo : EIATTR_FRAME_SIZE
	.align		4
.L_185:
        /*0390*/ 	.byte	0x04, 0x11
        /*0392*/ 	.short	(.L_187 - .L_186)
	.align		4
.L_186:
        /*0394*/ 	.word	index@(_ZN7cutlass13device_kernelIN5flash11enable_sm90INS1_16FlashAttnFwdSm90INS1_25CollectiveMainloopFwdSm90ILi2EN4cute5tupleIJNS5_1CILi1EEES8_S8_EEENS6_IJNS7_ILi128EEESA_NS7_ILi192EEEEEELi128ENS_10bfloat16_tEfNS_4arch4Sm90ELb1ELb0ELb0ELb1ELb0ELb1ELb0ELb1ELb1ELb0ELb0ELb0EEENS1_21CollectiveEpilogueFwdINS6_IJSA_SA_SA_EEES9_SD_SF_Li256ELb1ELb0ELb0ELb0EEENS1_36VarlenDynamicPersistentTileSchedulerILi128ELi128ELi256ELi32ELb0ELb0ELb1ELb1ELb1ELb1EEEEEEEEEvNT_6ParamsE)
        /*0398*/ 	.word	0x00000048


	//----- nvinfo : EIATTR_REGCOUNT
	.align		4
.L_187:
        /*039c*/ 	.byte	0x04, 0x2f
        /*039e*/ 	.short	(.L_189 - .L_188)
	.align		4
.L_188:
        /*03a0*/ 	.word	index@(_ZN7cutlass13device_kernelIN5flash11enable_sm90INS1_16FlashAttnFwdSm90INS1_25CollectiveMainloopFwdSm90ILi2EN4cute5tupleIJNS5_1CILi1EEES8_S8_EEENS6_IJNS7_ILi128EEESA_NS7_ILi192EEEEEELi128ENS_10bfloat16_tEfNS_4arch4Sm90ELb1ELb0ELb0ELb1ELb0ELb0ELb0ELb1ELb1ELb0ELb0ELb0EEENS1_21CollectiveEpilogueFwdINS6_IJSA_SA_SA_EEES9_SD_SF_Li256ELb1ELb0ELb0ELb0EEENS1_36VarlenDynamicPersistentTileSchedulerILi128ELi128ELi256ELi32ELb0ELb0ELb1ELb1ELb1ELb1EEEEEEEEEvNT_6ParamsE)
        /*03a4*/ 	.word	0x000000a8


	//----- nvinfo : EIATTR_FRAME_SIZE
	.align		4
.L_189:
        /*03a8*/ 	.byte	0x04, 0x11
        /*03aa*/ 	.short	(.L_191 - .L_190)
	.align		4
.L_190:
        /*03ac*/ 	.word	index@(_ZN7cutlass13device_kernelIN5flash11enable_sm90INS1_16FlashAttnFwdSm90INS1_25CollectiveMainloopFwdSm90ILi2EN4cute5tupleIJNS5_1CILi1EEES8_S8_EEENS6_IJNS7_ILi128EEESA_NS7_ILi192EEEEEELi128ENS_10bfloat16_tEfNS_4arch4Sm90ELb1ELb0ELb0ELb1ELb0ELb0ELb0ELb1ELb1ELb0ELb0ELb0EEENS1_21CollectiveEpilogueFwdINS6_IJSA_SA_SA_EEES9_SD_SF_Li256ELb1ELb0ELb0ELb0EEENS1_36VarlenDynamicPersistentTileSchedulerILi128ELi128ELi256ELi32ELb0ELb0ELb1ELb1ELb1ELb1EEEEEEEEEvNT_6ParamsE)
        /*03b0*/ 	.word	0x00000030


	//----- nvinfo : EIATTR_REGCOUNT
	.align		4
.L_191:
        /*03b4*/ 	.byte	0x04, 0x2f
        /*03b6*/ 	.short	(.L_193 - .L_192)
	.align		4
.L_192:
        /*03b8*/ 	.word	index@(_ZN7cutlass13device_kernelIN5flash11enable_sm90INS1_16FlashAttnFwdSm90INS1_25CollectiveMainloopFwdSm90ILi2EN4cute5tupleIJNS5_1CILi1EEES8_S8_EEENS6_IJNS7_ILi128EEESA_NS7_ILi192EEEEEELi128ENS_10bfloat16_tEfNS_4arch4Sm90ELb1ELb0ELb0ELb0ELb0ELb0ELb0ELb1ELb1ELb0ELb0ELb0EEENS1_21CollectiveEpilogueFwdINS6_IJSA_SA_SA_EEES9_SD_SF_Li256ELb0ELb0ELb0ELb0EEENS1_30DynamicPersistentTileSchedulerILi256ELi32ELb0ELb0ELb1EEEEEEEEEvNT_6ParamsE)
        /*03bc*/ 	.word	0x000000a8


	//----- nvinfo : EIATTR_FRAME_SIZE
	.align		4
.L_193:
        /*03c0*/ 	.byte	0x04, 0x11
        /*03c2*/ 	.short	(.L_195 - .L_194)
	.align		4
.L_194:
        /*03c4*/ 	.word	index@(_ZN7cutlass13device_kernelIN5flash11enable_sm90INS1_16FlashAttnFwdSm90INS1_25CollectiveMainloopFwdSm90ILi2EN4cute5tupleIJNS5_1CILi1EEES8_S8_EEENS6_IJNS7_ILi128EEESA_NS7_ILi192EEEEEELi128ENS_10bfloat16_tEfNS_4arch4Sm90ELb1ELb0ELb0ELb0ELb0ELb0ELb0ELb1ELb1ELb0ELb0ELb0EEENS1_21CollectiveEpilogueFwdINS6_IJSA_SA_SA_EEES9_SD_SF_Li256ELb0ELb0ELb0ELb0EEENS1_30DynamicPersistentTileSchedulerILi256ELi32ELb0ELb0ELb1EEEEEEEEEvNT_6ParamsE)
        /*03c8*/ 	.word	0x00000008


	//----- nvinfo : EIATTR_REGCOUNT
	.align		4
.L_195:
        /*03cc*/ 	.byte	0x04, 0x2f
        /*03ce*/ 	.short	(.L_197 - .L_196)
	.align		4
.L_196:
        /*03d0*/ 	.word	index@(_ZN7cutlass13device_kernelIN5flash11enable_sm90INS1_16FlashAttnFwdSm90INS1_25CollectiveMainloopFwdSm90ILi2EN4cute5tupleIJNS5_1CILi1EEES8_S8_EEENS6_IJNS7_ILi128EEENS7_ILi96EEENS7_ILi192EEEEEELi128ENS_10bfloat16_tEfNS_4arch4Sm90ELb0ELb1ELb0ELb1ELb0ELb1ELb0ELb1ELb1ELb0ELb0ELb0EEENS1_21CollectiveEpilogueFwdINS6_IJSA_SA_SB_EEES9_SE_SG_Li256ELb1ELb0ELb0ELb0EEENS1_36VarlenDynamicPersistentTileSchedulerILi128ELi96ELi256ELi32ELb0ELb0ELb1ELb1ELb0ELb1EEEEEEEEEvNT_6ParamsE)
        /*03d4*/ 	.word	0x000000a8


	//----- nvinfo : EIATTR_FRAME_SIZE
	.align		4
.L_197:
        /*03d8*/ 	.byte	0x04, 0x11
        /*03da*/ 	.short	(.L_199 - .L_198)
	.align		4
.L_198:
        /*03dc*/ 	.word	index@(_ZN7cutlass13device_kernelIN5flash11enable_sm90INS1_16FlashAttnFwdSm90INS1_25CollectiveMainloopFwdSm90ILi2EN4cute5tupleIJNS5_1CILi1EEES8_S8_EEENS6_IJNS7_ILi128EEENS7_ILi96EEENS7_ILi192EEEEEELi128ENS_10bfloat16_tEfNS_4arch4Sm90ELb0ELb1ELb0ELb1ELb0ELb1ELb0ELb1ELb1ELb0ELb0ELb0EEENS1_21CollectiveEpilogueFwdINS6_IJSA_SA_SB_EEES9_SE_SG_Li256ELb1ELb0ELb0ELb0EEENS1_36VarlenDynamicPersistentTileSchedulerILi128ELi96ELi256ELi32ELb0ELb0ELb1ELb1ELb0ELb1EEEEEEEEEvNT_6ParamsE)
        /*03e0*/ 	.word	0x00000040


	//----- nvinfo : EIATTR_REGCOUNT
	.align		4
.L_199:
        /*03e4*/ 	.byte	0x04, 0x2f
        /*03e6*/ 	.short	(.L_201 - .L_200)
	.align		4
.L_200:
        /*03e8*/ 	.word	index@(_ZN7cutlass13device_kernelIN5flash11enable_sm90INS1_16FlashAttnFwdSm90INS1_25CollectiveMainloopFwdSm90ILi2EN4cute5tupleIJNS5_1CILi1EEES8_S8_EEENS6_IJNS7_ILi128EEENS7_ILi96EEENS7_ILi192EEEEEELi128ENS_10bfloat16_tEfNS_4arch4Sm90ELb0ELb1ELb0ELb1ELb0ELb0ELb0ELb1ELb1ELb0ELb0ELb0EEENS1_21CollectiveEpilogueFwdINS6_IJSA_SA_SB_EEES9_SE_SG_Li256ELb1ELb0ELb0ELb0EEENS1_36VarlenDynamicPersistentTileSchedulerILi128ELi96ELi256ELi32ELb0ELb0ELb1ELb1ELb0ELb1EEEEEEEEEvNT_6ParamsE)
        /*03ec*/ 	.word	0x000000a8


	//----- nvinfo : EIATTR_FRAME_SIZE
	.align		4
.L_201:
        /*03f0*/ 	.byte	0x04, 0x11
        /*03f2*/ 	.short	(.L_203 - .L_202)
	.align		4
.L_202:
        /*03f4*/ 	.word	index@(_ZN7cutlass13device_kernelIN5flash11enable_sm90INS1_16FlashAttnFwdSm90INS1_25CollectiveMainloopFwdSm90ILi2EN4cute5tupleIJNS5_1CILi1EEES8_S8_EEENS6_IJNS7_ILi128EEENS7_ILi96EEENS7_ILi192EEEEEELi128ENS_10bfloat16_tEfNS_4arch4Sm90ELb0ELb1ELb0ELb1ELb0ELb0ELb0ELb1ELb1ELb0ELb0ELb0EEENS1_21CollectiveEpilogueFwdINS6_IJSA_SA_SB_EEES9_SE_SG_Li256ELb1ELb0ELb0ELb0EEENS1_36VarlenDynamicPersistentTileSchedulerILi128ELi96ELi256ELi32ELb0ELb0ELb1ELb1ELb0ELb1EEEEEEEEEvNT_6ParamsE)
        /*03f8*/ 	.word	0x00000028


	//----- nvinfo : EIATTR_REGCOUNT
	.align		4
.L_203:
        /*03fc*/ 	.byte	0x04, 0x2f
        /*03fe*/ 	.short	(.L_205 - .L_204)
	.align		4
.L_204:
        /*0400*/ 	.word	index@(_ZN7cutlass13device_kernelIN5flash11enable_sm90INS1_16FlashAttnFwdSm90INS1_25CollectiveMainloopFwdSm90ILi2EN4cute5tupleIJNS5_1CILi1EEES8_S8_EEENS6_IJNS7_ILi128EEENS7_ILi96EEENS7_ILi192EEEEEELi128ENS_10bfloat16_tEfNS_4arch4Sm90ELb0ELb1ELb0ELb0ELb0ELb0ELb0ELb1ELb1ELb0ELb0ELb0EEENS1_21CollectiveEpilogueFwdINS6_IJSA_SA_SB_EEES9_SE_SG_Li256ELb0ELb0ELb0ELb0EEENS1_30DynamicPersistentTileSchedulerILi256ELi32ELb0ELb0ELb1EEEEEEEEEvNT_6ParamsE)
        /*0404*/ 	.word	0x000000a8


	//----- nvinfo : EIATTR_FRAME_SIZE
	.align		4
.L_205:
        /*0408*/ 	.byte	0x04, 0x11
        /*040a*/ 	.short	(.L_207 - .L_206)
	.align		4
.L_206:
        /*040c*/ 	.word	index@(_ZN7cutlass13device_kernelIN5flash11enable_sm90INS1_16FlashAttnFwdSm90INS1_25CollectiveMainloopFwdSm90ILi2EN4cute5tupleIJNS5_1CILi1EEES8_S8_EEENS6_IJNS7_ILi128EEENS7_ILi96EEENS7_ILi192EEEEEELi128ENS_10bfloat16_tEfNS_4arch4Sm90ELb0ELb1ELb0ELb0ELb0ELb0ELb0ELb1ELb1ELb0ELb0ELb0EEENS1_21CollectiveEpilogueFwdINS6_IJSA_SA_SB_EEES9_SE_SG_Li256ELb0ELb0ELb0ELb0EEENS1_30DynamicPersistentTileSchedulerILi256ELi32ELb0ELb0ELb1EEEEEEEEEvNT_6ParamsE)
        /*0410*/ 	.word	0x00000008


	//----- nvinfo : EIATTR_REGCOUNT
	.align		4
.L_207:
        /*0414*/ 	.byte	0x04, 0x2f
        /*0416*/ 	.short	(.L_209 - .L_208)
	.align		4
.L_208:
        /*0418*/ 	.word	index@(_ZN7cutlass13device_kernelIN5flash11enable_sm90INS1_16FlashAttnFwdSm90INS1_25CollectiveMainloopFwdSm90ILi2EN4cute5tupleIJNS5_1CILi1EEES8_S8_EEENS6_IJNS7_ILi128EEESA_NS7_ILi192EEEEEELi128ENS_10bfloat16_tEfNS_4arch4Sm90ELb0ELb0ELb0ELb1ELb0ELb1ELb0ELb1ELb1ELb0ELb0ELb0EEENS1_21CollectiveEpilogueFwdINS6_IJSA_SA_SA_EEES9_SD_SF_Li256ELb1ELb0ELb0ELb0EEENS1_36VarlenDynamicPersistentTileSchedulerILi128ELi128ELi256ELi32ELb0ELb0ELb1ELb0ELb1ELb1EEEEEEEEEvNT_6ParamsE)
        /*041c*/ 	.word	0x000000a8


	//----- nvinfo : EIATTR_FRAME_SIZE
	.align		4
.L_209:
        /*0420*/ 	.byte	0x04, 0x11
        /*0422*/ 	.short	(.L_211 - .L_210)
	.align		4
.L_210:
        /*0424*/ 	.word	index@(_ZN7cutlass13device_kernelIN5flash11enable_sm90INS1_16FlashAttnFwdSm90INS1_25CollectiveMainloopFwdSm90ILi2EN4cute5tupleIJNS5_1CILi1EEES8_S8_EEENS6_IJNS7_ILi128EEESA_NS7_ILi192EEEEEELi128ENS_10bfloat16_tEfNS_4arch4Sm90ELb0ELb0ELb0ELb1ELb0ELb1ELb0ELb1ELb1ELb0ELb0ELb0EEENS1_21CollectiveEpilogueFwdINS6_IJSA_SA_SA_EEES9_SD_SF_Li256ELb1ELb0ELb0ELb0EEENS1_36VarlenDynamicPersistentTileSchedulerILi128ELi128ELi256ELi32ELb0ELb0ELb1ELb0ELb1ELb1EEEEEEEEEvNT_6ParamsE)
        /*0428*/ 	.word	0x00000048


	//----- nvinfo : EIATTR_REGCOUNT
	.align		4
.L_211:
        /*042c*/ 	.byte	0x04, 0x2f
        /*042e*/ 	.short	(.L_213 - .L_212)
	.align		4
.L_212:
        /*0430*/ 	.word	index@(_ZN7cutlass13device_kernelIN5flash11enable_sm90INS1_16FlashAttnFwdSm90INS1_25CollectiveMainloopFwdSm90ILi2EN4cute5tupleIJNS5_1CILi1EEES8_S8_EEENS6_IJNS7_ILi128EEESA_NS7_ILi192EEEEEELi128ENS_10bfloat16_tEfNS_4arch4Sm90ELb0ELb0ELb0ELb1ELb0ELb0ELb0ELb1ELb1ELb0ELb0ELb0EEENS1_21CollectiveEpilogueFwdINS6_IJSA_SA_SA_EEES9_SD_SF_Li256ELb1ELb0ELb0ELb0EEENS1_36VarlenDynamicPersistentTileSchedulerILi128ELi128ELi256ELi32ELb0ELb0ELb1ELb0ELb1ELb1EEEEEEEEEvNT_6ParamsE)
        /*0434*/ 	.word	0x000000a8


	//----- nvinfo : EIATTR_FRAME_SIZE
	.align		4
.L_213:
        /*0438*/ 	.byte	0x04, 0x11
        /*043a*/ 	.short	(.L_215 - .L_214)
	.align		4
.L_214:
        /*043c*/ 	.word	index@(_ZN7cutlass13device_kernelIN5flash11enable_sm90INS1_16FlashAttnFwdSm90INS1_25CollectiveMainloopFwdSm90ILi2EN4cute5tupleIJNS5_1CILi1EEES8_S8_EEENS6_IJNS7_ILi128EEESA_NS7_ILi192EEEEEELi128ENS_10bfloat16_tEfNS_4arch4Sm90ELb0ELb0ELb0ELb1ELb0ELb0ELb0ELb1ELb1ELb0ELb0ELb0EEENS1_21CollectiveEpilogueFwdINS6_IJSA_SA_SA_EEES9_SD_SF_Li256ELb1ELb0ELb0ELb0EEENS1_36VarlenDynamicPersistentTileSchedulerILi128ELi128ELi256ELi32ELb0ELb0ELb1ELb0ELb1ELb1EEEEEEEEEvNT_6ParamsE)
        /*0440*/ 	.word	0x00000038


	//----- nvinfo : EIATTR_REGCOUNT
	.align		4
.L_215:
        /*0444*/ 	.byte	0x04, 0x2f
        /*0446*/ 	.short	(.L_217 - .L_216)
	.align		4
.L_216:
        /*0448*/ 	.word	index@(_ZN7cutlass13device_kernelIN5flash11enable_sm90INS1_16FlashAttnFwdSm90INS1_25CollectiveMainloopFwdSm90ILi2EN4cute5tupleIJNS5_1CILi2EEENS7_ILi1EEES9_EEENS6_IJNS7_ILi128EEESB_NS7_ILi192EEEEEELi128ENS_10bfloat16_tEfNS_4arch4Sm90ELb0ELb0ELb0ELb0ELb0ELb0ELb0ELb1ELb1ELb0ELb0ELb0EEENS1_21CollectiveEpilogueFwdINS6_IJSB_SB_SB_EEESA_SE_SG_Li256ELb0ELb0ELb0ELb0EEENS1_29StaticPersistentTileSchedulerILb0EEEEEEEEEvNT_6ParamsE)
        /*044c*/ 	.word	0x000000a8


	//----- nvinfo : EIATTR_FRAME_SIZE
	.align		4
.L_217:
        /*0450*/ 	.byte	0x04, 0x11
        /*0452*/ 	.short	(.L_219 - .L_218)
	.align		4
.L_218:
        /*0454*/ 	.word	index@(_ZN7cutlass13device_kernelIN5flash11enable_sm90INS1_16FlashAttnFwdSm90INS1_25CollectiveMainloopFwdSm90ILi2EN4cute5tupleIJNS5_1CILi2EEENS7_ILi1EEES9_EEENS6_IJNS7_ILi128EEESB_NS7_ILi192EEEEEELi128ENS_10bfloat16_tEfNS_4arch4Sm90ELb0ELb0ELb0ELb0ELb0ELb0ELb0ELb1ELb1ELb0ELb0ELb0EEENS1_21CollectiveEpilogueFwdINS6_IJSB_SB_SB_EEESA_SE_SG_Li256ELb0ELb0ELb0ELb0EEENS1_29StaticPersistentTileSchedulerILb0EEEEEEEEEvNT_6ParamsE)
        /*0458*/ 	.word	0x00000028


	//----- nvinfo : EIATTR_REGCOUNT
	.align		4
.L_219:
        /*045c*/ 	.byte	0x04, 0x2f
        /*045e*/ 	.short	(.L_221 - .L_220)
	.align		4
.L_220:
        /*0460*/ 	.word	index@(_ZN7cutlass13device_kernelIN5flash11enable_sm90INS1_16FlashAttnFwdSm90INS1_25CollectiveMainloopFwdSm90ILi2EN4cute5tupleIJNS5_1CILi1EEES8_S8_EEENS6_IJNS7_ILi128EEESA_NS7_ILi192EEEEEELi128ENS_10bfloat16_tEfNS_4arch4Sm90ELb0ELb0ELb0ELb0ELb0ELb0ELb0ELb1ELb1ELb0ELb0ELb0EEENS1_21CollectiveEpilogueFwdINS6_IJSA_SA_SA_EEES9_SD_SF_Li256ELb0ELb0ELb0ELb0EEENS1_29StaticPersistentTileSchedulerILb0EEEEEEEEEvNT_6ParamsE)
        /*0464*/ 	.word	0x000000a8


	//----- nvinfo : EIATTR_FRAME_SIZE
	.align		4
.L_221:
        /*0468*/ 	.byte	0x04, 0x11
        /*046a*/ 	.short	(.L_223 - .L_222)
	.align		4
.L_222:
        /*046c*/ 	.word	index@(_ZN7cutlass13device_kernelIN5flash11enable_sm90INS1_16FlashAttnFwdSm90INS1_25CollectiveMainloopFwdSm90ILi2EN4cute5tupleIJNS5_1CILi1EEES8_S8_EEENS6_IJNS7_ILi128EEESA_NS7_ILi192EEEEEELi128ENS_10bfloat16_tEfNS_4arch4Sm90ELb0ELb0ELb0ELb0ELb0ELb0ELb0ELb1ELb1ELb0ELb0ELb0EEENS1_21CollectiveEpilogueFwdINS6_IJSA_SA_SA_EEES9_SD_SF_Li256ELb0ELb0ELb0ELb0EEENS1_29StaticPersistentTileSchedulerILb0EEEEEEEEEvNT_6ParamsE)
        /*0470*/ 	.word	0x00000020


	//----- nvinfo : EIATTR_MIN_STACK_SIZE
	.align		4
.L_223:
        /*0474*/ 	.byte	0x04, 0x12
        /*0476*/ 	.short	(.L_225 - .L_224)
	.align		4
.L_224:
        /*0478*/ 	.word	index@(_ZN7cutlass13device_kernelIN5flash11enable_sm90INS1_16FlashAttnFwdSm90INS1_25CollectiveMainloopFwdSm90ILi2EN4cute5tupleIJNS5_1CILi1EEES8_S8_EEENS6_IJNS7_ILi128EEESA_NS7_ILi192EEEEEELi128ENS_10bfloat16_tEfNS_4arch4Sm90ELb0ELb0ELb0ELb0ELb0ELb0ELb0ELb1ELb1ELb0ELb0ELb0EEENS1_21CollectiveEpilogueFwdINS6_IJSA_SA_SA_EEES9_SD_SF_Li256ELb0ELb0ELb0ELb0EEENS1_29StaticPersistentTileSchedulerILb0EEEEEEEEEvNT_6ParamsE)
        /*047c*/ 	.word	0x00000020


	//----- nvinfo : EIATTR_MIN_STACK_SIZE
	.align		4
.L_225:
        /*0480*/ 	.byte	0x04, 0x12
        /*0482*/ 	.short	(.L_227 - .L_226)
	.align		4
.L_226:
        /*0484*/ 	.word	index@(_ZN7cutlass13device_kernelIN5flash11enable_sm90INS1_16FlashAttnFwdSm90INS1_25CollectiveMainloopFwdSm90ILi2EN4cute5tupleIJNS5_1CILi2EEENS7_ILi1EEES9_EEENS6_IJNS7_ILi128EEESB_NS7_ILi192EEEEEELi128ENS_10bfloat16_tEfNS_4arch4Sm90ELb0ELb0ELb0ELb0ELb0ELb0ELb0ELb1ELb1ELb0ELb0ELb0EEENS1_21CollectiveEpilogueFwdINS6_IJSB_SB_SB_EEESA_SE_SG_Li256ELb0ELb0ELb0ELb0EEENS1_29StaticPersistentTileSchedulerILb0EEEEEEEEEvNT_6ParamsE)
        /*0488*/ 	.word	0x00000028


	//----- nvinfo : EIATTR_MIN_STACK_SIZE
	.align		4
.L_227:
        /*048c*/ 	.byte	0x04, 0x12
        /*048e*/ 	.short	(.L_229 - .L_228)
	.align		4
.L_228:
        /*0490*/ 	.word	index@(_ZN7cutlass13device_kernelIN5flash11enable_sm90INS1_16FlashAttnFwdSm90INS1_25CollectiveMainloopFwdSm90ILi2EN4cute5tupleIJNS5_1CILi1EEES8_S8_EEENS6_IJNS7_ILi128EEESA_NS7_ILi192EEEEEELi128ENS_10bfloat16_tEfNS_4arch4Sm90ELb0ELb0ELb0ELb1ELb0ELb0ELb0ELb1ELb1ELb0ELb0ELb0EEENS1_21CollectiveEpilogueFwdINS6_IJSA_SA_SA_EEES9_SD_SF_Li256ELb1ELb0ELb0ELb0EEENS1_36VarlenDynamicPersistentTileSchedulerILi128ELi128ELi256ELi32ELb0ELb0ELb1ELb0ELb1ELb1EEEEEEEEEvNT_6ParamsE)
        /*0494*/ 	.word	0x00000038


	//----- nvinfo : EIATTR_MIN_STACK_SIZE
	.align		4
.L_229:
        /*0498*/ 	.byte	0x04, 0x12
        /*049a*/ 	.short	(.L_231 - .L_230)
	.align		4
.L_230:
        /*049c*/ 	.word	index@(_ZN7cutlass13device_kernelIN5flash11enable_sm90INS1_16FlashAttnFwdSm90INS1_25CollectiveMainloopFwdSm90ILi2EN4cute5tupleIJNS5_1CILi1EEES8_S8_EEENS6_IJNS7_ILi128EEESA_NS7_ILi192EEEEEELi128ENS_10bfloat16_tEfNS_4arch4Sm90ELb0ELb0ELb0ELb1ELb0ELb1ELb0ELb1ELb1ELb0ELb0ELb0EEENS1_21CollectiveEpilogueFwdINS6_IJSA_SA_SA_EEES9_SD_SF_Li256ELb1ELb0ELb0ELb0EEENS1_36VarlenDynamicPersistentTileSchedulerILi128ELi128ELi256ELi32ELb0ELb0ELb1ELb0ELb1ELb1EEEEEEEEEvNT_6ParamsE)
        /*04a0*/ 	.word	0x00000048


	//----- nvinfo : EIATTR_MIN_STACK_SIZE
	.align		4
.L_231:
        /*04a4*/ 	.byte	0x04, 0x12
        /*04a6*/ 	.short	(.L_233 - .L_232)
	.align		4
.L_232:
        /*04a8*/ 	.word	index@(_ZN7cutlass13device_kernelIN5flash11enable_sm90INS1_16FlashAttnFwdSm90INS1_25CollectiveMainloopFwdSm90ILi2EN4cute5tupleIJNS5_1CILi1EEES8_S8_EEENS6_IJNS7_ILi128EEENS7_ILi96EEENS7_ILi192EEEEEELi128ENS_10bfloat16_tEfNS_4arch4Sm90ELb0ELb1ELb0ELb0ELb0ELb0ELb0ELb1ELb1ELb0ELb0ELb0EEENS1_21CollectiveEpilogueFwdINS6_IJSA_SA_SB_EEES9_SE_SG_Li256ELb0ELb0ELb0ELb0EEENS1_30DynamicPersistentTileSchedulerILi256ELi32ELb0ELb0ELb1EEEEEEEEEvNT_6ParamsE)
        /*04ac*/ 	.word	0x00000008


	//----- nvinfo : EIATTR_MIN_STACK_SIZE
	.align		4
.L_233:
        /*04b0*/ 	.byte	0x04, 0x12
        /*04b2*/ 	.short	(.L_235 - .L_234)
	.align		4
.L_234:
        /*04b4*/ 	.word	index@(_ZN7cutlass13device_kernelIN5flash11enable_sm90INS1_16FlashAttnFwdSm90INS1_25CollectiveMainloopFwdSm90ILi2EN4cute5tupleIJNS5_1CILi1EEES8_S8_EEENS6_IJNS7_ILi128EEENS7_ILi96EEENS7_ILi192EEEEEELi128ENS_10bfloat16_tEfNS_4arch4Sm90ELb0ELb1ELb0ELb1ELb0ELb0ELb0ELb1ELb1ELb0ELb0ELb0EEENS1_21CollectiveEpilogueFwdINS6_IJSA_SA_SB_EEES9_SE_SG_Li256ELb1ELb0ELb0ELb0EEENS1_36VarlenDynamicPersistentTileSchedulerILi128ELi96ELi256ELi32ELb0ELb0ELb1ELb1ELb0ELb1EEEEEEEEEvNT_6ParamsE)
        /*04b8*/ 	.word	0x00000028


	//----- nvinfo : EIATTR_MIN_STACK_SIZE
	.align		4
.L_235:
        /*04bc*/ 	.byte	0x04, 0x12
        /*04be*/ 	.short	(.L_237 - .L_236)
	.align		4
.L_236:
        /*04c0*/ 	.word	index@(_ZN7cutlass13device_kernelIN5flash11enable_sm90INS1_16FlashAttnFwdSm90INS1_25CollectiveMainloopFwdSm90ILi2EN4cute5tupleIJNS5_1CILi1EEES8_S8_EEENS6_IJNS7_ILi128EEENS7_ILi96EEENS7_ILi192EEEEEELi128ENS_10bfloat16_tEfNS_4arch4Sm90ELb0ELb1ELb0ELb1ELb0ELb1ELb0ELb1ELb1ELb0ELb0ELb0EEENS1_21CollectiveEpilogueFwdINS6_IJSA_SA_SB_EEES9_SE_SG_Li256ELb1ELb0ELb0ELb0EEENS1_36VarlenDynamicPersistentTileSchedulerILi128ELi96ELi256ELi32ELb0ELb0ELb1ELb1ELb0ELb1EEEEEEEEEvNT_6ParamsE)
        /*04c4*/ 	.word	0x00000040


	//----- nvinfo : EIATTR_MIN_STACK_SIZE
	.align		4
.L_237:
        /*04c8*/ 	.byte	0x04, 0x12
        /*04ca*/ 	.short	(.L_239 - .L_238)
	.align		4
.L_238:
        /*04cc*/ 	.word	index@(_ZN7cutlass13device_kernelIN5flash11enable_sm90INS1_16FlashAttnFwdSm90INS1_25CollectiveMainloopFwdSm90ILi2EN4cute5tupleIJNS5_1CILi1EEES8_S8_EEENS6_IJNS7_ILi128EEESA_NS7_ILi192EEEEEELi128ENS_10bfloat16_tEfNS_4arch4Sm90ELb1ELb0ELb0ELb0ELb0ELb0ELb0ELb1ELb1ELb0ELb0ELb0EEENS1_21CollectiveEpilogueFwdINS6_IJSA_SA_SA_EEES9_SD_SF_Li256ELb0ELb0ELb0ELb0EEENS1_30DynamicPersistentTileSchedulerILi256ELi32ELb0ELb0ELb1EEEEEEEEEvNT_6ParamsE)
        /*04d0*/ 	.word	0x00000008


	//----- nvinfo : EIATTR_MIN_STACK_SIZE
	.align		4
.L_239:
        /*04d4*/ 	.byte	0x04, 0x12
        /*04d6*/ 	.short	(.L_241 - .L_240)
	.align		4
.L_240:
        /*04d8*/ 	.word	index@(_ZN7cutlass13device_kernelIN5flash11enable_sm90INS1_16FlashAttnFwdSm90INS1_25CollectiveMainloopFwdSm90ILi2EN4cute5tupleIJNS5_1CILi1EEES8_S8_EEENS6_IJNS7_ILi128EEESA_NS7_ILi192EEEEEELi128ENS_10bfloat16_tEfNS_4arch4Sm90ELb1ELb0ELb0ELb1ELb0ELb0ELb0ELb1ELb1ELb0ELb0ELb0EEENS1_21CollectiveEpilogueFwdINS6_IJSA_SA_SA_EEES9_SD_SF_Li256ELb1ELb0ELb0ELb0EEENS1_36VarlenDynamicPersistentTileSchedulerILi128ELi128ELi256ELi32ELb0ELb0ELb1ELb1ELb1ELb1EEEEEEEEEvNT_6ParamsE)
        /*04dc*/ 	.word	0x00000030


	//----- nvinfo : EIATTR_MIN_STACK_SIZE
	.align		4
.L_241:
        /*04e0*/ 	.byte	0x04, 0x12
        /*04e2*/ 	.short	(.L_243 - .L_242)
	.align		4
.L_242:
        /*04e4*/ 	.word	index@(_ZN7cutlass13device_kernelIN5flash11enable_sm90INS1_16FlashAttnFwdSm90INS1_25CollectiveMainloopFwdSm90ILi2EN4cute5tupleIJNS5_1CILi1EEES8_S8_EEENS6_IJNS7_ILi128EEESA_NS7_ILi192EEEEEELi128ENS_10bfloat16_tEfNS_4arch4Sm90ELb1ELb0ELb0ELb1ELb0ELb1ELb0ELb1ELb1ELb0ELb0ELb0EEENS1_21CollectiveEpilogueFwdINS6_IJSA_SA_SA_EEES9_SD_SF_Li256ELb1ELb0ELb0ELb0EEENS1_36VarlenDynamicPersistentTileSchedulerILi128ELi128ELi256ELi32ELb0ELb0ELb1ELb1ELb1ELb1EEEEEEEEEvNT_6ParamsE)
        /*04e8*/ 	.word	0x00000048


	//----- nvinfo : EIATTR_MIN_STACK_SIZE
	.align		4
.L_243:
        /*04ec*/ 	.byte	0x04, 0x12
        /*04ee*/ 	.short	(.L_245 - .L_244)
	.align		4
.L_244:
        /*04f0*/ 	.word	index@(_ZN7cutlass13device_kernelIN5flash11enable_sm90INS1_16FlashAttnFwdSm90INS1_25CollectiveMainloopFwdSm90ILi2EN4cute5tupleIJNS5_1CILi1EEES8_S8_EEENS6_IJNS7_ILi64EEESA_SA_EEELi512ENS_10bfloat16_tEfNS_4arch4Sm90ELb0ELb0ELb0ELb0ELb0ELb0ELb0ELb0ELb0ELb0ELb0ELb0EEENS1_21CollectiveEpilogueFwdINS6_IJSA_NS7_ILi512EEESA_EEES9_SC_SE_Li256ELb0ELb0ELb0ELb0EEENS1_29StaticPersistentTileSchedulerILb0EEEEEEEEEvNT_6ParamsE)
        /*04f4*/ 	.word	0x00000020


	//----- nvinfo : EIATTR_MIN_STACK_SIZE
	.align		4
.L_245:
        /*04f8*/ 	.byte	0x04, 0x12
        /*04fa*/ 	.short	(.L_247 - .L_246)
	.align		4
.L_246:
        /*04fc*/ 	.word	index@(_ZN7cutlass13device_kernelIN5flash11enable_sm90INS1_16FlashAttnFwdSm90INS1_25CollectiveMainloopFwdSm90ILi2EN4cute5tupleIJNS5_1CILi1EEES8_S8_EEENS6_IJNS7_ILi64EEESA_SA_EEELi512ENS_10bfloat16_tEfNS_4arch4Sm90ELb0ELb0ELb0ELb0ELb0ELb0ELb1ELb0ELb0ELb0ELb0ELb0EEENS1_21CollectiveEpilogueFwdINS6_IJSA_NS7_ILi512EEESA_EEES9_SC_SE_Li256ELb0ELb0ELb0ELb0EEENS1_29StaticPersistentTileSchedulerILb0EEEEEEEEEvNT_6ParamsE)
        /*0500*/ 	.word	0x00000020


	//----- nvinfo : EIATTR_MIN_STACK_SIZE
	.align		4
.L_247:
        /*0504*/ 	.byte	0x04, 0x12
        /*0506*/ 	.short	(.L_249 - .L_248)
	.align		4
.L_248:
        /*0508*/ 	.word	index@(_ZN7cutlass13device_kernelIN5flash11enable_sm90INS1_16FlashAttnFwdSm90INS1_25CollectiveMainloopFwdSm90ILi2EN4cute5tupleIJNS5_1CILi1EEES8_S8_EEENS6_IJNS7_ILi64EEESA_SA_EEELi512ENS_10bfloat16_tEfNS_4arch4Sm90ELb0ELb0ELb0ELb1ELb0ELb0ELb0ELb0ELb0ELb0ELb0ELb0EEENS1_21CollectiveEpilogueFwdINS6_IJSA_NS7_ILi512EEESA_EEES9_SC_SE_Li256ELb1ELb0ELb0ELb0EEENS1_36VarlenDynamicPersistentTileSchedulerILi64ELi64ELi256ELi32ELb0ELb0ELb1ELb0ELb1ELb1EEEEEEEEEvNT_6ParamsE)
        /*050c*/ 	.word	0x00000030


	//----- nvinfo : EIATTR_MIN_STACK_SIZE
	.align		4
.L_249:
        /*0510*/ 	.byte	0x04, 0x12
        /*0512*/ 	.short	(.L_251 - .L_250)
	.align		4
.L_250:
        /*0514*/ 	.word	index@(_ZN7cutlass13device_kernelIN5flash11enable_sm90INS1_16FlashAttnFwdSm90INS1_25CollectiveMainloopFwdSm90ILi2EN4cute5tupleIJNS5_1CILi1EEES8_S8_EEENS6_IJNS7_ILi64EEESA_SA_EEELi512ENS_10bfloat16_tEfNS_4arch4Sm90ELb0ELb0ELb0ELb1ELb0ELb1ELb0ELb0ELb0ELb0ELb0ELb0EEENS1_21CollectiveEpilogueFwdINS6_IJSA_NS7_ILi512EEESA_EEES9_SC_SE_Li256ELb1ELb0ELb0ELb0EEENS1_36VarlenDynamicPersistentTileSchedulerILi64ELi64ELi256ELi32ELb0ELb0ELb1ELb0ELb1ELb1EEEEEEEEEvNT_6ParamsE)
        /*0518*/ 	.word	0x00000040


	//----- nvinfo : EIATTR_MIN_STACK_SIZE
	.align		4
.L_251:
        /*051c*/ 	.byte	0x04, 0x12
        /*051e*/ 	.short	(.L_253 - .L_252)
	.align		4
.L_252:
        /*0520*/ 	.word	index@(_ZN7cutlass13device_kernelIN5flash11enable_sm90INS1_16FlashAttnFwdSm90INS1_25CollectiveMainloopFwdSm90ILi2EN4cute5tupleIJNS5_1CILi1EEES8_S8_EEENS6_IJNS7_ILi64EEESA_SA_EEELi512ENS_10bfloat16_tEfNS_4arch4Sm90ELb0ELb0ELb0ELb1ELb0ELb0ELb1ELb0ELb0ELb0ELb0ELb0EEENS1_21CollectiveEpilogueFwdINS6_IJSA_NS7_ILi512EEESA_EEES9_SC_SE_Li256ELb1ELb0ELb0ELb0EEENS1_36VarlenDynamicPersistentTileSchedulerILi64ELi64ELi256ELi32ELb0ELb0ELb1ELb0ELb1ELb1EEEEEEEEEvNT_6ParamsE)
        /*0524*/ 	.word	0x00000038


	//----- nvinfo : EIATTR_MIN_STACK_SIZE
	.align		4
.L_253:
        /*0528*/ 	.byte	0x04, 0x12
        /*052a*/ 	.short	(.L_255 - .L_254)
	.align		4
.L_254:
        /*052c*/ 	.word	index@(_ZN7cutlass13device_kernelIN5flash11enable_sm90INS1_16FlashAttnFwdSm90INS1_25CollectiveMainloopFwdSm90ILi2EN4cute5tupleIJNS5_1CILi1EEES8_S8_EEENS6_IJNS7_ILi64EEESA_SA_EEELi512ENS_10bfloat16_tEfNS_4arch4Sm90ELb0ELb0ELb0ELb1ELb0ELb1ELb1ELb0ELb0ELb0ELb0ELb0EEENS1_21CollectiveEpilogueFwdINS6_IJSA_NS7_ILi512EEESA_EEES9_SC_SE_Li256ELb1ELb0ELb0ELb0EEENS1_36VarlenDynamicPersistentTileSchedulerILi64ELi64ELi256ELi32ELb0ELb0ELb1ELb0ELb1ELb1EEEEEEEEEvNT_6ParamsE)
        /*0530*/ 	.word	0x00000040


	//----- nvinfo : EIATTR_MIN_STACK_SIZE
	.align		4
.L_255:
        /*0534*/ 	.byte	0x04, 0x12
        /*0536*/ 	.short	(.L_257 - .L_256)
	.align		4
.L_256:
        /*0538*/ 	.word	index@(_ZN7cutlass13device_kernelIN5flash11enable_sm90INS1_16FlashAttnFwdSm90INS1_25CollectiveMainloopFwdSm90ILi2EN4cute5tupleIJNS5_1CILi1EEES8_S8_EEENS6_IJNS7_ILi64EEESA_SA_EEELi512ENS_10bfloat16_tEfNS_4arch4Sm90ELb0ELb1ELb0ELb0ELb0ELb0ELb0ELb0ELb0ELb0ELb0ELb0EEENS1_21CollectiveEpilogueFwdINS6_IJSA_NS7_ILi512EEESA_EEES9_SC_SE_Li256ELb0ELb0ELb0ELb0EEENS1_30DynamicPersistentTileSchedulerILi256ELi32ELb0ELb0ELb1EEEEEEEEEvNT_6ParamsE)
        /*053c*/ 	.word	0x00000000


	//----- nvinfo : EIATTR_MIN_STACK_SIZE
	.align		4
.L_257:
        /*0540*/ 	.byte	0x04, 0x12
        /*0542*/ 	.short	(.L_259 - .L_258)
	.align		4
.L_258:
        /*0544*/ 	.word	index@(_ZN7cutlass13device_kernelIN5flash11enable_sm90INS1_16FlashAttnFwdSm90INS1_25CollectiveMainloopFwdSm90ILi2EN4cute5tupleIJNS5_1CILi1EEES8_S8_EEENS6_IJNS7_ILi64EEESA_SA_EEELi512ENS_10bfloat16_tEfNS_4arch4Sm90ELb0ELb1ELb0ELb0ELb0ELb0ELb1ELb0ELb0ELb0ELb0ELb0EEENS1_21CollectiveEpilogueFwdINS6_IJSA_NS7_ILi512EEESA_EEES9_SC_SE_Li256ELb0ELb0ELb0ELb0EEENS1_30DynamicPersistentTileSchedulerILi256ELi32ELb0ELb0ELb1EEEEEEEEEvNT_6ParamsE)
        /*0548*/ 	.word	0x00000008


	//----- nvinfo : EIATTR_MIN_STACK_SIZE
	.align		4
.L_259:
        /*054c*/ 	.byte	0x04, 0x12
        /*054e*/ 	.short	(.L_261 - .L_260)
	.align		4
.L_260:
        /*0550*/ 	.word	index@(_ZN7cutlass13device_kernelIN5flash11enable_sm90INS1_16FlashAttnFwdSm90INS1_25CollectiveMainloopFwdSm90ILi2EN4cute5tupleIJNS5_1CILi1EEES8_S8_EEENS6_IJNS7_ILi64EEESA_SA_EEELi512ENS_10bfloat16_tEfNS_4arch4Sm90ELb0ELb1ELb0ELb1ELb0ELb0ELb0ELb0ELb0ELb0ELb0ELb0EEENS1_21CollectiveEpilogueFwdINS6_IJSA_NS7_ILi512EEESA_EEES9_SC_SE_Li256ELb1ELb0ELb0ELb0EEENS1_36VarlenDynamicPersistentTileSchedulerILi64ELi64ELi256ELi32ELb0ELb0ELb1ELb1ELb0ELb1EEEEEEEEEvNT_6ParamsE)
        /*0554*/ 	.word	0x00000020


	//----- nvinfo : EIATTR_MIN_STACK_SIZE
	.align		4
.L_261:
        /*0558*/ 	.byte	0x04, 0x12
        /*055a*/ 	.short	(.L_263 - .L_262)
	.align		4
.L_262:
        /*055c*/ 	.word	index@(_ZN7cutlass13device_kernelIN5flash11enable_sm90INS1_16FlashAttnFwdSm90INS1_25CollectiveMainloopFwdSm90ILi2EN4cute5tupleIJNS5_1CILi1EEES8_S8_EEENS6_IJNS7_ILi64EEESA_SA_EEELi512ENS_10bfloat16_tEfNS_4arch4Sm90ELb0ELb1ELb0ELb1ELb0ELb1ELb0ELb0ELb0ELb0ELb0ELb0EEENS1_21CollectiveEpilogueFwdINS6_IJSA_NS7_ILi512EEESA_EEES9_SC_SE_Li256ELb1ELb0ELb0ELb0EEENS1_36VarlenDynamicPersistentTileSchedulerILi64ELi64ELi256ELi32ELb0ELb0ELb1ELb1ELb0ELb1EEEEEEEEEvNT_6ParamsE)
        /*0560*/ 	.word	0x00000028


	//----- nvinfo : EIATTR_MIN_STACK_SIZE
	.align		4
.L_263:
        /*0564*/ 	.byte	0x04, 0x12
        /*0566*/ 	.short	(.L_265 - .L_264)
	.align		4
.L_264:
        /*0568*/ 	.word	index@(_ZN7cutlass13device_kernelIN5flash11enable_sm90INS1_16FlashAttnFwdSm90INS1_25CollectiveMainloopFwdSm90ILi2EN4cute5tupleIJNS5_1CILi1EEES8_S8_EEENS6_IJNS7_ILi64EEESA_SA_EEELi512ENS_10bfloat16_tEfNS_4arch4Sm90ELb0ELb1ELb0ELb1ELb0ELb0ELb1ELb0ELb0ELb0ELb0ELb0EEENS1_21CollectiveEpilogueFwdINS6_IJSA_NS7_ILi512EEESA_EEES9_SC_SE_Li256ELb1ELb0ELb0ELb0EEENS1_36VarlenDynamicPersistentTileSchedulerILi64ELi64ELi256ELi32ELb0ELb0ELb1ELb1ELb0ELb1EEEEEEEEEvNT_6ParamsE)
        /*056c*/ 	.word	0x00000028


	//----- nvinfo : EIATTR_MIN_STACK_SIZE
	.align		4
.L_265:
        /*0570*/ 	.byte	0x04, 0x12
        /*0572*/ 	.short	(.L_267 - .L_266)
	.align		4
.L_266:
        /*0574*/ 	.word	index@(_ZN7cutlass13device_kernelIN5flash11enable_sm90INS1_16FlashAttnFwdSm90INS1_25CollectiveMainloopFwdSm90ILi2EN4cute5tupleIJNS5_1CILi1EEES8_S8_EEENS6_IJNS7_ILi64EEESA_SA_EEELi512ENS_10bfloat16_tEfNS_4arch4Sm90ELb0ELb1ELb0ELb1ELb0ELb1ELb1ELb0ELb0ELb0ELb0ELb0EEENS1_21CollectiveEpilogueFwdINS6_IJSA_NS7_ILi512EEESA_EEES9_SC_SE_Li256ELb1ELb0ELb0ELb0EEENS1_36VarlenDynamicPersistentTileSchedulerILi64ELi64ELi256ELi32ELb0ELb0ELb1ELb1ELb0ELb1EEEEEEEEEvNT_6ParamsE)
        /*0578*/ 	.word	0x00000038


	//----- nvinfo : EIATTR_MIN_STACK_SIZE
	.align		4
.L_267:
        /*057c*/ 	.byte	0x04, 0x12
        /*057e*/ 	.short	(.L_269 - .L_268)
	.align		4
.L_268:
        /*0580*/ 	.word	index@(_ZN7cutlass13device_kernelIN5flash11enable_sm90INS1_16FlashAttnFwdSm90INS1_25CollectiveMainloopFwdSm90ILi2EN4cute5tupleIJNS5_1CILi1EEES8_S8_EEENS6_IJNS7_ILi64EEESA_SA_EEELi512ENS_10bfloat16_tEfNS_4arch4Sm90ELb1ELb0ELb0ELb0ELb0ELb0ELb0ELb0ELb0ELb0ELb0ELb0EEENS1_21CollectiveEpilogueFwdINS6_IJSA_NS7_ILi512EEESA_EEES9_SC_SE_Li256ELb0ELb0ELb0ELb0EEENS1_30DynamicPersistentTileSchedulerILi256ELi32ELb0ELb0ELb1EEEEEEEEEvNT_6ParamsE)
        /*0584*/ 	.word	0x00000000


	//----- nvinfo : EIATTR_MIN_STACK_SIZE
	.align		4
.L_269:
        /*0588*/ 	.byte	0x04, 0x12
        /*058a*/ 	.short	(.L_271 - .L_270)
	.align		4
.L_270:
        /*058c*/ 	.word	index@(_ZN7cutlass13device_kernelIN5flash11enable_sm90INS1_16FlashAttnFwdSm90INS1_25CollectiveMainloopFwdSm90ILi2EN4cute5tupleIJNS5_1CILi1EEES8_S8_EEENS6_IJNS7_ILi64EEESA_SA_EEELi512ENS_10bfloat16_tEfNS_4arch4Sm90ELb1ELb0ELb0ELb0ELb0ELb0ELb1ELb0ELb0ELb0ELb0ELb0EEENS1_21CollectiveEpilogueFwdINS6_IJSA_NS7_ILi512EEESA_EEES9_SC_SE_Li256ELb0ELb0ELb0ELb0EEENS1_30DynamicPersistentTileSchedulerILi256ELi32ELb0ELb0ELb1EEEEEEEEEvNT_6ParamsE)
        /*0590*/ 	.word	0x00000008


	//----- nvinfo : EIATTR_MIN_STACK_SIZE
	.align		4
.L_271:
        /*0594*/ 	.byte	0x04, 0x12
        /*0596*/ 	.short	(.L_273 - .L_272)
	.align		4
.L_272:
        /*0598*/ 	.word	index@(_ZN7cutlass13device_kernelIN5flash11enable_sm90INS1_16FlashAttnFwdSm90INS1_25CollectiveMainloopFwdSm90ILi2EN4cute5tupleIJNS5_1CILi1EEES8_S8_EEENS6_IJNS7_ILi64EEESA_SA_EEELi512ENS_10bfloat16_tEfNS_4arch4Sm90ELb1ELb0ELb0ELb1ELb0ELb0ELb0ELb0ELb0ELb0ELb0ELb0EEENS1_21CollectiveEpilogueFwdINS6_IJSA_NS7_ILi512EEESA_EEES9_SC_SE_Li256ELb1ELb0ELb0ELb0EEENS1_36VarlenDynamicPersistentTileSchedulerILi64ELi64ELi256ELi32ELb0ELb0ELb1ELb1ELb1ELb1EEEEEEEEEvNT_6ParamsE)
        /*059c*/ 	.word	0x00000028


	//----- nvinfo : EIATTR_MIN_STACK_SIZE
	.align		4
.L_273:
        /*05a0*/ 	.byte	0x04, 0x12
        /*05a2*/ 	.short	(.L_275 - .L_274)
	.align		4
.L_274:
        /*05a4*/ 	.word	index@(_ZN7cutlass13device_kernelIN5flash11enable_sm90INS1_16FlashAttnFwdSm90INS1_25CollectiveMainloopFwdSm90ILi2EN4cute5tupleIJNS5_1CILi1EEES8_S8_EEENS6_IJNS7_ILi64EEESA_SA_EEELi512ENS_10bfloat16_tEfNS_4arch4Sm90ELb1ELb0ELb0ELb1ELb0ELb1ELb0ELb0ELb0ELb0ELb0ELb0EEENS1_21CollectiveEpilogueFwdINS6_IJSA_NS7_ILi512EEESA_EEES9_SC_SE_Li256ELb1ELb0ELb0ELb0EEENS1_36VarlenDynamicPersistentTileSchedulerILi64ELi64ELi256ELi32ELb0ELb0ELb1ELb1ELb1ELb1EEEEEEEEEvNT_6ParamsE)
        /*05a8*/ 	.word	0x00000038


	//----- nvinfo : EIATTR_MIN_STACK_SIZE
	.align		4
.L_275:
        /*05ac*/ 	.byte	0x04, 0x12
        /*05ae*/ 	.short	(.L_277 - .L_276)
	.align		4
.L_276:
        /*05b0*/ 	.word	index@(_ZN7cutlass13device_kernelIN5flash11enable_sm90INS1_16FlashAttnFwdSm90INS1_25CollectiveMainloopFwdSm90ILi2EN4cute5tupleIJNS5_1CILi1EEES8_S8_EEENS6_IJNS7_ILi64EEESA_SA_EEELi512ENS_10bfloat16_tEfNS_4arch4Sm90ELb1ELb0ELb0ELb1ELb0ELb0ELb1ELb0ELb0ELb0ELb0ELb0EEENS1_21CollectiveEpilogueFwdINS6_IJSA_NS7_ILi512EEESA_EEES9_SC_SE_Li256ELb1ELb0ELb0ELb0EEENS1_36VarlenDynamicPersistentTileSchedulerILi64ELi64ELi256ELi32ELb0ELb0ELb1ELb1ELb1ELb1EEEEEEEEEvNT_6ParamsE)
        /*05b4*/ 	.word	0x00000030


	//----- nvinfo : EIATTR_MIN_STACK_SIZE
	.align		4
.L_277:
        /*05b8*/ 	.byte	0x04, 0x12
        /*05ba*/ 	.short	(.L_279 - .L_278)
	.align		4
.L_278:
        /*05bc*/ 	.word	index@(_ZN7cutlass13device_kernelIN5flash11enable_sm90INS1_16FlashAttnFwdSm90INS1_25CollectiveMainloopFwdSm90ILi2EN4cute5tupleIJNS5_1CILi1EEES8_S8_EEENS6_IJNS7_ILi64EEESA_SA_EEELi512ENS_10bfloat16_tEfNS_4arch4Sm90ELb1ELb0ELb0ELb1ELb0ELb1ELb1ELb0ELb0ELb0ELb0ELb0EEENS1_21CollectiveEpilogueFwdINS6_IJSA_NS7_ILi512EEESA_EEES9_SC_SE_Li256ELb1ELb0ELb0ELb0EEENS1_36VarlenDynamicPersistentTileSchedulerILi64ELi64ELi256ELi32ELb0ELb0ELb1ELb1ELb1ELb1EEEEEEEEEvNT_6ParamsE)
        /*05c0*/ 	.word	0x00000038


	//----- nvinfo : EIATTR_MIN_STACK_SIZE
	.align		4
.L_279:
        /*05c4*/ 	.byte	0x04, 0x12
        /*05c6*/ 	.short	(.L_281 - .L_280)
	.align		4
.L_280:
        /*05c8*/ 	.word	index@(_ZN7cutlass13device_kernelIN5flash11enable_sm90INS1_16FlashAttnFwdSm90INS1_25CollectiveMainloopFwdSm90ILi2EN4cute5tupleIJNS5_1CILi1EEES8_S8_EEENS6_IJNS7_ILi128EEENS7_ILi96EEENS7_ILi64EEEEEELi256ENS_10bfloat16_tEfNS_4arch4Sm90ELb0ELb0ELb0ELb0ELb0ELb0ELb0ELb1ELb0ELb0ELb0ELb0EEENS1_21CollectiveEpilogueFwdINS6_IJSA_NS7_ILi256EEESB_EEES9_SE_SG_Li256ELb0ELb0ELb0ELb0EEENS1_29StaticPersistentTileSchedulerILb0EEEEEEEEEvNT_6ParamsE)
        /*05cc*/ 	.word	0x00000020


	//----- nvinfo : EIATTR_MIN_STACK_SIZE
	.align		4
.L_281:
        /*05d0*/ 	.byte	0x04, 0x12
        /*05d2*/ 	.short	(.L_283 - .L_282)
	.align		4
.L_282:
        /*05d4*/ 	.word	index@(_ZN7cutlass13device_kernelIN5flash11enable_sm90INS1_16FlashAttnFwdSm90INS1_25CollectiveMainloopFwdSm90ILi2EN4cute5tupleIJNS5_1CILi1EEES8_S8_EEENS6_IJNS7_ILi128EEENS7_ILi96EEENS7_ILi64EEEEEELi256ENS_10bfloat16_tEfNS_4arch4Sm90ELb0ELb0ELb0ELb0ELb0ELb0ELb1ELb1ELb0ELb0ELb0ELb0EEENS1_21CollectiveEpilogueFwdINS6_IJSA_NS7_ILi256EEESB_EEES9_SE_SG_Li256ELb0ELb0ELb0ELb0EEENS1_29StaticPersistentTileSchedulerILb0EEEEEEEEEvNT_6ParamsE)
        /*05d8*/ 	.word	0x00000020


	//----- nvinfo : EIATTR_MIN_STACK_SIZE
	.align		4
.L_283:
        /*05dc*/ 	.byte	0x04, 0x12
        /*05de*/ 	.short	(.L_285 - .L_284)
	.align		4
.L_284:
        /*05e0*/ 	.word	index@(_ZN7cutlass13device_kernelIN5flash11enable_sm90INS1_16FlashAttnFwdSm90INS1_25CollectiveMainloopFwdSm90ILi2EN4cute5tupleIJNS5_1CILi1EEES8_S8_EEENS6_IJNS7_ILi128EEENS7_ILi96EEENS7_ILi64EEEEEELi256ENS_10bfloat16_tEfNS_4arch4Sm90ELb0ELb0ELb0ELb1ELb0ELb0ELb0ELb1ELb0ELb0ELb0ELb0EEENS1_21CollectiveEpilogueFwdINS6_IJSA_NS7_ILi256EEESB_EEES9_SE_SG_Li256ELb1ELb0ELb0ELb0EEENS1_36VarlenDynamicPersistentTileSchedulerILi128ELi96ELi256ELi32ELb0ELb0ELb1ELb0ELb1ELb1EEEEEEEEEvNT_6ParamsE)
        /*05e4*/ 	.word	0x00000030


	//----- nvinfo : EIATTR_MIN_STACK_SIZE
	.align		4
.L_285:
        /*05e8*/ 	.byte	0x04, 0x12
        /*05ea*/ 	.short	(.L_287 - .L_286)
	.align		4
.L_286:
        /*05ec*/ 	.word	index@(_ZN7cutlass13device_kernelIN5flash11enable_sm90INS1_16FlashAttnFwdSm90INS1_25CollectiveMainloopFwdSm90ILi2EN4cute5tupleIJNS5_1CILi1EEES8_S8_EEENS6_IJNS7_ILi128EEENS7_ILi96EEENS7_ILi64EEEEEELi256ENS_10bfloat16_tEfNS_4arch4Sm90ELb0ELb0ELb0ELb1ELb0ELb1ELb0ELb1ELb0ELb0ELb0ELb0EEENS1_21CollectiveEpilogueFwdINS6_IJSA_NS7_ILi256EEESB_EEES9_SE_SG_Li256ELb1ELb0ELb0ELb0EEENS1_36VarlenDynamicPersistentTileSchedulerILi128ELi96ELi256ELi32ELb0ELb0ELb1ELb0ELb1ELb1EEEEEEEEEvNT_6ParamsE)
        /*05f0*/ 	.word	0x00000038


	//----- nvinfo : EIATTR_MIN_STACK_SIZE
	.align		4
.L_287:
        /*05f4*/ 	.byte	0x04, 0x12
        /*05f6*/ 	.short	(.L_289 - .L_288)
	.align		4
.L_288:
        /*05f8*/ 	.word	index@(_ZN7cutlass13device_kernelIN5flash11enable_sm90INS1_16FlashAttnFwdSm90INS1_25CollectiveMainloopFwdSm90ILi2EN4cute5tupleIJNS5_1CILi1EEES8_S8_EEENS6_IJNS7_ILi128EEENS7_ILi96EEENS7_ILi64EEEEEELi256ENS_10bfloat16_tEfNS_4arch4Sm90ELb0ELb0ELb0ELb1ELb0ELb0ELb1ELb1ELb0ELb0ELb0ELb0EEENS1_21CollectiveEpilogueFwdINS6_IJSA_NS7_ILi256EEESB_EEES9_SE_SG_Li256ELb1ELb0ELb0ELb0EEENS1_36VarlenDynamicPersistentTileSchedulerILi128ELi96ELi256ELi32ELb0ELb0ELb1ELb0ELb1ELb1EEEEEEEEEvNT_6ParamsE)
        /*05fc*/ 	.word	0x00000030


	//----- nvinfo : EIATTR_MIN_STACK_SIZE
	.align		4
.L_289:
        /*0600*/ 	.byte	0x04, 0x12
        /*0602*/ 	.short	(.L_291 - .L_290)
	.align		4
.L_290:
        /*0604*/ 	.word	index@(_ZN7cutlass13device_kernelIN5flash11enable_sm90INS1_16FlashAttnFwdSm90INS1_25CollectiveMainloopFwdSm90ILi2EN4cute5tupleIJNS5_1CILi1EEES8_S8_EEENS6_IJNS7_ILi128EEENS7_ILi96EEENS7_ILi64EEEEEELi256ENS_10bfloat16_tEfNS_4arch4Sm90ELb0ELb0ELb0ELb1ELb0ELb1ELb1ELb1ELb0ELb0ELb0ELb0EEENS1_21CollectiveEpilogueFwdINS6_IJSA_NS7_ILi256EEESB_EEES9_SE_SG_Li256ELb1ELb0ELb0ELb0EEENS1_36VarlenDynamicPersistentTileSchedulerILi128ELi96ELi256ELi32ELb0ELb0ELb1ELb0ELb1ELb1EEEEEEEEEvNT_6ParamsE)
        /*0608*/ 	.word	0x00000088


	//----- nvinfo : EIATTR_MIN_STACK_SIZE
	.align		4
.L_291:
        /*060c*/ 	.byte	0x04, 0x12
        /*060e*/ 	.short	(.L_293 - .L_292)
	.align		4
.L_292:
        /*0610*/ 	.word	index@(_ZN7cutlass13device_kernelIN5flash11enable_sm90INS1_16FlashAttnFwdSm90INS1_25CollectiveMainloopFwdSm90ILi2EN4cute5tupleIJNS5_1CILi1EEES8_S8_EEENS6_IJNS7_ILi128EEENS7_ILi96EEENS7_ILi64EEEEEELi256ENS_10bfloat16_tEfNS_4arch4Sm90ELb0ELb1ELb0ELb0ELb0ELb0ELb0ELb1ELb0ELb0ELb0ELb0EEENS1_21CollectiveEpilogueFwdINS6_IJSA_NS7_ILi256EEESB_EEES9_SE_SG_Li256ELb0ELb0ELb0ELb0EEENS1_30DynamicPersistentTileSchedulerILi256ELi32ELb0ELb0ELb1EEEEEEEEEvNT_6ParamsE)
        /*0614*/ 	.word	0x00000000


	//----- nvinfo : EIATTR_MIN_STACK_SIZE
	.align		4
.L_293:
        /*0618*/ 	.byte	0x04, 0x12
        /*061a*/ 	.short	(.L_295 - .L_294)
	.align		4
.L_294:
        /*061c*/ 	.word	index@(_ZN7cutlass13device_kernelIN5flash11enable_sm90INS1_16FlashAttnFwdSm90INS1_25CollectiveMainloopFwdSm90ILi2EN4cute5tupleIJNS5_1CILi1EEES8_S8_EEENS6_IJNS7_ILi128EEENS7_ILi96EEENS7_ILi64EEEEEELi256ENS_10bfloat16_tEfNS_4arch4Sm90ELb0ELb1ELb0ELb0ELb0ELb0ELb1ELb1ELb0ELb0ELb0ELb0EEENS1_21CollectiveEpilogueFwdINS6_IJSA_NS7_ILi256EEESB_EEES9_SE_SG_Li256ELb0ELb0ELb0ELb0EEENS1_30DynamicPersistentTileSchedulerILi256ELi32ELb0ELb0ELb1EEEEEEEEEvNT_6ParamsE)
        /*0620*/ 	.word	0x00000470


	//----- nvinfo : EIATTR_MIN_STACK_SIZE
	.align		4
.L_295:
        /*0624*/ 	.byte	0x04, 0x12
        /*0626*/ 	.short	(.L_297 - .L_296)
	.align		4
.L_296:
        /*0628*/ 	.word	index@(_ZN7cutlass13device_kernelIN5flash11enable_sm90INS1_16FlashAttnFwdSm90INS1_25CollectiveMainloopFwdSm90ILi2EN4cute5tupleIJNS5_1CILi1EEES8_S8_EEENS6_IJNS7_ILi128EEENS7_ILi96EEENS7_ILi64EEEEEELi256ENS_10bfloat16_tEfNS_4arch4Sm90ELb0ELb1ELb0ELb1ELb0ELb0ELb0ELb1ELb0ELb0ELb0ELb0EEENS1_21CollectiveEpilogueFwdINS6_IJSA_NS7_ILi256EEESB_EEES9_SE_SG_Li256ELb1ELb0ELb0ELb0EEENS1_36VarlenDynamicPersistentTileSchedulerILi128ELi96ELi256ELi32ELb0ELb0ELb1ELb1ELb0ELb1EEEEEEEEEvNT_6ParamsE)
        /*062c*/ 	.word	0x00000020


	//----- nvinfo : EIATTR_MIN_STACK_SIZE
	.align		4
.L_297:
        /*0630*/ 	.byte	0x04, 0x12
        /*0632*/ 	.short	(.L_299 - .L_298)
	.align		4
.L_298:
        /*0634*/ 	.word	index@(_ZN7cutlass13device_kernelIN5flash11enable_sm90INS1_16FlashAttnFwdSm90INS1_25CollectiveMainloopFwdSm90ILi2EN4cute5tupleIJNS5_1CILi1EEES8_S8_EEENS6_IJNS7_ILi128EEENS7_ILi96EEENS7_ILi64EEEEEELi256ENS_10bfloat16_tEfNS_4arch4Sm90ELb0ELb1ELb0ELb1ELb0ELb1ELb0ELb1ELb0ELb0ELb0ELb0EEENS1_21CollectiveEpilogueFwdINS6_IJSA_NS7_ILi256EEESB_EEES9_SE_SG_Li256ELb1ELb0ELb0ELb0EEENS1_36VarlenDynamicPersistentTileSchedulerILi128ELi96ELi256ELi32ELb0ELb0ELb1ELb1ELb0ELb1EEEEEEEEEvNT_6ParamsE)
        /*0638*/ 	.word	0x00000030


	//----- nvinfo : EIATTR_MIN_STACK_SIZE
	.align		4
.L_299:
        /*063c*/ 	.byte	0x04, 0x12
        /*063e*/ 	.short	(.L_301 - .L_300)
	.align		4
.L_300:
        /*0640*/ 	.word	index@(_ZN7cutlass13device_kernelIN5flash11enable_sm90INS1_16FlashAttnFwdSm90INS1_25CollectiveMainloopFwdSm90ILi2EN4cute5tupleIJNS5_1CILi1EEES8_S8_EEENS6_IJNS7_ILi128EEENS7_ILi96EEENS7_ILi64EEEEEELi256ENS_10bfloat16_tEfNS_4arch4Sm90ELb0ELb1ELb0ELb1ELb0ELb0ELb1ELb1ELb0ELb0ELb0ELb0EEENS1_21CollectiveEpilogueFwdINS6_IJSA_NS7_ILi256EEESB_EEES9_SE_SG_Li256ELb1ELb0ELb0ELb0EEENS1_36VarlenDynamicPersistentTileSchedulerILi128ELi96ELi256ELi32ELb0ELb0ELb1ELb1ELb0ELb1EEEEEEEEEvNT_6ParamsE)
        /*0644*/ 	.word	0x00000480


	//----- nvinfo : EIATTR_MIN_STACK_SIZE
	.align		4
.L_301:
        /*0648*/ 	.byte	0x04, 0x12
        /*064a*/ 	.short	(.L_303 - .L_302)
	.align		4
.L_302:
        /*064c*/ 	.word	index@(_ZN7cutlass13device_kernelIN5flash11enable_sm90INS1_16FlashAttnFwdSm90INS1_25CollectiveMainloopFwdSm90ILi2EN4cute5tupleIJNS5_1CILi1EEES8_S8_EEENS6_IJNS7_ILi128EEENS7_ILi96EEENS7_ILi64EEEEEELi256ENS_10bfloat16_tEfNS_4arch4Sm90ELb0ELb1ELb0ELb1ELb0ELb1ELb1ELb1ELb0ELb0ELb0ELb0EEENS1_21CollectiveEpilogueFwdINS6_IJSA_NS7_ILi256EEESB_EEES9_SE_SG_Li256ELb1ELb0ELb0ELb0EEENS1_36VarlenDynamicPersistentTileSchedulerILi128ELi96ELi256ELi32ELb0ELb0ELb1ELb1ELb0ELb1EEEEEEEEEvNT_6ParamsE)
        /*0650*/ 	.word	0x00000490


	//----- nvinfo : EIATTR_MIN_STACK_SIZE
	.align		4
.L_303:
        /*0654*/ 	.byte	0x04, 0x12
        /*0656*/ 	.short	(.L_305 - .L_304)
	.align		4
.L_304:
        /*0658*/ 	.word	index@(_ZN7cutlass13device_kernelIN5flash11enable_sm90INS1_16FlashAttnFwdSm90INS1_25CollectiveMainloopFwdSm90ILi2EN4cute5tupleIJNS5_1CILi1EEES8_S8_EEENS6_IJNS7_ILi128EEENS7_ILi96EEENS7_ILi64EEEEEELi256ENS_10bfloat16_tEfNS_4arch4Sm90ELb1ELb0ELb0ELb0ELb0ELb0ELb0ELb1ELb0ELb0ELb0ELb0EEENS1_21CollectiveEpilogueFwdINS6_IJSA_NS7_ILi256EEESB_EEES9_SE_SG_Li256ELb0ELb0ELb0ELb0EEENS1_30DynamicPersistentTileSchedulerILi256ELi32ELb0ELb0ELb1EEEEEEEEEvNT_6ParamsE)
        /*065c*/ 	.word	0x00000000


	//----- nvinfo : EIATTR_MIN_STACK_SIZE
	.align		4
.L_305:
        /*0660*/ 	.byte	0x04, 0x12
        /*0662*/ 	.short	(.L_307 - .L_306)
	.align		4
.L_306:
        /*0664*/ 	.word	index@(_ZN7cutlass13device_kernelIN5flash11enable_sm90INS1_16FlashAttnFwdSm90INS1_25CollectiveMainloopFwdSm90ILi2EN4cute5tupleIJNS5_1CILi1EEES8_S8_EEENS6_IJNS7_ILi128EEENS7_ILi96EEENS7_ILi64EEEEEELi256ENS_10bfloat16_tEfNS_4arch4Sm90ELb1ELb0ELb0ELb0ELb0ELb0ELb1ELb1ELb0ELb0ELb0ELb0EEENS1_21CollectiveEpilogueFwdINS6_IJSA_NS7_ILi256EEESB_EEES9_SE_SG_Li256ELb0ELb0ELb0ELb0EEENS1_30DynamicPersistentTileSchedulerILi256ELi32ELb0ELb0ELb1EEEEEEEEEvNT_6ParamsE)
        /*0668*/ 	.word	0x00000010


	//----- nvinfo : EIATTR_MIN_STACK_SIZE
	.align		4
.L_307:
        /*066c*/ 	.byte	0x04, 0x12
        /*066e*/ 	.short	(.L_309 - .L_308)
	.align		4
.L_308:
        /*0670*/ 	.word	index@(_ZN7cutlass13device_kernelIN5flash11enable_sm90INS1_16FlashAttnFwdSm90INS1_25CollectiveMainloopFwdSm90ILi2EN4cute5tupleIJNS5_1CILi1EEES8_S8_EEENS6_IJNS7_ILi128EEENS7_ILi96EEENS7_ILi64EEEEEELi256ENS_10bfloat16_tEfNS_4arch4Sm90ELb1ELb0ELb0ELb1ELb0ELb0ELb0ELb1ELb0ELb0ELb0ELb0EEENS1_21CollectiveEpilogueFwdINS6_IJSA_NS7_ILi256EEESB_EEES9_SE_SG_Li256ELb1ELb0ELb0ELb0EEENS1_36VarlenDynamicPersistentTileSchedulerILi128ELi96ELi256ELi32ELb0ELb0ELb1ELb1ELb1ELb1EEEEEEEEEvNT_6ParamsE)
        /*0674*/ 	.word	0x00000028


	//----- nvinfo : EIATTR_MIN_STACK_SIZE
	.align		4
.L_309:
        /*0678*/ 	.byte	0x04, 0x12
        /*067a*/ 	.short	(.L_311 - .L_310)
	.align		4
.L_310:
        /*067c*/ 	.word	index@(_ZN7cutlass13device_kernelIN5flash11enable_sm90INS1_16FlashAttnFwdSm90INS1_25CollectiveMainloopFwdSm90ILi2EN4cute5tupleIJNS5_1CILi1EEES8_S8_EEENS6_IJNS7_ILi128EEENS7_ILi96EEENS7_ILi64EEEEEELi256ENS_10bfloat16_tEfNS_4arch4Sm90ELb1ELb0ELb0ELb1ELb0ELb1ELb0ELb1ELb0ELb0ELb0ELb0EEENS1_21CollectiveEpilogueFwdINS6_IJSA_NS7_ILi256EEESB_EEES9_SE_SG_Li256ELb1ELb0ELb0ELb0EEENS1_36VarlenDynamicPersistentTileSchedulerILi128ELi96ELi256ELi32ELb0ELb0ELb1ELb1ELb1ELb1EEEEEEEEEvNT_6ParamsE)
        /*0680*/ 	.word	0x00000030


	//----- nvinfo : EIATTR_MIN_STACK_SIZE
	.align		4
.L_311:
        /*0684*/ 	.byte	0x04, 0x12
        /*0686*/ 	.short	(.L_313 - .L_312)
	.align		4
.L_312:
        /*0688*/ 	.word	index@(_ZN7cutlass13device_kernelIN5flash11enable_sm90INS1_16FlashAttnFwdSm90INS1_25CollectiveMainloopFwdSm90ILi2EN4cute5tupleIJNS5_1CILi1EEES8_S8_EEENS6_IJNS7_ILi128EEENS7_ILi96EEENS7_ILi64EEEEEELi256ENS_10bfloat16_tEfNS_4arch4Sm90ELb1ELb0ELb0ELb1ELb0ELb0ELb1ELb1ELb0ELb0ELb0ELb0EEENS1_21CollectiveEpilogueFwdINS6_IJSA_NS7_ILi256EEESB_EEES9_SE_SG_Li256ELb1ELb0ELb0ELb0EEENS1_36VarlenDynamicPersistentTileSchedulerILi128ELi96ELi256ELi32ELb0ELb0ELb1ELb1ELb1ELb1EEEEEEEEEvNT_6ParamsE)
        /*068c*/ 	.word	0x00000028


	//----- nvinfo : EIATTR_MIN_STACK_SIZE
	.align		4
.L_313:
        /*0690*/ 	.byte	0x04, 0x12
        /*0692*/ 	.short	(.L_315 - .L_314)
	.align		4
.L_314:
        /*0694*/ 	.word	index@(_ZN7cutlass13device_kernelIN5flash11enable_sm90INS1_16FlashAttnFwdSm90INS1_25CollectiveMainloopFwdSm90ILi2EN4cute5tupleIJNS5_1CILi1EEES8_S8_EEENS6_IJNS7_ILi128EEENS7_ILi96EEENS7_ILi64EEEEEELi256ENS_10bfloat16_tEfNS_4arch4Sm90ELb1ELb0ELb0ELb1ELb0ELb1ELb1ELb1ELb0ELb0ELb0ELb0EEENS1_21CollectiveEpilogueFwdINS6_IJSA_NS7_ILi256EEESB_EEES9_SE_SG_Li256ELb1ELb0ELb0ELb0EEENS1_36VarlenDynamicPersistentTileSchedulerILi128ELi96ELi256ELi32ELb0ELb0ELb1ELb1ELb1ELb1EEEEEEEEEvNT_6ParamsE)
        /*0698*/ 	.word	0x00000060
.L_315:


//--------------------- .nv.compat                --------------------------
	.section	.nv.compat,"",@"SHT_CUDA_COMPAT_INFO"
	.align	4
        /*0000*/ 	.byte	0x02, 0x09, 0x01, 0x00, 0x02, 0x02, 0x04, 0x00, 0x02, 0x05, 0x05, 0x00, 0x03, 0x07, 0x01, 0x01
        /*0010*/ 	.byte	0x02, 0x03, 0x01, 0x00, 0x02, 0x06, 0x01, 0x00, 0x04, 0x0b, 0x08, 0x00, 0x00, 0x00, 0x00, 0x00
        /*0020*/ 	.byte	0x00, 0x00, 0x00, 0x00


//--------------------- .nv.info._ZN7cutlass13device_kernelIN5flash11enable_sm90INS1_16FlashAttnFwdSm90INS1_25CollectiveMainloopFwdSm90ILi2EN4cute5tupleIJNS5_1CILi1EEES8_S8_EEENS6_IJNS7_ILi128EEESA_NS7_ILi192EEEEEELi128ENS_10bfloat16_tEfNS_4arch4Sm90ELb0ELb0ELb0ELb0ELb0ELb0ELb0ELb1ELb1ELb0ELb0ELb0EEENS1_21CollectiveEpilogueFwdINS6_IJSA_SA_SA_EEES9_SD_SF_Li256ELb0ELb0ELb0ELb0EEENS1_29StaticPersistentTileSchedulerILb0EEEEEEEEEvNT_6ParamsE --------------------------
	.section	.nv.info._ZN7cutlass13device_kernelIN5flash11enable_sm90INS1_16FlashAttnFwdSm90INS1_25CollectiveMainloopFwdSm90ILi2EN4cute5tupleIJNS5_1CILi1EEES8_S8_EEENS6_IJNS7_ILi128EEESA_NS7_ILi192EEEEEELi128ENS_10bfloat16_tEfNS_4arch4Sm90ELb0ELb0ELb0ELb0ELb0ELb0ELb0ELb1ELb1ELb0ELb0ELb0EEENS1_21CollectiveEpilogueFwdINS6_IJSA_SA_SA_EEES9_SD_SF_Li256ELb0ELb0ELb0ELb0EEENS1_29StaticPersistentTileSchedulerILb0EEEEEEEEEvNT_6ParamsE,"",@"SHT_CUDA_INFO"
	.sectionflags	@""
	.align	4


	//----- nvinfo : EIATTR_CUDA_API_VERSION
	.align		4
        /*0000*/ 	.byte	0x04, 0x37
        /*0002*/ 	.short	(.L_317 - .L_316)
.L_316:
        /*0004*/ 	.word	0x00000082


	//----- nvinfo : EIATTR_KPARAM_INFO
	.align		4
.L_317:
        /*0008*/ 	.byte	0x04, 0x17
        /*000a*/ 	.short	(.L_319 - .L_318)
.L_318:
        /*000c*/ 	.word	0x00000000
        /*0010*/ 	.short	0x0000
        /*0012*/ 	.short	0x0070
        /*0014*/ 	.byte	0x00, 0xf0, 0x01, 0x2e


	//----- nvinfo : EIATTR_SPARSE_MMA_MASK
	.align		4
.L_319:
        /*0018*/ 	.byte	0x03, 0x50
        /*001a*/ 	.short	0x0000


	//----- nvinfo : EIATTR_MAXREG_COUNT
	.align		4
        /*001c*/ 	.byte	0x03, 0x1b
        /*001e*/ 	.short	0x00a8


	//----- nvinfo : EIATTR_NUM_BARRIERS
	.align		4
        /*0020*/ 	.byte	0x02, 0x4c
        /*0022*/ 	.byte	0x09
	.zero		1


	//----- nvinfo : EIATTR_EXTERNS
	.align		4
        /*0024*/ 	.byte	0x04, 0x0f
        /*0026*/ 	.short	(.L_321 - .L_320)


	//   ....[0]....
	.align		4
.L_320:
        /*0028*/ 	.word	index@(__assertfail)


	//----- nvinfo : EIATTR_ANNOTATIONS
	.align		4
.L_321:
        /*002c*/ 	.byte	0x04, 0x55
        /*002e*/ 	.short	(.L_323 - .L_322)


	//   ....[0]....
.L_322:
        /*0030*/ 	.word	0x00000001
        /*0034*/ 	.byte	0x40, 0x09, 0x00, 0x00, 0x01, 0x00, 0x00, 0x00, 0x00, 0x0a, 0x00, 0x00, 0x01, 0x00, 0x00, 0x00
        /* <DEDUP_REMOVED lines=12> */
        /*0104*/ 	.byte	0x60, 0x9f, 0x00, 0x00, 0x01, 0x00, 0x00, 0x00, 0x00, 0xa1, 0x00, 0x00


	//----- nvinfo : EIATTR_MERCURY_ISA_VERSION
	.align		4
.L_323:
        /*0110*/ 	.byte	0x03, 0x5f
        /*0112*/ 	.short	0x0101


	//----- nvinfo : EIATTR_INT_WARP_WIDE_INSTR_OFFSETS
	.align		4
        /*0114*/ 	.byte	0x04, 0x31
        /*0116*/ 	.short	(.L_325 - .L_324)


	//   ....[0]....
.L_324:
        /*0118*/ 	.word	0x00000180


	//   ....[1]....
        /*011c*/ 	.word	0x000001b0


	//   ....[2]....
        /*0120*/ 	.word	0x00000240


	//   ....[3]....
        /*0124*/ 	.word	0x00007a10


	//   ....[4]....
        /*0128*/ 	.word	0x00007a40


	//   ....[5]....
        /*012c*/ 	.word	0x00007b10


	//   ....[6]....
        /*0130*/ 	.word	0x00007be0


	//----- nvinfo : EIATTR_COOP_GROUP_MASK_REGIDS
	.align		4
.L_325:
        /*0134*/ 	.byte	0x04, 0x29
        /*0136*/ 	.short	(.L_327 - .L_326)


	//   ....[0]....
.L_326:
        /*0138*/ 	.word	0xffffffff


	//   ....[1]....
        /*013c*/ 	.word	0xffffffff


	//   ....[2]....
        /*0140*/ 	.word	0xffffffff


	//   ....[3]....
        /*0144*/ 	.word	0xffffffff


	//   ....[4]....
        /*0148*/ 	.word	0xffffffff


	//   ....[5]....
        /*014c*/ 	.word	0xffffffff


	//   ....[6]....
        /*0150*/ 	.word	0xffffffff


	//   ....[7]....
        /*0154*/ 	.word	0xffffffff


	//   ....[8]....
        /*0158*/ 	.word	0xffffffff


	//   ....[9]....
        /*015c*/ 	.word	0xffffffff


	//   ....[10]....
        /*0160*/ 	.word	0xffffffff


	//   ....[11]....
        /*0164*/ 	.word	0xffffffff


	//   ....[12]....
        /*0168*/ 	.word	0xffffffff


	//   ....[13]....
        /*016c*/ 	.word	0xffffffff


	//   ....[14]....
        /*0170*/ 	.word	0xffffffff


	//   ....[15]....
        /*0174*/ 	.word	0xffffffff


	//   ....[16]....
        /*0178*/ 	.word	0xffffffff


	//   ....[17]....
        /*017c*/ 	.word	0xffffffff


	//   ....[18]....
        /*0180*/ 	.word	0xffffffff


	//   ....[19]....
        /*0184*/ 	.word	0xffffffff


	//   ....[20]....
        /*0188*/ 	.word	0xffffffff


	//   ....[21]....
        /*018c*/ 	.word	0xffffffff


	//   ....[22]....
        /*0190*/ 	.word	0xffffffff


	//   ....[23]....
        /*0194*/ 	.word	0x0500000f


	//   ....[24]....
        /*0198*/ 	.word	0x0500000f


	//----- nvinfo : EIATTR_COOP_GROUP_INSTR_OFFSETS
	.align		4
.L_327:
        /*019c*/ 	.byte	0x04, 0x28
        /*019e*/ 	.short	(.L_329 - .L_328)


	//   ....[0]....
.L_328:
        /*01a0*/ 	.word	0x00000060


	//   ....[1]....
        /*01a4*/ 	.word	0x00000190


	//   ....[2]....
        /*01a8*/ 	.word	0x00000250


	//   ....[3]....
        /*01ac*/ 	.word	0x000003c0


	//   ....[4]....
        /*01b0*/ 	.word	0x00000520


	//   ....[5]....
        /*01b4*/ 	.word	0x00000640


	//   ....[6]....
        /*01b8*/ 	.word	0x000007a0


	//   ....[7]....
        /*01bc*/ 	.word	0x00000d30


	//   ....[8]....
        /*01c0*/ 	.word	0x00002230


	//   ....[9]....
        /*01c4*/ 	.word	0x00002320


	//   ....[10]....
        /*01c8*/ 	.word	0x00002610


	//   ....[11]....
        /*01cc*/ 	.word	0x000027e0


	//   ....[12]....
        /*01d0*/ 	.word	0x00004510


	//   ....[13]....
        /*01d4*/ 	.word	0x00004530


	//   ....[14]....
        /*01d8*/ 	.word	0x00004a10


	//   ....[15]....
        /*01dc*/ 	.word	0x00004ad0


	//   ....[16]....
        /*01e0*/ 	.word	0x00005df0


	//   ....[17]....
        /*01e4*/ 	.word	0x00005e30


	//   ....[18]....
        /*01e8*/ 	.word	0x00005fd0


	//   ....[19]....
        /*01ec*/ 	.word	0x00006000


	//   ....[20]....
        /*01f0*/ 	.word	0x00006f10


	//   ....[21]....
        /*01f4*/ 	.word	0x000071c0


	//   ....[22]....
        /*01f8*/ 	.word	0x0000a080


	//   ....[23]....
        /*01fc*/ 	.word	0x0000a560


	//   ....[24]....
        /*0200*/ 	.word	0x0000aa00


	//----- nvinfo : EIATTR_REG_RECONFIG
	.align		4
.L_329:
        /*0204*/ 	.byte	0x01, 0x54
	.zero		2


	//----- nvinfo : EIATTR_SYSCALL_OFFSETS
	.align		4
        /*0208*/ 	.byte	0x04, 0x46
        /*020a*/ 	.short	(.L_331 - .L_330)


	//   ....[0]....
.L_330:
        /*020c*/ 	.word	0x00001090


	//   ....[1]....
        /*0210*/ 	.word	0x00007620


	//   ....[2]....
        /*0214*/ 	.word	0x00007760


	//   ....[3]....
        /*0218*/ 	.word	0x00007860


	//----- nvinfo : EIATTR_MBARRIER_INSTR_OFFSETS
	.align		4
.L_331:
        /*021c*/ 	.byte	0x04, 0x39
        /*021e*/ 	.short	(.L_333 - .L_332)


	//   ....[0]....
.L_332:
        /*0220*/ 	.word	0x00000270
        /*0224*/ 	.word	0x000000ff
        /*0228*/ 	.word	0x00034800
        /*022c*/ 	.short	0x0100
        /*022e*/ 	.byte	0x06
	.zero		1


	//   ....[1]....
        /*0230*/ 	.word	0x00000280
        /*0234*/ 	.word	0x000000ff
        /*0238*/ 	.word	0x00034820
        /*023c*/ 	.short	0x0100
        /*023e*/ 	.byte	0x06
	.zero		1


	//   ....[2]....
        /*0240*/ 	.word	0x00000370
        /*0244*/ 	.word	0x000000ff
        /*0248*/ 	.word	0x00034830
        /*024c*/ 	.short	0x0100
        /*024e*/ 	.byte	0x08
	.zero		1


	//   ....[3]....
        /*0250*/ 	.word	0x00000380
        /*0254*/ 	.word	0x000000ff
        /*0258*/ 	.word	0x00034840
        /*025c*/ 	.short	0x0100
        /*025e*/ 	.byte	0x08
	.zero		1


	//   ....[4]....
        /*0260*/ 	.word	0x00000390
        /*0264*/ 	.word	0x000000ff
        /*0268*/ 	.word	0x00034838
        /*026c*/ 	.short	0x0100
        /*026e*/ 	.byte	0x08
	.zero		1


	//   ....[5]....
        /*0270*/ 	.word	0x000003a0
        /*0274*/ 	.word	0x000000ff
        /*0278*/ 	.word	0x00034848
        /*027c*/ 	.short	0x0100
        /*027e*/ 	.byte	0x08
	.zero		1


	//   ....[6]....
        /*0280*/ 	.word	0x000004d0
        /*0284*/ 	.word	0x000000ff
        /*0288*/ 	.word	0x00034850
        /*028c*/ 	.short	0x0100
        /*028e*/ 	.byte	0x08
	.zero		1


	//   ....[7]....
        /*0290*/ 	.word	0x000004e0
        /*0294*/ 	.word	0x000000ff
        /*0298*/ 	.word	0x00034860
        /*029c*/ 	.short	0x0100
        /*029e*/ 	.byte	0x08
	.zero		1


	//   ....[8]....
        /*02a0*/ 	.word	0x000004f0
        /*02a4*/ 	.word	0x000000ff
        /*02a8*/ 	.word	0x00034858
        /*02ac*/ 	.short	0x0100
        /*02ae*/ 	.byte	0x08
	.zero		1


	//   ....[9]....
        /*02b0*/ 	.word	0x00000500
        /*02b4*/ 	.word	0x000000ff
        /*02b8*/ 	.word	0x00034868
        /*02bc*/ 	.short	0x0100
        /*02be*/ 	.byte	0x08
	.zero		1


	//   ....[10]....
        /*02c0*/ 	.word	0x000005f0
        /*02c4*/ 	.word	0x000000ff
        /*02c8*/ 	.word	0x00034870
        /*02cc*/ 	.short	0x0100
        /*02ce*/ 	.byte	0x06
	.zero		1


	//   ....[11]....
        /*02d0*/ 	.word	0x00000600
        /*02d4*/ 	.word	0x000000ff
        /*02d8*/ 	.word	0x00034880
        /*02dc*/ 	.short	0x0100
        /*02de*/ 	.byte	0x06
	.zero		1


	//   ....[12]....
        /*02e0*/ 	.word	0x00000610
        /*02e4*/ 	.word	0x000000ff
        /*02e8*/ 	.word	0x00034878
        /*02ec*/ 	.short	0x0100
        /*02ee*/ 	.byte	0x06
	.zero		1


	//   ....[13]....
        /*02f0*/ 	.word	0x00000620
        /*02f4*/ 	.word	0x000000ff
        /*02f8*/ 	.word	0x00034888
        /*02fc*/ 	.short	0x0100
        /*02fe*/ 	.byte	0x06
	.zero		1


	//   ....[14]....
        /*0300*/ 	.word	0x00000750
        /*0304*/ 	.word	0x000000ff
        /*0308*/ 	.word	0x00034890
        /*030c*/ 	.short	0x0100
        /*030e*/ 	.byte	0x08
	.zero		1


	//   ....[15]....
        /*0310*/ 	.word	0x00000760
        /*0314*/ 	.word	0x000000ff
        /*0318*/ 	.word	0x000348a0
        /*031c*/ 	.short	0x0100
        /*031e*/ 	.byte	0x08
	.zero		1


	//   ....[16]....
        /*0320*/ 	.word	0x00000770
        /*0324*/ 	.word	0x000000ff
        /*0328*/ 	.word	0x00034898
        /*032c*/ 	.short	0x0100
        /*032e*/ 	.byte	0x08
	.zero		1


	//   ....[17]....
        /*0330*/ 	.word	0x00000780
        /*0334*/ 	.word	0x000000ff
        /*0338*/ 	.word	0x000348a8
        /*033c*/ 	.short	0x0100
        /*033e*/ 	.byte	0x08
	.zero		1


	//   ....[18]....
        /*0340*/ 	.word	0x000008b0
        /*0344*/ 	.word	0x000000ff
        /*0348*/ 	.word	0x000348b0
        /*034c*/ 	.short	0x0100
        /*034e*/ 	.byte	0x08
	.zero		1


	//   ....[19]....
        /*0350*/ 	.word	0x000008c0
        /*0354*/ 	.word	0x000000ff
        /*0358*/ 	.word	0x000348c0
        /*035c*/ 	.short	0x0100
        /*035e*/ 	.byte	0x08
	.zero		1


	//   ....[20]....
        /*0360*/ 	.word	0x000008d0
        /*0364*/ 	.word	0x000000ff
        /*0368*/ 	.word	0x000348b8
        /*036c*/ 	.short	0x0100
        /*036e*/ 	.byte	0x08
	.zero		1


	//   ....[21]....
        /*0370*/ 	.word	0x000008e0
        /*0374*/ 	.word	0x000000ff
        /*0378*/ 	.word	0x000348c8
        /*037c*/ 	.short	0x0100
        /*037e*/ 	.byte	0x08
	.zero		1


	//   ....[22]....
        /*0380*/ 	.word	0x000010d0
        /*0384*/ 	.word	0x000000ff
        /*0388*/ 	.word	0x00034800
        /*038c*/ 	.short	0x010a
        /*038e*/ 	.byte	0x3c
	.zero		1


	//   ....[23]....
        /*0390*/ 	.word	0x00001150
        /*0394*/ 	.word	0x00000003
        /*0398*/ 	.word	0x00034830
        /*039c*/ 	.short	0x010a
        /*039e*/ 	.byte	0x3f
	.zero		1


	//   ....[24]....
        /*03a0*/ 	.word	0x000011d0
        /*03a4*/ 	.word	0x00000003
        /*03a8*/ 	.word	0x00034830
        /*03ac*/ 	.short	0x010a
        /*03ae*/ 	.byte	0x3f
	.zero		1


	//   ....[25]....
        /*03b0*/ 	.word	0x00002770
        /*03b4*/ 	.word	0x00000003
        /*03b8*/ 	.word	0x00000000
        /*03bc*/ 	.short	0x0101
        /*03be*/ 	.byte	0x3f
	.zero		1


	//   ....[26]....
        /*03c0*/ 	.word	0x000038c0
        /*03c4*/ 	.word	0x000000ff
        /*03c8*/ 	.word	0x00034830
        /*03cc*/ 	.short	0x010a
        /*03ce*/ 	.byte	0x06
	.zero		1


	//   ....[27]....
        /*03d0*/ 	.word	0x00003900
        /*03d4*/ 	.word	0x000000ff
        /*03d8*/ 	.word	0x00034830
        /*03dc*/ 	.short	0x010a
        /*03de*/ 	.byte	0x06
	.zero		1


	//   ....[28]....
        /*03e0*/ 	.word	0x000041c0
        /*03e4*/ 	.word	0x000000ff
        /*03e8*/ 	.word	0x00034850
        /*03ec*/ 	.short	0x010a
        /*03ee*/ 	.byte	0x07
	.zero		1


	//   ....[29]....
        /*03f0*/ 	.word	0x00004200
        /*03f4*/ 	.word	0x000000ff
        /*03f8*/ 	.word	0x00034850
        /*03fc*/ 	.short	0x010a
        /*03fe*/ 	.byte	0x07
	.zero		1


	//   ....[30]....
        /*0400*/ 	.word	0x00005320
        /*0404*/ 	.word	0x0000001b
        /*0408*/ 	.word	0x00000000
        /*040c*/ 	.short	0x0101
        /*040e*/ 	.byte	0x3f
	.zero		1


	//   ....[31]....
        /*0410*/ 	.word	0x00005390
        /*0414*/ 	.word	0x0000001b
        /*0418*/ 	.word	0x00000000
        /*041c*/ 	.short	0x0101
        /*041e*/ 	.byte	0x3f
	.zero		1


	//   ....[32]....
        /*0420*/ 	.word	0x00005d60
        /*0424*/ 	.word	0x000000ff
        /*0428*/ 	.word	0x00034850
        /*042c*/ 	.short	0x010a
        /*042e*/ 	.byte	0x07
	.zero		1


	//   ....[33]....
        /*0430*/ 	.word	0x00005da0
        /*0434*/ 	.word	0x000000ff
        /*0438*/ 	.word	0x00034850
        /*043c*/ 	.short	0x010a
        /*043e*/ 	.byte	0x07
	.zero		1


	//   ....[34]....
        /*0440*/ 	.word	0x00006750
        /*0444*/ 	.word	0x00000007
        /*0448*/ 	.word	0x00000000
        /*044c*/ 	.short	0x0101
        /*044e*/ 	.byte	0x3f
	.zero		1


	//   ....[35]....
        /*0450*/ 	.word	0x000070c0
        /*0454*/ 	.word	0x000000ff
        /*0458*/ 	.word	0x00000000
        /*045c*/ 	.short	0x0101
        /*045e*/ 	.byte	0x06
	.zero		1


	//   ....[36]....
        /*0460*/ 	.word	0x00007f20
        /*0464*/ 	.word	0x00000006
        /*0468*/ 	.word	0x00034840
        /*046c*/ 	.short	0x010a
        /*046e*/ 	.byte	0x3f
	.zero		1


	//   ....[37]....
        /*0470*/ 	.word	0x00008480
        /*0474*/ 	.word	0x00000009
        /*0478*/ 	.word	0x00034820
        /*047c*/ 	.short	0x010a
        /*047e*/ 	.byte	0x3f
	.zero		1


	//   ....[38]....
        /*0480*/ 	.word	0x00008760
        /*0484*/ 	.word	0x00000002
        /*0488*/ 	.word	0x00034840
        /*048c*/ 	.short	0x010a
        /*048e*/ 	.byte	0x3f
	.zero		1


	//   ....[39]....
        /*0490*/ 	.word	0x00008a20
        /*0494*/ 	.word	0x00000002
        /*0498*/ 	.word	0x00000060
        /*049c*/ 	.short	0x010a
        /*049e*/ 	.byte	0x3f
	.zero		1


	//   ....[40]....
        /*04a0*/ 	.word	0x00008f60
        /*04a4*/ 	.word	0x00000002
        /*04a8*/ 	.word	0x00034840
        /*04ac*/ 	.short	0x010a
        /*04ae*/ 	.byte	0x3f
	.zero		1


	//   ....[41]....
        /*04b0*/ 	.word	0x00009220
        /*04b4*/ 	.word	0x00000002
        /*04b8*/ 	.word	0x00000060
        /*04bc*/ 	.short	0x010a
        /*04be*/ 	.byte	0x3f
	.zero		1


	//   ....[42]....
        /*04c0*/ 	.word	0x00009680
        /*04c4*/ 	.word	0x00000002
        /*04c8*/ 	.word	0x00034840
        /*04cc*/ 	.short	0x010a
        /*04ce*/ 	.byte	0x3f
	.zero		1


	//   ....[43]....
        /*04d0*/ 	.word	0x00009960
        /*04d4*/ 	.word	0x00000002
        /*04d8*/ 	.word	0x00000060
        /*04dc*/ 	.short	0x010a
        /*04de*/ 	.byte	0x3f
	.zero		1


	//   ....[44]....
        /*04e0*/ 	.word	0x00009c90
        /*04e4*/ 	.word	0x00000003
        /*04e8*/ 	.word	0x00034860
        /*04ec*/ 	.short	0x010a
        /*04ee*/ 	.byte	0x3f
	.zero		1


	//   ....[45]....
        /*04f0*/ 	.word	0x0000a000
        /*04f4*/ 	.word	0x00000000
        /*04f8*/ 	.word	0x00034820
        /*04fc*/ 	.short	0x010a
        /*04fe*/ 	.byte	0x3f
	.zero		1


	//   ....[46]....
        /*0500*/ 	.word	0x0000a1a0
        /*0504*/ 	.word	0x00000006
        /*0508*/ 	.word	0x00000000
        /*050c*/ 	.short	0x010a
        /*050e*/ 	.byte	0x3f
	.zero		1


	//   ....[47]....
        /*0510*/ 	.word	0x0000a210
        /*0514*/ 	.word	0x00000003
        /*0518*/ 	.word	0x00000000
        /*051c*/ 	.short	0x010a
        /*051e*/ 	.byte	0x3f
	.zero		1


	//   ....[48]....
        /*0520*/ 	.word	0x0000a270
        /*0524*/ 	.word	0x00000010
        /*0528*/ 	.word	0x00000000
        /*052c*/ 	.short	0x010a
        /*052e*/ 	.byte	0x3f
	.zero		1


	//   ....[49]....
        /*0530*/ 	.word	0x0000a2a0
        /*0534*/ 	.word	0x00000003
        /*0538*/ 	.word	0x00000000
        /*053c*/ 	.short	0x010a
        /*053e*/ 	.byte	0x3f
	.zero		1


	//   ....[50]....
        /*0540*/ 	.word	0x0000a310
        /*0544*/ 	.word	0x00000003
        /*0548*/ 	.word	0x00034800
        /*054c*/ 	.short	0x010a
        /*054e*/ 	.byte	0x3f
	.zero		1


	//   ....[51]....
        /*0550*/ 	.word	0x0000a360
        /*0554*/ 	.word	0x00000003
        /*0558*/ 	.word	0x00034830
        /*055c*/ 	.short	0x010a
        /*055e*/ 	.byte	0x3f
	.zero		1


	//   ....[52]....
        /*0560*/ 	.word	0x0000a3c0
        /*0564*/ 	.word	0x00000009
        /*0568*/ 	.word	0x00034830
        /*056c*/ 	.short	0x010a
        /*056e*/ 	.byte	0x3f
	.zero		1


	//   ....[53]....
        /*0570*/ 	.word	0x0000a420
        /*0574*/ 	.word	0x00000007
        /*0578*/ 	.word	0x00034850
        /*057c*/ 	.short	0x010a
        /*057e*/ 	.byte	0x3f
	.zero		1


	//   ....[54]....
        /*0580*/ 	.word	0x0000a480
        /*0584*/ 	.word	0x00000005
        /*0588*/ 	.word	0x00034850
        /*058c*/ 	.short	0x010a
        /*058e*/ 	.byte	0x3f
	.zero		1


	//   ....[55]....
        /*0590*/ 	.word	0x0000a620
        /*0594*/ 	.word	0x00000006
        /*0598*/ 	.word	0x00034840
        /*059c*/ 	.short	0x010a
        /*059e*/ 	.byte	0x3f
	.zero		1


	//   ....[56]....
        /*05a0*/ 	.word	0x0000a6a0
        /*05a4*/ 	.word	0x00000007
        /*05a8*/ 	.word	0x00034820
        /*05ac*/ 	.short	0x010a
        /*05ae*/ 	.byte	0x3f
	.zero		1


	//   ....[57]....
        /*05b0*/ 	.word	0x0000a6f0
        /*05b4*/ 	.word	0x00000002
        /*05b8*/ 	.word	0x00034840
        /*05bc*/ 	.short	0x010a
        /*05be*/ 	.byte	0x3f
	.zero		1


	//   ....[58]....
        /*05c0*/ 	.word	0x0000a740
        /*05c4*/ 	.word	0x00000002
        /*05c8*/ 	.word	0x00000060
        /*05cc*/ 	.short	0x010a
        /*05ce*/ 	.byte	0x3f
	.zero		1


	//   ....[59]....
        /*05d0*/ 	.word	0x0000a790
        /*05d4*/ 	.word	0x00000002
        /*05d8*/ 	.word	0x00034840
        /*05dc*/ 	.short	0x010a
        /*05de*/ 	.byte	0x3f
	.zero		1


	//   ....[60]....
        /*05e0*/ 	.word	0x0000a7e0
        /*05e4*/ 	.word	0x00000002
        /*05e8*/ 	.word	0x00000060
        /*05ec*/ 	.short	0x010a
        /*05ee*/ 	.byte	0x3f
	.zero		1


	//   ....[61]....
        /*05f0*/ 	.word	0x0000a830
        /*05f4*/ 	.word	0x00000002
        /*05f8*/ 	.word	0x00034840
        /*05fc*/ 	.short	0x010a
        /*05fe*/ 	.byte	0x3f
	.zero		1


	//   ....[62]....
        /*0600*/ 	.word	0x0000a880
        /*0604*/ 	.word	0x00000002
        /*0608*/ 	.word	0x00000060
        /*060c*/ 	.short	0x010a
        /*060e*/ 	.byte	0x3f
	.zero		1


	//   ....[63]....
        /*0610*/ 	.word	0x0000a8d0
        /*0614*/ 	.word	0x00000003
        /*0618*/ 	.word	0x00034860
        /*061c*/ 	.short	0x010a
        /*061e*/ 	.byte	0x3f
	.zero		1


	//   ....[64]....
        /*0620*/ 	.word	0x0000a920
        /*0624*/ 	.word	0x00000000
        /*0628*/ 	.word	0x00034820
        /*062c*/ 	.short	0x010a
        /*062e*/ 	.byte	0x3f
	.zero		1


	//   ....[65]....
        /*0630*/ 	.word	0x0000aac0
        /*0634*/ 	.word	0x00000006
        /*0638*/ 	.word	0x00000000
        /*063c*/ 	.short	0x010a
        /*063e*/ 	.byte	0x3f
	.zero		1


	//   ....[66]....
        /*0640*/ 	.word	0x0000ab10
        /*0644*/ 	.word	0x00000003
        /*0648*/ 	.word	0x00000000
        /*064c*/ 	.short	0x010a
        /*064e*/ 	.byte	0x3f
	.zero		1


	//   ....[67]....
        /*0650*/ 	.word	0x0000ab60
        /*0654*/ 	.word	0x00000010
        /*0658*/ 	.word	0x00000000
        /*065c*/ 	.short	0x010a
        /*065e*/ 	.byte	0x3f
	.zero		1


	//----- nvinfo : EIATTR_NUM_MBARRIERS
	.align		4
.L_333:
        /*0660*/ 	.byte	0x03, 0x38
        /*0662*/ 	.short	0x0016


	//----- nvinfo : EIATTR_EXIT_INSTR_OFFSETS
	.align		4
        /*0664*/ 	.byte	0x04, 0x1c
        /*0666*/ 	.short	(.L_335 - .L_334)


	//   ....[0]....
.L_334:
        /*0668*/ 	.word	0x000009f0


	//   ....[1]....
        /*066c*/ 	.word	0x00007180


	//   ....[2]....
        /*0670*/ 	.word	0x000071e0


	//   ....[3]....
        /*0674*/ 	.word	0x0000a2f0


	//----- nvinfo : EIATTR_MAX_THREADS
	.align		4
.L_335:
        /*0678*/ 	.byte	0x04, 0x05
        /*067a*/ 	.short	(.L_337 - .L_336)
.L_336:
        /*067c*/ 	.word	0x00000180
        /*0680*/ 	.word	0x00000001
        /*0684*/ 	.word	0x00000001


	//----- nvinfo : EIATTR_CRS_STACK_SIZE
	.align		4
.L_337:
        /*0688*/ 	.byte	0x04, 0x1e
        /*068a*/ 	.short	(.L_339 - .L_338)
.L_338:
        /*068c*/ 	.word	0x00000000


	//----- nvinfo : EIATTR_CBANK_PARAM_SIZE
	.align		4
.L_339:
        /*0690*/ 	.byte	0x03, 0x19
        /*0692*/ 	.short	0x0bf0


	//----- nvinfo : EIATTR_PARAM_CBANK
	.align		4
        /*0694*/ 	.byte	0x04, 0x0a
        /*0696*/ 	.short	(.L_341 - .L_340)
	.align		4
.L_340:
        /*0698*/ 	.word	index@(.nv.constant0._ZN7cutlass13device_kernelIN5flash11enable_sm90INS1_16FlashAttnFwdSm90INS1_25CollectiveMainloopFwdSm90ILi2EN4cute5tupleIJNS5_1CILi1EEES8_S8_EEENS6_IJNS7_ILi128EEESA_NS7_ILi192EEEEEELi128ENS_10bfloat16_tEfNS_4arch4Sm90ELb0ELb0ELb0ELb0ELb0ELb0ELb0ELb1ELb1ELb0ELb0ELb0EEENS1_21CollectiveEpilogueFwdINS6_IJSA_SA_SA_EEES9_SD_SF_Li256ELb0ELb0ELb0ELb0EEENS1_29StaticPersistentTileSchedulerILb0EEEEEEEEEvNT_6ParamsE)
        /*069c*/ 	.short	0x0210
        /*069e*/ 	.short	0x0bf0


	//----- nvinfo : EIATTR_SW_WAR
	.align		4
.L_341:
        /*06a0*/ 	.byte	0x04, 0x36
        /*06a2*/ 	.short	(.L_343 - .L_342)
.L_342:
        /*06a4*/ 	.word	0x00000008
.L_343:


//--------------------- .nv.info._ZN7cutlass13device_kernelIN5flash11enable_sm90INS1_16FlashAttnFwdSm90INS1_25CollectiveMainloopFwdSm90ILi2EN4cute5tupleIJNS5_1CILi2EEENS7_ILi1EEES9_EEENS6_IJNS7_ILi128EEESB_NS7_ILi192EEEEEELi128ENS_10bfloat16_tEfNS_4arch4Sm90ELb0ELb0ELb0ELb0ELb0ELb0ELb0ELb1ELb1ELb0ELb0ELb0EEENS1_21CollectiveEpilogueFwdINS6_IJSB_SB_SB_EEESA_SE_SG_Li256ELb0ELb0ELb0ELb0EEENS1_29StaticPersistentTileSchedulerILb0EEEEEEEEEvNT_6ParamsE --------------------------
	.section	.nv.info._ZN7cutlass13device_kernelIN5flash11enable_sm90INS1_16FlashAttnFwdSm90INS1_25CollectiveMainloopFwdSm90ILi2EN4cute5tupleIJNS5_1CILi2EEENS7_ILi1EEES9_EEENS6_IJNS7_ILi128EEESB_NS7_ILi192EEEEEELi128ENS_10bfloat16_tEfNS_4arch4Sm90ELb0ELb0ELb0ELb0ELb0ELb0ELb0ELb1ELb1ELb0ELb0ELb0EEENS1_21CollectiveEpilogueFwdINS6_IJSB_SB_SB_EEESA_SE_SG_Li256ELb0ELb0ELb0ELb0EEENS1_29StaticPersistentTileSchedulerILb0EEEEEEEEEvNT_6ParamsE,"",@"SHT_CUDA_INFO"
	.sectionflags	@""
	.align	4


	//----- nvinfo : EIATTR_CUDA_API_VERSION
	.align		4
        /*0000*/ 	.byte	0x04, 0x37
        /*0002*/ 	.short	(.L_345 - .L_344)
.L_344:
        /*0004*/ 	.word	0x00000082


	//----- nvinfo : EIATTR_KPARAM_INFO
	.align		4
.L_345:
        /*0008*/ 	.byte	0x04, 0x17
        /*000a*/ 	.short	(.L_347 - .L_346)
.L_346:
        /*000c*/ 	.word	0x00000000
        /*0010*/ 	.short	0x0000
        /*0012*/ 	.short	0x0070
        /*0014*/ 	.byte	0x00, 0xf0, 0x01, 0x2e


	//----- nvinfo : EIATTR_SPARSE_MMA_MASK
	.align		4
.L_347:
        /*0018*/ 	.byte	0x03, 0x50
        /*001a*/ 	.short	0x0000


	//----- nvinfo : EIATTR_MAXREG_COUNT
	.align		4
        /*001c*/ 	.byte	0x03, 0x1b
        /*001e*/ 	.short	0x00a8


	//----- nvinfo : EIATTR_NUM_BARRIERS
	.align		4
        /*0020*/ 	.byte	0x02, 0x4c
        /*0022*/ 	.byte	0x09
	.zero		1


	//----- nvinfo : EIATTR_EXTERNS
	.align		4
        /*0024*/ 	.byte	0x04, 0x0f
        /*0026*/ 	.short	(.L_349 - .L_348)


	//   ....[0]....
	.align		4
.L_348:
        /*0028*/ 	.word	index@(__assertfail)


	//----- nvinfo : EIATTR_ANNOTATIONS
	.align		4
.L_349:
        /*002c*/ 	.byte	0x04, 0x55
        /*002e*/ 	.short	(.L_351 - .L_350)


	//   ....[0]....
.L_350:
        /* <DEDUP_REMOVED lines=19> */
        /*0154*/ 	.byte	0x40, 0xa6, 0x00, 0x00


	//----- nvinfo : EIATTR_MERCURY_ISA_VERSION
	.align		4
.L_351:
        /*0158*/ 	.byte	0x03, 0x5f
        /*015a*/ 	.short	0x0101


	//----- nvinfo : EIATTR_INT_WARP_WIDE_INSTR_OFFSETS
	.align		4
        /*015c*/ 	.byte	0x04, 0x31
        /*015e*/ 	.short	(.L_353 - .L_352)


	//   ....[0]....
.L_352:
        /*0160*/ 	.word	0x00000190


	//   ....[1]....
        /*0164*/ 	.word	0x000001d0


	//   ....[2]....
        /*0168*/ 	.word	0x00000240


	//   ....[3]....
        /*016c*/ 	.word	0x00007d00


	//   ....[4]....
        /*0170*/ 	.word	0x00007d50


	//   ....[5]....
        /*0174*/ 	.word	0x00007e30


	//   ....[6]....
        /*0178*/ 	.word	0x00007f10


	//----- nvinfo : EIATTR_COOP_GROUP_MASK_REGIDS
	.align		4
.L_353:
        /*017c*/ 	.byte	0x04, 0x29
        /*017e*/ 	.short	(.L_355 - .L_354)


	//   ....[0]....
.L_354:
        /*0180*/ 	.word	0xffffffff


	//   ....[1]....
        /*0184*/ 	.word	0xffffffff


	//   ....[2]....
        /*0188*/ 	.word	0xffffffff


	//   ....[3]....
        /*018c*/ 	.word	0xffffffff


	//   ....[4]....
        /*0190*/ 	.word	0xffffffff


	//   ....[5]....
        /*0194*/ 	.word	0xffffffff


	//   ....[6]....
        /*0198*/ 	.word	0xffffffff


	//   ....[7]....
        /*019c*/ 	.word	0xffffffff


	//   ....[8]....
        /*01a0*/ 	.word	0xffffffff


	//   ....[9]....
        /*01a4*/ 	.word	0xffffffff


	//   ....[10]....
        /*01a8*/ 	.word	0xffffffff


	//   ....[11]....
        /*01ac*/ 	.word	0xffffffff


	//   ....[12]....
        /*01b0*/ 	.word	0xffffffff


	//   ....[13]....
        /*01b4*/ 	.word	0xffffffff


	//   ....[14]....
        /*01b8*/ 	.word	0xffffffff


	//   ....[15]....
        /*01bc*/ 	.word	0xffffffff


	//   ....[16]....
        /*01c0*/ 	.word	0xffffffff


	//   ....[17]....
        /*01c4*/ 	.word	0xffffffff


	//   ....[18]....
        /*01c8*/ 	.word	0xffffffff


	//   ....[19]....
        /*01cc*/ 	.word	0xffffffff


	//   ....[20]....
        /*01d0*/ 	.word	0xffffffff


	//   ....[21]....
        /*01d4*/ 	.word	0xffffffff


	//   ....[22]....
        /*01d8*/ 	.word	0xffffffff


	//   ....[23]....
        /*01dc*/ 	.word	0xffffffff


	//   ....[24]....
        /*01e0*/ 	.word	0x0500000f


	//   ....[25]....
        /*01e4*/ 	.word	0x0500000f


	//----- nvinfo : EIATTR_COOP_GROUP_INSTR_OFFSETS
	.align		4
.L_355:
        /*01e8*/ 	.byte	0x04, 0x28
        /*01ea*/ 	.short	(.L_357 - .L_356)


	//   ....[0]....
.L_356:
        /*01ec*/ 	.word	0x00000060


	//   ....[1]....
        /*01f0*/ 	.word	0x000001a0


	//   ....[2]....
        /*01f4*/ 	.word	0x000001f0


	//   ....[3]....
        /*01f8*/ 	.word	0x00000430


	//   ....[4]....
        /*01fc*/ 	.word	0x00000660


	//   ....[5]....
        /*0200*/ 	.word	0x00000890


	//   ....[6]....
        /*0204*/ 	.word	0x00000b20


	//   ....[7]....
        /*0208*/ 	.word	0x00000e30


	//   ....[8]....
        /*020c*/ 	.word	0x000012e0


	//   ....[9]....
        /*0210*/ 	.word	0x00002610


	//   ....[10]....
        /*0214*/ 	.word	0x00002710


	//   ....[11]....
        /*0218*/ 	.word	0x00002a50


	//   ....[12]....
        /*021c*/ 	.word	0x00002c20


	//   ....[13]....
        /*0220*/ 	.word	0x00004b10


	//   ....[14]....
        /*0224*/ 	.word	0x00004b30


	//   ....[15]....
        /*0228*/ 	.word	0x00004b60


	//   ....[16]....
        /*022c*/ 	.word	0x00004b70


	//   ....[17]....
        /*0230*/ 	.word	0x00006030


	//   ....[18]....
        /*0234*/ 	.word	0x00006060


	//   ....[19]....
        /*0238*/ 	.word	0x00006110


	//   ....[20]....
        /*023c*/ 	.word	0x00006120


	//   ....[21]....
        /*0240*/ 	.word	0x00007100


	//   ....[22]....
        /*0244*/ 	.word	0x000073f0


	//   ....[23]....
        /*0248*/ 	.word	0x0000a5c0


	//   ....[24]....
        /*024c*/ 	.word	0x0000aac0


	//   ....[25]....
        /*0250*/ 	.word	0x0000af60


	//----- nvinfo : EIATTR_REG_RECONFIG
	.align		4
.L_357:
        /*0254*/ 	.byte	0x01, 0x54
	.zero		2


	//----- nvinfo : EIATTR_SYSCALL_OFFSETS
	.align		4
        /*0258*/ 	.byte	0x04, 0x46
        /*025a*/ 	.short	(.L_359 - .L_358)


	//   ....[0]....
.L_358:
        /*025c*/ 	.word	0x00001640


	//   ....[1]....
        /*0260*/ 	.word	0x00007930


	//   ....[2]....
        /*0264*/ 	.word	0x00007a70


	//   ....[3]....
        /*0268*/ 	.word	0x00007b70


	//----- nvinfo : EIATTR_MBARRIER_INSTR_OFFSETS
	.align		4
.L_359:
        /*026c*/ 	.byte	0x04, 0x39
        /*026e*/ 	.short	(.L_361 - .L_360)


	//   ....[0]....
.L_360:
        /*0270*/ 	.word	0x000002d0
        /*0274*/ 	.word	0x000000ff
        /*0278*/ 	.word	0x00034800
        /*027c*/ 	.short	0x0100
        /*027e*/ 	.byte	0x08
	.zero		1


	//   ....[1]....
        /*0280*/ 	.word	0x000002e0
        /*0284*/ 	.word	0x000000ff
        /*0288*/ 	.word	0x00034820
        /*028c*/ 	.short	0x0100
        /*028e*/ 	.byte	0x08
	.zero		1


	//   ....[2]....
        /*0290*/ 	.word	0x000003d0
        /*0294*/ 	.word	0x000000ff
        /*0298*/ 	.word	0x00034830
        /*029c*/ 	.short	0x0100
        /*029e*/ 	.byte	0x08
	.zero		1


	//   ....[3]....
        /*02a0*/ 	.word	0x000003e0
        /*02a4*/ 	.word	0x000000ff
        /*02a8*/ 	.word	0x00034840
        /*02ac*/ 	.short	0x0100
        /*02ae*/ 	.byte	0x08
	.zero		1


	//   ....[4]....
        /*02b0*/ 	.word	0x000003f0
        /*02b4*/ 	.word	0x000000ff
        /*02b8*/ 	.word	0x00034838
        /*02bc*/ 	.short	0x0100
        /*02be*/ 	.byte	0x08
	.zero		1


	//   ....[5]....
        /*02c0*/ 	.word	0x00000400
        /*02c4*/ 	.word	0x000000ff
        /*02c8*/ 	.word	0x00034848
        /*02cc*/ 	.short	0x0100
        /*02ce*/ 	.byte	0x08
	.zero		1


	//   ....[6]....
        /*02d0*/ 	.word	0x00000610
        /*02d4*/ 	.word	0x000000ff
        /*02d8*/ 	.word	0x00034850
        /*02dc*/ 	.short	0x0100
        /*02de*/ 	.byte	0x08
	.zero		1


	//   ....[7]....
        /*02e0*/ 	.word	0x00000620
        /*02e4*/ 	.word	0x000000ff
        /*02e8*/ 	.word	0x00034860
        /*02ec*/ 	.short	0x0100
        /*02ee*/ 	.byte	0x08
	.zero		1


	//   ....[8]....
        /*02f0*/ 	.word	0x00000630
        /*02f4*/ 	.word	0x000000ff
        /*02f8*/ 	.word	0x00034858
        /*02fc*/ 	.short	0x0100
        /*02fe*/ 	.byte	0x08
	.zero		1


	//   ....[9]....
        /*0300*/ 	.word	0x00000640
        /*0304*/ 	.word	0x000000ff
        /*0308*/ 	.word	0x00034868
        /*030c*/ 	.short	0x0100
        /*030e*/ 	.byte	0x08
	.zero		1


	//   ....[10]....
        /*0310*/ 	.word	0x00000840
        /*0314*/ 	.word	0x000000ff
        /*0318*/ 	.word	0x00034870
        /*031c*/ 	.short	0x0100
        /*031e*/ 	.byte	0x08
	.zero		1


	//   ....[11]....
        /*0320*/ 	.word	0x00000850
        /*0324*/ 	.word	0x000000ff
        /*0328*/ 	.word	0x00034880
        /*032c*/ 	.short	0x0100
        /*032e*/ 	.byte	0x08
	.zero		1


	//   ....[12]....
        /*0330*/ 	.word	0x00000860
        /*0334*/ 	.word	0x000000ff
        /*0338*/ 	.word	0x00034878
        /*033c*/ 	.short	0x0100
        /*033e*/ 	.byte	0x08
	.zero		1


	//   ....[13]....
        /*0340*/ 	.word	0x00000870
        /*0344*/ 	.word	0x000000ff
        /*0348*/ 	.word	0x00034888
        /*034c*/ 	.short	0x0100
        /*034e*/ 	.byte	0x08
	.zero		1


	//   ....[14]....
        /*0350*/ 	.word	0x00000ad0
        /*0354*/ 	.word	0x000000ff
        /*0358*/ 	.word	0x00034890
        /*035c*/ 	.short	0x0100
        /*035e*/ 	.byte	0x08
	.zero		1


	//   ....[15]....
        /*0360*/ 	.word	0x00000ae0
        /*0364*/ 	.word	0x000000ff
        /*0368*/ 	.word	0x000348a0
        /*036c*/ 	.short	0x0100
        /*036e*/ 	.byte	0x08
	.zero		1


	//   ....[16]....
        /*0370*/ 	.word	0x00000af0
        /*0374*/ 	.word	0x000000ff
        /*0378*/ 	.word	0x00034898
        /*037c*/ 	.short	0x0100
        /*037e*/ 	.byte	0x08
	.zero		1


	//   ....[17]....
        /*0380*/ 	.word	0x00000b00
        /*0384*/ 	.word	0x000000ff
        /*0388*/ 	.word	0x000348a8
        /*038c*/ 	.short	0x0100
        /*038e*/ 	.byte	0x08
	.zero		1


	//   ....[18]....
        /*0390*/ 	.word	0x00000d80
        /*0394*/ 	.word	0x000000ff
        /*0398*/ 	.word	0x000348b0
        /*039c*/ 	.short	0x0100
        /*039e*/ 	.byte	0x08
	.zero		1


	//   ....[19]....
        /*03a0*/ 	.word	0x00000d90
        /*03a4*/ 	.word	0x000000ff
        /*03a8*/ 	.word	0x000348c0
        /*03ac*/ 	.short	0x0100
        /*03ae*/ 	.byte	0x08
	.zero		1


	//   ....[20]....
        /*03b0*/ 	.word	0x00000da0
        /*03b4*/ 	.word	0x000000ff
        /*03b8*/ 	.word	0x000348b8
        /*03bc*/ 	.short	0x0100
        /*03be*/ 	.byte	0x08
	.zero		1


	//   ....[21]....
        /*03c0*/ 	.word	0x00000db0
        /*03c4*/ 	.word	0x000000ff
        /*03c8*/ 	.word	0x000348c8
        /*03cc*/ 	.short	0x0100
        /*03ce*/ 	.byte	0x08
	.zero		1


	//   ....[22]....
        /*03d0*/ 	.word	0x00001680
        /*03d4*/ 	.word	0x000000ff
        /*03d8*/ 	.word	0x00034800
        /*03dc*/ 	.short	0x010a
        /*03de*/ 	.byte	0x3c
	.zero		1


	//   ....[23]....
        /*03e0*/ 	.word	0x00001720
        /*03e4*/ 	.word	0x00000003
        /*03e8*/ 	.word	0x00034830
        /*03ec*/ 	.short	0x010a
        /*03ee*/ 	.byte	0x3f
	.zero		1


	//   ....[24]....
        /*03f0*/ 	.word	0x00001760
        /*03f4*/ 	.word	0x00000003
        /*03f8*/ 	.word	0x00034830
        /*03fc*/ 	.short	0x010a
        /*03fe*/ 	.byte	0x3f
	.zero		1


	//   ....[25]....
        /*0400*/ 	.word	0x000031a0
        /*0404*/ 	.word	0x00000006
        /*0408*/ 	.word	0x00000000
        /*040c*/ 	.short	0x0101
        /*040e*/ 	.byte	0x3f
	.zero		1


	//   ....[26]....
        /*0410*/ 	.word	0x00003ab0
        /*0414*/ 	.word	0x000000ff
        /*0418*/ 	.word	0x00034830
        /*041c*/ 	.short	0x010a
        /*041e*/ 	.byte	0x06
	.zero		1


	//   ....[27]....
        /*0420*/ 	.word	0x00003af0
        /*0424*/ 	.word	0x000000ff
        /*0428*/ 	.word	0x00034830
        /*042c*/ 	.short	0x010a
        /*042e*/ 	.byte	0x06
	.zero		1


	//   ....[28]....
        /*0430*/ 	.word	0x000043b0
        /*0434*/ 	.word	0x000000ff
        /*0438*/ 	.word	0x00034850
        /*043c*/ 	.short	0x010a
        /*043e*/ 	.byte	0x07
	.zero		1


	//   ....[29]....
        /*0440*/ 	.word	0x000043f0
        /*0444*/ 	.word	0x000000ff
        /*0448*/ 	.word	0x00034850
        /*044c*/ 	.short	0x010a
        /*044e*/ 	.byte	0x07
	.zero		1


	//   ....[30]....
        /*0450*/ 	.word	0x000056d0
        /*0454*/ 	.word	0x00000006
        /*0458*/ 	.word	0x00000000
        /*045c*/ 	.short	0x0101
        /*045e*/ 	.byte	0x3f
	.zero		1


	//   ....[31]....
        /*0460*/ 	.word	0x00005980
        /*0464*/ 	.word	0x0000001b
        /*0468*/ 	.word	0x00000000
        /*046c*/ 	.short	0x0101
        /*046e*/ 	.byte	0x3f
	.zero		1


	//   ....[32]....
        /*0470*/ 	.word	0x00005fa0
        /*0474*/ 	.word	0x000000ff
        /*0478*/ 	.word	0x00034850
        /*047c*/ 	.short	0x010a
        /*047e*/ 	.byte	0x05
	.zero		1


	//   ....[33]....
        /*0480*/ 	.word	0x00005fe0
        /*0484*/ 	.word	0x000000ff
        /*0488*/ 	.word	0x00034850
        /*048c*/ 	.short	0x010a
        /*048e*/ 	.byte	0x05
	.zero		1


	//   ....[34]....
        /*0490*/ 	.word	0x000065e0
        /*0494*/ 	.word	0x00000005
        /*0498*/ 	.word	0x00000000
        /*049c*/ 	.short	0x0101
        /*049e*/ 	.byte	0x3f
	.zero		1


	//   ....[35]....
        /*04a0*/ 	.word	0x000072e0
        /*04a4*/ 	.word	0x000000ff
        /*04a8*/ 	.word	0x00000000
        /*04ac*/ 	.short	0x0101
        /*04ae*/ 	.byte	0x07
	.zero		1


	//   ....[36]....
        /*04b0*/ 	.word	0x000072f0
        /*04b4*/ 	.word	0x000000ff
        /*04b8*/ 	.word	0x00000000
        /*04bc*/ 	.short	0x0101
        /*04be*/ 	.byte	0x06
	.zero		1


	//   ....[37]....
        /*04c0*/ 	.word	0x000082a0
        /*04c4*/ 	.word	0x00000005
        /*04c8*/ 	.word	0x00034840
        /*04cc*/ 	.short	0x010a
        /*04ce*/ 	.byte	0x3f
	.zero		1


	//   ....[38]....
        /*04d0*/ 	.word	0x00008860
        /*04d4*/ 	.word	0x0000000a
        /*04d8*/ 	.word	0x00034820
        /*04dc*/ 	.short	0x010a
        /*04de*/ 	.byte	0x3f
	.zero		1


	//   ....[39]....
        /*04e0*/ 	.word	0x00008b50
        /*04e4*/ 	.word	0x00000002
        /*04e8*/ 	.word	0x00034840
        /*04ec*/ 	.short	0x010a
        /*04ee*/ 	.byte	0x3f
	.zero		1


	//   ....[40]....
        /*04f0*/ 	.word	0x00008e50
        /*04f4*/ 	.word	0x00000002
        /*04f8*/ 	.word	0x00034860
        /*04fc*/ 	.short	0x010a
        /*04fe*/ 	.byte	0x3f
	.zero		1


	//   ....[41]....
        /*0500*/ 	.word	0x00009380
        /*0504*/ 	.word	0x00000002
        /*0508*/ 	.word	0x00034840
        /*050c*/ 	.short	0x010a
        /*050e*/ 	.byte	0x3f
	.zero		1


	//   ....[42]....
        /*0510*/ 	.word	0x00009680
        /*0514*/ 	.word	0x00000002
        /*0518*/ 	.word	0x00034860
        /*051c*/ 	.short	0x010a
        /*051e*/ 	.byte	0x3f
	.zero		1


	//   ....[43]....
        /*0520*/ 	.word	0x00009b20
        /*0524*/ 	.word	0x00000002
        /*0528*/ 	.word	0x00034840
        /*052c*/ 	.short	0x010a
        /*052e*/ 	.byte	0x3f
	.zero		1


	//   ....[44]....
        /*0530*/ 	.word	0x00009e20
        /*0534*/ 	.word	0x00000002
        /*0538*/ 	.word	0x00034860
        /*053c*/ 	.short	0x010a
        /*053e*/ 	.byte	0x3f
	.zero		1


	//   ....[45]....
        /*0540*/ 	.word	0x0000a160
        /*0544*/ 	.word	0x00000003
        /*0548*/ 	.word	0x00034860
        /*054c*/ 	.short	0x010a
        /*054e*/ 	.byte	0x3f
	.zero		1


	//   ....[46]....
        /*0550*/ 	.word	0x0000a540
        /*0554*/ 	.word	0x00000000
        /*0558*/ 	.word	0x00034820
        /*055c*/ 	.short	0x010a
        /*055e*/ 	.byte	0x3f
	.zero		1


	//   ....[47]....
        /*0560*/ 	.word	0x0000a700
        /*0564*/ 	.word	0x00000006
        /*0568*/ 	.word	0x00000000
        /*056c*/ 	.short	0x010a
        /*056e*/ 	.byte	0x3f
	.zero		1


	//   ....[48]....
        /*0570*/ 	.word	0x0000a770
        /*0574*/ 	.word	0x00000003
        /*0578*/ 	.word	0x00000000
        /*057c*/ 	.short	0x010a
        /*057e*/ 	.byte	0x3f
	.zero		1


	//   ....[49]....
        /*0580*/ 	.word	0x0000a7d0
        /*0584*/ 	.word	0x00000010
        /*0588*/ 	.word	0x00000000
        /*058c*/ 	.short	0x010a
        /*058e*/ 	.byte	0x3f
	.zero		1


	//   ....[50]....
        /*0590*/ 	.word	0x0000a800
        /*0594*/ 	.word	0x00000003
        /*0598*/ 	.word	0x00000000
        /*059c*/ 	.short	0x010a
        /*059e*/ 	.byte	0x3f
	.zero		1


	//   ....[51]....
        /*05a0*/ 	.word	0x0000a870
        /*05a4*/ 	.word	0x00000003
        /*05a8*/ 	.word	0x00034800
        /*05ac*/ 	.short	0x010a
        /*05ae*/ 	.byte	0x3f
	.zero		1


	//   ....[52]....
        /*05b0*/ 	.word	0x0000a8c0
        /*05b4*/ 	.word	0x00000003
        /*05b8*/ 	.word	0x00034830
        /*05bc*/ 	.short	0x010a
        /*05be*/ 	.byte	0x3f
	.zero		1


	//   ....[53]....
        /*05c0*/ 	.word	0x0000a920
        /*05c4*/ 	.word	0x00000007
        /*05c8*/ 	.word	0x00034830
        /*05cc*/ 	.short	0x010a
        /*05ce*/ 	.byte	0x3f
	.zero		1


	//   ....[54]....
        /*05d0*/ 	.word	0x0000a980
        /*05d4*/ 	.word	0x00000007
        /*05d8*/ 	.word	0x00034850
        /*05dc*/ 	.short	0x010a
        /*05de*/ 	.byte	0x3f
	.zero		1


	//   ....[55]....
        /*05e0*/ 	.word	0x0000a9e0
        /*05e4*/ 	.word	0x00000005
        /*05e8*/ 	.word	0x00034850
        /*05ec*/ 	.short	0x010a
        /*05ee*/ 	.byte	0x3f
	.zero		1


	//   ....[56]....
        /*05f0*/ 	.word	0x0000ab80
        /*05f4*/ 	.word	0x00000005
        /*05f8*/ 	.word	0x00034840
        /*05fc*/ 	.short	0x010a
        /*05fe*/ 	.byte	0x3f
	.zero		1


	//   ....[57]....
        /*0600*/ 	.word	0x0000ac00
        /*0604*/ 	.word	0x00000007
        /*0608*/ 	.word	0x00034820
        /*060c*/ 	.short	0x010a
        /*060e*/ 	.byte	0x3f
	.zero		1


	//   ....[58]....
        /*0610*/ 	.word	0x0000ac50
        /*0614*/ 	.word	0x00000002
        /*0618*/ 	.word	0x00034840
        /*061c*/ 	.short	0x010a
        /*061e*/ 	.byte	0x3f
	.zero		1


	//   ....[59]....
        /*0620*/ 	.word	0x0000aca0
        /*0624*/ 	.word	0x00000002
        /*0628*/ 	.word	0x00034860
        /*062c*/ 	.short	0x010a
        /*062e*/ 	.byte	0x3f
	.zero		1


	//   ....[60]....
        /*0630*/ 	.word	0x0000acf0
        /*0634*/ 	.word	0x00000002
        /*0638*/ 	.word	0x00034840
        /*063c*/ 	.short	0x010a
        /*063e*/ 	.byte	0x3f
	.zero		1


	//   ....[61]....
        /*0640*/ 	.word	0x0000ad40
        /*0644*/ 	.word	0x00000002
        /*0648*/ 	.word	0x00034860
        /*064c*/ 	.short	0x010a
        /*064e*/ 	.byte	0x3f
	.zero		1


	//   ....[62]....
        /*0650*/ 	.word	0x0000ad90
        /*0654*/ 	.word	0x00000002
        /*0658*/ 	.word	0x00034840
        /*065c*/ 	.short	0x010a
        /*065e*/ 	.byte	0x3f
	.zero		1


	//   ....[63]....
        /*0660*/ 	.word	0x0000ade0
        /*0664*/ 	.word	0x00000002
        /*0668*/ 	.word	0x00034860
        /*066c*/ 	.short	0x010a
        /*066e*/ 	.byte	0x3f
	.zero		1


	//   ....[64]....
        /*0670*/ 	.word	0x0000ae30
        /*0674*/ 	.word	0x00000003
        /*0678*/ 	.word	0x00034860
        /*067c*/ 	.short	0x010a
        /*067e*/ 	.byte	0x3f
	.zero		1


	//   ....[65]....
        /*0680*/ 	.word	0x0000ae80
        /*0684*/ 	.word	0x00000000
        /*0688*/ 	.word	0x00034820
        /*068c*/ 	.short	0x010a
        /*068e*/ 	.byte	0x3f
	.zero		1


	//   ....[66]....
        /*0690*/ 	.word	0x0000b020
        /*0694*/ 	.word	0x00000006
        /*0698*/ 	.word	0x00000000
        /*069c*/ 	.short	0x010a
        /*069e*/ 	.byte	0x3f
	.zero		1


	//   ....[67]....
        /*06a0*/ 	.word	0x0000b070
        /*06a4*/ 	.word	0x00000003
        /*06a8*/ 	.word	0x00000000
        /*06ac*/ 	.short	0x010a
        /*06ae*/ 	.byte	0x3f
	.zero		1


	//   ....[68]....
        /*06b0*/ 	.word	0x0000b0c0
        /*06b4*/ 	.word	0x00000010
        /*06b8*/ 	.word	0x00000000
        /*06bc*/ 	.short	0x010a
        /*06be*/ 	.byte	0x3f
	.zero		1


	//----- nvinfo : EIATTR_NUM_MBARRIERS
	.align		4
.L_361:
        /*06c0*/ 	.byte	0x03, 0x38
        /*06c2*/ 	.short	0x0016


	//----- nvinfo : EIATTR_EXIT_INSTR_OFFSETS
	.align		4
        /*06c4*/ 	.byte	0x04, 0x1c
        /*06c6*/ 	.short	(.L_363 - .L_362)


	//   ....[0]....
.L_362:
        /*06c8*/ 	.word	0x00000f70


	//   ....[1]....
        /*06cc*/ 	.word	0x000073b0


	//   ....[2]....
        /*06d0*/ 	.word	0x00007410


	//   ....[3]....
        /*06d4*/ 	.word	0x0000a850


	//----- nvinfo : EIATTR_MAX_THREADS
	.align		4
.L_363:
        /*06d8*/ 	.byte	0x04, 0x05
        /*06da*/ 	.short	(.L_365 - .L_364)
.L_364:
        /*06dc*/ 	.word	0x00000180
        /*06e0*/ 	.word	0x00000001
        /*06e4*/ 	.word	0x00000001


	//----- nvinfo : EIATTR_CRS_STACK_SIZE
	.align		4
.L_365:
        /*06e8*/ 	.byte	0x04, 0x1e
        /*06ea*/ 	.short	(.L_367 - .L_366)
.L_366:
        /*06ec*/ 	.word	0x00000000


	//----- nvinfo : EIATTR_CBANK_PARAM_SIZE
	.align		4
.L_367:
        /*06f0*/ 	.byte	0x03, 0x19
        /*06f2*/ 	.short	0x0bf0


	//----- nvinfo : EIATTR_PARAM_CBANK
	.align		4
        /*06f4*/ 	.byte	0x04, 0x0a
        /*06f6*/ 	.short	(.L_369 - .L_368)
	.align		4
.L_368:
        /*06f8*/ 	.word	index@(.nv.constant0._ZN7cutlass13device_kernelIN5flash11enable_sm90INS1_16FlashAttnFwdSm90INS1_25CollectiveMainloopFwdSm90ILi2EN4cute5tupleIJNS5_1CILi2EEENS7_ILi1EEES9_EEENS6_IJNS7_ILi128EEESB_NS7_ILi192EEEEEELi128ENS_10bfloat16_tEfNS_4arch4Sm90ELb0ELb0ELb0ELb0ELb0ELb0ELb0ELb1ELb1ELb0ELb0ELb0EEENS1_21CollectiveEpilogueFwdINS6_IJSB_SB_SB_EEESA_SE_SG_Li256ELb0ELb0ELb0ELb0EEENS1_29StaticPersistentTileSchedulerILb0EEEEEEEEEvNT_6ParamsE)
        /*06fc*/ 	.short	0x0210
        /*06fe*/ 	.short	0x0bf0


	//----- nvinfo : EIATTR_SW_WAR
	.align		4
.L_369:
        /*0700*/ 	.byte	0x04, 0x36
        /*0702*/ 	.short	(.L_371 - .L_370)
.L_370:
        /*0704*/ 	.word	0x00000008
.L_371:


//--------------------- .nv.info._ZN7cutlass13device_kernelIN5flash11enable_sm90INS1_16FlashAttnFwdSm90INS1_25CollectiveMainloopFwdSm90ILi2EN4cute5tupleIJNS5_1CILi1EEES8_S8_EEENS6_IJNS7_ILi128EEESA_NS7_ILi192EEEEEELi128ENS_10bfloat16_tEfNS_4arch4Sm90ELb0ELb0ELb0ELb1ELb0ELb0ELb0ELb1ELb1ELb0ELb0ELb0EEENS1_21CollectiveEpilogueFwdINS6_IJSA_SA_SA_EEES9_SD_SF_Li256ELb1ELb0ELb0ELb0EEENS1_36VarlenDynamicPersistentTileSchedulerILi128ELi128ELi256ELi32ELb0ELb0ELb1ELb0ELb1ELb1EEEEEEEEEvNT_6ParamsE --------------------------
	.section	.nv.info._ZN7cutlass13device_kernelIN5flash11enable_sm90INS1_16FlashAttnFwdSm90INS1_25CollectiveMainloopFwdSm90ILi2EN4cute5tupleIJNS5_1CILi1EEES8_S8_EEENS6_IJNS7_ILi128EEESA_NS7_ILi192EEEEEELi128ENS_10bfloat16_tEfNS_4arch4Sm90ELb0ELb0ELb0ELb1ELb0ELb0ELb0ELb1ELb1ELb0ELb0ELb0EEENS1_21CollectiveEpilogueFwdINS6_IJSA_SA_SA_EEES9_SD_SF_Li256ELb1ELb0ELb0ELb0EEENS1_36VarlenDynamicPersistentTileSchedulerILi128ELi128ELi256ELi32ELb0ELb0ELb1ELb0ELb1ELb1EEEEEEEEEvNT_6ParamsE,"",@"SHT_CUDA_INFO"
	.sectionflags	@""
	.align	4


	//----- nvinfo : EIATTR_CUDA_API_VERSION
	.align		4
        /*0000*/ 	.byte	0x04, 0x37
        /*0002*/ 	.short	(.L_373 - .L_372)
.L_372:
        /*0004*/ 	.word	0x00000082


	//----- nvinfo : EIATTR_KPARAM_INFO
	.align		4
.L_373:
        /*0008*/ 	.byte	0x04, 0x17
        /*000a*/ 	.short	(.L_375 - .L_374)
.L_374:
        /*000c*/ 	.word	0x00000000
        /*0010*/ 	.short	0x0000
        /*0012*/ 	.short	0x0070
        /*0014*/ 	.byte	0x00, 0xf0, 0x01, 0x28


	//----- nvinfo : EIATTR_SPARSE_MMA_MASK
	.align		4
.L_375:
        /*0018*/ 	.byte	0x03, 0x50
        /*001a*/ 	.short	0x0000


	//----- nvinfo : EIATTR_MAXREG_COUNT
	.align		4
        /*001c*/ 	.byte	0x03, 0x1b
        /*001e*/ 	.short	0x00a8


	//----- nvinfo : EIATTR_NUM_BARRIERS
	.align		4
        /*0020*/ 	.byte	0x02, 0x4c
        /*0022*/ 	.byte	0x09
	.zero		1


	//----- nvinfo : EIATTR_EXTERNS
	.align		4
        /*0024*/ 	.byte	0x04, 0x0f
        /*0026*/ 	.short	(.L_377 - .L_376)


	//   ....[0]....
	.align		4
.L_376:
        /*0028*/ 	.word	index@(__assertfail)


	//----- nvinfo : EIATTR_ANNOTATIONS
	.align		4
.L_377:
        /*002c*/ 	.byte	0x04, 0x55
        /*002e*/ 	.short	(.L_379 - .L_378)


	//   ....[0]....
.L_378:
        /* <DEDUP_REMOVED lines=39> */


	//----- nvinfo : EIATTR_MERCURY_ISA_VERSION
	.align		4
.L_379:
        /*0290*/ 	.byte	0x03, 0x5f
        /*0292*/ 	.short	0x0101


	//----- nvinfo : EIATTR_UNUSED_LOAD_BYTE_OFFSET
	.align		4
        /*0294*/ 	.byte	0x04, 0x44
        /*0296*/ 	.short	(.L_381 - .L_380)


	//   ....[0]....
.L_380:
        /*0298*/ 	.word	0x00000a40
        /*029c*/ 	.word	0x0000fff0


	//   ....[1]....
        /*02a0*/ 	.word	0x00006d90
        /*02a4*/ 	.word	0x0000fff0


	//----- nvinfo : EIATTR_INT_WARP_WIDE_INSTR_OFFSETS
	.align		4
.L_381:
        /*02a8*/ 	.byte	0x04, 0x31
        /*02aa*/ 	.short	(.L_383 - .L_382)


	//   ....[0]....
.L_382:
        /*02ac*/ 	.word	0x00000160


	//   ....[1]....
        /*02b0*/ 	.word	0x000001a0


	//   ....[2]....
        /*02b4*/ 	.word	0x00000210


	//   ....[3]....
        /*02b8*/ 	.word	0x00009d20


	//   ....[4]....
        /*02bc*/ 	.word	0x00009dc0


	//   ....[5]....
        /*02c0*/ 	.word	0x0000a250


	//   ....[6]....
        /*02c4*/ 	.word	0x0000a280


	//   ....[7]....
        /*02c8*/ 	.word	0x0000a490


	//   ....[8]....
        /*02cc*/ 	.word	0x0000a580


	//   ....[9]....
        /*02d0*/ 	.word	0x0000c900


	//   ....[10]....
        /*02d4*/ 	.word	0x0000c9a0


	//----- nvinfo : EIATTR_COOP_GROUP_MASK_REGIDS
	.align		4
.L_383:
        /*02d8*/ 	.byte	0x04, 0x29
        /*02da*/ 	.short	(.L_385 - .L_384)


	//   ....[0]....
.L_384:
        /*02dc*/ 	.word	0xffffffff


	//   ....[1]....
        /*02e0*/ 	.word	0xffffffff


	//   ....[2]....
        /*02e4*/ 	.word	0xffffffff


	//   ....[3]....
        /*02e8*/ 	.word	0xffffffff


	//   ....[4]....
        /*02ec*/ 	.word	0xffffffff


	//   ....[5]....
        /*02f0*/ 	.word	0xffffffff


	//   ....[6]....
        /*02f4*/ 	.word	0xffffffff


	//   ....[7]....
        /*02f8*/ 	.word	0xffffffff


	//   ....[8]....
        /*02fc*/ 	.word	0xffffffff


	//   ....[9]....
        /*0300*/ 	.word	0xffffffff


	//   ....[10]....
        /*0304*/ 	.word	0xffffffff


	//   ....[11]....
        /*0308*/ 	.word	0xffffffff


	//   ....[12]....
        /*030c*/ 	.word	0xffffffff


	//   ....[13]....
        /*0310*/ 	.word	0xffffffff


	//   ....[14]....
        /*0314*/ 	.word	0xffffffff


	//   ....[15]....
        /*0318*/ 	.word	0xffffffff


	//   ....[16]....
        /*031c*/ 	.word	0xffffffff


	//   ....[17]....
        /*0320*/ 	.word	0xffffffff


	//   ....[18]....
        /*0324*/ 	.word	0xffffffff


	//   ....[19]....
        /*0328*/ 	.word	0xffffffff


	//   ....[20]....
        /*032c*/ 	.word	0xffffffff


	//   ....[21]....
        /*0330*/ 	.word	0xffffffff


	//   ....[22]....
        /*0334*/ 	.word	0xffffffff


	//   ....[23]....
        /*0338*/ 	.word	0xffffffff


	//   ....[24]....
        /*033c*/ 	.word	0xffffffff


	//   ....[25]....
        /*0340*/ 	.word	0xffffffff


	//   ....[26]....
        /*0344*/ 	.word	0xffffffff


	//   ....[27]....
        /*0348*/ 	.word	0xffffffff


	//   ....[28]....
        /*034c*/ 	.word	0xffffffff


	//   ....[29]....
        /*0350*/ 	.word	0xffffffff


	//   ....[30]....
        /*0354*/ 	.word	0xffffffff


	//   ....[31]....
        /*0358*/ 	.word	0xffffffff


	//   ....[32]....
        /*035c*/ 	.word	0xffffffff


	//   ....[33]....
        /*0360*/ 	.word	0xffffffff


	//   ....[34]....
        /*0364*/ 	.word	0xffffffff


	//   ....[35]....
        /*0368*/ 	.word	0xffffffff


	//   ....[36]....
        /*036c*/ 	.word	0xffffffff


	//   ....[37]....
        /*0370*/ 	.word	0xffffffff


	//   ....[38]....
        /*0374*/ 	.word	0xffffffff


	//   ....[39]....
        /*0378*/ 	.word	0xffffffff


	//   ....[40]....
        /*037c*/ 	.word	0xffffffff


	//   ....[41]....
        /*0380*/ 	.word	0xffffffff


	//   ....[42]....
        /*0384*/ 	.word	0xffffffff


	//   ....[43]....
        /*0388*/ 	.word	0xffffffff


	//   ....[44]....
        /*038c*/ 	.word	0xffffffff


	//   ....[45]....
        /*0390*/ 	.word	0xffffffff


	//   ....[46]....
        /*0394*/ 	.word	0xffffffff


	//   ....[47]....
        /*0398*/ 	.word	0xffffffff


	//   ....[48]....
        /*039c*/ 	.word	0xffffffff


	//   ....[49]....
        /*03a0*/ 	.word	0xffffffff


	//   ....[50]....
        /*03a4*/ 	.word	0xffffffff


	//   ....[51]....
        /*03a8*/ 	.word	0xffffffff


	//   ....[52]....
        /*03ac*/ 	.word	0xffffffff


	//   ....[53]....
        /*03b0*/ 	.word	0xffffffff


	//   ....[54]....
        /*03b4*/ 	.word	0x0500000f


	//   ....[55]....
        /*03b8*/ 	.word	0x0500000f


	//   ....[56]....
        /*03bc*/ 	.word	0x0500000f


	//   ....[57]....
        /*03c0*/ 	.word	0x0500000f


	//   ....[58]....
        /*03c4*/ 	.word	0x0500000f


	//   ....[59]....
        /*03c8*/ 	.word	0x0500000f


	//   ....[60]....
        /*03cc*/ 	.word	0x0500000f


	//   ....[61]....
        /*03d0*/ 	.word	0x0500000f


	//   ....[62]....
        /*03d4*/ 	.word	0x0500000f


	//   ....[63]....
        /*03d8*/ 	.word	0x0500000f


	//   ....[64]....
        /*03dc*/ 	.word	0x0500000f


	//   ....[65]....
        /*03e0*/ 	.word	0x0500000f


	//   ....[66]....
        /*03e4*/ 	.word	0x0500000f


	//   ....[67]....
        /*03e8*/ 	.word	0x0500000f


	//   ....[68]....
        /*03ec*/ 	.word	0x0500000f


	//   ....[69]....
        /*03f0*/ 	.word	0x0500000f


	//   ....[70]....
        /*03f4*/ 	.word	0x0500000f


	//   ....[71]....
        /*03f8*/ 	.word	0x0500000f


	//   ....[72]....
        /*03fc*/ 	.word	0x0500000f


	//----- nvinfo : EIATTR_COOP_GROUP_INSTR_OFFSETS
	.align		4
.L_385:
        /*0400*/ 	.byte	0x04, 0x28
        /*0402*/ 	.short	(.L_387 - .L_386)


	//   ....[0]....
.L_386:
        /*0404*/ 	.word	0x00000060


	//   ....[1]....
        /*0408*/ 	.word	0x00000170


	//   ....[2]....
        /*040c*/ 	.word	0x000001c0


	//   ....[3]....
        /*0410*/ 	.word	0x000003f0


	//   ....[4]....
        /*0414*/ 	.word	0x00000550


	//   ....[5]....
        /*0418*/ 	.word	0x00000670


	//   ....[6]....
        /*041c*/ 	.word	0x000007d0


	//   ....[7]....
        /*0420*/ 	.word	0x000013b0


	//   ....[8]....
        /*0424*/ 	.word	0x000027c0


	//   ....[9]....
        /*0428*/ 	.word	0x000028c0


	//   ....[10]....
        /*042c*/ 	.word	0x00002be0


	//   ....[11]....
        /*0430*/ 	.word	0x00002d90


	//   ....[12]....
        /*0434*/ 	.word	0x00004ab0


	//   ....[13]....
        /*0438*/ 	.word	0x00004ae0


	//   ....[14]....
        /*043c*/ 	.word	0x00004fb0


	//   ....[15]....
        /*0440*/ 	.word	0x00005080


	//   ....[16]....
        /*0444*/ 	.word	0x00006390


	//   ....[17]....
        /*0448*/ 	.word	0x000063f0


	//   ....[18]....
        /*044c*/ 	.word	0x000064d0


	//   ....[19]....
        /*0450*/ 	.word	0x00006820


	//   ....[20]....
        /*0454*/ 	.word	0x00008e40


	//   ....[21]....
        /*0458*/ 	.word	0x00008fe0


	//   ....[22]....
        /*045c*/ 	.word	0x00009010


	//   ....[23]....
        /*0460*/ 	.word	0x00009050


	//   ....[24]....
        /*0464*/ 	.word	0x000090b0


	//   ....[25]....
        /*0468*/ 	.word	0x00009110


	//   ....[26]....
        /*046c*/ 	.word	0x00009150


	//   ....[27]....
        /*0470*/ 	.word	0x00009310


	//   ....[28]....
        /*0474*/ 	.word	0x00009370


	//   ....[29]....
        /*0478*/ 	.word	0x000093b0


	//   ....[30]....
        /*047c*/ 	.word	0x000093f0


	//   ....[31]....
        /*0480*/ 	.word	0x00009420


	//   ....[32]....
        /*0484*/ 	.word	0x00009450


	//   ....[33]....
        /*0488*/ 	.word	0x000094e0


	//   ....[34]....
        /*048c*/ 	.word	0x00009510


	//   ....[35]....
        /*0490*/ 	.word	0x000095a0


	//   ....[36]....
        /*0494*/ 	.word	0x0000cdc0


	//   ....[37]....
        /*0498*/ 	.word	0x0000cdd0


	//   ....[38]....
        /*049c*/ 	.word	0x0000cef0


	//   ....[39]....
        /*04a0*/ 	.word	0x0000cf50


	//   ....[40]....
        /*04a4*/ 	.word	0x0000cf90


	//   ....[41]....
        /*04a8*/ 	.word	0x0000cfd0


	//   ....[42]....
        /*04ac*/ 	.word	0x0000d000


	//   ....[43]....
        /*04b0*/ 	.word	0x0000d030


	//   ....[44]....
        /*04b4*/ 	.word	0x0000d1d0


	//   ....[45]....
        /*04b8*/ 	.word	0x0000d230


	//   ....[46]....
        /*04bc*/ 	.word	0x0000d270


	//   ....[47]....
        /*04c0*/ 	.word	0x0000d2b0


	//   ....[48]....
        /*04c4*/ 	.word	0x0000d2e0


	//   ....[49]....
        /*04c8*/ 	.word	0x0000d310


	//   ....[50]....
        /*04cc*/ 	.word	0x0000d3d0


	//   ....[51]....
        /*04d0*/ 	.word	0x0000d3f0


	//   ....[52]....
        /*04d4*/ 	.word	0x0000d460


	//   ....[53]....
        /*04d8*/ 	.word	0x0000d8b0


	//   ....[54]....
        /*04dc*/ 	.word	0x0000ddb0


	//   ....[55]....
        /*04e0*/ 	.word	0x0000e1d0


	//   ....[56]....
        /*04e4*/ 	.word	0x0000e260


	//   ....[57]....
        /*04e8*/ 	.word	0x0000e300


	//   ....[58]....
        /*04ec*/ 	.word	0x0000e3b0


	//   ....[59]....
        /*04f0*/ 	.word	0x0000e430


	//   ....[60]....
        /*04f4*/ 	.word	0x0000e4b0


	//   ....[61]....
        /*04f8*/ 	.word	0x0000e530


	//   ....[62]....
        /*04fc*/ 	.word	0x0000e5b0


	//   ....[63]....
        /*0500*/ 	.word	0x0000e640


	//   ....[64]....
        /*0504*/ 	.word	0x0000e6f0


	//   ....[65]....
        /*0508*/ 	.word	0x0000e770


	//   ....[66]....
        /*050c*/ 	.word	0x0000e7f0


	//   ....[67]....
        /*0510*/ 	.word	0x0000e870


	//   ....[68]....
        /*0514*/ 	.word	0x0000e8f0


	//   ....[69]....
        /*0518*/ 	.word	0x0000e960


	//   ....[70]....
        /*051c*/ 	.word	0x0000ea00


	//   ....[71]....
        /*0520*/ 	.word	0x0000ea90


	//   ....[72]....
        /*0524*/ 	.word	0x0000ebb0


	//----- nvinfo : EIATTR_REG_RECONFIG
	.align		4
.L_387:
        /*0528*/ 	.byte	0x01, 0x54
	.zero		2


	//----- nvinfo : EIATTR_SYSCALL_OFFSETS
	.align		4
        /*052c*/ 	.byte	0x04, 0x46
        /*052e*/ 	.short	(.L_389 - .L_388)


	//   ....[0]....
.L_388:
        /*0530*/ 	.word	0x000015a0


	//   ....[1]....
        /*0534*/ 	.word	0x00009f50


	//   ....[2]....
        /*0538*/ 	.word	0x0000a090


	//   ....[3]....
        /*053c*/ 	.word	0x0000a190


	//----- nvinfo : EIATTR_MBARRIER_INSTR_OFFSETS
	.align		4
.L_389:
        /*0540*/ 	.byte	0x04, 0x39
        /*0542*/ 	.short	(.L_391 - .L_390)


	//   ....[0]....
.L_390:
        /*0544*/ 	.word	0x000002a0
        /*0548*/ 	.word	0x000000ff
        /*054c*/ 	.word	0x00034800
        /*0550*/ 	.short	0x0100
        /*0552*/ 	.byte	0x08
	.zero		1


	//   ....[1]....
        /*0554*/ 	.word	0x000002b0
        /*0558*/ 	.word	0x000000ff
        /*055c*/ 	.word	0x00034820
        /*0560*/ 	.short	0x0100
        /*0562*/ 	.byte	0x08
	.zero		1


	//   ....[2]....
        /*0564*/ 	.word	0x000003a0
        /*0568*/ 	.word	0x000000ff
        /*056c*/ 	.word	0x00034830
        /*0570*/ 	.short	0x0100
        /*0572*/ 	.byte	0x08
	.zero		1


	//   ....[3]....
        /*0574*/ 	.word	0x000003b0
        /*0578*/ 	.word	0x000000ff
        /*057c*/ 	.word	0x00034840
        /*0580*/ 	.short	0x0100
        /*0582*/ 	.byte	0x08
	.zero		1


	//   ....[4]....
        /*0584*/ 	.word	0x000003c0
        /*0588*/ 	.word	0x000000ff
        /*058c*/ 	.word	0x00034838
        /*0590*/ 	.short	0x0100
        /*0592*/ 	.byte	0x08
	.zero		1


	//   ....[5]....
        /*0594*/ 	.word	0x000003d0
        /*0598*/ 	.word	0x000000ff
        /*059c*/ 	.word	0x00034848
        /*05a0*/ 	.short	0x0100
        /*05a2*/ 	.byte	0x08
	.zero		1


	//   ....[6]....
        /*05a4*/ 	.word	0x00000500
        /*05a8*/ 	.word	0x000000ff
        /*05ac*/ 	.word	0x00034850
        /*05b0*/ 	.short	0x0100
        /*05b2*/ 	.byte	0x08
	.zero		1


	//   ....[7]....
        /*05b4*/ 	.word	0x00000510
        /*05b8*/ 	.word	0x000000ff
        /*05bc*/ 	.word	0x00034860
        /*05c0*/ 	.short	0x0100
        /*05c2*/ 	.byte	0x08
	.zero		1


	//   ....[8]....
        /*05c4*/ 	.word	0x00000520
        /*05c8*/ 	.word	0x000000ff
        /*05cc*/ 	.word	0x00034858
        /*05d0*/ 	.short	0x0100
        /*05d2*/ 	.byte	0x08
	.zero		1


	//   ....[9]....
        /*05d4*/ 	.word	0x00000530
        /*05d8*/ 	.word	0x000000ff
        /*05dc*/ 	.word	0x00034868
        /*05e0*/ 	.short	0x0100
        /*05e2*/ 	.byte	0x08
	.zero		1


	//   ....[10]....
        /*05e4*/ 	.word	0x00000620
        /*05e8*/ 	.word	0x000000ff
        /*05ec*/ 	.word	0x00034870
        /*05f0*/ 	.short	0x0100
        /*05f2*/ 	.byte	0x06
	.zero		1


	//   ....[11]....
        /*05f4*/ 	.word	0x00000630
        /*05f8*/ 	.word	0x000000ff
        /*05fc*/ 	.word	0x00034880
        /*0600*/ 	.short	0x0100
        /*0602*/ 	.byte	0x06
	.zero		1


	//   ....[12]....
        /*0604*/ 	.word	0x00000640
        /*0608*/ 	.word	0x000000ff
        /*060c*/ 	.word	0x00034878
        /*0610*/ 	.short	0x0100
        /*0612*/ 	.byte	0x06
	.zero		1


	//   ....[13]....
        /*0614*/ 	.word	0x00000650
        /*0618*/ 	.word	0x000000ff
        /*061c*/ 	.word	0x00034888
        /*0620*/ 	.short	0x0100
        /*0622*/ 	.byte	0x06
	.zero		1


	//   ....[14]....
        /*0624*/ 	.word	0x00000780
        /*0628*/ 	.word	0x000000ff
        /*062c*/ 	.word	0x00034890
        /*0630*/ 	.short	0x0100
        /*0632*/ 	.byte	0x08
	.zero		1


	//   ....[15]....
        /*0634*/ 	.word	0x00000790
        /*0638*/ 	.word	0x000000ff
        /*063c*/ 	.word	0x000348a0
        /*0640*/ 	.short	0x0100
        /*0642*/ 	.byte	0x08
	.zero		1


	//   ....[16]....
        /*0644*/ 	.word	0x000007a0
        /*0648*/ 	.word	0x000000ff
        /*064c*/ 	.word	0x00034898
        /*0650*/ 	.short	0x0100
        /*0652*/ 	.byte	0x08
	.zero		1


	//   ....[17]....
        /*0654*/ 	.word	0x000007b0
        /*0658*/ 	.word	0x000000ff
        /*065c*/ 	.word	0x000348a8
        /*0660*/ 	.short	0x0100
        /*0662*/ 	.byte	0x08
	.zero		1


	//   ....[18]....
        /*0664*/ 	.word	0x000008e0
        /*0668*/ 	.word	0x000000ff
        /*066c*/ 	.word	0x000348b0
        /*0670*/ 	.short	0x0100
        /*0672*/ 	.byte	0x08
	.zero		1


	//   ....[19]....
        /*0674*/ 	.word	0x000008f0
        /*0678*/ 	.word	0x000000ff
        /*067c*/ 	.word	0x000348c0
        /*0680*/ 	.short	0x0100
        /*0682*/ 	.byte	0x08
	.zero		1


	//   ....[20]....
        /*0684*/ 	.word	0x00000900
        /*0688*/ 	.word	0x000000ff
        /*068c*/ 	.word	0x000348b8
        /*0690*/ 	.short	0x0100
        /*0692*/ 	.byte	0x08
	.zero		1


	//   ....[21]....
        /*0694*/ 	.word	0x00000910
        /*0698*/ 	.word	0x000000ff
        /*069c*/ 	.word	0x000348c8
        /*06a0*/ 	.short	0x0100
        /*06a2*/ 	.byte	0x08
	.zero		1


	//   ....[22]....
        /*06a4*/ 	.word	0x00001670
        /*06a8*/ 	.word	0x00000000
        /*06ac*/ 	.word	0x00034800
        /*06b0*/ 	.short	0x010a
        /*06b2*/ 	.byte	0x3f
	.zero		1


	//   ....[23]....
        /*06b4*/ 	.word	0x000016e0
        /*06b8*/ 	.word	0x00000005
        /*06bc*/ 	.word	0x00034830
        /*06c0*/ 	.short	0x010a
        /*06c2*/ 	.byte	0x3f
	.zero		1


	//   ....[24]....
        /*06c4*/ 	.word	0x00001750
        /*06c8*/ 	.word	0x00000005
        /*06cc*/ 	.word	0x00034830
        /*06d0*/ 	.short	0x010a
        /*06d2*/ 	.byte	0x3f
	.zero		1


	//   ....[25]....
        /*06d4*/ 	.word	0x00002980
        /*06d8*/ 	.word	0x00000005
        /*06dc*/ 	.word	0x00000000
        /*06e0*/ 	.short	0x0101
        /*06e2*/ 	.byte	0x3f
	.zero		1


	//   ....[26]....
        /*06e4*/ 	.word	0x00003e90
        /*06e8*/ 	.word	0x000000ff
        /*06ec*/ 	.word	0x00034830
        /*06f0*/ 	.short	0x010a
        /*06f2*/ 	.byte	0x06
	.zero		1


	//   ....[27]....
        /*06f4*/ 	.word	0x00003ed0
        /*06f8*/ 	.word	0x000000ff
        /*06fc*/ 	.word	0x00034830
        /*0700*/ 	.short	0x010a
        /*0702*/ 	.byte	0x06
	.zero		1


	//   ....[28]....
        /*0704*/ 	.word	0x00004760
        /*0708*/ 	.word	0x00000008
        /*070c*/ 	.word	0x00034850
        /*0710*/ 	.short	0x010a
        /*0712*/ 	.byte	0x3f
	.zero		1


	//   ....[29]....
        /*0714*/ 	.word	0x000047a0
        /*0718*/ 	.word	0x00000008
        /*071c*/ 	.word	0x00034850
        /*0720*/ 	.short	0x010a
        /*0722*/ 	.byte	0x3f
	.zero		1


	//   ....[30]....
        /*0724*/ 	.word	0x00005830
        /*0728*/ 	.word	0x0000001b
        /*072c*/ 	.word	0x00000000
        /*0730*/ 	.short	0x0101
        /*0732*/ 	.byte	0x3f
	.zero		1


	//   ....[31]....
        /*0734*/ 	.word	0x00005900
        /*0738*/ 	.word	0x0000001b
        /*073c*/ 	.word	0x00000000
        /*0740*/ 	.short	0x0101
        /*0742*/ 	.byte	0x3f
	.zero		1


	//   ....[32]....
        /*0744*/ 	.word	0x000062f0
        /*0748*/ 	.word	0x0000000e
        /*074c*/ 	.word	0x00034850
        /*0750*/ 	.short	0x010a
        /*0752*/ 	.byte	0x3f
	.zero		1


	//   ....[33]....
        /*0754*/ 	.word	0x00006330
        /*0758*/ 	.word	0x0000000e
        /*075c*/ 	.word	0x00034850
        /*0760*/ 	.short	0x010a
        /*0762*/ 	.byte	0x3f
	.zero		1


	//   ....[34]....
        /*0764*/ 	.word	0x00006940
        /*0768*/ 	.word	0x00000007
        /*076c*/ 	.word	0x00000000
        /*0770*/ 	.short	0x0101
        /*0772*/ 	.byte	0x3f
	.zero		1


	//   ....[35]....
        /*0774*/ 	.word	0x00007cb0
        /*0778*/ 	.word	0x00000003
        /*077c*/ 	.word	0x00000000
        /*0780*/ 	.short	0x0101
        /*0782*/ 	.byte	0x3f
	.zero		1


	//   ....[36]....
        /*0784*/ 	.word	0x0000a8f0
        /*0788*/ 	.word	0x00000008
        /*078c*/ 	.word	0x00034840
        /*0790*/ 	.short	0x010a
        /*0792*/ 	.byte	0x3f
	.zero		1


	//   ....[37]....
        /*0794*/ 	.word	0x0000aeb0
        /*0798*/ 	.word	0x00000009
        /*079c*/ 	.word	0x00034820
        /*07a0*/ 	.short	0x010a
        /*07a2*/ 	.byte	0x3f
	.zero		1


	//   ....[38]....
        /*07a4*/ 	.word	0x0000b200
        /*07a8*/ 	.word	0x00000002
        /*07ac*/ 	.word	0x00034840
        /*07b0*/ 	.short	0x010a
        /*07b2*/ 	.byte	0x3f
	.zero		1


	//   ....[39]....
        /*07b4*/ 	.word	0x0000b500
        /*07b8*/ 	.word	0x00000003
        /*07bc*/ 	.word	0x00000060
        /*07c0*/ 	.short	0x010a
        /*07c2*/ 	.byte	0x3f
	.zero		1


	//   ....[40]....
        /*07c4*/ 	.word	0x0000bae0
        /*07c8*/ 	.word	0x00000002
        /*07cc*/ 	.word	0x00034840
        /*07d0*/ 	.short	0x010a
        /*07d2*/ 	.byte	0x3f
	.zero		1


	//   ....[41]....
        /*07d4*/ 	.word	0x0000bde0
        /*07d8*/ 	.word	0x00000002
        /*07dc*/ 	.word	0x00000060
        /*07e0*/ 	.short	0x010a
        /*07e2*/ 	.byte	0x3f
	.zero		1


	//   ....[42]....
        /*07e4*/ 	.word	0x0000c2c0
        /*07e8*/ 	.word	0x00000002
        /*07ec*/ 	.word	0x00034840
        /*07f0*/ 	.short	0x010a
        /*07f2*/ 	.byte	0x3f
	.zero		1


	//   ....[43]....
        /*07f4*/ 	.word	0x0000c5d0
        /*07f8*/ 	.word	0x00000002
        /*07fc*/ 	.word	0x00000060
        /*0800*/ 	.short	0x010a
        /*0802*/ 	.byte	0x3f
	.zero		1


	//   ....[44]....
        /*0804*/ 	.word	0x0000ca60
        /*0808*/ 	.word	0x00000003
        /*080c*/ 	.word	0x00034860
        /*0810*/ 	.short	0x010a
        /*0812*/ 	.byte	0x3f
	.zero		1


	//   ....[45]....
        /*0814*/ 	.word	0x0000d830
        /*0818*/ 	.word	0x00000000
        /*081c*/ 	.word	0x00034820
        /*0820*/ 	.short	0x010a
        /*0822*/ 	.byte	0x3f
	.zero		1


	//   ....[46]....
        /*0824*/ 	.word	0x0000da10
        /*0828*/ 	.word	0x00000006
        /*082c*/ 	.word	0x00000000
        /*0830*/ 	.short	0x010a
        /*0832*/ 	.byte	0x3f
	.zero		1


	//   ....[47]....
        /*0834*/ 	.word	0x0000da80
        /*0838*/ 	.word	0x00000007
        /*083c*/ 	.word	0x00000000
        /*0840*/ 	.short	0x010a
        /*0842*/ 	.byte	0x3f
	.zero		1


	//   ....[48]....
        /*0844*/ 	.word	0x0000daf0
        /*0848*/ 	.word	0x00000004
        /*084c*/ 	.word	0x00000000
        /*0850*/ 	.short	0x010a
        /*0852*/ 	.byte	0x3f
	.zero		1


	//   ....[49]....
        /*0854*/ 	.word	0x0000db20
        /*0858*/ 	.word	0x00000003
        /*085c*/ 	.word	0x00000000
        /*0860*/ 	.short	0x010a
        /*0862*/ 	.byte	0x3f
	.zero		1


	//   ....[50]....
        /*0864*/ 	.word	0x0000db80
        /*0868*/ 	.word	0x00000000
        /*086c*/ 	.word	0x00034800
        /*0870*/ 	.short	0x010a
        /*0872*/ 	.byte	0x3f
	.zero		1


	//   ....[51]....
        /*0874*/ 	.word	0x0000dbd0
        /*0878*/ 	.word	0x00000005
        /*087c*/ 	.word	0x00034830
        /*0880*/ 	.short	0x010a
        /*0882*/ 	.byte	0x3f
	.zero		1


	//   ....[52]....
        /*0884*/ 	.word	0x0000dc30
        /*0888*/ 	.word	0x00000004
        /*088c*/ 	.word	0x00034830
        /*0890*/ 	.short	0x010a
        /*0892*/ 	.byte	0x3f
	.zero		1


	//   ....[53]....
        /*0894*/ 	.word	0x0000dc80
        /*0898*/ 	.word	0x00000008
        /*089c*/ 	.word	0x00034850
        /*08a0*/ 	.short	0x010a
        /*08a2*/ 	.byte	0x3f
	.zero		1


	//   ....[54]....
        /*08a4*/ 	.word	0x0000dcd0
        /*08a8*/ 	.word	0x0000000e
        /*08ac*/ 	.word	0x00034850
        /*08b0*/ 	.short	0x010a
        /*08b2*/ 	.byte	0x3f
	.zero		1


	//   ....[55]....
        /*08b4*/ 	.word	0x0000de70
        /*08b8*/ 	.word	0x00000008
        /*08bc*/ 	.word	0x00034840
        /*08c0*/ 	.short	0x010a
        /*08c2*/ 	.byte	0x3f
	.zero		1


	//   ....[56]....
        /*08c4*/ 	.word	0x0000def0
        /*08c8*/ 	.word	0x00000008
        /*08cc*/ 	.word	0x00034820
        /*08d0*/ 	.short	0x010a
        /*08d2*/ 	.byte	0x3f
	.zero		1


	//   ....[57]....
        /*08d4*/ 	.word	0x0000df40
        /*08d8*/ 	.word	0x00000002
        /*08dc*/ 	.word	0x00034840
        /*08e0*/ 	.short	0x010a
        /*08e2*/ 	.byte	0x3f
	.zero		1


	//   ....[58]....
        /*08e4*/ 	.word	0x0000df90
        /*08e8*/ 	.word	0x00000003
        /*08ec*/ 	.word	0x00000060
        /*08f0*/ 	.short	0x010a
        /*08f2*/ 	.byte	0x3f
	.zero		1


	//   ....[59]....
        /*08f4*/ 	.word	0x0000dfe0
        /*08f8*/ 	.word	0x00000002
        /*08fc*/ 	.word	0x00034840
        /*0900*/ 	.short	0x010a
        /*0902*/ 	.byte	0x3f
	.zero		1


	//   ....[60]....
        /*0904*/ 	.word	0x0000e030
        /*0908*/ 	.word	0x00000002
        /*090c*/ 	.word	0x00000060
        /*0910*/ 	.short	0x010a
        /*0912*/ 	.byte	0x3f
	.zero		1


	//   ....[61]....
        /*0914*/ 	.word	0x0000e080
        /*0918*/ 	.word	0x00000002
        /*091c*/ 	.word	0x00034840
        /*0920*/ 	.short	0x010a
        /*0922*/ 	.byte	0x3f
	.zero		1


	//   ....[62]....
        /*0924*/ 	.word	0x0000e0d0
        /*0928*/ 	.word	0x00000002
        /*092c*/ 	.word	0x00000060
        /*0930*/ 	.short	0x010a
        /*0932*/ 	.byte	0x3f
	.zero		1


	//   ....[63]....
        /*0934*/ 	.word	0x0000e120
        /*0938*/ 	.word	0x00000003
        /*093c*/ 	.word	0x00034860
        /*0940*/ 	.short	0x010a
        /*0942*/ 	.byte	0x3f
	.zero		1


	//   ....[64]....
        /*0944*/ 	.word	0x0000ead0
        /*0948*/ 	.word	0x00000000
        /*094c*/ 	.word	0x00034820
        /*0950*/ 	.short	0x010a
        /*0952*/ 	.byte	0x3f
	.zero		1


	//   ....[65]....
        /*0954*/ 	.word	0x0000ec70
        /*0958*/ 	.word	0x00000006
        /*095c*/ 	.word	0x00000000
        /*0960*/ 	.short	0x010a
        /*0962*/ 	.byte	0x3f
	.zero		1


	//   ....[66]....
        /*0964*/ 	.word	0x0000ecc0
        /*0968*/ 	.word	0x00000007
        /*096c*/ 	.word	0x00000000
        /*0970*/ 	.short	0x010a
        /*0972*/ 	.byte	0x3f
	.zero		1


	//   ....[67]....
        /*0974*/ 	.word	0x0000ed10
        /*0978*/ 	.word	0x00000004
        /*097c*/ 	.word	0x00000000
        /*0980*/ 	.short	0x010a
        /*0982*/ 	.byte	0x3f
	.zero		1


	//----- nvinfo : EIATTR_NUM_MBARRIERS
	.align		4
.L_391:
        /*0984*/ 	.byte	0x03, 0x38
        /*0986*/ 	.short	0x0016


	//----- nvinfo : EIATTR_EXIT_INSTR_OFFSETS
	.align		4
        /*0988*/ 	.byte	0x04, 0x1c
        /*098a*/ 	.short	(.L_393 - .L_392)


	//   ....[0]....
.L_392:
        /*098c*/ 	.word	0x00000a80


	//   ....[1]....
        /*0990*/ 	.word	0x00008e00


	//   ....[2]....
        /*0994*/ 	.word	0x00008e60


	//   ....[3]....
        /*0998*/ 	.word	0x0000db70


	//----- nvinfo : EIATTR_MAX_THREADS
	.align		4
.L_393:
        /*099c*/ 	.byte	0x04, 0x05
        /*099e*/ 	.short	(.L_395 - .L_394)
.L_394:
        /*09a0*/ 	.word	0x00000180
        /*09a4*/ 	.word	0x00000001
        /*09a8*/ 	.word	0x00000001


	//----- nvinfo : EIATTR_CRS_STACK_SIZE
	.align		4
.L_395:
        /*09ac*/ 	.byte	0x04, 0x1e
        /*09ae*/ 	.short	(.L_397 - .L_396)
.L_396:
        /*09b0*/ 	.word	0x00000000


	//----- nvinfo : EIATTR_CBANK_PARAM_SIZE
	.align		4
.L_397:
        /*09b4*/ 	.byte	0x03, 0x19
        /*09b6*/ 	.short	0x0a70


	//----- nvinfo : EIATTR_PARAM_CBANK
	.align		4
        /*09b8*/ 	.byte	0x04, 0x0a
        /*09ba*/ 	.short	(.L_399 - .L_398)
	.align		4
.L_398:
        /*09bc*/ 	.word	index@(.nv.constant0._ZN7cutlass13device_kernelIN5flash11enable_sm90INS1_16FlashAttnFwdSm90INS1_25CollectiveMainloopFwdSm90ILi2EN4cute5tupleIJNS5_1CILi1EEES8_S8_EEENS6_IJNS7_ILi128EEESA_NS7_ILi192EEEEEELi128ENS_10bfloat16_tEfNS_4arch4Sm90ELb0ELb0ELb0ELb1ELb0ELb0ELb0ELb1ELb1ELb0ELb0ELb0EEENS1_21CollectiveEpilogueFwdINS6_IJSA_SA_SA_EEES9_SD_SF_Li256ELb1ELb0ELb0ELb0EEENS1_36VarlenDynamicPersistentTileSchedulerILi128ELi128ELi256ELi32ELb0ELb0ELb1ELb0ELb1ELb1EEEEEEEEEvNT_6ParamsE)
        /*09c0*/ 	.short	0x0210
        /*09c2*/ 	.short	0x0a70


	//----- nvinfo : EIATTR_SW_WAR
	.align		4
.L_399:
        /*09c4*/ 	.byte	0x04, 0x36
        /*09c6*/ 	.short	(.L_401 - .L_400)
.L_400:
        /*09c8*/ 	.word	0x00000008
.L_401:


//--------------------- .nv.info._ZN7cutlass13device_kernelIN5flash11enable_sm90INS1_16FlashAttnFwdSm90INS1_25CollectiveMainloopFwdSm90ILi2EN4cute5tupleIJNS5_1CILi1EEES8_S8_EEENS6_IJNS7_ILi128EEESA_NS7_ILi192EEEEEELi128ENS_10bfloat16_tEfNS_4arch4Sm90ELb0ELb0ELb0ELb1ELb0ELb1ELb0ELb1ELb1ELb0ELb0ELb0EEENS1_21CollectiveEpilogueFwdINS6_IJSA_SA_SA_EEES9_SD_SF_Li256ELb1ELb0ELb0ELb0EEENS1_36VarlenDynamicPersistentTileSchedulerILi128ELi128ELi256ELi32ELb0ELb0ELb1ELb0ELb1ELb1EEEEEEEEEvNT_6ParamsE --------------------------
	.section	.nv.info._ZN7cutlass13device_kernelIN5flash11enable_sm90INS1_16FlashAttnFwdSm90INS1_25CollectiveMainloopFwdSm90ILi2EN4cute5tupleIJNS5_1CILi1EEES8_S8_EEENS6_IJNS7_ILi128EEESA_NS7_ILi192EEEEEELi128ENS_10bfloat16_tEfNS_4arch4Sm90ELb0ELb0ELb0ELb1ELb0ELb1ELb0ELb1ELb1ELb0ELb0ELb0EEENS1_21CollectiveEpilogueFwdINS6_IJSA_SA_SA_EEES9_SD_SF_Li256ELb1ELb0ELb0ELb0EEENS1_36VarlenDynamicPersistentTileSchedulerILi128ELi128ELi256ELi32ELb0ELb0ELb1ELb0ELb1ELb1EEEEEEEEEvNT_6ParamsE,"",@"SHT_CUDA_INFO"
	.sectionflags	@""
	.align	4


	//----- nvinfo : EIATTR_CUDA_API_VERSION
	.align		4
        /*0000*/ 	.byte	0x04, 0x37
        /*0002*/ 	.short	(.L_403 - .L_402)
.L_402:
        /*0004*/ 	.word	0x00000082


	//----- nvinfo : EIATTR_KPARAM_INFO
	.align		4
.L_403:
        /*0008*/ 	.byte	0x04, 0x17
        /*000a*/ 	.short	(.L_405 - .L_404)
.L_404:
        /*000c*/ 	.word	0x00000000
        /*0010*/ 	.short	0x0000
        /*0012*/ 	.short	0x0070
        /*0014*/ 	.byte	0x00, 0xf0, 0x01, 0x28


	//----- nvinfo : EIATTR_SPARSE_MMA_MASK
	.align		4
.L_405:
        /*0018*/ 	.byte	0x03, 0x50
        /*001a*/ 	.short	0x0000


	//----- nvinfo : EIATTR_MAXREG_COUNT
	.align		4
        /*001c*/ 	.byte	0x03, 0x1b
        /*001e*/ 	.short	0x00a8


	//----- nvinfo : EIATTR_NUM_BARRIERS
	.align		4
        /*0020*/ 	.byte	0x02, 0x4c
        /*0022*/ 	.byte	0x10
	.zero		1


	//----- nvinfo : EIATTR_EXTERNS
	.align		4
        /*0024*/ 	.byte	0x04, 0x0f
        /*0026*/ 	.short	(.L_407 - .L_406)


	//   ....[0]....
	.align		4
.L_406:
        /*0028*/ 	.word	index@(__assertfail)


	//----- nvinfo : EIATTR_ANNOTATIONS
	.align		4
.L_407:
        /*002c*/ 	.byte	0x04, 0x55
        /*002e*/ 	.short	(.L_409 - .L_408)


	//   ....[0]....
.L_408:
        /* <DEDUP_REMOVED lines=63> */


	//----- nvinfo : EIATTR_MERCURY_ISA_VERSION
	.align		4
.L_409:
        /*0410*/ 	.byte	0x03, 0x5f
        /*0412*/ 	.short	0x0101


	//----- nvinfo : EIATTR_UNUSED_LOAD_BYTE_OFFSET
	.align		4
        /*0414*/ 	.byte	0x04, 0x44
        /*0416*/ 	.short	(.L_411 - .L_410)


	//   ....[0]....
.L_410:
        /*0418*/ 	.word	0x00000ab0
        /*041c*/ 	.word	0x0000fff0


	//   ....[1]....
        /*0420*/ 	.word	0x00016510
        /*0424*/ 	.word	0x0000fff0


	//----- nvinfo : EIATTR_INT_WARP_WIDE_INSTR_OFFSETS
	.align		4
.L_411:
        /*0428*/ 	.byte	0x04, 0x31
        /*042a*/ 	.short	(.L_413 - .L_412)


	//   ....[0]....
.L_412:
        /*042c*/ 	.word	0x000001b0


	//   ....[1]....
        /*0430*/ 	.word	0x000001f0


	//   ....[2]....
        /*0434*/ 	.word	0x000002b0


	//   ....[3]....
        /*0438*/ 	.word	0x0001a230


	//   ....[4]....
        /*043c*/ 	.word	0x0001a2c0


	//   ....[5]....
        /*0440*/ 	.word	0x0001a740


	//   ....[6]....
        /*0444*/ 	.word	0x0001a770


	//   ....[7]....
        /*0448*/ 	.word	0x0001a980


	//   ....[8]....
        /*044c*/ 	.word	0x0001aa70


	//   ....[9]....
        /*0450*/ 	.word	0x0001ce50


	//   ....[10]....
        /*0454*/ 	.word	0x0001cee0


	//----- nvinfo : EIATTR_COOP_GROUP_MASK_REGIDS
	.align		4
.L_413:
        /*0458*/ 	.byte	0x04, 0x29
        /*045a*/ 	.short	(.L_415 - .L_414)


	//   ....[0]....
.L_414:
        /*045c*/ 	.word	0xffffffff


	//   ....[1]....
        /*0460*/ 	.word	0xffffffff


	//   ....[2]....
        /*0464*/ 	.word	0xffffffff


	//   ....[3]....
        /*0468*/ 	.word	0xffffffff


	//   ....[4]....
        /*046c*/ 	.word	0xffffffff


	//   ....[5]....
        /*0470*/ 	.word	0xffffffff


	//   ....[6]....
        /*0474*/ 	.word	0xffffffff


	//   ....[7]....
        /*0478*/ 	.word	0xffffffff


	//   ....[8]....
        /*047c*/ 	.word	0xffffffff


	//   ....[9]....
        /*0480*/ 	.word	0xffffffff


	//   ....[10]....
        /*0484*/ 	.word	0xffffffff


	//   ....[11]....
        /*0488*/ 	.word	0xffffffff


	//   ....[12]....
        /*048c*/ 	.word	0xffffffff


	//   ....[13]....
        /*0490*/ 	.word	0xffffffff


	//   ....[14]....
        /*0494*/ 	.word	0xffffffff


	//   ....[15]....
        /*0498*/ 	.word	0xffffffff


	//   ....[16]....
        /*049c*/ 	.word	0xffffffff


	//   ....[17]....
        /*04a0*/ 	.word	0xffffffff


	//   ....[18]....
        /*04a4*/ 	.word	0xffffffff


	//   ....[19]....
        /*04a8*/ 	.word	0xffffffff


	//   ....[20]....
        /*04ac*/ 	.word	0xffffffff


	//   ....[21]....
        /*04b0*/ 	.word	0xffffffff


	//   ....[22]....
        /*04b4*/ 	.word	0xffffffff


	//   ....[23]....
        /*04b8*/ 	.word	0xffffffff


	//   ....[24]....
        /*04bc*/ 	.word	0xffffffff


	//   ....[25]....
        /*04c0*/ 	.word	0xffffffff


	//   ....[26]....
        /*04c4*/ 	.word	0xffffffff


	//   ....[27]....
        /*04c8*/ 	.word	0xffffffff


	//   ....[28]....
        /*04cc*/ 	.word	0xffffffff


	//   ....[29]....
        /*04d0*/ 	.word	0xffffffff


	//   ....[30]....
        /*04d4*/ 	.word	0xffffffff


	//   ....[31]....
        /*04d8*/ 	.word	0xffffffff


	//   ....[32]....
        /*04dc*/ 	.word	0xffffffff


	//   ....[33]....
        /*04e0*/ 	.word	0xffffffff


	//   ....[34]....
        /*04e4*/ 	.word	0xffffffff


	//   ....[35]....
        /*04e8*/ 	.word	0xffffffff


	//   ....[36]....
        /*04ec*/ 	.word	0xffffffff


	//   ....[37]....
        /*04f0*/ 	.word	0xffffffff


	//   ....[38]....
        /*04f4*/ 	.word	0xffffffff


	//   ....[39]....
        /*04f8*/ 	.word	0xffffffff


	//   ....[40]....
        /*04fc*/ 	.word	0xffffffff


	//   ....[41]....
        /*0500*/ 	.word	0xffffffff


	//   ....[42]....
        /*0504*/ 	.word	0xffffffff


	//   ....[43]....
        /*0508*/ 	.word	0xffffffff


	//   ....[44]....
        /*050c*/ 	.word	0xffffffff


	//   ....[45]....
        /*0510*/ 	.word	0xffffffff


	//   ....[46]....
        /*0514*/ 	.word	0xffffffff


	//   ....[47]....
        /*0518*/ 	.word	0xffffffff


	//   ....[48]....
        /*051c*/ 	.word	0xffffffff


	//   ....[49]....
        /*0520*/ 	.word	0xffffffff


	//   ....[50]....
        /*0524*/ 	.word	0xffffffff


	//   ....[51]....
        /*0528*/ 	.word	0xffffffff


	//   ....[52]....
        /*052c*/ 	.word	0xffffffff


	//   ....[53]....
        /*0530*/ 	.word	0xffffffff


	//   ....[54]....
        /*0534*/ 	.word	0x0500000f


	//   ....[55]....
        /*0538*/ 	.word	0x0500000f


	//   ....[56]....
        /*053c*/ 	.word	0x0500000f


	//   ....[57]....
        /*0540*/ 	.word	0x0500000f


	//   ....[58]....
        /*0544*/ 	.word	0x0500000f


	//   ....[59]....
        /*0548*/ 	.word	0x0500000f


	//   ....[60]....
        /*054c*/ 	.word	0x0500000f


	//   ....[61]....
        /*0550*/ 	.word	0x0500000f


	//   ....[62]....
        /*0554*/ 	.word	0x0500000f


	//   ....[63]....
        /*0558*/ 	.word	0x0500000f


	//   ....[64]....
        /*055c*/ 	.word	0x0500000f


	//   ....[65]....
        /*0560*/ 	.word	0x0500000f


	//   ....[66]....
        /*0564*/ 	.word	0x0500000f


	//   ....[67]....
        /*0568*/ 	.word	0x0500000f


	//   ....[68]....
        /*056c*/ 	.word	0x0500000f


	//   ....[69]....
        /*0570*/ 	.word	0x0500000f


	//   ....[70]....
        /*0574*/ 	.word	0x0500000f


	//   ....[71]....
        /*0578*/ 	.word	0x0500000f


	//   ....[72]....
        /*057c*/ 	.word	0x0500000f


	//   ....[73]....
        /*0580*/ 	.word	0x0500000f


	//   ....[74]....
        /*0584*/ 	.word	0x0500000f


	//   ....[75]....
        /*0588*/ 	.word	0x0500000f


	//   ....[76]....
        /*058c*/ 	.word	0x0500000f


	//   ....[77]....
        /*0590*/ 	.word	0x0500000f


	//   ....[78]....
        /*0594*/ 	.word	0x0500000f


	//   ....[79]....
        /*0598*/ 	.word	0x0500000f


	//   ....[80]....
        /*059c*/ 	.word	0x0500000f


	//   ....[81]....
        /*05a0*/ 	.word	0x0500000f


	//----- nvinfo : EIATTR_COOP_GROUP_INSTR_OFFSETS
	.align		4
.L_415:
        /*05a4*/ 	.byte	0x04, 0x28
        /*05a6*/ 	.short	(.L_417 - .L_416)


	//   ....[0]....
.L_416:
        /*05a8*/ 	.word	0x00000060


	//   ....[1]....
        /*05ac*/ 	.word	0x000001c0


	//   ....[2]....
        /*05b0*/ 	.word	0x000002c0


	//   ....[3]....
        /*05b4*/ 	.word	0x00000430


	//   ....[4]....
        /*05b8*/ 	.word	0x00000590


	//   ....[5]....
        /*05bc*/ 	.word	0x000006b0


	//   ....[6]....
        /*05c0*/ 	.word	0x00000810


	//   ....[7]....
        /*05c4*/ 	.word	0x0000ab90


	//   ....[8]....
        /*05c8*/ 	.word	0x00011b30


	//   ....[9]....
        /*05cc*/ 	.word	0x00011c20


	//   ....[10]....
        /*05d0*/ 	.word	0x000121f0


	//   ....[11]....
        /*05d4*/ 	.word	0x00012290


	//   ....[12]....
        /*05d8*/ 	.word	0x000141f0


	//   ....[13]....
        /*05dc*/ 	.word	0x000142e0


	//   ....[14]....
        /*05e0*/ 	.word	0x00014950


	//   ....[15]....
        /*05e4*/ 	.word	0x00014970


	//   ....[16]....
        /*05e8*/ 	.word	0x00015b60


	//   ....[17]....
        /*05ec*/ 	.word	0x00015ba0


	//   ....[18]....
        /*05f0*/ 	.word	0x00015c90


	//   ....[19]....
        /*05f4*/ 	.word	0x00015cb0


	//   ....[20]....
        /*05f8*/ 	.word	0x000182c0


	//   ....[21]....
        /*05fc*/ 	.word	0x00018450


	//   ....[22]....
        /*0600*/ 	.word	0x00018480


	//   ....[23]....
        /*0604*/ 	.word	0x000184c0


	//   ....[24]....
        /*0608*/ 	.word	0x00018520


	//   ....[25]....
        /*060c*/ 	.word	0x00018580


	//   ....[26]....
        /*0610*/ 	.word	0x000185d0


	//   ....[27]....
        /*0614*/ 	.word	0x00018780


	//   ....[28]....
        /*0618*/ 	.word	0x000187e0


	//   ....[29]....
        /*061c*/ 	.word	0x00018820


	//   ....[30]....
        /*0620*/ 	.word	0x00018860


	//   ....[31]....
        /*0624*/ 	.word	0x00018890


	//   ....[32]....
        /*0628*/ 	.word	0x000188c0


	//   ....[33]....
        /*062c*/ 	.word	0x00018960


	//   ....[34]....
        /*0630*/ 	.word	0x00018990


	//   ....[35]....
        /*0634*/ 	.word	0x00018a20


	//   ....[36]....
        /*0638*/ 	.word	0x0001d330


	//   ....[37]....
        /*063c*/ 	.word	0x0001d340


	//   ....[38]....
        /*0640*/ 	.word	0x0001d450


	//   ....[39]....
        /*0644*/ 	.word	0x0001d4b0


	//   ....[40]....
        /*0648*/ 	.word	0x0001d4f0


	//   ....[41]....
        /*064c*/ 	.word	0x0001d530


	//   ....[42]....
        /*0650*/ 	.word	0x0001d560


	//   ....[43]....
        /*0654*/ 	.word	0x0001d590


	//   ....[44]....
        /*0658*/ 	.word	0x0001d720


	//   ....[45]....
        /*065c*/ 	.word	0x0001d780


	//   ....[46]....
        /*0660*/ 	.word	0x0001d7c0


	//   ....[47]....
        /*0664*/ 	.word	0x0001d800


	//   ....[48]....
        /*0668*/ 	.word	0x0001d830


	//   ....[49]....
        /*066c*/ 	.word	0x0001d860


	//   ....[50]....
        /*0670*/ 	.word	0x0001d920


	//   ....[51]....
        /*0674*/ 	.word	0x0001d940


	//   ....[52]....
        /*0678*/ 	.word	0x0001d9b0


	//   ....[53]....
        /*067c*/ 	.word	0x0001de00


	//   ....[54]....
        /*0680*/ 	.word	0x0001e240


	//   ....[55]....
        /*0684*/ 	.word	0x0001e2e0


	//   ....[56]....
        /*0688*/ 	.word	0x0001e380


	//   ....[57]....
        /*068c*/ 	.word	0x0001e420


	//   ....[58]....
        /*0690*/ 	.word	0x0001e510


	//   ....[59]....
        /*0694*/ 	.word	0x0001e5b0


	//   ....[60]....
        /*0698*/ 	.word	0x0001e650


	//   ....[61]....
        /*069c*/ 	.word	0x0001e6f0


	//   ....[62]....
        /*06a0*/ 	.word	0x0001e950


	//   ....[63]....
        /*06a4*/ 	.word	0x0001ec30


	//   ....[64]....
        /*06a8*/ 	.word	0x0001f050


	//   ....[65]....
        /*06ac*/ 	.word	0x0001f0e0


	//   ....[66]....
        /*06b0*/ 	.word	0x0001f180


	//   ....[67]....
        /*06b4*/ 	.word	0x0001f240


	//   ....[68]....
        /*06b8*/ 	.word	0x0001f2c0


	//   ....[69]....
        /*06bc*/ 	.word	0x0001f340


	//   ....[70]....
        /*06c0*/ 	.word	0x0001f3c0


	//   ....[71]....
        /*06c4*/ 	.word	0x0001f440


	//   ....[72]....
        /*06c8*/ 	.word	0x0001f4d0


	//   ....[73]....
        /*06cc*/ 	.word	0x0001f590


	//   ....[74]....
        /*06d0*/ 	.word	0x0001f610


	//   ....[75]....
        /*06d4*/ 	.word	0x0001f690


	//   ....[76]....
        /*06d8*/ 	.word	0x0001f710


	//   ....[77]....
        /*06dc*/ 	.word	0x0001f790


	//   ....[78]....
        /*06e0*/ 	.word	0x0001f800


	//   ....[79]....
        /*06e4*/ 	.word	0x0001f8a0


	//   ....[80]....
        /*06e8*/ 	.word	0x0001f930


	//   ....[81]....
        /*06ec*/ 	.word	0x0001fa50


	//----- nvinfo : EIATTR_REG_RECONFIG
	.align		4
.L_417:
        /*06f0*/ 	.byte	0x01, 0x54
	.zero		2


	//----- nvinfo : EIATTR_SYSCALL_OFFSETS
	.align		4
        /*06f4*/ 	.byte	0x04, 0x46
        /*06f6*/ 	.short	(.L_419 - .L_418)


	//   ....[0]....
.L_418:
        /*06f8*/ 	.word	0x000018d0


	//   ....[1]....
        /*06fc*/ 	.word	0x00001a20


	//   ....[2]....
        /*0700*/ 	.word	0x0000ad20


	//   ....[3]....
        /*0704*/ 	.word	0x0000b190


	//   ....[4]....
        /*0708*/ 	.word	0x0001a450


	//   ....[5]....
        /*070c*/ 	.word	0x0001a590


	//   ....[6]....
        /*0710*/ 	.word	0x0001a690


	//----- nvinfo : EIATTR_MBARRIER_INSTR_OFFSETS
	.align		4
.L_419:
        /*0714*/ 	.byte	0x04, 0x39
        /*0716*/ 	.short	(.L_421 - .L_420)


	//   ....[0]....
.L_420:
        /*0718*/ 	.word	0x000002e0
        /*071c*/ 	.word	0x000000ff
        /*0720*/ 	.word	0x00034800
        /*0724*/ 	.short	0x0100
        /*0726*/ 	.byte	0x08
	.zero		1


	//   ....[1]....
        /*0728*/ 	.word	0x000002f0
        /*072c*/ 	.word	0x000000ff
        /*0730*/ 	.word	0x00034820
        /*0734*/ 	.short	0x0100
        /*0736*/ 	.byte	0x08
	.zero		1


	//   ....[2]....
        /*0738*/ 	.word	0x000003e0
        /*073c*/ 	.word	0x000000ff
        /*0740*/ 	.word	0x00034830
        /*0744*/ 	.short	0x0100
        /*0746*/ 	.byte	0x08
	.zero		1


	//   ....[3]....
        /*0748*/ 	.word	0x000003f0
        /*074c*/ 	.word	0x000000ff
        /*0750*/ 	.word	0x00034840
        /*0754*/ 	.short	0x0100
        /*0756*/ 	.byte	0x08
	.zero		1


	//   ....[4]....
        /*0758*/ 	.word	0x00000400
        /*075c*/ 	.word	0x000000ff
        /*0760*/ 	.word	0x00034838
        /*0764*/ 	.short	0x0100
        /*0766*/ 	.byte	0x08
	.zero		1


	//   ....[5]....
        /*0768*/ 	.word	0x00000410
        /*076c*/ 	.word	0x000000ff
        /*0770*/ 	.word	0x00034848
        /*0774*/ 	.short	0x0100
        /*0776*/ 	.byte	0x08
	.zero		1


	//   ....[6]....
        /*0778*/ 	.word	0x00000540
        /*077c*/ 	.word	0x000000ff
        /*0780*/ 	.word	0x00034850
        /*0784*/ 	.short	0x0100
        /*0786*/ 	.byte	0x08
	.zero		1


	//   ....[7]....
        /*0788*/ 	.word	0x00000550
        /*078c*/ 	.word	0x000000ff
        /*0790*/ 	.word	0x00034860
        /*0794*/ 	.short	0x0100
        /*0796*/ 	.byte	0x08
	.zero		1


	//   ....[8]....
        /*0798*/ 	.word	0x00000560
        /*079c*/ 	.word	0x000000ff
        /*07a0*/ 	.word	0x00034858
        /*07a4*/ 	.short	0x0100
        /*07a6*/ 	.byte	0x08
	.zero		1


	//   ....[9]....
        /*07a8*/ 	.word	0x00000570
        /*07ac*/ 	.word	0x000000ff
        /*07b0*/ 	.word	0x00034868
        /*07b4*/ 	.short	0x0100
        /*07b6*/ 	.byte	0x08
	.zero		1


	//   ....[10]....
        /*07b8*/ 	.word	0x00000660
        /*07bc*/ 	.word	0x000000ff
        /*07c0*/ 	.word	0x00034870
        /*07c4*/ 	.short	0x0100
        /*07c6*/ 	.byte	0x06
	.zero		1


	//   ....[11]....
        /*07c8*/ 	.word	0x00000670
        /*07cc*/ 	.word	0x000000ff
        /*07d0*/ 	.word	0x00034880
        /*07d4*/ 	.short	0x0100
        /*07d6*/ 	.byte	0x06
	.zero		1


	//   ....[12]....
        /*07d8*/ 	.word	0x00000680
        /*07dc*/ 	.word	0x000000ff
        /*07e0*/ 	.word	0x00034878
        /*07e4*/ 	.short	0x0100
        /*07e6*/ 	.byte	0x06
	.zero		1


	//   ....[13]....
        /*07e8*/ 	.word	0x00000690
        /*07ec*/ 	.word	0x000000ff
        /*07f0*/ 	.word	0x00034888
        /*07f4*/ 	.short	0x0100
        /*07f6*/ 	.byte	0x06
	.zero		1


	//   ....[14]....
        /*07f8*/ 	.word	0x000007c0
        /*07fc*/ 	.word	0x000000ff
        /*0800*/ 	.word	0x00034890
        /*0804*/ 	.short	0x0100
        /*0806*/ 	.byte	0x08
	.zero		1


	//   ....[15]....
        /*0808*/ 	.word	0x000007d0
        /*080c*/ 	.word	0x000000ff
        /*0810*/ 	.word	0x000348a0
        /*0814*/ 	.short	0x0100
        /*0816*/ 	.byte	0x08
	.zero		1


	//   ....[16]....
        /*0818*/ 	.word	0x000007e0
        /*081c*/ 	.word	0x000000ff
        /*0820*/ 	.word	0x00034898
        /*0824*/ 	.short	0x0100
        /*0826*/ 	.byte	0x08
	.zero		1


	//   ....[17]....
        /*0828*/ 	.word	0x000007f0
        /*082c*/ 	.word	0x000000ff
        /*0830*/ 	.word	0x000348a8
        /*0834*/ 	.short	0x0100
        /*0836*/ 	.byte	0x08
	.zero		1


	//   ....[18]....
        /*0838*/ 	.word	0x00000920
        /*083c*/ 	.word	0x000000ff
        /*0840*/ 	.word	0x000348b0
        /*0844*/ 	.short	0x0100
        /*0846*/ 	.byte	0x08
	.zero		1


	//   ....[19]....
        /*0848*/ 	.word	0x00000930
        /*084c*/ 	.word	0x000000ff
        /*0850*/ 	.word	0x000348c0
        /*0854*/ 	.short	0x0100
        /*0856*/ 	.byte	0x08
	.zero		1


	//   ....[20]....
        /*0858*/ 	.word	0x00000940
        /*085c*/ 	.word	0x000000ff
        /*0860*/ 	.word	0x000348b8
        /*0864*/ 	.short	0x0100
        /*0866*/ 	.byte	0x08
	.zero		1


	//   ....[21]....
        /*0868*/ 	.word	0x00000950
        /*086c*/ 	.word	0x000000ff
        /*0870*/ 	.word	0x000348c8
        /*0874*/ 	.short	0x0100
        /*0876*/ 	.byte	0x08
	.zero		1


	//   ....[22]....
        /*0878*/ 	.word	0x00003690
        /*087c*/ 	.word	0x00000003
        /*0880*/ 	.word	0x00034890
        /*0884*/ 	.short	0x010a
        /*0886*/ 	.byte	0x3f
	.zero		1


	//   ....[23]....
        /*0888*/ 	.word	0x00006d70
        /*088c*/ 	.word	0x00000003
        /*0890*/ 	.word	0x00034890
        /*0894*/ 	.short	0x010a
        /*0896*/ 	.byte	0x3f
	.zero		1


	//   ....[24]....
        /*0898*/ 	.word	0x00009f80
        /*089c*/ 	.word	0x00000003
        /*08a0*/ 	.word	0x00034890
        /*08a4*/ 	.short	0x010a
        /*08a6*/ 	.byte	0x3f
	.zero		1


	//   ....[25]....
        /*08a8*/ 	.word	0x0000a350
        /*08ac*/ 	.word	0x0000002c
        /*08b0*/ 	.word	0x00000000
        /*08b4*/ 	.short	0x0101
        /*08b6*/ 	.byte	0x3f
	.zero		1


	//   ....[26]....
        /*08b8*/ 	.word	0x0000a390
        /*08bc*/ 	.word	0x00000003
        /*08c0*/ 	.word	0x000348b0
        /*08c4*/ 	.short	0x010a
        /*08c6*/ 	.byte	0x3f
	.zero		1


	//   ....[27]....
        /*08c8*/ 	.word	0x0000a840
        /*08cc*/ 	.word	0x00000003
        /*08d0*/ 	.word	0x00000000
        /*08d4*/ 	.short	0x0101
        /*08d6*/ 	.byte	0x3f
	.zero		1


	//   ....[28]....
        /*08d8*/ 	.word	0x0000ada0
        /*08dc*/ 	.word	0x00000002
        /*08e0*/ 	.word	0x00034800
        /*08e4*/ 	.short	0x010a
        /*08e6*/ 	.byte	0x3f
	.zero		1


	//   ....[29]....
        /*08e8*/ 	.word	0x0000adf0
        /*08ec*/ 	.word	0x00000002
        /*08f0*/ 	.word	0x00034800
        /*08f4*/ 	.short	0x010a
        /*08f6*/ 	.byte	0x3f
	.zero		1


	//   ....[30]....
        /*08f8*/ 	.word	0x0000ba00
        /*08fc*/ 	.word	0x00000002
        /*0900*/ 	.word	0x00034800
        /*0904*/ 	.short	0x010a
        /*0906*/ 	.byte	0x3f
	.zero		1


	//   ....[31]....
        /*0908*/ 	.word	0x0000e290
        /*090c*/ 	.word	0x00000002
        /*0910*/ 	.word	0x00034800
        /*0914*/ 	.short	0x010a
        /*0916*/ 	.byte	0x3f
	.zero		1


	//   ....[32]....
        /*0918*/ 	.word	0x00010750
        /*091c*/ 	.word	0x00000004
        /*0920*/ 	.word	0x00034830
        /*0924*/ 	.short	0x010a
        /*0926*/ 	.byte	0x3f
	.zero		1


	//   ....[33]....
        /*0928*/ 	.word	0x000107d0
        /*092c*/ 	.word	0x00000004
        /*0930*/ 	.word	0x00034830
        /*0934*/ 	.short	0x010a
        /*0936*/ 	.byte	0x3f
	.zero		1


	//   ....[34]....
        /*0938*/ 	.word	0x00011c90
        /*093c*/ 	.word	0x00000004
        /*0940*/ 	.word	0x00000000
        /*0944*/ 	.short	0x0101
        /*0946*/ 	.byte	0x3f
	.zero		1


	//   ....[35]....
        /*0948*/ 	.word	0x000131e0
        /*094c*/ 	.word	0x00000015
        /*0950*/ 	.word	0x00034830
        /*0954*/ 	.short	0x010a
        /*0956*/ 	.byte	0x3f
	.zero		1


	//   ....[36]....
        /*0958*/ 	.word	0x00013250
        /*095c*/ 	.word	0x00000015
        /*0960*/ 	.word	0x00034830
        /*0964*/ 	.short	0x010a
        /*0966*/ 	.byte	0x3f
	.zero		1


	//   ....[37]....
        /*0968*/ 	.word	0x00013dd0
        /*096c*/ 	.word	0x000000ca
        /*0970*/ 	.word	0x00034850
        /*0974*/ 	.short	0x010a
        /*0976*/ 	.byte	0x3f
	.zero		1


	//   ....[38]....
        /*0978*/ 	.word	0x00013e20
        /*097c*/ 	.word	0x000000ca
        /*0980*/ 	.word	0x00034850
        /*0984*/ 	.short	0x010a
        /*0986*/ 	.byte	0x3f
	.zero		1


	//   ....[39]....
        /*0988*/ 	.word	0x00015550
        /*098c*/ 	.word	0x00000015
        /*0990*/ 	.word	0x00000000
        /*0994*/ 	.short	0x0101
        /*0996*/ 	.byte	0x3f
	.zero		1


	//   ....[40]....
        /*0998*/ 	.word	0x000155b0
        /*099c*/ 	.word	0x000000ca
        /*09a0*/ 	.word	0x00000000
        /*09a4*/ 	.short	0x0101
        /*09a6*/ 	.byte	0x3f
	.zero		1


	//   ....[41]....
        /*09a8*/ 	.word	0x00015a50
        /*09ac*/ 	.word	0x0000000d
        /*09b0*/ 	.word	0x00034850
        /*09b4*/ 	.short	0x010a
        /*09b6*/ 	.byte	0x3f
	.zero		1


	//   ....[42]....
        /*09b8*/ 	.word	0x00015af0
        /*09bc*/ 	.word	0x0000000d
        /*09c0*/ 	.word	0x00034850
        /*09c4*/ 	.short	0x010a
        /*09c6*/ 	.byte	0x3f
	.zero		1


	//   ....[43]....
        /*09c8*/ 	.word	0x00016090
        /*09cc*/ 	.word	0x0000000a
        /*09d0*/ 	.word	0x00000000
        /*09d4*/ 	.short	0x0101
        /*09d6*/ 	.byte	0x3f
	.zero		1


	//   ....[44]....
        /*09d8*/ 	.word	0x000172f0
        /*09dc*/ 	.word	0x00000000
        /*09e0*/ 	.word	0x00000000
        /*09e4*/ 	.short	0x0101
        /*09e6*/ 	.byte	0x3f
	.zero		1


	//   ....[45]....
        /*09e8*/ 	.word	0x00019540
        /*09ec*/ 	.word	0x00000009
        /*09f0*/ 	.word	0x00034820
        /*09f4*/ 	.short	0x010a
        /*09f6*/ 	.byte	0x3f
	.zero		1


	//   ....[46]....
        /*09f8*/ 	.word	0x000195d0
        /*09fc*/ 	.word	0x00000005
        /*0a00*/ 	.word	0x000348a0
        /*0a04*/ 	.short	0x010a
        /*0a06*/ 	.byte	0x3f
	.zero		1


	//   ....[47]....
        /*0a08*/ 	.word	0x00019860
        /*0a0c*/ 	.word	0x00000005
        /*0a10*/ 	.word	0x000348c0
        /*0a14*/ 	.short	0x010a
        /*0a16*/ 	.byte	0x3f
	.zero		1


	//   ....[48]....
        /*0a18*/ 	.word	0x00019c20
        /*0a1c*/ 	.word	0x00000006
        /*0a20*/ 	.word	0x000348a0
        /*0a24*/ 	.short	0x010a
        /*0a26*/ 	.byte	0x3f
	.zero		1


	//   ....[49]....
        /*0a28*/ 	.word	0x00019e90
        /*0a2c*/ 	.word	0x00000006
        /*0a30*/ 	.word	0x000348c0
        /*0a34*/ 	.short	0x010a
        /*0a36*/ 	.byte	0x3f
	.zero		1


	//   ....[50]....
        /*0a38*/ 	.word	0x0001add0
        /*0a3c*/ 	.word	0x00000006
        /*0a40*/ 	.word	0x00034840
        /*0a44*/ 	.short	0x010a
        /*0a46*/ 	.byte	0x3f
	.zero		1


	//   ....[51]....
        /*0a48*/ 	.word	0x0001b390
        /*0a4c*/ 	.word	0x00000007
        /*0a50*/ 	.word	0x00034820
        /*0a54*/ 	.short	0x010a
        /*0a56*/ 	.byte	0x3f
	.zero		1


	//   ....[52]....
        /*0a58*/ 	.word	0x0001b6e0
        /*0a5c*/ 	.word	0x00000007
        /*0a60*/ 	.word	0x00034840
        /*0a64*/ 	.short	0x010a
        /*0a66*/ 	.byte	0x3f
	.zero		1


	//   ....[53]....
        /*0a68*/ 	.word	0x0001b9e0
        /*0a6c*/ 	.word	0x00000007
        /*0a70*/ 	.word	0x00034860
        /*0a74*/ 	.short	0x010a
        /*0a76*/ 	.byte	0x3f
	.zero		1


	//   ....[54]....
        /*0a78*/ 	.word	0x0001bfb0
        /*0a7c*/ 	.word	0x00000002
        /*0a80*/ 	.word	0x00034840
        /*0a84*/ 	.short	0x010a
        /*0a86*/ 	.byte	0x3f
	.zero		1


	//   ....[55]....
        /*0a88*/ 	.word	0x0001c2b0
        /*0a8c*/ 	.word	0x00000002
        /*0a90*/ 	.word	0x00034860
        /*0a94*/ 	.short	0x010a
        /*0a96*/ 	.byte	0x3f
	.zero		1


	//   ....[56]....
        /*0a98*/ 	.word	0x0001c7e0
        /*0a9c*/ 	.word	0x00000002
        /*0aa0*/ 	.word	0x00034840
        /*0aa4*/ 	.short	0x010a
        /*0aa6*/ 	.byte	0x3f
	.zero		1


	//   ....[57]....
        /*0aa8*/ 	.word	0x0001cad0
        /*0aac*/ 	.word	0x00000002
        /*0ab0*/ 	.word	0x00034860
        /*0ab4*/ 	.short	0x010a
        /*0ab6*/ 	.byte	0x3f
	.zero		1


	//   ....[58]....
        /*0ab8*/ 	.word	0x0001cfa0
        /*0abc*/ 	.word	0x00000000
        /*0ac0*/ 	.word	0x00034860
        /*0ac4*/ 	.short	0x010a
        /*0ac6*/ 	.byte	0x3f
	.zero		1


	//   ....[59]....
        /*0ac8*/ 	.word	0x0001dd80
        /*0acc*/ 	.word	0x00000000
        /*0ad0*/ 	.word	0x00034820
        /*0ad4*/ 	.short	0x010a
        /*0ad6*/ 	.byte	0x3f
	.zero		1


	//   ....[60]....
        /*0ad8*/ 	.word	0x0001df30
        /*0adc*/ 	.word	0x00000006
        /*0ae0*/ 	.word	0x00000000
        /*0ae4*/ 	.short	0x010a
        /*0ae6*/ 	.byte	0x3f
	.zero		1


	//   ....[61]....
        /*0ae8*/ 	.word	0x0001dfa0
        /*0aec*/ 	.word	0x00000007
        /*0af0*/ 	.word	0x00000000
        /*0af4*/ 	.short	0x010a
        /*0af6*/ 	.byte	0x3f
	.zero		1


	//   ....[62]....
        /*0af8*/ 	.word	0x0001e010
        /*0afc*/ 	.word	0x00000004
        /*0b00*/ 	.word	0x00000000
        /*0b04*/ 	.short	0x010a
        /*0b06*/ 	.byte	0x3f
	.zero		1


	//   ....[63]....
        /*0b08*/ 	.word	0x0001e040
        /*0b0c*/ 	.word	0x00000003
        /*0b10*/ 	.word	0x00000000
        /*0b14*/ 	.short	0x010a
        /*0b16*/ 	.byte	0x3f
	.zero		1


	//   ....[64]....
        /*0b18*/ 	.word	0x0001e0a0
        /*0b1c*/ 	.word	0x00000003
        /*0b20*/ 	.word	0x00034890
        /*0b24*/ 	.short	0x010a
        /*0b26*/ 	.byte	0x3f
	.zero		1


	//   ....[65]....
        /*0b28*/ 	.word	0x0001e0f0
        /*0b2c*/ 	.word	0x00000003
        /*0b30*/ 	.word	0x00034890
        /*0b34*/ 	.short	0x010a
        /*0b36*/ 	.byte	0x3f
	.zero		1


	//   ....[66]....
        /*0b38*/ 	.word	0x0001e140
        /*0b3c*/ 	.word	0x00000003
        /*0b40*/ 	.word	0x00034890
        /*0b44*/ 	.short	0x010a
        /*0b46*/ 	.byte	0x3f
	.zero		1


	//   ....[67]....
        /*0b48*/ 	.word	0x0001e190
        /*0b4c*/ 	.word	0x00000003
        /*0b50*/ 	.word	0x000348b0
        /*0b54*/ 	.short	0x010a
        /*0b56*/ 	.byte	0x3f
	.zero		1


	//   ....[68]....
        /*0b58*/ 	.word	0x0001e460
        /*0b5c*/ 	.word	0x00000002
        /*0b60*/ 	.word	0x00034800
        /*0b64*/ 	.short	0x010a
        /*0b66*/ 	.byte	0x3f
	.zero		1


	//   ....[69]....
        /*0b68*/ 	.word	0x0001e730
        /*0b6c*/ 	.word	0x00000002
        /*0b70*/ 	.word	0x00034800
        /*0b74*/ 	.short	0x010a
        /*0b76*/ 	.byte	0x3f
	.zero		1


	//   ....[70]....
        /*0b78*/ 	.word	0x0001e780
        /*0b7c*/ 	.word	0x00000004
        /*0b80*/ 	.word	0x00034830
        /*0b84*/ 	.short	0x010a
        /*0b86*/ 	.byte	0x3f
	.zero		1


	//   ....[71]....
        /*0b88*/ 	.word	0x0001e7d0
        /*0b8c*/ 	.word	0x00000015
        /*0b90*/ 	.word	0x00034830
        /*0b94*/ 	.short	0x010a
        /*0b96*/ 	.byte	0x3f
	.zero		1


	//   ....[72]....
        /*0b98*/ 	.word	0x0001e820
        /*0b9c*/ 	.word	0x000000ca
        /*0ba0*/ 	.word	0x00034850
        /*0ba4*/ 	.short	0x010a
        /*0ba6*/ 	.byte	0x3f
	.zero		1


	//   ....[73]....
        /*0ba8*/ 	.word	0x0001e870
        /*0bac*/ 	.word	0x0000000d
        /*0bb0*/ 	.word	0x00034850
        /*0bb4*/ 	.short	0x010a
        /*0bb6*/ 	.byte	0x3f
	.zero		1


	//   ....[74]....
        /*0bb8*/ 	.word	0x0001ea10
        /*0bbc*/ 	.word	0x00000009
        /*0bc0*/ 	.word	0x00034820
        /*0bc4*/ 	.short	0x010a
        /*0bc6*/ 	.byte	0x3f
	.zero		1


	//   ....[75]....
        /*0bc8*/ 	.word	0x0001ea60
        /*0bcc*/ 	.word	0x00000005
        /*0bd0*/ 	.word	0x000348a0
        /*0bd4*/ 	.short	0x010a
        /*0bd6*/ 	.byte	0x3f
	.zero		1


	//   ....[76]....
        /*0bd8*/ 	.word	0x0001eab0
        /*0bdc*/ 	.word	0x00000005
        /*0be0*/ 	.word	0x000348c0
        /*0be4*/ 	.short	0x010a
        /*0be6*/ 	.byte	0x3f
	.zero		1


	//   ....[77]....
        /*0be8*/ 	.word	0x0001eb00
        /*0bec*/ 	.word	0x00000006
        /*0bf0*/ 	.word	0x000348a0
        /*0bf4*/ 	.short	0x010a
        /*0bf6*/ 	.byte	0x3f
	.zero		1


	//   ....[78]....
        /*0bf8*/ 	.word	0x0001eb50
        /*0bfc*/ 	.word	0x00000006
        /*0c00*/ 	.word	0x000348c0
        /*0c04*/ 	.short	0x010a
        /*0c06*/ 	.byte	0x3f
	.zero		1


	//   ....[79]....
        /*0c08*/ 	.word	0x0001ecf0
        /*0c0c*/ 	.word	0x00000006
        /*0c10*/ 	.word	0x00034840
        /*0c14*/ 	.short	0x010a
        /*0c16*/ 	.byte	0x3f
	.zero		1


	//   ....[80]....
        /*0c18*/ 	.word	0x0001ed70
        /*0c1c*/ 	.word	0x00000006
        /*0c20*/ 	.word	0x00034820
        /*0c24*/ 	.short	0x010a
        /*0c26*/ 	.byte	0x3f
	.zero		1


	//   ....[81]....
        /*0c28*/ 	.word	0x0001edc0
        /*0c2c*/ 	.word	0x00000007
        /*0c30*/ 	.word	0x00034840
        /*0c34*/ 	.short	0x010a
        /*0c36*/ 	.byte	0x3f
	.zero		1


	//   ....[82]....
        /*0c38*/ 	.word	0x0001ee10
        /*0c3c*/ 	.word	0x00000007
        /*0c40*/ 	.word	0x00034860
        /*0c44*/ 	.short	0x010a
        /*0c46*/ 	.byte	0x3f
	.zero		1


	//   ....[83]....
        /*0c48*/ 	.word	0x0001ee60
        /*0c4c*/ 	.word	0x00000002
        /*0c50*/ 	.word	0x00034840
        /*0c54*/ 	.short	0x010a
        /*0c56*/ 	.byte	0x3f
	.zero		1


	//   ....[84]....
        /*0c58*/ 	.word	0x0001eeb0
        /*0c5c*/ 	.word	0x00000002
        /*0c60*/ 	.word	0x00034860
        /*0c64*/ 	.short	0x010a
        /*0c66*/ 	.byte	0x3f
	.zero		1


	//   ....[85]....
        /*0c68*/ 	.word	0x0001ef00
        /*0c6c*/ 	.word	0x00000002
        /*0c70*/ 	.word	0x00034840
        /*0c74*/ 	.short	0x010a
        /*0c76*/ 	.byte	0x3f
	.zero		1


	//   ....[86]....
        /*0c78*/ 	.word	0x0001ef50
        /*0c7c*/ 	.word	0x00000002
        /*0c80*/ 	.word	0x00034860
        /*0c84*/ 	.short	0x010a
        /*0c86*/ 	.byte	0x3f
	.zero		1


	//   ....[87]....
        /*0c88*/ 	.word	0x0001efa0
        /*0c8c*/ 	.word	0x00000000
        /*0c90*/ 	.word	0x00034860
        /*0c94*/ 	.short	0x010a
        /*0c96*/ 	.byte	0x3f
	.zero		1


	//   ....[88]....
        /*0c98*/ 	.word	0x0001f970
        /*0c9c*/ 	.word	0x00000000
        /*0ca0*/ 	.word	0x00034820
        /*0ca4*/ 	.short	0x010a
        /*0ca6*/ 	.byte	0x3f
	.zero		1


	//   ....[89]....
        /*0ca8*/ 	.word	0x0001fb10
        /*0cac*/ 	.word	0x00000006
        /*0cb0*/ 	.word	0x00000000
        /*0cb4*/ 	.short	0x010a
        /*0cb6*/ 	.byte	0x3f
	.zero		1


	//   ....[90]....
        /*0cb8*/ 	.word	0x0001fb60
        /*0cbc*/ 	.word	0x00000007
        /*0cc0*/ 	.word	0x00000000
        /*0cc4*/ 	.short	0x010a
        /*0cc6*/ 	.byte	0x3f
	.zero		1


	//   ....[91]....
        /*0cc8*/ 	.word	0x0001fbb0
        /*0ccc*/ 	.word	0x00000004
        /*0cd0*/ 	.word	0x00000000
        /*0cd4*/ 	.short	0x010a
        /*0cd6*/ 	.byte	0x3f
	.zero		1


	//----- nvinfo : EIATTR_NUM_MBARRIERS
	.align		4
.L_421:
        /*0cd8*/ 	.byte	0x03, 0x38
        /*0cda*/ 	.short	0x0016


	//----- nvinfo : EIATTR_EXIT_INSTR_OFFSETS
	.align		4
        /*0cdc*/ 	.byte	0x04, 0x1c
        /*0cde*/ 	.short	(.L_423 - .L_422)


	//   ....[0]....
.L_422:
        /*0ce0*/ 	.word	0x0001e090


	//----- nvinfo : EIATTR_MAX_THREADS
	.align		4
.L_423:
        /*0ce4*/ 	.byte	0x04, 0x05
        /*0ce6*/ 	.short	(.L_425 - .L_424)
.L_424:
        /*0ce8*/ 	.word	0x00000180
        /*0cec*/ 	.word	0x00000001
        /*0cf0*/ 	.word	0x00000001


	//----- nvinfo : EIATTR_CRS_STACK_SIZE
	.align		4
.L_425:
        /*0cf4*/ 	.byte	0x04, 0x1e
        /*0cf6*/ 	.short	(.L_427 - .L_426)
.L_426:
        /*0cf8*/ 	.word	0x00000000


	//----- nvinfo : EIATTR_CBANK_PARAM_SIZE
	.align		4
.L_427:
        /*0cfc*/ 	.byte	0x03, 0x19
        /*0cfe*/ 	.short	0x0a70


	//----- nvinfo : EIATTR_PARAM_CBANK
	.align		4
        /*0d00*/ 	.byte	0x04, 0x0a
        /*0d02*/ 	.short	(.L_429 - .L_428)
	.align		4
.L_428:
        /*0d04*/ 	.word	index@(.nv.constant0._ZN7cutlass13device_kernelIN5flash11enable_sm90INS1_16FlashAttnFwdSm90INS1_25CollectiveMainloopFwdSm90ILi2EN4cute5tupleIJNS5_1CILi1EEES8_S8_EEENS6_IJNS7_ILi128EEESA_NS7_ILi192EEEEEELi128ENS_10bfloat16_tEfNS_4arch4Sm90ELb0ELb0ELb0ELb1ELb0ELb1ELb0ELb1ELb1ELb0ELb0ELb0EEENS1_21CollectiveEpilogueFwdINS6_IJSA_SA_SA_EEES9_SD_SF_Li256ELb1ELb0ELb0ELb0EEENS1_36VarlenDynamicPersistentTileSchedulerILi128ELi128ELi256ELi32ELb0ELb0ELb1ELb0ELb1ELb1EEEEEEEEEvNT_6ParamsE)
        /*0d08*/ 	.short	0x0210
        /*0d0a*/ 	.short	0x0a70


	//----- nvinfo : EIATTR_SW_WAR
	.align		4
.L_429:
        /*0d0c*/ 	.byte	0x04, 0x36
        /*0d0e*/ 	.short	(.L_431 - .L_430)
.L_430:
        /*0d10*/ 	.word	0x00000008
.L_431:


//--------------------- .nv.info._ZN7cutlass13device_kernelIN5flash11enable_sm90INS1_16FlashAttnFwdSm90INS1_25CollectiveMainloopFwdSm90ILi2EN4cute5tupleIJNS5_1CILi1EEES8_S8_EEENS6_IJNS7_ILi128EEENS7_ILi96EEENS7_ILi192EEEEEELi128ENS_10bfloat16_tEfNS_4arch4Sm90ELb0ELb1ELb0ELb0ELb0ELb0ELb0ELb1ELb1ELb0ELb0ELb0EEENS1_21CollectiveEpilogueFwdINS6_IJSA_SA_SB_EEES9_SE_SG_Li256ELb0ELb0ELb0ELb0EEENS1_30DynamicPersistentTileSchedulerILi256ELi32ELb0ELb0ELb1EEEEEEEEEvNT_6ParamsE --------------------------
	.section	.nv.info._ZN7cutlass13device_kernelIN5flash11enable_sm90INS1_16FlashAttnFwdSm90INS1_25CollectiveMainloopFwdSm90ILi2EN4cute5tupleIJNS5_1CILi1EEES8_S8_EEENS6_IJNS7_ILi128EEENS7_ILi96EEENS7_ILi192EEEEEELi128ENS_10bfloat16_tEfNS_4arch4Sm90ELb0ELb1ELb0ELb0ELb0ELb0ELb0ELb1ELb1ELb0ELb0ELb0EEENS1_21CollectiveEpilogueFwdINS6_IJSA_SA_SB_EEES9_SE_SG_Li256ELb0ELb0ELb0ELb0EEENS1_30DynamicPersistentTileSchedulerILi256ELi32ELb0ELb0ELb1EEEEEEEEEvNT_6ParamsE,"",@"SHT_CUDA_INFO"
	.sectionflags	@""
	.align	4


	//----- nvinfo : EIATTR_CUDA_API_VERSION
	.align		4
        /*0000*/ 	.byte	0x04, 0x37
        /*0002*/ 	.short	(.L_433 - .L_432)
.L_432:
        /*0004*/ 	.word	0x00000082


	//----- nvinfo : EIATTR_KPARAM_INFO
	.align		4
.L_433:
        /*0008*/ 	.byte	0x04, 0x17
        /*000a*/ 	.short	(.L_435 - .L_434)
.L_434:
        /*000c*/ 	.word	0x00000000
        /*0010*/ 	.short	0x0000
        /*0012*/ 	.short	0x0070
        /*0014*/ 	.byte	0x00, 0xf0, 0x01, 0x2e


	//----- nvinfo : EIATTR_SPARSE_MMA_MASK
	.align		4
.L_435:
        /*0018*/ 	.byte	0x03, 0x50
        /*001a*/ 	.short	0x0000


	//----- nvinfo : EIATTR_MAXREG_COUNT
	.align		4
        /*001c*/ 	.byte	0x03, 0x1b
        /*001e*/ 	.short	0x00a8


	//----- nvinfo : EIATTR_NUM_BARRIERS
	.align		4
        /*0020*/ 	.byte	0x02, 0x4c
        /*0022*/ 	.byte	0x09
	.zero		1


	//----- nvinfo : EIATTR_EXTERNS
	.align		4
        /*0024*/ 	.byte	0x04, 0x0f
        /*0026*/ 	.short	(.L_437 - .L_436)


	//   ....[0]....
	.align		4
.L_436:
        /*0028*/ 	.word	index@(__assertfail)


	//----- nvinfo : EIATTR_ANNOTATIONS
	.align		4
.L_437:
        /*002c*/ 	.byte	0x04, 0x55
        /*002e*/ 	.short	(.L_439 - .L_438)


	//   ....[0]....
.L_438:
        /*0030*/ 	.word	0x00000001
        /*0034*/ 	.byte	0x80, 0x09, 0x00, 0x00, 0x01, 0x00, 0x00, 0x00, 0x50, 0x0a, 0x00, 0x00, 0x01, 0x00, 0x00, 0x00
        /*0044*/ 	.byte	0x20, 0x0e, 0x01, 0x00


	//----- nvinfo : EIATTR_MERCURY_ISA_VERSION
	.align		4
.L_439:
        /*0048*/ 	.byte	0x03, 0x5f
        /*004a*/ 	.short	0x0101


	//----- nvinfo : EIATTR_INT_WARP_WIDE_INSTR_OFFSETS
	.align		4
        /*004c*/ 	.byte	0x04, 0x31
        /*004e*/ 	.short	(.L_441 - .L_440)


	//   ....[0]....
.L_440:
        /*0050*/ 	.word	0x00000190


	//   ....[1]....
        /*0054*/ 	.word	0x000001c0


	//   ....[2]....
        /*0058*/ 	.word	0x000001d0


	//   ....[3]....
        /*005c*/ 	.word	0x0000e520


	//   ....[4]....
        /*0060*/ 	.word	0x0000e5b0


	//   ....[5]....
        /*0064*/ 	.word	0x0000eb20


	//   ....[6]....
        /*0068*/ 	.word	0x00010830


	//   ....[7]....
        /*006c*/ 	.word	0x000108c0


	//----- nvinfo : EIATTR_COOP_GROUP_MASK_REGIDS
	.align		4
.L_441:
        /*0070*/ 	.byte	0x04, 0x29
        /*0072*/ 	.short	(.L_443 - .L_442)


	//   ....[0]....
.L_442:
        /*0074*/ 	.word	0xffffffff


	//   ....[1]....
        /*0078*/ 	.word	0xffffffff


	//   ....[2]....
        /*007c*/ 	.word	0xffffffff


	//   ....[3]....
        /*0080*/ 	.word	0xffffffff


	//   ....[4]....
        /*0084*/ 	.word	0xffffffff


	//   ....[5]....
        /*0088*/ 	.word	0xffffffff


	//   ....[6]....
        /*008c*/ 	.word	0xffffffff


	//   ....[7]....
        /*0090*/ 	.word	0xffffffff


	//   ....[8]....
        /*0094*/ 	.word	0xffffffff


	//   ....[9]....
        /*0098*/ 	.word	0xffffffff


	//   ....[10]....
        /*009c*/ 	.word	0xffffffff


	//   ....[11]....
        /*00a0*/ 	.word	0xffffffff


	//   ....[12]....
        /*00a4*/ 	.word	0xffffffff


	//   ....[13]....
        /*00a8*/ 	.word	0xffffffff


	//   ....[14]....
        /*00ac*/ 	.word	0xffffffff


	//   ....[15]....
        /*00b0*/ 	.word	0xffffffff


	//   ....[16]....
        /*00b4*/ 	.word	0xffffffff


	//   ....[17]....
        /*00b8*/ 	.word	0xffffffff


	//   ....[18]....
        /*00bc*/ 	.word	0xffffffff


	//   ....[19]....
        /*00c0*/ 	.word	0xffffffff


	//   ....[20]....
        /*00c4*/ 	.word	0xffffffff


	//   ....[21]....
        /*00c8*/ 	.word	0xffffffff


	//   ....[22]....
        /*00cc*/ 	.word	0xffffffff


	//   ....[23]....
        /*00d0*/ 	.word	0xffffffff


	//   ....[24]....
        /*00d4*/ 	.word	0xffffffff


	//   ....[25]....
        /*00d8*/ 	.word	0xffffffff


	//   ....[26]....
        /*00dc*/ 	.word	0xffffffff


	//   ....[27]....
        /*00e0*/ 	.word	0xffffffff


	//   ....[28]....
        /*00e4*/ 	.word	0xffffffff


	//   ....[29]....
        /*00e8*/ 	.word	0xffffffff


	//   ....[30]....
        /*00ec*/ 	.word	0xffffffff


	//   ....[31]....
        /*00f0*/ 	.word	0xffffffff


	//   ....[32]....
        /*00f4*/ 	.word	0x0500000f


	//   ....[33]....
        /*00f8*/ 	.word	0x0500000f


	//----- nvinfo : EIATTR_COOP_GROUP_INSTR_OFFSETS
	.align		4
.L_443:
        /*00fc*/ 	.byte	0x04, 0x28
        /*00fe*/ 	.short	(.L_445 - .L_444)


	//   ....[0]....
.L_444:
        /*0100*/ 	.word	0x00000060


	//   ....[1]....
        /*0104*/ 	.word	0x000001a0


	//   ....[2]....
        /*0108*/ 	.word	0x000001f0


	//   ....[3]....
        /*010c*/ 	.word	0x000003e0


	//   ....[4]....
        /*0110*/ 	.word	0x00000540


	//   ....[5]....
        /*0114*/ 	.word	0x00000660


	//   ....[6]....
        /*0118*/ 	.word	0x000007c0


	//   ....[7]....
        /*011c*/ 	.word	0x000016f0


	//   ....[8]....
        /*0120*/ 	.word	0x00003080


	//   ....[9]....
        /*0124*/ 	.word	0x00003190


	//   ....[10]....
        /*0128*/ 	.word	0x000036d0


	//   ....[11]....
        /*012c*/ 	.word	0x00003790


	//   ....[12]....
        /*0130*/ 	.word	0x00006260


	//   ....[13]....
        /*0134*/ 	.word	0x00006300


	//   ....[14]....
        /*0138*/ 	.word	0x00006740


	//   ....[15]....
        /*013c*/ 	.word	0x000067a0


	//   ....[16]....
        /*0140*/ 	.word	0x00007fa0


	//   ....[17]....
        /*0144*/ 	.word	0x00007fc0


	//   ....[18]....
        /*0148*/ 	.word	0x000085c0


	//   ....[19]....
        /*014c*/ 	.word	0x00008630


	//   ....[20]....
        /*0150*/ 	.word	0x0000abe0


	//   ....[21]....
        /*0154*/ 	.word	0x0000ae30


	//   ....[22]....
        /*0158*/ 	.word	0x0000b300


	//   ....[23]....
        /*015c*/ 	.word	0x0000b390


	//   ....[24]....
        /*0160*/ 	.word	0x0000c180


	//   ....[25]....
        /*0164*/ 	.word	0x0000c1b0


	//   ....[26]....
        /*0168*/ 	.word	0x0000c2b0


	//   ....[27]....
        /*016c*/ 	.word	0x0000c2d0


	//   ....[28]....
        /*0170*/ 	.word	0x0000d0a0


	//   ....[29]....
        /*0174*/ 	.word	0x0000dc70


	//   ....[30]....
        /*0178*/ 	.word	0x00010bf0


	//   ....[31]....
        /*017c*/ 	.word	0x00010dc0


	//   ....[32]....
        /*0180*/ 	.word	0x00011410


	//   ....[33]....
        /*0184*/ 	.word	0x000117f0


	//----- nvinfo : EIATTR_REG_RECONFIG
	.align		4
.L_445:
        /*0188*/ 	.byte	0x01, 0x54
	.zero		2


	//----- nvinfo : EIATTR_SYSCALL_OFFSETS
	.align		4
        /*018c*/ 	.byte	0x04, 0x46
        /*018e*/ 	.short	(.L_447 - .L_446)


	//   ....[0]....
.L_446:
        /*0190*/ 	.word	0x000018a0


	//   ....[1]....
        /*0194*/ 	.word	0x0000e740


	//   ....[2]....
        /*0198*/ 	.word	0x0000e880


	//   ....[3]....
        /*019c*/ 	.word	0x0000e970


	//----- nvinfo : EIATTR_MBARRIER_INSTR_OFFSETS
	.align		4
.L_447:
        /*01a0*/ 	.byte	0x04, 0x39
        /*01a2*/ 	.short	(.L_449 - .L_448)


	//   ....[0]....
.L_448:
        /*01a4*/ 	.word	0x00000290
        /*01a8*/ 	.word	0x000000ff
        /*01ac*/ 	.word	0x0002a800
        /*01b0*/ 	.short	0x0100
        /*01b2*/ 	.byte	0x06
	.zero		1


	//   ....[1]....
        /*01b4*/ 	.word	0x000002a0
        /*01b8*/ 	.word	0x000000ff
        /*01bc*/ 	.word	0x0002a820
        /*01c0*/ 	.short	0x0100
        /*01c2*/ 	.byte	0x06
	.zero		1


	//   ....[2]....
        /*01c4*/ 	.word	0x00000390
        /*01c8*/ 	.word	0x000000ff
        /*01cc*/ 	.word	0x0002a830
        /*01d0*/ 	.short	0x0100
        /*01d2*/ 	.byte	0x08
	.zero		1


	//   ....[3]....
        /*01d4*/ 	.word	0x000003a0
        /*01d8*/ 	.word	0x000000ff
        /*01dc*/ 	.word	0x0002a840
        /*01e0*/ 	.short	0x0100
        /*01e2*/ 	.byte	0x08
	.zero		1


	//   ....[4]....
        /*01e4*/ 	.word	0x000003b0
        /*01e8*/ 	.word	0x000000ff
        /*01ec*/ 	.word	0x0002a838
        /*01f0*/ 	.short	0x0100
        /*01f2*/ 	.byte	0x08
	.zero		1


	//   ....[5]....
        /*01f4*/ 	.word	0x000003c0
        /*01f8*/ 	.word	0x000000ff
        /*01fc*/ 	.word	0x0002a848
        /*0200*/ 	.short	0x0100
        /*0202*/ 	.byte	0x08
	.zero		1


	//   ....[6]....
        /*0204*/ 	.word	0x000004f0
        /*0208*/ 	.word	0x000000ff
        /*020c*/ 	.word	0x0002a850
        /*0210*/ 	.short	0x0100
        /*0212*/ 	.byte	0x08
	.zero		1


	//   ....[7]....
        /*0214*/ 	.word	0x00000500
        /*0218*/ 	.word	0x000000ff
        /*021c*/ 	.word	0x0002a860
        /*0220*/ 	.short	0x0100
        /*0222*/ 	.byte	0x08
	.zero		1


	//   ....[8]....
        /*0224*/ 	.word	0x00000510
        /*0228*/ 	.word	0x000000ff
        /*022c*/ 	.word	0x0002a858
        /*0230*/ 	.short	0x0100
        /*0232*/ 	.byte	0x08
	.zero		1


	//   ....[9]....
        /*0234*/ 	.word	0x00000520
        /*0238*/ 	.word	0x000000ff
        /*023c*/ 	.word	0x0002a868
        /*0240*/ 	.short	0x0100
        /*0242*/ 	.byte	0x08
	.zero		1


	//   ....[10]....
        /*0244*/ 	.word	0x00000610
        /*0248*/ 	.word	0x000000ff
        /*024c*/ 	.word	0x0002a870
        /*0250*/ 	.short	0x0100
        /*0252*/ 	.byte	0x06
	.zero		1


	//   ....[11]....
        /*0254*/ 	.word	0x00000620
        /*0258*/ 	.word	0x000000ff
        /*025c*/ 	.word	0x0002a880
        /*0260*/ 	.short	0x0100
        /*0262*/ 	.byte	0x06
	.zero		1


	//   ....[12]....
        /*0264*/ 	.word	0x00000630
        /*0268*/ 	.word	0x000000ff
        /*026c*/ 	.word	0x0002a878
        /*0270*/ 	.short	0x0100
        /*0272*/ 	.byte	0x06
	.zero		1


	//   ....[13]....
        /*0274*/ 	.word	0x00000640
        /*0278*/ 	.word	0x000000ff
        /*027c*/ 	.word	0x0002a888
        /*0280*/ 	.short	0x0100
        /*0282*/ 	.byte	0x06
	.zero		1


	//   ....[14]....
        /*0284*/ 	.word	0x00000770
        /*0288*/ 	.word	0x000000ff
        /*028c*/ 	.word	0x0002a890
        /*0290*/ 	.short	0x0100
        /*0292*/ 	.byte	0x08
	.zero		1


	//   ....[15]....
        /*0294*/ 	.word	0x00000780
        /*0298*/ 	.word	0x000000ff
        /*029c*/ 	.word	0x0002a8a0
        /*02a0*/ 	.short	0x0100
        /*02a2*/ 	.byte	0x08
	.zero		1


	//   ....[16]....
        /*02a4*/ 	.word	0x00000790
        /*02a8*/ 	.word	0x000000ff
        /*02ac*/ 	.word	0x0002a898
        /*02b0*/ 	.short	0x0100
        /*02b2*/ 	.byte	0x08
	.zero		1


	//   ....[17]....
        /*02b4*/ 	.word	0x000007a0
        /*02b8*/ 	.word	0x000000ff
        /*02bc*/ 	.word	0x0002a8a8
        /*02c0*/ 	.short	0x0100
        /*02c2*/ 	.byte	0x08
	.zero		1


	//   ....[18]....
        /*02c4*/ 	.word	0x000008d0
        /*02c8*/ 	.word	0x000000ff
        /*02cc*/ 	.word	0x0002a8b0
        /*02d0*/ 	.short	0x0100
        /*02d2*/ 	.byte	0x08
	.zero		1


	//   ....[19]....
        /*02d4*/ 	.word	0x000008e0
        /*02d8*/ 	.word	0x000000ff
        /*02dc*/ 	.word	0x0002a8c0
        /*02e0*/ 	.short	0x0100
        /*02e2*/ 	.byte	0x08
	.zero		1


	//   ....[20]....
        /*02e4*/ 	.word	0x000008f0
        /*02e8*/ 	.word	0x000000ff
        /*02ec*/ 	.word	0x0002a8b8
        /*02f0*/ 	.short	0x0100
        /*02f2*/ 	.byte	0x08
	.zero		1


	//   ....[21]....
        /*02f4*/ 	.word	0x00000900
        /*02f8*/ 	.word	0x000000ff
        /*02fc*/ 	.word	0x0002a8c8
        /*0300*/ 	.short	0x0100
        /*0302*/ 	.byte	0x08
	.zero		1


	//   ....[22]....
        /*0304*/ 	.word	0x00001910
        /*0308*/ 	.word	0x000000ff
        /*030c*/ 	.word	0x0002a800
        /*0310*/ 	.short	0x010a
        /*0312*/ 	.byte	0x25
	.zero		1


	//   ....[23]....
        /*0314*/ 	.word	0x000019a0
        /*0318*/ 	.word	0x00000003
        /*031c*/ 	.word	0x0002a830
        /*0320*/ 	.short	0x010a
        /*0322*/ 	.byte	0x3f
	.zero		1


	//   ....[24]....
        /*0324*/ 	.word	0x00001a20
        /*0328*/ 	.word	0x00000003
        /*032c*/ 	.word	0x0002a830
        /*0330*/ 	.short	0x010a
        /*0332*/ 	.byte	0x3f
	.zero		1


	//   ....[25]....
        /*0334*/ 	.word	0x000021b0
        /*0338*/ 	.word	0x00000002
        /*033c*/ 	.word	0x00000000
        /*0340*/ 	.short	0x0101
        /*0342*/ 	.byte	0x3f
	.zero		1


	//   ....[26]....
        /*0344*/ 	.word	0x000044c0
        /*0348*/ 	.word	0x000000ff
        /*034c*/ 	.word	0x0002a830
        /*0350*/ 	.short	0x010a
        /*0352*/ 	.byte	0x26
	.zero		1


	//   ....[27]....
        /*0354*/ 	.word	0x00004500
        /*0358*/ 	.word	0x000000ff
        /*035c*/ 	.word	0x0002a830
        /*0360*/ 	.short	0x010a
        /*0362*/ 	.byte	0x26
	.zero		1


	//   ....[28]....
        /*0364*/ 	.word	0x00004da0
        /*0368*/ 	.word	0x000000ff
        /*036c*/ 	.word	0x0002a850
        /*0370*/ 	.short	0x010a
        /*0372*/ 	.byte	0x06
	.zero		1


	//   ....[29]....
        /*0374*/ 	.word	0x00004de0
        /*0378*/ 	.word	0x000000ff
        /*037c*/ 	.word	0x0002a850
        /*0380*/ 	.short	0x010a
        /*0382*/ 	.byte	0x06
	.zero		1


	//   ....[30]....
        /*0384*/ 	.word	0x00005100
        /*0388*/ 	.word	0x00000000
        /*038c*/ 	.word	0x00000000
        /*0390*/ 	.short	0x0101
        /*0392*/ 	.byte	0x3f
	.zero		1


	//   ....[31]....
        /*0394*/ 	.word	0x00006cd0
        /*0398*/ 	.word	0x0000005b
        /*039c*/ 	.word	0x00000000
        /*03a0*/ 	.short	0x0101
        /*03a2*/ 	.byte	0x3f
	.zero		1


	//   ....[32]....
        /*03a4*/ 	.word	0x000073c0
        /*03a8*/ 	.word	0x000000ff
        /*03ac*/ 	.word	0x0002a830
        /*03b0*/ 	.short	0x010a
        /*03b2*/ 	.byte	0x06
	.zero		1


	//   ....[33]....
        /*03b4*/ 	.word	0x00007400
        /*03b8*/ 	.word	0x000000ff
        /*03bc*/ 	.word	0x0002a830
        /*03c0*/ 	.short	0x010a
        /*03c2*/ 	.byte	0x06
	.zero		1


	//   ....[34]....
        /*03c4*/ 	.word	0x00007ca0
        /*03c8*/ 	.word	0x000000ff
        /*03cc*/ 	.word	0x0002a850
        /*03d0*/ 	.short	0x010a
        /*03d2*/ 	.byte	0x0b
	.zero		1


	//   ....[35]....
        /*03d4*/ 	.word	0x00007ce0
        /*03d8*/ 	.word	0x000000ff
        /*03dc*/ 	.word	0x0002a850
        /*03e0*/ 	.short	0x010a
        /*03e2*/ 	.byte	0x0b
	.zero		1


	//   ....[36]....
        /*03e4*/ 	.word	0x00008b60
        /*03e8*/ 	.word	0x0000005a
        /*03ec*/ 	.word	0x00000000
        /*03f0*/ 	.short	0x0101
        /*03f2*/ 	.byte	0x3f
	.zero		1


	//   ....[37]....
        /*03f4*/ 	.word	0x00008c20
        /*03f8*/ 	.word	0x0000005a
        /*03fc*/ 	.word	0x00000000
        /*0400*/ 	.short	0x0101
        /*0402*/ 	.byte	0x3f
	.zero		1


	//   ....[38]....
        /*0404*/ 	.word	0x00009050
        /*0408*/ 	.word	0x000000ff
        /*040c*/ 	.word	0x0002a830
        /*0410*/ 	.short	0x010a
        /*0412*/ 	.byte	0x06
	.zero		1


	//   ....[39]....
        /*0414*/ 	.word	0x00009090
        /*0418*/ 	.word	0x000000ff
        /*041c*/ 	.word	0x0002a830
        /*0420*/ 	.short	0x010a
        /*0422*/ 	.byte	0x06
	.zero		1


	//   ....[40]....
        /*0424*/ 	.word	0x00009930
        /*0428*/ 	.word	0x000000ff
        /*042c*/ 	.word	0x0002a850
        /*0430*/ 	.short	0x010a
        /*0432*/ 	.byte	0x0a
	.zero		1


	//   ....[41]....
        /*0434*/ 	.word	0x00009970
        /*0438*/ 	.word	0x000000ff
        /*043c*/ 	.word	0x0002a850
        /*0440*/ 	.short	0x010a
        /*0442*/ 	.byte	0x0a
	.zero		1


	//   ....[42]....
        /*0444*/ 	.word	0x00009ca0
        /*0448*/ 	.word	0x00000000
        /*044c*/ 	.word	0x00000000
        /*0450*/ 	.short	0x0101
        /*0452*/ 	.byte	0x3f
	.zero		1


	//   ....[43]....
        /*0454*/ 	.word	0x0000b8f0
        /*0458*/ 	.word	0x0000005b
        /*045c*/ 	.word	0x00000000
        /*0460*/ 	.short	0x0101
        /*0462*/ 	.byte	0x3f
	.zero		1


	//   ....[44]....
        /*0464*/ 	.word	0x0000c0f0
        /*0468*/ 	.word	0x000000ff
        /*046c*/ 	.word	0x0002a850
        /*0470*/ 	.short	0x010a
        /*0472*/ 	.byte	0x05
	.zero		1


	//   ....[45]....
        /*0474*/ 	.word	0x0000c130
        /*0478*/ 	.word	0x000000ff
        /*047c*/ 	.word	0x0002a850
        /*0480*/ 	.short	0x010a
        /*0482*/ 	.byte	0x05
	.zero		1


	//   ....[46]....
        /*0484*/ 	.word	0x0000c5f0
        /*0488*/ 	.word	0x00000008
        /*048c*/ 	.word	0x00000000
        /*0490*/ 	.short	0x0101
        /*0492*/ 	.byte	0x3f
	.zero		1


	//   ....[47]....
        /*0494*/ 	.word	0x0000d370
        /*0498*/ 	.word	0x000000ff
        /*049c*/ 	.word	0x00000000
        /*04a0*/ 	.short	0x0101
        /*04a2*/ 	.byte	0x05
	.zero		1


	//   ....[48]....
        /*04a4*/ 	.word	0x0000edf0
        /*04a8*/ 	.word	0x00000008
        /*04ac*/ 	.word	0x0002a840
        /*04b0*/ 	.short	0x010a
        /*04b2*/ 	.byte	0x3f
	.zero		1


	//   ....[49]....
        /*04b4*/ 	.word	0x0000f280
        /*04b8*/ 	.word	0x000000ff
        /*04bc*/ 	.word	0x0002a820
        /*04c0*/ 	.short	0x010a
        /*04c2*/ 	.byte	0x26
	.zero		1


	//   ....[50]....
        /*04c4*/ 	.word	0x0000f560
        /*04c8*/ 	.word	0x00000003
        /*04cc*/ 	.word	0x0002a840
        /*04d0*/ 	.short	0x010a
        /*04d2*/ 	.byte	0x3f
	.zero		1


	//   ....[51]....
        /*04d4*/ 	.word	0x0000f7d0
        /*04d8*/ 	.word	0x00000002
        /*04dc*/ 	.word	0x00000060
        /*04e0*/ 	.short	0x010a
        /*04e2*/ 	.byte	0x3f
	.zero		1


	//   ....[52]....
        /*04e4*/ 	.word	0x0000fca0
        /*04e8*/ 	.word	0x00000003
        /*04ec*/ 	.word	0x0002a840
        /*04f0*/ 	.short	0x010a
        /*04f2*/ 	.byte	0x3f
	.zero		1


	//   ....[53]....
        /*04f4*/ 	.word	0x0000ff10
        /*04f8*/ 	.word	0x00000002
        /*04fc*/ 	.word	0x00000060
        /*0500*/ 	.short	0x010a
        /*0502*/ 	.byte	0x3f
	.zero		1


	//   ....[54]....
        /*0504*/ 	.word	0x00010300
        /*0508*/ 	.word	0x00000002
        /*050c*/ 	.word	0x0002a840
        /*0510*/ 	.short	0x010a
        /*0512*/ 	.byte	0x3f
	.zero		1


	//   ....[55]....
        /*0514*/ 	.word	0x000105a0
        /*0518*/ 	.word	0x00000002
        /*051c*/ 	.word	0x00000060
        /*0520*/ 	.short	0x010a
        /*0522*/ 	.byte	0x3f
	.zero		1


	//   ....[56]....
        /*0524*/ 	.word	0x00010960
        /*0528*/ 	.word	0x00000003
        /*052c*/ 	.word	0x0002a860
        /*0530*/ 	.short	0x010a
        /*0532*/ 	.byte	0x3f
	.zero		1


	//   ....[57]....
        /*0534*/ 	.word	0x00010d70
        /*0538*/ 	.word	0x00000007
        /*053c*/ 	.word	0x0002a820
        /*0540*/ 	.short	0x010a
        /*0542*/ 	.byte	0x3f
	.zero		1


	//   ....[58]....
        /*0544*/ 	.word	0x00010ee0
        /*0548*/ 	.word	0x00000005
        /*054c*/ 	.word	0x00000000
        /*0550*/ 	.short	0x010a
        /*0552*/ 	.byte	0x3f
	.zero		1


	//   ....[59]....
        /*0554*/ 	.word	0x00010f50
        /*0558*/ 	.word	0x00000003
        /*055c*/ 	.word	0x00000000
        /*0560*/ 	.short	0x010a
        /*0562*/ 	.byte	0x3f
	.zero		1


	//   ....[60]....
        /*0564*/ 	.word	0x00010fb0
        /*0568*/ 	.word	0x00000005
        /*056c*/ 	.word	0x00000000
        /*0570*/ 	.short	0x010a
        /*0572*/ 	.byte	0x3f
	.zero		1


	//   ....[61]....
        /*0574*/ 	.word	0x00010fe0
        /*0578*/ 	.word	0x00000003
        /*057c*/ 	.word	0x00000000
        /*0580*/ 	.short	0x010a
        /*0582*/ 	.byte	0x3f
	.zero		1


	//   ....[62]....
        /*0584*/ 	.word	0x00011050
        /*0588*/ 	.word	0x00000003
        /*058c*/ 	.word	0x0002a800
        /*0590*/ 	.short	0x010a
        /*0592*/ 	.byte	0x3f
	.zero		1


	//   ....[63]....
        /*0594*/ 	.word	0x000110a0
        /*0598*/ 	.word	0x00000003
        /*059c*/ 	.word	0x0002a830
        /*05a0*/ 	.short	0x010a
        /*05a2*/ 	.byte	0x3f
	.zero		1


	//   ....[64]....
        /*05a4*/ 	.word	0x00011100
        /*05a8*/ 	.word	0x00000059
        /*05ac*/ 	.word	0x0002a830
        /*05b0*/ 	.short	0x010a
        /*05b2*/ 	.byte	0x3f
	.zero		1


	//   ....[65]....
        /*05b4*/ 	.word	0x00011160
        /*05b8*/ 	.word	0x000000af
        /*05bc*/ 	.word	0x0002a850
        /*05c0*/ 	.short	0x010a
        /*05c2*/ 	.byte	0x3f
	.zero		1


	//   ....[66]....
        /*05c4*/ 	.word	0x000111c0
        /*05c8*/ 	.word	0x0000000c
        /*05cc*/ 	.word	0x0002a830
        /*05d0*/ 	.short	0x010a
        /*05d2*/ 	.byte	0x3f
	.zero		1


	//   ....[67]....
        /*05d4*/ 	.word	0x00011220
        /*05d8*/ 	.word	0x00000003
        /*05dc*/ 	.word	0x0002a850
        /*05e0*/ 	.short	0x010a
        /*05e2*/ 	.byte	0x3f
	.zero		1


	//   ....[68]....
        /*05e4*/ 	.word	0x00011280
        /*05e8*/ 	.word	0x0000000c
        /*05ec*/ 	.word	0x0002a830
        /*05f0*/ 	.short	0x010a
        /*05f2*/ 	.byte	0x3f
	.zero		1


	//   ....[69]....
        /*05f4*/ 	.word	0x000112e0
        /*05f8*/ 	.word	0x00000003
        /*05fc*/ 	.word	0x0002a850
        /*0600*/ 	.short	0x010a
        /*0602*/ 	.byte	0x3f
	.zero		1


	//   ....[70]....
        /*0604*/ 	.word	0x00011340
        /*0608*/ 	.word	0x00000005
        /*060c*/ 	.word	0x0002a850
        /*0610*/ 	.short	0x010a
        /*0612*/ 	.byte	0x3f
	.zero		1


	//   ....[71]....
        /*0614*/ 	.word	0x000114c0
        /*0618*/ 	.word	0x00000008
        /*061c*/ 	.word	0x0002a840
        /*0620*/ 	.short	0x010a
        /*0622*/ 	.byte	0x3f
	.zero		1


	//   ....[72]....
        /*0624*/ 	.word	0x00011520
        /*0628*/ 	.word	0x00000008
        /*062c*/ 	.word	0x0002a820
        /*0630*/ 	.short	0x010a
        /*0632*/ 	.byte	0x3f
	.zero		1


	//   ....[73]....
        /*0634*/ 	.word	0x00011570
        /*0638*/ 	.word	0x00000003
        /*063c*/ 	.word	0x0002a840
        /*0640*/ 	.short	0x010a
        /*0642*/ 	.byte	0x3f
	.zero		1


	//   ....[74]....
        /*0644*/ 	.word	0x000115c0
        /*0648*/ 	.word	0x00000002
        /*064c*/ 	.word	0x00000060
        /*0650*/ 	.short	0x010a
        /*0652*/ 	.byte	0x3f
	.zero		1


	//   ....[75]....
        /*0654*/ 	.word	0x00011610
        /*0658*/ 	.word	0x00000003
        /*065c*/ 	.word	0x0002a840
        /*0660*/ 	.short	0x010a
        /*0662*/ 	.byte	0x3f
	.zero		1


	//   ....[76]....
        /*0664*/ 	.word	0x00011660
        /*0668*/ 	.word	0x00000002
        /*066c*/ 	.word	0x00000060
        /*0670*/ 	.short	0x010a
        /*0672*/ 	.byte	0x3f
	.zero		1


	//   ....[77]....
        /*0674*/ 	.word	0x000116b0
        /*0678*/ 	.word	0x00000002
        /*067c*/ 	.word	0x0002a840
        /*0680*/ 	.short	0x010a
        /*0682*/ 	.byte	0x3f
	.zero		1


	//   ....[78]....
        /*0684*/ 	.word	0x00011700
        /*0688*/ 	.word	0x00000002
        /*068c*/ 	.word	0x00000060
        /*0690*/ 	.short	0x010a
        /*0692*/ 	.byte	0x3f
	.zero		1


	//   ....[79]....
        /*0694*/ 	.word	0x00011750
        /*0698*/ 	.word	0x00000003
        /*069c*/ 	.word	0x0002a860
        /*06a0*/ 	.short	0x010a
        /*06a2*/ 	.byte	0x3f
	.zero		1


	//   ....[80]....
        /*06a4*/ 	.word	0x00011830
        /*06a8*/ 	.word	0x00000007
        /*06ac*/ 	.word	0x0002a820
        /*06b0*/ 	.short	0x010a
        /*06b2*/ 	.byte	0x3f
	.zero		1


	//   ....[81]....
        /*06b4*/ 	.word	0x00011880
        /*06b8*/ 	.word	0x00000005
        /*06bc*/ 	.word	0x00000000
        /*06c0*/ 	.short	0x010a
        /*06c2*/ 	.byte	0x3f
	.zero		1


	//   ....[82]....
        /*06c4*/ 	.word	0x000118d0
        /*06c8*/ 	.word	0x00000003
        /*06cc*/ 	.word	0x00000000
        /*06d0*/ 	.short	0x010a
        /*06d2*/ 	.byte	0x3f
	.zero		1


	//   ....[83]....
        /*06d4*/ 	.word	0x00011920
        /*06d8*/ 	.word	0x00000005
        /*06dc*/ 	.word	0x00000000
        /*06e0*/ 	.short	0x010a
        /*06e2*/ 	.byte	0x3f
	.zero		1


	//----- nvinfo : EIATTR_NUM_MBARRIERS
	.align		4
.L_449:
        /*06e4*/ 	.byte	0x03, 0x38
        /*06e6*/ 	.short	0x0016


	//----- nvinfo : EIATTR_EXIT_INSTR_OFFSETS
	.align		4
        /*06e8*/ 	.byte	0x04, 0x1c
        /*06ea*/ 	.short	(.L_451 - .L_450)


	//   ....[0]....
.L_450:
        /*06ec*/ 	.word	0x00000a40


	//   ....[1]....
        /*06f0*/ 	.word	0x0000dc30


	//   ....[2]....
        /*06f4*/ 	.word	0x0000dc90


	//   ....[3]....
        /*06f8*/ 	.word	0x00010de0


	//   ....[4]....
        /*06fc*/ 	.word	0x00011030


	//----- nvinfo : EIATTR_MAX_THREADS
	.align		4
.L_451:
        /*0700*/ 	.byte	0x04, 0x05
        /*0702*/ 	.short	(.L_453 - .L_452)
.L_452:
        /*0704*/ 	.word	0x00000180
        /*0708*/ 	.word	0x00000001
        /*070c*/ 	.word	0x00000001


	//----- nvinfo : EIATTR_CRS_STACK_SIZE
	.align		4
.L_453:
        /*0710*/ 	.byte	0x04, 0x1e
        /*0712*/ 	.short	(.L_455 - .L_454)
.L_454:
        /*0714*/ 	.word	0x00000000


	//----- nvinfo : EIATTR_CBANK_PARAM_SIZE
	.align		4
.L_455:
        /*0718*/ 	.byte	0x03, 0x19
        /*071a*/ 	.short	0x0bf0


	//----- nvinfo : EIATTR_PARAM_CBANK
	.align		4
        /*071c*/ 	.byte	0x04, 0x0a
        /*071e*/ 	.short	(.L_457 - .L_456)
	.align		4
.L_456:
        /*0720*/ 	.word	index@(.nv.constant0._ZN7cutlass13device_kernelIN5flash11enable_sm90INS1_16FlashAttnFwdSm90INS1_25CollectiveMainloopFwdSm90ILi2EN4cute5tupleIJNS5_1CILi1EEES8_S8_EEENS6_IJNS7_ILi128EEENS7_ILi96EEENS7_ILi192EEEEEELi128ENS_10bfloat16_tEfNS_4arch4Sm90ELb0ELb1ELb0ELb0ELb0ELb0ELb0ELb1ELb1ELb0ELb0ELb0EEENS1_21CollectiveEpilogueFwdINS6_IJSA_SA_SB_EEES9_SE_SG_Li256ELb0ELb0ELb0ELb0EEENS1_30DynamicPersistentTileSchedulerILi256ELi32ELb0ELb0ELb1EEEEEEEEEvNT_6ParamsE)
        /*0724*/ 	.short	0x0210
        /*0726*/ 	.short	0x0bf0


	//----- nvinfo : EIATTR_SW_WAR
	.align		4
.L_457:
        /*0728*/ 	.byte	0x04, 0x36
        /*072a*/ 	.short	(.L_459 - .L_458)
.L_458:
        /*072c*/ 	.word	0x00000008
.L_459:


//--------------------- .nv.info._ZN7cutlass13device_kernelIN5flash11enable_sm90INS1_16FlashAttnFwdSm90INS1_25CollectiveMainloopFwdSm90ILi2EN4cute5tupleIJNS5_1CILi1EEES8_S8_EEENS6_IJNS7_ILi128EEENS7_ILi96EEENS7_ILi192EEEEEELi128ENS_10bfloat16_tEfNS_4arch4Sm90ELb0ELb1ELb0ELb1ELb0ELb0ELb0ELb1ELb1ELb0ELb0ELb0EEENS1_21CollectiveEpilogueFwdINS6_IJSA_SA_SB_EEES9_SE_SG_Li256ELb1ELb0ELb0ELb0EEENS1_36VarlenDynamicPersistentTileSchedulerILi128ELi96ELi256ELi32ELb0ELb0ELb1ELb1ELb0ELb1EEEEEEEEEvNT_6ParamsE --------------------------
	.section	.nv.info._ZN7cutlass13device_kernelIN5flash11enable_sm90INS1_16FlashAttnFwdSm90INS1_25CollectiveMainloopFwdSm90ILi2EN4cute5tupleIJNS5_1CILi1EEES8_S8_EEENS6_IJNS7_ILi128EEENS7_ILi96EEENS7_ILi192EEEEEELi128ENS_10bfloat16_tEfNS_4arch4Sm90ELb0ELb1ELb0ELb1ELb0ELb0ELb0ELb1ELb1ELb0ELb0ELb0EEENS1_21CollectiveEpilogueFwdINS6_IJSA_SA_SB_EEES9_SE_SG_Li256ELb1ELb0ELb0ELb0EEENS1_36VarlenDynamicPersistentTileSchedulerILi128ELi96ELi256ELi32ELb0ELb0ELb1ELb1ELb0ELb1EEEEEEEEEvNT_6ParamsE,"",@"SHT_CUDA_INFO"
	.sectionflags	@""
	.align	4


	//----- nvinfo : EIATTR_CUDA_API_VERSION
	.align		4
        /*0000*/ 	.byte	0x04, 0x37
        /*0002*/ 	.short	(.L_461 - .L_460)
.L_460:
        /*0004*/ 	.word	0x00000082


	//----- nvinfo : EIATTR_KPARAM_INFO
	.align		4
.L_461:
        /*0008*/ 	.byte	0x04, 0x17
        /*000a*/ 	.short	(.L_463 - .L_462)
.L_462:
        /*000c*/ 	.word	0x00000000
        /*0010*/ 	.short	0x0000
        /*0012*/ 	.short	0x0070
        /*0014*/ 	.byte	0x00, 0xf0, 0x01, 0x28


	//----- nvinfo : EIATTR_SPARSE_MMA_MASK
	.align		4
.L_463:
        /*0018*/ 	.byte	0x03, 0x50
        /*001a*/ 	.short	0x0000


	//----- nvinfo : EIATTR_MAXREG_COUNT
	.align		4
        /*001c*/ 	.byte	0x03, 0x1b
        /*001e*/ 	.short	0x00a8


	//----- nvinfo : EIATTR_NUM_BARRIERS
	.align		4
        /*0020*/ 	.byte	0x02, 0x4c
        /*0022*/ 	.byte	0x09
	.zero		1


	//----- nvinfo : EIATTR_EXTERNS
	.align		4
        /*0024*/ 	.byte	0x04, 0x0f
        /*0026*/ 	.short	(.L_465 - .L_464)


	//   ....[0]....
	.align		4
.L_464:
        /*0028*/ 	.word	index@(__assertfail)


	//----- nvinfo : EIATTR_ANNOTATIONS
	.align		4
.L_465:
        /*002c*/ 	.byte	0x04, 0x55
        /*002e*/ 	.short	(.L_467 - .L_466)


	//   ....[0]....
.L_466:
        /* <DEDUP_REMOVED lines=34> */


	//----- nvinfo : EIATTR_MERCURY_ISA_VERSION
	.align		4
.L_467:
        /*0240*/ 	.byte	0x03, 0x5f
        /*0242*/ 	.short	0x0101


	//----- nvinfo : EIATTR_UNUSED_LOAD_BYTE_OFFSET
	.align		4
        /*0244*/ 	.byte	0x04, 0x44
        /*0246*/ 	.short	(.L_469 - .L_468)


	//   ....[0]....
.L_468:
        /*0248*/ 	.word	0x00000a20
        /*024c*/ 	.word	0x0000fff0


	//   ....[1]....
        /*0250*/ 	.word	0x0000c930
        /*0254*/ 	.word	0x0000fff0


	//----- nvinfo : EIATTR_INT_WARP_WIDE_INSTR_OFFSETS
	.align		4
.L_469:
        /*0258*/ 	.byte	0x04, 0x31
        /*025a*/ 	.short	(.L_471 - .L_470)


	//   ....[0]....
.L_470:
        /*025c*/ 	.word	0x00000150


	//   ....[1]....
        /*0260*/ 	.word	0x00000190


	//   ....[2]....
        /*0264*/ 	.word	0x00000250


	//   ....[3]....
        /*0268*/ 	.word	0x0000fb30


	//   ....[4]....
        /*026c*/ 	.word	0x0000fbc0


	//   ....[5]....
        /*0270*/ 	.word	0x000100c0


	//   ....[6]....
        /*0274*/ 	.word	0x00010140


	//   ....[7]....
        /*0278*/ 	.word	0x00010250


	//   ....[8]....
        /*027c*/ 	.word	0x00010340


	//   ....[9]....
        /*0280*/ 	.word	0x00012660


	//   ....[10]....
        /*0284*/ 	.word	0x000126f0


	//----- nvinfo : EIATTR_COOP_GROUP_MASK_REGIDS
	.align		4
.L_471:
        /*0288*/ 	.byte	0x04, 0x29
        /*028a*/ 	.short	(.L_473 - .L_472)


	//   ....[0]....
.L_472:
        /*028c*/ 	.word	0xffffffff


	//   ....[1]....
        /*0290*/ 	.word	0xffffffff


	//   ....[2]....
        /*0294*/ 	.word	0xffffffff


	//   ....[3]....
        /*0298*/ 	.word	0xffffffff


	//   ....[4]....
        /*029c*/ 	.word	0xffffffff


	//   ....[5]....
        /*02a0*/ 	.word	0xffffffff


	//   ....[6]....
        /*02a4*/ 	.word	0xffffffff


	//   ....[7]....
        /*02a8*/ 	.word	0xffffffff


	//   ....[8]....
        /*02ac*/ 	.word	0xffffffff


	//   ....[9]....
        /*02b0*/ 	.word	0xffffffff


	//   ....[10]....
        /*02b4*/ 	.word	0xffffffff


	//   ....[11]....
        /*02b8*/ 	.word	0xffffffff


	//   ....[12]....
        /*02bc*/ 	.word	0xffffffff


	//   ....[13]....
        /*02c0*/ 	.word	0xffffffff


	//   ....[14]....
        /*02c4*/ 	.word	0xffffffff


	//   ....[15]....
        /*02c8*/ 	.word	0xffffffff


	//   ....[16]....
        /*02cc*/ 	.word	0xffffffff


	//   ....[17]....
        /*02d0*/ 	.word	0xffffffff


	//   ....[18]....
        /*02d4*/ 	.word	0xffffffff


	//   ....[19]....
        /*02d8*/ 	.word	0xffffffff


	//   ....[20]....
        /*02dc*/ 	.word	0xffffffff


	//   ....[21]....
        /*02e0*/ 	.word	0xffffffff


	//   ....[22]....
        /*02e4*/ 	.word	0xffffffff


	//   ....[23]....
        /*02e8*/ 	.word	0xffffffff


	//   ....[24]....
        /*02ec*/ 	.word	0xffffffff


	//   ....[25]....
        /*02f0*/ 	.word	0xffffffff


	//   ....[26]....
        /*02f4*/ 	.word	0xffffffff


	//   ....[27]....
        /*02f8*/ 	.word	0xffffffff


	//   ....[28]....
        /*02fc*/ 	.word	0xffffffff


	//   ....[29]....
        /*0300*/ 	.word	0xffffffff


	//   ....[30]....
        /*0304*/ 	.word	0xffffffff


	//   ....[31]....
        /*0308*/ 	.word	0xffffffff


	//   ....[32]....
        /*030c*/ 	.word	0xffffffff


	//   ....[33]....
        /*0310*/ 	.word	0xffffffff


	//   ....[34]....
        /*0314*/ 	.word	0xffffffff


	//   ....[35]....
        /*0318*/ 	.word	0xffffffff


	//   ....[36]....
        /*031c*/ 	.word	0xffffffff


	//   ....[37]....
        /*0320*/ 	.word	0xffffffff


	//   ....[38]....
        /*0324*/ 	.word	0xffffffff


	//   ....[39]....
        /*0328*/ 	.word	0xffffffff


	//   ....[40]....
        /*032c*/ 	.word	0xffffffff


	//   ....[41]....
        /*0330*/ 	.word	0xffffffff


	//   ....[42]....
        /*0334*/ 	.word	0xffffffff


	//   ....[43]....
        /*0338*/ 	.word	0xffffffff


	//   ....[44]....
        /*033c*/ 	.word	0xffffffff


	//   ....[45]....
        /*0340*/ 	.word	0xffffffff


	//   ....[46]....
        /*0344*/ 	.word	0xffffffff


	//   ....[47]....
        /*0348*/ 	.word	0xffffffff


	//   ....[48]....
        /*034c*/ 	.word	0xffffffff


	//   ....[49]....
        /*0350*/ 	.word	0xffffffff


	//   ....[50]....
        /*0354*/ 	.word	0xffffffff


	//   ....[51]....
        /*0358*/ 	.word	0xffffffff


	//   ....[52]....
        /*035c*/ 	.word	0xffffffff


	//   ....[53]....
        /*0360*/ 	.word	0xffffffff


	//   ....[54]....
        /*0364*/ 	.word	0xffffffff


	//   ....[55]....
        /*0368*/ 	.word	0xffffffff


	//   ....[56]....
        /*036c*/ 	.word	0xffffffff


	//   ....[57]....
        /*0370*/ 	.word	0xffffffff


	//   ....[58]....
        /*0374*/ 	.word	0xffffffff


	//   ....[59]....
        /*0378*/ 	.word	0xffffffff


	//   ....[60]....
        /*037c*/ 	.word	0xffffffff


	//   ....[61]....
        /*0380*/ 	.word	0xffffffff


	//   ....[62]....
        /*0384*/ 	.word	0x0500000f


	//   ....[63]....
        /*0388*/ 	.word	0x0500000f


	//   ....[64]....
        /*038c*/ 	.word	0x0500000f


	//   ....[65]....
        /*0390*/ 	.word	0x0500000f


	//   ....[66]....
        /*0394*/ 	.word	0x0500000f


	//   ....[67]....
        /*0398*/ 	.word	0x0500000f


	//   ....[68]....
        /*039c*/ 	.word	0x0500000f


	//   ....[69]....
        /*03a0*/ 	.word	0x0500000f


	//   ....[70]....
        /*03a4*/ 	.word	0x0500000f


	//   ....[71]....
        /*03a8*/ 	.word	0x0500000f


	//   ....[72]....
        /*03ac*/ 	.word	0x0500000f


	//   ....[73]....
        /*03b0*/ 	.word	0x0500000f


	//   ....[74]....
        /*03b4*/ 	.word	0x0500000f


	//   ....[75]....
        /*03b8*/ 	.word	0x0500000f


	//   ....[76]....
        /*03bc*/ 	.word	0x0500000f


	//   ....[77]....
        /*03c0*/ 	.word	0x0500000f


	//   ....[78]....
        /*03c4*/ 	.word	0x0500000f


	//   ....[79]....
        /*03c8*/ 	.word	0x0500000f


	//   ....[80]....
        /*03cc*/ 	.word	0x0500000f


	//----- nvinfo : EIATTR_COOP_GROUP_INSTR_OFFSETS
	.align		4
.L_473:
        /*03d0*/ 	.byte	0x04, 0x28
        /*03d2*/ 	.short	(.L_475 - .L_474)


	//   ....[0]....
.L_474:
        /*03d4*/ 	.word	0x00000060


	//   ....[1]....
        /*03d8*/ 	.word	0x00000160


	//   ....[2]....
        /*03dc*/ 	.word	0x00000260


	//   ....[3]....
        /*03e0*/ 	.word	0x000003d0


	//   ....[4]....
        /*03e4*/ 	.word	0x00000530


	//   ....[5]....
        /*03e8*/ 	.word	0x00000650


	//   ....[6]....
        /*03ec*/ 	.word	0x000007b0


	//   ....[7]....
        /*03f0*/ 	.word	0x00001670


	//   ....[8]....
        /*03f4*/ 	.word	0x00002f80


	//   ....[9]....
        /*03f8*/ 	.word	0x00003090


	//   ....[10]....
        /*03fc*/ 	.word	0x000035e0


	//   ....[11]....
        /*0400*/ 	.word	0x00003680


	//   ....[12]....
        /*0404*/ 	.word	0x000061c0


	//   ....[13]....
        /*0408*/ 	.word	0x00006260


	//   ....[14]....
        /*040c*/ 	.word	0x00006640


	//   ....[15]....
        /*0410*/ 	.word	0x000066a0


	//   ....[16]....
        /*0414*/ 	.word	0x00007ec0


	//   ....[17]....
        /*0418*/ 	.word	0x00007ee0


	//   ....[18]....
        /*041c*/ 	.word	0x000080f0


	//   ....[19]....
        /*0420*/ 	.word	0x00008110


	//   ....[20]....
        /*0424*/ 	.word	0x0000aaf0


	//   ....[21]....
        /*0428*/ 	.word	0x0000ac10


	//   ....[22]....
        /*042c*/ 	.word	0x0000b1e0


	//   ....[23]....
        /*0430*/ 	.word	0x0000b240


	//   ....[24]....
        /*0434*/ 	.word	0x0000c090


	//   ....[25]....
        /*0438*/ 	.word	0x0000c0c0


	//   ....[26]....
        /*043c*/ 	.word	0x0000c1b0


	//   ....[27]....
        /*0440*/ 	.word	0x0000c1c0


	//   ....[28]....
        /*0444*/ 	.word	0x0000e6b0


	//   ....[29]....
        /*0448*/ 	.word	0x0000e840


	//   ....[30]....
        /*044c*/ 	.word	0x0000e870


	//   ....[31]....
        /*0450*/ 	.word	0x0000e8a0


	//   ....[32]....
        /*0454*/ 	.word	0x0000e8e0


	//   ....[33]....
        /*0458*/ 	.word	0x0000e930


	//   ....[34]....
        /*045c*/ 	.word	0x0000e990


	//   ....[35]....
        /*0460*/ 	.word	0x0000eb70


	//   ....[36]....
        /*0464*/ 	.word	0x0000ebd0


	//   ....[37]....
        /*0468*/ 	.word	0x0000ec10


	//   ....[38]....
        /*046c*/ 	.word	0x0000ec50


	//   ....[39]....
        /*0470*/ 	.word	0x0000ec80


	//   ....[40]....
        /*0474*/ 	.word	0x0000ecb0


	//   ....[41]....
        /*0478*/ 	.word	0x0000ed40


	//   ....[42]....
        /*047c*/ 	.word	0x0000eda0


	//   ....[43]....
        /*0480*/ 	.word	0x0000ee30


	//   ....[44]....
        /*0484*/ 	.word	0x00012b00


	//   ....[45]....
        /*0488*/ 	.word	0x00012b10


	//   ....[46]....
        /*048c*/ 	.word	0x00012c20


	//   ....[47]....
        /*0490*/ 	.word	0x00012c80


	//   ....[48]....
        /*0494*/ 	.word	0x00012cc0


	//   ....[49]....
        /*0498*/ 	.word	0x00012d00


	//   ....[50]....
        /*049c*/ 	.word	0x00012d30


	//   ....[51]....
        /*04a0*/ 	.word	0x00012d60


	//   ....[52]....
        /*04a4*/ 	.word	0x00012ef0


	//   ....[53]....
        /*04a8*/ 	.word	0x00012f50


	//   ....[54]....
        /*04ac*/ 	.word	0x00012f90


	//   ....[55]....
        /*04b0*/ 	.word	0x00012fd0


	//   ....[56]....
        /*04b4*/ 	.word	0x00013000


	//   ....[57]....
        /*04b8*/ 	.word	0x00013030


	//   ....[58]....
        /*04bc*/ 	.word	0x000130f0


	//   ....[59]....
        /*04c0*/ 	.word	0x00013110


	//   ....[60]....
        /*04c4*/ 	.word	0x00013180


	//   ....[61]....
        /*04c8*/ 	.word	0x00013810


	//   ....[62]....
        /*04cc*/ 	.word	0x00013ea0


	//   ....[63]....
        /*04d0*/ 	.word	0x000142c0


	//   ....[64]....
        /*04d4*/ 	.word	0x00014350


	//   ....[65]....
        /*04d8*/ 	.word	0x000143f0


	//   ....[66]....
        /*04dc*/ 	.word	0x000144a0


	//   ....[67]....
        /*04e0*/ 	.word	0x00014520


	//   ....[68]....
        /*04e4*/ 	.word	0x000145a0


	//   ....[69]....
        /*04e8*/ 	.word	0x00014620


	//   ....[70]....
        /*04ec*/ 	.word	0x000146a0


	//   ....[71]....
        /*04f0*/ 	.word	0x00014730


	//   ....[72]....
        /*04f4*/ 	.word	0x000147e0


	//   ....[73]....
        /*04f8*/ 	.word	0x00014860


	//   ....[74]....
        /*04fc*/ 	.word	0x000148e0


	//   ....[75]....
        /*0500*/ 	.word	0x00014960


	//   ....[76]....
        /*0504*/ 	.word	0x000149e0


	//   ....[77]....
        /*0508*/ 	.word	0x00014a50


	//   ....[78]....
        /*050c*/ 	.word	0x00014af0


	//   ....[79]....
        /*0510*/ 	.word	0x00014b80


	//   ....[80]....
        /*0514*/ 	.word	0x00014cb0


	//----- nvinfo : EIATTR_REG_RECONFIG
	.align		4
.L_475:
        /*0518*/ 	.byte	0x01, 0x54
	.zero		2


	//----- nvinfo : EIATTR_SYSCALL_OFFSETS
	.align		4
        /*051c*/ 	.byte	0x04, 0x46
        /*051e*/ 	.short	(.L_477 - .L_476)


	//   ....[0]....
.L_476:
        /*0520*/ 	.word	0x00001850


	//   ....[1]....
        /*0524*/ 	.word	0x0000fd50


	//   ....[2]....
        /*0528*/ 	.word	0x0000fe90


	//   ....[3]....
        /*052c*/ 	.word	0x0000ff90


	//----- nvinfo : EIATTR_MBARRIER_INSTR_OFFSETS
	.align		4
.L_477:
        /*0530*/ 	.byte	0x04, 0x39
        /*0532*/ 	.short	(.L_479 - .L_478)


	//   ....[0]....
.L_478:
        /*0534*/ 	.word	0x00000280
        /*0538*/ 	.word	0x000000ff
        /*053c*/ 	.word	0x0002a800
        /*0540*/ 	.short	0x0100
        /*0542*/ 	.byte	0x08
	.zero		1


	//   ....[1]....
        /*0544*/ 	.word	0x00000290
        /*0548*/ 	.word	0x000000ff
        /*054c*/ 	.word	0x0002a820
        /*0550*/ 	.short	0x0100
        /*0552*/ 	.byte	0x08
	.zero		1


	//   ....[2]....
        /*0554*/ 	.word	0x00000380
        /*0558*/ 	.word	0x000000ff
        /*055c*/ 	.word	0x0002a830
        /*0560*/ 	.short	0x0100
        /*0562*/ 	.byte	0x08
	.zero		1


	//   ....[3]....
        /*0564*/ 	.word	0x00000390
        /*0568*/ 	.word	0x000000ff
        /*056c*/ 	.word	0x0002a840
        /*0570*/ 	.short	0x0100
        /*0572*/ 	.byte	0x08
	.zero		1


	//   ....[4]....
        /*0574*/ 	.word	0x000003a0
        /*0578*/ 	.word	0x000000ff
        /*057c*/ 	.word	0x0002a838
        /*0580*/ 	.short	0x0100
        /*0582*/ 	.byte	0x08
	.zero		1


	//   ....[5]....
        /*0584*/ 	.word	0x000003b0
        /*0588*/ 	.word	0x000000ff
        /*058c*/ 	.word	0x0002a848
        /*0590*/ 	.short	0x0100
        /*0592*/ 	.byte	0x08
	.zero		1


	//   ....[6]....
        /*0594*/ 	.word	0x000004e0
        /*0598*/ 	.word	0x000000ff
        /*059c*/ 	.word	0x0002a850
        /*05a0*/ 	.short	0x0100
        /*05a2*/ 	.byte	0x08
	.zero		1


	//   ....[7]....
        /*05a4*/ 	.word	0x000004f0
        /*05a8*/ 	.word	0x000000ff
        /*05ac*/ 	.word	0x0002a860
        /*05b0*/ 	.short	0x0100
        /*05b2*/ 	.byte	0x08
	.zero		1


	//   ....[8]....
        /*05b4*/ 	.word	0x00000500
        /*05b8*/ 	.word	0x000000ff
        /*05bc*/ 	.word	0x0002a858
        /*05c0*/ 	.short	0x0100
        /*05c2*/ 	.byte	0x08
	.zero		1


	//   ....[9]....
        /*05c4*/ 	.word	0x00000510
        /*05c8*/ 	.word	0x000000ff
        /*05cc*/ 	.word	0x0002a868
        /*05d0*/ 	.short	0x0100
        /*05d2*/ 	.byte	0x08
	.zero		1


	//   ....[10]....
        /*05d4*/ 	.word	0x00000600
        /*05d8*/ 	.word	0x000000ff
        /*05dc*/ 	.word	0x0002a870
        /*05e0*/ 	.short	0x0100
        /*05e2*/ 	.byte	0x06
	.zero		1


	//   ....[11]....
        /*05e4*/ 	.word	0x00000610
        /*05e8*/ 	.word	0x000000ff
        /*05ec*/ 	.word	0x0002a880
        /*05f0*/ 	.short	0x0100
        /*05f2*/ 	.byte	0x06
	.zero		1


	//   ....[12]....
        /*05f4*/ 	.word	0x00000620
        /*05f8*/ 	.word	0x000000ff
        /*05fc*/ 	.word	0x0002a878
        /*0600*/ 	.short	0x0100
        /*0602*/ 	.byte	0x06
	.zero		1


	//   ....[13]....
        /*0604*/ 	.word	0x00000630
        /*0608*/ 	.word	0x000000ff
        /*060c*/ 	.word	0x0002a888
        /*0610*/ 	.short	0x0100
        /*0612*/ 	.byte	0x06
	.zero		1


	//   ....[14]....
        /*0614*/ 	.word	0x00000760
        /*0618*/ 	.word	0x000000ff
        /*061c*/ 	.word	0x0002a890
        /*0620*/ 	.short	0x0100
        /*0622*/ 	.byte	0x08
	.zero		1


	//   ....[15]....
        /*0624*/ 	.word	0x00000770
        /*0628*/ 	.word	0x000000ff
        /*062c*/ 	.word	0x0002a8a0
        /*0630*/ 	.short	0x0100
        /*0632*/ 	.byte	0x08
	.zero		1


	//   ....[16]....
        /*0634*/ 	.word	0x00000780
        /*0638*/ 	.word	0x000000ff
        /*063c*/ 	.word	0x0002a898
        /*0640*/ 	.short	0x0100
        /*0642*/ 	.byte	0x08
	.zero		1


	//   ....[17]....
        /*0644*/ 	.word	0x00000790
        /*0648*/ 	.word	0x000000ff
        /*064c*/ 	.word	0x0002a8a8
        /*0650*/ 	.short	0x0100
        /*0652*/ 	.byte	0x08
	.zero		1


	//   ....[18]....
        /*0654*/ 	.word	0x000008c0
        /*0658*/ 	.word	0x000000ff
        /*065c*/ 	.word	0x0002a8b0
        /*0660*/ 	.short	0x0100
        /*0662*/ 	.byte	0x08
	.zero		1


	//   ....[19]....
        /*0664*/ 	.word	0x000008d0
        /*0668*/ 	.word	0x000000ff
        /*066c*/ 	.word	0x0002a8c0
        /*0670*/ 	.short	0x0100
        /*0672*/ 	.byte	0x08
	.zero		1


	//   ....[20]....
        /*0674*/ 	.word	0x000008e0
        /*0678*/ 	.word	0x000000ff
        /*067c*/ 	.word	0x0002a8b8
        /*0680*/ 	.short	0x0100
        /*0682*/ 	.byte	0x08
	.zero		1


	//   ....[21]....
        /*0684*/ 	.word	0x000008f0
        /*0688*/ 	.word	0x000000ff
        /*068c*/ 	.word	0x0002a8c8
        /*0690*/ 	.short	0x0100
        /*0692*/ 	.byte	0x08
	.zero		1


	//   ....[22]....
        /*0694*/ 	.word	0x000018b0
        /*0698*/ 	.word	0x000000ff
        /*069c*/ 	.word	0x0002a800
        /*06a0*/ 	.short	0x010a
        /*06a2*/ 	.byte	0x26
	.zero		1


	//   ....[23]....
        /*06a4*/ 	.word	0x00001930
        /*06a8*/ 	.word	0x00000003
        /*06ac*/ 	.word	0x0002a830
        /*06b0*/ 	.short	0x010a
        /*06b2*/ 	.byte	0x3f
	.zero		1


	//   ....[24]....
        /*06b4*/ 	.word	0x000019d0
        /*06b8*/ 	.word	0x00000003
        /*06bc*/ 	.word	0x0002a830
        /*06c0*/ 	.short	0x010a
        /*06c2*/ 	.byte	0x3f
	.zero		1


	//   ....[25]....
        /*06c4*/ 	.word	0x000020e0
        /*06c8*/ 	.word	0x00000000
        /*06cc*/ 	.word	0x00000000
        /*06d0*/ 	.short	0x0101
        /*06d2*/ 	.byte	0x3f
	.zero		1


	//   ....[26]....
        /*06d4*/ 	.word	0x00004400
        /*06d8*/ 	.word	0x000000ff
        /*06dc*/ 	.word	0x0002a830
        /*06e0*/ 	.short	0x010a
        /*06e2*/ 	.byte	0x05
	.zero		1


	//   ....[27]....
        /*06e4*/ 	.word	0x00004440
        /*06e8*/ 	.word	0x000000ff
        /*06ec*/ 	.word	0x0002a830
        /*06f0*/ 	.short	0x010a
        /*06f2*/ 	.byte	0x05
	.zero		1


	//   ....[28]....
        /*06f4*/ 	.word	0x00004cc0
        /*06f8*/ 	.word	0x000000ff
        /*06fc*/ 	.word	0x0002a850
        /*0700*/ 	.short	0x010a
        /*0702*/ 	.byte	0x0b
	.zero		1


	//   ....[29]....
        /*0704*/ 	.word	0x00004d00
        /*0708*/ 	.word	0x000000ff
        /*070c*/ 	.word	0x0002a850
        /*0710*/ 	.short	0x010a
        /*0712*/ 	.byte	0x0b
	.zero		1


	//   ....[30]....
        /*0714*/ 	.word	0x00005060
        /*0718*/ 	.word	0x00000000
        /*071c*/ 	.word	0x00000000
        /*0720*/ 	.short	0x0101
        /*0722*/ 	.byte	0x3f
	.zero		1


	//   ....[31]....
        /*0724*/ 	.word	0x00006c80
        /*0728*/ 	.word	0x0000005b
        /*072c*/ 	.word	0x00000000
        /*0730*/ 	.short	0x0101
        /*0732*/ 	.byte	0x3f
	.zero		1


	//   ....[32]....
        /*0734*/ 	.word	0x00007330
        /*0738*/ 	.word	0x000000ff
        /*073c*/ 	.word	0x0002a830
        /*0740*/ 	.short	0x010a
        /*0742*/ 	.byte	0x05
	.zero		1


	//   ....[33]....
        /*0744*/ 	.word	0x00007370
        /*0748*/ 	.word	0x000000ff
        /*074c*/ 	.word	0x0002a830
        /*0750*/ 	.short	0x010a
        /*0752*/ 	.byte	0x05
	.zero		1


	//   ....[34]....
        /*0754*/ 	.word	0x00007bf0
        /*0758*/ 	.word	0x000000ff
        /*075c*/ 	.word	0x0002a850
        /*0760*/ 	.short	0x010a
        /*0762*/ 	.byte	0x0a
	.zero		1


	//   ....[35]....
        /*0764*/ 	.word	0x00007c30
        /*0768*/ 	.word	0x000000ff
        /*076c*/ 	.word	0x0002a850
        /*0770*/ 	.short	0x010a
        /*0772*/ 	.byte	0x0a
	.zero		1


	//   ....[36]....
        /*0774*/ 	.word	0x00008d70
        /*0778*/ 	.word	0x0000000e
        /*077c*/ 	.word	0x00000000
        /*0780*/ 	.short	0x0101
        /*0782*/ 	.byte	0x3f
	.zero		1


	//   ....[37]....
        /*0784*/ 	.word	0x00008de0
        /*0788*/ 	.word	0x0000000e
        /*078c*/ 	.word	0x00000000
        /*0790*/ 	.short	0x0101
        /*0792*/ 	.byte	0x3f
	.zero		1


	//   ....[38]....
        /*0794*/ 	.word	0x00008f90
        /*0798*/ 	.word	0x000000ff
        /*079c*/ 	.word	0x0002a830
        /*07a0*/ 	.short	0x010a
        /*07a2*/ 	.byte	0x05
	.zero		1


	//   ....[39]....
        /*07a4*/ 	.word	0x00008fd0
        /*07a8*/ 	.word	0x000000ff
        /*07ac*/ 	.word	0x0002a830
        /*07b0*/ 	.short	0x010a
        /*07b2*/ 	.byte	0x05
	.zero		1


	//   ....[40]....
        /*07b4*/ 	.word	0x00009850
        /*07b8*/ 	.word	0x000000ff
        /*07bc*/ 	.word	0x0002a850
        /*07c0*/ 	.short	0x010a
        /*07c2*/ 	.byte	0x0a
	.zero		1


	//   ....[41]....
        /*07c4*/ 	.word	0x00009890
        /*07c8*/ 	.word	0x000000ff
        /*07cc*/ 	.word	0x0002a850
        /*07d0*/ 	.short	0x010a
        /*07d2*/ 	.byte	0x0a
	.zero		1


	//   ....[42]....
        /*07d4*/ 	.word	0x00009be0
        /*07d8*/ 	.word	0x00000000
        /*07dc*/ 	.word	0x00000000
        /*07e0*/ 	.short	0x0101
        /*07e2*/ 	.byte	0x3f
	.zero		1


	//   ....[43]....
        /*07e4*/ 	.word	0x0000b690
        /*07e8*/ 	.word	0x0000005b
        /*07ec*/ 	.word	0x00000000
        /*07f0*/ 	.short	0x0101
        /*07f2*/ 	.byte	0x3f
	.zero		1


	//   ....[44]....
        /*07f4*/ 	.word	0x0000c000
        /*07f8*/ 	.word	0x000000ff
        /*07fc*/ 	.word	0x0002a850
        /*0800*/ 	.short	0x010a
        /*0802*/ 	.byte	0x05
	.zero		1


	//   ....[45]....
        /*0804*/ 	.word	0x0000c040
        /*0808*/ 	.word	0x000000ff
        /*080c*/ 	.word	0x0002a850
        /*0810*/ 	.short	0x010a
        /*0812*/ 	.byte	0x05
	.zero		1


	//   ....[46]....
        /*0814*/ 	.word	0x0000c4f0
        /*0818*/ 	.word	0x00000007
        /*081c*/ 	.word	0x00000000
        /*0820*/ 	.short	0x0101
        /*0822*/ 	.byte	0x3f
	.zero		1


	//   ....[47]....
        /*0824*/ 	.word	0x0000d6f0
        /*0828*/ 	.word	0x00000003
        /*082c*/ 	.word	0x00000000
        /*0830*/ 	.short	0x0101
        /*0832*/ 	.byte	0x3f
	.zero		1


	//   ....[48]....
        /*0834*/ 	.word	0x00010680
        /*0838*/ 	.word	0x00000009
        /*083c*/ 	.word	0x0002a840
        /*0840*/ 	.short	0x010a
        /*0842*/ 	.byte	0x3f
	.zero		1


	//   ....[49]....
        /*0844*/ 	.word	0x00010c30
        /*0848*/ 	.word	0x0000000a
        /*084c*/ 	.word	0x0002a820
        /*0850*/ 	.short	0x010a
        /*0852*/ 	.byte	0x3f
	.zero		1


	//   ....[50]....
        /*0854*/ 	.word	0x00010f70
        /*0858*/ 	.word	0x00000002
        /*085c*/ 	.word	0x0002a840
        /*0860*/ 	.short	0x010a
        /*0862*/ 	.byte	0x3f
	.zero		1


	//   ....[51]....
        /*0864*/ 	.word	0x00011270
        /*0868*/ 	.word	0x00000003
        /*086c*/ 	.word	0x00000060
        /*0870*/ 	.short	0x010a
        /*0872*/ 	.byte	0x3f
	.zero		1


	//   ....[52]....
        /*0874*/ 	.word	0x00011860
        /*0878*/ 	.word	0x00000002
        /*087c*/ 	.word	0x0002a840
        /*0880*/ 	.short	0x010a
        /*0882*/ 	.byte	0x3f
	.zero		1


	//   ....[53]....
        /*0884*/ 	.word	0x00011b60
        /*0888*/ 	.word	0x00000003
        /*088c*/ 	.word	0x00000060
        /*0890*/ 	.short	0x010a
        /*0892*/ 	.byte	0x3f
	.zero		1


	//   ....[54]....
        /*0894*/ 	.word	0x00012030
        /*0898*/ 	.word	0x00000002
        /*089c*/ 	.word	0x0002a840
        /*08a0*/ 	.short	0x010a
        /*08a2*/ 	.byte	0x3f
	.zero		1


	//   ....[55]....
        /*08a4*/ 	.word	0x00012340
        /*08a8*/ 	.word	0x00000002
        /*08ac*/ 	.word	0x00000060
        /*08b0*/ 	.short	0x010a
        /*08b2*/ 	.byte	0x3f
	.zero		1


	//   ....[56]....
        /*08b4*/ 	.word	0x000127b0
        /*08b8*/ 	.word	0x00000003
        /*08bc*/ 	.word	0x0002a860
        /*08c0*/ 	.short	0x010a
        /*08c2*/ 	.byte	0x3f
	.zero		1


	//   ....[57]....
        /*08c4*/ 	.word	0x00013790
        /*08c8*/ 	.word	0x00000000
        /*08cc*/ 	.word	0x0002a820
        /*08d0*/ 	.short	0x010a
        /*08d2*/ 	.byte	0x3f
	.zero		1


	//   ....[58]....
        /*08d4*/ 	.word	0x00013950
        /*08d8*/ 	.word	0x00000006
        /*08dc*/ 	.word	0x00000000
        /*08e0*/ 	.short	0x010a
        /*08e2*/ 	.byte	0x3f
	.zero		1


	//   ....[59]....
        /*08e4*/ 	.word	0x000139c0
        /*08e8*/ 	.word	0x00000007
        /*08ec*/ 	.word	0x00000000
        /*08f0*/ 	.short	0x010a
        /*08f2*/ 	.byte	0x3f
	.zero		1


	//   ....[60]....
        /*08f4*/ 	.word	0x00013a30
        /*08f8*/ 	.word	0x00000004
        /*08fc*/ 	.word	0x00000000
        /*0900*/ 	.short	0x010a
        /*0902*/ 	.byte	0x3f
	.zero		1


	//   ....[61]....
        /*0904*/ 	.word	0x00013a60
        /*0908*/ 	.word	0x00000003
        /*090c*/ 	.word	0x00000000
        /*0910*/ 	.short	0x010a
        /*0912*/ 	.byte	0x3f
	.zero		1


	//   ....[62]....
        /*0914*/ 	.word	0x00013ad0
        /*0918*/ 	.word	0x00000003
        /*091c*/ 	.word	0x0002a800
        /*0920*/ 	.short	0x010a
        /*0922*/ 	.byte	0x3f
	.zero		1


	//   ....[63]....
        /*0924*/ 	.word	0x00013b20
        /*0928*/ 	.word	0x00000003
        /*092c*/ 	.word	0x0002a830
        /*0930*/ 	.short	0x010a
        /*0932*/ 	.byte	0x3f
	.zero		1


	//   ....[64]....
        /*0934*/ 	.word	0x00013b80
        /*0938*/ 	.word	0x00000059
        /*093c*/ 	.word	0x0002a830
        /*0940*/ 	.short	0x010a
        /*0942*/ 	.byte	0x3f
	.zero		1


	//   ....[65]....
        /*0944*/ 	.word	0x00013be0
        /*0948*/ 	.word	0x000000af
        /*094c*/ 	.word	0x0002a850
        /*0950*/ 	.short	0x010a
        /*0952*/ 	.byte	0x3f
	.zero		1


	//   ....[66]....
        /*0954*/ 	.word	0x00013c40
        /*0958*/ 	.word	0x0000000a
        /*095c*/ 	.word	0x0002a830
        /*0960*/ 	.short	0x010a
        /*0962*/ 	.byte	0x3f
	.zero		1


	//   ....[67]....
        /*0964*/ 	.word	0x00013ca0
        /*0968*/ 	.word	0x00000003
        /*096c*/ 	.word	0x0002a850
        /*0970*/ 	.short	0x010a
        /*0972*/ 	.byte	0x3f
	.zero		1


	//   ....[68]....
        /*0974*/ 	.word	0x00013d00
        /*0978*/ 	.word	0x0000000a
        /*097c*/ 	.word	0x0002a830
        /*0980*/ 	.short	0x010a
        /*0982*/ 	.byte	0x3f
	.zero		1


	//   ....[69]....
        /*0984*/ 	.word	0x00013d60
        /*0988*/ 	.word	0x00000003
        /*098c*/ 	.word	0x0002a850
        /*0990*/ 	.short	0x010a
        /*0992*/ 	.byte	0x3f
	.zero		1


	//   ....[70]....
        /*0994*/ 	.word	0x00013dc0
        /*0998*/ 	.word	0x00000007
        /*099c*/ 	.word	0x0002a850
        /*09a0*/ 	.short	0x010a
        /*09a2*/ 	.byte	0x3f
	.zero		1


	//   ....[71]....
        /*09a4*/ 	.word	0x00013f60
        /*09a8*/ 	.word	0x00000009
        /*09ac*/ 	.word	0x0002a840
        /*09b0*/ 	.short	0x010a
        /*09b2*/ 	.byte	0x3f
	.zero		1


	//   ....[72]....
        /*09b4*/ 	.word	0x00013fe0
        /*09b8*/ 	.word	0x00000008
        /*09bc*/ 	.word	0x0002a820
        /*09c0*/ 	.short	0x010a
        /*09c2*/ 	.byte	0x3f
	.zero		1


	//   ....[73]....
        /*09c4*/ 	.word	0x00014030
        /*09c8*/ 	.word	0x00000002
        /*09cc*/ 	.word	0x0002a840
        /*09d0*/ 	.short	0x010a
        /*09d2*/ 	.byte	0x3f
	.zero		1


	//   ....[74]....
        /*09d4*/ 	.word	0x00014080
        /*09d8*/ 	.word	0x00000003
        /*09dc*/ 	.word	0x00000060
        /*09e0*/ 	.short	0x010a
        /*09e2*/ 	.byte	0x3f
	.zero		1


	//   ....[75]....
        /*09e4*/ 	.word	0x000140d0
        /*09e8*/ 	.word	0x00000002
        /*09ec*/ 	.word	0x0002a840
        /*09f0*/ 	.short	0x010a
        /*09f2*/ 	.byte	0x3f
	.zero		1


	//   ....[76]....
        /*09f4*/ 	.word	0x00014120
        /*09f8*/ 	.word	0x00000003
        /*09fc*/ 	.word	0x00000060
        /*0a00*/ 	.short	0x010a
        /*0a02*/ 	.byte	0x3f
	.zero		1


	//   ....[77]....
        /*0a04*/ 	.word	0x00014170
        /*0a08*/ 	.word	0x00000002
        /*0a0c*/ 	.word	0x0002a840
        /*0a10*/ 	.short	0x010a
        /*0a12*/ 	.byte	0x3f
	.zero		1


	//   ....[78]....
        /*0a14*/ 	.word	0x000141c0
        /*0a18*/ 	.word	0x00000002
        /*0a1c*/ 	.word	0x00000060
        /*0a20*/ 	.short	0x010a
        /*0a22*/ 	.byte	0x3f
	.zero		1


	//   ....[79]....
        /*0a24*/ 	.word	0x00014210
        /*0a28*/ 	.word	0x00000003
        /*0a2c*/ 	.word	0x0002a860
        /*0a30*/ 	.short	0x010a
        /*0a32*/ 	.byte	0x3f
	.zero		1


	//   ....[80]....
        /*0a34*/ 	.word	0x00014bd0
        /*0a38*/ 	.word	0x00000000
        /*0a3c*/ 	.word	0x0002a820
        /*0a40*/ 	.short	0x010a
        /*0a42*/ 	.byte	0x3f
	.zero		1


	//   ....[81]....
        /*0a44*/ 	.word	0x00014d70
        /*0a48*/ 	.word	0x00000006
        /*0a4c*/ 	.word	0x00000000
        /*0a50*/ 	.short	0x010a
        /*0a52*/ 	.byte	0x3f
	.zero		1


	//   ....[82]....
        /*0a54*/ 	.word	0x00014dc0
        /*0a58*/ 	.word	0x00000007
        /*0a5c*/ 	.word	0x00000000
        /*0a60*/ 	.short	0x010a
        /*0a62*/ 	.byte	0x3f
	.zero		1


	//   ....[83]....
        /*0a64*/ 	.word	0x00014e10
        /*0a68*/ 	.word	0x00000004
        /*0a6c*/ 	.word	0x00000000
        /*0a70*/ 	.short	0x010a
        /*0a72*/ 	.byte	0x3f
	.zero		1


	//----- nvinfo : EIATTR_NUM_MBARRIERS
	.align		4
.L_479:
        /*0a74*/ 	.byte	0x03, 0x38
        /*0a76*/ 	.short	0x0016


	//----- nvinfo : EIATTR_EXIT_INSTR_OFFSETS
	.align		4
        /*0a78*/ 	.byte	0x04, 0x1c
        /*0a7a*/ 	.short	(.L_481 - .L_480)


	//   ....[0]....
.L_480:
        /*0a7c*/ 	.word	0x00000a60


	//   ....[1]....
        /*0a80*/ 	.word	0x0000e670


	//   ....[2]....
        /*0a84*/ 	.word	0x0000e6d0


	//   ....[3]....
        /*0a88*/ 	.word	0x00013ab0


	//----- nvinfo : EIATTR_MAX_THREADS
	.align		4
.L_481:
        /*0a8c*/ 	.byte	0x04, 0x05
        /*0a8e*/ 	.short	(.L_483 - .L_482)
.L_482:
        /*0a90*/ 	.word	0x00000180
        /*0a94*/ 	.word	0x00000001
        /*0a98*/ 	.word	0x00000001


	//----- nvinfo : EIATTR_CRS_STACK_SIZE
	.align		4
.L_483:
        /*0a9c*/ 	.byte	0x04, 0x1e
        /*0a9e*/ 	.short	(.L_485 - .L_484)
.L_484:
        /*0aa0*/ 	.word	0x00000000


	//----- nvinfo : EIATTR_CBANK_PARAM_SIZE
	.align		4
.L_485:
        /*0aa4*/ 	.byte	0x03, 0x19
        /*0aa6*/ 	.short	0x0a70


	//----- nvinfo : EIATTR_PARAM_CBANK
	.align		4
        /*0aa8*/ 	.byte	0x04, 0x0a
        /*0aaa*/ 	.short	(.L_487 - .L_486)
	.align		4
.L_486:
        /*0aac*/ 	.word	index@(.nv.constant0._ZN7cutlass13device_kernelIN5flash11enable_sm90INS1_16FlashAttnFwdSm90INS1_25CollectiveMainloopFwdSm90ILi2EN4cute5tupleIJNS5_1CILi1EEES8_S8_EEENS6_IJNS7_ILi128EEENS7_ILi96EEENS7_ILi192EEEEEELi128ENS_10bfloat16_tEfNS_4arch4Sm90ELb0ELb1ELb0ELb1ELb0ELb0ELb0ELb1ELb1ELb0ELb0ELb0EEENS1_21CollectiveEpilogueFwdINS6_IJSA_SA_SB_EEES9_SE_SG_Li256ELb1ELb0ELb0ELb0EEENS1_36VarlenDynamicPersistentTileSchedulerILi128ELi96ELi256ELi32ELb0ELb0ELb1ELb1ELb0ELb1EEEEEEEEEvNT_6ParamsE)
        /*0ab0*/ 	.short	0x0210
        /*0ab2*/ 	.short	0x0a70


	//----- nvinfo : EIATTR_SW_WAR
	.align		4
.L_487:
        /*0ab4*/ 	.byte	0x04, 0x36
        /*0ab6*/ 	.short	(.L_489 - .L_488)
.L_488:
        /*0ab8*/ 	.word	0x00000008
.L_489:


//--------------------- .nv.info._ZN7cutlass13device_kernelIN5flash11enable_sm90INS1_16FlashAttnFwdSm90INS1_25CollectiveMainloopFwdSm90ILi2EN4cute5tupleIJNS5_1CILi1EEES8_S8_EEENS6_IJNS7_ILi128EEENS7_ILi96EEENS7_ILi192EEEEEELi128ENS_10bfloat16_tEfNS_4arch4Sm90ELb0ELb1ELb0ELb1ELb0ELb1ELb0ELb1ELb1ELb0ELb0ELb0EEENS1_21CollectiveEpilogueFwdINS6_IJSA_SA_SB_EEES9_SE_SG_Li256ELb1ELb0ELb0ELb0EEENS1_36VarlenDynamicPersistentTileSchedulerILi128ELi96ELi256ELi32ELb0ELb0ELb1ELb1ELb0ELb1EEEEEEEEEvNT_6ParamsE --------------------------
	.section	.nv.info._ZN7cutlass13device_kernelIN5flash11enable_sm90INS1_16FlashAttnFwdSm90INS1_25CollectiveMainloopFwdSm90ILi2EN4cute5tupleIJNS5_1CILi1EEES8_S8_EEENS6_IJNS7_ILi128EEENS7_ILi96EEENS7_ILi192EEEEEELi128ENS_10bfloat16_tEfNS_4arch4Sm90ELb0ELb1ELb0ELb1ELb0ELb1ELb0ELb1ELb1ELb0ELb0ELb0EEENS1_21CollectiveEpilogueFwdINS6_IJSA_SA_SB_EEES9_SE_SG_Li256ELb1ELb0ELb0ELb0EEENS1_36VarlenDynamicPersistentTileSchedulerILi128ELi96ELi256ELi32ELb0ELb0ELb1ELb1ELb0ELb1EEEEEEEEEvNT_6ParamsE,"",@"SHT_CUDA_INFO"
	.sectionflags	@""
	.align	4


	//----- nvinfo : EIATTR_CUDA_API_VERSION
	.align		4
        /*0000*/ 	.byte	0x04, 0x37
        /*0002*/ 	.short	(.L_491 - .L_490)
.L_490:
        /*0004*/ 	.word	0x00000082


	//----- nvinfo : EIATTR_KPARAM_INFO
	.align		4
.L_491:
        /*0008*/ 	.byte	0x04, 0x17
        /*000a*/ 	.short	(.L_493 - .L_492)
.L_492:
        /*000c*/ 	.word	0x00000000
        /*0010*/ 	.short	0x0000
        /*0012*/ 	.short	0x0070
        /*0014*/ 	.byte	0x00, 0xf0, 0x01, 0x28


	//----- nvinfo : EIATTR_SPARSE_MMA_MASK
	.align		4
.L_493:
        /*0018*/ 	.byte	0x03, 0x50
        /*001a*/ 	.short	0x0000


	//----- nvinfo : EIATTR_MAXREG_COUNT
	.align		4
        /*001c*/ 	.byte	0x03, 0x1b
        /*001e*/ 	.short	0x00a8


	//----- nvinfo : EIATTR_NUM_BARRIERS
	.align		4
        /*0020*/ 	.byte	0x02, 0x4c
        /*0022*/ 	.byte	0x10
	.zero		1


	//----- nvinfo : EIATTR_EXTERNS
	.align		4
        /*0024*/ 	.byte	0x04, 0x0f
        /*0026*/ 	.short	(.L_495 - .L_494)


	//   ....[0]....
	.align		4
.L_494:
        /*0028*/ 	.word	index@(__assertfail)


	//----- nvinfo : EIATTR_ANNOTATIONS
	.align		4
.L_495:
        /*002c*/ 	.byte	0x04, 0x55
        /*002e*/ 	.short	(.L_497 - .L_496)


	//   ....[0]....
.L_496:
        /* <DEDUP_REMOVED lines=65> */


	//----- nvinfo : EIATTR_MERCURY_ISA_VERSION
	.align		4
.L_497:
        /*0428*/ 	.byte	0x03, 0x5f
        /*042a*/ 	.short	0x0101


	//----- nvinfo : EIATTR_UNUSED_LOAD_BYTE_OFFSET
	.align		4
        /*042c*/ 	.byte	0x04, 0x44
        /*042e*/ 	.short	(.L_499 - .L_498)


	//   ....[0]....
.L_498:
        /*0430*/ 	.word	0x00000ab0
        /*0434*/ 	.word	0x0000fff0


	//   ....[1]....
        /*0438*/ 	.word	0x0001ecd0
        /*043c*/ 	.word	0x0000fff0


	//----- nvinfo : EIATTR_INT_WARP_WIDE_INSTR_OFFSETS
	.align		4
.L_499:
        /*0440*/ 	.byte	0x04, 0x31
        /*0442*/ 	.short	(.L_501 - .L_500)


	//   ....[0]....
.L_500:
        /*0444*/ 	.word	0x000001c0


	//   ....[1]....
        /*0448*/ 	.word	0x00000200


	//   ....[2]....
        /*044c*/ 	.word	0x00000270


	//   ....[3]....
        /*0450*/ 	.word	0x00023400


	//   ....[4]....
        /*0454*/ 	.word	0x000234a0


	//   ....[5]....
        /*0458*/ 	.word	0x000239a0


	//   ....[6]....
        /*045c*/ 	.word	0x000239e0


	//   ....[7]....
        /*0460*/ 	.word	0x00023b40


	//   ....[8]....
        /*0464*/ 	.word	0x00023c30


	//   ....[9]....
        /*0468*/ 	.word	0x00026010


	//   ....[10]....
        /*046c*/ 	.word	0x000260b0


	//----- nvinfo : EIATTR_COOP_GROUP_MASK_REGIDS
	.align		4
.L_501:
        /*0470*/ 	.byte	0x04, 0x29
        /*0472*/ 	.short	(.L_503 - .L_502)


	//   ....[0]....
.L_502:
        /*0474*/ 	.word	0xffffffff


	//   ....[1]....
        /*0478*/ 	.word	0xffffffff


	//   ....[2]....
        /*047c*/ 	.word	0xffffffff


	//   ....[3]....
        /*0480*/ 	.word	0xffffffff


	//   ....[4]....
        /*0484*/ 	.word	0xffffffff


	//   ....[5]....
        /*0488*/ 	.word	0xffffffff


	//   ....[6]....
        /*048c*/ 	.word	0xffffffff


	//   ....[7]....
        /*0490*/ 	.word	0xffffffff


	//   ....[8]....
        /*0494*/ 	.word	0xffffffff


	//   ....[9]....
        /*0498*/ 	.word	0xffffffff


	//   ....[10]....
        /*049c*/ 	.word	0xffffffff


	//   ....[11]....
        /*04a0*/ 	.word	0xffffffff


	//   ....[12]....
        /*04a4*/ 	.word	0xffffffff


	//   ....[13]....
        /*04a8*/ 	.word	0xffffffff


	//   ....[14]....
        /*04ac*/ 	.word	0xffffffff


	//   ....[15]....
        /*04b0*/ 	.word	0xffffffff


	//   ....[16]....
        /*04b4*/ 	.word	0xffffffff


	//   ....[17]....
        /*04b8*/ 	.word	0xffffffff


	//   ....[18]....
        /*04bc*/ 	.word	0xffffffff


	//   ....[19]....
        /*04c0*/ 	.word	0xffffffff


	//   ....[20]....
        /*04c4*/ 	.word	0xffffffff


	//   ....[21]....
        /*04c8*/ 	.word	0xffffffff


	//   ....[22]....
        /*04cc*/ 	.word	0xffffffff


	//   ....[23]....
        /*04d0*/ 	.word	0xffffffff


	//   ....[24]....
        /*04d4*/ 	.word	0xffffffff


	//   ....[25]....
        /*04d8*/ 	.word	0xffffffff


	//   ....[26]....
        /*04dc*/ 	.word	0xffffffff


	//   ....[27]....
        /*04e0*/ 	.word	0xffffffff


	//   ....[28]....
        /*04e4*/ 	.word	0xffffffff


	//   ....[29]....
        /*04e8*/ 	.word	0xffffffff


	//   ....[30]....
        /*04ec*/ 	.word	0xffffffff


	//   ....[31]....
        /*04f0*/ 	.word	0xffffffff


	//   ....[32]....
        /*04f4*/ 	.word	0xffffffff


	//   ....[33]....
        /*04f8*/ 	.word	0xffffffff


	//   ....[34]....
        /*04fc*/ 	.word	0xffffffff


	//   ....[35]....
        /*0500*/ 	.word	0xffffffff


	//   ....[36]....
        /*0504*/ 	.word	0xffffffff


	//   ....[37]....
        /*0508*/ 	.word	0xffffffff


	//   ....[38]....
        /*050c*/ 	.word	0xffffffff


	//   ....[39]....
        /*0510*/ 	.word	0xffffffff


	//   ....[40]....
        /*0514*/ 	.word	0xffffffff


	//   ....[41]....
        /*0518*/ 	.word	0xffffffff


	//   ....[42]....
        /*051c*/ 	.word	0xffffffff


	//   ....[43]....
        /*0520*/ 	.word	0xffffffff


	//   ....[44]....
        /*0524*/ 	.word	0xffffffff


	//   ....[45]....
        /*0528*/ 	.word	0xffffffff


	//   ....[46]....
        /*052c*/ 	.word	0xffffffff


	//   ....[47]....
        /*0530*/ 	.word	0xffffffff


	//   ....[48]....
        /*0534*/ 	.word	0xffffffff


	//   ....[49]....
        /*0538*/ 	.word	0xffffffff


	//   ....[50]....
        /*053c*/ 	.word	0xffffffff


	//   ....[51]....
        /*0540*/ 	.word	0xffffffff


	//   ....[52]....
        /*0544*/ 	.word	0xffffffff


	//   ....[53]....
        /*0548*/ 	.word	0xffffffff


	//   ....[54]....
        /*054c*/ 	.word	0xffffffff


	//   ....[55]....
        /*0550*/ 	.word	0xffffffff


	//   ....[56]....
        /*0554*/ 	.word	0xffffffff


	//   ....[57]....
        /*0558*/ 	.word	0xffffffff


	//   ....[58]....
        /*055c*/ 	.word	0xffffffff


	//   ....[59]....
        /*0560*/ 	.word	0xffffffff


	//   ....[60]....
        /*0564*/ 	.word	0xffffffff


	//   ....[61]....
        /*0568*/ 	.word	0xffffffff


	//   ....[62]....
        /*056c*/ 	.word	0x0500000f


	//   ....[63]....
        /*0570*/ 	.word	0x0500000f


	//   ....[64]....
        /*0574*/ 	.word	0x0500000f


	//   ....[65]....
        /*0578*/ 	.word	0x0500000f


	//   ....[66]....
        /*057c*/ 	.word	0x0500000f


	//   ....[67]....
        /*0580*/ 	.word	0x0500000f


	//   ....[68]....
        /*0584*/ 	.word	0x0500000f


	//   ....[69]....
        /*0588*/ 	.word	0x0500000f


	//   ....[70]....
        /*058c*/ 	.word	0x0500000f


	//   ....[71]....
        /*0590*/ 	.word	0x0500000f


	//   ....[72]....
        /*0594*/ 	.word	0x0500000f


	//   ....[73]....
        /*0598*/ 	.word	0x0500000f


	//   ....[74]....
        /*059c*/ 	.word	0x0500000f


	//   ....[75]....
        /*05a0*/ 	.word	0x0500000f


	//   ....[76]....
        /*05a4*/ 	.word	0x0500000f


	//   ....[77]....
        /*05a8*/ 	.word	0x0500000f


	//   ....[78]....
        /*05ac*/ 	.word	0x0500000f


	//   ....[79]....
        /*05b0*/ 	.word	0x0500000f


	//   ....[80]....
        /*05b4*/ 	.word	0x0500000f


	//   ....[81]....
        /*05b8*/ 	.word	0x0500000f


	//   ....[82]....
        /*05bc*/ 	.word	0x0500000f


	//   ....[83]....
        /*05c0*/ 	.word	0x0500000f


	//   ....[84]....
        /*05c4*/ 	.word	0x0500000f


	//   ....[85]....
        /*05c8*/ 	.word	0x0500000f


	//   ....[86]....
        /*05cc*/ 	.word	0x0500000f


	//   ....[87]....
        /*05d0*/ 	.word	0x0500000f


	//   ....[88]....
        /*05d4*/ 	.word	0x0500000f


	//   ....[89]....
        /*05d8*/ 	.word	0x0500000f


	//   ....[90]....
        /*05dc*/ 	.word	0x0500000f


	//   ....[91]....
        /*05e0*/ 	.word	0x0500000f


	//   ....[92]....
        /*05e4*/ 	.word	0x0500000f


	//   ....[93]....
        /*05e8*/ 	.word	0x0500000f


	//   ....[94]....
        /*05ec*/ 	.word	0x0500000f


	//   ....[95]....
        /*05f0*/ 	.word	0x0500000f


	//   ....[96]....
        /*05f4*/ 	.word	0x0500000f


	//   ....[97]....
        /*05f8*/ 	.word	0x0500000f


	//----- nvinfo : EIATTR_COOP_GROUP_INSTR_OFFSETS
	.align		4
.L_503:
        /*05fc*/ 	.byte	0x04, 0x28
        /*05fe*/ 	.short	(.L_505 - .L_504)


	//   ....[0]....
.L_504:
        /*0600*/ 	.word	0x00000060


	//   ....[1]....
        /*0604*/ 	.word	0x000001d0


	//   ....[2]....
        /*0608*/ 	.word	0x00000220


	//   ....[3]....
        /*060c*/ 	.word	0x00000450


	//   ....[4]....
        /*0610*/ 	.word	0x000005b0


	//   ....[5]....
        /*0614*/ 	.word	0x000006d0


	//   ....[6]....
        /*0618*/ 	.word	0x00000830


	//   ....[7]....
        /*061c*/ 	.word	0x0000b520


	//   ....[8]....
        /*0620*/ 	.word	0x00014600


	//   ....[9]....
        /*0624*/ 	.word	0x00014700


	//   ....[10]....
        /*0628*/ 	.word	0x00014d10


	//   ....[11]....
        /*062c*/ 	.word	0x00014d70


	//   ....[12]....
        /*0630*/ 	.word	0x00017a80


	//   ....[13]....
        /*0634*/ 	.word	0x00017ba0


	//   ....[14]....
        /*0638*/ 	.word	0x00018190


	//   ....[15]....
        /*063c*/ 	.word	0x00018220


	//   ....[16]....
        /*0640*/ 	.word	0x00019de0


	//   ....[17]....
        /*0644*/ 	.word	0x00019e60


	//   ....[18]....
        /*0648*/ 	.word	0x0001a180


	//   ....[19]....
        /*064c*/ 	.word	0x0001a270


	//   ....[20]....
        /*0650*/ 	.word	0x0001cdd0


	//   ....[21]....
        /*0654*/ 	.word	0x0001cee0


	//   ....[22]....
        /*0658*/ 	.word	0x0001d4b0


	//   ....[23]....
        /*065c*/ 	.word	0x0001d540


	//   ....[24]....
        /*0660*/ 	.word	0x0001e400


	//   ....[25]....
        /*0664*/ 	.word	0x0001e640


	//   ....[26]....
        /*0668*/ 	.word	0x0001e710


	//   ....[27]....
        /*066c*/ 	.word	0x0001e740


	//   ....[28]....
        /*0670*/ 	.word	0x00020ba0


	//   ....[29]....
        /*0674*/ 	.word	0x00020d30


	//   ....[30]....
        /*0678*/ 	.word	0x00020d60


	//   ....[31]....
        /*067c*/ 	.word	0x00020da0


	//   ....[32]....
        /*0680*/ 	.word	0x00020e00


	//   ....[33]....
        /*0684*/ 	.word	0x00020e60


	//   ....[34]....
        /*0688*/ 	.word	0x00020eb0


	//   ....[35]....
        /*068c*/ 	.word	0x00021070


	//   ....[36]....
        /*0690*/ 	.word	0x000210d0


	//   ....[37]....
        /*0694*/ 	.word	0x00021110


	//   ....[38]....
        /*0698*/ 	.word	0x00021150


	//   ....[39]....
        /*069c*/ 	.word	0x00021180


	//   ....[40]....
        /*06a0*/ 	.word	0x000211b0


	//   ....[41]....
        /*06a4*/ 	.word	0x00021250


	//   ....[42]....
        /*06a8*/ 	.word	0x000212b0


	//   ....[43]....
        /*06ac*/ 	.word	0x00021340


	//   ....[44]....
        /*06b0*/ 	.word	0x000264f0


	//   ....[45]....
        /*06b4*/ 	.word	0x00026500


	//   ....[46]....
        /*06b8*/ 	.word	0x00026620


	//   ....[47]....
        /*06bc*/ 	.word	0x00026680


	//   ....[48]....
        /*06c0*/ 	.word	0x000266c0


	//   ....[49]....
        /*06c4*/ 	.word	0x00026700


	//   ....[50]....
        /*06c8*/ 	.word	0x00026730


	//   ....[51]....
        /*06cc*/ 	.word	0x00026760


	//   ....[52]....
        /*06d0*/ 	.word	0x00026900


	//   ....[53]....
        /*06d4*/ 	.word	0x00026960


	//   ....[54]....
        /*06d8*/ 	.word	0x000269a0


	//   ....[55]....
        /*06dc*/ 	.word	0x000269e0


	//   ....[56]....
        /*06e0*/ 	.word	0x00026a10


	//   ....[57]....
        /*06e4*/ 	.word	0x00026a40


	//   ....[58]....
        /*06e8*/ 	.word	0x00026b00


	//   ....[59]....
        /*06ec*/ 	.word	0x00026b20


	//   ....[60]....
        /*06f0*/ 	.word	0x00026b90


	//   ....[61]....
        /*06f4*/ 	.word	0x00027230


	//   ....[62]....
        /*06f8*/ 	.word	0x00027670


	//   ....[63]....
        /*06fc*/ 	.word	0x00027710


	//   ....[64]....
        /*0700*/ 	.word	0x000277b0


	//   ....[65]....
        /*0704*/ 	.word	0x00027850


	//   ....[66]....
        /*0708*/ 	.word	0x000278f0


	//   ....[67]....
        /*070c*/ 	.word	0x00027990


	//   ....[68]....
        /*0710*/ 	.word	0x00027a30


	//   ....[69]....
        /*0714*/ 	.word	0x00027ad0


	//   ....[70]....
        /*0718*/ 	.word	0x00027bc0


	//   ....[71]....
        /*071c*/ 	.word	0x00027c60


	//   ....[72]....
        /*0720*/ 	.word	0x00027d00


	//   ....[73]....
        /*0724*/ 	.word	0x00027da0


	//   ....[74]....
        /*0728*/ 	.word	0x00027e40


	//   ....[75]....
        /*072c*/ 	.word	0x00027ee0


	//   ....[76]....
        /*0730*/ 	.word	0x00027f80


	//   ....[77]....
        /*0734*/ 	.word	0x00028020


	//   ....[78]....
        /*0738*/ 	.word	0x000283c0


	//   ....[79]....
        /*073c*/ 	.word	0x000286a0


	//   ....[80]....
        /*0740*/ 	.word	0x00028ac0


	//   ....[81]....
        /*0744*/ 	.word	0x00028b50


	//   ....[82]....
        /*0748*/ 	.word	0x00028bf0


	//   ....[83]....
        /*074c*/ 	.word	0x00028ca0


	//   ....[84]....
        /*0750*/ 	.word	0x00028d20


	//   ....[85]....
        /*0754*/ 	.word	0x00028da0


	//   ....[86]....
        /*0758*/ 	.word	0x00028e20


	//   ....[87]....
        /*075c*/ 	.word	0x00028ea0


	//   ....[88]....
        /*0760*/ 	.word	0x00028f30


	//   ....[89]....
        /*0764*/ 	.word	0x00028fe0


	//   ....[90]....
        /*0768*/ 	.word	0x00029060


	//   ....[91]....
        /*076c*/ 	.word	0x000290e0


	//   ....[92]....
        /*0770*/ 	.word	0x00029160


	//   ....[93]....
        /*0774*/ 	.word	0x000291e0


	//   ....[94]....
        /*0778*/ 	.word	0x00029250


	//   ....[95]....
        /*077c*/ 	.word	0x000292f0


	//   ....[96]....
        /*0780*/ 	.word	0x00029380


	//   ....[97]....
        /*0784*/ 	.word	0x000294b0


	//----- nvinfo : EIATTR_REG_RECONFIG
	.align		4
.L_505:
        /*0788*/ 	.byte	0x01, 0x54
	.zero		2


	//----- nvinfo : EIATTR_SYSCALL_OFFSETS
	.align		4
        /*078c*/ 	.byte	0x04, 0x46
        /*078e*/ 	.short	(.L_507 - .L_506)


	//   ....[0]....
.L_506:
        /*0790*/ 	.word	0x00001c50


	//   ....[1]....
        /*0794*/ 	.word	0x00001da0


	//   ....[2]....
        /*0798*/ 	.word	0x0000b6c0


	//   ....[3]....
        /*079c*/ 	.word	0x0000bb60


	//   ....[4]....
        /*07a0*/ 	.word	0x00023630


	//   ....[5]....
        /*07a4*/ 	.word	0x00023770


	//   ....[6]....
        /*07a8*/ 	.word	0x00023870


	//----- nvinfo : EIATTR_MBARRIER_INSTR_OFFSETS
	.align		4
.L_507:
        /*07ac*/ 	.byte	0x04, 0x39
        /*07ae*/ 	.short	(.L_509 - .L_508)


	//   ....[0]....
.L_508:
        /*07b0*/ 	.word	0x00000300
        /*07b4*/ 	.word	0x000000ff
        /*07b8*/ 	.word	0x0002a800
        /*07bc*/ 	.short	0x0100
        /*07be*/ 	.byte	0x08
	.zero		1


	//   ....[1]....
        /*07c0*/ 	.word	0x00000310
        /*07c4*/ 	.word	0x000000ff
        /*07c8*/ 	.word	0x0002a820
        /*07cc*/ 	.short	0x0100
        /*07ce*/ 	.byte	0x08
	.zero		1


	//   ....[2]....
        /*07d0*/ 	.word	0x00000400
        /*07d4*/ 	.word	0x000000ff
        /*07d8*/ 	.word	0x0002a830
        /*07dc*/ 	.short	0x0100
        /*07de*/ 	.byte	0x08
	.zero		1


	//   ....[3]....
        /*07e0*/ 	.word	0x00000410
        /*07e4*/ 	.word	0x000000ff
        /*07e8*/ 	.word	0x0002a840
        /*07ec*/ 	.short	0x0100
        /*07ee*/ 	.byte	0x08
	.zero		1


	//   ....[4]....
        /*07f0*/ 	.word	0x00000420
        /*07f4*/ 	.word	0x000000ff
        /*07f8*/ 	.word	0x0002a838
        /*07fc*/ 	.short	0x0100
        /*07fe*/ 	.byte	0x08
	.zero		1


	//   ....[5]....
        /*0800*/ 	.word	0x00000430
        /*0804*/ 	.word	0x000000ff
        /*0808*/ 	.word	0x0002a848
        /*080c*/ 	.short	0x0100
        /*080e*/ 	.byte	0x08
	.zero		1


	//   ....[6]....
        /*0810*/ 	.word	0x00000560
        /*0814*/ 	.word	0x000000ff
        /*0818*/ 	.word	0x0002a850
        /*081c*/ 	.short	0x0100
        /*081e*/ 	.byte	0x08
	.zero		1


	//   ....[7]....
        /*0820*/ 	.word	0x00000570
        /*0824*/ 	.word	0x000000ff
        /*0828*/ 	.word	0x0002a860
        /*082c*/ 	.short	0x0100
        /*082e*/ 	.byte	0x08
	.zero		1


	//   ....[8]....
        /*0830*/ 	.word	0x00000580
        /*0834*/ 	.word	0x000000ff
        /*0838*/ 	.word	0x0002a858
        /*083c*/ 	.short	0x0100
        /*083e*/ 	.byte	0x08
	.zero		1


	//   ....[9]....
        /*0840*/ 	.word	0x00000590
        /*0844*/ 	.word	0x000000ff
        /*0848*/ 	.word	0x0002a868
        /*084c*/ 	.short	0x0100
        /*084e*/ 	.byte	0x08
	.zero		1


	//   ....[10]....
        /*0850*/ 	.word	0x00000680
        /*0854*/ 	.word	0x000000ff
        /*0858*/ 	.word	0x0002a870
        /*085c*/ 	.short	0x0100
        /*085e*/ 	.byte	0x06
	.zero		1


	//   ....[11]....
        /*0860*/ 	.word	0x00000690
        /*0864*/ 	.word	0x000000ff
        /*0868*/ 	.word	0x0002a880
        /*086c*/ 	.short	0x0100
        /*086e*/ 	.byte	0x06
	.zero		1


	//   ....[12]....
        /*0870*/ 	.word	0x000006a0
        /*0874*/ 	.word	0x000000ff
        /*0878*/ 	.word	0x0002a878
        /*087c*/ 	.short	0x0100
        /*087e*/ 	.byte	0x06
	.zero		1


	//   ....[13]....
        /*0880*/ 	.word	0x000006b0
        /*0884*/ 	.word	0x000000ff
        /*0888*/ 	.word	0x0002a888
        /*088c*/ 	.short	0x0100
        /*088e*/ 	.byte	0x06
	.zero		1


	//   ....[14]....
        /*0890*/ 	.word	0x000007e0
        /*0894*/ 	.word	0x000000ff
        /*0898*/ 	.word	0x0002a890
        /*089c*/ 	.short	0x0100
        /*089e*/ 	.byte	0x08
	.zero		1


	//   ....[15]....
        /*08a0*/ 	.word	0x000007f0
        /*08a4*/ 	.word	0x000000ff
        /*08a8*/ 	.word	0x0002a8a0
        /*08ac*/ 	.short	0x0100
        /*08ae*/ 	.byte	0x08
	.zero		1


	//   ....[16]....
        /*08b0*/ 	.word	0x00000800
        /*08b4*/ 	.word	0x000000ff
        /*08b8*/ 	.word	0x0002a898
        /*08bc*/ 	.short	0x0100
        /*08be*/ 	.byte	0x08
	.zero		1


	//   ....[17]....
        /*08c0*/ 	.word	0x00000810
        /*08c4*/ 	.word	0x000000ff
        /*08c8*/ 	.word	0x0002a8a8
        /*08cc*/ 	.short	0x0100
        /*08ce*/ 	.byte	0x08
	.zero		1


	//   ....[18]....
        /*08d0*/ 	.word	0x00000940
        /*08d4*/ 	.word	0x000000ff
        /*08d8*/ 	.word	0x0002a8b0
        /*08dc*/ 	.short	0x0100
        /*08de*/ 	.byte	0x08
	.zero		1


	//   ....[19]....
        /*08e0*/ 	.word	0x00000950
        /*08e4*/ 	.word	0x000000ff
        /*08e8*/ 	.word	0x0002a8c0
        /*08ec*/ 	.short	0x0100
        /*08ee*/ 	.byte	0x08
	.zero		1


	//   ....[20]....
        /*08f0*/ 	.word	0x00000960
        /*08f4*/ 	.word	0x000000ff
        /*08f8*/ 	.word	0x0002a8b8
        /*08fc*/ 	.short	0x0100
        /*08fe*/ 	.byte	0x08
	.zero		1


	//   ....[21]....
        /*0900*/ 	.word	0x00000970
        /*0904*/ 	.word	0x000000ff
        /*0908*/ 	.word	0x0002a8c8
        /*090c*/ 	.short	0x0100
        /*090e*/ 	.byte	0x08
	.zero		1


	//   ....[22]....
        /*0910*/ 	.word	0x00003ae0
        /*0914*/ 	.word	0x00000004
        /*0918*/ 	.word	0x0002a890
        /*091c*/ 	.short	0x010a
        /*091e*/ 	.byte	0x3f
	.zero		1


	//   ....[23]....
        /*0920*/ 	.word	0x000072d0
        /*0924*/ 	.word	0x00000004
        /*0928*/ 	.word	0x0002a890
        /*092c*/ 	.short	0x010a
        /*092e*/ 	.byte	0x3f
	.zero		1


	//   ....[24]....
        /*0930*/ 	.word	0x0000a5a0
        /*0934*/ 	.word	0x00000004
        /*0938*/ 	.word	0x0002a890
        /*093c*/ 	.short	0x010a
        /*093e*/ 	.byte	0x3f
	.zero		1


	//   ....[25]....
        /*0940*/ 	.word	0x0000a990
        /*0944*/ 	.word	0x00000020
        /*0948*/ 	.word	0x00000000
        /*094c*/ 	.short	0x0101
        /*094e*/ 	.byte	0x3f
	.zero		1


	//   ....[26]....
        /*0950*/ 	.word	0x0000a9d0
        /*0954*/ 	.word	0x00000004
        /*0958*/ 	.word	0x0002a8b0
        /*095c*/ 	.short	0x010a
        /*095e*/ 	.byte	0x3f
	.zero		1


	//   ....[27]....
        /*0960*/ 	.word	0x0000aea0
        /*0964*/ 	.word	0x00000004
        /*0968*/ 	.word	0x00000000
        /*096c*/ 	.short	0x0101
        /*096e*/ 	.byte	0x3f
	.zero		1


	//   ....[28]....
        /*0970*/ 	.word	0x0000b740
        /*0974*/ 	.word	0x00000012
        /*0978*/ 	.word	0x0002a800
        /*097c*/ 	.short	0x010a
        /*097e*/ 	.byte	0x3f
	.zero		1


	//   ....[29]....
        /*0980*/ 	.word	0x0000b790
        /*0984*/ 	.word	0x00000012
        /*0988*/ 	.word	0x0002a800
        /*098c*/ 	.short	0x010a
        /*098e*/ 	.byte	0x3f
	.zero		1


	//   ....[30]....
        /*0990*/ 	.word	0x0000cbc0
        /*0994*/ 	.word	0x00000012
        /*0998*/ 	.word	0x0002a800
        /*099c*/ 	.short	0x010a
        /*099e*/ 	.byte	0x3f
	.zero		1


	//   ....[31]....
        /*09a0*/ 	.word	0x00010140
        /*09a4*/ 	.word	0x00000012
        /*09a8*/ 	.word	0x0002a800
        /*09ac*/ 	.short	0x010a
        /*09ae*/ 	.byte	0x3f
	.zero		1


	//   ....[32]....
        /*09b0*/ 	.word	0x00012ce0
        /*09b4*/ 	.word	0x00000003
        /*09b8*/ 	.word	0x0002a830
        /*09bc*/ 	.short	0x010a
        /*09be*/ 	.byte	0x3f
	.zero		1


	//   ....[33]....
        /*09c0*/ 	.word	0x00012d50
        /*09c4*/ 	.word	0x00000003
        /*09c8*/ 	.word	0x0002a830
        /*09cc*/ 	.short	0x010a
        /*09ce*/ 	.byte	0x3f
	.zero		1


	//   ....[34]....
        /*09d0*/ 	.word	0x00013750
        /*09d4*/ 	.word	0x00000000
        /*09d8*/ 	.word	0x00000000
        /*09dc*/ 	.short	0x0101
        /*09de*/ 	.byte	0x3f
	.zero		1


	//   ....[35]....
        /*09e0*/ 	.word	0x00015b60
        /*09e4*/ 	.word	0x00000007
        /*09e8*/ 	.word	0x0002a830
        /*09ec*/ 	.short	0x010a
        /*09ee*/ 	.byte	0x3f
	.zero		1


	//   ....[36]....
        /*09f0*/ 	.word	0x00015bd0
        /*09f4*/ 	.word	0x00000007
        /*09f8*/ 	.word	0x0002a830
        /*09fc*/ 	.short	0x010a
        /*09fe*/ 	.byte	0x3f
	.zero		1


	//   ....[37]....
        /*0a00*/ 	.word	0x00016750
        /*0a04*/ 	.word	0x0000000e
        /*0a08*/ 	.word	0x0002a850
        /*0a0c*/ 	.short	0x010a
        /*0a0e*/ 	.byte	0x3f
	.zero		1


	//   ....[38]....
        /*0a10*/ 	.word	0x000167f0
        /*0a14*/ 	.word	0x0000000e
        /*0a18*/ 	.word	0x0002a850
        /*0a1c*/ 	.short	0x010a
        /*0a1e*/ 	.byte	0x3f
	.zero		1


	//   ....[39]....
        /*0a20*/ 	.word	0x00016b80
        /*0a24*/ 	.word	0x00000007
        /*0a28*/ 	.word	0x00000000
        /*0a2c*/ 	.short	0x0101
        /*0a2e*/ 	.byte	0x3f
	.zero		1


	//   ....[40]....
        /*0a30*/ 	.word	0x00018250
        /*0a34*/ 	.word	0x00000063
        /*0a38*/ 	.word	0x00000000
        /*0a3c*/ 	.short	0x0101
        /*0a3e*/ 	.byte	0x3f
	.zero		1


	//   ....[41]....
        /*0a40*/ 	.word	0x00018e80
        /*0a44*/ 	.word	0x00000003
        /*0a48*/ 	.word	0x0002a830
        /*0a4c*/ 	.short	0x010a
        /*0a4e*/ 	.byte	0x3f
	.zero		1


	//   ....[42]....
        /*0a50*/ 	.word	0x00018ef0
        /*0a54*/ 	.word	0x00000003
        /*0a58*/ 	.word	0x0002a830
        /*0a5c*/ 	.short	0x010a
        /*0a5e*/ 	.byte	0x3f
	.zero		1


	//   ....[43]....
        /*0a60*/ 	.word	0x00019a70
        /*0a64*/ 	.word	0x000000aa
        /*0a68*/ 	.word	0x0002a850
        /*0a6c*/ 	.short	0x010a
        /*0a6e*/ 	.byte	0x3f
	.zero		1


	//   ....[44]....
        /*0a70*/ 	.word	0x00019ac0
        /*0a74*/ 	.word	0x000000aa
        /*0a78*/ 	.word	0x0002a850
        /*0a7c*/ 	.short	0x010a
        /*0a7e*/ 	.byte	0x3f
	.zero		1


	//   ....[45]....
        /*0a80*/ 	.word	0x0001a930
        /*0a84*/ 	.word	0x0000005b
        /*0a88*/ 	.word	0x00000000
        /*0a8c*/ 	.short	0x0101
        /*0a8e*/ 	.byte	0x3f
	.zero		1


	//   ....[46]....
        /*0a90*/ 	.word	0x0001a9a0
        /*0a94*/ 	.word	0x000000aa
        /*0a98*/ 	.word	0x00000000
        /*0a9c*/ 	.short	0x0101
        /*0a9e*/ 	.byte	0x3f
	.zero		1


	//   ....[47]....
        /*0aa0*/ 	.word	0x0001ae90
        /*0aa4*/ 	.word	0x00000004
        /*0aa8*/ 	.word	0x0002a830
        /*0aac*/ 	.short	0x010a
        /*0aae*/ 	.byte	0x3f
	.zero		1


	//   ....[48]....
        /*0ab0*/ 	.word	0x0001af00
        /*0ab4*/ 	.word	0x00000004
        /*0ab8*/ 	.word	0x0002a830
        /*0abc*/ 	.short	0x010a
        /*0abe*/ 	.byte	0x3f
	.zero		1


	//   ....[49]....
        /*0ac0*/ 	.word	0x0001ba80
        /*0ac4*/ 	.word	0x0000000c
        /*0ac8*/ 	.word	0x0002a850
        /*0acc*/ 	.short	0x010a
        /*0ace*/ 	.byte	0x3f
	.zero		1


	//   ....[50]....
        /*0ad0*/ 	.word	0x0001bb20
        /*0ad4*/ 	.word	0x0000000c
        /*0ad8*/ 	.word	0x0002a850
        /*0adc*/ 	.short	0x010a
        /*0ade*/ 	.byte	0x3f
	.zero		1


	//   ....[51]....
        /*0ae0*/ 	.word	0x0001bec0
        /*0ae4*/ 	.word	0x00000004
        /*0ae8*/ 	.word	0x00000000
        /*0aec*/ 	.short	0x0101
        /*0aee*/ 	.byte	0x3f
	.zero		1


	//   ....[52]....
        /*0af0*/ 	.word	0x0001d580
        /*0af4*/ 	.word	0x0000006f
        /*0af8*/ 	.word	0x00000000
        /*0afc*/ 	.short	0x0101
        /*0afe*/ 	.byte	0x3f
	.zero		1


	//   ....[53]....
        /*0b00*/ 	.word	0x0001e2f0
        /*0b04*/ 	.word	0x0000000d
        /*0b08*/ 	.word	0x0002a850
        /*0b0c*/ 	.short	0x010a
        /*0b0e*/ 	.byte	0x3f
	.zero		1


	//   ....[54]....
        /*0b10*/ 	.word	0x0001e390
        /*0b14*/ 	.word	0x0000000d
        /*0b18*/ 	.word	0x0002a850
        /*0b1c*/ 	.short	0x010a
        /*0b1e*/ 	.byte	0x3f
	.zero		1


	//   ....[55]....
        /*0b20*/ 	.word	0x0001e860
        /*0b24*/ 	.word	0x0000000b
        /*0b28*/ 	.word	0x00000000
        /*0b2c*/ 	.short	0x0101
        /*0b2e*/ 	.byte	0x3f
	.zero		1


	//   ....[56]....
        /*0b30*/ 	.word	0x0001faf0
        /*0b34*/ 	.word	0x00000000
        /*0b38*/ 	.word	0x00000000
        /*0b3c*/ 	.short	0x0101
        /*0b3e*/ 	.byte	0x3f
	.zero		1


	//   ....[57]....
        /*0b40*/ 	.word	0x00022460
        /*0b44*/ 	.word	0x0000000b
        /*0b48*/ 	.word	0x0002a820
        /*0b4c*/ 	.short	0x010a
        /*0b4e*/ 	.byte	0x3f
	.zero		1


	//   ....[58]....
        /*0b50*/ 	.word	0x000224f0
        /*0b54*/ 	.word	0x00000008
        /*0b58*/ 	.word	0x0002a8a0
        /*0b5c*/ 	.short	0x010a
        /*0b5e*/ 	.byte	0x3f
	.zero		1


	//   ....[59]....
        /*0b60*/ 	.word	0x00022780
        /*0b64*/ 	.word	0x00000008
        /*0b68*/ 	.word	0x0002a8c0
        /*0b6c*/ 	.short	0x010a
        /*0b6e*/ 	.byte	0x3f
	.zero		1


	//   ....[60]....
        /*0b70*/ 	.word	0x00022ac0
        /*0b74*/ 	.word	0x00000008
        /*0b78*/ 	.word	0x0002a8a0
        /*0b7c*/ 	.short	0x010a
        /*0b7e*/ 	.byte	0x3f
	.zero		1


	//   ....[61]....
        /*0b80*/ 	.word	0x00022d40
        /*0b84*/ 	.word	0x00000008
        /*0b88*/ 	.word	0x0002a8c0
        /*0b8c*/ 	.short	0x010a
        /*0b8e*/ 	.byte	0x3f
	.zero		1


	//   ....[62]....
        /*0b90*/ 	.word	0x00023f70
        /*0b94*/ 	.word	0x00000007
        /*0b98*/ 	.word	0x0002a840
        /*0b9c*/ 	.short	0x010a
        /*0b9e*/ 	.byte	0x3f
	.zero		1


	//   ....[63]....
        /*0ba0*/ 	.word	0x00024520
        /*0ba4*/ 	.word	0x0000000a
        /*0ba8*/ 	.word	0x0002a820
        /*0bac*/ 	.short	0x010a
        /*0bae*/ 	.byte	0x3f
	.zero		1


	//   ....[64]....
        /*0bb0*/ 	.word	0x00024870
        /*0bb4*/ 	.word	0x00000003
        /*0bb8*/ 	.word	0x0002a840
        /*0bbc*/ 	.short	0x010a
        /*0bbe*/ 	.byte	0x3f
	.zero		1


	//   ....[65]....
        /*0bc0*/ 	.word	0x00024b70
        /*0bc4*/ 	.word	0x00000003
        /*0bc8*/ 	.word	0x0002a860
        /*0bcc*/ 	.short	0x010a
        /*0bce*/ 	.byte	0x3f
	.zero		1


	//   ....[66]....
        /*0bd0*/ 	.word	0x00025160
        /*0bd4*/ 	.word	0x00000002
        /*0bd8*/ 	.word	0x0002a840
        /*0bdc*/ 	.short	0x010a
        /*0bde*/ 	.byte	0x3f
	.zero		1


	//   ....[67]....
        /*0be0*/ 	.word	0x00025460
        /*0be4*/ 	.word	0x00000002
        /*0be8*/ 	.word	0x0002a860
        /*0bec*/ 	.short	0x010a
        /*0bee*/ 	.byte	0x3f
	.zero		1


	//   ....[68]....
        /*0bf0*/ 	.word	0x000259a0
        /*0bf4*/ 	.word	0x00000002
        /*0bf8*/ 	.word	0x0002a840
        /*0bfc*/ 	.short	0x010a
        /*0bfe*/ 	.byte	0x3f
	.zero		1


	//   ....[69]....
        /*0c00*/ 	.word	0x00025c90
        /*0c04*/ 	.word	0x00000002
        /*0c08*/ 	.word	0x0002a860
        /*0c0c*/ 	.short	0x010a
        /*0c0e*/ 	.byte	0x3f
	.zero		1


	//   ....[70]....
        /*0c10*/ 	.word	0x00026170
        /*0c14*/ 	.word	0x00000003
        /*0c18*/ 	.word	0x0002a860
        /*0c1c*/ 	.short	0x010a
        /*0c1e*/ 	.byte	0x3f
	.zero		1


	//   ....[71]....
        /*0c20*/ 	.word	0x000271b0
        /*0c24*/ 	.word	0x00000000
        /*0c28*/ 	.word	0x0002a820
        /*0c2c*/ 	.short	0x010a
        /*0c2e*/ 	.byte	0x3f
	.zero		1


	//   ....[72]....
        /*0c30*/ 	.word	0x00027360
        /*0c34*/ 	.word	0x00000006
        /*0c38*/ 	.word	0x00000000
        /*0c3c*/ 	.short	0x010a
        /*0c3e*/ 	.byte	0x3f
	.zero		1


	//   ....[73]....
        /*0c40*/ 	.word	0x000273d0
        /*0c44*/ 	.word	0x00000007
        /*0c48*/ 	.word	0x00000000
        /*0c4c*/ 	.short	0x010a
        /*0c4e*/ 	.byte	0x3f
	.zero		1


	//   ....[74]....
        /*0c50*/ 	.word	0x00027440
        /*0c54*/ 	.word	0x00000004
        /*0c58*/ 	.word	0x00000000
        /*0c5c*/ 	.short	0x010a
        /*0c5e*/ 	.byte	0x3f
	.zero		1


	//   ....[75]....
        /*0c60*/ 	.word	0x00027470
        /*0c64*/ 	.word	0x00000003
        /*0c68*/ 	.word	0x00000000
        /*0c6c*/ 	.short	0x010a
        /*0c6e*/ 	.byte	0x3f
	.zero		1


	//   ....[76]....
        /*0c70*/ 	.word	0x000274d0
        /*0c74*/ 	.word	0x00000004
        /*0c78*/ 	.word	0x0002a890
        /*0c7c*/ 	.short	0x010a
        /*0c7e*/ 	.byte	0x3f
	.zero		1


	//   ....[77]....
        /*0c80*/ 	.word	0x00027520
        /*0c84*/ 	.word	0x00000004
        /*0c88*/ 	.word	0x0002a890
        /*0c8c*/ 	.short	0x010a
        /*0c8e*/ 	.byte	0x3f
	.zero		1


	//   ....[78]....
        /*0c90*/ 	.word	0x00027570
        /*0c94*/ 	.word	0x00000004
        /*0c98*/ 	.word	0x0002a890
        /*0c9c*/ 	.short	0x010a
        /*0c9e*/ 	.byte	0x3f
	.zero		1


	//   ....[79]....
        /*0ca0*/ 	.word	0x000275c0
        /*0ca4*/ 	.word	0x00000004
        /*0ca8*/ 	.word	0x0002a8b0
        /*0cac*/ 	.short	0x010a
        /*0cae*/ 	.byte	0x3f
	.zero		1


	//   ....[80]....
        /*0cb0*/ 	.word	0x00027b10
        /*0cb4*/ 	.word	0x00000012
        /*0cb8*/ 	.word	0x0002a800
        /*0cbc*/ 	.short	0x010a
        /*0cbe*/ 	.byte	0x3f
	.zero		1


	//   ....[81]....
        /*0cc0*/ 	.word	0x00028060
        /*0cc4*/ 	.word	0x00000012
        /*0cc8*/ 	.word	0x0002a800
        /*0ccc*/ 	.short	0x010a
        /*0cce*/ 	.byte	0x3f
	.zero		1


	//   ....[82]....
        /*0cd0*/ 	.word	0x000280b0
        /*0cd4*/ 	.word	0x00000003
        /*0cd8*/ 	.word	0x0002a830
        /*0cdc*/ 	.short	0x010a
        /*0cde*/ 	.byte	0x3f
	.zero		1


	//   ....[83]....
        /*0ce0*/ 	.word	0x00028100
        /*0ce4*/ 	.word	0x00000007
        /*0ce8*/ 	.word	0x0002a830
        /*0cec*/ 	.short	0x010a
        /*0cee*/ 	.byte	0x3f
	.zero		1


	//   ....[84]....
        /*0cf0*/ 	.word	0x00028150
        /*0cf4*/ 	.word	0x0000000e
        /*0cf8*/ 	.word	0x0002a850
        /*0cfc*/ 	.short	0x010a
        /*0cfe*/ 	.byte	0x3f
	.zero		1


	//   ....[85]....
        /*0d00*/ 	.word	0x000281a0
        /*0d04*/ 	.word	0x00000003
        /*0d08*/ 	.word	0x0002a830
        /*0d0c*/ 	.short	0x010a
        /*0d0e*/ 	.byte	0x3f
	.zero		1


	//   ....[86]....
        /*0d10*/ 	.word	0x000281f0
        /*0d14*/ 	.word	0x000000aa
        /*0d18*/ 	.word	0x0002a850
        /*0d1c*/ 	.short	0x010a
        /*0d1e*/ 	.byte	0x3f
	.zero		1


	//   ....[87]....
        /*0d20*/ 	.word	0x00028240
        /*0d24*/ 	.word	0x00000004
        /*0d28*/ 	.word	0x0002a830
        /*0d2c*/ 	.short	0x010a
        /*0d2e*/ 	.byte	0x3f
	.zero		1


	//   ....[88]....
        /*0d30*/ 	.word	0x00028290
        /*0d34*/ 	.word	0x0000000c
        /*0d38*/ 	.word	0x0002a850
        /*0d3c*/ 	.short	0x010a
        /*0d3e*/ 	.byte	0x3f
	.zero		1


	//   ....[89]....
        /*0d40*/ 	.word	0x000282e0
        /*0d44*/ 	.word	0x0000000d
        /*0d48*/ 	.word	0x0002a850
        /*0d4c*/ 	.short	0x010a
        /*0d4e*/ 	.byte	0x3f
	.zero		1


	//   ....[90]....
        /*0d50*/ 	.word	0x00028480
        /*0d54*/ 	.word	0x0000000b
        /*0d58*/ 	.word	0x0002a820
        /*0d5c*/ 	.short	0x010a
        /*0d5e*/ 	.byte	0x3f
	.zero		1


	//   ....[91]....
        /*0d60*/ 	.word	0x000284d0
        /*0d64*/ 	.word	0x00000008
        /*0d68*/ 	.word	0x0002a8a0
        /*0d6c*/ 	.short	0x010a
        /*0d6e*/ 	.byte	0x3f
	.zero		1


	//   ....[92]....
        /*0d70*/ 	.word	0x00028520
        /*0d74*/ 	.word	0x00000008
        /*0d78*/ 	.word	0x0002a8c0
        /*0d7c*/ 	.short	0x010a
        /*0d7e*/ 	.byte	0x3f
	.zero		1


	//   ....[93]....
        /*0d80*/ 	.word	0x00028570
        /*0d84*/ 	.word	0x00000008
        /*0d88*/ 	.word	0x0002a8a0
        /*0d8c*/ 	.short	0x010a
        /*0d8e*/ 	.byte	0x3f
	.zero		1


	//   ....[94]....
        /*0d90*/ 	.word	0x000285c0
        /*0d94*/ 	.word	0x00000008
        /*0d98*/ 	.word	0x0002a8c0
        /*0d9c*/ 	.short	0x010a
        /*0d9e*/ 	.byte	0x3f
	.zero		1


	//   ....[95]....
        /*0da0*/ 	.word	0x00028760
        /*0da4*/ 	.word	0x00000007
        /*0da8*/ 	.word	0x0002a840
        /*0dac*/ 	.short	0x010a
        /*0dae*/ 	.byte	0x3f
	.zero		1


	//   ....[96]....
        /*0db0*/ 	.word	0x000287e0
        /*0db4*/ 	.word	0x00000003
        /*0db8*/ 	.word	0x0002a820
        /*0dbc*/ 	.short	0x010a
        /*0dbe*/ 	.byte	0x3f
	.zero		1


	//   ....[97]....
        /*0dc0*/ 	.word	0x00028830
        /*0dc4*/ 	.word	0x00000003
        /*0dc8*/ 	.word	0x0002a840
        /*0dcc*/ 	.short	0x010a
        /*0dce*/ 	.byte	0x3f
	.zero		1


	//   ....[98]....
        /*0dd0*/ 	.word	0x00028880
        /*0dd4*/ 	.word	0x00000003
        /*0dd8*/ 	.word	0x0002a860
        /*0ddc*/ 	.short	0x010a
        /*0dde*/ 	.byte	0x3f
	.zero		1


	//   ....[99]....
        /*0de0*/ 	.word	0x000288d0
        /*0de4*/ 	.word	0x00000002
        /*0de8*/ 	.word	0x0002a840
        /*0dec*/ 	.short	0x010a
        /*0dee*/ 	.byte	0x3f
	.zero		1


	//   ....[100]....
        /*0df0*/ 	.word	0x00028920
        /*0df4*/ 	.word	0x00000002
        /*0df8*/ 	.word	0x0002a860
        /*0dfc*/ 	.short	0x010a
        /*0dfe*/ 	.byte	0x3f
	.zero		1


	//   ....[101]....
        /*0e00*/ 	.word	0x00028970
        /*0e04*/ 	.word	0x00000002
        /*0e08*/ 	.word	0x0002a840
        /*0e0c*/ 	.short	0x010a
        /*0e0e*/ 	.byte	0x3f
	.zero		1


	//   ....[102]....
        /*0e10*/ 	.word	0x000289c0
        /*0e14*/ 	.word	0x00000002
        /*0e18*/ 	.word	0x0002a860
        /*0e1c*/ 	.short	0x010a
        /*0e1e*/ 	.byte	0x3f
	.zero		1


	//   ....[103]....
        /*0e20*/ 	.word	0x00028a10
        /*0e24*/ 	.word	0x00000003
        /*0e28*/ 	.word	0x0002a860
        /*0e2c*/ 	.short	0x010a
        /*0e2e*/ 	.byte	0x3f
	.zero		1


	//   ....[104]....
        /*0e30*/ 	.word	0x000293d0
        /*0e34*/ 	.word	0x00000000
        /*0e38*/ 	.word	0x0002a820
        /*0e3c*/ 	.short	0x010a
        /*0e3e*/ 	.byte	0x3f
	.zero		1


	//   ....[105]....
        /*0e40*/ 	.word	0x00029570
        /*0e44*/ 	.word	0x00000006
        /*0e48*/ 	.word	0x00000000
        /*0e4c*/ 	.short	0x010a
        /*0e4e*/ 	.byte	0x3f
	.zero		1


	//   ....[106]....
        /*0e50*/ 	.word	0x000295c0
        /*0e54*/ 	.word	0x00000007
        /*0e58*/ 	.word	0x00000000
        /*0e5c*/ 	.short	0x010a
        /*0e5e*/ 	.byte	0x3f
	.zero		1


	//   ....[107]....
        /*0e60*/ 	.word	0x00029610
        /*0e64*/ 	.word	0x00000004
        /*0e68*/ 	.word	0x00000000
        /*0e6c*/ 	.short	0x010a
        /*0e6e*/ 	.byte	0x3f
	.zero		1


	//----- nvinfo : EIATTR_NUM_MBARRIERS
	.align		4
.L_509:
        /*0e70*/ 	.byte	0x03, 0x38
        /*0e72*/ 	.short	0x0016


	//----- nvinfo : EIATTR_EXIT_INSTR_OFFSETS
	.align		4
        /*0e74*/ 	.byte	0x04, 0x1c
        /*0e76*/ 	.short	(.L_511 - .L_510)


	//   ....[0]....
.L_510:
        /*0e78*/ 	.word	0x000274c0


	//----- nvinfo : EIATTR_MAX_THREADS
	.align		4
.L_511:
        /*0e7c*/ 	.byte	0x04, 0x05
        /*0e7e*/ 	.short	(.L_513 - .L_512)
.L_512:
        /*0e80*/ 	.word	0x00000180
        /*0e84*/ 	.word	0x00000001
        /*0e88*/ 	.word	0x00000001


	//----- nvinfo : EIATTR_CRS_STACK_SIZE
	.align		4
.L_513:
        /*0e8c*/ 	.byte	0x04, 0x1e
        /*0e8e*/ 	.short	(.L_515 - .L_514)
.L_514:
        /*0e90*/ 	.word	0x00000000


	//----- nvinfo : EIATTR_CBANK_PARAM_SIZE
	.align		4
.L_515:
        /*0e94*/ 	.byte	0x03, 0x19
        /*0e96*/ 	.short	0x0a70


	//----- nvinfo : EIATTR_PARAM_CBANK
	.align		4
        /*0e98*/ 	.byte	0x04, 0x0a
        /*0e9a*/ 	.short	(.L_517 - .L_516)
	.align		4
.L_516:
        /*0e9c*/ 	.word	index@(.nv.constant0._ZN7cutlass13device_kernelIN5flash11enable_sm90INS1_16FlashAttnFwdSm90INS1_25CollectiveMainloopFwdSm90ILi2EN4cute5tupleIJNS5_1CILi1EEES8_S8_EEENS6_IJNS7_ILi128EEENS7_ILi96EEENS7_ILi192EEEEEELi128ENS_10bfloat16_tEfNS_4arch4Sm90ELb0ELb1ELb0ELb1ELb0ELb1ELb0ELb1ELb1ELb0ELb0ELb0EEENS1_21CollectiveEpilogueFwdINS6_IJSA_SA_SB_EEES9_SE_SG_Li256ELb1ELb0ELb0ELb0EEENS1_36VarlenDynamicPersistentTileSchedulerILi128ELi96ELi256ELi32ELb0ELb0ELb1ELb1ELb0ELb1EEEEEEEEEvNT_6ParamsE)
        /*0ea0*/ 	.short	0x0210
        /*0ea2*/ 	.short	0x0a70


	//----- nvinfo : EIATTR_SW_WAR
	.align		4
.L_517:
        /*0ea4*/ 	.byte	0x04, 0x36
        /*0ea6*/ 	.short	(.L_519 - .L_518)
.L_518:
        /*0ea8*/ 	.word	0x00000008
.L_519:


//--------------------- .nv.info._ZN7cutlass13device_kernelIN5flash11enable_sm90INS1_16FlashAttnFwdSm90INS1_25CollectiveMainloopFwdSm90ILi2EN4cute5tupleIJNS5_1CILi1EEES8_S8_EEENS6_IJNS7_ILi128EEESA_NS7_ILi192EEEEEELi128ENS_10bfloat16_tEfNS_4arch4Sm90ELb1ELb0ELb0ELb0ELb0ELb0ELb0ELb1ELb1ELb0ELb0ELb0EEENS1_21CollectiveEpilogueFwdINS6_IJSA_SA_SA_EEES9_SD_SF_Li256ELb0ELb0ELb0ELb0EEENS1_30DynamicPersistentTileSchedulerILi256ELi32ELb0ELb0ELb1EEEEEEEEEvNT_6ParamsE --------------------------
	.section	.nv.info._ZN7cutlass13device_kernelIN5flash11enable_sm90INS1_16FlashAttnFwdSm90INS1_25CollectiveMainloopFwdSm90ILi2EN4cute5tupleIJNS5_1CILi1EEES8_S8_EEENS6_IJNS7_ILi128EEESA_NS7_ILi192EEEEEELi128ENS_10bfloat16_tEfNS_4arch4Sm90ELb1ELb0ELb0ELb0ELb0ELb0ELb0ELb1ELb1ELb0ELb0ELb0EEENS1_21CollectiveEpilogueFwdINS6_IJSA_SA_SA_EEES9_SD_SF_Li256ELb0ELb0ELb0ELb0EEENS1_30DynamicPersistentTileSchedulerILi256ELi32ELb0ELb0ELb1EEEEEEEEEvNT_6ParamsE,"",@"SHT_CUDA_INFO"
	.sectionflags	@""
	.align	4


	//----- nvinfo : EIATTR_CUDA_API_VERSION
	.align		4
        /*0000*/ 	.byte	0x04, 0x37
        /*0002*/ 	.short	(.L_521 - .L_520)
.L_520:
        /*0004*/ 	.word	0x00000082


	//----- nvinfo : EIATTR_KPARAM_INFO
	.align		4
.L_521:
        /*0008*/ 	.byte	0x04, 0x17
        /*000a*/ 	.short	(.L_523 - .L_522)
.L_522:
        /*000c*/ 	.word	0x00000000
        /*0010*/ 	.short	0x0000
        /*0012*/ 	.short	0x0070
        /*0014*/ 	.byte	0x00, 0xf0, 0x01, 0x2e


	//----- nvinfo : EIATTR_SPARSE_MMA_MASK
	.align		4
.L_523:
        /*0018*/ 	.byte	0x03, 0x50
        /*001a*/ 	.short	0x0000


	//----- nvinfo : EIATTR_MAXREG_COUNT
	.align		4
        /*001c*/ 	.byte	0x03, 0x1b
        /*001e*/ 	.short	0x00a8


	//----- nvinfo : EIATTR_NUM_BARRIERS
	.align		4
        /*0020*/ 	.byte	0x02, 0x4c
        /*0022*/ 	.byte	0x09
	.zero		1


	//----- nvinfo : EIATTR_EXTERNS
	.align		4
        /*0024*/ 	.byte	0x04, 0x0f
        /*0026*/ 	.short	(.L_525 - .L_524)


	//   ....[0]....
	.align		4
.L_524:
        /*0028*/ 	.word	index@(__assertfail)


	//----- nvinfo : EIATTR_ANNOTATIONS
	.align		4
.L_525:
        /*002c*/ 	.byte	0x04, 0x55
        /*002e*/ 	.short	(.L_527 - .L_526)


	//   ....[0]....
.L_526:
        /*0030*/ 	.word	0x00000001
        /*0034*/ 	.byte	0x80, 0x09, 0x00, 0x00, 0x01, 0x00, 0x00, 0x00, 0x50, 0x0a, 0x00, 0x00, 0x01, 0x00, 0x00, 0x00
        /*0044*/ 	.byte	0xe0, 0xd9, 0x00, 0x00


	//----- nvinfo : EIATTR_MERCURY_ISA_VERSION
	.align		4
.L_527:
        /*0048*/ 	.byte	0x03, 0x5f
        /*004a*/ 	.short	0x0101


	//----- nvinfo : EIATTR_INT_WARP_WIDE_INSTR_OFFSETS
	.align		4
        /*004c*/ 	.byte	0x04, 0x31
        /*004e*/ 	.short	(.L_529 - .L_528)


	//   ....[0]....
.L_528:
        /*0050*/ 	.word	0x00000190


	//   ....[1]....
        /*0054*/ 	.word	0x000001c0


	//   ....[2]....
        /*0058*/ 	.word	0x000001d0


	//   ....[3]....
        /*005c*/ 	.word	0x0000b230


	//   ....[4]....
        /*0060*/ 	.word	0x0000b2c0


	//   ....[5]....
        /*0064*/ 	.word	0x0000b810


	//   ....[6]....
        /*0068*/ 	.word	0x0000d430


	//   ....[7]....
        /*006c*/ 	.word	0x0000d4c0


	//----- nvinfo : EIATTR_COOP_GROUP_MASK_REGIDS
	.align		4
.L_529:
        /*0070*/ 	.byte	0x04, 0x29
        /*0072*/ 	.short	(.L_531 - .L_530)


	//   ....[0]....
.L_530:
        /*0074*/ 	.word	0xffffffff


	//   ....[1]....
        /*0078*/ 	.word	0xffffffff


	//   ....[2]....
        /*007c*/ 	.word	0xffffffff


	//   ....[3]....
        /*0080*/ 	.word	0xffffffff


	//   ....[4]....
        /*0084*/ 	.word	0xffffffff


	//   ....[5]....
        /*0088*/ 	.word	0xffffffff


	//   ....[6]....
        /*008c*/ 	.word	0xffffffff


	//   ....[7]....
        /*0090*/ 	.word	0xffffffff


	//   ....[8]....
        /*0094*/ 	.word	0xffffffff


	//   ....[9]....
        /*0098*/ 	.word	0xffffffff


	//   ....[10]....
        /*009c*/ 	.word	0xffffffff


	//   ....[11]....
        /*00a0*/ 	.word	0xffffffff


	//   ....[12]....
        /*00a4*/ 	.word	0xffffffff


	//   ....[13]....
        /*00a8*/ 	.word	0xffffffff


	//   ....[14]....
        /*00ac*/ 	.word	0xffffffff


	//   ....[15]....
        /*00b0*/ 	.word	0xffffffff


	//   ....[16]....
        /*00b4*/ 	.word	0xffffffff


	//   ....[17]....
        /*00b8*/ 	.word	0xffffffff


	//   ....[18]....
        /*00bc*/ 	.word	0xffffffff


	//   ....[19]....
        /*00c0*/ 	.word	0xffffffff


	//   ....[20]....
        /*00c4*/ 	.word	0xffffffff


	//   ....[21]....
        /*00c8*/ 	.word	0xffffffff


	//   ....[22]....
        /*00cc*/ 	.word	0xffffffff


	//   ....[23]....
        /*00d0*/ 	.word	0xffffffff


	//   ....[24]....
        /*00d4*/ 	.word	0xffffffff


	//   ....[25]....
        /*00d8*/ 	.word	0xffffffff


	//   ....[26]....
        /*00dc*/ 	.word	0xffffffff


	//   ....[27]....
        /*00e0*/ 	.word	0xffffffff


	//   ....[28]....
        /*00e4*/ 	.word	0x0500000f


	//   ....[29]....
        /*00e8*/ 	.word	0x0500000f


	//----- nvinfo : EIATTR_COOP_GROUP_INSTR_OFFSETS
	.align		4
.L_531:
        /*00ec*/ 	.byte	0x04, 0x28
        /*00ee*/ 	.short	(.L_533 - .L_532)


	//   ....[0]....
.L_532:
        /*00f0*/ 	.word	0x00000060


	//   ....[1]....
        /*00f4*/ 	.word	0x000001a0


	//   ....[2]....
        /*00f8*/ 	.word	0x000001f0


	//   ....[3]....
        /*00fc*/ 	.word	0x000003e0


	//   ....[4]....
        /*0100*/ 	.word	0x00000540


	//   ....[5]....
        /*0104*/ 	.word	0x00000660


	//   ....[6]....
        /*0108*/ 	.word	0x000007c0


	//   ....[7]....
        /*010c*/ 	.word	0x00001430


	//   ....[8]....
        /*0110*/ 	.word	0x00002830


	//   ....[9]....
        /*0114*/ 	.word	0x00002880


	//   ....[10]....
        /*0118*/ 	.word	0x00003320


	//   ....[11]....
        /*011c*/ 	.word	0x00003380


	//   ....[12]....
        /*0120*/ 	.word	0x000053a0


	//   ....[13]....
        /*0124*/ 	.word	0x00005420


	//   ....[14]....
        /*0128*/ 	.word	0x00005eb0


	//   ....[15]....
        /*012c*/ 	.word	0x00005f10


	//   ....[16]....
        /*0130*/ 	.word	0x00007800


	//   ....[17]....
        /*0134*/ 	.word	0x00007830


	//   ....[18]....
        /*0138*/ 	.word	0x00007ac0


	//   ....[19]....
        /*013c*/ 	.word	0x00007c20


	//   ....[20]....
        /*0140*/ 	.word	0x00009110


	//   ....[21]....
        /*0144*/ 	.word	0x00009150


	//   ....[22]....
        /*0148*/ 	.word	0x00009240


	//   ....[23]....
        /*014c*/ 	.word	0x00009260


	//   ....[24]....
        /*0150*/ 	.word	0x0000a210


	//   ....[25]....
        /*0154*/ 	.word	0x0000acc0


	//   ....[26]....
        /*0158*/ 	.word	0x0000d7d0


	//   ....[27]....
        /*015c*/ 	.word	0x0000d980


	//   ....[28]....
        /*0160*/ 	.word	0x0000df10


	//   ....[29]....
        /*0164*/ 	.word	0x0000e2f0


	//----- nvinfo : EIATTR_REG_RECONFIG
	.align		4
.L_533:
        /*0168*/ 	.byte	0x01, 0x54
	.zero		2


	//----- nvinfo : EIATTR_SYSCALL_OFFSETS
	.align		4
        /*016c*/ 	.byte	0x04, 0x46
        /*016e*/ 	.short	(.L_535 - .L_534)


	//   ....[0]....
.L_534:
        /*0170*/ 	.word	0x000015e0


	//   ....[1]....
        /*0174*/ 	.word	0x0000b450


	//   ....[2]....
        /*0178*/ 	.word	0x0000b590


	//   ....[3]....
        /*017c*/ 	.word	0x0000b690


	//----- nvinfo : EIATTR_MBARRIER_INSTR_OFFSETS
	.align		4
.L_535:
        /*0180*/ 	.byte	0x04, 0x39
        /*0182*/ 	.short	(.L_537 - .L_536)


	//   ....[0]....
.L_536:
        /*0184*/ 	.word	0x00000290
        /*0188*/ 	.word	0x000000ff
        /*018c*/ 	.word	0x00034800
        /*0190*/ 	.short	0x0100
        /*0192*/ 	.byte	0x06
	.zero		1


	//   ....[1]....
        /*0194*/ 	.word	0x000002a0
        /*0198*/ 	.word	0x000000ff
        /*019c*/ 	.word	0x00034820
        /*01a0*/ 	.short	0x0100
        /*01a2*/ 	.byte	0x06
	.zero		1


	//   ....[2]....
        /*01a4*/ 	.word	0x00000390
        /*01a8*/ 	.word	0x000000ff
        /*01ac*/ 	.word	0x00034830
        /*01b0*/ 	.short	0x0100
        /*01b2*/ 	.byte	0x08
	.zero		1


	//   ....[3]....
        /*01b4*/ 	.word	0x000003a0
        /*01b8*/ 	.word	0x000000ff
        /*01bc*/ 	.word	0x00034840
        /*01c0*/ 	.short	0x0100
        /*01c2*/ 	.byte	0x08
	.zero		1


	//   ....[4]....
        /*01c4*/ 	.word	0x000003b0
        /*01c8*/ 	.word	0x000000ff
        /*01cc*/ 	.word	0x00034838
        /*01d0*/ 	.short	0x0100
        /*01d2*/ 	.byte	0x08
	.zero		1


	//   ....[5]....
        /*01d4*/ 	.word	0x000003c0
        /*01d8*/ 	.word	0x000000ff
        /*01dc*/ 	.word	0x00034848
        /*01e0*/ 	.short	0x0100
        /*01e2*/ 	.byte	0x08
	.zero		1


	//   ....[6]....
        /*01e4*/ 	.word	0x000004f0
        /*01e8*/ 	.word	0x000000ff
        /*01ec*/ 	.word	0x00034850
        /*01f0*/ 	.short	0x0100
        /*01f2*/ 	.byte	0x08
	.zero		1


	//   ....[7]....
        /*01f4*/ 	.word	0x00000500
        /*01f8*/ 	.word	0x000000ff
        /*01fc*/ 	.word	0x00034860
        /*0200*/ 	.short	0x0100
        /*0202*/ 	.byte	0x08
	.zero		1


	//   ....[8]....
        /*0204*/ 	.word	0x00000510
        /*0208*/ 	.word	0x000000ff
        /*020c*/ 	.word	0x00034858
        /*0210*/ 	.short	0x0100
        /*0212*/ 	.byte	0x08
	.zero		1


	//   ....[9]....
        /*0214*/ 	.word	0x00000520
        /*0218*/ 	.word	0x000000ff
        /*021c*/ 	.word	0x00034868
        /*0220*/ 	.short	0x0100
        /*0222*/ 	.byte	0x08
	.zero		1


	//   ....[10]....
        /*0224*/ 	.word	0x00000610
        /*0228*/ 	.word	0x000000ff
        /*022c*/ 	.word	0x00034870
        /*0230*/ 	.short	0x0100
        /*0232*/ 	.byte	0x06
	.zero		1


	//   ....[11]....
        /*0234*/ 	.word	0x00000620
        /*0238*/ 	.word	0x000000ff
        /*023c*/ 	.word	0x00034880
        /*0240*/ 	.short	0x0100
        /*0242*/ 	.byte	0x06
	.zero		1


	//   ....[12]....
        /*0244*/ 	.word	0x00000630
        /*0248*/ 	.word	0x000000ff
        /*024c*/ 	.word	0x00034878
        /*0250*/ 	.short	0x0100
        /*0252*/ 	.byte	0x06
	.zero		1


	//   ....[13]....
        /*0254*/ 	.word	0x00000640
        /*0258*/ 	.word	0x000000ff
        /*025c*/ 	.word	0x00034888
        /*0260*/ 	.short	0x0100
        /*0262*/ 	.byte	0x06
	.zero		1


	//   ....[14]....
        /*0264*/ 	.word	0x00000770
        /*0268*/ 	.word	0x000000ff
        /*026c*/ 	.word	0x00034890
        /*0270*/ 	.short	0x0100
        /*0272*/ 	.byte	0x08
	.zero		1


	//   ....[15]....
        /*0274*/ 	.word	0x00000780
        /*0278*/ 	.word	0x000000ff
        /*027c*/ 	.word	0x000348a0
        /*0280*/ 	.short	0x0100
        /*0282*/ 	.byte	0x08
	.zero		1


	//   ....[16]....
        /*0284*/ 	.word	0x00000790
        /*0288*/ 	.word	0x000000ff
        /*028c*/ 	.word	0x00034898
        /*0290*/ 	.short	0x0100
        /*0292*/ 	.byte	0x08
	.zero		1


	//   ....[17]....
        /*0294*/ 	.word	0x000007a0
        /*0298*/ 	.word	0x000000ff
        /*029c*/ 	.word	0x000348a8
        /*02a0*/ 	.short	0x0100
        /*02a2*/ 	.byte	0x08
	.zero		1


	//   ....[18]....
        /*02a4*/ 	.word	0x000008d0
        /*02a8*/ 	.word	0x000000ff
        /*02ac*/ 	.word	0x000348b0
        /*02b0*/ 	.short	0x0100
        /*02b2*/ 	.byte	0x08
	.zero		1


	//   ....[19]....
        /*02b4*/ 	.word	0x000008e0
        /*02b8*/ 	.word	0x000000ff
        /*02bc*/ 	.word	0x000348c0
        /*02c0*/ 	.short	0x0100
        /*02c2*/ 	.byte	0x08
	.zero		1


	//   ....[20]....
        /*02c4*/ 	.word	0x000008f0
        /*02c8*/ 	.word	0x000000ff
        /*02cc*/ 	.word	0x000348b8
        /*02d0*/ 	.short	0x0100
        /*02d2*/ 	.byte	0x08
	.zero		1


	//   ....[21]....
        /*02d4*/ 	.word	0x00000900
        /*02d8*/ 	.word	0x000000ff
        /*02dc*/ 	.word	0x000348c8
        /*02e0*/ 	.short	0x0100
        /*02e2*/ 	.byte	0x08
	.zero		1


	//   ....[22]....
        /*02e4*/ 	.word	0x00001680
        /*02e8*/ 	.word	0x000000ff
        /*02ec*/ 	.word	0x00034800
        /*02f0*/ 	.short	0x010a
        /*02f2*/ 	.byte	0x25
	.zero		1


	//   ....[23]....
        /*02f4*/ 	.word	0x00001700
        /*02f8*/ 	.word	0x00000002
        /*02fc*/ 	.word	0x00034830
        /*0300*/ 	.short	0x010a
        /*0302*/ 	.byte	0x3f
	.zero		1


	//   ....[24]....
        /*0304*/ 	.word	0x00001770
        /*0308*/ 	.word	0x00000002
        /*030c*/ 	.word	0x00034830
        /*0310*/ 	.short	0x010a
        /*0312*/ 	.byte	0x3f
	.zero		1


	//   ....[25]....
        /*0314*/ 	.word	0x000021f0
        /*0318*/ 	.word	0x00000002
        /*031c*/ 	.word	0x00000000
        /*0320*/ 	.short	0x0101
        /*0322*/ 	.byte	0x3f
	.zero		1


	//   ....[26]....
        /*0324*/ 	.word	0x00004170
        /*0328*/ 	.word	0x000000ff
        /*032c*/ 	.word	0x00034830
        /*0330*/ 	.short	0x010a
        /*0332*/ 	.byte	0x07
	.zero		1


	//   ....[27]....
        /*0334*/ 	.word	0x000041b0
        /*0338*/ 	.word	0x000000ff
        /*033c*/ 	.word	0x00034830
        /*0340*/ 	.short	0x010a
        /*0342*/ 	.byte	0x07
	.zero		1


	//   ....[28]....
        /*0344*/ 	.word	0x00004a50
        /*0348*/ 	.word	0x000000ff
        /*034c*/ 	.word	0x00034850
        /*0350*/ 	.short	0x010a
        /*0352*/ 	.byte	0x05
	.zero		1


	//   ....[29]....
        /*0354*/ 	.word	0x00004a90
        /*0358*/ 	.word	0x000000ff
        /*035c*/ 	.word	0x00034850
        /*0360*/ 	.short	0x010a
        /*0362*/ 	.byte	0x05
	.zero		1


	//   ....[30]....
        /*0364*/ 	.word	0x00006880
        /*0368*/ 	.word	0x00000005
        /*036c*/ 	.word	0x00000000
        /*0370*/ 	.short	0x0101
        /*0372*/ 	.byte	0x3f
	.zero		1


	//   ....[31]....
        /*0374*/ 	.word	0x000068d0
        /*0378*/ 	.word	0x00000036
        /*037c*/ 	.word	0x00000000
        /*0380*/ 	.short	0x0101
        /*0382*/ 	.byte	0x3f
	.zero		1


	//   ....[32]....
        /*0384*/ 	.word	0x00006be0
        /*0388*/ 	.word	0x000000ff
        /*038c*/ 	.word	0x00034830
        /*0390*/ 	.short	0x010a
        /*0392*/ 	.byte	0x05
	.zero		1


	//   ....[33]....
        /*0394*/ 	.word	0x00006c20
        /*0398*/ 	.word	0x000000ff
        /*039c*/ 	.word	0x00034830
        /*03a0*/ 	.short	0x010a
        /*03a2*/ 	.byte	0x05
	.zero		1


	//   ....[34]....
        /*03a4*/ 	.word	0x000074c0
        /*03a8*/ 	.word	0x000000ff
        /*03ac*/ 	.word	0x00034850
        /*03b0*/ 	.short	0x010a
        /*03b2*/ 	.byte	0x05
	.zero		1


	//   ....[35]....
        /*03b4*/ 	.word	0x00007500
        /*03b8*/ 	.word	0x000000ff
        /*03bc*/ 	.word	0x00034850
        /*03c0*/ 	.short	0x010a
        /*03c2*/ 	.byte	0x05
	.zero		1


	//   ....[36]....
        /*03c4*/ 	.word	0x000087b0
        /*03c8*/ 	.word	0x0000001b
        /*03cc*/ 	.word	0x00000000
        /*03d0*/ 	.short	0x0101
        /*03d2*/ 	.byte	0x3f
	.zero		1


	//   ....[37]....
        /*03d4*/ 	.word	0x00008840
        /*03d8*/ 	.word	0x0000001f
        /*03dc*/ 	.word	0x00000000
        /*03e0*/ 	.short	0x0101
        /*03e2*/ 	.byte	0x3f
	.zero		1


	//   ....[38]....
        /*03e4*/ 	.word	0x00009080
        /*03e8*/ 	.word	0x000000ff
        /*03ec*/ 	.word	0x00034850
        /*03f0*/ 	.short	0x010a
        /*03f2*/ 	.byte	0x05
	.zero		1


	//   ....[39]....
        /*03f4*/ 	.word	0x000090c0
        /*03f8*/ 	.word	0x000000ff
        /*03fc*/ 	.word	0x00034850
        /*0400*/ 	.short	0x010a
        /*0402*/ 	.byte	0x05
	.zero		1


	//   ....[40]....
        /*0404*/ 	.word	0x00009600
        /*0408*/ 	.word	0x00000000
        /*040c*/ 	.word	0x00000000
        /*0410*/ 	.short	0x0101
        /*0412*/ 	.byte	0x3f
	.zero		1


	//   ....[41]....
        /*0414*/ 	.word	0x0000a3b0
        /*0418*/ 	.word	0x000000ff
        /*041c*/ 	.word	0x00000000
        /*0420*/ 	.short	0x0101
        /*0422*/ 	.byte	0x05
	.zero		1


	//   ....[42]....
        /*0424*/ 	.word	0x0000baf0
        /*0428*/ 	.word	0x00000008
        /*042c*/ 	.word	0x00034840
        /*0430*/ 	.short	0x010a
        /*0432*/ 	.byte	0x3f
	.zero		1


	//   ....[43]....
        /*0434*/ 	.word	0x0000bf60
        /*0438*/ 	.word	0x000000ff
        /*043c*/ 	.word	0x00034820
        /*0440*/ 	.short	0x010a
        /*0442*/ 	.byte	0x26
	.zero		1


	//   ....[44]....
        /*0444*/ 	.word	0x0000c250
        /*0448*/ 	.word	0x00000003
        /*044c*/ 	.word	0x00034840
        /*0450*/ 	.short	0x010a
        /*0452*/ 	.byte	0x3f
	.zero		1


	//   ....[45]....
        /*0454*/ 	.word	0x0000c4a0
        /*0458*/ 	.word	0x00000002
        /*045c*/ 	.word	0x00000060
        /*0460*/ 	.short	0x010a
        /*0462*/ 	.byte	0x3f
	.zero		1


	//   ....[46]....
        /*0464*/ 	.word	0x0000c930
        /*0468*/ 	.word	0x00000003
        /*046c*/ 	.word	0x00034840
        /*0470*/ 	.short	0x010a
        /*0472*/ 	.byte	0x3f
	.zero		1


	//   ....[47]....
        /*0474*/ 	.word	0x0000cb80
        /*0478*/ 	.word	0x00000002
        /*047c*/ 	.word	0x00000060
        /*0480*/ 	.short	0x010a
        /*0482*/ 	.byte	0x3f
	.zero		1


	//   ....[48]....
        /*0484*/ 	.word	0x0000cf70
        /*0488*/ 	.word	0x00000002
        /*048c*/ 	.word	0x00034840
        /*0490*/ 	.short	0x010a
        /*0492*/ 	.byte	0x3f
	.zero		1


	//   ....[49]....
        /*0494*/ 	.word	0x0000d1c0
        /*0498*/ 	.word	0x00000002
        /*049c*/ 	.word	0x00000060
        /*04a0*/ 	.short	0x010a
        /*04a2*/ 	.byte	0x3f
	.zero		1


	//   ....[50]....
        /*04a4*/ 	.word	0x0000d560
        /*04a8*/ 	.word	0x00000003
        /*04ac*/ 	.word	0x00034860
        /*04b0*/ 	.short	0x010a
        /*04b2*/ 	.byte	0x3f
	.zero		1


	//   ....[51]....
        /*04b4*/ 	.word	0x0000d930
        /*04b8*/ 	.word	0x00000007
        /*04bc*/ 	.word	0x00034820
        /*04c0*/ 	.short	0x010a
        /*04c2*/ 	.byte	0x3f
	.zero		1


	//   ....[52]....
        /*04c4*/ 	.word	0x0000daa0
        /*04c8*/ 	.word	0x00000005
        /*04cc*/ 	.word	0x00000000
        /*04d0*/ 	.short	0x010a
        /*04d2*/ 	.byte	0x3f
	.zero		1


	//   ....[53]....
        /*04d4*/ 	.word	0x0000db10
        /*04d8*/ 	.word	0x00000003
        /*04dc*/ 	.word	0x00000000
        /*04e0*/ 	.short	0x010a
        /*04e2*/ 	.byte	0x3f
	.zero		1


	//   ....[54]....
        /*04e4*/ 	.word	0x0000db70
        /*04e8*/ 	.word	0x00000005
        /*04ec*/ 	.word	0x00000000
        /*04f0*/ 	.short	0x010a
        /*04f2*/ 	.byte	0x3f
	.zero		1


	//   ....[55]....
        /*04f4*/ 	.word	0x0000dba0
        /*04f8*/ 	.word	0x00000003
        /*04fc*/ 	.word	0x00000000
        /*0500*/ 	.short	0x010a
        /*0502*/ 	.byte	0x3f
	.zero		1


	//   ....[56]....
        /*0504*/ 	.word	0x0000dc10
        /*0508*/ 	.word	0x00000003
        /*050c*/ 	.word	0x00034800
        /*0510*/ 	.short	0x010a
        /*0512*/ 	.byte	0x3f
	.zero		1


	//   ....[57]....
        /*0514*/ 	.word	0x0000dc60
        /*0518*/ 	.word	0x00000002
        /*051c*/ 	.word	0x00034830
        /*0520*/ 	.short	0x010a
        /*0522*/ 	.byte	0x3f
	.zero		1


	//   ....[58]....
        /*0524*/ 	.word	0x0000dcc0
        /*0528*/ 	.word	0x00000007
        /*052c*/ 	.word	0x00034830
        /*0530*/ 	.short	0x010a
        /*0532*/ 	.byte	0x3f
	.zero		1


	//   ....[59]....
        /*0534*/ 	.word	0x0000dd20
        /*0538*/ 	.word	0x00000003
        /*053c*/ 	.word	0x00034850
        /*0540*/ 	.short	0x010a
        /*0542*/ 	.byte	0x3f
	.zero		1


	//   ....[60]....
        /*0544*/ 	.word	0x0000dd80
        /*0548*/ 	.word	0x00000007
        /*054c*/ 	.word	0x00034830
        /*0550*/ 	.short	0x010a
        /*0552*/ 	.byte	0x3f
	.zero		1


	//   ....[61]....
        /*0554*/ 	.word	0x0000dde0
        /*0558*/ 	.word	0x00000003
        /*055c*/ 	.word	0x00034850
        /*0560*/ 	.short	0x010a
        /*0562*/ 	.byte	0x3f
	.zero		1


	//   ....[62]....
        /*0564*/ 	.word	0x0000de40
        /*0568*/ 	.word	0x00000003
        /*056c*/ 	.word	0x00034850
        /*0570*/ 	.short	0x010a
        /*0572*/ 	.byte	0x3f
	.zero		1


	//   ....[63]....
        /*0574*/ 	.word	0x0000dfc0
        /*0578*/ 	.word	0x00000008
        /*057c*/ 	.word	0x00034840
        /*0580*/ 	.short	0x010a
        /*0582*/ 	.byte	0x3f
	.zero		1


	//   ....[64]....
        /*0584*/ 	.word	0x0000e020
        /*0588*/ 	.word	0x00000008
        /*058c*/ 	.word	0x00034820
        /*0590*/ 	.short	0x010a
        /*0592*/ 	.byte	0x3f
	.zero		1


	//   ....[65]....
        /*0594*/ 	.word	0x0000e070
        /*0598*/ 	.word	0x00000003
        /*059c*/ 	.word	0x00034840
        /*05a0*/ 	.short	0x010a
        /*05a2*/ 	.byte	0x3f
	.zero		1


	//   ....[66]....
        /*05a4*/ 	.word	0x0000e0c0
        /*05a8*/ 	.word	0x00000002
        /*05ac*/ 	.word	0x00000060
        /*05b0*/ 	.short	0x010a
        /*05b2*/ 	.byte	0x3f
	.zero		1


	//   ....[67]....
        /*05b4*/ 	.word	0x0000e110
        /*05b8*/ 	.word	0x00000003
        /*05bc*/ 	.word	0x00034840
        /*05c0*/ 	.short	0x010a
        /*05c2*/ 	.byte	0x3f
	.zero		1


	//   ....[68]....
        /*05c4*/ 	.word	0x0000e160
        /*05c8*/ 	.word	0x00000002
        /*05cc*/ 	.word	0x00000060
        /*05d0*/ 	.short	0x010a
        /*05d2*/ 	.byte	0x3f
	.zero		1


	//   ....[69]....
        /*05d4*/ 	.word	0x0000e1b0
        /*05d8*/ 	.word	0x00000002
        /*05dc*/ 	.word	0x00034840
        /*05e0*/ 	.short	0x010a
        /*05e2*/ 	.byte	0x3f
	.zero		1


	//   ....[70]....
        /*05e4*/ 	.word	0x0000e200
        /*05e8*/ 	.word	0x00000002
        /*05ec*/ 	.word	0x00000060
        /*05f0*/ 	.short	0x010a
        /*05f2*/ 	.byte	0x3f
	.zero		1


	//   ....[71]....
        /*05f4*/ 	.word	0x0000e250
        /*05f8*/ 	.word	0x00000003
        /*05fc*/ 	.word	0x00034860
        /*0600*/ 	.short	0x010a
        /*0602*/ 	.byte	0x3f
	.zero		1


	//   ....[72]....
        /*0604*/ 	.word	0x0000e330
        /*0608*/ 	.word	0x00000007
        /*060c*/ 	.word	0x00034820
        /*0610*/ 	.short	0x010a
        /*0612*/ 	.byte	0x3f
	.zero		1


	//   ....[73]....
        /*0614*/ 	.word	0x0000e380
        /*0618*/ 	.word	0x00000005
        /*061c*/ 	.word	0x00000000
        /*0620*/ 	.short	0x010a
        /*0622*/ 	.byte	0x3f
	.zero		1


	//   ....[74]....
        /*0624*/ 	.word	0x0000e3d0
        /*0628*/ 	.word	0x00000003
        /*062c*/ 	.word	0x00000000
        /*0630*/ 	.short	0x010a
        /*0632*/ 	.byte	0x3f
	.zero		1


	//   ....[75]....
        /*0634*/ 	.word	0x0000e420
        /*0638*/ 	.word	0x00000005
        /*063c*/ 	.word	0x00000000
        /*0640*/ 	.short	0x010a
        /*0642*/ 	.byte	0x3f
	.zero		1


	//----- nvinfo : EIATTR_NUM_MBARRIERS
	.align		4
.L_537:
        /*0644*/ 	.byte	0x03, 0x38
        /*0646*/ 	.short	0x0016


	//----- nvinfo : EIATTR_EXIT_INSTR_OFFSETS
	.align		4
        /*0648*/ 	.byte	0x04, 0x1c
        /*064a*/ 	.short	(.L_539 - .L_538)


	//   ....[0]....
.L_538:
        /*064c*/ 	.word	0x00000a40


	//   ....[1]....
        /*0650*/ 	.word	0x0000ac80


	//   ....[2]....
        /*0654*/ 	.word	0x0000ace0


	//   ....[3]....
        /*0658*/ 	.word	0x0000d9a0


	//   ....[4]....
        /*065c*/ 	.word	0x0000dbf0


	//----- nvinfo : EIATTR_MAX_THREADS
	.align		4
.L_539:
        /*0660*/ 	.byte	0x04, 0x05
        /*0662*/ 	.short	(.L_541 - .L_540)
.L_540:
        /*0664*/ 	.word	0x00000180
        /*0668*/ 	.word	0x00000001
        /*066c*/ 	.word	0x00000001


	//----- nvinfo : EIATTR_CRS_STACK_SIZE
	.align		4
.L_541:
        /*0670*/ 	.byte	0x04, 0x1e
        /*0672*/ 	.short	(.L_543 - .L_542)
.L_542:
        /*0674*/ 	.word	0x00000000


	//----- nvinfo : EIATTR_CBANK_PARAM_SIZE
	.align		4
.L_543:
        /*0678*/ 	.byte	0x03, 0x19
        /*067a*/ 	.short	0x0bf0


	//----- nvinfo : EIATTR_PARAM_CBANK
	.align		4
        /*067c*/ 	.byte	0x04, 0x0a
        /*067e*/ 	.short	(.L_545 - .L_544)
	.align		4
.L_544:
        /*0680*/ 	.word	index@(.nv.constant0._ZN7cutlass13device_kernelIN5flash11enable_sm90INS1_16FlashAttnFwdSm90INS1_25CollectiveMainloopFwdSm90ILi2EN4cute5tupleIJNS5_1CILi1EEES8_S8_EEENS6_IJNS7_ILi128EEESA_NS7_ILi192EEEEEELi128ENS_10bfloat16_tEfNS_4arch4Sm90ELb1ELb0ELb0ELb0ELb0ELb0ELb0ELb1ELb1ELb0ELb0ELb0EEENS1_21CollectiveEpilogueFwdINS6_IJSA_SA_SA_EEES9_SD_SF_Li256ELb0ELb0ELb0ELb0EEENS1_30DynamicPersistentTileSchedulerILi256ELi32ELb0ELb0ELb1EEEEEEEEEvNT_6ParamsE)
        /*0684*/ 	.short	0x0210
        /*0686*/ 	.short	0x0bf0


	//----- nvinfo : EIATTR_SW_WAR
	.align		4
.L_545:
        /*0688*/ 	.byte	0x04, 0x36
        /*068a*/ 	.short	(.L_547 - .L_546)
.L_546:
        /*068c*/ 	.word	0x00000008
.L_547:


//--------------------- .nv.info._ZN7cutlass13device_kernelIN5flash11enable_sm90INS1_16FlashAttnFwdSm90INS1_25CollectiveMainloopFwdSm90ILi2EN4cute5tupleIJNS5_1CILi1EEES8_S8_EEENS6_IJNS7_ILi128EEESA_NS7_ILi192EEEEEELi128ENS_10bfloat16_tEfNS_4arch4Sm90ELb1ELb0ELb0ELb1ELb0ELb0ELb0ELb1ELb1ELb0ELb0ELb0EEENS1_21CollectiveEpilogueFwdINS6_IJSA_SA_SA_EEES9_SD_SF_Li256ELb1ELb0ELb0ELb0EEENS1_36VarlenDynamicPersistentTileSchedulerILi128ELi128ELi256ELi32ELb0ELb0ELb1ELb1ELb1ELb1EEEEEEEEEvNT_6ParamsE --------------------------
	.section	.nv.info._ZN7cutlass13device_kernelIN5flash11enable_sm90INS1_16FlashAttnFwdSm90INS1_25CollectiveMainloopFwdSm90ILi2EN4cute5tupleIJNS5_1CILi1EEES8_S8_EEENS6_IJNS7_ILi128EEESA_NS7_ILi192EEEEEELi128ENS_10bfloat16_tEfNS_4arch4Sm90ELb1ELb0ELb0ELb1ELb0ELb0ELb0ELb1ELb1ELb0ELb0ELb0EEENS1_21CollectiveEpilogueFwdINS6_IJSA_SA_SA_EEES9_SD_SF_Li256ELb1ELb0ELb0ELb0EEENS1_36VarlenDynamicPersistentTileSchedulerILi128ELi128ELi256ELi32ELb0ELb0ELb1ELb1ELb1ELb1EEEEEEEEEvNT_6ParamsE,"",@"SHT_CUDA_INFO"
	.sectionflags	@""
	.align	4


	//----- nvinfo : EIATTR_CUDA_API_VERSION
	.align		4
        /*0000*/ 	.byte	0x04, 0x37
        /*0002*/ 	.short	(.L_549 - .L_548)
.L_548:
        /*0004*/ 	.word	0x00000082


	//----- nvinfo : EIATTR_KPARAM_INFO
	.align		4
.L_549:
        /*0008*/ 	.byte	0x04, 0x17
        /*000a*/ 	.short	(.L_551 - .L_550)
.L_550:
        /*000c*/ 	.word	0x00000000
        /*0010*/ 	.short	0x0000
        /*0012*/ 	.short	0x0070
        /*0014*/ 	.byte	0x00, 0xf0, 0x01, 0x28


	//----- nvinfo : EIATTR_SPARSE_MMA_MASK
	.align		4
.L_551:
        /*0018*/ 	.byte	0x03, 0x50
        /*001a*/ 	.short	0x0000


	//----- nvinfo : EIATTR_MAXREG_COUNT
	.align		4
        /*001c*/ 	.byte	0x03, 0x1b
        /*001e*/ 	.short	0x00a8


	//----- nvinfo : EIATTR_NUM_BARRIERS
	.align		4
        /*0020*/ 	.byte	0x02, 0x4c
        /*0022*/ 	.byte	0x09
	.zero		1


	//----- nvinfo : EIATTR_EXTERNS
	.align		4
        /*0024*/ 	.byte	0x04, 0x0f
        /*0026*/ 	.short	(.L_553 - .L_552)


	//   ....[0]....
	.align		4
.L_552:
        /*0028*/ 	.word	index@(__assertfail)


	//----- nvinfo : EIATTR_ANNOTATIONS
	.align		4
.L_553:
        /*002c*/ 	.byte	0x04, 0x55
        /*002e*/ 	.short	(.L_555 - .L_554)


	//   ....[0]....
.L_554:
        /* <DEDUP_REMOVED lines=33> */


	//----- nvinfo : EIATTR_MERCURY_ISA_VERSION
	.align		4
.L_555:
        /*0230*/ 	.byte	0x03, 0x5f
        /*0232*/ 	.short	0x0101


	//----- nvinfo : EIATTR_UNUSED_LOAD_BYTE_OFFSET
	.align		4
        /*0234*/ 	.byte	0x04, 0x44
        /*0236*/ 	.short	(.L_557 - .L_556)


	//   ....[0]....
.L_556:
        /*0238*/ 	.word	0x00000a40
        /*023c*/ 	.word	0x0000fff0


	//   ....[1]....
        /*0240*/ 	.word	0x00009cf0
        /*0244*/ 	.word	0x0000fff0


	//----- nvinfo : EIATTR_INT_WARP_WIDE_INSTR_OFFSETS
	.align		4
.L_557:
        /*0248*/ 	.byte	0x04, 0x31
        /*024a*/ 	.short	(.L_559 - .L_558)


	//   ....[0]....
.L_558:
        /*024c*/ 	.word	0x00000160


	//   ....[1]....
        /*0250*/ 	.word	0x000001a0


	//   ....[2]....
        /*0254*/ 	.word	0x00000210


	//   ....[3]....
        /*0258*/ 	.word	0x0000d120


	//   ....[4]....
        /*025c*/ 	.word	0x0000d1c0


	//   ....[5]....
        /*0260*/ 	.word	0x0000d650


	//   ....[6]....
        /*0264*/ 	.word	0x0000d680


	//   ....[7]....
        /*0268*/ 	.word	0x0000d890


	//   ....[8]....
        /*026c*/ 	.word	0x0000d980


	//   ....[9]....
        /*0270*/ 	.word	0x0000fc80


	//   ....[10]....
        /*0274*/ 	.word	0x0000fd20


	//----- nvinfo : EIATTR_COOP_GROUP_MASK_REGIDS
	.align		4
.L_559:
        /*0278*/ 	.byte	0x04, 0x29
        /*027a*/ 	.short	(.L_561 - .L_560)


	//   ....[0]....
.L_560:
        /*027c*/ 	.word	0xffffffff


	//   ....[1]....
        /*0280*/ 	.word	0xffffffff


	//   ....[2]....
        /*0284*/ 	.word	0xffffffff


	//   ....[3]....
        /*0288*/ 	.word	0xffffffff


	//   ....[4]....
        /*028c*/ 	.word	0xffffffff


	//   ....[5]....
        /*0290*/ 	.word	0xffffffff


	//   ....[6]....
        /*0294*/ 	.word	0xffffffff


	//   ....[7]....
        /*0298*/ 	.word	0xffffffff


	//   ....[8]....
        /*029c*/ 	.word	0xffffffff


	//   ....[9]....
        /*02a0*/ 	.word	0xffffffff


	//   ....[10]....
        /*02a4*/ 	.word	0xffffffff


	//   ....[11]....
        /*02a8*/ 	.word	0xffffffff


	//   ....[12]....
        /*02ac*/ 	.word	0xffffffff


	//   ....[13]....
        /*02b0*/ 	.word	0xffffffff


	//   ....[14]....
        /*02b4*/ 	.word	0xffffffff


	//   ....[15]....
        /*02b8*/ 	.word	0xffffffff


	//   ....[16]....
        /*02bc*/ 	.word	0xffffffff


	//   ....[17]....
        /*02c0*/ 	.word	0xffffffff


	//   ....[18]....
        /*02c4*/ 	.word	0xffffffff


	//   ....[19]....
        /*02c8*/ 	.word	0xffffffff


	//   ....[20]....
        /*02cc*/ 	.word	0xffffffff


	//   ....[21]....
        /*02d0*/ 	.word	0xffffffff


	//   ....[22]....
        /*02d4*/ 	.word	0xffffffff


	//   ....[23]....
        /*02d8*/ 	.word	0xffffffff


	//   ....[24]....
        /*02dc*/ 	.word	0xffffffff


	//   ....[25]....
        /*02e0*/ 	.word	0xffffffff


	//   ....[26]....
        /*02e4*/ 	.word	0xffffffff


	//   ....[27]....
        /*02e8*/ 	.word	0xffffffff


	//   ....[28]....
        /*02ec*/ 	.word	0xffffffff


	//   ....[29]....
        /*02f0*/ 	.word	0xffffffff


	//   ....[30]....
        /*02f4*/ 	.word	0xffffffff


	//   ....[31]....
        /*02f8*/ 	.word	0xffffffff


	//   ....[32]....
        /*02fc*/ 	.word	0xffffffff


	//   ....[33]....
        /*0300*/ 	.word	0xffffffff


	//   ....[34]....
        /*0304*/ 	.word	0xffffffff


	//   ....[35]....
        /*0308*/ 	.word	0xffffffff


	//   ....[36]....
        /*030c*/ 	.word	0xffffffff


	//   ....[37]....
        /*0310*/ 	.word	0xffffffff


	//   ....[38]....
        /*0314*/ 	.word	0xffffffff


	//   ....[39]....
        /*0318*/ 	.word	0xffffffff


	//   ....[40]....
        /*031c*/ 	.word	0xffffffff


	//   ....[41]....
        /*0320*/ 	.word	0xffffffff


	//   ....[42]....
        /*0324*/ 	.word	0xffffffff


	//   ....[43]....
        /*0328*/ 	.word	0xffffffff


	//   ....[44]....
        /*032c*/ 	.word	0xffffffff


	//   ....[45]....
        /*0330*/ 	.word	0xffffffff


	//   ....[46]....
        /*0334*/ 	.word	0xffffffff


	//   ....[47]....
        /*0338*/ 	.word	0xffffffff


	//   ....[48]....
        /*033c*/ 	.word	0xffffffff


	//   ....[49]....
        /*0340*/ 	.word	0xffffffff


	//   ....[50]....
        /*0344*/ 	.word	0xffffffff


	//   ....[51]....
        /*0348*/ 	.word	0xffffffff


	//   ....[52]....
        /*034c*/ 	.word	0xffffffff


	//   ....[53]....
        /*0350*/ 	.word	0xffffffff


	//   ....[54]....
        /*0354*/ 	.word	0xffffffff


	//   ....[55]....
        /*0358*/ 	.word	0xffffffff


	//   ....[56]....
        /*035c*/ 	.word	0xffffffff


	//   ....[57]....
        /*0360*/ 	.word	0xffffffff


	//   ....[58]....
        /*0364*/ 	.word	0x0500000f


	//   ....[59]....
        /*0368*/ 	.word	0x0500000f


	//   ....[60]....
        /*036c*/ 	.word	0x0500000f


	//   ....[61]....
        /*0370*/ 	.word	0x0500000f


	//   ....[62]....
        /*0374*/ 	.word	0x0500000f


	//   ....[63]....
        /*0378*/ 	.word	0x0500000f


	//   ....[64]....
        /*037c*/ 	.word	0x0500000f


	//   ....[65]....
        /*0380*/ 	.word	0x0500000f


	//   ....[66]....
        /*0384*/ 	.word	0x0500000f


	//   ....[67]....
        /*0388*/ 	.word	0x0500000f


	//   ....[68]....
        /*038c*/ 	.word	0x0500000f


	//   ....[69]....
        /*0390*/ 	.word	0x0500000f


	//   ....[70]....
        /*0394*/ 	.word	0x0500000f


	//   ....[71]....
        /*0398*/ 	.word	0x0500000f


	//   ....[72]....
        /*039c*/ 	.word	0x0500000f


	//   ....[73]....
        /*03a0*/ 	.word	0x0500000f


	//   ....[74]....
        /*03a4*/ 	.word	0x0500000f


	//   ....[75]....
        /*03a8*/ 	.word	0x0500000f


	//   ....[76]....
        /*03ac*/ 	.word	0x0500000f


	//----- nvinfo : EIATTR_COOP_GROUP_INSTR_OFFSETS
	.align		4
.L_561:
        /*03b0*/ 	.byte	0x04, 0x28
        /*03b2*/ 	.short	(.L_563 - .L_562)


	//   ....[0]....
.L_562:
        /*03b4*/ 	.word	0x00000060


	//   ....[1]....
        /*03b8*/ 	.word	0x00000170


	//   ....[2]....
        /*03bc*/ 	.word	0x000001c0


	//   ....[3]....
        /*03c0*/ 	.word	0x000003f0


	//   ....[4]....
        /*03c4*/ 	.word	0x00000550


	//   ....[5]....
        /*03c8*/ 	.word	0x00000670


	//   ....[6]....
        /*03cc*/ 	.word	0x000007d0


	//   ....[7]....
        /*03d0*/ 	.word	0x00001670


	//   ....[8]....
        /*03d4*/ 	.word	0x00002aa0


	//   ....[9]....
        /*03d8*/ 	.word	0x00002ad0


	//   ....[10]....
        /*03dc*/ 	.word	0x00003500


	//   ....[11]....
        /*03e0*/ 	.word	0x00003560


	//   ....[12]....
        /*03e4*/ 	.word	0x000055b0


	//   ....[13]....
        /*03e8*/ 	.word	0x00005650


	//   ....[14]....
        /*03ec*/ 	.word	0x000060b0


	//   ....[15]....
        /*03f0*/ 	.word	0x00006120


	//   ....[16]....
        /*03f4*/ 	.word	0x00007a90


	//   ....[17]....
        /*03f8*/ 	.word	0x00007ac0


	//   ....[18]....
        /*03fc*/ 	.word	0x00007d50


	//   ....[19]....
        /*0400*/ 	.word	0x00007eb0


	//   ....[20]....
        /*0404*/ 	.word	0x000093a0


	//   ....[21]....
        /*0408*/ 	.word	0x000093e0


	//   ....[22]....
        /*040c*/ 	.word	0x000094d0


	//   ....[23]....
        /*0410*/ 	.word	0x000094f0


	//   ....[24]....
        /*0414*/ 	.word	0x0000bec0


	//   ....[25]....
        /*0418*/ 	.word	0x0000c050


	//   ....[26]....
        /*041c*/ 	.word	0x0000c080


	//   ....[27]....
        /*0420*/ 	.word	0x0000c0c0


	//   ....[28]....
        /*0424*/ 	.word	0x0000c130


	//   ....[29]....
        /*0428*/ 	.word	0x0000c190


	//   ....[30]....
        /*042c*/ 	.word	0x0000c1d0


	//   ....[31]....
        /*0430*/ 	.word	0x0000c380


	//   ....[32]....
        /*0434*/ 	.word	0x0000c3e0


	//   ....[33]....
        /*0438*/ 	.word	0x0000c420


	//   ....[34]....
        /*043c*/ 	.word	0x0000c460


	//   ....[35]....
        /*0440*/ 	.word	0x0000c490


	//   ....[36]....
        /*0444*/ 	.word	0x0000c4c0


	//   ....[37]....
        /*0448*/ 	.word	0x0000c560


	//   ....[38]....
        /*044c*/ 	.word	0x0000c5c0


	//   ....[39]....
        /*0450*/ 	.word	0x0000c650


	//   ....[40]....
        /*0454*/ 	.word	0x00010130


	//   ....[41]....
        /*0458*/ 	.word	0x00010140


	//   ....[42]....
        /*045c*/ 	.word	0x00010260


	//   ....[43]....
        /*0460*/ 	.word	0x000102c0


	//   ....[44]....
        /*0464*/ 	.word	0x00010300


	//   ....[45]....
        /*0468*/ 	.word	0x00010340


	//   ....[46]....
        /*046c*/ 	.word	0x00010370


	//   ....[47]....
        /*0470*/ 	.word	0x000103a0


	//   ....[48]....
        /*0474*/ 	.word	0x00010540


	//   ....[49]....
        /*0478*/ 	.word	0x000105a0


	//   ....[50]....
        /*047c*/ 	.word	0x000105e0


	//   ....[51]....
        /*0480*/ 	.word	0x00010620


	//   ....[52]....
        /*0484*/ 	.word	0x00010650


	//   ....[53]....
        /*0488*/ 	.word	0x00010680


	//   ....[54]....
        /*048c*/ 	.word	0x00010740


	//   ....[55]....
        /*0490*/ 	.word	0x00010760


	//   ....[56]....
        /*0494*/ 	.word	0x000107d0


	//   ....[57]....
        /*0498*/ 	.word	0x00010e70


	//   ....[58]....
        /*049c*/ 	.word	0x00011460


	//   ....[59]....
        /*04a0*/ 	.word	0x00011880


	//   ....[60]....
        /*04a4*/ 	.word	0x00011910


	//   ....[61]....
        /*04a8*/ 	.word	0x000119b0


	//   ....[62]....
        /*04ac*/ 	.word	0x00011a60


	//   ....[63]....
        /*04b0*/ 	.word	0x00011ae0


	//   ....[64]....
        /*04b4*/ 	.word	0x00011b60


	//   ....[65]....
        /*04b8*/ 	.word	0x00011be0


	//   ....[66]....
        /*04bc*/ 	.word	0x00011c60


	//   ....[67]....
        /*04c0*/ 	.word	0x00011cf0


	//   ....[68]....
        /*04c4*/ 	.word	0x00011da0


	//   ....[69]....
        /*04c8*/ 	.word	0x00011e20


	//   ....[70]....
        /*04cc*/ 	.word	0x00011ea0


	//   ....[71]....
        /*04d0*/ 	.word	0x00011f20


	//   ....[72]....
        /*04d4*/ 	.word	0x00011fa0


	//   ....[73]....
        /*04d8*/ 	.word	0x00012010


	//   ....[74]....
        /*04dc*/ 	.word	0x000120b0


	//   ....[75]....
        /*04e0*/ 	.word	0x00012140


	//   ....[76]....
        /*04e4*/ 	.word	0x00012270


	//----- nvinfo : EIATTR_REG_RECONFIG
	.align		4
.L_563:
        /*04e8*/ 	.byte	0x01, 0x54
	.zero		2


	//----- nvinfo : EIATTR_SYSCALL_OFFSETS
	.align		4
        /*04ec*/ 	.byte	0x04, 0x46
        /*04ee*/ 	.short	(.L_565 - .L_564)


	//   ....[0]....
.L_564:
        /*04f0*/ 	.word	0x00001850


	//   ....[1]....
        /*04f4*/ 	.word	0x0000d350


	//   ....[2]....
        /*04f8*/ 	.word	0x0000d490


	//   ....[3]....
        /*04fc*/ 	.word	0x0000d590


	//----- nvinfo : EIATTR_MBARRIER_INSTR_OFFSETS
	.align		4
.L_565:
        /*0500*/ 	.byte	0x04, 0x39
        /*0502*/ 	.short	(.L_567 - .L_566)


	//   ....[0]....
.L_566:
        /*0504*/ 	.word	0x000002a0
        /*0508*/ 	.word	0x000000ff
        /*050c*/ 	.word	0x00034800
        /*0510*/ 	.short	0x0100
        /*0512*/ 	.byte	0x08
	.zero		1


	//   ....[1]....
        /*0514*/ 	.word	0x000002b0
        /*0518*/ 	.word	0x000000ff
        /*051c*/ 	.word	0x00034820
        /*0520*/ 	.short	0x0100
        /*0522*/ 	.byte	0x08
	.zero		1


	//   ....[2]....
        /*0524*/ 	.word	0x000003a0
        /*0528*/ 	.word	0x000000ff
        /*052c*/ 	.word	0x00034830
        /*0530*/ 	.short	0x0100
        /*0532*/ 	.byte	0x08
	.zero		1


	//   ....[3]....
        /*0534*/ 	.word	0x000003b0
        /*0538*/ 	.word	0x000000ff
        /*053c*/ 	.word	0x00034840
        /*0540*/ 	.short	0x0100
        /*0542*/ 	.byte	0x08
	.zero		1


	//   ....[4]....
        /*0544*/ 	.word	0x000003c0
        /*0548*/ 	.word	0x000000ff
        /*054c*/ 	.word	0x00034838
        /*0550*/ 	.short	0x0100
        /*0552*/ 	.byte	0x08
	.zero		1


	//   ....[5]....
        /*0554*/ 	.word	0x000003d0
        /*0558*/ 	.word	0x000000ff
        /*055c*/ 	.word	0x00034848
        /*0560*/ 	.short	0x0100
        /*0562*/ 	.byte	0x08
	.zero		1


	//   ....[6]....
        /*0564*/ 	.word	0x00000500
        /*0568*/ 	.word	0x000000ff
        /*056c*/ 	.word	0x00034850
        /*0570*/ 	.short	0x0100
        /*0572*/ 	.byte	0x08
	.zero		1


	//   ....[7]....
        /*0574*/ 	.word	0x00000510
        /*0578*/ 	.word	0x000000ff
        /*057c*/ 	.word	0x00034860
        /*0580*/ 	.short	0x0100
        /*0582*/ 	.byte	0x08
	.zero		1


	//   ....[8]....
        /*0584*/ 	.word	0x00000520
        /*0588*/ 	.word	0x000000ff
        /*058c*/ 	.word	0x00034858
        /*0590*/ 	.short	0x0100
        /*0592*/ 	.byte	0x08
	.zero		1


	//   ....[9]....
        /*0594*/ 	.word	0x00000530
        /*0598*/ 	.word	0x000000ff
        /*059c*/ 	.word	0x00034868
        /*05a0*/ 	.short	0x0100
        /*05a2*/ 	.byte	0x08
	.zero		1


	//   ....[10]....
        /*05a4*/ 	.word	0x00000620
        /*05a8*/ 	.word	0x000000ff
        /*05ac*/ 	.word	0x00034870
        /*05b0*/ 	.short	0x0100
        /*05b2*/ 	.byte	0x06
	.zero		1


	//   ....[11]....
        /*05b4*/ 	.word	0x00000630
        /*05b8*/ 	.word	0x000000ff
        /*05bc*/ 	.word	0x00034880
        /*05c0*/ 	.short	0x0100
        /*05c2*/ 	.byte	0x06
	.zero		1


	//   ....[12]....
        /*05c4*/ 	.word	0x00000640
        /*05c8*/ 	.word	0x000000ff
        /*05cc*/ 	.word	0x00034878
        /*05d0*/ 	.short	0x0100
        /*05d2*/ 	.byte	0x06
	.zero		1


	//   ....[13]....
        /*05d4*/ 	.word	0x00000650
        /*05d8*/ 	.word	0x000000ff
        /*05dc*/ 	.word	0x00034888
        /*05e0*/ 	.short	0x0100
        /*05e2*/ 	.byte	0x06
	.zero		1


	//   ....[14]....
        /*05e4*/ 	.word	0x00000780
        /*05e8*/ 	.word	0x000000ff
        /*05ec*/ 	.word	0x00034890
        /*05f0*/ 	.short	0x0100
        /*05f2*/ 	.byte	0x08
	.zero		1


	//   ....[15]....
        /*05f4*/ 	.word	0x00000790
        /*05f8*/ 	.word	0x000000ff
        /*05fc*/ 	.word	0x000348a0
        /*0600*/ 	.short	0x0100
        /*0602*/ 	.byte	0x08
	.zero		1


	//   ....[16]....
        /*0604*/ 	.word	0x000007a0
        /*0608*/ 	.word	0x000000ff
        /*060c*/ 	.word	0x00034898
        /*0610*/ 	.short	0x0100
        /*0612*/ 	.byte	0x08
	.zero		1


	//   ....[17]....
        /*0614*/ 	.word	0x000007b0
        /*0618*/ 	.word	0x000000ff
        /*061c*/ 	.word	0x000348a8
        /*0620*/ 	.short	0x0100
        /*0622*/ 	.byte	0x08
	.zero		1


	//   ....[18]....
        /*0624*/ 	.word	0x000008e0
        /*0628*/ 	.word	0x000000ff
        /*062c*/ 	.word	0x000348b0
        /*0630*/ 	.short	0x0100
        /*0632*/ 	.byte	0x08
	.zero		1


	//   ....[19]....
        /*0634*/ 	.word	0x000008f0
        /*0638*/ 	.word	0x000000ff
        /*063c*/ 	.word	0x000348c0
        /*0640*/ 	.short	0x0100
        /*0642*/ 	.byte	0x08
	.zero		1


	//   ....[20]....
        /*0644*/ 	.word	0x00000900
        /*0648*/ 	.word	0x000000ff
        /*064c*/ 	.word	0x000348b8
        /*0650*/ 	.short	0x0100
        /*0652*/ 	.byte	0x08
	.zero		1


	//   ....[21]....
        /*0654*/ 	.word	0x00000910
        /*0658*/ 	.word	0x000000ff
        /*065c*/ 	.word	0x000348c8
        /*0660*/ 	.short	0x0100
        /*0662*/ 	.byte	0x08
	.zero		1


	//   ....[22]....
        /*0664*/ 	.word	0x000018f0
        /*0668*/ 	.word	0x000000ff
        /*066c*/ 	.word	0x00034800
        /*0670*/ 	.short	0x010a
        /*0672*/ 	.byte	0x26
	.zero		1


	//   ....[23]....
        /*0674*/ 	.word	0x00001970
        /*0678*/ 	.word	0x00000002
        /*067c*/ 	.word	0x00034830
        /*0680*/ 	.short	0x010a
        /*0682*/ 	.byte	0x3f
	.zero		1


	//   ....[24]....
        /*0684*/ 	.word	0x000019e0
        /*0688*/ 	.word	0x00000002
        /*068c*/ 	.word	0x00034830
        /*0690*/ 	.short	0x010a
        /*0692*/ 	.byte	0x3f
	.zero		1


	//   ....[25]....
        /*0694*/ 	.word	0x00002480
        /*0698*/ 	.word	0x00000002
        /*069c*/ 	.word	0x00000000
        /*06a0*/ 	.short	0x0101
        /*06a2*/ 	.byte	0x3f
	.zero		1


	//   ....[26]....
        /*06a4*/ 	.word	0x00004360
        /*06a8*/ 	.word	0x000000ff
        /*06ac*/ 	.word	0x00034830
        /*06b0*/ 	.short	0x010a
        /*06b2*/ 	.byte	0x07
	.zero		1


	//   ....[27]....
        /*06b4*/ 	.word	0x000043a0
        /*06b8*/ 	.word	0x000000ff
        /*06bc*/ 	.word	0x00034830
        /*06c0*/ 	.short	0x010a
        /*06c2*/ 	.byte	0x07
	.zero		1


	//   ....[28]....
        /*06c4*/ 	.word	0x00004cc0
        /*06c8*/ 	.word	0x000000ff
        /*06cc*/ 	.word	0x00034850
        /*06d0*/ 	.short	0x010a
        /*06d2*/ 	.byte	0x0a
	.zero		1


	//   ....[29]....
        /*06d4*/ 	.word	0x00004d00
        /*06d8*/ 	.word	0x000000ff
        /*06dc*/ 	.word	0x00034850
        /*06e0*/ 	.short	0x010a
        /*06e2*/ 	.byte	0x0a
	.zero		1


	//   ....[30]....
        /*06e4*/ 	.word	0x00006a70
        /*06e8*/ 	.word	0x00000005
        /*06ec*/ 	.word	0x00000000
        /*06f0*/ 	.short	0x0101
        /*06f2*/ 	.byte	0x3f
	.zero		1


	//   ....[31]....
        /*06f4*/ 	.word	0x00006ad0
        /*06f8*/ 	.word	0x00000032
        /*06fc*/ 	.word	0x00000000
        /*0700*/ 	.short	0x0101
        /*0702*/ 	.byte	0x3f
	.zero		1


	//   ....[32]....
        /*0704*/ 	.word	0x00006e00
        /*0708*/ 	.word	0x000000ff
        /*070c*/ 	.word	0x00034830
        /*0710*/ 	.short	0x010a
        /*0712*/ 	.byte	0x07
	.zero		1


	//   ....[33]....
        /*0714*/ 	.word	0x00006e40
        /*0718*/ 	.word	0x000000ff
        /*071c*/ 	.word	0x00034830
        /*0720*/ 	.short	0x010a
        /*0722*/ 	.byte	0x07
	.zero		1


	//   ....[34]....
        /*0724*/ 	.word	0x00007760
        /*0728*/ 	.word	0x000000ff
        /*072c*/ 	.word	0x00034850
        /*0730*/ 	.short	0x010a
        /*0732*/ 	.byte	0x0b
	.zero		1


	//   ....[35]....
        /*0734*/ 	.word	0x000077a0
        /*0738*/ 	.word	0x000000ff
        /*073c*/ 	.word	0x00034850
        /*0740*/ 	.short	0x010a
        /*0742*/ 	.byte	0x0b
	.zero		1


	//   ....[36]....
        /*0744*/ 	.word	0x00008870
        /*0748*/ 	.word	0x0000001b
        /*074c*/ 	.word	0x00000000
        /*0750*/ 	.short	0x0101
        /*0752*/ 	.byte	0x3f
	.zero		1


	//   ....[37]....
        /*0754*/ 	.word	0x00008900
        /*0758*/ 	.word	0x0000001f
        /*075c*/ 	.word	0x00000000
        /*0760*/ 	.short	0x0101
        /*0762*/ 	.byte	0x3f
	.zero		1


	//   ....[38]....
        /*0764*/ 	.word	0x00009310
        /*0768*/ 	.word	0x000000ff
        /*076c*/ 	.word	0x00034850
        /*0770*/ 	.short	0x010a
        /*0772*/ 	.byte	0x05
	.zero		1


	//   ....[39]....
        /*0774*/ 	.word	0x00009350
        /*0778*/ 	.word	0x000000ff
        /*077c*/ 	.word	0x00034850
        /*0780*/ 	.short	0x010a
        /*0782*/ 	.byte	0x05
	.zero		1


	//   ....[40]....
        /*0784*/ 	.word	0x00009890
        /*0788*/ 	.word	0x00000000
        /*078c*/ 	.word	0x00000000
        /*0790*/ 	.short	0x0101
        /*0792*/ 	.byte	0x3f
	.zero		1


	//   ....[41]....
        /*0794*/ 	.word	0x0000acb0
        /*0798*/ 	.word	0x00000000
        /*079c*/ 	.word	0x00000000
        /*07a0*/ 	.short	0x0101
        /*07a2*/ 	.byte	0x3f
	.zero		1


	//   ....[42]....
        /*07a4*/ 	.word	0x0000dcd0
        /*07a8*/ 	.word	0x00000008
        /*07ac*/ 	.word	0x00034840
        /*07b0*/ 	.short	0x010a
        /*07b2*/ 	.byte	0x3f
	.zero		1


	//   ....[43]....
        /*07b4*/ 	.word	0x0000e280
        /*07b8*/ 	.word	0x00000009
        /*07bc*/ 	.word	0x00034820
        /*07c0*/ 	.short	0x010a
        /*07c2*/ 	.byte	0x3f
	.zero		1


	//   ....[44]....
        /*07c4*/ 	.word	0x0000e5b0
        /*07c8*/ 	.word	0x00000002
        /*07cc*/ 	.word	0x00034840
        /*07d0*/ 	.short	0x010a
        /*07d2*/ 	.byte	0x3f
	.zero		1


	//   ....[45]....
        /*07d4*/ 	.word	0x0000e8b0
        /*07d8*/ 	.word	0x00000003
        /*07dc*/ 	.word	0x00000060
        /*07e0*/ 	.short	0x010a
        /*07e2*/ 	.byte	0x3f
	.zero		1


	//   ....[46]....
        /*07e4*/ 	.word	0x0000ee80
        /*07e8*/ 	.word	0x00000002
        /*07ec*/ 	.word	0x00034840
        /*07f0*/ 	.short	0x010a
        /*07f2*/ 	.byte	0x3f
	.zero		1


	//   ....[47]....
        /*07f4*/ 	.word	0x0000f180
        /*07f8*/ 	.word	0x00000003
        /*07fc*/ 	.word	0x00000060
        /*0800*/ 	.short	0x010a
        /*0802*/ 	.byte	0x3f
	.zero		1


	//   ....[48]....
        /*0804*/ 	.word	0x0000f650
        /*0808*/ 	.word	0x00000002
        /*080c*/ 	.word	0x00034840
        /*0810*/ 	.short	0x010a
        /*0812*/ 	.byte	0x3f
	.zero		1


	//   ....[49]....
        /*0814*/ 	.word	0x0000f960
        /*0818*/ 	.word	0x00000002
        /*081c*/ 	.word	0x00000060
        /*0820*/ 	.short	0x010a
        /*0822*/ 	.byte	0x3f
	.zero		1


	//   ....[50]....
        /*0824*/ 	.word	0x0000fde0
        /*0828*/ 	.word	0x00000003
        /*082c*/ 	.word	0x00034860
        /*0830*/ 	.short	0x010a
        /*0832*/ 	.byte	0x3f
	.zero		1


	//   ....[51]....
        /*0834*/ 	.word	0x00010df0
        /*0838*/ 	.word	0x00000000
        /*083c*/ 	.word	0x00034820
        /*0840*/ 	.short	0x010a
        /*0842*/ 	.byte	0x3f
	.zero		1


	//   ....[52]....
        /*0844*/ 	.word	0x00010fd0
        /*0848*/ 	.word	0x00000006
        /*084c*/ 	.word	0x00000000
        /*0850*/ 	.short	0x010a
        /*0852*/ 	.byte	0x3f
	.zero		1


	//   ....[53]....
        /*0854*/ 	.word	0x00011040
        /*0858*/ 	.word	0x00000007
        /*085c*/ 	.word	0x00000000
        /*0860*/ 	.short	0x010a
        /*0862*/ 	.byte	0x3f
	.zero		1


	//   ....[54]....
        /*0864*/ 	.word	0x000110b0
        /*0868*/ 	.word	0x00000004
        /*086c*/ 	.word	0x00000000
        /*0870*/ 	.short	0x010a
        /*0872*/ 	.byte	0x3f
	.zero		1


	//   ....[55]....
        /*0874*/ 	.word	0x000110e0
        /*0878*/ 	.word	0x00000003
        /*087c*/ 	.word	0x00000000
        /*0880*/ 	.short	0x010a
        /*0882*/ 	.byte	0x3f
	.zero		1


	//   ....[56]....
        /*0884*/ 	.word	0x00011150
        /*0888*/ 	.word	0x00000003
        /*088c*/ 	.word	0x00034800
        /*0890*/ 	.short	0x010a
        /*0892*/ 	.byte	0x3f
	.zero		1


	//   ....[57]....
        /*0894*/ 	.word	0x000111a0
        /*0898*/ 	.word	0x00000002
        /*089c*/ 	.word	0x00034830
        /*08a0*/ 	.short	0x010a
        /*08a2*/ 	.byte	0x3f
	.zero		1


	//   ....[58]....
        /*08a4*/ 	.word	0x00011200
        /*08a8*/ 	.word	0x00000007
        /*08ac*/ 	.word	0x00034830
        /*08b0*/ 	.short	0x010a
        /*08b2*/ 	.byte	0x3f
	.zero		1


	//   ....[59]....
        /*08b4*/ 	.word	0x00011260
        /*08b8*/ 	.word	0x00000003
        /*08bc*/ 	.word	0x00034850
        /*08c0*/ 	.short	0x010a
        /*08c2*/ 	.byte	0x3f
	.zero		1


	//   ....[60]....
        /*08c4*/ 	.word	0x000112c0
        /*08c8*/ 	.word	0x00000007
        /*08cc*/ 	.word	0x00034830
        /*08d0*/ 	.short	0x010a
        /*08d2*/ 	.byte	0x3f
	.zero		1


	//   ....[61]....
        /*08d4*/ 	.word	0x00011320
        /*08d8*/ 	.word	0x00000003
        /*08dc*/ 	.word	0x00034850
        /*08e0*/ 	.short	0x010a
        /*08e2*/ 	.byte	0x3f
	.zero		1


	//   ....[62]....
        /*08e4*/ 	.word	0x00011380
        /*08e8*/ 	.word	0x00000003
        /*08ec*/ 	.word	0x00034850
        /*08f0*/ 	.short	0x010a
        /*08f2*/ 	.byte	0x3f
	.zero		1


	//   ....[63]....
        /*08f4*/ 	.word	0x00011520
        /*08f8*/ 	.word	0x00000008
        /*08fc*/ 	.word	0x00034840
        /*0900*/ 	.short	0x010a
        /*0902*/ 	.byte	0x3f
	.zero		1


	//   ....[64]....
        /*0904*/ 	.word	0x000115a0
        /*0908*/ 	.word	0x00000008
        /*090c*/ 	.word	0x00034820
        /*0910*/ 	.short	0x010a
        /*0912*/ 	.byte	0x3f
	.zero		1


	//   ....[65]....
        /*0914*/ 	.word	0x000115f0
        /*0918*/ 	.word	0x00000002
        /*091c*/ 	.word	0x00034840
        /*0920*/ 	.short	0x010a
        /*0922*/ 	.byte	0x3f
	.zero		1


	//   ....[66]....
        /*0924*/ 	.word	0x00011640
        /*0928*/ 	.word	0x00000003
        /*092c*/ 	.word	0x00000060
        /*0930*/ 	.short	0x010a
        /*0932*/ 	.byte	0x3f
	.zero		1


	//   ....[67]....
        /*0934*/ 	.word	0x00011690
        /*0938*/ 	.word	0x00000002
        /*093c*/ 	.word	0x00034840
        /*0940*/ 	.short	0x010a
        /*0942*/ 	.byte	0x3f
	.zero		1


	//   ....[68]....
        /*0944*/ 	.word	0x000116e0
        /*0948*/ 	.word	0x00000003
        /*094c*/ 	.word	0x00000060
        /*0950*/ 	.short	0x010a
        /*0952*/ 	.byte	0x3f
	.zero		1


	//   ....[69]....
        /*0954*/ 	.word	0x00011730
        /*0958*/ 	.word	0x00000002
        /*095c*/ 	.word	0x00034840
        /*0960*/ 	.short	0x010a
        /*0962*/ 	.byte	0x3f
	.zero		1


	//   ....[70]....
        /*0964*/ 	.word	0x00011780
        /*0968*/ 	.word	0x00000002
        /*096c*/ 	.word	0x00000060
        /*0970*/ 	.short	0x010a
        /*0972*/ 	.byte	0x3f
	.zero		1


	//   ....[71]....
        /*0974*/ 	.word	0x000117d0
        /*0978*/ 	.word	0x00000003
        /*097c*/ 	.word	0x00034860
        /*0980*/ 	.short	0x010a
        /*0982*/ 	.byte	0x3f
	.zero		1


	//   ....[72]....
        /*0984*/ 	.word	0x00012190
        /*0988*/ 	.word	0x00000000
        /*098c*/ 	.word	0x00034820
        /*0990*/ 	.short	0x010a
        /*0992*/ 	.byte	0x3f
	.zero		1


	//   ....[73]....
        /*0994*/ 	.word	0x00012330
        /*0998*/ 	.word	0x00000006
        /*099c*/ 	.word	0x00000000
        /*09a0*/ 	.short	0x010a
        /*09a2*/ 	.byte	0x3f
	.zero		1


	//   ....[74]....
        /*09a4*/ 	.word	0x00012380
        /*09a8*/ 	.word	0x00000007
        /*09ac*/ 	.word	0x00000000
        /*09b0*/ 	.short	0x010a
        /*09b2*/ 	.byte	0x3f
	.zero		1


	//   ....[75]....
        /*09b4*/ 	.word	0x000123d0
        /*09b8*/ 	.word	0x00000004
        /*09bc*/ 	.word	0x00000000
        /*09c0*/ 	.short	0x010a
        /*09c2*/ 	.byte	0x3f
	.zero		1


	//----- nvinfo : EIATTR_NUM_MBARRIERS
	.align		4
.L_567:
        /*09c4*/ 	.byte	0x03, 0x38
        /*09c6*/ 	.short	0x0016


	//----- nvinfo : EIATTR_EXIT_INSTR_OFFSETS
	.align		4
        /*09c8*/ 	.byte	0x04, 0x1c
        /*09ca*/ 	.short	(.L_569 - .L_568)


	//   ....[0]....
.L_568:
        /*09cc*/ 	.word	0x00000a80


	//   ....[1]....
        /*09d0*/ 	.word	0x0000be80


	//   ....[2]....
        /*09d4*/ 	.word	0x0000bee0


	//   ....[3]....
        /*09d8*/ 	.word	0x00011130


	//----- nvinfo : EIATTR_MAX_THREADS
	.align		4
.L_569:
        /*09dc*/ 	.byte	0x04, 0x05
        /*09de*/ 	.short	(.L_571 - .L_570)
.L_570:
        /*09e0*/ 	.word	0x00000180
        /*09e4*/ 	.word	0x00000001
        /*09e8*/ 	.word	0x00000001


	//----- nvinfo : EIATTR_CRS_STACK_SIZE
	.align		4
.L_571:
        /*09ec*/ 	.byte	0x04, 0x1e
        /*09ee*/ 	.short	(.L_573 - .L_572)
.L_572:
        /*09f0*/ 	.word	0x00000000


	//----- nvinfo : EIATTR_CBANK_PARAM_SIZE
	.align		4
.L_573:
        /*09f4*/ 	.byte	0x03, 0x19
        /*09f6*/ 	.short	0x0a70


	//----- nvinfo : EIATTR_PARAM_CBANK
	.align		4
        /*09f8*/ 	.byte	0x04, 0x0a
        /*09fa*/ 	.short	(.L_575 - .L_574)
	.align		4
.L_574:
        /*09fc*/ 	.word	index@(.nv.constant0._ZN7cutlass13device_kernelIN5flash11enable_sm90INS1_16FlashAttnFwdSm90INS1_25CollectiveMainloopFwdSm90ILi2EN4cute5tupleIJNS5_1CILi1EEES8_S8_EEENS6_IJNS7_ILi128EEESA_NS7_ILi192EEEEEELi128ENS_10bfloat16_tEfNS_4arch4Sm90ELb1ELb0ELb0ELb1ELb0ELb0ELb0ELb1ELb1ELb0ELb0ELb0EEENS1_21CollectiveEpilogueFwdINS6_IJSA_SA_SA_EEES9_SD_SF_Li256ELb1ELb0ELb0ELb0EEENS1_36VarlenDynamicPersistentTileSchedulerILi128ELi128ELi256ELi32ELb0ELb0ELb1ELb1ELb1ELb1EEEEEEEEEvNT_6ParamsE)
        /*0a00*/ 	.short	0x0210
        /*0a02*/ 	.short	0x0a70


	//----- nvinfo : EIATTR_SW_WAR
	.align		4
.L_575:
        /*0a04*/ 	.byte	0x04, 0x36
        /*0a06*/ 	.short	(.L_577 - .L_576)
.L_576:
        /*0a08*/ 	.word	0x00000008
.L_577:


//--------------------- .nv.info._ZN7cutlass13device_kernelIN5flash11enable_sm90INS1_16FlashAttnFwdSm90INS1_25CollectiveMainloopFwdSm90ILi2EN4cute5tupleIJNS5_1CILi1EEES8_S8_EEENS6_IJNS7_ILi128EEESA_NS7_ILi192EEEEEELi128ENS_10bfloat16_tEfNS_4arch4Sm90ELb1ELb0ELb0ELb1ELb0ELb1ELb0ELb1ELb1ELb0ELb0ELb0EEENS1_21CollectiveEpilogueFwdINS6_IJSA_SA_SA_EEES9_SD_SF_Li256ELb1ELb0ELb0ELb0EEENS1_36VarlenDynamicPersistentTileSchedulerILi128ELi128ELi256ELi32ELb0ELb0ELb1ELb1ELb1ELb1EEEEEEEEEvNT_6ParamsE --------------------------
	.section	.nv.info._ZN7cutlass13device_kernelIN5flash11enable_sm90INS1_16FlashAttnFwdSm90INS1_25CollectiveMainloopFwdSm90ILi2EN4cute5tupleIJNS5_1CILi1EEES8_S8_EEENS6_IJNS7_ILi128EEESA_NS7_ILi192EEEEEELi128ENS_10bfloat16_tEfNS_4arch4Sm90ELb1ELb0ELb0ELb1ELb0ELb1ELb0ELb1ELb1ELb0ELb0ELb0EEENS1_21CollectiveEpilogueFwdINS6_IJSA_SA_SA_EEES9_SD_SF_Li256ELb1ELb0ELb0ELb0EEENS1_36VarlenDynamicPersistentTileSchedulerILi128ELi128ELi256ELi32ELb0ELb0ELb1ELb1ELb1ELb1EEEEEEEEEvNT_6ParamsE,"",@"SHT_CUDA_INFO"
	.sectionflags	@""
	.align	4


	//----- nvinfo : EIATTR_CUDA_API_VERSION
	.align		4
        /*0000*/ 	.byte	0x04, 0x37
        /*0002*/ 	.short	(.L_579 - .L_578)
.L_578:
        /*0004*/ 	.word	0x00000082


	//----- nvinfo : EIATTR_KPARAM_INFO
	.align		4
.L_579:
        /*0008*/ 	.byte	0x04, 0x17
        /*000a*/ 	.short	(.L_581 - .L_580)
.L_580:
        /*000c*/ 	.word	0x00000000
        /*0010*/ 	.short	0x0000
        /*0012*/ 	.short	0x0070
        /*0014*/ 	.byte	0x00, 0xf0, 0x01, 0x28


	//----- nvinfo : EIATTR_SPARSE_MMA_MASK
	.align		4
.L_581:
        /*0018*/ 	.byte	0x03, 0x50
        /*001a*/ 	.short	0x0000


	//----- nvinfo : EIATTR_MAXREG_COUNT
	.align		4
        /*001c*/ 	.byte	0x03, 0x1b
        /*001e*/ 	.short	0x00a8


	//----- nvinfo : EIATTR_NUM_BARRIERS
	.align		4
        /*0020*/ 	.byte	0x02, 0x4c
        /*0022*/ 	.byte	0x10
	.zero		1


	//----- nvinfo : EIATTR_EXTERNS
	.align		4
        /*0024*/ 	.byte	0x04, 0x0f
        /*0026*/ 	.short	(.L_583 - .L_582)


	//   ....[0]....
	.align		4
.L_582:
        /*0028*/ 	.word	index@(__assertfail)


	//----- nvinfo : EIATTR_ANNOTATIONS
	.align		4
.L_583:
        /*002c*/ 	.byte	0x04, 0x55
        /*002e*/ 	.short	(.L_585 - .L_584)


	//   ....[0]....
.L_584:
        /* <DEDUP_REMOVED lines=65> */


	//----- nvinfo : EIATTR_MERCURY_ISA_VERSION
	.align		4
.L_585:
        /*0430*/ 	.byte	0x03, 0x5f
        /*0432*/ 	.short	0x0101


	//----- nvinfo : EIATTR_UNUSED_LOAD_BYTE_OFFSET
	.align		4
        /*0434*/ 	.byte	0x04, 0x44
        /*0436*/ 	.short	(.L_587 - .L_586)


	//   ....[0]....
.L_586:
        /*0438*/ 	.word	0x00000ae0
        /*043c*/ 	.word	0x0000fff0


	//   ....[1]....
        /*0440*/ 	.word	0x0001b350
        /*0444*/ 	.word	0x0000fff0


	//----- nvinfo : EIATTR_INT_WARP_WIDE_INSTR_OFFSETS
	.align		4
.L_587:
        /*0448*/ 	.byte	0x04, 0x31
        /*044a*/ 	.short	(.L_589 - .L_588)


	//   ....[0]....
.L_588:
        /*044c*/ 	.word	0x000001c0


	//   ....[1]....
        /*0450*/ 	.word	0x00000200


	//   ....[2]....
        /*0454*/ 	.word	0x00000270


	//   ....[3]....
        /*0458*/ 	.word	0x0001f3a0


	//   ....[4]....
        /*045c*/ 	.word	0x0001f430


	//   ....[5]....
        /*0460*/ 	.word	0x0001f8b0


	//   ....[6]....
        /*0464*/ 	.word	0x0001f8e0


	//   ....[7]....
        /*0468*/ 	.word	0x0001faf0


	//   ....[8]....
        /*046c*/ 	.word	0x0001fbe0


	//   ....[9]....
        /*0470*/ 	.word	0x00021f10


	//   ....[10]....
        /*0474*/ 	.word	0x00021fa0


	//----- nvinfo : EIATTR_COOP_GROUP_MASK_REGIDS
	.align		4
.L_589:
        /*0478*/ 	.byte	0x04, 0x29
        /*047a*/ 	.short	(.L_591 - .L_590)


	//   ....[0]....
.L_590:
        /*047c*/ 	.word	0xffffffff


	//   ....[1]....
        /*0480*/ 	.word	0xffffffff


	//   ....[2]....
        /*0484*/ 	.word	0xffffffff


	//   ....[3]....
        /*0488*/ 	.word	0xffffffff


	//   ....[4]....
        /*048c*/ 	.word	0xffffffff


	//   ....[5]....
        /*0490*/ 	.word	0xffffffff


	//   ....[6]....
        /*0494*/ 	.word	0xffffffff


	//   ....[7]....
        /*0498*/ 	.word	0xffffffff


	//   ....[8]....
        /*049c*/ 	.word	0xffffffff


	//   ....[9]....
        /*04a0*/ 	.word	0xffffffff


	//   ....[10]....
        /*04a4*/ 	.word	0xffffffff


	//   ....[11]....
        /*04a8*/ 	.word	0xffffffff


	//   ....[12]....
        /*04ac*/ 	.word	0xffffffff


	//   ....[13]....
        /*04b0*/ 	.word	0xffffffff


	//   ....[14]....
        /*04b4*/ 	.word	0xffffffff


	//   ....[15]....
        /*04b8*/ 	.word	0xffffffff


	//   ....[16]....
        /*04bc*/ 	.word	0xffffffff


	//   ....[17]....
        /*04c0*/ 	.word	0xffffffff


	//   ....[18]....
        /*04c4*/ 	.word	0xffffffff


	//   ....[19]....
        /*04c8*/ 	.word	0xffffffff


	//   ....[20]....
        /*04cc*/ 	.word	0xffffffff


	//   ....[21]....
        /*04d0*/ 	.word	0xffffffff


	//   ....[22]....
        /*04d4*/ 	.word	0xffffffff


	//   ....[23]....
        /*04d8*/ 	.word	0xffffffff


	//   ....[24]....
        /*04dc*/ 	.word	0xffffffff


	//   ....[25]....
        /*04e0*/ 	.word	0xffffffff


	//   ....[26]....
        /*04e4*/ 	.word	0xffffffff


	//   ....[27]....
        /*04e8*/ 	.word	0xffffffff


	//   ....[28]....
        /*04ec*/ 	.word	0xffffffff


	//   ....[29]....
        /*04f0*/ 	.word	0xffffffff


	//   ....[30]....
        /*04f4*/ 	.word	0xffffffff


	//   ....[31]....
        /*04f8*/ 	.word	0xffffffff


	//   ....[32]....
        /*04fc*/ 	.word	0xffffffff


	//   ....[33]....
        /*0500*/ 	.word	0xffffffff


	//   ....[34]....
        /*0504*/ 	.word	0xffffffff


	//   ....[35]....
        /*0508*/ 	.word	0xffffffff


	//   ....[36]....
        /*050c*/ 	.word	0xffffffff


	//   ....[37]....
        /*0510*/ 	.word	0xffffffff


	//   ....[38]....
        /*0514*/ 	.word	0xffffffff


	//   ....[39]....
        /*0518*/ 	.word	0xffffffff


	//   ....[40]....
        /*051c*/ 	.word	0xffffffff


	//   ....[41]....
        /*0520*/ 	.word	0xffffffff


	//   ....[42]....
        /*0524*/ 	.word	0xffffffff


	//   ....[43]....
        /*0528*/ 	.word	0xffffffff


	//   ....[44]....
        /*052c*/ 	.word	0xffffffff


	//   ....[45]....
        /*0530*/ 	.word	0xffffffff


	//   ....[46]....
        /*0534*/ 	.word	0xffffffff


	//   ....[47]....
        /*0538*/ 	.word	0xffffffff


	//   ....[48]....
        /*053c*/ 	.word	0xffffffff


	//   ....[49]....
        /*0540*/ 	.word	0xffffffff


	//   ....[50]....
        /*0544*/ 	.word	0xffffffff


	//   ....[51]....
        /*0548*/ 	.word	0xffffffff


	//   ....[52]....
        /*054c*/ 	.word	0xffffffff


	//   ....[53]....
        /*0550*/ 	.word	0xffffffff


	//   ....[54]....
        /*0554*/ 	.word	0xffffffff


	//   ....[55]....
        /*0558*/ 	.word	0xffffffff


	//   ....[56]....
        /*055c*/ 	.word	0xffffffff


	//   ....[57]....
        /*0560*/ 	.word	0xffffffff


	//   ....[58]....
        /*0564*/ 	.word	0x0500000f


	//   ....[59]....
        /*0568*/ 	.word	0x0500000f


	//   ....[60]....
        /*056c*/ 	.word	0x0500000f


	//   ....[61]....
        /*0570*/ 	.word	0x0500000f


	//   ....[62]....
        /*0574*/ 	.word	0x0500000f


	//   ....[63]....
        /*0578*/ 	.word	0x0500000f


	//   ....[64]....
        /*057c*/ 	.word	0x0500000f


	//   ....[65]....
        /*0580*/ 	.word	0x0500000f


	//   ....[66]....
        /*0584*/ 	.word	0x0500000f


	//   ....[67]....
        /*0588*/ 	.word	0x0500000f


	//   ....[68]....
        /*058c*/ 	.word	0x0500000f


	//   ....[69]....
        /*0590*/ 	.word	0x0500000f


	//   ....[70]....
        /*0594*/ 	.word	0x0500000f


	//   ....[71]....
        /*0598*/ 	.word	0x0500000f


	//   ....[72]....
        /*059c*/ 	.word	0x0500000f


	//   ....[73]....
        /*05a0*/ 	.word	0x0500000f


	//   ....[74]....
        /*05a4*/ 	.word	0x0500000f


	//   ....[75]....
        /*05a8*/ 	.word	0x0500000f


	//   ....[76]....
        /*05ac*/ 	.word	0x0500000f


	//   ....[77]....
        /*05b0*/ 	.word	0x0500000f


	//   ....[78]....
        /*05b4*/ 	.word	0x0500000f


	//   ....[79]....
        /*05b8*/ 	.word	0x0500000f


	//   ....[80]....
        /*05bc*/ 	.word	0x0500000f


	//   ....[81]....
        /*05c0*/ 	.word	0x0500000f


	//   ....[82]....
        /*05c4*/ 	.word	0x0500000f


	//   ....[83]....
        /*05c8*/ 	.word	0x0500000f


	//   ....[84]....
        /*05cc*/ 	.word	0x0500000f


	//   ....[85]....
        /*05d0*/ 	.word	0x0500000f


	//   ....[86]....
        /*05d4*/ 	.word	0x0500000f


	//   ....[87]....
        /*05d8*/ 	.word	0x0500000f


	//   ....[88]....
        /*05dc*/ 	.word	0x0500000f


	//   ....[89]....
        /*05e0*/ 	.word	0x0500000f


	//   ....[90]....
        /*05e4*/ 	.word	0x0500000f


	//   ....[91]....
        /*05e8*/ 	.word	0x0500000f


	//   ....[92]....
        /*05ec*/ 	.word	0x0500000f


	//   ....[93]....
        /*05f0*/ 	.word	0x0500000f


	//----- nvinfo : EIATTR_COOP_GROUP_INSTR_OFFSETS
	.align		4
.L_591:
        /*05f4*/ 	.byte	0x04, 0x28
        /*05f6*/ 	.short	(.L_593 - .L_592)


	//   ....[0]....
.L_592:
        /*05f8*/ 	.word	0x00000060


	//   ....[1]....
        /*05fc*/ 	.word	0x000001d0


	//   ....[2]....
        /*0600*/ 	.word	0x00000220


	//   ....[3]....
        /*0604*/ 	.word	0x00000450


	//   ....[4]....
        /*0608*/ 	.word	0x000005b0


	//   ....[5]....
        /*060c*/ 	.word	0x000006d0


	//   ....[6]....
        /*0610*/ 	.word	0x00000830


	//   ....[7]....
        /*0614*/ 	.word	0x0000ad80


	//   ....[8]....
        /*0618*/ 	.word	0x00013930


	//   ....[9]....
        /*061c*/ 	.word	0x00013990


	//   ....[10]....
        /*0620*/ 	.word	0x000142e0


	//   ....[11]....
        /*0624*/ 	.word	0x00014340


	//   ....[12]....
        /*0628*/ 	.word	0x00016a50


	//   ....[13]....
        /*062c*/ 	.word	0x00016b70


	//   ....[14]....
        /*0630*/ 	.word	0x000170b0


	//   ....[15]....
        /*0634*/ 	.word	0x00017160


	//   ....[16]....
        /*0638*/ 	.word	0x000190b0


	//   ....[17]....
        /*063c*/ 	.word	0x000190e0


	//   ....[18]....
        /*0640*/ 	.word	0x00019610


	//   ....[19]....
        /*0644*/ 	.word	0x00019670


	//   ....[20]....
        /*0648*/ 	.word	0x0001acf0


	//   ....[21]....
        /*064c*/ 	.word	0x0001ad00


	//   ....[22]....
        /*0650*/ 	.word	0x0001ad40


	//   ....[23]....
        /*0654*/ 	.word	0x0001ad50


	//   ....[24]....
        /*0658*/ 	.word	0x0001d100


	//   ....[25]....
        /*065c*/ 	.word	0x0001d280


	//   ....[26]....
        /*0660*/ 	.word	0x0001d2b0


	//   ....[27]....
        /*0664*/ 	.word	0x0001d2f0


	//   ....[28]....
        /*0668*/ 	.word	0x0001d350


	//   ....[29]....
        /*066c*/ 	.word	0x0001d3b0


	//   ....[30]....
        /*0670*/ 	.word	0x0001d400


	//   ....[31]....
        /*0674*/ 	.word	0x0001d5b0


	//   ....[32]....
        /*0678*/ 	.word	0x0001d610


	//   ....[33]....
        /*067c*/ 	.word	0x0001d650


	//   ....[34]....
        /*0680*/ 	.word	0x0001d690


	//   ....[35]....
        /*0684*/ 	.word	0x0001d6c0


	//   ....[36]....
        /*0688*/ 	.word	0x0001d6f0


	//   ....[37]....
        /*068c*/ 	.word	0x0001d780


	//   ....[38]....
        /*0690*/ 	.word	0x0001d7e0


	//   ....[39]....
        /*0694*/ 	.word	0x0001d870


	//   ....[40]....
        /*0698*/ 	.word	0x000223e0


	//   ....[41]....
        /*069c*/ 	.word	0x000223f0


	//   ....[42]....
        /*06a0*/ 	.word	0x00022500


	//   ....[43]....
        /*06a4*/ 	.word	0x00022560


	//   ....[44]....
        /*06a8*/ 	.word	0x000225a0


	//   ....[45]....
        /*06ac*/ 	.word	0x000225e0


	//   ....[46]....
        /*06b0*/ 	.word	0x00022610


	//   ....[47]....
        /*06b4*/ 	.word	0x00022640


	//   ....[48]....
        /*06b8*/ 	.word	0x000227d0


	//   ....[49]....
        /*06bc*/ 	.word	0x00022830


	//   ....[50]....
        /*06c0*/ 	.word	0x00022870


	//   ....[51]....
        /*06c4*/ 	.word	0x000228b0


	//   ....[52]....
        /*06c8*/ 	.word	0x000228e0


	//   ....[53]....
        /*06cc*/ 	.word	0x00022910


	//   ....[54]....
        /*06d0*/ 	.word	0x000229d0


	//   ....[55]....
        /*06d4*/ 	.word	0x000229f0


	//   ....[56]....
        /*06d8*/ 	.word	0x00022a60


	//   ....[57]....
        /*06dc*/ 	.word	0x000230f0


	//   ....[58]....
        /*06e0*/ 	.word	0x00023550


	//   ....[59]....
        /*06e4*/ 	.word	0x000235f0


	//   ....[60]....
        /*06e8*/ 	.word	0x00023690


	//   ....[61]....
        /*06ec*/ 	.word	0x00023730


	//   ....[62]....
        /*06f0*/ 	.word	0x000237d0


	//   ....[63]....
        /*06f4*/ 	.word	0x00023870


	//   ....[64]....
        /*06f8*/ 	.word	0x00023910


	//   ....[65]....
        /*06fc*/ 	.word	0x000239b0


	//   ....[66]....
        /*0700*/ 	.word	0x00023aa0


	//   ....[67]....
        /*0704*/ 	.word	0x00023b40


	//   ....[68]....
        /*0708*/ 	.word	0x00023be0


	//   ....[69]....
        /*070c*/ 	.word	0x00023c80


	//   ....[70]....
        /*0710*/ 	.word	0x00023d20


	//   ....[71]....
        /*0714*/ 	.word	0x00023dc0


	//   ....[72]....
        /*0718*/ 	.word	0x00023e60


	//   ....[73]....
        /*071c*/ 	.word	0x00023f00


	//   ....[74]....
        /*0720*/ 	.word	0x00024200


	//   ....[75]....
        /*0724*/ 	.word	0x000244e0


	//   ....[76]....
        /*0728*/ 	.word	0x00024900


	//   ....[77]....
        /*072c*/ 	.word	0x00024990


	//   ....[78]....
        /*0730*/ 	.word	0x00024a30


	//   ....[79]....
        /*0734*/ 	.word	0x00024ae0


	//   ....[80]....
        /*0738*/ 	.word	0x00024b60


	//   ....[81]....
        /*073c*/ 	.word	0x00024be0


	//   ....[82]....
        /*0740*/ 	.word	0x00024c60


	//   ....[83]....
        /*0744*/ 	.word	0x00024ce0


	//   ....[84]....
        /*0748*/ 	.word	0x00024d70


	//   ....[85]....
        /*074c*/ 	.word	0x00024e20


	//   ....[86]....
        /*0750*/ 	.word	0x00024ea0


	//   ....[87]....
        /*0754*/ 	.word	0x00024f20


	//   ....[88]....
        /*0758*/ 	.word	0x00024fa0


	//   ....[89]....
        /*075c*/ 	.word	0x00025020


	//   ....[90]....
        /*0760*/ 	.word	0x00025090


	//   ....[91]....
        /*0764*/ 	.word	0x00025130


	//   ....[92]....
        /*0768*/ 	.word	0x000251c0


	//   ....[93]....
        /*076c*/ 	.word	0x000252f0


	//----- nvinfo : EIATTR_REG_RECONFIG
	.align		4
.L_593:
        /*0770*/ 	.byte	0x01, 0x54
	.zero		2


	//----- nvinfo : EIATTR_SYSCALL_OFFSETS
	.align		4
        /*0774*/ 	.byte	0x04, 0x46
        /*0776*/ 	.short	(.L_595 - .L_594)


	//   ....[0]....
.L_594:
        /*0778*/ 	.word	0x000019a0


	//   ....[1]....
        /*077c*/ 	.word	0x00001af0


	//   ....[2]....
        /*0780*/ 	.word	0x0000af30


	//   ....[3]....
        /*0784*/ 	.word	0x0000b3a0


	//   ....[4]....
        /*0788*/ 	.word	0x0001f5c0


	//   ....[5]....
        /*078c*/ 	.word	0x0001f700


	//   ....[6]....
        /*0790*/ 	.word	0x0001f800


	//----- nvinfo : EIATTR_MBARRIER_INSTR_OFFSETS
	.align		4
.L_595:
        /*0794*/ 	.byte	0x04, 0x39
        /*0796*/ 	.short	(.L_597 - .L_596)


	//   ....[0]....
.L_596:
        /*0798*/ 	.word	0x00000300
        /*079c*/ 	.word	0x000000ff
        /*07a0*/ 	.word	0x00034800
        /*07a4*/ 	.short	0x0100
        /*07a6*/ 	.byte	0x08
	.zero		1


	//   ....[1]....
        /*07a8*/ 	.word	0x00000310
        /*07ac*/ 	.word	0x000000ff
        /*07b0*/ 	.word	0x00034820
        /*07b4*/ 	.short	0x0100
        /*07b6*/ 	.byte	0x08
	.zero		1


	//   ....[2]....
        /*07b8*/ 	.word	0x00000400
        /*07bc*/ 	.word	0x000000ff
        /*07c0*/ 	.word	0x00034830
        /*07c4*/ 	.short	0x0100
        /*07c6*/ 	.byte	0x08
	.zero		1


	//   ....[3]....
        /*07c8*/ 	.word	0x00000410
        /*07cc*/ 	.word	0x000000ff
        /*07d0*/ 	.word	0x00034840
        /*07d4*/ 	.short	0x0100
        /*07d6*/ 	.byte	0x08
	.zero		1


	//   ....[4]....
        /*07d8*/ 	.word	0x00000420
        /*07dc*/ 	.word	0x000000ff
        /*07e0*/ 	.word	0x00034838
        /*07e4*/ 	.short	0x0100
        /*07e6*/ 	.byte	0x08
	.zero		1


	//   ....[5]....
        /*07e8*/ 	.word	0x00000430
        /*07ec*/ 	.word	0x000000ff
        /*07f0*/ 	.word	0x00034848
        /*07f4*/ 	.short	0x0100
        /*07f6*/ 	.byte	0x08
	.zero		1


	//   ....[6]....
        /*07f8*/ 	.word	0x00000560
        /*07fc*/ 	.word	0x000000ff
        /*0800*/ 	.word	0x00034850
        /*0804*/ 	.short	0x0100
        /*0806*/ 	.byte	0x08
	.zero		1


	//   ....[7]....
        /*0808*/ 	.word	0x00000570
        /*080c*/ 	.word	0x000000ff
        /*0810*/ 	.word	0x00034860
        /*0814*/ 	.short	0x0100
        /*0816*/ 	.byte	0x08
	.zero		1


	//   ....[8]....
        /*0818*/ 	.word	0x00000580
        /*081c*/ 	.word	0x000000ff
        /*0820*/ 	.word	0x00034858
        /*0824*/ 	.short	0x0100
        /*0826*/ 	.byte	0x08
	.zero		1


	//   ....[9]....
        /*0828*/ 	.word	0x00000590
        /*082c*/ 	.word	0x000000ff
        /*0830*/ 	.word	0x00034868
        /*0834*/ 	.short	0x0100
        /*0836*/ 	.byte	0x08
	.zero		1


	//   ....[10]....
        /*0838*/ 	.word	0x00000680
        /*083c*/ 	.word	0x000000ff
        /*0840*/ 	.word	0x00034870
        /*0844*/ 	.short	0x0100
        /*0846*/ 	.byte	0x06
	.zero		1


	//   ....[11]....
        /*0848*/ 	.word	0x00000690
        /*084c*/ 	.word	0x000000ff
        /*0850*/ 	.word	0x00034880
        /*0854*/ 	.short	0x0100
        /*0856*/ 	.byte	0x06
	.zero		1


	//   ....[12]....
        /*0858*/ 	.word	0x000006a0
        /*085c*/ 	.word	0x000000ff
        /*0860*/ 	.word	0x00034878
        /*0864*/ 	.short	0x0100
        /*0866*/ 	.byte	0x06
	.zero		1


	//   ....[13]....
        /*0868*/ 	.word	0x000006b0
        /*086c*/ 	.word	0x000000ff
        /*0870*/ 	.word	0x00034888
        /*0874*/ 	.short	0x0100
        /*0876*/ 	.byte	0x06
	.zero		1


	//   ....[14]....
        /*0878*/ 	.word	0x000007e0
        /*087c*/ 	.word	0x000000ff
        /*0880*/ 	.word	0x00034890
        /*0884*/ 	.short	0x0100
        /*0886*/ 	.byte	0x08
	.zero		1


	//   ....[15]....
        /*0888*/ 	.word	0x000007f0
        /*088c*/ 	.word	0x000000ff
        /*0890*/ 	.word	0x000348a0
        /*0894*/ 	.short	0x0100
        /*0896*/ 	.byte	0x08
	.zero		1


	//   ....[16]....
        /*0898*/ 	.word	0x00000800
        /*089c*/ 	.word	0x000000ff
        /*08a0*/ 	.word	0x00034898
        /*08a4*/ 	.short	0x0100
        /*08a6*/ 	.byte	0x08
	.zero		1


	//   ....[17]....
        /*08a8*/ 	.word	0x00000810
        /*08ac*/ 	.word	0x000000ff
        /*08b0*/ 	.word	0x000348a8
        /*08b4*/ 	.short	0x0100
        /*08b6*/ 	.byte	0x08
	.zero		1


	//   ....[18]....
        /*08b8*/ 	.word	0x00000940
        /*08bc*/ 	.word	0x000000ff
        /*08c0*/ 	.word	0x000348b0
        /*08c4*/ 	.short	0x0100
        /*08c6*/ 	.byte	0x08
	.zero		1


	//   ....[19]....
        /*08c8*/ 	.word	0x00000950
        /*08cc*/ 	.word	0x000000ff
        /*08d0*/ 	.word	0x000348c0
        /*08d4*/ 	.short	0x0100
        /*08d6*/ 	.byte	0x08
	.zero		1


	//   ....[20]....
        /*08d8*/ 	.word	0x00000960
        /*08dc*/ 	.word	0x000000ff
        /*08e0*/ 	.word	0x000348b8
        /*08e4*/ 	.short	0x0100
        /*08e6*/ 	.byte	0x08
	.zero		1


	//   ....[21]....
        /*08e8*/ 	.word	0x00000970
        /*08ec*/ 	.word	0x000000ff
        /*08f0*/ 	.word	0x000348c8
        /*08f4*/ 	.short	0x0100
        /*08f6*/ 	.byte	0x08
	.zero		1


	//   ....[22]....
        /*08f8*/ 	.word	0x000037e0
        /*08fc*/ 	.word	0x00000003
        /*0900*/ 	.word	0x00034890
        /*0904*/ 	.short	0x010a
        /*0906*/ 	.byte	0x3f
	.zero		1


	//   ....[23]....
        /*0908*/ 	.word	0x00006ee0
        /*090c*/ 	.word	0x00000003
        /*0910*/ 	.word	0x00034890
        /*0914*/ 	.short	0x010a
        /*0916*/ 	.byte	0x3f
	.zero		1


	//   ....[24]....
        /*0918*/ 	.word	0x0000a150
        /*091c*/ 	.word	0x00000003
        /*0920*/ 	.word	0x00034890
        /*0924*/ 	.short	0x010a
        /*0926*/ 	.byte	0x3f
	.zero		1


	//   ....[25]....
        /*0928*/ 	.word	0x0000a520
        /*092c*/ 	.word	0x00000024
        /*0930*/ 	.word	0x00000000
        /*0934*/ 	.short	0x0101
        /*0936*/ 	.byte	0x3f
	.zero		1


	//   ....[26]....
        /*0938*/ 	.word	0x0000a560
        /*093c*/ 	.word	0x00000003
        /*0940*/ 	.word	0x000348b0
        /*0944*/ 	.short	0x010a
        /*0946*/ 	.byte	0x3f
	.zero		1


	//   ....[27]....
        /*0948*/ 	.word	0x0000aa10
        /*094c*/ 	.word	0x00000003
        /*0950*/ 	.word	0x00000000
        /*0954*/ 	.short	0x0101
        /*0956*/ 	.byte	0x3f
	.zero		1


	//   ....[28]....
        /*0958*/ 	.word	0x0000afb0
        /*095c*/ 	.word	0x00000012
        /*0960*/ 	.word	0x00034800
        /*0964*/ 	.short	0x010a
        /*0966*/ 	.byte	0x3f
	.zero		1


	//   ....[29]....
        /*0968*/ 	.word	0x0000b000
        /*096c*/ 	.word	0x00000012
        /*0970*/ 	.word	0x00034800
        /*0974*/ 	.short	0x010a
        /*0976*/ 	.byte	0x3f
	.zero		1


	//   ....[30]....
        /*0978*/ 	.word	0x0000c3f0
        /*097c*/ 	.word	0x00000012
        /*0980*/ 	.word	0x00034800
        /*0984*/ 	.short	0x010a
        /*0986*/ 	.byte	0x3f
	.zero		1


	//   ....[31]....
        /*0988*/ 	.word	0x0000f950
        /*098c*/ 	.word	0x00000012
        /*0990*/ 	.word	0x00034800
        /*0994*/ 	.short	0x010a
        /*0996*/ 	.byte	0x3f
	.zero		1


	//   ....[32]....
        /*0998*/ 	.word	0x00012530
        /*099c*/ 	.word	0x00000003
        /*09a0*/ 	.word	0x00034830
        /*09a4*/ 	.short	0x010a
        /*09a6*/ 	.byte	0x3f
	.zero		1


	//   ....[33]....
        /*09a8*/ 	.word	0x000125b0
        /*09ac*/ 	.word	0x00000003
        /*09b0*/ 	.word	0x00034830
        /*09b4*/ 	.short	0x010a
        /*09b6*/ 	.byte	0x3f
	.zero		1


	//   ....[34]....
        /*09b8*/ 	.word	0x00013310
        /*09bc*/ 	.word	0x00000003
        /*09c0*/ 	.word	0x00000000
        /*09c4*/ 	.short	0x0101
        /*09c6*/ 	.byte	0x3f
	.zero		1


	//   ....[35]....
        /*09c8*/ 	.word	0x00015200
        /*09cc*/ 	.word	0x0000000f
        /*09d0*/ 	.word	0x00034830
        /*09d4*/ 	.short	0x010a
        /*09d6*/ 	.byte	0x3f
	.zero		1


	//   ....[36]....
        /*09d8*/ 	.word	0x00015270
        /*09dc*/ 	.word	0x0000000f
        /*09e0*/ 	.word	0x00034830
        /*09e4*/ 	.short	0x010a
        /*09e6*/ 	.byte	0x3f
	.zero		1


	//   ....[37]....
        /*09e8*/ 	.word	0x00015df0
        /*09ec*/ 	.word	0x00000014
        /*09f0*/ 	.word	0x00034850
        /*09f4*/ 	.short	0x010a
        /*09f6*/ 	.byte	0x3f
	.zero		1


	//   ....[38]....
        /*09f8*/ 	.word	0x00015e40
        /*09fc*/ 	.word	0x00000014
        /*0a00*/ 	.word	0x00034850
        /*0a04*/ 	.short	0x010a
        /*0a06*/ 	.byte	0x3f
	.zero		1


	//   ....[39]....
        /*0a08*/ 	.word	0x00017df0
        /*0a0c*/ 	.word	0x0000000f
        /*0a10*/ 	.word	0x00000000
        /*0a14*/ 	.short	0x0101
        /*0a16*/ 	.byte	0x3f
	.zero		1


	//   ....[40]....
        /*0a18*/ 	.word	0x00017e60
        /*0a1c*/ 	.word	0x0000000d
        /*0a20*/ 	.word	0x00000000
        /*0a24*/ 	.short	0x0101
        /*0a26*/ 	.byte	0x3f
	.zero		1


	//   ....[41]....
        /*0a28*/ 	.word	0x00018010
        /*0a2c*/ 	.word	0x00000000
        /*0a30*/ 	.word	0x00034830
        /*0a34*/ 	.short	0x010a
        /*0a36*/ 	.byte	0x3f
	.zero		1


	//   ....[42]....
        /*0a38*/ 	.word	0x00018080
        /*0a3c*/ 	.word	0x00000000
        /*0a40*/ 	.word	0x00034830
        /*0a44*/ 	.short	0x010a
        /*0a46*/ 	.byte	0x3f
	.zero		1


	//   ....[43]....
        /*0a48*/ 	.word	0x00018c00
        /*0a4c*/ 	.word	0x0000000f
        /*0a50*/ 	.word	0x00034850
        /*0a54*/ 	.short	0x010a
        /*0a56*/ 	.byte	0x3f
	.zero		1


	//   ....[44]....
        /*0a58*/ 	.word	0x00018c50
        /*0a5c*/ 	.word	0x0000000f
        /*0a60*/ 	.word	0x00034850
        /*0a64*/ 	.short	0x010a
        /*0a66*/ 	.byte	0x3f
	.zero		1


	//   ....[45]....
        /*0a68*/ 	.word	0x00019de0
        /*0a6c*/ 	.word	0x0000000b
        /*0a70*/ 	.word	0x00000000
        /*0a74*/ 	.short	0x0101
        /*0a76*/ 	.byte	0x3f
	.zero		1


	//   ....[46]....
        /*0a78*/ 	.word	0x00019e50
        /*0a7c*/ 	.word	0x0000000f
        /*0a80*/ 	.word	0x00000000
        /*0a84*/ 	.short	0x0101
        /*0a86*/ 	.byte	0x3f
	.zero		1


	//   ....[47]....
        /*0a88*/ 	.word	0x0001a890
        /*0a8c*/ 	.word	0x0000000c
        /*0a90*/ 	.word	0x00034850
        /*0a94*/ 	.short	0x010a
        /*0a96*/ 	.byte	0x3f
	.zero		1


	//   ....[48]....
        /*0a98*/ 	.word	0x0001a930
        /*0a9c*/ 	.word	0x0000000c
        /*0aa0*/ 	.word	0x00034850
        /*0aa4*/ 	.short	0x010a
        /*0aa6*/ 	.byte	0x3f
	.zero		1


	//   ....[49]....
        /*0aa8*/ 	.word	0x0001aef0
        /*0aac*/ 	.word	0x0000000b
        /*0ab0*/ 	.word	0x00000000
        /*0ab4*/ 	.short	0x0101
        /*0ab6*/ 	.byte	0x3f
	.zero		1


	//   ....[50]....
        /*0ab8*/ 	.word	0x0001c130
        /*0abc*/ 	.word	0x00000000
        /*0ac0*/ 	.word	0x00000000
        /*0ac4*/ 	.short	0x0101
        /*0ac6*/ 	.byte	0x3f
	.zero		1


	//   ....[51]....
        /*0ac8*/ 	.word	0x0001e6b0
        /*0acc*/ 	.word	0x00000004
        /*0ad0*/ 	.word	0x00034820
        /*0ad4*/ 	.short	0x010a
        /*0ad6*/ 	.byte	0x3f
	.zero		1


	//   ....[52]....
        /*0ad8*/ 	.word	0x0001e740
        /*0adc*/ 	.word	0x00000006
        /*0ae0*/ 	.word	0x000348a0
        /*0ae4*/ 	.short	0x010a
        /*0ae6*/ 	.byte	0x3f
	.zero		1


	//   ....[53]....
        /*0ae8*/ 	.word	0x0001e9d0
        /*0aec*/ 	.word	0x00000006
        /*0af0*/ 	.word	0x000348c0
        /*0af4*/ 	.short	0x010a
        /*0af6*/ 	.byte	0x3f
	.zero		1


	//   ....[54]....
        /*0af8*/ 	.word	0x0001ed90
        /*0afc*/ 	.word	0x00000007
        /*0b00*/ 	.word	0x000348a0
        /*0b04*/ 	.short	0x010a
        /*0b06*/ 	.byte	0x3f
	.zero		1


	//   ....[55]....
        /*0b08*/ 	.word	0x0001f000
        /*0b0c*/ 	.word	0x00000007
        /*0b10*/ 	.word	0x000348c0
        /*0b14*/ 	.short	0x010a
        /*0b16*/ 	.byte	0x3f
	.zero		1


	//   ....[56]....
        /*0b18*/ 	.word	0x0001ff10
        /*0b1c*/ 	.word	0x00000007
        /*0b20*/ 	.word	0x00034840
        /*0b24*/ 	.short	0x010a
        /*0b26*/ 	.byte	0x3f
	.zero		1


	//   ....[57]....
        /*0b28*/ 	.word	0x000204c0
        /*0b2c*/ 	.word	0x0000000a
        /*0b30*/ 	.word	0x00034820
        /*0b34*/ 	.short	0x010a
        /*0b36*/ 	.byte	0x3f
	.zero		1


	//   ....[58]....
        /*0b38*/ 	.word	0x000207e0
        /*0b3c*/ 	.word	0x00000008
        /*0b40*/ 	.word	0x00034840
        /*0b44*/ 	.short	0x010a
        /*0b46*/ 	.byte	0x3f
	.zero		1


	//   ....[59]....
        /*0b48*/ 	.word	0x00020ae0
        /*0b4c*/ 	.word	0x00000008
        /*0b50*/ 	.word	0x00034860
        /*0b54*/ 	.short	0x010a
        /*0b56*/ 	.byte	0x3f
	.zero		1


	//   ....[60]....
        /*0b58*/ 	.word	0x00021090
        /*0b5c*/ 	.word	0x00000002
        /*0b60*/ 	.word	0x00034840
        /*0b64*/ 	.short	0x010a
        /*0b66*/ 	.byte	0x3f
	.zero		1


	//   ....[61]....
        /*0b68*/ 	.word	0x00021390
        /*0b6c*/ 	.word	0x00000002
        /*0b70*/ 	.word	0x00034860
        /*0b74*/ 	.short	0x010a
        /*0b76*/ 	.byte	0x3f
	.zero		1


	//   ....[62]....
        /*0b78*/ 	.word	0x000218b0
        /*0b7c*/ 	.word	0x00000002
        /*0b80*/ 	.word	0x00034840
        /*0b84*/ 	.short	0x010a
        /*0b86*/ 	.byte	0x3f
	.zero		1


	//   ....[63]....
        /*0b88*/ 	.word	0x00021ba0
        /*0b8c*/ 	.word	0x00000002
        /*0b90*/ 	.word	0x00034860
        /*0b94*/ 	.short	0x010a
        /*0b96*/ 	.byte	0x3f
	.zero		1


	//   ....[64]....
        /*0b98*/ 	.word	0x00022060
        /*0b9c*/ 	.word	0x00000003
        /*0ba0*/ 	.word	0x00034860
        /*0ba4*/ 	.short	0x010a
        /*0ba6*/ 	.byte	0x3f
	.zero		1


	//   ....[65]....
        /*0ba8*/ 	.word	0x00023070
        /*0bac*/ 	.word	0x00000000
        /*0bb0*/ 	.word	0x00034820
        /*0bb4*/ 	.short	0x010a
        /*0bb6*/ 	.byte	0x3f
	.zero		1


	//   ....[66]....
        /*0bb8*/ 	.word	0x00023240
        /*0bbc*/ 	.word	0x00000006
        /*0bc0*/ 	.word	0x00000000
        /*0bc4*/ 	.short	0x010a
        /*0bc6*/ 	.byte	0x3f
	.zero		1


	//   ....[67]....
        /*0bc8*/ 	.word	0x000232b0
        /*0bcc*/ 	.word	0x00000007
        /*0bd0*/ 	.word	0x00000000
        /*0bd4*/ 	.short	0x010a
        /*0bd6*/ 	.byte	0x3f
	.zero		1


	//   ....[68]....
        /*0bd8*/ 	.word	0x00023320
        /*0bdc*/ 	.word	0x00000004
        /*0be0*/ 	.word	0x00000000
        /*0be4*/ 	.short	0x010a
        /*0be6*/ 	.byte	0x3f
	.zero		1


	//   ....[69]....
        /*0be8*/ 	.word	0x00023350
        /*0bec*/ 	.word	0x00000003
        /*0bf0*/ 	.word	0x00000000
        /*0bf4*/ 	.short	0x010a
        /*0bf6*/ 	.byte	0x3f
	.zero		1


	//   ....[70]....
        /*0bf8*/ 	.word	0x000233b0
        /*0bfc*/ 	.word	0x00000003
        /*0c00*/ 	.word	0x00034890
        /*0c04*/ 	.short	0x010a
        /*0c06*/ 	.byte	0x3f
	.zero		1


	//   ....[71]....
        /*0c08*/ 	.word	0x00023400
        /*0c0c*/ 	.word	0x00000003
        /*0c10*/ 	.word	0x00034890
        /*0c14*/ 	.short	0x010a
        /*0c16*/ 	.byte	0x3f
	.zero		1


	//   ....[72]....
        /*0c18*/ 	.word	0x00023450
        /*0c1c*/ 	.word	0x00000003
        /*0c20*/ 	.word	0x00034890
        /*0c24*/ 	.short	0x010a
        /*0c26*/ 	.byte	0x3f
	.zero		1


	//   ....[73]....
        /*0c28*/ 	.word	0x000234a0
        /*0c2c*/ 	.word	0x00000003
        /*0c30*/ 	.word	0x000348b0
        /*0c34*/ 	.short	0x010a
        /*0c36*/ 	.byte	0x3f
	.zero		1


	//   ....[74]....
        /*0c38*/ 	.word	0x000239f0
        /*0c3c*/ 	.word	0x00000012
        /*0c40*/ 	.word	0x00034800
        /*0c44*/ 	.short	0x010a
        /*0c46*/ 	.byte	0x3f
	.zero		1


	//   ....[75]....
        /*0c48*/ 	.word	0x00023f40
        /*0c4c*/ 	.word	0x00000012
        /*0c50*/ 	.word	0x00034800
        /*0c54*/ 	.short	0x010a
        /*0c56*/ 	.byte	0x3f
	.zero		1


	//   ....[76]....
        /*0c58*/ 	.word	0x00023f90
        /*0c5c*/ 	.word	0x00000003
        /*0c60*/ 	.word	0x00034830
        /*0c64*/ 	.short	0x010a
        /*0c66*/ 	.byte	0x3f
	.zero		1


	//   ....[77]....
        /*0c68*/ 	.word	0x00023fe0
        /*0c6c*/ 	.word	0x0000000f
        /*0c70*/ 	.word	0x00034830
        /*0c74*/ 	.short	0x010a
        /*0c76*/ 	.byte	0x3f
	.zero		1


	//   ....[78]....
        /*0c78*/ 	.word	0x00024030
        /*0c7c*/ 	.word	0x00000014
        /*0c80*/ 	.word	0x00034850
        /*0c84*/ 	.short	0x010a
        /*0c86*/ 	.byte	0x3f
	.zero		1


	//   ....[79]....
        /*0c88*/ 	.word	0x00024080
        /*0c8c*/ 	.word	0x00000000
        /*0c90*/ 	.word	0x00034830
        /*0c94*/ 	.short	0x010a
        /*0c96*/ 	.byte	0x3f
	.zero		1


	//   ....[80]....
        /*0c98*/ 	.word	0x000240d0
        /*0c9c*/ 	.word	0x0000000f
        /*0ca0*/ 	.word	0x00034850
        /*0ca4*/ 	.short	0x010a
        /*0ca6*/ 	.byte	0x3f
	.zero		1


	//   ....[81]....
        /*0ca8*/ 	.word	0x00024120
        /*0cac*/ 	.word	0x0000000c
        /*0cb0*/ 	.word	0x00034850
        /*0cb4*/ 	.short	0x010a
        /*0cb6*/ 	.byte	0x3f
	.zero		1


	//   ....[82]....
        /*0cb8*/ 	.word	0x000242c0
        /*0cbc*/ 	.word	0x00000004
        /*0cc0*/ 	.word	0x00034820
        /*0cc4*/ 	.short	0x010a
        /*0cc6*/ 	.byte	0x3f
	.zero		1


	//   ....[83]....
        /*0cc8*/ 	.word	0x00024310
        /*0ccc*/ 	.word	0x00000006
        /*0cd0*/ 	.word	0x000348a0
        /*0cd4*/ 	.short	0x010a
        /*0cd6*/ 	.byte	0x3f
	.zero		1


	//   ....[84]....
        /*0cd8*/ 	.word	0x00024360
        /*0cdc*/ 	.word	0x00000006
        /*0ce0*/ 	.word	0x000348c0
        /*0ce4*/ 	.short	0x010a
        /*0ce6*/ 	.byte	0x3f
	.zero		1


	//   ....[85]....
        /*0ce8*/ 	.word	0x000243b0
        /*0cec*/ 	.word	0x00000007
        /*0cf0*/ 	.word	0x000348a0
        /*0cf4*/ 	.short	0x010a
        /*0cf6*/ 	.byte	0x3f
	.zero		1


	//   ....[86]....
        /*0cf8*/ 	.word	0x00024400
        /*0cfc*/ 	.word	0x00000007
        /*0d00*/ 	.word	0x000348c0
        /*0d04*/ 	.short	0x010a
        /*0d06*/ 	.byte	0x3f
	.zero		1


	//   ....[87]....
        /*0d08*/ 	.word	0x000245a0
        /*0d0c*/ 	.word	0x00000007
        /*0d10*/ 	.word	0x00034840
        /*0d14*/ 	.short	0x010a
        /*0d16*/ 	.byte	0x3f
	.zero		1


	//   ....[88]....
        /*0d18*/ 	.word	0x00024620
        /*0d1c*/ 	.word	0x00000003
        /*0d20*/ 	.word	0x00034820
        /*0d24*/ 	.short	0x010a
        /*0d26*/ 	.byte	0x3f
	.zero		1


	//   ....[89]....
        /*0d28*/ 	.word	0x00024670
        /*0d2c*/ 	.word	0x00000008
        /*0d30*/ 	.word	0x00034840
        /*0d34*/ 	.short	0x010a
        /*0d36*/ 	.byte	0x3f
	.zero		1


	//   ....[90]....
        /*0d38*/ 	.word	0x000246c0
        /*0d3c*/ 	.word	0x00000008
        /*0d40*/ 	.word	0x00034860
        /*0d44*/ 	.short	0x010a
        /*0d46*/ 	.byte	0x3f
	.zero		1


	//   ....[91]....
        /*0d48*/ 	.word	0x00024710
        /*0d4c*/ 	.word	0x00000002
        /*0d50*/ 	.word	0x00034840
        /*0d54*/ 	.short	0x010a
        /*0d56*/ 	.byte	0x3f
	.zero		1


	//   ....[92]....
        /*0d58*/ 	.word	0x00024760
        /*0d5c*/ 	.word	0x00000002
        /*0d60*/ 	.word	0x00034860
        /*0d64*/ 	.short	0x010a
        /*0d66*/ 	.byte	0x3f
	.zero		1


	//   ....[93]....
        /*0d68*/ 	.word	0x000247b0
        /*0d6c*/ 	.word	0x00000002
        /*0d70*/ 	.word	0x00034840
        /*0d74*/ 	.short	0x010a
        /*0d76*/ 	.byte	0x3f
	.zero		1


	//   ....[94]....
        /*0d78*/ 	.word	0x00024800
        /*0d7c*/ 	.word	0x00000002
        /*0d80*/ 	.word	0x00034860
        /*0d84*/ 	.short	0x010a
        /*0d86*/ 	.byte	0x3f
	.zero		1


	//   ....[95]....
        /*0d88*/ 	.word	0x00024850
        /*0d8c*/ 	.word	0x00000003
        /*0d90*/ 	.word	0x00034860
        /*0d94*/ 	.short	0x010a
        /*0d96*/ 	.byte	0x3f
	.zero		1


	//   ....[96]....
        /*0d98*/ 	.word	0x00025210
        /*0d9c*/ 	.word	0x00000000
        /*0da0*/ 	.word	0x00034820
        /*0da4*/ 	.short	0x010a
        /*0da6*/ 	.byte	0x3f
	.zero		1


	//   ....[97]....
        /*0da8*/ 	.word	0x000253b0
        /*0dac*/ 	.word	0x00000006
        /*0db0*/ 	.word	0x00000000
        /*0db4*/ 	.short	0x010a
        /*0db6*/ 	.byte	0x3f
	.zero		1


	//   ....[98]....
        /*0db8*/ 	.word	0x00025400
        /*0dbc*/ 	.word	0x00000007
        /*0dc0*/ 	.word	0x00000000
        /*0dc4*/ 	.short	0x010a
        /*0dc6*/ 	.byte	0x3f
	.zero		1


	//   ....[99]....
        /*0dc8*/ 	.word	0x00025450
        /*0dcc*/ 	.word	0x00000004
        /*0dd0*/ 	.word	0x00000000
        /*0dd4*/ 	.short	0x010a
        /*0dd6*/ 	.byte	0x3f
	.zero		1


	//----- nvinfo : EIATTR_NUM_MBARRIERS
	.align		4
.L_597:
        /*0dd8*/ 	.byte	0x03, 0x38
        /*0dda*/ 	.short	0x0016


	//----- nvinfo : EIATTR_EXIT_INSTR_OFFSETS
	.align		4
        /*0ddc*/ 	.byte	0x04, 0x1c
        /*0dde*/ 	.short	(.L_599 - .L_598)


	//   ....[0]....
.L_598:
        /*0de0*/ 	.word	0x000233a0


	//----- nvinfo : EIATTR_MAX_THREADS
	.align		4
.L_599:
        /*0de4*/ 	.byte	0x04, 0x05
        /*0de6*/ 	.short	(.L_601 - .L_600)
.L_600:
        /*0de8*/ 	.word	0x00000180
        /*0dec*/ 	.word	0x00000001
        /*0df0*/ 	.word	0x00000001


	//----- nvinfo : EIATTR_CRS_STACK_SIZE
	.align		4
.L_601:
        /*0df4*/ 	.byte	0x04, 0x1e
        /*0df6*/ 	.short	(.L_603 - .L_602)
.L_602:
        /*0df8*/ 	.word	0x00000000


	//----- nvinfo : EIATTR_CBANK_PARAM_SIZE
	.align		4
.L_603:
        /*0dfc*/ 	.byte	0x03, 0x19
        /*0dfe*/ 	.short	0x0a70


	//----- nvinfo : EIATTR_PARAM_CBANK
	.align		4
        /*0e00*/ 	.byte	0x04, 0x0a
        /*0e02*/ 	.short	(.L_605 - .L_604)
	.align		4
.L_604:
        /*0e04*/ 	.word	index@(.nv.constant0._ZN7cutlass13device_kernelIN5flash11enable_sm90INS1_16FlashAttnFwdSm90INS1_25CollectiveMainloopFwdSm90ILi2EN4cute5tupleIJNS5_1CILi1EEES8_S8_EEENS6_IJNS7_ILi128EEESA_NS7_ILi192EEEEEELi128ENS_10bfloat16_tEfNS_4arch4Sm90ELb1ELb0ELb0ELb1ELb0ELb1ELb0ELb1ELb1ELb0ELb0ELb0EEENS1_21CollectiveEpilogueFwdINS6_IJSA_SA_SA_EEES9_SD_SF_Li256ELb1ELb0ELb0ELb0EEENS1_36VarlenDynamicPersistentTileSchedulerILi128ELi128ELi256ELi32ELb0ELb0ELb1ELb1ELb1ELb1EEEEEEEEEvNT_6ParamsE)
        /*0e08*/ 	.short	0x0210
        /*0e0a*/ 	.short	0x0a70


	//----- nvinfo : EIATTR_SW_WAR
	.align		4
.L_605:
        /*0e0c*/ 	.byte	0x04, 0x36
        /*0e0e*/ 	.short	(.L_607 - .L_606)
.L_606:
        /*0e10*/ 	.word	0x00000008
.L_607:


//--------------------- .nv.info._ZN7cutlass13device_kernelIN5flash11enable_sm90INS1_16FlashAttnFwdSm90INS1_25CollectiveMainloopFwdSm90ILi2EN4cute5tupleIJNS5_1CILi1EEES8_S8_EEENS6_IJNS7_ILi64EEESA_SA_EEELi512ENS_10bfloat16_tEfNS_4arch4Sm90ELb0ELb0ELb0ELb0ELb0ELb0ELb0ELb0ELb0ELb0ELb0ELb0EEENS1_21CollectiveEpilogueFwdINS6_IJSA_NS7_ILi512EEESA_EEES9_SC_SE_Li256ELb0ELb0ELb0ELb0EEENS1_29StaticPersistentTileSchedulerILb0EEEEEEEEEvNT_6ParamsE --------------------------
	.section	.nv.info._ZN7cutlass13device_kernelIN5flash11enable_sm90INS1_16FlashAttnFwdSm90INS1_25CollectiveMainloopFwdSm90ILi2EN4cute5tupleIJNS5_1CILi1EEES8_S8_EEENS6_IJNS7_ILi64EEESA_SA_EEELi512ENS_10bfloat16_tEfNS_4arch4Sm90ELb0ELb0ELb0ELb0ELb0ELb0ELb0ELb0ELb0ELb0ELb0ELb0EEENS1_21CollectiveEpilogueFwdINS6_IJSA_NS7_ILi512EEESA_EEES9_SC_SE_Li256ELb0ELb0ELb0ELb0EEENS1_29StaticPersistentTileSchedulerILb0EEEEEEEEEvNT_6ParamsE,"",@"SHT_CUDA_INFO"
	.sectionflags	@""
	.align	4


	//----- nvinfo : EIATTR_CUDA_API_VERSION
	.align		4
        /*0000*/ 	.byte	0x04, 0x37
        /*0002*/ 	.short	(.L_609 - .L_608)
.L_608:
        /*0004*/ 	.word	0x00000082


	//----- nvinfo : EIATTR_KPARAM_INFO
	.align		4
.L_609:
        /*0008*/ 	.byte	0x04, 0x17
        /*000a*/ 	.short	(.L_611 - .L_610)
.L_610:
        /*000c*/ 	.word	0x00000000
        /*0010*/ 	.short	0x0000
        /*0012*/ 	.short	0x0070
        /*0014*/ 	.byte	0x00, 0xf0, 0x01, 0x2e


	//----- nvinfo : EIATTR_SPARSE_MMA_MASK
	.align		4
.L_611:
        /*0018*/ 	.byte	0x03, 0x50
        /*001a*/ 	.short	0x0000


	//----- nvinfo : EIATTR_MAXREG_COUNT
	.align		4
        /*001c*/ 	.byte	0x03, 0x1b
        /*001e*/ 	.short	0x00a8


	//----- nvinfo : EIATTR_NUM_BARRIERS
	.align		4
        /*0020*/ 	.byte	0x02, 0x4c
        /*0022*/ 	.byte	0x10
	.zero		1


	//----- nvinfo : EIATTR_EXTERNS
	.align		4
        /*0024*/ 	.byte	0x04, 0x0f
        /*0026*/ 	.short	(.L_613 - .L_612)


	//   ....[0]....
	.align		4
.L_612:
        /*0028*/ 	.word	index@(__assertfail)


	//----- nvinfo : EIATTR_ANNOTATIONS
	.align		4
.L_613:
        /*002c*/ 	.byte	0x04, 0x55
        /*002e*/ 	.short	(.L_615 - .L_614)


	//   ....[0]....
.L_614:
        /* <DEDUP_REMOVED lines=13> */


	//----- nvinfo : EIATTR_MERCURY_ISA_VERSION
	.align		4
.L_615:
        /*00e8*/ 	.byte	0x03, 0x5f
        /*00ea*/ 	.short	0x0101


	//----- nvinfo : EIATTR_INT_WARP_WIDE_INSTR_OFFSETS
	.align		4
        /*00ec*/ 	.byte	0x04, 0x31
        /*00ee*/ 	.short	(.L_617 - .L_616)


	//   ....[0]....
.L_616:
        /*00f0*/ 	.word	0x00000190


	//   ....[1]....
        /*00f4*/ 	.word	0x000001c0


	//   ....[2]....
        /*00f8*/ 	.word	0x000001d0


	//   ....[3]....
        /*00fc*/ 	.word	0x00007d70


	//   ....[4]....
        /*0100*/ 	.word	0x00007dd0


	//----- nvinfo : EIATTR_COOP_GROUP_MASK_REGIDS
	.align		4
.L_617:
        /*0104*/ 	.byte	0x04, 0x29
        /*0106*/ 	.short	(.L_619 - .L_618)


	//   ....[0]....
.L_618:
        /*0108*/ 	.word	0xffffffff


	//   ....[1]....
        /*010c*/ 	.word	0xffffffff


	//   ....[2]....
        /*0110*/ 	.word	0xffffffff


	//   ....[3]....
        /*0114*/ 	.word	0xffffffff


	//   ....[4]....
        /*0118*/ 	.word	0xffffffff


	//   ....[5]....
        /*011c*/ 	.word	0xffffffff


	//   ....[6]....
        /*0120*/ 	.word	0xffffffff


	//   ....[7]....
        /*0124*/ 	.word	0xffffffff


	//   ....[8]....
        /*0128*/ 	.word	0xffffffff


	//   ....[9]....
        /*012c*/ 	.word	0xffffffff


	//   ....[10]....
        /*0130*/ 	.word	0xffffffff


	//   ....[11]....
        /*0134*/ 	.word	0xffffffff


	//   ....[12]....
        /*0138*/ 	.word	0xffffffff


	//   ....[13]....
        /*013c*/ 	.word	0xffffffff


	//   ....[14]....
        /*0140*/ 	.word	0xffffffff


	//   ....[15]....
        /*0144*/ 	.word	0xffffffff


	//   ....[16]....
        /*0148*/ 	.word	0xffffffff


	//   ....[17]....
        /*014c*/ 	.word	0xffffffff


	//   ....[18]....
        /*0150*/ 	.word	0xffffffff


	//   ....[19]....
        /*0154*/ 	.word	0xffffffff


	//   ....[20]....
        /*0158*/ 	.word	0xffffffff


	//   ....[21]....
        /*015c*/ 	.word	0xffffffff


	//   ....[22]....
        /*0160*/ 	.word	0xffffffff


	//   ....[23]....
        /*0164*/ 	.word	0xffffffff


	//   ....[24]....
        /*0168*/ 	.word	0xffffffff


	//   ....[25]....
        /*016c*/ 	.word	0xffffffff


	//   ....[26]....
        /*0170*/ 	.word	0xffffffff


	//   ....[27]....
        /*0174*/ 	.word	0x0500000f


	//   ....[28]....
        /*0178*/ 	.word	0x0500000f


	//----- nvinfo : EIATTR_COOP_GROUP_INSTR_OFFSETS
	.align		4
.L_619:
        /*017c*/ 	.byte	0x04, 0x28
        /*017e*/ 	.short	(.L_621 - .L_620)


	//   ....[0]....
.L_620:
        /*0180*/ 	.word	0x00000060


	//   ....[1]....
        /*0184*/ 	.word	0x000001a0


	//   ....[2]....
        /*0188*/ 	.word	0x000001f0


	//   ....[3]....
        /*018c*/ 	.word	0x000003a0


	//   ....[4]....
        /*0190*/ 	.word	0x00000500


	//   ....[5]....
        /*0194*/ 	.word	0x00000620


	//   ....[6]....
        /*0198*/ 	.word	0x00000780


	//   ....[7]....
        /*019c*/ 	.word	0x00001040


	//   ....[8]....
        /*01a0*/ 	.word	0x00002950


	//   ....[9]....
        /*01a4*/ 	.word	0x00003330


	//   ....[10]....
        /*01a8*/ 	.word	0x00003390


	//   ....[11]....
        /*01ac*/ 	.word	0x00003560


	//   ....[12]....
        /*01b0*/ 	.word	0x00003630


	//   ....[13]....
        /*01b4*/ 	.word	0x00003f30


	//   ....[14]....
        /*01b8*/ 	.word	0x00004390


	//   ....[15]....
        /*01bc*/ 	.word	0x000043c0


	//   ....[16]....
        /*01c0*/ 	.word	0x000045f0


	//   ....[17]....
        /*01c4*/ 	.word	0x000047c0


	//   ....[18]....
        /*01c8*/ 	.word	0x00005840


	//   ....[19]....
        /*01cc*/ 	.word	0x00005880


	//   ....[20]....
        /*01d0*/ 	.word	0x000058c0


	//   ....[21]....
        /*01d4*/ 	.word	0x00005950


	//   ....[22]....
        /*01d8*/ 	.word	0x00005980


	//   ....[23]....
        /*01dc*/ 	.word	0x00006330


	//   ....[24]....
        /*01e0*/ 	.word	0x00007140


	//   ....[25]....
        /*01e4*/ 	.word	0x000075a0


	//   ....[26]....
        /*01e8*/ 	.word	0x0000a480


	//   ....[27]....
        /*01ec*/ 	.word	0x0000aa00


	//   ....[28]....
        /*01f0*/ 	.word	0x0000aea0


	//----- nvinfo : EIATTR_REG_RECONFIG
	.align		4
.L_621:
        /*01f4*/ 	.byte	0x01, 0x54
	.zero		2


	//----- nvinfo : EIATTR_SYSCALL_OFFSETS
	.align		4
        /*01f8*/ 	.byte	0x04, 0x46
        /*01fa*/ 	.short	(.L_623 - .L_622)


	//   ....[0]....
.L_622:
        /*01fc*/ 	.word	0x00002b10


	//   ....[1]....
        /*0200*/ 	.word	0x000079f0


	//   ....[2]....
        /*0204*/ 	.word	0x00007b30


	//   ....[3]....
        /*0208*/ 	.word	0x00007c30


	//----- nvinfo : EIATTR_MBARRIER_INSTR_OFFSETS
	.align		4
.L_623:
        /*020c*/ 	.byte	0x04, 0x39
        /*020e*/ 	.short	(.L_625 - .L_624)


	//   ....[0]....
.L_624:
        /*0210*/ 	.word	0x00000290
        /*0214*/ 	.word	0x000000ff
        /*0218*/ 	.word	0x00028c00
        /*021c*/ 	.short	0x0100
        /*021e*/ 	.byte	0x06
	.zero		1


	//   ....[1]....
        /*0220*/ 	.word	0x000002a0
        /*0224*/ 	.word	0x000000ff
        /*0228*/ 	.word	0x00028c20
        /*022c*/ 	.short	0x0100
        /*022e*/ 	.byte	0x06
	.zero		1


	//   ....[2]....
        /*0230*/ 	.word	0x00000350
        /*0234*/ 	.word	0x000000ff
        /*0238*/ 	.word	0x00028c30
        /*023c*/ 	.short	0x0100
        /*023e*/ 	.byte	0x06
	.zero		1


	//   ....[3]....
        /*0240*/ 	.word	0x00000360
        /*0244*/ 	.word	0x000000ff
        /*0248*/ 	.word	0x00028c40
        /*024c*/ 	.short	0x0100
        /*024e*/ 	.byte	0x06
	.zero		1


	//   ....[4]....
        /*0250*/ 	.word	0x00000370
        /*0254*/ 	.word	0x000000ff
        /*0258*/ 	.word	0x00028c38
        /*025c*/ 	.short	0x0100
        /*025e*/ 	.byte	0x06
	.zero		1


	//   ....[5]....
        /*0260*/ 	.word	0x00000380
        /*0264*/ 	.word	0x000000ff
        /*0268*/ 	.word	0x00028c48
        /*026c*/ 	.short	0x0100
        /*026e*/ 	.byte	0x06
	.zero		1


	//   ....[6]....
        /*0270*/ 	.word	0x000004b0
        /*0274*/ 	.word	0x000000ff
        /*0278*/ 	.word	0x00028c50
        /*027c*/ 	.short	0x0100
        /*027e*/ 	.byte	0x08
	.zero		1


	//   ....[7]....
        /*0280*/ 	.word	0x000004c0
        /*0284*/ 	.word	0x000000ff
        /*0288*/ 	.word	0x00028c60
        /*028c*/ 	.short	0x0100
        /*028e*/ 	.byte	0x08
	.zero		1


	//   ....[8]....
        /*0290*/ 	.word	0x000004d0
        /*0294*/ 	.word	0x000000ff
        /*0298*/ 	.word	0x00028c58
        /*029c*/ 	.short	0x0100
        /*029e*/ 	.byte	0x08
	.zero		1


	//   ....[9]....
        /*02a0*/ 	.word	0x000004e0
        /*02a4*/ 	.word	0x000000ff
        /*02a8*/ 	.word	0x00028c68
        /*02ac*/ 	.short	0x0100
        /*02ae*/ 	.byte	0x08
	.zero		1


	//   ....[10]....
        /*02b0*/ 	.word	0x000005d0
        /*02b4*/ 	.word	0x000000ff
        /*02b8*/ 	.word	0x00028c70
        /*02bc*/ 	.short	0x0100
        /*02be*/ 	.byte	0x06
	.zero		1


	//   ....[11]....
        /*02c0*/ 	.word	0x000005e0
        /*02c4*/ 	.word	0x000000ff
        /*02c8*/ 	.word	0x00028c80
        /*02cc*/ 	.short	0x0100
        /*02ce*/ 	.byte	0x06
	.zero		1


	//   ....[12]....
        /*02d0*/ 	.word	0x000005f0
        /*02d4*/ 	.word	0x000000ff
        /*02d8*/ 	.word	0x00028c78
        /*02dc*/ 	.short	0x0100
        /*02de*/ 	.byte	0x06
	.zero		1


	//   ....[13]....
        /*02e0*/ 	.word	0x00000600
        /*02e4*/ 	.word	0x000000ff
        /*02e8*/ 	.word	0x00028c88
        /*02ec*/ 	.short	0x0100
        /*02ee*/ 	.byte	0x06
	.zero		1


	//   ....[14]....
        /*02f0*/ 	.word	0x00000730
        /*02f4*/ 	.word	0x000000ff
        /*02f8*/ 	.word	0x00028c90
        /*02fc*/ 	.short	0x0100
        /*02fe*/ 	.byte	0x08
	.zero		1


	//   ....[15]....
        /*0300*/ 	.word	0x00000740
        /*0304*/ 	.word	0x000000ff
        /*0308*/ 	.word	0x00028ca0
        /*030c*/ 	.short	0x0100
        /*030e*/ 	.byte	0x08
	.zero		1


	//   ....[16]....
        /*0310*/ 	.word	0x00000750
        /*0314*/ 	.word	0x000000ff
        /*0318*/ 	.word	0x00028c98
        /*031c*/ 	.short	0x0100
        /*031e*/ 	.byte	0x08
	.zero		1


	//   ....[17]....
        /*0320*/ 	.word	0x00000760
        /*0324*/ 	.word	0x000000ff
        /*0328*/ 	.word	0x00028ca8
        /*032c*/ 	.short	0x0100
        /*032e*/ 	.byte	0x08
	.zero		1


	//   ....[18]....
        /*0330*/ 	.word	0x00000890
        /*0334*/ 	.word	0x000000ff
        /*0338*/ 	.word	0x00028cb0
        /*033c*/ 	.short	0x0100
        /*033e*/ 	.byte	0x08
	.zero		1


	//   ....[19]....
        /*0340*/ 	.word	0x000008a0
        /*0344*/ 	.word	0x000000ff
        /*0348*/ 	.word	0x00028cc0
        /*034c*/ 	.short	0x0100
        /*034e*/ 	.byte	0x08
	.zero		1


	//   ....[20]....
        /*0350*/ 	.word	0x000008b0
        /*0354*/ 	.word	0x000000ff
        /*0358*/ 	.word	0x00028cb8
        /*035c*/ 	.short	0x0100
        /*035e*/ 	.byte	0x08
	.zero		1


	//   ....[21]....
        /*0360*/ 	.word	0x000008c0
        /*0364*/ 	.word	0x000000ff
        /*0368*/ 	.word	0x00028cc8
        /*036c*/ 	.short	0x0100
        /*036e*/ 	.byte	0x08
	.zero		1


	//   ....[22]....
        /*0370*/ 	.word	0x00001150
        /*0374*/ 	.word	0x000000ff
        /*0378*/ 	.word	0x00028c50
        /*037c*/ 	.short	0x010a
        /*037e*/ 	.byte	0x10
	.zero		1


	//   ....[23]....
        /*0380*/ 	.word	0x00001430
        /*0384*/ 	.word	0x00000000
        /*0388*/ 	.word	0x00000000
        /*038c*/ 	.short	0x0101
        /*038e*/ 	.byte	0x3f
	.zero		1


	//   ....[24]....
        /*0390*/ 	.word	0x00001dc0
        /*0394*/ 	.word	0x000000ff
        /*0398*/ 	.word	0x00028c50
        /*039c*/ 	.short	0x010a
        /*039e*/ 	.byte	0x06
	.zero		1


	//   ....[25]....
        /*03a0*/ 	.word	0x00001e00
        /*03a4*/ 	.word	0x000000ff
        /*03a8*/ 	.word	0x00028c50
        /*03ac*/ 	.short	0x010a
        /*03ae*/ 	.byte	0x06
	.zero		1


	//   ....[26]....
        /*03b0*/ 	.word	0x00002050
        /*03b4*/ 	.word	0x00000003
        /*03b8*/ 	.word	0x00000000
        /*03bc*/ 	.short	0x0101
        /*03be*/ 	.byte	0x3f
	.zero		1


	//   ....[27]....
        /*03c0*/ 	.word	0x00002b90
        /*03c4*/ 	.word	0x000000ff
        /*03c8*/ 	.word	0x00028c00
        /*03cc*/ 	.short	0x010a
        /*03ce*/ 	.byte	0x2e
	.zero		1


	//   ....[28]....
        /*03d0*/ 	.word	0x00002c10
        /*03d4*/ 	.word	0x00000007
        /*03d8*/ 	.word	0x00028c30
        /*03dc*/ 	.short	0x010a
        /*03de*/ 	.byte	0x3f
	.zero		1


	//   ....[29]....
        /*03e0*/ 	.word	0x00002c50
        /*03e4*/ 	.word	0x00000007
        /*03e8*/ 	.word	0x00028c30
        /*03ec*/ 	.short	0x010a
        /*03ee*/ 	.byte	0x3f
	.zero		1


	//   ....[30]....
        /*03f0*/ 	.word	0x00003820
        /*03f4*/ 	.word	0x00000005
        /*03f8*/ 	.word	0x00000000
        /*03fc*/ 	.short	0x0101
        /*03fe*/ 	.byte	0x3f
	.zero		1


	//   ....[31]....
        /*0400*/ 	.word	0x00003ca0
        /*0404*/ 	.word	0x00000007
        /*0408*/ 	.word	0x00028c50
        /*040c*/ 	.short	0x010a
        /*040e*/ 	.byte	0x3f
	.zero		1


	//   ....[32]....
        /*0410*/ 	.word	0x00003cf0
        /*0414*/ 	.word	0x00000007
        /*0418*/ 	.word	0x00028c50
        /*041c*/ 	.short	0x010a
        /*041e*/ 	.byte	0x3f
	.zero		1


	//   ....[33]....
        /*0420*/ 	.word	0x00003f50
        /*0424*/ 	.word	0x00000007
        /*0428*/ 	.word	0x00000000
        /*042c*/ 	.short	0x0101
        /*042e*/ 	.byte	0x3f
	.zero		1


	//   ....[34]....
        /*0430*/ 	.word	0x00004090
        /*0434*/ 	.word	0x000000ff
        /*0438*/ 	.word	0x00028c30
        /*043c*/ 	.short	0x010a
        /*043e*/ 	.byte	0x16
	.zero		1


	//   ....[35]....
        /*0440*/ 	.word	0x000040d0
        /*0444*/ 	.word	0x000000ff
        /*0448*/ 	.word	0x00028c30
        /*044c*/ 	.short	0x010a
        /*044e*/ 	.byte	0x16
	.zero		1


	//   ....[36]....
        /*0450*/ 	.word	0x00004b50
        /*0454*/ 	.word	0x0000009a
        /*0458*/ 	.word	0x00000000
        /*045c*/ 	.short	0x0101
        /*045e*/ 	.byte	0x3f
	.zero		1


	//   ....[37]....
        /*0460*/ 	.word	0x000055b0
        /*0464*/ 	.word	0x000000ff
        /*0468*/ 	.word	0x00028c50
        /*046c*/ 	.short	0x010a
        /*046e*/ 	.byte	0x16
	.zero		1


	//   ....[38]....
        /*0470*/ 	.word	0x000055f0
        /*0474*/ 	.word	0x000000ff
        /*0478*/ 	.word	0x00028c50
        /*047c*/ 	.short	0x010a
        /*047e*/ 	.byte	0x16
	.zero		1


	//   ....[39]....
        /*0480*/ 	.word	0x00005860
        /*0484*/ 	.word	0x000000aa
        /*0488*/ 	.word	0x00000000
        /*048c*/ 	.short	0x0101
        /*048e*/ 	.byte	0x3f
	.zero		1


	//   ....[40]....
        /*0490*/ 	.word	0x00007510
        /*0494*/ 	.word	0x000000ff
        /*0498*/ 	.word	0x00000000
        /*049c*/ 	.short	0x0101
        /*049e*/ 	.byte	0x06
	.zero		1


	//   ....[41]....
        /*04a0*/ 	.word	0x00008130
        /*04a4*/ 	.word	0x00000005
        /*04a8*/ 	.word	0x00028c40
        /*04ac*/ 	.short	0x010a
        /*04ae*/ 	.byte	0x3f
	.zero		1


	//   ....[42]....
        /*04b0*/ 	.word	0x000084c0
        /*04b4*/ 	.word	0x0000000a
        /*04b8*/ 	.word	0x00028c20
        /*04bc*/ 	.short	0x010a
        /*04be*/ 	.byte	0x3f
	.zero		1


	//   ....[43]....
        /*04c0*/ 	.word	0x00008580
        /*04c4*/ 	.word	0x00000008
        /*04c8*/ 	.word	0x00028c60
        /*04cc*/ 	.short	0x010a
        /*04ce*/ 	.byte	0x3f
	.zero		1


	//   ....[44]....
        /*04d0*/ 	.word	0x00008c70
        /*04d4*/ 	.word	0x00000002
        /*04d8*/ 	.word	0x00028c40
        /*04dc*/ 	.short	0x010a
        /*04de*/ 	.byte	0x3f
	.zero		1


	//   ....[45]....
        /*04e0*/ 	.word	0x00008e40
        /*04e4*/ 	.word	0x00000002
        /*04e8*/ 	.word	0x00028c60
        /*04ec*/ 	.short	0x010a
        /*04ee*/ 	.byte	0x3f
	.zero		1


	//   ....[46]....
        /*04f0*/ 	.word	0x000094c0
        /*04f4*/ 	.word	0x00000003
        /*04f8*/ 	.word	0x00028c40
        /*04fc*/ 	.short	0x010a
        /*04fe*/ 	.byte	0x3f
	.zero		1


	//   ....[47]....
        /*0500*/ 	.word	0x00009690
        /*0504*/ 	.word	0x00000003
        /*0508*/ 	.word	0x00028c60
        /*050c*/ 	.short	0x010a
        /*050e*/ 	.byte	0x3f
	.zero		1


	//   ....[48]....
        /*0510*/ 	.word	0x00009cb0
        /*0514*/ 	.word	0x00000003
        /*0518*/ 	.word	0x00028c40
        /*051c*/ 	.short	0x010a
        /*051e*/ 	.byte	0x3f
	.zero		1


	//   ....[49]....
        /*0520*/ 	.word	0x00009e80
        /*0524*/ 	.word	0x00000003
        /*0528*/ 	.word	0x00028c60
        /*052c*/ 	.short	0x010a
        /*052e*/ 	.byte	0x3f
	.zero		1


	//   ....[50]....
        /*0530*/ 	.word	0x0000a400
        /*0534*/ 	.word	0x00000000
        /*0538*/ 	.word	0x00028c20
        /*053c*/ 	.short	0x010a
        /*053e*/ 	.byte	0x3f
	.zero		1


	//   ....[51]....
        /*0540*/ 	.word	0x0000a5a0
        /*0544*/ 	.word	0x00000006
        /*0548*/ 	.word	0x00000000
        /*054c*/ 	.short	0x010a
        /*054e*/ 	.byte	0x3f
	.zero		1


	//   ....[52]....
        /*0550*/ 	.word	0x0000a610
        /*0554*/ 	.word	0x00000003
        /*0558*/ 	.word	0x00000000
        /*055c*/ 	.short	0x010a
        /*055e*/ 	.byte	0x3f
	.zero		1


	//   ....[53]....
        /*0560*/ 	.word	0x0000a670
        /*0564*/ 	.word	0x00000010
        /*0568*/ 	.word	0x00000000
        /*056c*/ 	.short	0x010a
        /*056e*/ 	.byte	0x3f
	.zero		1


	//   ....[54]....
        /*0570*/ 	.word	0x0000a6a0
        /*0574*/ 	.word	0x00000003
        /*0578*/ 	.word	0x00000000
        /*057c*/ 	.short	0x010a
        /*057e*/ 	.byte	0x3f
	.zero		1


	//   ....[55]....
        /*0580*/ 	.word	0x0000a710
        /*0584*/ 	.word	0x00000003
        /*0588*/ 	.word	0x00028c50
        /*058c*/ 	.short	0x010a
        /*058e*/ 	.byte	0x3f
	.zero		1


	//   ....[56]....
        /*0590*/ 	.word	0x0000a770
        /*0594*/ 	.word	0x00000004
        /*0598*/ 	.word	0x00028c50
        /*059c*/ 	.short	0x010a
        /*059e*/ 	.byte	0x3f
	.zero		1


	//   ....[57]....
        /*05a0*/ 	.word	0x0000a7d0
        /*05a4*/ 	.word	0x00000003
        /*05a8*/ 	.word	0x00028c00
        /*05ac*/ 	.short	0x010a
        /*05ae*/ 	.byte	0x3f
	.zero		1


	//   ....[58]....
        /*05b0*/ 	.word	0x0000a820
        /*05b4*/ 	.word	0x00000007
        /*05b8*/ 	.word	0x00028c30
        /*05bc*/ 	.short	0x010a
        /*05be*/ 	.byte	0x3f
	.zero		1


	//   ....[59]....
        /*05c0*/ 	.word	0x0000a870
        /*05c4*/ 	.word	0x00000007
        /*05c8*/ 	.word	0x00028c50
        /*05cc*/ 	.short	0x010a
        /*05ce*/ 	.byte	0x3f
	.zero		1


	//   ....[60]....
        /*05d0*/ 	.word	0x0000a8d0
        /*05d4*/ 	.word	0x00000000
        /*05d8*/ 	.word	0x00028c30
        /*05dc*/ 	.short	0x010a
        /*05de*/ 	.byte	0x3f
	.zero		1


	//   ....[61]....
        /*05e0*/ 	.word	0x0000a920
        /*05e4*/ 	.word	0x000000aa
        /*05e8*/ 	.word	0x00028c50
        /*05ec*/ 	.short	0x010a
        /*05ee*/ 	.byte	0x3f
	.zero		1


	//   ....[62]....
        /*05f0*/ 	.word	0x0000aac0
        /*05f4*/ 	.word	0x00000005
        /*05f8*/ 	.word	0x00028c40
        /*05fc*/ 	.short	0x010a
        /*05fe*/ 	.byte	0x3f
	.zero		1


	//   ....[63]....
        /*0600*/ 	.word	0x0000ab40
        /*0604*/ 	.word	0x00000008
        /*0608*/ 	.word	0x00028c20
        /*060c*/ 	.short	0x010a
        /*060e*/ 	.byte	0x3f
	.zero		1


	//   ....[64]....
        /*0610*/ 	.word	0x0000ab90
        /*0614*/ 	.word	0x00000008
        /*0618*/ 	.word	0x00028c60
        /*061c*/ 	.short	0x010a
        /*061e*/ 	.byte	0x3f
	.zero		1


	//   ....[65]....
        /*0620*/ 	.word	0x0000abe0
        /*0624*/ 	.word	0x00000002
        /*0628*/ 	.word	0x00028c40
        /*062c*/ 	.short	0x010a
        /*062e*/ 	.byte	0x3f
	.zero		1


	//   ....[66]....
        /*0630*/ 	.word	0x0000ac30
        /*0634*/ 	.word	0x00000002
        /*0638*/ 	.word	0x00028c60
        /*063c*/ 	.short	0x010a
        /*063e*/ 	.byte	0x3f
	.zero		1


	//   ....[67]....
        /*0640*/ 	.word	0x0000ac80
        /*0644*/ 	.word	0x00000003
        /*0648*/ 	.word	0x00028c40
        /*064c*/ 	.short	0x010a
        /*064e*/ 	.byte	0x3f
	.zero		1


	//   ....[68]....
        /*0650*/ 	.word	0x0000acd0
        /*0654*/ 	.word	0x00000003
        /*0658*/ 	.word	0x00028c60
        /*065c*/ 	.short	0x010a
        /*065e*/ 	.byte	0x3f
	.zero		1


	//   ....[69]....
        /*0660*/ 	.word	0x0000ad20
        /*0664*/ 	.word	0x00000003
        /*0668*/ 	.word	0x00028c40
        /*066c*/ 	.short	0x010a
        /*066e*/ 	.byte	0x3f
	.zero		1


	//   ....[70]....
        /*0670*/ 	.word	0x0000ad70
        /*0674*/ 	.word	0x00000003
        /*0678*/ 	.word	0x00028c60
        /*067c*/ 	.short	0x010a
        /*067e*/ 	.byte	0x3f
	.zero		1


	//   ....[71]....
        /*0680*/ 	.word	0x0000adc0
        /*0684*/ 	.word	0x00000000
        /*0688*/ 	.word	0x00028c20
        /*068c*/ 	.short	0x010a
        /*068e*/ 	.byte	0x3f
	.zero		1


	//   ....[72]....
        /*0690*/ 	.word	0x0000af60
        /*0694*/ 	.word	0x00000006
        /*0698*/ 	.word	0x00000000
        /*069c*/ 	.short	0x010a
        /*069e*/ 	.byte	0x3f
	.zero		1


	//   ....[73]....
        /*06a0*/ 	.word	0x0000afb0
        /*06a4*/ 	.word	0x00000003
        /*06a8*/ 	.word	0x00000000
        /*06ac*/ 	.short	0x010a
        /*06ae*/ 	.byte	0x3f
	.zero		1


	//   ....[74]....
        /*06b0*/ 	.word	0x0000b000
        /*06b4*/ 	.word	0x00000010
        /*06b8*/ 	.word	0x00000000
        /*06bc*/ 	.short	0x010a
        /*06be*/ 	.byte	0x3f
	.zero		1


	//----- nvinfo : EIATTR_NUM_MBARRIERS
	.align		4
.L_625:
        /*06c0*/ 	.byte	0x03, 0x38
        /*06c2*/ 	.short	0x0016


	//----- nvinfo : EIATTR_EXIT_INSTR_OFFSETS
	.align		4
        /*06c4*/ 	.byte	0x04, 0x1c
        /*06c6*/ 	.short	(.L_627 - .L_626)


	//   ....[0]....
.L_626:
        /*06c8*/ 	.word	0x00000a10


	//   ....[1]....
        /*06cc*/ 	.word	0x00007560


	//   ....[2]....
        /*06d0*/ 	.word	0x000075c0


	//   ....[3]....
        /*06d4*/ 	.word	0x0000a6f0


	//----- nvinfo : EIATTR_MAX_THREADS
	.align		4
.L_627:
        /*06d8*/ 	.byte	0x04, 0x05
        /*06da*/ 	.short	(.L_629 - .L_628)
.L_628:
        /*06dc*/ 	.word	0x00000180
        /*06e0*/ 	.word	0x00000001
        /*06e4*/ 	.word	0x00000001


	//----- nvinfo : EIATTR_CRS_STACK_SIZE
	.align		4
.L_629:
        /*06e8*/ 	.byte	0x04, 0x1e
        /*06ea*/ 	.short	(.L_631 - .L_630)
.L_630:
        /*06ec*/ 	.word	0x00000000


	//----- nvinfo : EIATTR_CBANK_PARAM_SIZE
	.align		4
.L_631:
        /*06f0*/ 	.byte	0x03, 0x19
        /*06f2*/ 	.short	0x0bf0


	//----- nvinfo : EIATTR_PARAM_CBANK
	.align		4
        /*06f4*/ 	.byte	0x04, 0x0a
        /*06f6*/ 	.short	(.L_633 - .L_632)
	.align		4
.L_632:
        /*06f8*/ 	.word	index@(.nv.constant0._ZN7cutlass13device_kernelIN5flash11enable_sm90INS1_16FlashAttnFwdSm90INS1_25CollectiveMainloopFwdSm90ILi2EN4cute5tupleIJNS5_1CILi1EEES8_S8_EEENS6_IJNS7_ILi64EEESA_SA_EEELi512ENS_10bfloat16_tEfNS_4arch4Sm90ELb0ELb0ELb0ELb0ELb0ELb0ELb0ELb0ELb0ELb0ELb0ELb0EEENS1_21CollectiveEpilogueFwdINS6_IJSA_NS7_ILi512EEESA_EEES9_SC_SE_Li256ELb0ELb0ELb0ELb0EEENS1_29StaticPersistentTileSchedulerILb0EEEEEEEEEvNT_6ParamsE)
        /*06fc*/ 	.short	0x0210
        /*06fe*/ 	.short	0x0bf0


	//----- nvinfo : EIATTR_SW_WAR
	.align		4
.L_633:
        /*0700*/ 	.byte	0x04, 0x36
        /*0702*/ 	.short	(.L_635 - .L_634)
.L_634:
        /*0704*/ 	.word	0x00000008
.L_635:


//--------------------- .nv.info._ZN7cutlass13device_kernelIN5flash11enable_sm90INS1_16FlashAttnFwdSm90INS1_25CollectiveMainloopFwdSm90ILi2EN4cute5tupleIJNS5_1CILi1EEES8_S8_EEENS6_IJNS7_ILi64EEESA_SA_EEELi512ENS_10bfloat16_tEfNS_4arch4Sm90ELb0ELb0ELb0ELb0ELb0ELb0ELb1ELb0ELb0ELb0ELb0ELb0EEENS1_21CollectiveEpilogueFwdINS6_IJSA_NS7_ILi512EEESA_EEES9_SC_SE_Li256ELb0ELb0ELb0ELb0EEENS1_29StaticPersistentTileSchedulerILb0EEEEEEEEEvNT_6ParamsE --------------------------
	.section	.nv.info._ZN7cutlass13device_kernelIN5flash11enable_sm90INS1_16FlashAttnFwdSm90INS1_25CollectiveMainloopFwdSm90ILi2EN4cute5tupleIJNS5_1CILi1EEES8_S8_EEENS6_IJNS7_ILi64EEESA_SA_EEELi512ENS_10bfloat16_tEfNS_4arch4Sm90ELb0ELb0ELb0ELb0ELb0ELb0ELb1ELb0ELb0ELb0ELb0ELb0EEENS1_21CollectiveEpilogueFwdINS6_IJSA_NS7_ILi512EEESA_EEES9_SC_SE_Li256ELb0ELb0ELb0ELb0EEENS1_29StaticPersistentTileSchedulerILb0EEEEEEEEEvNT_6ParamsE,"",@"SHT_CUDA_INFO"
	.sectionflags	@""
	.align	4


	//----- nvinfo : EIATTR_CUDA_API_VERSION
	.align		4
        /*0000*/ 	.byte	0x04, 0x37
        /*0002*/ 	.short	(.L_637 - .L_636)
.L_636:
        /*0004*/ 	.word	0x00000082


	//----- nvinfo : EIATTR_KPARAM_INFO
	.align		4
.L_637:
        /*0008*/ 	.byte	0x04, 0x17
        /*000a*/ 	.short	(.L_639 - .L_638)
.L_638:
        /*000c*/ 	.word	0x00000000
        /*0010*/ 	.short	0x0000
        /*0012*/ 	.short	0x0070
        /*0014*/ 	.byte	0x00, 0xf0, 0x01, 0x32


	//----- nvinfo : EIATTR_SPARSE_MMA_MASK
	.align		4
.L_639:
        /*0018*/ 	.byte	0x03, 0x50
        /*001a*/ 	.short	0x0000


	//----- nvinfo : EIATTR_MAXREG_COUNT
	.align		4
        /*001c*/ 	.byte	0x03, 0x1b
        /*001e*/ 	.short	0x00a8


	//----- nvinfo : EIATTR_NUM_BARRIERS
	.align		4
        /*0020*/ 	.byte	0x02, 0x4c
        /*0022*/ 	.byte	0x10
	.zero		1


	//----- nvinfo : EIATTR_EXTERNS
	.align		4
        /*0024*/ 	.byte	0x04, 0x0f
        /*0026*/ 	.short	(.L_641 - .L_640)


	//   ....[0]....
	.align		4
.L_640:
        /*0028*/ 	.word	index@(__assertfail)


	//----- nvinfo : EIATTR_ANNOTATIONS
	.align		4
.L_641:
        /*002c*/ 	.byte	0x04, 0x55
        /*002e*/ 	.short	(.L_643 - .L_642)


	//   ....[0]....
.L_642:
        /* <DEDUP_REMOVED lines=14> */


	//----- nvinfo : EIATTR_MERCURY_ISA_VERSION
	.align		4
.L_643:
        /*00f8*/ 	.byte	0x03, 0x5f
        /*00fa*/ 	.short	0x0101


	//----- nvinfo : EIATTR_INT_WARP_WIDE_INSTR_OFFSETS
	.align		4
        /*00fc*/ 	.byte	0x04, 0x31
        /*00fe*/ 	.short	(.L_645 - .L_644)


	//   ....[0]....
.L_644:
        /*0100*/ 	.word	0x000001b0


	//   ....[1]....
        /*0104*/ 	.word	0x000001e0


	//   ....[2]....
        /*0108*/ 	.word	0x00000250


	//   ....[3]....
        /*010c*/ 	.word	0x00000290


	//   ....[4]....
        /*0110*/ 	.word	0x0000a650


	//   ....[5]....
        /*0114*/ 	.word	0x0000a6b0


	//----- nvinfo : EIATTR_COOP_GROUP_MASK_REGIDS
	.align		4
.L_645:
        /*0118*/ 	.byte	0x04, 0x29
        /*011a*/ 	.short	(.L_647 - .L_646)


	//   ....[0]....
.L_646:
        /*011c*/ 	.word	0xffffffff


	//   ....[1]....
        /*0120*/ 	.word	0xffffffff


	//   ....[2]....
        /*0124*/ 	.word	0xffffffff


	//   ....[3]....
        /*0128*/ 	.word	0xffffffff


	//   ....[4]....
        /*012c*/ 	.word	0xffffffff


	//   ....[5]....
        /*0130*/ 	.word	0xffffffff


	//   ....[6]....
        /*0134*/ 	.word	0xffffffff


	//   ....[7]....
        /*0138*/ 	.word	0xffffffff


	//   ....[8]....
        /*013c*/ 	.word	0xffffffff


	//   ....[9]....
        /*0140*/ 	.word	0xffffffff


	//   ....[10]....
        /*0144*/ 	.word	0xffffffff


	//   ....[11]....
        /*0148*/ 	.word	0xffffffff


	//   ....[12]....
        /*014c*/ 	.word	0xffffffff


	//   ....[13]....
        /*0150*/ 	.word	0xffffffff


	//   ....[14]....
        /*0154*/ 	.word	0xffffffff


	//   ....[15]....
        /*0158*/ 	.word	0xffffffff


	//   ....[16]....
        /*015c*/ 	.word	0xffffffff


	//   ....[17]....
        /*0160*/ 	.word	0xffffffff


	//   ....[18]....
        /*0164*/ 	.word	0xffffffff


	//   ....[19]....
        /*0168*/ 	.word	0xffffffff


	//   ....[20]....
        /*016c*/ 	.word	0xffffffff


	//   ....[21]....
        /*0170*/ 	.word	0xffffffff


	//   ....[22]....
        /*0174*/ 	.word	0xffffffff


	//   ....[23]....
        /*0178*/ 	.word	0xffffffff


	//   ....[24]....
        /*017c*/ 	.word	0xffffffff


	//   ....[25]....
        /*0180*/ 	.word	0xffffffff


	//   ....[26]....
        /*0184*/ 	.word	0xffffffff


	//   ....[27]....
        /*0188*/ 	.word	0xffffffff


	//   ....[28]....
        /*018c*/ 	.word	0xffffffff


	//   ....[29]....
        /*0190*/ 	.word	0x0500000f


	//   ....[30]....
        /*0194*/ 	.word	0x0500000f


	//----- nvinfo : EIATTR_COOP_GROUP_INSTR_OFFSETS
	.align		4
.L_647:
        /*0198*/ 	.byte	0x04, 0x28
        /*019a*/ 	.short	(.L_649 - .L_648)


	//   ....[0]....
.L_648:
        /*019c*/ 	.word	0x00000060


	//   ....[1]....
        /*01a0*/ 	.word	0x000001c0


	//   ....[2]....
        /*01a4*/ 	.word	0x00000270


	//   ....[3]....
        /*01a8*/ 	.word	0x000003d0


	//   ....[4]....
        /*01ac*/ 	.word	0x00000530


	//   ....[5]....
        /*01b0*/ 	.word	0x00000650


	//   ....[6]....
        /*01b4*/ 	.word	0x000007b0


	//   ....[7]....
        /*01b8*/ 	.word	0x00001010


	//   ....[8]....
        /*01bc*/ 	.word	0x00002790


	//   ....[9]....
        /*01c0*/ 	.word	0x00003760


	//   ....[10]....
        /*01c4*/ 	.word	0x000046f0


	//   ....[11]....
        /*01c8*/ 	.word	0x00004770


	//   ....[12]....
        /*01cc*/ 	.word	0x00004940


	//   ....[13]....
        /*01d0*/ 	.word	0x00004a50


	//   ....[14]....
        /*01d4*/ 	.word	0x000052c0


	//   ....[15]....
        /*01d8*/ 	.word	0x00006020


	//   ....[16]....
        /*01dc*/ 	.word	0x00006ce0


	//   ....[17]....
        /*01e0*/ 	.word	0x00006d10


	//   ....[18]....
        /*01e4*/ 	.word	0x00006f50


	//   ....[19]....
        /*01e8*/ 	.word	0x00007120


	//   ....[20]....
        /*01ec*/ 	.word	0x00008110


	//   ....[21]....
        /*01f0*/ 	.word	0x00008150


	//   ....[22]....
        /*01f4*/ 	.word	0x00008190


	//   ....[23]....
        /*01f8*/ 	.word	0x00008220


	//   ....[24]....
        /*01fc*/ 	.word	0x00008230


	//   ....[25]....
        /*0200*/ 	.word	0x00008bf0


	//   ....[26]....
        /*0204*/ 	.word	0x00009a00


	//   ....[27]....
        /*0208*/ 	.word	0x00009e60


	//   ....[28]....
        /*020c*/ 	.word	0x0000d150


	//   ....[29]....
        /*0210*/ 	.word	0x0000d5f0


	//   ....[30]....
        /*0214*/ 	.word	0x0000da90


	//----- nvinfo : EIATTR_REG_RECONFIG
	.align		4
.L_649:
        /*0218*/ 	.byte	0x01, 0x54
	.zero		2


	//----- nvinfo : EIATTR_SYSCALL_OFFSETS
	.align		4
        /*021c*/ 	.byte	0x04, 0x46
        /*021e*/ 	.short	(.L_651 - .L_650)


	//   ....[0]....
.L_650:
        /*0220*/ 	.word	0x00002980


	//   ....[1]....
        /*0224*/ 	.word	0x0000a2d0


	//   ....[2]....
        /*0228*/ 	.word	0x0000a410


	//   ....[3]....
        /*022c*/ 	.word	0x0000a510


	//----- nvinfo : EIATTR_MBARRIER_INSTR_OFFSETS
	.align		4
.L_651:
        /*0230*/ 	.byte	0x04, 0x39
        /*0232*/ 	.short	(.L_653 - .L_652)


	//   ....[0]....
.L_652:
        /*0234*/ 	.word	0x000002b0
        /*0238*/ 	.word	0x000000ff
        /*023c*/ 	.word	0x00038800
        /*0240*/ 	.short	0x0100
        /*0242*/ 	.byte	0x06
	.zero		1


	//   ....[1]....
        /*0244*/ 	.word	0x000002c0
        /*0248*/ 	.word	0x000000ff
        /*024c*/ 	.word	0x00038810
        /*0250*/ 	.short	0x0100
        /*0252*/ 	.byte	0x06
	.zero		1


	//   ....[2]....
        /*0254*/ 	.word	0x000002d0
        /*0258*/ 	.word	0x000000ff
        /*025c*/ 	.word	0x00038820
        /*0260*/ 	.short	0x0100
        /*0262*/ 	.byte	0x06
	.zero		1


	//   ....[3]....
        /*0264*/ 	.word	0x00000380
        /*0268*/ 	.word	0x000000ff
        /*026c*/ 	.word	0x00038830
        /*0270*/ 	.short	0x0100
        /*0272*/ 	.byte	0x06
	.zero		1


	//   ....[4]....
        /*0274*/ 	.word	0x00000390
        /*0278*/ 	.word	0x000000ff
        /*027c*/ 	.word	0x00038840
        /*0280*/ 	.short	0x0100
        /*0282*/ 	.byte	0x06
	.zero		1


	//   ....[5]....
        /*0284*/ 	.word	0x000003a0
        /*0288*/ 	.word	0x000000ff
        /*028c*/ 	.word	0x00038838
        /*0290*/ 	.short	0x0100
        /*0292*/ 	.byte	0x06
	.zero		1


	//   ....[6]....
        /*0294*/ 	.word	0x000003b0
        /*0298*/ 	.word	0x000000ff
        /*029c*/ 	.word	0x00038848
        /*02a0*/ 	.short	0x0100
        /*02a2*/ 	.byte	0x06
	.zero		1


	//   ....[7]....
        /*02a4*/ 	.word	0x000004e0
        /*02a8*/ 	.word	0x000000ff
        /*02ac*/ 	.word	0x00038850
        /*02b0*/ 	.short	0x0100
        /*02b2*/ 	.byte	0x08
	.zero		1


	//   ....[8]....
        /*02b4*/ 	.word	0x000004f0
        /*02b8*/ 	.word	0x000000ff
        /*02bc*/ 	.word	0x00038860
        /*02c0*/ 	.short	0x0100
        /*02c2*/ 	.byte	0x08
	.zero		1


	//   ....[9]....
        /*02c4*/ 	.word	0x00000500
        /*02c8*/ 	.word	0x000000ff
        /*02cc*/ 	.word	0x00038858
        /*02d0*/ 	.short	0x0100
        /*02d2*/ 	.byte	0x08
	.zero		1


	//   ....[10]....
        /*02d4*/ 	.word	0x00000510
        /*02d8*/ 	.word	0x000000ff
        /*02dc*/ 	.word	0x00038868
        /*02e0*/ 	.short	0x0100
        /*02e2*/ 	.byte	0x08
	.zero		1


	//   ....[11]....
        /*02e4*/ 	.word	0x00000600
        /*02e8*/ 	.word	0x000000ff
        /*02ec*/ 	.word	0x00038870
        /*02f0*/ 	.short	0x0100
        /*02f2*/ 	.byte	0x06
	.zero		1


	//   ....[12]....
        /*02f4*/ 	.word	0x00000610
        /*02f8*/ 	.word	0x000000ff
        /*02fc*/ 	.word	0x00038880
        /*0300*/ 	.short	0x0100
        /*0302*/ 	.byte	0x06
	.zero		1


	//   ....[13]....
        /*0304*/ 	.word	0x00000620
        /*0308*/ 	.word	0x000000ff
        /*030c*/ 	.word	0x00038878
        /*0310*/ 	.short	0x0100
        /*0312*/ 	.byte	0x06
	.zero		1


	//   ....[14]....
        /*0314*/ 	.word	0x00000630
        /*0318*/ 	.word	0x000000ff
        /*031c*/ 	.word	0x00038888
        /*0320*/ 	.short	0x0100
        /*0322*/ 	.byte	0x06
	.zero		1


	//   ....[15]....
        /*0324*/ 	.word	0x00000760
        /*0328*/ 	.word	0x000000ff
        /*032c*/ 	.word	0x00038890
        /*0330*/ 	.short	0x0100
        /*0332*/ 	.byte	0x08
	.zero		1


	//   ....[16]....
        /*0334*/ 	.word	0x00000770
        /*0338*/ 	.word	0x000000ff
        /*033c*/ 	.word	0x000388a0
        /*0340*/ 	.short	0x0100
        /*0342*/ 	.byte	0x08
	.zero		1


	//   ....[17]....
        /*0344*/ 	.word	0x00000780
        /*0348*/ 	.word	0x000000ff
        /*034c*/ 	.word	0x00038898
        /*0350*/ 	.short	0x0100
        /*0352*/ 	.byte	0x08
	.zero		1


	//   ....[18]....
        /*0354*/ 	.word	0x00000790
        /*0358*/ 	.word	0x000000ff
        /*035c*/ 	.word	0x000388a8
        /*0360*/ 	.short	0x0100
        /*0362*/ 	.byte	0x08
	.zero		1


	//   ....[19]....
        /*0364*/ 	.word	0x000008d0
        /*0368*/ 	.word	0x000000ff
        /*036c*/ 	.word	0x000388b0
        /*0370*/ 	.short	0x0100
        /*0372*/ 	.byte	0x08
	.zero		1


	//   ....[20]....
        /*0374*/ 	.word	0x000008e0
        /*0378*/ 	.word	0x000000ff
        /*037c*/ 	.word	0x000388c0
        /*0380*/ 	.short	0x0100
        /*0382*/ 	.byte	0x08
	.zero		1


	//   ....[21]....
        /*0384*/ 	.word	0x000008f0
        /*0388*/ 	.word	0x000000ff
        /*038c*/ 	.word	0x000388b8
        /*0390*/ 	.short	0x0100
        /*0392*/ 	.byte	0x08
	.zero		1


	//   ....[22]....
        /*0394*/ 	.word	0x00000900
        /*0398*/ 	.word	0x000000ff
        /*039c*/ 	.word	0x000388c8
        /*03a0*/ 	.short	0x0100
        /*03a2*/ 	.byte	0x08
	.zero		1


	//   ....[23]....
        /*03a4*/ 	.word	0x00001390
        /*03a8*/ 	.word	0x00000000
        /*03ac*/ 	.word	0x00000000
        /*03b0*/ 	.short	0x0101
        /*03b2*/ 	.byte	0x3f
	.zero		1


	//   ....[24]....
        /*03b4*/ 	.word	0x00001e80
        /*03b8*/ 	.word	0x00000003
        /*03bc*/ 	.word	0x00000000
        /*03c0*/ 	.short	0x0101
        /*03c2*/ 	.byte	0x3f
	.zero		1


	//   ....[25]....
        /*03c4*/ 	.word	0x000029f0
        /*03c8*/ 	.word	0x000000ff
        /*03cc*/ 	.word	0x00038800
        /*03d0*/ 	.short	0x010a
        /*03d2*/ 	.byte	0x2a
	.zero		1


	//   ....[26]....
        /*03d4*/ 	.word	0x00002a50
        /*03d8*/ 	.word	0x00000008
        /*03dc*/ 	.word	0x00038830
        /*03e0*/ 	.short	0x010a
        /*03e2*/ 	.byte	0x3f
	.zero		1


	//   ....[27]....
        /*03e4*/ 	.word	0x00002a90
        /*03e8*/ 	.word	0x00000008
        /*03ec*/ 	.word	0x00038830
        /*03f0*/ 	.short	0x010a
        /*03f2*/ 	.byte	0x3f
	.zero		1


	//   ....[28]....
        /*03f4*/ 	.word	0x00002d10
        /*03f8*/ 	.word	0x000000ff
        /*03fc*/ 	.word	0x00038810
        /*0400*/ 	.short	0x010a
        /*0402*/ 	.byte	0x2a
	.zero		1


	//   ....[29]....
        /*0404*/ 	.word	0x00002d50
        /*0408*/ 	.word	0x00000008
        /*040c*/ 	.word	0x00038850
        /*0410*/ 	.short	0x010a
        /*0412*/ 	.byte	0x3f
	.zero		1


	//   ....[30]....
        /*0414*/ 	.word	0x00002e30
        /*0418*/ 	.word	0x00000008
        /*041c*/ 	.word	0x00038850
        /*0420*/ 	.short	0x010a
        /*0422*/ 	.byte	0x3f
	.zero		1


	//   ....[31]....
        /*0424*/ 	.word	0x00004cd0
        /*0428*/ 	.word	0x00000018
        /*042c*/ 	.word	0x00000000
        /*0430*/ 	.short	0x0101
        /*0432*/ 	.byte	0x3f
	.zero		1


	//   ....[32]....
        /*0434*/ 	.word	0x000052e0
        /*0438*/ 	.word	0x00000008
        /*043c*/ 	.word	0x00000000
        /*0440*/ 	.short	0x0101
        /*0442*/ 	.byte	0x3f
	.zero		1


	//   ....[33]....
        /*0444*/ 	.word	0x00005430
        /*0448*/ 	.word	0x0000000b
        /*044c*/ 	.word	0x00038830
        /*0450*/ 	.short	0x010a
        /*0452*/ 	.byte	0x3f
	.zero		1


	//   ....[34]....
        /*0454*/ 	.word	0x00005480
        /*0458*/ 	.word	0x0000000b
        /*045c*/ 	.word	0x00038830
        /*0460*/ 	.short	0x010a
        /*0462*/ 	.byte	0x3f
	.zero		1


	//   ....[35]....
        /*0464*/ 	.word	0x00005680
        /*0468*/ 	.word	0x0000000b
        /*046c*/ 	.word	0x00038850
        /*0470*/ 	.short	0x010a
        /*0472*/ 	.byte	0x3f
	.zero		1


	//   ....[36]....
        /*0474*/ 	.word	0x000056c0
        /*0478*/ 	.word	0x0000000b
        /*047c*/ 	.word	0x00038850
        /*0480*/ 	.short	0x010a
        /*0482*/ 	.byte	0x3f
	.zero		1


	//   ....[37]....
        /*0484*/ 	.word	0x00007500
        /*0488*/ 	.word	0x00000098
        /*048c*/ 	.word	0x00000000
        /*0490*/ 	.short	0x0101
        /*0492*/ 	.byte	0x3f
	.zero		1


	//   ....[38]....
        /*0494*/ 	.word	0x00008130
        /*0498*/ 	.word	0x0000000b
        /*049c*/ 	.word	0x00000000
        /*04a0*/ 	.short	0x0101
        /*04a2*/ 	.byte	0x3f
	.zero		1


	//   ....[39]....
        /*04a4*/ 	.word	0x00009dd0
        /*04a8*/ 	.word	0x000000ff
        /*04ac*/ 	.word	0x00000000
        /*04b0*/ 	.short	0x0101
        /*04b2*/ 	.byte	0x06
	.zero		1


	//   ....[40]....
        /*04b4*/ 	.word	0x0000aa10
        /*04b8*/ 	.word	0x0000000a
        /*04bc*/ 	.word	0x00038840
        /*04c0*/ 	.short	0x010a
        /*04c2*/ 	.byte	0x3f
	.zero		1


	//   ....[41]....
        /*04c4*/ 	.word	0x0000b190
        /*04c8*/ 	.word	0x0000000b
        /*04cc*/ 	.word	0x00038820
        /*04d0*/ 	.short	0x010a
        /*04d2*/ 	.byte	0x3f
	.zero		1


	//   ....[42]....
        /*04d4*/ 	.word	0x0000b260
        /*04d8*/ 	.word	0x00000005
        /*04dc*/ 	.word	0x00038860
        /*04e0*/ 	.short	0x010a
        /*04e2*/ 	.byte	0x3f
	.zero		1


	//   ....[43]....
        /*04e4*/ 	.word	0x0000b940
        /*04e8*/ 	.word	0x00000002
        /*04ec*/ 	.word	0x00038840
        /*04f0*/ 	.short	0x010a
        /*04f2*/ 	.byte	0x3f
	.zero		1


	//   ....[44]....
        /*04f4*/ 	.word	0x0000bb10
        /*04f8*/ 	.word	0x00000002
        /*04fc*/ 	.word	0x00038860
        /*0500*/ 	.short	0x010a
        /*0502*/ 	.byte	0x3f
	.zero		1


	//   ....[45]....
        /*0504*/ 	.word	0x0000c190
        /*0508*/ 	.word	0x00000002
        /*050c*/ 	.word	0x00038840
        /*0510*/ 	.short	0x010a
        /*0512*/ 	.byte	0x3f
	.zero		1


	//   ....[46]....
        /*0514*/ 	.word	0x0000c350
        /*0518*/ 	.word	0x00000002
        /*051c*/ 	.word	0x00038860
        /*0520*/ 	.short	0x010a
        /*0522*/ 	.byte	0x3f
	.zero		1


	//   ....[47]....
        /*0524*/ 	.word	0x0000c960
        /*0528*/ 	.word	0x00000002
        /*052c*/ 	.word	0x00038840
        /*0530*/ 	.short	0x010a
        /*0532*/ 	.byte	0x3f
	.zero		1


	//   ....[48]....
        /*0534*/ 	.word	0x0000cb30
        /*0538*/ 	.word	0x00000002
        /*053c*/ 	.word	0x00038860
        /*0540*/ 	.short	0x010a
        /*0542*/ 	.byte	0x3f
	.zero		1


	//   ....[49]....
        /*0544*/ 	.word	0x0000d0d0
        /*0548*/ 	.word	0x00000000
        /*054c*/ 	.word	0x00038820
        /*0550*/ 	.short	0x010a
        /*0552*/ 	.byte	0x3f
	.zero		1


	//   ....[50]....
        /*0554*/ 	.word	0x0000d220
        /*0558*/ 	.word	0x00000006
        /*055c*/ 	.word	0x00000000
        /*0560*/ 	.short	0x010a
        /*0562*/ 	.byte	0x3f
	.zero		1


	//   ....[51]....
        /*0564*/ 	.word	0x0000d290
        /*0568*/ 	.word	0x00000007
        /*056c*/ 	.word	0x00000000
        /*0570*/ 	.short	0x010a
        /*0572*/ 	.byte	0x3f
	.zero		1


	//   ....[52]....
        /*0574*/ 	.word	0x0000d2d0
        /*0578*/ 	.word	0x00000010
        /*057c*/ 	.word	0x00000000
        /*0580*/ 	.short	0x010a
        /*0582*/ 	.byte	0x3f
	.zero		1


	//   ....[53]....
        /*0584*/ 	.word	0x0000d300
        /*0588*/ 	.word	0x00000003
        /*058c*/ 	.word	0x00000000
        /*0590*/ 	.short	0x010a
        /*0592*/ 	.byte	0x3f
	.zero		1


	//   ....[54]....
        /*0594*/ 	.word	0x0000d370
        /*0598*/ 	.word	0x00000003
        /*059c*/ 	.word	0x00038800
        /*05a0*/ 	.short	0x010a
        /*05a2*/ 	.byte	0x3f
	.zero		1


	//   ....[55]....
        /*05a4*/ 	.word	0x0000d3c0
        /*05a8*/ 	.word	0x00000008
        /*05ac*/ 	.word	0x00038830
        /*05b0*/ 	.short	0x010a
        /*05b2*/ 	.byte	0x3f
	.zero		1


	//   ....[56]....
        /*05b4*/ 	.word	0x0000d420
        /*05b8*/ 	.word	0x00000003
        /*05bc*/ 	.word	0x00038810
        /*05c0*/ 	.short	0x010a
        /*05c2*/ 	.byte	0x3f
	.zero		1


	//   ....[57]....
        /*05c4*/ 	.word	0x0000d470
        /*05c8*/ 	.word	0x00000008
        /*05cc*/ 	.word	0x00038850
        /*05d0*/ 	.short	0x010a
        /*05d2*/ 	.byte	0x3f
	.zero		1


	//   ....[58]....
        /*05d4*/ 	.word	0x0000d4c0
        /*05d8*/ 	.word	0x0000000b
        /*05dc*/ 	.word	0x00038830
        /*05e0*/ 	.short	0x010a
        /*05e2*/ 	.byte	0x3f
	.zero		1


	//   ....[59]....
        /*05e4*/ 	.word	0x0000d510
        /*05e8*/ 	.word	0x0000000b
        /*05ec*/ 	.word	0x00038850
        /*05f0*/ 	.short	0x010a
        /*05f2*/ 	.byte	0x3f
	.zero		1


	//   ....[60]....
        /*05f4*/ 	.word	0x0000d6b0
        /*05f8*/ 	.word	0x0000000a
        /*05fc*/ 	.word	0x00038840
        /*0600*/ 	.short	0x010a
        /*0602*/ 	.byte	0x3f
	.zero		1


	//   ....[61]....
        /*0604*/ 	.word	0x0000d730
        /*0608*/ 	.word	0x00000008
        /*060c*/ 	.word	0x00038820
        /*0610*/ 	.short	0x010a
        /*0612*/ 	.byte	0x3f
	.zero		1


	//   ....[62]....
        /*0614*/ 	.word	0x0000d780
        /*0618*/ 	.word	0x00000005
        /*061c*/ 	.word	0x00038860
        /*0620*/ 	.short	0x010a
        /*0622*/ 	.byte	0x3f
	.zero		1


	//   ....[63]....
        /*0624*/ 	.word	0x0000d7d0
        /*0628*/ 	.word	0x00000002
        /*062c*/ 	.word	0x00038840
        /*0630*/ 	.short	0x010a
        /*0632*/ 	.byte	0x3f
	.zero		1


	//   ....[64]....
        /*0634*/ 	.word	0x0000d820
        /*0638*/ 	.word	0x00000002
        /*063c*/ 	.word	0x00038860
        /*0640*/ 	.short	0x010a
        /*0642*/ 	.byte	0x3f
	.zero		1


	//   ....[65]....
        /*0644*/ 	.word	0x0000d870
        /*0648*/ 	.word	0x00000002
        /*064c*/ 	.word	0x00038840
        /*0650*/ 	.short	0x010a
        /*0652*/ 	.byte	0x3f
	.zero		1


	//   ....[66]....
        /*0654*/ 	.word	0x0000d8c0
        /*0658*/ 	.word	0x00000002
        /*065c*/ 	.word	0x00038860
        /*0660*/ 	.short	0x010a
        /*0662*/ 	.byte	0x3f
	.zero		1


	//   ....[67]....
        /*0664*/ 	.word	0x0000d910
        /*0668*/ 	.word	0x00000002
        /*066c*/ 	.word	0x00038840
        /*0670*/ 	.short	0x010a
        /*0672*/ 	.byte	0x3f
	.zero		1


	//   ....[68]....
        /*0674*/ 	.word	0x0000d960
        /*0678*/ 	.word	0x00000002
        /*067c*/ 	.word	0x00038860
        /*0680*/ 	.short	0x010a
        /*0682*/ 	.byte	0x3f
	.zero		1


	//   ....[69]....
        /*0684*/ 	.word	0x0000d9b0
        /*0688*/ 	.word	0x00000000
        /*068c*/ 	.word	0x00038820
        /*0690*/ 	.short	0x010a
        /*0692*/ 	.byte	0x3f
	.zero		1


	//   ....[70]....
        /*0694*/ 	.word	0x0000db50
        /*0698*/ 	.word	0x00000006
        /*069c*/ 	.word	0x00000000
        /*06a0*/ 	.short	0x010a
        /*06a2*/ 	.byte	0x3f
	.zero		1


	//   ....[71]....
        /*06a4*/ 	.word	0x0000dba0
        /*06a8*/ 	.word	0x00000007
        /*06ac*/ 	.word	0x00000000
        /*06b0*/ 	.short	0x010a
        /*06b2*/ 	.byte	0x3f
	.zero		1


	//   ....[72]....
        /*06b4*/ 	.word	0x0000dbf0
        /*06b8*/ 	.word	0x00000010
        /*06bc*/ 	.word	0x00000000
        /*06c0*/ 	.short	0x010a
        /*06c2*/ 	.byte	0x3f
	.zero		1


	//----- nvinfo : EIATTR_NUM_MBARRIERS
	.align		4
.L_653:
        /*06c4*/ 	.byte	0x03, 0x38
        /*06c6*/ 	.short	0x0017


	//----- nvinfo : EIATTR_EXIT_INSTR_OFFSETS
	.align		4
        /*06c8*/ 	.byte	0x04, 0x1c
        /*06ca*/ 	.short	(.L_655 - .L_654)


	//   ....[0]....
.L_654:
        /*06cc*/ 	.word	0x00000a30


	//   ....[1]....
        /*06d0*/ 	.word	0x00009e20


	//   ....[2]....
        /*06d4*/ 	.word	0x00009e80


	//   ....[3]....
        /*06d8*/ 	.word	0x0000d350


	//----- nvinfo : EIATTR_MAX_THREADS
	.align		4
.L_655:
        /*06dc*/ 	.byte	0x04, 0x05
        /*06de*/ 	.short	(.L_657 - .L_656)
.L_656:
        /*06e0*/ 	.word	0x00000180
        /*06e4*/ 	.word	0x00000001
        /*06e8*/ 	.word	0x00000001


	//----- nvinfo : EIATTR_CRS_STACK_SIZE
	.align		4
.L_657:
        /*06ec*/ 	.byte	0x04, 0x1e
        /*06ee*/ 	.short	(.L_659 - .L_658)
.L_658:
        /*06f0*/ 	.word	0x00000000


	//----- nvinfo : EIATTR_CBANK_PARAM_SIZE
	.align		4
.L_659:
        /*06f4*/ 	.byte	0x03, 0x19
        /*06f6*/ 	.short	0x0cf0


	//----- nvinfo : EIATTR_PARAM_CBANK
	.align		4
        /*06f8*/ 	.byte	0x04, 0x0a
        /*06fa*/ 	.short	(.L_661 - .L_660)
	.align		4
.L_660:
        /*06fc*/ 	.word	index@(.nv.constant0._ZN7cutlass13device_kernelIN5flash11enable_sm90INS1_16FlashAttnFwdSm90INS1_25CollectiveMainloopFwdSm90ILi2EN4cute5tupleIJNS5_1CILi1EEES8_S8_EEENS6_IJNS7_ILi64EEESA_SA_EEELi512ENS_10bfloat16_tEfNS_4arch4Sm90ELb0ELb0ELb0ELb0ELb0ELb0ELb1ELb0ELb0ELb0ELb0ELb0EEENS1_21CollectiveEpilogueFwdINS6_IJSA_NS7_ILi512EEESA_EEES9_SC_SE_Li256ELb0ELb0ELb0ELb0EEENS1_29StaticPersistentTileSchedulerILb0EEEEEEEEEvNT_6ParamsE)
        /*0700*/ 	.short	0x0210
        /*0702*/ 	.short	0x0cf0


	//----- nvinfo : EIATTR_SW_WAR
	.align		4
.L_661:
        /*0704*/ 	.byte	0x04, 0x36
        /*0706*/ 	.short	(.L_663 - .L_662)
.L_662:
        /*0708*/ 	.word	0x00000008
.L_663:


//--------------------- .nv.info._ZN7cutlass13device_kernelIN5flash11enable_sm90INS1_16FlashAttnFwdSm90INS1_25CollectiveMainloopFwdSm90ILi2EN4cute5tupleIJNS5_1CILi1EEES8_S8_EEENS6_IJNS7_ILi64EEESA_SA_EEELi512ENS_10bfloat16_tEfNS_4arch4Sm90ELb0ELb0ELb0ELb1ELb0ELb0ELb0ELb0ELb0ELb0ELb0ELb0EEENS1_21CollectiveEpilogueFwdINS6_IJSA_NS7_ILi512EEESA_EEES9_SC_SE_Li256ELb1ELb0ELb0ELb0EEENS1_36VarlenDynamicPersistentTileSchedulerILi64ELi64ELi256ELi32ELb0ELb0ELb1ELb0ELb1ELb1EEEEEEEEEvNT_6ParamsE --------------------------
	.section	.nv.info._ZN7cutlass13device_kernelIN5flash11enable_sm90INS1_16FlashAttnFwdSm90INS1_25CollectiveMainloopFwdSm90ILi2EN4cute5tupleIJNS5_1CILi1EEES8_S8_EEENS6_IJNS7_ILi64EEESA_SA_EEELi512ENS_10bfloat16_tEfNS_4arch4Sm90ELb0ELb0ELb0ELb1ELb0ELb0ELb0ELb0ELb0ELb0ELb0ELb0EEENS1_21CollectiveEpilogueFwdINS6_IJSA_NS7_ILi512EEESA_EEES9_SC_SE_Li256ELb1ELb0ELb0ELb0EEENS1_36VarlenDynamicPersistentTileSchedulerILi64ELi64ELi256ELi32ELb0ELb0ELb1ELb0ELb1ELb1EEEEEEEEEvNT_6ParamsE,"",@"SHT_CUDA_INFO"
	.sectionflags	@""
	.align	4


	//----- nvinfo : EIATTR_CUDA_API_VERSION
	.align		4
        /*0000*/ 	.byte	0x04, 0x37
        /*0002*/ 	.short	(.L_665 - .L_664)
.L_664:
        /*0004*/ 	.word	0x00000082


	//----- nvinfo : EIATTR_KPARAM_INFO
	.align		4
.L_665:
        /*0008*/ 	.byte	0x04, 0x17
        /*000a*/ 	.short	(.L_667 - .L_666)
.L_666:
        /*000c*/ 	.word	0x00000000
        /*0010*/ 	.short	0x0000
        /*0012*/ 	.short	0x0070
        /*0014*/ 	.byte	0x00, 0xf0, 0x01, 0x28


	//----- nvinfo : EIATTR_SPARSE_MMA_MASK
	.align		4
.L_667:
        /*0018*/ 	.byte	0x03, 0x50
        /*001a*/ 	.short	0x0000


	//----- nvinfo : EIATTR_MAXREG_COUNT
	.align		4
        /*001c*/ 	.byte	0x03, 0x1b
        /*001e*/ 	.short	0x00a8


	//----- nvinfo : EIATTR_NUM_BARRIERS
	.align		4
        /*0020*/ 	.byte	0x02, 0x4c
        /*0022*/ 	.byte	0x10
	.zero		1


	//----- nvinfo : EIATTR_EXTERNS
	.align		4
        /*0024*/ 	.byte	0x04, 0x0f
        /*0026*/ 	.short	(.L_669 - .L_668)


	//   ....[0]....
	.align		4
.L_668:
        /*0028*/ 	.word	index@(__assertfail)


	//----- nvinfo : EIATTR_ANNOTATIONS
	.align		4
.L_669:
        /*002c*/ 	.byte	0x04, 0x55
        /*002e*/ 	.short	(.L_671 - .L_670)


	//   ....[0]....
.L_670:
        /* <DEDUP_REMOVED lines=31> */


	//----- nvinfo : EIATTR_MERCURY_ISA_VERSION
	.align		4
.L_671:
        /*0210*/ 	.byte	0x03, 0x5f
        /*0212*/ 	.short	0x0101


	//----- nvinfo : EIATTR_UNUSED_LOAD_BYTE_OFFSET
	.align		4
        /*0214*/ 	.byte	0x04, 0x44
        /*0216*/ 	.short	(.L_673 - .L_672)


	//   ....[0]....
.L_672:
        /*0218*/ 	.word	0x00000a50
        /*021c*/ 	.word	0x0000fff0


	//   ....[1]....
        /*0220*/ 	.word	0x00006a20
        /*0224*/ 	.word	0x0000fff0


	//----- nvinfo : EIATTR_INT_WARP_WIDE_INSTR_OFFSETS
	.align		4
.L_673:
        /*0228*/ 	.byte	0x04, 0x31
        /*022a*/ 	.short	(.L_675 - .L_674)


	//   ....[0]....
.L_674:
        /*022c*/ 	.word	0x00000160


	//   ....[1]....
        /*0230*/ 	.word	0x000001a0


	//   ....[2]....
        /*0234*/ 	.word	0x00000210


	//   ....[3]....
        /*0238*/ 	.word	0x0000a150


	//   ....[4]....
        /*023c*/ 	.word	0x0000a1e0


	//   ....[5]....
        /*0240*/ 	.word	0x0000a660


	//   ....[6]....
        /*0244*/ 	.word	0x0000a690


	//   ....[7]....
        /*0248*/ 	.word	0x0000cfc0


	//   ....[8]....
        /*024c*/ 	.word	0x0000d050


	//----- nvinfo : EIATTR_COOP_GROUP_MASK_REGIDS
	.align		4
.L_675:
        /*0250*/ 	.byte	0x04, 0x29
        /*0252*/ 	.short	(.L_677 - .L_676)


	//   ....[0]....
.L_676:
        /*0254*/ 	.word	0xffffffff


	//   ....[1]....
        /*0258*/ 	.word	0xffffffff


	//   ....[2]....
        /*025c*/ 	.word	0xffffffff


	//   ....[3]....
        /*0260*/ 	.word	0xffffffff


	//   ....[4]....
        /*0264*/ 	.word	0xffffffff


	//   ....[5]....
        /*0268*/ 	.word	0xffffffff


	//   ....[6]....
        /*026c*/ 	.word	0xffffffff


	//   ....[7]....
        /*0270*/ 	.word	0xffffffff


	//   ....[8]....
        /*0274*/ 	.word	0xffffffff


	//   ....[9]....
        /*0278*/ 	.word	0xffffffff


	//   ....[10]....
        /*027c*/ 	.word	0xffffffff


	//   ....[11]....
        /*0280*/ 	.word	0xffffffff


	//   ....[12]....
        /*0284*/ 	.word	0xffffffff


	//   ....[13]....
        /*0288*/ 	.word	0xffffffff


	//   ....[14]....
        /*028c*/ 	.word	0xffffffff


	//   ....[15]....
        /*0290*/ 	.word	0xffffffff


	//   ....[16]....
        /*0294*/ 	.word	0xffffffff


	//   ....[17]....
        /*0298*/ 	.word	0xffffffff


	//   ....[18]....
        /*029c*/ 	.word	0xffffffff


	//   ....[19]....
        /*02a0*/ 	.word	0xffffffff


	//   ....[20]....
        /*02a4*/ 	.word	0xffffffff


	//   ....[21]....
        /*02a8*/ 	.word	0xffffffff


	//   ....[22]....
        /*02ac*/ 	.word	0xffffffff


	//   ....[23]....
        /*02b0*/ 	.word	0xffffffff


	//   ....[24]....
        /*02b4*/ 	.word	0xffffffff


	//   ....[25]....
        /*02b8*/ 	.word	0xffffffff


	//   ....[26]....
        /*02bc*/ 	.word	0xffffffff


	//   ....[27]....
        /*02c0*/ 	.word	0xffffffff


	//   ....[28]....
        /*02c4*/ 	.word	0xffffffff


	//   ....[29]....
        /*02c8*/ 	.word	0xffffffff


	//   ....[30]....
        /*02cc*/ 	.word	0xffffffff


	//   ....[31]....
        /*02d0*/ 	.word	0xffffffff


	//   ....[32]....
        /*02d4*/ 	.word	0xffffffff


	//   ....[33]....
        /*02d8*/ 	.word	0xffffffff


	//   ....[34]....
        /*02dc*/ 	.word	0xffffffff


	//   ....[35]....
        /*02e0*/ 	.word	0xffffffff


	//   ....[36]....
        /*02e4*/ 	.word	0xffffffff


	//   ....[37]....
        /*02e8*/ 	.word	0xffffffff


	//   ....[38]....
        /*02ec*/ 	.word	0xffffffff


	//   ....[39]....
        /*02f0*/ 	.word	0xffffffff


	//   ....[40]....
        /*02f4*/ 	.word	0xffffffff


	//   ....[41]....
        /*02f8*/ 	.word	0xffffffff


	//   ....[42]....
        /*02fc*/ 	.word	0xffffffff


	//   ....[43]....
        /*0300*/ 	.word	0xffffffff


	//   ....[44]....
        /*0304*/ 	.word	0xffffffff


	//   ....[45]....
        /*0308*/ 	.word	0xffffffff


	//   ....[46]....
        /*030c*/ 	.word	0xffffffff


	//   ....[47]....
        /*0310*/ 	.word	0xffffffff


	//   ....[48]....
        /*0314*/ 	.word	0xffffffff


	//   ....[49]....
        /*0318*/ 	.word	0xffffffff


	//   ....[50]....
        /*031c*/ 	.word	0xffffffff


	//   ....[51]....
        /*0320*/ 	.word	0xffffffff


	//   ....[52]....
        /*0324*/ 	.word	0xffffffff


	//   ....[53]....
        /*0328*/ 	.word	0xffffffff


	//   ....[54]....
        /*032c*/ 	.word	0xffffffff


	//   ....[55]....
        /*0330*/ 	.word	0xffffffff


	//   ....[56]....
        /*0334*/ 	.word	0xffffffff


	//   ....[57]....
        /*0338*/ 	.word	0xffffffff


	//   ....[58]....
        /*033c*/ 	.word	0x0500000f


	//   ....[59]....
        /*0340*/ 	.word	0x0500000f


	//   ....[60]....
        /*0344*/ 	.word	0x0500000f


	//   ....[61]....
        /*0348*/ 	.word	0x0500000f


	//   ....[62]....
        /*034c*/ 	.word	0x0500000f


	//   ....[63]....
        /*0350*/ 	.word	0x0500000f


	//   ....[64]....
        /*0354*/ 	.word	0x0500000f


	//   ....[65]....
        /*0358*/ 	.word	0x0500000f


	//   ....[66]....
        /*035c*/ 	.word	0x0500000f


	//   ....[67]....
        /*0360*/ 	.word	0x0500000f


	//   ....[68]....
        /*0364*/ 	.word	0x0500000f


	//   ....[69]....
        /*0368*/ 	.word	0x0500000f


	//   ....[70]....
        /*036c*/ 	.word	0x0500000f


	//   ....[71]....
        /*0370*/ 	.word	0x0500000f


	//   ....[72]....
        /*0374*/ 	.word	0x0500000f


	//   ....[73]....
        /*0378*/ 	.word	0x0500000f


	//   ....[74]....
        /*037c*/ 	.word	0x0500000f


	//   ....[75]....
        /*0380*/ 	.word	0x0500000f


	//   ....[76]....
        /*0384*/ 	.word	0x0500000f


	//----- nvinfo : EIATTR_COOP_GROUP_INSTR_OFFSETS
	.align		4
.L_677:
        /*0388*/ 	.byte	0x04, 0x28
        /*038a*/ 	.short	(.L_679 - .L_678)


	//   ....[0]....
.L_678:
        /*038c*/ 	.word	0x00000060


	//   ....[1]....
        /*0390*/ 	.word	0x00000170


	//   ....[2]....
        /*0394*/ 	.word	0x000001c0


	//   ....[3]....
        /*0398*/ 	.word	0x000003b0


	//   ....[4]....
        /*039c*/ 	.word	0x00000510


	//   ....[5]....
        /*03a0*/ 	.word	0x00000630


	//   ....[6]....
        /*03a4*/ 	.word	0x00000790


	//   ....[7]....
        /*03a8*/ 	.word	0x000016f0


	//   ....[8]....
        /*03ac*/ 	.word	0x00003030


	//   ....[9]....
        /*03b0*/ 	.word	0x00003a00


	//   ....[10]....
        /*03b4*/ 	.word	0x00003a60


	//   ....[11]....
        /*03b8*/ 	.word	0x00003c30


	//   ....[12]....
        /*03bc*/ 	.word	0x00003d00


	//   ....[13]....
        /*03c0*/ 	.word	0x000045e0


	//   ....[14]....
        /*03c4*/ 	.word	0x00004a40


	//   ....[15]....
        /*03c8*/ 	.word	0x00004a70


	//   ....[16]....
        /*03cc*/ 	.word	0x00004c90


	//   ....[17]....
        /*03d0*/ 	.word	0x00004e60


	//   ....[18]....
        /*03d4*/ 	.word	0x00005ee0


	//   ....[19]....
        /*03d8*/ 	.word	0x00005f20


	//   ....[20]....
        /*03dc*/ 	.word	0x00005f60


	//   ....[21]....
        /*03e0*/ 	.word	0x00005fe0


	//   ....[22]....
        /*03e4*/ 	.word	0x00006010


	//   ....[23]....
        /*03e8*/ 	.word	0x00007930


	//   ....[24]....
        /*03ec*/ 	.word	0x000092c0


	//   ....[25]....
        /*03f0*/ 	.word	0x00009450


	//   ....[26]....
        /*03f4*/ 	.word	0x00009480


	//   ....[27]....
        /*03f8*/ 	.word	0x000094c0


	//   ....[28]....
        /*03fc*/ 	.word	0x00009520


	//   ....[29]....
        /*0400*/ 	.word	0x00009580


	//   ....[30]....
        /*0404*/ 	.word	0x000095c0


	//   ....[31]....
        /*0408*/ 	.word	0x00009770


	//   ....[32]....
        /*040c*/ 	.word	0x000097d0


	//   ....[33]....
        /*0410*/ 	.word	0x00009810


	//   ....[34]....
        /*0414*/ 	.word	0x00009850


	//   ....[35]....
        /*0418*/ 	.word	0x00009880


	//   ....[36]....
        /*041c*/ 	.word	0x000098b0


	//   ....[37]....
        /*0420*/ 	.word	0x00009940


	//   ....[38]....
        /*0424*/ 	.word	0x00009970


	//   ....[39]....
        /*0428*/ 	.word	0x00009a00


	//   ....[40]....
        /*042c*/ 	.word	0x0000d0e0


	//   ....[41]....
        /*0430*/ 	.word	0x0000d0f0


	//   ....[42]....
        /*0434*/ 	.word	0x0000d200


	//   ....[43]....
        /*0438*/ 	.word	0x0000d260


	//   ....[44]....
        /*043c*/ 	.word	0x0000d2a0


	//   ....[45]....
        /*0440*/ 	.word	0x0000d2e0


	//   ....[46]....
        /*0444*/ 	.word	0x0000d310


	//   ....[47]....
        /*0448*/ 	.word	0x0000d340


	//   ....[48]....
        /*044c*/ 	.word	0x0000d4d0


	//   ....[49]....
        /*0450*/ 	.word	0x0000d530


	//   ....[50]....
        /*0454*/ 	.word	0x0000d570


	//   ....[51]....
        /*0458*/ 	.word	0x0000d5b0


	//   ....[52]....
        /*045c*/ 	.word	0x0000d5e0


	//   ....[53]....
        /*0460*/ 	.word	0x0000d610


	//   ....[54]....
        /*0464*/ 	.word	0x0000d6d0


	//   ....[55]....
        /*0468*/ 	.word	0x0000d6f0


	//   ....[56]....
        /*046c*/ 	.word	0x0000d760


	//   ....[57]....
        /*0470*/ 	.word	0x0000dbb0


	//   ....[58]....
        /*0474*/ 	.word	0x0000e160


	//   ....[59]....
        /*0478*/ 	.word	0x0000e580


	//   ....[60]....
        /*047c*/ 	.word	0x0000e610


	//   ....[61]....
        /*0480*/ 	.word	0x0000e6b0


	//   ....[62]....
        /*0484*/ 	.word	0x0000e760


	//   ....[63]....
        /*0488*/ 	.word	0x0000e7e0


	//   ....[64]....
        /*048c*/ 	.word	0x0000e860


	//   ....[65]....
        /*0490*/ 	.word	0x0000e8e0


	//   ....[66]....
        /*0494*/ 	.word	0x0000e960


	//   ....[67]....
        /*0498*/ 	.word	0x0000e9f0


	//   ....[68]....
        /*049c*/ 	.word	0x0000eaa0


	//   ....[69]....
        /*04a0*/ 	.word	0x0000eb20


	//   ....[70]....
        /*04a4*/ 	.word	0x0000eba0


	//   ....[71]....
        /*04a8*/ 	.word	0x0000ec20


	//   ....[72]....
        /*04ac*/ 	.word	0x0000eca0


	//   ....[73]....
        /*04b0*/ 	.word	0x0000ed10


	//   ....[74]....
        /*04b4*/ 	.word	0x0000edb0


	//   ....[75]....
        /*04b8*/ 	.word	0x0000ee40


	//   ....[76]....
        /*04bc*/ 	.word	0x0000ef60


	//----- nvinfo : EIATTR_REG_RECONFIG
	.align		4
.L_679:
        /*04c0*/ 	.byte	0x01, 0x54
	.zero		2


	//----- nvinfo : EIATTR_SYSCALL_OFFSETS
	.align		4
        /*04c4*/ 	.byte	0x04, 0x46
        /*04c6*/ 	.short	(.L_681 - .L_680)


	//   ....[0]....
.L_680:
        /*04c8*/ 	.word	0x000031f0


	//   ....[1]....
        /*04cc*/ 	.word	0x0000a370


	//   ....[2]....
        /*04d0*/ 	.word	0x0000a4b0


	//   ....[3]....
        /*04d4*/ 	.word	0x0000a5b0


	//----- nvinfo : EIATTR_MBARRIER_INSTR_OFFSETS
	.align		4
.L_681:
        /*04d8*/ 	.byte	0x04, 0x39
        /*04da*/ 	.short	(.L_683 - .L_682)


	//   ....[0]....
.L_682:
        /*04dc*/ 	.word	0x000002a0
        /*04e0*/ 	.word	0x000000ff
        /*04e4*/ 	.word	0x00028c00
        /*04e8*/ 	.short	0x0100
        /*04ea*/ 	.byte	0x08
	.zero		1


	//   ....[1]....
        /*04ec*/ 	.word	0x000002b0
        /*04f0*/ 	.word	0x000000ff
        /*04f4*/ 	.word	0x00028c20
        /*04f8*/ 	.short	0x0100
        /*04fa*/ 	.byte	0x08
	.zero		1


	//   ....[2]....
        /*04fc*/ 	.word	0x00000360
        /*0500*/ 	.word	0x000000ff
        /*0504*/ 	.word	0x00028c30
        /*0508*/ 	.short	0x0100
        /*050a*/ 	.byte	0x06
	.zero		1


	//   ....[3]....
        /*050c*/ 	.word	0x00000370
        /*0510*/ 	.word	0x000000ff
        /*0514*/ 	.word	0x00028c40
        /*0518*/ 	.short	0x0100
        /*051a*/ 	.byte	0x06
	.zero		1


	//   ....[4]....
        /*051c*/ 	.word	0x00000380
        /*0520*/ 	.word	0x000000ff
        /*0524*/ 	.word	0x00028c38
        /*0528*/ 	.short	0x0100
        /*052a*/ 	.byte	0x06
	.zero		1


	//   ....[5]....
        /*052c*/ 	.word	0x00000390
        /*0530*/ 	.word	0x000000ff
        /*0534*/ 	.word	0x00028c48
        /*0538*/ 	.short	0x0100
        /*053a*/ 	.byte	0x06
	.zero		1


	//   ....[6]....
        /*053c*/ 	.word	0x000004c0
        /*0540*/ 	.word	0x000000ff
        /*0544*/ 	.word	0x00028c50
        /*0548*/ 	.short	0x0100
        /*054a*/ 	.byte	0x08
	.zero		1


	//   ....[7]....
        /*054c*/ 	.word	0x000004d0
        /*0550*/ 	.word	0x000000ff
        /*0554*/ 	.word	0x00028c60
        /*0558*/ 	.short	0x0100
        /*055a*/ 	.byte	0x08
	.zero		1


	//   ....[8]....
        /*055c*/ 	.word	0x000004e0
        /*0560*/ 	.word	0x000000ff
        /*0564*/ 	.word	0x00028c58
        /*0568*/ 	.short	0x0100
        /*056a*/ 	.byte	0x08
	.zero		1


	//   ....[9]....
        /*056c*/ 	.word	0x000004f0
        /*0570*/ 	.word	0x000000ff
        /*0574*/ 	.word	0x00028c68
        /*0578*/ 	.short	0x0100
        /*057a*/ 	.byte	0x08
	.zero		1


	//   ....[10]....
        /*057c*/ 	.word	0x000005e0
        /*0580*/ 	.word	0x000000ff
        /*0584*/ 	.word	0x00028c70
        /*0588*/ 	.short	0x0100
        /*058a*/ 	.byte	0x06
	.zero		1


	//   ....[11]....
        /*058c*/ 	.word	0x000005f0
        /*0590*/ 	.word	0x000000ff
        /*0594*/ 	.word	0x00028c80
        /*0598*/ 	.short	0x0100
        /*059a*/ 	.byte	0x06
	.zero		1


	//   ....[12]....
        /*059c*/ 	.word	0x00000600
        /*05a0*/ 	.word	0x000000ff
        /*05a4*/ 	.word	0x00028c78
        /*05a8*/ 	.short	0x0100
        /*05aa*/ 	.byte	0x06
	.zero		1


	//   ....[13]....
        /*05ac*/ 	.word	0x00000610
        /*05b0*/ 	.word	0x000000ff
        /*05b4*/ 	.word	0x00028c88
        /*05b8*/ 	.short	0x0100
        /*05ba*/ 	.byte	0x06
	.zero		1


	//   ....[14]....
        /*05bc*/ 	.word	0x00000740
        /*05c0*/ 	.word	0x000000ff
        /*05c4*/ 	.word	0x00028c90
        /*05c8*/ 	.short	0x0100
        /*05ca*/ 	.byte	0x08
	.zero		1


	//   ....[15]....
        /*05cc*/ 	.word	0x00000750
        /*05d0*/ 	.word	0x000000ff
        /*05d4*/ 	.word	0x00028ca0
        /*05d8*/ 	.short	0x0100
        /*05da*/ 	.byte	0x08
	.zero		1


	//   ....[16]....
        /*05dc*/ 	.word	0x00000760
        /*05e0*/ 	.word	0x000000ff
        /*05e4*/ 	.word	0x00028c98
        /*05e8*/ 	.short	0x0100
        /*05ea*/ 	.byte	0x08
	.zero		1


	//   ....[17]....
        /*05ec*/ 	.word	0x00000770
        /*05f0*/ 	.word	0x000000ff
        /*05f4*/ 	.word	0x00028ca8
        /*05f8*/ 	.short	0x0100
        /*05fa*/ 	.byte	0x08
	.zero		1


	//   ....[18]....
        /*05fc*/ 	.word	0x000008a0
        /*0600*/ 	.word	0x000000ff
        /*0604*/ 	.word	0x00028cb0
        /*0608*/ 	.short	0x0100
        /*060a*/ 	.byte	0x08
	.zero		1


	//   ....[19]....
        /*060c*/ 	.word	0x000008b0
        /*0610*/ 	.word	0x000000ff
        /*0614*/ 	.word	0x00028cc0
        /*0618*/ 	.short	0x0100
        /*061a*/ 	.byte	0x08
	.zero		1


	//   ....[20]....
        /*061c*/ 	.word	0x000008c0
        /*0620*/ 	.word	0x000000ff
        /*0624*/ 	.word	0x00028cb8
        /*0628*/ 	.short	0x0100
        /*062a*/ 	.byte	0x08
	.zero		1


	//   ....[21]....
        /*062c*/ 	.word	0x000008d0
        /*0630*/ 	.word	0x000000ff
        /*0634*/ 	.word	0x00028cc8
        /*0638*/ 	.short	0x0100
        /*063a*/ 	.byte	0x08
	.zero		1


	//   ....[22]....
        /*063c*/ 	.word	0x00001800
        /*0640*/ 	.word	0x000000ff
        /*0644*/ 	.word	0x00028c50
        /*0648*/ 	.short	0x010a
        /*064a*/ 	.byte	0x10
	.zero		1


	//   ....[23]....
        /*064c*/ 	.word	0x00001ad0
        /*0650*/ 	.word	0x00000000
        /*0654*/ 	.word	0x00000000
        /*0658*/ 	.short	0x0101
        /*065a*/ 	.byte	0x3f
	.zero		1


	//   ....[24]....
        /*065c*/ 	.word	0x00002450
        /*0660*/ 	.word	0x000000ff
        /*0664*/ 	.word	0x00028c50
        /*0668*/ 	.short	0x010a
        /*066a*/ 	.byte	0x06
	.zero		1


	//   ....[25]....
        /*066c*/ 	.word	0x00002490
        /*0670*/ 	.word	0x000000ff
        /*0674*/ 	.word	0x00028c50
        /*0678*/ 	.short	0x010a
        /*067a*/ 	.byte	0x06
	.zero		1


	//   ....[26]....
        /*067c*/ 	.word	0x000026e0
        /*0680*/ 	.word	0x00000000
        /*0684*/ 	.word	0x00000000
        /*0688*/ 	.short	0x0101
        /*068a*/ 	.byte	0x3f
	.zero		1


	//   ....[27]....
        /*068c*/ 	.word	0x00003270
        /*0690*/ 	.word	0x000000ff
        /*0694*/ 	.word	0x00028c00
        /*0698*/ 	.short	0x010a
        /*069a*/ 	.byte	0x2a
	.zero		1


	//   ....[28]....
        /*069c*/ 	.word	0x000032f0
        /*06a0*/ 	.word	0x00000007
        /*06a4*/ 	.word	0x00028c30
        /*06a8*/ 	.short	0x010a
        /*06aa*/ 	.byte	0x3f
	.zero		1


	//   ....[29]....
        /*06ac*/ 	.word	0x00003330
        /*06b0*/ 	.word	0x00000007
        /*06b4*/ 	.word	0x00028c30
        /*06b8*/ 	.short	0x010a
        /*06ba*/ 	.byte	0x3f
	.zero		1


	//   ....[30]....
        /*06bc*/ 	.word	0x00003f00
        /*06c0*/ 	.word	0x00000005
        /*06c4*/ 	.word	0x00000000
        /*06c8*/ 	.short	0x0101
        /*06ca*/ 	.byte	0x3f
	.zero		1


	//   ....[31]....
        /*06cc*/ 	.word	0x00004370
        /*06d0*/ 	.word	0x00000007
        /*06d4*/ 	.word	0x00028c50
        /*06d8*/ 	.short	0x010a
        /*06da*/ 	.byte	0x3f
	.zero		1


	//   ....[32]....
        /*06dc*/ 	.word	0x000043c0
        /*06e0*/ 	.word	0x00000007
        /*06e4*/ 	.word	0x00028c50
        /*06e8*/ 	.short	0x010a
        /*06ea*/ 	.byte	0x3f
	.zero		1


	//   ....[33]....
        /*06ec*/ 	.word	0x00004600
        /*06f0*/ 	.word	0x00000007
        /*06f4*/ 	.word	0x00000000
        /*06f8*/ 	.short	0x0101
        /*06fa*/ 	.byte	0x3f
	.zero		1


	//   ....[34]....
        /*06fc*/ 	.word	0x00004730
        /*0700*/ 	.word	0x000000ff
        /*0704*/ 	.word	0x00028c30
        /*0708*/ 	.short	0x010a
        /*070a*/ 	.byte	0x16
	.zero		1


	//   ....[35]....
        /*070c*/ 	.word	0x00004770
        /*0710*/ 	.word	0x000000ff
        /*0714*/ 	.word	0x00028c30
        /*0718*/ 	.short	0x010a
        /*071a*/ 	.byte	0x16
	.zero		1


	//   ....[36]....
        /*071c*/ 	.word	0x000051e0
        /*0720*/ 	.word	0x0000009a
        /*0724*/ 	.word	0x00000000
        /*0728*/ 	.short	0x0101
        /*072a*/ 	.byte	0x3f
	.zero		1


	//   ....[37]....
        /*072c*/ 	.word	0x00005c50
        /*0730*/ 	.word	0x000000ff
        /*0734*/ 	.word	0x00028c50
        /*0738*/ 	.short	0x010a
        /*073a*/ 	.byte	0x16
	.zero		1


	//   ....[38]....
        /*073c*/ 	.word	0x00005c90
        /*0740*/ 	.word	0x000000ff
        /*0744*/ 	.word	0x00028c50
        /*0748*/ 	.short	0x010a
        /*074a*/ 	.byte	0x16
	.zero		1


	//   ....[39]....
        /*074c*/ 	.word	0x00005f00
        /*0750*/ 	.word	0x000000ab
        /*0754*/ 	.word	0x00000000
        /*0758*/ 	.short	0x0101
        /*075a*/ 	.byte	0x3f
	.zero		1


	//   ....[40]....
        /*075c*/ 	.word	0x00008390
        /*0760*/ 	.word	0x000000ff
        /*0764*/ 	.word	0x00000000
        /*0768*/ 	.short	0x0101
        /*076a*/ 	.byte	0x04
	.zero		1


	//   ....[41]....
        /*076c*/ 	.word	0x0000ab10
        /*0770*/ 	.word	0x00000008
        /*0774*/ 	.word	0x00028c40
        /*0778*/ 	.short	0x010a
        /*077a*/ 	.byte	0x3f
	.zero		1


	//   ....[42]....
        /*077c*/ 	.word	0x0000af10
        /*0780*/ 	.word	0x0000000a
        /*0784*/ 	.word	0x00028c20
        /*0788*/ 	.short	0x010a
        /*078a*/ 	.byte	0x3f
	.zero		1


	//   ....[43]....
        /*078c*/ 	.word	0x0000afd0
        /*0790*/ 	.word	0x00000008
        /*0794*/ 	.word	0x00028c60
        /*0798*/ 	.short	0x010a
        /*079a*/ 	.byte	0x3f
	.zero		1


	//   ....[44]....
        /*079c*/ 	.word	0x0000b780
        /*07a0*/ 	.word	0x00000003
        /*07a4*/ 	.word	0x00028c40
        /*07a8*/ 	.short	0x010a
        /*07aa*/ 	.byte	0x3f
	.zero		1


	//   ....[45]....
        /*07ac*/ 	.word	0x0000b990
        /*07b0*/ 	.word	0x00000003
        /*07b4*/ 	.word	0x00028c60
        /*07b8*/ 	.short	0x010a
        /*07ba*/ 	.byte	0x3f
	.zero		1


	//   ....[46]....
        /*07bc*/ 	.word	0x0000c050
        /*07c0*/ 	.word	0x00000002
        /*07c4*/ 	.word	0x00028c40
        /*07c8*/ 	.short	0x010a
        /*07ca*/ 	.byte	0x3f
	.zero		1


	//   ....[47]....
        /*07cc*/ 	.word	0x0000c250
        /*07d0*/ 	.word	0x00000002
        /*07d4*/ 	.word	0x00028c60
        /*07d8*/ 	.short	0x010a
        /*07da*/ 	.byte	0x3f
	.zero		1


	//   ....[48]....
        /*07dc*/ 	.word	0x0000c890
        /*07e0*/ 	.word	0x00000002
        /*07e4*/ 	.word	0x00028c40
        /*07e8*/ 	.short	0x010a
        /*07ea*/ 	.byte	0x3f
	.zero		1


	//   ....[49]....
        /*07ec*/ 	.word	0x0000caa0
        /*07f0*/ 	.word	0x00000002
        /*07f4*/ 	.word	0x00028c60
        /*07f8*/ 	.short	0x010a
        /*07fa*/ 	.byte	0x3f
	.zero		1


	//   ....[50]....
        /*07fc*/ 	.word	0x0000db30
        /*0800*/ 	.word	0x00000000
        /*0804*/ 	.word	0x00028c20
        /*0808*/ 	.short	0x010a
        /*080a*/ 	.byte	0x3f
	.zero		1


	//   ....[51]....
        /*080c*/ 	.word	0x0000dcf0
        /*0810*/ 	.word	0x00000006
        /*0814*/ 	.word	0x00000000
        /*0818*/ 	.short	0x010a
        /*081a*/ 	.byte	0x3f
	.zero		1


	//   ....[52]....
        /*081c*/ 	.word	0x0000dd60
        /*0820*/ 	.word	0x00000007
        /*0824*/ 	.word	0x00000000
        /*0828*/ 	.short	0x010a
        /*082a*/ 	.byte	0x3f
	.zero		1


	//   ....[53]....
        /*082c*/ 	.word	0x0000ddd0
        /*0830*/ 	.word	0x00000004
        /*0834*/ 	.word	0x00000000
        /*0838*/ 	.short	0x010a
        /*083a*/ 	.byte	0x3f
	.zero		1


	//   ....[54]....
        /*083c*/ 	.word	0x0000de00
        /*0840*/ 	.word	0x00000003
        /*0844*/ 	.word	0x00000000
        /*0848*/ 	.short	0x010a
        /*084a*/ 	.byte	0x3f
	.zero		1


	//   ....[55]....
        /*084c*/ 	.word	0x0000de70
        /*0850*/ 	.word	0x00000003
        /*0854*/ 	.word	0x00028c50
        /*0858*/ 	.short	0x010a
        /*085a*/ 	.byte	0x3f
	.zero		1


	//   ....[56]....
        /*085c*/ 	.word	0x0000ded0
        /*0860*/ 	.word	0x00000003
        /*0864*/ 	.word	0x00028c50
        /*0868*/ 	.short	0x010a
        /*086a*/ 	.byte	0x3f
	.zero		1


	//   ....[57]....
        /*086c*/ 	.word	0x0000df30
        /*0870*/ 	.word	0x00000003
        /*0874*/ 	.word	0x00028c00
        /*0878*/ 	.short	0x010a
        /*087a*/ 	.byte	0x3f
	.zero		1


	//   ....[58]....
        /*087c*/ 	.word	0x0000df80
        /*0880*/ 	.word	0x00000007
        /*0884*/ 	.word	0x00028c30
        /*0888*/ 	.short	0x010a
        /*088a*/ 	.byte	0x3f
	.zero		1


	//   ....[59]....
        /*088c*/ 	.word	0x0000dfd0
        /*0890*/ 	.word	0x00000007
        /*0894*/ 	.word	0x00028c50
        /*0898*/ 	.short	0x010a
        /*089a*/ 	.byte	0x3f
	.zero		1


	//   ....[60]....
        /*089c*/ 	.word	0x0000e030
        /*08a0*/ 	.word	0x00000003
        /*08a4*/ 	.word	0x00028c30
        /*08a8*/ 	.short	0x010a
        /*08aa*/ 	.byte	0x3f
	.zero		1


	//   ....[61]....
        /*08ac*/ 	.word	0x0000e080
        /*08b0*/ 	.word	0x000000ab
        /*08b4*/ 	.word	0x00028c50
        /*08b8*/ 	.short	0x010a
        /*08ba*/ 	.byte	0x3f
	.zero		1


	//   ....[62]....
        /*08bc*/ 	.word	0x0000e220
        /*08c0*/ 	.word	0x00000008
        /*08c4*/ 	.word	0x00028c40
        /*08c8*/ 	.short	0x010a
        /*08ca*/ 	.byte	0x3f
	.zero		1


	//   ....[63]....
        /*08cc*/ 	.word	0x0000e2a0
        /*08d0*/ 	.word	0x00000008
        /*08d4*/ 	.word	0x00028c20
        /*08d8*/ 	.short	0x010a
        /*08da*/ 	.byte	0x3f
	.zero		1


	//   ....[64]....
        /*08dc*/ 	.word	0x0000e2f0
        /*08e0*/ 	.word	0x00000008
        /*08e4*/ 	.word	0x00028c60
        /*08e8*/ 	.short	0x010a
        /*08ea*/ 	.byte	0x3f
	.zero		1


	//   ....[65]....
        /*08ec*/ 	.word	0x0000e340
        /*08f0*/ 	.word	0x00000003
        /*08f4*/ 	.word	0x00028c40
        /*08f8*/ 	.short	0x010a
        /*08fa*/ 	.byte	0x3f
	.zero		1


	//   ....[66]....
        /*08fc*/ 	.word	0x0000e390
        /*0900*/ 	.word	0x00000003
        /*0904*/ 	.word	0x00028c60
        /*0908*/ 	.short	0x010a
        /*090a*/ 	.byte	0x3f
	.zero		1


	//   ....[67]....
        /*090c*/ 	.word	0x0000e3e0
        /*0910*/ 	.word	0x00000002
        /*0914*/ 	.word	0x00028c40
        /*0918*/ 	.short	0x010a
        /*091a*/ 	.byte	0x3f
	.zero		1


	//   ....[68]....
        /*091c*/ 	.word	0x0000e430
        /*0920*/ 	.word	0x00000002
        /*0924*/ 	.word	0x00028c60
        /*0928*/ 	.short	0x010a
        /*092a*/ 	.byte	0x3f
	.zero		1


	//   ....[69]....
        /*092c*/ 	.word	0x0000e480
        /*0930*/ 	.word	0x00000002
        /*0934*/ 	.word	0x00028c40
        /*0938*/ 	.short	0x010a
        /*093a*/ 	.byte	0x3f
	.zero		1


	//   ....[70]....
        /*093c*/ 	.word	0x0000e4d0
        /*0940*/ 	.word	0x00000002
        /*0944*/ 	.word	0x00028c60
        /*0948*/ 	.short	0x010a
        /*094a*/ 	.byte	0x3f
	.zero		1


	//   ....[71]....
        /*094c*/ 	.word	0x0000ee80
        /*0950*/ 	.word	0x00000000
        /*0954*/ 	.word	0x00028c20
        /*0958*/ 	.short	0x010a
        /*095a*/ 	.byte	0x3f
	.zero		1


	//   ....[72]....
        /*095c*/ 	.word	0x0000f020
        /*0960*/ 	.word	0x00000006
        /*0964*/ 	.word	0x00000000
        /*0968*/ 	.short	0x010a
        /*096a*/ 	.byte	0x3f
	.zero		1


	//   ....[73]....
        /*096c*/ 	.word	0x0000f070
        /*0970*/ 	.word	0x00000007
        /*0974*/ 	.word	0x00000000
        /*0978*/ 	.short	0x010a
        /*097a*/ 	.byte	0x3f
	.zero		1


	//   ....[74]....
        /*097c*/ 	.word	0x0000f0c0
        /*0980*/ 	.word	0x00000004
        /*0984*/ 	.word	0x00000000
        /*0988*/ 	.short	0x010a
        /*098a*/ 	.byte	0x3f
	.zero		1


	//----- nvinfo : EIATTR_NUM_MBARRIERS
	.align		4
.L_683:
        /*098c*/ 	.byte	0x03, 0x38
        /*098e*/ 	.short	0x0016


	//----- nvinfo : EIATTR_EXIT_INSTR_OFFSETS
	.align		4
        /*0990*/ 	.byte	0x04, 0x1c
        /*0992*/ 	.short	(.L_685 - .L_684)


	//   ....[0]....
.L_684:
        /*0994*/ 	.word	0x00000a80


	//   ....[1]....
        /*0998*/ 	.word	0x00009280


	//   ....[2]....
        /*099c*/ 	.word	0x000092e0


	//   ....[3]....
        /*09a0*/ 	.word	0x0000de50


	//----- nvinfo : EIATTR_MAX_THREADS
	.align		4
.L_685:
        /*09a4*/ 	.byte	0x04, 0x05
        /*09a6*/ 	.short	(.L_687 - .L_686)
.L_686:
        /*09a8*/ 	.word	0x00000180
        /*09ac*/ 	.word	0x00000001
        /*09b0*/ 	.word	0x00000001


	//----- nvinfo : EIATTR_CRS_STACK_SIZE
	.align		4
.L_687:
        /*09b4*/ 	.byte	0x04, 0x1e
        /*09b6*/ 	.short	(.L_689 - .L_688)
.L_688:
        /*09b8*/ 	.word	0x00000000


	//----- nvinfo : EIATTR_CBANK_PARAM_SIZE
	.align		4
.L_689:
        /*09bc*/ 	.byte	0x03, 0x19
        /*09be*/ 	.short	0x0a70


	//----- nvinfo : EIATTR_PARAM_CBANK
	.align		4
        /*09c0*/ 	.byte	0x04, 0x0a
        /*09c2*/ 	.short	(.L_691 - .L_690)
	.align		4
.L_690:
        /*09c4*/ 	.word	index@(.nv.constant0._ZN7cutlass13device_kernelIN5flash11enable_sm90INS1_16FlashAttnFwdSm90INS1_25CollectiveMainloopFwdSm90ILi2EN4cute5tupleIJNS5_1CILi1EEES8_S8_EEENS6_IJNS7_ILi64EEESA_SA_EEELi512ENS_10bfloat16_tEfNS_4arch4Sm90ELb0ELb0ELb0ELb1ELb0ELb0ELb0ELb0ELb0ELb0ELb0ELb0EEENS1_21CollectiveEpilogueFwdINS6_IJSA_NS7_ILi512EEESA_EEES9_SC_SE_Li256ELb1ELb0ELb0ELb0EEENS1_36VarlenDynamicPersistentTileSchedulerILi64ELi64ELi256ELi32ELb0ELb0ELb1ELb0ELb1ELb1EEEEEEEEEvNT_6ParamsE)
        /*09c8*/ 	.short	0x0210
        /*09ca*/ 	.short	0x0a70


	//----- nvinfo : EIATTR_SW_WAR
	.align		4
.L_691:
        /*09cc*/ 	.byte	0x04, 0x36
        /*09ce*/ 	.short	(.L_693 - .L_692)
.L_692:
        /*09d0*/ 	.word	0x00000008
.L_693:


//--------------------- .nv.info._ZN7cutlass13device_kernelIN5flash11enable_sm90INS1_16FlashAttnFwdSm90INS1_25CollectiveMainloopFwdSm90ILi2EN4cute5tupleIJNS5_1CILi1EEES8_S8_EEENS6_IJNS7_ILi64EEESA_SA_EEELi512ENS_10bfloat16_tEfNS_4arch4Sm90ELb0ELb0ELb0ELb1ELb0ELb1ELb0ELb0ELb0ELb0ELb0ELb0EEENS1_21CollectiveEpilogueFwdINS6_IJSA_NS7_ILi512EEESA_EEES9_SC_SE_Li256ELb1ELb0ELb0ELb0EEENS1_36VarlenDynamicPersistentTileSchedulerILi64ELi64ELi256ELi32ELb0ELb0ELb1ELb0ELb1ELb1EEEEEEEEEvNT_6ParamsE --------------------------
	.section	.nv.info._ZN7cutlass13device_kernelIN5flash11enable_sm90INS1_16FlashAttnFwdSm90INS1_25CollectiveMainloopFwdSm90ILi2EN4cute5tupleIJNS5_1CILi1EEES8_S8_EEENS6_IJNS7_ILi64EEESA_SA_EEELi512ENS_10bfloat16_tEfNS_4arch4Sm90ELb0ELb0ELb0ELb1ELb0ELb1ELb0ELb0ELb0ELb0ELb0ELb0EEENS1_21CollectiveEpilogueFwdINS6_IJSA_NS7_ILi512EEESA_EEES9_SC_SE_Li256ELb1ELb0ELb0ELb0EEENS1_36VarlenDynamicPersistentTileSchedulerILi64ELi64ELi256ELi32ELb0ELb0ELb1ELb0ELb1ELb1EEEEEEEEEvNT_6ParamsE,"",@"SHT_CUDA_INFO"
	.sectionflags	@""
	.align	4


	//----- nvinfo : EIATTR_CUDA_API_VERSION
	.align		4
        /*0000*/ 	.byte	0x04, 0x37
        /*0002*/ 	.short	(.L_695 - .L_694)
.L_694:
        /*0004*/ 	.word	0x00000082


	//----- nvinfo : EIATTR_KPARAM_INFO
	.align		4
.L_695:
        /*0008*/ 	.byte	0x04, 0x17
        /*000a*/ 	.short	(.L_697 - .L_696)
.L_696:
        /*000c*/ 	.word	0x00000000
        /*0010*/ 	.short	0x0000
        /*0012*/ 	.short	0x0070
        /*0014*/ 	.byte	0x00, 0xf0, 0x01, 0x28


	//----- nvinfo : EIATTR_SPARSE_MMA_MASK
	.align		4
.L_697:
        /*0018*/ 	.byte	0x03, 0x50
        /*001a*/ 	.short	0x0000


	//----- nvinfo : EIATTR_MAXREG_COUNT
	.align		4
        /*001c*/ 	.byte	0x03, 0x1b
        /*001e*/ 	.short	0x00a8


	//----- nvinfo : EIATTR_NUM_BARRIERS
	.align		4
        /*0020*/ 	.byte	0x02, 0x4c
        /*0022*/ 	.byte	0x10
	.zero		1


	//----- nvinfo : EIATTR_EXTERNS
	.align		4
        /*0024*/ 	.byte	0x04, 0x0f
        /*0026*/ 	.short	(.L_699 - .L_698)


	//   ....[0]....
	.align		4
.L_698:
        /*0028*/ 	.word	index@(__assertfail)


	//----- nvinfo : EIATTR_ANNOTATIONS
	.align		4
.L_699:
        /*002c*/ 	.byte	0x04, 0x55
        /*002e*/ 	.short	(.L_701 - .L_700)


	//   ....[0]....
.L_700:
        /* <DEDUP_REMOVED lines=44> */


	//----- nvinfo : EIATTR_MERCURY_ISA_VERSION
	.align		4
.L_701:
        /*02d8*/ 	.byte	0x03, 0x5f
        /*02da*/ 	.short	0x0101


	//----- nvinfo : EIATTR_UNUSED_LOAD_BYTE_OFFSET
	.align		4
        /*02dc*/ 	.byte	0x04, 0x44
        /*02de*/ 	.short	(.L_703 - .L_702)


	//   ....[0]....
.L_702:
        /*02e0*/ 	.word	0x00000ae0
        /*02e4*/ 	.word	0x0000fff0


	//   ....[1]....
        /*02e8*/ 	.word	0x0000c130
        /*02ec*/ 	.word	0x0000fff0


	//----- nvinfo : EIATTR_INT_WARP_WIDE_INSTR_OFFSETS
	.align		4
.L_703:
        /*02f0*/ 	.byte	0x04, 0x31
        /*02f2*/ 	.short	(.L_705 - .L_704)


	//   ....[0]....
.L_704:
        /*02f4*/ 	.word	0x000001c0


	//   ....[1]....
        /*02f8*/ 	.word	0x00000200


	//   ....[2]....
        /*02fc*/ 	.word	0x000002d0


	//   ....[3]....
        /*0300*/ 	.word	0x000108b0


	//   ....[4]....
        /*0304*/ 	.word	0x00010940


	//   ....[5]....
        /*0308*/ 	.word	0x00010dc0


	//   ....[6]....
        /*030c*/ 	.word	0x00010df0


	//   ....[7]....
        /*0310*/ 	.word	0x00013710


	//   ....[8]....
        /*0314*/ 	.word	0x000137a0


	//----- nvinfo : EIATTR_COOP_GROUP_MASK_REGIDS
	.align		4
.L_705:
        /*0318*/ 	.byte	0x04, 0x29
        /*031a*/ 	.short	(.L_707 - .L_706)


	//   ....[0]....
.L_706:
        /*031c*/ 	.word	0xffffffff


	//   ....[1]....
        /*0320*/ 	.word	0xffffffff


	//   ....[2]....
        /*0324*/ 	.word	0xffffffff


	//   ....[3]....
        /*0328*/ 	.word	0xffffffff


	//   ....[4]....
        /*032c*/ 	.word	0xffffffff


	//   ....[5]....
        /*0330*/ 	.word	0xffffffff


	//   ....[6]....
        /*0334*/ 	.word	0xffffffff


	//   ....[7]....
        /*0338*/ 	.word	0xffffffff


	//   ....[8]....
        /*033c*/ 	.word	0xffffffff


	//   ....[9]....
        /*0340*/ 	.word	0xffffffff


	//   ....[10]....
        /*0344*/ 	.word	0xffffffff


	//   ....[11]....
        /*0348*/ 	.word	0xffffffff


	//   ....[12]....
        /*034c*/ 	.word	0xffffffff


	//   ....[13]....
        /*0350*/ 	.word	0xffffffff


	//   ....[14]....
        /*0354*/ 	.word	0xffffffff


	//   ....[15]....
        /*0358*/ 	.word	0xffffffff


	//   ....[16]....
        /*035c*/ 	.word	0xffffffff


	//   ....[17]....
        /*0360*/ 	.word	0xffffffff


	//   ....[18]....
        /*0364*/ 	.word	0xffffffff


	//   ....[19]....
        /*0368*/ 	.word	0xffffffff


	//   ....[20]....
        /*036c*/ 	.word	0xffffffff


	//   ....[21]....
        /*0370*/ 	.word	0xffffffff


	//   ....[22]....
        /*0374*/ 	.word	0xffffffff


	//   ....[23]....
        /*0378*/ 	.word	0xffffffff


	//   ....[24]....
        /*037c*/ 	.word	0xffffffff


	//   ....[25]....
        /*0380*/ 	.word	0xffffffff


	//   ....[26]....
        /*0384*/ 	.word	0xffffffff


	//   ....[27]....
        /*0388*/ 	.word	0xffffffff


	//   ....[28]....
        /*038c*/ 	.word	0xffffffff


	//   ....[29]....
        /*0390*/ 	.word	0xffffffff


	//   ....[30]....
        /*0394*/ 	.word	0xffffffff


	//   ....[31]....
        /*0398*/ 	.word	0xffffffff


	//   ....[32]....
        /*039c*/ 	.word	0xffffffff


	//   ....[33]....
        /*03a0*/ 	.word	0xffffffff


	//   ....[34]....
        /*03a4*/ 	.word	0xffffffff


	//   ....[35]....
        /*03a8*/ 	.word	0xffffffff


	//   ....[36]....
        /*03ac*/ 	.word	0xffffffff


	//   ....[37]....
        /*03b0*/ 	.word	0xffffffff


	//   ....[38]....
        /*03b4*/ 	.word	0xffffffff


	//   ....[39]....
        /*03b8*/ 	.word	0xffffffff


	//   ....[40]....
        /*03bc*/ 	.word	0xffffffff


	//   ....[41]....
        /*03c0*/ 	.word	0xffffffff


	//   ....[42]....
        /*03c4*/ 	.word	0xffffffff


	//   ....[43]....
        /*03c8*/ 	.word	0xffffffff


	//   ....[44]....
        /*03cc*/ 	.word	0xffffffff


	//   ....[45]....
        /*03d0*/ 	.word	0xffffffff


	//   ....[46]....
        /*03d4*/ 	.word	0xffffffff


	//   ....[47]....
        /*03d8*/ 	.word	0xffffffff


	//   ....[48]....
        /*03dc*/ 	.word	0xffffffff


	//   ....[49]....
        /*03e0*/ 	.word	0xffffffff


	//   ....[50]....
        /*03e4*/ 	.word	0xffffffff


	//   ....[51]....
        /*03e8*/ 	.word	0xffffffff


	//   ....[52]....
        /*03ec*/ 	.word	0xffffffff


	//   ....[53]....
        /*03f0*/ 	.word	0xffffffff


	//   ....[54]....
        /*03f4*/ 	.word	0xffffffff


	//   ....[55]....
        /*03f8*/ 	.word	0xffffffff


	//   ....[56]....
        /*03fc*/ 	.word	0xffffffff


	//   ....[57]....
        /*0400*/ 	.word	0xffffffff


	//   ....[58]....
        /*0404*/ 	.word	0x0500000f


	//   ....[59]....
        /*0408*/ 	.word	0x0500000f


	//   ....[60]....
        /*040c*/ 	.word	0x0500000f


	//   ....[61]....
        /*0410*/ 	.word	0x0500000f


	//   ....[62]....
        /*0414*/ 	.word	0x0500000f


	//   ....[63]....
        /*0418*/ 	.word	0x0500000f


	//   ....[64]....
        /*041c*/ 	.word	0x0500000f


	//   ....[65]....
        /*0420*/ 	.word	0x0500000f


	//   ....[66]....
        /*0424*/ 	.word	0x0500000f


	//   ....[67]....
        /*0428*/ 	.word	0x0500000f


	//   ....[68]....
        /*042c*/ 	.word	0x0500000f


	//   ....[69]....
        /*0430*/ 	.word	0x0500000f


	//   ....[70]....
        /*0434*/ 	.word	0x0500000f


	//   ....[71]....
        /*0438*/ 	.word	0x0500000f


	//   ....[72]....
        /*043c*/ 	.word	0x0500000f


	//   ....[73]....
        /*0440*/ 	.word	0x0500000f


	//   ....[74]....
        /*0444*/ 	.word	0x0500000f


	//   ....[75]....
        /*0448*/ 	.word	0x0500000f


	//   ....[76]....
        /*044c*/ 	.word	0x0500000f


	//   ....[77]....
        /*0450*/ 	.word	0x0500000f


	//   ....[78]....
        /*0454*/ 	.word	0x0500000f


	//   ....[79]....
        /*0458*/ 	.word	0x0500000f


	//   ....[80]....
        /*045c*/ 	.word	0x0500000f


	//   ....[81]....
        /*0460*/ 	.word	0x0500000f


	//   ....[82]....
        /*0464*/ 	.word	0x0500000f


	//   ....[83]....
        /*0468*/ 	.word	0x0500000f


	//   ....[84]....
        /*046c*/ 	.word	0x0500000f


	//   ....[85]....
        /*0470*/ 	.word	0x0500000f


	//----- nvinfo : EIATTR_COOP_GROUP_INSTR_OFFSETS
	.align		4
.L_707:
        /*0474*/ 	.byte	0x04, 0x28
        /*0476*/ 	.short	(.L_709 - .L_708)


	//   ....[0]....
.L_708:
        /*0478*/ 	.word	0x00000060


	//   ....[1]....
        /*047c*/ 	.word	0x000001d0


	//   ....[2]....
        /*0480*/ 	.word	0x00000210


	//   ....[3]....
        /*0484*/ 	.word	0x00000400


	//   ....[4]....
        /*0488*/ 	.word	0x00000560


	//   ....[5]....
        /*048c*/ 	.word	0x00000680


	//   ....[6]....
        /*0490*/ 	.word	0x000007e0


	//   ....[7]....
        /*0494*/ 	.word	0x00004730


	//   ....[8]....
        /*0498*/ 	.word	0x00006210


	//   ....[9]....
        /*049c*/ 	.word	0x00008ed0


	//   ....[10]....
        /*04a0*/ 	.word	0x00008fb0


	//   ....[11]....
        /*04a4*/ 	.word	0x00009140


	//   ....[12]....
        /*04a8*/ 	.word	0x000091e0


	//   ....[13]....
        /*04ac*/ 	.word	0x00009b90


	//   ....[14]....
        /*04b0*/ 	.word	0x0000a0d0


	//   ....[15]....
        /*04b4*/ 	.word	0x0000a100


	//   ....[16]....
        /*04b8*/ 	.word	0x0000a3a0


	//   ....[17]....
        /*04bc*/ 	.word	0x0000a570


	//   ....[18]....
        /*04c0*/ 	.word	0x0000b5f0


	//   ....[19]....
        /*04c4*/ 	.word	0x0000b640


	//   ....[20]....
        /*04c8*/ 	.word	0x0000b670


	//   ....[21]....
        /*04cc*/ 	.word	0x0000b6e0


	//   ....[22]....
        /*04d0*/ 	.word	0x0000b6f0


	//   ....[23]....
        /*04d4*/ 	.word	0x0000d0d0


	//   ....[24]....
        /*04d8*/ 	.word	0x0000e860


	//   ....[25]....
        /*04dc*/ 	.word	0x0000e9f0


	//   ....[26]....
        /*04e0*/ 	.word	0x0000ea20


	//   ....[27]....
        /*04e4*/ 	.word	0x0000ea60


	//   ....[28]....
        /*04e8*/ 	.word	0x0000eac0


	//   ....[29]....
        /*04ec*/ 	.word	0x0000eb20


	//   ....[30]....
        /*04f0*/ 	.word	0x0000eb60


	//   ....[31]....
        /*04f4*/ 	.word	0x0000ed10


	//   ....[32]....
        /*04f8*/ 	.word	0x0000ed70


	//   ....[33]....
        /*04fc*/ 	.word	0x0000edb0


	//   ....[34]....
        /*0500*/ 	.word	0x0000edf0


	//   ....[35]....
        /*0504*/ 	.word	0x0000ee20


	//   ....[36]....
        /*0508*/ 	.word	0x0000ee50


	//   ....[37]....
        /*050c*/ 	.word	0x0000eee0


	//   ....[38]....
        /*0510*/ 	.word	0x0000ef10


	//   ....[39]....
        /*0514*/ 	.word	0x0000efa0


	//   ....[40]....
        /*0518*/ 	.word	0x00013830


	//   ....[41]....
        /*051c*/ 	.word	0x00013840


	//   ....[42]....
        /*0520*/ 	.word	0x00013950


	//   ....[43]....
        /*0524*/ 	.word	0x000139b0


	//   ....[44]....
        /*0528*/ 	.word	0x000139f0


	//   ....[45]....
        /*052c*/ 	.word	0x00013a30


	//   ....[46]....
        /*0530*/ 	.word	0x00013a60


	//   ....[47]....
        /*0534*/ 	.word	0x00013a90


	//   ....[48]....
        /*0538*/ 	.word	0x00013c20


	//   ....[49]....
        /*053c*/ 	.word	0x00013c80


	//   ....[50]....
        /*0540*/ 	.word	0x00013cc0


	//   ....[51]....
        /*0544*/ 	.word	0x00013d00


	//   ....[52]....
        /*0548*/ 	.word	0x00013d30


	//   ....[53]....
        /*054c*/ 	.word	0x00013d60


	//   ....[54]....
        /*0550*/ 	.word	0x00013e20


	//   ....[55]....
        /*0554*/ 	.word	0x00013e40


	//   ....[56]....
        /*0558*/ 	.word	0x00013eb0


	//   ....[57]....
        /*055c*/ 	.word	0x00014300


	//   ....[58]....
        /*0560*/ 	.word	0x000147e0


	//   ....[59]....
        /*0564*/ 	.word	0x00014880


	//   ....[60]....
        /*0568*/ 	.word	0x00014920


	//   ....[61]....
        /*056c*/ 	.word	0x000149c0


	//   ....[62]....
        /*0570*/ 	.word	0x00014ab0


	//   ....[63]....
        /*0574*/ 	.word	0x00014b50


	//   ....[64]....
        /*0578*/ 	.word	0x00014bf0


	//   ....[65]....
        /*057c*/ 	.word	0x00014c90


	//   ....[66]....
        /*0580*/ 	.word	0x00014ef0


	//   ....[67]....
        /*0584*/ 	.word	0x000151d0


	//   ....[68]....
        /*0588*/ 	.word	0x000155f0


	//   ....[69]....
        /*058c*/ 	.word	0x00015680


	//   ....[70]....
        /*0590*/ 	.word	0x00015720


	//   ....[71]....
        /*0594*/ 	.word	0x000157d0


	//   ....[72]....
        /*0598*/ 	.word	0x00015850


	//   ....[73]....
        /*059c*/ 	.word	0x000158d0


	//   ....[74]....
        /*05a0*/ 	.word	0x00015950


	//   ....[75]....
        /*05a4*/ 	.word	0x000159d0


	//   ....[76]....
        /*05a8*/ 	.word	0x00015a60


	//   ....[77]....
        /*05ac*/ 	.word	0x00015b10


	//   ....[78]....
        /*05b0*/ 	.word	0x00015b90


	//   ....[79]....
        /*05b4*/ 	.word	0x00015c10


	//   ....[80]....
        /*05b8*/ 	.word	0x00015c90


	//   ....[81]....
        /*05bc*/ 	.word	0x00015d10


	//   ....[82]....
        /*05c0*/ 	.word	0x00015d80


	//   ....[83]....
        /*05c4*/ 	.word	0x00015e20


	//   ....[84]....
        /*05c8*/ 	.word	0x00015eb0


	//   ....[85]....
        /*05cc*/ 	.word	0x00015fd0


	//----- nvinfo : EIATTR_REG_RECONFIG
	.align		4
.L_709:
        /*05d0*/ 	.byte	0x01, 0x54
	.zero		2


	//----- nvinfo : EIATTR_SYSCALL_OFFSETS
	.align		4
        /*05d4*/ 	.byte	0x04, 0x46
        /*05d6*/ 	.short	(.L_711 - .L_710)


	//   ....[0]....
.L_710:
        /*05d8*/ 	.word	0x00001840


	//   ....[1]....
        /*05dc*/ 	.word	0x00001990


	//   ....[2]....
        /*05e0*/ 	.word	0x000063c0


	//   ....[3]....
        /*05e4*/ 	.word	0x00006870


	//   ....[4]....
        /*05e8*/ 	.word	0x00010ad0


	//   ....[5]....
        /*05ec*/ 	.word	0x00010c10


	//   ....[6]....
        /*05f0*/ 	.word	0x00010d10


	//----- nvinfo : EIATTR_MBARRIER_INSTR_OFFSETS
	.align		4
.L_711:
        /*05f4*/ 	.byte	0x04, 0x39
        /*05f6*/ 	.short	(.L_713 - .L_712)


	//   ....[0]....
.L_712:
        /*05f8*/ 	.word	0x000002f0
        /*05fc*/ 	.word	0x000000ff
        /*0600*/ 	.word	0x00028c00
        /*0604*/ 	.short	0x0100
        /*0606*/ 	.byte	0x08
	.zero		1


	//   ....[1]....
        /*0608*/ 	.word	0x00000300
        /*060c*/ 	.word	0x000000ff
        /*0610*/ 	.word	0x00028c20
        /*0614*/ 	.short	0x0100
        /*0616*/ 	.byte	0x08
	.zero		1


	//   ....[2]....
        /*0618*/ 	.word	0x000003b0
        /*061c*/ 	.word	0x000000ff
        /*0620*/ 	.word	0x00028c30
        /*0624*/ 	.short	0x0100
        /*0626*/ 	.byte	0x06
	.zero		1


	//   ....[3]....
        /*0628*/ 	.word	0x000003c0
        /*062c*/ 	.word	0x000000ff
        /*0630*/ 	.word	0x00028c40
        /*0634*/ 	.short	0x0100
        /*0636*/ 	.byte	0x06
	.zero		1


	//   ....[4]....
        /*0638*/ 	.word	0x000003d0
        /*063c*/ 	.word	0x000000ff
        /*0640*/ 	.word	0x00028c38
        /*0644*/ 	.short	0x0100
        /*0646*/ 	.byte	0x06
	.zero		1


	//   ....[5]....
        /*0648*/ 	.word	0x000003e0
        /*064c*/ 	.word	0x000000ff
        /*0650*/ 	.word	0x00028c48
        /*0654*/ 	.short	0x0100
        /*0656*/ 	.byte	0x06
	.zero		1


	//   ....[6]....
        /*0658*/ 	.word	0x00000510
        /*065c*/ 	.word	0x000000ff
        /*0660*/ 	.word	0x00028c50
        /*0664*/ 	.short	0x0100
        /*0666*/ 	.byte	0x08
	.zero		1


	//   ....[7]....
        /*0668*/ 	.word	0x00000520
        /*066c*/ 	.word	0x000000ff
        /*0670*/ 	.word	0x00028c60
        /*0674*/ 	.short	0x0100
        /*0676*/ 	.byte	0x08
	.zero		1


	//   ....[8]....
        /*0678*/ 	.word	0x00000530
        /*067c*/ 	.word	0x000000ff
        /*0680*/ 	.word	0x00028c58
        /*0684*/ 	.short	0x0100
        /*0686*/ 	.byte	0x08
	.zero		1


	//   ....[9]....
        /*0688*/ 	.word	0x00000540
        /*068c*/ 	.word	0x000000ff
        /*0690*/ 	.word	0x00028c68
        /*0694*/ 	.short	0x0100
        /*0696*/ 	.byte	0x08
	.zero		1


	//   ....[10]....
        /*0698*/ 	.word	0x00000630
        /*069c*/ 	.word	0x000000ff
        /*06a0*/ 	.word	0x00028c70
        /*06a4*/ 	.short	0x0100
        /*06a6*/ 	.byte	0x06
	.zero		1


	//   ....[11]....
        /*06a8*/ 	.word	0x00000640
        /*06ac*/ 	.word	0x000000ff
        /*06b0*/ 	.word	0x00028c80
        /*06b4*/ 	.short	0x0100
        /*06b6*/ 	.byte	0x06
	.zero		1


	//   ....[12]....
        /*06b8*/ 	.word	0x00000650
        /*06bc*/ 	.word	0x000000ff
        /*06c0*/ 	.word	0x00028c78
        /*06c4*/ 	.short	0x0100
        /*06c6*/ 	.byte	0x06
	.zero		1


	//   ....[13]....
        /*06c8*/ 	.word	0x00000660
        /*06cc*/ 	.word	0x000000ff
        /*06d0*/ 	.word	0x00028c88
        /*06d4*/ 	.short	0x0100
        /*06d6*/ 	.byte	0x06
	.zero		1


	//   ....[14]....
        /*06d8*/ 	.word	0x00000790
        /*06dc*/ 	.word	0x000000ff
        /*06e0*/ 	.word	0x00028c90
        /*06e4*/ 	.short	0x0100
        /*06e6*/ 	.byte	0x08
	.zero		1


	//   ....[15]....
        /*06e8*/ 	.word	0x000007a0
        /*06ec*/ 	.word	0x000000ff
        /*06f0*/ 	.word	0x00028ca0
        /*06f4*/ 	.short	0x0100
        /*06f6*/ 	.byte	0x08
	.zero		1


	//   ....[16]....
        /*06f8*/ 	.word	0x000007b0
        /*06fc*/ 	.word	0x000000ff
        /*0700*/ 	.word	0x00028c98
        /*0704*/ 	.short	0x0100
        /*0706*/ 	.byte	0x08
	.zero		1


	//   ....[17]....
        /*0708*/ 	.word	0x000007c0
        /*070c*/ 	.word	0x000000ff
        /*0710*/ 	.word	0x00028ca8
        /*0714*/ 	.short	0x0100
        /*0716*/ 	.byte	0x08
	.zero		1


	//   ....[18]....
        /*0718*/ 	.word	0x000008f0
        /*071c*/ 	.word	0x000000ff
        /*0720*/ 	.word	0x00028cb0
        /*0724*/ 	.short	0x0100
        /*0726*/ 	.byte	0x08
	.zero		1


	//   ....[19]....
        /*0728*/ 	.word	0x00000900
        /*072c*/ 	.word	0x000000ff
        /*0730*/ 	.word	0x00028cc0
        /*0734*/ 	.short	0x0100
        /*0736*/ 	.byte	0x08
	.zero		1


	//   ....[20]....
        /*0738*/ 	.word	0x00000910
        /*073c*/ 	.word	0x000000ff
        /*0740*/ 	.word	0x00028cb8
        /*0744*/ 	.short	0x0100
        /*0746*/ 	.byte	0x08
	.zero		1


	//   ....[21]....
        /*0748*/ 	.word	0x00000920
        /*074c*/ 	.word	0x000000ff
        /*0750*/ 	.word	0x00028cc8
        /*0754*/ 	.short	0x0100
        /*0756*/ 	.byte	0x08
	.zero		1


	//   ....[22]....
        /*0758*/ 	.word	0x00002620
        /*075c*/ 	.word	0x0000004a
        /*0760*/ 	.word	0x00028c90
        /*0764*/ 	.short	0x010a
        /*0766*/ 	.byte	0x3f
	.zero		1


	//   ....[23]....
        /*0768*/ 	.word	0x00003050
        /*076c*/ 	.word	0x0000004a
        /*0770*/ 	.word	0x00028c90
        /*0774*/ 	.short	0x010a
        /*0776*/ 	.byte	0x3f
	.zero		1


	//   ....[24]....
        /*0778*/ 	.word	0x00003950
        /*077c*/ 	.word	0x0000004a
        /*0780*/ 	.word	0x00028c90
        /*0784*/ 	.short	0x010a
        /*0786*/ 	.byte	0x3f
	.zero		1


	//   ....[25]....
        /*0788*/ 	.word	0x00003b50
        /*078c*/ 	.word	0x00000004
        /*0790*/ 	.word	0x00000000
        /*0794*/ 	.short	0x0101
        /*0796*/ 	.byte	0x3f
	.zero		1


	//   ....[26]....
        /*0798*/ 	.word	0x00003b90
        /*079c*/ 	.word	0x0000004a
        /*07a0*/ 	.word	0x00028cb0
        /*07a4*/ 	.short	0x010a
        /*07a6*/ 	.byte	0x3f
	.zero		1


	//   ....[27]....
        /*07a8*/ 	.word	0x000041f0
        /*07ac*/ 	.word	0x0000004a
        /*07b0*/ 	.word	0x00000000
        /*07b4*/ 	.short	0x0101
        /*07b6*/ 	.byte	0x3f
	.zero		1


	//   ....[28]....
        /*07b8*/ 	.word	0x00004840
        /*07bc*/ 	.word	0x00000008
        /*07c0*/ 	.word	0x00028c50
        /*07c4*/ 	.short	0x010a
        /*07c6*/ 	.byte	0x3f
	.zero		1


	//   ....[29]....
        /*07c8*/ 	.word	0x00004be0
        /*07cc*/ 	.word	0x00000000
        /*07d0*/ 	.word	0x00000000
        /*07d4*/ 	.short	0x0101
        /*07d6*/ 	.byte	0x3f
	.zero		1


	//   ....[30]....
        /*07d8*/ 	.word	0x00005530
        /*07dc*/ 	.word	0x00000000
        /*07e0*/ 	.word	0x00028c50
        /*07e4*/ 	.short	0x010a
        /*07e6*/ 	.byte	0x3f
	.zero		1


	//   ....[31]....
        /*07e8*/ 	.word	0x00005580
        /*07ec*/ 	.word	0x00000000
        /*07f0*/ 	.word	0x00028c50
        /*07f4*/ 	.short	0x010a
        /*07f6*/ 	.byte	0x3f
	.zero		1


	//   ....[32]....
        /*07f8*/ 	.word	0x000058d0
        /*07fc*/ 	.word	0x00000000
        /*0800*/ 	.word	0x00000000
        /*0804*/ 	.short	0x0101
        /*0806*/ 	.byte	0x3f
	.zero		1


	//   ....[33]....
        /*0808*/ 	.word	0x00006450
        /*080c*/ 	.word	0x00000002
        /*0810*/ 	.word	0x00028c00
        /*0814*/ 	.short	0x010a
        /*0816*/ 	.byte	0x3f
	.zero		1


	//   ....[34]....
        /*0818*/ 	.word	0x000064a0
        /*081c*/ 	.word	0x00000002
        /*0820*/ 	.word	0x00028c00
        /*0824*/ 	.short	0x010a
        /*0826*/ 	.byte	0x3f
	.zero		1


	//   ....[35]....
        /*0828*/ 	.word	0x00006b60
        /*082c*/ 	.word	0x00000002
        /*0830*/ 	.word	0x00028c00
        /*0834*/ 	.short	0x010a
        /*0836*/ 	.byte	0x3f
	.zero		1


	//   ....[36]....
        /*0838*/ 	.word	0x00007990
        /*083c*/ 	.word	0x00000002
        /*0840*/ 	.word	0x00028c00
        /*0844*/ 	.short	0x010a
        /*0846*/ 	.byte	0x3f
	.zero		1


	//   ....[37]....
        /*0848*/ 	.word	0x00008720
        /*084c*/ 	.word	0x0000000f
        /*0850*/ 	.word	0x00028c30
        /*0854*/ 	.short	0x010a
        /*0856*/ 	.byte	0x3f
	.zero		1


	//   ....[38]....
        /*0858*/ 	.word	0x000087d0
        /*085c*/ 	.word	0x0000000f
        /*0860*/ 	.word	0x00028c30
        /*0864*/ 	.short	0x010a
        /*0866*/ 	.byte	0x3f
	.zero		1


	//   ....[39]....
        /*0868*/ 	.word	0x00009480
        /*086c*/ 	.word	0x0000000c
        /*0870*/ 	.word	0x00000000
        /*0874*/ 	.short	0x0101
        /*0876*/ 	.byte	0x3f
	.zero		1


	//   ....[40]....
        /*0878*/ 	.word	0x00009870
        /*087c*/ 	.word	0x0000000f
        /*0880*/ 	.word	0x00028c50
        /*0884*/ 	.short	0x010a
        /*0886*/ 	.byte	0x3f
	.zero		1


	//   ....[41]....
        /*0888*/ 	.word	0x00009900
        /*088c*/ 	.word	0x0000000f
        /*0890*/ 	.word	0x00028c50
        /*0894*/ 	.short	0x010a
        /*0896*/ 	.byte	0x3f
	.zero		1


	//   ....[42]....
        /*0898*/ 	.word	0x00009bb0
        /*089c*/ 	.word	0x0000000f
        /*08a0*/ 	.word	0x00000000
        /*08a4*/ 	.short	0x0101
        /*08a6*/ 	.byte	0x3f
	.zero		1


	//   ....[43]....
        /*08a8*/ 	.word	0x00009cc0
        /*08ac*/ 	.word	0x0000000f
        /*08b0*/ 	.word	0x00028c30
        /*08b4*/ 	.short	0x010a
        /*08b6*/ 	.byte	0x3f
	.zero		1


	//   ....[44]....
        /*08b8*/ 	.word	0x00009d70
        /*08bc*/ 	.word	0x0000000f
        /*08c0*/ 	.word	0x00028c30
        /*08c4*/ 	.short	0x010a
        /*08c6*/ 	.byte	0x3f
	.zero		1


	//   ....[45]....
        /*08c8*/ 	.word	0x0000a910
        /*08cc*/ 	.word	0x0000009a
        /*08d0*/ 	.word	0x00000000
        /*08d4*/ 	.short	0x0101
        /*08d6*/ 	.byte	0x3f
	.zero		1


	//   ....[46]....
        /*08d8*/ 	.word	0x0000b2e0
        /*08dc*/ 	.word	0x0000000f
        /*08e0*/ 	.word	0x00028c50
        /*08e4*/ 	.short	0x010a
        /*08e6*/ 	.byte	0x3f
	.zero		1


	//   ....[47]....
        /*08e8*/ 	.word	0x0000b330
        /*08ec*/ 	.word	0x0000000f
        /*08f0*/ 	.word	0x00028c50
        /*08f4*/ 	.short	0x010a
        /*08f6*/ 	.byte	0x3f
	.zero		1


	//   ....[48]....
        /*08f8*/ 	.word	0x0000b610
        /*08fc*/ 	.word	0x0000000f
        /*0900*/ 	.word	0x00000000
        /*0904*/ 	.short	0x0101
        /*0906*/ 	.byte	0x3f
	.zero		1


	//   ....[49]....
        /*0908*/ 	.word	0x0000d950
        /*090c*/ 	.word	0x00000000
        /*0910*/ 	.word	0x00000000
        /*0914*/ 	.short	0x0101
        /*0916*/ 	.byte	0x3f
	.zero		1


	//   ....[50]....
        /*0918*/ 	.word	0x0000f9c0
        /*091c*/ 	.word	0x00000005
        /*0920*/ 	.word	0x00028c20
        /*0924*/ 	.short	0x010a
        /*0926*/ 	.byte	0x3f
	.zero		1


	//   ....[51]....
        /*0928*/ 	.word	0x0000fa50
        /*092c*/ 	.word	0x00000006
        /*0930*/ 	.word	0x00028ca0
        /*0934*/ 	.short	0x010a
        /*0936*/ 	.byte	0x3f
	.zero		1


	//   ....[52]....
        /*0938*/ 	.word	0x0000fc30
        /*093c*/ 	.word	0x00000006
        /*0940*/ 	.word	0x00028cc0
        /*0944*/ 	.short	0x010a
        /*0946*/ 	.byte	0x3f
	.zero		1


	//   ....[53]....
        /*0948*/ 	.word	0x00010180
        /*094c*/ 	.word	0x00000007
        /*0950*/ 	.word	0x00028ca0
        /*0954*/ 	.short	0x010a
        /*0956*/ 	.byte	0x3f
	.zero		1


	//   ....[54]....
        /*0958*/ 	.word	0x00010340
        /*095c*/ 	.word	0x00000007
        /*0960*/ 	.word	0x00028cc0
        /*0964*/ 	.short	0x010a
        /*0966*/ 	.byte	0x3f
	.zero		1


	//   ....[55]....
        /*0968*/ 	.word	0x00011270
        /*096c*/ 	.word	0x00000005
        /*0970*/ 	.word	0x00028c40
        /*0974*/ 	.short	0x010a
        /*0976*/ 	.byte	0x3f
	.zero		1


	//   ....[56]....
        /*0978*/ 	.word	0x00011670
        /*097c*/ 	.word	0x00000007
        /*0980*/ 	.word	0x00028c20
        /*0984*/ 	.short	0x010a
        /*0986*/ 	.byte	0x3f
	.zero		1


	//   ....[57]....
        /*0988*/ 	.word	0x00011730
        /*098c*/ 	.word	0x00000002
        /*0990*/ 	.word	0x00028c60
        /*0994*/ 	.short	0x010a
        /*0996*/ 	.byte	0x3f
	.zero		1


	//   ....[58]....
        /*0998*/ 	.word	0x00011ee0
        /*099c*/ 	.word	0x00000002
        /*09a0*/ 	.word	0x00028c40
        /*09a4*/ 	.short	0x010a
        /*09a6*/ 	.byte	0x3f
	.zero		1


	//   ....[59]....
        /*09a8*/ 	.word	0x000120f0
        /*09ac*/ 	.word	0x00000002
        /*09b0*/ 	.word	0x00028c60
        /*09b4*/ 	.short	0x010a
        /*09b6*/ 	.byte	0x3f
	.zero		1


	//   ....[60]....
        /*09b8*/ 	.word	0x000127b0
        /*09bc*/ 	.word	0x00000002
        /*09c0*/ 	.word	0x00028c40
        /*09c4*/ 	.short	0x010a
        /*09c6*/ 	.byte	0x3f
	.zero		1


	//   ....[61]....
        /*09c8*/ 	.word	0x000129b0
        /*09cc*/ 	.word	0x00000002
        /*09d0*/ 	.word	0x00028c60
        /*09d4*/ 	.short	0x010a
        /*09d6*/ 	.byte	0x3f
	.zero		1


	//   ....[62]....
        /*09d8*/ 	.word	0x00012ff0
        /*09dc*/ 	.word	0x00000002
        /*09e0*/ 	.word	0x00028c40
        /*09e4*/ 	.short	0x010a
        /*09e6*/ 	.byte	0x3f
	.zero		1


	//   ....[63]....
        /*09e8*/ 	.word	0x00013200
        /*09ec*/ 	.word	0x00000002
        /*09f0*/ 	.word	0x00028c60
        /*09f4*/ 	.short	0x010a
        /*09f6*/ 	.byte	0x3f
	.zero		1


	//   ....[64]....
        /*09f8*/ 	.word	0x00014280
        /*09fc*/ 	.word	0x00000000
        /*0a00*/ 	.word	0x00028c20
        /*0a04*/ 	.short	0x010a
        /*0a06*/ 	.byte	0x3f
	.zero		1


	//   ....[65]....
        /*0a08*/ 	.word	0x00014430
        /*0a0c*/ 	.word	0x00000006
        /*0a10*/ 	.word	0x00000000
        /*0a14*/ 	.short	0x010a
        /*0a16*/ 	.byte	0x3f
	.zero		1


	//   ....[66]....
        /*0a18*/ 	.word	0x000144a0
        /*0a1c*/ 	.word	0x00000007
        /*0a20*/ 	.word	0x00000000
        /*0a24*/ 	.short	0x010a
        /*0a26*/ 	.byte	0x3f
	.zero		1


	//   ....[67]....
        /*0a28*/ 	.word	0x00014510
        /*0a2c*/ 	.word	0x00000004
        /*0a30*/ 	.word	0x00000000
        /*0a34*/ 	.short	0x010a
        /*0a36*/ 	.byte	0x3f
	.zero		1


	//   ....[68]....
        /*0a38*/ 	.word	0x00014540
        /*0a3c*/ 	.word	0x00000003
        /*0a40*/ 	.word	0x00000000
        /*0a44*/ 	.short	0x010a
        /*0a46*/ 	.byte	0x3f
	.zero		1


	//   ....[69]....
        /*0a48*/ 	.word	0x000145a0
        /*0a4c*/ 	.word	0x0000004a
        /*0a50*/ 	.word	0x00028c90
        /*0a54*/ 	.short	0x010a
        /*0a56*/ 	.byte	0x3f
	.zero		1


	//   ....[70]....
        /*0a58*/ 	.word	0x000145f0
        /*0a5c*/ 	.word	0x0000004a
        /*0a60*/ 	.word	0x00028c90
        /*0a64*/ 	.short	0x010a
        /*0a66*/ 	.byte	0x3f
	.zero		1


	//   ....[71]....
        /*0a68*/ 	.word	0x00014640
        /*0a6c*/ 	.word	0x0000004a
        /*0a70*/ 	.word	0x00028c90
        /*0a74*/ 	.short	0x010a
        /*0a76*/ 	.byte	0x3f
	.zero		1


	//   ....[72]....
        /*0a78*/ 	.word	0x00014690
        /*0a7c*/ 	.word	0x0000004a
        /*0a80*/ 	.word	0x00028cb0
        /*0a84*/ 	.short	0x010a
        /*0a86*/ 	.byte	0x3f
	.zero		1


	//   ....[73]....
        /*0a88*/ 	.word	0x000146e0
        /*0a8c*/ 	.word	0x00000008
        /*0a90*/ 	.word	0x00028c50
        /*0a94*/ 	.short	0x010a
        /*0a96*/ 	.byte	0x3f
	.zero		1


	//   ....[74]....
        /*0a98*/ 	.word	0x00014730
        /*0a9c*/ 	.word	0x00000000
        /*0aa0*/ 	.word	0x00028c50
        /*0aa4*/ 	.short	0x010a
        /*0aa6*/ 	.byte	0x3f
	.zero		1


	//   ....[75]....
        /*0aa8*/ 	.word	0x00014a00
        /*0aac*/ 	.word	0x00000002
        /*0ab0*/ 	.word	0x00028c00
        /*0ab4*/ 	.short	0x010a
        /*0ab6*/ 	.byte	0x3f
	.zero		1


	//   ....[76]....
        /*0ab8*/ 	.word	0x00014cd0
        /*0abc*/ 	.word	0x00000002
        /*0ac0*/ 	.word	0x00028c00
        /*0ac4*/ 	.short	0x010a
        /*0ac6*/ 	.byte	0x3f
	.zero		1


	//   ....[77]....
        /*0ac8*/ 	.word	0x00014d20
        /*0acc*/ 	.word	0x0000000f
        /*0ad0*/ 	.word	0x00028c30
        /*0ad4*/ 	.short	0x010a
        /*0ad6*/ 	.byte	0x3f
	.zero		1


	//   ....[78]....
        /*0ad8*/ 	.word	0x00014d70
        /*0adc*/ 	.word	0x0000000f
        /*0ae0*/ 	.word	0x00028c50
        /*0ae4*/ 	.short	0x010a
        /*0ae6*/ 	.byte	0x3f
	.zero		1


	//   ....[79]....
        /*0ae8*/ 	.word	0x00014dc0
        /*0aec*/ 	.word	0x0000000f
        /*0af0*/ 	.word	0x00028c30
        /*0af4*/ 	.short	0x010a
        /*0af6*/ 	.byte	0x3f
	.zero		1


	//   ....[80]....
        /*0af8*/ 	.word	0x00014e10
        /*0afc*/ 	.word	0x0000000f
        /*0b00*/ 	.word	0x00028c50
        /*0b04*/ 	.short	0x010a
        /*0b06*/ 	.byte	0x3f
	.zero		1


	//   ....[81]....
        /*0b08*/ 	.word	0x00014fb0
        /*0b0c*/ 	.word	0x00000005
        /*0b10*/ 	.word	0x00028c20
        /*0b14*/ 	.short	0x010a
        /*0b16*/ 	.byte	0x3f
	.zero		1


	//   ....[82]....
        /*0b18*/ 	.word	0x00015000
        /*0b1c*/ 	.word	0x00000006
        /*0b20*/ 	.word	0x00028ca0
        /*0b24*/ 	.short	0x010a
        /*0b26*/ 	.byte	0x3f
	.zero		1


	//   ....[83]....
        /*0b28*/ 	.word	0x00015050
        /*0b2c*/ 	.word	0x00000006
        /*0b30*/ 	.word	0x00028cc0
        /*0b34*/ 	.short	0x010a
        /*0b36*/ 	.byte	0x3f
	.zero		1


	//   ....[84]....
        /*0b38*/ 	.word	0x000150a0
        /*0b3c*/ 	.word	0x00000007
        /*0b40*/ 	.word	0x00028ca0
        /*0b44*/ 	.short	0x010a
        /*0b46*/ 	.byte	0x3f
	.zero		1


	//   ....[85]....
        /*0b48*/ 	.word	0x000150f0
        /*0b4c*/ 	.word	0x00000007
        /*0b50*/ 	.word	0x00028cc0
        /*0b54*/ 	.short	0x010a
        /*0b56*/ 	.byte	0x3f
	.zero		1


	//   ....[86]....
        /*0b58*/ 	.word	0x00015290
        /*0b5c*/ 	.word	0x00000005
        /*0b60*/ 	.word	0x00028c40
        /*0b64*/ 	.short	0x010a
        /*0b66*/ 	.byte	0x3f
	.zero		1


	//   ....[87]....
        /*0b68*/ 	.word	0x00015310
        /*0b6c*/ 	.word	0x00000005
        /*0b70*/ 	.word	0x00028c20
        /*0b74*/ 	.short	0x010a
        /*0b76*/ 	.byte	0x3f
	.zero		1


	//   ....[88]....
        /*0b78*/ 	.word	0x00015360
        /*0b7c*/ 	.word	0x00000002
        /*0b80*/ 	.word	0x00028c60
        /*0b84*/ 	.short	0x010a
        /*0b86*/ 	.byte	0x3f
	.zero		1


	//   ....[89]....
        /*0b88*/ 	.word	0x000153b0
        /*0b8c*/ 	.word	0x00000002
        /*0b90*/ 	.word	0x00028c40
        /*0b94*/ 	.short	0x010a
        /*0b96*/ 	.byte	0x3f
	.zero		1


	//   ....[90]....
        /*0b98*/ 	.word	0x00015400
        /*0b9c*/ 	.word	0x00000002
        /*0ba0*/ 	.word	0x00028c60
        /*0ba4*/ 	.short	0x010a
        /*0ba6*/ 	.byte	0x3f
	.zero		1


	//   ....[91]....
        /*0ba8*/ 	.word	0x00015450
        /*0bac*/ 	.word	0x00000002
        /*0bb0*/ 	.word	0x00028c40
        /*0bb4*/ 	.short	0x010a
        /*0bb6*/ 	.byte	0x3f
	.zero		1


	//   ....[92]....
        /*0bb8*/ 	.word	0x000154a0
        /*0bbc*/ 	.word	0x00000002
        /*0bc0*/ 	.word	0x00028c60
        /*0bc4*/ 	.short	0x010a
        /*0bc6*/ 	.byte	0x3f
	.zero		1


	//   ....[93]....
        /*0bc8*/ 	.word	0x000154f0
        /*0bcc*/ 	.word	0x00000002
        /*0bd0*/ 	.word	0x00028c40
        /*0bd4*/ 	.short	0x010a
        /*0bd6*/ 	.byte	0x3f
	.zero		1


	//   ....[94]....
        /*0bd8*/ 	.word	0x00015540
        /*0bdc*/ 	.word	0x00000002
        /*0be0*/ 	.word	0x00028c60
        /*0be4*/ 	.short	0x010a
        /*0be6*/ 	.byte	0x3f
	.zero		1


	//   ....[95]....
        /*0be8*/ 	.word	0x00015ef0
        /*0bec*/ 	.word	0x00000000
        /*0bf0*/ 	.word	0x00028c20
        /*0bf4*/ 	.short	0x010a
        /*0bf6*/ 	.byte	0x3f
	.zero		1


	//   ....[96]....
        /*0bf8*/ 	.word	0x00016090
        /*0bfc*/ 	.word	0x00000006
        /*0c00*/ 	.word	0x00000000
        /*0c04*/ 	.short	0x010a
        /*0c06*/ 	.byte	0x3f
	.zero		1


	//   ....[97]....
        /*0c08*/ 	.word	0x000160e0
        /*0c0c*/ 	.word	0x00000007
        /*0c10*/ 	.word	0x00000000
        /*0c14*/ 	.short	0x010a
        /*0c16*/ 	.byte	0x3f
	.zero		1


	//   ....[98]....
        /*0c18*/ 	.word	0x00016130
        /*0c1c*/ 	.word	0x00000004
        /*0c20*/ 	.word	0x00000000
        /*0c24*/ 	.short	0x010a
        /*0c26*/ 	.byte	0x3f
	.zero		1


	//----- nvinfo : EIATTR_NUM_MBARRIERS
	.align		4
.L_713:
        /*0c28*/ 	.byte	0x03, 0x38
        /*0c2a*/ 	.short	0x0016


	//----- nvinfo : EIATTR_EXIT_INSTR_OFFSETS
	.align		4
        /*0c2c*/ 	.byte	0x04, 0x1c
        /*0c2e*/ 	.short	(.L_715 - .L_714)


	//   ....[0]....
.L_714:
        /*0c30*/ 	.word	0x00014590


	//----- nvinfo : EIATTR_MAX_THREADS
	.align		4
.L_715:
        /*0c34*/ 	.byte	0x04, 0x05
        /*0c36*/ 	.short	(.L_717 - .L_716)
.L_716:
        /*0c38*/ 	.word	0x00000180
        /*0c3c*/ 	.word	0x00000001
        /*0c40*/ 	.word	0x00000001


	//----- nvinfo : EIATTR_CRS_STACK_SIZE
	.align		4
.L_717:
        /*0c44*/ 	.byte	0x04, 0x1e
        /*0c46*/ 	.short	(.L_719 - .L_718)
.L_718:
        /*0c48*/ 	.word	0x00000000


	//----- nvinfo : EIATTR_CBANK_PARAM_SIZE
	.align		4
.L_719:
        /*0c4c*/ 	.byte	0x03, 0x19
        /*0c4e*/ 	.short	0x0a70


	//----- nvinfo : EIATTR_PARAM_CBANK
	.align		4
        /*0c50*/ 	.byte	0x04, 0x0a
        /*0c52*/ 	.short	(.L_721 - .L_720)
	.align		4
.L_720:
        /*0c54*/ 	.word	index@(.nv.constant0._ZN7cutlass13device_kernelIN5flash11enable_sm90INS1_16FlashAttnFwdSm90INS1_25CollectiveMainloopFwdSm90ILi2EN4cute5tupleIJNS5_1CILi1EEES8_S8_EEENS6_IJNS7_ILi64EEESA_SA_EEELi512ENS_10bfloat16_tEfNS_4arch4Sm90ELb0ELb0ELb0ELb1ELb0ELb1ELb0ELb0ELb0ELb0ELb0ELb0EEENS1_21CollectiveEpilogueFwdINS6_IJSA_NS7_ILi512EEESA_EEES9_SC_SE_Li256ELb1ELb0ELb0ELb0EEENS1_36VarlenDynamicPersistentTileSchedulerILi64ELi64ELi256ELi32ELb0ELb0ELb1ELb0ELb1ELb1EEEEEEEEEvNT_6ParamsE)
        /*0c58*/ 	.short	0x0210
        /*0c5a*/ 	.short	0x0a70


	//----- nvinfo : EIATTR_SW_WAR
	.align		4
.L_721:
        /*0c5c*/ 	.byte	0x04, 0x36
        /*0c5e*/ 	.short	(.L_723 - .L_722)
.L_722:
        /*0c60*/ 	.word	0x00000008
.L_723:


//--------------------- .nv.info._ZN7cutlass13device_kernelIN5flash11enable_sm90INS1_16FlashAttnFwdSm90INS1_25CollectiveMainloopFwdSm90ILi2EN4cute5tupleIJNS5_1CILi1EEES8_S8_EEENS6_IJNS7_ILi64EEESA_SA_EEELi512ENS_10bfloat16_tEfNS_4arch4Sm90ELb0ELb0ELb0ELb1ELb0ELb0ELb1ELb0ELb0ELb0ELb0ELb0EEENS1_21CollectiveEpilogueFwdINS6_IJSA_NS7_ILi512EEESA_EEES9_SC_SE_Li256ELb1ELb0ELb0ELb0EEENS1_36VarlenDynamicPersistentTileSchedulerILi64ELi64ELi256ELi32ELb0ELb0ELb1ELb0ELb1ELb1EEEEEEEEEvNT_6ParamsE --------------------------
	.section	.nv.info._ZN7cutlass13device_kernelIN5flash11enable_sm90INS1_16FlashAttnFwdSm90INS1_25CollectiveMainloopFwdSm90ILi2EN4cute5tupleIJNS5_1CILi1EEES8_S8_EEENS6_IJNS7_ILi64EEESA_SA_EEELi512ENS_10bfloat16_tEfNS_4arch4Sm90ELb0ELb0ELb0ELb1ELb0ELb0ELb1ELb0ELb0ELb0ELb0ELb0EEENS1_21CollectiveEpilogueFwdINS6_IJSA_NS7_ILi512EEESA_EEES9_SC_SE_Li256ELb1ELb0ELb0ELb0EEENS1_36VarlenDynamicPersistentTileSchedulerILi64ELi64ELi256ELi32ELb0ELb0ELb1ELb0ELb1ELb1EEEEEEEEEvNT_6ParamsE,"",@"SHT_CUDA_INFO"
	.sectionflags	@""
	.align	4


	//----- nvinfo : EIATTR_CUDA_API_VERSION
	.align		4
        /*0000*/ 	.byte	0x04, 0x37
        /*0002*/ 	.short	(.L_725 - .L_724)
.L_724:
        /*0004*/ 	.word	0x00000082


	//----- nvinfo : EIATTR_KPARAM_INFO
	.align		4
.L_725:
        /*0008*/ 	.byte	0x04, 0x17
        /*000a*/ 	.short	(.L_727 - .L_726)
.L_726:
        /*000c*/ 	.word	0x00000000
        /*0010*/ 	.short	0x0000
        /*0012*/ 	.short	0x0070
        /*0014*/ 	.byte	0x00, 0xf0, 0x01, 0x2c


	//----- nvinfo : EIATTR_SPARSE_MMA_MASK
	.align		4
.L_727:
        /*0018*/ 	.byte	0x03, 0x50
        /*001a*/ 	.short	0x0000


	//----- nvinfo : EIATTR_MAXREG_COUNT
	.align		4
        /*001c*/ 	.byte	0x03, 0x1b
        /*001e*/ 	.short	0x00a8


	//----- nvinfo : EIATTR_NUM_BARRIERS
	.align		4
        /*0020*/ 	.byte	0x02, 0x4c
        /*0022*/ 	.byte	0x10
	.zero		1


	//----- nvinfo : EIATTR_EXTERNS
	.align		4
        /*0024*/ 	.byte	0x04, 0x0f
        /*0026*/ 	.short	(.L_729 - .L_728)


	//   ....[0]....
	.align		4
.L_728:
        /*0028*/ 	.word	index@(__assertfail)


	//----- nvinfo : EIATTR_ANNOTATIONS
	.align		4
.L_729:
        /*002c*/ 	.byte	0x04, 0x55
        /*002e*/ 	.short	(.L_731 - .L_730)


	//   ....[0]....
.L_730:
        /* <DEDUP_REMOVED lines=34> */


	//----- nvinfo : EIATTR_MERCURY_ISA_VERSION
	.align		4
.L_731:
        /*0240*/ 	.byte	0x03, 0x5f
        /*0242*/ 	.short	0x0101


	//----- nvinfo : EIATTR_UNUSED_LOAD_BYTE_OFFSET
	.align		4
        /*0244*/ 	.byte	0x04, 0x44
        /*0246*/ 	.short	(.L_733 - .L_732)


	//   ....[0]....
.L_732:
        /*0248*/ 	.word	0x00000a60
        /*024c*/ 	.word	0x0000fff0


	//   ....[1]....
        /*0250*/ 	.word	0x00008b30
        /*0254*/ 	.word	0x0000fff0


	//----- nvinfo : EIATTR_INT_WARP_WIDE_INSTR_OFFSETS
	.align		4
.L_733:
        /*0258*/ 	.byte	0x04, 0x31
        /*025a*/ 	.short	(.L_735 - .L_734)


	//   ....[0]....
.L_734:
        /*025c*/ 	.word	0x00000190


	//   ....[1]....
        /*0260*/ 	.word	0x000001d0


	//   ....[2]....
        /*0264*/ 	.word	0x00000240


	//   ....[3]....
        /*0268*/ 	.word	0x000002b0


	//   ....[4]....
        /*026c*/ 	.word	0x0000c3f0


	//   ....[5]....
        /*0270*/ 	.word	0x0000c4b0


	//   ....[6]....
        /*0274*/ 	.word	0x0000c950


	//   ....[7]....
        /*0278*/ 	.word	0x0000c980


	//   ....[8]....
        /*027c*/ 	.word	0x0000f6c0


	//   ....[9]....
        /*0280*/ 	.word	0x0000f780


	//----- nvinfo : EIATTR_COOP_GROUP_MASK_REGIDS
	.align		4
.L_735:
        /*0284*/ 	.byte	0x04, 0x29
        /*0286*/ 	.short	(.L_737 - .L_736)


	//   ....[0]....
.L_736:
        /*0288*/ 	.word	0xffffffff


	//   ....[1]....
        /*028c*/ 	.word	0xffffffff


	//   ....[2]....
        /*0290*/ 	.word	0xffffffff


	//   ....[3]....
        /*0294*/ 	.word	0xffffffff


	//   ....[4]....
        /*0298*/ 	.word	0xffffffff


	//   ....[5]....
        /*029c*/ 	.word	0xffffffff


	//   ....[6]....
        /*02a0*/ 	.word	0xffffffff


	//   ....[7]....
        /*02a4*/ 	.word	0xffffffff


	//   ....[8]....
        /*02a8*/ 	.word	0xffffffff


	//   ....[9]....
        /*02ac*/ 	.word	0xffffffff


	//   ....[10]....
        /*02b0*/ 	.word	0xffffffff


	//   ....[11]....
        /*02b4*/ 	.word	0xffffffff


	//   ....[12]....
        /*02b8*/ 	.word	0xffffffff


	//   ....[13]....
        /*02bc*/ 	.word	0xffffffff


	//   ....[14]....
        /*02c0*/ 	.word	0xffffffff


	//   ....[15]....
        /*02c4*/ 	.word	0xffffffff


	//   ....[16]....
        /*02c8*/ 	.word	0xffffffff


	//   ....[17]....
        /*02cc*/ 	.word	0xffffffff


	//   ....[18]....
        /*02d0*/ 	.word	0xffffffff


	//   ....[19]....
        /*02d4*/ 	.word	0xffffffff


	//   ....[20]....
        /*02d8*/ 	.word	0xffffffff


	//   ....[21]....
        /*02dc*/ 	.word	0xffffffff


	//   ....[22]....
        /*02e0*/ 	.word	0xffffffff


	//   ....[23]....
        /*02e4*/ 	.word	0xffffffff


	//   ....[24]....
        /*02e8*/ 	.word	0xffffffff


	//   ....[25]....
        /*02ec*/ 	.word	0xffffffff


	//   ....[26]....
        /*02f0*/ 	.word	0xffffffff


	//   ....[27]....
        /*02f4*/ 	.word	0xffffffff


	//   ....[28]....
        /*02f8*/ 	.word	0xffffffff


	//   ....[29]....
        /*02fc*/ 	.word	0xffffffff


	//   ....[30]....
        /*0300*/ 	.word	0xffffffff


	//   ....[31]....
        /*0304*/ 	.word	0xffffffff


	//   ....[32]....
        /*0308*/ 	.word	0xffffffff


	//   ....[33]....
        /*030c*/ 	.word	0xffffffff


	//   ....[34]....
        /*0310*/ 	.word	0xffffffff


	//   ....[35]....
        /*0314*/ 	.word	0xffffffff


	//   ....[36]....
        /*0318*/ 	.word	0xffffffff


	//   ....[37]....
        /*031c*/ 	.word	0xffffffff


	//   ....[38]....
        /*0320*/ 	.word	0xffffffff


	//   ....[39]....
        /*0324*/ 	.word	0xffffffff


	//   ....[40]....
        /*0328*/ 	.word	0xffffffff


	//   ....[41]....
        /*032c*/ 	.word	0xffffffff


	//   ....[42]....
        /*0330*/ 	.word	0xffffffff


	//   ....[43]....
        /*0334*/ 	.word	0xffffffff


	//   ....[44]....
        /*0338*/ 	.word	0xffffffff


	//   ....[45]....
        /*033c*/ 	.word	0xffffffff


	//   ....[46]....
        /*0340*/ 	.word	0xffffffff


	//   ....[47]....
        /*0344*/ 	.word	0xffffffff


	//   ....[48]....
        /*0348*/ 	.word	0xffffffff


	//   ....[49]....
        /*034c*/ 	.word	0xffffffff


	//   ....[50]....
        /*0350*/ 	.word	0xffffffff


	//   ....[51]....
        /*0354*/ 	.word	0xffffffff


	//   ....[52]....
        /*0358*/ 	.word	0xffffffff


	//   ....[53]....
        /*035c*/ 	.word	0xffffffff


	//   ....[54]....
        /*0360*/ 	.word	0xffffffff


	//   ....[55]....
        /*0364*/ 	.word	0xffffffff


	//   ....[56]....
        /*0368*/ 	.word	0xffffffff


	//   ....[57]....
        /*036c*/ 	.word	0xffffffff


	//   ....[58]....
        /*0370*/ 	.word	0xffffffff


	//   ....[59]....
        /*0374*/ 	.word	0xffffffff


	//   ....[60]....
        /*0378*/ 	.word	0x0500000f


	//   ....[61]....
        /*037c*/ 	.word	0x0500000f


	//   ....[62]....
        /*0380*/ 	.word	0x0500000f


	//   ....[63]....
        /*0384*/ 	.word	0x0500000f


	//   ....[64]....
        /*0388*/ 	.word	0x0500000f


	//   ....[65]....
        /*038c*/ 	.word	0x0500000f


	//   ....[66]....
        /*0390*/ 	.word	0x0500000f


	//   ....[67]....
        /*0394*/ 	.word	0x0500000f


	//   ....[68]....
        /*0398*/ 	.word	0x0500000f


	//   ....[69]....
        /*039c*/ 	.word	0x0500000f


	//   ....[70]....
        /*03a0*/ 	.word	0x0500000f


	//   ....[71]....
        /*03a4*/ 	.word	0x0500000f


	//   ....[72]....
        /*03a8*/ 	.word	0x0500000f


	//   ....[73]....
        /*03ac*/ 	.word	0x0500000f


	//   ....[74]....
        /*03b0*/ 	.word	0x0500000f


	//   ....[75]....
        /*03b4*/ 	.word	0x0500000f


	//   ....[76]....
        /*03b8*/ 	.word	0x0500000f


	//   ....[77]....
        /*03bc*/ 	.word	0x0500000f


	//   ....[78]....
        /*03c0*/ 	.word	0x0500000f


	//----- nvinfo : EIATTR_COOP_GROUP_INSTR_OFFSETS
	.align		4
.L_737:
        /*03c4*/ 	.byte	0x04, 0x28
        /*03c6*/ 	.short	(.L_739 - .L_738)


	//   ....[0]....
.L_738:
        /*03c8*/ 	.word	0x00000060


	//   ....[1]....
        /*03cc*/ 	.word	0x000001a0


	//   ....[2]....
        /*03d0*/ 	.word	0x000001e0


	//   ....[3]....
        /*03d4*/ 	.word	0x000003f0


	//   ....[4]....
        /*03d8*/ 	.word	0x00000550


	//   ....[5]....
        /*03dc*/ 	.word	0x00000670


	//   ....[6]....
        /*03e0*/ 	.word	0x000007d0


	//   ....[7]....
        /*03e4*/ 	.word	0x00001720


	//   ....[8]....
        /*03e8*/ 	.word	0x00002e70


	//   ....[9]....
        /*03ec*/ 	.word	0x000036b0


	//   ....[10]....
        /*03f0*/ 	.word	0x00004a40


	//   ....[11]....
        /*03f4*/ 	.word	0x00004ac0


	//   ....[12]....
        /*03f8*/ 	.word	0x00004c90


	//   ....[13]....
        /*03fc*/ 	.word	0x00004d60


	//   ....[14]....
        /*0400*/ 	.word	0x00005550


	//   ....[15]....
        /*0404*/ 	.word	0x00005b20


	//   ....[16]....
        /*0408*/ 	.word	0x00006c40


	//   ....[17]....
        /*040c*/ 	.word	0x00006c70


	//   ....[18]....
        /*0410*/ 	.word	0x00006ed0


	//   ....[19]....
        /*0414*/ 	.word	0x000070a0


	//   ....[20]....
        /*0418*/ 	.word	0x00007fe0


	//   ....[21]....
        /*041c*/ 	.word	0x00008040


	//   ....[22]....
        /*0420*/ 	.word	0x00008070


	//   ....[23]....
        /*0424*/ 	.word	0x000080d0


	//   ....[24]....
        /*0428*/ 	.word	0x000080e0


	//   ....[25]....
        /*042c*/ 	.word	0x00009a60


	//   ....[26]....
        /*0430*/ 	.word	0x0000b4b0


	//   ....[27]....
        /*0434*/ 	.word	0x0000b650


	//   ....[28]....
        /*0438*/ 	.word	0x0000b680


	//   ....[29]....
        /*043c*/ 	.word	0x0000b6c0


	//   ....[30]....
        /*0440*/ 	.word	0x0000b720


	//   ....[31]....
        /*0444*/ 	.word	0x0000b780


	//   ....[32]....
        /*0448*/ 	.word	0x0000b7c0


	//   ....[33]....
        /*044c*/ 	.word	0x0000b980


	//   ....[34]....
        /*0450*/ 	.word	0x0000b9e0


	//   ....[35]....
        /*0454*/ 	.word	0x0000ba20


	//   ....[36]....
        /*0458*/ 	.word	0x0000ba60


	//   ....[37]....
        /*045c*/ 	.word	0x0000ba90


	//   ....[38]....
        /*0460*/ 	.word	0x0000bac0


	//   ....[39]....
        /*0464*/ 	.word	0x0000bb50


	//   ....[40]....
        /*0468*/ 	.word	0x0000bb80


	//   ....[41]....
        /*046c*/ 	.word	0x0000bc10


	//   ....[42]....
        /*0470*/ 	.word	0x0000f810


	//   ....[43]....
        /*0474*/ 	.word	0x0000f820


	//   ....[44]....
        /*0478*/ 	.word	0x0000f940


	//   ....[45]....
        /*047c*/ 	.word	0x0000f9a0


	//   ....[46]....
        /*0480*/ 	.word	0x0000f9e0


	//   ....[47]....
        /*0484*/ 	.word	0x0000fa20


	//   ....[48]....
        /*0488*/ 	.word	0x0000fa50


	//   ....[49]....
        /*048c*/ 	.word	0x0000fa80


	//   ....[50]....
        /*0490*/ 	.word	0x0000fc20


	//   ....[51]....
        /*0494*/ 	.word	0x0000fc80


	//   ....[52]....
        /*0498*/ 	.word	0x0000fcc0


	//   ....[53]....
        /*049c*/ 	.word	0x0000fd00


	//   ....[54]....
        /*04a0*/ 	.word	0x0000fd30


	//   ....[55]....
        /*04a4*/ 	.word	0x0000fd60


	//   ....[56]....
        /*04a8*/ 	.word	0x0000fe20


	//   ....[57]....
        /*04ac*/ 	.word	0x0000fe40


	//   ....[58]....
        /*04b0*/ 	.word	0x0000feb0


	//   ....[59]....
        /*04b4*/ 	.word	0x00010300


	//   ....[60]....
        /*04b8*/ 	.word	0x000107f0


	//   ....[61]....
        /*04bc*/ 	.word	0x00010c10


	//   ....[62]....
        /*04c0*/ 	.word	0x00010ca0


	//   ....[63]....
        /*04c4*/ 	.word	0x00010d40


	//   ....[64]....
        /*04c8*/ 	.word	0x00010df0


	//   ....[65]....
        /*04cc*/ 	.word	0x00010e70


	//   ....[66]....
        /*04d0*/ 	.word	0x00010ef0


	//   ....[67]....
        /*04d4*/ 	.word	0x00010f70


	//   ....[68]....
        /*04d8*/ 	.word	0x00010ff0


	//   ....[69]....
        /*04dc*/ 	.word	0x00011080


	//   ....[70]....
        /*04e0*/ 	.word	0x00011130


	//   ....[71]....
        /*04e4*/ 	.word	0x000111b0


	//   ....[72]....
        /*04e8*/ 	.word	0x00011230


	//   ....[73]....
        /*04ec*/ 	.word	0x000112b0


	//   ....[74]....
        /*04f0*/ 	.word	0x00011330


	//   ....[75]....
        /*04f4*/ 	.word	0x000113a0


	//   ....[76]....
        /*04f8*/ 	.word	0x00011440


	//   ....[77]....
        /*04fc*/ 	.word	0x000114d0


	//   ....[78]....
        /*0500*/ 	.word	0x000115f0


	//----- nvinfo : EIATTR_REG_RECONFIG
	.align		4
.L_739:
        /*0504*/ 	.byte	0x01, 0x54
	.zero		2


	//----- nvinfo : EIATTR_SYSCALL_OFFSETS
	.align		4
        /*0508*/ 	.byte	0x04, 0x46
        /*050a*/ 	.short	(.L_741 - .L_740)


	//   ....[0]....
.L_740:
        /*050c*/ 	.word	0x00003030


	//   ....[1]....
        /*0510*/ 	.word	0x0000c640


	//   ....[2]....
        /*0514*/ 	.word	0x0000c780


	//   ....[3]....
        /*0518*/ 	.word	0x0000c880


	//----- nvinfo : EIATTR_MBARRIER_INSTR_OFFSETS
	.align		4
.L_741:
        /*051c*/ 	.byte	0x04, 0x39
        /*051e*/ 	.short	(.L_743 - .L_742)


	//   ....[0]....
.L_742:
        /*0520*/ 	.word	0x000002d0
        /*0524*/ 	.word	0x000000ff
        /*0528*/ 	.word	0x00038800
        /*052c*/ 	.short	0x0100
        /*052e*/ 	.byte	0x08
	.zero		1


	//   ....[1]....
        /*0530*/ 	.word	0x000002e0
        /*0534*/ 	.word	0x000000ff
        /*0538*/ 	.word	0x00038810
        /*053c*/ 	.short	0x0100
        /*053e*/ 	.byte	0x08
	.zero		1


	//   ....[2]....
        /*0540*/ 	.word	0x000002f0
        /*0544*/ 	.word	0x000000ff
        /*0548*/ 	.word	0x00038820
        /*054c*/ 	.short	0x0100
        /*054e*/ 	.byte	0x08
	.zero		1


	//   ....[3]....
        /*0550*/ 	.word	0x000003a0
        /*0554*/ 	.word	0x000000ff
        /*0558*/ 	.word	0x00038830
        /*055c*/ 	.short	0x0100
        /*055e*/ 	.byte	0x06
	.zero		1


	//   ....[4]....
        /*0560*/ 	.word	0x000003b0
        /*0564*/ 	.word	0x000000ff
        /*0568*/ 	.word	0x00038840
        /*056c*/ 	.short	0x0100
        /*056e*/ 	.byte	0x06
	.zero		1


	//   ....[5]....
        /*0570*/ 	.word	0x000003c0
        /*0574*/ 	.word	0x000000ff
        /*0578*/ 	.word	0x00038838
        /*057c*/ 	.short	0x0100
        /*057e*/ 	.byte	0x06
	.zero		1


	//   ....[6]....
        /*0580*/ 	.word	0x000003d0
        /*0584*/ 	.word	0x000000ff
        /*0588*/ 	.word	0x00038848
        /*058c*/ 	.short	0x0100
        /*058e*/ 	.byte	0x06
	.zero		1


	//   ....[7]....
        /*0590*/ 	.word	0x00000500
        /*0594*/ 	.word	0x000000ff
        /*0598*/ 	.word	0x00038850
        /*059c*/ 	.short	0x0100
        /*059e*/ 	.byte	0x08
	.zero		1


	//   ....[8]....
        /*05a0*/ 	.word	0x00000510
        /*05a4*/ 	.word	0x000000ff
        /*05a8*/ 	.word	0x00038860
        /*05ac*/ 	.short	0x0100
        /*05ae*/ 	.byte	0x08
	.zero		1


	//   ....[9]....
        /*05b0*/ 	.word	0x00000520
        /*05b4*/ 	.word	0x000000ff
        /*05b8*/ 	.word	0x00038858
        /*05bc*/ 	.short	0x0100
        /*05be*/ 	.byte	0x08
	.zero		1


	//   ....[10]....
        /*05c0*/ 	.word	0x00000530
        /*05c4*/ 	.word	0x000000ff
        /*05c8*/ 	.word	0x00038868
        /*05cc*/ 	.short	0x0100
        /*05ce*/ 	.byte	0x08
	.zero		1


	//   ....[11]....
        /*05d0*/ 	.word	0x00000620
        /*05d4*/ 	.word	0x000000ff
        /*05d8*/ 	.word	0x00038870
        /*05dc*/ 	.short	0x0100
        /*05de*/ 	.byte	0x06
	.zero		1


	//   ....[12]....
        /*05e0*/ 	.word	0x00000630
        /*05e4*/ 	.word	0x000000ff
        /*05e8*/ 	.word	0x00038880
        /*05ec*/ 	.short	0x0100
        /*05ee*/ 	.byte	0x06
	.zero		1


	//   ....[13]....
        /*05f0*/ 	.word	0x00000640
        /*05f4*/ 	.word	0x000000ff
        /*05f8*/ 	.word	0x00038878
        /*05fc*/ 	.short	0x0100
        /*05fe*/ 	.byte	0x06
	.zero		1


	//   ....[14]....
        /*0600*/ 	.word	0x00000650
        /*0604*/ 	.word	0x000000ff
        /*0608*/ 	.word	0x00038888
        /*060c*/ 	.short	0x0100
        /*060e*/ 	.byte	0x06
	.zero		1


	//   ....[15]....
        /*0610*/ 	.word	0x00000780
        /*0614*/ 	.word	0x000000ff
        /*0618*/ 	.word	0x00038890
        /*061c*/ 	.short	0x0100
        /*061e*/ 	.byte	0x08
	.zero		1


	//   ....[16]....
        /*0620*/ 	.word	0x00000790
        /*0624*/ 	.word	0x000000ff
        /*0628*/ 	.word	0x000388a0
        /*062c*/ 	.short	0x0100
        /*062e*/ 	.byte	0x08
	.zero		1


	//   ....[17]....
        /*0630*/ 	.word	0x000007a0
        /*0634*/ 	.word	0x000000ff
        /*0638*/ 	.word	0x00038898
        /*063c*/ 	.short	0x0100
        /*063e*/ 	.byte	0x08
	.zero		1


	//   ....[18]....
        /*0640*/ 	.word	0x000007b0
        /*0644*/ 	.word	0x000000ff
        /*0648*/ 	.word	0x000388a8
        /*064c*/ 	.short	0x0100
        /*064e*/ 	.byte	0x08
	.zero		1


	//   ....[19]....
        /*0650*/ 	.word	0x000008e0
        /*0654*/ 	.word	0x000000ff
        /*0658*/ 	.word	0x000388b0
        /*065c*/ 	.short	0x0100
        /*065e*/ 	.byte	0x08
	.zero		1


	//   ....[20]....
        /*0660*/ 	.word	0x000008f0
        /*0664*/ 	.word	0x000000ff
        /*0668*/ 	.word	0x000388c0
        /*066c*/ 	.short	0x0100
        /*066e*/ 	.byte	0x08
	.zero		1


	//   ....[21]....
        /*0670*/ 	.word	0x00000900
        /*0674*/ 	.word	0x000000ff
        /*0678*/ 	.word	0x000388b8
        /*067c*/ 	.short	0x0100
        /*067e*/ 	.byte	0x08
	.zero		1


	//   ....[22]....
        /*0680*/ 	.word	0x00000910
        /*0684*/ 	.word	0x000000ff
        /*0688*/ 	.word	0x000388c8
        /*068c*/ 	.short	0x0100
        /*068e*/ 	.byte	0x08
	.zero		1


	//   ....[23]....
        /*0690*/ 	.word	0x00001a80
        /*0694*/ 	.word	0x00000004
        /*0698*/ 	.word	0x00000000
        /*069c*/ 	.short	0x0101
        /*069e*/ 	.byte	0x3f
	.zero		1


	//   ....[24]....
        /*06a0*/ 	.word	0x00002540
        /*06a4*/ 	.word	0x00000004
        /*06a8*/ 	.word	0x00000000
        /*06ac*/ 	.short	0x0101
        /*06ae*/ 	.byte	0x3f
	.zero		1


	//   ....[25]....
        /*06b0*/ 	.word	0x000030a0
        /*06b4*/ 	.word	0x000000ff
        /*06b8*/ 	.word	0x00038800
        /*06bc*/ 	.short	0x010a
        /*06be*/ 	.byte	0x25
	.zero		1


	//   ....[26]....
        /*06c0*/ 	.word	0x00003120
        /*06c4*/ 	.word	0x00000003
        /*06c8*/ 	.word	0x00038830
        /*06cc*/ 	.short	0x010a
        /*06ce*/ 	.byte	0x3f
	.zero		1


	//   ....[27]....
        /*06d0*/ 	.word	0x00003160
        /*06d4*/ 	.word	0x00000003
        /*06d8*/ 	.word	0x00038830
        /*06dc*/ 	.short	0x010a
        /*06de*/ 	.byte	0x3f
	.zero		1


	//   ....[28]....
        /*06e0*/ 	.word	0x000033e0
        /*06e4*/ 	.word	0x000000ff
        /*06e8*/ 	.word	0x00038810
        /*06ec*/ 	.short	0x010a
        /*06ee*/ 	.byte	0x25
	.zero		1


	//   ....[29]....
        /*06f0*/ 	.word	0x00003420
        /*06f4*/ 	.word	0x00000003
        /*06f8*/ 	.word	0x00038850
        /*06fc*/ 	.short	0x010a
        /*06fe*/ 	.byte	0x3f
	.zero		1


	//   ....[30]....
        /*0700*/ 	.word	0x00003460
        /*0704*/ 	.word	0x00000003
        /*0708*/ 	.word	0x00038850
        /*070c*/ 	.short	0x010a
        /*070e*/ 	.byte	0x3f
	.zero		1


	//   ....[31]....
        /*0710*/ 	.word	0x00004f90
        /*0714*/ 	.word	0x00000018
        /*0718*/ 	.word	0x00000000
        /*071c*/ 	.short	0x0101
        /*071e*/ 	.byte	0x3f
	.zero		1


	//   ....[32]....
        /*0720*/ 	.word	0x00005570
        /*0724*/ 	.word	0x00000003
        /*0728*/ 	.word	0x00000000
        /*072c*/ 	.short	0x0101
        /*072e*/ 	.byte	0x3f
	.zero		1


	//   ....[33]....
        /*0730*/ 	.word	0x000056b0
        /*0734*/ 	.word	0x000000ff
        /*0738*/ 	.word	0x00038830
        /*073c*/ 	.short	0x010a
        /*073e*/ 	.byte	0x06
	.zero		1


	//   ....[34]....
        /*0740*/ 	.word	0x000056f0
        /*0744*/ 	.word	0x000000ff
        /*0748*/ 	.word	0x00038830
        /*074c*/ 	.short	0x010a
        /*074e*/ 	.byte	0x06
	.zero		1


	//   ....[35]....
        /*0750*/ 	.word	0x00005940
        /*0754*/ 	.word	0x000000ff
        /*0758*/ 	.word	0x00038850
        /*075c*/ 	.short	0x010a
        /*075e*/ 	.byte	0x06
	.zero		1


	//   ....[36]....
        /*0760*/ 	.word	0x00005980
        /*0764*/ 	.word	0x000000ff
        /*0768*/ 	.word	0x00038850
        /*076c*/ 	.short	0x010a
        /*076e*/ 	.byte	0x06
	.zero		1


	//   ....[37]....
        /*0770*/ 	.word	0x00007440
        /*0774*/ 	.word	0x00000098
        /*0778*/ 	.word	0x00000000
        /*077c*/ 	.short	0x0101
        /*077e*/ 	.byte	0x3f
	.zero		1


	//   ....[38]....
        /*0780*/ 	.word	0x00008000
        /*0784*/ 	.word	0x00000003
        /*0788*/ 	.word	0x00000000
        /*078c*/ 	.short	0x0101
        /*078e*/ 	.byte	0x3f
	.zero		1


	//   ....[39]....
        /*0790*/ 	.word	0x0000a4d0
        /*0794*/ 	.word	0x000000ff
        /*0798*/ 	.word	0x00000000
        /*079c*/ 	.short	0x0101
        /*079e*/ 	.byte	0x04
	.zero		1


	//   ....[40]....
        /*07a0*/ 	.word	0x0000ce00
        /*07a4*/ 	.word	0x00000008
        /*07a8*/ 	.word	0x00038840
        /*07ac*/ 	.short	0x010a
        /*07ae*/ 	.byte	0x3f
	.zero		1


	//   ....[41]....
        /*07b0*/ 	.word	0x0000d600
        /*07b4*/ 	.word	0x0000000b
        /*07b8*/ 	.word	0x00038820
        /*07bc*/ 	.short	0x010a
        /*07be*/ 	.byte	0x3f
	.zero		1


	//   ....[42]....
        /*07c0*/ 	.word	0x0000d6d0
        /*07c4*/ 	.word	0x00000006
        /*07c8*/ 	.word	0x00038860
        /*07cc*/ 	.short	0x010a
        /*07ce*/ 	.byte	0x3f
	.zero		1


	//   ....[43]....
        /*07d0*/ 	.word	0x0000de90
        /*07d4*/ 	.word	0x00000002
        /*07d8*/ 	.word	0x00038840
        /*07dc*/ 	.short	0x010a
        /*07de*/ 	.byte	0x3f
	.zero		1


	//   ....[44]....
        /*07e0*/ 	.word	0x0000e0a0
        /*07e4*/ 	.word	0x00000002
        /*07e8*/ 	.word	0x00038860
        /*07ec*/ 	.short	0x010a
        /*07ee*/ 	.byte	0x3f
	.zero		1


	//   ....[45]....
        /*07f0*/ 	.word	0x0000e760
        /*07f4*/ 	.word	0x00000002
        /*07f8*/ 	.word	0x00038840
        /*07fc*/ 	.short	0x010a
        /*07fe*/ 	.byte	0x3f
	.zero		1


	//   ....[46]....
        /*0800*/ 	.word	0x0000e960
        /*0804*/ 	.word	0x00000002
        /*0808*/ 	.word	0x00038860
        /*080c*/ 	.short	0x010a
        /*080e*/ 	.byte	0x3f
	.zero		1


	//   ....[47]....
        /*0810*/ 	.word	0x0000ef90
        /*0814*/ 	.word	0x00000002
        /*0818*/ 	.word	0x00038840
        /*081c*/ 	.short	0x010a
        /*081e*/ 	.byte	0x3f
	.zero		1


	//   ....[48]....
        /*0820*/ 	.word	0x0000f1a0
        /*0824*/ 	.word	0x00000002
        /*0828*/ 	.word	0x00038860
        /*082c*/ 	.short	0x010a
        /*082e*/ 	.byte	0x3f
	.zero		1


	//   ....[49]....
        /*0830*/ 	.word	0x00010290
        /*0834*/ 	.word	0x00000000
        /*0838*/ 	.word	0x00038820
        /*083c*/ 	.short	0x010a
        /*083e*/ 	.byte	0x3f
	.zero		1


	//   ....[50]....
        /*0840*/ 	.word	0x000103f0
        /*0844*/ 	.word	0x00000006
        /*0848*/ 	.word	0x00000000
        /*084c*/ 	.short	0x010a
        /*084e*/ 	.byte	0x3f
	.zero		1


	//   ....[51]....
        /*0850*/ 	.word	0x00010470
        /*0854*/ 	.word	0x00000007
        /*0858*/ 	.word	0x00000000
        /*085c*/ 	.short	0x010a
        /*085e*/ 	.byte	0x3f
	.zero		1


	//   ....[52]....
        /*0860*/ 	.word	0x000104b0
        /*0864*/ 	.word	0x00000004
        /*0868*/ 	.word	0x00000000
        /*086c*/ 	.short	0x010a
        /*086e*/ 	.byte	0x3f
	.zero		1


	//   ....[53]....
        /*0870*/ 	.word	0x000104e0
        /*0874*/ 	.word	0x00000003
        /*0878*/ 	.word	0x00000000
        /*087c*/ 	.short	0x010a
        /*087e*/ 	.byte	0x3f
	.zero		1


	//   ....[54]....
        /*0880*/ 	.word	0x00010550
        /*0884*/ 	.word	0x00000003
        /*0888*/ 	.word	0x00038800
        /*088c*/ 	.short	0x010a
        /*088e*/ 	.byte	0x3f
	.zero		1


	//   ....[55]....
        /*0890*/ 	.word	0x000105a0
        /*0894*/ 	.word	0x00000003
        /*0898*/ 	.word	0x00038830
        /*089c*/ 	.short	0x010a
        /*089e*/ 	.byte	0x3f
	.zero		1


	//   ....[56]....
        /*08a0*/ 	.word	0x00010600
        /*08a4*/ 	.word	0x00000005
        /*08a8*/ 	.word	0x00038810
        /*08ac*/ 	.short	0x010a
        /*08ae*/ 	.byte	0x3f
	.zero		1


	//   ....[57]....
        /*08b0*/ 	.word	0x00010650
        /*08b4*/ 	.word	0x00000003
        /*08b8*/ 	.word	0x00038850
        /*08bc*/ 	.short	0x010a
        /*08be*/ 	.byte	0x3f
	.zero		1


	//   ....[58]....
        /*08c0*/ 	.word	0x000106b0
        /*08c4*/ 	.word	0x00000005
        /*08c8*/ 	.word	0x00038830
        /*08cc*/ 	.short	0x010a
        /*08ce*/ 	.byte	0x3f
	.zero		1


	//   ....[59]....
        /*08d0*/ 	.word	0x00010710
        /*08d4*/ 	.word	0x00000005
        /*08d8*/ 	.word	0x00038850
        /*08dc*/ 	.short	0x010a
        /*08de*/ 	.byte	0x3f
	.zero		1


	//   ....[60]....
        /*08e0*/ 	.word	0x000108b0
        /*08e4*/ 	.word	0x00000008
        /*08e8*/ 	.word	0x00038840
        /*08ec*/ 	.short	0x010a
        /*08ee*/ 	.byte	0x3f
	.zero		1


	//   ....[61]....
        /*08f0*/ 	.word	0x00010930
        /*08f4*/ 	.word	0x00000008
        /*08f8*/ 	.word	0x00038820
        /*08fc*/ 	.short	0x010a
        /*08fe*/ 	.byte	0x3f
	.zero		1


	//   ....[62]....
        /*0900*/ 	.word	0x00010980
        /*0904*/ 	.word	0x00000006
        /*0908*/ 	.word	0x00038860
        /*090c*/ 	.short	0x010a
        /*090e*/ 	.byte	0x3f
	.zero		1


	//   ....[63]....
        /*0910*/ 	.word	0x000109d0
        /*0914*/ 	.word	0x00000002
        /*0918*/ 	.word	0x00038840
        /*091c*/ 	.short	0x010a
        /*091e*/ 	.byte	0x3f
	.zero		1


	//   ....[64]....
        /*0920*/ 	.word	0x00010a20
        /*0924*/ 	.word	0x00000002
        /*0928*/ 	.word	0x00038860
        /*092c*/ 	.short	0x010a
        /*092e*/ 	.byte	0x3f
	.zero		1


	//   ....[65]....
        /*0930*/ 	.word	0x00010a70
        /*0934*/ 	.word	0x00000002
        /*0938*/ 	.word	0x00038840
        /*093c*/ 	.short	0x010a
        /*093e*/ 	.byte	0x3f
	.zero		1


	//   ....[66]....
        /*0940*/ 	.word	0x00010ac0
        /*0944*/ 	.word	0x00000002
        /*0948*/ 	.word	0x00038860
        /*094c*/ 	.short	0x010a
        /*094e*/ 	.byte	0x3f
	.zero		1


	//   ....[67]....
        /*0950*/ 	.word	0x00010b10
        /*0954*/ 	.word	0x00000002
        /*0958*/ 	.word	0x00038840
        /*095c*/ 	.short	0x010a
        /*095e*/ 	.byte	0x3f
	.zero		1


	//   ....[68]....
        /*0960*/ 	.word	0x00010b60
        /*0964*/ 	.word	0x00000002
        /*0968*/ 	.word	0x00038860
        /*096c*/ 	.short	0x010a
        /*096e*/ 	.byte	0x3f
	.zero		1


	//   ....[69]....
        /*0970*/ 	.word	0x00011510
        /*0974*/ 	.word	0x00000000
        /*0978*/ 	.word	0x00038820
        /*097c*/ 	.short	0x010a
        /*097e*/ 	.byte	0x3f
	.zero		1


	//   ....[70]....
        /*0980*/ 	.word	0x000116b0
        /*0984*/ 	.word	0x00000006
        /*0988*/ 	.word	0x00000000
        /*098c*/ 	.short	0x010a
        /*098e*/ 	.byte	0x3f
	.zero		1


	//   ....[71]....
        /*0990*/ 	.word	0x00011700
        /*0994*/ 	.word	0x00000007
        /*0998*/ 	.word	0x00000000
        /*099c*/ 	.short	0x010a
        /*099e*/ 	.byte	0x3f
	.zero		1


	//   ....[72]....
        /*09a0*/ 	.word	0x00011750
        /*09a4*/ 	.word	0x00000004
        /*09a8*/ 	.word	0x00000000
        /*09ac*/ 	.short	0x010a
        /*09ae*/ 	.byte	0x3f
	.zero		1


	//----- nvinfo : EIATTR_NUM_MBARRIERS
	.align		4
.L_743:
        /*09b0*/ 	.byte	0x03, 0x38
        /*09b2*/ 	.short	0x0017


	//----- nvinfo : EIATTR_EXIT_INSTR_OFFSETS
	.align		4
        /*09b4*/ 	.byte	0x04, 0x1c
        /*09b6*/ 	.short	(.L_745 - .L_744)


	//   ....[0]....
.L_744:
        /*09b8*/ 	.word	0x00000a90


	//   ....[1]....
        /*09bc*/ 	.word	0x0000b470


	//   ....[2]....
        /*09c0*/ 	.word	0x0000b4d0


	//   ....[3]....
        /*09c4*/ 	.word	0x00010530


	//----- nvinfo : EIATTR_MAX_THREADS
	.align		4
.L_745:
        /*09c8*/ 	.byte	0x04, 0x05
        /*09ca*/ 	.short	(.L_747 - .L_746)
.L_746:
        /*09cc*/ 	.word	0x00000180
        /*09d0*/ 	.word	0x00000001
        /*09d4*/ 	.word	0x00000001


	//----- nvinfo : EIATTR_CRS_STACK_SIZE
	.align		4
.L_747:
        /*09d8*/ 	.byte	0x04, 0x1e
        /*09da*/ 	.short	(.L_749 - .L_748)
.L_748:
        /*09dc*/ 	.word	0x00000000


	//----- nvinfo : EIATTR_CBANK_PARAM_SIZE
	.align		4
.L_749:
        /*09e0*/ 	.byte	0x03, 0x19
        /*09e2*/ 	.short	0x0b70


	//----- nvinfo : EIATTR_PARAM_CBANK
	.align		4
        /*09e4*/ 	.byte	0x04, 0x0a
        /*09e6*/ 	.short	(.L_751 - .L_750)
	.align		4
.L_750:
        /*09e8*/ 	.word	index@(.nv.constant0._ZN7cutlass13device_kernelIN5flash11enable_sm90INS1_16FlashAttnFwdSm90INS1_25CollectiveMainloopFwdSm90ILi2EN4cute5tupleIJNS5_1CILi1EEES8_S8_EEENS6_IJNS7_ILi64EEESA_SA_EEELi512ENS_10bfloat16_tEfNS_4arch4Sm90ELb0ELb0ELb0ELb1ELb0ELb0ELb1ELb0ELb0ELb0ELb0ELb0EEENS1_21CollectiveEpilogueFwdINS6_IJSA_NS7_ILi512EEESA_EEES9_SC_SE_Li256ELb1ELb0ELb0ELb0EEENS1_36VarlenDynamicPersistentTileSchedulerILi64ELi64ELi256ELi32ELb0ELb0ELb1ELb0ELb1ELb1EEEEEEEEEvNT_6ParamsE)
        /*09ec*/ 	.short	0x0210
        /*09ee*/ 	.short	0x0b70


	//----- nvinfo : EIATTR_SW_WAR
	.align		4
.L_751:
        /*09f0*/ 	.byte	0x04, 0x36
        /*09f2*/ 	.short	(.L_753 - .L_752)
.L_752:
        /*09f4*/ 	.word	0x00000008
.L_753:


//--------------------- .nv.info._ZN7cutlass13device_kernelIN5flash11enable_sm90INS1_16FlashAttnFwdSm90INS1_25CollectiveMainloopFwdSm90ILi2EN4cute5tupleIJNS5_1CILi1EEES8_S8_EEENS6_IJNS7_ILi64EEESA_SA_EEELi512ENS_10bfloat16_tEfNS_4arch4Sm90ELb0ELb0ELb0ELb1ELb0ELb1ELb1ELb0ELb0ELb0ELb0ELb0EEENS1_21CollectiveEpilogueFwdINS6_IJSA_NS7_ILi512EEESA_EEES9_SC_SE_Li256ELb1ELb0ELb0ELb0EEENS1_36VarlenDynamicPersistentTileSchedulerILi64ELi64ELi256ELi32ELb0ELb0ELb1ELb0ELb1ELb1EEEEEEEEEvNT_6ParamsE --------------------------
	.section	.nv.info._ZN7cutlass13device_kernelIN5flash11enable_sm90INS1_16FlashAttnFwdSm90INS1_25CollectiveMainloopFwdSm90ILi2EN4cute5tupleIJNS5_1CILi1EEES8_S8_EEENS6_IJNS7_ILi64EEESA_SA_EEELi512ENS_10bfloat16_tEfNS_4arch4Sm90ELb0ELb0ELb0ELb1ELb0ELb1ELb1ELb0ELb0ELb0ELb0ELb0EEENS1_21CollectiveEpilogueFwdINS6_IJSA_NS7_ILi512EEESA_EEES9_SC_SE_Li256ELb1ELb0ELb0ELb0EEENS1_36VarlenDynamicPersistentTileSchedulerILi64ELi64ELi256ELi32ELb0ELb0ELb1ELb0ELb1ELb1EEEEEEEEEvNT_6ParamsE,"",@"SHT_CUDA_INFO"
	.sectionflags	@""
	.align	4


	//----- nvinfo : EIATTR_CUDA_API_VERSION
	.align		4
        /*0000*/ 	.byte	0x04, 0x37
        /*0002*/ 	.short	(.L_755 - .L_754)
.L_754:
        /*0004*/ 	.word	0x00000082


	//----- nvinfo : EIATTR_KPARAM_INFO
	.align		4
.L_755:
        /*0008*/ 	.byte	0x04, 0x17
        /*000a*/ 	.short	(.L_757 - .L_756)
.L_756:
        /*000c*/ 	.word	0x00000000
        /*0010*/ 	.short	0x0000
        /*0012*/ 	.short	0x0070
        /*0014*/ 	.byte	0x00, 0xf0, 0x01, 0x2c


	//----- nvinfo : EIATTR_SPARSE_MMA_MASK
	.align		4
.L_757:
        /*0018*/ 	.byte	0x03, 0x50
        /*001a*/ 	.short	0x0000


	//----- nvinfo : EIATTR_MAXREG_COUNT
	.align		4
        /*001c*/ 	.byte	0x03, 0x1b
        /*001e*/ 	.short	0x00a8


	//----- nvinfo : EIATTR_NUM_BARRIERS
	.align		4
        /*0020*/ 	.byte	0x02, 0x4c
        /*0022*/ 	.byte	0x10
	.zero		1


	//----- nvinfo : EIATTR_EXTERNS
	.align		4
        /*0024*/ 	.byte	0x04, 0x0f
        /*0026*/ 	.short	(.L_759 - .L_758)


	//   ....[0]....
	.align		4
.L_758:
        /*0028*/ 	.word	index@(__assertfail)


	//----- nvinfo : EIATTR_ANNOTATIONS
	.align		4
.L_759:
        /*002c*/ 	.byte	0x04, 0x55
        /*002e*/ 	.short	(.L_761 - .L_760)


	//   ....[0]....
.L_760:
        /* <DEDUP_REMOVED lines=45> */


	//----- nvinfo : EIATTR_MERCURY_ISA_VERSION
	.align		4
.L_761:
        /*02f0*/ 	.byte	0x03, 0x5f
        /*02f2*/ 	.short	0x0101


	//----- nvinfo : EIATTR_UNUSED_LOAD_BYTE_OFFSET
	.align		4
        /*02f4*/ 	.byte	0x04, 0x44
        /*02f6*/ 	.short	(.L_763 - .L_762)


	//   ....[0]....
.L_762:
        /*02f8*/ 	.word	0x00000b30
        /*02fc*/ 	.word	0x0000fff0


	//   ....[1]....
        /*0300*/ 	.word	0x0000f1d0
        /*0304*/ 	.word	0x0000fff0


	//----- nvinfo : EIATTR_INT_WARP_WIDE_INSTR_OFFSETS
	.align		4
.L_763:
        /*0308*/ 	.byte	0x04, 0x31
        /*030a*/ 	.short	(.L_765 - .L_764)


	//   ....[0]....
.L_764:
        /*030c*/ 	.word	0x000001f0


	//   ....[1]....
        /*0310*/ 	.word	0x00000230


	//   ....[2]....
        /*0314*/ 	.word	0x000002a0


	//   ....[3]....
        /*0318*/ 	.word	0x00000310


	//   ....[4]....
        /*031c*/ 	.word	0x00013980


	//   ....[5]....
        /*0320*/ 	.word	0x00013a30


	//   ....[6]....
        /*0324*/ 	.word	0x00013ec0


	//   ....[7]....
        /*0328*/ 	.word	0x00013ef0


	//   ....[8]....
        /*032c*/ 	.word	0x00016c40


	//   ....[9]....
        /*0330*/ 	.word	0x00016cf0


	//----- nvinfo : EIATTR_COOP_GROUP_MASK_REGIDS
	.align		4
.L_765:
        /*0334*/ 	.byte	0x04, 0x29
        /*0336*/ 	.short	(.L_767 - .L_766)


	//   ....[0]....
.L_766:
        /*0338*/ 	.word	0xffffffff


	//   ....[1]....
        /*033c*/ 	.word	0xffffffff


	//   ....[2]....
        /*0340*/ 	.word	0xffffffff


	//   ....[3]....
        /*0344*/ 	.word	0xffffffff


	//   ....[4]....
        /*0348*/ 	.word	0xffffffff


	//   ....[5]....
        /*034c*/ 	.word	0xffffffff


	//   ....[6]....
        /*0350*/ 	.word	0xffffffff


	//   ....[7]....
        /*0354*/ 	.word	0xffffffff


	//   ....[8]....
        /*0358*/ 	.word	0xffffffff


	//   ....[9]....
        /*035c*/ 	.word	0xffffffff


	//   ....[10]....
        /*0360*/ 	.word	0xffffffff


	//   ....[11]....
        /*0364*/ 	.word	0xffffffff


	//   ....[12]....
        /*0368*/ 	.word	0xffffffff


	//   ....[13]....
        /*036c*/ 	.word	0xffffffff


	//   ....[14]....
        /*0370*/ 	.word	0xffffffff


	//   ....[15]....
        /*0374*/ 	.word	0xffffffff


	//   ....[16]....
        /*0378*/ 	.word	0xffffffff


	//   ....[17]....
        /*037c*/ 	.word	0xffffffff


	//   ....[18]....
        /*0380*/ 	.word	0xffffffff


	//   ....[19]....
        /*0384*/ 	.word	0xffffffff


	//   ....[20]....
        /*0388*/ 	.word	0xffffffff


	//   ....[21]....
        /*038c*/ 	.word	0xffffffff


	//   ....[22]....
        /*0390*/ 	.word	0xffffffff


	//   ....[23]....
        /*0394*/ 	.word	0xffffffff


	//   ....[24]....
        /*0398*/ 	.word	0xffffffff


	//   ....[25]....
        /*039c*/ 	.word	0xffffffff


	//   ....[26]....
        /*03a0*/ 	.word	0xffffffff


	//   ....[27]....
        /*03a4*/ 	.word	0xffffffff


	//   ....[28]....
        /*03a8*/ 	.word	0xffffffff


	//   ....[29]....
        /*03ac*/ 	.word	0xffffffff


	//   ....[30]....
        /*03b0*/ 	.word	0xffffffff


	//   ....[31]....
        /*03b4*/ 	.word	0xffffffff


	//   ....[32]....
        /*03b8*/ 	.word	0xffffffff


	//   ....[33]....
        /*03bc*/ 	.word	0xffffffff


	//   ....[34]....
        /*03c0*/ 	.word	0xffffffff


	//   ....[35]....
        /*03c4*/ 	.word	0xffffffff


	//   ....[36]....
        /*03c8*/ 	.word	0xffffffff


	//   ....[37]....
        /*03cc*/ 	.word	0xffffffff


	//   ....[38]....
        /*03d0*/ 	.word	0xffffffff


	//   ....[39]....
        /*03d4*/ 	.word	0xffffffff


	//   ....[40]....
        /*03d8*/ 	.word	0xffffffff


	//   ....[41]....
        /*03dc*/ 	.word	0xffffffff


	//   ....[42]....
        /*03e0*/ 	.word	0xffffffff


	//   ....[43]....
        /*03e4*/ 	.word	0xffffffff


	//   ....[44]....
        /*03e8*/ 	.word	0xffffffff


	//   ....[45]....
        /*03ec*/ 	.word	0xffffffff


	//   ....[46]....
        /*03f0*/ 	.word	0xffffffff


	//   ....[47]....
        /*03f4*/ 	.word	0xffffffff


	//   ....[48]....
        /*03f8*/ 	.word	0xffffffff


	//   ....[49]....
        /*03fc*/ 	.word	0xffffffff


	//   ....[50]....
        /*0400*/ 	.word	0xffffffff


	//   ....[51]....
        /*0404*/ 	.word	0xffffffff


	//   ....[52]....
        /*0408*/ 	.word	0xffffffff


	//   ....[53]....
        /*040c*/ 	.word	0xffffffff


	//   ....[54]....
        /*0410*/ 	.word	0xffffffff


	//   ....[55]....
        /*0414*/ 	.word	0xffffffff


	//   ....[56]....
        /*0418*/ 	.word	0xffffffff


	//   ....[57]....
        /*041c*/ 	.word	0xffffffff


	//   ....[58]....
        /*0420*/ 	.word	0xffffffff


	//   ....[59]....
        /*0424*/ 	.word	0xffffffff


	//   ....[60]....
        /*0428*/ 	.word	0x0500000f


	//   ....[61]....
        /*042c*/ 	.word	0x0500000f


	//   ....[62]....
        /*0430*/ 	.word	0x0500000f


	//   ....[63]....
        /*0434*/ 	.word	0x0500000f


	//   ....[64]....
        /*0438*/ 	.word	0x0500000f


	//   ....[65]....
        /*043c*/ 	.word	0x0500000f


	//   ....[66]....
        /*0440*/ 	.word	0x0500000f


	//   ....[67]....
        /*0444*/ 	.word	0x0500000f


	//   ....[68]....
        /*0448*/ 	.word	0x0500000f


	//   ....[69]....
        /*044c*/ 	.word	0x0500000f


	//   ....[70]....
        /*0450*/ 	.word	0x0500000f


	//   ....[71]....
        /*0454*/ 	.word	0x0500000f


	//   ....[72]....
        /*0458*/ 	.word	0x0500000f


	//   ....[73]....
        /*045c*/ 	.word	0x0500000f


	//   ....[74]....
        /*0460*/ 	.word	0x0500000f


	//   ....[75]....
        /*0464*/ 	.word	0x0500000f


	//   ....[76]....
        /*0468*/ 	.word	0x0500000f


	//   ....[77]....
        /*046c*/ 	.word	0x0500000f


	//   ....[78]....
        /*0470*/ 	.word	0x0500000f


	//   ....[79]....
        /*0474*/ 	.word	0x0500000f


	//   ....[80]....
        /*0478*/ 	.word	0x0500000f


	//   ....[81]....
        /*047c*/ 	.word	0x0500000f


	//   ....[82]....
        /*0480*/ 	.word	0x0500000f


	//   ....[83]....
        /*0484*/ 	.word	0x0500000f


	//   ....[84]....
        /*0488*/ 	.word	0x0500000f


	//   ....[85]....
        /*048c*/ 	.word	0x0500000f


	//   ....[86]....
        /*0490*/ 	.word	0x0500000f


	//   ....[87]....
        /*0494*/ 	.word	0x0500000f


	//----- nvinfo : EIATTR_COOP_GROUP_INSTR_OFFSETS
	.align		4
.L_767:
        /*0498*/ 	.byte	0x04, 0x28
        /*049a*/ 	.short	(.L_769 - .L_768)


	//   ....[0]....
.L_768:
        /*049c*/ 	.word	0x00000060


	//   ....[1]....
        /*04a0*/ 	.word	0x00000200


	//   ....[2]....
        /*04a4*/ 	.word	0x00000240


	//   ....[3]....
        /*04a8*/ 	.word	0x00000450


	//   ....[4]....
        /*04ac*/ 	.word	0x000005b0


	//   ....[5]....
        /*04b0*/ 	.word	0x000006d0


	//   ....[6]....
        /*04b4*/ 	.word	0x00000830


	//   ....[7]....
        /*04b8*/ 	.word	0x00004790


	//   ....[8]....
        /*04bc*/ 	.word	0x000060a0


	//   ....[9]....
        /*04c0*/ 	.word	0x00008cc0


	//   ....[10]....
        /*04c4*/ 	.word	0x0000a770


	//   ....[11]....
        /*04c8*/ 	.word	0x0000a860


	//   ....[12]....
        /*04cc*/ 	.word	0x0000aa00


	//   ....[13]....
        /*04d0*/ 	.word	0x0000aa90


	//   ....[14]....
        /*04d4*/ 	.word	0x0000b370


	//   ....[15]....
        /*04d8*/ 	.word	0x0000ba40


	//   ....[16]....
        /*04dc*/ 	.word	0x0000d260


	//   ....[17]....
        /*04e0*/ 	.word	0x0000d290


	//   ....[18]....
        /*04e4*/ 	.word	0x0000d540


	//   ....[19]....
        /*04e8*/ 	.word	0x0000d710


	//   ....[20]....
        /*04ec*/ 	.word	0x0000e690


	//   ....[21]....
        /*04f0*/ 	.word	0x0000e6e0


	//   ....[22]....
        /*04f4*/ 	.word	0x0000e710


	//   ....[23]....
        /*04f8*/ 	.word	0x0000e780


	//   ....[24]....
        /*04fc*/ 	.word	0x0000e790


	//   ....[25]....
        /*0500*/ 	.word	0x00010170


	//   ....[26]....
        /*0504*/ 	.word	0x000118f0


	//   ....[27]....
        /*0508*/ 	.word	0x00011a80


	//   ....[28]....
        /*050c*/ 	.word	0x00011ab0


	//   ....[29]....
        /*0510*/ 	.word	0x00011af0


	//   ....[30]....
        /*0514*/ 	.word	0x00011b50


	//   ....[31]....
        /*0518*/ 	.word	0x00011bb0


	//   ....[32]....
        /*051c*/ 	.word	0x00011bf0


	//   ....[33]....
        /*0520*/ 	.word	0x00011da0


	//   ....[34]....
        /*0524*/ 	.word	0x00011e00


	//   ....[35]....
        /*0528*/ 	.word	0x00011e40


	//   ....[36]....
        /*052c*/ 	.word	0x00011e80


	//   ....[37]....
        /*0530*/ 	.word	0x00011eb0


	//   ....[38]....
        /*0534*/ 	.word	0x00011ee0


	//   ....[39]....
        /*0538*/ 	.word	0x00011f70


	//   ....[40]....
        /*053c*/ 	.word	0x00011fa0


	//   ....[41]....
        /*0540*/ 	.word	0x00012030


	//   ....[42]....
        /*0544*/ 	.word	0x00016d80


	//   ....[43]....
        /*0548*/ 	.word	0x00016d90


	//   ....[44]....
        /*054c*/ 	.word	0x00016ea0


	//   ....[45]....
        /*0550*/ 	.word	0x00016f00


	//   ....[46]....
        /*0554*/ 	.word	0x00016f40


	//   ....[47]....
        /*0558*/ 	.word	0x00016f80


	//   ....[48]....
        /*055c*/ 	.word	0x00016fb0


	//   ....[49]....
        /*0560*/ 	.word	0x00016fe0


	//   ....[50]....
        /*0564*/ 	.word	0x00017170


	//   ....[51]....
        /*0568*/ 	.word	0x000171d0


	//   ....[52]....
        /*056c*/ 	.word	0x00017210


	//   ....[53]....
        /*0570*/ 	.word	0x00017250


	//   ....[54]....
        /*0574*/ 	.word	0x00017280


	//   ....[55]....
        /*0578*/ 	.word	0x000172b0


	//   ....[56]....
        /*057c*/ 	.word	0x00017370


	//   ....[57]....
        /*0580*/ 	.word	0x00017390


	//   ....[58]....
        /*0584*/ 	.word	0x00017400


	//   ....[59]....
        /*0588*/ 	.word	0x00017830


	//   ....[60]....
        /*058c*/ 	.word	0x00017c70


	//   ....[61]....
        /*0590*/ 	.word	0x00017d10


	//   ....[62]....
        /*0594*/ 	.word	0x00017db0


	//   ....[63]....
        /*0598*/ 	.word	0x00017e50


	//   ....[64]....
        /*059c*/ 	.word	0x00017f40


	//   ....[65]....
        /*05a0*/ 	.word	0x00017fe0


	//   ....[66]....
        /*05a4*/ 	.word	0x00018080


	//   ....[67]....
        /*05a8*/ 	.word	0x00018120


	//   ....[68]....
        /*05ac*/ 	.word	0x000183d0


	//   ....[69]....
        /*05b0*/ 	.word	0x000186b0


	//   ....[70]....
        /*05b4*/ 	.word	0x00018ad0


	//   ....[71]....
        /*05b8*/ 	.word	0x00018b60


	//   ....[72]....
        /*05bc*/ 	.word	0x00018c00


	//   ....[73]....
        /*05c0*/ 	.word	0x00018cb0


	//   ....[74]....
        /*05c4*/ 	.word	0x00018d30


	//   ....[75]....
        /*05c8*/ 	.word	0x00018db0


	//   ....[76]....
        /*05cc*/ 	.word	0x00018e30


	//   ....[77]....
        /*05d0*/ 	.word	0x00018eb0


	//   ....[78]....
        /*05d4*/ 	.word	0x00018f40


	//   ....[79]....
        /*05d8*/ 	.word	0x00019000


	//   ....[80]....
        /*05dc*/ 	.word	0x00019080


	//   ....[81]....
        /*05e0*/ 	.word	0x00019100


	//   ....[82]....
        /*05e4*/ 	.word	0x00019180


	//   ....[83]....
        /*05e8*/ 	.word	0x00019200


	//   ....[84]....
        /*05ec*/ 	.word	0x00019270


	//   ....[85]....
        /*05f0*/ 	.word	0x00019310


	//   ....[86]....
        /*05f4*/ 	.word	0x000193a0


	//   ....[87]....
        /*05f8*/ 	.word	0x000194c0


	//----- nvinfo : EIATTR_REG_RECONFIG
	.align		4
.L_769:
        /*05fc*/ 	.byte	0x01, 0x54
	.zero		2


	//----- nvinfo : EIATTR_SYSCALL_OFFSETS
	.align		4
        /*0600*/ 	.byte	0x04, 0x46
        /*0602*/ 	.short	(.L_771 - .L_770)


	//   ....[0]....
.L_770:
        /*0604*/ 	.word	0x00001890


	//   ....[1]....
        /*0608*/ 	.word	0x000019e0


	//   ....[2]....
        /*060c*/ 	.word	0x00006250


	//   ....[3]....
        /*0610*/ 	.word	0x00006700


	//   ....[4]....
        /*0614*/ 	.word	0x00013bc0


	//   ....[5]....
        /*0618*/ 	.word	0x00013d00


	//   ....[6]....
        /*061c*/ 	.word	0x00013e00


	//----- nvinfo : EIATTR_MBARRIER_INSTR_OFFSETS
	.align		4
.L_771:
        /*0620*/ 	.byte	0x04, 0x39
        /*0622*/ 	.short	(.L_773 - .L_772)


	//   ....[0]....
.L_772:
        /*0624*/ 	.word	0x00000330
        /*0628*/ 	.word	0x000000ff
        /*062c*/ 	.word	0x00038800
        /*0630*/ 	.short	0x0100
        /*0632*/ 	.byte	0x08
	.zero		1


	//   ....[1]....
        /*0634*/ 	.word	0x00000340
        /*0638*/ 	.word	0x000000ff
        /*063c*/ 	.word	0x00038810
        /*0640*/ 	.short	0x0100
        /*0642*/ 	.byte	0x08
	.zero		1


	//   ....[2]....
        /*0644*/ 	.word	0x00000350
        /*0648*/ 	.word	0x000000ff
        /*064c*/ 	.word	0x00038820
        /*0650*/ 	.short	0x0100
        /*0652*/ 	.byte	0x08
	.zero		1


	//   ....[3]....
        /*0654*/ 	.word	0x00000400
        /*0658*/ 	.word	0x000000ff
        /*065c*/ 	.word	0x00038830
        /*0660*/ 	.short	0x0100
        /*0662*/ 	.byte	0x06
	.zero		1


	//   ....[4]....
        /*0664*/ 	.word	0x00000410
        /*0668*/ 	.word	0x000000ff
        /*066c*/ 	.word	0x00038840
        /*0670*/ 	.short	0x0100
        /*0672*/ 	.byte	0x06
	.zero		1


	//   ....[5]....
        /*0674*/ 	.word	0x00000420
        /*0678*/ 	.word	0x000000ff
        /*067c*/ 	.word	0x00038838
        /*0680*/ 	.short	0x0100
        /*0682*/ 	.byte	0x06
	.zero		1


	//   ....[6]....
        /*0684*/ 	.word	0x00000430
        /*0688*/ 	.word	0x000000ff
        /*068c*/ 	.word	0x00038848
        /*0690*/ 	.short	0x0100
        /*0692*/ 	.byte	0x06
	.zero		1


	//   ....[7]....
        /*0694*/ 	.word	0x00000560
        /*0698*/ 	.word	0x000000ff
        /*069c*/ 	.word	0x00038850
        /*06a0*/ 	.short	0x0100
        /*06a2*/ 	.byte	0x08
	.zero		1


	//   ....[8]....
        /*06a4*/ 	.word	0x00000570
        /*06a8*/ 	.word	0x000000ff
        /*06ac*/ 	.word	0x00038860
        /*06b0*/ 	.short	0x0100
        /*06b2*/ 	.byte	0x08
	.zero		1


	//   ....[9]....
        /*06b4*/ 	.word	0x00000580
        /*06b8*/ 	.word	0x000000ff
        /*06bc*/ 	.word	0x00038858
        /*06c0*/ 	.short	0x0100
        /*06c2*/ 	.byte	0x08
	.zero		1


	//   ....[10]....
        /*06c4*/ 	.word	0x00000590
        /*06c8*/ 	.word	0x000000ff
        /*06cc*/ 	.word	0x00038868
        /*06d0*/ 	.short	0x0100
        /*06d2*/ 	.byte	0x08
	.zero		1


	//   ....[11]....
        /*06d4*/ 	.word	0x00000680
        /*06d8*/ 	.word	0x000000ff
        /*06dc*/ 	.word	0x00038870
        /*06e0*/ 	.short	0x0100
        /*06e2*/ 	.byte	0x06
	.zero		1


	//   ....[12]....
        /*06e4*/ 	.word	0x00000690
        /*06e8*/ 	.word	0x000000ff
        /*06ec*/ 	.word	0x00038880
        /*06f0*/ 	.short	0x0100
        /*06f2*/ 	.byte	0x06
	.zero		1


	//   ....[13]....
        /*06f4*/ 	.word	0x000006a0
        /*06f8*/ 	.word	0x000000ff
        /*06fc*/ 	.word	0x00038878
        /*0700*/ 	.short	0x0100
        /*0702*/ 	.byte	0x06
	.zero		1


	//   ....[14]....
        /*0704*/ 	.word	0x000006b0
        /*0708*/ 	.word	0x000000ff
        /*070c*/ 	.word	0x00038888
        /*0710*/ 	.short	0x0100
        /*0712*/ 	.byte	0x06
	.zero		1


	//   ....[15]....
        /*0714*/ 	.word	0x000007e0
        /*0718*/ 	.word	0x000000ff
        /*071c*/ 	.word	0x00038890
        /*0720*/ 	.short	0x0100
        /*0722*/ 	.byte	0x08
	.zero		1


	//   ....[16]....
        /*0724*/ 	.word	0x000007f0
        /*0728*/ 	.word	0x000000ff
        /*072c*/ 	.word	0x000388a0
        /*0730*/ 	.short	0x0100
        /*0732*/ 	.byte	0x08
	.zero		1


	//   ....[17]....
        /*0734*/ 	.word	0x00000800
        /*0738*/ 	.word	0x000000ff
        /*073c*/ 	.word	0x00038898
        /*0740*/ 	.short	0x0100
        /*0742*/ 	.byte	0x08
	.zero		1


	//   ....[18]....
        /*0744*/ 	.word	0x00000810
        /*0748*/ 	.word	0x000000ff
        /*074c*/ 	.word	0x000388a8
        /*0750*/ 	.short	0x0100
        /*0752*/ 	.byte	0x08
	.zero		1


	//   ....[19]....
        /*0754*/ 	.word	0x00000940
        /*0758*/ 	.word	0x000000ff
        /*075c*/ 	.word	0x000388b0
        /*0760*/ 	.short	0x0100
        /*0762*/ 	.byte	0x08
	.zero		1


	//   ....[20]....
        /*0764*/ 	.word	0x00000950
        /*0768*/ 	.word	0x000000ff
        /*076c*/ 	.word	0x000388c0
        /*0770*/ 	.short	0x0100
        /*0772*/ 	.byte	0x08
	.zero		1


	//   ....[21]....
        /*0774*/ 	.word	0x00000960
        /*0778*/ 	.word	0x000000ff
        /*077c*/ 	.word	0x000388b8
        /*0780*/ 	.short	0x0100
        /*0782*/ 	.byte	0x08
	.zero		1


	//   ....[22]....
        /*0784*/ 	.word	0x00000970
        /*0788*/ 	.word	0x000000ff
        /*078c*/ 	.word	0x000388c8
        /*0790*/ 	.short	0x0100
        /*0792*/ 	.byte	0x08
	.zero		1


	//   ....[23]....
        /*0794*/ 	.word	0x00002670
        /*0798*/ 	.word	0x0000004a
        /*079c*/ 	.word	0x00038890
        /*07a0*/ 	.short	0x010a
        /*07a2*/ 	.byte	0x3f
	.zero		1


	//   ....[24]....
        /*07a4*/ 	.word	0x000030a0
        /*07a8*/ 	.word	0x0000004a
        /*07ac*/ 	.word	0x00038890
        /*07b0*/ 	.short	0x010a
        /*07b2*/ 	.byte	0x3f
	.zero		1


	//   ....[25]....
        /*07b4*/ 	.word	0x000039a0
        /*07b8*/ 	.word	0x0000004a
        /*07bc*/ 	.word	0x00038890
        /*07c0*/ 	.short	0x010a
        /*07c2*/ 	.byte	0x3f
	.zero		1


	//   ....[26]....
        /*07c4*/ 	.word	0x00003ba0
        /*07c8*/ 	.word	0x00000004
        /*07cc*/ 	.word	0x00000000
        /*07d0*/ 	.short	0x0101
        /*07d2*/ 	.byte	0x3f
	.zero		1


	//   ....[27]....
        /*07d4*/ 	.word	0x00003be0
        /*07d8*/ 	.word	0x0000004a
        /*07dc*/ 	.word	0x000388b0
        /*07e0*/ 	.short	0x010a
        /*07e2*/ 	.byte	0x3f
	.zero		1


	//   ....[28]....
        /*07e4*/ 	.word	0x00004240
        /*07e8*/ 	.word	0x0000004a
        /*07ec*/ 	.word	0x00000000
        /*07f0*/ 	.short	0x0101
        /*07f2*/ 	.byte	0x3f
	.zero		1


	//   ....[29]....
        /*07f4*/ 	.word	0x00004be0
        /*07f8*/ 	.word	0x00000000
        /*07fc*/ 	.word	0x00000000
        /*0800*/ 	.short	0x0101
        /*0802*/ 	.byte	0x3f
	.zero		1


	//   ....[30]....
        /*0804*/ 	.word	0x00005750
        /*0808*/ 	.word	0x00000000
        /*080c*/ 	.word	0x00000000
        /*0810*/ 	.short	0x0101
        /*0812*/ 	.byte	0x3f
	.zero		1


	//   ....[31]....
        /*0814*/ 	.word	0x000062e0
        /*0818*/ 	.word	0x00000002
        /*081c*/ 	.word	0x00038800
        /*0820*/ 	.short	0x010a
        /*0822*/ 	.byte	0x3f
	.zero		1


	//   ....[32]....
        /*0824*/ 	.word	0x00006330
        /*0828*/ 	.word	0x00000002
        /*082c*/ 	.word	0x00038800
        /*0830*/ 	.short	0x010a
        /*0832*/ 	.byte	0x3f
	.zero		1


	//   ....[33]....
        /*0834*/ 	.word	0x000069f0
        /*0838*/ 	.word	0x00000002
        /*083c*/ 	.word	0x00038800
        /*0840*/ 	.short	0x010a
        /*0842*/ 	.byte	0x3f
	.zero		1


	//   ....[34]....
        /*0844*/ 	.word	0x00007820
        /*0848*/ 	.word	0x00000002
        /*084c*/ 	.word	0x00038800
        /*0850*/ 	.short	0x010a
        /*0852*/ 	.byte	0x3f
	.zero		1


	//   ....[35]....
        /*0854*/ 	.word	0x000085b0
        /*0858*/ 	.word	0x00000014
        /*085c*/ 	.word	0x00038830
        /*0860*/ 	.short	0x010a
        /*0862*/ 	.byte	0x3f
	.zero		1


	//   ....[36]....
        /*0864*/ 	.word	0x00008660
        /*0868*/ 	.word	0x00000014
        /*086c*/ 	.word	0x00038830
        /*0870*/ 	.short	0x010a
        /*0872*/ 	.byte	0x3f
	.zero		1


	//   ....[37]....
        /*0874*/ 	.word	0x00008970
        /*0878*/ 	.word	0x00000002
        /*087c*/ 	.word	0x00038810
        /*0880*/ 	.short	0x010a
        /*0882*/ 	.byte	0x3f
	.zero		1


	//   ....[38]....
        /*0884*/ 	.word	0x000089c0
        /*0888*/ 	.word	0x00000014
        /*088c*/ 	.word	0x00038850
        /*0890*/ 	.short	0x010a
        /*0892*/ 	.byte	0x3f
	.zero		1


	//   ....[39]....
        /*0894*/ 	.word	0x00008a80
        /*0898*/ 	.word	0x00000014
        /*089c*/ 	.word	0x00038850
        /*08a0*/ 	.short	0x010a
        /*08a2*/ 	.byte	0x3f
	.zero		1


	//   ....[40]....
        /*08a4*/ 	.word	0x0000ace0
        /*08a8*/ 	.word	0x0000000f
        /*08ac*/ 	.word	0x00000000
        /*08b0*/ 	.short	0x0101
        /*08b2*/ 	.byte	0x3f
	.zero		1


	//   ....[41]....
        /*08b4*/ 	.word	0x0000b390
        /*08b8*/ 	.word	0x00000014
        /*08bc*/ 	.word	0x00000000
        /*08c0*/ 	.short	0x0101
        /*08c2*/ 	.byte	0x3f
	.zero		1


	//   ....[42]....
        /*08c4*/ 	.word	0x0000b4a0
        /*08c8*/ 	.word	0x0000000e
        /*08cc*/ 	.word	0x00038830
        /*08d0*/ 	.short	0x010a
        /*08d2*/ 	.byte	0x3f
	.zero		1


	//   ....[43]....
        /*08d4*/ 	.word	0x0000b550
        /*08d8*/ 	.word	0x0000000e
        /*08dc*/ 	.word	0x00038830
        /*08e0*/ 	.short	0x010a
        /*08e2*/ 	.byte	0x3f
	.zero		1


	//   ....[44]....
        /*08e4*/ 	.word	0x0000b7d0
        /*08e8*/ 	.word	0x0000000e
        /*08ec*/ 	.word	0x00038850
        /*08f0*/ 	.short	0x010a
        /*08f2*/ 	.byte	0x3f
	.zero		1


	//   ....[45]....
        /*08f4*/ 	.word	0x0000b820
        /*08f8*/ 	.word	0x0000000e
        /*08fc*/ 	.word	0x00038850
        /*0900*/ 	.short	0x010a
        /*0902*/ 	.byte	0x3f
	.zero		1


	//   ....[46]....
        /*0904*/ 	.word	0x0000da60
        /*0908*/ 	.word	0x0000009a
        /*090c*/ 	.word	0x00000000
        /*0910*/ 	.short	0x0101
        /*0912*/ 	.byte	0x3f
	.zero		1


	//   ....[47]....
        /*0914*/ 	.word	0x0000e6b0
        /*0918*/ 	.word	0x0000000e
        /*091c*/ 	.word	0x00000000
        /*0920*/ 	.short	0x0101
        /*0922*/ 	.byte	0x3f
	.zero		1


	//   ....[48]....
        /*0924*/ 	.word	0x000109e0
        /*0928*/ 	.word	0x00000000
        /*092c*/ 	.word	0x00000000
        /*0930*/ 	.short	0x0101
        /*0932*/ 	.byte	0x3f
	.zero		1


	//   ....[49]....
        /*0934*/ 	.word	0x00012a60
        /*0938*/ 	.word	0x00000005
        /*093c*/ 	.word	0x00038820
        /*0940*/ 	.short	0x010a
        /*0942*/ 	.byte	0x3f
	.zero		1


	//   ....[50]....
        /*0944*/ 	.word	0x00012ae0
        /*0948*/ 	.word	0x00000006
        /*094c*/ 	.word	0x000388a0
        /*0950*/ 	.short	0x010a
        /*0952*/ 	.byte	0x3f
	.zero		1


	//   ....[51]....
        /*0954*/ 	.word	0x00012cd0
        /*0958*/ 	.word	0x00000006
        /*095c*/ 	.word	0x000388c0
        /*0960*/ 	.short	0x010a
        /*0962*/ 	.byte	0x3f
	.zero		1


	//   ....[52]....
        /*0964*/ 	.word	0x00013230
        /*0968*/ 	.word	0x00000007
        /*096c*/ 	.word	0x000388a0
        /*0970*/ 	.short	0x010a
        /*0972*/ 	.byte	0x3f
	.zero		1


	//   ....[53]....
        /*0974*/ 	.word	0x00013400
        /*0978*/ 	.word	0x00000007
        /*097c*/ 	.word	0x000388c0
        /*0980*/ 	.short	0x010a
        /*0982*/ 	.byte	0x3f
	.zero		1


	//   ....[54]....
        /*0984*/ 	.word	0x00014370
        /*0988*/ 	.word	0x00000009
        /*098c*/ 	.word	0x00038840
        /*0990*/ 	.short	0x010a
        /*0992*/ 	.byte	0x3f
	.zero		1


	//   ....[55]....
        /*0994*/ 	.word	0x00014b60
        /*0998*/ 	.word	0x0000000b
        /*099c*/ 	.word	0x00038820
        /*09a0*/ 	.short	0x010a
        /*09a2*/ 	.byte	0x3f
	.zero		1


	//   ....[56]....
        /*09a4*/ 	.word	0x00014c30
        /*09a8*/ 	.word	0x00000005
        /*09ac*/ 	.word	0x00038860
        /*09b0*/ 	.short	0x010a
        /*09b2*/ 	.byte	0x3f
	.zero		1


	//   ....[57]....
        /*09b4*/ 	.word	0x000153f0
        /*09b8*/ 	.word	0x00000002
        /*09bc*/ 	.word	0x00038840
        /*09c0*/ 	.short	0x010a
        /*09c2*/ 	.byte	0x3f
	.zero		1


	//   ....[58]....
        /*09c4*/ 	.word	0x00015610
        /*09c8*/ 	.word	0x00000002
        /*09cc*/ 	.word	0x00038860
        /*09d0*/ 	.short	0x010a
        /*09d2*/ 	.byte	0x3f
	.zero		1


	//   ....[59]....
        /*09d4*/ 	.word	0x00015cc0
        /*09d8*/ 	.word	0x00000002
        /*09dc*/ 	.word	0x00038840
        /*09e0*/ 	.short	0x010a
        /*09e2*/ 	.byte	0x3f
	.zero		1


	//   ....[60]....
        /*09e4*/ 	.word	0x00015ed0
        /*09e8*/ 	.word	0x00000002
        /*09ec*/ 	.word	0x00038860
        /*09f0*/ 	.short	0x010a
        /*09f2*/ 	.byte	0x3f
	.zero		1


	//   ....[61]....
        /*09f4*/ 	.word	0x00016500
        /*09f8*/ 	.word	0x00000002
        /*09fc*/ 	.word	0x00038840
        /*0a00*/ 	.short	0x010a
        /*0a02*/ 	.byte	0x3f
	.zero		1


	//   ....[62]....
        /*0a04*/ 	.word	0x00016720
        /*0a08*/ 	.word	0x00000002
        /*0a0c*/ 	.word	0x00038860
        /*0a10*/ 	.short	0x010a
        /*0a12*/ 	.byte	0x3f
	.zero		1


	//   ....[63]....
        /*0a14*/ 	.word	0x000177c0
        /*0a18*/ 	.word	0x00000000
        /*0a1c*/ 	.word	0x00038820
        /*0a20*/ 	.short	0x010a
        /*0a22*/ 	.byte	0x3f
	.zero		1


	//   ....[64]....
        /*0a24*/ 	.word	0x00017960
        /*0a28*/ 	.word	0x00000006
        /*0a2c*/ 	.word	0x00000000
        /*0a30*/ 	.short	0x010a
        /*0a32*/ 	.byte	0x3f
	.zero		1


	//   ....[65]....
        /*0a34*/ 	.word	0x000179d0
        /*0a38*/ 	.word	0x00000007
        /*0a3c*/ 	.word	0x00000000
        /*0a40*/ 	.short	0x010a
        /*0a42*/ 	.byte	0x3f
	.zero		1


	//   ....[66]....
        /*0a44*/ 	.word	0x00017a40
        /*0a48*/ 	.word	0x00000004
        /*0a4c*/ 	.word	0x00000000
        /*0a50*/ 	.short	0x010a
        /*0a52*/ 	.byte	0x3f
	.zero		1


	//   ....[67]....
        /*0a54*/ 	.word	0x00017a70
        /*0a58*/ 	.word	0x00000003
        /*0a5c*/ 	.word	0x00000000
        /*0a60*/ 	.short	0x010a
        /*0a62*/ 	.byte	0x3f
	.zero		1


	//   ....[68]....
        /*0a64*/ 	.word	0x00017ad0
        /*0a68*/ 	.word	0x0000004a
        /*0a6c*/ 	.word	0x00038890
        /*0a70*/ 	.short	0x010a
        /*0a72*/ 	.byte	0x3f
	.zero		1


	//   ....[69]....
        /*0a74*/ 	.word	0x00017b20
        /*0a78*/ 	.word	0x0000004a
        /*0a7c*/ 	.word	0x00038890
        /*0a80*/ 	.short	0x010a
        /*0a82*/ 	.byte	0x3f
	.zero		1


	//   ....[70]....
        /*0a84*/ 	.word	0x00017b70
        /*0a88*/ 	.word	0x0000004a
        /*0a8c*/ 	.word	0x00038890
        /*0a90*/ 	.short	0x010a
        /*0a92*/ 	.byte	0x3f
	.zero		1


	//   ....[71]....
        /*0a94*/ 	.word	0x00017bc0
        /*0a98*/ 	.word	0x0000004a
        /*0a9c*/ 	.word	0x000388b0
        /*0aa0*/ 	.short	0x010a
        /*0aa2*/ 	.byte	0x3f
	.zero		1


	//   ....[72]....
        /*0aa4*/ 	.word	0x00017e90
        /*0aa8*/ 	.word	0x00000002
        /*0aac*/ 	.word	0x00038800
        /*0ab0*/ 	.short	0x010a
        /*0ab2*/ 	.byte	0x3f
	.zero		1


	//   ....[73]....
        /*0ab4*/ 	.word	0x00018160
        /*0ab8*/ 	.word	0x00000002
        /*0abc*/ 	.word	0x00038800
        /*0ac0*/ 	.short	0x010a
        /*0ac2*/ 	.byte	0x3f
	.zero		1


	//   ....[74]....
        /*0ac4*/ 	.word	0x000181b0
        /*0ac8*/ 	.word	0x00000014
        /*0acc*/ 	.word	0x00038830
        /*0ad0*/ 	.short	0x010a
        /*0ad2*/ 	.byte	0x3f
	.zero		1


	//   ....[75]....
        /*0ad4*/ 	.word	0x00018200
        /*0ad8*/ 	.word	0x00000002
        /*0adc*/ 	.word	0x00038810
        /*0ae0*/ 	.short	0x010a
        /*0ae2*/ 	.byte	0x3f
	.zero		1


	//   ....[76]....
        /*0ae4*/ 	.word	0x00018250
        /*0ae8*/ 	.word	0x00000014
        /*0aec*/ 	.word	0x00038850
        /*0af0*/ 	.short	0x010a
        /*0af2*/ 	.byte	0x3f
	.zero		1


	//   ....[77]....
        /*0af4*/ 	.word	0x000182a0
        /*0af8*/ 	.word	0x0000000e
        /*0afc*/ 	.word	0x00038830
        /*0b00*/ 	.short	0x010a
        /*0b02*/ 	.byte	0x3f
	.zero		1


	//   ....[78]....
        /*0b04*/ 	.word	0x000182f0
        /*0b08*/ 	.word	0x0000000e
        /*0b0c*/ 	.word	0x00038850
        /*0b10*/ 	.short	0x010a
        /*0b12*/ 	.byte	0x3f
	.zero		1


	//   ....[79]....
        /*0b14*/ 	.word	0x00018490
        /*0b18*/ 	.word	0x00000005
        /*0b1c*/ 	.word	0x00038820
        /*0b20*/ 	.short	0x010a
        /*0b22*/ 	.byte	0x3f
	.zero		1


	//   ....[80]....
        /*0b24*/ 	.word	0x000184e0
        /*0b28*/ 	.word	0x00000006
        /*0b2c*/ 	.word	0x000388a0
        /*0b30*/ 	.short	0x010a
        /*0b32*/ 	.byte	0x3f
	.zero		1


	//   ....[81]....
        /*0b34*/ 	.word	0x00018530
        /*0b38*/ 	.word	0x00000006
        /*0b3c*/ 	.word	0x000388c0
        /*0b40*/ 	.short	0x010a
        /*0b42*/ 	.byte	0x3f
	.zero		1


	//   ....[82]....
        /*0b44*/ 	.word	0x00018580
        /*0b48*/ 	.word	0x00000007
        /*0b4c*/ 	.word	0x000388a0
        /*0b50*/ 	.short	0x010a
        /*0b52*/ 	.byte	0x3f
	.zero		1


	//   ....[83]....
        /*0b54*/ 	.word	0x000185d0
        /*0b58*/ 	.word	0x00000007
        /*0b5c*/ 	.word	0x000388c0
        /*0b60*/ 	.short	0x010a
        /*0b62*/ 	.byte	0x3f
	.zero		1


	//   ....[84]....
        /*0b64*/ 	.word	0x00018770
        /*0b68*/ 	.word	0x00000009
        /*0b6c*/ 	.word	0x00038840
        /*0b70*/ 	.short	0x010a
        /*0b72*/ 	.byte	0x3f
	.zero		1


	//   ....[85]....
        /*0b74*/ 	.word	0x000187f0
        /*0b78*/ 	.word	0x00000009
        /*0b7c*/ 	.word	0x00038820
        /*0b80*/ 	.short	0x010a
        /*0b82*/ 	.byte	0x3f
	.zero		1


	//   ....[86]....
        /*0b84*/ 	.word	0x00018840
        /*0b88*/ 	.word	0x00000005
        /*0b8c*/ 	.word	0x00038860
        /*0b90*/ 	.short	0x010a
        /*0b92*/ 	.byte	0x3f
	.zero		1


	//   ....[87]....
        /*0b94*/ 	.word	0x00018890
        /*0b98*/ 	.word	0x00000002
        /*0b9c*/ 	.word	0x00038840
        /*0ba0*/ 	.short	0x010a
        /*0ba2*/ 	.byte	0x3f
	.zero		1


	//   ....[88]....
        /*0ba4*/ 	.word	0x000188e0
        /*0ba8*/ 	.word	0x00000002
        /*0bac*/ 	.word	0x00038860
        /*0bb0*/ 	.short	0x010a
        /*0bb2*/ 	.byte	0x3f
	.zero		1


	//   ....[89]....
        /*0bb4*/ 	.word	0x00018930
        /*0bb8*/ 	.word	0x00000002
        /*0bbc*/ 	.word	0x00038840
        /*0bc0*/ 	.short	0x010a
        /*0bc2*/ 	.byte	0x3f
	.zero		1


	//   ....[90]....
        /*0bc4*/ 	.word	0x00018980
        /*0bc8*/ 	.word	0x00000002
        /*0bcc*/ 	.word	0x00038860
        /*0bd0*/ 	.short	0x010a
        /*0bd2*/ 	.byte	0x3f
	.zero		1


	//   ....[91]....
        /*0bd4*/ 	.word	0x000189d0
        /*0bd8*/ 	.word	0x00000002
        /*0bdc*/ 	.word	0x00038840
        /*0be0*/ 	.short	0x010a
        /*0be2*/ 	.byte	0x3f
	.zero		1


	//   ....[92]....
        /*0be4*/ 	.word	0x00018a20
        /*0be8*/ 	.word	0x00000002
        /*0bec*/ 	.word	0x00038860
        /*0bf0*/ 	.short	0x010a
        /*0bf2*/ 	.byte	0x3f
	.zero		1


	//   ....[93]....
        /*0bf4*/ 	.word	0x000193e0
        /*0bf8*/ 	.word	0x00000000
        /*0bfc*/ 	.word	0x00038820
        /*0c00*/ 	.short	0x010a
        /*0c02*/ 	.byte	0x3f
	.zero		1


	//   ....[94]....
        /*0c04*/ 	.word	0x00019580
        /*0c08*/ 	.word	0x00000006
        /*0c0c*/ 	.word	0x00000000
        /*0c10*/ 	.short	0x010a
        /*0c12*/ 	.byte	0x3f
	.zero		1


	//   ....[95]....
        /*0c14*/ 	.word	0x000195d0
        /*0c18*/ 	.word	0x00000007
        /*0c1c*/ 	.word	0x00000000
        /*0c20*/ 	.short	0x010a
        /*0c22*/ 	.byte	0x3f
	.zero		1


	//   ....[96]....
        /*0c24*/ 	.word	0x00019620
        /*0c28*/ 	.word	0x00000004
        /*0c2c*/ 	.word	0x00000000
        /*0c30*/ 	.short	0x010a
        /*0c32*/ 	.byte	0x3f
	.zero		1


	//----- nvinfo : EIATTR_NUM_MBARRIERS
	.align		4
.L_773:
        /*0c34*/ 	.byte	0x03, 0x38
        /*0c36*/ 	.short	0x0017


	//----- nvinfo : EIATTR_EXIT_INSTR_OFFSETS
	.align		4
        /*0c38*/ 	.byte	0x04, 0x1c
        /*0c3a*/ 	.short	(.L_775 - .L_774)


	//   ....[0]....
.L_774:
        /*0c3c*/ 	.word	0x00017ac0


	//----- nvinfo : EIATTR_MAX_THREADS
	.align		4
.L_775:
        /*0c40*/ 	.byte	0x04, 0x05
        /*0c42*/ 	.short	(.L_777 - .L_776)
.L_776:
        /*0c44*/ 	.word	0x00000180
        /*0c48*/ 	.word	0x00000001
        /*0c4c*/ 	.word	0x00000001


	//----- nvinfo : EIATTR_CRS_STACK_SIZE
	.align		4
.L_777:
        /*0c50*/ 	.byte	0x04, 0x1e
        /*0c52*/ 	.short	(.L_779 - .L_778)
.L_778:
        /*0c54*/ 	.word	0x00000000


	//----- nvinfo : EIATTR_CBANK_PARAM_SIZE
	.align		4
.L_779:
        /*0c58*/ 	.byte	0x03, 0x19
        /*0c5a*/ 	.short	0x0b70


	//----- nvinfo : EIATTR_PARAM_CBANK
	.align		4
        /*0c5c*/ 	.byte	0x04, 0x0a
        /*0c5e*/ 	.short	(.L_781 - .L_780)
	.align		4
.L_780:
        /*0c60*/ 	.word	index@(.nv.constant0._ZN7cutlass13device_kernelIN5flash11enable_sm90INS1_16FlashAttnFwdSm90INS1_25CollectiveMainloopFwdSm90ILi2EN4cute5tupleIJNS5_1CILi1EEES8_S8_EEENS6_IJNS7_ILi64EEESA_SA_EEELi512ENS_10bfloat16_tEfNS_4arch4Sm90ELb0ELb0ELb0ELb1ELb0ELb1ELb1ELb0ELb0ELb0ELb0ELb0EEENS1_21CollectiveEpilogueFwdINS6_IJSA_NS7_ILi512EEESA_EEES9_SC_SE_Li256ELb1ELb0ELb0ELb0EEENS1_36VarlenDynamicPersistentTileSchedulerILi64ELi64ELi256ELi32ELb0ELb0ELb1ELb0ELb1ELb1EEEEEEEEEvNT_6ParamsE)
        /*0c64*/ 	.short	0x0210
        /*0c66*/ 	.short	0x0b70


	//----- nvinfo : EIATTR_SW_WAR
	.align		4
.L_781:
        /*0c68*/ 	.byte	0x04, 0x36
        /*0c6a*/ 	.short	(.L_783 - .L_782)
.L_782:
        /*0c6c*/ 	.word	0x00000008
.L_783:


//--------------------- .nv.info._ZN7cutlass13device_kernelIN5flash11enable_sm90INS1_16FlashAttnFwdSm90INS1_25CollectiveMainloopFwdSm90ILi2EN4cute5tupleIJNS5_1CILi1EEES8_S8_EEENS6_IJNS7_ILi64EEESA_SA_EEELi512ENS_10bfloat16_tEfNS_4arch4Sm90ELb0ELb1ELb0ELb0ELb0ELb0ELb0ELb0ELb0ELb0ELb0ELb0EEENS1_21CollectiveEpilogueFwdINS6_IJSA_NS7_ILi512EEESA_EEES9_SC_SE_Li256ELb0ELb0ELb0ELb0EEENS1_30DynamicPersistentTileSchedulerILi256ELi32ELb0ELb0ELb1EEEEEEEEEvNT_6ParamsE --------------------------
	.section	.nv.info._ZN7cutlass13device_kernelIN5flash11enable_sm90INS1_16FlashAttnFwdSm90INS1_25CollectiveMainloopFwdSm90ILi2EN4cute5tupleIJNS5_1CILi1EEES8_S8_EEENS6_IJNS7_ILi64EEESA_SA_EEELi512ENS_10bfloat16_tEfNS_4arch4Sm90ELb0ELb1ELb0ELb0ELb0ELb0ELb0ELb0ELb0ELb0ELb0ELb0EEENS1_21CollectiveEpilogueFwdINS6_IJSA_NS7_ILi512EEESA_EEES9_SC_SE_Li256ELb0ELb0ELb0ELb0EEENS1_30DynamicPersistentTileSchedulerILi256ELi32ELb0ELb0ELb1EEEEEEEEEvNT_6ParamsE,"",@"SHT_CUDA_INFO"
	.sectionflags	@""
	.align	4


	//----- nvinfo : EIATTR_CUDA_API_VERSION
	.align		4
        /*0000*/ 	.byte	0x04, 0x37
        /*0002*/ 	.short	(.L_785 - .L_784)
.L_784:
        /*0004*/ 	.word	0x00000082


	//----- nvinfo : EIATTR_KPARAM_INFO
	.align		4
.L_785:
        /*0008*/ 	.byte	0x04, 0x17
        /*000a*/ 	.short	(.L_787 - .L_786)
.L_786:
        /*000c*/ 	.word	0x00000000
        /*0010*/ 	.short	0x0000
        /*0012*/ 	.short	0x0070
        /*0014*/ 	.byte	0x00, 0xf0, 0x01, 0x2e


	//----- nvinfo : EIATTR_SPARSE_MMA_MASK
	.align		4
.L_787:
        /*0018*/ 	.byte	0x03, 0x50
        /*001a*/ 	.short	0x0000


	//----- nvinfo : EIATTR_MAXREG_COUNT
	.align		4
        /*001c*/ 	.byte	0x03, 0x1b
        /*001e*/ 	.short	0x00a8


	//----- nvinfo : EIATTR_NUM_BARRIERS
	.align		4
        /*0020*/ 	.byte	0x02, 0x4c
        /*0022*/ 	.byte	0x10
	.zero		1


	//----- nvinfo : EIATTR_EXTERNS
	.align		4
        /*0024*/ 	.byte	0x04, 0x0f
        /*0026*/ 	.short	(.L_789 - .L_788)


	//   ....[0]....
	.align		4
.L_788:
        /*0028*/ 	.word	index@(__assertfail)


	//----- nvinfo : EIATTR_MERCURY_ISA_VERSION
	.align		4
.L_789:
        /*002c*/ 	.byte	0x03, 0x5f
        /*002e*/ 	.short	0x0101


	//----- nvinfo : EIATTR_INT_WARP_WIDE_INSTR_OFFSETS
	.align		4
        /*0030*/ 	.byte	0x04, 0x31
        /*0032*/ 	.short	(.L_791 - .L_790)


	//   ....[0]....
.L_790:
        /*0034*/ 	.word	0x00000180


	//   ....[1]....
        /*0038*/ 	.word	0x000001b0


	//   ....[2]....
        /*003c*/ 	.word	0x000001c0


	//   ....[3]....
        /*0040*/ 	.word	0x0000ea40


	//   ....[4]....
        /*0044*/ 	.word	0x0000ead0


	//   ....[5]....
        /*0048*/ 	.word	0x0000efc0


	//   ....[6]....
        /*004c*/ 	.word	0x000110e0


	//   ....[7]....
        /*0050*/ 	.word	0x00011170


	//----- nvinfo : EIATTR_COOP_GROUP_MASK_REGIDS
	.align		4
.L_791:
        /*0054*/ 	.byte	0x04, 0x29
        /*0056*/ 	.short	(.L_793 - .L_792)


	//   ....[0]....
.L_792:
        /*0058*/ 	.word	0xffffffff


	//   ....[1]....
        /*005c*/ 	.word	0xffffffff


	//   ....[2]....
        /*0060*/ 	.word	0xffffffff


	//   ....[3]....
        /*0064*/ 	.word	0xffffffff


	//   ....[4]....
        /*0068*/ 	.word	0xffffffff


	//   ....[5]....
        /*006c*/ 	.word	0xffffffff


	//   ....[6]....
        /*0070*/ 	.word	0xffffffff


	//   ....[7]....
        /*0074*/ 	.word	0xffffffff


	//   ....[8]....
        /*0078*/ 	.word	0xffffffff


	//   ....[9]....
        /*007c*/ 	.word	0xffffffff


	//   ....[10]....
        /*0080*/ 	.word	0xffffffff


	//   ....[11]....
        /*0084*/ 	.word	0xffffffff


	//   ....[12]....
        /*0088*/ 	.word	0xffffffff


	//   ....[13]....
        /*008c*/ 	.word	0xffffffff


	//   ....[14]....
        /*0090*/ 	.word	0xffffffff


	//   ....[15]....
        /*0094*/ 	.word	0xffffffff


	//   ....[16]....
        /*0098*/ 	.word	0xffffffff


	//   ....[17]....
        /*009c*/ 	.word	0xffffffff


	//   ....[18]....
        /*00a0*/ 	.word	0xffffffff


	//   ....[19]....
        /*00a4*/ 	.word	0xffffffff


	//   ....[20]....
        /*00a8*/ 	.word	0xffffffff


	//   ....[21]....
        /*00ac*/ 	.word	0xffffffff


	//   ....[22]....
        /*00b0*/ 	.word	0xffffffff


	//   ....[23]....
        /*00b4*/ 	.word	0xffffffff


	//   ....[24]....
        /*00b8*/ 	.word	0xffffffff


	//   ....[25]....
        /*00bc*/ 	.word	0xffffffff


	//   ....[26]....
        /*00c0*/ 	.word	0xffffffff


	//   ....[27]....
        /*00c4*/ 	.word	0xffffffff


	//   ....[28]....
        /*00c8*/ 	.word	0xffffffff


	//   ....[29]....
        /*00cc*/ 	.word	0xffffffff


	//   ....[30]....
        /*00d0*/ 	.word	0xffffffff


	//   ....[31]....
        /*00d4*/ 	.word	0xffffffff


	//   ....[32]....
        /*00d8*/ 	.word	0xffffffff


	//   ....[33]....
        /*00dc*/ 	.word	0xffffffff


	//   ....[34]....
        /*00e0*/ 	.word	0xffffffff


	//   ....[35]....
        /*00e4*/ 	.word	0xffffffff


	//   ....[36]....
        /*00e8*/ 	.word	0xffffffff


	//   ....[37]....
        /*00ec*/ 	.word	0xffffffff


	//   ....[38]....
        /*00f0*/ 	.word	0x0500000f


	//   ....[39]....
        /*00f4*/ 	.word	0x0500000f


	//----- nvinfo : EIATTR_COOP_GROUP_INSTR_OFFSETS
	.align		4
.L_793:
        /*00f8*/ 	.byte	0x04, 0x28
        /*00fa*/ 	.short	(.L_795 - .L_794)


	//   ....[0]....
.L_794:
        /*00fc*/ 	.word	0x00000050


	//   ....[1]....
        /*0100*/ 	.word	0x00000190


	//   ....[2]....
        /*0104*/ 	.word	0x000001e0


	//   ....[3]....
        /*0108*/ 	.word	0x00000390


	//   ....[4]....
        /*010c*/ 	.word	0x000004f0


	//   ....[5]....
        /*0110*/ 	.word	0x00000610


	//   ....[6]....
        /*0114*/ 	.word	0x00000770


	//   ....[7]....
        /*0118*/ 	.word	0x00001a40


	//   ....[8]....
        /*011c*/ 	.word	0x00003a30


	//   ....[9]....
        /*0120*/ 	.word	0x00004b80


	//   ....[10]....
        /*0124*/ 	.word	0x00004c90


	//   ....[11]....
        /*0128*/ 	.word	0x00005070


	//   ....[12]....
        /*012c*/ 	.word	0x00005110


	//   ....[13]....
        /*0130*/ 	.word	0x00005960


	//   ....[14]....
        /*0134*/ 	.word	0x00006710


	//   ....[15]....
        /*0138*/ 	.word	0x000067d0


	//   ....[16]....
        /*013c*/ 	.word	0x00006b70


	//   ....[17]....
        /*0140*/ 	.word	0x00006c50


	//   ....[18]....
        /*0144*/ 	.word	0x00007df0


	//   ....[19]....
        /*0148*/ 	.word	0x00008420


	//   ....[20]....
        /*014c*/ 	.word	0x00008450


	//   ....[21]....
        /*0150*/ 	.word	0x000086a0


	//   ....[22]....
        /*0154*/ 	.word	0x00008870


	//   ....[23]....
        /*0158*/ 	.word	0x000098c0


	//   ....[24]....
        /*015c*/ 	.word	0x0000a520


	//   ....[25]....
        /*0160*/ 	.word	0x0000a5e0


	//   ....[26]....
        /*0164*/ 	.word	0x0000a9a0


	//   ....[27]....
        /*0168*/ 	.word	0x0000aa80


	//   ....[28]....
        /*016c*/ 	.word	0x0000bc00


	//   ....[29]....
        /*0170*/ 	.word	0x0000bc40


	//   ....[30]....
        /*0174*/ 	.word	0x0000bc80


	//   ....[31]....
        /*0178*/ 	.word	0x0000bcd0


	//   ....[32]....
        /*017c*/ 	.word	0x0000bcf0


	//   ....[33]....
        /*0180*/ 	.word	0x0000c780


	//   ....[34]....
        /*0184*/ 	.word	0x0000d530


	//   ....[35]....
        /*0188*/ 	.word	0x0000e1b0


	//   ....[36]....
        /*018c*/ 	.word	0x000111f0


	//   ....[37]....
        /*0190*/ 	.word	0x000113a0


	//   ....[38]....
        /*0194*/ 	.word	0x00011a50


	//   ....[39]....
        /*0198*/ 	.word	0x00011e30


	//----- nvinfo : EIATTR_REG_RECONFIG
	.align		4
.L_795:
        /*019c*/ 	.byte	0x01, 0x54
	.zero		2


	//----- nvinfo : EIATTR_SYSCALL_OFFSETS
	.align		4
        /*01a0*/ 	.byte	0x04, 0x46
        /*01a2*/ 	.short	(.L_797 - .L_796)


	//   ....[0]....
.L_796:
        /*01a4*/ 	.word	0x00003c00


	//   ....[1]....
        /*01a8*/ 	.word	0x0000ec60


	//   ....[2]....
        /*01ac*/ 	.word	0x0000eda0


	//   ....[3]....
        /*01b0*/ 	.word	0x0000eea0


	//----- nvinfo : EIATTR_MBARRIER_INSTR_OFFSETS
	.align		4
.L_797:
        /*01b4*/ 	.byte	0x04, 0x39
        /*01b6*/ 	.short	(.L_799 - .L_798)


	//   ....[0]....
.L_798:
        /*01b8*/ 	.word	0x00000280
        /*01bc*/ 	.word	0x000000ff
        /*01c0*/ 	.word	0x00028c00
        /*01c4*/ 	.short	0x0100
        /*01c6*/ 	.byte	0x06
	.zero		1


	//   ....[1]....
        /*01c8*/ 	.word	0x00000290
        /*01cc*/ 	.word	0x000000ff
        /*01d0*/ 	.word	0x00028c20
        /*01d4*/ 	.short	0x0100
        /*01d6*/ 	.byte	0x06
	.zero		1


	//   ....[2]....
        /*01d8*/ 	.word	0x00000340
        /*01dc*/ 	.word	0x000000ff
        /*01e0*/ 	.word	0x00028c30
        /*01e4*/ 	.short	0x0100
        /*01e6*/ 	.byte	0x06
	.zero		1


	//   ....[3]....
        /*01e8*/ 	.word	0x00000350
        /*01ec*/ 	.word	0x000000ff
        /*01f0*/ 	.word	0x00028c40
        /*01f4*/ 	.short	0x0100
        /*01f6*/ 	.byte	0x06
	.zero		1


	//   ....[4]....
        /*01f8*/ 	.word	0x00000360
        /*01fc*/ 	.word	0x000000ff
        /*0200*/ 	.word	0x00028c38
        /*0204*/ 	.short	0x0100
        /*0206*/ 	.byte	0x06
	.zero		1


	//   ....[5]....
        /*0208*/ 	.word	0x00000370
        /*020c*/ 	.word	0x000000ff
        /*0210*/ 	.word	0x00028c48
        /*0214*/ 	.short	0x0100
        /*0216*/ 	.byte	0x06
	.zero		1


	//   ....[6]....
        /*0218*/ 	.word	0x000004a0
        /*021c*/ 	.word	0x000000ff
        /*0220*/ 	.word	0x00028c50
        /*0224*/ 	.short	0x0100
        /*0226*/ 	.byte	0x08
	.zero		1


	//   ....[7]....
        /*0228*/ 	.word	0x000004b0
        /*022c*/ 	.word	0x000000ff
        /*0230*/ 	.word	0x00028c60
        /*0234*/ 	.short	0x0100
        /*0236*/ 	.byte	0x08
	.zero		1


	//   ....[8]....
        /*0238*/ 	.word	0x000004c0
        /*023c*/ 	.word	0x000000ff
        /*0240*/ 	.word	0x00028c58
        /*0244*/ 	.short	0x0100
        /*0246*/ 	.byte	0x08
	.zero		1


	//   ....[9]....
        /*0248*/ 	.word	0x000004d0
        /*024c*/ 	.word	0x000000ff
        /*0250*/ 	.word	0x00028c68
        /*0254*/ 	.short	0x0100
        /*0256*/ 	.byte	0x08
	.zero		1


	//   ....[10]....
        /*0258*/ 	.word	0x000005c0
        /*025c*/ 	.word	0x000000ff
        /*0260*/ 	.word	0x00028c70
        /*0264*/ 	.short	0x0100
        /*0266*/ 	.byte	0x06
	.zero		1


	//   ....[11]....
        /*0268*/ 	.word	0x000005d0
        /*026c*/ 	.word	0x000000ff
        /*0270*/ 	.word	0x00028c80
        /*0274*/ 	.short	0x0100
        /*0276*/ 	.byte	0x06
	.zero		1


	//   ....[12]....
        /*0278*/ 	.word	0x000005e0
        /*027c*/ 	.word	0x000000ff
        /*0280*/ 	.word	0x00028c78
        /*0284*/ 	.short	0x0100
        /*0286*/ 	.byte	0x06
	.zero		1


	//   ....[13]....
        /*0288*/ 	.word	0x000005f0
        /*028c*/ 	.word	0x000000ff
        /*0290*/ 	.word	0x00028c88
        /*0294*/ 	.short	0x0100
        /*0296*/ 	.byte	0x06
	.zero		1


	//   ....[14]....
        /*0298*/ 	.word	0x00000720
        /*029c*/ 	.word	0x000000ff
        /*02a0*/ 	.word	0x00028c90
        /*02a4*/ 	.short	0x0100
        /*02a6*/ 	.byte	0x08
	.zero		1


	//   ....[15]....
        /*02a8*/ 	.word	0x00000730
        /*02ac*/ 	.word	0x000000ff
        /*02b0*/ 	.word	0x00028ca0
        /*02b4*/ 	.short	0x0100
        /*02b6*/ 	.byte	0x08
	.zero		1


	//   ....[16]....
        /*02b8*/ 	.word	0x00000740
        /*02bc*/ 	.word	0x000000ff
        /*02c0*/ 	.word	0x00028c98
        /*02c4*/ 	.short	0x0100
        /*02c6*/ 	.byte	0x08
	.zero		1


	//   ....[17]....
        /*02c8*/ 	.word	0x00000750
        /*02cc*/ 	.word	0x000000ff
        /*02d0*/ 	.word	0x00028ca8
        /*02d4*/ 	.short	0x0100
        /*02d6*/ 	.byte	0x08
	.zero		1


	//   ....[18]....
        /*02d8*/ 	.word	0x00000880
        /*02dc*/ 	.word	0x000000ff
        /*02e0*/ 	.word	0x00028cb0
        /*02e4*/ 	.short	0x0100
        /*02e6*/ 	.byte	0x08
	.zero		1


	//   ....[19]....
        /*02e8*/ 	.word	0x00000890
        /*02ec*/ 	.word	0x000000ff
        /*02f0*/ 	.word	0x00028cc0
        /*02f4*/ 	.short	0x0100
        /*02f6*/ 	.byte	0x08
	.zero		1


	//   ....[20]....
        /*02f8*/ 	.word	0x000008a0
        /*02fc*/ 	.word	0x000000ff
        /*0300*/ 	.word	0x00028cb8
        /*0304*/ 	.short	0x0100
        /*0306*/ 	.byte	0x08
	.zero		1


	//   ....[21]....
        /*0308*/ 	.word	0x000008b0
        /*030c*/ 	.word	0x000000ff
        /*0310*/ 	.word	0x00028cc8
        /*0314*/ 	.short	0x0100
        /*0316*/ 	.byte	0x08
	.zero		1


	//   ....[22]....
        /*0318*/ 	.word	0x00001b50
        /*031c*/ 	.word	0x000000ff
        /*0320*/ 	.word	0x00028c50
        /*0324*/ 	.short	0x010a
        /*0326*/ 	.byte	0x15
	.zero		1


	//   ....[23]....
        /*0328*/ 	.word	0x00001e00
        /*032c*/ 	.word	0x00000003
        /*0330*/ 	.word	0x00000000
        /*0334*/ 	.short	0x0101
        /*0336*/ 	.byte	0x3f
	.zero		1


	//   ....[24]....
        /*0338*/ 	.word	0x00002760
        /*033c*/ 	.word	0x000000ff
        /*0340*/ 	.word	0x00028c50
        /*0344*/ 	.short	0x010a
        /*0346*/ 	.byte	0x15
	.zero		1


	//   ....[25]....
        /*0348*/ 	.word	0x000027a0
        /*034c*/ 	.word	0x000000ff
        /*0350*/ 	.word	0x00028c50
        /*0354*/ 	.short	0x010a
        /*0356*/ 	.byte	0x15
	.zero		1


	//   ....[26]....
        /*0358*/ 	.word	0x00002970
        /*035c*/ 	.word	0x00000004
        /*0360*/ 	.word	0x00000000
        /*0364*/ 	.short	0x0101
        /*0366*/ 	.byte	0x3f
	.zero		1


	//   ....[27]....
        /*0368*/ 	.word	0x00003c80
        /*036c*/ 	.word	0x000000ff
        /*0370*/ 	.word	0x00028c00
        /*0374*/ 	.short	0x010a
        /*0376*/ 	.byte	0x30
	.zero		1


	//   ....[28]....
        /*0378*/ 	.word	0x00003d00
        /*037c*/ 	.word	0x00000006
        /*0380*/ 	.word	0x00028c30
        /*0384*/ 	.short	0x010a
        /*0386*/ 	.byte	0x3f
	.zero		1


	//   ....[29]....
        /*0388*/ 	.word	0x00003d40
        /*038c*/ 	.word	0x00000006
        /*0390*/ 	.word	0x00028c30
        /*0394*/ 	.short	0x010a
        /*0396*/ 	.byte	0x3f
	.zero		1


	//   ....[30]....
        /*0398*/ 	.word	0x00004110
        /*039c*/ 	.word	0x00000000
        /*03a0*/ 	.word	0x00000000
        /*03a4*/ 	.short	0x0101
        /*03a6*/ 	.byte	0x3f
	.zero		1


	//   ....[31]....
        /*03a8*/ 	.word	0x00005700
        /*03ac*/ 	.word	0x00000006
        /*03b0*/ 	.word	0x00028c50
        /*03b4*/ 	.short	0x010a
        /*03b6*/ 	.byte	0x3f
	.zero		1


	//   ....[32]....
        /*03b8*/ 	.word	0x00005740
        /*03bc*/ 	.word	0x00000006
        /*03c0*/ 	.word	0x00028c50
        /*03c4*/ 	.short	0x010a
        /*03c6*/ 	.byte	0x3f
	.zero		1


	//   ....[33]....
        /*03c8*/ 	.word	0x00005980
        /*03cc*/ 	.word	0x00000006
        /*03d0*/ 	.word	0x00000000
        /*03d4*/ 	.short	0x0101
        /*03d6*/ 	.byte	0x3f
	.zero		1


	//   ....[34]....
        /*03d8*/ 	.word	0x00005c30
        /*03dc*/ 	.word	0x000000ff
        /*03e0*/ 	.word	0x00028c30
        /*03e4*/ 	.short	0x010a
        /*03e6*/ 	.byte	0x1a
	.zero		1


	//   ....[35]....
        /*03e8*/ 	.word	0x00005c70
        /*03ec*/ 	.word	0x000000ff
        /*03f0*/ 	.word	0x00028c30
        /*03f4*/ 	.short	0x010a
        /*03f6*/ 	.byte	0x1a
	.zero		1


	//   ....[36]....
        /*03f8*/ 	.word	0x00005e50
        /*03fc*/ 	.word	0x0000000e
        /*0400*/ 	.word	0x00000000
        /*0404*/ 	.short	0x0101
        /*0406*/ 	.byte	0x3f
	.zero		1


	//   ....[37]....
        /*0408*/ 	.word	0x00007b40
        /*040c*/ 	.word	0x000000ff
        /*0410*/ 	.word	0x00028c50
        /*0414*/ 	.short	0x010a
        /*0416*/ 	.byte	0x1a
	.zero		1


	//   ....[38]....
        /*0418*/ 	.word	0x00007b80
        /*041c*/ 	.word	0x000000ff
        /*0420*/ 	.word	0x00028c50
        /*0424*/ 	.short	0x010a
        /*0426*/ 	.byte	0x1a
	.zero		1


	//   ....[39]....
        /*0428*/ 	.word	0x00007e10
        /*042c*/ 	.word	0x0000000c
        /*0430*/ 	.word	0x00000000
        /*0434*/ 	.short	0x0101
        /*0436*/ 	.byte	0x3f
	.zero		1


	//   ....[40]....
        /*0438*/ 	.word	0x00008150
        /*043c*/ 	.word	0x000000ff
        /*0440*/ 	.word	0x00028c30
        /*0444*/ 	.short	0x010a
        /*0446*/ 	.byte	0x17
	.zero		1


	//   ....[41]....
        /*0448*/ 	.word	0x00008190
        /*044c*/ 	.word	0x000000ff
        /*0450*/ 	.word	0x00028c30
        /*0454*/ 	.short	0x010a
        /*0456*/ 	.byte	0x17
	.zero		1


	//   ....[42]....
        /*0458*/ 	.word	0x00008bc0
        /*045c*/ 	.word	0x0000009a
        /*0460*/ 	.word	0x00000000
        /*0464*/ 	.short	0x0101
        /*0466*/ 	.byte	0x3f
	.zero		1


	//   ....[43]....
        /*0468*/ 	.word	0x00009630
        /*046c*/ 	.word	0x000000ff
        /*0470*/ 	.word	0x00028c50
        /*0474*/ 	.short	0x010a
        /*0476*/ 	.byte	0x17
	.zero		1


	//   ....[44]....
        /*0478*/ 	.word	0x00009670
        /*047c*/ 	.word	0x000000ff
        /*0480*/ 	.word	0x00028c50
        /*0484*/ 	.short	0x010a
        /*0486*/ 	.byte	0x17
	.zero		1


	//   ....[45]....
        /*0488*/ 	.word	0x000098e0
        /*048c*/ 	.word	0x000000aa
        /*0490*/ 	.word	0x00000000
        /*0494*/ 	.short	0x0101
        /*0496*/ 	.byte	0x3f
	.zero		1


	//   ....[46]....
        /*0498*/ 	.word	0x00009a50
        /*049c*/ 	.word	0x000000ff
        /*04a0*/ 	.word	0x00028c30
        /*04a4*/ 	.short	0x010a
        /*04a6*/ 	.byte	0x1a
	.zero		1


	//   ....[47]....
        /*04a8*/ 	.word	0x00009a90
        /*04ac*/ 	.word	0x000000ff
        /*04b0*/ 	.word	0x00028c30
        /*04b4*/ 	.short	0x010a
        /*04b6*/ 	.byte	0x1a
	.zero		1


	//   ....[48]....
        /*04b8*/ 	.word	0x00009c60
        /*04bc*/ 	.word	0x00000008
        /*04c0*/ 	.word	0x00000000
        /*04c4*/ 	.short	0x0101
        /*04c6*/ 	.byte	0x3f
	.zero		1


	//   ....[49]....
        /*04c8*/ 	.word	0x0000b950
        /*04cc*/ 	.word	0x000000ff
        /*04d0*/ 	.word	0x00028c50
        /*04d4*/ 	.short	0x010a
        /*04d6*/ 	.byte	0x1a
	.zero		1


	//   ....[50]....
        /*04d8*/ 	.word	0x0000b990
        /*04dc*/ 	.word	0x000000ff
        /*04e0*/ 	.word	0x00028c50
        /*04e4*/ 	.short	0x010a
        /*04e6*/ 	.byte	0x1a
	.zero		1


	//   ....[51]....
        /*04e8*/ 	.word	0x0000bc20
        /*04ec*/ 	.word	0x0000000b
        /*04f0*/ 	.word	0x00000000
        /*04f4*/ 	.short	0x0101
        /*04f6*/ 	.byte	0x3f
	.zero		1


	//   ....[52]....
        /*04f8*/ 	.word	0x0000d870
        /*04fc*/ 	.word	0x000000ff
        /*0500*/ 	.word	0x00000000
        /*0504*/ 	.short	0x0101
        /*0506*/ 	.byte	0x05
	.zero		1


	//   ....[53]....
        /*0508*/ 	.word	0x0000f240
        /*050c*/ 	.word	0x00000008
        /*0510*/ 	.word	0x00028c40
        /*0514*/ 	.short	0x010a
        /*0516*/ 	.byte	0x3f
	.zero		1


	//   ....[54]....
        /*0518*/ 	.word	0x0000f540
        /*051c*/ 	.word	0x000000ff
        /*0520*/ 	.word	0x00028c20
        /*0524*/ 	.short	0x010a
        /*0526*/ 	.byte	0x25
	.zero		1


	//   ....[55]....
        /*0528*/ 	.word	0x0000f5c0
        /*052c*/ 	.word	0x00000008
        /*0530*/ 	.word	0x00028c60
        /*0534*/ 	.short	0x010a
        /*0536*/ 	.byte	0x3f
	.zero		1


	//   ....[56]....
        /*0538*/ 	.word	0x0000fc30
        /*053c*/ 	.word	0x00000002
        /*0540*/ 	.word	0x00028c40
        /*0544*/ 	.short	0x010a
        /*0546*/ 	.byte	0x3f
	.zero		1


	//   ....[57]....
        /*0548*/ 	.word	0x0000fdc0
        /*054c*/ 	.word	0x00000002
        /*0550*/ 	.word	0x00028c60
        /*0554*/ 	.short	0x010a
        /*0556*/ 	.byte	0x3f
	.zero		1


	//   ....[58]....
        /*0558*/ 	.word	0x000103d0
        /*055c*/ 	.word	0x00000003
        /*0560*/ 	.word	0x00028c40
        /*0564*/ 	.short	0x010a
        /*0566*/ 	.byte	0x3f
	.zero		1


	//   ....[59]....
        /*0568*/ 	.word	0x00010560
        /*056c*/ 	.word	0x00000003
        /*0570*/ 	.word	0x00028c60
        /*0574*/ 	.short	0x010a
        /*0576*/ 	.byte	0x3f
	.zero		1


	//   ....[60]....
        /*0578*/ 	.word	0x00010af0
        /*057c*/ 	.word	0x00000002
        /*0580*/ 	.word	0x00028c40
        /*0584*/ 	.short	0x010a
        /*0586*/ 	.byte	0x3f
	.zero		1


	//   ....[61]....
        /*0588*/ 	.word	0x00010c80
        /*058c*/ 	.word	0x00000002
        /*0590*/ 	.word	0x00028c60
        /*0594*/ 	.short	0x010a
        /*0596*/ 	.byte	0x3f
	.zero		1


	//   ....[62]....
        /*0598*/ 	.word	0x00011350
        /*059c*/ 	.word	0x00000007
        /*05a0*/ 	.word	0x00028c20
        /*05a4*/ 	.short	0x010a
        /*05a6*/ 	.byte	0x3f
	.zero		1


	//   ....[63]....
        /*05a8*/ 	.word	0x000114a0
        /*05ac*/ 	.word	0x00000005
        /*05b0*/ 	.word	0x00000000
        /*05b4*/ 	.short	0x010a
        /*05b6*/ 	.byte	0x3f
	.zero		1


	//   ....[64]....
        /*05b8*/ 	.word	0x00011510
        /*05bc*/ 	.word	0x00000003
        /*05c0*/ 	.word	0x00000000
        /*05c4*/ 	.short	0x010a
        /*05c6*/ 	.byte	0x3f
	.zero		1


	//   ....[65]....
        /*05c8*/ 	.word	0x00011570
        /*05cc*/ 	.word	0x00000005
        /*05d0*/ 	.word	0x00000000
        /*05d4*/ 	.short	0x010a
        /*05d6*/ 	.byte	0x3f
	.zero		1


	//   ....[66]....
        /*05d8*/ 	.word	0x000115a0
        /*05dc*/ 	.word	0x00000003
        /*05e0*/ 	.word	0x00000000
        /*05e4*/ 	.short	0x010a
        /*05e6*/ 	.byte	0x3f
	.zero		1


	//   ....[67]....
        /*05e8*/ 	.word	0x00011610
        /*05ec*/ 	.word	0x00000006
        /*05f0*/ 	.word	0x00028c50
        /*05f4*/ 	.short	0x010a
        /*05f6*/ 	.byte	0x3f
	.zero		1


	//   ....[68]....
        /*05f8*/ 	.word	0x00011670
        /*05fc*/ 	.word	0x00000005
        /*0600*/ 	.word	0x00028c50
        /*0604*/ 	.short	0x010a
        /*0606*/ 	.byte	0x3f
	.zero		1


	//   ....[69]....
        /*0608*/ 	.word	0x000116d0
        /*060c*/ 	.word	0x00000003
        /*0610*/ 	.word	0x00028c00
        /*0614*/ 	.short	0x010a
        /*0616*/ 	.byte	0x3f
	.zero		1


	//   ....[70]....
        /*0618*/ 	.word	0x00011720
        /*061c*/ 	.word	0x00000006
        /*0620*/ 	.word	0x00028c30
        /*0624*/ 	.short	0x010a
        /*0626*/ 	.byte	0x3f
	.zero		1


	//   ....[71]....
        /*0628*/ 	.word	0x00011770
        /*062c*/ 	.word	0x00000006
        /*0630*/ 	.word	0x00028c50
        /*0634*/ 	.short	0x010a
        /*0636*/ 	.byte	0x3f
	.zero		1


	//   ....[72]....
        /*0638*/ 	.word	0x000117d0
        /*063c*/ 	.word	0x0000000c
        /*0640*/ 	.word	0x00028c30
        /*0644*/ 	.short	0x010a
        /*0646*/ 	.byte	0x3f
	.zero		1


	//   ....[73]....
        /*0648*/ 	.word	0x00011820
        /*064c*/ 	.word	0x0000000c
        /*0650*/ 	.word	0x00028c50
        /*0654*/ 	.short	0x010a
        /*0656*/ 	.byte	0x3f
	.zero		1


	//   ....[74]....
        /*0658*/ 	.word	0x00011880
        /*065c*/ 	.word	0x00000008
        /*0660*/ 	.word	0x00028c30
        /*0664*/ 	.short	0x010a
        /*0666*/ 	.byte	0x3f
	.zero		1


	//   ....[75]....
        /*0668*/ 	.word	0x000118d0
        /*066c*/ 	.word	0x000000aa
        /*0670*/ 	.word	0x00028c50
        /*0674*/ 	.short	0x010a
        /*0676*/ 	.byte	0x3f
	.zero		1


	//   ....[76]....
        /*0678*/ 	.word	0x00011930
        /*067c*/ 	.word	0x00000007
        /*0680*/ 	.word	0x00028c30
        /*0684*/ 	.short	0x010a
        /*0686*/ 	.byte	0x3f
	.zero		1


	//   ....[77]....
        /*0688*/ 	.word	0x00011980
        /*068c*/ 	.word	0x0000000b
        /*0690*/ 	.word	0x00028c50
        /*0694*/ 	.short	0x010a
        /*0696*/ 	.byte	0x3f
	.zero		1


	//   ....[78]....
        /*0698*/ 	.word	0x00011b00
        /*069c*/ 	.word	0x00000008
        /*06a0*/ 	.word	0x00028c40
        /*06a4*/ 	.short	0x010a
        /*06a6*/ 	.byte	0x3f
	.zero		1


	//   ....[79]....
        /*06a8*/ 	.word	0x00011b60
        /*06ac*/ 	.word	0x00000008
        /*06b0*/ 	.word	0x00028c20
        /*06b4*/ 	.short	0x010a
        /*06b6*/ 	.byte	0x3f
	.zero		1


	//   ....[80]....
        /*06b8*/ 	.word	0x00011bb0
        /*06bc*/ 	.word	0x00000008
        /*06c0*/ 	.word	0x00028c60
        /*06c4*/ 	.short	0x010a
        /*06c6*/ 	.byte	0x3f
	.zero		1


	//   ....[81]....
        /*06c8*/ 	.word	0x00011c00
        /*06cc*/ 	.word	0x00000002
        /*06d0*/ 	.word	0x00028c40
        /*06d4*/ 	.short	0x010a
        /*06d6*/ 	.byte	0x3f
	.zero		1


	//   ....[82]....
        /*06d8*/ 	.word	0x00011c50
        /*06dc*/ 	.word	0x00000002
        /*06e0*/ 	.word	0x00028c60
        /*06e4*/ 	.short	0x010a
        /*06e6*/ 	.byte	0x3f
	.zero		1


	//   ....[83]....
        /*06e8*/ 	.word	0x00011ca0
        /*06ec*/ 	.word	0x00000003
        /*06f0*/ 	.word	0x00028c40
        /*06f4*/ 	.short	0x010a
        /*06f6*/ 	.byte	0x3f
	.zero		1


	//   ....[84]....
        /*06f8*/ 	.word	0x00011cf0
        /*06fc*/ 	.word	0x00000003
        /*0700*/ 	.word	0x00028c60
        /*0704*/ 	.short	0x010a
        /*0706*/ 	.byte	0x3f
	.zero		1


	//   ....[85]....
        /*0708*/ 	.word	0x00011d40
        /*070c*/ 	.word	0x00000002
        /*0710*/ 	.word	0x00028c40
        /*0714*/ 	.short	0x010a
        /*0716*/ 	.byte	0x3f
	.zero		1


	//   ....[86]....
        /*0718*/ 	.word	0x00011d90
        /*071c*/ 	.word	0x00000002
        /*0720*/ 	.word	0x00028c60
        /*0724*/ 	.short	0x010a
        /*0726*/ 	.byte	0x3f
	.zero		1


	//   ....[87]....
        /*0728*/ 	.word	0x00011e70
        /*072c*/ 	.word	0x00000007
        /*0730*/ 	.word	0x00028c20
        /*0734*/ 	.short	0x010a
        /*0736*/ 	.byte	0x3f
	.zero		1


	//   ....[88]....
        /*0738*/ 	.word	0x00011ec0
        /*073c*/ 	.word	0x00000005
        /*0740*/ 	.word	0x00000000
        /*0744*/ 	.short	0x010a
        /*0746*/ 	.byte	0x3f
	.zero		1


	//   ....[89]....
        /*0748*/ 	.word	0x00011f10
        /*074c*/ 	.word	0x00000003
        /*0750*/ 	.word	0x00000000
        /*0754*/ 	.short	0x010a
        /*0756*/ 	.byte	0x3f
	.zero		1


	//   ....[90]....
        /*0758*/ 	.word	0x00011f60
        /*075c*/ 	.word	0x00000005
        /*0760*/ 	.word	0x00000000
        /*0764*/ 	.short	0x010a
        /*0766*/ 	.byte	0x3f
	.zero		1


	//----- nvinfo : EIATTR_NUM_MBARRIERS
	.align		4
.L_799:
        /*0768*/ 	.byte	0x03, 0x38
        /*076a*/ 	.short	0x0016


	//----- nvinfo : EIATTR_EXIT_INSTR_OFFSETS
	.align		4
        /*076c*/ 	.byte	0x04, 0x1c
        /*076e*/ 	.short	(.L_801 - .L_800)


	//   ....[0]....
.L_800:
        /*0770*/ 	.word	0x00000a10


	//   ....[1]....
        /*0774*/ 	.word	0x0000e170


	//   ....[2]....
        /*0778*/ 	.word	0x0000e1d0


	//   ....[3]....
        /*077c*/ 	.word	0x000113c0


	//   ....[4]....
        /*0780*/ 	.word	0x000115f0


	//----- nvinfo : EIATTR_MAX_THREADS
	.align		4
.L_801:
        /*0784*/ 	.byte	0x04, 0x05
        /*0786*/ 	.short	(.L_803 - .L_802)
.L_802:
        /*0788*/ 	.word	0x00000180
        /*078c*/ 	.word	0x00000001
        /*0790*/ 	.word	0x00000001


	//----- nvinfo : EIATTR_CRS_STACK_SIZE
	.align		4
.L_803:
        /*0794*/ 	.byte	0x04, 0x1e
        /*0796*/ 	.short	(.L_805 - .L_804)
.L_804:
        /*0798*/ 	.word	0x00000000


	//----- nvinfo : EIATTR_CBANK_PARAM_SIZE
	.align		4
.L_805:
        /*079c*/ 	.byte	0x03, 0x19
        /*079e*/ 	.short	0x0bf0


	//----- nvinfo : EIATTR_PARAM_CBANK
	.align		4
        /*07a0*/ 	.byte	0x04, 0x0a
        /*07a2*/ 	.short	(.L_807 - .L_806)
	.align		4
.L_806:
        /*07a4*/ 	.word	index@(.nv.constant0._ZN7cutlass13device_kernelIN5flash11enable_sm90INS1_16FlashAttnFwdSm90INS1_25CollectiveMainloopFwdSm90ILi2EN4cute5tupleIJNS5_1CILi1EEES8_S8_EEENS6_IJNS7_ILi64EEESA_SA_EEELi512ENS_10bfloat16_tEfNS_4arch4Sm90ELb0ELb1ELb0ELb0ELb0ELb0ELb0ELb0ELb0ELb0ELb0ELb0EEENS1_21CollectiveEpilogueFwdINS6_IJSA_NS7_ILi512EEESA_EEES9_SC_SE_Li256ELb0ELb0ELb0ELb0EEENS1_30DynamicPersistentTileSchedulerILi256ELi32ELb0ELb0ELb1EEEEEEEEEvNT_6ParamsE)
        /*07a8*/ 	.short	0x0210
        /*07aa*/ 	.short	0x0bf0


	//----- nvinfo : EIATTR_SW_WAR
	.align		4
.L_807:
        /*07ac*/ 	.byte	0x04, 0x36
        /*07ae*/ 	.short	(.L_809 - .L_808)
.L_808:
        /*07b0*/ 	.word	0x00000008
.L_809:


//--------------------- .nv.info._ZN7cutlass13device_kernelIN5flash11enable_sm90INS1_16FlashAttnFwdSm90INS1_25CollectiveMainloopFwdSm90ILi2EN4cute5tupleIJNS5_1CILi1EEES8_S8_EEENS6_IJNS7_ILi64EEESA_SA_EEELi512ENS_10bfloat16_tEfNS_4arch4Sm90ELb0ELb1ELb0ELb0ELb0ELb0ELb1ELb0ELb0ELb0ELb0ELb0EEENS1_21CollectiveEpilogueFwdINS6_IJSA_NS7_ILi512EEESA_EEES9_SC_SE_Li256ELb0ELb0ELb0ELb0EEENS1_30DynamicPersistentTileSchedulerILi256ELi32ELb0ELb0ELb1EEEEEEEEEvNT_6ParamsE --------------------------
	.section	.nv.info._ZN7cutlass13device_kernelIN5flash11enable_sm90INS1_16FlashAttnFwdSm90INS1_25CollectiveMainloopFwdSm90ILi2EN4cute5tupleIJNS5_1CILi1EEES8_S8_EEENS6_IJNS7_ILi64EEESA_SA_EEELi512ENS_10bfloat16_tEfNS_4arch4Sm90ELb0ELb1ELb0ELb0ELb0ELb0ELb1ELb0ELb0ELb0ELb0ELb0EEENS1_21CollectiveEpilogueFwdINS6_IJSA_NS7_ILi512EEESA_EEES9_SC_SE_Li256ELb0ELb0ELb0ELb0EEENS1_30DynamicPersistentTileSchedulerILi256ELi32ELb0ELb0ELb1EEEEEEEEEvNT_6ParamsE,"",@"SHT_CUDA_INFO"
	.sectionflags	@""
	.align	4


	//----- nvinfo : EIATTR_CUDA_API_VERSION
	.align		4
        /*0000*/ 	.byte	0x04, 0x37
        /*0002*/ 	.short	(.L_811 - .L_810)
.L_810:
        /*0004*/ 	.word	0x00000082


	//----- nvinfo : EIATTR_KPARAM_INFO
	.align		4
.L_811:
        /*0008*/ 	.byte	0x04, 0x17
        /*000a*/ 	.short	(.L_813 - .L_812)
.L_812:
        /*000c*/ 	.word	0x00000000
        /*0010*/ 	.short	0x0000
        /*0012*/ 	.short	0x0070
        /*0014*/ 	.byte	0x00, 0xf0, 0x01, 0x32


	//----- nvinfo : EIATTR_SPARSE_MMA_MASK
	.align		4
.L_813:
        /*0018*/ 	.byte	0x03, 0x50
        /*001a*/ 	.short	0x0000


	//----- nvinfo : EIATTR_MAXREG_COUNT
	.align		4
        /*001c*/ 	.byte	0x03, 0x1b
        /*001e*/ 	.short	0x00a8


	//----- nvinfo : EIATTR_NUM_BARRIERS
	.align		4
        /*0020*/ 	.byte	0x02, 0x4c
        /*0022*/ 	.byte	0x10
	.zero		1


	//----- nvinfo : EIATTR_EXTERNS
	.align		4
        /*0024*/ 	.byte	0x04, 0x0f
        /*0026*/ 	.short	(.L_815 - .L_814)


	//   ....[0]....
	.align		4
.L_814:
        /*0028*/ 	.word	index@(__assertfail)


	//----- nvinfo : EIATTR_ANNOTATIONS
	.align		4
.L_815:
        /*002c*/ 	.byte	0x04, 0x55
        /*002e*/ 	.short	(.L_817 - .L_816)


	//   ....[0]....
.L_816:
        /*0030*/ 	.word	0x00000001
        /*0034*/ 	.byte	0x90, 0x09, 0x00, 0x00, 0x01, 0x00, 0x00, 0x00, 0xa0, 0x0a, 0x00, 0x00, 0x01, 0x00, 0x00, 0x00
        /*0044*/ 	.byte	0x10, 0x35, 0x01, 0x00, 0x01, 0x00, 0x00, 0x00, 0xa0, 0x3c, 0x01, 0x00, 0x01, 0x00, 0x00, 0x00
        /*0054*/ 	.byte	0xb0, 0x66, 0x01, 0x00, 0x01, 0x00, 0x00, 0x00, 0x00, 0x6a, 0x01, 0x00


	//----- nvinfo : EIATTR_MERCURY_ISA_VERSION
	.align		4
.L_817:
        /*0060*/ 	.byte	0x03, 0x5f
        /*0062*/ 	.short	0x0101


	//----- nvinfo : EIATTR_INT_WARP_WIDE_INSTR_OFFSETS
	.align		4
        /*0064*/ 	.byte	0x04, 0x31
        /*0066*/ 	.short	(.L_819 - .L_818)


	//   ....[0]....
.L_818:
        /*0068*/ 	.word	0x000001c0


	//   ....[1]....
        /*006c*/ 	.word	0x000001f0


	//   ....[2]....
        /*0070*/ 	.word	0x00000200


	//   ....[3]....
        /*0074*/ 	.word	0x00000270


	//   ....[4]....
        /*0078*/ 	.word	0x00013cb0


	//   ....[5]....
        /*007c*/ 	.word	0x00013d60


	//   ....[6]....
        /*0080*/ 	.word	0x00014250


	//   ....[7]....
        /*0084*/ 	.word	0x000166c0


	//   ....[8]....
        /*0088*/ 	.word	0x00016770


	//----- nvinfo : EIATTR_COOP_GROUP_MASK_REGIDS
	.align		4
.L_819:
        /*008c*/ 	.byte	0x04, 0x29
        /*008e*/ 	.short	(.L_821 - .L_820)


	//   ....[0]....
.L_820:
        /*0090*/ 	.word	0xffffffff


	//   ....[1]....
        /*0094*/ 	.word	0xffffffff


	//   ....[2]....
        /*0098*/ 	.word	0xffffffff


	//   ....[3]....
        /*009c*/ 	.word	0xffffffff


	//   ....[4]....
        /*00a0*/ 	.word	0xffffffff


	//   ....[5]....
        /*00a4*/ 	.word	0xffffffff


	//   ....[6]....
        /*00a8*/ 	.word	0xffffffff


	//   ....[7]....
        /*00ac*/ 	.word	0xffffffff


	//   ....[8]....
        /*00b0*/ 	.word	0xffffffff


	//   ....[9]....
        /*00b4*/ 	.word	0xffffffff


	//   ....[10]....
        /*00b8*/ 	.word	0xffffffff


	//   ....[11]....
        /*00bc*/ 	.word	0xffffffff


	//   ....[12]....
        /*00c0*/ 	.word	0xffffffff


	//   ....[13]....
        /*00c4*/ 	.word	0xffffffff


	//   ....[14]....
        /*00c8*/ 	.word	0xffffffff


	//   ....[15]....
        /*00cc*/ 	.word	0xffffffff


	//   ....[16]....
        /*00d0*/ 	.word	0xffffffff


	//   ....[17]....
        /*00d4*/ 	.word	0xffffffff


	//   ....[18]....
        /*00d8*/ 	.word	0xffffffff


	//   ....[19]....
        /*00dc*/ 	.word	0xffffffff


	//   ....[20]....
        /*00e0*/ 	.word	0xffffffff


	//   ....[21]....
        /*00e4*/ 	.word	0xffffffff


	//   ....[22]....
        /*00e8*/ 	.word	0xffffffff


	//   ....[23]....
        /*00ec*/ 	.word	0xffffffff


	//   ....[24]....
        /*00f0*/ 	.word	0xffffffff


	//   ....[25]....
        /*00f4*/ 	.word	0xffffffff


	//   ....[26]....
        /*00f8*/ 	.word	0xffffffff


	//   ....[27]....
        /*00fc*/ 	.word	0xffffffff


	//   ....[28]....
        /*0100*/ 	.word	0xffffffff


	//   ....[29]....
        /*0104*/ 	.word	0xffffffff


	//   ....[30]....
        /*0108*/ 	.word	0xffffffff


	//   ....[31]....
        /*010c*/ 	.word	0xffffffff


	//   ....[32]....
        /*0110*/ 	.word	0xffffffff


	//   ....[33]....
        /*0114*/ 	.word	0xffffffff


	//   ....[34]....
        /*0118*/ 	.word	0xffffffff


	//   ....[35]....
        /*011c*/ 	.word	0xffffffff


	//   ....[36]....
        /*0120*/ 	.word	0xffffffff


	//   ....[37]....
        /*0124*/ 	.word	0xffffffff


	//   ....[38]....
        /*0128*/ 	.word	0xffffffff


	//   ....[39]....
        /*012c*/ 	.word	0xffffffff


	//   ....[40]....
        /*0130*/ 	.word	0xffffffff


	//   ....[41]....
        /*0134*/ 	.word	0xffffffff


	//   ....[42]....
        /*0138*/ 	.word	0x0500000f


	//   ....[43]....
        /*013c*/ 	.word	0x0500000f


	//----- nvinfo : EIATTR_COOP_GROUP_INSTR_OFFSETS
	.align		4
.L_821:
        /*0140*/ 	.byte	0x04, 0x28
        /*0142*/ 	.short	(.L_823 - .L_822)


	//   ....[0]....
.L_822:
        /*0144*/ 	.word	0x00000070


	//   ....[1]....
        /*0148*/ 	.word	0x000001d0


	//   ....[2]....
        /*014c*/ 	.word	0x00000220


	//   ....[3]....
        /*0150*/ 	.word	0x000003f0


	//   ....[4]....
        /*0154*/ 	.word	0x00000550


	//   ....[5]....
        /*0158*/ 	.word	0x00000670


	//   ....[6]....
        /*015c*/ 	.word	0x000007d0


	//   ....[7]....
        /*0160*/ 	.word	0x00001ac0


	//   ....[8]....
        /*0164*/ 	.word	0x000039a0


	//   ....[9]....
        /*0168*/ 	.word	0x00004940


	//   ....[10]....
        /*016c*/ 	.word	0x000060c0


	//   ....[11]....
        /*0170*/ 	.word	0x000061d0


	//   ....[12]....
        /*0174*/ 	.word	0x000065f0


	//   ....[13]....
        /*0178*/ 	.word	0x000066b0


	//   ....[14]....
        /*017c*/ 	.word	0x00006dd0


	//   ....[15]....
        /*0180*/ 	.word	0x00007bd0


	//   ....[16]....
        /*0184*/ 	.word	0x000090d0


	//   ....[17]....
        /*0188*/ 	.word	0x000091d0


	//   ....[18]....
        /*018c*/ 	.word	0x000095b0


	//   ....[19]....
        /*0190*/ 	.word	0x00009680


	//   ....[20]....
        /*0194*/ 	.word	0x0000a720


	//   ....[21]....
        /*0198*/ 	.word	0x0000b5e0


	//   ....[22]....
        /*019c*/ 	.word	0x0000c270


	//   ....[23]....
        /*01a0*/ 	.word	0x0000c2a0


	//   ....[24]....
        /*01a4*/ 	.word	0x0000c4f0


	//   ....[25]....
        /*01a8*/ 	.word	0x0000c6c0


	//   ....[26]....
        /*01ac*/ 	.word	0x0000d6a0


	//   ....[27]....
        /*01b0*/ 	.word	0x0000e310


	//   ....[28]....
        /*01b4*/ 	.word	0x0000f7e0


	//   ....[29]....
        /*01b8*/ 	.word	0x0000f8e0


	//   ....[30]....
        /*01bc*/ 	.word	0x0000fcc0


	//   ....[31]....
        /*01c0*/ 	.word	0x0000fd50


	//   ....[32]....
        /*01c4*/ 	.word	0x00010e40


	//   ....[33]....
        /*01c8*/ 	.word	0x00010ea0


	//   ....[34]....
        /*01cc*/ 	.word	0x00010ee0


	//   ....[35]....
        /*01d0*/ 	.word	0x00010f50


	//   ....[36]....
        /*01d4*/ 	.word	0x00010f70


	//   ....[37]....
        /*01d8*/ 	.word	0x000119d0


	//   ....[38]....
        /*01dc*/ 	.word	0x00012780


	//   ....[39]....
        /*01e0*/ 	.word	0x00013400


	//   ....[40]....
        /*01e4*/ 	.word	0x000167f0


	//   ....[41]....
        /*01e8*/ 	.word	0x000169a0


	//   ....[42]....
        /*01ec*/ 	.word	0x00016fe0


	//   ....[43]....
        /*01f0*/ 	.word	0x000173c0


	//----- nvinfo : EIATTR_REG_RECONFIG
	.align		4
.L_823:
        /*01f4*/ 	.byte	0x01, 0x54
	.zero		2


	//----- nvinfo : EIATTR_SYSCALL_OFFSETS
	.align		4
        /*01f8*/ 	.byte	0x04, 0x46
        /*01fa*/ 	.short	(.L_825 - .L_824)


	//   ....[0]....
.L_824:
        /*01fc*/ 	.word	0x00003b60


	//   ....[1]....
        /*0200*/ 	.word	0x00013ef0


	//   ....[2]....
        /*0204*/ 	.word	0x00014030


	//   ....[3]....
        /*0208*/ 	.word	0x00014130


	//----- nvinfo : EIATTR_MBARRIER_INSTR_OFFSETS
	.align		4
.L_825:
        /*020c*/ 	.byte	0x04, 0x39
        /*020e*/ 	.short	(.L_827 - .L_826)


	//   ....[0]....
.L_826:
        /*0210*/ 	.word	0x000002d0
        /*0214*/ 	.word	0x000000ff
        /*0218*/ 	.word	0x00038800
        /*021c*/ 	.short	0x0100
        /*021e*/ 	.byte	0x06
	.zero		1


	//   ....[1]....
        /*0220*/ 	.word	0x000002e0
        /*0224*/ 	.word	0x000000ff
        /*0228*/ 	.word	0x00038810
        /*022c*/ 	.short	0x0100
        /*022e*/ 	.byte	0x06
	.zero		1


	//   ....[2]....
        /*0230*/ 	.word	0x000002f0
        /*0234*/ 	.word	0x000000ff
        /*0238*/ 	.word	0x00038820
        /*023c*/ 	.short	0x0100
        /*023e*/ 	.byte	0x06
	.zero		1


	//   ....[3]....
        /*0240*/ 	.word	0x000003a0
        /*0244*/ 	.word	0x000000ff
        /*0248*/ 	.word	0x00038830
        /*024c*/ 	.short	0x0100
        /*024e*/ 	.byte	0x06
	.zero		1


	//   ....[4]....
        /*0250*/ 	.word	0x000003b0
        /*0254*/ 	.word	0x000000ff
        /*0258*/ 	.word	0x00038840
        /*025c*/ 	.short	0x0100
        /*025e*/ 	.byte	0x06
	.zero		1


	//   ....[5]....
        /*0260*/ 	.word	0x000003c0
        /*0264*/ 	.word	0x000000ff
        /*0268*/ 	.word	0x00038838
        /*026c*/ 	.short	0x0100
        /*026e*/ 	.byte	0x06
	.zero		1


	//   ....[6]....
        /*0270*/ 	.word	0x000003d0
        /*0274*/ 	.word	0x000000ff
        /*0278*/ 	.word	0x00038848
        /*027c*/ 	.short	0x0100
        /*027e*/ 	.byte	0x06
	.zero		1


	//   ....[7]....
        /*0280*/ 	.word	0x00000500
        /*0284*/ 	.word	0x000000ff
        /*0288*/ 	.word	0x00038850
        /*028c*/ 	.short	0x0100
        /*028e*/ 	.byte	0x08
	.zero		1


	//   ....[8]....
        /*0290*/ 	.word	0x00000510
        /*0294*/ 	.word	0x000000ff
        /*0298*/ 	.word	0x00038860
        /*029c*/ 	.short	0x0100
        /*029e*/ 	.byte	0x08
	.zero		1


	//   ....[9]....
        /*02a0*/ 	.word	0x00000520
        /*02a4*/ 	.word	0x000000ff
        /*02a8*/ 	.word	0x00038858
        /*02ac*/ 	.short	0x0100
        /*02ae*/ 	.byte	0x08
	.zero		1


	//   ....[10]....
        /*02b0*/ 	.word	0x00000530
        /*02b4*/ 	.word	0x000000ff
        /*02b8*/ 	.word	0x00038868
        /*02bc*/ 	.short	0x0100
        /*02be*/ 	.byte	0x08
	.zero		1


	//   ....[11]....
        /*02c0*/ 	.word	0x00000620
        /*02c4*/ 	.word	0x000000ff
        /*02c8*/ 	.word	0x00038870
        /*02cc*/ 	.short	0x0100
        /*02ce*/ 	.byte	0x06
	.zero		1


	//   ....[12]....
        /*02d0*/ 	.word	0x00000630
        /*02d4*/ 	.word	0x000000ff
        /*02d8*/ 	.word	0x00038880
        /*02dc*/ 	.short	0x0100
        /*02de*/ 	.byte	0x06
	.zero		1


	//   ....[13]....
        /*02e0*/ 	.word	0x00000640
        /*02e4*/ 	.word	0x000000ff
        /*02e8*/ 	.word	0x00038878
        /*02ec*/ 	.short	0x0100
        /*02ee*/ 	.byte	0x06
	.zero		1


	//   ....[14]....
        /*02f0*/ 	.word	0x00000650
        /*02f4*/ 	.word	0x000000ff
        /*02f8*/ 	.word	0x00038888
        /*02fc*/ 	.short	0x0100
        /*02fe*/ 	.byte	0x06
	.zero		1


	//   ....[15]....
        /*0300*/ 	.word	0x00000780
        /*0304*/ 	.word	0x000000ff
        /*0308*/ 	.word	0x00038890
        /*030c*/ 	.short	0x0100
        /*030e*/ 	.byte	0x08
	.zero		1


	//   ....[16]....
        /*0310*/ 	.word	0x00000790
        /*0314*/ 	.word	0x000000ff
        /*0318*/ 	.word	0x000388a0
        /*031c*/ 	.short	0x0100
        /*031e*/ 	.byte	0x08
	.zero		1


	//   ....[17]....
        /*0320*/ 	.word	0x000007a0
        /*0324*/ 	.word	0x000000ff
        /*0328*/ 	.word	0x00038898
        /*032c*/ 	.short	0x0100
        /*032e*/ 	.byte	0x08
	.zero		1


	//   ....[18]....
        /*0330*/ 	.word	0x000007b0
        /*0334*/ 	.word	0x000000ff
        /*0338*/ 	.word	0x000388a8
        /*033c*/ 	.short	0x0100
        /*033e*/ 	.byte	0x08
	.zero		1


	//   ....[19]....
        /*0340*/ 	.word	0x000008e0
        /*0344*/ 	.word	0x000000ff
        /*0348*/ 	.word	0x000388b0
        /*034c*/ 	.short	0x0100
        /*034e*/ 	.byte	0x08
	.zero		1


	//   ....[20]....
        /*0350*/ 	.word	0x000008f0
        /*0354*/ 	.word	0x000000ff
        /*0358*/ 	.word	0x000388c0
        /*035c*/ 	.short	0x0100
        /*035e*/ 	.byte	0x08
	.zero		1


	//   ....[21]....
        /*0360*/ 	.word	0x00000900
        /*0364*/ 	.word	0x000000ff
        /*0368*/ 	.word	0x000388b8
        /*036c*/ 	.short	0x0100
        /*036e*/ 	.byte	0x08
	.zero		1


	//   ....[22]....
        /*0370*/ 	.word	0x00000910
        /*0374*/ 	.word	0x000000ff
        /*0378*/ 	.word	0x000388c8
        /*037c*/ 	.short	0x0100
        /*037e*/ 	.byte	0x08
	.zero		1


	//   ....[23]....
        /*0380*/ 	.word	0x00001e40
        /*0384*/ 	.word	0x00000003
        /*0388*/ 	.word	0x00000000
        /*038c*/ 	.short	0x0101
        /*038e*/ 	.byte	0x3f
	.zero		1


	//   ....[24]....
        /*0390*/ 	.word	0x000028e0
        /*0394*/ 	.word	0x00000000
        /*0398*/ 	.word	0x00000000
        /*039c*/ 	.short	0x0101
        /*039e*/ 	.byte	0x3f
	.zero		1


	//   ....[25]....
        /*03a0*/ 	.word	0x00003be0
        /*03a4*/ 	.word	0x000000ff
        /*03a8*/ 	.word	0x00038800
        /*03ac*/ 	.short	0x010a
        /*03ae*/ 	.byte	0x24
	.zero		1


	//   ....[26]....
        /*03b0*/ 	.word	0x00003c40
        /*03b4*/ 	.word	0x00000005
        /*03b8*/ 	.word	0x00038830
        /*03bc*/ 	.short	0x010a
        /*03be*/ 	.byte	0x3f
	.zero		1


	//   ....[27]....
        /*03c0*/ 	.word	0x00003c80
        /*03c4*/ 	.word	0x00000005
        /*03c8*/ 	.word	0x00038830
        /*03cc*/ 	.short	0x010a
        /*03ce*/ 	.byte	0x3f
	.zero		1


	//   ....[28]....
        /*03d0*/ 	.word	0x00003f00
        /*03d4*/ 	.word	0x000000ff
        /*03d8*/ 	.word	0x00038810
        /*03dc*/ 	.short	0x010a
        /*03de*/ 	.byte	0x24
	.zero		1


	//   ....[29]....
        /*03e0*/ 	.word	0x00003f40
        /*03e4*/ 	.word	0x00000005
        /*03e8*/ 	.word	0x00038850
        /*03ec*/ 	.short	0x010a
        /*03ee*/ 	.byte	0x3f
	.zero		1


	//   ....[30]....
        /*03f0*/ 	.word	0x00004020
        /*03f4*/ 	.word	0x00000005
        /*03f8*/ 	.word	0x00038850
        /*03fc*/ 	.short	0x010a
        /*03fe*/ 	.byte	0x3f
	.zero		1


	//   ....[31]....
        /*0400*/ 	.word	0x000055b0
        /*0404*/ 	.word	0x00000002
        /*0408*/ 	.word	0x00000000
        /*040c*/ 	.short	0x0101
        /*040e*/ 	.byte	0x3f
	.zero		1


	//   ....[32]....
        /*0410*/ 	.word	0x00006df0
        /*0414*/ 	.word	0x00000005
        /*0418*/ 	.word	0x00000000
        /*041c*/ 	.short	0x0101
        /*041e*/ 	.byte	0x3f
	.zero		1


	//   ....[33]....
        /*0420*/ 	.word	0x00007020
        /*0424*/ 	.word	0x0000000b
        /*0428*/ 	.word	0x00038830
        /*042c*/ 	.short	0x010a
        /*042e*/ 	.byte	0x3f
	.zero		1


	//   ....[34]....
        /*0430*/ 	.word	0x00007070
        /*0434*/ 	.word	0x0000000b
        /*0438*/ 	.word	0x00038830
        /*043c*/ 	.short	0x010a
        /*043e*/ 	.byte	0x3f
	.zero		1


	//   ....[35]....
        /*0440*/ 	.word	0x00007280
        /*0444*/ 	.word	0x0000000b
        /*0448*/ 	.word	0x00038850
        /*044c*/ 	.short	0x010a
        /*044e*/ 	.byte	0x3f
	.zero		1


	//   ....[36]....
        /*0450*/ 	.word	0x000072d0
        /*0454*/ 	.word	0x0000000b
        /*0458*/ 	.word	0x00038850
        /*045c*/ 	.short	0x010a
        /*045e*/ 	.byte	0x3f
	.zero		1


	//   ....[37]....
        /*0460*/ 	.word	0x000087d0
        /*0464*/ 	.word	0x0000000f
        /*0468*/ 	.word	0x00000000
        /*046c*/ 	.short	0x0101
        /*046e*/ 	.byte	0x3f
	.zero		1


	//   ....[38]....
        /*0470*/ 	.word	0x0000a740
        /*0474*/ 	.word	0x0000000b
        /*0478*/ 	.word	0x00000000
        /*047c*/ 	.short	0x0101
        /*047e*/ 	.byte	0x3f
	.zero		1


	//   ....[39]....
        /*0480*/ 	.word	0x0000aa90
        /*0484*/ 	.word	0x00000009
        /*0488*/ 	.word	0x00038830
        /*048c*/ 	.short	0x010a
        /*048e*/ 	.byte	0x3f
	.zero		1


	//   ....[40]....
        /*0490*/ 	.word	0x0000aae0
        /*0494*/ 	.word	0x00000009
        /*0498*/ 	.word	0x00038830
        /*049c*/ 	.short	0x010a
        /*049e*/ 	.byte	0x3f
	.zero		1


	//   ....[41]....
        /*04a0*/ 	.word	0x0000ac60
        /*04a4*/ 	.word	0x00000009
        /*04a8*/ 	.word	0x00038850
        /*04ac*/ 	.short	0x010a
        /*04ae*/ 	.byte	0x3f
	.zero		1


	//   ....[42]....
        /*04b0*/ 	.word	0x0000aca0
        /*04b4*/ 	.word	0x00000009
        /*04b8*/ 	.word	0x00038850
        /*04bc*/ 	.short	0x010a
        /*04be*/ 	.byte	0x3f
	.zero		1


	//   ....[43]....
        /*04c0*/ 	.word	0x0000ca80
        /*04c4*/ 	.word	0x00000098
        /*04c8*/ 	.word	0x00000000
        /*04cc*/ 	.short	0x0101
        /*04ce*/ 	.byte	0x3f
	.zero		1


	//   ....[44]....
        /*04d0*/ 	.word	0x0000d6c0
        /*04d4*/ 	.word	0x00000009
        /*04d8*/ 	.word	0x00000000
        /*04dc*/ 	.short	0x0101
        /*04de*/ 	.byte	0x3f
	.zero		1


	//   ....[45]....
        /*04e0*/ 	.word	0x0000d7e0
        /*04e4*/ 	.word	0x0000000b
        /*04e8*/ 	.word	0x00038830
        /*04ec*/ 	.short	0x010a
        /*04ee*/ 	.byte	0x3f
	.zero		1


	//   ....[46]....
        /*04f0*/ 	.word	0x0000d830
        /*04f4*/ 	.word	0x0000000b
        /*04f8*/ 	.word	0x00038830
        /*04fc*/ 	.short	0x010a
        /*04fe*/ 	.byte	0x3f
	.zero		1


	//   ....[47]....
        /*0500*/ 	.word	0x0000d9b0
        /*0504*/ 	.word	0x0000000b
        /*0508*/ 	.word	0x00038850
        /*050c*/ 	.short	0x010a
        /*050e*/ 	.byte	0x3f
	.zero		1


	//   ....[48]....
        /*0510*/ 	.word	0x0000da00
        /*0514*/ 	.word	0x0000000b
        /*0518*/ 	.word	0x00038850
        /*051c*/ 	.short	0x010a
        /*051e*/ 	.byte	0x3f
	.zero		1


	//   ....[49]....
        /*0520*/ 	.word	0x0000ef50
        /*0524*/ 	.word	0x00000008
        /*0528*/ 	.word	0x00000000
        /*052c*/ 	.short	0x0101
        /*052e*/ 	.byte	0x3f
	.zero		1


	//   ....[50]....
        /*0530*/ 	.word	0x00010e60
        /*0534*/ 	.word	0x0000000b
        /*0538*/ 	.word	0x00000000
        /*053c*/ 	.short	0x0101
        /*053e*/ 	.byte	0x3f
	.zero		1


	//   ....[51]....
        /*0540*/ 	.word	0x00012ac0
        /*0544*/ 	.word	0x000000ff
        /*0548*/ 	.word	0x00000000
        /*054c*/ 	.short	0x0101
        /*054e*/ 	.byte	0x05
	.zero		1


	//   ....[52]....
        /*0550*/ 	.word	0x000144d0
        /*0554*/ 	.word	0x00000008
        /*0558*/ 	.word	0x00038840
        /*055c*/ 	.short	0x010a
        /*055e*/ 	.byte	0x3f
	.zero		1


	//   ....[53]....
        /*0560*/ 	.word	0x00014b20
        /*0564*/ 	.word	0x000000ff
        /*0568*/ 	.word	0x00038820
        /*056c*/ 	.short	0x010a
        /*056e*/ 	.byte	0x26
	.zero		1


	//   ....[54]....
        /*0570*/ 	.word	0x00014ba0
        /*0574*/ 	.word	0x00000005
        /*0578*/ 	.word	0x00038860
        /*057c*/ 	.short	0x010a
        /*057e*/ 	.byte	0x3f
	.zero		1


	//   ....[55]....
        /*0580*/ 	.word	0x00015210
        /*0584*/ 	.word	0x00000002
        /*0588*/ 	.word	0x00038840
        /*058c*/ 	.short	0x010a
        /*058e*/ 	.byte	0x3f
	.zero		1


	//   ....[56]....
        /*0590*/ 	.word	0x000153a0
        /*0594*/ 	.word	0x00000002
        /*0598*/ 	.word	0x00038860
        /*059c*/ 	.short	0x010a
        /*059e*/ 	.byte	0x3f
	.zero		1


	//   ....[57]....
        /*05a0*/ 	.word	0x000159b0
        /*05a4*/ 	.word	0x00000003
        /*05a8*/ 	.word	0x00038840
        /*05ac*/ 	.short	0x010a
        /*05ae*/ 	.byte	0x3f
	.zero		1


	//   ....[58]....
        /*05b0*/ 	.word	0x00015b40
        /*05b4*/ 	.word	0x00000003
        /*05b8*/ 	.word	0x00038860
        /*05bc*/ 	.short	0x010a
        /*05be*/ 	.byte	0x3f
	.zero		1


	//   ....[59]....
        /*05c0*/ 	.word	0x000160d0
        /*05c4*/ 	.word	0x00000002
        /*05c8*/ 	.word	0x00038840
        /*05cc*/ 	.short	0x010a
        /*05ce*/ 	.byte	0x3f
	.zero		1


	//   ....[60]....
        /*05d0*/ 	.word	0x00016260
        /*05d4*/ 	.word	0x00000002
        /*05d8*/ 	.word	0x00038860
        /*05dc*/ 	.short	0x010a
        /*05de*/ 	.byte	0x3f
	.zero		1


	//   ....[61]....
        /*05e0*/ 	.word	0x00016950
        /*05e4*/ 	.word	0x00000007
        /*05e8*/ 	.word	0x00038820
        /*05ec*/ 	.short	0x010a
        /*05ee*/ 	.byte	0x3f
	.zero		1


	//   ....[62]....
        /*05f0*/ 	.word	0x00016ac0
        /*05f4*/ 	.word	0x00000005
        /*05f8*/ 	.word	0x00000000
        /*05fc*/ 	.short	0x010a
        /*05fe*/ 	.byte	0x3f
	.zero		1


	//   ....[63]....
        /*0600*/ 	.word	0x00016b30
        /*0604*/ 	.word	0x00000003
        /*0608*/ 	.word	0x00000000
        /*060c*/ 	.short	0x010a
        /*060e*/ 	.byte	0x3f
	.zero		1


	//   ....[64]....
        /*0610*/ 	.word	0x00016b90
        /*0614*/ 	.word	0x00000005
        /*0618*/ 	.word	0x00000000
        /*061c*/ 	.short	0x010a
        /*061e*/ 	.byte	0x3f
	.zero		1


	//   ....[65]....
        /*0620*/ 	.word	0x00016bc0
        /*0624*/ 	.word	0x00000003
        /*0628*/ 	.word	0x00000000
        /*062c*/ 	.short	0x010a
        /*062e*/ 	.byte	0x3f
	.zero		1


	//   ....[66]....
        /*0630*/ 	.word	0x00016c30
        /*0634*/ 	.word	0x00000003
        /*0638*/ 	.word	0x00038800
        /*063c*/ 	.short	0x010a
        /*063e*/ 	.byte	0x3f
	.zero		1


	//   ....[67]....
        /*0640*/ 	.word	0x00016c80
        /*0644*/ 	.word	0x00000005
        /*0648*/ 	.word	0x00038830
        /*064c*/ 	.short	0x010a
        /*064e*/ 	.byte	0x3f
	.zero		1


	//   ....[68]....
        /*0650*/ 	.word	0x00016ce0
        /*0654*/ 	.word	0x00000003
        /*0658*/ 	.word	0x00038810
        /*065c*/ 	.short	0x010a
        /*065e*/ 	.byte	0x3f
	.zero		1


	//   ....[69]....
        /*0660*/ 	.word	0x00016d30
        /*0664*/ 	.word	0x00000005
        /*0668*/ 	.word	0x00038850
        /*066c*/ 	.short	0x010a
        /*066e*/ 	.byte	0x3f
	.zero		1


	//   ....[70]....
        /*0670*/ 	.word	0x00016d80
        /*0674*/ 	.word	0x0000000b
        /*0678*/ 	.word	0x00038830
        /*067c*/ 	.short	0x010a
        /*067e*/ 	.byte	0x3f
	.zero		1


	//   ....[71]....
        /*0680*/ 	.word	0x00016dd0
        /*0684*/ 	.word	0x0000000b
        /*0688*/ 	.word	0x00038850
        /*068c*/ 	.short	0x010a
        /*068e*/ 	.byte	0x3f
	.zero		1


	//   ....[72]....
        /*0690*/ 	.word	0x00016e20
        /*0694*/ 	.word	0x00000009
        /*0698*/ 	.word	0x00038830
        /*069c*/ 	.short	0x010a
        /*069e*/ 	.byte	0x3f
	.zero		1


	//   ....[73]....
        /*06a0*/ 	.word	0x00016e70
        /*06a4*/ 	.word	0x00000009
        /*06a8*/ 	.word	0x00038850
        /*06ac*/ 	.short	0x010a
        /*06ae*/ 	.byte	0x3f
	.zero		1


	//   ....[74]....
        /*06b0*/ 	.word	0x00016ec0
        /*06b4*/ 	.word	0x0000000b
        /*06b8*/ 	.word	0x00038830
        /*06bc*/ 	.short	0x010a
        /*06be*/ 	.byte	0x3f
	.zero		1


	//   ....[75]....
        /*06c0*/ 	.word	0x00016f10
        /*06c4*/ 	.word	0x0000000b
        /*06c8*/ 	.word	0x00038850
        /*06cc*/ 	.short	0x010a
        /*06ce*/ 	.byte	0x3f
	.zero		1


	//   ....[76]....
        /*06d0*/ 	.word	0x00017090
        /*06d4*/ 	.word	0x00000008
        /*06d8*/ 	.word	0x00038840
        /*06dc*/ 	.short	0x010a
        /*06de*/ 	.byte	0x3f
	.zero		1


	//   ....[77]....
        /*06e0*/ 	.word	0x000170f0
        /*06e4*/ 	.word	0x00000008
        /*06e8*/ 	.word	0x00038820
        /*06ec*/ 	.short	0x010a
        /*06ee*/ 	.byte	0x3f
	.zero		1


	//   ....[78]....
        /*06f0*/ 	.word	0x00017140
        /*06f4*/ 	.word	0x00000005
        /*06f8*/ 	.word	0x00038860
        /*06fc*/ 	.short	0x010a
        /*06fe*/ 	.byte	0x3f
	.zero		1


	//   ....[79]....
        /*0700*/ 	.word	0x00017190
        /*0704*/ 	.word	0x00000002
        /*0708*/ 	.word	0x00038840
        /*070c*/ 	.short	0x010a
        /*070e*/ 	.byte	0x3f
	.zero		1


	//   ....[80]....
        /*0710*/ 	.word	0x000171e0
        /*0714*/ 	.word	0x00000002
        /*0718*/ 	.word	0x00038860
        /*071c*/ 	.short	0x010a
        /*071e*/ 	.byte	0x3f
	.zero		1


	//   ....[81]....
        /*0720*/ 	.word	0x00017230
        /*0724*/ 	.word	0x00000003
        /*0728*/ 	.word	0x00038840
        /*072c*/ 	.short	0x010a
        /*072e*/ 	.byte	0x3f
	.zero		1


	//   ....[82]....
        /*0730*/ 	.word	0x00017280
        /*0734*/ 	.word	0x00000003
        /*0738*/ 	.word	0x00038860
        /*073c*/ 	.short	0x010a
        /*073e*/ 	.byte	0x3f
	.zero		1


	//   ....[83]....
        /*0740*/ 	.word	0x000172d0
        /*0744*/ 	.word	0x00000002
        /*0748*/ 	.word	0x00038840
        /*074c*/ 	.short	0x010a
        /*074e*/ 	.byte	0x3f
	.zero		1


	//   ....[84]....
        /*0750*/ 	.word	0x00017320
        /*0754*/ 	.word	0x00000002
        /*0758*/ 	.word	0x00038860
        /*075c*/ 	.short	0x010a
        /*075e*/ 	.byte	0x3f
	.zero		1


	//   ....[85]....
        /*0760*/ 	.word	0x00017400
        /*0764*/ 	.word	0x00000007
        /*0768*/ 	.word	0x00038820
        /*076c*/ 	.short	0x010a
        /*076e*/ 	.byte	0x3f
	.zero		1


	//   ....[86]....
        /*0770*/ 	.word	0x00017450
        /*0774*/ 	.word	0x00000005
        /*0778*/ 	.word	0x00000000
        /*077c*/ 	.short	0x010a
        /*077e*/ 	.byte	0x3f
	.zero		1


	//   ....[87]....
        /*0780*/ 	.word	0x000174a0
        /*0784*/ 	.word	0x00000003
        /*0788*/ 	.word	0x00000000
        /*078c*/ 	.short	0x010a
        /*078e*/ 	.byte	0x3f
	.zero		1


	//   ....[88]....
        /*0790*/ 	.word	0x000174f0
        /*0794*/ 	.word	0x00000005
        /*0798*/ 	.word	0x00000000
        /*079c*/ 	.short	0x010a
        /*079e*/ 	.byte	0x3f
	.zero		1


	//----- nvinfo : EIATTR_NUM_MBARRIERS
	.align		4
.L_827:
        /*07a0*/ 	.byte	0x03, 0x38
        /*07a2*/ 	.short	0x0017


	//----- nvinfo : EIATTR_EXIT_INSTR_OFFSETS
	.align		4
        /*07a4*/ 	.byte	0x04, 0x1c
        /*07a6*/ 	.short	(.L_829 - .L_828)


	//   ....[0]....
.L_828:
        /*07a8*/ 	.word	0x00000a90


	//   ....[1]....
        /*07ac*/ 	.word	0x000133c0


	//   ....[2]....
        /*07b0*/ 	.word	0x00013420


	//   ....[3]....
        /*07b4*/ 	.word	0x000169c0


	//   ....[4]....
        /*07b8*/ 	.word	0x00016c10


	//----- nvinfo : EIATTR_MAX_THREADS
	.align		4
.L_829:
        /*07bc*/ 	.byte	0x04, 0x05
        /*07be*/ 	.short	(.L_831 - .L_830)
.L_830:
        /*07c0*/ 	.word	0x00000180
        /*07c4*/ 	.word	0x00000001
        /*07c8*/ 	.word	0x00000001


	//----- nvinfo : EIATTR_CRS_STACK_SIZE
	.align		4
.L_831:
        /*07cc*/ 	.byte	0x04, 0x1e
        /*07ce*/ 	.short	(.L_833 - .L_832)
.L_832:
        /*07d0*/ 	.word	0x00000000


	//----- nvinfo : EIATTR_CBANK_PARAM_SIZE
	.align		4
.L_833:
        /*07d4*/ 	.byte	0x03, 0x19
        /*07d6*/ 	.short	0x0cf0


	//----- nvinfo : EIATTR_PARAM_CBANK
	.align		4
        /*07d8*/ 	.byte	0x04, 0x0a
        /*07da*/ 	.short	(.L_835 - .L_834)
	.align		4
.L_834:
        /*07dc*/ 	.word	index@(.nv.constant0._ZN7cutlass13device_kernelIN5flash11enable_sm90INS1_16FlashAttnFwdSm90INS1_25CollectiveMainloopFwdSm90ILi2EN4cute5tupleIJNS5_1CILi1EEES8_S8_EEENS6_IJNS7_ILi64EEESA_SA_EEELi512ENS_10bfloat16_tEfNS_4arch4Sm90ELb0ELb1ELb0ELb0ELb0ELb0ELb1ELb0ELb0ELb0ELb0ELb0EEENS1_21CollectiveEpilogueFwdINS6_IJSA_NS7_ILi512EEESA_EEES9_SC_SE_Li256ELb0ELb0ELb0ELb0EEENS1_30DynamicPersistentTileSchedulerILi256ELi32ELb0ELb0ELb1EEEEEEEEEvNT_6ParamsE)
        /*07e0*/ 	.short	0x0210
        /*07e2*/ 	.short	0x0cf0


	//----- nvinfo : EIATTR_SW_WAR
	.align		4
.L_835:
        /*07e4*/ 	.byte	0x04, 0x36
        /*07e6*/ 	.short	(.L_837 - .L_836)
.L_836:
        /*07e8*/ 	.word	0x00000008
.L_837:


//--------------------- .nv.info._ZN7cutlass13device_kernelIN5flash11enable_sm90INS1_16FlashAttnFwdSm90INS1_25CollectiveMainloopFwdSm90ILi2EN4cute5tupleIJNS5_1CILi1EEES8_S8_EEENS6_IJNS7_ILi64EEESA_SA_EEELi512ENS_10bfloat16_tEfNS_4arch4Sm90ELb0ELb1ELb0ELb1ELb0ELb0ELb0ELb0ELb0ELb0ELb0ELb0EEENS1_21CollectiveEpilogueFwdINS6_IJSA_NS7_ILi512EEESA_EEES9_SC_SE_Li256ELb1ELb0ELb0ELb0EEENS1_36VarlenDynamicPersistentTileSchedulerILi64ELi64ELi256ELi32ELb0ELb0ELb1ELb1ELb0ELb1EEEEEEEEEvNT_6ParamsE --------------------------
	.section	.nv.info._ZN7cutlass13device_kernelIN5flash11enable_sm90INS1_16FlashAttnFwdSm90INS1_25CollectiveMainloopFwdSm90ILi2EN4cute5tupleIJNS5_1CILi1EEES8_S8_EEENS6_IJNS7_ILi64EEESA_SA_EEELi512ENS_10bfloat16_tEfNS_4arch4Sm90ELb0ELb1ELb0ELb1ELb0ELb0ELb0ELb0ELb0ELb0ELb0ELb0EEENS1_21CollectiveEpilogueFwdINS6_IJSA_NS7_ILi512EEESA_EEES9_SC_SE_Li256ELb1ELb0ELb0ELb0EEENS1_36VarlenDynamicPersistentTileSchedulerILi64ELi64ELi256ELi32ELb0ELb0ELb1ELb1ELb0ELb1EEEEEEEEEvNT_6ParamsE,"",@"SHT_CUDA_INFO"
	.sectionflags	@""
	.align	4


	//----- nvinfo : EIATTR_CUDA_API_VERSION
	.align		4
        /*0000*/ 	.byte	0x04, 0x37
        /*0002*/ 	.short	(.L_839 - .L_838)
.L_838:
        /*0004*/ 	.word	0x00000082


	//----- nvinfo : EIATTR_KPARAM_INFO
	.align		4
.L_839:
        /*0008*/ 	.byte	0x04, 0x17
        /*000a*/ 	.short	(.L_841 - .L_840)
.L_840:
        /*000c*/ 	.word	0x00000000
        /*0010*/ 	.short	0x0000
        /*0012*/ 	.short	0x0070
        /*0014*/ 	.byte	0x00, 0xf0, 0x01, 0x28


	//----- nvinfo : EIATTR_SPARSE_MMA_MASK
	.align		4
.L_841:
        /*0018*/ 	.byte	0x03, 0x50
        /*001a*/ 	.short	0x0000


	//----- nvinfo : EIATTR_MAXREG_COUNT
	.align		4
        /*001c*/ 	.byte	0x03, 0x1b
        /*001e*/ 	.short	0x00a8


	//----- nvinfo : EIATTR_NUM_BARRIERS
	.align		4
        /*0020*/ 	.byte	0x02, 0x4c
        /*0022*/ 	.byte	0x10
	.zero		1


	//----- nvinfo : EIATTR_EXTERNS
	.align		4
        /*0024*/ 	.byte	0x04, 0x0f
        /*0026*/ 	.short	(.L_843 - .L_842)


	//   ....[0]....
	.align		4
.L_842:
        /*0028*/ 	.word	index@(__assertfail)


	//----- nvinfo : EIATTR_ANNOTATIONS
	.align		4
.L_843:
        /*002c*/ 	.byte	0x04, 0x55
        /*002e*/ 	.short	(.L_845 - .L_844)


	//   ....[0]....
.L_844:
        /* <DEDUP_REMOVED lines=27> */


	//----- nvinfo : EIATTR_MERCURY_ISA_VERSION
	.align		4
.L_845:
        /*01d0*/ 	.byte	0x03, 0x5f
        /*01d2*/ 	.short	0x0101


	//----- nvinfo : EIATTR_UNUSED_LOAD_BYTE_OFFSET
	.align		4
        /*01d4*/ 	.byte	0x04, 0x44
        /*01d6*/ 	.short	(.L_847 - .L_846)


	//   ....[0]....
.L_846:
        /*01d8*/ 	.word	0x00000a40
        /*01dc*/ 	.word	0x0000fff0


	//   ....[1]....
        /*01e0*/ 	.word	0x0000cb20
        /*01e4*/ 	.word	0x0000fff0


	//----- nvinfo : EIATTR_INT_WARP_WIDE_INSTR_OFFSETS
	.align		4
.L_847:
        /*01e8*/ 	.byte	0x04, 0x31
        /*01ea*/ 	.short	(.L_849 - .L_848)


	//   ....[0]....
.L_848:
        /*01ec*/ 	.word	0x00000160


	//   ....[1]....
        /*01f0*/ 	.word	0x000001a0


	//   ....[2]....
        /*01f4*/ 	.word	0x00000210


	//   ....[3]....
        /*01f8*/ 	.word	0x000108e0


	//   ....[4]....
        /*01fc*/ 	.word	0x00010970


	//   ....[5]....
        /*0200*/ 	.word	0x00010e70


	//   ....[6]....
        /*0204*/ 	.word	0x00010ef0


	//   ....[7]....
        /*0208*/ 	.word	0x00013710


	//   ....[8]....
        /*020c*/ 	.word	0x000137a0


	//----- nvinfo : EIATTR_COOP_GROUP_MASK_REGIDS
	.align		4
.L_849:
        /*0210*/ 	.byte	0x04, 0x29
        /*0212*/ 	.short	(.L_851 - .L_850)


	//   ....[0]....
.L_850:
        /*0214*/ 	.word	0xffffffff


	//   ....[1]....
        /*0218*/ 	.word	0xffffffff


	//   ....[2]....
        /*021c*/ 	.word	0xffffffff


	//   ....[3]....
        /*0220*/ 	.word	0xffffffff


	//   ....[4]....
        /*0224*/ 	.word	0xffffffff


	//   ....[5]....
        /*0228*/ 	.word	0xffffffff


	//   ....[6]....
        /*022c*/ 	.word	0xffffffff


	//   ....[7]....
        /*0230*/ 	.word	0xffffffff


	//   ....[8]....
        /*0234*/ 	.word	0xffffffff


	//   ....[9]....
        /*0238*/ 	.word	0xffffffff


	//   ....[10]....
        /*023c*/ 	.word	0xffffffff


	//   ....[11]....
        /*0240*/ 	.word	0xffffffff


	//   ....[12]....
        /*0244*/ 	.word	0xffffffff


	//   ....[13]....
        /*0248*/ 	.word	0xffffffff


	//   ....[14]....
        /*024c*/ 	.word	0xffffffff


	//   ....[15]....
        /*0250*/ 	.word	0xffffffff


	//   ....[16]....
        /*0254*/ 	.word	0xffffffff


	//   ....[17]....
        /*0258*/ 	.word	0xffffffff


	//   ....[18]....
        /*025c*/ 	.word	0xffffffff


	//   ....[19]....
        /*0260*/ 	.word	0xffffffff


	//   ....[20]....
        /*0264*/ 	.word	0xffffffff


	//   ....[21]....
        /*0268*/ 	.word	0xffffffff


	//   ....[22]....
        /*026c*/ 	.word	0xffffffff


	//   ....[23]....
        /*0270*/ 	.word	0xffffffff


	//   ....[24]....
        /*0274*/ 	.word	0xffffffff


	//   ....[25]....
        /*0278*/ 	.word	0xffffffff


	//   ....[26]....
        /*027c*/ 	.word	0xffffffff


	//   ....[27]....
        /*0280*/ 	.word	0xffffffff


	//   ....[28]....
        /*0284*/ 	.word	0xffffffff


	//   ....[29]....
        /*0288*/ 	.word	0xffffffff


	//   ....[30]....
        /*028c*/ 	.word	0xffffffff


	//   ....[31]....
        /*0290*/ 	.word	0xffffffff


	//   ....[32]....
        /*0294*/ 	.word	0xffffffff


	//   ....[33]....
        /*0298*/ 	.word	0xffffffff


	//   ....[34]....
        /*029c*/ 	.word	0xffffffff


	//   ....[35]....
        /*02a0*/ 	.word	0xffffffff


	//   ....[36]....
        /*02a4*/ 	.word	0xffffffff


	//   ....[37]....
        /*02a8*/ 	.word	0xffffffff


	//   ....[38]....
        /*02ac*/ 	.word	0xffffffff


	//   ....[39]....
        /*02b0*/ 	.word	0xffffffff


	//   ....[40]....
        /*02b4*/ 	.word	0xffffffff


	//   ....[41]....
        /*02b8*/ 	.word	0xffffffff


	//   ....[42]....
        /*02bc*/ 	.word	0xffffffff


	//   ....[43]....
        /*02c0*/ 	.word	0xffffffff


	//   ....[44]....
        /*02c4*/ 	.word	0xffffffff


	//   ....[45]....
        /*02c8*/ 	.word	0xffffffff


	//   ....[46]....
        /*02cc*/ 	.word	0xffffffff


	//   ....[47]....
        /*02d0*/ 	.word	0xffffffff


	//   ....[48]....
        /*02d4*/ 	.word	0xffffffff


	//   ....[49]....
        /*02d8*/ 	.word	0xffffffff


	//   ....[50]....
        /*02dc*/ 	.word	0xffffffff


	//   ....[51]....
        /*02e0*/ 	.word	0xffffffff


	//   ....[52]....
        /*02e4*/ 	.word	0xffffffff


	//   ....[53]....
        /*02e8*/ 	.word	0xffffffff


	//   ....[54]....
        /*02ec*/ 	.word	0xffffffff


	//   ....[55]....
        /*02f0*/ 	.word	0xffffffff


	//   ....[56]....
        /*02f4*/ 	.word	0xffffffff


	//   ....[57]....
        /*02f8*/ 	.word	0xffffffff


	//   ....[58]....
        /*02fc*/ 	.word	0xffffffff


	//   ....[59]....
        /*0300*/ 	.word	0xffffffff


	//   ....[60]....
        /*0304*/ 	.word	0xffffffff


	//   ....[61]....
        /*0308*/ 	.word	0xffffffff


	//   ....[62]....
        /*030c*/ 	.word	0xffffffff


	//   ....[63]....
        /*0310*/ 	.word	0xffffffff


	//   ....[64]....
        /*0314*/ 	.word	0xffffffff


	//   ....[65]....
        /*0318*/ 	.word	0xffffffff


	//   ....[66]....
        /*031c*/ 	.word	0xffffffff


	//   ....[67]....
        /*0320*/ 	.word	0xffffffff


	//   ....[68]....
        /*0324*/ 	.word	0x0500000f


	//   ....[69]....
        /*0328*/ 	.word	0x0500000f


	//   ....[70]....
        /*032c*/ 	.word	0x0500000f


	//   ....[71]....
        /*0330*/ 	.word	0x0500000f


	//   ....[72]....
        /*0334*/ 	.word	0x0500000f


	//   ....[73]....
        /*0338*/ 	.word	0x0500000f


	//   ....[74]....
        /*033c*/ 	.word	0x0500000f


	//   ....[75]....
        /*0340*/ 	.word	0x0500000f


	//   ....[76]....
        /*0344*/ 	.word	0x0500000f


	//   ....[77]....
        /*0348*/ 	.word	0x0500000f


	//   ....[78]....
        /*034c*/ 	.word	0x0500000f


	//   ....[79]....
        /*0350*/ 	.word	0x0500000f


	//   ....[80]....
        /*0354*/ 	.word	0x0500000f


	//   ....[81]....
        /*0358*/ 	.word	0x0500000f


	//   ....[82]....
        /*035c*/ 	.word	0x0500000f


	//   ....[83]....
        /*0360*/ 	.word	0x0500000f


	//   ....[84]....
        /*0364*/ 	.word	0x0500000f


	//   ....[85]....
        /*0368*/ 	.word	0x0500000f


	//   ....[86]....
        /*036c*/ 	.word	0x0500000f


	//----- nvinfo : EIATTR_COOP_GROUP_INSTR_OFFSETS
	.align		4
.L_851:
        /*0370*/ 	.byte	0x04, 0x28
        /*0372*/ 	.short	(.L_853 - .L_852)


	//   ....[0]....
.L_852:
        /*0374*/ 	.word	0x00000060


	//   ....[1]....
        /*0378*/ 	.word	0x00000170


	//   ....[2]....
        /*037c*/ 	.word	0x000001c0


	//   ....[3]....
        /*0380*/ 	.word	0x000003b0


	//   ....[4]....
        /*0384*/ 	.word	0x00000510


	//   ....[5]....
        /*0388*/ 	.word	0x00000630


	//   ....[6]....
        /*038c*/ 	.word	0x00000790


	//   ....[7]....
        /*0390*/ 	.word	0x00001bf0


	//   ....[8]....
        /*0394*/ 	.word	0x00003be0


	//   ....[9]....
        /*0398*/ 	.word	0x00004e40


	//   ....[10]....
        /*039c*/ 	.word	0x00004f60


	//   ....[11]....
        /*03a0*/ 	.word	0x00005470


	//   ....[12]....
        /*03a4*/ 	.word	0x00005500


	//   ....[13]....
        /*03a8*/ 	.word	0x00005d50


	//   ....[14]....
        /*03ac*/ 	.word	0x00006ad0


	//   ....[15]....
        /*03b0*/ 	.word	0x00006bd0


	//   ....[16]....
        /*03b4*/ 	.word	0x00006f80


	//   ....[17]....
        /*03b8*/ 	.word	0x00007030


	//   ....[18]....
        /*03bc*/ 	.word	0x000081b0


	//   ....[19]....
        /*03c0*/ 	.word	0x000087c0


	//   ....[20]....
        /*03c4*/ 	.word	0x000087f0


	//   ....[21]....
        /*03c8*/ 	.word	0x00008a50


	//   ....[22]....
        /*03cc*/ 	.word	0x00008c20


	//   ....[23]....
        /*03d0*/ 	.word	0x00009c70


	//   ....[24]....
        /*03d4*/ 	.word	0x0000a910


	//   ....[25]....
        /*03d8*/ 	.word	0x0000a9d0


	//   ....[26]....
        /*03dc*/ 	.word	0x0000adb0


	//   ....[27]....
        /*03e0*/ 	.word	0x0000ae60


	//   ....[28]....
        /*03e4*/ 	.word	0x0000bfe0


	//   ....[29]....
        /*03e8*/ 	.word	0x0000c020


	//   ....[30]....
        /*03ec*/ 	.word	0x0000c050


	//   ....[31]....
        /*03f0*/ 	.word	0x0000c0c0


	//   ....[32]....
        /*03f4*/ 	.word	0x0000c0d0


	//   ....[33]....
        /*03f8*/ 	.word	0x0000da60


	//   ....[34]....
        /*03fc*/ 	.word	0x0000f490


	//   ....[35]....
        /*0400*/ 	.word	0x0000f600


	//   ....[36]....
        /*0404*/ 	.word	0x0000f630


	//   ....[37]....
        /*0408*/ 	.word	0x0000f670


	//   ....[38]....
        /*040c*/ 	.word	0x0000f6e0


	//   ....[39]....
        /*0410*/ 	.word	0x0000f740


	//   ....[40]....
        /*0414*/ 	.word	0x0000f780


	//   ....[41]....
        /*0418*/ 	.word	0x0000f920


	//   ....[42]....
        /*041c*/ 	.word	0x0000f980


	//   ....[43]....
        /*0420*/ 	.word	0x0000f9c0


	//   ....[44]....
        /*0424*/ 	.word	0x0000fa00


	//   ....[45]....
        /*0428*/ 	.word	0x0000fa30


	//   ....[46]....
        /*042c*/ 	.word	0x0000fa60


	//   ....[47]....
        /*0430*/ 	.word	0x0000faf0


	//   ....[48]....
        /*0434*/ 	.word	0x0000fb50


	//   ....[49]....
        /*0438*/ 	.word	0x0000fbe0


	//   ....[50]....
        /*043c*/ 	.word	0x00013830


	//   ....[51]....
        /*0440*/ 	.word	0x00013840


	//   ....[52]....
        /*0444*/ 	.word	0x00013950


	//   ....[53]....
        /*0448*/ 	.word	0x000139b0


	//   ....[54]....
        /*044c*/ 	.word	0x000139f0


	//   ....[55]....
        /*0450*/ 	.word	0x00013a30


	//   ....[56]....
        /*0454*/ 	.word	0x00013a60


	//   ....[57]....
        /*0458*/ 	.word	0x00013a90


	//   ....[58]....
        /*045c*/ 	.word	0x00013c20


	//   ....[59]....
        /*0460*/ 	.word	0x00013c80


	//   ....[60]....
        /*0464*/ 	.word	0x00013cc0


	//   ....[61]....
        /*0468*/ 	.word	0x00013d00


	//   ....[62]....
        /*046c*/ 	.word	0x00013d30


	//   ....[63]....
        /*0470*/ 	.word	0x00013d60


	//   ....[64]....
        /*0474*/ 	.word	0x00013e20


	//   ....[65]....
        /*0478*/ 	.word	0x00013e40


	//   ....[66]....
        /*047c*/ 	.word	0x00013eb0


	//   ....[67]....
        /*0480*/ 	.word	0x00014540


	//   ....[68]....
        /*0484*/ 	.word	0x00014c50


	//   ....[69]....
        /*0488*/ 	.word	0x00015070


	//   ....[70]....
        /*048c*/ 	.word	0x00015100


	//   ....[71]....
        /*0490*/ 	.word	0x000151a0


	//   ....[72]....
        /*0494*/ 	.word	0x00015250


	//   ....[73]....
        /*0498*/ 	.word	0x000152d0


	//   ....[74]....
        /*049c*/ 	.word	0x00015350


	//   ....[75]....
        /*04a0*/ 	.word	0x000153d0


	//   ....[76]....
        /*04a4*/ 	.word	0x00015450


	//   ....[77]....
        /*04a8*/ 	.word	0x000154e0


	//   ....[78]....
        /*04ac*/ 	.word	0x00015590


	//   ....[79]....
        /*04b0*/ 	.word	0x00015610


	//   ....[80]....
        /*04b4*/ 	.word	0x00015690


	//   ....[81]....
        /*04b8*/ 	.word	0x00015710


	//   ....[82]....
        /*04bc*/ 	.word	0x00015790


	//   ....[83]....
        /*04c0*/ 	.word	0x00015800


	//   ....[84]....
        /*04c4*/ 	.word	0x000158a0


	//   ....[85]....
        /*04c8*/ 	.word	0x00015930


	//   ....[86]....
        /*04cc*/ 	.word	0x00015a60


	//----- nvinfo : EIATTR_REG_RECONFIG
	.align		4
.L_853:
        /*04d0*/ 	.byte	0x01, 0x54
	.zero		2


	//----- nvinfo : EIATTR_SYSCALL_OFFSETS
	.align		4
        /*04d4*/ 	.byte	0x04, 0x46
        /*04d6*/ 	.short	(.L_855 - .L_854)


	//   ....[0]....
.L_854:
        /*04d8*/ 	.word	0x00003db0


	//   ....[1]....
        /*04dc*/ 	.word	0x00010b00


	//   ....[2]....
        /*04e0*/ 	.word	0x00010c40


	//   ....[3]....
        /*04e4*/ 	.word	0x00010d40


	//----- nvinfo : EIATTR_MBARRIER_INSTR_OFFSETS
	.align		4
.L_855:
        /*04e8*/ 	.byte	0x04, 0x39
        /*04ea*/ 	.short	(.L_857 - .L_856)


	//   ....[0]....
.L_856:
        /*04ec*/ 	.word	0x000002a0
        /*04f0*/ 	.word	0x000000ff
        /*04f4*/ 	.word	0x00028c00
        /*04f8*/ 	.short	0x0100
        /*04fa*/ 	.byte	0x08
	.zero		1


	//   ....[1]....
        /*04fc*/ 	.word	0x000002b0
        /*0500*/ 	.word	0x000000ff
        /*0504*/ 	.word	0x00028c20
        /*0508*/ 	.short	0x0100
        /*050a*/ 	.byte	0x08
	.zero		1


	//   ....[2]....
        /*050c*/ 	.word	0x00000360
        /*0510*/ 	.word	0x000000ff
        /*0514*/ 	.word	0x00028c30
        /*0518*/ 	.short	0x0100
        /*051a*/ 	.byte	0x06
	.zero		1


	//   ....[3]....
        /*051c*/ 	.word	0x00000370
        /*0520*/ 	.word	0x000000ff
        /*0524*/ 	.word	0x00028c40
        /*0528*/ 	.short	0x0100
        /*052a*/ 	.byte	0x06
	.zero		1


	//   ....[4]....
        /*052c*/ 	.word	0x00000380
        /*0530*/ 	.word	0x000000ff
        /*0534*/ 	.word	0x00028c38
        /*0538*/ 	.short	0x0100
        /*053a*/ 	.byte	0x06
	.zero		1


	//   ....[5]....
        /*053c*/ 	.word	0x00000390
        /*0540*/ 	.word	0x000000ff
        /*0544*/ 	.word	0x00028c48
        /*0548*/ 	.short	0x0100
        /*054a*/ 	.byte	0x06
	.zero		1


	//   ....[6]....
        /*054c*/ 	.word	0x000004c0
        /*0550*/ 	.word	0x000000ff
        /*0554*/ 	.word	0x00028c50
        /*0558*/ 	.short	0x0100
        /*055a*/ 	.byte	0x08
	.zero		1


	//   ....[7]....
        /*055c*/ 	.word	0x000004d0
        /*0560*/ 	.word	0x000000ff
        /*0564*/ 	.word	0x00028c60
        /*0568*/ 	.short	0x0100
        /*056a*/ 	.byte	0x08
	.zero		1


	//   ....[8]....
        /*056c*/ 	.word	0x000004e0
        /*0570*/ 	.word	0x000000ff
        /*0574*/ 	.word	0x00028c58
        /*0578*/ 	.short	0x0100
        /*057a*/ 	.byte	0x08
	.zero		1


	//   ....[9]....
        /*057c*/ 	.word	0x000004f0
        /*0580*/ 	.word	0x000000ff
        /*0584*/ 	.word	0x00028c68
        /*0588*/ 	.short	0x0100
        /*058a*/ 	.byte	0x08
	.zero		1


	//   ....[10]....
        /*058c*/ 	.word	0x000005e0
        /*0590*/ 	.word	0x000000ff
        /*0594*/ 	.word	0x00028c70
        /*0598*/ 	.short	0x0100
        /*059a*/ 	.byte	0x06
	.zero		1


	//   ....[11]....
        /*059c*/ 	.word	0x000005f0
        /*05a0*/ 	.word	0x000000ff
        /*05a4*/ 	.word	0x00028c80
        /*05a8*/ 	.short	0x0100
        /*05aa*/ 	.byte	0x06
	.zero		1


	//   ....[12]....
        /*05ac*/ 	.word	0x00000600
        /*05b0*/ 	.word	0x000000ff
        /*05b4*/ 	.word	0x00028c78
        /*05b8*/ 	.short	0x0100
        /*05ba*/ 	.byte	0x06
	.zero		1


	//   ....[13]....
        /*05bc*/ 	.word	0x00000610
        /*05c0*/ 	.word	0x000000ff
        /*05c4*/ 	.word	0x00028c88
        /*05c8*/ 	.short	0x0100
        /*05ca*/ 	.byte	0x06
	.zero		1


	//   ....[14]....
        /*05cc*/ 	.word	0x00000740
        /*05d0*/ 	.word	0x000000ff
        /*05d4*/ 	.word	0x00028c90
        /*05d8*/ 	.short	0x0100
        /*05da*/ 	.byte	0x08
	.zero		1


	//   ....[15]....
        /*05dc*/ 	.word	0x00000750
        /*05e0*/ 	.word	0x000000ff
        /*05e4*/ 	.word	0x00028ca0
        /*05e8*/ 	.short	0x0100
        /*05ea*/ 	.byte	0x08
	.zero		1


	//   ....[16]....
        /*05ec*/ 	.word	0x00000760
        /*05f0*/ 	.word	0x000000ff
        /*05f4*/ 	.word	0x00028c98
        /*05f8*/ 	.short	0x0100
        /*05fa*/ 	.byte	0x08
	.zero		1


	//   ....[17]....
        /*05fc*/ 	.word	0x00000770
        /*0600*/ 	.word	0x000000ff
        /*0604*/ 	.word	0x00028ca8
        /*0608*/ 	.short	0x0100
        /*060a*/ 	.byte	0x08
	.zero		1


	//   ....[18]....
        /*060c*/ 	.word	0x000008a0
        /*0610*/ 	.word	0x000000ff
        /*0614*/ 	.word	0x00028cb0
        /*0618*/ 	.short	0x0100
        /*061a*/ 	.byte	0x08
	.zero		1


	//   ....[19]....
        /*061c*/ 	.word	0x000008b0
        /*0620*/ 	.word	0x000000ff
        /*0624*/ 	.word	0x00028cc0
        /*0628*/ 	.short	0x0100
        /*062a*/ 	.byte	0x08
	.zero		1


	//   ....[20]....
        /*062c*/ 	.word	0x000008c0
        /*0630*/ 	.word	0x000000ff
        /*0634*/ 	.word	0x00028cb8
        /*0638*/ 	.short	0x0100
        /*063a*/ 	.byte	0x08
	.zero		1


	//   ....[21]....
        /*063c*/ 	.word	0x000008d0
        /*0640*/ 	.word	0x000000ff
        /*0644*/ 	.word	0x00028cc8
        /*0648*/ 	.short	0x0100
        /*064a*/ 	.byte	0x08
	.zero		1


	//   ....[22]....
        /*064c*/ 	.word	0x00001cf0
        /*0650*/ 	.word	0x000000ff
        /*0654*/ 	.word	0x00028c50
        /*0658*/ 	.short	0x010a
        /*065a*/ 	.byte	0x16
	.zero		1


	//   ....[23]....
        /*065c*/ 	.word	0x00001fc0
        /*0660*/ 	.word	0x00000000
        /*0664*/ 	.word	0x00000000
        /*0668*/ 	.short	0x0101
        /*066a*/ 	.byte	0x3f
	.zero		1


	//   ....[24]....
        /*066c*/ 	.word	0x00002900
        /*0670*/ 	.word	0x000000ff
        /*0674*/ 	.word	0x00028c50
        /*0678*/ 	.short	0x010a
        /*067a*/ 	.byte	0x14
	.zero		1


	//   ....[25]....
        /*067c*/ 	.word	0x00002940
        /*0680*/ 	.word	0x000000ff
        /*0684*/ 	.word	0x00028c50
        /*0688*/ 	.short	0x010a
        /*068a*/ 	.byte	0x14
	.zero		1


	//   ....[26]....
        /*068c*/ 	.word	0x00002b10
        /*0690*/ 	.word	0x00000003
        /*0694*/ 	.word	0x00000000
        /*0698*/ 	.short	0x0101
        /*069a*/ 	.byte	0x3f
	.zero		1


	//   ....[27]....
        /*069c*/ 	.word	0x00003e20
        /*06a0*/ 	.word	0x000000ff
        /*06a4*/ 	.word	0x00028c00
        /*06a8*/ 	.short	0x010a
        /*06aa*/ 	.byte	0x26
	.zero		1


	//   ....[28]....
        /*06ac*/ 	.word	0x00003e90
        /*06b0*/ 	.word	0x0000000a
        /*06b4*/ 	.word	0x00028c30
        /*06b8*/ 	.short	0x010a
        /*06ba*/ 	.byte	0x3f
	.zero		1


	//   ....[29]....
        /*06bc*/ 	.word	0x00003ed0
        /*06c0*/ 	.word	0x0000000a
        /*06c4*/ 	.word	0x00028c30
        /*06c8*/ 	.short	0x010a
        /*06ca*/ 	.byte	0x3f
	.zero		1


	//   ....[30]....
        /*06cc*/ 	.word	0x00004280
        /*06d0*/ 	.word	0x00000000
        /*06d4*/ 	.word	0x00000000
        /*06d8*/ 	.short	0x0101
        /*06da*/ 	.byte	0x3f
	.zero		1


	//   ....[31]....
        /*06dc*/ 	.word	0x00005ab0
        /*06e0*/ 	.word	0x0000000a
        /*06e4*/ 	.word	0x00028c50
        /*06e8*/ 	.short	0x010a
        /*06ea*/ 	.byte	0x3f
	.zero		1


	//   ....[32]....
        /*06ec*/ 	.word	0x00005af0
        /*06f0*/ 	.word	0x0000000a
        /*06f4*/ 	.word	0x00028c50
        /*06f8*/ 	.short	0x010a
        /*06fa*/ 	.byte	0x3f
	.zero		1


	//   ....[33]....
        /*06fc*/ 	.word	0x00005d70
        /*0700*/ 	.word	0x0000000a
        /*0704*/ 	.word	0x00000000
        /*0708*/ 	.short	0x0101
        /*070a*/ 	.byte	0x3f
	.zero		1


	//   ....[34]....
        /*070c*/ 	.word	0x00006000
        /*0710*/ 	.word	0x000000ff
        /*0714*/ 	.word	0x00028c30
        /*0718*/ 	.short	0x010a
        /*071a*/ 	.byte	0x1a
	.zero		1


	//   ....[35]....
        /*071c*/ 	.word	0x00006040
        /*0720*/ 	.word	0x000000ff
        /*0724*/ 	.word	0x00028c30
        /*0728*/ 	.short	0x010a
        /*072a*/ 	.byte	0x1a
	.zero		1


	//   ....[36]....
        /*072c*/ 	.word	0x00006220
        /*0730*/ 	.word	0x00000008
        /*0734*/ 	.word	0x00000000
        /*0738*/ 	.short	0x0101
        /*073a*/ 	.byte	0x3f
	.zero		1


	//   ....[37]....
        /*073c*/ 	.word	0x00007f00
        /*0740*/ 	.word	0x000000ff
        /*0744*/ 	.word	0x00028c50
        /*0748*/ 	.short	0x010a
        /*074a*/ 	.byte	0x1a
	.zero		1


	//   ....[38]....
        /*074c*/ 	.word	0x00007f40
        /*0750*/ 	.word	0x000000ff
        /*0754*/ 	.word	0x00028c50
        /*0758*/ 	.short	0x010a
        /*075a*/ 	.byte	0x1a
	.zero		1


	//   ....[39]....
        /*075c*/ 	.word	0x000081d0
        /*0760*/ 	.word	0x00000015
        /*0764*/ 	.word	0x00000000
        /*0768*/ 	.short	0x0101
        /*076a*/ 	.byte	0x3f
	.zero		1


	//   ....[40]....
        /*076c*/ 	.word	0x00008500
        /*0770*/ 	.word	0x000000ff
        /*0774*/ 	.word	0x00028c30
        /*0778*/ 	.short	0x010a
        /*077a*/ 	.byte	0x16
	.zero		1


	//   ....[41]....
        /*077c*/ 	.word	0x00008540
        /*0780*/ 	.word	0x000000ff
        /*0784*/ 	.word	0x00028c30
        /*0788*/ 	.short	0x010a
        /*078a*/ 	.byte	0x16
	.zero		1


	//   ....[42]....
        /*078c*/ 	.word	0x00008f60
        /*0790*/ 	.word	0x0000009a
        /*0794*/ 	.word	0x00000000
        /*0798*/ 	.short	0x0101
        /*079a*/ 	.byte	0x3f
	.zero		1


	//   ....[43]....
        /*079c*/ 	.word	0x000099e0
        /*07a0*/ 	.word	0x000000ff
        /*07a4*/ 	.word	0x00028c50
        /*07a8*/ 	.short	0x010a
        /*07aa*/ 	.byte	0x16
	.zero		1


	//   ....[44]....
        /*07ac*/ 	.word	0x00009a20
        /*07b0*/ 	.word	0x000000ff
        /*07b4*/ 	.word	0x00028c50
        /*07b8*/ 	.short	0x010a
        /*07ba*/ 	.byte	0x16
	.zero		1


	//   ....[45]....
        /*07bc*/ 	.word	0x00009c90
        /*07c0*/ 	.word	0x000000aa
        /*07c4*/ 	.word	0x00000000
        /*07c8*/ 	.short	0x0101
        /*07ca*/ 	.byte	0x3f
	.zero		1


	//   ....[46]....
        /*07cc*/ 	.word	0x00009e20
        /*07d0*/ 	.word	0x000000ff
        /*07d4*/ 	.word	0x00028c30
        /*07d8*/ 	.short	0x010a
        /*07da*/ 	.byte	0x19
	.zero		1


	//   ....[47]....
        /*07dc*/ 	.word	0x00009e60
        /*07e0*/ 	.word	0x000000ff
        /*07e4*/ 	.word	0x00028c30
        /*07e8*/ 	.short	0x010a
        /*07ea*/ 	.byte	0x19
	.zero		1


	//   ....[48]....
        /*07ec*/ 	.word	0x0000a040
        /*07f0*/ 	.word	0x00000004
        /*07f4*/ 	.word	0x00000000
        /*07f8*/ 	.short	0x0101
        /*07fa*/ 	.byte	0x3f
	.zero		1


	//   ....[49]....
        /*07fc*/ 	.word	0x0000bd30
        /*0800*/ 	.word	0x000000ff
        /*0804*/ 	.word	0x00028c50
        /*0808*/ 	.short	0x010a
        /*080a*/ 	.byte	0x19
	.zero		1


	//   ....[50]....
        /*080c*/ 	.word	0x0000bd70
        /*0810*/ 	.word	0x000000ff
        /*0814*/ 	.word	0x00028c50
        /*0818*/ 	.short	0x010a
        /*081a*/ 	.byte	0x19
	.zero		1


	//   ....[51]....
        /*081c*/ 	.word	0x0000c000
        /*0820*/ 	.word	0x0000000f
        /*0824*/ 	.word	0x00000000
        /*0828*/ 	.short	0x0101
        /*082a*/ 	.byte	0x3f
	.zero		1


	//   ....[52]....
        /*082c*/ 	.word	0x0000e4c0
        /*0830*/ 	.word	0x000000ff
        /*0834*/ 	.word	0x00000000
        /*0838*/ 	.short	0x0101
        /*083a*/ 	.byte	0x04
	.zero		1


	//   ....[53]....
        /*083c*/ 	.word	0x00011250
        /*0840*/ 	.word	0x00000009
        /*0844*/ 	.word	0x00028c40
        /*0848*/ 	.short	0x010a
        /*084a*/ 	.byte	0x3f
	.zero		1


	//   ....[54]....
        /*084c*/ 	.word	0x00011640
        /*0850*/ 	.word	0x0000000a
        /*0854*/ 	.word	0x00028c20
        /*0858*/ 	.short	0x010a
        /*085a*/ 	.byte	0x3f
	.zero		1


	//   ....[55]....
        /*085c*/ 	.word	0x00011700
        /*0860*/ 	.word	0x00000006
        /*0864*/ 	.word	0x00028c60
        /*0868*/ 	.short	0x010a
        /*086a*/ 	.byte	0x3f
	.zero		1


	//   ....[56]....
        /*086c*/ 	.word	0x00011ea0
        /*0870*/ 	.word	0x00000002
        /*0874*/ 	.word	0x00028c40
        /*0878*/ 	.short	0x010a
        /*087a*/ 	.byte	0x3f
	.zero		1


	//   ....[57]....
        /*087c*/ 	.word	0x000120b0
        /*0880*/ 	.word	0x00000002
        /*0884*/ 	.word	0x00028c60
        /*0888*/ 	.short	0x010a
        /*088a*/ 	.byte	0x3f
	.zero		1


	//   ....[58]....
        /*088c*/ 	.word	0x00012790
        /*0890*/ 	.word	0x00000002
        /*0894*/ 	.word	0x00028c40
        /*0898*/ 	.short	0x010a
        /*089a*/ 	.byte	0x3f
	.zero		1


	//   ....[59]....
        /*089c*/ 	.word	0x00012990
        /*08a0*/ 	.word	0x00000002
        /*08a4*/ 	.word	0x00028c60
        /*08a8*/ 	.short	0x010a
        /*08aa*/ 	.byte	0x3f
	.zero		1


	//   ....[60]....
        /*08ac*/ 	.word	0x00012fe0
        /*08b0*/ 	.word	0x00000002
        /*08b4*/ 	.word	0x00028c40
        /*08b8*/ 	.short	0x010a
        /*08ba*/ 	.byte	0x3f
	.zero		1


	//   ....[61]....
        /*08bc*/ 	.word	0x000131f0
        /*08c0*/ 	.word	0x00000002
        /*08c4*/ 	.word	0x00028c60
        /*08c8*/ 	.short	0x010a
        /*08ca*/ 	.byte	0x3f
	.zero		1


	//   ....[62]....
        /*08cc*/ 	.word	0x000144c0
        /*08d0*/ 	.word	0x00000000
        /*08d4*/ 	.word	0x00028c20
        /*08d8*/ 	.short	0x010a
        /*08da*/ 	.byte	0x3f
	.zero		1


	//   ....[63]....
        /*08dc*/ 	.word	0x00014680
        /*08e0*/ 	.word	0x00000006
        /*08e4*/ 	.word	0x00000000
        /*08e8*/ 	.short	0x010a
        /*08ea*/ 	.byte	0x3f
	.zero		1


	//   ....[64]....
        /*08ec*/ 	.word	0x000146f0
        /*08f0*/ 	.word	0x00000007
        /*08f4*/ 	.word	0x00000000
        /*08f8*/ 	.short	0x010a
        /*08fa*/ 	.byte	0x3f
	.zero		1


	//   ....[65]....
        /*08fc*/ 	.word	0x00014760
        /*0900*/ 	.word	0x00000004
        /*0904*/ 	.word	0x00000000
        /*0908*/ 	.short	0x010a
        /*090a*/ 	.byte	0x3f
	.zero		1


	//   ....[66]....
        /*090c*/ 	.word	0x00014790
        /*0910*/ 	.word	0x00000003
        /*0914*/ 	.word	0x00000000
        /*0918*/ 	.short	0x010a
        /*091a*/ 	.byte	0x3f
	.zero		1


	//   ....[67]....
        /*091c*/ 	.word	0x00014800
        /*0920*/ 	.word	0x00000003
        /*0924*/ 	.word	0x00028c50
        /*0928*/ 	.short	0x010a
        /*092a*/ 	.byte	0x3f
	.zero		1


	//   ....[68]....
        /*092c*/ 	.word	0x00014860
        /*0930*/ 	.word	0x00000006
        /*0934*/ 	.word	0x00028c50
        /*0938*/ 	.short	0x010a
        /*093a*/ 	.byte	0x3f
	.zero		1


	//   ....[69]....
        /*093c*/ 	.word	0x000148c0
        /*0940*/ 	.word	0x00000003
        /*0944*/ 	.word	0x00028c00
        /*0948*/ 	.short	0x010a
        /*094a*/ 	.byte	0x3f
	.zero		1


	//   ....[70]....
        /*094c*/ 	.word	0x00014910
        /*0950*/ 	.word	0x0000000a
        /*0954*/ 	.word	0x00028c30
        /*0958*/ 	.short	0x010a
        /*095a*/ 	.byte	0x3f
	.zero		1


	//   ....[71]....
        /*095c*/ 	.word	0x00014960
        /*0960*/ 	.word	0x0000000a
        /*0964*/ 	.word	0x00028c50
        /*0968*/ 	.short	0x010a
        /*096a*/ 	.byte	0x3f
	.zero		1


	//   ....[72]....
        /*096c*/ 	.word	0x000149c0
        /*0970*/ 	.word	0x00000009
        /*0974*/ 	.word	0x00028c30
        /*0978*/ 	.short	0x010a
        /*097a*/ 	.byte	0x3f
	.zero		1


	//   ....[73]....
        /*097c*/ 	.word	0x00014a10
        /*0980*/ 	.word	0x00000015
        /*0984*/ 	.word	0x00028c50
        /*0988*/ 	.short	0x010a
        /*098a*/ 	.byte	0x3f
	.zero		1


	//   ....[74]....
        /*098c*/ 	.word	0x00014a70
        /*0990*/ 	.word	0x00000004
        /*0994*/ 	.word	0x00028c30
        /*0998*/ 	.short	0x010a
        /*099a*/ 	.byte	0x3f
	.zero		1


	//   ....[75]....
        /*099c*/ 	.word	0x00014ac0
        /*09a0*/ 	.word	0x000000aa
        /*09a4*/ 	.word	0x00028c50
        /*09a8*/ 	.short	0x010a
        /*09aa*/ 	.byte	0x3f
	.zero		1


	//   ....[76]....
        /*09ac*/ 	.word	0x00014b20
        /*09b0*/ 	.word	0x00000007
        /*09b4*/ 	.word	0x00028c30
        /*09b8*/ 	.short	0x010a
        /*09ba*/ 	.byte	0x3f
	.zero		1


	//   ....[77]....
        /*09bc*/ 	.word	0x00014b70
        /*09c0*/ 	.word	0x0000000f
        /*09c4*/ 	.word	0x00028c50
        /*09c8*/ 	.short	0x010a
        /*09ca*/ 	.byte	0x3f
	.zero		1


	//   ....[78]....
        /*09cc*/ 	.word	0x00014d10
        /*09d0*/ 	.word	0x00000009
        /*09d4*/ 	.word	0x00028c40
        /*09d8*/ 	.short	0x010a
        /*09da*/ 	.byte	0x3f
	.zero		1


	//   ....[79]....
        /*09dc*/ 	.word	0x00014d90
        /*09e0*/ 	.word	0x00000009
        /*09e4*/ 	.word	0x00028c20
        /*09e8*/ 	.short	0x010a
        /*09ea*/ 	.byte	0x3f
	.zero		1


	//   ....[80]....
        /*09ec*/ 	.word	0x00014de0
        /*09f0*/ 	.word	0x00000006
        /*09f4*/ 	.word	0x00028c60
        /*09f8*/ 	.short	0x010a
        /*09fa*/ 	.byte	0x3f
	.zero		1


	//   ....[81]....
        /*09fc*/ 	.word	0x00014e30
        /*0a00*/ 	.word	0x00000002
        /*0a04*/ 	.word	0x00028c40
        /*0a08*/ 	.short	0x010a
        /*0a0a*/ 	.byte	0x3f
	.zero		1


	//   ....[82]....
        /*0a0c*/ 	.word	0x00014e80
        /*0a10*/ 	.word	0x00000002
        /*0a14*/ 	.word	0x00028c60
        /*0a18*/ 	.short	0x010a
        /*0a1a*/ 	.byte	0x3f
	.zero		1


	//   ....[83]....
        /*0a1c*/ 	.word	0x00014ed0
        /*0a20*/ 	.word	0x00000002
        /*0a24*/ 	.word	0x00028c40
        /*0a28*/ 	.short	0x010a
        /*0a2a*/ 	.byte	0x3f
	.zero		1


	//   ....[84]....
        /*0a2c*/ 	.word	0x00014f20
        /*0a30*/ 	.word	0x00000002
        /*0a34*/ 	.word	0x00028c60
        /*0a38*/ 	.short	0x010a
        /*0a3a*/ 	.byte	0x3f
	.zero		1


	//   ....[85]....
        /*0a3c*/ 	.word	0x00014f70
        /*0a40*/ 	.word	0x00000002
        /*0a44*/ 	.word	0x00028c40
        /*0a48*/ 	.short	0x010a
        /*0a4a*/ 	.byte	0x3f
	.zero		1


	//   ....[86]....
        /*0a4c*/ 	.word	0x00014fc0
        /*0a50*/ 	.word	0x00000002
        /*0a54*/ 	.word	0x00028c60
        /*0a58*/ 	.short	0x010a
        /*0a5a*/ 	.byte	0x3f
	.zero		1


	//   ....[87]....
        /*0a5c*/ 	.word	0x00015980
        /*0a60*/ 	.word	0x00000000
        /*0a64*/ 	.word	0x00028c20
        /*0a68*/ 	.short	0x010a
        /*0a6a*/ 	.byte	0x3f
	.zero		1


	//   ....[88]....
        /*0a6c*/ 	.word	0x00015b20
        /*0a70*/ 	.word	0x00000006
        /*0a74*/ 	.word	0x00000000
        /*0a78*/ 	.short	0x010a
        /*0a7a*/ 	.byte	0x3f
	.zero		1


	//   ....[89]....
        /*0a7c*/ 	.word	0x00015b70
        /*0a80*/ 	.word	0x00000007
        /*0a84*/ 	.word	0x00000000
        /*0a88*/ 	.short	0x010a
        /*0a8a*/ 	.byte	0x3f
	.zero		1


	//   ....[90]....
        /*0a8c*/ 	.word	0x00015bc0
        /*0a90*/ 	.word	0x00000004
        /*0a94*/ 	.word	0x00000000
        /*0a98*/ 	.short	0x010a
        /*0a9a*/ 	.byte	0x3f
	.zero		1


	//----- nvinfo : EIATTR_NUM_MBARRIERS
	.align		4
.L_857:
        /*0a9c*/ 	.byte	0x03, 0x38
        /*0a9e*/ 	.short	0x0016


	//----- nvinfo : EIATTR_EXIT_INSTR_OFFSETS
	.align		4
        /*0aa0*/ 	.byte	0x04, 0x1c
        /*0aa2*/ 	.short	(.L_859 - .L_858)


	//   ....[0]....
.L_858:
        /*0aa4*/ 	.word	0x00000a70


	//   ....[1]....
        /*0aa8*/ 	.word	0x0000f450


	//   ....[2]....
        /*0aac*/ 	.word	0x0000f4b0


	//   ....[3]....
        /*0ab0*/ 	.word	0x000147e0


	//----- nvinfo : EIATTR_MAX_THREADS
	.align		4
.L_859:
        /*0ab4*/ 	.byte	0x04, 0x05
        /*0ab6*/ 	.short	(.L_861 - .L_860)
.L_860:
        /*0ab8*/ 	.word	0x00000180
        /*0abc*/ 	.word	0x00000001
        /*0ac0*/ 	.word	0x00000001


	//----- nvinfo : EIATTR_CRS_STACK_SIZE
	.align		4
.L_861:
        /*0ac4*/ 	.byte	0x04, 0x1e
        /*0ac6*/ 	.short	(.L_863 - .L_862)
.L_862:
        /*0ac8*/ 	.word	0x00000000


	//----- nvinfo : EIATTR_CBANK_PARAM_SIZE
	.align		4
.L_863:
        /*0acc*/ 	.byte	0x03, 0x19
        /*0ace*/ 	.short	0x0a70


	//----- nvinfo : EIATTR_PARAM_CBANK
	.align		4
        /*0ad0*/ 	.byte	0x04, 0x0a
        /*0ad2*/ 	.short	(.L_865 - .L_864)
	.align		4
.L_864:
        /*0ad4*/ 	.word	index@(.nv.constant0._ZN7cutlass13device_kernelIN5flash11enable_sm90INS1_16FlashAttnFwdSm90INS1_25CollectiveMainloopFwdSm90ILi2EN4cute5tupleIJNS5_1CILi1EEES8_S8_EEENS6_IJNS7_ILi64EEESA_SA_EEELi512ENS_10bfloat16_tEfNS_4arch4Sm90ELb0ELb1ELb0ELb1ELb0ELb0ELb0ELb0ELb0ELb0ELb0ELb0EEENS1_21CollectiveEpilogueFwdINS6_IJSA_NS7_ILi512EEESA_EEES9_SC_SE_Li256ELb1ELb0ELb0ELb0EEENS1_36VarlenDynamicPersistentTileSchedulerILi64ELi64ELi256ELi32ELb0ELb0ELb1ELb1ELb0ELb1EEEEEEEEEvNT_6ParamsE)
        /*0ad8*/ 	.short	0x0210
        /*0ada*/ 	.short	0x0a70


	//----- nvinfo : EIATTR_SW_WAR
	.align		4
.L_865:
        /*0adc*/ 	.byte	0x04, 0x36
        /*0ade*/ 	.short	(.L_867 - .L_866)
.L_866:
        /*0ae0*/ 	.word	0x00000008
.L_867:


//--------------------- .nv.info._ZN7cutlass13device_kernelIN5flash11enable_sm90INS1_16FlashAttnFwdSm90INS1_25CollectiveMainloopFwdSm90ILi2EN4cute5tupleIJNS5_1CILi1EEES8_S8_EEENS6_IJNS7_ILi64EEESA_SA_EEELi512ENS_10bfloat16_tEfNS_4arch4Sm90ELb0ELb1ELb0ELb1ELb0ELb1ELb0ELb0ELb0ELb0ELb0ELb0EEENS1_21CollectiveEpilogueFwdINS6_IJSA_NS7_ILi512EEESA_EEES9_SC_SE_Li256ELb1ELb0ELb0ELb0EEENS1_36VarlenDynamicPersistentTileSchedulerILi64ELi64ELi256ELi32ELb0ELb0ELb1ELb1ELb0ELb1EEEEEEEEEvNT_6ParamsE --------------------------
	.section	.nv.info._ZN7cutlass13device_kernelIN5flash11enable_sm90INS1_16FlashAttnFwdSm90INS1_25CollectiveMainloopFwdSm90ILi2EN4cute5tupleIJNS5_1CILi1EEES8_S8_EEENS6_IJNS7_ILi64EEESA_SA_EEELi512ENS_10bfloat16_tEfNS_4arch4Sm90ELb0ELb1ELb0ELb1ELb0ELb1ELb0ELb0ELb0ELb0ELb0ELb0EEENS1_21CollectiveEpilogueFwdINS6_IJSA_NS7_ILi512EEESA_EEES9_SC_SE_Li256ELb1ELb0ELb0ELb0EEENS1_36VarlenDynamicPersistentTileSchedulerILi64ELi64ELi256ELi32ELb0ELb0ELb1ELb1ELb0ELb1EEEEEEEEEvNT_6ParamsE,"",@"SHT_CUDA_INFO"
	.sectionflags	@""
	.align	4


	//----- nvinfo : EIATTR_CUDA_API_VERSION
	.align		4
        /*0000*/ 	.byte	0x04, 0x37
        /*0002*/ 	.short	(.L_869 - .L_868)
.L_868:
        /*0004*/ 	.word	0x00000082


	//----- nvinfo : EIATTR_KPARAM_INFO
	.align		4
.L_869:
        /*0008*/ 	.byte	0x04, 0x17
        /*000a*/ 	.short	(.L_871 - .L_870)
.L_870:
        /*000c*/ 	.word	0x00000000
        /*0010*/ 	.short	0x0000
        /*0012*/ 	.short	0x0070
        /*0014*/ 	.byte	0x00, 0xf0, 0x01, 0x28


	//----- nvinfo : EIATTR_SPARSE_MMA_MASK
	.align		4
.L_871:
        /*0018*/ 	.byte	0x03, 0x50
        /*001a*/ 	.short	0x0000


	//----- nvinfo : EIATTR_MAXREG_COUNT
	.align		4
        /*001c*/ 	.byte	0x03, 0x1b
        /*001e*/ 	.short	0x00a8


	//----- nvinfo : EIATTR_NUM_BARRIERS
	.align		4
        /*0020*/ 	.byte	0x02, 0x4c
        /*0022*/ 	.byte	0x10
	.zero		1


	//----- nvinfo : EIATTR_EXTERNS
	.align		4
        /*0024*/ 	.byte	0x04, 0x0f
        /*0026*/ 	.short	(.L_873 - .L_872)


	//   ....[0]....
	.align		4
.L_872:
        /*0028*/ 	.word	index@(__assertfail)


	//----- nvinfo : EIATTR_ANNOTATIONS
	.align		4
.L_873:
        /*002c*/ 	.byte	0x04, 0x55
        /*002e*/ 	.short	(.L_875 - .L_874)


	//   ....[0]....
.L_874:
        /* <DEDUP_REMOVED lines=37> */


	//----- nvinfo : EIATTR_MERCURY_ISA_VERSION
	.align		4
.L_875:
        /*0268*/ 	.byte	0x03, 0x5f
        /*026a*/ 	.short	0x0101


	//----- nvinfo : EIATTR_UNUSED_LOAD_BYTE_OFFSET
	.align		4
        /*026c*/ 	.byte	0x04, 0x44
        /*026e*/ 	.short	(.L_877 - .L_876)


	//   ....[0]....
.L_876:
        /*0270*/ 	.word	0x00000ab0
        /*0274*/ 	.word	0x0000fff0


	//   ....[1]....
        /*0278*/ 	.word	0x00013430
        /*027c*/ 	.word	0x0000fff0


	//----- nvinfo : EIATTR_INT_WARP_WIDE_INSTR_OFFSETS
	.align		4
.L_877:
        /*0280*/ 	.byte	0x04, 0x31
        /*0282*/ 	.short	(.L_879 - .L_878)


	//   ....[0]....
.L_878:
        /*0284*/ 	.word	0x000001c0


	//   ....[1]....
        /*0288*/ 	.word	0x00000200


	//   ....[2]....
        /*028c*/ 	.word	0x00000270


	//   ....[3]....
        /*0290*/ 	.word	0x00018490


	//   ....[4]....
        /*0294*/ 	.word	0x00018520


	//   ....[5]....
        /*0298*/ 	.word	0x00018a10


	//   ....[6]....
        /*029c*/ 	.word	0x00018a50


	//   ....[7]....
        /*02a0*/ 	.word	0x0001b2b0


	//   ....[8]....
        /*02a4*/ 	.word	0x0001b340


	//----- nvinfo : EIATTR_COOP_GROUP_MASK_REGIDS
	.align		4
.L_879:
        /*02a8*/ 	.byte	0x04, 0x29
        /*02aa*/ 	.short	(.L_881 - .L_880)


	//   ....[0]....
.L_880:
        /*02ac*/ 	.word	0xffffffff


	//   ....[1]....
        /*02b0*/ 	.word	0xffffffff


	//   ....[2]....
        /*02b4*/ 	.word	0xffffffff


	//   ....[3]....
        /*02b8*/ 	.word	0xffffffff


	//   ....[4]....
        /*02bc*/ 	.word	0xffffffff


	//   ....[5]....
        /*02c0*/ 	.word	0xffffffff


	//   ....[6]....
        /*02c4*/ 	.word	0xffffffff


	//   ....[7]....
        /*02c8*/ 	.word	0xffffffff


	//   ....[8]....
        /*02cc*/ 	.word	0xffffffff


	//   ....[9]....
        /*02d0*/ 	.word	0xffffffff


	//   ....[10]....
        /*02d4*/ 	.word	0xffffffff


	//   ....[11]....
        /*02d8*/ 	.word	0xffffffff


	//   ....[12]....
        /*02dc*/ 	.word	0xffffffff


	//   ....[13]....
        /*02e0*/ 	.word	0xffffffff


	//   ....[14]....
        /*02e4*/ 	.word	0xffffffff


	//   ....[15]....
        /*02e8*/ 	.word	0xffffffff


	//   ....[16]....
        /*02ec*/ 	.word	0xffffffff


	//   ....[17]....
        /*02f0*/ 	.word	0xffffffff


	//   ....[18]....
        /*02f4*/ 	.word	0xffffffff


	//   ....[19]....
        /*02f8*/ 	.word	0xffffffff


	//   ....[20]....
        /*02fc*/ 	.word	0xffffffff


	//   ....[21]....
        /*0300*/ 	.word	0xffffffff


	//   ....[22]....
        /*0304*/ 	.word	0xffffffff


	//   ....[23]....
        /*0308*/ 	.word	0xffffffff


	//   ....[24]....
        /*030c*/ 	.word	0xffffffff


	//   ....[25]....
        /*0310*/ 	.word	0xffffffff


	//   ....[26]....
        /*0314*/ 	.word	0xffffffff


	//   ....[27]....
        /*0318*/ 	.word	0xffffffff


	//   ....[28]....
        /*031c*/ 	.word	0xffffffff


	//   ....[29]....
        /*0320*/ 	.word	0xffffffff


	//   ....[30]....
        /*0324*/ 	.word	0xffffffff


	//   ....[31]....
        /*0328*/ 	.word	0xffffffff


	//   ....[32]....
        /*032c*/ 	.word	0xffffffff


	//   ....[33]....
        /*0330*/ 	.word	0xffffffff


	//   ....[34]....
        /*0334*/ 	.word	0xffffffff


	//   ....[35]....
        /*0338*/ 	.word	0xffffffff


	//   ....[36]....
        /*033c*/ 	.word	0xffffffff


	//   ....[37]....
        /*0340*/ 	.word	0xffffffff


	//   ....[38]....
        /*0344*/ 	.word	0xffffffff


	//   ....[39]....
        /*0348*/ 	.word	0xffffffff


	//   ....[40]....
        /*034c*/ 	.word	0xffffffff


	//   ....[41]....
        /*0350*/ 	.word	0xffffffff


	//   ....[42]....
        /*0354*/ 	.word	0xffffffff


	//   ....[43]....
        /*0358*/ 	.word	0xffffffff


	//   ....[44]....
        /*035c*/ 	.word	0xffffffff


	//   ....[45]....
        /*0360*/ 	.word	0xffffffff


	//   ....[46]....
        /*0364*/ 	.word	0xffffffff


	//   ....[47]....
        /*0368*/ 	.word	0xffffffff


	//   ....[48]....
        /*036c*/ 	.word	0xffffffff


	//   ....[49]....
        /*0370*/ 	.word	0xffffffff


	//   ....[50]....
        /*0374*/ 	.word	0xffffffff


	//   ....[51]....
        /*0378*/ 	.word	0xffffffff


	//   ....[52]....
        /*037c*/ 	.word	0xffffffff


	//   ....[53]....
        /*0380*/ 	.word	0xffffffff


	//   ....[54]....
        /*0384*/ 	.word	0xffffffff


	//   ....[55]....
        /*0388*/ 	.word	0xffffffff


	//   ....[56]....
        /*038c*/ 	.word	0xffffffff


	//   ....[57]....
        /*0390*/ 	.word	0xffffffff


	//   ....[58]....
        /*0394*/ 	.word	0xffffffff


	//   ....[59]....
        /*0398*/ 	.word	0xffffffff


	//   ....[60]....
        /*039c*/ 	.word	0xffffffff


	//   ....[61]....
        /*03a0*/ 	.word	0xffffffff


	//   ....[62]....
        /*03a4*/ 	.word	0xffffffff


	//   ....[63]....
        /*03a8*/ 	.word	0xffffffff


	//   ....[64]....
        /*03ac*/ 	.word	0xffffffff


	//   ....[65]....
        /*03b0*/ 	.word	0xffffffff


	//   ....[66]....
        /*03b4*/ 	.word	0xffffffff


	//   ....[67]....
        /*03b8*/ 	.word	0xffffffff


	//   ....[68]....
        /*03bc*/ 	.word	0x0500000f


	//   ....[69]....
        /*03c0*/ 	.word	0x0500000f


	//   ....[70]....
        /*03c4*/ 	.word	0x0500000f


	//   ....[71]....
        /*03c8*/ 	.word	0x0500000f


	//   ....[72]....
        /*03cc*/ 	.word	0x0500000f


	//   ....[73]....
        /*03d0*/ 	.word	0x0500000f


	//   ....[74]....
        /*03d4*/ 	.word	0x0500000f


	//   ....[75]....
        /*03d8*/ 	.word	0x0500000f


	//   ....[76]....
        /*03dc*/ 	.word	0x0500000f


	//   ....[77]....
        /*03e0*/ 	.word	0x0500000f


	//   ....[78]....
        /*03e4*/ 	.word	0x0500000f


	//   ....[79]....
        /*03e8*/ 	.word	0x0500000f


	//   ....[80]....
        /*03ec*/ 	.word	0x0500000f


	//   ....[81]....
        /*03f0*/ 	.word	0x0500000f


	//   ....[82]....
        /*03f4*/ 	.word	0x0500000f


	//   ....[83]....
        /*03f8*/ 	.word	0x0500000f


	//   ....[84]....
        /*03fc*/ 	.word	0x0500000f


	//   ....[85]....
        /*0400*/ 	.word	0x0500000f


	//   ....[86]....
        /*0404*/ 	.word	0x0500000f


	//   ....[87]....
        /*0408*/ 	.word	0x0500000f


	//   ....[88]....
        /*040c*/ 	.word	0x0500000f


	//   ....[89]....
        /*0410*/ 	.word	0x0500000f


	//   ....[90]....
        /*0414*/ 	.word	0x0500000f


	//   ....[91]....
        /*0418*/ 	.word	0x0500000f


	//   ....[92]....
        /*041c*/ 	.word	0x0500000f


	//   ....[93]....
        /*0420*/ 	.word	0x0500000f


	//   ....[94]....
        /*0424*/ 	.word	0x0500000f


	//   ....[95]....
        /*0428*/ 	.word	0x0500000f


	//   ....[96]....
        /*042c*/ 	.word	0x0500000f


	//   ....[97]....
        /*0430*/ 	.word	0x0500000f


	//   ....[98]....
        /*0434*/ 	.word	0x0500000f


	//   ....[99]....
        /*0438*/ 	.word	0x0500000f


	//   ....[100]....
        /*043c*/ 	.word	0x0500000f


	//   ....[101]....
        /*0440*/ 	.word	0x0500000f


	//   ....[102]....
        /*0444*/ 	.word	0x0500000f


	//   ....[103]....
        /*0448*/ 	.word	0x0500000f


	//----- nvinfo : EIATTR_COOP_GROUP_INSTR_OFFSETS
	.align		4
.L_881:
        /*044c*/ 	.byte	0x04, 0x28
        /*044e*/ 	.short	(.L_883 - .L_882)


	//   ....[0]....
.L_882:
        /*0450*/ 	.word	0x00000060


	//   ....[1]....
        /*0454*/ 	.word	0x000001d0


	//   ....[2]....
        /*0458*/ 	.word	0x00000220


	//   ....[3]....
        /*045c*/ 	.word	0x00000410


	//   ....[4]....
        /*0460*/ 	.word	0x00000570


	//   ....[5]....
        /*0464*/ 	.word	0x00000690


	//   ....[6]....
        /*0468*/ 	.word	0x000007f0


	//   ....[7]....
        /*046c*/ 	.word	0x00004d60


	//   ....[8]....
        /*0470*/ 	.word	0x00006f20


	//   ....[9]....
        /*0474*/ 	.word	0x0000b270


	//   ....[10]....
        /*0478*/ 	.word	0x0000b390


	//   ....[11]....
        /*047c*/ 	.word	0x0000b6e0


	//   ....[12]....
        /*0480*/ 	.word	0x0000b770


	//   ....[13]....
        /*0484*/ 	.word	0x0000c130


	//   ....[14]....
        /*0488*/ 	.word	0x0000d000


	//   ....[15]....
        /*048c*/ 	.word	0x0000d100


	//   ....[16]....
        /*0490*/ 	.word	0x0000d480


	//   ....[17]....
        /*0494*/ 	.word	0x0000d530


	//   ....[18]....
        /*0498*/ 	.word	0x0000e760


	//   ....[19]....
        /*049c*/ 	.word	0x0000eee0


	//   ....[20]....
        /*04a0*/ 	.word	0x0000ef10


	//   ....[21]....
        /*04a4*/ 	.word	0x0000f170


	//   ....[22]....
        /*04a8*/ 	.word	0x0000f340


	//   ....[23]....
        /*04ac*/ 	.word	0x000103f0


	//   ....[24]....
        /*04b0*/ 	.word	0x00011190


	//   ....[25]....
        /*04b4*/ 	.word	0x00011270


	//   ....[26]....
        /*04b8*/ 	.word	0x00011630


	//   ....[27]....
        /*04bc*/ 	.word	0x000116c0


	//   ....[28]....
        /*04c0*/ 	.word	0x000128f0


	//   ....[29]....
        /*04c4*/ 	.word	0x00012940


	//   ....[30]....
        /*04c8*/ 	.word	0x00012970


	//   ....[31]....
        /*04cc*/ 	.word	0x000129d0


	//   ....[32]....
        /*04d0*/ 	.word	0x00012a00


	//   ....[33]....
        /*04d4*/ 	.word	0x000143c0


	//   ....[34]....
        /*04d8*/ 	.word	0x00015b50


	//   ....[35]....
        /*04dc*/ 	.word	0x00015cc0


	//   ....[36]....
        /*04e0*/ 	.word	0x00015cf0


	//   ....[37]....
        /*04e4*/ 	.word	0x00015d30


	//   ....[38]....
        /*04e8*/ 	.word	0x00015da0


	//   ....[39]....
        /*04ec*/ 	.word	0x00015e00


	//   ....[40]....
        /*04f0*/ 	.word	0x00015e40


	//   ....[41]....
        /*04f4*/ 	.word	0x00015fe0


	//   ....[42]....
        /*04f8*/ 	.word	0x00016040


	//   ....[43]....
        /*04fc*/ 	.word	0x00016080


	//   ....[44]....
        /*0500*/ 	.word	0x000160c0


	//   ....[45]....
        /*0504*/ 	.word	0x000160f0


	//   ....[46]....
        /*0508*/ 	.word	0x00016120


	//   ....[47]....
        /*050c*/ 	.word	0x000161b0


	//   ....[48]....
        /*0510*/ 	.word	0x00016210


	//   ....[49]....
        /*0514*/ 	.word	0x000162a0


	//   ....[50]....
        /*0518*/ 	.word	0x0001b3d0


	//   ....[51]....
        /*051c*/ 	.word	0x0001b3e0


	//   ....[52]....
        /*0520*/ 	.word	0x0001b4f0


	//   ....[53]....
        /*0524*/ 	.word	0x0001b550


	//   ....[54]....
        /*0528*/ 	.word	0x0001b590


	//   ....[55]....
        /*052c*/ 	.word	0x0001b5d0


	//   ....[56]....
        /*0530*/ 	.word	0x0001b600


	//   ....[57]....
        /*0534*/ 	.word	0x0001b630


	//   ....[58]....
        /*0538*/ 	.word	0x0001b7c0


	//   ....[59]....
        /*053c*/ 	.word	0x0001b820


	//   ....[60]....
        /*0540*/ 	.word	0x0001b860


	//   ....[61]....
        /*0544*/ 	.word	0x0001b8a0


	//   ....[62]....
        /*0548*/ 	.word	0x0001b8d0


	//   ....[63]....
        /*054c*/ 	.word	0x0001b900


	//   ....[64]....
        /*0550*/ 	.word	0x0001b9c0


	//   ....[65]....
        /*0554*/ 	.word	0x0001b9e0


	//   ....[66]....
        /*0558*/ 	.word	0x0001ba50


	//   ....[67]....
        /*055c*/ 	.word	0x0001c0e0


	//   ....[68]....
        /*0560*/ 	.word	0x0001c5c0


	//   ....[69]....
        /*0564*/ 	.word	0x0001c660


	//   ....[70]....
        /*0568*/ 	.word	0x0001c700


	//   ....[71]....
        /*056c*/ 	.word	0x0001c7a0


	//   ....[72]....
        /*0570*/ 	.word	0x0001c840


	//   ....[73]....
        /*0574*/ 	.word	0x0001c8e0


	//   ....[74]....
        /*0578*/ 	.word	0x0001c980


	//   ....[75]....
        /*057c*/ 	.word	0x0001ca20


	//   ....[76]....
        /*0580*/ 	.word	0x0001cb10


	//   ....[77]....
        /*0584*/ 	.word	0x0001cbb0


	//   ....[78]....
        /*0588*/ 	.word	0x0001cc50


	//   ....[79]....
        /*058c*/ 	.word	0x0001ccf0


	//   ....[80]....
        /*0590*/ 	.word	0x0001cd90


	//   ....[81]....
        /*0594*/ 	.word	0x0001ce30


	//   ....[82]....
        /*0598*/ 	.word	0x0001ced0


	//   ....[83]....
        /*059c*/ 	.word	0x0001cf70


	//   ....[84]....
        /*05a0*/ 	.word	0x0001d310


	//   ....[85]....
        /*05a4*/ 	.word	0x0001d5f0


	//   ....[86]....
        /*05a8*/ 	.word	0x0001da10


	//   ....[87]....
        /*05ac*/ 	.word	0x0001daa0


	//   ....[88]....
        /*05b0*/ 	.word	0x0001db40


	//   ....[89]....
        /*05b4*/ 	.word	0x0001dbf0


	//   ....[90]....
        /*05b8*/ 	.word	0x0001dc70


	//   ....[91]....
        /*05bc*/ 	.word	0x0001dcf0


	//   ....[92]....
        /*05c0*/ 	.word	0x0001dd70


	//   ....[93]....
        /*05c4*/ 	.word	0x0001ddf0


	//   ....[94]....
        /*05c8*/ 	.word	0x0001de80


	//   ....[95]....
        /*05cc*/ 	.word	0x0001df30


	//   ....[96]....
        /*05d0*/ 	.word	0x0001dfb0


	//   ....[97]....
        /*05d4*/ 	.word	0x0001e030


	//   ....[98]....
        /*05d8*/ 	.word	0x0001e0b0


	//   ....[99]....
        /*05dc*/ 	.word	0x0001e130


	//   ....[100]....
        /*05e0*/ 	.word	0x0001e1a0


	//   ....[101]....
        /*05e4*/ 	.word	0x0001e240


	//   ....[102]....
        /*05e8*/ 	.word	0x0001e2d0


	//   ....[103]....
        /*05ec*/ 	.word	0x0001e400


	//----- nvinfo : EIATTR_REG_RECONFIG
	.align		4
.L_883:
        /*05f0*/ 	.byte	0x01, 0x54
	.zero		2


	//----- nvinfo : EIATTR_SYSCALL_OFFSETS
	.align		4
        /*05f4*/ 	.byte	0x04, 0x46
        /*05f6*/ 	.short	(.L_885 - .L_884)


	//   ....[0]....
.L_884:
        /*05f8*/ 	.word	0x00001b40


	//   ....[1]....
        /*05fc*/ 	.word	0x00001c90


	//   ....[2]....
        /*0600*/ 	.word	0x000070e0


	//   ....[3]....
        /*0604*/ 	.word	0x00007580


	//   ....[4]....
        /*0608*/ 	.word	0x000186b0


	//   ....[5]....
        /*060c*/ 	.word	0x000187f0


	//   ....[6]....
        /*0610*/ 	.word	0x000188f0


	//----- nvinfo : EIATTR_MBARRIER_INSTR_OFFSETS
	.align		4
.L_885:
        /*0614*/ 	.byte	0x04, 0x39
        /*0616*/ 	.short	(.L_887 - .L_886)


	//   ....[0]....
.L_886:
        /*0618*/ 	.word	0x00000300
        /*061c*/ 	.word	0x000000ff
        /*0620*/ 	.word	0x00028c00
        /*0624*/ 	.short	0x0100
        /*0626*/ 	.byte	0x08
	.zero		1


	//   ....[1]....
        /*0628*/ 	.word	0x00000310
        /*062c*/ 	.word	0x000000ff
        /*0630*/ 	.word	0x00028c20
        /*0634*/ 	.short	0x0100
        /*0636*/ 	.byte	0x08
	.zero		1


	//   ....[2]....
        /*0638*/ 	.word	0x000003c0
        /*063c*/ 	.word	0x000000ff
        /*0640*/ 	.word	0x00028c30
        /*0644*/ 	.short	0x0100
        /*0646*/ 	.byte	0x06
	.zero		1


	//   ....[3]....
        /*0648*/ 	.word	0x000003d0
        /*064c*/ 	.word	0x000000ff
        /*0650*/ 	.word	0x00028c40
        /*0654*/ 	.short	0x0100
        /*0656*/ 	.byte	0x06
	.zero		1


	//   ....[4]....
        /*0658*/ 	.word	0x000003e0
        /*065c*/ 	.word	0x000000ff
        /*0660*/ 	.word	0x00028c38
        /*0664*/ 	.short	0x0100
        /*0666*/ 	.byte	0x06
	.zero		1


	//   ....[5]....
        /*0668*/ 	.word	0x000003f0
        /*066c*/ 	.word	0x000000ff
        /*0670*/ 	.word	0x00028c48
        /*0674*/ 	.short	0x0100
        /*0676*/ 	.byte	0x06
	.zero		1


	//   ....[6]....
        /*0678*/ 	.word	0x00000520
        /*067c*/ 	.word	0x000000ff
        /*0680*/ 	.word	0x00028c50
        /*0684*/ 	.short	0x0100
        /*0686*/ 	.byte	0x08
	.zero		1


	//   ....[7]....
        /*0688*/ 	.word	0x00000530
        /*068c*/ 	.word	0x000000ff
        /*0690*/ 	.word	0x00028c60
        /*0694*/ 	.short	0x0100
        /*0696*/ 	.byte	0x08
	.zero		1


	//   ....[8]....
        /*0698*/ 	.word	0x00000540
        /*069c*/ 	.word	0x000000ff
        /*06a0*/ 	.word	0x00028c58
        /*06a4*/ 	.short	0x0100
        /*06a6*/ 	.byte	0x08
	.zero		1


	//   ....[9]....
        /*06a8*/ 	.word	0x00000550
        /*06ac*/ 	.word	0x000000ff
        /*06b0*/ 	.word	0x00028c68
        /*06b4*/ 	.short	0x0100
        /*06b6*/ 	.byte	0x08
	.zero		1


	//   ....[10]....
        /*06b8*/ 	.word	0x00000640
        /*06bc*/ 	.word	0x000000ff
        /*06c0*/ 	.word	0x00028c70
        /*06c4*/ 	.short	0x0100
        /*06c6*/ 	.byte	0x06
	.zero		1


	//   ....[11]....
        /*06c8*/ 	.word	0x00000650
        /*06cc*/ 	.word	0x000000ff
        /*06d0*/ 	.word	0x00028c80
        /*06d4*/ 	.short	0x0100
        /*06d6*/ 	.byte	0x06
	.zero		1


	//   ....[12]....
        /*06d8*/ 	.word	0x00000660
        /*06dc*/ 	.word	0x000000ff
        /*06e0*/ 	.word	0x00028c78
        /*06e4*/ 	.short	0x0100
        /*06e6*/ 	.byte	0x06
	.zero		1


	//   ....[13]....
        /*06e8*/ 	.word	0x00000670
        /*06ec*/ 	.word	0x000000ff
        /*06f0*/ 	.word	0x00028c88
        /*06f4*/ 	.short	0x0100
        /*06f6*/ 	.byte	0x06
	.zero		1


	//   ....[14]....
        /*06f8*/ 	.word	0x000007a0
        /*06fc*/ 	.word	0x000000ff
        /*0700*/ 	.word	0x00028c90
        /*0704*/ 	.short	0x0100
        /*0706*/ 	.byte	0x08
	.zero		1


	//   ....[15]....
        /*0708*/ 	.word	0x000007b0
        /*070c*/ 	.word	0x000000ff
        /*0710*/ 	.word	0x00028ca0
        /*0714*/ 	.short	0x0100
        /*0716*/ 	.byte	0x08
	.zero		1


	//   ....[16]....
        /*0718*/ 	.word	0x000007c0
        /*071c*/ 	.word	0x000000ff
        /*0720*/ 	.word	0x00028c98
        /*0724*/ 	.short	0x0100
        /*0726*/ 	.byte	0x08
	.zero		1


	//   ....[17]....
        /*0728*/ 	.word	0x000007d0
        /*072c*/ 	.word	0x000000ff
        /*0730*/ 	.word	0x00028ca8
        /*0734*/ 	.short	0x0100
        /*0736*/ 	.byte	0x08
	.zero		1


	//   ....[18]....
        /*0738*/ 	.word	0x00000900
        /*073c*/ 	.word	0x000000ff
        /*0740*/ 	.word	0x00028cb0
        /*0744*/ 	.short	0x0100
        /*0746*/ 	.byte	0x08
	.zero		1


	//   ....[19]....
        /*0748*/ 	.word	0x00000910
        /*074c*/ 	.word	0x000000ff
        /*0750*/ 	.word	0x00028cc0
        /*0754*/ 	.short	0x0100
        /*0756*/ 	.byte	0x08
	.zero		1


	//   ....[20]....
        /*0758*/ 	.word	0x00000920
        /*075c*/ 	.word	0x000000ff
        /*0760*/ 	.word	0x00028cb8
        /*0764*/ 	.short	0x0100
        /*0766*/ 	.byte	0x08
	.zero		1


	//   ....[21]....
        /*0768*/ 	.word	0x00000930
        /*076c*/ 	.word	0x000000ff
        /*0770*/ 	.word	0x00028cc8
        /*0774*/ 	.short	0x0100
        /*0776*/ 	.byte	0x08
	.zero		1


	//   ....[22]....
        /*0778*/ 	.word	0x00002900
        /*077c*/ 	.word	0x00000046
        /*0780*/ 	.word	0x00028c90
        /*0784*/ 	.short	0x010a
        /*0786*/ 	.byte	0x3f
	.zero		1


	//   ....[23]....
        /*0788*/ 	.word	0x00003360
        /*078c*/ 	.word	0x00000046
        /*0790*/ 	.word	0x00028c90
        /*0794*/ 	.short	0x010a
        /*0796*/ 	.byte	0x3f
	.zero		1


	//   ....[24]....
        /*0798*/ 	.word	0x00003c70
        /*079c*/ 	.word	0x00000046
        /*07a0*/ 	.word	0x00028c90
        /*07a4*/ 	.short	0x010a
        /*07a6*/ 	.byte	0x3f
	.zero		1


	//   ....[25]....
        /*07a8*/ 	.word	0x00003e70
        /*07ac*/ 	.word	0x00000004
        /*07b0*/ 	.word	0x00000000
        /*07b4*/ 	.short	0x0101
        /*07b6*/ 	.byte	0x3f
	.zero		1


	//   ....[26]....
        /*07b8*/ 	.word	0x00003eb0
        /*07bc*/ 	.word	0x00000046
        /*07c0*/ 	.word	0x00028cb0
        /*07c4*/ 	.short	0x010a
        /*07c6*/ 	.byte	0x3f
	.zero		1


	//   ....[27]....
        /*07c8*/ 	.word	0x00004500
        /*07cc*/ 	.word	0x00000046
        /*07d0*/ 	.word	0x00000000
        /*07d4*/ 	.short	0x0101
        /*07d6*/ 	.byte	0x3f
	.zero		1


	//   ....[28]....
        /*07d8*/ 	.word	0x00004e80
        /*07dc*/ 	.word	0x00000098
        /*07e0*/ 	.word	0x00028c50
        /*07e4*/ 	.short	0x010a
        /*07e6*/ 	.byte	0x3f
	.zero		1


	//   ....[29]....
        /*07e8*/ 	.word	0x00005240
        /*07ec*/ 	.word	0x00000000
        /*07f0*/ 	.word	0x00000000
        /*07f4*/ 	.short	0x0101
        /*07f6*/ 	.byte	0x3f
	.zero		1


	//   ....[30]....
        /*07f8*/ 	.word	0x00005b60
        /*07fc*/ 	.word	0x00000000
        /*0800*/ 	.word	0x00028c50
        /*0804*/ 	.short	0x010a
        /*0806*/ 	.byte	0x3f
	.zero		1


	//   ....[31]....
        /*0808*/ 	.word	0x00005bb0
        /*080c*/ 	.word	0x00000000
        /*0810*/ 	.word	0x00028c50
        /*0814*/ 	.short	0x010a
        /*0816*/ 	.byte	0x3f
	.zero		1


	//   ....[32]....
        /*0818*/ 	.word	0x00005e70
        /*081c*/ 	.word	0x00000000
        /*0820*/ 	.word	0x00000000
        /*0824*/ 	.short	0x0101
        /*0826*/ 	.byte	0x3f
	.zero		1


	//   ....[33]....
        /*0828*/ 	.word	0x00007170
        /*082c*/ 	.word	0x00000002
        /*0830*/ 	.word	0x00028c00
        /*0834*/ 	.short	0x010a
        /*0836*/ 	.byte	0x3f
	.zero		1


	//   ....[34]....
        /*0838*/ 	.word	0x000071c0
        /*083c*/ 	.word	0x00000002
        /*0840*/ 	.word	0x00028c00
        /*0844*/ 	.short	0x010a
        /*0846*/ 	.byte	0x3f
	.zero		1


	//   ....[35]....
        /*0848*/ 	.word	0x00007df0
        /*084c*/ 	.word	0x00000002
        /*0850*/ 	.word	0x00028c00
        /*0854*/ 	.short	0x010a
        /*0856*/ 	.byte	0x3f
	.zero		1


	//   ....[36]....
        /*0858*/ 	.word	0x00009260
        /*085c*/ 	.word	0x00000002
        /*0860*/ 	.word	0x00028c00
        /*0864*/ 	.short	0x010a
        /*0866*/ 	.byte	0x3f
	.zero		1


	//   ....[37]....
        /*0868*/ 	.word	0x0000a270
        /*086c*/ 	.word	0x0000000e
        /*0870*/ 	.word	0x00028c30
        /*0874*/ 	.short	0x010a
        /*0876*/ 	.byte	0x3f
	.zero		1


	//   ....[38]....
        /*0878*/ 	.word	0x0000a300
        /*087c*/ 	.word	0x0000000e
        /*0880*/ 	.word	0x00028c30
        /*0884*/ 	.short	0x010a
        /*0886*/ 	.byte	0x3f
	.zero		1


	//   ....[39]....
        /*0888*/ 	.word	0x0000a760
        /*088c*/ 	.word	0x00000000
        /*0890*/ 	.word	0x00000000
        /*0894*/ 	.short	0x0101
        /*0896*/ 	.byte	0x3f
	.zero		1


	//   ....[40]....
        /*0898*/ 	.word	0x0000bdb0
        /*089c*/ 	.word	0x0000000e
        /*08a0*/ 	.word	0x00028c50
        /*08a4*/ 	.short	0x010a
        /*08a6*/ 	.byte	0x3f
	.zero		1


	//   ....[41]....
        /*08a8*/ 	.word	0x0000be60
        /*08ac*/ 	.word	0x0000000e
        /*08b0*/ 	.word	0x00028c50
        /*08b4*/ 	.short	0x010a
        /*08b6*/ 	.byte	0x3f
	.zero		1


	//   ....[42]....
        /*08b8*/ 	.word	0x0000c150
        /*08bc*/ 	.word	0x0000000e
        /*08c0*/ 	.word	0x00000000
        /*08c4*/ 	.short	0x0101
        /*08c6*/ 	.byte	0x3f
	.zero		1


	//   ....[43]....
        /*08c8*/ 	.word	0x0000c400
        /*08cc*/ 	.word	0x000000d4
        /*08d0*/ 	.word	0x00028c30
        /*08d4*/ 	.short	0x010a
        /*08d6*/ 	.byte	0x3f
	.zero		1


	//   ....[44]....
        /*08d8*/ 	.word	0x0000c470
        /*08dc*/ 	.word	0x000000d4
        /*08e0*/ 	.word	0x00028c30
        /*08e4*/ 	.short	0x010a
        /*08e6*/ 	.byte	0x3f
	.zero		1


	//   ....[45]....
        /*08e8*/ 	.word	0x0000c720
        /*08ec*/ 	.word	0x0000000f
        /*08f0*/ 	.word	0x00000000
        /*08f4*/ 	.short	0x0101
        /*08f6*/ 	.byte	0x3f
	.zero		1


	//   ....[46]....
        /*08f8*/ 	.word	0x0000e430
        /*08fc*/ 	.word	0x000000d4
        /*0900*/ 	.word	0x00028c50
        /*0904*/ 	.short	0x010a
        /*0906*/ 	.byte	0x3f
	.zero		1


	//   ....[47]....
        /*0908*/ 	.word	0x0000e480
        /*090c*/ 	.word	0x000000d4
        /*0910*/ 	.word	0x00028c50
        /*0914*/ 	.short	0x010a
        /*0916*/ 	.byte	0x3f
	.zero		1


	//   ....[48]....
        /*0918*/ 	.word	0x0000e780
        /*091c*/ 	.word	0x000000d4
        /*0920*/ 	.word	0x00000000
        /*0924*/ 	.short	0x0101
        /*0926*/ 	.byte	0x3f
	.zero		1


	//   ....[49]....
        /*0928*/ 	.word	0x0000eb00
        /*092c*/ 	.word	0x000000cc
        /*0930*/ 	.word	0x00028c30
        /*0934*/ 	.short	0x010a
        /*0936*/ 	.byte	0x3f
	.zero		1


	//   ....[50]....
        /*0938*/ 	.word	0x0000eb70
        /*093c*/ 	.word	0x000000cc
        /*0940*/ 	.word	0x00028c30
        /*0944*/ 	.short	0x010a
        /*0946*/ 	.byte	0x3f
	.zero		1


	//   ....[51]....
        /*0948*/ 	.word	0x0000f640
        /*094c*/ 	.word	0x0000009a
        /*0950*/ 	.word	0x00000000
        /*0954*/ 	.short	0x0101
        /*0956*/ 	.byte	0x3f
	.zero		1


	//   ....[52]....
        /*0958*/ 	.word	0x000100e0
        /*095c*/ 	.word	0x000000cc
        /*0960*/ 	.word	0x00028c50
        /*0964*/ 	.short	0x010a
        /*0966*/ 	.byte	0x3f
	.zero		1


	//   ....[53]....
        /*0968*/ 	.word	0x00010130
        /*096c*/ 	.word	0x000000cc
        /*0970*/ 	.word	0x00028c50
        /*0974*/ 	.short	0x010a
        /*0976*/ 	.byte	0x3f
	.zero		1


	//   ....[54]....
        /*0978*/ 	.word	0x00010410
        /*097c*/ 	.word	0x000000cc
        /*0980*/ 	.word	0x00000000
        /*0984*/ 	.short	0x0101
        /*0986*/ 	.byte	0x3f
	.zero		1


	//   ....[55]....
        /*0988*/ 	.word	0x00010570
        /*098c*/ 	.word	0x000000ce
        /*0990*/ 	.word	0x00028c30
        /*0994*/ 	.short	0x010a
        /*0996*/ 	.byte	0x3f
	.zero		1


	//   ....[56]....
        /*0998*/ 	.word	0x000105e0
        /*099c*/ 	.word	0x000000ce
        /*09a0*/ 	.word	0x00028c30
        /*09a4*/ 	.short	0x010a
        /*09a6*/ 	.byte	0x3f
	.zero		1


	//   ....[57]....
        /*09a8*/ 	.word	0x00010890
        /*09ac*/ 	.word	0x0000000f
        /*09b0*/ 	.word	0x00000000
        /*09b4*/ 	.short	0x0101
        /*09b6*/ 	.byte	0x3f
	.zero		1


	//   ....[58]....
        /*09b8*/ 	.word	0x000125c0
        /*09bc*/ 	.word	0x000000ce
        /*09c0*/ 	.word	0x00028c50
        /*09c4*/ 	.short	0x010a
        /*09c6*/ 	.byte	0x3f
	.zero		1


	//   ....[59]....
        /*09c8*/ 	.word	0x00012610
        /*09cc*/ 	.word	0x000000ce
        /*09d0*/ 	.word	0x00028c50
        /*09d4*/ 	.short	0x010a
        /*09d6*/ 	.byte	0x3f
	.zero		1


	//   ....[60]....
        /*09d8*/ 	.word	0x00012910
        /*09dc*/ 	.word	0x000000ce
        /*09e0*/ 	.word	0x00000000
        /*09e4*/ 	.short	0x0101
        /*09e6*/ 	.byte	0x3f
	.zero		1


	//   ....[61]....
        /*09e8*/ 	.word	0x00014c30
        /*09ec*/ 	.word	0x00000000
        /*09f0*/ 	.word	0x00000000
        /*09f4*/ 	.short	0x0101
        /*09f6*/ 	.byte	0x3f
	.zero		1


	//   ....[62]....
        /*09f8*/ 	.word	0x00017260
        /*09fc*/ 	.word	0x00000007
        /*0a00*/ 	.word	0x00028c20
        /*0a04*/ 	.short	0x010a
        /*0a06*/ 	.byte	0x3f
	.zero		1


	//   ....[63]....
        /*0a08*/ 	.word	0x000172f0
        /*0a0c*/ 	.word	0x00000008
        /*0a10*/ 	.word	0x00028ca0
        /*0a14*/ 	.short	0x010a
        /*0a16*/ 	.byte	0x3f
	.zero		1


	//   ....[64]....
        /*0a18*/ 	.word	0x000174d0
        /*0a1c*/ 	.word	0x00000008
        /*0a20*/ 	.word	0x00028cc0
        /*0a24*/ 	.short	0x010a
        /*0a26*/ 	.byte	0x3f
	.zero		1


	//   ....[65]....
        /*0a28*/ 	.word	0x00017a20
        /*0a2c*/ 	.word	0x00000009
        /*0a30*/ 	.word	0x00028ca0
        /*0a34*/ 	.short	0x010a
        /*0a36*/ 	.byte	0x3f
	.zero		1


	//   ....[66]....
        /*0a38*/ 	.word	0x00017be0
        /*0a3c*/ 	.word	0x00000009
        /*0a40*/ 	.word	0x00028cc0
        /*0a44*/ 	.short	0x010a
        /*0a46*/ 	.byte	0x3f
	.zero		1


	//   ....[67]....
        /*0a48*/ 	.word	0x00018e00
        /*0a4c*/ 	.word	0x00000005
        /*0a50*/ 	.word	0x00028c40
        /*0a54*/ 	.short	0x010a
        /*0a56*/ 	.byte	0x3f
	.zero		1


	//   ....[68]....
        /*0a58*/ 	.word	0x000191f0
        /*0a5c*/ 	.word	0x00000007
        /*0a60*/ 	.word	0x00028c20
        /*0a64*/ 	.short	0x010a
        /*0a66*/ 	.byte	0x3f
	.zero		1


	//   ....[69]....
        /*0a68*/ 	.word	0x000192b0
        /*0a6c*/ 	.word	0x00000002
        /*0a70*/ 	.word	0x00028c60
        /*0a74*/ 	.short	0x010a
        /*0a76*/ 	.byte	0x3f
	.zero		1


	//   ....[70]....
        /*0a78*/ 	.word	0x00019a40
        /*0a7c*/ 	.word	0x00000002
        /*0a80*/ 	.word	0x00028c40
        /*0a84*/ 	.short	0x010a
        /*0a86*/ 	.byte	0x3f
	.zero		1


	//   ....[71]....
        /*0a88*/ 	.word	0x00019c50
        /*0a8c*/ 	.word	0x00000002
        /*0a90*/ 	.word	0x00028c60
        /*0a94*/ 	.short	0x010a
        /*0a96*/ 	.byte	0x3f
	.zero		1


	//   ....[72]....
        /*0a98*/ 	.word	0x0001a330
        /*0a9c*/ 	.word	0x00000002
        /*0aa0*/ 	.word	0x00028c40
        /*0aa4*/ 	.short	0x010a
        /*0aa6*/ 	.byte	0x3f
	.zero		1


	//   ....[73]....
        /*0aa8*/ 	.word	0x0001a530
        /*0aac*/ 	.word	0x00000002
        /*0ab0*/ 	.word	0x00028c60
        /*0ab4*/ 	.short	0x010a
        /*0ab6*/ 	.byte	0x3f
	.zero		1


	//   ....[74]....
        /*0ab8*/ 	.word	0x0001ab80
        /*0abc*/ 	.word	0x00000002
        /*0ac0*/ 	.word	0x00028c40
        /*0ac4*/ 	.short	0x010a
        /*0ac6*/ 	.byte	0x3f
	.zero		1


	//   ....[75]....
        /*0ac8*/ 	.word	0x0001ad90
        /*0acc*/ 	.word	0x00000002
        /*0ad0*/ 	.word	0x00028c60
        /*0ad4*/ 	.short	0x010a
        /*0ad6*/ 	.byte	0x3f
	.zero		1


	//   ....[76]....
        /*0ad8*/ 	.word	0x0001c060
        /*0adc*/ 	.word	0x00000000
        /*0ae0*/ 	.word	0x00028c20
        /*0ae4*/ 	.short	0x010a
        /*0ae6*/ 	.byte	0x3f
	.zero		1


	//   ....[77]....
        /*0ae8*/ 	.word	0x0001c210
        /*0aec*/ 	.word	0x00000006
        /*0af0*/ 	.word	0x00000000
        /*0af4*/ 	.short	0x010a
        /*0af6*/ 	.byte	0x3f
	.zero		1


	//   ....[78]....
        /*0af8*/ 	.word	0x0001c280
        /*0afc*/ 	.word	0x00000007
        /*0b00*/ 	.word	0x00000000
        /*0b04*/ 	.short	0x010a
        /*0b06*/ 	.byte	0x3f
	.zero		1


	//   ....[79]....
        /*0b08*/ 	.word	0x0001c2f0
        /*0b0c*/ 	.word	0x00000004
        /*0b10*/ 	.word	0x00000000
        /*0b14*/ 	.short	0x010a
        /*0b16*/ 	.byte	0x3f
	.zero		1


	//   ....[80]....
        /*0b18*/ 	.word	0x0001c320
        /*0b1c*/ 	.word	0x00000003
        /*0b20*/ 	.word	0x00000000
        /*0b24*/ 	.short	0x010a
        /*0b26*/ 	.byte	0x3f
	.zero		1


	//   ....[81]....
        /*0b28*/ 	.word	0x0001c380
        /*0b2c*/ 	.word	0x00000046
        /*0b30*/ 	.word	0x00028c90
        /*0b34*/ 	.short	0x010a
        /*0b36*/ 	.byte	0x3f
	.zero		1


	//   ....[82]....
        /*0b38*/ 	.word	0x0001c3d0
        /*0b3c*/ 	.word	0x00000046
        /*0b40*/ 	.word	0x00028c90
        /*0b44*/ 	.short	0x010a
        /*0b46*/ 	.byte	0x3f
	.zero		1


	//   ....[83]....
        /*0b48*/ 	.word	0x0001c420
        /*0b4c*/ 	.word	0x00000046
        /*0b50*/ 	.word	0x00028c90
        /*0b54*/ 	.short	0x010a
        /*0b56*/ 	.byte	0x3f
	.zero		1


	//   ....[84]....
        /*0b58*/ 	.word	0x0001c470
        /*0b5c*/ 	.word	0x00000046
        /*0b60*/ 	.word	0x00028cb0
        /*0b64*/ 	.short	0x010a
        /*0b66*/ 	.byte	0x3f
	.zero		1


	//   ....[85]....
        /*0b68*/ 	.word	0x0001c4c0
        /*0b6c*/ 	.word	0x00000098
        /*0b70*/ 	.word	0x00028c50
        /*0b74*/ 	.short	0x010a
        /*0b76*/ 	.byte	0x3f
	.zero		1


	//   ....[86]....
        /*0b78*/ 	.word	0x0001c510
        /*0b7c*/ 	.word	0x00000000
        /*0b80*/ 	.word	0x00028c50
        /*0b84*/ 	.short	0x010a
        /*0b86*/ 	.byte	0x3f
	.zero		1


	//   ....[87]....
        /*0b88*/ 	.word	0x0001ca60
        /*0b8c*/ 	.word	0x00000002
        /*0b90*/ 	.word	0x00028c00
        /*0b94*/ 	.short	0x010a
        /*0b96*/ 	.byte	0x3f
	.zero		1


	//   ....[88]....
        /*0b98*/ 	.word	0x0001cfb0
        /*0b9c*/ 	.word	0x00000002
        /*0ba0*/ 	.word	0x00028c00
        /*0ba4*/ 	.short	0x010a
        /*0ba6*/ 	.byte	0x3f
	.zero		1


	//   ....[89]....
        /*0ba8*/ 	.word	0x0001d000
        /*0bac*/ 	.word	0x0000000e
        /*0bb0*/ 	.word	0x00028c30
        /*0bb4*/ 	.short	0x010a
        /*0bb6*/ 	.byte	0x3f
	.zero		1


	//   ....[90]....
        /*0bb8*/ 	.word	0x0001d050
        /*0bbc*/ 	.word	0x0000000e
        /*0bc0*/ 	.word	0x00028c50
        /*0bc4*/ 	.short	0x010a
        /*0bc6*/ 	.byte	0x3f
	.zero		1


	//   ....[91]....
        /*0bc8*/ 	.word	0x0001d0a0
        /*0bcc*/ 	.word	0x000000d4
        /*0bd0*/ 	.word	0x00028c30
        /*0bd4*/ 	.short	0x010a
        /*0bd6*/ 	.byte	0x3f
	.zero		1


	//   ....[92]....
        /*0bd8*/ 	.word	0x0001d0f0
        /*0bdc*/ 	.word	0x000000d4
        /*0be0*/ 	.word	0x00028c50
        /*0be4*/ 	.short	0x010a
        /*0be6*/ 	.byte	0x3f
	.zero		1


	//   ....[93]....
        /*0be8*/ 	.word	0x0001d140
        /*0bec*/ 	.word	0x000000cc
        /*0bf0*/ 	.word	0x00028c30
        /*0bf4*/ 	.short	0x010a
        /*0bf6*/ 	.byte	0x3f
	.zero		1


	//   ....[94]....
        /*0bf8*/ 	.word	0x0001d190
        /*0bfc*/ 	.word	0x000000cc
        /*0c00*/ 	.word	0x00028c50
        /*0c04*/ 	.short	0x010a
        /*0c06*/ 	.byte	0x3f
	.zero		1


	//   ....[95]....
        /*0c08*/ 	.word	0x0001d1e0
        /*0c0c*/ 	.word	0x000000ce
        /*0c10*/ 	.word	0x00028c30
        /*0c14*/ 	.short	0x010a
        /*0c16*/ 	.byte	0x3f
	.zero		1


	//   ....[96]....
        /*0c18*/ 	.word	0x0001d230
        /*0c1c*/ 	.word	0x000000ce
        /*0c20*/ 	.word	0x00028c50
        /*0c24*/ 	.short	0x010a
        /*0c26*/ 	.byte	0x3f
	.zero		1


	//   ....[97]....
        /*0c28*/ 	.word	0x0001d3d0
        /*0c2c*/ 	.word	0x00000007
        /*0c30*/ 	.word	0x00028c20
        /*0c34*/ 	.short	0x010a
        /*0c36*/ 	.byte	0x3f
	.zero		1


	//   ....[98]....
        /*0c38*/ 	.word	0x0001d420
        /*0c3c*/ 	.word	0x00000008
        /*0c40*/ 	.word	0x00028ca0
        /*0c44*/ 	.short	0x010a
        /*0c46*/ 	.byte	0x3f
	.zero		1


	//   ....[99]....
        /*0c48*/ 	.word	0x0001d470
        /*0c4c*/ 	.word	0x00000008
        /*0c50*/ 	.word	0x00028cc0
        /*0c54*/ 	.short	0x010a
        /*0c56*/ 	.byte	0x3f
	.zero		1


	//   ....[100]....
        /*0c58*/ 	.word	0x0001d4c0
        /*0c5c*/ 	.word	0x00000009
        /*0c60*/ 	.word	0x00028ca0
        /*0c64*/ 	.short	0x010a
        /*0c66*/ 	.byte	0x3f
	.zero		1


	//   ....[101]....
        /*0c68*/ 	.word	0x0001d510
        /*0c6c*/ 	.word	0x00000009
        /*0c70*/ 	.word	0x00028cc0
        /*0c74*/ 	.short	0x010a
        /*0c76*/ 	.byte	0x3f
	.zero		1


	//   ....[102]....
        /*0c78*/ 	.word	0x0001d6b0
        /*0c7c*/ 	.word	0x00000005
        /*0c80*/ 	.word	0x00028c40
        /*0c84*/ 	.short	0x010a
        /*0c86*/ 	.byte	0x3f
	.zero		1


	//   ....[103]....
        /*0c88*/ 	.word	0x0001d730
        /*0c8c*/ 	.word	0x00000005
        /*0c90*/ 	.word	0x00028c20
        /*0c94*/ 	.short	0x010a
        /*0c96*/ 	.byte	0x3f
	.zero		1


	//   ....[104]....
        /*0c98*/ 	.word	0x0001d780
        /*0c9c*/ 	.word	0x00000002
        /*0ca0*/ 	.word	0x00028c60
        /*0ca4*/ 	.short	0x010a
        /*0ca6*/ 	.byte	0x3f
	.zero		1


	//   ....[105]....
        /*0ca8*/ 	.word	0x0001d7d0
        /*0cac*/ 	.word	0x00000002
        /*0cb0*/ 	.word	0x00028c40
        /*0cb4*/ 	.short	0x010a
        /*0cb6*/ 	.byte	0x3f
	.zero		1


	//   ....[106]....
        /*0cb8*/ 	.word	0x0001d820
        /*0cbc*/ 	.word	0x00000002
        /*0cc0*/ 	.word	0x00028c60
        /*0cc4*/ 	.short	0x010a
        /*0cc6*/ 	.byte	0x3f
	.zero		1


	//   ....[107]....
        /*0cc8*/ 	.word	0x0001d870
        /*0ccc*/ 	.word	0x00000002
        /*0cd0*/ 	.word	0x00028c40
        /*0cd4*/ 	.short	0x010a
        /*0cd6*/ 	.byte	0x3f
	.zero		1


	//   ....[108]....
        /*0cd8*/ 	.word	0x0001d8c0
        /*0cdc*/ 	.word	0x00000002
        /*0ce0*/ 	.word	0x00028c60
        /*0ce4*/ 	.short	0x010a
        /*0ce6*/ 	.byte	0x3f
	.zero		1


	//   ....[109]....
        /*0ce8*/ 	.word	0x0001d910
        /*0cec*/ 	.word	0x00000002
        /*0cf0*/ 	.word	0x00028c40
        /*0cf4*/ 	.short	0x010a
        /*0cf6*/ 	.byte	0x3f
	.zero		1


	//   ....[110]....
        /*0cf8*/ 	.word	0x0001d960
        /*0cfc*/ 	.word	0x00000002
        /*0d00*/ 	.word	0x00028c60
        /*0d04*/ 	.short	0x010a
        /*0d06*/ 	.byte	0x3f
	.zero		1


	//   ....[111]....
        /*0d08*/ 	.word	0x0001e320
        /*0d0c*/ 	.word	0x00000000
        /*0d10*/ 	.word	0x00028c20
        /*0d14*/ 	.short	0x010a
        /*0d16*/ 	.byte	0x3f
	.zero		1


	//   ....[112]....
        /*0d18*/ 	.word	0x0001e4c0
        /*0d1c*/ 	.word	0x00000006
        /*0d20*/ 	.word	0x00000000
        /*0d24*/ 	.short	0x010a
        /*0d26*/ 	.byte	0x3f
	.zero		1


	//   ....[113]....
        /*0d28*/ 	.word	0x0001e510
        /*0d2c*/ 	.word	0x00000007
        /*0d30*/ 	.word	0x00000000
        /*0d34*/ 	.short	0x010a
        /*0d36*/ 	.byte	0x3f
	.zero		1


	//   ....[114]....
        /*0d38*/ 	.word	0x0001e560
        /*0d3c*/ 	.word	0x00000004
        /*0d40*/ 	.word	0x00000000
        /*0d44*/ 	.short	0x010a
        /*0d46*/ 	.byte	0x3f
	.zero		1


	//----- nvinfo : EIATTR_NUM_MBARRIERS
	.align		4
.L_887:
        /*0d48*/ 	.byte	0x03, 0x38
        /*0d4a*/ 	.short	0x0016


	//----- nvinfo : EIATTR_EXIT_INSTR_OFFSETS
	.align		4
        /*0d4c*/ 	.byte	0x04, 0x1c
        /*0d4e*/ 	.short	(.L_889 - .L_888)


	//   ....[0]....
.L_888:
        /*0d50*/ 	.word	0x0001c370


	//----- nvinfo : EIATTR_MAX_THREADS
	.align		4
.L_889:
        /*0d54*/ 	.byte	0x04, 0x05
        /*0d56*/ 	.short	(.L_891 - .L_890)
.L_890:
        /*0d58*/ 	.word	0x00000180
        /*0d5c*/ 	.word	0x00000001
        /*0d60*/ 	.word	0x00000001


	//----- nvinfo : EIATTR_CRS_STACK_SIZE
	.align		4
.L_891:
        /*0d64*/ 	.byte	0x04, 0x1e
        /*0d66*/ 	.short	(.L_893 - .L_892)
.L_892:
        /*0d68*/ 	.word	0x00000000


	//----- nvinfo : EIATTR_CBANK_PARAM_SIZE
	.align		4
.L_893:
        /*0d6c*/ 	.byte	0x03, 0x19
        /*0d6e*/ 	.short	0x0a70


	//----- nvinfo : EIATTR_PARAM_CBANK
	.align		4
        /*0d70*/ 	.byte	0x04, 0x0a
        /*0d72*/ 	.short	(.L_895 - .L_894)
	.align		4
.L_894:
        /*0d74*/ 	.word	index@(.nv.constant0._ZN7cutlass13device_kernelIN5flash11enable_sm90INS1_16FlashAttnFwdSm90INS1_25CollectiveMainloopFwdSm90ILi2EN4cute5tupleIJNS5_1CILi1EEES8_S8_EEENS6_IJNS7_ILi64EEESA_SA_EEELi512ENS_10bfloat16_tEfNS_4arch4Sm90ELb0ELb1ELb0ELb1ELb0ELb1ELb0ELb0ELb0ELb0ELb0ELb0EEENS1_21CollectiveEpilogueFwdINS6_IJSA_NS7_ILi512EEESA_EEES9_SC_SE_Li256ELb1ELb0ELb0ELb0EEENS1_36VarlenDynamicPersistentTileSchedulerILi64ELi64ELi256ELi32ELb0ELb0ELb1ELb1ELb0ELb1EEEEEEEEEvNT_6ParamsE)
        /*0d78*/ 	.short	0x0210
        /*0d7a*/ 	.short	0x0a70


	//----- nvinfo : EIATTR_SW_WAR
	.align		4
.L_895:
        /*0d7c*/ 	.byte	0x04, 0x36
        /*0d7e*/ 	.short	(.L_897 - .L_896)
.L_896:
        /*0d80*/ 	.word	0x00000008
.L_897:


//--------------------- .nv.info._ZN7cutlass13device_kernelIN5flash11enable_sm90INS1_16FlashAttnFwdSm90INS1_25CollectiveMainloopFwdSm90ILi2EN4cute5tupleIJNS5_1CILi1EEES8_S8_EEENS6_IJNS7_ILi64EEESA_SA_EEELi512ENS_10bfloat16_tEfNS_4arch4Sm90ELb0ELb1ELb0ELb1ELb0ELb0ELb1ELb0ELb0ELb0ELb0ELb0EEENS1_21CollectiveEpilogueFwdINS6_IJSA_NS7_ILi512EEESA_EEES9_SC_SE_Li256ELb1ELb0ELb0ELb0EEENS1_36VarlenDynamicPersistentTileSchedulerILi64ELi64ELi256ELi32ELb0ELb0ELb1ELb1ELb0ELb1EEEEEEEEEvNT_6ParamsE --------------------------
	.section	.nv.info._ZN7cutlass13device_kernelIN5flash11enable_sm90INS1_16FlashAttnFwdSm90INS1_25CollectiveMainloopFwdSm90ILi2EN4cute5tupleIJNS5_1CILi1EEES8_S8_EEENS6_IJNS7_ILi64EEESA_SA_EEELi512ENS_10bfloat16_tEfNS_4arch4Sm90ELb0ELb1ELb0ELb1ELb0ELb0ELb1ELb0ELb0ELb0ELb0ELb0EEENS1_21CollectiveEpilogueFwdINS6_IJSA_NS7_ILi512EEESA_EEES9_SC_SE_Li256ELb1ELb0ELb0ELb0EEENS1_36VarlenDynamicPersistentTileSchedulerILi64ELi64ELi256ELi32ELb0ELb0ELb1ELb1ELb0ELb1EEEEEEEEEvNT_6ParamsE,"",@"SHT_CUDA_INFO"
	.sectionflags	@""
	.align	4


	//----- nvinfo : EIATTR_CUDA_API_VERSION
	.align		4
        /*0000*/ 	.byte	0x04, 0x37
        /*0002*/ 	.short	(.L_899 - .L_898)
.L_898:
        /*0004*/ 	.word	0x00000082


	//----- nvinfo : EIATTR_KPARAM_INFO
	.align		4
.L_899:
        /*0008*/ 	.byte	0x04, 0x17
        /*000a*/ 	.short	(.L_901 - .L_900)
.L_900:
        /*000c*/ 	.word	0x00000000
        /*0010*/ 	.short	0x0000
        /*0012*/ 	.short	0x0070
        /*0014*/ 	.byte	0x00, 0xf0, 0x01, 0x2c


	//----- nvinfo : EIATTR_SPARSE_MMA_MASK
	.align		4
.L_901:
        /*0018*/ 	.byte	0x03, 0x50
        /*001a*/ 	.short	0x0000


	//----- nvinfo : EIATTR_MAXREG_COUNT
	.align		4
        /*001c*/ 	.byte	0x03, 0x1b
        /*001e*/ 	.short	0x00a8


	//----- nvinfo : EIATTR_NUM_BARRIERS
	.align		4
        /*0020*/ 	.byte	0x02, 0x4c
        /*0022*/ 	.byte	0x10
	.zero		1


	//----- nvinfo : EIATTR_EXTERNS
	.align		4
        /*0024*/ 	.byte	0x04, 0x0f
        /*0026*/ 	.short	(.L_903 - .L_902)


	//   ....[0]....
	.align		4
.L_902:
        /*0028*/ 	.word	index@(__assertfail)


	//----- nvinfo : EIATTR_ANNOTATIONS
	.align		4
.L_903:
        /*002c*/ 	.byte	0x04, 0x55
        /*002e*/ 	.short	(.L_905 - .L_904)


	//   ....[0]....
.L_904:
        /* <DEDUP_REMOVED lines=31> */


	//----- nvinfo : EIATTR_MERCURY_ISA_VERSION
	.align		4
.L_905:
        /*0210*/ 	.byte	0x03, 0x5f
        /*0212*/ 	.short	0x0101


	//----- nvinfo : EIATTR_UNUSED_LOAD_BYTE_OFFSET
	.align		4
        /*0214*/ 	.byte	0x04, 0x44
        /*0216*/ 	.short	(.L_907 - .L_906)


	//   ....[0]....
.L_906:
        /*0218*/ 	.word	0x00000a90
        /*021c*/ 	.word	0x0000fff0


	//   ....[1]....
        /*0220*/ 	.word	0x00010be0
        /*0224*/ 	.word	0x0000fff0


	//----- nvinfo : EIATTR_INT_WARP_WIDE_INSTR_OFFSETS
	.align		4
.L_907:
        /*0228*/ 	.byte	0x04, 0x31
        /*022a*/ 	.short	(.L_909 - .L_908)


	//   ....[0]....
.L_908:
        /*022c*/ 	.word	0x00000190


	//   ....[1]....
        /*0230*/ 	.word	0x000001d0


	//   ....[2]....
        /*0234*/ 	.word	0x00000240


	//   ....[3]....
        /*0238*/ 	.word	0x000002b0


	//   ....[4]....
        /*023c*/ 	.word	0x000149c0


	//   ....[5]....
        /*0240*/ 	.word	0x00014a80


	//   ....[6]....
        /*0244*/ 	.word	0x00014f90


	//   ....[7]....
        /*0248*/ 	.word	0x00015010


	//   ....[8]....
        /*024c*/ 	.word	0x00017c40


	//   ....[9]....
        /*0250*/ 	.word	0x00017d00


	//----- nvinfo : EIATTR_COOP_GROUP_MASK_REGIDS
	.align		4
.L_909:
        /*0254*/ 	.byte	0x04, 0x29
        /*0256*/ 	.short	(.L_911 - .L_910)


	//   ....[0]....
.L_910:
        /*0258*/ 	.word	0xffffffff


	//   ....[1]....
        /*025c*/ 	.word	0xffffffff


	//   ....[2]....
        /*0260*/ 	.word	0xffffffff


	//   ....[3]....
        /*0264*/ 	.word	0xffffffff


	//   ....[4]....
        /*0268*/ 	.word	0xffffffff


	//   ....[5]....
        /*026c*/ 	.word	0xffffffff


	//   ....[6]....
        /*0270*/ 	.word	0xffffffff


	//   ....[7]....
        /*0274*/ 	.word	0xffffffff


	//   ....[8]....
        /*0278*/ 	.word	0xffffffff


	//   ....[9]....
        /*027c*/ 	.word	0xffffffff


	//   ....[10]....
        /*0280*/ 	.word	0xffffffff


	//   ....[11]....
        /*0284*/ 	.word	0xffffffff


	//   ....[12]....
        /*0288*/ 	.word	0xffffffff


	//   ....[13]....
        /*028c*/ 	.word	0xffffffff


	//   ....[14]....
        /*0290*/ 	.word	0xffffffff


	//   ....[15]....
        /*0294*/ 	.word	0xffffffff


	//   ....[16]....
        /*0298*/ 	.word	0xffffffff


	//   ....[17]....
        /*029c*/ 	.word	0xffffffff


	//   ....[18]....
        /*02a0*/ 	.word	0xffffffff


	//   ....[19]....
        /*02a4*/ 	.word	0xffffffff


	//   ....[20]....
        /*02a8*/ 	.word	0xffffffff


	//   ....[21]....
        /*02ac*/ 	.word	0xffffffff


	//   ....[22]....
        /*02b0*/ 	.word	0xffffffff


	//   ....[23]....
        /*02b4*/ 	.word	0xffffffff


	//   ....[24]....
        /*02b8*/ 	.word	0xffffffff


	//   ....[25]....
        /*02bc*/ 	.word	0xffffffff


	//   ....[26]....
        /*02c0*/ 	.word	0xffffffff


	//   ....[27]....
        /*02c4*/ 	.word	0xffffffff


	//   ....[28]....
        /*02c8*/ 	.word	0xffffffff


	//   ....[29]....
        /*02cc*/ 	.word	0xffffffff


	//   ....[30]....
        /*02d0*/ 	.word	0xffffffff


	//   ....[31]....
        /*02d4*/ 	.word	0xffffffff


	//   ....[32]....
        /*02d8*/ 	.word	0xffffffff


	//   ....[33]....
        /*02dc*/ 	.word	0xffffffff


	//   ....[34]....
        /*02e0*/ 	.word	0xffffffff


	//   ....[35]....
        /*02e4*/ 	.word	0xffffffff


	//   ....[36]....
        /*02e8*/ 	.word	0xffffffff


	//   ....[37]....
        /*02ec*/ 	.word	0xffffffff


	//   ....[38]....
        /*02f0*/ 	.word	0xffffffff


	//   ....[39]....
        /*02f4*/ 	.word	0xffffffff


	//   ....[40]....
        /*02f8*/ 	.word	0xffffffff


	//   ....[41]....
        /*02fc*/ 	.word	0xffffffff


	//   ....[42]....
        /*0300*/ 	.word	0xffffffff


	//   ....[43]....
        /*0304*/ 	.word	0xffffffff


	//   ....[44]....
        /*0308*/ 	.word	0xffffffff


	//   ....[45]....
        /*030c*/ 	.word	0xffffffff


	//   ....[46]....
        /*0310*/ 	.word	0xffffffff


	//   ....[47]....
        /*0314*/ 	.word	0xffffffff


	//   ....[48]....
        /*0318*/ 	.word	0xffffffff


	//   ....[49]....
        /*031c*/ 	.word	0xffffffff


	//   ....[50]....
        /*0320*/ 	.word	0xffffffff


	//   ....[51]....
        /*0324*/ 	.word	0xffffffff


	//   ....[52]....
        /*0328*/ 	.word	0xffffffff


	//   ....[53]....
        /*032c*/ 	.word	0xffffffff


	//   ....[54]....
        /*0330*/ 	.word	0xffffffff


	//   ....[55]....
        /*0334*/ 	.word	0xffffffff


	//   ....[56]....
        /*0338*/ 	.word	0xffffffff


	//   ....[57]....
        /*033c*/ 	.word	0xffffffff


	//   ....[58]....
        /*0340*/ 	.word	0xffffffff


	//   ....[59]....
        /*0344*/ 	.word	0xffffffff


	//   ....[60]....
        /*0348*/ 	.word	0xffffffff


	//   ....[61]....
        /*034c*/ 	.word	0xffffffff


	//   ....[62]....
        /*0350*/ 	.word	0xffffffff


	//   ....[63]....
        /*0354*/ 	.word	0xffffffff


	//   ....[64]....
        /*0358*/ 	.word	0xffffffff


	//   ....[65]....
        /*035c*/ 	.word	0xffffffff


	//   ....[66]....
        /*0360*/ 	.word	0xffffffff


	//   ....[67]....
        /*0364*/ 	.word	0xffffffff


	//   ....[68]....
        /*0368*/ 	.word	0xffffffff


	//   ....[69]....
        /*036c*/ 	.word	0xffffffff


	//   ....[70]....
        /*0370*/ 	.word	0xffffffff


	//   ....[71]....
        /*0374*/ 	.word	0xffffffff


	//   ....[72]....
        /*0378*/ 	.word	0x0500000f


	//   ....[73]....
        /*037c*/ 	.word	0x0500000f


	//   ....[74]....
        /*0380*/ 	.word	0x0500000f


	//   ....[75]....
        /*0384*/ 	.word	0x0500000f


	//   ....[76]....
        /*0388*/ 	.word	0x0500000f


	//   ....[77]....
        /*038c*/ 	.word	0x0500000f


	//   ....[78]....
        /*0390*/ 	.word	0x0500000f


	//   ....[79]....
        /*0394*/ 	.word	0x0500000f


	//   ....[80]....
        /*0398*/ 	.word	0x0500000f


	//   ....[81]....
        /*039c*/ 	.word	0x0500000f


	//   ....[82]....
        /*03a0*/ 	.word	0x0500000f


	//   ....[83]....
        /*03a4*/ 	.word	0x0500000f


	//   ....[84]....
        /*03a8*/ 	.word	0x0500000f


	//   ....[85]....
        /*03ac*/ 	.word	0x0500000f


	//   ....[86]....
        /*03b0*/ 	.word	0x0500000f


	//   ....[87]....
        /*03b4*/ 	.word	0x0500000f


	//   ....[88]....
        /*03b8*/ 	.word	0x0500000f


	//   ....[89]....
        /*03bc*/ 	.word	0x0500000f


	//   ....[90]....
        /*03c0*/ 	.word	0x0500000f


	//----- nvinfo : EIATTR_COOP_GROUP_INSTR_OFFSETS
	.align		4
.L_911:
        /*03c4*/ 	.byte	0x04, 0x28
        /*03c6*/ 	.short	(.L_913 - .L_912)


	//   ....[0]....
.L_912:
        /*03c8*/ 	.word	0x00000060


	//   ....[1]....
        /*03cc*/ 	.word	0x000001a0


	//   ....[2]....
        /*03d0*/ 	.word	0x000001e0


	//   ....[3]....
        /*03d4*/ 	.word	0x000003f0


	//   ....[4]....
        /*03d8*/ 	.word	0x00000550


	//   ....[5]....
        /*03dc*/ 	.word	0x00000670


	//   ....[6]....
        /*03e0*/ 	.word	0x000007d0


	//   ....[7]....
        /*03e4*/ 	.word	0x00001b10


	//   ....[8]....
        /*03e8*/ 	.word	0x000039e0


	//   ....[9]....
        /*03ec*/ 	.word	0x000041c0


	//   ....[10]....
        /*03f0*/ 	.word	0x00005da0


	//   ....[11]....
        /*03f4*/ 	.word	0x00005f30


	//   ....[12]....
        /*03f8*/ 	.word	0x000061f0


	//   ....[13]....
        /*03fc*/ 	.word	0x00006290


	//   ....[14]....
        /*0400*/ 	.word	0x00006a90


	//   ....[15]....
        /*0404*/ 	.word	0x000070f0


	//   ....[16]....
        /*0408*/ 	.word	0x00008a30


	//   ....[17]....
        /*040c*/ 	.word	0x00008b30


	//   ....[18]....
        /*0410*/ 	.word	0x00008eb0


	//   ....[19]....
        /*0414*/ 	.word	0x00008f40


	//   ....[20]....
        /*0418*/ 	.word	0x0000a060


	//   ....[21]....
        /*041c*/ 	.word	0x0000a740


	//   ....[22]....
        /*0420*/ 	.word	0x0000b820


	//   ....[23]....
        /*0424*/ 	.word	0x0000b850


	//   ....[24]....
        /*0428*/ 	.word	0x0000bb40


	//   ....[25]....
        /*042c*/ 	.word	0x0000bd10


	//   ....[26]....
        /*0430*/ 	.word	0x0000cc40


	//   ....[27]....
        /*0434*/ 	.word	0x0000d190


	//   ....[28]....
        /*0438*/ 	.word	0x0000ea70


	//   ....[29]....
        /*043c*/ 	.word	0x0000eb70


	//   ....[30]....
        /*0440*/ 	.word	0x0000ef20


	//   ....[31]....
        /*0444*/ 	.word	0x0000ef90


	//   ....[32]....
        /*0448*/ 	.word	0x000100a0


	//   ....[33]....
        /*044c*/ 	.word	0x000100e0


	//   ....[34]....
        /*0450*/ 	.word	0x00010110


	//   ....[35]....
        /*0454*/ 	.word	0x000101a0


	//   ....[36]....
        /*0458*/ 	.word	0x000101b0


	//   ....[37]....
        /*045c*/ 	.word	0x00011bc0


	//   ....[38]....
        /*0460*/ 	.word	0x00013470


	//   ....[39]....
        /*0464*/ 	.word	0x00013600


	//   ....[40]....
        /*0468*/ 	.word	0x00013630


	//   ....[41]....
        /*046c*/ 	.word	0x00013670


	//   ....[42]....
        /*0470*/ 	.word	0x000136e0


	//   ....[43]....
        /*0474*/ 	.word	0x00013740


	//   ....[44]....
        /*0478*/ 	.word	0x00013780


	//   ....[45]....
        /*047c*/ 	.word	0x00013930


	//   ....[46]....
        /*0480*/ 	.word	0x00013990


	//   ....[47]....
        /*0484*/ 	.word	0x000139d0


	//   ....[48]....
        /*0488*/ 	.word	0x00013a10


	//   ....[49]....
        /*048c*/ 	.word	0x00013a40


	//   ....[50]....
        /*0490*/ 	.word	0x00013a70


	//   ....[51]....
        /*0494*/ 	.word	0x00013b10


	//   ....[52]....
        /*0498*/ 	.word	0x00013b70


	//   ....[53]....
        /*049c*/ 	.word	0x00013c00


	//   ....[54]....
        /*04a0*/ 	.word	0x00017d90


	//   ....[55]....
        /*04a4*/ 	.word	0x00017da0


	//   ....[56]....
        /*04a8*/ 	.word	0x00017ec0


	//   ....[57]....
        /*04ac*/ 	.word	0x00017f20


	//   ....[58]....
        /*04b0*/ 	.word	0x00017f60


	//   ....[59]....
        /*04b4*/ 	.word	0x00017fa0


	//   ....[60]....
        /*04b8*/ 	.word	0x00017fd0


	//   ....[61]....
        /*04bc*/ 	.word	0x00018000


	//   ....[62]....
        /*04c0*/ 	.word	0x000181a0


	//   ....[63]....
        /*04c4*/ 	.word	0x00018200


	//   ....[64]....
        /*04c8*/ 	.word	0x00018240


	//   ....[65]....
        /*04cc*/ 	.word	0x00018280


	//   ....[66]....
        /*04d0*/ 	.word	0x000182b0


	//   ....[67]....
        /*04d4*/ 	.word	0x000182e0


	//   ....[68]....
        /*04d8*/ 	.word	0x000183a0


	//   ....[69]....
        /*04dc*/ 	.word	0x000183c0


	//   ....[70]....
        /*04e0*/ 	.word	0x00018430


	//   ....[71]....
        /*04e4*/ 	.word	0x00018ad0


	//   ....[72]....
        /*04e8*/ 	.word	0x000191b0


	//   ....[73]....
        /*04ec*/ 	.word	0x000195d0


	//   ....[74]....
        /*04f0*/ 	.word	0x00019660


	//   ....[75]....
        /*04f4*/ 	.word	0x00019700


	//   ....[76]....
        /*04f8*/ 	.word	0x000197b0


	//   ....[77]....
        /*04fc*/ 	.word	0x00019830


	//   ....[78]....
        /*0500*/ 	.word	0x000198b0


	//   ....[79]....
        /*0504*/ 	.word	0x00019930


	//   ....[80]....
        /*0508*/ 	.word	0x000199b0


	//   ....[81]....
        /*050c*/ 	.word	0x00019a40


	//   ....[82]....
        /*0510*/ 	.word	0x00019af0


	//   ....[83]....
        /*0514*/ 	.word	0x00019b70


	//   ....[84]....
        /*0518*/ 	.word	0x00019bf0


	//   ....[85]....
        /*051c*/ 	.word	0x00019c70


	//   ....[86]....
        /*0520*/ 	.word	0x00019cf0


	//   ....[87]....
        /*0524*/ 	.word	0x00019d60


	//   ....[88]....
        /*0528*/ 	.word	0x00019e00


	//   ....[89]....
        /*052c*/ 	.word	0x00019e90


	//   ....[90]....
        /*0530*/ 	.word	0x00019fc0


	//----- nvinfo : EIATTR_REG_RECONFIG
	.align		4
.L_913:
        /*0534*/ 	.byte	0x01, 0x54
	.zero		2


	//----- nvinfo : EIATTR_SYSCALL_OFFSETS
	.align		4
        /*0538*/ 	.byte	0x04, 0x46
        /*053a*/ 	.short	(.L_915 - .L_914)


	//   ....[0]....
.L_914:
        /*053c*/ 	.word	0x00003bb0


	//   ....[1]....
        /*0540*/ 	.word	0x00014c10


	//   ....[2]....
        /*0544*/ 	.word	0x00014d50


	//   ....[3]....
        /*0548*/ 	.word	0x00014e50


	//----- nvinfo : EIATTR_MBARRIER_INSTR_OFFSETS
	.align		4
.L_915:
        /*054c*/ 	.byte	0x04, 0x39
        /*054e*/ 	.short	(.L_917 - .L_916)


	//   ....[0]....
.L_916:
        /*0550*/ 	.word	0x000002d0
        /*0554*/ 	.word	0x000000ff
        /*0558*/ 	.word	0x00038800
        /*055c*/ 	.short	0x0100
        /*055e*/ 	.byte	0x08
	.zero		1


	//   ....[1]....
        /*0560*/ 	.word	0x000002e0
        /*0564*/ 	.word	0x000000ff
        /*0568*/ 	.word	0x00038810
        /*056c*/ 	.short	0x0100
        /*056e*/ 	.byte	0x08
	.zero		1


	//   ....[2]....
        /*0570*/ 	.word	0x000002f0
        /*0574*/ 	.word	0x000000ff
        /*0578*/ 	.word	0x00038820
        /*057c*/ 	.short	0x0100
        /*057e*/ 	.byte	0x08
	.zero		1


	//   ....[3]....
        /*0580*/ 	.word	0x000003a0
        /*0584*/ 	.word	0x000000ff
        /*0588*/ 	.word	0x00038830
        /*058c*/ 	.short	0x0100
        /*058e*/ 	.byte	0x06
	.zero		1


	//   ....[4]....
        /*0590*/ 	.word	0x000003b0
        /*0594*/ 	.word	0x000000ff
        /*0598*/ 	.word	0x00038840
        /*059c*/ 	.short	0x0100
        /*059e*/ 	.byte	0x06
	.zero		1


	//   ....[5]....
        /*05a0*/ 	.word	0x000003c0
        /*05a4*/ 	.word	0x000000ff
        /*05a8*/ 	.word	0x00038838
        /*05ac*/ 	.short	0x0100
        /*05ae*/ 	.byte	0x06
	.zero		1


	//   ....[6]....
        /*05b0*/ 	.word	0x000003d0
        /*05b4*/ 	.word	0x000000ff
        /*05b8*/ 	.word	0x00038848
        /*05bc*/ 	.short	0x0100
        /*05be*/ 	.byte	0x06
	.zero		1


	//   ....[7]....
        /*05c0*/ 	.word	0x00000500
        /*05c4*/ 	.word	0x000000ff
        /*05c8*/ 	.word	0x00038850
        /*05cc*/ 	.short	0x0100
        /*05ce*/ 	.byte	0x08
	.zero		1


	//   ....[8]....
        /*05d0*/ 	.word	0x00000510
        /*05d4*/ 	.word	0x000000ff
        /*05d8*/ 	.word	0x00038860
        /*05dc*/ 	.short	0x0100
        /*05de*/ 	.byte	0x08
	.zero		1


	//   ....[9]....
        /*05e0*/ 	.word	0x00000520
        /*05e4*/ 	.word	0x000000ff
        /*05e8*/ 	.word	0x00038858
        /*05ec*/ 	.short	0x0100
        /*05ee*/ 	.byte	0x08
	.zero		1


	//   ....[10]....
        /*05f0*/ 	.word	0x00000530
        /*05f4*/ 	.word	0x000000ff
        /*05f8*/ 	.word	0x00038868
        /*05fc*/ 	.short	0x0100
        /*05fe*/ 	.byte	0x08
	.zero		1


	//   ....[11]....
        /*0600*/ 	.word	0x00000620
        /*0604*/ 	.word	0x000000ff
        /*0608*/ 	.word	0x00038870
        /*060c*/ 	.short	0x0100
        /*060e*/ 	.byte	0x06
	.zero		1


	//   ....[12]....
        /*0610*/ 	.word	0x00000630
        /*0614*/ 	.word	0x000000ff
        /*0618*/ 	.word	0x00038880
        /*061c*/ 	.short	0x0100
        /*061e*/ 	.byte	0x06
	.zero		1


	//   ....[13]....
        /*0620*/ 	.word	0x00000640
        /*0624*/ 	.word	0x000000ff
        /*0628*/ 	.word	0x00038878
        /*062c*/ 	.short	0x0100
        /*062e*/ 	.byte	0x06
	.zero		1


	//   ....[14]....
        /*0630*/ 	.word	0x00000650
        /*0634*/ 	.word	0x000000ff
        /*0638*/ 	.word	0x00038888
        /*063c*/ 	.short	0x0100
        /*063e*/ 	.byte	0x06
	.zero		1


	//   ....[15]....
        /*0640*/ 	.word	0x00000780
        /*0644*/ 	.word	0x000000ff
        /*0648*/ 	.word	0x00038890
        /*064c*/ 	.short	0x0100
        /*064e*/ 	.byte	0x08
	.zero		1


	//   ....[16]....
        /*0650*/ 	.word	0x00000790
        /*0654*/ 	.word	0x000000ff
        /*0658*/ 	.word	0x000388a0
        /*065c*/ 	.short	0x0100
        /*065e*/ 	.byte	0x08
	.zero		1


	//   ....[17]....
        /*0660*/ 	.word	0x000007a0
        /*0664*/ 	.word	0x000000ff
        /*0668*/ 	.word	0x00038898
        /*066c*/ 	.short	0x0100
        /*066e*/ 	.byte	0x08
	.zero		1


	//   ....[18]....
        /*0670*/ 	.word	0x000007b0
        /*0674*/ 	.word	0x000000ff
        /*0678*/ 	.word	0x000388a8
        /*067c*/ 	.short	0x0100
        /*067e*/ 	.byte	0x08
	.zero		1


	//   ....[19]....
        /*0680*/ 	.word	0x000008e0
        /*0684*/ 	.word	0x000000ff
        /*0688*/ 	.word	0x000388b0
        /*068c*/ 	.short	0x0100
        /*068e*/ 	.byte	0x08
	.zero		1


	//   ....[20]....
        /*0690*/ 	.word	0x000008f0
        /*0694*/ 	.word	0x000000ff
        /*0698*/ 	.word	0x000388c0
        /*069c*/ 	.short	0x0100
        /*069e*/ 	.byte	0x08
	.zero		1


	//   ....[21]....
        /*06a0*/ 	.word	0x00000900
        /*06a4*/ 	.word	0x000000ff
        /*06a8*/ 	.word	0x000388b8
        /*06ac*/ 	.short	0x0100
        /*06ae*/ 	.byte	0x08
	.zero		1


	//   ....[22]....
        /*06b0*/ 	.word	0x00000910
        /*06b4*/ 	.word	0x000000ff
        /*06b8*/ 	.word	0x000388c8
        /*06bc*/ 	.short	0x0100
        /*06be*/ 	.byte	0x08
	.zero		1


	//   ....[23]....
        /*06c0*/ 	.word	0x00001e80
        /*06c4*/ 	.word	0x00000000
        /*06c8*/ 	.word	0x00000000
        /*06cc*/ 	.short	0x0101
        /*06ce*/ 	.byte	0x3f
	.zero		1


	//   ....[24]....
        /*06d0*/ 	.word	0x00002930
        /*06d4*/ 	.word	0x00000000
        /*06d8*/ 	.word	0x00000000
        /*06dc*/ 	.short	0x0101
        /*06de*/ 	.byte	0x3f
	.zero		1


	//   ....[25]....
        /*06e0*/ 	.word	0x00003c10
        /*06e4*/ 	.word	0x000000ff
        /*06e8*/ 	.word	0x00038800
        /*06ec*/ 	.short	0x010a
        /*06ee*/ 	.byte	0x25
	.zero		1


	//   ....[26]....
        /*06f0*/ 	.word	0x00003c80
        /*06f4*/ 	.word	0x00000004
        /*06f8*/ 	.word	0x00038830
        /*06fc*/ 	.short	0x010a
        /*06fe*/ 	.byte	0x3f
	.zero		1


	//   ....[27]....
        /*0700*/ 	.word	0x00003cc0
        /*0704*/ 	.word	0x00000004
        /*0708*/ 	.word	0x00038830
        /*070c*/ 	.short	0x010a
        /*070e*/ 	.byte	0x3f
	.zero		1


	//   ....[28]....
        /*0710*/ 	.word	0x00003f40
        /*0714*/ 	.word	0x000000ff
        /*0718*/ 	.word	0x00038810
        /*071c*/ 	.short	0x010a
        /*071e*/ 	.byte	0x25
	.zero		1


	//   ....[29]....
        /*0720*/ 	.word	0x00003f80
        /*0724*/ 	.word	0x00000004
        /*0728*/ 	.word	0x00038850
        /*072c*/ 	.short	0x010a
        /*072e*/ 	.byte	0x3f
	.zero		1


	//   ....[30]....
        /*0730*/ 	.word	0x00003fc0
        /*0734*/ 	.word	0x00000004
        /*0738*/ 	.word	0x00038850
        /*073c*/ 	.short	0x010a
        /*073e*/ 	.byte	0x3f
	.zero		1


	//   ....[31]....
        /*0740*/ 	.word	0x00005250
        /*0744*/ 	.word	0x00000000
        /*0748*/ 	.word	0x00000000
        /*074c*/ 	.short	0x0101
        /*074e*/ 	.byte	0x3f
	.zero		1


	//   ....[32]....
        /*0750*/ 	.word	0x00006ab0
        /*0754*/ 	.word	0x00000004
        /*0758*/ 	.word	0x00000000
        /*075c*/ 	.short	0x0101
        /*075e*/ 	.byte	0x3f
	.zero		1


	//   ....[33]....
        /*0760*/ 	.word	0x00006d40
        /*0764*/ 	.word	0x000000ff
        /*0768*/ 	.word	0x00038830
        /*076c*/ 	.short	0x010a
        /*076e*/ 	.byte	0x07
	.zero		1


	//   ....[34]....
        /*0770*/ 	.word	0x00006d80
        /*0774*/ 	.word	0x000000ff
        /*0778*/ 	.word	0x00038830
        /*077c*/ 	.short	0x010a
        /*077e*/ 	.byte	0x07
	.zero		1


	//   ....[35]....
        /*0780*/ 	.word	0x00006fa0
        /*0784*/ 	.word	0x000000ff
        /*0788*/ 	.word	0x00038850
        /*078c*/ 	.short	0x010a
        /*078e*/ 	.byte	0x07
	.zero		1


	//   ....[36]....
        /*0790*/ 	.word	0x00006fe0
        /*0794*/ 	.word	0x000000ff
        /*0798*/ 	.word	0x00038850
        /*079c*/ 	.short	0x010a
        /*079e*/ 	.byte	0x07
	.zero		1


	//   ....[37]....
        /*07a0*/ 	.word	0x00008180
        /*07a4*/ 	.word	0x0000000c
        /*07a8*/ 	.word	0x00000000
        /*07ac*/ 	.short	0x0101
        /*07ae*/ 	.byte	0x3f
	.zero		1


	//   ....[38]....
        /*07b0*/ 	.word	0x0000a080
        /*07b4*/ 	.word	0x00000009
        /*07b8*/ 	.word	0x00000000
        /*07bc*/ 	.short	0x0101
        /*07be*/ 	.byte	0x3f
	.zero		1


	//   ....[39]....
        /*07c0*/ 	.word	0x0000a3a0
        /*07c4*/ 	.word	0x000000ff
        /*07c8*/ 	.word	0x00038830
        /*07cc*/ 	.short	0x010a
        /*07ce*/ 	.byte	0x06
	.zero		1


	//   ....[40]....
        /*07d0*/ 	.word	0x0000a3e0
        /*07d4*/ 	.word	0x000000ff
        /*07d8*/ 	.word	0x00038830
        /*07dc*/ 	.short	0x010a
        /*07de*/ 	.byte	0x06
	.zero		1


	//   ....[41]....
        /*07e0*/ 	.word	0x0000a600
        /*07e4*/ 	.word	0x000000ff
        /*07e8*/ 	.word	0x00038850
        /*07ec*/ 	.short	0x010a
        /*07ee*/ 	.byte	0x06
	.zero		1


	//   ....[42]....
        /*07f0*/ 	.word	0x0000a640
        /*07f4*/ 	.word	0x000000ff
        /*07f8*/ 	.word	0x00038850
        /*07fc*/ 	.short	0x010a
        /*07fe*/ 	.byte	0x06
	.zero		1


	//   ....[43]....
        /*0800*/ 	.word	0x0000c080
        /*0804*/ 	.word	0x00000098
        /*0808*/ 	.word	0x00000000
        /*080c*/ 	.short	0x0101
        /*080e*/ 	.byte	0x3f
	.zero		1


	//   ....[44]....
        /*0810*/ 	.word	0x0000cc60
        /*0814*/ 	.word	0x000000b3
        /*0818*/ 	.word	0x00000000
        /*081c*/ 	.short	0x0101
        /*081e*/ 	.byte	0x3f
	.zero		1


	//   ....[45]....
        /*0820*/ 	.word	0x0000cdc0
        /*0824*/ 	.word	0x000000ff
        /*0828*/ 	.word	0x00038830
        /*082c*/ 	.short	0x010a
        /*082e*/ 	.byte	0x07
	.zero		1


	//   ....[46]....
        /*0830*/ 	.word	0x0000ce00
        /*0834*/ 	.word	0x000000ff
        /*0838*/ 	.word	0x00038830
        /*083c*/ 	.short	0x010a
        /*083e*/ 	.byte	0x07
	.zero		1


	//   ....[47]....
        /*0840*/ 	.word	0x0000d020
        /*0844*/ 	.word	0x000000ff
        /*0848*/ 	.word	0x00038850
        /*084c*/ 	.short	0x010a
        /*084e*/ 	.byte	0x07
	.zero		1


	//   ....[48]....
        /*0850*/ 	.word	0x0000d060
        /*0854*/ 	.word	0x000000ff
        /*0858*/ 	.word	0x00038850
        /*085c*/ 	.short	0x010a
        /*085e*/ 	.byte	0x07
	.zero		1


	//   ....[49]....
        /*0860*/ 	.word	0x0000e1f0
        /*0864*/ 	.word	0x00000008
        /*0868*/ 	.word	0x00000000
        /*086c*/ 	.short	0x0101
        /*086e*/ 	.byte	0x3f
	.zero		1


	//   ....[50]....
        /*0870*/ 	.word	0x000100c0
        /*0874*/ 	.word	0x0000000a
        /*0878*/ 	.word	0x00000000
        /*087c*/ 	.short	0x0101
        /*087e*/ 	.byte	0x3f
	.zero		1


	//   ....[51]....
        /*0880*/ 	.word	0x00012530
        /*0884*/ 	.word	0x000000ff
        /*0888*/ 	.word	0x00000000
        /*088c*/ 	.short	0x0101
        /*088e*/ 	.byte	0x04
	.zero		1


	//   ....[52]....
        /*0890*/ 	.word	0x00015380
        /*0894*/ 	.word	0x00000009
        /*0898*/ 	.word	0x00038840
        /*089c*/ 	.short	0x010a
        /*089e*/ 	.byte	0x3f
	.zero		1


	//   ....[53]....
        /*08a0*/ 	.word	0x00015b70
        /*08a4*/ 	.word	0x0000000b
        /*08a8*/ 	.word	0x00038820
        /*08ac*/ 	.short	0x010a
        /*08ae*/ 	.byte	0x3f
	.zero		1


	//   ....[54]....
        /*08b0*/ 	.word	0x00015c40
        /*08b4*/ 	.word	0x00000006
        /*08b8*/ 	.word	0x00038860
        /*08bc*/ 	.short	0x010a
        /*08be*/ 	.byte	0x3f
	.zero		1


	//   ....[55]....
        /*08c0*/ 	.word	0x000163f0
        /*08c4*/ 	.word	0x00000002
        /*08c8*/ 	.word	0x00038840
        /*08cc*/ 	.short	0x010a
        /*08ce*/ 	.byte	0x3f
	.zero		1


	//   ....[56]....
        /*08d0*/ 	.word	0x00016600
        /*08d4*/ 	.word	0x00000002
        /*08d8*/ 	.word	0x00038860
        /*08dc*/ 	.short	0x010a
        /*08de*/ 	.byte	0x3f
	.zero		1


	//   ....[57]....
        /*08e0*/ 	.word	0x00016cd0
        /*08e4*/ 	.word	0x00000002
        /*08e8*/ 	.word	0x00038840
        /*08ec*/ 	.short	0x010a
        /*08ee*/ 	.byte	0x3f
	.zero		1


	//   ....[58]....
        /*08f0*/ 	.word	0x00016ed0
        /*08f4*/ 	.word	0x00000002
        /*08f8*/ 	.word	0x00038860
        /*08fc*/ 	.short	0x010a
        /*08fe*/ 	.byte	0x3f
	.zero		1


	//   ....[59]....
        /*0900*/ 	.word	0x00017510
        /*0904*/ 	.word	0x00000002
        /*0908*/ 	.word	0x00038840
        /*090c*/ 	.short	0x010a
        /*090e*/ 	.byte	0x3f
	.zero		1


	//   ....[60]....
        /*0910*/ 	.word	0x00017720
        /*0914*/ 	.word	0x00000002
        /*0918*/ 	.word	0x00038860
        /*091c*/ 	.short	0x010a
        /*091e*/ 	.byte	0x3f
	.zero		1


	//   ....[61]....
        /*0920*/ 	.word	0x00018a60
        /*0924*/ 	.word	0x00000000
        /*0928*/ 	.word	0x00038820
        /*092c*/ 	.short	0x010a
        /*092e*/ 	.byte	0x3f
	.zero		1


	//   ....[62]....
        /*0930*/ 	.word	0x00018c10
        /*0934*/ 	.word	0x00000006
        /*0938*/ 	.word	0x00000000
        /*093c*/ 	.short	0x010a
        /*093e*/ 	.byte	0x3f
	.zero		1


	//   ....[63]....
        /*0940*/ 	.word	0x00018c80
        /*0944*/ 	.word	0x00000007
        /*0948*/ 	.word	0x00000000
        /*094c*/ 	.short	0x010a
        /*094e*/ 	.byte	0x3f
	.zero		1


	//   ....[64]....
        /*0950*/ 	.word	0x00018cf0
        /*0954*/ 	.word	0x00000004
        /*0958*/ 	.word	0x00000000
        /*095c*/ 	.short	0x010a
        /*095e*/ 	.byte	0x3f
	.zero		1


	//   ....[65]....
        /*0960*/ 	.word	0x00018d20
        /*0964*/ 	.word	0x00000003
        /*0968*/ 	.word	0x00000000
        /*096c*/ 	.short	0x010a
        /*096e*/ 	.byte	0x3f
	.zero		1


	//   ....[66]....
        /*0970*/ 	.word	0x00018d90
        /*0974*/ 	.word	0x00000003
        /*0978*/ 	.word	0x00038800
        /*097c*/ 	.short	0x010a
        /*097e*/ 	.byte	0x3f
	.zero		1


	//   ....[67]....
        /*0980*/ 	.word	0x00018de0
        /*0984*/ 	.word	0x00000004
        /*0988*/ 	.word	0x00038830
        /*098c*/ 	.short	0x010a
        /*098e*/ 	.byte	0x3f
	.zero		1


	//   ....[68]....
        /*0990*/ 	.word	0x00018e40
        /*0994*/ 	.word	0x00000007
        /*0998*/ 	.word	0x00038810
        /*099c*/ 	.short	0x010a
        /*099e*/ 	.byte	0x3f
	.zero		1


	//   ....[69]....
        /*09a0*/ 	.word	0x00018e90
        /*09a4*/ 	.word	0x00000004
        /*09a8*/ 	.word	0x00038850
        /*09ac*/ 	.short	0x010a
        /*09ae*/ 	.byte	0x3f
	.zero		1


	//   ....[70]....
        /*09b0*/ 	.word	0x00018ef0
        /*09b4*/ 	.word	0x0000000a
        /*09b8*/ 	.word	0x00038830
        /*09bc*/ 	.short	0x010a
        /*09be*/ 	.byte	0x3f
	.zero		1


	//   ....[71]....
        /*09c0*/ 	.word	0x00018f50
        /*09c4*/ 	.word	0x0000000a
        /*09c8*/ 	.word	0x00038850
        /*09cc*/ 	.short	0x010a
        /*09ce*/ 	.byte	0x3f
	.zero		1


	//   ....[72]....
        /*09d0*/ 	.word	0x00018fb0
        /*09d4*/ 	.word	0x00000007
        /*09d8*/ 	.word	0x00038830
        /*09dc*/ 	.short	0x010a
        /*09de*/ 	.byte	0x3f
	.zero		1


	//   ....[73]....
        /*09e0*/ 	.word	0x00019010
        /*09e4*/ 	.word	0x00000007
        /*09e8*/ 	.word	0x00038850
        /*09ec*/ 	.short	0x010a
        /*09ee*/ 	.byte	0x3f
	.zero		1


	//   ....[74]....
        /*09f0*/ 	.word	0x00019070
        /*09f4*/ 	.word	0x0000000f
        /*09f8*/ 	.word	0x00038830
        /*09fc*/ 	.short	0x010a
        /*09fe*/ 	.byte	0x3f
	.zero		1


	//   ....[75]....
        /*0a00*/ 	.word	0x000190d0
        /*0a04*/ 	.word	0x0000000f
        /*0a08*/ 	.word	0x00038850
        /*0a0c*/ 	.short	0x010a
        /*0a0e*/ 	.byte	0x3f
	.zero		1


	//   ....[76]....
        /*0a10*/ 	.word	0x00019270
        /*0a14*/ 	.word	0x00000009
        /*0a18*/ 	.word	0x00038840
        /*0a1c*/ 	.short	0x010a
        /*0a1e*/ 	.byte	0x3f
	.zero		1


	//   ....[77]....
        /*0a20*/ 	.word	0x000192f0
        /*0a24*/ 	.word	0x00000009
        /*0a28*/ 	.word	0x00038820
        /*0a2c*/ 	.short	0x010a
        /*0a2e*/ 	.byte	0x3f
	.zero		1


	//   ....[78]....
        /*0a30*/ 	.word	0x00019340
        /*0a34*/ 	.word	0x00000006
        /*0a38*/ 	.word	0x00038860
        /*0a3c*/ 	.short	0x010a
        /*0a3e*/ 	.byte	0x3f
	.zero		1


	//   ....[79]....
        /*0a40*/ 	.word	0x00019390
        /*0a44*/ 	.word	0x00000002
        /*0a48*/ 	.word	0x00038840
        /*0a4c*/ 	.short	0x010a
        /*0a4e*/ 	.byte	0x3f
	.zero		1


	//   ....[80]....
        /*0a50*/ 	.word	0x000193e0
        /*0a54*/ 	.word	0x00000002
        /*0a58*/ 	.word	0x00038860
        /*0a5c*/ 	.short	0x010a
        /*0a5e*/ 	.byte	0x3f
	.zero		1


	//   ....[81]....
        /*0a60*/ 	.word	0x00019430
        /*0a64*/ 	.word	0x00000002
        /*0a68*/ 	.word	0x00038840
        /*0a6c*/ 	.short	0x010a
        /*0a6e*/ 	.byte	0x3f
	.zero		1


	//   ....[82]....
        /*0a70*/ 	.word	0x00019480
        /*0a74*/ 	.word	0x00000002
        /*0a78*/ 	.word	0x00038860
        /*0a7c*/ 	.short	0x010a
        /*0a7e*/ 	.byte	0x3f
	.zero		1


	//   ....[83]....
        /*0a80*/ 	.word	0x000194d0
        /*0a84*/ 	.word	0x00000002
        /*0a88*/ 	.word	0x00038840
        /*0a8c*/ 	.short	0x010a
        /*0a8e*/ 	.byte	0x3f
	.zero		1


	//   ....[84]....
        /*0a90*/ 	.word	0x00019520
        /*0a94*/ 	.word	0x00000002
        /*0a98*/ 	.word	0x00038860
        /*0a9c*/ 	.short	0x010a
        /*0a9e*/ 	.byte	0x3f
	.zero		1


	//   ....[85]....
        /*0aa0*/ 	.word	0x00019ee0
        /*0aa4*/ 	.word	0x00000000
        /*0aa8*/ 	.word	0x00038820
        /*0aac*/ 	.short	0x010a
        /*0aae*/ 	.byte	0x3f
	.zero		1


	//   ....[86]....
        /*0ab0*/ 	.word	0x0001a080
        /*0ab4*/ 	.word	0x00000006
        /*0ab8*/ 	.word	0x00000000
        /*0abc*/ 	.short	0x010a
        /*0abe*/ 	.byte	0x3f
	.zero		1


	//   ....[87]....
        /*0ac0*/ 	.word	0x0001a0d0
        /*0ac4*/ 	.word	0x00000007
        /*0ac8*/ 	.word	0x00000000
        /*0acc*/ 	.short	0x010a
        /*0ace*/ 	.byte	0x3f
	.zero		1


	//   ....[88]....
        /*0ad0*/ 	.word	0x0001a120
        /*0ad4*/ 	.word	0x00000004
        /*0ad8*/ 	.word	0x00000000
        /*0adc*/ 	.short	0x010a
        /*0ade*/ 	.byte	0x3f
	.zero		1


	//----- nvinfo : EIATTR_NUM_MBARRIERS
	.align		4
.L_917:
        /*0ae0*/ 	.byte	0x03, 0x38
        /*0ae2*/ 	.short	0x0017


	//----- nvinfo : EIATTR_EXIT_INSTR_OFFSETS
	.align		4
        /*0ae4*/ 	.byte	0x04, 0x1c
        /*0ae6*/ 	.short	(.L_919 - .L_918)


	//   ....[0]....
.L_918:
        /*0ae8*/ 	.word	0x00000ac0


	//   ....[1]....
        /*0aec*/ 	.word	0x00013430


	//   ....[2]....
        /*0af0*/ 	.word	0x00013490


	//   ....[3]....
        /*0af4*/ 	.word	0x00018d70


	//----- nvinfo : EIATTR_MAX_THREADS
	.align		4
.L_919:
        /*0af8*/ 	.byte	0x04, 0x05
        /*0afa*/ 	.short	(.L_921 - .L_920)
.L_920:
        /*0afc*/ 	.word	0x00000180
        /*0b00*/ 	.word	0x00000001
        /*0b04*/ 	.word	0x00000001


	//----- nvinfo : EIATTR_CRS_STACK_SIZE
	.align		4
.L_921:
        /*0b08*/ 	.byte	0x04, 0x1e
        /*0b0a*/ 	.short	(.L_923 - .L_922)
.L_922:
        /*0b0c*/ 	.word	0x00000000


	//----- nvinfo : EIATTR_CBANK_PARAM_SIZE
	.align		4
.L_923:
        /*0b10*/ 	.byte	0x03, 0x19
        /*0b12*/ 	.short	0x0b70


	//----- nvinfo : EIATTR_PARAM_CBANK
	.align		4
        /*0b14*/ 	.byte	0x04, 0x0a
        /*0b16*/ 	.short	(.L_925 - .L_924)
	.align		4
.L_924:
        /*0b18*/ 	.word	index@(.nv.constant0._ZN7cutlass13device_kernelIN5flash11enable_sm90INS1_16FlashAttnFwdSm90INS1_25CollectiveMainloopFwdSm90ILi2EN4cute5tupleIJNS5_1CILi1EEES8_S8_EEENS6_IJNS7_ILi64EEESA_SA_EEELi512ENS_10bfloat16_tEfNS_4arch4Sm90ELb0ELb1ELb0ELb1ELb0ELb0ELb1ELb0ELb0ELb0ELb0ELb0EEENS1_21CollectiveEpilogueFwdINS6_IJSA_NS7_ILi512EEESA_EEES9_SC_SE_Li256ELb1ELb0ELb0ELb0EEENS1_36VarlenDynamicPersistentTileSchedulerILi64ELi64ELi256ELi32ELb0ELb0ELb1ELb1ELb0ELb1EEEEEEEEEvNT_6ParamsE)
        /*0b1c*/ 	.short	0x0210
        /*0b1e*/ 	.short	0x0b70


	//----- nvinfo : EIATTR_SW_WAR
	.align		4
.L_925:
        /*0b20*/ 	.byte	0x04, 0x36
        /*0b22*/ 	.short	(.L_927 - .L_926)
.L_926:
        /*0b24*/ 	.word	0x00000008
.L_927:


//--------------------- .nv.info._ZN7cutlass13device_kernelIN5flash11enable_sm90INS1_16FlashAttnFwdSm90INS1_25CollectiveMainloopFwdSm90ILi2EN4cute5tupleIJNS5_1CILi1EEES8_S8_EEENS6_IJNS7_ILi64EEESA_SA_EEELi512ENS_10bfloat16_tEfNS_4arch4Sm90ELb0ELb1ELb0ELb1ELb0ELb1ELb1ELb0ELb0ELb0ELb0ELb0EEENS1_21CollectiveEpilogueFwdINS6_IJSA_NS7_ILi512EEESA_EEES9_SC_SE_Li256ELb1ELb0ELb0ELb0EEENS1_36VarlenDynamicPersistentTileSchedulerILi64ELi64ELi256ELi32ELb0ELb0ELb1ELb1ELb0ELb1EEEEEEEEEvNT_6ParamsE --------------------------
	.section	.nv.info._ZN7cutlass13device_kernelIN5flash11enable_sm90INS1_16FlashAttnFwdSm90INS1_25CollectiveMainloopFwdSm90ILi2EN4cute5tupleIJNS5_1CILi1EEES8_S8_EEENS6_IJNS7_ILi64EEESA_SA_EEELi512ENS_10bfloat16_tEfNS_4arch4Sm90ELb0ELb1ELb0ELb1ELb0ELb1ELb1ELb0ELb0ELb0ELb0ELb0EEENS1_21CollectiveEpilogueFwdINS6_IJSA_NS7_ILi512EEESA_EEES9_SC_SE_Li256ELb1ELb0ELb0ELb0EEENS1_36VarlenDynamicPersistentTileSchedulerILi64ELi64ELi256ELi32ELb0ELb0ELb1ELb1ELb0ELb1EEEEEEEEEvNT_6ParamsE,"",@"SHT_CUDA_INFO"
	.sectionflags	@""
	.align	4


	//----- nvinfo : EIATTR_CUDA_API_VERSION
	.align		4
        /*0000*/ 	.byte	0x04, 0x37
        /*0002*/ 	.short	(.L_929 - .L_928)
.L_928:
        /*0004*/ 	.word	0x00000082


	//----- nvinfo : EIATTR_KPARAM_INFO
	.align		4
.L_929:
        /*0008*/ 	.byte	0x04, 0x17
        /*000a*/ 	.short	(.L_931 - .L_930)
.L_930:
        /*000c*/ 	.word	0x00000000
        /*0010*/ 	.short	0x0000
        /*0012*/ 	.short	0x0070
        /*0014*/ 	.byte	0x00, 0xf0, 0x01, 0x2c


	//----- nvinfo : EIATTR_SPARSE_MMA_MASK
	.align		4
.L_931:
        /*0018*/ 	.byte	0x03, 0x50
        /*001a*/ 	.short	0x0000


	//----- nvinfo : EIATTR_MAXREG_COUNT
	.align		4
        /*001c*/ 	.byte	0x03, 0x1b
        /*001e*/ 	.short	0x00a8


	//----- nvinfo : EIATTR_NUM_BARRIERS
	.align		4
        /*0020*/ 	.byte	0x02, 0x4c
        /*0022*/ 	.byte	0x10
	.zero		1


	//----- nvinfo : EIATTR_EXTERNS
	.align		4
        /*0024*/ 	.byte	0x04, 0x0f
        /*0026*/ 	.short	(.L_933 - .L_932)


	//   ....[0]....
	.align		4
.L_932:
        /*0028*/ 	.word	index@(__assertfail)


	//----- nvinfo : EIATTR_ANNOTATIONS
	.align		4
.L_933:
        /*002c*/ 	.byte	0x04, 0x55
        /*002e*/ 	.short	(.L_935 - .L_934)


	//   ....[0]....
.L_934:
        /* <DEDUP_REMOVED lines=41> */


	//----- nvinfo : EIATTR_MERCURY_ISA_VERSION
	.align		4
.L_935:
        /*02a8*/ 	.byte	0x03, 0x5f
        /*02aa*/ 	.short	0x0101


	//----- nvinfo : EIATTR_UNUSED_LOAD_BYTE_OFFSET
	.align		4
        /*02ac*/ 	.byte	0x04, 0x44
        /*02ae*/ 	.short	(.L_937 - .L_936)


	//   ....[0]....
.L_936:
        /*02b0*/ 	.word	0x00000b50
        /*02b4*/ 	.word	0x0000fff0


	//   ....[1]....
        /*02b8*/ 	.word	0x000195c0
        /*02bc*/ 	.word	0x0000fff0


	//----- nvinfo : EIATTR_INT_WARP_WIDE_INSTR_OFFSETS
	.align		4
.L_937:
        /*02c0*/ 	.byte	0x04, 0x31
        /*02c2*/ 	.short	(.L_939 - .L_938)


	//   ....[0]....
.L_938:
        /*02c4*/ 	.word	0x00000200


	//   ....[1]....
        /*02c8*/ 	.word	0x00000240


	//   ....[2]....
        /*02cc*/ 	.word	0x000002a0


	//   ....[3]....
        /*02d0*/ 	.word	0x000002b0


	//   ....[4]....
        /*02d4*/ 	.word	0x0001e6f0


	//   ....[5]....
        /*02d8*/ 	.word	0x0001e7a0


	//   ....[6]....
        /*02dc*/ 	.word	0x0001ecb0


	//   ....[7]....
        /*02e0*/ 	.word	0x0001ed20


	//   ....[8]....
        /*02e4*/ 	.word	0x000219a0


	//   ....[9]....
        /*02e8*/ 	.word	0x00021a50


	//----- nvinfo : EIATTR_COOP_GROUP_MASK_REGIDS
	.align		4
.L_939:
        /*02ec*/ 	.byte	0x04, 0x29
        /*02ee*/ 	.short	(.L_941 - .L_940)


	//   ....[0]....
.L_940:
        /*02f0*/ 	.word	0xffffffff


	//   ....[1]....
        /*02f4*/ 	.word	0xffffffff


	//   ....[2]....
        /*02f8*/ 	.word	0xffffffff


	//   ....[3]....
        /*02fc*/ 	.word	0xffffffff


	//   ....[4]....
        /*0300*/ 	.word	0xffffffff


	//   ....[5]....
        /*0304*/ 	.word	0xffffffff


	//   ....[6]....
        /*0308*/ 	.word	0xffffffff


	//   ....[7]....
        /*030c*/ 	.word	0xffffffff


	//   ....[8]....
        /*0310*/ 	.word	0xffffffff


	//   ....[9]....
        /*0314*/ 	.word	0xffffffff


	//   ....[10]....
        /*0318*/ 	.word	0xffffffff


	//   ....[11]....
        /*031c*/ 	.word	0xffffffff


	//   ....[12]....
        /*0320*/ 	.word	0xffffffff


	//   ....[13]....
        /*0324*/ 	.word	0xffffffff


	//   ....[14]....
        /*0328*/ 	.word	0xffffffff


	//   ....[15]....
        /*032c*/ 	.word	0xffffffff


	//   ....[16]....
        /*0330*/ 	.word	0xffffffff


	//   ....[17]....
        /*0334*/ 	.word	0xffffffff


	//   ....[18]....
        /*0338*/ 	.word	0xffffffff


	//   ....[19]....
        /*033c*/ 	.word	0xffffffff


	//   ....[20]....
        /*0340*/ 	.word	0xffffffff


	//   ....[21]....
        /*0344*/ 	.word	0xffffffff


	//   ....[22]....
        /*0348*/ 	.word	0xffffffff


	//   ....[23]....
        /*034c*/ 	.word	0xffffffff


	//   ....[24]....
        /*0350*/ 	.word	0xffffffff


	//   ....[25]....
        /*0354*/ 	.word	0xffffffff


	//   ....[26]....
        /*0358*/ 	.word	0xffffffff


	//   ....[27]....
        /*035c*/ 	.word	0xffffffff


	//   ....[28]....
        /*0360*/ 	.word	0xffffffff


	//   ....[29]....
        /*0364*/ 	.word	0xffffffff


	//   ....[30]....
        /*0368*/ 	.word	0xffffffff


	//   ....[31]....
        /*036c*/ 	.word	0xffffffff


	//   ....[32]....
        /*0370*/ 	.word	0xffffffff


	//   ....[33]....
        /*0374*/ 	.word	0xffffffff


	//   ....[34]....
        /*0378*/ 	.word	0xffffffff


	//   ....[35]....
        /*037c*/ 	.word	0xffffffff


	//   ....[36]....
        /*0380*/ 	.word	0xffffffff


	//   ....[37]....
        /*0384*/ 	.word	0xffffffff


	//   ....[38]....
        /*0388*/ 	.word	0xffffffff


	//   ....[39]....
        /*038c*/ 	.word	0xffffffff


	//   ....[40]....
        /*0390*/ 	.word	0xffffffff


	//   ....[41]....
        /*0394*/ 	.word	0xffffffff


	//   ....[42]....
        /*0398*/ 	.word	0xffffffff


	//   ....[43]....
        /*039c*/ 	.word	0xffffffff


	//   ....[44]....
        /*03a0*/ 	.word	0xffffffff


	//   ....[45]....
        /*03a4*/ 	.word	0xffffffff


	//   ....[46]....
        /*03a8*/ 	.word	0xffffffff


	//   ....[47]....
        /*03ac*/ 	.word	0xffffffff


	//   ....[48]....
        /*03b0*/ 	.word	0xffffffff


	//   ....[49]....
        /*03b4*/ 	.word	0xffffffff


	//   ....[50]....
        /*03b8*/ 	.word	0xffffffff


	//   ....[51]....
        /*03bc*/ 	.word	0xffffffff


	//   ....[52]....
        /*03c0*/ 	.word	0xffffffff


	//   ....[53]....
        /*03c4*/ 	.word	0xffffffff


	//   ....[54]....
        /*03c8*/ 	.word	0xffffffff


	//   ....[55]....
        /*03cc*/ 	.word	0xffffffff


	//   ....[56]....
        /*03d0*/ 	.word	0xffffffff


	//   ....[57]....
        /*03d4*/ 	.word	0xffffffff


	//   ....[58]....
        /*03d8*/ 	.word	0xffffffff


	//   ....[59]....
        /*03dc*/ 	.word	0xffffffff


	//   ....[60]....
        /*03e0*/ 	.word	0xffffffff


	//   ....[61]....
        /*03e4*/ 	.word	0xffffffff


	//   ....[62]....
        /*03e8*/ 	.word	0xffffffff


	//   ....[63]....
        /*03ec*/ 	.word	0xffffffff


	//   ....[64]....
        /*03f0*/ 	.word	0xffffffff


	//   ....[65]....
        /*03f4*/ 	.word	0xffffffff


	//   ....[66]....
        /*03f8*/ 	.word	0xffffffff


	//   ....[67]....
        /*03fc*/ 	.word	0xffffffff


	//   ....[68]....
        /*0400*/ 	.word	0xffffffff


	//   ....[69]....
        /*0404*/ 	.word	0xffffffff


	//   ....[70]....
        /*0408*/ 	.word	0xffffffff


	//   ....[71]....
        /*040c*/ 	.word	0xffffffff


	//   ....[72]....
        /*0410*/ 	.word	0x0500000f


	//   ....[73]....
        /*0414*/ 	.word	0x0500000f


	//   ....[74]....
        /*0418*/ 	.word	0x0500000f


	//   ....[75]....
        /*041c*/ 	.word	0x0500000f


	//   ....[76]....
        /*0420*/ 	.word	0x0500000f


	//   ....[77]....
        /*0424*/ 	.word	0x0500000f


	//   ....[78]....
        /*0428*/ 	.word	0x0500000f


	//   ....[79]....
        /*042c*/ 	.word	0x0500000f


	//   ....[80]....
        /*0430*/ 	.word	0x0500000f


	//   ....[81]....
        /*0434*/ 	.word	0x0500000f


	//   ....[82]....
        /*0438*/ 	.word	0x0500000f


	//   ....[83]....
        /*043c*/ 	.word	0x0500000f


	//   ....[84]....
        /*0440*/ 	.word	0x0500000f


	//   ....[85]....
        /*0444*/ 	.word	0x0500000f


	//   ....[86]....
        /*0448*/ 	.word	0x0500000f


	//   ....[87]....
        /*044c*/ 	.word	0x0500000f


	//   ....[88]....
        /*0450*/ 	.word	0x0500000f


	//   ....[89]....
        /*0454*/ 	.word	0x0500000f


	//   ....[90]....
        /*0458*/ 	.word	0x0500000f


	//   ....[91]....
        /*045c*/ 	.word	0x0500000f


	//   ....[92]....
        /*0460*/ 	.word	0x0500000f


	//   ....[93]....
        /*0464*/ 	.word	0x0500000f


	//   ....[94]....
        /*0468*/ 	.word	0x0500000f


	//   ....[95]....
        /*046c*/ 	.word	0x0500000f


	//   ....[96]....
        /*0470*/ 	.word	0x0500000f


	//   ....[97]....
        /*0474*/ 	.word	0x0500000f


	//   ....[98]....
        /*0478*/ 	.word	0x0500000f


	//   ....[99]....
        /*047c*/ 	.word	0x0500000f


	//   ....[100]....
        /*0480*/ 	.word	0x0500000f


	//   ....[101]....
        /*0484*/ 	.word	0x0500000f


	//   ....[102]....
        /*0488*/ 	.word	0x0500000f


	//   ....[103]....
        /*048c*/ 	.word	0x0500000f


	//   ....[104]....
        /*0490*/ 	.word	0x0500000f


	//   ....[105]....
        /*0494*/ 	.word	0x0500000f


	//   ....[106]....
        /*0498*/ 	.word	0x0500000f


	//   ....[107]....
        /*049c*/ 	.word	0x0500000f


	//----- nvinfo : EIATTR_COOP_GROUP_INSTR_OFFSETS
	.align		4
.L_941:
        /*04a0*/ 	.byte	0x04, 0x28
        /*04a2*/ 	.short	(.L_943 - .L_942)


	//   ....[0]....
.L_942:
        /*04a4*/ 	.word	0x00000070


	//   ....[1]....
        /*04a8*/ 	.word	0x000001f0


	//   ....[2]....
        /*04ac*/ 	.word	0x00000230


	//   ....[3]....
        /*04b0*/ 	.word	0x00000480


	//   ....[4]....
        /*04b4*/ 	.word	0x000005e0


	//   ....[5]....
        /*04b8*/ 	.word	0x00000700


	//   ....[6]....
        /*04bc*/ 	.word	0x00000860


	//   ....[7]....
        /*04c0*/ 	.word	0x00004e60


	//   ....[8]....
        /*04c4*/ 	.word	0x00006ed0


	//   ....[9]....
        /*04c8*/ 	.word	0x0000a8c0


	//   ....[10]....
        /*04cc*/ 	.word	0x0000cc20


	//   ....[11]....
        /*04d0*/ 	.word	0x0000cd50


	//   ....[12]....
        /*04d4*/ 	.word	0x0000d060


	//   ....[13]....
        /*04d8*/ 	.word	0x0000d110


	//   ....[14]....
        /*04dc*/ 	.word	0x0000d950


	//   ....[15]....
        /*04e0*/ 	.word	0x0000e190


	//   ....[16]....
        /*04e4*/ 	.word	0x000101e0


	//   ....[17]....
        /*04e8*/ 	.word	0x000102e0


	//   ....[18]....
        /*04ec*/ 	.word	0x00010570


	//   ....[19]....
        /*04f0*/ 	.word	0x000106d0


	//   ....[20]....
        /*04f4*/ 	.word	0x00011880


	//   ....[21]....
        /*04f8*/ 	.word	0x00012a90


	//   ....[22]....
        /*04fc*/ 	.word	0x00013940


	//   ....[23]....
        /*0500*/ 	.word	0x00013970


	//   ....[24]....
        /*0504*/ 	.word	0x00013bd0


	//   ....[25]....
        /*0508*/ 	.word	0x00013da0


	//   ....[26]....
        /*050c*/ 	.word	0x00014d60


	//   ....[27]....
        /*0510*/ 	.word	0x00015d40


	//   ....[28]....
        /*0514*/ 	.word	0x000173f0


	//   ....[29]....
        /*0518*/ 	.word	0x000174f0


	//   ....[30]....
        /*051c*/ 	.word	0x000178d0


	//   ....[31]....
        /*0520*/ 	.word	0x00017930


	//   ....[32]....
        /*0524*/ 	.word	0x00018a80


	//   ....[33]....
        /*0528*/ 	.word	0x00018ad0


	//   ....[34]....
        /*052c*/ 	.word	0x00018b00


	//   ....[35]....
        /*0530*/ 	.word	0x00018b70


	//   ....[36]....
        /*0534*/ 	.word	0x00018b80


	//   ....[37]....
        /*0538*/ 	.word	0x0001a550


	//   ....[38]....
        /*053c*/ 	.word	0x0001bce0


	//   ....[39]....
        /*0540*/ 	.word	0x0001be60


	//   ....[40]....
        /*0544*/ 	.word	0x0001be90


	//   ....[41]....
        /*0548*/ 	.word	0x0001bed0


	//   ....[42]....
        /*054c*/ 	.word	0x0001bf30


	//   ....[43]....
        /*0550*/ 	.word	0x0001bf90


	//   ....[44]....
        /*0554*/ 	.word	0x0001bfd0


	//   ....[45]....
        /*0558*/ 	.word	0x0001c180


	//   ....[46]....
        /*055c*/ 	.word	0x0001c1e0


	//   ....[47]....
        /*0560*/ 	.word	0x0001c220


	//   ....[48]....
        /*0564*/ 	.word	0x0001c260


	//   ....[49]....
        /*0568*/ 	.word	0x0001c290


	//   ....[50]....
        /*056c*/ 	.word	0x0001c2c0


	//   ....[51]....
        /*0570*/ 	.word	0x0001c360


	//   ....[52]....
        /*0574*/ 	.word	0x0001c3c0


	//   ....[53]....
        /*0578*/ 	.word	0x0001c450


	//   ....[54]....
        /*057c*/ 	.word	0x00021ae0


	//   ....[55]....
        /*0580*/ 	.word	0x00021af0


	//   ....[56]....
        /*0584*/ 	.word	0x00021c00


	//   ....[57]....
        /*0588*/ 	.word	0x00021c60


	//   ....[58]....
        /*058c*/ 	.word	0x00021ca0


	//   ....[59]....
        /*0590*/ 	.word	0x00021ce0


	//   ....[60]....
        /*0594*/ 	.word	0x00021d10


	//   ....[61]....
        /*0598*/ 	.word	0x00021d40


	//   ....[62]....
        /*059c*/ 	.word	0x00021ed0


	//   ....[63]....
        /*05a0*/ 	.word	0x00021f30


	//   ....[64]....
        /*05a4*/ 	.word	0x00021f70


	//   ....[65]....
        /*05a8*/ 	.word	0x00021fb0


	//   ....[66]....
        /*05ac*/ 	.word	0x00021fe0


	//   ....[67]....
        /*05b0*/ 	.word	0x00022010


	//   ....[68]....
        /*05b4*/ 	.word	0x000220d0


	//   ....[69]....
        /*05b8*/ 	.word	0x000220f0


	//   ....[70]....
        /*05bc*/ 	.word	0x00022160


	//   ....[71]....
        /*05c0*/ 	.word	0x000227f0


	//   ....[72]....
        /*05c4*/ 	.word	0x00022c50


	//   ....[73]....
        /*05c8*/ 	.word	0x00022cf0


	//   ....[74]....
        /*05cc*/ 	.word	0x00022d90


	//   ....[75]....
        /*05d0*/ 	.word	0x00022e30


	//   ....[76]....
        /*05d4*/ 	.word	0x00022ed0


	//   ....[77]....
        /*05d8*/ 	.word	0x00022f70


	//   ....[78]....
        /*05dc*/ 	.word	0x00023010


	//   ....[79]....
        /*05e0*/ 	.word	0x000230b0


	//   ....[80]....
        /*05e4*/ 	.word	0x000231a0


	//   ....[81]....
        /*05e8*/ 	.word	0x00023240


	//   ....[82]....
        /*05ec*/ 	.word	0x000232e0


	//   ....[83]....
        /*05f0*/ 	.word	0x00023380


	//   ....[84]....
        /*05f4*/ 	.word	0x00023420


	//   ....[85]....
        /*05f8*/ 	.word	0x000234c0


	//   ....[86]....
        /*05fc*/ 	.word	0x00023560


	//   ....[87]....
        /*0600*/ 	.word	0x00023600


	//   ....[88]....
        /*0604*/ 	.word	0x000239f0


	//   ....[89]....
        /*0608*/ 	.word	0x00023cd0


	//   ....[90]....
        /*060c*/ 	.word	0x000240f0


	//   ....[91]....
        /*0610*/ 	.word	0x00024180


	//   ....[92]....
        /*0614*/ 	.word	0x00024220


	//   ....[93]....
        /*0618*/ 	.word	0x000242d0


	//   ....[94]....
        /*061c*/ 	.word	0x00024350


	//   ....[95]....
        /*0620*/ 	.word	0x000243d0


	//   ....[96]....
        /*0624*/ 	.word	0x00024450


	//   ....[97]....
        /*0628*/ 	.word	0x000244d0


	//   ....[98]....
        /*062c*/ 	.word	0x00024560


	//   ....[99]....
        /*0630*/ 	.word	0x00024620


	//   ....[100]....
        /*0634*/ 	.word	0x000246a0


	//   ....[101]....
        /*0638*/ 	.word	0x00024720


	//   ....[102]....
        /*063c*/ 	.word	0x000247a0


	//   ....[103]....
        /*0640*/ 	.word	0x00024820


	//   ....[104]....
        /*0644*/ 	.word	0x00024890


	//   ....[105]....
        /*0648*/ 	.word	0x00024930


	//   ....[106]....
        /*064c*/ 	.word	0x000249c0


	//   ....[107]....
        /*0650*/ 	.word	0x00024af0


	//----- nvinfo : EIATTR_REG_RECONFIG
	.align		4
.L_943:
        /*0654*/ 	.byte	0x01, 0x54
	.zero		2


	//----- nvinfo : EIATTR_SYSCALL_OFFSETS
	.align		4
        /*0658*/ 	.byte	0x04, 0x46
        /*065a*/ 	.short	(.L_945 - .L_944)


	//   ....[0]....
.L_944:
        /*065c*/ 	.word	0x00001c10


	//   ....[1]....
        /*0660*/ 	.word	0x00001d60


	//   ....[2]....
        /*0664*/ 	.word	0x00007090


	//   ....[3]....
        /*0668*/ 	.word	0x00007530


	//   ....[4]....
        /*066c*/ 	.word	0x0001e930


	//   ....[5]....
        /*0670*/ 	.word	0x0001ea70


	//   ....[6]....
        /*0674*/ 	.word	0x0001eb70


	//----- nvinfo : EIATTR_MBARRIER_INSTR_OFFSETS
	.align		4
.L_945:
        /*0678*/ 	.byte	0x04, 0x39
        /*067a*/ 	.short	(.L_947 - .L_946)


	//   ....[0]....
.L_946:
        /*067c*/ 	.word	0x00000360
        /*0680*/ 	.word	0x000000ff
        /*0684*/ 	.word	0x00038800
        /*0688*/ 	.short	0x0100
        /*068a*/ 	.byte	0x08
	.zero		1


	//   ....[1]....
        /*068c*/ 	.word	0x00000370
        /*0690*/ 	.word	0x000000ff
        /*0694*/ 	.word	0x00038810
        /*0698*/ 	.short	0x0100
        /*069a*/ 	.byte	0x08
	.zero		1


	//   ....[2]....
        /*069c*/ 	.word	0x00000380
        /*06a0*/ 	.word	0x000000ff
        /*06a4*/ 	.word	0x00038820
        /*06a8*/ 	.short	0x0100
        /*06aa*/ 	.byte	0x08
	.zero		1


	//   ....[3]....
        /*06ac*/ 	.word	0x00000430
        /*06b0*/ 	.word	0x000000ff
        /*06b4*/ 	.word	0x00038830
        /*06b8*/ 	.short	0x0100
        /*06ba*/ 	.byte	0x06
	.zero		1


	//   ....[4]....
        /*06bc*/ 	.word	0x00000440
        /*06c0*/ 	.word	0x000000ff
        /*06c4*/ 	.word	0x00038840
        /*06c8*/ 	.short	0x0100
        /*06ca*/ 	.byte	0x06
	.zero		1


	//   ....[5]....
        /*06cc*/ 	.word	0x00000450
        /*06d0*/ 	.word	0x000000ff
        /*06d4*/ 	.word	0x00038838
        /*06d8*/ 	.short	0x0100
        /*06da*/ 	.byte	0x06
	.zero		1


	//   ....[6]....
        /*06dc*/ 	.word	0x00000460
        /*06e0*/ 	.word	0x000000ff
        /*06e4*/ 	.word	0x00038848
        /*06e8*/ 	.short	0x0100
        /*06ea*/ 	.byte	0x06
	.zero		1


	//   ....[7]....
        /*06ec*/ 	.word	0x00000590
        /*06f0*/ 	.word	0x000000ff
        /*06f4*/ 	.word	0x00038850
        /*06f8*/ 	.short	0x0100
        /*06fa*/ 	.byte	0x08
	.zero		1


	//   ....[8]....
        /*06fc*/ 	.word	0x000005a0
        /*0700*/ 	.word	0x000000ff
        /*0704*/ 	.word	0x00038860
        /*0708*/ 	.short	0x0100
        /*070a*/ 	.byte	0x08
	.zero		1


	//   ....[9]....
        /*070c*/ 	.word	0x000005b0
        /*0710*/ 	.word	0x000000ff
        /*0714*/ 	.word	0x00038858
        /*0718*/ 	.short	0x0100
        /*071a*/ 	.byte	0x08
	.zero		1


	//   ....[10]....
        /*071c*/ 	.word	0x000005c0
        /*0720*/ 	.word	0x000000ff
        /*0724*/ 	.word	0x00038868
        /*0728*/ 	.short	0x0100
        /*072a*/ 	.byte	0x08
	.zero		1


	//   ....[11]....
        /*072c*/ 	.word	0x000006b0
        /*0730*/ 	.word	0x000000ff
        /*0734*/ 	.word	0x00038870
        /*0738*/ 	.short	0x0100
        /*073a*/ 	.byte	0x06
	.zero		1


	//   ....[12]....
        /*073c*/ 	.word	0x000006c0
        /*0740*/ 	.word	0x000000ff
        /*0744*/ 	.word	0x00038880
        /*0748*/ 	.short	0x0100
        /*074a*/ 	.byte	0x06
	.zero		1


	//   ....[13]....
        /*074c*/ 	.word	0x000006d0
        /*0750*/ 	.word	0x000000ff
        /*0754*/ 	.word	0x00038878
        /*0758*/ 	.short	0x0100
        /*075a*/ 	.byte	0x06
	.zero		1


	//   ....[14]....
        /*075c*/ 	.word	0x000006e0
        /*0760*/ 	.word	0x000000ff
        /*0764*/ 	.word	0x00038888
        /*0768*/ 	.short	0x0100
        /*076a*/ 	.byte	0x06
	.zero		1


	//   ....[15]....
        /*076c*/ 	.word	0x00000810
        /*0770*/ 	.word	0x000000ff
        /*0774*/ 	.word	0x00038890
        /*0778*/ 	.short	0x0100
        /*077a*/ 	.byte	0x08
	.zero		1


	//   ....[16]....
        /*077c*/ 	.word	0x00000820
        /*0780*/ 	.word	0x000000ff
        /*0784*/ 	.word	0x000388a0
        /*0788*/ 	.short	0x0100
        /*078a*/ 	.byte	0x08
	.zero		1


	//   ....[17]....
        /*078c*/ 	.word	0x00000830
        /*0790*/ 	.word	0x000000ff
        /*0794*/ 	.word	0x00038898
        /*0798*/ 	.short	0x0100
        /*079a*/ 	.byte	0x08
	.zero		1


	//   ....[18]....
        /*079c*/ 	.word	0x00000840
        /*07a0*/ 	.word	0x000000ff
        /*07a4*/ 	.word	0x000388a8
        /*07a8*/ 	.short	0x0100
        /*07aa*/ 	.byte	0x08
	.zero		1


	//   ....[19]....
        /*07ac*/ 	.word	0x00000970
        /*07b0*/ 	.word	0x000000ff
        /*07b4*/ 	.word	0x000388b0
        /*07b8*/ 	.short	0x0100
        /*07ba*/ 	.byte	0x08
	.zero		1


	//   ....[20]....
        /*07bc*/ 	.word	0x00000980
        /*07c0*/ 	.word	0x000000ff
        /*07c4*/ 	.word	0x000388c0
        /*07c8*/ 	.short	0x0100
        /*07ca*/ 	.byte	0x08
	.zero		1


	//   ....[21]....
        /*07cc*/ 	.word	0x00000990
        /*07d0*/ 	.word	0x000000ff
        /*07d4*/ 	.word	0x000388b8
        /*07d8*/ 	.short	0x0100
        /*07da*/ 	.byte	0x08
	.zero		1


	//   ....[22]....
        /*07dc*/ 	.word	0x000009a0
        /*07e0*/ 	.word	0x000000ff
        /*07e4*/ 	.word	0x000388c8
        /*07e8*/ 	.short	0x0100
        /*07ea*/ 	.byte	0x08
	.zero		1


	//   ....[23]....
        /*07ec*/ 	.word	0x000029e0
        /*07f0*/ 	.word	0x00000046
        /*07f4*/ 	.word	0x00038890
        /*07f8*/ 	.short	0x010a
        /*07fa*/ 	.byte	0x3f
	.zero		1


	//   ....[24]....
        /*07fc*/ 	.word	0x00003430
        /*0800*/ 	.word	0x00000046
        /*0804*/ 	.word	0x00038890
        /*0808*/ 	.short	0x010a
        /*080a*/ 	.byte	0x3f
	.zero		1


	//   ....[25]....
        /*080c*/ 	.word	0x00003d40
        /*0810*/ 	.word	0x00000046
        /*0814*/ 	.word	0x00038890
        /*0818*/ 	.short	0x010a
        /*081a*/ 	.byte	0x3f
	.zero		1


	//   ....[26]....
        /*081c*/ 	.word	0x00003f40
        /*0820*/ 	.word	0x00000004
        /*0824*/ 	.word	0x00000000
        /*0828*/ 	.short	0x0101
        /*082a*/ 	.byte	0x3f
	.zero		1


	//   ....[27]....
        /*082c*/ 	.word	0x00003f80
        /*0830*/ 	.word	0x00000046
        /*0834*/ 	.word	0x000388b0
        /*0838*/ 	.short	0x010a
        /*083a*/ 	.byte	0x3f
	.zero		1


	//   ....[28]....
        /*083c*/ 	.word	0x000045e0
        /*0840*/ 	.word	0x00000046
        /*0844*/ 	.word	0x00000000
        /*0848*/ 	.short	0x0101
        /*084a*/ 	.byte	0x3f
	.zero		1


	//   ....[29]....
        /*084c*/ 	.word	0x000052b0
        /*0850*/ 	.word	0x00000000
        /*0854*/ 	.word	0x00000000
        /*0858*/ 	.short	0x0101
        /*085a*/ 	.byte	0x3f
	.zero		1


	//   ....[30]....
        /*085c*/ 	.word	0x00005e20
        /*0860*/ 	.word	0x00000000
        /*0864*/ 	.word	0x00000000
        /*0868*/ 	.short	0x0101
        /*086a*/ 	.byte	0x3f
	.zero		1


	//   ....[31]....
        /*086c*/ 	.word	0x00007120
        /*0870*/ 	.word	0x00000012
        /*0874*/ 	.word	0x00038800
        /*0878*/ 	.short	0x010a
        /*087a*/ 	.byte	0x3f
	.zero		1


	//   ....[32]....
        /*087c*/ 	.word	0x00007170
        /*0880*/ 	.word	0x00000012
        /*0884*/ 	.word	0x00038800
        /*0888*/ 	.short	0x010a
        /*088a*/ 	.byte	0x3f
	.zero		1


	//   ....[33]....
        /*088c*/ 	.word	0x00007da0
        /*0890*/ 	.word	0x00000012
        /*0894*/ 	.word	0x00038800
        /*0898*/ 	.short	0x010a
        /*089a*/ 	.byte	0x3f
	.zero		1


	//   ....[34]....
        /*089c*/ 	.word	0x000091e0
        /*08a0*/ 	.word	0x00000012
        /*08a4*/ 	.word	0x00038800
        /*08a8*/ 	.short	0x010a
        /*08aa*/ 	.byte	0x3f
	.zero		1


	//   ....[35]....
        /*08ac*/ 	.word	0x0000a1e0
        /*08b0*/ 	.word	0x00000014
        /*08b4*/ 	.word	0x00038830
        /*08b8*/ 	.short	0x010a
        /*08ba*/ 	.byte	0x3f
	.zero		1


	//   ....[36]....
        /*08bc*/ 	.word	0x0000a290
        /*08c0*/ 	.word	0x00000014
        /*08c4*/ 	.word	0x00038830
        /*08c8*/ 	.short	0x010a
        /*08ca*/ 	.byte	0x3f
	.zero		1


	//   ....[37]....
        /*08cc*/ 	.word	0x0000a5a0
        /*08d0*/ 	.word	0x00000012
        /*08d4*/ 	.word	0x00038810
        /*08d8*/ 	.short	0x010a
        /*08da*/ 	.byte	0x3f
	.zero		1


	//   ....[38]....
        /*08dc*/ 	.word	0x0000a5f0
        /*08e0*/ 	.word	0x00000014
        /*08e4*/ 	.word	0x00038850
        /*08e8*/ 	.short	0x010a
        /*08ea*/ 	.byte	0x3f
	.zero		1


	//   ....[39]....
        /*08ec*/ 	.word	0x0000a680
        /*08f0*/ 	.word	0x00000014
        /*08f4*/ 	.word	0x00038850
        /*08f8*/ 	.short	0x010a
        /*08fa*/ 	.byte	0x3f
	.zero		1


	//   ....[40]....
        /*08fc*/ 	.word	0x0000c0a0
        /*0900*/ 	.word	0x00000000
        /*0904*/ 	.word	0x00000000
        /*0908*/ 	.short	0x0101
        /*090a*/ 	.byte	0x3f
	.zero		1


	//   ....[41]....
        /*090c*/ 	.word	0x0000d970
        /*0910*/ 	.word	0x00000014
        /*0914*/ 	.word	0x00000000
        /*0918*/ 	.short	0x0101
        /*091a*/ 	.byte	0x3f
	.zero		1


	//   ....[42]....
        /*091c*/ 	.word	0x0000dcb0
        /*0920*/ 	.word	0x000000c7
        /*0924*/ 	.word	0x00038830
        /*0928*/ 	.short	0x010a
        /*092a*/ 	.byte	0x3f
	.zero		1


	//   ....[43]....
        /*092c*/ 	.word	0x0000dd20
        /*0930*/ 	.word	0x000000c7
        /*0934*/ 	.word	0x00038830
        /*0938*/ 	.short	0x010a
        /*093a*/ 	.byte	0x3f
	.zero		1


	//   ....[44]....
        /*093c*/ 	.word	0x0000df90
        /*0940*/ 	.word	0x000000c7
        /*0944*/ 	.word	0x00038850
        /*0948*/ 	.short	0x010a
        /*094a*/ 	.byte	0x3f
	.zero		1


	//   ....[45]....
        /*094c*/ 	.word	0x0000dfe0
        /*0950*/ 	.word	0x000000c7
        /*0954*/ 	.word	0x00038850
        /*0958*/ 	.short	0x010a
        /*095a*/ 	.byte	0x3f
	.zero		1


	//   ....[46]....
        /*095c*/ 	.word	0x0000f8d0
        /*0960*/ 	.word	0x00000015
        /*0964*/ 	.word	0x00000000
        /*0968*/ 	.short	0x0101
        /*096a*/ 	.byte	0x3f
	.zero		1


	//   ....[47]....
        /*096c*/ 	.word	0x000118a0
        /*0970*/ 	.word	0x000000c7
        /*0974*/ 	.word	0x00000000
        /*0978*/ 	.short	0x0101
        /*097a*/ 	.byte	0x3f
	.zero		1


	//   ....[48]....
        /*097c*/ 	.word	0x00011c20
        /*0980*/ 	.word	0x000000bc
        /*0984*/ 	.word	0x00038830
        /*0988*/ 	.short	0x010a
        /*098a*/ 	.byte	0x3f
	.zero		1


	//   ....[49]....
        /*098c*/ 	.word	0x00011c90
        /*0990*/ 	.word	0x000000bc
        /*0994*/ 	.word	0x00038830
        /*0998*/ 	.short	0x010a
        /*099a*/ 	.byte	0x3f
	.zero		1


	//   ....[50]....
        /*099c*/ 	.word	0x00011f00
        /*09a0*/ 	.word	0x000000bc
        /*09a4*/ 	.word	0x00038850
        /*09a8*/ 	.short	0x010a
        /*09aa*/ 	.byte	0x3f
	.zero		1


	//   ....[51]....
        /*09ac*/ 	.word	0x00011f50
        /*09b0*/ 	.word	0x000000bc
        /*09b4*/ 	.word	0x00038850
        /*09b8*/ 	.short	0x010a
        /*09ba*/ 	.byte	0x3f
	.zero		1


	//   ....[52]....
        /*09bc*/ 	.word	0x000140c0
        /*09c0*/ 	.word	0x0000009a
        /*09c4*/ 	.word	0x00000000
        /*09c8*/ 	.short	0x0101
        /*09ca*/ 	.byte	0x3f
	.zero		1


	//   ....[53]....
        /*09cc*/ 	.word	0x00014d80
        /*09d0*/ 	.word	0x000000bc
        /*09d4*/ 	.word	0x00000000
        /*09d8*/ 	.short	0x0101
        /*09da*/ 	.byte	0x3f
	.zero		1


	//   ....[54]....
        /*09dc*/ 	.word	0x00014ee0
        /*09e0*/ 	.word	0x000000bd
        /*09e4*/ 	.word	0x00038830
        /*09e8*/ 	.short	0x010a
        /*09ea*/ 	.byte	0x3f
	.zero		1


	//   ....[55]....
        /*09ec*/ 	.word	0x00014f50
        /*09f0*/ 	.word	0x000000bd
        /*09f4*/ 	.word	0x00038830
        /*09f8*/ 	.short	0x010a
        /*09fa*/ 	.byte	0x3f
	.zero		1


	//   ....[56]....
        /*09fc*/ 	.word	0x000151c0
        /*0a00*/ 	.word	0x000000bd
        /*0a04*/ 	.word	0x00038850
        /*0a08*/ 	.short	0x010a
        /*0a0a*/ 	.byte	0x3f
	.zero		1


	//   ....[57]....
        /*0a0c*/ 	.word	0x00015210
        /*0a10*/ 	.word	0x000000bd
        /*0a14*/ 	.word	0x00038850
        /*0a18*/ 	.short	0x010a
        /*0a1a*/ 	.byte	0x3f
	.zero		1


	//   ....[58]....
        /*0a1c*/ 	.word	0x00016ae0
        /*0a20*/ 	.word	0x0000000e
        /*0a24*/ 	.word	0x00000000
        /*0a28*/ 	.short	0x0101
        /*0a2a*/ 	.byte	0x3f
	.zero		1


	//   ....[59]....
        /*0a2c*/ 	.word	0x00018aa0
        /*0a30*/ 	.word	0x000000bd
        /*0a34*/ 	.word	0x00000000
        /*0a38*/ 	.short	0x0101
        /*0a3a*/ 	.byte	0x3f
	.zero		1


	//   ....[60]....
        /*0a3c*/ 	.word	0x0001adc0
        /*0a40*/ 	.word	0x00000000
        /*0a44*/ 	.word	0x00000000
        /*0a48*/ 	.short	0x0101
        /*0a4a*/ 	.byte	0x3f
	.zero		1


	//   ....[61]....
        /*0a4c*/ 	.word	0x0001d490
        /*0a50*/ 	.word	0x00000007
        /*0a54*/ 	.word	0x00038820
        /*0a58*/ 	.short	0x010a
        /*0a5a*/ 	.byte	0x3f
	.zero		1


	//   ....[62]....
        /*0a5c*/ 	.word	0x0001d510
        /*0a60*/ 	.word	0x00000008
        /*0a64*/ 	.word	0x000388a0
        /*0a68*/ 	.short	0x010a
        /*0a6a*/ 	.byte	0x3f
	.zero		1


	//   ....[63]....
        /*0a6c*/ 	.word	0x0001d700
        /*0a70*/ 	.word	0x00000008
        /*0a74*/ 	.word	0x000388c0
        /*0a78*/ 	.short	0x010a
        /*0a7a*/ 	.byte	0x3f
	.zero		1


	//   ....[64]....
        /*0a7c*/ 	.word	0x0001dc60
        /*0a80*/ 	.word	0x00000009
        /*0a84*/ 	.word	0x000388a0
        /*0a88*/ 	.short	0x010a
        /*0a8a*/ 	.byte	0x3f
	.zero		1


	//   ....[65]....
        /*0a8c*/ 	.word	0x0001de30
        /*0a90*/ 	.word	0x00000009
        /*0a94*/ 	.word	0x000388c0
        /*0a98*/ 	.short	0x010a
        /*0a9a*/ 	.byte	0x3f
	.zero		1


	//   ....[66]....
        /*0a9c*/ 	.word	0x0001f090
        /*0aa0*/ 	.word	0x00000005
        /*0aa4*/ 	.word	0x00038840
        /*0aa8*/ 	.short	0x010a
        /*0aaa*/ 	.byte	0x3f
	.zero		1


	//   ....[67]....
        /*0aac*/ 	.word	0x0001f8a0
        /*0ab0*/ 	.word	0x00000009
        /*0ab4*/ 	.word	0x00038820
        /*0ab8*/ 	.short	0x010a
        /*0aba*/ 	.byte	0x3f
	.zero		1


	//   ....[68]....
        /*0abc*/ 	.word	0x0001f970
        /*0ac0*/ 	.word	0x00000002
        /*0ac4*/ 	.word	0x00038860
        /*0ac8*/ 	.short	0x010a
        /*0aca*/ 	.byte	0x3f
	.zero		1


	//   ....[69]....
        /*0acc*/ 	.word	0x00020110
        /*0ad0*/ 	.word	0x00000002
        /*0ad4*/ 	.word	0x00038840
        /*0ad8*/ 	.short	0x010a
        /*0ada*/ 	.byte	0x3f
	.zero		1


	//   ....[70]....
        /*0adc*/ 	.word	0x00020330
        /*0ae0*/ 	.word	0x00000002
        /*0ae4*/ 	.word	0x00038860
        /*0ae8*/ 	.short	0x010a
        /*0aea*/ 	.byte	0x3f
	.zero		1


	//   ....[71]....
        /*0aec*/ 	.word	0x00020a00
        /*0af0*/ 	.word	0x00000002
        /*0af4*/ 	.word	0x00038840
        /*0af8*/ 	.short	0x010a
        /*0afa*/ 	.byte	0x3f
	.zero		1


	//   ....[72]....
        /*0afc*/ 	.word	0x00020c10
        /*0b00*/ 	.word	0x00000002
        /*0b04*/ 	.word	0x00038860
        /*0b08*/ 	.short	0x010a
        /*0b0a*/ 	.byte	0x3f
	.zero		1


	//   ....[73]....
        /*0b0c*/ 	.word	0x00021250
        /*0b10*/ 	.word	0x00000002
        /*0b14*/ 	.word	0x00038840
        /*0b18*/ 	.short	0x010a
        /*0b1a*/ 	.byte	0x3f
	.zero		1


	//   ....[74]....
        /*0b1c*/ 	.word	0x00021470
        /*0b20*/ 	.word	0x00000002
        /*0b24*/ 	.word	0x00038860
        /*0b28*/ 	.short	0x010a
        /*0b2a*/ 	.byte	0x3f
	.zero		1


	//   ....[75]....
        /*0b2c*/ 	.word	0x00022780
        /*0b30*/ 	.word	0x00000000
        /*0b34*/ 	.word	0x00038820
        /*0b38*/ 	.short	0x010a
        /*0b3a*/ 	.byte	0x3f
	.zero		1


	//   ....[76]....
        /*0b3c*/ 	.word	0x00022940
        /*0b40*/ 	.word	0x00000006
        /*0b44*/ 	.word	0x00000000
        /*0b48*/ 	.short	0x010a
        /*0b4a*/ 	.byte	0x3f
	.zero		1


	//   ....[77]....
        /*0b4c*/ 	.word	0x000229b0
        /*0b50*/ 	.word	0x00000007
        /*0b54*/ 	.word	0x00000000
        /*0b58*/ 	.short	0x010a
        /*0b5a*/ 	.byte	0x3f
	.zero		1


	//   ....[78]....
        /*0b5c*/ 	.word	0x00022a20
        /*0b60*/ 	.word	0x00000004
        /*0b64*/ 	.word	0x00000000
        /*0b68*/ 	.short	0x010a
        /*0b6a*/ 	.byte	0x3f
	.zero		1


	//   ....[79]....
        /*0b6c*/ 	.word	0x00022a50
        /*0b70*/ 	.word	0x00000003
        /*0b74*/ 	.word	0x00000000
        /*0b78*/ 	.short	0x010a
        /*0b7a*/ 	.byte	0x3f
	.zero		1


	//   ....[80]....
        /*0b7c*/ 	.word	0x00022ab0
        /*0b80*/ 	.word	0x00000046
        /*0b84*/ 	.word	0x00038890
        /*0b88*/ 	.short	0x010a
        /*0b8a*/ 	.byte	0x3f
	.zero		1


	//   ....[81]....
        /*0b8c*/ 	.word	0x00022b00
        /*0b90*/ 	.word	0x00000046
        /*0b94*/ 	.word	0x00038890
        /*0b98*/ 	.short	0x010a
        /*0b9a*/ 	.byte	0x3f
	.zero		1


	//   ....[82]....
        /*0b9c*/ 	.word	0x00022b50
        /*0ba0*/ 	.word	0x00000046
        /*0ba4*/ 	.word	0x00038890
        /*0ba8*/ 	.short	0x010a
        /*0baa*/ 	.byte	0x3f
	.zero		1


	//   ....[83]....
        /*0bac*/ 	.word	0x00022ba0
        /*0bb0*/ 	.word	0x00000046
        /*0bb4*/ 	.word	0x000388b0
        /*0bb8*/ 	.short	0x010a
        /*0bba*/ 	.byte	0x3f
	.zero		1


	//   ....[84]....
        /*0bbc*/ 	.word	0x000230f0
        /*0bc0*/ 	.word	0x00000012
        /*0bc4*/ 	.word	0x00038800
        /*0bc8*/ 	.short	0x010a
        /*0bca*/ 	.byte	0x3f
	.zero		1


	//   ....[85]....
        /*0bcc*/ 	.word	0x00023640
        /*0bd0*/ 	.word	0x00000012
        /*0bd4*/ 	.word	0x00038800
        /*0bd8*/ 	.short	0x010a
        /*0bda*/ 	.byte	0x3f
	.zero		1


	//   ....[86]....
        /*0bdc*/ 	.word	0x00023690
        /*0be0*/ 	.word	0x00000014
        /*0be4*/ 	.word	0x00038830
        /*0be8*/ 	.short	0x010a
        /*0bea*/ 	.byte	0x3f
	.zero		1


	//   ....[87]....
        /*0bec*/ 	.word	0x000236e0
        /*0bf0*/ 	.word	0x00000012
        /*0bf4*/ 	.word	0x00038810
        /*0bf8*/ 	.short	0x010a
        /*0bfa*/ 	.byte	0x3f
	.zero		1


	//   ....[88]....
        /*0bfc*/ 	.word	0x00023730
        /*0c00*/ 	.word	0x00000014
        /*0c04*/ 	.word	0x00038850
        /*0c08*/ 	.short	0x010a
        /*0c0a*/ 	.byte	0x3f
	.zero		1


	//   ....[89]....
        /*0c0c*/ 	.word	0x00023780
        /*0c10*/ 	.word	0x000000c7
        /*0c14*/ 	.word	0x00038830
        /*0c18*/ 	.short	0x010a
        /*0c1a*/ 	.byte	0x3f
	.zero		1


	//   ....[90]....
        /*0c1c*/ 	.word	0x000237d0
        /*0c20*/ 	.word	0x000000c7
        /*0c24*/ 	.word	0x00038850
        /*0c28*/ 	.short	0x010a
        /*0c2a*/ 	.byte	0x3f
	.zero		1


	//   ....[91]....
        /*0c2c*/ 	.word	0x00023820
        /*0c30*/ 	.word	0x000000bc
        /*0c34*/ 	.word	0x00038830
        /*0c38*/ 	.short	0x010a
        /*0c3a*/ 	.byte	0x3f
	.zero		1


	//   ....[92]....
        /*0c3c*/ 	.word	0x00023870
        /*0c40*/ 	.word	0x000000bc
        /*0c44*/ 	.word	0x00038850
        /*0c48*/ 	.short	0x010a
        /*0c4a*/ 	.byte	0x3f
	.zero		1


	//   ....[93]....
        /*0c4c*/ 	.word	0x000238c0
        /*0c50*/ 	.word	0x000000bd
        /*0c54*/ 	.word	0x00038830
        /*0c58*/ 	.short	0x010a
        /*0c5a*/ 	.byte	0x3f
	.zero		1


	//   ....[94]....
        /*0c5c*/ 	.word	0x00023910
        /*0c60*/ 	.word	0x000000bd
        /*0c64*/ 	.word	0x00038850
        /*0c68*/ 	.short	0x010a
        /*0c6a*/ 	.byte	0x3f
	.zero		1


	//   ....[95]....
        /*0c6c*/ 	.word	0x00023ab0
        /*0c70*/ 	.word	0x00000007
        /*0c74*/ 	.word	0x00038820
        /*0c78*/ 	.short	0x010a
        /*0c7a*/ 	.byte	0x3f
	.zero		1


	//   ....[96]....
        /*0c7c*/ 	.word	0x00023b00
        /*0c80*/ 	.word	0x00000008
        /*0c84*/ 	.word	0x000388a0
        /*0c88*/ 	.short	0x010a
        /*0c8a*/ 	.byte	0x3f
	.zero		1


	//   ....[97]....
        /*0c8c*/ 	.word	0x00023b50
        /*0c90*/ 	.word	0x00000008
        /*0c94*/ 	.word	0x000388c0
        /*0c98*/ 	.short	0x010a
        /*0c9a*/ 	.byte	0x3f
	.zero		1


	//   ....[98]....
        /*0c9c*/ 	.word	0x00023ba0
        /*0ca0*/ 	.word	0x00000009
        /*0ca4*/ 	.word	0x000388a0
        /*0ca8*/ 	.short	0x010a
        /*0caa*/ 	.byte	0x3f
	.zero		1


	//   ....[99]....
        /*0cac*/ 	.word	0x00023bf0
        /*0cb0*/ 	.word	0x00000009
        /*0cb4*/ 	.word	0x000388c0
        /*0cb8*/ 	.short	0x010a
        /*0cba*/ 	.byte	0x3f
	.zero		1


	//   ....[100]....
        /*0cbc*/ 	.word	0x00023d90
        /*0cc0*/ 	.word	0x00000005
        /*0cc4*/ 	.word	0x00038840
        /*0cc8*/ 	.short	0x010a
        /*0cca*/ 	.byte	0x3f
	.zero		1


	//   ....[101]....
        /*0ccc*/ 	.word	0x00023e10
        /*0cd0*/ 	.word	0x00000005
        /*0cd4*/ 	.word	0x00038820
        /*0cd8*/ 	.short	0x010a
        /*0cda*/ 	.byte	0x3f
	.zero		1


	//   ....[102]....
        /*0cdc*/ 	.word	0x00023e60
        /*0ce0*/ 	.word	0x00000002
        /*0ce4*/ 	.word	0x00038860
        /*0ce8*/ 	.short	0x010a
        /*0cea*/ 	.byte	0x3f
	.zero		1


	//   ....[103]....
        /*0cec*/ 	.word	0x00023eb0
        /*0cf0*/ 	.word	0x00000002
        /*0cf4*/ 	.word	0x00038840
        /*0cf8*/ 	.short	0x010a
        /*0cfa*/ 	.byte	0x3f
	.zero		1


	//   ....[104]....
        /*0cfc*/ 	.word	0x00023f00
        /*0d00*/ 	.word	0x00000002
        /*0d04*/ 	.word	0x00038860
        /*0d08*/ 	.short	0x010a
        /*0d0a*/ 	.byte	0x3f
	.zero		1


	//   ....[105]....
        /*0d0c*/ 	.word	0x00023f50
        /*0d10*/ 	.word	0x00000002
        /*0d14*/ 	.word	0x00038840
        /*0d18*/ 	.short	0x010a
        /*0d1a*/ 	.byte	0x3f
	.zero		1


	//   ....[106]....
        /*0d1c*/ 	.word	0x00023fa0
        /*0d20*/ 	.word	0x00000002
        /*0d24*/ 	.word	0x00038860
        /*0d28*/ 	.short	0x010a
        /*0d2a*/ 	.byte	0x3f
	.zero		1


	//   ....[107]....
        /*0d2c*/ 	.word	0x00023ff0
        /*0d30*/ 	.word	0x00000002
        /*0d34*/ 	.word	0x00038840
        /*0d38*/ 	.short	0x010a
        /*0d3a*/ 	.byte	0x3f
	.zero		1


	//   ....[108]....
        /*0d3c*/ 	.word	0x00024040
        /*0d40*/ 	.word	0x00000002
        /*0d44*/ 	.word	0x00038860
        /*0d48*/ 	.short	0x010a
        /*0d4a*/ 	.byte	0x3f
	.zero		1


	//   ....[109]....
        /*0d4c*/ 	.word	0x00024a10
        /*0d50*/ 	.word	0x00000000
        /*0d54*/ 	.word	0x00038820
        /*0d58*/ 	.short	0x010a
        /*0d5a*/ 	.byte	0x3f
	.zero		1


	//   ....[110]....
        /*0d5c*/ 	.word	0x00024bb0
        /*0d60*/ 	.word	0x00000006
        /*0d64*/ 	.word	0x00000000
        /*0d68*/ 	.short	0x010a
        /*0d6a*/ 	.byte	0x3f
	.zero		1


	//   ....[111]....
        /*0d6c*/ 	.word	0x00024c00
        /*0d70*/ 	.word	0x00000007
        /*0d74*/ 	.word	0x00000000
        /*0d78*/ 	.short	0x010a
        /*0d7a*/ 	.byte	0x3f
	.zero		1


	//   ....[112]....
        /*0d7c*/ 	.word	0x00024c50
        /*0d80*/ 	.word	0x00000004
        /*0d84*/ 	.word	0x00000000
        /*0d88*/ 	.short	0x010a
        /*0d8a*/ 	.byte	0x3f
	.zero		1


	//----- nvinfo : EIATTR_NUM_MBARRIERS
	.align		4
.L_947:
        /*0d8c*/ 	.byte	0x03, 0x38
        /*0d8e*/ 	.short	0x0017


	//----- nvinfo : EIATTR_EXIT_INSTR_OFFSETS
	.align		4
        /*0d90*/ 	.byte	0x04, 0x1c
        /*0d92*/ 	.short	(.L_949 - .L_948)


	//   ....[0]....
.L_948:
        /*0d94*/ 	.word	0x00022aa0


	//----- nvinfo : EIATTR_MAX_THREADS
	.align		4
.L_949:
        /*0d98*/ 	.byte	0x04, 0x05
        /*0d9a*/ 	.short	(.L_951 - .L_950)
.L_950:
        /*0d9c*/ 	.word	0x00000180
        /*0da0*/ 	.word	0x00000001
        /*0da4*/ 	.word	0x00000001


	//----- nvinfo : EIATTR_CRS_STACK_SIZE
	.align		4
.L_951:
        /*0da8*/ 	.byte	0x04, 0x1e
        /*0daa*/ 	.short	(.L_953 - .L_952)
.L_952:
        /*0dac*/ 	.word	0x00000000


	//----- nvinfo : EIATTR_CBANK_PARAM_SIZE
	.align		4
.L_953:
        /*0db0*/ 	.byte	0x03, 0x19
        /*0db2*/ 	.short	0x0b70


	//----- nvinfo : EIATTR_PARAM_CBANK
	.align		4
        /*0db4*/ 	.byte	0x04, 0x0a
        /*0db6*/ 	.short	(.L_955 - .L_954)
	.align		4
.L_954:
        /*0db8*/ 	.word	index@(.nv.constant0._ZN7cutlass13device_kernelIN5flash11enable_sm90INS1_16FlashAttnFwdSm90INS1_25CollectiveMainloopFwdSm90ILi2EN4cute5tupleIJNS5_1CILi1EEES8_S8_EEENS6_IJNS7_ILi64EEESA_SA_EEELi512ENS_10bfloat16_tEfNS_4arch4Sm90ELb0ELb1ELb0ELb1ELb0ELb1ELb1ELb0ELb0ELb0ELb0ELb0EEENS1_21CollectiveEpilogueFwdINS6_IJSA_NS7_ILi512EEESA_EEES9_SC_SE_Li256ELb1ELb0ELb0ELb0EEENS1_36VarlenDynamicPersistentTileSchedulerILi64ELi64ELi256ELi32ELb0ELb0ELb1ELb1ELb0ELb1EEEEEEEEEvNT_6ParamsE)
        /*0dbc*/ 	.short	0x0210
        /*0dbe*/ 	.short	0x0b70


	//----- nvinfo : EIATTR_SW_WAR
	.align		4
.L_955:
        /*0dc0*/ 	.byte	0x04, 0x36
        /*0dc2*/ 	.short	(.L_957 - .L_956)
.L_956:
        /*0dc4*/ 	.word	0x00000008
.L_957:


//--------------------- .nv.info._ZN7cutlass13device_kernelIN5flash11enable_sm90INS1_16FlashAttnFwdSm90INS1_25CollectiveMainloopFwdSm90ILi2EN4cute5tupleIJNS5_1CILi1EEES8_S8_EEENS6_IJNS7_ILi64EEESA_SA_EEELi512ENS_10bfloat16_tEfNS_4arch4Sm90ELb1ELb0ELb0ELb0ELb0ELb0ELb0ELb0ELb0ELb0ELb0ELb0EEENS1_21CollectiveEpilogueFwdINS6_IJSA_NS7_ILi512EEESA_EEES9_SC_SE_Li256ELb0ELb0ELb0ELb0EEENS1_30DynamicPersistentTileSchedulerILi256ELi32ELb0ELb0ELb1EEEEEEEEEvNT_6ParamsE --------------------------
	.section	.nv.info._ZN7cutlass13device_kernelIN5flash11enable_sm90INS1_16FlashAttnFwdSm90INS1_25CollectiveMainloopFwdSm90ILi2EN4cute5tupleIJNS5_1CILi1EEES8_S8_EEENS6_IJNS7_ILi64EEESA_SA_EEELi512ENS_10bfloat16_tEfNS_4arch4Sm90ELb1ELb0ELb0ELb0ELb0ELb0ELb0ELb0ELb0ELb0ELb0ELb0EEENS1_21CollectiveEpilogueFwdINS6_IJSA_NS7_ILi512EEESA_EEES9_SC_SE_Li256ELb0ELb0ELb0ELb0EEENS1_30DynamicPersistentTileSchedulerILi256ELi32ELb0ELb0ELb1EEEEEEEEEvNT_6ParamsE,"",@"SHT_CUDA_INFO"
	.sectionflags	@""
	.align	4


	//----- nvinfo : EIATTR_CUDA_API_VERSION
	.align		4
        /*0000*/ 	.byte	0x04, 0x37
        /*0002*/ 	.short	(.L_959 - .L_958)
.L_958:
        /*0004*/ 	.word	0x00000082


	//----- nvinfo : EIATTR_KPARAM_INFO
	.align		4
.L_959:
        /*0008*/ 	.byte	0x04, 0x17
        /*000a*/ 	.short	(.L_961 - .L_960)
.L_960:
        /*000c*/ 	.word	0x00000000
        /*0010*/ 	.short	0x0000
        /*0012*/ 	.short	0x0070
        /*0014*/ 	.byte	0x00, 0xf0, 0x01, 0x2e


	//----- nvinfo : EIATTR_SPARSE_MMA_MASK
	.align		4
.L_961:
        /*0018*/ 	.byte	0x03, 0x50
        /*001a*/ 	.short	0x0000


	//----- nvinfo : EIATTR_MAXREG_COUNT
	.align		4
        /*001c*/ 	.byte	0x03, 0x1b
        /*001e*/ 	.short	0x00a8


	//----- nvinfo : EIATTR_NUM_BARRIERS
	.align		4
        /*0020*/ 	.byte	0x02, 0x4c
        /*0022*/ 	.byte	0x10
	.zero		1


	//----- nvinfo : EIATTR_EXTERNS
	.align		4
        /*0024*/ 	.byte	0x04, 0x0f
        /*0026*/ 	.short	(.L_963 - .L_962)


	//   ....[0]....
	.align		4
.L_962:
        /*0028*/ 	.word	index@(__assertfail)


	//----- nvinfo : EIATTR_MERCURY_ISA_VERSION
	.align		4
.L_963:
        /*002c*/ 	.byte	0x03, 0x5f
        /*002e*/ 	.short	0x0101


	//----- nvinfo : EIATTR_INT_WARP_WIDE_INSTR_OFFSETS
	.align		4
        /*0030*/ 	.byte	0x04, 0x31
        /*0032*/ 	.short	(.L_965 - .L_964)


	//   ....[0]....
.L_964:
        /*0034*/ 	.word	0x00000180


	//   ....[1]....
        /*0038*/ 	.word	0x000001b0


	//   ....[2]....
        /*003c*/ 	.word	0x000001c0


	//   ....[3]....
        /*0040*/ 	.word	0x0000aa90


	//   ....[4]....
        /*0044*/ 	.word	0x0000ab20


	//   ....[5]....
        /*0048*/ 	.word	0x0000b010


	//   ....[6]....
        /*004c*/ 	.word	0x0000d100


	//   ....[7]....
        /*0050*/ 	.word	0x0000d190


	//----- nvinfo : EIATTR_COOP_GROUP_MASK_REGIDS
	.align		4
.L_965:
        /*0054*/ 	.byte	0x04, 0x29
        /*0056*/ 	.short	(.L_967 - .L_966)


	//   ....[0]....
.L_966:
        /*0058*/ 	.word	0xffffffff


	//   ....[1]....
        /*005c*/ 	.word	0xffffffff


	//   ....[2]....
        /*0060*/ 	.word	0xffffffff


	//   ....[3]....
        /*0064*/ 	.word	0xffffffff


	//   ....[4]....
        /*0068*/ 	.word	0xffffffff


	//   ....[5]....
        /*006c*/ 	.word	0xffffffff


	//   ....[6]....
        /*0070*/ 	.word	0xffffffff


	//   ....[7]....
        /*0074*/ 	.word	0xffffffff


	//   ....[8]....
        /*0078*/ 	.word	0xffffffff


	//   ....[9]....
        /*007c*/ 	.word	0xffffffff


	//   ....[10]....
        /*0080*/ 	.word	0xffffffff


	//   ....[11]....
        /*0084*/ 	.word	0xffffffff


	//   ....[12]....
        /*0088*/ 	.word	0xffffffff


	//   ....[13]....
        /*008c*/ 	.word	0xffffffff


	//   ....[14]....
        /*0090*/ 	.word	0xffffffff


	//   ....[15]....
        /*0094*/ 	.word	0xffffffff


	//   ....[16]....
        /*0098*/ 	.word	0xffffffff


	//   ....[17]....
        /*009c*/ 	.word	0xffffffff


	//   ....[18]....
        /*00a0*/ 	.word	0xffffffff


	//   ....[19]....
        /*00a4*/ 	.word	0xffffffff


	//   ....[20]....
        /*00a8*/ 	.word	0xffffffff


	//   ....[21]....
        /*00ac*/ 	.word	0xffffffff


	//   ....[22]....
        /*00b0*/ 	.word	0xffffffff


	//   ....[23]....
        /*00b4*/ 	.word	0xffffffff


	//   ....[24]....
        /*00b8*/ 	.word	0xffffffff


	//   ....[25]....
        /*00bc*/ 	.word	0xffffffff


	//   ....[26]....
        /*00c0*/ 	.word	0xffffffff


	//   ....[27]....
        /*00c4*/ 	.word	0xffffffff


	//   ....[28]....
        /*00c8*/ 	.word	0xffffffff


	//   ....[29]....
        /*00cc*/ 	.word	0xffffffff


	//   ....[30]....
        /*00d0*/ 	.word	0xffffffff


	//   ....[31]....
        /*00d4*/ 	.word	0xffffffff


	//   ....[32]....
        /*00d8*/ 	.word	0xffffffff


	//   ....[33]....
        /*00dc*/ 	.word	0x0500000f


	//   ....[34]....
        /*00e0*/ 	.word	0x0500000f


	//----- nvinfo : EIATTR_COOP_GROUP_INSTR_OFFSETS
	.align		4
.L_967:
        /*00e4*/ 	.byte	0x04, 0x28
        /*00e6*/ 	.short	(.L_969 - .L_968)


	//   ....[0]....
.L_968:
        /*00e8*/ 	.word	0x00000050


	//   ....[1]....
        /*00ec*/ 	.word	0x00000190


	//   ....[2]....
        /*00f0*/ 	.word	0x000001e0


	//   ....[3]....
        /*00f4*/ 	.word	0x00000390


	//   ....[4]....
        /*00f8*/ 	.word	0x000004f0


	//   ....[5]....
        /*00fc*/ 	.word	0x00000610


	//   ....[6]....
        /*0100*/ 	.word	0x00000770


	//   ....[7]....
        /*0104*/ 	.word	0x00001730


	//   ....[8]....
        /*0108*/ 	.word	0x000030a0


	//   ....[9]....
        /*010c*/ 	.word	0x00003a70


	//   ....[10]....
        /*0110*/ 	.word	0x00003bc0


	//   ....[11]....
        /*0114*/ 	.word	0x00003d90


	//   ....[12]....
        /*0118*/ 	.word	0x00003ee0


	//   ....[13]....
        /*011c*/ 	.word	0x00004890


	//   ....[14]....
        /*0120*/ 	.word	0x00004f60


	//   ....[15]....
        /*0124*/ 	.word	0x00005060


	//   ....[16]....
        /*0128*/ 	.word	0x00005300


	//   ....[17]....
        /*012c*/ 	.word	0x00005440


	//   ....[18]....
        /*0130*/ 	.word	0x000066a0


	//   ....[19]....
        /*0134*/ 	.word	0x00006ab0


	//   ....[20]....
        /*0138*/ 	.word	0x00006ae0


	//   ....[21]....
        /*013c*/ 	.word	0x00006da0


	//   ....[22]....
        /*0140*/ 	.word	0x00006f70


	//   ....[23]....
        /*0144*/ 	.word	0x00007f70


	//   ....[24]....
        /*0148*/ 	.word	0x00007fb0


	//   ....[25]....
        /*014c*/ 	.word	0x00007ff0


	//   ....[26]....
        /*0150*/ 	.word	0x00008070


	//   ....[27]....
        /*0154*/ 	.word	0x00008090


	//   ....[28]....
        /*0158*/ 	.word	0x00008af0


	//   ....[29]....
        /*015c*/ 	.word	0x000098a0


	//   ....[30]....
        /*0160*/ 	.word	0x0000a520


	//   ....[31]....
        /*0164*/ 	.word	0x0000d210


	//   ....[32]....
        /*0168*/ 	.word	0x0000d3c0


	//   ....[33]....
        /*016c*/ 	.word	0x0000d9c0


	//   ....[34]....
        /*0170*/ 	.word	0x0000dda0


	//----- nvinfo : EIATTR_REG_RECONFIG
	.align		4
.L_969:
        /*0174*/ 	.byte	0x01, 0x54
	.zero		2


	//----- nvinfo : EIATTR_SYSCALL_OFFSETS
	.align		4
        /*0178*/ 	.byte	0x04, 0x46
        /*017a*/ 	.short	(.L_971 - .L_970)


	//   ....[0]....
.L_970:
        /*017c*/ 	.word	0x00003270


	//   ....[1]....
        /*0180*/ 	.word	0x0000acb0


	//   ....[2]....
        /*0184*/ 	.word	0x0000adf0


	//   ....[3]....
        /*0188*/ 	.word	0x0000aef0


	//----- nvinfo : EIATTR_MBARRIER_INSTR_OFFSETS
	.align		4
.L_971:
        /*018c*/ 	.byte	0x04, 0x39
        /*018e*/ 	.short	(.L_973 - .L_972)


	//   ....[0]....
.L_972:
        /*0190*/ 	.word	0x00000280
        /*0194*/ 	.word	0x000000ff
        /*0198*/ 	.word	0x00028c00
        /*019c*/ 	.short	0x0100
        /*019e*/ 	.byte	0x06
	.zero		1


	//   ....[1]....
        /*01a0*/ 	.word	0x00000290
        /*01a4*/ 	.word	0x000000ff
        /*01a8*/ 	.word	0x00028c20
        /*01ac*/ 	.short	0x0100
        /*01ae*/ 	.byte	0x06
	.zero		1


	//   ....[2]....
        /*01b0*/ 	.word	0x00000340
        /*01b4*/ 	.word	0x000000ff
        /*01b8*/ 	.word	0x00028c30
        /*01bc*/ 	.short	0x0100
        /*01be*/ 	.byte	0x06
	.zero		1


	//   ....[3]....
        /*01c0*/ 	.word	0x00000350
        /*01c4*/ 	.word	0x000000ff
        /*01c8*/ 	.word	0x00028c40
        /*01cc*/ 	.short	0x0100
        /*01ce*/ 	.byte	0x06
	.zero		1


	//   ....[4]....
        /*01d0*/ 	.word	0x00000360
        /*01d4*/ 	.word	0x000000ff
        /*01d8*/ 	.word	0x00028c38
        /*01dc*/ 	.short	0x0100
        /*01de*/ 	.byte	0x06
	.zero		1


	//   ....[5]....
        /*01e0*/ 	.word	0x00000370
        /*01e4*/ 	.word	0x000000ff
        /*01e8*/ 	.word	0x00028c48
        /*01ec*/ 	.short	0x0100
        /*01ee*/ 	.byte	0x06
	.zero		1


	//   ....[6]....
        /*01f0*/ 	.word	0x000004a0
        /*01f4*/ 	.word	0x000000ff
        /*01f8*/ 	.word	0x00028c50
        /*01fc*/ 	.short	0x0100
        /*01fe*/ 	.byte	0x08
	.zero		1


	//   ....[7]....
        /*0200*/ 	.word	0x000004b0
        /*0204*/ 	.word	0x000000ff
        /*0208*/ 	.word	0x00028c60
        /*020c*/ 	.short	0x0100
        /*020e*/ 	.byte	0x08
	.zero		1


	//   ....[8]....
        /*0210*/ 	.word	0x000004c0
        /*0214*/ 	.word	0x000000ff
        /*0218*/ 	.word	0x00028c58
        /*021c*/ 	.short	0x0100
        /*021e*/ 	.byte	0x08
	.zero		1


	//   ....[9]....
        /*0220*/ 	.word	0x000004d0
        /*0224*/ 	.word	0x000000ff
        /*0228*/ 	.word	0x00028c68
        /*022c*/ 	.short	0x0100
        /*022e*/ 	.byte	0x08
	.zero		1


	//   ....[10]....
        /*0230*/ 	.word	0x000005c0
        /*0234*/ 	.word	0x000000ff
        /*0238*/ 	.word	0x00028c70
        /*023c*/ 	.short	0x0100
        /*023e*/ 	.byte	0x06
	.zero		1


	//   ....[11]....
        /*0240*/ 	.word	0x000005d0
        /*0244*/ 	.word	0x000000ff
        /*0248*/ 	.word	0x00028c80
        /*024c*/ 	.short	0x0100
        /*024e*/ 	.byte	0x06
	.zero		1


	//   ....[12]....
        /*0250*/ 	.word	0x000005e0
        /*0254*/ 	.word	0x000000ff
        /*0258*/ 	.word	0x00028c78
        /*025c*/ 	.short	0x0100
        /*025e*/ 	.byte	0x06
	.zero		1


	//   ....[13]....
        /*0260*/ 	.word	0x000005f0
        /*0264*/ 	.word	0x000000ff
        /*0268*/ 	.word	0x00028c88
        /*026c*/ 	.short	0x0100
        /*026e*/ 	.byte	0x06
	.zero		1


	//   ....[14]....
        /*0270*/ 	.word	0x00000720
        /*0274*/ 	.word	0x000000ff
        /*0278*/ 	.word	0x00028c90
        /*027c*/ 	.short	0x0100
        /*027e*/ 	.byte	0x08
	.zero		1


	//   ....[15]....
        /*0280*/ 	.word	0x00000730
        /*0284*/ 	.word	0x000000ff
        /*0288*/ 	.word	0x00028ca0
        /*028c*/ 	.short	0x0100
        /*028e*/ 	.byte	0x08
	.zero		1


	//   ....[16]....
        /*0290*/ 	.word	0x00000740
        /*0294*/ 	.word	0x000000ff
        /*0298*/ 	.word	0x00028c98
        /*029c*/ 	.short	0x0100
        /*029e*/ 	.byte	0x08
	.zero		1


	//   ....[17]....
        /*02a0*/ 	.word	0x00000750
        /*02a4*/ 	.word	0x000000ff
        /*02a8*/ 	.word	0x00028ca8
        /*02ac*/ 	.short	0x0100
        /*02ae*/ 	.byte	0x08
	.zero		1


	//   ....[18]....
        /*02b0*/ 	.word	0x00000880
        /*02b4*/ 	.word	0x000000ff
        /*02b8*/ 	.word	0x00028cb0
        /*02bc*/ 	.short	0x0100
        /*02be*/ 	.byte	0x08
	.zero		1


	//   ....[19]....
        /*02c0*/ 	.word	0x00000890
        /*02c4*/ 	.word	0x000000ff
        /*02c8*/ 	.word	0x00028cc0
        /*02cc*/ 	.short	0x0100
        /*02ce*/ 	.byte	0x08
	.zero		1


	//   ....[20]....
        /*02d0*/ 	.word	0x000008a0
        /*02d4*/ 	.word	0x000000ff
        /*02d8*/ 	.word	0x00028cb8
        /*02dc*/ 	.short	0x0100
        /*02de*/ 	.byte	0x08
	.zero		1


	//   ....[21]....
        /*02e0*/ 	.word	0x000008b0
        /*02e4*/ 	.word	0x000000ff
        /*02e8*/ 	.word	0x00028cc8
        /*02ec*/ 	.short	0x0100
        /*02ee*/ 	.byte	0x08
	.zero		1


	//   ....[22]....
        /*02f0*/ 	.word	0x00001840
        /*02f4*/ 	.word	0x000000ff
        /*02f8*/ 	.word	0x00028c50
        /*02fc*/ 	.short	0x010a
        /*02fe*/ 	.byte	0x10
	.zero		1


	//   ....[23]....
        /*0300*/ 	.word	0x00001b20
        /*0304*/ 	.word	0x00000000
        /*0308*/ 	.word	0x00000000
        /*030c*/ 	.short	0x0101
        /*030e*/ 	.byte	0x3f
	.zero		1


	//   ....[24]....
        /*0310*/ 	.word	0x000024b0
        /*0314*/ 	.word	0x000000ff
        /*0318*/ 	.word	0x00028c50
        /*031c*/ 	.short	0x010a
        /*031e*/ 	.byte	0x06
	.zero		1


	//   ....[25]....
        /*0320*/ 	.word	0x000024f0
        /*0324*/ 	.word	0x000000ff
        /*0328*/ 	.word	0x00028c50
        /*032c*/ 	.short	0x010a
        /*032e*/ 	.byte	0x06
	.zero		1


	//   ....[26]....
        /*0330*/ 	.word	0x00002740
        /*0334*/ 	.word	0x00000003
        /*0338*/ 	.word	0x00000000
        /*033c*/ 	.short	0x0101
        /*033e*/ 	.byte	0x3f
	.zero		1


	//   ....[27]....
        /*0340*/ 	.word	0x000032f0
        /*0344*/ 	.word	0x000000ff
        /*0348*/ 	.word	0x00028c00
        /*034c*/ 	.short	0x010a
        /*034e*/ 	.byte	0x30
	.zero		1


	//   ....[28]....
        /*0350*/ 	.word	0x00003370
        /*0354*/ 	.word	0x00000007
        /*0358*/ 	.word	0x00028c30
        /*035c*/ 	.short	0x010a
        /*035e*/ 	.byte	0x3f
	.zero		1


	//   ....[29]....
        /*0360*/ 	.word	0x000033b0
        /*0364*/ 	.word	0x00000007
        /*0368*/ 	.word	0x00028c30
        /*036c*/ 	.short	0x010a
        /*036e*/ 	.byte	0x3f
	.zero		1


	//   ....[30]....
        /*0370*/ 	.word	0x000040c0
        /*0374*/ 	.word	0x00000005
        /*0378*/ 	.word	0x00000000
        /*037c*/ 	.short	0x0101
        /*037e*/ 	.byte	0x3f
	.zero		1


	//   ....[31]....
        /*0380*/ 	.word	0x00004590
        /*0384*/ 	.word	0x00000007
        /*0388*/ 	.word	0x00028c50
        /*038c*/ 	.short	0x010a
        /*038e*/ 	.byte	0x3f
	.zero		1


	//   ....[32]....
        /*0390*/ 	.word	0x000045d0
        /*0394*/ 	.word	0x00000007
        /*0398*/ 	.word	0x00028c50
        /*039c*/ 	.short	0x010a
        /*039e*/ 	.byte	0x3f
	.zero		1


	//   ....[33]....
        /*03a0*/ 	.word	0x000048b0
        /*03a4*/ 	.word	0x00000007
        /*03a8*/ 	.word	0x00000000
        /*03ac*/ 	.short	0x0101
        /*03ae*/ 	.byte	0x3f
	.zero		1


	//   ....[34]....
        /*03b0*/ 	.word	0x000049f0
        /*03b4*/ 	.word	0x000000ff
        /*03b8*/ 	.word	0x00028c30
        /*03bc*/ 	.short	0x010a
        /*03be*/ 	.byte	0x1d
	.zero		1


	//   ....[35]....
        /*03c0*/ 	.word	0x00004a30
        /*03c4*/ 	.word	0x000000ff
        /*03c8*/ 	.word	0x00028c30
        /*03cc*/ 	.short	0x010a
        /*03ce*/ 	.byte	0x1d
	.zero		1


	//   ....[36]....
        /*03d0*/ 	.word	0x00005810
        /*03d4*/ 	.word	0x00000005
        /*03d8*/ 	.word	0x00000000
        /*03dc*/ 	.short	0x0101
        /*03de*/ 	.byte	0x3f
	.zero		1


	//   ....[37]....
        /*03e0*/ 	.word	0x000063e0
        /*03e4*/ 	.word	0x000000ff
        /*03e8*/ 	.word	0x00028c50
        /*03ec*/ 	.short	0x010a
        /*03ee*/ 	.byte	0x1d
	.zero		1


	//   ....[38]....
        /*03f0*/ 	.word	0x00006420
        /*03f4*/ 	.word	0x000000ff
        /*03f8*/ 	.word	0x00028c50
        /*03fc*/ 	.short	0x010a
        /*03fe*/ 	.byte	0x1d
	.zero		1


	//   ....[39]....
        /*0400*/ 	.word	0x000066c0
        /*0404*/ 	.word	0x000000aa
        /*0408*/ 	.word	0x00000000
        /*040c*/ 	.short	0x0101
        /*040e*/ 	.byte	0x3f
	.zero		1


	//   ....[40]....
        /*0410*/ 	.word	0x000067e0
        /*0414*/ 	.word	0x000000ff
        /*0418*/ 	.word	0x00028c30
        /*041c*/ 	.short	0x010a
        /*041e*/ 	.byte	0x16
	.zero		1


	//   ....[41]....
        /*0420*/ 	.word	0x00006820
        /*0424*/ 	.word	0x000000ff
        /*0428*/ 	.word	0x00028c30
        /*042c*/ 	.short	0x010a
        /*042e*/ 	.byte	0x16
	.zero		1


	//   ....[42]....
        /*0430*/ 	.word	0x000072d0
        /*0434*/ 	.word	0x0000009a
        /*0438*/ 	.word	0x00000000
        /*043c*/ 	.short	0x0101
        /*043e*/ 	.byte	0x3f
	.zero		1


	//   ....[43]....
        /*0440*/ 	.word	0x00007cc0
        /*0444*/ 	.word	0x000000ff
        /*0448*/ 	.word	0x00028c50
        /*044c*/ 	.short	0x010a
        /*044e*/ 	.byte	0x16
	.zero		1


	//   ....[44]....
        /*0450*/ 	.word	0x00007d00
        /*0454*/ 	.word	0x000000ff
        /*0458*/ 	.word	0x00028c50
        /*045c*/ 	.short	0x010a
        /*045e*/ 	.byte	0x16
	.zero		1


	//   ....[45]....
        /*0460*/ 	.word	0x00007f90
        /*0464*/ 	.word	0x000000aa
        /*0468*/ 	.word	0x00000000
        /*046c*/ 	.short	0x0101
        /*046e*/ 	.byte	0x3f
	.zero		1


	//   ....[46]....
        /*0470*/ 	.word	0x00009be0
        /*0474*/ 	.word	0x000000ff
        /*0478*/ 	.word	0x00000000
        /*047c*/ 	.short	0x0101
        /*047e*/ 	.byte	0x05
	.zero		1


	//   ....[47]....
        /*0480*/ 	.word	0x0000b2b0
        /*0484*/ 	.word	0x00000008
        /*0488*/ 	.word	0x00028c40
        /*048c*/ 	.short	0x010a
        /*048e*/ 	.byte	0x3f
	.zero		1


	//   ....[48]....
        /*0490*/ 	.word	0x0000b590
        /*0494*/ 	.word	0x000000ff
        /*0498*/ 	.word	0x00028c20
        /*049c*/ 	.short	0x010a
        /*049e*/ 	.byte	0x25
	.zero		1


	//   ....[49]....
        /*04a0*/ 	.word	0x0000b630
        /*04a4*/ 	.word	0x00000008
        /*04a8*/ 	.word	0x00028c60
        /*04ac*/ 	.short	0x010a
        /*04ae*/ 	.byte	0x3f
	.zero		1


	//   ....[50]....
        /*04b0*/ 	.word	0x0000bc90
        /*04b4*/ 	.word	0x00000002
        /*04b8*/ 	.word	0x00028c40
        /*04bc*/ 	.short	0x010a
        /*04be*/ 	.byte	0x3f
	.zero		1


	//   ....[51]....
        /*04c0*/ 	.word	0x0000be00
        /*04c4*/ 	.word	0x00000002
        /*04c8*/ 	.word	0x00028c60
        /*04cc*/ 	.short	0x010a
        /*04ce*/ 	.byte	0x3f
	.zero		1


	//   ....[52]....
        /*04d0*/ 	.word	0x0000c410
        /*04d4*/ 	.word	0x00000003
        /*04d8*/ 	.word	0x00028c40
        /*04dc*/ 	.short	0x010a
        /*04de*/ 	.byte	0x3f
	.zero		1


	//   ....[53]....
        /*04e0*/ 	.word	0x0000c580
        /*04e4*/ 	.word	0x00000003
        /*04e8*/ 	.word	0x00028c60
        /*04ec*/ 	.short	0x010a
        /*04ee*/ 	.byte	0x3f
	.zero		1


	//   ....[54]....
        /*04f0*/ 	.word	0x0000cb30
        /*04f4*/ 	.word	0x00000002
        /*04f8*/ 	.word	0x00028c40
        /*04fc*/ 	.short	0x010a
        /*04fe*/ 	.byte	0x3f
	.zero		1


	//   ....[55]....
        /*0500*/ 	.word	0x0000cca0
        /*0504*/ 	.word	0x00000002
        /*0508*/ 	.word	0x00028c60
        /*050c*/ 	.short	0x010a
        /*050e*/ 	.byte	0x3f
	.zero		1


	//   ....[56]....
        /*0510*/ 	.word	0x0000d370
        /*0514*/ 	.word	0x00000007
        /*0518*/ 	.word	0x00028c20
        /*051c*/ 	.short	0x010a
        /*051e*/ 	.byte	0x3f
	.zero		1


	//   ....[57]....
        /*0520*/ 	.word	0x0000d4c0
        /*0524*/ 	.word	0x00000005
        /*0528*/ 	.word	0x00000000
        /*052c*/ 	.short	0x010a
        /*052e*/ 	.byte	0x3f
	.zero		1


	//   ....[58]....
        /*0530*/ 	.word	0x0000d530
        /*0534*/ 	.word	0x00000003
        /*0538*/ 	.word	0x00000000
        /*053c*/ 	.short	0x010a
        /*053e*/ 	.byte	0x3f
	.zero		1


	//   ....[59]....
        /*0540*/ 	.word	0x0000d590
        /*0544*/ 	.word	0x00000005
        /*0548*/ 	.word	0x00000000
        /*054c*/ 	.short	0x010a
        /*054e*/ 	.byte	0x3f
	.zero		1


	//   ....[60]....
        /*0550*/ 	.word	0x0000d5c0
        /*0554*/ 	.word	0x00000003
        /*0558*/ 	.word	0x00000000
        /*055c*/ 	.short	0x010a
        /*055e*/ 	.byte	0x3f
	.zero		1


	//   ....[61]....
        /*0560*/ 	.word	0x0000d630
        /*0564*/ 	.word	0x00000003
        /*0568*/ 	.word	0x00028c50
        /*056c*/ 	.short	0x010a
        /*056e*/ 	.byte	0x3f
	.zero		1


	//   ....[62]....
        /*0570*/ 	.word	0x0000d690
        /*0574*/ 	.word	0x00000004
        /*0578*/ 	.word	0x00028c50
        /*057c*/ 	.short	0x010a
        /*057e*/ 	.byte	0x3f
	.zero		1


	//   ....[63]....
        /*0580*/ 	.word	0x0000d6f0
        /*0584*/ 	.word	0x00000003
        /*0588*/ 	.word	0x00028c00
        /*058c*/ 	.short	0x010a
        /*058e*/ 	.byte	0x3f
	.zero		1


	//   ....[64]....
        /*0590*/ 	.word	0x0000d740
        /*0594*/ 	.word	0x00000007
        /*0598*/ 	.word	0x00028c30
        /*059c*/ 	.short	0x010a
        /*059e*/ 	.byte	0x3f
	.zero		1


	//   ....[65]....
        /*05a0*/ 	.word	0x0000d790
        /*05a4*/ 	.word	0x00000007
        /*05a8*/ 	.word	0x00028c50
        /*05ac*/ 	.short	0x010a
        /*05ae*/ 	.byte	0x3f
	.zero		1


	//   ....[66]....
        /*05b0*/ 	.word	0x0000d7f0
        /*05b4*/ 	.word	0x00000004
        /*05b8*/ 	.word	0x00028c30
        /*05bc*/ 	.short	0x010a
        /*05be*/ 	.byte	0x3f
	.zero		1


	//   ....[67]....
        /*05c0*/ 	.word	0x0000d840
        /*05c4*/ 	.word	0x000000aa
        /*05c8*/ 	.word	0x00028c50
        /*05cc*/ 	.short	0x010a
        /*05ce*/ 	.byte	0x3f
	.zero		1


	//   ....[68]....
        /*05d0*/ 	.word	0x0000d8a0
        /*05d4*/ 	.word	0x00000004
        /*05d8*/ 	.word	0x00028c30
        /*05dc*/ 	.short	0x010a
        /*05de*/ 	.byte	0x3f
	.zero		1


	//   ....[69]....
        /*05e0*/ 	.word	0x0000d8f0
        /*05e4*/ 	.word	0x000000aa
        /*05e8*/ 	.word	0x00028c50
        /*05ec*/ 	.short	0x010a
        /*05ee*/ 	.byte	0x3f
	.zero		1


	//   ....[70]....
        /*05f0*/ 	.word	0x0000da70
        /*05f4*/ 	.word	0x00000008
        /*05f8*/ 	.word	0x00028c40
        /*05fc*/ 	.short	0x010a
        /*05fe*/ 	.byte	0x3f
	.zero		1


	//   ....[71]....
        /*0600*/ 	.word	0x0000dad0
        /*0604*/ 	.word	0x00000008
        /*0608*/ 	.word	0x00028c20
        /*060c*/ 	.short	0x010a
        /*060e*/ 	.byte	0x3f
	.zero		1


	//   ....[72]....
        /*0610*/ 	.word	0x0000db20
        /*0614*/ 	.word	0x00000008
        /*0618*/ 	.word	0x00028c60
        /*061c*/ 	.short	0x010a
        /*061e*/ 	.byte	0x3f
	.zero		1


	//   ....[73]....
        /*0620*/ 	.word	0x0000db70
        /*0624*/ 	.word	0x00000002
        /*0628*/ 	.word	0x00028c40
        /*062c*/ 	.short	0x010a
        /*062e*/ 	.byte	0x3f
	.zero		1


	//   ....[74]....
        /*0630*/ 	.word	0x0000dbc0
        /*0634*/ 	.word	0x00000002
        /*0638*/ 	.word	0x00028c60
        /*063c*/ 	.short	0x010a
        /*063e*/ 	.byte	0x3f
	.zero		1


	//   ....[75]....
        /*0640*/ 	.word	0x0000dc10
        /*0644*/ 	.word	0x00000003
        /*0648*/ 	.word	0x00028c40
        /*064c*/ 	.short	0x010a
        /*064e*/ 	.byte	0x3f
	.zero		1


	//   ....[76]....
        /*0650*/ 	.word	0x0000dc60
        /*0654*/ 	.word	0x00000003
        /*0658*/ 	.word	0x00028c60
        /*065c*/ 	.short	0x010a
        /*065e*/ 	.byte	0x3f
	.zero		1


	//   ....[77]....
        /*0660*/ 	.word	0x0000dcb0
        /*0664*/ 	.word	0x00000002
        /*0668*/ 	.word	0x00028c40
        /*066c*/ 	.short	0x010a
        /*066e*/ 	.byte	0x3f
	.zero		1


	//   ....[78]....
        /*0670*/ 	.word	0x0000dd00
        /*0674*/ 	.word	0x00000002
        /*0678*/ 	.word	0x00028c60
        /*067c*/ 	.short	0x010a
        /*067e*/ 	.byte	0x3f
	.zero		1


	//   ....[79]....
        /*0680*/ 	.word	0x0000dde0
        /*0684*/ 	.word	0x00000007
        /*0688*/ 	.word	0x00028c20
        /*068c*/ 	.short	0x010a
        /*068e*/ 	.byte	0x3f
	.zero		1


	//   ....[80]....
        /*0690*/ 	.word	0x0000de30
        /*0694*/ 	.word	0x00000005
        /*0698*/ 	.word	0x00000000
        /*069c*/ 	.short	0x010a
        /*069e*/ 	.byte	0x3f
	.zero		1


	//   ....[81]....
        /*06a0*/ 	.word	0x0000de80
        /*06a4*/ 	.word	0x00000003
        /*06a8*/ 	.word	0x00000000
        /*06ac*/ 	.short	0x010a
        /*06ae*/ 	.byte	0x3f
	.zero		1


	//   ....[82]....
        /*06b0*/ 	.word	0x0000ded0
        /*06b4*/ 	.word	0x00000005
        /*06b8*/ 	.word	0x00000000
        /*06bc*/ 	.short	0x010a
        /*06be*/ 	.byte	0x3f
	.zero		1


	//----- nvinfo : EIATTR_NUM_MBARRIERS
	.align		4
.L_973:
        /*06c0*/ 	.byte	0x03, 0x38
        /*06c2*/ 	.short	0x0016


	//----- nvinfo : EIATTR_EXIT_INSTR_OFFSETS
	.align		4
        /*06c4*/ 	.byte	0x04, 0x1c
        /*06c6*/ 	.short	(.L_975 - .L_974)


	//   ....[0]....
.L_974:
        /*06c8*/ 	.word	0x00000a20


	//   ....[1]....
        /*06cc*/ 	.word	0x0000a4e0


	//   ....[2]....
        /*06d0*/ 	.word	0x0000a540


	//   ....[3]....
        /*06d4*/ 	.word	0x0000d3e0


	//   ....[4]....
        /*06d8*/ 	.word	0x0000d610


	//----- nvinfo : EIATTR_MAX_THREADS
	.align		4
.L_975:
        /*06dc*/ 	.byte	0x04, 0x05
        /*06de*/ 	.short	(.L_977 - .L_976)
.L_976:
        /*06e0*/ 	.word	0x00000180
        /*06e4*/ 	.word	0x00000001
        /*06e8*/ 	.word	0x00000001


	//----- nvinfo : EIATTR_CRS_STACK_SIZE
	.align		4
.L_977:
        /*06ec*/ 	.byte	0x04, 0x1e
        /*06ee*/ 	.short	(.L_979 - .L_978)
.L_978:
        /*06f0*/ 	.word	0x00000000


	//----- nvinfo : EIATTR_CBANK_PARAM_SIZE
	.align		4
.L_979:
        /*06f4*/ 	.byte	0x03, 0x19
        /*06f6*/ 	.short	0x0bf0


	//----- nvinfo : EIATTR_PARAM_CBANK
	.align		4
        /*06f8*/ 	.byte	0x04, 0x0a
        /*06fa*/ 	.short	(.L_981 - .L_980)
	.align		4
.L_980:
        /*06fc*/ 	.word	index@(.nv.constant0._ZN7cutlass13device_kernelIN5flash11enable_sm90INS1_16FlashAttnFwdSm90INS1_25CollectiveMainloopFwdSm90ILi2EN4cute5tupleIJNS5_1CILi1EEES8_S8_EEENS6_IJNS7_ILi64EEESA_SA_EEELi512ENS_10bfloat16_tEfNS_4arch4Sm90ELb1ELb0ELb0ELb0ELb0ELb0ELb0ELb0ELb0ELb0ELb0ELb0EEENS1_21CollectiveEpilogueFwdINS6_IJSA_NS7_ILi512EEESA_EEES9_SC_SE_Li256ELb0ELb0ELb0ELb0EEENS1_30DynamicPersistentTileSchedulerILi256ELi32ELb0ELb0ELb1EEEEEEEEEvNT_6ParamsE)
        /*0700*/ 	.short	0x0210
        /*0702*/ 	.short	0x0bf0


	//----- nvinfo : EIATTR_SW_WAR
	.align		4
.L_981:
        /*0704*/ 	.byte	0x04, 0x36
        /*0706*/ 	.short	(.L_983 - .L_982)
.L_982:
        /*0708*/ 	.word	0x00000008
.L_983:


//--------------------- .nv.info._ZN7cutlass13device_kernelIN5flash11enable_sm90INS1_16FlashAttnFwdSm90INS1_25CollectiveMainloopFwdSm90ILi2EN4cute5tupleIJNS5_1CILi1EEES8_S8_EEENS6_IJNS7_ILi64EEESA_SA_EEELi512ENS_10bfloat16_tEfNS_4arch4Sm90ELb1ELb0ELb0ELb0ELb0ELb0ELb1ELb0ELb0ELb0ELb0ELb0EEENS1_21CollectiveEpilogueFwdINS6_IJSA_NS7_ILi512EEESA_EEES9_SC_SE_Li256ELb0ELb0ELb0ELb0EEENS1_30DynamicPersistentTileSchedulerILi256ELi32ELb0ELb0ELb1EEEEEEEEEvNT_6ParamsE --------------------------
	.section	.nv.info._ZN7cutlass13device_kernelIN5flash11enable_sm90INS1_16FlashAttnFwdSm90INS1_25CollectiveMainloopFwdSm90ILi2EN4cute5tupleIJNS5_1CILi1EEES8_S8_EEENS6_IJNS7_ILi64EEESA_SA_EEELi512ENS_10bfloat16_tEfNS_4arch4Sm90ELb1ELb0ELb0ELb0ELb0ELb0ELb1ELb0ELb0ELb0ELb0ELb0EEENS1_21CollectiveEpilogueFwdINS6_IJSA_NS7_ILi512EEESA_EEES9_SC_SE_Li256ELb0ELb0ELb0ELb0EEENS1_30DynamicPersistentTileSchedulerILi256ELi32ELb0ELb0ELb1EEEEEEEEEvNT_6ParamsE,"",@"SHT_CUDA_INFO"
	.sectionflags	@""
	.align	4


	//----- nvinfo : EIATTR_CUDA_API_VERSION
	.align		4
        /*0000*/ 	.byte	0x04, 0x37
        /*0002*/ 	.short	(.L_985 - .L_984)
.L_984:
        /*0004*/ 	.word	0x00000082


	//----- nvinfo : EIATTR_KPARAM_INFO
	.align		4
.L_985:
        /*0008*/ 	.byte	0x04, 0x17
        /*000a*/ 	.short	(.L_987 - .L_986)
.L_986:
        /*000c*/ 	.word	0x00000000
        /*0010*/ 	.short	0x0000
        /*0012*/ 	.short	0x0070
        /*0014*/ 	.byte	0x00, 0xf0, 0x01, 0x32


	//----- nvinfo : EIATTR_SPARSE_MMA_MASK
	.align		4
.L_987:
        /*0018*/ 	.byte	0x03, 0x50
        /*001a*/ 	.short	0x0000


	//----- nvinfo : EIATTR_MAXREG_COUNT
	.align		4
        /*001c*/ 	.byte	0x03, 0x1b
        /*001e*/ 	.short	0x00a8


	//----- nvinfo : EIATTR_NUM_BARRIERS
	.align		4
        /*0020*/ 	.byte	0x02, 0x4c
        /*0022*/ 	.byte	0x10
	.zero		1


	//----- nvinfo : EIATTR_EXTERNS
	.align		4
        /*0024*/ 	.byte	0x04, 0x0f
        /*0026*/ 	.short	(.L_989 - .L_988)


	//   ....[0]....
	.align		4
.L_988:
        /*0028*/ 	.word	index@(__assertfail)


	//----- nvinfo : EIATTR_ANNOTATIONS
	.align		4
.L_989:
        /*002c*/ 	.byte	0x04, 0x55
        /*002e*/ 	.short	(.L_991 - .L_990)


	//   ....[0]....
.L_990:
        /*0030*/ 	.word	0x00000001
        /*0034*/ 	.byte	0x90, 0x09, 0x00, 0x00, 0x01, 0x00, 0x00, 0x00, 0xb0, 0x0a, 0x00, 0x00, 0x01, 0x00, 0x00, 0x00
        /*0044*/ 	.byte	0xa0, 0x13, 0x01, 0x00


	//----- nvinfo : EIATTR_MERCURY_ISA_VERSION
	.align		4
.L_991:
        /*0048*/ 	.byte	0x03, 0x5f
        /*004a*/ 	.short	0x0101


	//----- nvinfo : EIATTR_INT_WARP_WIDE_INSTR_OFFSETS
	.align		4
        /*004c*/ 	.byte	0x04, 0x31
        /*004e*/ 	.short	(.L_993 - .L_992)


	//   ....[0]....
.L_992:
        /*0050*/ 	.word	0x000001c0


	//   ....[1]....
        /*0054*/ 	.word	0x000001f0


	//   ....[2]....
        /*0058*/ 	.word	0x00000200


	//   ....[3]....
        /*005c*/ 	.word	0x00000270


	//   ....[4]....
        /*0060*/ 	.word	0x0000e6c0


	//   ....[5]....
        /*0064*/ 	.word	0x0000e750


	//   ....[6]....
        /*0068*/ 	.word	0x0000ec40


	//   ....[7]....
        /*006c*/ 	.word	0x00011080


	//   ....[8]....
        /*0070*/ 	.word	0x00011110


	//----- nvinfo : EIATTR_COOP_GROUP_MASK_REGIDS
	.align		4
.L_993:
        /*0074*/ 	.byte	0x04, 0x29
        /*0076*/ 	.short	(.L_995 - .L_994)


	//   ....[0]....
.L_994:
        /*0078*/ 	.word	0xffffffff


	//   ....[1]....
        /*007c*/ 	.word	0xffffffff


	//   ....[2]....
        /*0080*/ 	.word	0xffffffff


	//   ....[3]....
        /*0084*/ 	.word	0xffffffff


	//   ....[4]....
        /*0088*/ 	.word	0xffffffff


	//   ....[5]....
        /*008c*/ 	.word	0xffffffff


	//   ....[6]....
        /*0090*/ 	.word	0xffffffff


	//   ....[7]....
        /*0094*/ 	.word	0xffffffff


	//   ....[8]....
        /*0098*/ 	.word	0xffffffff


	//   ....[9]....
        /*009c*/ 	.word	0xffffffff


	//   ....[10]....
        /*00a0*/ 	.word	0xffffffff


	//   ....[11]....
        /*00a4*/ 	.word	0xffffffff


	//   ....[12]....
        /*00a8*/ 	.word	0xffffffff


	//   ....[13]....
        /*00ac*/ 	.word	0xffffffff


	//   ....[14]....
        /*00b0*/ 	.word	0xffffffff


	//   ....[15]....
        /*00b4*/ 	.word	0xffffffff


	//   ....[16]....
        /*00b8*/ 	.word	0xffffffff


	//   ....[17]....
        /*00bc*/ 	.word	0xffffffff


	//   ....[18]....
        /*00c0*/ 	.word	0xffffffff


	//   ....[19]....
        /*00c4*/ 	.word	0xffffffff


	//   ....[20]....
        /*00c8*/ 	.word	0xffffffff


	//   ....[21]....
        /*00cc*/ 	.word	0xffffffff


	//   ....[22]....
        /*00d0*/ 	.word	0xffffffff


	//   ....[23]....
        /*00d4*/ 	.word	0xffffffff


	//   ....[24]....
        /*00d8*/ 	.word	0xffffffff


	//   ....[25]....
        /*00dc*/ 	.word	0xffffffff


	//   ....[26]....
        /*00e0*/ 	.word	0xffffffff


	//   ....[27]....
        /*00e4*/ 	.word	0xffffffff


	//   ....[28]....
        /*00e8*/ 	.word	0xffffffff


	//   ....[29]....
        /*00ec*/ 	.word	0xffffffff


	//   ....[30]....
        /*00f0*/ 	.word	0xffffffff


	//   ....[31]....
        /*00f4*/ 	.word	0xffffffff


	//   ....[32]....
        /*00f8*/ 	.word	0xffffffff


	//   ....[33]....
        /*00fc*/ 	.word	0xffffffff


	//   ....[34]....
        /*0100*/ 	.word	0xffffffff


	//   ....[35]....
        /*0104*/ 	.word	0xffffffff


	//   ....[36]....
        /*0108*/ 	.word	0x0500000f


	//   ....[37]....
        /*010c*/ 	.word	0x0500000f


	//----- nvinfo : EIATTR_COOP_GROUP_INSTR_OFFSETS
	.align		4
.L_995:
        /*0110*/ 	.byte	0x04, 0x28
        /*0112*/ 	.short	(.L_997 - .L_996)


	//   ....[0]....
.L_996:
        /*0114*/ 	.word	0x00000070


	//   ....[1]....
        /*0118*/ 	.word	0x000001d0


	//   ....[2]....
        /*011c*/ 	.word	0x00000220


	//   ....[3]....
        /*0120*/ 	.word	0x000003f0


	//   ....[4]....
        /*0124*/ 	.word	0x00000550


	//   ....[5]....
        /*0128*/ 	.word	0x00000670


	//   ....[6]....
        /*012c*/ 	.word	0x000007d0


	//   ....[7]....
        /*0130*/ 	.word	0x000017e0


	//   ....[8]....
        /*0134*/ 	.word	0x00002f40


	//   ....[9]....
        /*0138*/ 	.word	0x00003ef0


	//   ....[10]....
        /*013c*/ 	.word	0x00004f30


	//   ....[11]....
        /*0140*/ 	.word	0x00005030


	//   ....[12]....
        /*0144*/ 	.word	0x00005330


	//   ....[13]....
        /*0148*/ 	.word	0x000053e0


	//   ....[14]....
        /*014c*/ 	.word	0x00005c40


	//   ....[15]....
        /*0150*/ 	.word	0x000068e0


	//   ....[16]....
        /*0154*/ 	.word	0x00007810


	//   ....[17]....
        /*0158*/ 	.word	0x00007910


	//   ....[18]....
        /*015c*/ 	.word	0x00007c30


	//   ....[19]....
        /*0160*/ 	.word	0x00007cc0


	//   ....[20]....
        /*0164*/ 	.word	0x00008e60


	//   ....[21]....
        /*0168*/ 	.word	0x00009b00


	//   ....[22]....
        /*016c*/ 	.word	0x0000a780


	//   ....[23]....
        /*0170*/ 	.word	0x0000a7b0


	//   ....[24]....
        /*0174*/ 	.word	0x0000aaa0


	//   ....[25]....
        /*0178*/ 	.word	0x0000ac70


	//   ....[26]....
        /*017c*/ 	.word	0x0000bba0


	//   ....[27]....
        /*0180*/ 	.word	0x0000bc00


	//   ....[28]....
        /*0184*/ 	.word	0x0000bc40


	//   ....[29]....
        /*0188*/ 	.word	0x0000bcb0


	//   ....[30]....
        /*018c*/ 	.word	0x0000bcd0


	//   ....[31]....
        /*0190*/ 	.word	0x0000c730


	//   ....[32]....
        /*0194*/ 	.word	0x0000d4e0


	//   ....[33]....
        /*0198*/ 	.word	0x0000e150


	//   ....[34]....
        /*019c*/ 	.word	0x00011190


	//   ....[35]....
        /*01a0*/ 	.word	0x00011340


	//   ....[36]....
        /*01a4*/ 	.word	0x000118e0


	//   ....[37]....
        /*01a8*/ 	.word	0x00011cc0


	//----- nvinfo : EIATTR_REG_RECONFIG
	.align		4
.L_997:
        /*01ac*/ 	.byte	0x01, 0x54
	.zero		2


	//----- nvinfo : EIATTR_SYSCALL_OFFSETS
	.align		4
        /*01b0*/ 	.byte	0x04, 0x46
        /*01b2*/ 	.short	(.L_999 - .L_998)


	//   ....[0]....
.L_998:
        /*01b4*/ 	.word	0x00003100


	//   ....[1]....
        /*01b8*/ 	.word	0x0000e8e0


	//   ....[2]....
        /*01bc*/ 	.word	0x0000ea20


	//   ....[3]....
        /*01c0*/ 	.word	0x0000eb20


	//----- nvinfo : EIATTR_MBARRIER_INSTR_OFFSETS
	.align		4
.L_999:
        /*01c4*/ 	.byte	0x04, 0x39
        /*01c6*/ 	.short	(.L_1001 - .L_1000)


	//   ....[0]....
.L_1000:
        /*01c8*/ 	.word	0x000002d0
        /*01cc*/ 	.word	0x000000ff
        /*01d0*/ 	.word	0x00038800
        /*01d4*/ 	.short	0x0100
        /*01d6*/ 	.byte	0x06
	.zero		1


	//   ....[1]....
        /*01d8*/ 	.word	0x000002e0
        /*01dc*/ 	.word	0x000000ff
        /*01e0*/ 	.word	0x00038810
        /*01e4*/ 	.short	0x0100
        /*01e6*/ 	.byte	0x06
	.zero		1


	//   ....[2]....
        /*01e8*/ 	.word	0x000002f0
        /*01ec*/ 	.word	0x000000ff
        /*01f0*/ 	.word	0x00038820
        /*01f4*/ 	.short	0x0100
        /*01f6*/ 	.byte	0x06
	.zero		1


	//   ....[3]....
        /*01f8*/ 	.word	0x000003a0
        /*01fc*/ 	.word	0x000000ff
        /*0200*/ 	.word	0x00038830
        /*0204*/ 	.short	0x0100
        /*0206*/ 	.byte	0x06
	.zero		1


	//   ....[4]....
        /*0208*/ 	.word	0x000003b0
        /*020c*/ 	.word	0x000000ff
        /*0210*/ 	.word	0x00038840
        /*0214*/ 	.short	0x0100
        /*0216*/ 	.byte	0x06
	.zero		1


	//   ....[5]....
        /*0218*/ 	.word	0x000003c0
        /*021c*/ 	.word	0x000000ff
        /*0220*/ 	.word	0x00038838
        /*0224*/ 	.short	0x0100
        /*0226*/ 	.byte	0x06
	.zero		1


	//   ....[6]....
        /*0228*/ 	.word	0x000003d0
        /*022c*/ 	.word	0x000000ff
        /*0230*/ 	.word	0x00038848
        /*0234*/ 	.short	0x0100
        /*0236*/ 	.byte	0x06
	.zero		1


	//   ....[7]....
        /*0238*/ 	.word	0x00000500
        /*023c*/ 	.word	0x000000ff
        /*0240*/ 	.word	0x00038850
        /*0244*/ 	.short	0x0100
        /*0246*/ 	.byte	0x08
	.zero		1


	//   ....[8]....
        /*0248*/ 	.word	0x00000510
        /*024c*/ 	.word	0x000000ff
        /*0250*/ 	.word	0x00038860
        /*0254*/ 	.short	0x0100
        /*0256*/ 	.byte	0x08
	.zero		1


	//   ....[9]....
        /*0258*/ 	.word	0x00000520
        /*025c*/ 	.word	0x000000ff
        /*0260*/ 	.word	0x00038858
        /*0264*/ 	.short	0x0100
        /*0266*/ 	.byte	0x08
	.zero		1


	//   ....[10]....
        /*0268*/ 	.word	0x00000530
        /*026c*/ 	.word	0x000000ff
        /*0270*/ 	.word	0x00038868
        /*0274*/ 	.short	0x0100
        /*0276*/ 	.byte	0x08
	.zero		1


	//   ....[11]....
        /*0278*/ 	.word	0x00000620
        /*027c*/ 	.word	0x000000ff
        /*0280*/ 	.word	0x00038870
        /*0284*/ 	.short	0x0100
        /*0286*/ 	.byte	0x06
	.zero		1


	//   ....[12]....
        /*0288*/ 	.word	0x00000630
        /*028c*/ 	.word	0x000000ff
        /*0290*/ 	.word	0x00038880
        /*0294*/ 	.short	0x0100
        /*0296*/ 	.byte	0x06
	.zero		1


	//   ....[13]....
        /*0298*/ 	.word	0x00000640
        /*029c*/ 	.word	0x000000ff
        /*02a0*/ 	.word	0x00038878
        /*02a4*/ 	.short	0x0100
        /*02a6*/ 	.byte	0x06
	.zero		1


	//   ....[14]....
        /*02a8*/ 	.word	0x00000650
        /*02ac*/ 	.word	0x000000ff
        /*02b0*/ 	.word	0x00038888
        /*02b4*/ 	.short	0x0100
        /*02b6*/ 	.byte	0x06
	.zero		1


	//   ....[15]....
        /*02b8*/ 	.word	0x00000780
        /*02bc*/ 	.word	0x000000ff
        /*02c0*/ 	.word	0x00038890
        /*02c4*/ 	.short	0x0100
        /*02c6*/ 	.byte	0x08
	.zero		1


	//   ....[16]....
        /*02c8*/ 	.word	0x00000790
        /*02cc*/ 	.word	0x000000ff
        /*02d0*/ 	.word	0x000388a0
        /*02d4*/ 	.short	0x0100
        /*02d6*/ 	.byte	0x08
	.zero		1


	//   ....[17]....
        /*02d8*/ 	.word	0x000007a0
        /*02dc*/ 	.word	0x000000ff
        /*02e0*/ 	.word	0x00038898
        /*02e4*/ 	.short	0x0100
        /*02e6*/ 	.byte	0x08
	.zero		1


	//   ....[18]....
        /*02e8*/ 	.word	0x000007b0
        /*02ec*/ 	.word	0x000000ff
        /*02f0*/ 	.word	0x000388a8
        /*02f4*/ 	.short	0x0100
        /*02f6*/ 	.byte	0x08
	.zero		1


	//   ....[19]....
        /*02f8*/ 	.word	0x000008e0
        /*02fc*/ 	.word	0x000000ff
        /*0300*/ 	.word	0x000388b0
        /*0304*/ 	.short	0x0100
        /*0306*/ 	.byte	0x08
	.zero		1


	//   ....[20]....
        /*0308*/ 	.word	0x000008f0
        /*030c*/ 	.word	0x000000ff
        /*0310*/ 	.word	0x000388c0
        /*0314*/ 	.short	0x0100
        /*0316*/ 	.byte	0x08
	.zero		1


	//   ....[21]....
        /*0318*/ 	.word	0x00000900
        /*031c*/ 	.word	0x000000ff
        /*0320*/ 	.word	0x000388b8
        /*0324*/ 	.short	0x0100
        /*0326*/ 	.byte	0x08
	.zero		1


	//   ....[22]....
        /*0328*/ 	.word	0x00000910
        /*032c*/ 	.word	0x000000ff
        /*0330*/ 	.word	0x000388c8
        /*0334*/ 	.short	0x0100
        /*0336*/ 	.byte	0x08
	.zero		1


	//   ....[23]....
        /*0338*/ 	.word	0x00001b50
        /*033c*/ 	.word	0x00000004
        /*0340*/ 	.word	0x00000000
        /*0344*/ 	.short	0x0101
        /*0346*/ 	.byte	0x3f
	.zero		1


	//   ....[24]....
        /*0348*/ 	.word	0x00002620
        /*034c*/ 	.word	0x00000004
        /*0350*/ 	.word	0x00000000
        /*0354*/ 	.short	0x0101
        /*0356*/ 	.byte	0x3f
	.zero		1


	//   ....[25]....
        /*0358*/ 	.word	0x00003180
        /*035c*/ 	.word	0x000000ff
        /*0360*/ 	.word	0x00038800
        /*0364*/ 	.short	0x010a
        /*0366*/ 	.byte	0x25
	.zero		1


	//   ....[26]....
        /*0368*/ 	.word	0x000031e0
        /*036c*/ 	.word	0x00000005
        /*0370*/ 	.word	0x00038830
        /*0374*/ 	.short	0x010a
        /*0376*/ 	.byte	0x3f
	.zero		1


	//   ....[27]....
        /*0378*/ 	.word	0x00003220
        /*037c*/ 	.word	0x00000005
        /*0380*/ 	.word	0x00038830
        /*0384*/ 	.short	0x010a
        /*0386*/ 	.byte	0x3f
	.zero		1


	//   ....[28]....
        /*0388*/ 	.word	0x000034a0
        /*038c*/ 	.word	0x000000ff
        /*0390*/ 	.word	0x00038810
        /*0394*/ 	.short	0x010a
        /*0396*/ 	.byte	0x25
	.zero		1


	//   ....[29]....
        /*0398*/ 	.word	0x000034e0
        /*039c*/ 	.word	0x00000005
        /*03a0*/ 	.word	0x00038850
        /*03a4*/ 	.short	0x010a
        /*03a6*/ 	.byte	0x3f
	.zero		1


	//   ....[30]....
        /*03a8*/ 	.word	0x000035c0
        /*03ac*/ 	.word	0x00000005
        /*03b0*/ 	.word	0x00038850
        /*03b4*/ 	.short	0x010a
        /*03b6*/ 	.byte	0x3f
	.zero		1


	//   ....[31]....
        /*03b8*/ 	.word	0x00005630
        /*03bc*/ 	.word	0x00000018
        /*03c0*/ 	.word	0x00000000
        /*03c4*/ 	.short	0x0101
        /*03c6*/ 	.byte	0x3f
	.zero		1


	//   ....[32]....
        /*03c8*/ 	.word	0x00005c60
        /*03cc*/ 	.word	0x00000005
        /*03d0*/ 	.word	0x00000000
        /*03d4*/ 	.short	0x0101
        /*03d6*/ 	.byte	0x3f
	.zero		1


	//   ....[33]....
        /*03d8*/ 	.word	0x00005d70
        /*03dc*/ 	.word	0x0000000a
        /*03e0*/ 	.word	0x00038830
        /*03e4*/ 	.short	0x010a
        /*03e6*/ 	.byte	0x3f
	.zero		1


	//   ....[34]....
        /*03e8*/ 	.word	0x00005dc0
        /*03ec*/ 	.word	0x0000000a
        /*03f0*/ 	.word	0x00038830
        /*03f4*/ 	.short	0x010a
        /*03f6*/ 	.byte	0x3f
	.zero		1


	//   ....[35]....
        /*03f8*/ 	.word	0x00005f40
        /*03fc*/ 	.word	0x0000000a
        /*0400*/ 	.word	0x00038850
        /*0404*/ 	.short	0x010a
        /*0406*/ 	.byte	0x3f
	.zero		1


	//   ....[36]....
        /*0408*/ 	.word	0x00005f80
        /*040c*/ 	.word	0x0000000a
        /*0410*/ 	.word	0x00038850
        /*0414*/ 	.short	0x010a
        /*0416*/ 	.byte	0x3f
	.zero		1


	//   ....[37]....
        /*0418*/ 	.word	0x00007f30
        /*041c*/ 	.word	0x0000000e
        /*0420*/ 	.word	0x00000000
        /*0424*/ 	.short	0x0101
        /*0426*/ 	.byte	0x3f
	.zero		1


	//   ....[38]....
        /*0428*/ 	.word	0x00008e80
        /*042c*/ 	.word	0x0000000a
        /*0430*/ 	.word	0x00000000
        /*0434*/ 	.short	0x0101
        /*0436*/ 	.byte	0x3f
	.zero		1


	//   ....[39]....
        /*0438*/ 	.word	0x00008fc0
        /*043c*/ 	.word	0x00000009
        /*0440*/ 	.word	0x00038830
        /*0444*/ 	.short	0x010a
        /*0446*/ 	.byte	0x3f
	.zero		1


	//   ....[40]....
        /*0448*/ 	.word	0x00009010
        /*044c*/ 	.word	0x00000009
        /*0450*/ 	.word	0x00038830
        /*0454*/ 	.short	0x010a
        /*0456*/ 	.byte	0x3f
	.zero		1


	//   ....[41]....
        /*0458*/ 	.word	0x00009190
        /*045c*/ 	.word	0x00000009
        /*0460*/ 	.word	0x00038850
        /*0464*/ 	.short	0x010a
        /*0466*/ 	.byte	0x3f
	.zero		1


	//   ....[42]....
        /*0468*/ 	.word	0x000091d0
        /*046c*/ 	.word	0x00000009
        /*0470*/ 	.word	0x00038850
        /*0474*/ 	.short	0x010a
        /*0476*/ 	.byte	0x3f
	.zero		1


	//   ....[43]....
        /*0478*/ 	.word	0x0000afe0
        /*047c*/ 	.word	0x00000098
        /*0480*/ 	.word	0x00000000
        /*0484*/ 	.short	0x0101
        /*0486*/ 	.byte	0x3f
	.zero		1


	//   ....[44]....
        /*0488*/ 	.word	0x0000bbc0
        /*048c*/ 	.word	0x00000009
        /*0490*/ 	.word	0x00000000
        /*0494*/ 	.short	0x0101
        /*0496*/ 	.byte	0x3f
	.zero		1


	//   ....[45]....
        /*0498*/ 	.word	0x0000d820
        /*049c*/ 	.word	0x000000ff
        /*04a0*/ 	.word	0x00000000
        /*04a4*/ 	.short	0x0101
        /*04a6*/ 	.byte	0x05
	.zero		1


	//   ....[46]....
        /*04a8*/ 	.word	0x0000eee0
        /*04ac*/ 	.word	0x00000008
        /*04b0*/ 	.word	0x00038840
        /*04b4*/ 	.short	0x010a
        /*04b6*/ 	.byte	0x3f
	.zero		1


	//   ....[47]....
        /*04b8*/ 	.word	0x0000f510
        /*04bc*/ 	.word	0x000000ff
        /*04c0*/ 	.word	0x00038820
        /*04c4*/ 	.short	0x010a
        /*04c6*/ 	.byte	0x26
	.zero		1


	//   ....[48]....
        /*04c8*/ 	.word	0x0000f5b0
        /*04cc*/ 	.word	0x00000005
        /*04d0*/ 	.word	0x00038860
        /*04d4*/ 	.short	0x010a
        /*04d6*/ 	.byte	0x3f
	.zero		1


	//   ....[49]....
        /*04d8*/ 	.word	0x0000fc10
        /*04dc*/ 	.word	0x00000002
        /*04e0*/ 	.word	0x00038840
        /*04e4*/ 	.short	0x010a
        /*04e6*/ 	.byte	0x3f
	.zero		1


	//   ....[50]....
        /*04e8*/ 	.word	0x0000fd80
        /*04ec*/ 	.word	0x00000002
        /*04f0*/ 	.word	0x00038860
        /*04f4*/ 	.short	0x010a
        /*04f6*/ 	.byte	0x3f
	.zero		1


	//   ....[51]....
        /*04f8*/ 	.word	0x00010390
        /*04fc*/ 	.word	0x00000003
        /*0500*/ 	.word	0x00038840
        /*0504*/ 	.short	0x010a
        /*0506*/ 	.byte	0x3f
	.zero		1


	//   ....[52]....
        /*0508*/ 	.word	0x00010500
        /*050c*/ 	.word	0x00000003
        /*0510*/ 	.word	0x00038860
        /*0514*/ 	.short	0x010a
        /*0516*/ 	.byte	0x3f
	.zero		1


	//   ....[53]....
        /*0518*/ 	.word	0x00010ab0
        /*051c*/ 	.word	0x00000002
        /*0520*/ 	.word	0x00038840
        /*0524*/ 	.short	0x010a
        /*0526*/ 	.byte	0x3f
	.zero		1


	//   ....[54]....
        /*0528*/ 	.word	0x00010c20
        /*052c*/ 	.word	0x00000002
        /*0530*/ 	.word	0x00038860
        /*0534*/ 	.short	0x010a
        /*0536*/ 	.byte	0x3f
	.zero		1


	//   ....[55]....
        /*0538*/ 	.word	0x000112f0
        /*053c*/ 	.word	0x00000007
        /*0540*/ 	.word	0x00038820
        /*0544*/ 	.short	0x010a
        /*0546*/ 	.byte	0x3f
	.zero		1


	//   ....[56]....
        /*0548*/ 	.word	0x00011460
        /*054c*/ 	.word	0x00000005
        /*0550*/ 	.word	0x00000000
        /*0554*/ 	.short	0x010a
        /*0556*/ 	.byte	0x3f
	.zero		1


	//   ....[57]....
        /*0558*/ 	.word	0x000114d0
        /*055c*/ 	.word	0x00000003
        /*0560*/ 	.word	0x00000000
        /*0564*/ 	.short	0x010a
        /*0566*/ 	.byte	0x3f
	.zero		1


	//   ....[58]....
        /*0568*/ 	.word	0x00011530
        /*056c*/ 	.word	0x00000005
        /*0570*/ 	.word	0x00000000
        /*0574*/ 	.short	0x010a
        /*0576*/ 	.byte	0x3f
	.zero		1


	//   ....[59]....
        /*0578*/ 	.word	0x00011560
        /*057c*/ 	.word	0x00000003
        /*0580*/ 	.word	0x00000000
        /*0584*/ 	.short	0x010a
        /*0586*/ 	.byte	0x3f
	.zero		1


	//   ....[60]....
        /*0588*/ 	.word	0x000115d0
        /*058c*/ 	.word	0x00000000
        /*0590*/ 	.word	0x00038800
        /*0594*/ 	.short	0x010a
        /*0596*/ 	.byte	0x3f
	.zero		1


	//   ....[61]....
        /*0598*/ 	.word	0x00011620
        /*059c*/ 	.word	0x00000005
        /*05a0*/ 	.word	0x00038830
        /*05a4*/ 	.short	0x010a
        /*05a6*/ 	.byte	0x3f
	.zero		1


	//   ....[62]....
        /*05a8*/ 	.word	0x00011680
        /*05ac*/ 	.word	0x00000004
        /*05b0*/ 	.word	0x00038810
        /*05b4*/ 	.short	0x010a
        /*05b6*/ 	.byte	0x3f
	.zero		1


	//   ....[63]....
        /*05b8*/ 	.word	0x000116d0
        /*05bc*/ 	.word	0x00000005
        /*05c0*/ 	.word	0x00038850
        /*05c4*/ 	.short	0x010a
        /*05c6*/ 	.byte	0x3f
	.zero		1


	//   ....[64]....
        /*05c8*/ 	.word	0x00011720
        /*05cc*/ 	.word	0x0000000a
        /*05d0*/ 	.word	0x00038830
        /*05d4*/ 	.short	0x010a
        /*05d6*/ 	.byte	0x3f
	.zero		1


	//   ....[65]....
        /*05d8*/ 	.word	0x00011770
        /*05dc*/ 	.word	0x0000000a
        /*05e0*/ 	.word	0x00038850
        /*05e4*/ 	.short	0x010a
        /*05e6*/ 	.byte	0x3f
	.zero		1


	//   ....[66]....
        /*05e8*/ 	.word	0x000117c0
        /*05ec*/ 	.word	0x00000009
        /*05f0*/ 	.word	0x00038830
        /*05f4*/ 	.short	0x010a
        /*05f6*/ 	.byte	0x3f
	.zero		1


	//   ....[67]....
        /*05f8*/ 	.word	0x00011810
        /*05fc*/ 	.word	0x00000009
        /*0600*/ 	.word	0x00038850
        /*0604*/ 	.short	0x010a
        /*0606*/ 	.byte	0x3f
	.zero		1


	//   ....[68]....
        /*0608*/ 	.word	0x00011990
        /*060c*/ 	.word	0x00000008
        /*0610*/ 	.word	0x00038840
        /*0614*/ 	.short	0x010a
        /*0616*/ 	.byte	0x3f
	.zero		1


	//   ....[69]....
        /*0618*/ 	.word	0x000119f0
        /*061c*/ 	.word	0x00000008
        /*0620*/ 	.word	0x00038820
        /*0624*/ 	.short	0x010a
        /*0626*/ 	.byte	0x3f
	.zero		1


	//   ....[70]....
        /*0628*/ 	.word	0x00011a40
        /*062c*/ 	.word	0x00000005
        /*0630*/ 	.word	0x00038860
        /*0634*/ 	.short	0x010a
        /*0636*/ 	.byte	0x3f
	.zero		1


	//   ....[71]....
        /*0638*/ 	.word	0x00011a90
        /*063c*/ 	.word	0x00000002
        /*0640*/ 	.word	0x00038840
        /*0644*/ 	.short	0x010a
        /*0646*/ 	.byte	0x3f
	.zero		1


	//   ....[72]....
        /*0648*/ 	.word	0x00011ae0
        /*064c*/ 	.word	0x00000002
        /*0650*/ 	.word	0x00038860
        /*0654*/ 	.short	0x010a
        /*0656*/ 	.byte	0x3f
	.zero		1


	//   ....[73]....
        /*0658*/ 	.word	0x00011b30
        /*065c*/ 	.word	0x00000003
        /*0660*/ 	.word	0x00038840
        /*0664*/ 	.short	0x010a
        /*0666*/ 	.byte	0x3f
	.zero		1


	//   ....[74]....
        /*0668*/ 	.word	0x00011b80
        /*066c*/ 	.word	0x00000003
        /*0670*/ 	.word	0x00038860
        /*0674*/ 	.short	0x010a
        /*0676*/ 	.byte	0x3f
	.zero		1


	//   ....[75]....
        /*0678*/ 	.word	0x00011bd0
        /*067c*/ 	.word	0x00000002
        /*0680*/ 	.word	0x00038840
        /*0684*/ 	.short	0x010a
        /*0686*/ 	.byte	0x3f
	.zero		1


	//   ....[76]....
        /*0688*/ 	.word	0x00011c20
        /*068c*/ 	.word	0x00000002
        /*0690*/ 	.word	0x00038860
        /*0694*/ 	.short	0x010a
        /*0696*/ 	.byte	0x3f
	.zero		1


	//   ....[77]....
        /*0698*/ 	.word	0x00011d00
        /*069c*/ 	.word	0x00000007
        /*06a0*/ 	.word	0x00038820
        /*06a4*/ 	.short	0x010a
        /*06a6*/ 	.byte	0x3f
	.zero		1


	//   ....[78]....
        /*06a8*/ 	.word	0x00011d50
        /*06ac*/ 	.word	0x00000005
        /*06b0*/ 	.word	0x00000000
        /*06b4*/ 	.short	0x010a
        /*06b6*/ 	.byte	0x3f
	.zero		1


	//   ....[79]....
        /*06b8*/ 	.word	0x00011da0
        /*06bc*/ 	.word	0x00000003
        /*06c0*/ 	.word	0x00000000
        /*06c4*/ 	.short	0x010a
        /*06c6*/ 	.byte	0x3f
	.zero		1


	//   ....[80]....
        /*06c8*/ 	.word	0x00011df0
        /*06cc*/ 	.word	0x00000005
        /*06d0*/ 	.word	0x00000000
        /*06d4*/ 	.short	0x010a
        /*06d6*/ 	.byte	0x3f
	.zero		1


	//----- nvinfo : EIATTR_NUM_MBARRIERS
	.align		4
.L_1001:
        /*06d8*/ 	.byte	0x03, 0x38
        /*06da*/ 	.short	0x0017


	//----- nvinfo : EIATTR_EXIT_INSTR_OFFSETS
	.align		4
        /*06dc*/ 	.byte	0x04, 0x1c
        /*06de*/ 	.short	(.L_1003 - .L_1002)


	//   ....[0]....
.L_1002:
        /*06e0*/ 	.word	0x00000aa0


	//   ....[1]....
        /*06e4*/ 	.word	0x0000e110


	//   ....[2]....
        /*06e8*/ 	.word	0x0000e170


	//   ....[3]....
        /*06ec*/ 	.word	0x00011360


	//   ....[4]....
        /*06f0*/ 	.word	0x000115b0


	//----- nvinfo : EIATTR_MAX_THREADS
	.align		4
.L_1003:
        /*06f4*/ 	.byte	0x04, 0x05
        /*06f6*/ 	.short	(.L_1005 - .L_1004)
.L_1004:
        /*06f8*/ 	.word	0x00000180
        /*06fc*/ 	.word	0x00000001
        /*0700*/ 	.word	0x00000001


	//----- nvinfo : EIATTR_CRS_STACK_SIZE
	.align		4
.L_1005:
        /*0704*/ 	.byte	0x04, 0x1e
        /*0706*/ 	.short	(.L_1007 - .L_1006)
.L_1006:
        /*0708*/ 	.word	0x00000000


	//----- nvinfo : EIATTR_CBANK_PARAM_SIZE
	.align		4
.L_1007:
        /*070c*/ 	.byte	0x03, 0x19
        /*070e*/ 	.short	0x0cf0


	//----- nvinfo : EIATTR_PARAM_CBANK
	.align		4
        /*0710*/ 	.byte	0x04, 0x0a
        /*0712*/ 	.short	(.L_1009 - .L_1008)
	.align		4
.L_1008:
        /*0714*/ 	.word	index@(.nv.constant0._ZN7cutlass13device_kernelIN5flash11enable_sm90INS1_16FlashAttnFwdSm90INS1_25CollectiveMainloopFwdSm90ILi2EN4cute5tupleIJNS5_1CILi1EEES8_S8_EEENS6_IJNS7_ILi64EEESA_SA_EEELi512ENS_10bfloat16_tEfNS_4arch4Sm90ELb1ELb0ELb0ELb0ELb0ELb0ELb1ELb0ELb0ELb0ELb0ELb0EEENS1_21CollectiveEpilogueFwdINS6_IJSA_NS7_ILi512EEESA_EEES9_SC_SE_Li256ELb0ELb0ELb0ELb0EEENS1_30DynamicPersistentTileSchedulerILi256ELi32ELb0ELb0ELb1EEEEEEEEEvNT_6ParamsE)
        /*0718*/ 	.short	0x0210
        /*071a*/ 	.short	0x0cf0


	//----- nvinfo : EIATTR_SW_WAR
	.align		4
.L_1009:
        /*071c*/ 	.byte	0x04, 0x36
        /*071e*/ 	.short	(.L_1011 - .L_1010)
.L_1010:
        /*0720*/ 	.word	0x00000008
.L_1011:


//--------------------- .nv.info._ZN7cutlass13device_kernelIN5flash11enable_sm90INS1_16FlashAttnFwdSm90INS1_25CollectiveMainloopFwdSm90ILi2EN4cute5tupleIJNS5_1CILi1EEES8_S8_EEENS6_IJNS7_ILi64EEESA_SA_EEELi512ENS_10bfloat16_tEfNS_4arch4Sm90ELb1ELb0ELb0ELb1ELb0ELb0ELb0ELb0ELb0ELb0ELb0ELb0EEENS1_21CollectiveEpilogueFwdINS6_IJSA_NS7_ILi512EEESA_EEES9_SC_SE_Li256ELb1ELb0ELb0ELb0EEENS1_36VarlenDynamicPersistentTileSchedulerILi64ELi64ELi256ELi32ELb0ELb0ELb1ELb1ELb1ELb1EEEEEEEEEvNT_6ParamsE --------------------------
	.section	.nv.info._ZN7cutlass13device_kernelIN5flash11enable_sm90INS1_16FlashAttnFwdSm90INS1_25CollectiveMainloopFwdSm90ILi2EN4cute5tupleIJNS5_1CILi1EEES8_S8_EEENS6_IJNS7_ILi64EEESA_SA_EEELi512ENS_10bfloat16_tEfNS_4arch4Sm90ELb1ELb0ELb0ELb1ELb0ELb0ELb0ELb0ELb0ELb0ELb0ELb0EEENS1_21CollectiveEpilogueFwdINS6_IJSA_NS7_ILi512EEESA_EEES9_SC_SE_Li256ELb1ELb0ELb0ELb0EEENS1_36VarlenDynamicPersistentTileSchedulerILi64ELi64ELi256ELi32ELb0ELb0ELb1ELb1ELb1ELb1EEEEEEEEEvNT_6ParamsE,"",@"SHT_CUDA_INFO"
	.sectionflags	@""
	.align	4


	//----- nvinfo : EIATTR_CUDA_API_VERSION
	.align		4
        /*0000*/ 	.byte	0x04, 0x37
        /*0002*/ 	.short	(.L_1013 - .L_1012)
.L_1012:
        /*0004*/ 	.word	0x00000082


	//----- nvinfo : EIATTR_KPARAM_INFO
	.align		4
.L_1013:
        /*0008*/ 	.byte	0x04, 0x17
        /*000a*/ 	.short	(.L_1015 - .L_1014)
.L_1014:
        /*000c*/ 	.word	0x00000000
        /*0010*/ 	.short	0x0000
        /*0012*/ 	.short	0x0070
        /*0014*/ 	.byte	0x00, 0xf0, 0x01, 0x28


	//----- nvinfo : EIATTR_SPARSE_MMA_MASK
	.align		4
.L_1015:
        /*0018*/ 	.byte	0x03, 0x50
        /*001a*/ 	.short	0x0000


	//----- nvinfo : EIATTR_MAXREG_COUNT
	.align		4
        /*001c*/ 	.byte	0x03, 0x1b
        /*001e*/ 	.short	0x00a8


	//----- nvinfo : EIATTR_NUM_BARRIERS
	.align		4
        /*0020*/ 	.byte	0x02, 0x4c
        /*0022*/ 	.byte	0x10
	.zero		1


	//----- nvinfo : EIATTR_EXTERNS
	.align		4
        /*0024*/ 	.byte	0x04, 0x0f
        /*0026*/ 	.short	(.L_1017 - .L_1016)


	//   ....[0]....
	.align		4
.L_1016:
        /*0028*/ 	.word	index@(__assertfail)


	//----- nvinfo : EIATTR_ANNOTATIONS
	.align		4
.L_1017:
        /*002c*/ 	.byte	0x04, 0x55
        /*002e*/ 	.short	(.L_1019 - .L_1018)


	//   ....[0]....
.L_1018:
        /* <DEDUP_REMOVED lines=28> */


	//----- nvinfo : EIATTR_MERCURY_ISA_VERSION
	.align		4
.L_1019:
        /*01e0*/ 	.byte	0x03, 0x5f
        /*01e2*/ 	.short	0x0101


	//----- nvinfo : EIATTR_UNUSED_LOAD_BYTE_OFFSET
	.align		4
        /*01e4*/ 	.byte	0x04, 0x44
        /*01e6*/ 	.short	(.L_1021 - .L_1020)


	//   ....[0]....
.L_1020:
        /*01e8*/ 	.word	0x00000a50
        /*01ec*/ 	.word	0x0000fff0


	//   ....[1]....
        /*01f0*/ 	.word	0x00008b00
        /*01f4*/ 	.word	0x0000fff0


	//----- nvinfo : EIATTR_INT_WARP_WIDE_INSTR_OFFSETS
	.align		4
.L_1021:
        /*01f8*/ 	.byte	0x04, 0x31
        /*01fa*/ 	.short	(.L_1023 - .L_1022)


	//   ....[0]....
.L_1022:
        /*01fc*/ 	.word	0x00000160


	//   ....[1]....
        /*0200*/ 	.word	0x000001a0


	//   ....[2]....
        /*0204*/ 	.word	0x00000210


	//   ....[3]....
        /*0208*/ 	.word	0x0000c640


	//   ....[4]....
        /*020c*/ 	.word	0x0000c6d0


	//   ....[5]....
        /*0210*/ 	.word	0x0000cb60


	//   ....[6]....
        /*0214*/ 	.word	0x0000cb90


	//   ....[7]....
        /*0218*/ 	.word	0x0000f430


	//   ....[8]....
        /*021c*/ 	.word	0x0000f4c0


	//----- nvinfo : EIATTR_COOP_GROUP_MASK_REGIDS
	.align		4
.L_1023:
        /*0220*/ 	.byte	0x04, 0x29
        /*0222*/ 	.short	(.L_1025 - .L_1024)


	//   ....[0]....
.L_1024:
        /*0224*/ 	.word	0xffffffff


	//   ....[1]....
        /*0228*/ 	.word	0xffffffff


	//   ....[2]....
        /*022c*/ 	.word	0xffffffff


	//   ....[3]....
        /*0230*/ 	.word	0xffffffff


	//   ....[4]....
        /*0234*/ 	.word	0xffffffff


	//   ....[5]....
        /*0238*/ 	.word	0xffffffff


	//   ....[6]....
        /*023c*/ 	.word	0xffffffff


	//   ....[7]....
        /*0240*/ 	.word	0xffffffff


	//   ....[8]....
        /*0244*/ 	.word	0xffffffff


	//   ....[9]....
        /*0248*/ 	.word	0xffffffff


	//   ....[10]....
        /*024c*/ 	.word	0xffffffff


	//   ....[11]....
        /*0250*/ 	.word	0xffffffff


	//   ....[12]....
        /*0254*/ 	.word	0xffffffff


	//   ....[13]....
        /*0258*/ 	.word	0xffffffff


	//   ....[14]....
        /*025c*/ 	.word	0xffffffff


	//   ....[15]....
        /*0260*/ 	.word	0xffffffff


	//   ....[16]....
        /*0264*/ 	.word	0xffffffff


	//   ....[17]....
        /*0268*/ 	.word	0xffffffff


	//   ....[18]....
        /*026c*/ 	.word	0xffffffff


	//   ....[19]....
        /*0270*/ 	.word	0xffffffff


	//   ....[20]....
        /*0274*/ 	.word	0xffffffff


	//   ....[21]....
        /*0278*/ 	.word	0xffffffff


	//   ....[22]....
        /*027c*/ 	.word	0xffffffff


	//   ....[23]....
        /*0280*/ 	.word	0xffffffff


	//   ....[24]....
        /*0284*/ 	.word	0xffffffff


	//   ....[25]....
        /*0288*/ 	.word	0xffffffff


	//   ....[26]....
        /*028c*/ 	.word	0xffffffff


	//   ....[27]....
        /*0290*/ 	.word	0xffffffff


	//   ....[28]....
        /*0294*/ 	.word	0xffffffff


	//   ....[29]....
        /*0298*/ 	.word	0xffffffff


	//   ....[30]....
        /*029c*/ 	.word	0xffffffff


	//   ....[31]....
        /*02a0*/ 	.word	0xffffffff


	//   ....[32]....
        /*02a4*/ 	.word	0xffffffff


	//   ....[33]....
        /*02a8*/ 	.word	0xffffffff


	//   ....[34]....
        /*02ac*/ 	.word	0xffffffff


	//   ....[35]....
        /*02b0*/ 	.word	0xffffffff


	//   ....[36]....
        /*02b4*/ 	.word	0xffffffff


	//   ....[37]....
        /*02b8*/ 	.word	0xffffffff


	//   ....[38]....
        /*02bc*/ 	.word	0xffffffff


	//   ....[39]....
        /*02c0*/ 	.word	0xffffffff


	//   ....[40]....
        /*02c4*/ 	.word	0xffffffff


	//   ....[41]....
        /*02c8*/ 	.word	0xffffffff


	//   ....[42]....
        /*02cc*/ 	.word	0xffffffff


	//   ....[43]....
        /*02d0*/ 	.word	0xffffffff


	//   ....[44]....
        /*02d4*/ 	.word	0xffffffff


	//   ....[45]....
        /*02d8*/ 	.word	0xffffffff


	//   ....[46]....
        /*02dc*/ 	.word	0xffffffff


	//   ....[47]....
        /*02e0*/ 	.word	0xffffffff


	//   ....[48]....
        /*02e4*/ 	.word	0xffffffff


	//   ....[49]....
        /*02e8*/ 	.word	0xffffffff


	//   ....[50]....
        /*02ec*/ 	.word	0xffffffff


	//   ....[51]....
        /*02f0*/ 	.word	0xffffffff


	//   ....[52]....
        /*02f4*/ 	.word	0xffffffff


	//   ....[53]....
        /*02f8*/ 	.word	0xffffffff


	//   ....[54]....
        /*02fc*/ 	.word	0xffffffff


	//   ....[55]....
        /*0300*/ 	.word	0xffffffff


	//   ....[56]....
        /*0304*/ 	.word	0xffffffff


	//   ....[57]....
        /*0308*/ 	.word	0xffffffff


	//   ....[58]....
        /*030c*/ 	.word	0xffffffff


	//   ....[59]....
        /*0310*/ 	.word	0xffffffff


	//   ....[60]....
        /*0314*/ 	.word	0xffffffff


	//   ....[61]....
        /*0318*/ 	.word	0xffffffff


	//   ....[62]....
        /*031c*/ 	.word	0xffffffff


	//   ....[63]....
        /*0320*/ 	.word	0x0500000f


	//   ....[64]....
        /*0324*/ 	.word	0x0500000f


	//   ....[65]....
        /*0328*/ 	.word	0x0500000f


	//   ....[66]....
        /*032c*/ 	.word	0x0500000f


	//   ....[67]....
        /*0330*/ 	.word	0x0500000f


	//   ....[68]....
        /*0334*/ 	.word	0x0500000f


	//   ....[69]....
        /*0338*/ 	.word	0x0500000f


	//   ....[70]....
        /*033c*/ 	.word	0x0500000f


	//   ....[71]....
        /*0340*/ 	.word	0x0500000f


	//   ....[72]....
        /*0344*/ 	.word	0x0500000f


	//   ....[73]....
        /*0348*/ 	.word	0x0500000f


	//   ....[74]....
        /*034c*/ 	.word	0x0500000f


	//   ....[75]....
        /*0350*/ 	.word	0x0500000f


	//   ....[76]....
        /*0354*/ 	.word	0x0500000f


	//   ....[77]....
        /*0358*/ 	.word	0x0500000f


	//   ....[78]....
        /*035c*/ 	.word	0x0500000f


	//   ....[79]....
        /*0360*/ 	.word	0x0500000f


	//   ....[80]....
        /*0364*/ 	.word	0x0500000f


	//   ....[81]....
        /*0368*/ 	.word	0x0500000f


	//----- nvinfo : EIATTR_COOP_GROUP_INSTR_OFFSETS
	.align		4
.L_1025:
        /*036c*/ 	.byte	0x04, 0x28
        /*036e*/ 	.short	(.L_1027 - .L_1026)


	//   ....[0]....
.L_1026:
        /*0370*/ 	.word	0x00000060


	//   ....[1]....
        /*0374*/ 	.word	0x00000170


	//   ....[2]....
        /*0378*/ 	.word	0x000001c0


	//   ....[3]....
        /*037c*/ 	.word	0x000003b0


	//   ....[4]....
        /*0380*/ 	.word	0x00000510


	//   ....[5]....
        /*0384*/ 	.word	0x00000630


	//   ....[6]....
        /*0388*/ 	.word	0x00000790


	//   ....[7]....
        /*038c*/ 	.word	0x00001920


	//   ....[8]....
        /*0390*/ 	.word	0x000031b0


	//   ....[9]....
        /*0394*/ 	.word	0x00003b60


	//   ....[10]....
        /*0398*/ 	.word	0x00003c80


	//   ....[11]....
        /*039c*/ 	.word	0x00003e80


	//   ....[12]....
        /*03a0*/ 	.word	0x00003fc0


	//   ....[13]....
        /*03a4*/ 	.word	0x00004980


	//   ....[14]....
        /*03a8*/ 	.word	0x00004fe0


	//   ....[15]....
        /*03ac*/ 	.word	0x000050e0


	//   ....[16]....
        /*03b0*/ 	.word	0x00005330


	//   ....[17]....
        /*03b4*/ 	.word	0x000054a0


	//   ....[18]....
        /*03b8*/ 	.word	0x00006700


	//   ....[19]....
        /*03bc*/ 	.word	0x00006b00


	//   ....[20]....
        /*03c0*/ 	.word	0x00006b30


	//   ....[21]....
        /*03c4*/ 	.word	0x00006da0


	//   ....[22]....
        /*03c8*/ 	.word	0x00006f70


	//   ....[23]....
        /*03cc*/ 	.word	0x00007fd0


	//   ....[24]....
        /*03d0*/ 	.word	0x00008010


	//   ....[25]....
        /*03d4*/ 	.word	0x00008050


	//   ....[26]....
        /*03d8*/ 	.word	0x000080c0


	//   ....[27]....
        /*03dc*/ 	.word	0x000080e0


	//   ....[28]....
        /*03e0*/ 	.word	0x00009a50


	//   ....[29]....
        /*03e4*/ 	.word	0x0000b470


	//   ....[30]....
        /*03e8*/ 	.word	0x0000b5f0


	//   ....[31]....
        /*03ec*/ 	.word	0x0000b620


	//   ....[32]....
        /*03f0*/ 	.word	0x0000b660


	//   ....[33]....
        /*03f4*/ 	.word	0x0000b6d0


	//   ....[34]....
        /*03f8*/ 	.word	0x0000b730


	//   ....[35]....
        /*03fc*/ 	.word	0x0000b770


	//   ....[36]....
        /*0400*/ 	.word	0x0000b910


	//   ....[37]....
        /*0404*/ 	.word	0x0000b970


	//   ....[38]....
        /*0408*/ 	.word	0x0000b9b0


	//   ....[39]....
        /*040c*/ 	.word	0x0000b9f0


	//   ....[40]....
        /*0410*/ 	.word	0x0000ba20


	//   ....[41]....
        /*0414*/ 	.word	0x0000ba50


	//   ....[42]....
        /*0418*/ 	.word	0x0000bae0


	//   ....[43]....
        /*041c*/ 	.word	0x0000bb40


	//   ....[44]....
        /*0420*/ 	.word	0x0000bbd0


	//   ....[45]....
        /*0424*/ 	.word	0x0000f550


	//   ....[46]....
        /*0428*/ 	.word	0x0000f560


	//   ....[47]....
        /*042c*/ 	.word	0x0000f670


	//   ....[48]....
        /*0430*/ 	.word	0x0000f6d0


	//   ....[49]....
        /*0434*/ 	.word	0x0000f710


	//   ....[50]....
        /*0438*/ 	.word	0x0000f750


	//   ....[51]....
        /*043c*/ 	.word	0x0000f780


	//   ....[52]....
        /*0440*/ 	.word	0x0000f7b0


	//   ....[53]....
        /*0444*/ 	.word	0x0000f940


	//   ....[54]....
        /*0448*/ 	.word	0x0000f9a0


	//   ....[55]....
        /*044c*/ 	.word	0x0000f9e0


	//   ....[56]....
        /*0450*/ 	.word	0x0000fa20


	//   ....[57]....
        /*0454*/ 	.word	0x0000fa50


	//   ....[58]....
        /*0458*/ 	.word	0x0000fa80


	//   ....[59]....
        /*045c*/ 	.word	0x0000fb40


	//   ....[60]....
        /*0460*/ 	.word	0x0000fb60


	//   ....[61]....
        /*0464*/ 	.word	0x0000fbd0


	//   ....[62]....
        /*0468*/ 	.word	0x00010260


	//   ....[63]....
        /*046c*/ 	.word	0x000108c0


	//   ....[64]....
        /*0470*/ 	.word	0x00010ce0


	//   ....[65]....
        /*0474*/ 	.word	0x00010d70


	//   ....[66]....
        /*0478*/ 	.word	0x00010e10


	//   ....[67]....
        /*047c*/ 	.word	0x00010ec0


	//   ....[68]....
        /*0480*/ 	.word	0x00010f40


	//   ....[69]....
        /*0484*/ 	.word	0x00010fc0


	//   ....[70]....
        /*0488*/ 	.word	0x00011040


	//   ....[71]....
        /*048c*/ 	.word	0x000110c0


	//   ....[72]....
        /*0490*/ 	.word	0x00011150


	//   ....[73]....
        /*0494*/ 	.word	0x00011200


	//   ....[74]....
        /*0498*/ 	.word	0x00011280


	//   ....[75]....
        /*049c*/ 	.word	0x00011300


	//   ....[76]....
        /*04a0*/ 	.word	0x00011380


	//   ....[77]....
        /*04a4*/ 	.word	0x00011400


	//   ....[78]....
        /*04a8*/ 	.word	0x00011470


	//   ....[79]....
        /*04ac*/ 	.word	0x00011510


	//   ....[80]....
        /*04b0*/ 	.word	0x000115a0


	//   ....[81]....
        /*04b4*/ 	.word	0x000116d0


	//----- nvinfo : EIATTR_REG_RECONFIG
	.align		4
.L_1027:
        /*04b8*/ 	.byte	0x01, 0x54
	.zero		2


	//----- nvinfo : EIATTR_SYSCALL_OFFSETS
	.align		4
        /*04bc*/ 	.byte	0x04, 0x46
        /*04be*/ 	.short	(.L_1029 - .L_1028)


	//   ....[0]....
.L_1028:
        /*04c0*/ 	.word	0x00003380


	//   ....[1]....
        /*04c4*/ 	.word	0x0000c860


	//   ....[2]....
        /*04c8*/ 	.word	0x0000c9a0


	//   ....[3]....
        /*04cc*/ 	.word	0x0000caa0


	//----- nvinfo : EIATTR_MBARRIER_INSTR_OFFSETS
	.align		4
.L_1029:
        /*04d0*/ 	.byte	0x04, 0x39
        /*04d2*/ 	.short	(.L_1031 - .L_1030)


	//   ....[0]....
.L_1030:
        /*04d4*/ 	.word	0x000002a0
        /*04d8*/ 	.word	0x000000ff
        /*04dc*/ 	.word	0x00028c00
        /*04e0*/ 	.short	0x0100
        /*04e2*/ 	.byte	0x08
	.zero		1


	//   ....[1]....
        /*04e4*/ 	.word	0x000002b0
        /*04e8*/ 	.word	0x000000ff
        /*04ec*/ 	.word	0x00028c20
        /*04f0*/ 	.short	0x0100
        /*04f2*/ 	.byte	0x08
	.zero		1


	//   ....[2]....
        /*04f4*/ 	.word	0x00000360
        /*04f8*/ 	.word	0x000000ff
        /*04fc*/ 	.word	0x00028c30
        /*0500*/ 	.short	0x0100
        /*0502*/ 	.byte	0x06
	.zero		1


	//   ....[3]....
        /*0504*/ 	.word	0x00000370
        /*0508*/ 	.word	0x000000ff
        /*050c*/ 	.word	0x00028c40
        /*0510*/ 	.short	0x0100
        /*0512*/ 	.byte	0x06
	.zero		1


	//   ....[4]....
        /*0514*/ 	.word	0x00000380
        /*0518*/ 	.word	0x000000ff
        /*051c*/ 	.word	0x00028c38
        /*0520*/ 	.short	0x0100
        /*0522*/ 	.byte	0x06
	.zero		1


	//   ....[5]....
        /*0524*/ 	.word	0x00000390
        /*0528*/ 	.word	0x000000ff
        /*052c*/ 	.word	0x00028c48
        /*0530*/ 	.short	0x0100
        /*0532*/ 	.byte	0x06
	.zero		1


	//   ....[6]....
        /*0534*/ 	.word	0x000004c0
        /*0538*/ 	.word	0x000000ff
        /*053c*/ 	.word	0x00028c50
        /*0540*/ 	.short	0x0100
        /*0542*/ 	.byte	0x08
	.zero		1


	//   ....[7]....
        /*0544*/ 	.word	0x000004d0
        /*0548*/ 	.word	0x000000ff
        /*054c*/ 	.word	0x00028c60
        /*0550*/ 	.short	0x0100
        /*0552*/ 	.byte	0x08
	.zero		1


	//   ....[8]....
        /*0554*/ 	.word	0x000004e0
        /*0558*/ 	.word	0x000000ff
        /*055c*/ 	.word	0x00028c58
        /*0560*/ 	.short	0x0100
        /*0562*/ 	.byte	0x08
	.zero		1


	//   ....[9]....
        /*0564*/ 	.word	0x000004f0
        /*0568*/ 	.word	0x000000ff
        /*056c*/ 	.word	0x00028c68
        /*0570*/ 	.short	0x0100
        /*0572*/ 	.byte	0x08
	.zero		1


	//   ....[10]....
        /*0574*/ 	.word	0x000005e0
        /*0578*/ 	.word	0x000000ff
        /*057c*/ 	.word	0x00028c70
        /*0580*/ 	.short	0x0100
        /*0582*/ 	.byte	0x06
	.zero		1


	//   ....[11]....
        /*0584*/ 	.word	0x000005f0
        /*0588*/ 	.word	0x000000ff
        /*058c*/ 	.word	0x00028c80
        /*0590*/ 	.short	0x0100
        /*0592*/ 	.byte	0x06
	.zero		1


	//   ....[12]....
        /*0594*/ 	.word	0x00000600
        /*0598*/ 	.word	0x000000ff
        /*059c*/ 	.word	0x00028c78
        /*05a0*/ 	.short	0x0100
        /*05a2*/ 	.byte	0x06
	.zero		1


	//   ....[13]....
        /*05a4*/ 	.word	0x00000610
        /*05a8*/ 	.word	0x000000ff
        /*05ac*/ 	.word	0x00028c88
        /*05b0*/ 	.short	0x0100
        /*05b2*/ 	.byte	0x06
	.zero		1


	//   ....[14]....
        /*05b4*/ 	.word	0x00000740
        /*05b8*/ 	.word	0x000000ff
        /*05bc*/ 	.word	0x00028c90
        /*05c0*/ 	.short	0x0100
        /*05c2*/ 	.byte	0x08
	.zero		1


	//   ....[15]....
        /*05c4*/ 	.word	0x00000750
        /*05c8*/ 	.word	0x000000ff
        /*05cc*/ 	.word	0x00028ca0
        /*05d0*/ 	.short	0x0100
        /*05d2*/ 	.byte	0x08
	.zero		1


	//   ....[16]....
        /*05d4*/ 	.word	0x00000760
        /*05d8*/ 	.word	0x000000ff
        /*05dc*/ 	.word	0x00028c98
        /*05e0*/ 	.short	0x0100
        /*05e2*/ 	.byte	0x08
	.zero		1


	//   ....[17]....
        /*05e4*/ 	.word	0x00000770
        /*05e8*/ 	.word	0x000000ff
        /*05ec*/ 	.word	0x00028ca8
        /*05f0*/ 	.short	0x0100
        /*05f2*/ 	.byte	0x08
	.zero		1


	//   ....[18]....
        /*05f4*/ 	.word	0x000008a0
        /*05f8*/ 	.word	0x000000ff
        /*05fc*/ 	.word	0x00028cb0
        /*0600*/ 	.short	0x0100
        /*0602*/ 	.byte	0x08
	.zero		1


	//   ....[19]....
        /*0604*/ 	.word	0x000008b0
        /*0608*/ 	.word	0x000000ff
        /*060c*/ 	.word	0x00028cc0
        /*0610*/ 	.short	0x0100
        /*0612*/ 	.byte	0x08
	.zero		1


	//   ....[20]....
        /*0614*/ 	.word	0x000008c0
        /*0618*/ 	.word	0x000000ff
        /*061c*/ 	.word	0x00028cb8
        /*0620*/ 	.short	0x0100
        /*0622*/ 	.byte	0x08
	.zero		1


	//   ....[21]....
        /*0624*/ 	.word	0x000008d0
        /*0628*/ 	.word	0x000000ff
        /*062c*/ 	.word	0x00028cc8
        /*0630*/ 	.short	0x0100
        /*0632*/ 	.byte	0x08
	.zero		1


	//   ....[22]....
        /*0634*/ 	.word	0x00001a30
        /*0638*/ 	.word	0x000000ff
        /*063c*/ 	.word	0x00028c50
        /*0640*/ 	.short	0x010a
        /*0642*/ 	.byte	0x15
	.zero		1


	//   ....[23]....
        /*0644*/ 	.word	0x00001d00
        /*0648*/ 	.word	0x00000004
        /*064c*/ 	.word	0x00000000
        /*0650*/ 	.short	0x0101
        /*0652*/ 	.byte	0x3f
	.zero		1


	//   ....[24]....
        /*0654*/ 	.word	0x00002660
        /*0658*/ 	.word	0x000000ff
        /*065c*/ 	.word	0x00028c50
        /*0660*/ 	.short	0x010a
        /*0662*/ 	.byte	0x15
	.zero		1


	//   ....[25]....
        /*0664*/ 	.word	0x000026a0
        /*0668*/ 	.word	0x000000ff
        /*066c*/ 	.word	0x00028c50
        /*0670*/ 	.short	0x010a
        /*0672*/ 	.byte	0x15
	.zero		1


	//   ....[26]....
        /*0674*/ 	.word	0x00002870
        /*0678*/ 	.word	0x00000005
        /*067c*/ 	.word	0x00000000
        /*0680*/ 	.short	0x0101
        /*0682*/ 	.byte	0x3f
	.zero		1


	//   ....[27]....
        /*0684*/ 	.word	0x00003400
        /*0688*/ 	.word	0x000000ff
        /*068c*/ 	.word	0x00028c00
        /*0690*/ 	.short	0x010a
        /*0692*/ 	.byte	0x28
	.zero		1


	//   ....[28]....
        /*0694*/ 	.word	0x00003480
        /*0698*/ 	.word	0x00000007
        /*069c*/ 	.word	0x00028c30
        /*06a0*/ 	.short	0x010a
        /*06a2*/ 	.byte	0x3f
	.zero		1


	//   ....[29]....
        /*06a4*/ 	.word	0x000034c0
        /*06a8*/ 	.word	0x00000007
        /*06ac*/ 	.word	0x00028c30
        /*06b0*/ 	.short	0x010a
        /*06b2*/ 	.byte	0x3f
	.zero		1


	//   ....[30]....
        /*06b4*/ 	.word	0x000041b0
        /*06b8*/ 	.word	0x00000003
        /*06bc*/ 	.word	0x00000000
        /*06c0*/ 	.short	0x0101
        /*06c2*/ 	.byte	0x3f
	.zero		1


	//   ....[31]....
        /*06c4*/ 	.word	0x00004680
        /*06c8*/ 	.word	0x00000007
        /*06cc*/ 	.word	0x00028c50
        /*06d0*/ 	.short	0x010a
        /*06d2*/ 	.byte	0x3f
	.zero		1


	//   ....[32]....
        /*06d4*/ 	.word	0x000046c0
        /*06d8*/ 	.word	0x00000007
        /*06dc*/ 	.word	0x00028c50
        /*06e0*/ 	.short	0x010a
        /*06e2*/ 	.byte	0x3f
	.zero		1


	//   ....[33]....
        /*06e4*/ 	.word	0x000049a0
        /*06e8*/ 	.word	0x00000007
        /*06ec*/ 	.word	0x00000000
        /*06f0*/ 	.short	0x0101
        /*06f2*/ 	.byte	0x3f
	.zero		1


	//   ....[34]....
        /*06f4*/ 	.word	0x00004aa0
        /*06f8*/ 	.word	0x000000ff
        /*06fc*/ 	.word	0x00028c30
        /*0700*/ 	.short	0x010a
        /*0702*/ 	.byte	0x18
	.zero		1


	//   ....[35]....
        /*0704*/ 	.word	0x00004ae0
        /*0708*/ 	.word	0x000000ff
        /*070c*/ 	.word	0x00028c30
        /*0710*/ 	.short	0x010a
        /*0712*/ 	.byte	0x18
	.zero		1


	//   ....[36]....
        /*0714*/ 	.word	0x000057e0
        /*0718*/ 	.word	0x000000a3
        /*071c*/ 	.word	0x00000000
        /*0720*/ 	.short	0x0101
        /*0722*/ 	.byte	0x3f
	.zero		1


	//   ....[37]....
        /*0724*/ 	.word	0x00006440
        /*0728*/ 	.word	0x000000ff
        /*072c*/ 	.word	0x00028c50
        /*0730*/ 	.short	0x010a
        /*0732*/ 	.byte	0x18
	.zero		1


	//   ....[38]....
        /*0734*/ 	.word	0x00006480
        /*0738*/ 	.word	0x000000ff
        /*073c*/ 	.word	0x00028c50
        /*0740*/ 	.short	0x010a
        /*0742*/ 	.byte	0x18
	.zero		1


	//   ....[39]....
        /*0744*/ 	.word	0x00006720
        /*0748*/ 	.word	0x000000a8
        /*074c*/ 	.word	0x00000000
        /*0750*/ 	.short	0x0101
        /*0752*/ 	.byte	0x3f
	.zero		1


	//   ....[40]....
        /*0754*/ 	.word	0x00006840
        /*0758*/ 	.word	0x000000ff
        /*075c*/ 	.word	0x00028c30
        /*0760*/ 	.short	0x010a
        /*0762*/ 	.byte	0x17
	.zero		1


	//   ....[41]....
        /*0764*/ 	.word	0x00006880
        /*0768*/ 	.word	0x000000ff
        /*076c*/ 	.word	0x00028c30
        /*0770*/ 	.short	0x010a
        /*0772*/ 	.byte	0x17
	.zero		1


	//   ....[42]....
        /*0774*/ 	.word	0x00007340
        /*0778*/ 	.word	0x0000009a
        /*077c*/ 	.word	0x00000000
        /*0780*/ 	.short	0x0101
        /*0782*/ 	.byte	0x3f
	.zero		1


	//   ....[43]....
        /*0784*/ 	.word	0x00007d20
        /*0788*/ 	.word	0x000000ff
        /*078c*/ 	.word	0x00028c50
        /*0790*/ 	.short	0x010a
        /*0792*/ 	.byte	0x17
	.zero		1


	//   ....[44]....
        /*0794*/ 	.word	0x00007d60
        /*0798*/ 	.word	0x000000ff
        /*079c*/ 	.word	0x00028c50
        /*07a0*/ 	.short	0x010a
        /*07a2*/ 	.byte	0x17
	.zero		1


	//   ....[45]....
        /*07a4*/ 	.word	0x00007ff0
        /*07a8*/ 	.word	0x000000aa
        /*07ac*/ 	.word	0x00000000
        /*07b0*/ 	.short	0x0101
        /*07b2*/ 	.byte	0x3f
	.zero		1


	//   ....[46]....
        /*07b4*/ 	.word	0x0000a470
        /*07b8*/ 	.word	0x000000ff
        /*07bc*/ 	.word	0x00000000
        /*07c0*/ 	.short	0x0101
        /*07c2*/ 	.byte	0x04
	.zero		1


	//   ....[47]....
        /*07c4*/ 	.word	0x0000cfd0
        /*07c8*/ 	.word	0x00000008
        /*07cc*/ 	.word	0x00028c40
        /*07d0*/ 	.short	0x010a
        /*07d2*/ 	.byte	0x3f
	.zero		1


	//   ....[48]....
        /*07d4*/ 	.word	0x0000d3c0
        /*07d8*/ 	.word	0x0000000a
        /*07dc*/ 	.word	0x00028c20
        /*07e0*/ 	.short	0x010a
        /*07e2*/ 	.byte	0x3f
	.zero		1


	//   ....[49]....
        /*07e4*/ 	.word	0x0000d480
        /*07e8*/ 	.word	0x0000000b
        /*07ec*/ 	.word	0x00028c60
        /*07f0*/ 	.short	0x010a
        /*07f2*/ 	.byte	0x3f
	.zero		1


	//   ....[50]....
        /*07f4*/ 	.word	0x0000dbf0
        /*07f8*/ 	.word	0x00000002
        /*07fc*/ 	.word	0x00028c40
        /*0800*/ 	.short	0x010a
        /*0802*/ 	.byte	0x3f
	.zero		1


	//   ....[51]....
        /*0804*/ 	.word	0x0000de00
        /*0808*/ 	.word	0x00000002
        /*080c*/ 	.word	0x00028c60
        /*0810*/ 	.short	0x010a
        /*0812*/ 	.byte	0x3f
	.zero		1


	//   ....[52]....
        /*0814*/ 	.word	0x0000e4c0
        /*0818*/ 	.word	0x00000002
        /*081c*/ 	.word	0x00028c40
        /*0820*/ 	.short	0x010a
        /*0822*/ 	.byte	0x3f
	.zero		1


	//   ....[53]....
        /*0824*/ 	.word	0x0000e6c0
        /*0828*/ 	.word	0x00000002
        /*082c*/ 	.word	0x00028c60
        /*0830*/ 	.short	0x010a
        /*0832*/ 	.byte	0x3f
	.zero		1


	//   ....[54]....
        /*0834*/ 	.word	0x0000ed00
        /*0838*/ 	.word	0x00000002
        /*083c*/ 	.word	0x00028c40
        /*0840*/ 	.short	0x010a
        /*0842*/ 	.byte	0x3f
	.zero		1


	//   ....[55]....
        /*0844*/ 	.word	0x0000ef10
        /*0848*/ 	.word	0x00000002
        /*084c*/ 	.word	0x00028c60
        /*0850*/ 	.short	0x010a
        /*0852*/ 	.byte	0x3f
	.zero		1


	//   ....[56]....
        /*0854*/ 	.word	0x000101e0
        /*0858*/ 	.word	0x00000000
        /*085c*/ 	.word	0x00028c20
        /*0860*/ 	.short	0x010a
        /*0862*/ 	.byte	0x3f
	.zero		1


	//   ....[57]....
        /*0864*/ 	.word	0x000103a0
        /*0868*/ 	.word	0x00000006
        /*086c*/ 	.word	0x00000000
        /*0870*/ 	.short	0x010a
        /*0872*/ 	.byte	0x3f
	.zero		1


	//   ....[58]....
        /*0874*/ 	.word	0x00010410
        /*0878*/ 	.word	0x00000007
        /*087c*/ 	.word	0x00000000
        /*0880*/ 	.short	0x010a
        /*0882*/ 	.byte	0x3f
	.zero		1


	//   ....[59]....
        /*0884*/ 	.word	0x00010480
        /*0888*/ 	.word	0x00000004
        /*088c*/ 	.word	0x00000000
        /*0890*/ 	.short	0x010a
        /*0892*/ 	.byte	0x3f
	.zero		1


	//   ....[60]....
        /*0894*/ 	.word	0x000104b0
        /*0898*/ 	.word	0x00000003
        /*089c*/ 	.word	0x00000000
        /*08a0*/ 	.short	0x010a
        /*08a2*/ 	.byte	0x3f
	.zero		1


	//   ....[61]....
        /*08a4*/ 	.word	0x00010520
        /*08a8*/ 	.word	0x00000005
        /*08ac*/ 	.word	0x00028c50
        /*08b0*/ 	.short	0x010a
        /*08b2*/ 	.byte	0x3f
	.zero		1


	//   ....[62]....
        /*08b4*/ 	.word	0x00010580
        /*08b8*/ 	.word	0x00000006
        /*08bc*/ 	.word	0x00028c50
        /*08c0*/ 	.short	0x010a
        /*08c2*/ 	.byte	0x3f
	.zero		1


	//   ....[63]....
        /*08c4*/ 	.word	0x000105e0
        /*08c8*/ 	.word	0x00000003
        /*08cc*/ 	.word	0x00028c00
        /*08d0*/ 	.short	0x010a
        /*08d2*/ 	.byte	0x3f
	.zero		1


	//   ....[64]....
        /*08d4*/ 	.word	0x00010630
        /*08d8*/ 	.word	0x00000007
        /*08dc*/ 	.word	0x00028c30
        /*08e0*/ 	.short	0x010a
        /*08e2*/ 	.byte	0x3f
	.zero		1


	//   ....[65]....
        /*08e4*/ 	.word	0x00010680
        /*08e8*/ 	.word	0x00000007
        /*08ec*/ 	.word	0x00028c50
        /*08f0*/ 	.short	0x010a
        /*08f2*/ 	.byte	0x3f
	.zero		1


	//   ....[66]....
        /*08f4*/ 	.word	0x000106e0
        /*08f8*/ 	.word	0x00000004
        /*08fc*/ 	.word	0x00028c30
        /*0900*/ 	.short	0x010a
        /*0902*/ 	.byte	0x3f
	.zero		1


	//   ....[67]....
        /*0904*/ 	.word	0x00010730
        /*0908*/ 	.word	0x000000a8
        /*090c*/ 	.word	0x00028c50
        /*0910*/ 	.short	0x010a
        /*0912*/ 	.byte	0x3f
	.zero		1


	//   ....[68]....
        /*0914*/ 	.word	0x00010790
        /*0918*/ 	.word	0x00000004
        /*091c*/ 	.word	0x00028c30
        /*0920*/ 	.short	0x010a
        /*0922*/ 	.byte	0x3f
	.zero		1


	//   ....[69]....
        /*0924*/ 	.word	0x000107e0
        /*0928*/ 	.word	0x000000aa
        /*092c*/ 	.word	0x00028c50
        /*0930*/ 	.short	0x010a
        /*0932*/ 	.byte	0x3f
	.zero		1


	//   ....[70]....
        /*0934*/ 	.word	0x00010980
        /*0938*/ 	.word	0x00000008
        /*093c*/ 	.word	0x00028c40
        /*0940*/ 	.short	0x010a
        /*0942*/ 	.byte	0x3f
	.zero		1


	//   ....[71]....
        /*0944*/ 	.word	0x00010a00
        /*0948*/ 	.word	0x00000008
        /*094c*/ 	.word	0x00028c20
        /*0950*/ 	.short	0x010a
        /*0952*/ 	.byte	0x3f
	.zero		1


	//   ....[72]....
        /*0954*/ 	.word	0x00010a50
        /*0958*/ 	.word	0x0000000b
        /*095c*/ 	.word	0x00028c60
        /*0960*/ 	.short	0x010a
        /*0962*/ 	.byte	0x3f
	.zero		1


	//   ....[73]....
        /*0964*/ 	.word	0x00010aa0
        /*0968*/ 	.word	0x00000002
        /*096c*/ 	.word	0x00028c40
        /*0970*/ 	.short	0x010a
        /*0972*/ 	.byte	0x3f
	.zero		1


	//   ....[74]....
        /*0974*/ 	.word	0x00010af0
        /*0978*/ 	.word	0x00000002
        /*097c*/ 	.word	0x00028c60
        /*0980*/ 	.short	0x010a
        /*0982*/ 	.byte	0x3f
	.zero		1


	//   ....[75]....
        /*0984*/ 	.word	0x00010b40
        /*0988*/ 	.word	0x00000002
        /*098c*/ 	.word	0x00028c40
        /*0990*/ 	.short	0x010a
        /*0992*/ 	.byte	0x3f
	.zero		1


	//   ....[76]....
        /*0994*/ 	.word	0x00010b90
        /*0998*/ 	.word	0x00000002
        /*099c*/ 	.word	0x00028c60
        /*09a0*/ 	.short	0x010a
        /*09a2*/ 	.byte	0x3f
	.zero		1


	//   ....[77]....
        /*09a4*/ 	.word	0x00010be0
        /*09a8*/ 	.word	0x00000002
        /*09ac*/ 	.word	0x00028c40
        /*09b0*/ 	.short	0x010a
        /*09b2*/ 	.byte	0x3f
	.zero		1


	//   ....[78]....
        /*09b4*/ 	.word	0x00010c30
        /*09b8*/ 	.word	0x00000002
        /*09bc*/ 	.word	0x00028c60
        /*09c0*/ 	.short	0x010a
        /*09c2*/ 	.byte	0x3f
	.zero		1


	//   ....[79]....
        /*09c4*/ 	.word	0x000115f0
        /*09c8*/ 	.word	0x00000000
        /*09cc*/ 	.word	0x00028c20
        /*09d0*/ 	.short	0x010a
        /*09d2*/ 	.byte	0x3f
	.zero		1


	//   ....[80]....
        /*09d4*/ 	.word	0x00011790
        /*09d8*/ 	.word	0x00000006
        /*09dc*/ 	.word	0x00000000
        /*09e0*/ 	.short	0x010a
        /*09e2*/ 	.byte	0x3f
	.zero		1


	//   ....[81]....
        /*09e4*/ 	.word	0x000117e0
        /*09e8*/ 	.word	0x00000007
        /*09ec*/ 	.word	0x00000000
        /*09f0*/ 	.short	0x010a
        /*09f2*/ 	.byte	0x3f
	.zero		1


	//   ....[82]....
        /*09f4*/ 	.word	0x00011830
        /*09f8*/ 	.word	0x00000004
        /*09fc*/ 	.word	0x00000000
        /*0a00*/ 	.short	0x010a
        /*0a02*/ 	.byte	0x3f
	.zero		1


	//----- nvinfo : EIATTR_NUM_MBARRIERS
	.align		4
.L_1031:
        /*0a04*/ 	.byte	0x03, 0x38
        /*0a06*/ 	.short	0x0016


	//----- nvinfo : EIATTR_EXIT_INSTR_OFFSETS
	.align		4
        /*0a08*/ 	.byte	0x04, 0x1c
        /*0a0a*/ 	.short	(.L_1033 - .L_1032)


	//   ....[0]....
.L_1032:
        /*0a0c*/ 	.word	0x00000a80


	//   ....[1]....
        /*0a10*/ 	.word	0x0000b430


	//   ....[2]....
        /*0a14*/ 	.word	0x0000b490


	//   ....[3]....
        /*0a18*/ 	.word	0x00010500


	//----- nvinfo : EIATTR_MAX_THREADS
	.align		4
.L_1033:
        /*0a1c*/ 	.byte	0x04, 0x05
        /*0a1e*/ 	.short	(.L_1035 - .L_1034)
.L_1034:
        /*0a20*/ 	.word	0x00000180
        /*0a24*/ 	.word	0x00000001
        /*0a28*/ 	.word	0x00000001


	//----- nvinfo : EIATTR_CRS_STACK_SIZE
	.align		4
.L_1035:
        /*0a2c*/ 	.byte	0x04, 0x1e
        /*0a2e*/ 	.short	(.L_1037 - .L_1036)
.L_1036:
        /*0a30*/ 	.word	0x00000000


	//----- nvinfo : EIATTR_CBANK_PARAM_SIZE
	.align		4
.L_1037:
        /*0a34*/ 	.byte	0x03, 0x19
        /*0a36*/ 	.short	0x0a70


	//----- nvinfo : EIATTR_PARAM_CBANK
	.align		4
        /*0a38*/ 	.byte	0x04, 0x0a
        /*0a3a*/ 	.short	(.L_1039 - .L_1038)
	.align		4
.L_1038:
        /*0a3c*/ 	.word	index@(.nv.constant0._ZN7cutlass13device_kernelIN5flash11enable_sm90INS1_16FlashAttnFwdSm90INS1_25CollectiveMainloopFwdSm90ILi2EN4cute5tupleIJNS5_1CILi1EEES8_S8_EEENS6_IJNS7_ILi64EEESA_SA_EEELi512ENS_10bfloat16_tEfNS_4arch4Sm90ELb1ELb0ELb0ELb1ELb0ELb0ELb0ELb0ELb0ELb0ELb0ELb0EEENS1_21CollectiveEpilogueFwdINS6_IJSA_NS7_ILi512EEESA_EEES9_SC_SE_Li256ELb1ELb0ELb0ELb0EEENS1_36VarlenDynamicPersistentTileSchedulerILi64ELi64ELi256ELi32ELb0ELb0ELb1ELb1ELb1ELb1EEEEEEEEEvNT_6ParamsE)
        /*0a40*/ 	.short	0x0210
        /*0a42*/ 	.short	0x0a70


	//----- nvinfo : EIATTR_SW_WAR
	.align		4
.L_1039:
        /*0a44*/ 	.byte	0x04, 0x36
        /*0a46*/ 	.short	(.L_1041 - .L_1040)
.L_1040:
        /*0a48*/ 	.word	0x00000008
.L_1041:


//--------------------- .nv.info._ZN7cutlass13device_kernelIN5flash11enable_sm90INS1_16FlashAttnFwdSm90INS1_25CollectiveMainloopFwdSm90ILi2EN4cute5tupleIJNS5_1CILi1EEES8_S8_EEENS6_IJNS7_ILi64EEESA_SA_EEELi512ENS_10bfloat16_tEfNS_4arch4Sm90ELb1ELb0ELb0ELb1ELb0ELb1ELb0ELb0ELb0ELb0ELb0ELb0EEENS1_21CollectiveEpilogueFwdINS6_IJSA_NS7_ILi512EEESA_EEES9_SC_SE_Li256ELb1ELb0ELb0ELb0EEENS1_36VarlenDynamicPersistentTileSchedulerILi64ELi64ELi256ELi32ELb0ELb0ELb1ELb1ELb1ELb1EEEEEEEEEvNT_6ParamsE --------------------------
	.section	.nv.info._ZN7cutlass13device_kernelIN5flash11enable_sm90INS1_16FlashAttnFwdSm90INS1_25CollectiveMainloopFwdSm90ILi2EN4cute5tupleIJNS5_1CILi1EEES8_S8_EEENS6_IJNS7_ILi64EEESA_SA_EEELi512ENS_10bfloat16_tEfNS_4arch4Sm90ELb1ELb0ELb0ELb1ELb0ELb1ELb0ELb0ELb0ELb0ELb0ELb0EEENS1_21CollectiveEpilogueFwdINS6_IJSA_NS7_ILi512EEESA_EEES9_SC_SE_Li256ELb1ELb0ELb0ELb0EEENS1_36VarlenDynamicPersistentTileSchedulerILi64ELi64ELi256ELi32ELb0ELb0ELb1ELb1ELb1ELb1EEEEEEEEEvNT_6ParamsE,"",@"SHT_CUDA_INFO"
	.sectionflags	@""
	.align	4


	//----- nvinfo : EIATTR_CUDA_API_VERSION
	.align		4
        /*0000*/ 	.byte	0x04, 0x37
        /*0002*/ 	.short	(.L_1043 - .L_1042)
.L_1042:
        /*0004*/ 	.word	0x00000082


	//----- nvinfo : EIATTR_KPARAM_INFO
	.align		4
.L_1043:
        /*0008*/ 	.byte	0x04, 0x17
        /*000a*/ 	.short	(.L_1045 - .L_1044)
.L_1044:
        /*000c*/ 	.word	0x00000000
        /*0010*/ 	.short	0x0000
        /*0012*/ 	.short	0x0070
        /*0014*/ 	.byte	0x00, 0xf0, 0x01, 0x28


	//----- nvinfo : EIATTR_SPARSE_MMA_MASK
	.align		4
.L_1045:
        /*0018*/ 	.byte	0x03, 0x50
        /*001a*/ 	.short	0x0000


	//----- nvinfo : EIATTR_MAXREG_COUNT
	.align		4
        /*001c*/ 	.byte	0x03, 0x1b
        /*001e*/ 	.short	0x00a8


	//----- nvinfo : EIATTR_NUM_BARRIERS
	.align		4
        /*0020*/ 	.byte	0x02, 0x4c
        /*0022*/ 	.byte	0x10
	.zero		1


	//----- nvinfo : EIATTR_EXTERNS
	.align		4
        /*0024*/ 	.byte	0x04, 0x0f
        /*0026*/ 	.short	(.L_1047 - .L_1046)


	//   ....[0]....
	.align		4
.L_1046:
        /*0028*/ 	.word	index@(__assertfail)


	//----- nvinfo : EIATTR_ANNOTATIONS
	.align		4
.L_1047:
        /*002c*/ 	.byte	0x04, 0x55
        /*002e*/ 	.short	(.L_1049 - .L_1048)


	//   ....[0]....
.L_1048:
        /* <DEDUP_REMOVED lines=41> */


	//----- nvinfo : EIATTR_MERCURY_ISA_VERSION
	.align		4
.L_1049:
        /*02a8*/ 	.byte	0x03, 0x5f
        /*02aa*/ 	.short	0x0101


	//----- nvinfo : EIATTR_UNUSED_LOAD_BYTE_OFFSET
	.align		4
        /*02ac*/ 	.byte	0x04, 0x44
        /*02ae*/ 	.short	(.L_1051 - .L_1050)


	//   ....[0]....
.L_1050:
        /*02b0*/ 	.word	0x00000ae0
        /*02b4*/ 	.word	0x0000fff0


	//   ....[1]....
        /*02b8*/ 	.word	0x0000ef60
        /*02bc*/ 	.word	0x0000fff0


	//----- nvinfo : EIATTR_INT_WARP_WIDE_INSTR_OFFSETS
	.align		4
.L_1051:
        /*02c0*/ 	.byte	0x04, 0x31
        /*02c2*/ 	.short	(.L_1053 - .L_1052)


	//   ....[0]....
.L_1052:
        /*02c4*/ 	.word	0x000001c0


	//   ....[1]....
        /*02c8*/ 	.word	0x00000200


	//   ....[2]....
        /*02cc*/ 	.word	0x000002d0


	//   ....[3]....
        /*02d0*/ 	.word	0x00013a00


	//   ....[4]....
        /*02d4*/ 	.word	0x00013a90


	//   ....[5]....
        /*02d8*/ 	.word	0x00013f10


	//   ....[6]....
        /*02dc*/ 	.word	0x00013f40


	//   ....[7]....
        /*02e0*/ 	.word	0x000167d0


	//   ....[8]....
        /*02e4*/ 	.word	0x00016860


	//----- nvinfo : EIATTR_COOP_GROUP_MASK_REGIDS
	.align		4
.L_1053:
        /*02e8*/ 	.byte	0x04, 0x29
        /*02ea*/ 	.short	(.L_1055 - .L_1054)


	//   ....[0]....
.L_1054:
        /*02ec*/ 	.word	0xffffffff


	//   ....[1]....
        /*02f0*/ 	.word	0xffffffff


	//   ....[2]....
        /*02f4*/ 	.word	0xffffffff


	//   ....[3]....
        /*02f8*/ 	.word	0xffffffff


	//   ....[4]....
        /*02fc*/ 	.word	0xffffffff


	//   ....[5]....
        /*0300*/ 	.word	0xffffffff


	//   ....[6]....
        /*0304*/ 	.word	0xffffffff


	//   ....[7]....
        /*0308*/ 	.word	0xffffffff


	//   ....[8]....
        /*030c*/ 	.word	0xffffffff


	//   ....[9]....
        /*0310*/ 	.word	0xffffffff


	//   ....[10]....
        /*0314*/ 	.word	0xffffffff


	//   ....[11]....
        /*0318*/ 	.word	0xffffffff


	//   ....[12]....
        /*031c*/ 	.word	0xffffffff


	//   ....[13]....
        /*0320*/ 	.word	0xffffffff


	//   ....[14]....
        /*0324*/ 	.word	0xffffffff


	//   ....[15]....
        /*0328*/ 	.word	0xffffffff


	//   ....[16]....
        /*032c*/ 	.word	0xffffffff


	//   ....[17]....
        /*0330*/ 	.word	0xffffffff


	//   ....[18]....
        /*0334*/ 	.word	0xffffffff


	//   ....[19]....
        /*0338*/ 	.word	0xffffffff


	//   ....[20]....
        /*033c*/ 	.word	0xffffffff


	//   ....[21]....
        /*0340*/ 	.word	0xffffffff


	//   ....[22]....
        /*0344*/ 	.word	0xffffffff


	//   ....[23]....
        /*0348*/ 	.word	0xffffffff


	//   ....[24]....
        /*034c*/ 	.word	0xffffffff


	//   ....[25]....
        /*0350*/ 	.word	0xffffffff


	//   ....[26]....
        /*0354*/ 	.word	0xffffffff


	//   ....[27]....
        /*0358*/ 	.word	0xffffffff


	//   ....[28]....
        /*035c*/ 	.word	0xffffffff


	//   ....[29]....
        /*0360*/ 	.word	0xffffffff


	//   ....[30]....
        /*0364*/ 	.word	0xffffffff


	//   ....[31]....
        /*0368*/ 	.word	0xffffffff


	//   ....[32]....
        /*036c*/ 	.word	0xffffffff


	//   ....[33]....
        /*0370*/ 	.word	0xffffffff


	//   ....[34]....
        /*0374*/ 	.word	0xffffffff


	//   ....[35]....
        /*0378*/ 	.word	0xffffffff


	//   ....[36]....
        /*037c*/ 	.word	0xffffffff


	//   ....[37]....
        /*0380*/ 	.word	0xffffffff


	//   ....[38]....
        /*0384*/ 	.word	0xffffffff


	//   ....[39]....
        /*0388*/ 	.word	0xffffffff


	//   ....[40]....
        /*038c*/ 	.word	0xffffffff


	//   ....[41]....
        /*0390*/ 	.word	0xffffffff


	//   ....[42]....
        /*0394*/ 	.word	0xffffffff


	//   ....[43]....
        /*0398*/ 	.word	0xffffffff


	//   ....[44]....
        /*039c*/ 	.word	0xffffffff


	//   ....[45]....
        /*03a0*/ 	.word	0xffffffff


	//   ....[46]....
        /*03a4*/ 	.word	0xffffffff


	//   ....[47]....
        /*03a8*/ 	.word	0xffffffff


	//   ....[48]....
        /*03ac*/ 	.word	0xffffffff


	//   ....[49]....
        /*03b0*/ 	.word	0xffffffff


	//   ....[50]....
        /*03b4*/ 	.word	0xffffffff


	//   ....[51]....
        /*03b8*/ 	.word	0xffffffff


	//   ....[52]....
        /*03bc*/ 	.word	0xffffffff


	//   ....[53]....
        /*03c0*/ 	.word	0xffffffff


	//   ....[54]....
        /*03c4*/ 	.word	0xffffffff


	//   ....[55]....
        /*03c8*/ 	.word	0xffffffff


	//   ....[56]....
        /*03cc*/ 	.word	0xffffffff


	//   ....[57]....
        /*03d0*/ 	.word	0xffffffff


	//   ....[58]....
        /*03d4*/ 	.word	0xffffffff


	//   ....[59]....
        /*03d8*/ 	.word	0xffffffff


	//   ....[60]....
        /*03dc*/ 	.word	0xffffffff


	//   ....[61]....
        /*03e0*/ 	.word	0xffffffff


	//   ....[62]....
        /*03e4*/ 	.word	0xffffffff


	//   ....[63]....
        /*03e8*/ 	.word	0x0500000f


	//   ....[64]....
        /*03ec*/ 	.word	0x0500000f


	//   ....[65]....
        /*03f0*/ 	.word	0x0500000f


	//   ....[66]....
        /*03f4*/ 	.word	0x0500000f


	//   ....[67]....
        /*03f8*/ 	.word	0x0500000f


	//   ....[68]....
        /*03fc*/ 	.word	0x0500000f


	//   ....[69]....
        /*0400*/ 	.word	0x0500000f


	//   ....[70]....
        /*0404*/ 	.word	0x0500000f


	//   ....[71]....
        /*0408*/ 	.word	0x0500000f


	//   ....[72]....
        /*040c*/ 	.word	0x0500000f


	//   ....[73]....
        /*0410*/ 	.word	0x0500000f


	//   ....[74]....
        /*0414*/ 	.word	0x0500000f


	//   ....[75]....
        /*0418*/ 	.word	0x0500000f


	//   ....[76]....
        /*041c*/ 	.word	0x0500000f


	//   ....[77]....
        /*0420*/ 	.word	0x0500000f


	//   ....[78]....
        /*0424*/ 	.word	0x0500000f


	//   ....[79]....
        /*0428*/ 	.word	0x0500000f


	//   ....[80]....
        /*042c*/ 	.word	0x0500000f


	//   ....[81]....
        /*0430*/ 	.word	0x0500000f


	//   ....[82]....
        /*0434*/ 	.word	0x0500000f


	//   ....[83]....
        /*0438*/ 	.word	0x0500000f


	//   ....[84]....
        /*043c*/ 	.word	0x0500000f


	//   ....[85]....
        /*0440*/ 	.word	0x0500000f


	//   ....[86]....
        /*0444*/ 	.word	0x0500000f


	//   ....[87]....
        /*0448*/ 	.word	0x0500000f


	//   ....[88]....
        /*044c*/ 	.word	0x0500000f


	//   ....[89]....
        /*0450*/ 	.word	0x0500000f


	//   ....[90]....
        /*0454*/ 	.word	0x0500000f


	//   ....[91]....
        /*0458*/ 	.word	0x0500000f


	//   ....[92]....
        /*045c*/ 	.word	0x0500000f


	//   ....[93]....
        /*0460*/ 	.word	0x0500000f


	//   ....[94]....
        /*0464*/ 	.word	0x0500000f


	//   ....[95]....
        /*0468*/ 	.word	0x0500000f


	//   ....[96]....
        /*046c*/ 	.word	0x0500000f


	//   ....[97]....
        /*0470*/ 	.word	0x0500000f


	//   ....[98]....
        /*0474*/ 	.word	0x0500000f


	//----- nvinfo : EIATTR_COOP_GROUP_INSTR_OFFSETS
	.align		4
.L_1055:
        /*0478*/ 	.byte	0x04, 0x28
        /*047a*/ 	.short	(.L_1057 - .L_1056)


	//   ....[0]....
.L_1056:
        /*047c*/ 	.word	0x00000060


	//   ....[1]....
        /*0480*/ 	.word	0x000001d0


	//   ....[2]....
        /*0484*/ 	.word	0x00000210


	//   ....[3]....
        /*0488*/ 	.word	0x00000400


	//   ....[4]....
        /*048c*/ 	.word	0x00000560


	//   ....[5]....
        /*0490*/ 	.word	0x00000680


	//   ....[6]....
        /*0494*/ 	.word	0x000007e0


	//   ....[7]....
        /*0498*/ 	.word	0x000047a0


	//   ....[8]....
        /*049c*/ 	.word	0x000061d0


	//   ....[9]....
        /*04a0*/ 	.word	0x00009c40


	//   ....[10]....
        /*04a4*/ 	.word	0x00009dd0


	//   ....[11]....
        /*04a8*/ 	.word	0x00009f80


	//   ....[12]....
        /*04ac*/ 	.word	0x0000a0d0


	//   ....[13]....
        /*04b0*/ 	.word	0x0000ab00


	//   ....[14]....
        /*04b4*/ 	.word	0x0000b250


	//   ....[15]....
        /*04b8*/ 	.word	0x0000b350


	//   ....[16]....
        /*04bc*/ 	.word	0x0000b690


	//   ....[17]....
        /*04c0*/ 	.word	0x0000b710


	//   ....[18]....
        /*04c4*/ 	.word	0x0000c9d0


	//   ....[19]....
        /*04c8*/ 	.word	0x0000cf30


	//   ....[20]....
        /*04cc*/ 	.word	0x0000cf60


	//   ....[21]....
        /*04d0*/ 	.word	0x0000d1a0


	//   ....[22]....
        /*04d4*/ 	.word	0x0000d290


	//   ....[23]....
        /*04d8*/ 	.word	0x0000e420


	//   ....[24]....
        /*04dc*/ 	.word	0x0000e470


	//   ....[25]....
        /*04e0*/ 	.word	0x0000e4b0


	//   ....[26]....
        /*04e4*/ 	.word	0x0000e520


	//   ....[27]....
        /*04e8*/ 	.word	0x0000e540


	//   ....[28]....
        /*04ec*/ 	.word	0x0000ff00


	//   ....[29]....
        /*04f0*/ 	.word	0x00011680


	//   ....[30]....
        /*04f4*/ 	.word	0x00011800


	//   ....[31]....
        /*04f8*/ 	.word	0x00011830


	//   ....[32]....
        /*04fc*/ 	.word	0x00011870


	//   ....[33]....
        /*0500*/ 	.word	0x000118e0


	//   ....[34]....
        /*0504*/ 	.word	0x00011940


	//   ....[35]....
        /*0508*/ 	.word	0x00011980


	//   ....[36]....
        /*050c*/ 	.word	0x00011b20


	//   ....[37]....
        /*0510*/ 	.word	0x00011b80


	//   ....[38]....
        /*0514*/ 	.word	0x00011bc0


	//   ....[39]....
        /*0518*/ 	.word	0x00011c00


	//   ....[40]....
        /*051c*/ 	.word	0x00011c30


	//   ....[41]....
        /*0520*/ 	.word	0x00011c60


	//   ....[42]....
        /*0524*/ 	.word	0x00011cf0


	//   ....[43]....
        /*0528*/ 	.word	0x00011d50


	//   ....[44]....
        /*052c*/ 	.word	0x00011de0


	//   ....[45]....
        /*0530*/ 	.word	0x000168f0


	//   ....[46]....
        /*0534*/ 	.word	0x00016900


	//   ....[47]....
        /*0538*/ 	.word	0x00016a10


	//   ....[48]....
        /*053c*/ 	.word	0x00016a70


	//   ....[49]....
        /*0540*/ 	.word	0x00016ab0


	//   ....[50]....
        /*0544*/ 	.word	0x00016af0


	//   ....[51]....
        /*0548*/ 	.word	0x00016b20


	//   ....[52]....
        /*054c*/ 	.word	0x00016b50


	//   ....[53]....
        /*0550*/ 	.word	0x00016ce0


	//   ....[54]....
        /*0554*/ 	.word	0x00016d40


	//   ....[55]....
        /*0558*/ 	.word	0x00016d80


	//   ....[56]....
        /*055c*/ 	.word	0x00016dc0


	//   ....[57]....
        /*0560*/ 	.word	0x00016df0


	//   ....[58]....
        /*0564*/ 	.word	0x00016e20


	//   ....[59]....
        /*0568*/ 	.word	0x00016ee0


	//   ....[60]....
        /*056c*/ 	.word	0x00016f00


	//   ....[61]....
        /*0570*/ 	.word	0x00016f70


	//   ....[62]....
        /*0574*/ 	.word	0x00017600


	//   ....[63]....
        /*0578*/ 	.word	0x00017ae0


	//   ....[64]....
        /*057c*/ 	.word	0x00017b80


	//   ....[65]....
        /*0580*/ 	.word	0x00017c20


	//   ....[66]....
        /*0584*/ 	.word	0x00017cc0


	//   ....[67]....
        /*0588*/ 	.word	0x00017d60


	//   ....[68]....
        /*058c*/ 	.word	0x00017e00


	//   ....[69]....
        /*0590*/ 	.word	0x00017ea0


	//   ....[70]....
        /*0594*/ 	.word	0x00017f40


	//   ....[71]....
        /*0598*/ 	.word	0x00018030


	//   ....[72]....
        /*059c*/ 	.word	0x000180d0


	//   ....[73]....
        /*05a0*/ 	.word	0x00018170


	//   ....[74]....
        /*05a4*/ 	.word	0x00018210


	//   ....[75]....
        /*05a8*/ 	.word	0x000182b0


	//   ....[76]....
        /*05ac*/ 	.word	0x00018350


	//   ....[77]....
        /*05b0*/ 	.word	0x000183f0


	//   ....[78]....
        /*05b4*/ 	.word	0x00018490


	//   ....[79]....
        /*05b8*/ 	.word	0x00018790


	//   ....[80]....
        /*05bc*/ 	.word	0x00018a70


	//   ....[81]....
        /*05c0*/ 	.word	0x00018e90


	//   ....[82]....
        /*05c4*/ 	.word	0x00018f20


	//   ....[83]....
        /*05c8*/ 	.word	0x00018fc0


	//   ....[84]....
        /*05cc*/ 	.word	0x00019070


	//   ....[85]....
        /*05d0*/ 	.word	0x000190f0


	//   ....[86]....
        /*05d4*/ 	.word	0x00019170


	//   ....[87]....
        /*05d8*/ 	.word	0x000191f0


	//   ....[88]....
        /*05dc*/ 	.word	0x00019270


	//   ....[89]....
        /*05e0*/ 	.word	0x00019300


	//   ....[90]....
        /*05e4*/ 	.word	0x000193b0


	//   ....[91]....
        /*05e8*/ 	.word	0x00019430


	//   ....[92]....
        /*05ec*/ 	.word	0x000194b0


	//   ....[93]....
        /*05f0*/ 	.word	0x00019530


	//   ....[94]....
        /*05f4*/ 	.word	0x000195b0


	//   ....[95]....
        /*05f8*/ 	.word	0x00019620


	//   ....[96]....
        /*05fc*/ 	.word	0x000196c0


	//   ....[97]....
        /*0600*/ 	.word	0x00019750


	//   ....[98]....
        /*0604*/ 	.word	0x00019880


	//----- nvinfo : EIATTR_REG_RECONFIG
	.align		4
.L_1057:
        /*0608*/ 	.byte	0x01, 0x54
	.zero		2


	//----- nvinfo : EIATTR_SYSCALL_OFFSETS
	.align		4
        /*060c*/ 	.byte	0x04, 0x46
        /*060e*/ 	.short	(.L_1059 - .L_1058)


	//   ....[0]....
.L_1058:
        /*0610*/ 	.word	0x000018c0


	//   ....[1]....
        /*0614*/ 	.word	0x00001a10


	//   ....[2]....
        /*0618*/ 	.word	0x00006390


	//   ....[3]....
        /*061c*/ 	.word	0x00006830


	//   ....[4]....
        /*0620*/ 	.word	0x00013c20


	//   ....[5]....
        /*0624*/ 	.word	0x00013d60


	//   ....[6]....
        /*0628*/ 	.word	0x00013e60


	//----- nvinfo : EIATTR_MBARRIER_INSTR_OFFSETS
	.align		4
.L_1059:
        /*062c*/ 	.byte	0x04, 0x39
        /*062e*/ 	.short	(.L_1061 - .L_1060)


	//   ....[0]....
.L_1060:
        /*0630*/ 	.word	0x000002f0
        /*0634*/ 	.word	0x000000ff
        /*0638*/ 	.word	0x00028c00
        /*063c*/ 	.short	0x0100
        /*063e*/ 	.byte	0x08
	.zero		1


	//   ....[1]....
        /*0640*/ 	.word	0x00000300
        /*0644*/ 	.word	0x000000ff
        /*0648*/ 	.word	0x00028c20
        /*064c*/ 	.short	0x0100
        /*064e*/ 	.byte	0x08
	.zero		1


	//   ....[2]....
        /*0650*/ 	.word	0x000003b0
        /*0654*/ 	.word	0x000000ff
        /*0658*/ 	.word	0x00028c30
        /*065c*/ 	.short	0x0100
        /*065e*/ 	.byte	0x06
	.zero		1


	//   ....[3]....
        /*0660*/ 	.word	0x000003c0
        /*0664*/ 	.word	0x000000ff
        /*0668*/ 	.word	0x00028c40
        /*066c*/ 	.short	0x0100
        /*066e*/ 	.byte	0x06
	.zero		1


	//   ....[4]....
        /*0670*/ 	.word	0x000003d0
        /*0674*/ 	.word	0x000000ff
        /*0678*/ 	.word	0x00028c38
        /*067c*/ 	.short	0x0100
        /*067e*/ 	.byte	0x06
	.zero		1


	//   ....[5]....
        /*0680*/ 	.word	0x000003e0
        /*0684*/ 	.word	0x000000ff
        /*0688*/ 	.word	0x00028c48
        /*068c*/ 	.short	0x0100
        /*068e*/ 	.byte	0x06
	.zero		1


	//   ....[6]....
        /*0690*/ 	.word	0x00000510
        /*0694*/ 	.word	0x000000ff
        /*0698*/ 	.word	0x00028c50
        /*069c*/ 	.short	0x0100
        /*069e*/ 	.byte	0x08
	.zero		1


	//   ....[7]....
        /*06a0*/ 	.word	0x00000520
        /*06a4*/ 	.word	0x000000ff
        /*06a8*/ 	.word	0x00028c60
        /*06ac*/ 	.short	0x0100
        /*06ae*/ 	.byte	0x08
	.zero		1


	//   ....[8]....
        /*06b0*/ 	.word	0x00000530
        /*06b4*/ 	.word	0x000000ff
        /*06b8*/ 	.word	0x00028c58
        /*06bc*/ 	.short	0x0100
        /*06be*/ 	.byte	0x08
	.zero		1


	//   ....[9]....
        /*06c0*/ 	.word	0x00000540
        /*06c4*/ 	.word	0x000000ff
        /*06c8*/ 	.word	0x00028c68
        /*06cc*/ 	.short	0x0100
        /*06ce*/ 	.byte	0x08
	.zero		1


	//   ....[10]....
        /*06d0*/ 	.word	0x00000630
        /*06d4*/ 	.word	0x000000ff
        /*06d8*/ 	.word	0x00028c70
        /*06dc*/ 	.short	0x0100
        /*06de*/ 	.byte	0x06
	.zero		1


	//   ....[11]....
        /*06e0*/ 	.word	0x00000640
        /*06e4*/ 	.word	0x000000ff
        /*06e8*/ 	.word	0x00028c80
        /*06ec*/ 	.short	0x0100
        /*06ee*/ 	.byte	0x06
	.zero		1


	//   ....[12]....
        /*06f0*/ 	.word	0x00000650
        /*06f4*/ 	.word	0x000000ff
        /*06f8*/ 	.word	0x00028c78
        /*06fc*/ 	.short	0x0100
        /*06fe*/ 	.byte	0x06
	.zero		1


	//   ....[13]....
        /*0700*/ 	.word	0x00000660
        /*0704*/ 	.word	0x000000ff
        /*0708*/ 	.word	0x00028c88
        /*070c*/ 	.short	0x0100
        /*070e*/ 	.byte	0x06
	.zero		1


	//   ....[14]....
        /*0710*/ 	.word	0x00000790
        /*0714*/ 	.word	0x000000ff
        /*0718*/ 	.word	0x00028c90
        /*071c*/ 	.short	0x0100
        /*071e*/ 	.byte	0x08
	.zero		1


	//   ....[15]....
        /*0720*/ 	.word	0x000007a0
        /*0724*/ 	.word	0x000000ff
        /*0728*/ 	.word	0x00028ca0
        /*072c*/ 	.short	0x0100
        /*072e*/ 	.byte	0x08
	.zero		1


	//   ....[16]....
        /*0730*/ 	.word	0x000007b0
        /*0734*/ 	.word	0x000000ff
        /*0738*/ 	.word	0x00028c98
        /*073c*/ 	.short	0x0100
        /*073e*/ 	.byte	0x08
	.zero		1


	//   ....[17]....
        /*0740*/ 	.word	0x000007c0
        /*0744*/ 	.word	0x000000ff
        /*0748*/ 	.word	0x00028ca8
        /*074c*/ 	.short	0x0100
        /*074e*/ 	.byte	0x08
	.zero		1


	//   ....[18]....
        /*0750*/ 	.word	0x000008f0
        /*0754*/ 	.word	0x000000ff
        /*0758*/ 	.word	0x00028cb0
        /*075c*/ 	.short	0x0100
        /*075e*/ 	.byte	0x08
	.zero		1


	//   ....[19]....
        /*0760*/ 	.word	0x00000900
        /*0764*/ 	.word	0x000000ff
        /*0768*/ 	.word	0x00028cc0
        /*076c*/ 	.short	0x0100
        /*076e*/ 	.byte	0x08
	.zero		1


	//   ....[20]....
        /*0770*/ 	.word	0x00000910
        /*0774*/ 	.word	0x000000ff
        /*0778*/ 	.word	0x00028cb8
        /*077c*/ 	.short	0x0100
        /*077e*/ 	.byte	0x08
	.zero		1


	//   ....[21]....
        /*0780*/ 	.word	0x00000920
        /*0784*/ 	.word	0x000000ff
        /*0788*/ 	.word	0x00028cc8
        /*078c*/ 	.short	0x0100
        /*078e*/ 	.byte	0x08
	.zero		1


	//   ....[22]....
        /*0790*/ 	.word	0x00002670
        /*0794*/ 	.word	0x00000046
        /*0798*/ 	.word	0x00028c90
        /*079c*/ 	.short	0x010a
        /*079e*/ 	.byte	0x3f
	.zero		1


	//   ....[23]....
        /*07a0*/ 	.word	0x000030c0
        /*07a4*/ 	.word	0x00000046
        /*07a8*/ 	.word	0x00028c90
        /*07ac*/ 	.short	0x010a
        /*07ae*/ 	.byte	0x3f
	.zero		1


	//   ....[24]....
        /*07b0*/ 	.word	0x000039c0
        /*07b4*/ 	.word	0x00000046
        /*07b8*/ 	.word	0x00028c90
        /*07bc*/ 	.short	0x010a
        /*07be*/ 	.byte	0x3f
	.zero		1


	//   ....[25]....
        /*07c0*/ 	.word	0x00003bc0
        /*07c4*/ 	.word	0x00000004
        /*07c8*/ 	.word	0x00000000
        /*07cc*/ 	.short	0x0101
        /*07ce*/ 	.byte	0x3f
	.zero		1


	//   ....[26]....
        /*07d0*/ 	.word	0x00003c00
        /*07d4*/ 	.word	0x00000046
        /*07d8*/ 	.word	0x00028cb0
        /*07dc*/ 	.short	0x010a
        /*07de*/ 	.byte	0x3f
	.zero		1


	//   ....[27]....
        /*07e0*/ 	.word	0x00004250
        /*07e4*/ 	.word	0x00000046
        /*07e8*/ 	.word	0x00000000
        /*07ec*/ 	.short	0x0101
        /*07ee*/ 	.byte	0x3f
	.zero		1


	//   ....[28]....
        /*07f0*/ 	.word	0x000048b0
        /*07f4*/ 	.word	0x0000000e
        /*07f8*/ 	.word	0x00028c50
        /*07fc*/ 	.short	0x010a
        /*07fe*/ 	.byte	0x3f
	.zero		1


	//   ....[29]....
        /*0800*/ 	.word	0x00004c60
        /*0804*/ 	.word	0x00000000
        /*0808*/ 	.word	0x00000000
        /*080c*/ 	.short	0x0101
        /*080e*/ 	.byte	0x3f
	.zero		1


	//   ....[30]....
        /*0810*/ 	.word	0x00005590
        /*0814*/ 	.word	0x00000000
        /*0818*/ 	.word	0x00028c50
        /*081c*/ 	.short	0x010a
        /*081e*/ 	.byte	0x3f
	.zero		1


	//   ....[31]....
        /*0820*/ 	.word	0x000055e0
        /*0824*/ 	.word	0x00000000
        /*0828*/ 	.word	0x00028c50
        /*082c*/ 	.short	0x010a
        /*082e*/ 	.byte	0x3f
	.zero		1


	//   ....[32]....
        /*0830*/ 	.word	0x000058a0
        /*0834*/ 	.word	0x00000000
        /*0838*/ 	.word	0x00000000
        /*083c*/ 	.short	0x0101
        /*083e*/ 	.byte	0x3f
	.zero		1


	//   ....[33]....
        /*0840*/ 	.word	0x00006420
        /*0844*/ 	.word	0x00000002
        /*0848*/ 	.word	0x00028c00
        /*084c*/ 	.short	0x010a
        /*084e*/ 	.byte	0x3f
	.zero		1


	//   ....[34]....
        /*0850*/ 	.word	0x00006470
        /*0854*/ 	.word	0x00000002
        /*0858*/ 	.word	0x00028c00
        /*085c*/ 	.short	0x010a
        /*085e*/ 	.byte	0x3f
	.zero		1


	//   ....[35]....
        /*0860*/ 	.word	0x000070a0
        /*0864*/ 	.word	0x00000002
        /*0868*/ 	.word	0x00028c00
        /*086c*/ 	.short	0x010a
        /*086e*/ 	.byte	0x3f
	.zero		1


	//   ....[36]....
        /*0870*/ 	.word	0x000084c0
        /*0874*/ 	.word	0x00000002
        /*0878*/ 	.word	0x00028c00
        /*087c*/ 	.short	0x010a
        /*087e*/ 	.byte	0x3f
	.zero		1


	//   ....[37]....
        /*0880*/ 	.word	0x000094c0
        /*0884*/ 	.word	0x000000a9
        /*0888*/ 	.word	0x00028c30
        /*088c*/ 	.short	0x010a
        /*088e*/ 	.byte	0x3f
	.zero		1


	//   ....[38]....
        /*0890*/ 	.word	0x00009570
        /*0894*/ 	.word	0x000000a9
        /*0898*/ 	.word	0x00028c30
        /*089c*/ 	.short	0x010a
        /*089e*/ 	.byte	0x3f
	.zero		1


	//   ....[39]....
        /*08a0*/ 	.word	0x0000a3d0
        /*08a4*/ 	.word	0x00000000
        /*08a8*/ 	.word	0x00000000
        /*08ac*/ 	.short	0x0101
        /*08ae*/ 	.byte	0x3f
	.zero		1


	//   ....[40]....
        /*08b0*/ 	.word	0x0000a780
        /*08b4*/ 	.word	0x000000a9
        /*08b8*/ 	.word	0x00028c50
        /*08bc*/ 	.short	0x010a
        /*08be*/ 	.byte	0x3f
	.zero		1


	//   ....[41]....
        /*08c0*/ 	.word	0x0000a810
        /*08c4*/ 	.word	0x000000a9
        /*08c8*/ 	.word	0x00028c50
        /*08cc*/ 	.short	0x010a
        /*08ce*/ 	.byte	0x3f
	.zero		1


	//   ....[42]....
        /*08d0*/ 	.word	0x0000ab20
        /*08d4*/ 	.word	0x000000a9
        /*08d8*/ 	.word	0x00000000
        /*08dc*/ 	.short	0x0101
        /*08de*/ 	.byte	0x3f
	.zero		1


	//   ....[43]....
        /*08e0*/ 	.word	0x0000ac10
        /*08e4*/ 	.word	0x000000d5
        /*08e8*/ 	.word	0x00028c30
        /*08ec*/ 	.short	0x010a
        /*08ee*/ 	.byte	0x3f
	.zero		1


	//   ....[44]....
        /*08f0*/ 	.word	0x0000ac80
        /*08f4*/ 	.word	0x000000d5
        /*08f8*/ 	.word	0x00028c30
        /*08fc*/ 	.short	0x010a
        /*08fe*/ 	.byte	0x3f
	.zero		1


	//   ....[45]....
        /*0900*/ 	.word	0x0000b920
        /*0904*/ 	.word	0x0000009a
        /*0908*/ 	.word	0x00000000
        /*090c*/ 	.short	0x0101
        /*090e*/ 	.byte	0x3f
	.zero		1


	//   ....[46]....
        /*0910*/ 	.word	0x0000c6a0
        /*0914*/ 	.word	0x000000d5
        /*0918*/ 	.word	0x00028c50
        /*091c*/ 	.short	0x010a
        /*091e*/ 	.byte	0x3f
	.zero		1


	//   ....[47]....
        /*0920*/ 	.word	0x0000c6f0
        /*0924*/ 	.word	0x000000d5
        /*0928*/ 	.word	0x00028c50
        /*092c*/ 	.short	0x010a
        /*092e*/ 	.byte	0x3f
	.zero		1


	//   ....[48]....
        /*0930*/ 	.word	0x0000c9f0
        /*0934*/ 	.word	0x000000d5
        /*0938*/ 	.word	0x00000000
        /*093c*/ 	.short	0x0101
        /*093e*/ 	.byte	0x3f
	.zero		1


	//   ....[49]....
        /*0940*/ 	.word	0x0000cb20
        /*0944*/ 	.word	0x000000b9
        /*0948*/ 	.word	0x00028c30
        /*094c*/ 	.short	0x010a
        /*094e*/ 	.byte	0x3f
	.zero		1


	//   ....[50]....
        /*0950*/ 	.word	0x0000cb90
        /*0954*/ 	.word	0x000000b9
        /*0958*/ 	.word	0x00028c30
        /*095c*/ 	.short	0x010a
        /*095e*/ 	.byte	0x3f
	.zero		1


	//   ....[51]....
        /*0960*/ 	.word	0x0000d560
        /*0964*/ 	.word	0x0000009a
        /*0968*/ 	.word	0x00000000
        /*096c*/ 	.short	0x0101
        /*096e*/ 	.byte	0x3f
	.zero		1


	//   ....[52]....
        /*0970*/ 	.word	0x0000e0f0
        /*0974*/ 	.word	0x000000b9
        /*0978*/ 	.word	0x00028c50
        /*097c*/ 	.short	0x010a
        /*097e*/ 	.byte	0x3f
	.zero		1


	//   ....[53]....
        /*0980*/ 	.word	0x0000e140
        /*0984*/ 	.word	0x000000b9
        /*0988*/ 	.word	0x00028c50
        /*098c*/ 	.short	0x010a
        /*098e*/ 	.byte	0x3f
	.zero		1


	//   ....[54]....
        /*0990*/ 	.word	0x0000e440
        /*0994*/ 	.word	0x000000b9
        /*0998*/ 	.word	0x00000000
        /*099c*/ 	.short	0x0101
        /*099e*/ 	.byte	0x3f
	.zero		1


	//   ....[55]....
        /*09a0*/ 	.word	0x00010770
        /*09a4*/ 	.word	0x00000000
        /*09a8*/ 	.word	0x00000000
        /*09ac*/ 	.short	0x0101
        /*09ae*/ 	.byte	0x3f
	.zero		1


	//   ....[56]....
        /*09b0*/ 	.word	0x00012b10
        /*09b4*/ 	.word	0x00000009
        /*09b8*/ 	.word	0x00028c20
        /*09bc*/ 	.short	0x010a
        /*09be*/ 	.byte	0x3f
	.zero		1


	//   ....[57]....
        /*09c0*/ 	.word	0x00012ba0
        /*09c4*/ 	.word	0x00000005
        /*09c8*/ 	.word	0x00028ca0
        /*09cc*/ 	.short	0x010a
        /*09ce*/ 	.byte	0x3f
	.zero		1


	//   ....[58]....
        /*09d0*/ 	.word	0x00012d80
        /*09d4*/ 	.word	0x00000005
        /*09d8*/ 	.word	0x00028cc0
        /*09dc*/ 	.short	0x010a
        /*09de*/ 	.byte	0x3f
	.zero		1


	//   ....[59]....
        /*09e0*/ 	.word	0x000132d0
        /*09e4*/ 	.word	0x00000006
        /*09e8*/ 	.word	0x00028ca0
        /*09ec*/ 	.short	0x010a
        /*09ee*/ 	.byte	0x3f
	.zero		1


	//   ....[60]....
        /*09f0*/ 	.word	0x00013490
        /*09f4*/ 	.word	0x00000006
        /*09f8*/ 	.word	0x00028cc0
        /*09fc*/ 	.short	0x010a
        /*09fe*/ 	.byte	0x3f
	.zero		1


	//   ....[61]....
        /*0a00*/ 	.word	0x000143a0
        /*0a04*/ 	.word	0x00000005
        /*0a08*/ 	.word	0x00028c40
        /*0a0c*/ 	.short	0x010a
        /*0a0e*/ 	.byte	0x3f
	.zero		1


	//   ....[62]....
        /*0a10*/ 	.word	0x00014790
        /*0a14*/ 	.word	0x00000007
        /*0a18*/ 	.word	0x00028c20
        /*0a1c*/ 	.short	0x010a
        /*0a1e*/ 	.byte	0x3f
	.zero		1


	//   ....[63]....
        /*0a20*/ 	.word	0x00014850
        /*0a24*/ 	.word	0x00000002
        /*0a28*/ 	.word	0x00028c60
        /*0a2c*/ 	.short	0x010a
        /*0a2e*/ 	.byte	0x3f
	.zero		1


	//   ....[64]....
        /*0a30*/ 	.word	0x00014fb0
        /*0a34*/ 	.word	0x00000003
        /*0a38*/ 	.word	0x00028c40
        /*0a3c*/ 	.short	0x010a
        /*0a3e*/ 	.byte	0x3f
	.zero		1


	//   ....[65]....
        /*0a40*/ 	.word	0x000151c0
        /*0a44*/ 	.word	0x00000003
        /*0a48*/ 	.word	0x00028c60
        /*0a4c*/ 	.short	0x010a
        /*0a4e*/ 	.byte	0x3f
	.zero		1


	//   ....[66]....
        /*0a50*/ 	.word	0x00015870
        /*0a54*/ 	.word	0x00000002
        /*0a58*/ 	.word	0x00028c40
        /*0a5c*/ 	.short	0x010a
        /*0a5e*/ 	.byte	0x3f
	.zero		1


	//   ....[67]....
        /*0a60*/ 	.word	0x00015a70
        /*0a64*/ 	.word	0x00000002
        /*0a68*/ 	.word	0x00028c60
        /*0a6c*/ 	.short	0x010a
        /*0a6e*/ 	.byte	0x3f
	.zero		1


	//   ....[68]....
        /*0a70*/ 	.word	0x000160b0
        /*0a74*/ 	.word	0x00000002
        /*0a78*/ 	.word	0x00028c40
        /*0a7c*/ 	.short	0x010a
        /*0a7e*/ 	.byte	0x3f
	.zero		1


	//   ....[69]....
        /*0a80*/ 	.word	0x000162c0
        /*0a84*/ 	.word	0x00000002
        /*0a88*/ 	.word	0x00028c60
        /*0a8c*/ 	.short	0x010a
        /*0a8e*/ 	.byte	0x3f
	.zero		1


	//   ....[70]....
        /*0a90*/ 	.word	0x00017580
        /*0a94*/ 	.word	0x00000000
        /*0a98*/ 	.word	0x00028c20
        /*0a9c*/ 	.short	0x010a
        /*0a9e*/ 	.byte	0x3f
	.zero		1


	//   ....[71]....
        /*0aa0*/ 	.word	0x00017730
        /*0aa4*/ 	.word	0x00000006
        /*0aa8*/ 	.word	0x00000000
        /*0aac*/ 	.short	0x010a
        /*0aae*/ 	.byte	0x3f
	.zero		1


	//   ....[72]....
        /*0ab0*/ 	.word	0x000177a0
        /*0ab4*/ 	.word	0x00000007
        /*0ab8*/ 	.word	0x00000000
        /*0abc*/ 	.short	0x010a
        /*0abe*/ 	.byte	0x3f
	.zero		1


	//   ....[73]....
        /*0ac0*/ 	.word	0x00017810
        /*0ac4*/ 	.word	0x00000004
        /*0ac8*/ 	.word	0x00000000
        /*0acc*/ 	.short	0x010a
        /*0ace*/ 	.byte	0x3f
	.zero		1


	//   ....[74]....
        /*0ad0*/ 	.word	0x00017840
        /*0ad4*/ 	.word	0x00000003
        /*0ad8*/ 	.word	0x00000000
        /*0adc*/ 	.short	0x010a
        /*0ade*/ 	.byte	0x3f
	.zero		1


	//   ....[75]....
        /*0ae0*/ 	.word	0x000178a0
        /*0ae4*/ 	.word	0x00000046
        /*0ae8*/ 	.word	0x00028c90
        /*0aec*/ 	.short	0x010a
        /*0aee*/ 	.byte	0x3f
	.zero		1


	//   ....[76]....
        /*0af0*/ 	.word	0x000178f0
        /*0af4*/ 	.word	0x00000046
        /*0af8*/ 	.word	0x00028c90
        /*0afc*/ 	.short	0x010a
        /*0afe*/ 	.byte	0x3f
	.zero		1


	//   ....[77]....
        /*0b00*/ 	.word	0x00017940
        /*0b04*/ 	.word	0x00000046
        /*0b08*/ 	.word	0x00028c90
        /*0b0c*/ 	.short	0x010a
        /*0b0e*/ 	.byte	0x3f
	.zero		1


	//   ....[78]....
        /*0b10*/ 	.word	0x00017990
        /*0b14*/ 	.word	0x00000046
        /*0b18*/ 	.word	0x00028cb0
        /*0b1c*/ 	.short	0x010a
        /*0b1e*/ 	.byte	0x3f
	.zero		1


	//   ....[79]....
        /*0b20*/ 	.word	0x000179e0
        /*0b24*/ 	.word	0x0000000e
        /*0b28*/ 	.word	0x00028c50
        /*0b2c*/ 	.short	0x010a
        /*0b2e*/ 	.byte	0x3f
	.zero		1


	//   ....[80]....
        /*0b30*/ 	.word	0x00017a30
        /*0b34*/ 	.word	0x00000000
        /*0b38*/ 	.word	0x00028c50
        /*0b3c*/ 	.short	0x010a
        /*0b3e*/ 	.byte	0x3f
	.zero		1


	//   ....[81]....
        /*0b40*/ 	.word	0x00017f80
        /*0b44*/ 	.word	0x00000002
        /*0b48*/ 	.word	0x00028c00
        /*0b4c*/ 	.short	0x010a
        /*0b4e*/ 	.byte	0x3f
	.zero		1


	//   ....[82]....
        /*0b50*/ 	.word	0x000184d0
        /*0b54*/ 	.word	0x00000002
        /*0b58*/ 	.word	0x00028c00
        /*0b5c*/ 	.short	0x010a
        /*0b5e*/ 	.byte	0x3f
	.zero		1


	//   ....[83]....
        /*0b60*/ 	.word	0x00018520
        /*0b64*/ 	.word	0x000000a9
        /*0b68*/ 	.word	0x00028c30
        /*0b6c*/ 	.short	0x010a
        /*0b6e*/ 	.byte	0x3f
	.zero		1


	//   ....[84]....
        /*0b70*/ 	.word	0x00018570
        /*0b74*/ 	.word	0x000000a9
        /*0b78*/ 	.word	0x00028c50
        /*0b7c*/ 	.short	0x010a
        /*0b7e*/ 	.byte	0x3f
	.zero		1


	//   ....[85]....
        /*0b80*/ 	.word	0x000185c0
        /*0b84*/ 	.word	0x000000d5
        /*0b88*/ 	.word	0x00028c30
        /*0b8c*/ 	.short	0x010a
        /*0b8e*/ 	.byte	0x3f
	.zero		1


	//   ....[86]....
        /*0b90*/ 	.word	0x00018610
        /*0b94*/ 	.word	0x000000d5
        /*0b98*/ 	.word	0x00028c50
        /*0b9c*/ 	.short	0x010a
        /*0b9e*/ 	.byte	0x3f
	.zero		1


	//   ....[87]....
        /*0ba0*/ 	.word	0x00018660
        /*0ba4*/ 	.word	0x000000b9
        /*0ba8*/ 	.word	0x00028c30
        /*0bac*/ 	.short	0x010a
        /*0bae*/ 	.byte	0x3f
	.zero		1


	//   ....[88]....
        /*0bb0*/ 	.word	0x000186b0
        /*0bb4*/ 	.word	0x000000b9
        /*0bb8*/ 	.word	0x00028c50
        /*0bbc*/ 	.short	0x010a
        /*0bbe*/ 	.byte	0x3f
	.zero		1


	//   ....[89]....
        /*0bc0*/ 	.word	0x00018850
        /*0bc4*/ 	.word	0x00000009
        /*0bc8*/ 	.word	0x00028c20
        /*0bcc*/ 	.short	0x010a
        /*0bce*/ 	.byte	0x3f
	.zero		1


	//   ....[90]....
        /*0bd0*/ 	.word	0x000188a0
        /*0bd4*/ 	.word	0x00000005
        /*0bd8*/ 	.word	0x00028ca0
        /*0bdc*/ 	.short	0x010a
        /*0bde*/ 	.byte	0x3f
	.zero		1


	//   ....[91]....
        /*0be0*/ 	.word	0x000188f0
        /*0be4*/ 	.word	0x00000005
        /*0be8*/ 	.word	0x00028cc0
        /*0bec*/ 	.short	0x010a
        /*0bee*/ 	.byte	0x3f
	.zero		1


	//   ....[92]....
        /*0bf0*/ 	.word	0x00018940
        /*0bf4*/ 	.word	0x00000006
        /*0bf8*/ 	.word	0x00028ca0
        /*0bfc*/ 	.short	0x010a
        /*0bfe*/ 	.byte	0x3f
	.zero		1


	//   ....[93]....
        /*0c00*/ 	.word	0x00018990
        /*0c04*/ 	.word	0x00000006
        /*0c08*/ 	.word	0x00028cc0
        /*0c0c*/ 	.short	0x010a
        /*0c0e*/ 	.byte	0x3f
	.zero		1


	//   ....[94]....
        /*0c10*/ 	.word	0x00018b30
        /*0c14*/ 	.word	0x00000005
        /*0c18*/ 	.word	0x00028c40
        /*0c1c*/ 	.short	0x010a
        /*0c1e*/ 	.byte	0x3f
	.zero		1


	//   ....[95]....
        /*0c20*/ 	.word	0x00018bb0
        /*0c24*/ 	.word	0x00000005
        /*0c28*/ 	.word	0x00028c20
        /*0c2c*/ 	.short	0x010a
        /*0c2e*/ 	.byte	0x3f
	.zero		1


	//   ....[96]....
        /*0c30*/ 	.word	0x00018c00
        /*0c34*/ 	.word	0x00000002
        /*0c38*/ 	.word	0x00028c60
        /*0c3c*/ 	.short	0x010a
        /*0c3e*/ 	.byte	0x3f
	.zero		1


	//   ....[97]....
        /*0c40*/ 	.word	0x00018c50
        /*0c44*/ 	.word	0x00000003
        /*0c48*/ 	.word	0x00028c40
        /*0c4c*/ 	.short	0x010a
        /*0c4e*/ 	.byte	0x3f
	.zero		1


	//   ....[98]....
        /*0c50*/ 	.word	0x00018ca0
        /*0c54*/ 	.word	0x00000003
        /*0c58*/ 	.word	0x00028c60
        /*0c5c*/ 	.short	0x010a
        /*0c5e*/ 	.byte	0x3f
	.zero		1


	//   ....[99]....
        /*0c60*/ 	.word	0x00018cf0
        /*0c64*/ 	.word	0x00000002
        /*0c68*/ 	.word	0x00028c40
        /*0c6c*/ 	.short	0x010a
        /*0c6e*/ 	.byte	0x3f
	.zero		1


	//   ....[100]....
        /*0c70*/ 	.word	0x00018d40
        /*0c74*/ 	.word	0x00000002
        /*0c78*/ 	.word	0x00028c60
        /*0c7c*/ 	.short	0x010a
        /*0c7e*/ 	.byte	0x3f
	.zero		1


	//   ....[101]....
        /*0c80*/ 	.word	0x00018d90
        /*0c84*/ 	.word	0x00000002
        /*0c88*/ 	.word	0x00028c40
        /*0c8c*/ 	.short	0x010a
        /*0c8e*/ 	.byte	0x3f
	.zero		1


	//   ....[102]....
        /*0c90*/ 	.word	0x00018de0
        /*0c94*/ 	.word	0x00000002
        /*0c98*/ 	.word	0x00028c60
        /*0c9c*/ 	.short	0x010a
        /*0c9e*/ 	.byte	0x3f
	.zero		1


	//   ....[103]....
        /*0ca0*/ 	.word	0x000197a0
        /*0ca4*/ 	.word	0x00000000
        /*0ca8*/ 	.word	0x00028c20
        /*0cac*/ 	.short	0x010a
        /*0cae*/ 	.byte	0x3f
	.zero		1


	//   ....[104]....
        /*0cb0*/ 	.word	0x00019940
        /*0cb4*/ 	.word	0x00000006
        /*0cb8*/ 	.word	0x00000000
        /*0cbc*/ 	.short	0x010a
        /*0cbe*/ 	.byte	0x3f
	.zero		1


	//   ....[105]....
        /*0cc0*/ 	.word	0x00019990
        /*0cc4*/ 	.word	0x00000007
        /*0cc8*/ 	.word	0x00000000
        /*0ccc*/ 	.short	0x010a
        /*0cce*/ 	.byte	0x3f
	.zero		1


	//   ....[106]....
        /*0cd0*/ 	.word	0x000199e0
        /*0cd4*/ 	.word	0x00000004
        /*0cd8*/ 	.word	0x00000000
        /*0cdc*/ 	.short	0x010a
        /*0cde*/ 	.byte	0x3f
	.zero		1


	//----- nvinfo : EIATTR_NUM_MBARRIERS
	.align		4
.L_1061:
        /*0ce0*/ 	.byte	0x03, 0x38
        /*0ce2*/ 	.short	0x0016


	//----- nvinfo : EIATTR_EXIT_INSTR_OFFSETS
	.align		4
        /*0ce4*/ 	.byte	0x04, 0x1c
        /*0ce6*/ 	.short	(.L_1063 - .L_1062)


	//   ....[0]....
.L_1062:
        /*0ce8*/ 	.word	0x00017890


	//----- nvinfo : EIATTR_MAX_THREADS
	.align		4
.L_1063:
        /*0cec*/ 	.byte	0x04, 0x05
        /*0cee*/ 	.short	(.L_1065 - .L_1064)
.L_1064:
        /*0cf0*/ 	.word	0x00000180
        /*0cf4*/ 	.word	0x00000001
        /*0cf8*/ 	.word	0x00000001


	//----- nvinfo : EIATTR_CRS_STACK_SIZE
	.align		4
.L_1065:
        /*0cfc*/ 	.byte	0x04, 0x1e
        /*0cfe*/ 	.short	(.L_1067 - .L_1066)
.L_1066:
        /*0d00*/ 	.word	0x00000000


	//----- nvinfo : EIATTR_CBANK_PARAM_SIZE
	.align		4
.L_1067:
        /*0d04*/ 	.byte	0x03, 0x19
        /*0d06*/ 	.short	0x0a70


	//----- nvinfo : EIATTR_PARAM_CBANK
	.align		4
        /*0d08*/ 	.byte	0x04, 0x0a
        /*0d0a*/ 	.short	(.L_1069 - .L_1068)
	.align		4
.L_1068:
        /*0d0c*/ 	.word	index@(.nv.constant0._ZN7cutlass13device_kernelIN5flash11enable_sm90INS1_16FlashAttnFwdSm90INS1_25CollectiveMainloopFwdSm90ILi2EN4cute5tupleIJNS5_1CILi1EEES8_S8_EEENS6_IJNS7_ILi64EEESA_SA_EEELi512ENS_10bfloat16_tEfNS_4arch4Sm90ELb1ELb0ELb0ELb1ELb0ELb1ELb0ELb0ELb0ELb0ELb0ELb0EEENS1_21CollectiveEpilogueFwdINS6_IJSA_NS7_ILi512EEESA_EEES9_SC_SE_Li256ELb1ELb0ELb0ELb0EEENS1_36VarlenDynamicPersistentTileSchedulerILi64ELi64ELi256ELi32ELb0ELb0ELb1ELb1ELb1ELb1EEEEEEEEEvNT_6ParamsE)
        /*0d10*/ 	.short	0x0210
        /*0d12*/ 	.short	0x0a70


	//----- nvinfo : EIATTR_SW_WAR
	.align		4
.L_1069:
        /*0d14*/ 	.byte	0x04, 0x36
        /*0d16*/ 	.short	(.L_1071 - .L_1070)
.L_1070:
        /*0d18*/ 	.word	0x00000008
.L_1071:


//--------------------- .nv.info._ZN7cutlass13device_kernelIN5flash11enable_sm90INS1_16FlashAttnFwdSm90INS1_25CollectiveMainloopFwdSm90ILi2EN4cute5tupleIJNS5_1CILi1EEES8_S8_EEENS6_IJNS7_ILi64EEESA_SA_EEELi512ENS_10bfloat16_tEfNS_4arch4Sm90ELb1ELb0ELb0ELb1ELb0ELb0ELb1ELb0ELb0ELb0ELb0ELb0EEENS1_21CollectiveEpilogueFwdINS6_IJSA_NS7_ILi512EEESA_EEES9_SC_SE_Li256ELb1ELb0ELb0ELb0EEENS1_36VarlenDynamicPersistentTileSchedulerILi64ELi64ELi256ELi32ELb0ELb0ELb1ELb1ELb1ELb1EEEEEEEEEvNT_6ParamsE --------------------------
	.section	.nv.info._ZN7cutlass13device_kernelIN5flash11enable_sm90INS1_16FlashAttnFwdSm90INS1_25CollectiveMainloopFwdSm90ILi2EN4cute5tupleIJNS5_1CILi1EEES8_S8_EEENS6_IJNS7_ILi64EEESA_SA_EEELi512ENS_10bfloat16_tEfNS_4arch4Sm90ELb1ELb0ELb0ELb1ELb0ELb0ELb1ELb0ELb0ELb0ELb0ELb0EEENS1_21CollectiveEpilogueFwdINS6_IJSA_NS7_ILi512EEESA_EEES9_SC_SE_Li256ELb1ELb0ELb0ELb0EEENS1_36VarlenDynamicPersistentTileSchedulerILi64ELi64ELi256ELi32ELb0ELb0ELb1ELb1ELb1ELb1EEEEEEEEEvNT_6ParamsE,"",@"SHT_CUDA_INFO"
	.sectionflags	@""
	.align	4


	//----- nvinfo : EIATTR_CUDA_API_VERSION
	.align		4
        /*0000*/ 	.byte	0x04, 0x37
        /*0002*/ 	.short	(.L_1073 - .L_1072)
.L_1072:
        /*0004*/ 	.word	0x00000082


	//----- nvinfo : EIATTR_KPARAM_INFO
	.align		4
.L_1073:
        /*0008*/ 	.byte	0x04, 0x17
        /*000a*/ 	.short	(.L_1075 - .L_1074)
.L_1074:
        /*000c*/ 	.word	0x00000000
        /*0010*/ 	.short	0x0000
        /*0012*/ 	.short	0x0070
        /*0014*/ 	.byte	0x00, 0xf0, 0x01, 0x2c


	//----- nvinfo : EIATTR_SPARSE_MMA_MASK
	.align		4
.L_1075:
        /*0018*/ 	.byte	0x03, 0x50
        /*001a*/ 	.short	0x0000


	//----- nvinfo : EIATTR_MAXREG_COUNT
	.align		4
        /*001c*/ 	.byte	0x03, 0x1b
        /*001e*/ 	.short	0x00a8


	//----- nvinfo : EIATTR_NUM_BARRIERS
	.align		4
        /*0020*/ 	.byte	0x02, 0x4c
        /*0022*/ 	.byte	0x10
	.zero		1


	//----- nvinfo : EIATTR_EXTERNS
	.align		4
        /*0024*/ 	.byte	0x04, 0x0f
        /*0026*/ 	.short	(.L_1077 - .L_1076)


	//   ....[0]....
	.align		4
.L_1076:
        /*0028*/ 	.word	index@(__assertfail)


	//----- nvinfo : EIATTR_ANNOTATIONS
	.align		4
.L_1077:
        /*002c*/ 	.byte	0x04, 0x55
        /*002e*/ 	.short	(.L_1079 - .L_1078)


	//   ....[0]....
.L_1078:
        /* <DEDUP_REMOVED lines=31> */


	//----- nvinfo : EIATTR_MERCURY_ISA_VERSION
	.align		4
.L_1079:
        /*0210*/ 	.byte	0x03, 0x5f
        /*0212*/ 	.short	0x0101


	//----- nvinfo : EIATTR_UNUSED_LOAD_BYTE_OFFSET
	.align		4
        /*0214*/ 	.byte	0x04, 0x44
        /*0216*/ 	.short	(.L_1081 - .L_1080)


	//   ....[0]....
.L_1080:
        /*0218*/ 	.word	0x00000ac0
        /*021c*/ 	.word	0x0000fff0


	//   ....[1]....
        /*0220*/ 	.word	0x0000c8c0
        /*0224*/ 	.word	0x0000fff0


	//----- nvinfo : EIATTR_INT_WARP_WIDE_INSTR_OFFSETS
	.align		4
.L_1081:
        /*0228*/ 	.byte	0x04, 0x31
        /*022a*/ 	.short	(.L_1083 - .L_1082)


	//   ....[0]....
.L_1082:
        /*022c*/ 	.word	0x00000190


	//   ....[1]....
        /*0230*/ 	.word	0x000001d0


	//   ....[2]....
        /*0234*/ 	.word	0x00000240


	//   ....[3]....
        /*0238*/ 	.word	0x00000250


	//   ....[4]....
        /*023c*/ 	.word	0x000104e0


	//   ....[5]....
        /*0240*/ 	.word	0x000105a0


	//   ....[6]....
        /*0244*/ 	.word	0x00010a40


	//   ....[7]....
        /*0248*/ 	.word	0x00010a70


	//   ....[8]....
        /*024c*/ 	.word	0x00013730


	//   ....[9]....
        /*0250*/ 	.word	0x000137f0


	//----- nvinfo : EIATTR_COOP_GROUP_MASK_REGIDS
	.align		4
.L_1083:
        /*0254*/ 	.byte	0x04, 0x29
        /*0256*/ 	.short	(.L_1085 - .L_1084)


	//   ....[0]....
.L_1084:
        /*0258*/ 	.word	0xffffffff


	//   ....[1]....
        /*025c*/ 	.word	0xffffffff


	//   ....[2]....
        /*0260*/ 	.word	0xffffffff


	//   ....[3]....
        /*0264*/ 	.word	0xffffffff


	//   ....[4]....
        /*0268*/ 	.word	0xffffffff


	//   ....[5]....
        /*026c*/ 	.word	0xffffffff


	//   ....[6]....
        /*0270*/ 	.word	0xffffffff


	//   ....[7]....
        /*0274*/ 	.word	0xffffffff


	//   ....[8]....
        /*0278*/ 	.word	0xffffffff


	//   ....[9]....
        /*027c*/ 	.word	0xffffffff


	//   ....[10]....
        /*0280*/ 	.word	0xffffffff


	//   ....[11]....
        /*0284*/ 	.word	0xffffffff


	//   ....[12]....
        /*0288*/ 	.word	0xffffffff


	//   ....[13]....
        /*028c*/ 	.word	0xffffffff


	//   ....[14]....
        /*0290*/ 	.word	0xffffffff


	//   ....[15]....
        /*0294*/ 	.word	0xffffffff


	//   ....[16]....
        /*0298*/ 	.word	0xffffffff


	//   ....[17]....
        /*029c*/ 	.word	0xffffffff


	//   ....[18]....
        /*02a0*/ 	.word	0xffffffff


	//   ....[19]....
        /*02a4*/ 	.word	0xffffffff


	//   ....[20]....
        /*02a8*/ 	.word	0xffffffff


	//   ....[21]....
        /*02ac*/ 	.word	0xffffffff


	//   ....[22]....
        /*02b0*/ 	.word	0xffffffff


	//   ....[23]....
        /*02b4*/ 	.word	0xffffffff


	//   ....[24]....
        /*02b8*/ 	.word	0xffffffff


	//   ....[25]....
        /*02bc*/ 	.word	0xffffffff


	//   ....[26]....
        /*02c0*/ 	.word	0xffffffff


	//   ....[27]....
        /*02c4*/ 	.word	0xffffffff


	//   ....[28]....
        /*02c8*/ 	.word	0xffffffff


	//   ....[29]....
        /*02cc*/ 	.word	0xffffffff


	//   ....[30]....
        /*02d0*/ 	.word	0xffffffff


	//   ....[31]....
        /*02d4*/ 	.word	0xffffffff


	//   ....[32]....
        /*02d8*/ 	.word	0xffffffff


	//   ....[33]....
        /*02dc*/ 	.word	0xffffffff


	//   ....[34]....
        /*02e0*/ 	.word	0xffffffff


	//   ....[35]....
        /*02e4*/ 	.word	0xffffffff


	//   ....[36]....
        /*02e8*/ 	.word	0xffffffff


	//   ....[37]....
        /*02ec*/ 	.word	0xffffffff


	//   ....[38]....
        /*02f0*/ 	.word	0xffffffff


	//   ....[39]....
        /*02f4*/ 	.word	0xffffffff


	//   ....[40]....
        /*02f8*/ 	.word	0xffffffff


	//   ....[41]....
        /*02fc*/ 	.word	0xffffffff


	//   ....[42]....
        /*0300*/ 	.word	0xffffffff


	//   ....[43]....
        /*0304*/ 	.word	0xffffffff


	//   ....[44]....
        /*0308*/ 	.word	0xffffffff


	//   ....[45]....
        /*030c*/ 	.word	0xffffffff


	//   ....[46]....
        /*0310*/ 	.word	0xffffffff


	//   ....[47]....
        /*0314*/ 	.word	0xffffffff


	//   ....[48]....
        /*0318*/ 	.word	0xffffffff


	//   ....[49]....
        /*031c*/ 	.word	0xffffffff


	//   ....[50]....
        /*0320*/ 	.word	0xffffffff


	//   ....[51]....
        /*0324*/ 	.word	0xffffffff


	//   ....[52]....
        /*0328*/ 	.word	0xffffffff


	//   ....[53]....
        /*032c*/ 	.word	0xffffffff


	//   ....[54]....
        /*0330*/ 	.word	0xffffffff


	//   ....[55]....
        /*0334*/ 	.word	0xffffffff


	//   ....[56]....
        /*0338*/ 	.word	0xffffffff


	//   ....[57]....
        /*033c*/ 	.word	0xffffffff


	//   ....[58]....
        /*0340*/ 	.word	0xffffffff


	//   ....[59]....
        /*0344*/ 	.word	0xffffffff


	//   ....[60]....
        /*0348*/ 	.word	0xffffffff


	//   ....[61]....
        /*034c*/ 	.word	0xffffffff


	//   ....[62]....
        /*0350*/ 	.word	0xffffffff


	//   ....[63]....
        /*0354*/ 	.word	0xffffffff


	//   ....[64]....
        /*0358*/ 	.word	0xffffffff


	//   ....[65]....
        /*035c*/ 	.word	0xffffffff


	//   ....[66]....
        /*0360*/ 	.word	0x0500000f


	//   ....[67]....
        /*0364*/ 	.word	0x0500000f


	//   ....[68]....
        /*0368*/ 	.word	0x0500000f


	//   ....[69]....
        /*036c*/ 	.word	0x0500000f


	//   ....[70]....
        /*0370*/ 	.word	0x0500000f


	//   ....[71]....
        /*0374*/ 	.word	0x0500000f


	//   ....[72]....
        /*0378*/ 	.word	0x0500000f


	//   ....[73]....
        /*037c*/ 	.word	0x0500000f


	//   ....[74]....
        /*0380*/ 	.word	0x0500000f


	//   ....[75]....
        /*0384*/ 	.word	0x0500000f


	//   ....[76]....
        /*0388*/ 	.word	0x0500000f


	//   ....[77]....
        /*038c*/ 	.word	0x0500000f


	//   ....[78]....
        /*0390*/ 	.word	0x0500000f


	//   ....[79]....
        /*0394*/ 	.word	0x0500000f


	//   ....[80]....
        /*0398*/ 	.word	0x0500000f


	//   ....[81]....
        /*039c*/ 	.word	0x0500000f


	//   ....[82]....
        /*03a0*/ 	.word	0x0500000f


	//   ....[83]....
        /*03a4*/ 	.word	0x0500000f


	//   ....[84]....
        /*03a8*/ 	.word	0x0500000f


	//----- nvinfo : EIATTR_COOP_GROUP_INSTR_OFFSETS
	.align		4
.L_1085:
        /*03ac*/ 	.byte	0x04, 0x28
        /*03ae*/ 	.short	(.L_1087 - .L_1086)


	//   ....[0]....
.L_1086:
        /*03b0*/ 	.word	0x00000070


	//   ....[1]....
        /*03b4*/ 	.word	0x000001a0


	//   ....[2]....
        /*03b8*/ 	.word	0x000001f0


	//   ....[3]....
        /*03bc*/ 	.word	0x00000400


	//   ....[4]....
        /*03c0*/ 	.word	0x00000560


	//   ....[5]....
        /*03c4*/ 	.word	0x00000680


	//   ....[6]....
        /*03c8*/ 	.word	0x000007e0


	//   ....[7]....
        /*03cc*/ 	.word	0x00001970


	//   ....[8]....
        /*03d0*/ 	.word	0x00003110


	//   ....[9]....
        /*03d4*/ 	.word	0x000040e0


	//   ....[10]....
        /*03d8*/ 	.word	0x00005070


	//   ....[11]....
        /*03dc*/ 	.word	0x00005170


	//   ....[12]....
        /*03e0*/ 	.word	0x000054a0


	//   ....[13]....
        /*03e4*/ 	.word	0x00005530


	//   ....[14]....
        /*03e8*/ 	.word	0x00005de0


	//   ....[15]....
        /*03ec*/ 	.word	0x00006a30


	//   ....[16]....
        /*03f0*/ 	.word	0x00007940


	//   ....[17]....
        /*03f4*/ 	.word	0x00007a40


	//   ....[18]....
        /*03f8*/ 	.word	0x00007d80


	//   ....[19]....
        /*03fc*/ 	.word	0x00007e10


	//   ....[20]....
        /*0400*/ 	.word	0x00008fe0


	//   ....[21]....
        /*0404*/ 	.word	0x00009c70


	//   ....[22]....
        /*0408*/ 	.word	0x0000a920


	//   ....[23]....
        /*040c*/ 	.word	0x0000a950


	//   ....[24]....
        /*0410*/ 	.word	0x0000abb0


	//   ....[25]....
        /*0414*/ 	.word	0x0000ad80


	//   ....[26]....
        /*0418*/ 	.word	0x0000bd70


	//   ....[27]....
        /*041c*/ 	.word	0x0000bdd0


	//   ....[28]....
        /*0420*/ 	.word	0x0000be00


	//   ....[29]....
        /*0424*/ 	.word	0x0000be70


	//   ....[30]....
        /*0428*/ 	.word	0x0000be80


	//   ....[31]....
        /*042c*/ 	.word	0x0000d7d0


	//   ....[32]....
        /*0430*/ 	.word	0x0000f220


	//   ....[33]....
        /*0434*/ 	.word	0x0000f3b0


	//   ....[34]....
        /*0438*/ 	.word	0x0000f3e0


	//   ....[35]....
        /*043c*/ 	.word	0x0000f420


	//   ....[36]....
        /*0440*/ 	.word	0x0000f490


	//   ....[37]....
        /*0444*/ 	.word	0x0000f4f0


	//   ....[38]....
        /*0448*/ 	.word	0x0000f530


	//   ....[39]....
        /*044c*/ 	.word	0x0000f6e0


	//   ....[40]....
        /*0450*/ 	.word	0x0000f740


	//   ....[41]....
        /*0454*/ 	.word	0x0000f780


	//   ....[42]....
        /*0458*/ 	.word	0x0000f7c0


	//   ....[43]....
        /*045c*/ 	.word	0x0000f7f0


	//   ....[44]....
        /*0460*/ 	.word	0x0000f820


	//   ....[45]....
        /*0464*/ 	.word	0x0000f8c0


	//   ....[46]....
        /*0468*/ 	.word	0x0000f920


	//   ....[47]....
        /*046c*/ 	.word	0x0000f9b0


	//   ....[48]....
        /*0470*/ 	.word	0x00013880


	//   ....[49]....
        /*0474*/ 	.word	0x00013890


	//   ....[50]....
        /*0478*/ 	.word	0x000139b0


	//   ....[51]....
        /*047c*/ 	.word	0x00013a10


	//   ....[52]....
        /*0480*/ 	.word	0x00013a50


	//   ....[53]....
        /*0484*/ 	.word	0x00013a90


	//   ....[54]....
        /*0488*/ 	.word	0x00013ac0


	//   ....[55]....
        /*048c*/ 	.word	0x00013af0


	//   ....[56]....
        /*0490*/ 	.word	0x00013c90


	//   ....[57]....
        /*0494*/ 	.word	0x00013cf0


	//   ....[58]....
        /*0498*/ 	.word	0x00013d30


	//   ....[59]....
        /*049c*/ 	.word	0x00013d70


	//   ....[60]....
        /*04a0*/ 	.word	0x00013da0


	//   ....[61]....
        /*04a4*/ 	.word	0x00013dd0


	//   ....[62]....
        /*04a8*/ 	.word	0x00013e90


	//   ....[63]....
        /*04ac*/ 	.word	0x00013eb0


	//   ....[64]....
        /*04b0*/ 	.word	0x00013f20


	//   ....[65]....
        /*04b4*/ 	.word	0x000145b0


	//   ....[66]....
        /*04b8*/ 	.word	0x00014b90


	//   ....[67]....
        /*04bc*/ 	.word	0x00014fb0


	//   ....[68]....
        /*04c0*/ 	.word	0x00015040


	//   ....[69]....
        /*04c4*/ 	.word	0x000150e0


	//   ....[70]....
        /*04c8*/ 	.word	0x00015190


	//   ....[71]....
        /*04cc*/ 	.word	0x00015210


	//   ....[72]....
        /*04d0*/ 	.word	0x00015290


	//   ....[73]....
        /*04d4*/ 	.word	0x00015310


	//   ....[74]....
        /*04d8*/ 	.word	0x00015390


	//   ....[75]....
        /*04dc*/ 	.word	0x00015420


	//   ....[76]....
        /*04e0*/ 	.word	0x000154d0


	//   ....[77]....
        /*04e4*/ 	.word	0x00015550


	//   ....[78]....
        /*04e8*/ 	.word	0x000155d0


	//   ....[79]....
        /*04ec*/ 	.word	0x00015650


	//   ....[80]....
        /*04f0*/ 	.word	0x000156d0


	//   ....[81]....
        /*04f4*/ 	.word	0x00015740


	//   ....[82]....
        /*04f8*/ 	.word	0x000157e0


	//   ....[83]....
        /*04fc*/ 	.word	0x00015870


	//   ....[84]....
        /*0500*/ 	.word	0x000159a0


	//----- nvinfo : EIATTR_REG_RECONFIG
	.align		4
.L_1087:
        /*0504*/ 	.byte	0x01, 0x54
	.zero		2


	//----- nvinfo : EIATTR_SYSCALL_OFFSETS
	.align		4
        /*0508*/ 	.byte	0x04, 0x46
        /*050a*/ 	.short	(.L_1089 - .L_1088)


	//   ....[0]....
.L_1088:
        /*050c*/ 	.word	0x000032c0


	//   ....[1]....
        /*0510*/ 	.word	0x00010730


	//   ....[2]....
        /*0514*/ 	.word	0x00010870


	//   ....[3]....
        /*0518*/ 	.word	0x00010970


	//----- nvinfo : EIATTR_MBARRIER_INSTR_OFFSETS
	.align		4
.L_1089:
        /*051c*/ 	.byte	0x04, 0x39
        /*051e*/ 	.short	(.L_1091 - .L_1090)


	//   ....[0]....
.L_1090:
        /*0520*/ 	.word	0x000002e0
        /*0524*/ 	.word	0x000000ff
        /*0528*/ 	.word	0x00038800
        /*052c*/ 	.short	0x0100
        /*052e*/ 	.byte	0x08
	.zero		1


	//   ....[1]....
        /*0530*/ 	.word	0x000002f0
        /*0534*/ 	.word	0x000000ff
        /*0538*/ 	.word	0x00038810
        /*053c*/ 	.short	0x0100
        /*053e*/ 	.byte	0x08
	.zero		1


	//   ....[2]....
        /*0540*/ 	.word	0x00000300
        /*0544*/ 	.word	0x000000ff
        /*0548*/ 	.word	0x00038820
        /*054c*/ 	.short	0x0100
        /*054e*/ 	.byte	0x08
	.zero		1


	//   ....[3]....
        /*0550*/ 	.word	0x000003b0
        /*0554*/ 	.word	0x000000ff
        /*0558*/ 	.word	0x00038830
        /*055c*/ 	.short	0x0100
        /*055e*/ 	.byte	0x06
	.zero		1


	//   ....[4]....
        /*0560*/ 	.word	0x000003c0
        /*0564*/ 	.word	0x000000ff
        /*0568*/ 	.word	0x00038840
        /*056c*/ 	.short	0x0100
        /*056e*/ 	.byte	0x06
	.zero		1


	//   ....[5]....
        /*0570*/ 	.word	0x000003d0
        /*0574*/ 	.word	0x000000ff
        /*0578*/ 	.word	0x00038838
        /*057c*/ 	.short	0x0100
        /*057e*/ 	.byte	0x06
	.zero		1


	//   ....[6]....
        /*0580*/ 	.word	0x000003e0
        /*0584*/ 	.word	0x000000ff
        /*0588*/ 	.word	0x00038848
        /*058c*/ 	.short	0x0100
        /*058e*/ 	.byte	0x06
	.zero		1


	//   ....[7]....
        /*0590*/ 	.word	0x00000510
        /*0594*/ 	.word	0x000000ff
        /*0598*/ 	.word	0x00038850
        /*059c*/ 	.short	0x0100
        /*059e*/ 	.byte	0x08
	.zero		1


	//   ....[8]....
        /*05a0*/ 	.word	0x00000520
        /*05a4*/ 	.word	0x000000ff
        /*05a8*/ 	.word	0x00038860
        /*05ac*/ 	.short	0x0100
        /*05ae*/ 	.byte	0x08
	.zero		1


	//   ....[9]....
        /*05b0*/ 	.word	0x00000530
        /*05b4*/ 	.word	0x000000ff
        /*05b8*/ 	.word	0x00038858
        /*05bc*/ 	.short	0x0100
        /*05be*/ 	.byte	0x08
	.zero		1


	//   ....[10]....
        /*05c0*/ 	.word	0x00000540
        /*05c4*/ 	.word	0x000000ff
        /*05c8*/ 	.word	0x00038868
        /*05cc*/ 	.short	0x0100
        /*05ce*/ 	.byte	0x08
	.zero		1


	//   ....[11]....
        /*05d0*/ 	.word	0x00000630
        /*05d4*/ 	.word	0x000000ff
        /*05d8*/ 	.word	0x00038870
        /*05dc*/ 	.short	0x0100
        /*05de*/ 	.byte	0x06
	.zero		1


	//   ....[12]....
        /*05e0*/ 	.word	0x00000640
        /*05e4*/ 	.word	0x000000ff
        /*05e8*/ 	.word	0x00038880
        /*05ec*/ 	.short	0x0100
        /*05ee*/ 	.byte	0x06
	.zero		1


	//   ....[13]....
        /*05f0*/ 	.word	0x00000650
        /*05f4*/ 	.word	0x000000ff
        /*05f8*/ 	.word	0x00038878
        /*05fc*/ 	.short	0x0100
        /*05fe*/ 	.byte	0x06
	.zero		1


	//   ....[14]....
        /*0600*/ 	.word	0x00000660
        /*0604*/ 	.word	0x000000ff
        /*0608*/ 	.word	0x00038888
        /*060c*/ 	.short	0x0100
        /*060e*/ 	.byte	0x06
	.zero		1


	//   ....[15]....
        /*0610*/ 	.word	0x00000790
        /*0614*/ 	.word	0x000000ff
        /*0618*/ 	.word	0x00038890
        /*061c*/ 	.short	0x0100
        /*061e*/ 	.byte	0x08
	.zero		1


	//   ....[16]....
        /*0620*/ 	.word	0x000007a0
        /*0624*/ 	.word	0x000000ff
        /*0628*/ 	.word	0x000388a0
        /*062c*/ 	.short	0x0100
        /*062e*/ 	.byte	0x08
	.zero		1


	//   ....[17]....
        /*0630*/ 	.word	0x000007b0
        /*0634*/ 	.word	0x000000ff
        /*0638*/ 	.word	0x00038898
        /*063c*/ 	.short	0x0100
        /*063e*/ 	.byte	0x08
	.zero		1


	//   ....[18]....
        /*0640*/ 	.word	0x000007c0
        /*0644*/ 	.word	0x000000ff
        /*0648*/ 	.word	0x000388a8
        /*064c*/ 	.short	0x0100
        /*064e*/ 	.byte	0x08
	.zero		1


	//   ....[19]....
        /*0650*/ 	.word	0x000008f0
        /*0654*/ 	.word	0x000000ff
        /*0658*/ 	.word	0x000388b0
        /*065c*/ 	.short	0x0100
        /*065e*/ 	.byte	0x08
	.zero		1


	//   ....[20]....
        /*0660*/ 	.word	0x00000900
        /*0664*/ 	.word	0x000000ff
        /*0668*/ 	.word	0x000388c0
        /*066c*/ 	.short	0x0100
        /*066e*/ 	.byte	0x08
	.zero		1


	//   ....[21]....
        /*0670*/ 	.word	0x00000910
        /*0674*/ 	.word	0x000000ff
        /*0678*/ 	.word	0x000388b8
        /*067c*/ 	.short	0x0100
        /*067e*/ 	.byte	0x08
	.zero		1


	//   ....[22]....
        /*0680*/ 	.word	0x00000920
        /*0684*/ 	.word	0x000000ff
        /*0688*/ 	.word	0x000388c8
        /*068c*/ 	.short	0x0100
        /*068e*/ 	.byte	0x08
	.zero		1


	//   ....[23]....
        /*0690*/ 	.word	0x00001d20
        /*0694*/ 	.word	0x00000004
        /*0698*/ 	.word	0x00000000
        /*069c*/ 	.short	0x0101
        /*069e*/ 	.byte	0x3f
	.zero		1


	//   ....[24]....
        /*06a0*/ 	.word	0x000027f0
        /*06a4*/ 	.word	0x00000004
        /*06a8*/ 	.word	0x00000000
        /*06ac*/ 	.short	0x0101
        /*06ae*/ 	.byte	0x3f
	.zero		1


	//   ....[25]....
        /*06b0*/ 	.word	0x00003340
        /*06b4*/ 	.word	0x00000011
        /*06b8*/ 	.word	0x00038800
        /*06bc*/ 	.short	0x010a
        /*06be*/ 	.byte	0x3f
	.zero		1


	//   ....[26]....
        /*06c0*/ 	.word	0x000033a0
        /*06c4*/ 	.word	0x00000006
        /*06c8*/ 	.word	0x00038830
        /*06cc*/ 	.short	0x010a
        /*06ce*/ 	.byte	0x3f
	.zero		1


	//   ....[27]....
        /*06d0*/ 	.word	0x00003410
        /*06d4*/ 	.word	0x00000006
        /*06d8*/ 	.word	0x00038830
        /*06dc*/ 	.short	0x010a
        /*06de*/ 	.byte	0x3f
	.zero		1


	//   ....[28]....
        /*06e0*/ 	.word	0x00003690
        /*06e4*/ 	.word	0x00000011
        /*06e8*/ 	.word	0x00038810
        /*06ec*/ 	.short	0x010a
        /*06ee*/ 	.byte	0x3f
	.zero		1


	//   ....[29]....
        /*06f0*/ 	.word	0x000036d0
        /*06f4*/ 	.word	0x00000006
        /*06f8*/ 	.word	0x00038850
        /*06fc*/ 	.short	0x010a
        /*06fe*/ 	.byte	0x3f
	.zero		1


	//   ....[30]....
        /*0700*/ 	.word	0x000037a0
        /*0704*/ 	.word	0x00000006
        /*0708*/ 	.word	0x00038850
        /*070c*/ 	.short	0x010a
        /*070e*/ 	.byte	0x3f
	.zero		1


	//   ....[31]....
        /*0710*/ 	.word	0x000057d0
        /*0714*/ 	.word	0x00000018
        /*0718*/ 	.word	0x00000000
        /*071c*/ 	.short	0x0101
        /*071e*/ 	.byte	0x3f
	.zero		1


	//   ....[32]....
        /*0720*/ 	.word	0x00005e00
        /*0724*/ 	.word	0x00000006
        /*0728*/ 	.word	0x00000000
        /*072c*/ 	.short	0x0101
        /*072e*/ 	.byte	0x3f
	.zero		1


	//   ....[33]....
        /*0730*/ 	.word	0x00005f00
        /*0734*/ 	.word	0x0000000a
        /*0738*/ 	.word	0x00038830
        /*073c*/ 	.short	0x010a
        /*073e*/ 	.byte	0x3f
	.zero		1


	//   ....[34]....
        /*0740*/ 	.word	0x00005f50
        /*0744*/ 	.word	0x0000000a
        /*0748*/ 	.word	0x00038830
        /*074c*/ 	.short	0x010a
        /*074e*/ 	.byte	0x3f
	.zero		1


	//   ....[35]....
        /*0750*/ 	.word	0x000060f0
        /*0754*/ 	.word	0x0000000a
        /*0758*/ 	.word	0x00038850
        /*075c*/ 	.short	0x010a
        /*075e*/ 	.byte	0x3f
	.zero		1


	//   ....[36]....
        /*0760*/ 	.word	0x00006130
        /*0764*/ 	.word	0x0000000a
        /*0768*/ 	.word	0x00038850
        /*076c*/ 	.short	0x010a
        /*076e*/ 	.byte	0x3f
	.zero		1


	//   ....[37]....
        /*0770*/ 	.word	0x00008060
        /*0774*/ 	.word	0x0000000f
        /*0778*/ 	.word	0x00000000
        /*077c*/ 	.short	0x0101
        /*077e*/ 	.byte	0x3f
	.zero		1


	//   ....[38]....
        /*0780*/ 	.word	0x00009000
        /*0784*/ 	.word	0x0000000a
        /*0788*/ 	.word	0x00000000
        /*078c*/ 	.short	0x0101
        /*078e*/ 	.byte	0x3f
	.zero		1


	//   ....[39]....
        /*0790*/ 	.word	0x00009140
        /*0794*/ 	.word	0x00000009
        /*0798*/ 	.word	0x00038830
        /*079c*/ 	.short	0x010a
        /*079e*/ 	.byte	0x3f
	.zero		1


	//   ....[40]....
        /*07a0*/ 	.word	0x00009190
        /*07a4*/ 	.word	0x00000009
        /*07a8*/ 	.word	0x00038830
        /*07ac*/ 	.short	0x010a
        /*07ae*/ 	.byte	0x3f
	.zero		1


	//   ....[41]....
        /*07b0*/ 	.word	0x00009330
        /*07b4*/ 	.word	0x00000009
        /*07b8*/ 	.word	0x00038850
        /*07bc*/ 	.short	0x010a
        /*07be*/ 	.byte	0x3f
	.zero		1


	//   ....[42]....
        /*07c0*/ 	.word	0x00009370
        /*07c4*/ 	.word	0x00000009
        /*07c8*/ 	.word	0x00038850
        /*07cc*/ 	.short	0x010a
        /*07ce*/ 	.byte	0x3f
	.zero		1


	//   ....[43]....
        /*07d0*/ 	.word	0x0000b0f0
        /*07d4*/ 	.word	0x00000098
        /*07d8*/ 	.word	0x00000000
        /*07dc*/ 	.short	0x0101
        /*07de*/ 	.byte	0x3f
	.zero		1


	//   ....[44]....
        /*07e0*/ 	.word	0x0000bd90
        /*07e4*/ 	.word	0x00000009
        /*07e8*/ 	.word	0x00000000
        /*07ec*/ 	.short	0x0101
        /*07ee*/ 	.byte	0x3f
	.zero		1


	//   ....[45]....
        /*07f0*/ 	.word	0x0000e220
        /*07f4*/ 	.word	0x00000000
        /*07f8*/ 	.word	0x00000000
        /*07fc*/ 	.short	0x0101
        /*07fe*/ 	.byte	0x3f
	.zero		1


	//   ....[46]....
        /*0800*/ 	.word	0x00010ec0
        /*0804*/ 	.word	0x00000008
        /*0808*/ 	.word	0x00038840
        /*080c*/ 	.short	0x010a
        /*080e*/ 	.byte	0x3f
	.zero		1


	//   ....[47]....
        /*0810*/ 	.word	0x000116b0
        /*0814*/ 	.word	0x0000000b
        /*0818*/ 	.word	0x00038820
        /*081c*/ 	.short	0x010a
        /*081e*/ 	.byte	0x3f
	.zero		1


	//   ....[48]....
        /*0820*/ 	.word	0x00011780
        /*0824*/ 	.word	0x00000006
        /*0828*/ 	.word	0x00038860
        /*082c*/ 	.short	0x010a
        /*082e*/ 	.byte	0x3f
	.zero		1


	//   ....[49]....
        /*0830*/ 	.word	0x00011f00
        /*0834*/ 	.word	0x00000002
        /*0838*/ 	.word	0x00038840
        /*083c*/ 	.short	0x010a
        /*083e*/ 	.byte	0x3f
	.zero		1


	//   ....[50]....
        /*0840*/ 	.word	0x00012110
        /*0844*/ 	.word	0x00000002
        /*0848*/ 	.word	0x00038860
        /*084c*/ 	.short	0x010a
        /*084e*/ 	.byte	0x3f
	.zero		1


	//   ....[51]....
        /*0850*/ 	.word	0x000127c0
        /*0854*/ 	.word	0x00000002
        /*0858*/ 	.word	0x00038840
        /*085c*/ 	.short	0x010a
        /*085e*/ 	.byte	0x3f
	.zero		1


	//   ....[52]....
        /*0860*/ 	.word	0x000129c0
        /*0864*/ 	.word	0x00000002
        /*0868*/ 	.word	0x00038860
        /*086c*/ 	.short	0x010a
        /*086e*/ 	.byte	0x3f
	.zero		1


	//   ....[53]....
        /*0870*/ 	.word	0x00013000
        /*0874*/ 	.word	0x00000002
        /*0878*/ 	.word	0x00038840
        /*087c*/ 	.short	0x010a
        /*087e*/ 	.byte	0x3f
	.zero		1


	//   ....[54]....
        /*0880*/ 	.word	0x00013210
        /*0884*/ 	.word	0x00000002
        /*0888*/ 	.word	0x00038860
        /*088c*/ 	.short	0x010a
        /*088e*/ 	.byte	0x3f
	.zero		1


	//   ....[55]....
        /*0890*/ 	.word	0x00014540
        /*0894*/ 	.word	0x00000000
        /*0898*/ 	.word	0x00038820
        /*089c*/ 	.short	0x010a
        /*089e*/ 	.byte	0x3f
	.zero		1


	//   ....[56]....
        /*08a0*/ 	.word	0x00014710
        /*08a4*/ 	.word	0x00000006
        /*08a8*/ 	.word	0x00000000
        /*08ac*/ 	.short	0x010a
        /*08ae*/ 	.byte	0x3f
	.zero		1


	//   ....[57]....
        /*08b0*/ 	.word	0x00014780
        /*08b4*/ 	.word	0x00000007
        /*08b8*/ 	.word	0x00000000
        /*08bc*/ 	.short	0x010a
        /*08be*/ 	.byte	0x3f
	.zero		1


	//   ....[58]....
        /*08c0*/ 	.word	0x000147f0
        /*08c4*/ 	.word	0x00000004
        /*08c8*/ 	.word	0x00000000
        /*08cc*/ 	.short	0x010a
        /*08ce*/ 	.byte	0x3f
	.zero		1


	//   ....[59]....
        /*08d0*/ 	.word	0x00014820
        /*08d4*/ 	.word	0x00000003
        /*08d8*/ 	.word	0x00000000
        /*08dc*/ 	.short	0x010a
        /*08de*/ 	.byte	0x3f
	.zero		1


	//   ....[60]....
        /*08e0*/ 	.word	0x00014880
        /*08e4*/ 	.word	0x00000011
        /*08e8*/ 	.word	0x00038800
        /*08ec*/ 	.short	0x010a
        /*08ee*/ 	.byte	0x3f
	.zero		1


	//   ....[61]....
        /*08f0*/ 	.word	0x000148d0
        /*08f4*/ 	.word	0x00000006
        /*08f8*/ 	.word	0x00038830
        /*08fc*/ 	.short	0x010a
        /*08fe*/ 	.byte	0x3f
	.zero		1


	//   ....[62]....
        /*0900*/ 	.word	0x00014920
        /*0904*/ 	.word	0x00000011
        /*0908*/ 	.word	0x00038810
        /*090c*/ 	.short	0x010a
        /*090e*/ 	.byte	0x3f
	.zero		1


	//   ....[63]....
        /*0910*/ 	.word	0x00014970
        /*0914*/ 	.word	0x00000006
        /*0918*/ 	.word	0x00038850
        /*091c*/ 	.short	0x010a
        /*091e*/ 	.byte	0x3f
	.zero		1


	//   ....[64]....
        /*0920*/ 	.word	0x000149c0
        /*0924*/ 	.word	0x0000000a
        /*0928*/ 	.word	0x00038830
        /*092c*/ 	.short	0x010a
        /*092e*/ 	.byte	0x3f
	.zero		1


	//   ....[65]....
        /*0930*/ 	.word	0x00014a10
        /*0934*/ 	.word	0x0000000a
        /*0938*/ 	.word	0x00038850
        /*093c*/ 	.short	0x010a
        /*093e*/ 	.byte	0x3f
	.zero		1


	//   ....[66]....
        /*0940*/ 	.word	0x00014a60
        /*0944*/ 	.word	0x00000009
        /*0948*/ 	.word	0x00038830
        /*094c*/ 	.short	0x010a
        /*094e*/ 	.byte	0x3f
	.zero		1


	//   ....[67]....
        /*0950*/ 	.word	0x00014ab0
        /*0954*/ 	.word	0x00000009
        /*0958*/ 	.word	0x00038850
        /*095c*/ 	.short	0x010a
        /*095e*/ 	.byte	0x3f
	.zero		1


	//   ....[68]....
        /*0960*/ 	.word	0x00014c50
        /*0964*/ 	.word	0x00000008
        /*0968*/ 	.word	0x00038840
        /*096c*/ 	.short	0x010a
        /*096e*/ 	.byte	0x3f
	.zero		1


	//   ....[69]....
        /*0970*/ 	.word	0x00014cd0
        /*0974*/ 	.word	0x00000008
        /*0978*/ 	.word	0x00038820
        /*097c*/ 	.short	0x010a
        /*097e*/ 	.byte	0x3f
	.zero		1


	//   ....[70]....
        /*0980*/ 	.word	0x00014d20
        /*0984*/ 	.word	0x00000006
        /*0988*/ 	.word	0x00038860
        /*098c*/ 	.short	0x010a
        /*098e*/ 	.byte	0x3f
	.zero		1


	//   ....[71]....
        /*0990*/ 	.word	0x00014d70
        /*0994*/ 	.word	0x00000002
        /*0998*/ 	.word	0x00038840
        /*099c*/ 	.short	0x010a
        /*099e*/ 	.byte	0x3f
	.zero		1


	//   ....[72]....
        /*09a0*/ 	.word	0x00014dc0
        /*09a4*/ 	.word	0x00000002
        /*09a8*/ 	.word	0x00038860
        /*09ac*/ 	.short	0x010a
        /*09ae*/ 	.byte	0x3f
	.zero		1


	//   ....[73]....
        /*09b0*/ 	.word	0x00014e10
        /*09b4*/ 	.word	0x00000002
        /*09b8*/ 	.word	0x00038840
        /*09bc*/ 	.short	0x010a
        /*09be*/ 	.byte	0x3f
	.zero		1


	//   ....[74]....
        /*09c0*/ 	.word	0x00014e60
        /*09c4*/ 	.word	0x00000002
        /*09c8*/ 	.word	0x00038860
        /*09cc*/ 	.short	0x010a
        /*09ce*/ 	.byte	0x3f
	.zero		1


	//   ....[75]....
        /*09d0*/ 	.word	0x00014eb0
        /*09d4*/ 	.word	0x00000002
        /*09d8*/ 	.word	0x00038840
        /*09dc*/ 	.short	0x010a
        /*09de*/ 	.byte	0x3f
	.zero		1


	//   ....[76]....
        /*09e0*/ 	.word	0x00014f00
        /*09e4*/ 	.word	0x00000002
        /*09e8*/ 	.word	0x00038860
        /*09ec*/ 	.short	0x010a
        /*09ee*/ 	.byte	0x3f
	.zero		1


	//   ....[77]....
        /*09f0*/ 	.word	0x000158c0
        /*09f4*/ 	.word	0x00000000
        /*09f8*/ 	.word	0x00038820
        /*09fc*/ 	.short	0x010a
        /*09fe*/ 	.byte	0x3f
	.zero		1


	//   ....[78]....
        /*0a00*/ 	.word	0x00015a60
        /*0a04*/ 	.word	0x00000006
        /*0a08*/ 	.word	0x00000000
        /*0a0c*/ 	.short	0x010a
        /*0a0e*/ 	.byte	0x3f
	.zero		1


	//   ....[79]....
        /*0a10*/ 	.word	0x00015ab0
        /*0a14*/ 	.word	0x00000007
        /*0a18*/ 	.word	0x00000000
        /*0a1c*/ 	.short	0x010a
        /*0a1e*/ 	.byte	0x3f
	.zero		1


	//   ....[80]....
        /*0a20*/ 	.word	0x00015b00
        /*0a24*/ 	.word	0x00000004
        /*0a28*/ 	.word	0x00000000
        /*0a2c*/ 	.short	0x010a
        /*0a2e*/ 	.byte	0x3f
	.zero		1


	//----- nvinfo : EIATTR_NUM_MBARRIERS
	.align		4
.L_1091:
        /*0a30*/ 	.byte	0x03, 0x38
        /*0a32*/ 	.short	0x0017


	//----- nvinfo : EIATTR_EXIT_INSTR_OFFSETS
	.align		4
        /*0a34*/ 	.byte	0x04, 0x1c
        /*0a36*/ 	.short	(.L_1093 - .L_1092)


	//   ....[0]....
.L_1092:
        /*0a38*/ 	.word	0x00000af0


	//   ....[1]....
        /*0a3c*/ 	.word	0x0000f1e0


	//   ....[2]....
        /*0a40*/ 	.word	0x0000f240


	//   ....[3]....
        /*0a44*/ 	.word	0x00014870


	//----- nvinfo : EIATTR_MAX_THREADS
	.align		4
.L_1093:
        /*0a48*/ 	.byte	0x04, 0x05
        /*0a4a*/ 	.short	(.L_1095 - .L_1094)
.L_1094:
        /*0a4c*/ 	.word	0x00000180
        /*0a50*/ 	.word	0x00000001
        /*0a54*/ 	.word	0x00000001


	//----- nvinfo : EIATTR_CRS_STACK_SIZE
	.align		4
.L_1095:
        /*0a58*/ 	.byte	0x04, 0x1e
        /*0a5a*/ 	.short	(.L_1097 - .L_1096)
.L_1096:
        /*0a5c*/ 	.word	0x00000000


	//----- nvinfo : EIATTR_CBANK_PARAM_SIZE
	.align		4
.L_1097:
        /*0a60*/ 	.byte	0x03, 0x19
        /*0a62*/ 	.short	0x0b70


	//----- nvinfo : EIATTR_PARAM_CBANK
	.align		4
        /*0a64*/ 	.byte	0x04, 0x0a
        /*0a66*/ 	.short	(.L_1099 - .L_1098)
	.align		4
.L_1098:
        /*0a68*/ 	.word	index@(.nv.constant0._ZN7cutlass13device_kernelIN5flash11enable_sm90INS1_16FlashAttnFwdSm90INS1_25CollectiveMainloopFwdSm90ILi2EN4cute5tupleIJNS5_1CILi1EEES8_S8_EEENS6_IJNS7_ILi64EEESA_SA_EEELi512ENS_10bfloat16_tEfNS_4arch4Sm90ELb1ELb0ELb0ELb1ELb0ELb0ELb1ELb0ELb0ELb0ELb0ELb0EEENS1_21CollectiveEpilogueFwdINS6_IJSA_NS7_ILi512EEESA_EEES9_SC_SE_Li256ELb1ELb0ELb0ELb0EEENS1_36VarlenDynamicPersistentTileSchedulerILi64ELi64ELi256ELi32ELb0ELb0ELb1ELb1ELb1ELb1EEEEEEEEEvNT_6ParamsE)
        /*0a6c*/ 	.short	0x0210
        /*0a6e*/ 	.short	0x0b70


	//----- nvinfo : EIATTR_SW_WAR
	.align		4
.L_1099:
        /*0a70*/ 	.byte	0x04, 0x36
        /*0a72*/ 	.short	(.L_1101 - .L_1100)
.L_1100:
        /*0a74*/ 	.word	0x00000008
.L_1101:


//--------------------- .nv.info._ZN7cutlass13device_kernelIN5flash11enable_sm90INS1_16FlashAttnFwdSm90INS1_25CollectiveMainloopFwdSm90ILi2EN4cute5tupleIJNS5_1CILi1EEES8_S8_EEENS6_IJNS7_ILi64EEESA_SA_EEELi512ENS_10bfloat16_tEfNS_4arch4Sm90ELb1ELb0ELb0ELb1ELb0ELb1ELb1ELb0ELb0ELb0ELb0ELb0EEENS1_21CollectiveEpilogueFwdINS6_IJSA_NS7_ILi512EEESA_EEES9_SC_SE_Li256ELb1ELb0ELb0ELb0EEENS1_36VarlenDynamicPersistentTileSchedulerILi64ELi64ELi256ELi32ELb0ELb0ELb1ELb1ELb1ELb1EEEEEEEEEvNT_6ParamsE --------------------------
	.section	.nv.info._ZN7cutlass13device_kernelIN5flash11enable_sm90INS1_16FlashAttnFwdSm90INS1_25CollectiveMainloopFwdSm90ILi2EN4cute5tupleIJNS5_1CILi1EEES8_S8_EEENS6_IJNS7_ILi64EEESA_SA_EEELi512ENS_10bfloat16_tEfNS_4arch4Sm90ELb1ELb0ELb0ELb1ELb0ELb1ELb1ELb0ELb0ELb0ELb0ELb0EEENS1_21CollectiveEpilogueFwdINS6_IJSA_NS7_ILi512EEESA_EEES9_SC_SE_Li256ELb1ELb0ELb0ELb0EEENS1_36VarlenDynamicPersistentTileSchedulerILi64ELi64ELi256ELi32ELb0ELb0ELb1ELb1ELb1ELb1EEEEEEEEEvNT_6ParamsE,"",@"SHT_CUDA_INFO"
	.sectionflags	@""
	.align	4


	//----- nvinfo : EIATTR_CUDA_API_VERSION
	.align		4
        /*0000*/ 	.byte	0x04, 0x37
        /*0002*/ 	.short	(.L_1103 - .L_1102)
.L_1102:
        /*0004*/ 	.word	0x00000082


	//----- nvinfo : EIATTR_KPARAM_INFO
	.align		4
.L_1103:
        /*0008*/ 	.byte	0x04, 0x17
        /*000a*/ 	.short	(.L_1105 - .L_1104)
.L_1104:
        /*000c*/ 	.word	0x00000000
        /*0010*/ 	.short	0x0000
        /*0012*/ 	.short	0x0070
        /*0014*/ 	.byte	0x00, 0xf0, 0x01, 0x2c


	//----- nvinfo : EIATTR_SPARSE_MMA_MASK
	.align		4
.L_1105:
        /*0018*/ 	.byte	0x03, 0x50
        /*001a*/ 	.short	0x0000


	//----- nvinfo : EIATTR_MAXREG_COUNT
	.align		4
        /*001c*/ 	.byte	0x03, 0x1b
        /*001e*/ 	.short	0x00a8


	//----- nvinfo : EIATTR_NUM_BARRIERS
	.align		4
        /*0020*/ 	.byte	0x02, 0x4c
        /*0022*/ 	.byte	0x10
	.zero		1


	//----- nvinfo : EIATTR_EXTERNS
	.align		4
        /*0024*/ 	.byte	0x04, 0x0f
        /*0026*/ 	.short	(.L_1107 - .L_1106)


	//   ....[0]....
	.align		4
.L_1106:
        /*0028*/ 	.word	index@(__assertfail)


	//----- nvinfo : EIATTR_ANNOTATIONS
	.align		4
.L_1107:
        /*002c*/ 	.byte	0x04, 0x55
        /*002e*/ 	.short	(.L_1109 - .L_1108)


	//   ....[0]....
.L_1108:
        /* <DEDUP_REMOVED lines=42> */


	//----- nvinfo : EIATTR_MERCURY_ISA_VERSION
	.align		4
.L_1109:
        /*02c0*/ 	.byte	0x03, 0x5f
        /*02c2*/ 	.short	0x0101


	//----- nvinfo : EIATTR_UNUSED_LOAD_BYTE_OFFSET
	.align		4
        /*02c4*/ 	.byte	0x04, 0x44
        /*02c6*/ 	.short	(.L_1111 - .L_1110)


	//   ....[0]....
.L_1110:
        /*02c8*/ 	.word	0x00000b30
        /*02cc*/ 	.word	0x0000fff0


	//   ....[1]....
        /*02d0*/ 	.word	0x000138c0
        /*02d4*/ 	.word	0x0000fff0


	//----- nvinfo : EIATTR_INT_WARP_WIDE_INSTR_OFFSETS
	.align		4
.L_1111:
        /*02d8*/ 	.byte	0x04, 0x31
        /*02da*/ 	.short	(.L_1113 - .L_1112)


	//   ....[0]....
.L_1112:
        /*02dc*/ 	.word	0x000001f0


	//   ....[1]....
        /*02e0*/ 	.word	0x00000230


	//   ....[2]....
        /*02e4*/ 	.word	0x000002a0


	//   ....[3]....
        /*02e8*/ 	.word	0x00000310


	//   ....[4]....
        /*02ec*/ 	.word	0x000183a0


	//   ....[5]....
        /*02f0*/ 	.word	0x00018450


	//   ....[6]....
        /*02f4*/ 	.word	0x000188e0


	//   ....[7]....
        /*02f8*/ 	.word	0x00018910


	//   ....[8]....
        /*02fc*/ 	.word	0x0001b5e0


	//   ....[9]....
        /*0300*/ 	.word	0x0001b690


	//----- nvinfo : EIATTR_COOP_GROUP_MASK_REGIDS
	.align		4
.L_1113:
        /*0304*/ 	.byte	0x04, 0x29
        /*0306*/ 	.short	(.L_1115 - .L_1114)


	//   ....[0]....
.L_1114:
        /*0308*/ 	.word	0xffffffff


	//   ....[1]....
        /*030c*/ 	.word	0xffffffff


	//   ....[2]....
        /*0310*/ 	.word	0xffffffff


	//   ....[3]....
        /*0314*/ 	.word	0xffffffff


	//   ....[4]....
        /*0318*/ 	.word	0xffffffff


	//   ....[5]....
        /*031c*/ 	.word	0xffffffff


	//   ....[6]....
        /*0320*/ 	.word	0xffffffff


	//   ....[7]....
        /*0324*/ 	.word	0xffffffff


	//   ....[8]....
        /*0328*/ 	.word	0xffffffff


	//   ....[9]....
        /*032c*/ 	.word	0xffffffff


	//   ....[10]....
        /*0330*/ 	.word	0xffffffff


	//   ....[11]....
        /*0334*/ 	.word	0xffffffff


	//   ....[12]....
        /*0338*/ 	.word	0xffffffff


	//   ....[13]....
        /*033c*/ 	.word	0xffffffff


	//   ....[14]....
        /*0340*/ 	.word	0xffffffff


	//   ....[15]....
        /*0344*/ 	.word	0xffffffff


	//   ....[16]....
        /*0348*/ 	.word	0xffffffff


	//   ....[17]....
        /*034c*/ 	.word	0xffffffff


	//   ....[18]....
        /*0350*/ 	.word	0xffffffff


	//   ....[19]....
        /*0354*/ 	.word	0xffffffff


	//   ....[20]....
        /*0358*/ 	.word	0xffffffff


	//   ....[21]....
        /*035c*/ 	.word	0xffffffff


	//   ....[22]....
        /*0360*/ 	.word	0xffffffff


	//   ....[23]....
        /*0364*/ 	.word	0xffffffff


	//   ....[24]....
        /*0368*/ 	.word	0xffffffff


	//   ....[25]....
        /*036c*/ 	.word	0xffffffff


	//   ....[26]....
        /*0370*/ 	.word	0xffffffff


	//   ....[27]....
        /*0374*/ 	.word	0xffffffff


	//   ....[28]....
        /*0378*/ 	.word	0xffffffff


	//   ....[29]....
        /*037c*/ 	.word	0xffffffff


	//   ....[30]....
        /*0380*/ 	.word	0xffffffff


	//   ....[31]....
        /*0384*/ 	.word	0xffffffff


	//   ....[32]....
        /*0388*/ 	.word	0xffffffff


	//   ....[33]....
        /*038c*/ 	.word	0xffffffff


	//   ....[34]....
        /*0390*/ 	.word	0xffffffff


	//   ....[35]....
        /*0394*/ 	.word	0xffffffff


	//   ....[36]....
        /*0398*/ 	.word	0xffffffff


	//   ....[37]....
        /*039c*/ 	.word	0xffffffff


	//   ....[38]....
        /*03a0*/ 	.word	0xffffffff


	//   ....[39]....
        /*03a4*/ 	.word	0xffffffff


	//   ....[40]....
        /*03a8*/ 	.word	0xffffffff


	//   ....[41]....
        /*03ac*/ 	.word	0xffffffff


	//   ....[42]....
        /*03b0*/ 	.word	0xffffffff


	//   ....[43]....
        /*03b4*/ 	.word	0xffffffff


	//   ....[44]....
        /*03b8*/ 	.word	0xffffffff


	//   ....[45]....
        /*03bc*/ 	.word	0xffffffff


	//   ....[46]....
        /*03c0*/ 	.word	0xffffffff


	//   ....[47]....
        /*03c4*/ 	.word	0xffffffff


	//   ....[48]....
        /*03c8*/ 	.word	0xffffffff


	//   ....[49]....
        /*03cc*/ 	.word	0xffffffff


	//   ....[50]....
        /*03d0*/ 	.word	0xffffffff


	//   ....[51]....
        /*03d4*/ 	.word	0xffffffff


	//   ....[52]....
        /*03d8*/ 	.word	0xffffffff


	//   ....[53]....
        /*03dc*/ 	.word	0xffffffff


	//   ....[54]....
        /*03e0*/ 	.word	0xffffffff


	//   ....[55]....
        /*03e4*/ 	.word	0xffffffff


	//   ....[56]....
        /*03e8*/ 	.word	0xffffffff


	//   ....[57]....
        /*03ec*/ 	.word	0xffffffff


	//   ....[58]....
        /*03f0*/ 	.word	0xffffffff


	//   ....[59]....
        /*03f4*/ 	.word	0xffffffff


	//   ....[60]....
        /*03f8*/ 	.word	0xffffffff


	//   ....[61]....
        /*03fc*/ 	.word	0xffffffff


	//   ....[62]....
        /*0400*/ 	.word	0xffffffff


	//   ....[63]....
        /*0404*/ 	.word	0xffffffff


	//   ....[64]....
        /*0408*/ 	.word	0xffffffff


	//   ....[65]....
        /*040c*/ 	.word	0xffffffff


	//   ....[66]....
        /*0410*/ 	.word	0x0500000f


	//   ....[67]....
        /*0414*/ 	.word	0x0500000f


	//   ....[68]....
        /*0418*/ 	.word	0x0500000f


	//   ....[69]....
        /*041c*/ 	.word	0x0500000f


	//   ....[70]....
        /*0420*/ 	.word	0x0500000f


	//   ....[71]....
        /*0424*/ 	.word	0x0500000f


	//   ....[72]....
        /*0428*/ 	.word	0x0500000f


	//   ....[73]....
        /*042c*/ 	.word	0x0500000f


	//   ....[74]....
        /*0430*/ 	.word	0x0500000f


	//   ....[75]....
        /*0434*/ 	.word	0x0500000f


	//   ....[76]....
        /*0438*/ 	.word	0x0500000f


	//   ....[77]....
        /*043c*/ 	.word	0x0500000f


	//   ....[78]....
        /*0440*/ 	.word	0x0500000f


	//   ....[79]....
        /*0444*/ 	.word	0x0500000f


	//   ....[80]....
        /*0448*/ 	.word	0x0500000f


	//   ....[81]....
        /*044c*/ 	.word	0x0500000f


	//   ....[82]....
        /*0450*/ 	.word	0x0500000f


	//   ....[83]....
        /*0454*/ 	.word	0x0500000f


	//   ....[84]....
        /*0458*/ 	.word	0x0500000f


	//   ....[85]....
        /*045c*/ 	.word	0x0500000f


	//   ....[86]....
        /*0460*/ 	.word	0x0500000f


	//   ....[87]....
        /*0464*/ 	.word	0x0500000f


	//   ....[88]....
        /*0468*/ 	.word	0x0500000f


	//   ....[89]....
        /*046c*/ 	.word	0x0500000f


	//   ....[90]....
        /*0470*/ 	.word	0x0500000f


	//   ....[91]....
        /*0474*/ 	.word	0x0500000f


	//   ....[92]....
        /*0478*/ 	.word	0x0500000f


	//   ....[93]....
        /*047c*/ 	.word	0x0500000f


	//   ....[94]....
        /*0480*/ 	.word	0x0500000f


	//   ....[95]....
        /*0484*/ 	.word	0x0500000f


	//   ....[96]....
        /*0488*/ 	.word	0x0500000f


	//   ....[97]....
        /*048c*/ 	.word	0x0500000f


	//   ....[98]....
        /*0490*/ 	.word	0x0500000f


	//   ....[99]....
        /*0494*/ 	.word	0x0500000f


	//   ....[100]....
        /*0498*/ 	.word	0x0500000f


	//   ....[101]....
        /*049c*/ 	.word	0x0500000f


	//----- nvinfo : EIATTR_COOP_GROUP_INSTR_OFFSETS
	.align		4
.L_1115:
        /*04a0*/ 	.byte	0x04, 0x28
        /*04a2*/ 	.short	(.L_1117 - .L_1116)


	//   ....[0]....
.L_1116:
        /*04a4*/ 	.word	0x00000060


	//   ....[1]....
        /*04a8*/ 	.word	0x00000200


	//   ....[2]....
        /*04ac*/ 	.word	0x00000240


	//   ....[3]....
        /*04b0*/ 	.word	0x00000450


	//   ....[4]....
        /*04b4*/ 	.word	0x000005b0


	//   ....[5]....
        /*04b8*/ 	.word	0x000006d0


	//   ....[6]....
        /*04bc*/ 	.word	0x00000830


	//   ....[7]....
        /*04c0*/ 	.word	0x000047e0


	//   ....[8]....
        /*04c4*/ 	.word	0x000060f0


	//   ....[9]....
        /*04c8*/ 	.word	0x00009af0


	//   ....[10]....
        /*04cc*/ 	.word	0x0000b560


	//   ....[11]....
        /*04d0*/ 	.word	0x0000b660


	//   ....[12]....
        /*04d4*/ 	.word	0x0000b9c0


	//   ....[13]....
        /*04d8*/ 	.word	0x0000ba40


	//   ....[14]....
        /*04dc*/ 	.word	0x0000c350


	//   ....[15]....
        /*04e0*/ 	.word	0x0000c940


	//   ....[16]....
        /*04e4*/ 	.word	0x0000e3d0


	//   ....[17]....
        /*04e8*/ 	.word	0x0000e650


	//   ....[18]....
        /*04ec*/ 	.word	0x0000e700


	//   ....[19]....
        /*04f0*/ 	.word	0x0000e830


	//   ....[20]....
        /*04f4*/ 	.word	0x0000fab0


	//   ....[21]....
        /*04f8*/ 	.word	0x000100e0


	//   ....[22]....
        /*04fc*/ 	.word	0x00011930


	//   ....[23]....
        /*0500*/ 	.word	0x00011960


	//   ....[24]....
        /*0504*/ 	.word	0x00011c60


	//   ....[25]....
        /*0508*/ 	.word	0x00011e30


	//   ....[26]....
        /*050c*/ 	.word	0x00012d90


	//   ....[27]....
        /*0510*/ 	.word	0x00012de0


	//   ....[28]....
        /*0514*/ 	.word	0x00012e10


	//   ....[29]....
        /*0518*/ 	.word	0x00012e70


	//   ....[30]....
        /*051c*/ 	.word	0x00012e80


	//   ....[31]....
        /*0520*/ 	.word	0x00014860


	//   ....[32]....
        /*0524*/ 	.word	0x00015fe0


	//   ....[33]....
        /*0528*/ 	.word	0x00016160


	//   ....[34]....
        /*052c*/ 	.word	0x00016190


	//   ....[35]....
        /*0530*/ 	.word	0x000161d0


	//   ....[36]....
        /*0534*/ 	.word	0x00016240


	//   ....[37]....
        /*0538*/ 	.word	0x000162a0


	//   ....[38]....
        /*053c*/ 	.word	0x000162e0


	//   ....[39]....
        /*0540*/ 	.word	0x00016480


	//   ....[40]....
        /*0544*/ 	.word	0x000164e0


	//   ....[41]....
        /*0548*/ 	.word	0x00016520


	//   ....[42]....
        /*054c*/ 	.word	0x00016560


	//   ....[43]....
        /*0550*/ 	.word	0x00016590


	//   ....[44]....
        /*0554*/ 	.word	0x000165c0


	//   ....[45]....
        /*0558*/ 	.word	0x00016650


	//   ....[46]....
        /*055c*/ 	.word	0x000166b0


	//   ....[47]....
        /*0560*/ 	.word	0x00016740


	//   ....[48]....
        /*0564*/ 	.word	0x0001b720


	//   ....[49]....
        /*0568*/ 	.word	0x0001b730


	//   ....[50]....
        /*056c*/ 	.word	0x0001b840


	//   ....[51]....
        /*0570*/ 	.word	0x0001b8a0


	//   ....[52]....
        /*0574*/ 	.word	0x0001b8e0


	//   ....[53]....
        /*0578*/ 	.word	0x0001b920


	//   ....[54]....
        /*057c*/ 	.word	0x0001b950


	//   ....[55]....
        /*0580*/ 	.word	0x0001b980


	//   ....[56]....
        /*0584*/ 	.word	0x0001bb10


	//   ....[57]....
        /*0588*/ 	.word	0x0001bb70


	//   ....[58]....
        /*058c*/ 	.word	0x0001bbb0


	//   ....[59]....
        /*0590*/ 	.word	0x0001bbf0


	//   ....[60]....
        /*0594*/ 	.word	0x0001bc20


	//   ....[61]....
        /*0598*/ 	.word	0x0001bc50


	//   ....[62]....
        /*059c*/ 	.word	0x0001bd10


	//   ....[63]....
        /*05a0*/ 	.word	0x0001bd30


	//   ....[64]....
        /*05a4*/ 	.word	0x0001bda0


	//   ....[65]....
        /*05a8*/ 	.word	0x0001c410


	//   ....[66]....
        /*05ac*/ 	.word	0x0001c850


	//   ....[67]....
        /*05b0*/ 	.word	0x0001c8f0


	//   ....[68]....
        /*05b4*/ 	.word	0x0001c990


	//   ....[69]....
        /*05b8*/ 	.word	0x0001ca30


	//   ....[70]....
        /*05bc*/ 	.word	0x0001cad0


	//   ....[71]....
        /*05c0*/ 	.word	0x0001cb70


	//   ....[72]....
        /*05c4*/ 	.word	0x0001cc10


	//   ....[73]....
        /*05c8*/ 	.word	0x0001ccb0


	//   ....[74]....
        /*05cc*/ 	.word	0x0001cda0


	//   ....[75]....
        /*05d0*/ 	.word	0x0001ce40


	//   ....[76]....
        /*05d4*/ 	.word	0x0001cee0


	//   ....[77]....
        /*05d8*/ 	.word	0x0001cf80


	//   ....[78]....
        /*05dc*/ 	.word	0x0001d020


	//   ....[79]....
        /*05e0*/ 	.word	0x0001d0c0


	//   ....[80]....
        /*05e4*/ 	.word	0x0001d160


	//   ....[81]....
        /*05e8*/ 	.word	0x0001d200


	//   ....[82]....
        /*05ec*/ 	.word	0x0001d550


	//   ....[83]....
        /*05f0*/ 	.word	0x0001d830


	//   ....[84]....
        /*05f4*/ 	.word	0x0001dc50


	//   ....[85]....
        /*05f8*/ 	.word	0x0001dce0


	//   ....[86]....
        /*05fc*/ 	.word	0x0001dd80


	//   ....[87]....
        /*0600*/ 	.word	0x0001de30


	//   ....[88]....
        /*0604*/ 	.word	0x0001deb0


	//   ....[89]....
        /*0608*/ 	.word	0x0001df30


	//   ....[90]....
        /*060c*/ 	.word	0x0001dfb0


	//   ....[91]....
        /*0610*/ 	.word	0x0001e030


	//   ....[92]....
        /*0614*/ 	.word	0x0001e0c0


	//   ....[93]....
        /*0618*/ 	.word	0x0001e170


	//   ....[94]....
        /*061c*/ 	.word	0x0001e1f0


	//   ....[95]....
        /*0620*/ 	.word	0x0001e270


	//   ....[96]....
        /*0624*/ 	.word	0x0001e2f0


	//   ....[97]....
        /*0628*/ 	.word	0x0001e370


	//   ....[98]....
        /*062c*/ 	.word	0x0001e3e0


	//   ....[99]....
        /*0630*/ 	.word	0x0001e480


	//   ....[100]....
        /*0634*/ 	.word	0x0001e510


	//   ....[101]....
        /*0638*/ 	.word	0x0001e640


	//----- nvinfo : EIATTR_REG_RECONFIG
	.align		4
.L_1117:
        /*063c*/ 	.byte	0x01, 0x54
	.zero		2


	//----- nvinfo : EIATTR_SYSCALL_OFFSETS
	.align		4
        /*0640*/ 	.byte	0x04, 0x46
        /*0642*/ 	.short	(.L_1119 - .L_1118)


	//   ....[0]....
.L_1118:
        /*0644*/ 	.word	0x00001910


	//   ....[1]....
        /*0648*/ 	.word	0x00001a60


	//   ....[2]....
        /*064c*/ 	.word	0x000062b0


	//   ....[3]....
        /*0650*/ 	.word	0x00006750


	//   ....[4]....
        /*0654*/ 	.word	0x000185e0


	//   ....[5]....
        /*0658*/ 	.word	0x00018720


	//   ....[6]....
        /*065c*/ 	.word	0x00018820


	//----- nvinfo : EIATTR_MBARRIER_INSTR_OFFSETS
	.align		4
.L_1119:
        /*0660*/ 	.byte	0x04, 0x39
        /*0662*/ 	.short	(.L_1121 - .L_1120)


	//   ....[0]....
.L_1120:
        /*0664*/ 	.word	0x00000330
        /*0668*/ 	.word	0x000000ff
        /*066c*/ 	.word	0x00038800
        /*0670*/ 	.short	0x0100
        /*0672*/ 	.byte	0x08
	.zero		1


	//   ....[1]....
        /*0674*/ 	.word	0x00000340
        /*0678*/ 	.word	0x000000ff
        /*067c*/ 	.word	0x00038810
        /*0680*/ 	.short	0x0100
        /*0682*/ 	.byte	0x08
	.zero		1


	//   ....[2]....
        /*0684*/ 	.word	0x00000350
        /*0688*/ 	.word	0x000000ff
        /*068c*/ 	.word	0x00038820
        /*0690*/ 	.short	0x0100
        /*0692*/ 	.byte	0x08
	.zero		1


	//   ....[3]....
        /*0694*/ 	.word	0x00000400
        /*0698*/ 	.word	0x000000ff
        /*069c*/ 	.word	0x00038830
        /*06a0*/ 	.short	0x0100
        /*06a2*/ 	.byte	0x06
	.zero		1


	//   ....[4]....
        /*06a4*/ 	.word	0x00000410
        /*06a8*/ 	.word	0x000000ff
        /*06ac*/ 	.word	0x00038840
        /*06b0*/ 	.short	0x0100
        /*06b2*/ 	.byte	0x06
	.zero		1


	//   ....[5]....
        /*06b4*/ 	.word	0x00000420
        /*06b8*/ 	.word	0x000000ff
        /*06bc*/ 	.word	0x00038838
        /*06c0*/ 	.short	0x0100
        /*06c2*/ 	.byte	0x06
	.zero		1


	//   ....[6]....
        /*06c4*/ 	.word	0x00000430
        /*06c8*/ 	.word	0x000000ff
        /*06cc*/ 	.word	0x00038848
        /*06d0*/ 	.short	0x0100
        /*06d2*/ 	.byte	0x06
	.zero		1


	//   ....[7]....
        /*06d4*/ 	.word	0x00000560
        /*06d8*/ 	.word	0x000000ff
        /*06dc*/ 	.word	0x00038850
        /*06e0*/ 	.short	0x0100
        /*06e2*/ 	.byte	0x08
	.zero		1


	//   ....[8]....
        /*06e4*/ 	.word	0x00000570
        /*06e8*/ 	.word	0x000000ff
        /*06ec*/ 	.word	0x00038860
        /*06f0*/ 	.short	0x0100
        /*06f2*/ 	.byte	0x08
	.zero		1


	//   ....[9]....
        /*06f4*/ 	.word	0x00000580
        /*06f8*/ 	.word	0x000000ff
        /*06fc*/ 	.word	0x00038858
        /*0700*/ 	.short	0x0100
        /*0702*/ 	.byte	0x08
	.zero		1


	//   ....[10]....
        /*0704*/ 	.word	0x00000590
        /*0708*/ 	.word	0x000000ff
        /*070c*/ 	.word	0x00038868
        /*0710*/ 	.short	0x0100
        /*0712*/ 	.byte	0x08
	.zero		1


	//   ....[11]....
        /*0714*/ 	.word	0x00000680
        /*0718*/ 	.word	0x000000ff
        /*071c*/ 	.word	0x00038870
        /*0720*/ 	.short	0x0100
        /*0722*/ 	.byte	0x06
	.zero		1


	//   ....[12]....
        /*0724*/ 	.word	0x00000690
        /*0728*/ 	.word	0x000000ff
        /*072c*/ 	.word	0x00038880
        /*0730*/ 	.short	0x0100
        /*0732*/ 	.byte	0x06
	.zero		1


	//   ....[13]....
        /*0734*/ 	.word	0x000006a0
        /*0738*/ 	.word	0x000000ff
        /*073c*/ 	.word	0x00038878
        /*0740*/ 	.short	0x0100
        /*0742*/ 	.byte	0x06
	.zero		1


	//   ....[14]....
        /*0744*/ 	.word	0x000006b0
        /*0748*/ 	.word	0x000000ff
        /*074c*/ 	.word	0x00038888
        /*0750*/ 	.short	0x0100
        /*0752*/ 	.byte	0x06
	.zero		1


	//   ....[15]....
        /*0754*/ 	.word	0x000007e0
        /*0758*/ 	.word	0x000000ff
        /*075c*/ 	.word	0x00038890
        /*0760*/ 	.short	0x0100
        /*0762*/ 	.byte	0x08
	.zero		1


	//   ....[16]....
        /*0764*/ 	.word	0x000007f0
        /*0768*/ 	.word	0x000000ff
        /*076c*/ 	.word	0x000388a0
        /*0770*/ 	.short	0x0100
        /*0772*/ 	.byte	0x08
	.zero		1


	//   ....[17]....
        /*0774*/ 	.word	0x00000800
        /*0778*/ 	.word	0x000000ff
        /*077c*/ 	.word	0x00038898
        /*0780*/ 	.short	0x0100
        /*0782*/ 	.byte	0x08
	.zero		1


	//   ....[18]....
        /*0784*/ 	.word	0x00000810
        /*0788*/ 	.word	0x000000ff
        /*078c*/ 	.word	0x000388a8
        /*0790*/ 	.short	0x0100
        /*0792*/ 	.byte	0x08
	.zero		1


	//   ....[19]....
        /*0794*/ 	.word	0x00000940
        /*0798*/ 	.word	0x000000ff
        /*079c*/ 	.word	0x000388b0
        /*07a0*/ 	.short	0x0100
        /*07a2*/ 	.byte	0x08
	.zero		1


	//   ....[20]....
        /*07a4*/ 	.word	0x00000950
        /*07a8*/ 	.word	0x000000ff
        /*07ac*/ 	.word	0x000388c0
        /*07b0*/ 	.short	0x0100
        /*07b2*/ 	.byte	0x08
	.zero		1


	//   ....[21]....
        /*07b4*/ 	.word	0x00000960
        /*07b8*/ 	.word	0x000000ff
        /*07bc*/ 	.word	0x000388b8
        /*07c0*/ 	.short	0x0100
        /*07c2*/ 	.byte	0x08
	.zero		1


	//   ....[22]....
        /*07c4*/ 	.word	0x00000970
        /*07c8*/ 	.word	0x000000ff
        /*07cc*/ 	.word	0x000388c8
        /*07d0*/ 	.short	0x0100
        /*07d2*/ 	.byte	0x08
	.zero		1


	//   ....[23]....
        /*07d4*/ 	.word	0x000026c0
        /*07d8*/ 	.word	0x00000046
        /*07dc*/ 	.word	0x00038890
        /*07e0*/ 	.short	0x010a
        /*07e2*/ 	.byte	0x3f
	.zero		1


	//   ....[24]....
        /*07e4*/ 	.word	0x00003110
        /*07e8*/ 	.word	0x00000046
        /*07ec*/ 	.word	0x00038890
        /*07f0*/ 	.short	0x010a
        /*07f2*/ 	.byte	0x3f
	.zero		1


	//   ....[25]....
        /*07f4*/ 	.word	0x00003a10
        /*07f8*/ 	.word	0x00000046
        /*07fc*/ 	.word	0x00038890
        /*0800*/ 	.short	0x010a
        /*0802*/ 	.byte	0x3f
	.zero		1


	//   ....[26]....
        /*0804*/ 	.word	0x00003c10
        /*0808*/ 	.word	0x00000004
        /*080c*/ 	.word	0x00000000
        /*0810*/ 	.short	0x0101
        /*0812*/ 	.byte	0x3f
	.zero		1


	//   ....[27]....
        /*0814*/ 	.word	0x00003c50
        /*0818*/ 	.word	0x00000046
        /*081c*/ 	.word	0x000388b0
        /*0820*/ 	.short	0x010a
        /*0822*/ 	.byte	0x3f
	.zero		1


	//   ....[28]....
        /*0824*/ 	.word	0x000042a0
        /*0828*/ 	.word	0x00000046
        /*082c*/ 	.word	0x00000000
        /*0830*/ 	.short	0x0101
        /*0832*/ 	.byte	0x3f
	.zero		1


	//   ....[29]....
        /*0834*/ 	.word	0x00004c30
        /*0838*/ 	.word	0x00000000
        /*083c*/ 	.word	0x00000000
        /*0840*/ 	.short	0x0101
        /*0842*/ 	.byte	0x3f
	.zero		1


	//   ....[30]....
        /*0844*/ 	.word	0x000057a0
        /*0848*/ 	.word	0x00000000
        /*084c*/ 	.word	0x00000000
        /*0850*/ 	.short	0x0101
        /*0852*/ 	.byte	0x3f
	.zero		1


	//   ....[31]....
        /*0854*/ 	.word	0x00006340
        /*0858*/ 	.word	0x00000002
        /*085c*/ 	.word	0x00038800
        /*0860*/ 	.short	0x010a
        /*0862*/ 	.byte	0x3f
	.zero		1


	//   ....[32]....
        /*0864*/ 	.word	0x00006390
        /*0868*/ 	.word	0x00000002
        /*086c*/ 	.word	0x00038800
        /*0870*/ 	.short	0x010a
        /*0872*/ 	.byte	0x3f
	.zero		1


	//   ....[33]....
        /*0874*/ 	.word	0x00006fc0
        /*0878*/ 	.word	0x00000002
        /*087c*/ 	.word	0x00038800
        /*0880*/ 	.short	0x010a
        /*0882*/ 	.byte	0x3f
	.zero		1


	//   ....[34]....
        /*0884*/ 	.word	0x000083e0
        /*0888*/ 	.word	0x00000002
        /*088c*/ 	.word	0x00038800
        /*0890*/ 	.short	0x010a
        /*0892*/ 	.byte	0x3f
	.zero		1


	//   ....[35]....
        /*0894*/ 	.word	0x000093e0
        /*0898*/ 	.word	0x000000a9
        /*089c*/ 	.word	0x00038830
        /*08a0*/ 	.short	0x010a
        /*08a2*/ 	.byte	0x3f
	.zero		1


	//   ....[36]....
        /*08a4*/ 	.word	0x00009490
        /*08a8*/ 	.word	0x000000a9
        /*08ac*/ 	.word	0x00038830
        /*08b0*/ 	.short	0x010a
        /*08b2*/ 	.byte	0x3f
	.zero		1


	//   ....[37]....
        /*08b4*/ 	.word	0x000097a0
        /*08b8*/ 	.word	0x00000002
        /*08bc*/ 	.word	0x00038810
        /*08c0*/ 	.short	0x010a
        /*08c2*/ 	.byte	0x3f
	.zero		1


	//   ....[38]....
        /*08c4*/ 	.word	0x000097f0
        /*08c8*/ 	.word	0x000000a9
        /*08cc*/ 	.word	0x00038850
        /*08d0*/ 	.short	0x010a
        /*08d2*/ 	.byte	0x3f
	.zero		1


	//   ....[39]....
        /*08d4*/ 	.word	0x000098b0
        /*08d8*/ 	.word	0x000000a9
        /*08dc*/ 	.word	0x00038850
        /*08e0*/ 	.short	0x010a
        /*08e2*/ 	.byte	0x3f
	.zero		1


	//   ....[40]....
        /*08e4*/ 	.word	0x0000bc90
        /*08e8*/ 	.word	0x00000015
        /*08ec*/ 	.word	0x00000000
        /*08f0*/ 	.short	0x0101
        /*08f2*/ 	.byte	0x3f
	.zero		1


	//   ....[41]....
        /*08f4*/ 	.word	0x0000c370
        /*08f8*/ 	.word	0x000000a9
        /*08fc*/ 	.word	0x00000000
        /*0900*/ 	.short	0x0101
        /*0902*/ 	.byte	0x3f
	.zero		1


	//   ....[42]....
        /*0904*/ 	.word	0x0000c460
        /*0908*/ 	.word	0x000000ba
        /*090c*/ 	.word	0x00038830
        /*0910*/ 	.short	0x010a
        /*0912*/ 	.byte	0x3f
	.zero		1


	//   ....[43]....
        /*0914*/ 	.word	0x0000c4d0
        /*0918*/ 	.word	0x000000ba
        /*091c*/ 	.word	0x00038830
        /*0920*/ 	.short	0x010a
        /*0922*/ 	.byte	0x3f
	.zero		1


	//   ....[44]....
        /*0924*/ 	.word	0x0000c740
        /*0928*/ 	.word	0x000000ba
        /*092c*/ 	.word	0x00038850
        /*0930*/ 	.short	0x010a
        /*0932*/ 	.byte	0x3f
	.zero		1


	//   ....[45]....
        /*0934*/ 	.word	0x0000c790
        /*0938*/ 	.word	0x000000ba
        /*093c*/ 	.word	0x00038850
        /*0940*/ 	.short	0x010a
        /*0942*/ 	.byte	0x3f
	.zero		1


	//   ....[46]....
        /*0944*/ 	.word	0x0000ea80
        /*0948*/ 	.word	0x000000a5
        /*094c*/ 	.word	0x00000000
        /*0950*/ 	.short	0x0101
        /*0952*/ 	.byte	0x3f
	.zero		1


	//   ....[47]....
        /*0954*/ 	.word	0x0000fad0
        /*0958*/ 	.word	0x000000ba
        /*095c*/ 	.word	0x00000000
        /*0960*/ 	.short	0x0101
        /*0962*/ 	.byte	0x3f
	.zero		1


	//   ....[48]....
        /*0964*/ 	.word	0x0000fc10
        /*0968*/ 	.word	0x000000b9
        /*096c*/ 	.word	0x00038830
        /*0970*/ 	.short	0x010a
        /*0972*/ 	.byte	0x3f
	.zero		1


	//   ....[49]....
        /*0974*/ 	.word	0x0000fc80
        /*0978*/ 	.word	0x000000b9
        /*097c*/ 	.word	0x00038830
        /*0980*/ 	.short	0x010a
        /*0982*/ 	.byte	0x3f
	.zero		1


	//   ....[50]....
        /*0984*/ 	.word	0x0000fef0
        /*0988*/ 	.word	0x000000b9
        /*098c*/ 	.word	0x00038850
        /*0990*/ 	.short	0x010a
        /*0992*/ 	.byte	0x3f
	.zero		1


	//   ....[51]....
        /*0994*/ 	.word	0x0000ff40
        /*0998*/ 	.word	0x000000b9
        /*099c*/ 	.word	0x00038850
        /*09a0*/ 	.short	0x010a
        /*09a2*/ 	.byte	0x3f
	.zero		1


	//   ....[52]....
        /*09a4*/ 	.word	0x00012170
        /*09a8*/ 	.word	0x0000009e
        /*09ac*/ 	.word	0x00000000
        /*09b0*/ 	.short	0x0101
        /*09b2*/ 	.byte	0x3f
	.zero		1


	//   ....[53]....
        /*09b4*/ 	.word	0x00012db0
        /*09b8*/ 	.word	0x000000b9
        /*09bc*/ 	.word	0x00000000
        /*09c0*/ 	.short	0x0101
        /*09c2*/ 	.byte	0x3f
	.zero		1


	//   ....[54]....
        /*09c4*/ 	.word	0x000150d0
        /*09c8*/ 	.word	0x00000000
        /*09cc*/ 	.word	0x00000000
        /*09d0*/ 	.short	0x0101
        /*09d2*/ 	.byte	0x3f
	.zero		1


	//   ....[55]....
        /*09d4*/ 	.word	0x00017480
        /*09d8*/ 	.word	0x00000009
        /*09dc*/ 	.word	0x00038820
        /*09e0*/ 	.short	0x010a
        /*09e2*/ 	.byte	0x3f
	.zero		1


	//   ....[56]....
        /*09e4*/ 	.word	0x00017500
        /*09e8*/ 	.word	0x00000005
        /*09ec*/ 	.word	0x000388a0
        /*09f0*/ 	.short	0x010a
        /*09f2*/ 	.byte	0x3f
	.zero		1


	//   ....[57]....
        /*09f4*/ 	.word	0x000176f0
        /*09f8*/ 	.word	0x00000005
        /*09fc*/ 	.word	0x000388c0
        /*0a00*/ 	.short	0x010a
        /*0a02*/ 	.byte	0x3f
	.zero		1


	//   ....[58]....
        /*0a04*/ 	.word	0x00017c50
        /*0a08*/ 	.word	0x00000006
        /*0a0c*/ 	.word	0x000388a0
        /*0a10*/ 	.short	0x010a
        /*0a12*/ 	.byte	0x3f
	.zero		1


	//   ....[59]....
        /*0a14*/ 	.word	0x00017e20
        /*0a18*/ 	.word	0x00000006
        /*0a1c*/ 	.word	0x000388c0
        /*0a20*/ 	.short	0x010a
        /*0a22*/ 	.byte	0x3f
	.zero		1


	//   ....[60]....
        /*0a24*/ 	.word	0x00018d70
        /*0a28*/ 	.word	0x00000009
        /*0a2c*/ 	.word	0x00038840
        /*0a30*/ 	.short	0x010a
        /*0a32*/ 	.byte	0x3f
	.zero		1


	//   ....[61]....
        /*0a34*/ 	.word	0x00019550
        /*0a38*/ 	.word	0x0000000b
        /*0a3c*/ 	.word	0x00038820
        /*0a40*/ 	.short	0x010a
        /*0a42*/ 	.byte	0x3f
	.zero		1


	//   ....[62]....
        /*0a44*/ 	.word	0x00019620
        /*0a48*/ 	.word	0x00000005
        /*0a4c*/ 	.word	0x00038860
        /*0a50*/ 	.short	0x010a
        /*0a52*/ 	.byte	0x3f
	.zero		1


	//   ....[63]....
        /*0a54*/ 	.word	0x00019da0
        /*0a58*/ 	.word	0x00000002
        /*0a5c*/ 	.word	0x00038840
        /*0a60*/ 	.short	0x010a
        /*0a62*/ 	.byte	0x3f
	.zero		1


	//   ....[64]....
        /*0a64*/ 	.word	0x00019fc0
        /*0a68*/ 	.word	0x00000002
        /*0a6c*/ 	.word	0x00038860
        /*0a70*/ 	.short	0x010a
        /*0a72*/ 	.byte	0x3f
	.zero		1


	//   ....[65]....
        /*0a74*/ 	.word	0x0001a660
        /*0a78*/ 	.word	0x00000002
        /*0a7c*/ 	.word	0x00038840
        /*0a80*/ 	.short	0x010a
        /*0a82*/ 	.byte	0x3f
	.zero		1


	//   ....[66]....
        /*0a84*/ 	.word	0x0001a870
        /*0a88*/ 	.word	0x00000002
        /*0a8c*/ 	.word	0x00038860
        /*0a90*/ 	.short	0x010a
        /*0a92*/ 	.byte	0x3f
	.zero		1


	//   ....[67]....
        /*0a94*/ 	.word	0x0001aea0
        /*0a98*/ 	.word	0x00000002
        /*0a9c*/ 	.word	0x00038840
        /*0aa0*/ 	.short	0x010a
        /*0aa2*/ 	.byte	0x3f
	.zero		1


	//   ....[68]....
        /*0aa4*/ 	.word	0x0001b0c0
        /*0aa8*/ 	.word	0x00000002
        /*0aac*/ 	.word	0x00038860
        /*0ab0*/ 	.short	0x010a
        /*0ab2*/ 	.byte	0x3f
	.zero		1


	//   ....[69]....
        /*0ab4*/ 	.word	0x0001c3a0
        /*0ab8*/ 	.word	0x00000000
        /*0abc*/ 	.word	0x00038820
        /*0ac0*/ 	.short	0x010a
        /*0ac2*/ 	.byte	0x3f
	.zero		1


	//   ....[70]....
        /*0ac4*/ 	.word	0x0001c540
        /*0ac8*/ 	.word	0x00000006
        /*0acc*/ 	.word	0x00000000
        /*0ad0*/ 	.short	0x010a
        /*0ad2*/ 	.byte	0x3f
	.zero		1


	//   ....[71]....
        /*0ad4*/ 	.word	0x0001c5b0
        /*0ad8*/ 	.word	0x00000007
        /*0adc*/ 	.word	0x00000000
        /*0ae0*/ 	.short	0x010a
        /*0ae2*/ 	.byte	0x3f
	.zero		1


	//   ....[72]....
        /*0ae4*/ 	.word	0x0001c620
        /*0ae8*/ 	.word	0x00000004
        /*0aec*/ 	.word	0x00000000
        /*0af0*/ 	.short	0x010a
        /*0af2*/ 	.byte	0x3f
	.zero		1


	//   ....[73]....
        /*0af4*/ 	.word	0x0001c650
        /*0af8*/ 	.word	0x00000003
        /*0afc*/ 	.word	0x00000000
        /*0b00*/ 	.short	0x010a
        /*0b02*/ 	.byte	0x3f
	.zero		1


	//   ....[74]....
        /*0b04*/ 	.word	0x0001c6b0
        /*0b08*/ 	.word	0x00000046
        /*0b0c*/ 	.word	0x00038890
        /*0b10*/ 	.short	0x010a
        /*0b12*/ 	.byte	0x3f
	.zero		1


	//   ....[75]....
        /*0b14*/ 	.word	0x0001c700
        /*0b18*/ 	.word	0x00000046
        /*0b1c*/ 	.word	0x00038890
        /*0b20*/ 	.short	0x010a
        /*0b22*/ 	.byte	0x3f
	.zero		1


	//   ....[76]....
        /*0b24*/ 	.word	0x0001c750
        /*0b28*/ 	.word	0x00000046
        /*0b2c*/ 	.word	0x00038890
        /*0b30*/ 	.short	0x010a
        /*0b32*/ 	.byte	0x3f
	.zero		1


	//   ....[77]....
        /*0b34*/ 	.word	0x0001c7a0
        /*0b38*/ 	.word	0x00000046
        /*0b3c*/ 	.word	0x000388b0
        /*0b40*/ 	.short	0x010a
        /*0b42*/ 	.byte	0x3f
	.zero		1


	//   ....[78]....
        /*0b44*/ 	.word	0x0001ccf0
        /*0b48*/ 	.word	0x00000002
        /*0b4c*/ 	.word	0x00038800
        /*0b50*/ 	.short	0x010a
        /*0b52*/ 	.byte	0x3f
	.zero		1


	//   ....[79]....
        /*0b54*/ 	.word	0x0001d240
        /*0b58*/ 	.word	0x00000002
        /*0b5c*/ 	.word	0x00038800
        /*0b60*/ 	.short	0x010a
        /*0b62*/ 	.byte	0x3f
	.zero		1


	//   ....[80]....
        /*0b64*/ 	.word	0x0001d290
        /*0b68*/ 	.word	0x000000a9
        /*0b6c*/ 	.word	0x00038830
        /*0b70*/ 	.short	0x010a
        /*0b72*/ 	.byte	0x3f
	.zero		1


	//   ....[81]....
        /*0b74*/ 	.word	0x0001d2e0
        /*0b78*/ 	.word	0x00000002
        /*0b7c*/ 	.word	0x00038810
        /*0b80*/ 	.short	0x010a
        /*0b82*/ 	.byte	0x3f
	.zero		1


	//   ....[82]....
        /*0b84*/ 	.word	0x0001d330
        /*0b88*/ 	.word	0x000000a9
        /*0b8c*/ 	.word	0x00038850
        /*0b90*/ 	.short	0x010a
        /*0b92*/ 	.byte	0x3f
	.zero		1


	//   ....[83]....
        /*0b94*/ 	.word	0x0001d380
        /*0b98*/ 	.word	0x000000ba
        /*0b9c*/ 	.word	0x00038830
        /*0ba0*/ 	.short	0x010a
        /*0ba2*/ 	.byte	0x3f
	.zero		1


	//   ....[84]....
        /*0ba4*/ 	.word	0x0001d3d0
        /*0ba8*/ 	.word	0x000000ba
        /*0bac*/ 	.word	0x00038850
        /*0bb0*/ 	.short	0x010a
        /*0bb2*/ 	.byte	0x3f
	.zero		1


	//   ....[85]....
        /*0bb4*/ 	.word	0x0001d420
        /*0bb8*/ 	.word	0x000000b9
        /*0bbc*/ 	.word	0x00038830
        /*0bc0*/ 	.short	0x010a
        /*0bc2*/ 	.byte	0x3f
	.zero		1


	//   ....[86]....
        /*0bc4*/ 	.word	0x0001d470
        /*0bc8*/ 	.word	0x000000b9
        /*0bcc*/ 	.word	0x00038850
        /*0bd0*/ 	.short	0x010a
        /*0bd2*/ 	.byte	0x3f
	.zero		1


	//   ....[87]....
        /*0bd4*/ 	.word	0x0001d610
        /*0bd8*/ 	.word	0x00000009
        /*0bdc*/ 	.word	0x00038820
        /*0be0*/ 	.short	0x010a
        /*0be2*/ 	.byte	0x3f
	.zero		1


	//   ....[88]....
        /*0be4*/ 	.word	0x0001d660
        /*0be8*/ 	.word	0x00000005
        /*0bec*/ 	.word	0x000388a0
        /*0bf0*/ 	.short	0x010a
        /*0bf2*/ 	.byte	0x3f
	.zero		1


	//   ....[89]....
        /*0bf4*/ 	.word	0x0001d6b0
        /*0bf8*/ 	.word	0x00000005
        /*0bfc*/ 	.word	0x000388c0
        /*0c00*/ 	.short	0x010a
        /*0c02*/ 	.byte	0x3f
	.zero		1


	//   ....[90]....
        /*0c04*/ 	.word	0x0001d700
        /*0c08*/ 	.word	0x00000006
        /*0c0c*/ 	.word	0x000388a0
        /*0c10*/ 	.short	0x010a
        /*0c12*/ 	.byte	0x3f
	.zero		1


	//   ....[91]....
        /*0c14*/ 	.word	0x0001d750
        /*0c18*/ 	.word	0x00000006
        /*0c1c*/ 	.word	0x000388c0
        /*0c20*/ 	.short	0x010a
        /*0c22*/ 	.byte	0x3f
	.zero		1


	//   ....[92]....
        /*0c24*/ 	.word	0x0001d8f0
        /*0c28*/ 	.word	0x00000009
        /*0c2c*/ 	.word	0x00038840
        /*0c30*/ 	.short	0x010a
        /*0c32*/ 	.byte	0x3f
	.zero		1


	//   ....[93]....
        /*0c34*/ 	.word	0x0001d970
        /*0c38*/ 	.word	0x00000009
        /*0c3c*/ 	.word	0x00038820
        /*0c40*/ 	.short	0x010a
        /*0c42*/ 	.byte	0x3f
	.zero		1


	//   ....[94]....
        /*0c44*/ 	.word	0x0001d9c0
        /*0c48*/ 	.word	0x00000005
        /*0c4c*/ 	.word	0x00038860
        /*0c50*/ 	.short	0x010a
        /*0c52*/ 	.byte	0x3f
	.zero		1


	//   ....[95]....
        /*0c54*/ 	.word	0x0001da10
        /*0c58*/ 	.word	0x00000002
        /*0c5c*/ 	.word	0x00038840
        /*0c60*/ 	.short	0x010a
        /*0c62*/ 	.byte	0x3f
	.zero		1


	//   ....[96]....
        /*0c64*/ 	.word	0x0001da60
        /*0c68*/ 	.word	0x00000002
        /*0c6c*/ 	.word	0x00038860
        /*0c70*/ 	.short	0x010a
        /*0c72*/ 	.byte	0x3f
	.zero		1


	//   ....[97]....
        /*0c74*/ 	.word	0x0001dab0
        /*0c78*/ 	.word	0x00000002
        /*0c7c*/ 	.word	0x00038840
        /*0c80*/ 	.short	0x010a
        /*0c82*/ 	.byte	0x3f
	.zero		1


	//   ....[98]....
        /*0c84*/ 	.word	0x0001db00
        /*0c88*/ 	.word	0x00000002
        /*0c8c*/ 	.word	0x00038860
        /*0c90*/ 	.short	0x010a
        /*0c92*/ 	.byte	0x3f
	.zero		1


	//   ....[99]....
        /*0c94*/ 	.word	0x0001db50
        /*0c98*/ 	.word	0x00000002
        /*0c9c*/ 	.word	0x00038840
        /*0ca0*/ 	.short	0x010a
        /*0ca2*/ 	.byte	0x3f
	.zero		1


	//   ....[100]....
        /*0ca4*/ 	.word	0x0001dba0
        /*0ca8*/ 	.word	0x00000002
        /*0cac*/ 	.word	0x00038860
        /*0cb0*/ 	.short	0x010a
        /*0cb2*/ 	.byte	0x3f
	.zero		1


	//   ....[101]....
        /*0cb4*/ 	.word	0x0001e560
        /*0cb8*/ 	.word	0x00000000
        /*0cbc*/ 	.word	0x00038820
        /*0cc0*/ 	.short	0x010a
        /*0cc2*/ 	.byte	0x3f
	.zero		1


	//   ....[102]....
        /*0cc4*/ 	.word	0x0001e700
        /*0cc8*/ 	.word	0x00000006
        /*0ccc*/ 	.word	0x00000000
        /*0cd0*/ 	.short	0x010a
        /*0cd2*/ 	.byte	0x3f
	.zero		1


	//   ....[103]....
        /*0cd4*/ 	.word	0x0001e750
        /*0cd8*/ 	.word	0x00000007
        /*0cdc*/ 	.word	0x00000000
        /*0ce0*/ 	.short	0x010a
        /*0ce2*/ 	.byte	0x3f
	.zero		1


	//   ....[104]....
        /*0ce4*/ 	.word	0x0001e7a0
        /*0ce8*/ 	.word	0x00000004
        /*0cec*/ 	.word	0x00000000
        /*0cf0*/ 	.short	0x010a
        /*0cf2*/ 	.byte	0x3f
	.zero		1


	//----- nvinfo : EIATTR_NUM_MBARRIERS
	.align		4
.L_1121:
        /*0cf4*/ 	.byte	0x03, 0x38
        /*0cf6*/ 	.short	0x0017


	//----- nvinfo : EIATTR_EXIT_INSTR_OFFSETS
	.align		4
        /*0cf8*/ 	.byte	0x04, 0x1c
        /*0cfa*/ 	.short	(.L_1123 - .L_1122)


	//   ....[0]....
.L_1122:
        /*0cfc*/ 	.word	0x0001c6a0


	//----- nvinfo : EIATTR_MAX_THREADS
	.align		4
.L_1123:
        /*0d00*/ 	.byte	0x04, 0x05
        /*0d02*/ 	.short	(.L_1125 - .L_1124)
.L_1124:
        /*0d04*/ 	.word	0x00000180
        /*0d08*/ 	.word	0x00000001
        /*0d0c*/ 	.word	0x00000001


	//----- nvinfo : EIATTR_CRS_STACK_SIZE
	.align		4
.L_1125:
        /*0d10*/ 	.byte	0x04, 0x1e
        /*0d12*/ 	.short	(.L_1127 - .L_1126)
.L_1126:
        /*0d14*/ 	.word	0x00000000


	//----- nvinfo : EIATTR_CBANK_PARAM_SIZE
	.align		4
.L_1127:
        /*0d18*/ 	.byte	0x03, 0x19
        /*0d1a*/ 	.short	0x0b70


	//----- nvinfo : EIATTR_PARAM_CBANK
	.align		4
        /*0d1c*/ 	.byte	0x04, 0x0a
        /*0d1e*/ 	.short	(.L_1129 - .L_1128)
	.align		4
.L_1128:
        /*0d20*/ 	.word	index@(.nv.constant0._ZN7cutlass13device_kernelIN5flash11enable_sm90INS1_16FlashAttnFwdSm90INS1_25CollectiveMainloopFwdSm90ILi2EN4cute5tupleIJNS5_1CILi1EEES8_S8_EEENS6_IJNS7_ILi64EEESA_SA_EEELi512ENS_10bfloat16_tEfNS_4arch4Sm90ELb1ELb0ELb0ELb1ELb0ELb1ELb1ELb0ELb0ELb0ELb0ELb0EEENS1_21CollectiveEpilogueFwdINS6_IJSA_NS7_ILi512EEESA_EEES9_SC_SE_Li256ELb1ELb0ELb0ELb0EEENS1_36VarlenDynamicPersistentTileSchedulerILi64ELi64ELi256ELi32ELb0ELb0ELb1ELb1ELb1ELb1EEEEEEEEEvNT_6ParamsE)
        /*0d24*/ 	.short	0x0210
        /*0d26*/ 	.short	0x0b70


	//----- nvinfo : EIATTR_SW_WAR
	.align		4
.L_1129:
        /*0d28*/ 	.byte	0x04, 0x36
        /*0d2a*/ 	.short	(.L_1131 - .L_1130)
.L_1130:
        /*0d2c*/ 	.word	0x00000008
.L_1131:


//--------------------- .nv.info._ZN7cutlass13device_kernelIN5flash11enable_sm90INS1_16FlashAttnFwdSm90INS1_25CollectiveMainloopFwdSm90ILi2EN4cute5tupleIJNS5_1CILi1EEES8_S8_EEENS6_IJNS7_ILi128EEENS7_ILi96EEENS7_ILi64EEEEEELi256ENS_10bfloat16_tEfNS_4arch4Sm90ELb0ELb0ELb0ELb0ELb0ELb0ELb0ELb1ELb0ELb0ELb0ELb0EEENS1_21CollectiveEpilogueFwdINS6_IJSA_NS7_ILi256EEESB_EEES9_SE_SG_Li256ELb0ELb0ELb0ELb0EEENS1_29StaticPersistentTileSchedulerILb0EEEEEEEEEvNT_6ParamsE --------------------------
	.section	.nv.info._ZN7cutlass13device_kernelIN5flash11enable_sm90INS1_16FlashAttnFwdSm90INS1_25CollectiveMainloopFwdSm90ILi2EN4cute5tupleIJNS5_1CILi1EEES8_S8_EEENS6_IJNS7_ILi128EEENS7_ILi96EEENS7_ILi64EEEEEELi256ENS_10bfloat16_tEfNS_4arch4Sm90ELb0ELb0ELb0ELb0ELb0ELb0ELb0ELb1ELb0ELb0ELb0ELb0EEENS1_21CollectiveEpilogueFwdINS6_IJSA_NS7_ILi256EEESB_EEES9_SE_SG_Li256ELb0ELb0ELb0ELb0EEENS1_29StaticPersistentTileSchedulerILb0EEEEEEEEEvNT_6ParamsE,"",@"SHT_CUDA_INFO"
	.sectionflags	@""
	.align	4


	//----- nvinfo : EIATTR_CUDA_API_VERSION
	.align		4
        /*0000*/ 	.byte	0x04, 0x37
        /*0002*/ 	.short	(.L_1133 - .L_1132)
.L_1132:
        /*0004*/ 	.word	0x00000082


	//----- nvinfo : EIATTR_KPARAM_INFO
	.align		4
.L_1133:
        /*0008*/ 	.byte	0x04, 0x17
        /*000a*/ 	.short	(.L_1135 - .L_1134)
.L_1134:
        /*000c*/ 	.word	0x00000000
        /*0010*/ 	.short	0x0000
        /*0012*/ 	.short	0x0070
        /*0014*/ 	.byte	0x00, 0xf0, 0x01, 0x2e


	//----- nvinfo : EIATTR_SPARSE_MMA_MASK
	.align		4
.L_1135:
        /*0018*/ 	.byte	0x03, 0x50
        /*001a*/ 	.short	0x0000


	//----- nvinfo : EIATTR_MAXREG_COUNT
	.align		4
        /*001c*/ 	.byte	0x03, 0x1b
        /*001e*/ 	.short	0x00a8


	//----- nvinfo : EIATTR_NUM_BARRIERS
	.align		4
        /*0020*/ 	.byte	0x02, 0x4c
        /*0022*/ 	.byte	0x10
	.zero		1


	//----- nvinfo : EIATTR_EXTERNS
	.align		4
        /*0024*/ 	.byte	0x04, 0x0f
        /*0026*/ 	.short	(.L_1137 - .L_1136)


	//   ....[0]....
	.align		4
.L_1136:
        /*0028*/ 	.word	index@(__assertfail)


	//----- nvinfo : EIATTR_ANNOTATIONS
	.align		4
.L_1137:
        /*002c*/ 	.byte	0x04, 0x55
        /*002e*/ 	.short	(.L_1139 - .L_1138)


	//   ....[0]....
.L_1138:
        /* <DEDUP_REMOVED lines=13> */


	//----- nvinfo : EIATTR_MERCURY_ISA_VERSION
	.align		4
.L_1139:
        /*00e8*/ 	.byte	0x03, 0x5f
        /*00ea*/ 	.short	0x0101


	//----- nvinfo : EIATTR_INT_WARP_WIDE_INSTR_OFFSETS
	.align		4
        /*00ec*/ 	.byte	0x04, 0x31
        /*00ee*/ 	.short	(.L_1141 - .L_1140)


	//   ....[0]....
.L_1140:
        /*00f0*/ 	.word	0x00000190


	//   ....[1]....
        /*00f4*/ 	.word	0x000001c0


	//   ....[2]....
        /*00f8*/ 	.word	0x000001d0


	//   ....[3]....
        /*00fc*/ 	.word	0x00006a90


	//   ....[4]....
        /*0100*/ 	.word	0x00006ac0


	//----- nvinfo : EIATTR_COOP_GROUP_MASK_REGIDS
	.align		4
.L_1141:
        /*0104*/ 	.byte	0x04, 0x29
        /*0106*/ 	.short	(.L_1143 - .L_1142)


	//   ....[0]....
.L_1142:
        /*0108*/ 	.word	0xffffffff


	//   ....[1]....
        /*010c*/ 	.word	0xffffffff


	//   ....[2]....
        /*0110*/ 	.word	0xffffffff


	//   ....[3]....
        /*0114*/ 	.word	0xffffffff


	//   ....[4]....
        /*0118*/ 	.word	0xffffffff


	//   ....[5]....
        /*011c*/ 	.word	0xffffffff


	//   ....[6]....
        /*0120*/ 	.word	0xffffffff


	//   ....[7]....
        /*0124*/ 	.word	0xffffffff


	//   ....[8]....
        /*0128*/ 	.word	0xffffffff


	//   ....[9]....
        /*012c*/ 	.word	0xffffffff


	//   ....[10]....
        /*0130*/ 	.word	0xffffffff


	//   ....[11]....
        /*0134*/ 	.word	0xffffffff


	//   ....[12]....
        /*0138*/ 	.word	0xffffffff


	//   ....[13]....
        /*013c*/ 	.word	0xffffffff


	//   ....[14]....
        /*0140*/ 	.word	0xffffffff


	//   ....[15]....
        /*0144*/ 	.word	0xffffffff


	//   ....[16]....
        /*0148*/ 	.word	0xffffffff


	//   ....[17]....
        /*014c*/ 	.word	0xffffffff


	//   ....[18]....
        /*0150*/ 	.word	0xffffffff


	//   ....[19]....
        /*0154*/ 	.word	0xffffffff


	//   ....[20]....
        /*0158*/ 	.word	0xffffffff


	//   ....[21]....
        /*015c*/ 	.word	0xffffffff


	//   ....[22]....
        /*0160*/ 	.word	0xffffffff


	//   ....[23]....
        /*0164*/ 	.word	0x0500000f


	//   ....[24]....
        /*0168*/ 	.word	0x0500000f


	//----- nvinfo : EIATTR_COOP_GROUP_INSTR_OFFSETS
	.align		4
.L_1143:
        /*016c*/ 	.byte	0x04, 0x28
        /*016e*/ 	.short	(.L_1145 - .L_1144)


	//   ....[0]....
.L_1144:
        /*0170*/ 	.word	0x00000070


	//   ....[1]....
        /*0174*/ 	.word	0x000001a0


	//   ....[2]....
        /*0178*/ 	.word	0x000001f0


	//   ....[3]....
        /*017c*/ 	.word	0x000003e0


	//   ....[4]....
        /*0180*/ 	.word	0x00000540


	//   ....[5]....
        /*0184*/ 	.word	0x00000660


	//   ....[6]....
        /*0188*/ 	.word	0x000007c0


	//   ....[7]....
        /*018c*/ 	.word	0x00000d40


	//   ....[8]....
        /*0190*/ 	.word	0x00001a10


	//   ....[9]....
        /*0194*/ 	.word	0x00001a60


	//   ....[10]....
        /*0198*/ 	.word	0x00001ec0


	//   ....[11]....
        /*019c*/ 	.word	0x00001f40


	//   ....[12]....
        /*01a0*/ 	.word	0x00002f60


	//   ....[13]....
        /*01a4*/ 	.word	0x00002f90


	//   ....[14]....
        /*01a8*/ 	.word	0x00003320


	//   ....[15]....
        /*01ac*/ 	.word	0x000034f0


	//   ....[16]....
        /*01b0*/ 	.word	0x00004810


	//   ....[17]....
        /*01b4*/ 	.word	0x00004850


	//   ....[18]....
        /*01b8*/ 	.word	0x000049e0


	//   ....[19]....
        /*01bc*/ 	.word	0x00004a20


	//   ....[20]....
        /*01c0*/ 	.word	0x00005f60


	//   ....[21]....
        /*01c4*/ 	.word	0x00006290


	//   ....[22]....
        /*01c8*/ 	.word	0x00008c60


	//   ....[23]....
        /*01cc*/ 	.word	0x00009150


	//   ....[24]....
        /*01d0*/ 	.word	0x000095f0


	//----- nvinfo : EIATTR_REG_RECONFIG
	.align		4
.L_1145:
        /*01d4*/ 	.byte	0x01, 0x54
	.zero		2


	//----- nvinfo : EIATTR_SYSCALL_OFFSETS
	.align		4
        /*01d8*/ 	.byte	0x04, 0x46
        /*01da*/ 	.short	(.L_1147 - .L_1146)


	//   ....[0]....
.L_1146:
        /*01dc*/ 	.word	0x00001070


	//   ....[1]....
        /*01e0*/ 	.word	0x000066f0


	//   ....[2]....
        /*01e4*/ 	.word	0x00006830


	//   ....[3]....
        /*01e8*/ 	.word	0x00006930


	//----- nvinfo : EIATTR_MBARRIER_INSTR_OFFSETS
	.align		4
.L_1147:
        /*01ec*/ 	.byte	0x04, 0x39
        /*01ee*/ 	.short	(.L_1149 - .L_1148)


	//   ....[0]....
.L_1148:
        /*01f0*/ 	.word	0x00000290
        /*01f4*/ 	.word	0x000000ff
        /*01f8*/ 	.word	0x00022800
        /*01fc*/ 	.short	0x0100
        /*01fe*/ 	.byte	0x06
	.zero		1


	//   ....[1]....
        /*0200*/ 	.word	0x000002a0
        /*0204*/ 	.word	0x000000ff
        /*0208*/ 	.word	0x00022820
        /*020c*/ 	.short	0x0100
        /*020e*/ 	.byte	0x06
	.zero		1


	//   ....[2]....
        /*0210*/ 	.word	0x00000390
        /*0214*/ 	.word	0x000000ff
        /*0218*/ 	.word	0x00022830
        /*021c*/ 	.short	0x0100
        /*021e*/ 	.byte	0x08
	.zero		1


	//   ....[3]....
        /*0220*/ 	.word	0x000003a0
        /*0224*/ 	.word	0x000000ff
        /*0228*/ 	.word	0x00022840
        /*022c*/ 	.short	0x0100
        /*022e*/ 	.byte	0x08
	.zero		1


	//   ....[4]....
        /*0230*/ 	.word	0x000003b0
        /*0234*/ 	.word	0x000000ff
        /*0238*/ 	.word	0x00022838
        /*023c*/ 	.short	0x0100
        /*023e*/ 	.byte	0x08
	.zero		1


	//   ....[5]....
        /*0240*/ 	.word	0x000003c0
        /*0244*/ 	.word	0x000000ff
        /*0248*/ 	.word	0x00022848
        /*024c*/ 	.short	0x0100
        /*024e*/ 	.byte	0x08
	.zero		1


	//   ....[6]....
        /*0250*/ 	.word	0x000004f0
        /*0254*/ 	.word	0x000000ff
        /*0258*/ 	.word	0x00022850
        /*025c*/ 	.short	0x0100
        /*025e*/ 	.byte	0x08
	.zero		1


	//   ....[7]....
        /*0260*/ 	.word	0x00000500
        /*0264*/ 	.word	0x000000ff
        /*0268*/ 	.word	0x00022860
        /*026c*/ 	.short	0x0100
        /*026e*/ 	.byte	0x08
	.zero		1


	//   ....[8]....
        /*0270*/ 	.word	0x00000510
        /*0274*/ 	.word	0x000000ff
        /*0278*/ 	.word	0x00022858
        /*027c*/ 	.short	0x0100
        /*027e*/ 	.byte	0x08
	.zero		1


	//   ....[9]....
        /*0280*/ 	.word	0x00000520
        /*0284*/ 	.word	0x000000ff
        /*0288*/ 	.word	0x00022868
        /*028c*/ 	.short	0x0100
        /*028e*/ 	.byte	0x08
	.zero		1


	//   ....[10]....
        /*0290*/ 	.word	0x00000610
        /*0294*/ 	.word	0x000000ff
        /*0298*/ 	.word	0x00022870
        /*029c*/ 	.short	0x0100
        /*029e*/ 	.byte	0x06
	.zero		1


	//   ....[11]....
        /*02a0*/ 	.word	0x00000620
        /*02a4*/ 	.word	0x000000ff
        /*02a8*/ 	.word	0x00022880
        /*02ac*/ 	.short	0x0100
        /*02ae*/ 	.byte	0x06
	.zero		1


	//   ....[12]....
        /*02b0*/ 	.word	0x00000630
        /*02b4*/ 	.word	0x000000ff
        /*02b8*/ 	.word	0x00022878
        /*02bc*/ 	.short	0x0100
        /*02be*/ 	.byte	0x06
	.zero		1


	//   ....[13]....
        /*02c0*/ 	.word	0x00000640
        /*02c4*/ 	.word	0x000000ff
        /*02c8*/ 	.word	0x00022888
        /*02cc*/ 	.short	0x0100
        /*02ce*/ 	.byte	0x06
	.zero		1


	//   ....[14]....
        /*02d0*/ 	.word	0x00000770
        /*02d4*/ 	.word	0x000000ff
        /*02d8*/ 	.word	0x00022890
        /*02dc*/ 	.short	0x0100
        /*02de*/ 	.byte	0x08
	.zero		1


	//   ....[15]....
        /*02e0*/ 	.word	0x00000780
        /*02e4*/ 	.word	0x000000ff
        /*02e8*/ 	.word	0x000228a0
        /*02ec*/ 	.short	0x0100
        /*02ee*/ 	.byte	0x08
	.zero		1


	//   ....[16]....
        /*02f0*/ 	.word	0x00000790
        /*02f4*/ 	.word	0x000000ff
        /*02f8*/ 	.word	0x00022898
        /*02fc*/ 	.short	0x0100
        /*02fe*/ 	.byte	0x08
	.zero		1


	//   ....[17]....
        /*0300*/ 	.word	0x000007a0
        /*0304*/ 	.word	0x000000ff
        /*0308*/ 	.word	0x000228a8
        /*030c*/ 	.short	0x0100
        /*030e*/ 	.byte	0x08
	.zero		1


	//   ....[18]....
        /*0310*/ 	.word	0x000008d0
        /*0314*/ 	.word	0x000000ff
        /*0318*/ 	.word	0x000228b0
        /*031c*/ 	.short	0x0100
        /*031e*/ 	.byte	0x08
	.zero		1


	//   ....[19]....
        /*0320*/ 	.word	0x000008e0
        /*0324*/ 	.word	0x000000ff
        /*0328*/ 	.word	0x000228c0
        /*032c*/ 	.short	0x0100
        /*032e*/ 	.byte	0x08
	.zero		1


	//   ....[20]....
        /*0330*/ 	.word	0x000008f0
        /*0334*/ 	.word	0x000000ff
        /*0338*/ 	.word	0x000228b8
        /*033c*/ 	.short	0x0100
        /*033e*/ 	.byte	0x08
	.zero		1


	//   ....[21]....
        /*0340*/ 	.word	0x00000900
        /*0344*/ 	.word	0x000000ff
        /*0348*/ 	.word	0x000228c8
        /*034c*/ 	.short	0x0100
        /*034e*/ 	.byte	0x08
	.zero		1


	//   ....[22]....
        /*0350*/ 	.word	0x000010c0
        /*0354*/ 	.word	0x000000ff
        /*0358*/ 	.word	0x00022800
        /*035c*/ 	.short	0x010a
        /*035e*/ 	.byte	0x2e
	.zero		1


	//   ....[23]....
        /*0360*/ 	.word	0x00001170
        /*0364*/ 	.word	0x000000ff
        /*0368*/ 	.word	0x00022830
        /*036c*/ 	.short	0x010a
        /*036e*/ 	.byte	0x15
	.zero		1


	//   ....[24]....
        /*0370*/ 	.word	0x000011b0
        /*0374*/ 	.word	0x000000ff
        /*0378*/ 	.word	0x00022830
        /*037c*/ 	.short	0x010a
        /*037e*/ 	.byte	0x15
	.zero		1


	//   ....[25]....
        /*0380*/ 	.word	0x00002360
        /*0384*/ 	.word	0x00000004
        /*0388*/ 	.word	0x00000000
        /*038c*/ 	.short	0x0101
        /*038e*/ 	.byte	0x3f
	.zero		1


	//   ....[26]....
        /*0390*/ 	.word	0x00002790
        /*0394*/ 	.word	0x000000ff
        /*0398*/ 	.word	0x00022850
        /*039c*/ 	.short	0x010a
        /*039e*/ 	.byte	0x15
	.zero		1


	//   ....[27]....
        /*03a0*/ 	.word	0x000027d0
        /*03a4*/ 	.word	0x000000ff
        /*03a8*/ 	.word	0x00022850
        /*03ac*/ 	.short	0x010a
        /*03ae*/ 	.byte	0x15
	.zero		1


	//   ....[28]....
        /*03b0*/ 	.word	0x00002ac0
        /*03b4*/ 	.word	0x00000008
        /*03b8*/ 	.word	0x00000000
        /*03bc*/ 	.short	0x0101
        /*03be*/ 	.byte	0x3f
	.zero		1


	//   ....[29]....
        /*03c0*/ 	.word	0x00002c10
        /*03c4*/ 	.word	0x000000ff
        /*03c8*/ 	.word	0x00022830
        /*03cc*/ 	.short	0x010a
        /*03ce*/ 	.byte	0x17
	.zero		1


	//   ....[30]....
        /*03d0*/ 	.word	0x00002c60
        /*03d4*/ 	.word	0x000000ff
        /*03d8*/ 	.word	0x00022830
        /*03dc*/ 	.short	0x010a
        /*03de*/ 	.byte	0x17
	.zero		1


	//   ....[31]....
        /*03e0*/ 	.word	0x000038a0
        /*03e4*/ 	.word	0x0000009a
        /*03e8*/ 	.word	0x00000000
        /*03ec*/ 	.short	0x0101
        /*03ee*/ 	.byte	0x3f
	.zero		1


	//   ....[32]....
        /*03f0*/ 	.word	0x000044e0
        /*03f4*/ 	.word	0x000000ff
        /*03f8*/ 	.word	0x00022850
        /*03fc*/ 	.short	0x010a
        /*03fe*/ 	.byte	0x17
	.zero		1


	//   ....[33]....
        /*0400*/ 	.word	0x00004530
        /*0404*/ 	.word	0x000000ff
        /*0408*/ 	.word	0x00022850
        /*040c*/ 	.short	0x010a
        /*040e*/ 	.byte	0x17
	.zero		1


	//   ....[34]....
        /*0410*/ 	.word	0x000047f0
        /*0414*/ 	.word	0x000000b7
        /*0418*/ 	.word	0x00000000
        /*041c*/ 	.short	0x0101
        /*041e*/ 	.byte	0x3f
	.zero		1


	//   ....[35]....
        /*0420*/ 	.word	0x000061a0
        /*0424*/ 	.word	0x000000ff
        /*0428*/ 	.word	0x00000000
        /*042c*/ 	.short	0x0101
        /*042e*/ 	.byte	0x06
	.zero		1


	//   ....[36]....
        /*0430*/ 	.word	0x00006e10
        /*0434*/ 	.word	0x00000005
        /*0438*/ 	.word	0x00022840
        /*043c*/ 	.short	0x010a
        /*043e*/ 	.byte	0x3f
	.zero		1


	//   ....[37]....
        /*0440*/ 	.word	0x000071a0
        /*0444*/ 	.word	0x0000000a
        /*0448*/ 	.word	0x00022820
        /*044c*/ 	.short	0x010a
        /*044e*/ 	.byte	0x3f
	.zero		1


	//   ....[38]....
        /*0450*/ 	.word	0x00007270
        /*0454*/ 	.word	0x00000008
        /*0458*/ 	.word	0x00022860
        /*045c*/ 	.short	0x010a
        /*045e*/ 	.byte	0x3f
	.zero		1


	//   ....[39]....
        /*0460*/ 	.word	0x00007820
        /*0464*/ 	.word	0x00000002
        /*0468*/ 	.word	0x00022840
        /*046c*/ 	.short	0x010a
        /*046e*/ 	.byte	0x3f
	.zero		1


	//   ....[40]....
        /*0470*/ 	.word	0x000079e0
        /*0474*/ 	.word	0x00000002
        /*0478*/ 	.word	0x00022860
        /*047c*/ 	.short	0x010a
        /*047e*/ 	.byte	0x3f
	.zero		1


	//   ....[41]....
        /*0480*/ 	.word	0x00007f30
        /*0484*/ 	.word	0x00000003
        /*0488*/ 	.word	0x00022840
        /*048c*/ 	.short	0x010a
        /*048e*/ 	.byte	0x3f
	.zero		1


	//   ....[42]....
        /*0490*/ 	.word	0x000080f0
        /*0494*/ 	.word	0x00000003
        /*0498*/ 	.word	0x00022860
        /*049c*/ 	.short	0x010a
        /*049e*/ 	.byte	0x3f
	.zero		1


	//   ....[43]....
        /*04a0*/ 	.word	0x000085e0
        /*04a4*/ 	.word	0x00000003
        /*04a8*/ 	.word	0x00022840
        /*04ac*/ 	.short	0x010a
        /*04ae*/ 	.byte	0x3f
	.zero		1


	//   ....[44]....
        /*04b0*/ 	.word	0x000087a0
        /*04b4*/ 	.word	0x00000003
        /*04b8*/ 	.word	0x00022860
        /*04bc*/ 	.short	0x010a
        /*04be*/ 	.byte	0x3f
	.zero		1


	//   ....[45]....
        /*04c0*/ 	.word	0x00008be0
        /*04c4*/ 	.word	0x00000000
        /*04c8*/ 	.word	0x00022820
        /*04cc*/ 	.short	0x010a
        /*04ce*/ 	.byte	0x3f
	.zero		1


	//   ....[46]....
        /*04d0*/ 	.word	0x00008d80
        /*04d4*/ 	.word	0x00000006
        /*04d8*/ 	.word	0x00000000
        /*04dc*/ 	.short	0x010a
        /*04de*/ 	.byte	0x3f
	.zero		1


	//   ....[47]....
        /*04e0*/ 	.word	0x00008df0
        /*04e4*/ 	.word	0x00000003
        /*04e8*/ 	.word	0x00000000
        /*04ec*/ 	.short	0x010a
        /*04ee*/ 	.byte	0x3f
	.zero		1


	//   ....[48]....
        /*04f0*/ 	.word	0x00008e50
        /*04f4*/ 	.word	0x00000010
        /*04f8*/ 	.word	0x00000000
        /*04fc*/ 	.short	0x010a
        /*04fe*/ 	.byte	0x3f
	.zero		1


	//   ....[49]....
        /*0500*/ 	.word	0x00008e80
        /*0504*/ 	.word	0x00000003
        /*0508*/ 	.word	0x00000000
        /*050c*/ 	.short	0x010a
        /*050e*/ 	.byte	0x3f
	.zero		1


	//   ....[50]....
        /*0510*/ 	.word	0x00008ef0
        /*0514*/ 	.word	0x00000003
        /*0518*/ 	.word	0x00022800
        /*051c*/ 	.short	0x010a
        /*051e*/ 	.byte	0x3f
	.zero		1


	//   ....[51]....
        /*0520*/ 	.word	0x00008f50
        /*0524*/ 	.word	0x00000000
        /*0528*/ 	.word	0x00022830
        /*052c*/ 	.short	0x010a
        /*052e*/ 	.byte	0x3f
	.zero		1


	//   ....[52]....
        /*0530*/ 	.word	0x00008fa0
        /*0534*/ 	.word	0x00000008
        /*0538*/ 	.word	0x00022850
        /*053c*/ 	.short	0x010a
        /*053e*/ 	.byte	0x3f
	.zero		1


	//   ....[53]....
        /*0540*/ 	.word	0x00009010
        /*0544*/ 	.word	0x00000000
        /*0548*/ 	.word	0x00022830
        /*054c*/ 	.short	0x010a
        /*054e*/ 	.byte	0x3f
	.zero		1


	//   ....[54]....
        /*0550*/ 	.word	0x00009070
        /*0554*/ 	.word	0x000000b7
        /*0558*/ 	.word	0x00022850
        /*055c*/ 	.short	0x010a
        /*055e*/ 	.byte	0x3f
	.zero		1


	//   ....[55]....
        /*0560*/ 	.word	0x00009210
        /*0564*/ 	.word	0x00000005
        /*0568*/ 	.word	0x00022840
        /*056c*/ 	.short	0x010a
        /*056e*/ 	.byte	0x3f
	.zero		1


	//   ....[56]....
        /*0570*/ 	.word	0x00009290
        /*0574*/ 	.word	0x00000008
        /*0578*/ 	.word	0x00022820
        /*057c*/ 	.short	0x010a
        /*057e*/ 	.byte	0x3f
	.zero		1


	//   ....[57]....
        /*0580*/ 	.word	0x000092e0
        /*0584*/ 	.word	0x00000008
        /*0588*/ 	.word	0x00022860
        /*058c*/ 	.short	0x010a
        /*058e*/ 	.byte	0x3f
	.zero		1


	//   ....[58]....
        /*0590*/ 	.word	0x00009330
        /*0594*/ 	.word	0x00000002
        /*0598*/ 	.word	0x00022840
        /*059c*/ 	.short	0x010a
        /*059e*/ 	.byte	0x3f
	.zero		1


	//   ....[59]....
        /*05a0*/ 	.word	0x00009380
        /*05a4*/ 	.word	0x00000002
        /*05a8*/ 	.word	0x00022860
        /*05ac*/ 	.short	0x010a
        /*05ae*/ 	.byte	0x3f
	.zero		1


	//   ....[60]....
        /*05b0*/ 	.word	0x000093d0
        /*05b4*/ 	.word	0x00000003
        /*05b8*/ 	.word	0x00022840
        /*05bc*/ 	.short	0x010a
        /*05be*/ 	.byte	0x3f
	.zero		1


	//   ....[61]....
        /*05c0*/ 	.word	0x00009420
        /*05c4*/ 	.word	0x00000003
        /*05c8*/ 	.word	0x00022860
        /*05cc*/ 	.short	0x010a
        /*05ce*/ 	.byte	0x3f
	.zero		1


	//   ....[62]....
        /*05d0*/ 	.word	0x00009470
        /*05d4*/ 	.word	0x00000003
        /*05d8*/ 	.word	0x00022840
        /*05dc*/ 	.short	0x010a
        /*05de*/ 	.byte	0x3f
	.zero		1


	//   ....[63]....
        /*05e0*/ 	.word	0x000094c0
        /*05e4*/ 	.word	0x00000003
        /*05e8*/ 	.word	0x00022860
        /*05ec*/ 	.short	0x010a
        /*05ee*/ 	.byte	0x3f
	.zero		1


	//   ....[64]....
        /*05f0*/ 	.word	0x00009510
        /*05f4*/ 	.word	0x00000000
        /*05f8*/ 	.word	0x00022820
        /*05fc*/ 	.short	0x010a
        /*05fe*/ 	.byte	0x3f
	.zero		1


	//   ....[65]....
        /*0600*/ 	.word	0x000096b0
        /*0604*/ 	.word	0x00000006
        /*0608*/ 	.word	0x00000000
        /*060c*/ 	.short	0x010a
        /*060e*/ 	.byte	0x3f
	.zero		1


	//   ....[66]....
        /*0610*/ 	.word	0x00009700
        /*0614*/ 	.word	0x00000003
        /*0618*/ 	.word	0x00000000
        /*061c*/ 	.short	0x010a
        /*061e*/ 	.byte	0x3f
	.zero		1


	//   ....[67]....
        /*0620*/ 	.word	0x00009750
        /*0624*/ 	.word	0x00000010
        /*0628*/ 	.word	0x00000000
        /*062c*/ 	.short	0x010a
        /*062e*/ 	.byte	0x3f
	.zero		1


	//----- nvinfo : EIATTR_NUM_MBARRIERS
	.align		4
.L_1149:
        /*0630*/ 	.byte	0x03, 0x38
        /*0632*/ 	.short	0x0016


	//----- nvinfo : EIATTR_EXIT_INSTR_OFFSETS
	.align		4
        /*0634*/ 	.byte	0x04, 0x1c
        /*0636*/ 	.short	(.L_1151 - .L_1150)


	//   ....[0]....
.L_1150:
        /*0638*/ 	.word	0x00000a30


	//   ....[1]....
        /*063c*/ 	.word	0x00006250


	//   ....[2]....
        /*0640*/ 	.word	0x000062b0


	//   ....[3]....
        /*0644*/ 	.word	0x00008ed0


	//----- nvinfo : EIATTR_MAX_THREADS
	.align		4
.L_1151:
        /*0648*/ 	.byte	0x04, 0x05
        /*064a*/ 	.short	(.L_1153 - .L_1152)
.L_1152:
        /*064c*/ 	.word	0x00000180
        /*0650*/ 	.word	0x00000001
        /*0654*/ 	.word	0x00000001


	//----- nvinfo : EIATTR_CRS_STACK_SIZE
	.align		4
.L_1153:
        /*0658*/ 	.byte	0x04, 0x1e
        /*065a*/ 	.short	(.L_1155 - .L_1154)
.L_1154:
        /*065c*/ 	.word	0x00000000


	//----- nvinfo : EIATTR_CBANK_PARAM_SIZE
	.align		4
.L_1155:
        /*0660*/ 	.byte	0x03, 0x19
        /*0662*/ 	.short	0x0bf0


	//----- nvinfo : EIATTR_PARAM_CBANK
	.align		4
        /*0664*/ 	.byte	0x04, 0x0a
        /*0666*/ 	.short	(.L_1157 - .L_1156)
	.align		4
.L_1156:
        /*0668*/ 	.word	index@(.nv.constant0._ZN7cutlass13device_kernelIN5flash11enable_sm90INS1_16FlashAttnFwdSm90INS1_25CollectiveMainloopFwdSm90ILi2EN4cute5tupleIJNS5_1CILi1EEES8_S8_EEENS6_IJNS7_ILi128EEENS7_ILi96EEENS7_ILi64EEEEEELi256ENS_10bfloat16_tEfNS_4arch4Sm90ELb0ELb0ELb0ELb0ELb0ELb0ELb0ELb1ELb0ELb0ELb0ELb0EEENS1_21CollectiveEpilogueFwdINS6_IJSA_NS7_ILi256EEESB_EEES9_SE_SG_Li256ELb0ELb0ELb0ELb0EEENS1_29StaticPersistentTileSchedulerILb0EEEEEEEEEvNT_6ParamsE)
        /*066c*/ 	.short	0x0210
        /*066e*/ 	.short	0x0bf0


	//----- nvinfo : EIATTR_SW_WAR
	.align		4
.L_1157:
        /*0670*/ 	.byte	0x04, 0x36
        /*0672*/ 	.short	(.L_1159 - .L_1158)
.L_1158:
        /*0674*/ 	.word	0x00000008
.L_1159:


//--------------------- .nv.info._ZN7cutlass13device_kernelIN5flash11enable_sm90INS1_16FlashAttnFwdSm90INS1_25CollectiveMainloopFwdSm90ILi2EN4cute5tupleIJNS5_1CILi1EEES8_S8_EEENS6_IJNS7_ILi128EEENS7_ILi96EEENS7_ILi64EEEEEELi256ENS_10bfloat16_tEfNS_4arch4Sm90ELb0ELb0ELb0ELb0ELb0ELb0ELb1ELb1ELb0ELb0ELb0ELb0EEENS1_21CollectiveEpilogueFwdINS6_IJSA_NS7_ILi256EEESB_EEES9_SE_SG_Li256ELb0ELb0ELb0ELb0EEENS1_29StaticPersistentTileSchedulerILb0EEEEEEEEEvNT_6ParamsE --------------------------
	.section	.nv.info._ZN7cutlass13device_kernelIN5flash11enable_sm90INS1_16FlashAttnFwdSm90INS1_25CollectiveMainloopFwdSm90ILi2EN4cute5tupleIJNS5_1CILi1EEES8_S8_EEENS6_IJNS7_ILi128EEENS7_ILi96EEENS7_ILi64EEEEEELi256ENS_10bfloat16_tEfNS_4arch4Sm90ELb0ELb0ELb0ELb0ELb0ELb0ELb1ELb1ELb0ELb0ELb0ELb0EEENS1_21CollectiveEpilogueFwdINS6_IJSA_NS7_ILi256EEESB_EEES9_SE_SG_Li256ELb0ELb0ELb0ELb0EEENS1_29StaticPersistentTileSchedulerILb0EEEEEEEEEvNT_6ParamsE,"",@"SHT_CUDA_INFO"
	.sectionflags	@""
	.align	4


	//----- nvinfo : EIATTR_CUDA_API_VERSION
	.align		4
        /*0000*/ 	.byte	0x04, 0x37
        /*0002*/ 	.short	(.L_1161 - .L_1160)
.L_1160:
        /*0004*/ 	.word	0x00000082


	//----- nvinfo : EIATTR_KPARAM_INFO
	.align		4
.L_1161:
        /*0008*/ 	.byte	0x04, 0x17
        /*000a*/ 	.short	(.L_1163 - .L_1162)
.L_1162:
        /*000c*/ 	.word	0x00000000
        /*0010*/ 	.short	0x0000
        /*0012*/ 	.short	0x0070
        /*0014*/ 	.byte	0x00, 0xf0, 0x01, 0x32


	//----- nvinfo : EIATTR_SPARSE_MMA_MASK
	.align		4
.L_1163:
        /*0018*/ 	.byte	0x03, 0x50
        /*001a*/ 	.short	0x0000


	//----- nvinfo : EIATTR_MAXREG_COUNT
	.align		4
        /*001c*/ 	.byte	0x03, 0x1b
        /*001e*/ 	.short	0x00a8


	//----- nvinfo : EIATTR_NUM_BARRIERS
	.align		4
        /*0020*/ 	.byte	0x02, 0x4c
        /*0022*/ 	.byte	0x10
	.zero		1


	//----- nvinfo : EIATTR_EXTERNS
	.align		4
        /*0024*/ 	.byte	0x04, 0x0f
        /*0026*/ 	.short	(.L_1165 - .L_1164)


	//   ....[0]....
	.align		4
.L_1164:
        /*0028*/ 	.word	index@(__assertfail)


	//----- nvinfo : EIATTR_ANNOTATIONS
	.align		4
.L_1165:
        /*002c*/ 	.byte	0x04, 0x55
        /*002e*/ 	.short	(.L_1167 - .L_1166)


	//   ....[0]....
.L_1166:
        /* <DEDUP_REMOVED lines=13> */


	//----- nvinfo : EIATTR_MERCURY_ISA_VERSION
	.align		4
.L_1167:
        /*00e8*/ 	.byte	0x03, 0x5f
        /*00ea*/ 	.short	0x0101


	//----- nvinfo : EIATTR_INT_WARP_WIDE_INSTR_OFFSETS
	.align		4
        /*00ec*/ 	.byte	0x04, 0x31
        /*00ee*/ 	.short	(.L_1169 - .L_1168)


	//   ....[0]....
.L_1168:
        /*00f0*/ 	.word	0x000001c0


	//   ....[1]....
        /*00f4*/ 	.word	0x000001f0


	//   ....[2]....
        /*00f8*/ 	.word	0x00000200


	//   ....[3]....
        /*00fc*/ 	.word	0x00000270


	//   ....[4]....
        /*0100*/ 	.word	0x000078a0


	//   ....[5]....
        /*0104*/ 	.word	0x00007900


	//----- nvinfo : EIATTR_COOP_GROUP_MASK_REGIDS
	.align		4
.L_1169:
        /*0108*/ 	.byte	0x04, 0x29
        /*010a*/ 	.short	(.L_1171 - .L_1170)


	//   ....[0]....
.L_1170:
        /*010c*/ 	.word	0xffffffff


	//   ....[1]....
        /*0110*/ 	.word	0xffffffff


	//   ....[2]....
        /*0114*/ 	.word	0xffffffff


	//   ....[3]....
        /*0118*/ 	.word	0xffffffff


	//   ....[4]....
        /*011c*/ 	.word	0xffffffff


	//   ....[5]....
        /*0120*/ 	.word	0xffffffff


	//   ....[6]....
        /*0124*/ 	.word	0xffffffff


	//   ....[7]....
        /*0128*/ 	.word	0xffffffff


	//   ....[8]....
        /*012c*/ 	.word	0xffffffff


	//   ....[9]....
        /*0130*/ 	.word	0xffffffff


	//   ....[10]....
        /*0134*/ 	.word	0xffffffff


	//   ....[11]....
        /*0138*/ 	.word	0xffffffff


	//   ....[12]....
        /*013c*/ 	.word	0xffffffff


	//   ....[13]....
        /*0140*/ 	.word	0xffffffff


	//   ....[14]....
        /*0144*/ 	.word	0xffffffff


	//   ....[15]....
        /*0148*/ 	.word	0xffffffff


	//   ....[16]....
        /*014c*/ 	.word	0xffffffff


	//   ....[17]....
        /*0150*/ 	.word	0xffffffff


	//   ....[18]....
        /*0154*/ 	.word	0xffffffff


	//   ....[19]....
        /*0158*/ 	.word	0xffffffff


	//   ....[20]....
        /*015c*/ 	.word	0xffffffff


	//   ....[21]....
        /*0160*/ 	.word	0xffffffff


	//   ....[22]....
        /*0164*/ 	.word	0xffffffff


	//   ....[23]....
        /*0168*/ 	.word	0x0500000f


	//   ....[24]....
        /*016c*/ 	.word	0x0500000f


	//----- nvinfo : EIATTR_COOP_GROUP_INSTR_OFFSETS
	.align		4
.L_1171:
        /*0170*/ 	.byte	0x04, 0x28
        /*0172*/ 	.short	(.L_1173 - .L_1172)


	//   ....[0]....
.L_1172:
        /*0174*/ 	.word	0x00000070


	//   ....[1]....
        /*0178*/ 	.word	0x000001d0


	//   ....[2]....
        /*017c*/ 	.word	0x00000220


	//   ....[3]....
        /*0180*/ 	.word	0x00000430


	//   ....[4]....
        /*0184*/ 	.word	0x00000590


	//   ....[5]....
        /*0188*/ 	.word	0x000006b0


	//   ....[6]....
        /*018c*/ 	.word	0x00000810


	//   ....[7]....
        /*0190*/ 	.word	0x00000d90


	//   ....[8]....
        /*0194*/ 	.word	0x00002490


	//   ....[9]....
        /*0198*/ 	.word	0x000024c0


	//   ....[10]....
        /*019c*/ 	.word	0x000024e0


	//   ....[11]....
        /*01a0*/ 	.word	0x00002500


	//   ....[12]....
        /*01a4*/ 	.word	0x00004010


	//   ....[13]....
        /*01a8*/ 	.word	0x00004070


	//   ....[14]....
        /*01ac*/ 	.word	0x00004090


	//   ....[15]....
        /*01b0*/ 	.word	0x000040b0


	//   ....[16]....
        /*01b4*/ 	.word	0x00005640


	//   ....[17]....
        /*01b8*/ 	.word	0x00005680


	//   ....[18]....
        /*01bc*/ 	.word	0x00005810


	//   ....[19]....
        /*01c0*/ 	.word	0x00005850


	//   ....[20]....
        /*01c4*/ 	.word	0x00006d90


	//   ....[21]....
        /*01c8*/ 	.word	0x000070c0


	//   ....[22]....
        /*01cc*/ 	.word	0x00009ce0


	//   ....[23]....
        /*01d0*/ 	.word	0x0000a230


	//   ....[24]....
        /*01d4*/ 	.word	0x0000a6d0


	//----- nvinfo : EIATTR_REG_RECONFIG
	.align		4
.L_1173:
        /*01d8*/ 	.byte	0x01, 0x54
	.zero		2


	//----- nvinfo : EIATTR_SYSCALL_OFFSETS
	.align		4
        /*01dc*/ 	.byte	0x04, 0x46
        /*01de*/ 	.short	(.L_1175 - .L_1174)


	//   ....[0]....
.L_1174:
        /*01e0*/ 	.word	0x000010d0


	//   ....[1]....
        /*01e4*/ 	.word	0x00007520


	//   ....[2]....
        /*01e8*/ 	.word	0x00007660


	//   ....[3]....
        /*01ec*/ 	.word	0x00007760


	//----- nvinfo : EIATTR_MBARRIER_INSTR_OFFSETS
	.align		4
.L_1175:
        /*01f0*/ 	.byte	0x04, 0x39
        /*01f2*/ 	.short	(.L_1177 - .L_1176)


	//   ....[0]....
.L_1176:
        /*01f4*/ 	.word	0x000002d0
        /*01f8*/ 	.word	0x000000ff
        /*01fc*/ 	.word	0x00032400
        /*0200*/ 	.short	0x0100
        /*0202*/ 	.byte	0x06
	.zero		1


	//   ....[1]....
        /*0204*/ 	.word	0x000002e0
        /*0208*/ 	.word	0x000000ff
        /*020c*/ 	.word	0x00032410
        /*0210*/ 	.short	0x0100
        /*0212*/ 	.byte	0x06
	.zero		1


	//   ....[2]....
        /*0214*/ 	.word	0x000002f0
        /*0218*/ 	.word	0x000000ff
        /*021c*/ 	.word	0x00032420
        /*0220*/ 	.short	0x0100
        /*0222*/ 	.byte	0x06
	.zero		1


	//   ....[3]....
        /*0224*/ 	.word	0x000003e0
        /*0228*/ 	.word	0x000000ff
        /*022c*/ 	.word	0x00032430
        /*0230*/ 	.short	0x0100
        /*0232*/ 	.byte	0x08
	.zero		1


	//   ....[4]....
        /*0234*/ 	.word	0x000003f0
        /*0238*/ 	.word	0x000000ff
        /*023c*/ 	.word	0x00032440
        /*0240*/ 	.short	0x0100
        /*0242*/ 	.byte	0x08
	.zero		1


	//   ....[5]....
        /*0244*/ 	.word	0x00000400
        /*0248*/ 	.word	0x000000ff
        /*024c*/ 	.word	0x00032438
        /*0250*/ 	.short	0x0100
        /*0252*/ 	.byte	0x08
	.zero		1


	//   ....[6]....
        /*0254*/ 	.word	0x00000410
        /*0258*/ 	.word	0x000000ff
        /*025c*/ 	.word	0x00032448
        /*0260*/ 	.short	0x0100
        /*0262*/ 	.byte	0x08
	.zero		1


	//   ....[7]....
        /*0264*/ 	.word	0x00000540
        /*0268*/ 	.word	0x000000ff
        /*026c*/ 	.word	0x00032450
        /*0270*/ 	.short	0x0100
        /*0272*/ 	.byte	0x08
	.zero		1


	//   ....[8]....
        /*0274*/ 	.word	0x00000550
        /*0278*/ 	.word	0x000000ff
        /*027c*/ 	.word	0x00032460
        /*0280*/ 	.short	0x0100
        /*0282*/ 	.byte	0x08
	.zero		1


	//   ....[9]....
        /*0284*/ 	.word	0x00000560
        /*0288*/ 	.word	0x000000ff
        /*028c*/ 	.word	0x00032458
        /*0290*/ 	.short	0x0100
        /*0292*/ 	.byte	0x08
	.zero		1


	//   ....[10]....
        /*0294*/ 	.word	0x00000570
        /*0298*/ 	.word	0x000000ff
        /*029c*/ 	.word	0x00032468
        /*02a0*/ 	.short	0x0100
        /*02a2*/ 	.byte	0x08
	.zero		1


	//   ....[11]....
        /*02a4*/ 	.word	0x00000660
        /*02a8*/ 	.word	0x000000ff
        /*02ac*/ 	.word	0x00032470
        /*02b0*/ 	.short	0x0100
        /*02b2*/ 	.byte	0x06
	.zero		1


	//   ....[12]....
        /*02b4*/ 	.word	0x00000670
        /*02b8*/ 	.word	0x000000ff
        /*02bc*/ 	.word	0x00032480
        /*02c0*/ 	.short	0x0100
        /*02c2*/ 	.byte	0x06
	.zero		1


	//   ....[13]....
        /*02c4*/ 	.word	0x00000680
        /*02c8*/ 	.word	0x000000ff
        /*02cc*/ 	.word	0x00032478
        /*02d0*/ 	.short	0x0100
        /*02d2*/ 	.byte	0x06
	.zero		1


	//   ....[14]....
        /*02d4*/ 	.word	0x00000690
        /*02d8*/ 	.word	0x000000ff
        /*02dc*/ 	.word	0x00032488
        /*02e0*/ 	.short	0x0100
        /*02e2*/ 	.byte	0x06
	.zero		1


	//   ....[15]....
        /*02e4*/ 	.word	0x000007c0
        /*02e8*/ 	.word	0x000000ff
        /*02ec*/ 	.word	0x00032490
        /*02f0*/ 	.short	0x0100
        /*02f2*/ 	.byte	0x08
	.zero		1


	//   ....[16]....
        /*02f4*/ 	.word	0x000007d0
        /*02f8*/ 	.word	0x000000ff
        /*02fc*/ 	.word	0x000324a0
        /*0300*/ 	.short	0x0100
        /*0302*/ 	.byte	0x08
	.zero		1


	//   ....[17]....
        /*0304*/ 	.word	0x000007e0
        /*0308*/ 	.word	0x000000ff
        /*030c*/ 	.word	0x00032498
        /*0310*/ 	.short	0x0100
        /*0312*/ 	.byte	0x08
	.zero		1


	//   ....[18]....
        /*0314*/ 	.word	0x000007f0
        /*0318*/ 	.word	0x000000ff
        /*031c*/ 	.word	0x000324a8
        /*0320*/ 	.short	0x0100
        /*0322*/ 	.byte	0x08
	.zero		1


	//   ....[19]....
        /*0324*/ 	.word	0x00000920
        /*0328*/ 	.word	0x000000ff
        /*032c*/ 	.word	0x000324b0
        /*0330*/ 	.short	0x0100
        /*0332*/ 	.byte	0x08
	.zero		1


	//   ....[20]....
        /*0334*/ 	.word	0x00000930
        /*0338*/ 	.word	0x000000ff
        /*033c*/ 	.word	0x000324c0
        /*0340*/ 	.short	0x0100
        /*0342*/ 	.byte	0x08
	.zero		1


	//   ....[21]....
        /*0344*/ 	.word	0x00000940
        /*0348*/ 	.word	0x000000ff
        /*034c*/ 	.word	0x000324b8
        /*0350*/ 	.short	0x0100
        /*0352*/ 	.byte	0x08
	.zero		1


	//   ....[22]....
        /*0354*/ 	.word	0x00000950
        /*0358*/ 	.word	0x000000ff
        /*035c*/ 	.word	0x000324c8
        /*0360*/ 	.short	0x0100
        /*0362*/ 	.byte	0x08
	.zero		1


	//   ....[23]....
        /*0364*/ 	.word	0x00001120
        /*0368*/ 	.word	0x000000ff
        /*036c*/ 	.word	0x00032400
        /*0370*/ 	.short	0x010a
        /*0372*/ 	.byte	0x29
	.zero		1


	//   ....[24]....
        /*0374*/ 	.word	0x000011d0
        /*0378*/ 	.word	0x000000ff
        /*037c*/ 	.word	0x00032430
        /*0380*/ 	.short	0x010a
        /*0382*/ 	.byte	0x1a
	.zero		1


	//   ....[25]....
        /*0384*/ 	.word	0x00001210
        /*0388*/ 	.word	0x000000ff
        /*038c*/ 	.word	0x00032430
        /*0390*/ 	.short	0x010a
        /*0392*/ 	.byte	0x1a
	.zero		1


	//   ....[26]....
        /*0394*/ 	.word	0x00001470
        /*0398*/ 	.word	0x000000ff
        /*039c*/ 	.word	0x00032410
        /*03a0*/ 	.short	0x010a
        /*03a2*/ 	.byte	0x29
	.zero		1


	//   ....[27]....
        /*03a4*/ 	.word	0x000014b0
        /*03a8*/ 	.word	0x000000ff
        /*03ac*/ 	.word	0x00032450
        /*03b0*/ 	.short	0x010a
        /*03b2*/ 	.byte	0x1a
	.zero		1


	//   ....[28]....
        /*03b4*/ 	.word	0x000014f0
        /*03b8*/ 	.word	0x000000ff
        /*03bc*/ 	.word	0x00032450
        /*03c0*/ 	.short	0x010a
        /*03c2*/ 	.byte	0x1a
	.zero		1


	//   ....[29]....
        /*03c4*/ 	.word	0x00002720
        /*03c8*/ 	.word	0x00000018
        /*03cc*/ 	.word	0x00000000
        /*03d0*/ 	.short	0x0101
        /*03d2*/ 	.byte	0x3f
	.zero		1


	//   ....[30]....
        /*03d4*/ 	.word	0x00003240
        /*03d8*/ 	.word	0x000000ae
        /*03dc*/ 	.word	0x00000000
        /*03e0*/ 	.short	0x0101
        /*03e2*/ 	.byte	0x3f
	.zero		1


	//   ....[31]....
        /*03e4*/ 	.word	0x00003370
        /*03e8*/ 	.word	0x000000ff
        /*03ec*/ 	.word	0x00032430
        /*03f0*/ 	.short	0x010a
        /*03f2*/ 	.byte	0x1c
	.zero		1


	//   ....[32]....
        /*03f4*/ 	.word	0x000033b0
        /*03f8*/ 	.word	0x000000ff
        /*03fc*/ 	.word	0x00032430
        /*0400*/ 	.short	0x010a
        /*0402*/ 	.byte	0x1c
	.zero		1


	//   ....[33]....
        /*0404*/ 	.word	0x00003530
        /*0408*/ 	.word	0x000000ff
        /*040c*/ 	.word	0x00032450
        /*0410*/ 	.short	0x010a
        /*0412*/ 	.byte	0x1c
	.zero		1


	//   ....[34]....
        /*0414*/ 	.word	0x00003570
        /*0418*/ 	.word	0x000000ff
        /*041c*/ 	.word	0x00032450
        /*0420*/ 	.short	0x010a
        /*0422*/ 	.byte	0x1c
	.zero		1


	//   ....[35]....
        /*0424*/ 	.word	0x00004230
        /*0428*/ 	.word	0x00000098
        /*042c*/ 	.word	0x00000000
        /*0430*/ 	.short	0x0101
        /*0432*/ 	.byte	0x3f
	.zero		1


	//   ....[36]....
        /*0434*/ 	.word	0x00005620
        /*0438*/ 	.word	0x00000014
        /*043c*/ 	.word	0x00000000
        /*0440*/ 	.short	0x0101
        /*0442*/ 	.byte	0x3f
	.zero		1


	//   ....[37]....
        /*0444*/ 	.word	0x00006fd0
        /*0448*/ 	.word	0x000000ff
        /*044c*/ 	.word	0x00000000
        /*0450*/ 	.short	0x0101
        /*0452*/ 	.byte	0x06
	.zero		1


	//   ....[38]....
        /*0454*/ 	.word	0x00007c60
        /*0458*/ 	.word	0x00000005
        /*045c*/ 	.word	0x00032440
        /*0460*/ 	.short	0x010a
        /*0462*/ 	.byte	0x3f
	.zero		1


	//   ....[39]....
        /*0464*/ 	.word	0x00008240
        /*0468*/ 	.word	0x0000000a
        /*046c*/ 	.word	0x00032420
        /*0470*/ 	.short	0x010a
        /*0472*/ 	.byte	0x3f
	.zero		1


	//   ....[40]....
        /*0474*/ 	.word	0x00008310
        /*0478*/ 	.word	0x00000008
        /*047c*/ 	.word	0x00032460
        /*0480*/ 	.short	0x010a
        /*0482*/ 	.byte	0x3f
	.zero		1


	//   ....[41]....
        /*0484*/ 	.word	0x000088c0
        /*0488*/ 	.word	0x00000002
        /*048c*/ 	.word	0x00032440
        /*0490*/ 	.short	0x010a
        /*0492*/ 	.byte	0x3f
	.zero		1


	//   ....[42]....
        /*0494*/ 	.word	0x00008a80
        /*0498*/ 	.word	0x00000002
        /*049c*/ 	.word	0x00032460
        /*04a0*/ 	.short	0x010a
        /*04a2*/ 	.byte	0x3f
	.zero		1


	//   ....[43]....
        /*04a4*/ 	.word	0x00008fb0
        /*04a8*/ 	.word	0x00000003
        /*04ac*/ 	.word	0x00032440
        /*04b0*/ 	.short	0x010a
        /*04b2*/ 	.byte	0x3f
	.zero		1


	//   ....[44]....
        /*04b4*/ 	.word	0x00009180
        /*04b8*/ 	.word	0x00000003
        /*04bc*/ 	.word	0x00032460
        /*04c0*/ 	.short	0x010a
        /*04c2*/ 	.byte	0x3f
	.zero		1


	//   ....[45]....
        /*04c4*/ 	.word	0x00009650
        /*04c8*/ 	.word	0x00000003
        /*04cc*/ 	.word	0x00032440
        /*04d0*/ 	.short	0x010a
        /*04d2*/ 	.byte	0x3f
	.zero		1


	//   ....[46]....
        /*04d4*/ 	.word	0x00009820
        /*04d8*/ 	.word	0x00000003
        /*04dc*/ 	.word	0x00032460
        /*04e0*/ 	.short	0x010a
        /*04e2*/ 	.byte	0x3f
	.zero		1


	//   ....[47]....
        /*04e4*/ 	.word	0x00009c60
        /*04e8*/ 	.word	0x00000000
        /*04ec*/ 	.word	0x00032420
        /*04f0*/ 	.short	0x010a
        /*04f2*/ 	.byte	0x3f
	.zero		1


	//   ....[48]....
        /*04f4*/ 	.word	0x00009e00
        /*04f8*/ 	.word	0x00000006
        /*04fc*/ 	.word	0x00000000
        /*0500*/ 	.short	0x010a
        /*0502*/ 	.byte	0x3f
	.zero		1


	//   ....[49]....
        /*0504*/ 	.word	0x00009e70
        /*0508*/ 	.word	0x00000003
        /*050c*/ 	.word	0x00000000
        /*0510*/ 	.short	0x010a
        /*0512*/ 	.byte	0x3f
	.zero		1


	//   ....[50]....
        /*0514*/ 	.word	0x00009ed0
        /*0518*/ 	.word	0x00000010
        /*051c*/ 	.word	0x00000000
        /*0520*/ 	.short	0x010a
        /*0522*/ 	.byte	0x3f
	.zero		1


	//   ....[51]....
        /*0524*/ 	.word	0x00009f00
        /*0528*/ 	.word	0x00000003
        /*052c*/ 	.word	0x00000000
        /*0530*/ 	.short	0x010a
        /*0532*/ 	.byte	0x3f
	.zero		1


	//   ....[52]....
        /*0534*/ 	.word	0x00009f70
        /*0538*/ 	.word	0x00000003
        /*053c*/ 	.word	0x00032400
        /*0540*/ 	.short	0x010a
        /*0542*/ 	.byte	0x3f
	.zero		1


	//   ....[53]....
        /*0544*/ 	.word	0x00009fd0
        /*0548*/ 	.word	0x00000004
        /*054c*/ 	.word	0x00032430
        /*0550*/ 	.short	0x010a
        /*0552*/ 	.byte	0x3f
	.zero		1


	//   ....[54]....
        /*0554*/ 	.word	0x0000a030
        /*0558*/ 	.word	0x00000005
        /*055c*/ 	.word	0x00032410
        /*0560*/ 	.short	0x010a
        /*0562*/ 	.byte	0x3f
	.zero		1


	//   ....[55]....
        /*0564*/ 	.word	0x0000a090
        /*0568*/ 	.word	0x00000000
        /*056c*/ 	.word	0x00032450
        /*0570*/ 	.short	0x010a
        /*0572*/ 	.byte	0x3f
	.zero		1


	//   ....[56]....
        /*0574*/ 	.word	0x0000a0f0
        /*0578*/ 	.word	0x00000003
        /*057c*/ 	.word	0x00032430
        /*0580*/ 	.short	0x010a
        /*0582*/ 	.byte	0x3f
	.zero		1


	//   ....[57]....
        /*0584*/ 	.word	0x0000a150
        /*0588*/ 	.word	0x00000003
        /*058c*/ 	.word	0x00032450
        /*0590*/ 	.short	0x010a
        /*0592*/ 	.byte	0x3f
	.zero		1


	//   ....[58]....
        /*0594*/ 	.word	0x0000a2f0
        /*0598*/ 	.word	0x00000005
        /*059c*/ 	.word	0x00032440
        /*05a0*/ 	.short	0x010a
        /*05a2*/ 	.byte	0x3f
	.zero		1


	//   ....[59]....
        /*05a4*/ 	.word	0x0000a370
        /*05a8*/ 	.word	0x00000008
        /*05ac*/ 	.word	0x00032420
        /*05b0*/ 	.short	0x010a
        /*05b2*/ 	.byte	0x3f
	.zero		1


	//   ....[60]....
        /*05b4*/ 	.word	0x0000a3c0
        /*05b8*/ 	.word	0x00000008
        /*05bc*/ 	.word	0x00032460
        /*05c0*/ 	.short	0x010a
        /*05c2*/ 	.byte	0x3f
	.zero		1


	//   ....[61]....
        /*05c4*/ 	.word	0x0000a410
        /*05c8*/ 	.word	0x00000002
        /*05cc*/ 	.word	0x00032440
        /*05d0*/ 	.short	0x010a
        /*05d2*/ 	.byte	0x3f
	.zero		1


	//   ....[62]....
        /*05d4*/ 	.word	0x0000a460
        /*05d8*/ 	.word	0x00000002
        /*05dc*/ 	.word	0x00032460
        /*05e0*/ 	.short	0x010a
        /*05e2*/ 	.byte	0x3f
	.zero		1


	//   ....[63]....
        /*05e4*/ 	.word	0x0000a4b0
        /*05e8*/ 	.word	0x00000003
        /*05ec*/ 	.word	0x00032440
        /*05f0*/ 	.short	0x010a
        /*05f2*/ 	.byte	0x3f
	.zero		1


	//   ....[64]....
        /*05f4*/ 	.word	0x0000a500
        /*05f8*/ 	.word	0x00000003
        /*05fc*/ 	.word	0x00032460
        /*0600*/ 	.short	0x010a
        /*0602*/ 	.byte	0x3f
	.zero		1


	//   ....[65]....
        /*0604*/ 	.word	0x0000a550
        /*0608*/ 	.word	0x00000003
        /*060c*/ 	.word	0x00032440
        /*0610*/ 	.short	0x010a
        /*0612*/ 	.byte	0x3f
	.zero		1


	//   ....[66]....
        /*0614*/ 	.word	0x0000a5a0
        /*0618*/ 	.word	0x00000003
        /*061c*/ 	.word	0x00032460
        /*0620*/ 	.short	0x010a
        /*0622*/ 	.byte	0x3f
	.zero		1


	//   ....[67]....
        /*0624*/ 	.word	0x0000a5f0
        /*0628*/ 	.word	0x00000000
        /*062c*/ 	.word	0x00032420
        /*0630*/ 	.short	0x010a
        /*0632*/ 	.byte	0x3f
	.zero		1


	//   ....[68]....
        /*0634*/ 	.word	0x0000a790
        /*0638*/ 	.word	0x00000006
        /*063c*/ 	.word	0x00000000
        /*0640*/ 	.short	0x010a
        /*0642*/ 	.byte	0x3f
	.zero		1


	//   ....[69]....
        /*0644*/ 	.word	0x0000a7e0
        /*0648*/ 	.word	0x00000003
        /*064c*/ 	.word	0x00000000
        /*0650*/ 	.short	0x010a
        /*0652*/ 	.byte	0x3f
	.zero		1


	//   ....[70]....
        /*0654*/ 	.word	0x0000a830
        /*0658*/ 	.word	0x00000010
        /*065c*/ 	.word	0x00000000
        /*0660*/ 	.short	0x010a
        /*0662*/ 	.byte	0x3f
	.zero		1


	//----- nvinfo : EIATTR_NUM_MBARRIERS
	.align		4
.L_1177:
        /*0664*/ 	.byte	0x03, 0x38
        /*0666*/ 	.short	0x0017


	//----- nvinfo : EIATTR_EXIT_INSTR_OFFSETS
	.align		4
        /*0668*/ 	.byte	0x04, 0x1c
        /*066a*/ 	.short	(.L_1179 - .L_1178)


	//   ....[0]....
.L_1178:
        /*066c*/ 	.word	0x00000a80


	//   ....[1]....
        /*0670*/ 	.word	0x00007080


	//   ....[2]....
        /*0674*/ 	.word	0x000070e0


	//   ....[3]....
        /*0678*/ 	.word	0x00009f50


	//----- nvinfo : EIATTR_MAX_THREADS
	.align		4
.L_1179:
        /*067c*/ 	.byte	0x04, 0x05
        /*067e*/ 	.short	(.L_1181 - .L_1180)
.L_1180:
        /*0680*/ 	.word	0x00000180
        /*0684*/ 	.word	0x00000001
        /*0688*/ 	.word	0x00000001


	//----- nvinfo : EIATTR_CRS_STACK_SIZE
	.align		4
.L_1181:
        /*068c*/ 	.byte	0x04, 0x1e
        /*068e*/ 	.short	(.L_1183 - .L_1182)
.L_1182:
        /*0690*/ 	.word	0x00000000


	//----- nvinfo : EIATTR_CBANK_PARAM_SIZE
	.align		4
.L_1183:
        /*0694*/ 	.byte	0x03, 0x19
        /*0696*/ 	.short	0x0cf0


	//----- nvinfo : EIATTR_PARAM_CBANK
	.align		4
        /*0698*/ 	.byte	0x04, 0x0a
        /*069a*/ 	.short	(.L_1185 - .L_1184)
	.align		4
.L_1184:
        /*069c*/ 	.word	index@(.nv.constant0._ZN7cutlass13device_kernelIN5flash11enable_sm90INS1_16FlashAttnFwdSm90INS1_25CollectiveMainloopFwdSm90ILi2EN4cute5tupleIJNS5_1CILi1EEES8_S8_EEENS6_IJNS7_ILi128EEENS7_ILi96EEENS7_ILi64EEEEEELi256ENS_10bfloat16_tEfNS_4arch4Sm90ELb0ELb0ELb0ELb0ELb0ELb0ELb1ELb1ELb0ELb0ELb0ELb0EEENS1_21CollectiveEpilogueFwdINS6_IJSA_NS7_ILi256EEESB_EEES9_SE_SG_Li256ELb0ELb0ELb0ELb0EEENS1_29StaticPersistentTileSchedulerILb0EEEEEEEEEvNT_6ParamsE)
        /*06a0*/ 	.short	0x0210
        /*06a2*/ 	.short	0x0cf0


	//----- nvinfo : EIATTR_SW_WAR
	.align		4
.L_1185:
        /*06a4*/ 	.byte	0x04, 0x36
        /*06a6*/ 	.short	(.L_1187 - .L_1186)
.L_1186:
        /*06a8*/ 	.word	0x00000008
.L_1187:


//--------------------- .nv.info._ZN7cutlass13device_kernelIN5flash11enable_sm90INS1_16FlashAttnFwdSm90INS1_25CollectiveMainloopFwdSm90ILi2EN4cute5tupleIJNS5_1CILi1EEES8_S8_EEENS6_IJNS7_ILi128EEENS7_ILi96EEENS7_ILi64EEEEEELi256ENS_10bfloat16_tEfNS_4arch4Sm90ELb0ELb0ELb0ELb1ELb0ELb0ELb0ELb1ELb0ELb0ELb0ELb0EEENS1_21CollectiveEpilogueFwdINS6_IJSA_NS7_ILi256EEESB_EEES9_SE_SG_Li256ELb1ELb0ELb0ELb0EEENS1_36VarlenDynamicPersistentTileSchedulerILi128ELi96ELi256ELi32ELb0ELb0ELb1ELb0ELb1ELb1EEEEEEEEEvNT_6ParamsE --------------------------
	.section	.nv.info._ZN7cutlass13device_kernelIN5flash11enable_sm90INS1_16FlashAttnFwdSm90INS1_25CollectiveMainloopFwdSm90ILi2EN4cute5tupleIJNS5_1CILi1EEES8_S8_EEENS6_IJNS7_ILi128EEENS7_ILi96EEENS7_ILi64EEEEEELi256ENS_10bfloat16_tEfNS_4arch4Sm90ELb0ELb0ELb0ELb1ELb0ELb0ELb0ELb1ELb0ELb0ELb0ELb0EEENS1_21CollectiveEpilogueFwdINS6_IJSA_NS7_ILi256EEESB_EEES9_SE_SG_Li256ELb1ELb0ELb0ELb0EEENS1_36VarlenDynamicPersistentTileSchedulerILi128ELi96ELi256ELi32ELb0ELb0ELb1ELb0ELb1ELb1EEEEEEEEEvNT_6ParamsE,"",@"SHT_CUDA_INFO"
	.sectionflags	@""
	.align	4


	//----- nvinfo : EIATTR_CUDA_API_VERSION
	.align		4
        /*0000*/ 	.byte	0x04, 0x37
        /*0002*/ 	.short	(.L_1189 - .L_1188)
.L_1188:
        /*0004*/ 	.word	0x00000082


	//----- nvinfo : EIATTR_KPARAM_INFO
	.align		4
.L_1189:
        /*0008*/ 	.byte	0x04, 0x17
        /*000a*/ 	.short	(.L_1191 - .L_1190)
.L_1190:
        /*000c*/ 	.word	0x00000000
        /*0010*/ 	.short	0x0000
        /*0012*/ 	.short	0x0070
        /*0014*/ 	.byte	0x00, 0xf0, 0x01, 0x28


	//----- nvinfo : EIATTR_SPARSE_MMA_MASK
	.align		4
.L_1191:
        /*0018*/ 	.byte	0x03, 0x50
        /*001a*/ 	.short	0x0000


	//----- nvinfo : EIATTR_MAXREG_COUNT
	.align		4
        /*001c*/ 	.byte	0x03, 0x1b
        /*001e*/ 	.short	0x00a8


	//----- nvinfo : EIATTR_NUM_BARRIERS
	.align		4
        /*0020*/ 	.byte	0x02, 0x4c
        /*0022*/ 	.byte	0x10
	.zero		1


	//----- nvinfo : EIATTR_EXTERNS
	.align		4
        /*0024*/ 	.byte	0x04, 0x0f
        /*0026*/ 	.short	(.L_1193 - .L_1192)


	//   ....[0]....
	.align		4
.L_1192:
        /*0028*/ 	.word	index@(__assertfail)


	//----- nvinfo : EIATTR_ANNOTATIONS
	.align		4
.L_1193:
        /*002c*/ 	.byte	0x04, 0x55
        /*002e*/ 	.short	(.L_1195 - .L_1194)


	//   ....[0]....
.L_1194:
        /* <DEDUP_REMOVED lines=31> */


	//----- nvinfo : EIATTR_MERCURY_ISA_VERSION
	.align		4
.L_1195:
        /*0210*/ 	.byte	0x03, 0x5f
        /*0212*/ 	.short	0x0101


	//----- nvinfo : EIATTR_UNUSED_LOAD_BYTE_OFFSET
	.align		4
        /*0214*/ 	.byte	0x04, 0x44
        /*0216*/ 	.short	(.L_1197 - .L_1196)


	//   ....[0]....
.L_1196:
        /*0218*/ 	.word	0x00000a50
        /*021c*/ 	.word	0x0000fff0


	//   ....[1]....
        /*0220*/ 	.word	0x00005990
        /*0224*/ 	.word	0x0000fff0


	//----- nvinfo : EIATTR_INT_WARP_WIDE_INSTR_OFFSETS
	.align		4
.L_1197:
        /*0228*/ 	.byte	0x04, 0x31
        /*022a*/ 	.short	(.L_1199 - .L_1198)


	//   ....[0]....
.L_1198:
        /*022c*/ 	.word	0x00000160


	//   ....[1]....
        /*0230*/ 	.word	0x000001a0


	//   ....[2]....
        /*0234*/ 	.word	0x00000210


	//   ....[3]....
        /*0238*/ 	.word	0x000092b0


	//   ....[4]....
        /*023c*/ 	.word	0x00009340


	//   ....[5]....
        /*0240*/ 	.word	0x000097c0


	//   ....[6]....
        /*0244*/ 	.word	0x000097f0


	//   ....[7]....
        /*0248*/ 	.word	0x0000bc20


	//   ....[8]....
        /*024c*/ 	.word	0x0000bcb0


	//----- nvinfo : EIATTR_COOP_GROUP_MASK_REGIDS
	.align		4
.L_1199:
        /*0250*/ 	.byte	0x04, 0x29
        /*0252*/ 	.short	(.L_1201 - .L_1200)


	//   ....[0]....
.L_1200:
        /*0254*/ 	.word	0xffffffff


	//   ....[1]....
        /*0258*/ 	.word	0xffffffff


	//   ....[2]....
        /*025c*/ 	.word	0xffffffff


	//   ....[3]....
        /*0260*/ 	.word	0xffffffff


	//   ....[4]....
        /*0264*/ 	.word	0xffffffff


	//   ....[5]....
        /*0268*/ 	.word	0xffffffff


	//   ....[6]....
        /*026c*/ 	.word	0xffffffff


	//   ....[7]....
        /*0270*/ 	.word	0xffffffff


	//   ....[8]....
        /*0274*/ 	.word	0xffffffff


	//   ....[9]....
        /*0278*/ 	.word	0xffffffff


	//   ....[10]....
        /*027c*/ 	.word	0xffffffff


	//   ....[11]....
        /*0280*/ 	.word	0xffffffff


	//   ....[12]....
        /*0284*/ 	.word	0xffffffff


	//   ....[13]....
        /*0288*/ 	.word	0xffffffff


	//   ....[14]....
        /*028c*/ 	.word	0xffffffff


	//   ....[15]....
        /*0290*/ 	.word	0xffffffff


	//   ....[16]....
        /*0294*/ 	.word	0xffffffff


	//   ....[17]....
        /*0298*/ 	.word	0xffffffff


	//   ....[18]....
        /*029c*/ 	.word	0xffffffff


	//   ....[19]....
        /*02a0*/ 	.word	0xffffffff


	//   ....[20]....
        /*02a4*/ 	.word	0xffffffff


	//   ....[21]....
        /*02a8*/ 	.word	0xffffffff


	//   ....[22]....
        /*02ac*/ 	.word	0xffffffff


	//   ....[23]....
        /*02b0*/ 	.word	0xffffffff


	//   ....[24]....
        /*02b4*/ 	.word	0xffffffff


	//   ....[25]....
        /*02b8*/ 	.word	0xffffffff


	//   ....[26]....
        /*02bc*/ 	.word	0xffffffff


	//   ....[27]....
        /*02c0*/ 	.word	0xffffffff


	//   ....[28]....
        /*02c4*/ 	.word	0xffffffff


	//   ....[29]....
        /*02c8*/ 	.word	0xffffffff


	//   ....[30]....
        /*02cc*/ 	.word	0xffffffff


	//   ....[31]....
        /*02d0*/ 	.word	0xffffffff


	//   ....[32]....
        /*02d4*/ 	.word	0xffffffff


	//   ....[33]....
        /*02d8*/ 	.word	0xffffffff


	//   ....[34]....
        /*02dc*/ 	.word	0xffffffff


	//   ....[35]....
        /*02e0*/ 	.word	0xffffffff


	//   ....[36]....
        /*02e4*/ 	.word	0xffffffff


	//   ....[37]....
        /*02e8*/ 	.word	0xffffffff


	//   ....[38]....
        /*02ec*/ 	.word	0xffffffff


	//   ....[39]....
        /*02f0*/ 	.word	0xffffffff


	//   ....[40]....
        /*02f4*/ 	.word	0xffffffff


	//   ....[41]....
        /*02f8*/ 	.word	0xffffffff


	//   ....[42]....
        /*02fc*/ 	.word	0xffffffff


	//   ....[43]....
        /*0300*/ 	.word	0xffffffff


	//   ....[44]....
        /*0304*/ 	.word	0xffffffff


	//   ....[45]....
        /*0308*/ 	.word	0xffffffff


	//   ....[46]....
        /*030c*/ 	.word	0xffffffff


	//   ....[47]....
        /*0310*/ 	.word	0xffffffff


	//   ....[48]....
        /*0314*/ 	.word	0xffffffff


	//   ....[49]....
        /*0318*/ 	.word	0xffffffff


	//   ....[50]....
        /*031c*/ 	.word	0xffffffff


	//   ....[51]....
        /*0320*/ 	.word	0xffffffff


	//   ....[52]....
        /*0324*/ 	.word	0xffffffff


	//   ....[53]....
        /*0328*/ 	.word	0xffffffff


	//   ....[54]....
        /*032c*/ 	.word	0x0500000f


	//   ....[55]....
        /*0330*/ 	.word	0x0500000f


	//   ....[56]....
        /*0334*/ 	.word	0x0500000f


	//   ....[57]....
        /*0338*/ 	.word	0x0500000f


	//   ....[58]....
        /*033c*/ 	.word	0x0500000f


	//   ....[59]....
        /*0340*/ 	.word	0x0500000f


	//   ....[60]....
        /*0344*/ 	.word	0x0500000f


	//   ....[61]....
        /*0348*/ 	.word	0x0500000f


	//   ....[62]....
        /*034c*/ 	.word	0x0500000f


	//   ....[63]....
        /*0350*/ 	.word	0x0500000f


	//   ....[64]....
        /*0354*/ 	.word	0x0500000f


	//   ....[65]....
        /*0358*/ 	.word	0x0500000f


	//   ....[66]....
        /*035c*/ 	.word	0x0500000f


	//   ....[67]....
        /*0360*/ 	.word	0x0500000f


	//   ....[68]....
        /*0364*/ 	.word	0x0500000f


	//   ....[69]....
        /*0368*/ 	.word	0x0500000f


	//   ....[70]....
        /*036c*/ 	.word	0x0500000f


	//   ....[71]....
        /*0370*/ 	.word	0x0500000f


	//   ....[72]....
        /*0374*/ 	.word	0x0500000f


	//----- nvinfo : EIATTR_COOP_GROUP_INSTR_OFFSETS
	.align		4
.L_1201:
        /*0378*/ 	.byte	0x04, 0x28
        /*037a*/ 	.short	(.L_1203 - .L_1202)


	//   ....[0]....
.L_1202:
        /*037c*/ 	.word	0x00000070


	//   ....[1]....
        /*0380*/ 	.word	0x00000170


	//   ....[2]....
        /*0384*/ 	.word	0x000001c0


	//   ....[3]....
        /*0388*/ 	.word	0x000003f0


	//   ....[4]....
        /*038c*/ 	.word	0x00000550


	//   ....[5]....
        /*0390*/ 	.word	0x00000670


	//   ....[6]....
        /*0394*/ 	.word	0x000007d0


	//   ....[7]....
        /*0398*/ 	.word	0x00001560


	//   ....[8]....
        /*039c*/ 	.word	0x00002150


	//   ....[9]....
        /*03a0*/ 	.word	0x000021a0


	//   ....[10]....
        /*03a4*/ 	.word	0x000025f0


	//   ....[11]....
        /*03a8*/ 	.word	0x00002670


	//   ....[12]....
        /*03ac*/ 	.word	0x00003690


	//   ....[13]....
        /*03b0*/ 	.word	0x000036c0


	//   ....[14]....
        /*03b4*/ 	.word	0x00003be0


	//   ....[15]....
        /*03b8*/ 	.word	0x00003db0


	//   ....[16]....
        /*03bc*/ 	.word	0x00004f20


	//   ....[17]....
        /*03c0*/ 	.word	0x00004fa0


	//   ....[18]....
        /*03c4*/ 	.word	0x00004ff0


	//   ....[19]....
        /*03c8*/ 	.word	0x00005010


	//   ....[20]....
        /*03cc*/ 	.word	0x00008420


	//   ....[21]....
        /*03d0*/ 	.word	0x000085b0


	//   ....[22]....
        /*03d4*/ 	.word	0x000085e0


	//   ....[23]....
        /*03d8*/ 	.word	0x00008620


	//   ....[24]....
        /*03dc*/ 	.word	0x00008680


	//   ....[25]....
        /*03e0*/ 	.word	0x000086e0


	//   ....[26]....
        /*03e4*/ 	.word	0x00008720


	//   ....[27]....
        /*03e8*/ 	.word	0x000088d0


	//   ....[28]....
        /*03ec*/ 	.word	0x00008930


	//   ....[29]....
        /*03f0*/ 	.word	0x00008970


	//   ....[30]....
        /*03f4*/ 	.word	0x000089b0


	//   ....[31]....
        /*03f8*/ 	.word	0x000089e0


	//   ....[32]....
        /*03fc*/ 	.word	0x00008a10


	//   ....[33]....
        /*0400*/ 	.word	0x00008aa0


	//   ....[34]....
        /*0404*/ 	.word	0x00008ad0


	//   ....[35]....
        /*0408*/ 	.word	0x00008b60


	//   ....[36]....
        /*040c*/ 	.word	0x0000bd40


	//   ....[37]....
        /*0410*/ 	.word	0x0000bd50


	//   ....[38]....
        /*0414*/ 	.word	0x0000be60


	//   ....[39]....
        /*0418*/ 	.word	0x0000bec0


	//   ....[40]....
        /*041c*/ 	.word	0x0000bf00


	//   ....[41]....
        /*0420*/ 	.word	0x0000bf40


	//   ....[42]....
        /*0424*/ 	.word	0x0000bf70


	//   ....[43]....
        /*0428*/ 	.word	0x0000bfa0


	//   ....[44]....
        /*042c*/ 	.word	0x0000c130


	//   ....[45]....
        /*0430*/ 	.word	0x0000c190


	//   ....[46]....
        /*0434*/ 	.word	0x0000c1d0


	//   ....[47]....
        /*0438*/ 	.word	0x0000c210


	//   ....[48]....
        /*043c*/ 	.word	0x0000c240


	//   ....[49]....
        /*0440*/ 	.word	0x0000c270


	//   ....[50]....
        /*0444*/ 	.word	0x0000c330


	//   ....[51]....
        /*0448*/ 	.word	0x0000c350


	//   ....[52]....
        /*044c*/ 	.word	0x0000c3c0


	//   ....[53]....
        /*0450*/ 	.word	0x0000c810


	//   ....[54]....
        /*0454*/ 	.word	0x0000ccf0


	//   ....[55]....
        /*0458*/ 	.word	0x0000d110


	//   ....[56]....
        /*045c*/ 	.word	0x0000d1a0


	//   ....[57]....
        /*0460*/ 	.word	0x0000d240


	//   ....[58]....
        /*0464*/ 	.word	0x0000d2f0


	//   ....[59]....
        /*0468*/ 	.word	0x0000d370


	//   ....[60]....
        /*046c*/ 	.word	0x0000d3f0


	//   ....[61]....
        /*0470*/ 	.word	0x0000d470


	//   ....[62]....
        /*0474*/ 	.word	0x0000d4f0


	//   ....[63]....
        /*0478*/ 	.word	0x0000d580


	//   ....[64]....
        /*047c*/ 	.word	0x0000d630


	//   ....[65]....
        /*0480*/ 	.word	0x0000d6b0


	//   ....[66]....
        /*0484*/ 	.word	0x0000d730


	//   ....[67]....
        /*0488*/ 	.word	0x0000d7b0


	//   ....[68]....
        /*048c*/ 	.word	0x0000d830


	//   ....[69]....
        /*0490*/ 	.word	0x0000d8a0


	//   ....[70]....
        /*0494*/ 	.word	0x0000d940


	//   ....[71]....
        /*0498*/ 	.word	0x0000d9d0


	//   ....[72]....
        /*049c*/ 	.word	0x0000daf0


	//----- nvinfo : EIATTR_REG_RECONFIG
	.align		4
.L_1203:
        /*04a0*/ 	.byte	0x01, 0x54
	.zero		2


	//----- nvinfo : EIATTR_SYSCALL_OFFSETS
	.align		4
        /*04a4*/ 	.byte	0x04, 0x46
        /*04a6*/ 	.short	(.L_1205 - .L_1204)


	//   ....[0]....
.L_1204:
        /*04a8*/ 	.word	0x00001740


	//   ....[1]....
        /*04ac*/ 	.word	0x000094d0


	//   ....[2]....
        /*04b0*/ 	.word	0x00009610


	//   ....[3]....
        /*04b4*/ 	.word	0x00009710


	//----- nvinfo : EIATTR_MBARRIER_INSTR_OFFSETS
	.align		4
.L_1205:
        /*04b8*/ 	.byte	0x04, 0x39
        /*04ba*/ 	.short	(.L_1207 - .L_1206)


	//   ....[0]....
.L_1206:
        /*04bc*/ 	.word	0x000002a0
        /*04c0*/ 	.word	0x000000ff
        /*04c4*/ 	.word	0x00022800
        /*04c8*/ 	.short	0x0100
        /*04ca*/ 	.byte	0x08
	.zero		1


	//   ....[1]....
        /*04cc*/ 	.word	0x000002b0
        /*04d0*/ 	.word	0x000000ff
        /*04d4*/ 	.word	0x00022820
        /*04d8*/ 	.short	0x0100
        /*04da*/ 	.byte	0x08
	.zero		1


	//   ....[2]....
        /*04dc*/ 	.word	0x000003a0
        /*04e0*/ 	.word	0x000000ff
        /*04e4*/ 	.word	0x00022830
        /*04e8*/ 	.short	0x0100
        /*04ea*/ 	.byte	0x08
	.zero		1


	//   ....[3]....
        /*04ec*/ 	.word	0x000003b0
        /*04f0*/ 	.word	0x000000ff
        /*04f4*/ 	.word	0x00022840
        /*04f8*/ 	.short	0x0100
        /*04fa*/ 	.byte	0x08
	.zero		1


	//   ....[4]....
        /*04fc*/ 	.word	0x000003c0
        /*0500*/ 	.word	0x000000ff
        /*0504*/ 	.word	0x00022838
        /*0508*/ 	.short	0x0100
        /*050a*/ 	.byte	0x08
	.zero		1


	//   ....[5]....
        /*050c*/ 	.word	0x000003d0
        /*0510*/ 	.word	0x000000ff
        /*0514*/ 	.word	0x00022848
        /*0518*/ 	.short	0x0100
        /*051a*/ 	.byte	0x08
	.zero		1


	//   ....[6]....
        /*051c*/ 	.word	0x00000500
        /*0520*/ 	.word	0x000000ff
        /*0524*/ 	.word	0x00022850
        /*0528*/ 	.short	0x0100
        /*052a*/ 	.byte	0x08
	.zero		1


	//   ....[7]....
        /*052c*/ 	.word	0x00000510
        /*0530*/ 	.word	0x000000ff
        /*0534*/ 	.word	0x00022860
        /*0538*/ 	.short	0x0100
        /*053a*/ 	.byte	0x08
	.zero		1


	//   ....[8]....
        /*053c*/ 	.word	0x00000520
        /*0540*/ 	.word	0x000000ff
        /*0544*/ 	.word	0x00022858
        /*0548*/ 	.short	0x0100
        /*054a*/ 	.byte	0x08
	.zero		1


	//   ....[9]....
        /*054c*/ 	.word	0x00000530
        /*0550*/ 	.word	0x000000ff
        /*0554*/ 	.word	0x00022868
        /*0558*/ 	.short	0x0100
        /*055a*/ 	.byte	0x08
	.zero		1


	//   ....[10]....
        /*055c*/ 	.word	0x00000620
        /*0560*/ 	.word	0x000000ff
        /*0564*/ 	.word	0x00022870
        /*0568*/ 	.short	0x0100
        /*056a*/ 	.byte	0x06
	.zero		1


	//   ....[11]....
        /*056c*/ 	.word	0x00000630
        /*0570*/ 	.word	0x000000ff
        /*0574*/ 	.word	0x00022880
        /*0578*/ 	.short	0x0100
        /*057a*/ 	.byte	0x06
	.zero		1


	//   ....[12]....
        /*057c*/ 	.word	0x00000640
        /*0580*/ 	.word	0x000000ff
        /*0584*/ 	.word	0x00022878
        /*0588*/ 	.short	0x0100
        /*058a*/ 	.byte	0x06
	.zero		1


	//   ....[13]....
        /*058c*/ 	.word	0x00000650
        /*0590*/ 	.word	0x000000ff
        /*0594*/ 	.word	0x00022888
        /*0598*/ 	.short	0x0100
        /*059a*/ 	.byte	0x06
	.zero		1


	//   ....[14]....
        /*059c*/ 	.word	0x00000780
        /*05a0*/ 	.word	0x000000ff
        /*05a4*/ 	.word	0x00022890
        /*05a8*/ 	.short	0x0100
        /*05aa*/ 	.byte	0x08
	.zero		1


	//   ....[15]....
        /*05ac*/ 	.word	0x00000790
        /*05b0*/ 	.word	0x000000ff
        /*05b4*/ 	.word	0x000228a0
        /*05b8*/ 	.short	0x0100
        /*05ba*/ 	.byte	0x08
	.zero		1


	//   ....[16]....
        /*05bc*/ 	.word	0x000007a0
        /*05c0*/ 	.word	0x000000ff
        /*05c4*/ 	.word	0x00022898
        /*05c8*/ 	.short	0x0100
        /*05ca*/ 	.byte	0x08
	.zero		1


	//   ....[17]....
        /*05cc*/ 	.word	0x000007b0
        /*05d0*/ 	.word	0x000000ff
        /*05d4*/ 	.word	0x000228a8
        /*05d8*/ 	.short	0x0100
        /*05da*/ 	.byte	0x08
	.zero		1


	//   ....[18]....
        /*05dc*/ 	.word	0x000008e0
        /*05e0*/ 	.word	0x000000ff
        /*05e4*/ 	.word	0x000228b0
        /*05e8*/ 	.short	0x0100
        /*05ea*/ 	.byte	0x08
	.zero		1


	//   ....[19]....
        /*05ec*/ 	.word	0x000008f0
        /*05f0*/ 	.word	0x000000ff
        /*05f4*/ 	.word	0x000228c0
        /*05f8*/ 	.short	0x0100
        /*05fa*/ 	.byte	0x08
	.zero		1


	//   ....[20]....
        /*05fc*/ 	.word	0x00000900
        /*0600*/ 	.word	0x000000ff
        /*0604*/ 	.word	0x000228b8
        /*0608*/ 	.short	0x0100
        /*060a*/ 	.byte	0x08
	.zero		1


	//   ....[21]....
        /*060c*/ 	.word	0x00000910
        /*0610*/ 	.word	0x000000ff
        /*0614*/ 	.word	0x000228c8
        /*0618*/ 	.short	0x0100
        /*061a*/ 	.byte	0x08
	.zero		1


	//   ....[22]....
        /*061c*/ 	.word	0x000017e0
        /*0620*/ 	.word	0x00000006
        /*0624*/ 	.word	0x00022800
        /*0628*/ 	.short	0x010a
        /*062a*/ 	.byte	0x3f
	.zero		1


	//   ....[23]....
        /*062c*/ 	.word	0x000018a0
        /*0630*/ 	.word	0x00000005
        /*0634*/ 	.word	0x00022830
        /*0638*/ 	.short	0x010a
        /*063a*/ 	.byte	0x3f
	.zero		1


	//   ....[24]....
        /*063c*/ 	.word	0x000018e0
        /*0640*/ 	.word	0x00000005
        /*0644*/ 	.word	0x00022830
        /*0648*/ 	.short	0x010a
        /*064a*/ 	.byte	0x3f
	.zero		1


	//   ....[25]....
        /*064c*/ 	.word	0x00002a50
        /*0650*/ 	.word	0x00000003
        /*0654*/ 	.word	0x00000000
        /*0658*/ 	.short	0x0101
        /*065a*/ 	.byte	0x3f
	.zero		1


	//   ....[26]....
        /*065c*/ 	.word	0x00002eb0
        /*0660*/ 	.word	0x00000005
        /*0664*/ 	.word	0x00022850
        /*0668*/ 	.short	0x010a
        /*066a*/ 	.byte	0x3f
	.zero		1


	//   ....[27]....
        /*066c*/ 	.word	0x00002ef0
        /*0670*/ 	.word	0x00000005
        /*0674*/ 	.word	0x00022850
        /*0678*/ 	.short	0x010a
        /*067a*/ 	.byte	0x3f
	.zero		1


	//   ....[28]....
        /*067c*/ 	.word	0x000031f0
        /*0680*/ 	.word	0x00000005
        /*0684*/ 	.word	0x00000000
        /*0688*/ 	.short	0x0101
        /*068a*/ 	.byte	0x3f
	.zero		1


	//   ....[29]....
        /*068c*/ 	.word	0x00003350
        /*0690*/ 	.word	0x000000ff
        /*0694*/ 	.word	0x00022830
        /*0698*/ 	.short	0x010a
        /*069a*/ 	.byte	0x17
	.zero		1


	//   ....[30]....
        /*069c*/ 	.word	0x00003390
        /*06a0*/ 	.word	0x000000ff
        /*06a4*/ 	.word	0x00022830
        /*06a8*/ 	.short	0x010a
        /*06aa*/ 	.byte	0x17
	.zero		1


	//   ....[31]....
        /*06ac*/ 	.word	0x00004150
        /*06b0*/ 	.word	0x0000009a
        /*06b4*/ 	.word	0x00000000
        /*06b8*/ 	.short	0x0101
        /*06ba*/ 	.byte	0x3f
	.zero		1


	//   ....[32]....
        /*06bc*/ 	.word	0x00004c00
        /*06c0*/ 	.word	0x000000ff
        /*06c4*/ 	.word	0x00022850
        /*06c8*/ 	.short	0x010a
        /*06ca*/ 	.byte	0x17
	.zero		1


	//   ....[33]....
        /*06cc*/ 	.word	0x00004c40
        /*06d0*/ 	.word	0x000000ff
        /*06d4*/ 	.word	0x00022850
        /*06d8*/ 	.short	0x010a
        /*06da*/ 	.byte	0x17
	.zero		1


	//   ....[34]....
        /*06dc*/ 	.word	0x00004f00
        /*06e0*/ 	.word	0x000000ba
        /*06e4*/ 	.word	0x00000000
        /*06e8*/ 	.short	0x0101
        /*06ea*/ 	.byte	0x3f
	.zero		1


	//   ....[35]....
        /*06ec*/ 	.word	0x00007080
        /*06f0*/ 	.word	0x00000000
        /*06f4*/ 	.word	0x00000000
        /*06f8*/ 	.short	0x0101
        /*06fa*/ 	.byte	0x3f
	.zero		1


	//   ....[36]....
        /*06fc*/ 	.word	0x00009c70
        /*0700*/ 	.word	0x00000008
        /*0704*/ 	.word	0x00022840
        /*0708*/ 	.short	0x010a
        /*070a*/ 	.byte	0x3f
	.zero		1


	//   ....[37]....
        /*070c*/ 	.word	0x0000a070
        /*0710*/ 	.word	0x0000000a
        /*0714*/ 	.word	0x00022820
        /*0718*/ 	.short	0x010a
        /*071a*/ 	.byte	0x3f
	.zero		1


	//   ....[38]....
        /*071c*/ 	.word	0x0000a130
        /*0720*/ 	.word	0x00000008
        /*0724*/ 	.word	0x00022860
        /*0728*/ 	.short	0x010a
        /*072a*/ 	.byte	0x3f
	.zero		1


	//   ....[39]....
        /*072c*/ 	.word	0x0000a7a0
        /*0730*/ 	.word	0x00000003
        /*0734*/ 	.word	0x00022840
        /*0738*/ 	.short	0x010a
        /*073a*/ 	.byte	0x3f
	.zero		1


	//   ....[40]....
        /*073c*/ 	.word	0x0000a9b0
        /*0740*/ 	.word	0x00000003
        /*0744*/ 	.word	0x00022860
        /*0748*/ 	.short	0x010a
        /*074a*/ 	.byte	0x3f
	.zero		1


	//   ....[41]....
        /*074c*/ 	.word	0x0000af30
        /*0750*/ 	.word	0x00000002
        /*0754*/ 	.word	0x00022840
        /*0758*/ 	.short	0x010a
        /*075a*/ 	.byte	0x3f
	.zero		1


	//   ....[42]....
        /*075c*/ 	.word	0x0000b130
        /*0760*/ 	.word	0x00000002
        /*0764*/ 	.word	0x00022860
        /*0768*/ 	.short	0x010a
        /*076a*/ 	.byte	0x3f
	.zero		1


	//   ....[43]....
        /*076c*/ 	.word	0x0000b630
        /*0770*/ 	.word	0x00000002
        /*0774*/ 	.word	0x00022840
        /*0778*/ 	.short	0x010a
        /*077a*/ 	.byte	0x3f
	.zero		1


	//   ....[44]....
        /*077c*/ 	.word	0x0000b840
        /*0780*/ 	.word	0x00000002
        /*0784*/ 	.word	0x00022860
        /*0788*/ 	.short	0x010a
        /*078a*/ 	.byte	0x3f
	.zero		1


	//   ....[45]....
        /*078c*/ 	.word	0x0000c790
        /*0790*/ 	.word	0x00000000
        /*0794*/ 	.word	0x00022820
        /*0798*/ 	.short	0x010a
        /*079a*/ 	.byte	0x3f
	.zero		1


	//   ....[46]....
        /*079c*/ 	.word	0x0000c950
        /*07a0*/ 	.word	0x00000006
        /*07a4*/ 	.word	0x00000000
        /*07a8*/ 	.short	0x010a
        /*07aa*/ 	.byte	0x3f
	.zero		1


	//   ....[47]....
        /*07ac*/ 	.word	0x0000c9c0
        /*07b0*/ 	.word	0x00000007
        /*07b4*/ 	.word	0x00000000
        /*07b8*/ 	.short	0x010a
        /*07ba*/ 	.byte	0x3f
	.zero		1


	//   ....[48]....
        /*07bc*/ 	.word	0x0000ca30
        /*07c0*/ 	.word	0x00000004
        /*07c4*/ 	.word	0x00000000
        /*07c8*/ 	.short	0x010a
        /*07ca*/ 	.byte	0x3f
	.zero		1


	//   ....[49]....
        /*07cc*/ 	.word	0x0000ca60
        /*07d0*/ 	.word	0x00000003
        /*07d4*/ 	.word	0x00000000
        /*07d8*/ 	.short	0x010a
        /*07da*/ 	.byte	0x3f
	.zero		1


	//   ....[50]....
        /*07dc*/ 	.word	0x0000cac0
        /*07e0*/ 	.word	0x00000006
        /*07e4*/ 	.word	0x00022800
        /*07e8*/ 	.short	0x010a
        /*07ea*/ 	.byte	0x3f
	.zero		1


	//   ....[51]....
        /*07ec*/ 	.word	0x0000cb10
        /*07f0*/ 	.word	0x00000005
        /*07f4*/ 	.word	0x00022830
        /*07f8*/ 	.short	0x010a
        /*07fa*/ 	.byte	0x3f
	.zero		1


	//   ....[52]....
        /*07fc*/ 	.word	0x0000cb60
        /*0800*/ 	.word	0x00000005
        /*0804*/ 	.word	0x00022850
        /*0808*/ 	.short	0x010a
        /*080a*/ 	.byte	0x3f
	.zero		1


	//   ....[53]....
        /*080c*/ 	.word	0x0000cbc0
        /*0810*/ 	.word	0x00000000
        /*0814*/ 	.word	0x00022830
        /*0818*/ 	.short	0x010a
        /*081a*/ 	.byte	0x3f
	.zero		1


	//   ....[54]....
        /*081c*/ 	.word	0x0000cc10
        /*0820*/ 	.word	0x000000ba
        /*0824*/ 	.word	0x00022850
        /*0828*/ 	.short	0x010a
        /*082a*/ 	.byte	0x3f
	.zero		1


	//   ....[55]....
        /*082c*/ 	.word	0x0000cdb0
        /*0830*/ 	.word	0x00000008
        /*0834*/ 	.word	0x00022840
        /*0838*/ 	.short	0x010a
        /*083a*/ 	.byte	0x3f
	.zero		1


	//   ....[56]....
        /*083c*/ 	.word	0x0000ce30
        /*0840*/ 	.word	0x00000008
        /*0844*/ 	.word	0x00022820
        /*0848*/ 	.short	0x010a
        /*084a*/ 	.byte	0x3f
	.zero		1


	//   ....[57]....
        /*084c*/ 	.word	0x0000ce80
        /*0850*/ 	.word	0x00000008
        /*0854*/ 	.word	0x00022860
        /*0858*/ 	.short	0x010a
        /*085a*/ 	.byte	0x3f
	.zero		1


	//   ....[58]....
        /*085c*/ 	.word	0x0000ced0
        /*0860*/ 	.word	0x00000003
        /*0864*/ 	.word	0x00022840
        /*0868*/ 	.short	0x010a
        /*086a*/ 	.byte	0x3f
	.zero		1


	//   ....[59]....
        /*086c*/ 	.word	0x0000cf20
        /*0870*/ 	.word	0x00000003
        /*0874*/ 	.word	0x00022860
        /*0878*/ 	.short	0x010a
        /*087a*/ 	.byte	0x3f
	.zero		1


	//   ....[60]....
        /*087c*/ 	.word	0x0000cf70
        /*0880*/ 	.word	0x00000002
        /*0884*/ 	.word	0x00022840
        /*0888*/ 	.short	0x010a
        /*088a*/ 	.byte	0x3f
	.zero		1


	//   ....[61]....
        /*088c*/ 	.word	0x0000cfc0
        /*0890*/ 	.word	0x00000002
        /*0894*/ 	.word	0x00022860
        /*0898*/ 	.short	0x010a
        /*089a*/ 	.byte	0x3f
	.zero		1


	//   ....[62]....
        /*089c*/ 	.word	0x0000d010
        /*08a0*/ 	.word	0x00000002
        /*08a4*/ 	.word	0x00022840
        /*08a8*/ 	.short	0x010a
        /*08aa*/ 	.byte	0x3f
	.zero		1


	//   ....[63]....
        /*08ac*/ 	.word	0x0000d060
        /*08b0*/ 	.word	0x00000002
        /*08b4*/ 	.word	0x00022860
        /*08b8*/ 	.short	0x010a
        /*08ba*/ 	.byte	0x3f
	.zero		1


	//   ....[64]....
        /*08bc*/ 	.word	0x0000da10
        /*08c0*/ 	.word	0x00000000
        /*08c4*/ 	.word	0x00022820
        /*08c8*/ 	.short	0x010a
        /*08ca*/ 	.byte	0x3f
	.zero		1


	//   ....[65]....
        /*08cc*/ 	.word	0x0000dbb0
        /*08d0*/ 	.word	0x00000006
        /*08d4*/ 	.word	0x00000000
        /*08d8*/ 	.short	0x010a
        /*08da*/ 	.byte	0x3f
	.zero		1


	//   ....[66]....
        /*08dc*/ 	.word	0x0000dc00
        /*08e0*/ 	.word	0x00000007
        /*08e4*/ 	.word	0x00000000
        /*08e8*/ 	.short	0x010a
        /*08ea*/ 	.byte	0x3f
	.zero		1


	//   ....[67]....
        /*08ec*/ 	.word	0x0000dc50
        /*08f0*/ 	.word	0x00000004
        /*08f4*/ 	.word	0x00000000
        /*08f8*/ 	.short	0x010a
        /*08fa*/ 	.byte	0x3f
	.zero		1


	//----- nvinfo : EIATTR_NUM_MBARRIERS
	.align		4
.L_1207:
        /*08fc*/ 	.byte	0x03, 0x38
        /*08fe*/ 	.short	0x0016


	//----- nvinfo : EIATTR_EXIT_INSTR_OFFSETS
	.align		4
        /*0900*/ 	.byte	0x04, 0x1c
        /*0902*/ 	.short	(.L_1209 - .L_1208)


	//   ....[0]....
.L_1208:
        /*0904*/ 	.word	0x00000a90


	//   ....[1]....
        /*0908*/ 	.word	0x000083e0


	//   ....[2]....
        /*090c*/ 	.word	0x00008440


	//   ....[3]....
        /*0910*/ 	.word	0x0000cab0


	//----- nvinfo : EIATTR_MAX_THREADS
	.align		4
.L_1209:
        /*0914*/ 	.byte	0x04, 0x05
        /*0916*/ 	.short	(.L_1211 - .L_1210)
.L_1210:
        /*0918*/ 	.word	0x00000180
        /*091c*/ 	.word	0x00000001
        /*0920*/ 	.word	0x00000001


	//----- nvinfo : EIATTR_CRS_STACK_SIZE
	.align		4
.L_1211:
        /*0924*/ 	.byte	0x04, 0x1e
        /*0926*/ 	.short	(.L_1213 - .L_1212)
.L_1212:
        /*0928*/ 	.word	0x00000000


	//----- nvinfo : EIATTR_CBANK_PARAM_SIZE
	.align		4
.L_1213:
        /*092c*/ 	.byte	0x03, 0x19
        /*092e*/ 	.short	0x0a70


	//----- nvinfo : EIATTR_PARAM_CBANK
	.align		4
        /*0930*/ 	.byte	0x04, 0x0a
        /*0932*/ 	.short	(.L_1215 - .L_1214)
	.align		4
.L_1214:
        /*0934*/ 	.word	index@(.nv.constant0._ZN7cutlass13device_kernelIN5flash11enable_sm90INS1_16FlashAttnFwdSm90INS1_25CollectiveMainloopFwdSm90ILi2EN4cute5tupleIJNS5_1CILi1EEES8_S8_EEENS6_IJNS7_ILi128EEENS7_ILi96EEENS7_ILi64EEEEEELi256ENS_10bfloat16_tEfNS_4arch4Sm90ELb0ELb0ELb0ELb1ELb0ELb0ELb0ELb1ELb0ELb0ELb0ELb0EEENS1_21CollectiveEpilogueFwdINS6_IJSA_NS7_ILi256EEESB_EEES9_SE_SG_Li256ELb1ELb0ELb0ELb0EEENS1_36VarlenDynamicPersistentTileSchedulerILi128ELi96ELi256ELi32ELb0ELb0ELb1ELb0ELb1ELb1EEEEEEEEEvNT_6ParamsE)
        /*0938*/ 	.short	0x0210
        /*093a*/ 	.short	0x0a70


	//----- nvinfo : EIATTR_SW_WAR
	.align		4
.L_1215:
        /*093c*/ 	.byte	0x04, 0x36
        /*093e*/ 	.short	(.L_1217 - .L_1216)
.L_1216:
        /*0940*/ 	.word	0x00000008
.L_1217:


//--------------------- .nv.info._ZN7cutlass13device_kernelIN5flash11enable_sm90INS1_16FlashAttnFwdSm90INS1_25CollectiveMainloopFwdSm90ILi2EN4cute5tupleIJNS5_1CILi1EEES8_S8_EEENS6_IJNS7_ILi128EEENS7_ILi96EEENS7_ILi64EEEEEELi256ENS_10bfloat16_tEfNS_4arch4Sm90ELb0ELb0ELb0ELb1ELb0ELb1ELb0ELb1ELb0ELb0ELb0ELb0EEENS1_21CollectiveEpilogueFwdINS6_IJSA_NS7_ILi256EEESB_EEES9_SE_SG_Li256ELb1ELb0ELb0ELb0EEENS1_36VarlenDynamicPersistentTileSchedulerILi128ELi96ELi256ELi32ELb0ELb0ELb1ELb0ELb1ELb1EEEEEEEEEvNT_6ParamsE --------------------------
	.section	.nv.info._ZN7cutlass13device_kernelIN5flash11enable_sm90INS1_16FlashAttnFwdSm90INS1_25CollectiveMainloopFwdSm90ILi2EN4cute5tupleIJNS5_1CILi1EEES8_S8_EEENS6_IJNS7_ILi128EEENS7_ILi96EEENS7_ILi64EEEEEELi256ENS_10bfloat16_tEfNS_4arch4Sm90ELb0ELb0ELb0ELb1ELb0ELb1ELb0ELb1ELb0ELb0ELb0ELb0EEENS1_21CollectiveEpilogueFwdINS6_IJSA_NS7_ILi256EEESB_EEES9_SE_SG_Li256ELb1ELb0ELb0ELb0EEENS1_36VarlenDynamicPersistentTileSchedulerILi128ELi96ELi256ELi32ELb0ELb0ELb1ELb0ELb1ELb1EEEEEEEEEvNT_6ParamsE,"",@"SHT_CUDA_INFO"
	.sectionflags	@""
	.align	4


	//----- nvinfo : EIATTR_CUDA_API_VERSION
	.align		4
        /*0000*/ 	.byte	0x04, 0x37
        /*0002*/ 	.short	(.L_1219 - .L_1218)
.L_1218:
        /*0004*/ 	.word	0x00000082


	//----- nvinfo : EIATTR_KPARAM_INFO
	.align		4
.L_1219:
        /*0008*/ 	.byte	0x04, 0x17
        /*000a*/ 	.short	(.L_1221 - .L_1220)
.L_1220:
        /*000c*/ 	.word	0x00000000
        /*0010*/ 	.short	0x0000
        /*0012*/ 	.short	0x0070
        /*0014*/ 	.byte	0x00, 0xf0, 0x01, 0x28


	//----- nvinfo : EIATTR_SPARSE_MMA_MASK
	.align		4
.L_1221:
        /*0018*/ 	.byte	0x03, 0x50
        /*001a*/ 	.short	0x0000


	//----- nvinfo : EIATTR_MAXREG_COUNT
	.align		4
        /*001c*/ 	.byte	0x03, 0x1b
        /*001e*/ 	.short	0x00a8


	//----- nvinfo : EIATTR_NUM_BARRIERS
	.align		4
        /*0020*/ 	.byte	0x02, 0x4c
        /*0022*/ 	.byte	0x10
	.zero		1


	//----- nvinfo : EIATTR_EXTERNS
	.align		4
        /*0024*/ 	.byte	0x04, 0x0f
        /*0026*/ 	.short	(.L_1223 - .L_1222)


	//   ....[0]....
	.align		4
.L_1222:
        /*0028*/ 	.word	index@(__assertfail)


	//----- nvinfo : EIATTR_ANNOTATIONS
	.align		4
.L_1223:
        /*002c*/ 	.byte	0x04, 0x55
        /*002e*/ 	.short	(.L_1225 - .L_1224)


	//   ....[0]....
.L_1224:
        /* <DEDUP_REMOVED lines=41> */


	//----- nvinfo : EIATTR_MERCURY_ISA_VERSION
	.align		4
.L_1225:
        /*02b0*/ 	.byte	0x03, 0x5f
        /*02b2*/ 	.short	0x0101


	//----- nvinfo : EIATTR_UNUSED_LOAD_BYTE_OFFSET
	.align		4
        /*02b4*/ 	.byte	0x04, 0x44
        /*02b6*/ 	.short	(.L_1227 - .L_1226)


	//   ....[0]....
.L_1226:
        /*02b8*/ 	.word	0x00000b00
        /*02bc*/ 	.word	0x0000fff0


	//   ....[1]....
        /*02c0*/ 	.word	0x0000c6e0
        /*02c4*/ 	.word	0x0000fff0


	//----- nvinfo : EIATTR_INT_WARP_WIDE_INSTR_OFFSETS
	.align		4
.L_1227:
        /*02c8*/ 	.byte	0x04, 0x31
        /*02ca*/ 	.short	(.L_1229 - .L_1228)


	//   ....[0]....
.L_1228:
        /*02cc*/ 	.word	0x000001c0


	//   ....[1]....
        /*02d0*/ 	.word	0x00000200


	//   ....[2]....
        /*02d4*/ 	.word	0x00000270


	//   ....[3]....
        /*02d8*/ 	.word	0x00010e00


	//   ....[4]....
        /*02dc*/ 	.word	0x00010e90


	//   ....[5]....
        /*02e0*/ 	.word	0x00011310


	//   ....[6]....
        /*02e4*/ 	.word	0x00011340


	//   ....[7]....
        /*02e8*/ 	.word	0x00013760


	//   ....[8]....
        /*02ec*/ 	.word	0x000137f0


	//----- nvinfo : EIATTR_COOP_GROUP_MASK_REGIDS
	.align		4
.L_1229:
        /*02f0*/ 	.byte	0x04, 0x29
        /*02f2*/ 	.short	(.L_1231 - .L_1230)


	//   ....[0]....
.L_1230:
        /*02f4*/ 	.word	0xffffffff


	//   ....[1]....
        /*02f8*/ 	.word	0xffffffff


	//   ....[2]....
        /*02fc*/ 	.word	0xffffffff


	//   ....[3]....
        /*0300*/ 	.word	0xffffffff


	//   ....[4]....
        /*0304*/ 	.word	0xffffffff


	//   ....[5]....
        /*0308*/ 	.word	0xffffffff


	//   ....[6]....
        /*030c*/ 	.word	0xffffffff


	//   ....[7]....
        /*0310*/ 	.word	0xffffffff


	//   ....[8]....
        /*0314*/ 	.word	0xffffffff


	//   ....[9]....
        /*0318*/ 	.word	0xffffffff


	//   ....[10]....
        /*031c*/ 	.word	0xffffffff


	//   ....[11]....
        /*0320*/ 	.word	0xffffffff


	//   ....[12]....
        /*0324*/ 	.word	0xffffffff


	//   ....[13]....
        /*0328*/ 	.word	0xffffffff


	//   ....[14]....
        /*032c*/ 	.word	0xffffffff


	//   ....[15]....
        /*0330*/ 	.word	0xffffffff


	//   ....[16]....
        /*0334*/ 	.word	0xffffffff


	//   ....[17]....
        /*0338*/ 	.word	0xffffffff


	//   ....[18]....
        /*033c*/ 	.word	0xffffffff


	//   ....[19]....
        /*0340*/ 	.word	0xffffffff


	//   ....[20]....
        /*0344*/ 	.word	0xffffffff


	//   ....[21]....
        /*0348*/ 	.word	0xffffffff


	//   ....[22]....
        /*034c*/ 	.word	0xffffffff


	//   ....[23]....
        /*0350*/ 	.word	0xffffffff


	//   ....[24]....
        /*0354*/ 	.word	0xffffffff


	//   ....[25]....
        /*0358*/ 	.word	0xffffffff


	//   ....[26]....
        /*035c*/ 	.word	0xffffffff


	//   ....[27]....
        /*0360*/ 	.word	0xffffffff


	//   ....[28]....
        /*0364*/ 	.word	0xffffffff


	//   ....[29]....
        /*0368*/ 	.word	0xffffffff


	//   ....[30]....
        /*036c*/ 	.word	0xffffffff


	//   ....[31]....
        /*0370*/ 	.word	0xffffffff


	//   ....[32]....
        /*0374*/ 	.word	0xffffffff


	//   ....[33]....
        /*0378*/ 	.word	0xffffffff


	//   ....[34]....
        /*037c*/ 	.word	0xffffffff


	//   ....[35]....
        /*0380*/ 	.word	0xffffffff


	//   ....[36]....
        /*0384*/ 	.word	0xffffffff


	//   ....[37]....
        /*0388*/ 	.word	0xffffffff


	//   ....[38]....
        /*038c*/ 	.word	0xffffffff


	//   ....[39]....
        /*0390*/ 	.word	0xffffffff


	//   ....[40]....
        /*0394*/ 	.word	0xffffffff


	//   ....[41]....
        /*0398*/ 	.word	0xffffffff


	//   ....[42]....
        /*039c*/ 	.word	0xffffffff


	//   ....[43]....
        /*03a0*/ 	.word	0xffffffff


	//   ....[44]....
        /*03a4*/ 	.word	0xffffffff


	//   ....[45]....
        /*03a8*/ 	.word	0xffffffff


	//   ....[46]....
        /*03ac*/ 	.word	0xffffffff


	//   ....[47]....
        /*03b0*/ 	.word	0xffffffff


	//   ....[48]....
        /*03b4*/ 	.word	0xffffffff


	//   ....[49]....
        /*03b8*/ 	.word	0xffffffff


	//   ....[50]....
        /*03bc*/ 	.word	0xffffffff


	//   ....[51]....
        /*03c0*/ 	.word	0xffffffff


	//   ....[52]....
        /*03c4*/ 	.word	0xffffffff


	//   ....[53]....
        /*03c8*/ 	.word	0xffffffff


	//   ....[54]....
        /*03cc*/ 	.word	0x0500000f


	//   ....[55]....
        /*03d0*/ 	.word	0x0500000f


	//   ....[56]....
        /*03d4*/ 	.word	0x0500000f


	//   ....[57]....
        /*03d8*/ 	.word	0x0500000f


	//   ....[58]....
        /*03dc*/ 	.word	0x0500000f


	//   ....[59]....
        /*03e0*/ 	.word	0x0500000f


	//   ....[60]....
        /*03e4*/ 	.word	0x0500000f


	//   ....[61]....
        /*03e8*/ 	.word	0x0500000f


	//   ....[62]....
        /*03ec*/ 	.word	0x0500000f


	//   ....[63]....
        /*03f0*/ 	.word	0x0500000f


	//   ....[64]....
        /*03f4*/ 	.word	0x0500000f


	//   ....[65]....
        /*03f8*/ 	.word	0x0500000f


	//   ....[66]....
        /*03fc*/ 	.word	0x0500000f


	//   ....[67]....
        /*0400*/ 	.word	0x0500000f


	//   ....[68]....
        /*0404*/ 	.word	0x0500000f


	//   ....[69]....
        /*0408*/ 	.word	0x0500000f


	//   ....[70]....
        /*040c*/ 	.word	0x0500000f


	//   ....[71]....
        /*0410*/ 	.word	0x0500000f


	//   ....[72]....
        /*0414*/ 	.word	0x0500000f


	//   ....[73]....
        /*0418*/ 	.word	0x0500000f


	//   ....[74]....
        /*041c*/ 	.word	0x0500000f


	//   ....[75]....
        /*0420*/ 	.word	0x0500000f


	//   ....[76]....
        /*0424*/ 	.word	0x0500000f


	//   ....[77]....
        /*0428*/ 	.word	0x0500000f


	//   ....[78]....
        /*042c*/ 	.word	0x0500000f


	//   ....[79]....
        /*0430*/ 	.word	0x0500000f


	//   ....[80]....
        /*0434*/ 	.word	0x0500000f


	//   ....[81]....
        /*0438*/ 	.word	0x0500000f


	//   ....[82]....
        /*043c*/ 	.word	0x0500000f


	//----- nvinfo : EIATTR_COOP_GROUP_INSTR_OFFSETS
	.align		4
.L_1231:
        /*0440*/ 	.byte	0x04, 0x28
        /*0442*/ 	.short	(.L_1233 - .L_1232)


	//   ....[0]....
.L_1232:
        /*0444*/ 	.word	0x00000070


	//   ....[1]....
        /*0448*/ 	.word	0x000001d0


	//   ....[2]....
        /*044c*/ 	.word	0x00000220


	//   ....[3]....
        /*0450*/ 	.word	0x00000450


	//   ....[4]....
        /*0454*/ 	.word	0x000005b0


	//   ....[5]....
        /*0458*/ 	.word	0x000006d0


	//   ....[6]....
        /*045c*/ 	.word	0x00000830


	//   ....[7]....
        /*0460*/ 	.word	0x00005cd0


	//   ....[8]....
        /*0464*/ 	.word	0x00008bc0


	//   ....[9]....
        /*0468*/ 	.word	0x00008bf0


	//   ....[10]....
        /*046c*/ 	.word	0x00009020


	//   ....[11]....
        /*0470*/ 	.word	0x00009090


	//   ....[12]....
        /*0474*/ 	.word	0x0000a2c0


	//   ....[13]....
        /*0478*/ 	.word	0x0000a2f0


	//   ....[14]....
        /*047c*/ 	.word	0x0000a6b0


	//   ....[15]....
        /*0480*/ 	.word	0x0000a880


	//   ....[16]....
        /*0484*/ 	.word	0x0000bc60


	//   ....[17]....
        /*0488*/ 	.word	0x0000bcc0


	//   ....[18]....
        /*048c*/ 	.word	0x0000bd30


	//   ....[19]....
        /*0490*/ 	.word	0x0000bd50


	//   ....[20]....
        /*0494*/ 	.word	0x0000f020


	//   ....[21]....
        /*0498*/ 	.word	0x0000f1b0


	//   ....[22]....
        /*049c*/ 	.word	0x0000f1e0


	//   ....[23]....
        /*04a0*/ 	.word	0x0000f220


	//   ....[24]....
        /*04a4*/ 	.word	0x0000f280


	//   ....[25]....
        /*04a8*/ 	.word	0x0000f2e0


	//   ....[26]....
        /*04ac*/ 	.word	0x0000f320


	//   ....[27]....
        /*04b0*/ 	.word	0x0000f4d0


	//   ....[28]....
        /*04b4*/ 	.word	0x0000f530


	//   ....[29]....
        /*04b8*/ 	.word	0x0000f570


	//   ....[30]....
        /*04bc*/ 	.word	0x0000f5b0


	//   ....[31]....
        /*04c0*/ 	.word	0x0000f5e0


	//   ....[32]....
        /*04c4*/ 	.word	0x0000f610


	//   ....[33]....
        /*04c8*/ 	.word	0x0000f6a0


	//   ....[34]....
        /*04cc*/ 	.word	0x0000f6d0


	//   ....[35]....
        /*04d0*/ 	.word	0x0000f760


	//   ....[36]....
        /*04d4*/ 	.word	0x00013880


	//   ....[37]....
        /*04d8*/ 	.word	0x00013890


	//   ....[38]....
        /*04dc*/ 	.word	0x000139a0


	//   ....[39]....
        /*04e0*/ 	.word	0x00013a00


	//   ....[40]....
        /*04e4*/ 	.word	0x00013a40


	//   ....[41]....
        /*04e8*/ 	.word	0x00013a80


	//   ....[42]....
        /*04ec*/ 	.word	0x00013ab0


	//   ....[43]....
        /*04f0*/ 	.word	0x00013ae0


	//   ....[44]....
        /*04f4*/ 	.word	0x00013c70


	//   ....[45]....
        /*04f8*/ 	.word	0x00013cd0


	//   ....[46]....
        /*04fc*/ 	.word	0x00013d10


	//   ....[47]....
        /*0500*/ 	.word	0x00013d50


	//   ....[48]....
        /*0504*/ 	.word	0x00013d80


	//   ....[49]....
        /*0508*/ 	.word	0x00013db0


	//   ....[50]....
        /*050c*/ 	.word	0x00013e70


	//   ....[51]....
        /*0510*/ 	.word	0x00013e90


	//   ....[52]....
        /*0514*/ 	.word	0x00013f00


	//   ....[53]....
        /*0518*/ 	.word	0x00014350


	//   ....[54]....
        /*051c*/ 	.word	0x00014790


	//   ....[55]....
        /*0520*/ 	.word	0x00014830


	//   ....[56]....
        /*0524*/ 	.word	0x000148d0


	//   ....[57]....
        /*0528*/ 	.word	0x00014970


	//   ....[58]....
        /*052c*/ 	.word	0x00014a10


	//   ....[59]....
        /*0530*/ 	.word	0x00014b00


	//   ....[60]....
        /*0534*/ 	.word	0x00014ba0


	//   ....[61]....
        /*0538*/ 	.word	0x00014c40


	//   ....[62]....
        /*053c*/ 	.word	0x00014ce0


	//   ....[63]....
        /*0540*/ 	.word	0x00014f40


	//   ....[64]....
        /*0544*/ 	.word	0x00015220


	//   ....[65]....
        /*0548*/ 	.word	0x00015640


	//   ....[66]....
        /*054c*/ 	.word	0x000156d0


	//   ....[67]....
        /*0550*/ 	.word	0x00015770


	//   ....[68]....
        /*0554*/ 	.word	0x00015820


	//   ....[69]....
        /*0558*/ 	.word	0x000158a0


	//   ....[70]....
        /*055c*/ 	.word	0x00015920


	//   ....[71]....
        /*0560*/ 	.word	0x000159a0


	//   ....[72]....
        /*0564*/ 	.word	0x00015a20


	//   ....[73]....
        /*0568*/ 	.word	0x00015ab0


	//   ....[74]....
        /*056c*/ 	.word	0x00015b60


	//   ....[75]....
        /*0570*/ 	.word	0x00015be0


	//   ....[76]....
        /*0574*/ 	.word	0x00015c60


	//   ....[77]....
        /*0578*/ 	.word	0x00015ce0


	//   ....[78]....
        /*057c*/ 	.word	0x00015d60


	//   ....[79]....
        /*0580*/ 	.word	0x00015dd0


	//   ....[80]....
        /*0584*/ 	.word	0x00015e70


	//   ....[81]....
        /*0588*/ 	.word	0x00015f00


	//   ....[82]....
        /*058c*/ 	.word	0x00016020


	//----- nvinfo : EIATTR_REG_RECONFIG
	.align		4
.L_1233:
        /*0590*/ 	.byte	0x01, 0x54
	.zero		2


	//----- nvinfo : EIATTR_SYSCALL_OFFSETS
	.align		4
        /*0594*/ 	.byte	0x04, 0x46
        /*0596*/ 	.short	(.L_1235 - .L_1234)


	//   ....[0]....
.L_1234:
        /*0598*/ 	.word	0x000016e0


	//   ....[1]....
        /*059c*/ 	.word	0x00001830


	//   ....[2]....
        /*05a0*/ 	.word	0x00005e70


	//   ....[3]....
        /*05a4*/ 	.word	0x00006300


	//   ....[4]....
        /*05a8*/ 	.word	0x00011020


	//   ....[5]....
        /*05ac*/ 	.word	0x00011160


	//   ....[6]....
        /*05b0*/ 	.word	0x00011260


	//----- nvinfo : EIATTR_MBARRIER_INSTR_OFFSETS
	.align		4
.L_1235:
        /*05b4*/ 	.byte	0x04, 0x39
        /*05b6*/ 	.short	(.L_1237 - .L_1236)


	//   ....[0]....
.L_1236:
        /*05b8*/ 	.word	0x00000300
        /*05bc*/ 	.word	0x000000ff
        /*05c0*/ 	.word	0x00022800
        /*05c4*/ 	.short	0x0100
        /*05c6*/ 	.byte	0x08
	.zero		1


	//   ....[1]....
        /*05c8*/ 	.word	0x00000310
        /*05cc*/ 	.word	0x000000ff
        /*05d0*/ 	.word	0x00022820
        /*05d4*/ 	.short	0x0100
        /*05d6*/ 	.byte	0x08
	.zero		1


	//   ....[2]....
        /*05d8*/ 	.word	0x00000400
        /*05dc*/ 	.word	0x000000ff
        /*05e0*/ 	.word	0x00022830
        /*05e4*/ 	.short	0x0100
        /*05e6*/ 	.byte	0x08
	.zero		1


	//   ....[3]....
        /*05e8*/ 	.word	0x00000410
        /*05ec*/ 	.word	0x000000ff
        /*05f0*/ 	.word	0x00022840
        /*05f4*/ 	.short	0x0100
        /*05f6*/ 	.byte	0x08
	.zero		1


	//   ....[4]....
        /*05f8*/ 	.word	0x00000420
        /*05fc*/ 	.word	0x000000ff
        /*0600*/ 	.word	0x00022838
        /*0604*/ 	.short	0x0100
        /*0606*/ 	.byte	0x08
	.zero		1


	//   ....[5]....
        /*0608*/ 	.word	0x00000430
        /*060c*/ 	.word	0x000000ff
        /*0610*/ 	.word	0x00022848
        /*0614*/ 	.short	0x0100
        /*0616*/ 	.byte	0x08
	.zero		1


	//   ....[6]....
        /*0618*/ 	.word	0x00000560
        /*061c*/ 	.word	0x000000ff
        /*0620*/ 	.word	0x00022850
        /*0624*/ 	.short	0x0100
        /*0626*/ 	.byte	0x08
	.zero		1


	//   ....[7]....
        /*0628*/ 	.word	0x00000570
        /*062c*/ 	.word	0x000000ff
        /*0630*/ 	.word	0x00022860
        /*0634*/ 	.short	0x0100
        /*0636*/ 	.byte	0x08
	.zero		1


	//   ....[8]....
        /*0638*/ 	.word	0x00000580
        /*063c*/ 	.word	0x000000ff
        /*0640*/ 	.word	0x00022858
        /*0644*/ 	.short	0x0100
        /*0646*/ 	.byte	0x08
	.zero		1


	//   ....[9]....
        /*0648*/ 	.word	0x00000590
        /*064c*/ 	.word	0x000000ff
        /*0650*/ 	.word	0x00022868
        /*0654*/ 	.short	0x0100
        /*0656*/ 	.byte	0x08
	.zero		1


	//   ....[10]....
        /*0658*/ 	.word	0x00000680
        /*065c*/ 	.word	0x000000ff
        /*0660*/ 	.word	0x00022870
        /*0664*/ 	.short	0x0100
        /*0666*/ 	.byte	0x06
	.zero		1


	//   ....[11]....
        /*0668*/ 	.word	0x00000690
        /*066c*/ 	.word	0x000000ff
        /*0670*/ 	.word	0x00022880
        /*0674*/ 	.short	0x0100
        /*0676*/ 	.byte	0x06
	.zero		1


	//   ....[12]....
        /*0678*/ 	.word	0x000006a0
        /*067c*/ 	.word	0x000000ff
        /*0680*/ 	.word	0x00022878
        /*0684*/ 	.short	0x0100
        /*0686*/ 	.byte	0x06
	.zero		1


	//   ....[13]....
        /*0688*/ 	.word	0x000006b0
        /*068c*/ 	.word	0x000000ff
        /*0690*/ 	.word	0x00022888
        /*0694*/ 	.short	0x0100
        /*0696*/ 	.byte	0x06
	.zero		1


	//   ....[14]....
        /*0698*/ 	.word	0x000007e0
        /*069c*/ 	.word	0x000000ff
        /*06a0*/ 	.word	0x00022890
        /*06a4*/ 	.short	0x0100
        /*06a6*/ 	.byte	0x08
	.zero		1


	//   ....[15]....
        /*06a8*/ 	.word	0x000007f0
        /*06ac*/ 	.word	0x000000ff
        /*06b0*/ 	.word	0x000228a0
        /*06b4*/ 	.short	0x0100
        /*06b6*/ 	.byte	0x08
	.zero		1


	//   ....[16]....
        /*06b8*/ 	.word	0x00000800
        /*06bc*/ 	.word	0x000000ff
        /*06c0*/ 	.word	0x00022898
        /*06c4*/ 	.short	0x0100
        /*06c6*/ 	.byte	0x08
	.zero		1


	//   ....[17]....
        /*06c8*/ 	.word	0x00000810
        /*06cc*/ 	.word	0x000000ff
        /*06d0*/ 	.word	0x000228a8
        /*06d4*/ 	.short	0x0100
        /*06d6*/ 	.byte	0x08
	.zero		1


	//   ....[18]....
        /*06d8*/ 	.word	0x00000940
        /*06dc*/ 	.word	0x000000ff
        /*06e0*/ 	.word	0x000228b0
        /*06e4*/ 	.short	0x0100
        /*06e6*/ 	.byte	0x08
	.zero		1


	//   ....[19]....
        /*06e8*/ 	.word	0x00000950
        /*06ec*/ 	.word	0x000000ff
        /*06f0*/ 	.word	0x000228c0
        /*06f4*/ 	.short	0x0100
        /*06f6*/ 	.byte	0x08
	.zero		1


	//   ....[20]....
        /*06f8*/ 	.word	0x00000960
        /*06fc*/ 	.word	0x000000ff
        /*0700*/ 	.word	0x000228b8
        /*0704*/ 	.short	0x0100
        /*0706*/ 	.byte	0x08
	.zero		1


	//   ....[21]....
        /*0708*/ 	.word	0x00000970
        /*070c*/ 	.word	0x000000ff
        /*0710*/ 	.word	0x000228c8
        /*0714*/ 	.short	0x0100
        /*0716*/ 	.byte	0x08
	.zero		1


	//   ....[22]....
        /*0718*/ 	.word	0x00002b10
        /*071c*/ 	.word	0x0000005a
        /*0720*/ 	.word	0x00022890
        /*0724*/ 	.short	0x010a
        /*0726*/ 	.byte	0x3f
	.zero		1


	//   ....[23]....
        /*0728*/ 	.word	0x00003e10
        /*072c*/ 	.word	0x0000005a
        /*0730*/ 	.word	0x00022890
        /*0734*/ 	.short	0x010a
        /*0736*/ 	.byte	0x3f
	.zero		1


	//   ....[24]....
        /*0738*/ 	.word	0x00004f00
        /*073c*/ 	.word	0x0000005a
        /*0740*/ 	.word	0x00022890
        /*0744*/ 	.short	0x010a
        /*0746*/ 	.byte	0x3f
	.zero		1


	//   ....[25]....
        /*0748*/ 	.word	0x00005110
        /*074c*/ 	.word	0x00000004
        /*0750*/ 	.word	0x00000000
        /*0754*/ 	.short	0x0101
        /*0756*/ 	.byte	0x3f
	.zero		1


	//   ....[26]....
        /*0758*/ 	.word	0x00005150
        /*075c*/ 	.word	0x0000005a
        /*0760*/ 	.word	0x000228b0
        /*0764*/ 	.short	0x010a
        /*0766*/ 	.byte	0x3f
	.zero		1


	//   ....[27]....
        /*0768*/ 	.word	0x000057a0
        /*076c*/ 	.word	0x0000005a
        /*0770*/ 	.word	0x00000000
        /*0774*/ 	.short	0x0101
        /*0776*/ 	.byte	0x3f
	.zero		1


	//   ....[28]....
        /*0778*/ 	.word	0x00005f00
        /*077c*/ 	.word	0x00000012
        /*0780*/ 	.word	0x00022800
        /*0784*/ 	.short	0x010a
        /*0786*/ 	.byte	0x3f
	.zero		1


	//   ....[29]....
        /*0788*/ 	.word	0x00005f50
        /*078c*/ 	.word	0x00000012
        /*0790*/ 	.word	0x00022800
        /*0794*/ 	.short	0x010a
        /*0796*/ 	.byte	0x3f
	.zero		1


	//   ....[30]....
        /*0798*/ 	.word	0x000065f0
        /*079c*/ 	.word	0x00000012
        /*07a0*/ 	.word	0x00022800
        /*07a4*/ 	.short	0x010a
        /*07a6*/ 	.byte	0x3f
	.zero		1


	//   ....[31]....
        /*07a8*/ 	.word	0x00007420
        /*07ac*/ 	.word	0x00000012
        /*07b0*/ 	.word	0x00022800
        /*07b4*/ 	.short	0x010a
        /*07b6*/ 	.byte	0x3f
	.zero		1


	//   ....[32]....
        /*07b8*/ 	.word	0x00008210
        /*07bc*/ 	.word	0x0000000d
        /*07c0*/ 	.word	0x00022830
        /*07c4*/ 	.short	0x010a
        /*07c6*/ 	.byte	0x3f
	.zero		1


	//   ....[33]....
        /*07c8*/ 	.word	0x000082b0
        /*07cc*/ 	.word	0x0000000d
        /*07d0*/ 	.word	0x00022830
        /*07d4*/ 	.short	0x010a
        /*07d6*/ 	.byte	0x3f
	.zero		1


	//   ....[34]....
        /*07d8*/ 	.word	0x000094e0
        /*07dc*/ 	.word	0x00000014
        /*07e0*/ 	.word	0x00000000
        /*07e4*/ 	.short	0x0101
        /*07e6*/ 	.byte	0x3f
	.zero		1


	//   ....[35]....
        /*07e8*/ 	.word	0x00009930
        /*07ec*/ 	.word	0x0000000d
        /*07f0*/ 	.word	0x00022850
        /*07f4*/ 	.short	0x010a
        /*07f6*/ 	.byte	0x3f
	.zero		1


	//   ....[36]....
        /*07f8*/ 	.word	0x00009980
        /*07fc*/ 	.word	0x0000000d
        /*0800*/ 	.word	0x00022850
        /*0804*/ 	.short	0x010a
        /*0806*/ 	.byte	0x3f
	.zero		1


	//   ....[37]....
        /*0808*/ 	.word	0x00009d50
        /*080c*/ 	.word	0x0000000d
        /*0810*/ 	.word	0x00000000
        /*0814*/ 	.short	0x0101
        /*0816*/ 	.byte	0x3f
	.zero		1


	//   ....[38]....
        /*0818*/ 	.word	0x00009e60
        /*081c*/ 	.word	0x0000000e
        /*0820*/ 	.word	0x00022830
        /*0824*/ 	.short	0x010a
        /*0826*/ 	.byte	0x3f
	.zero		1


	//   ....[39]....
        /*0828*/ 	.word	0x00009ec0
        /*082c*/ 	.word	0x0000000e
        /*0830*/ 	.word	0x00022830
        /*0834*/ 	.short	0x010a
        /*0836*/ 	.byte	0x3f
	.zero		1


	//   ....[40]....
        /*0838*/ 	.word	0x0000ac50
        /*083c*/ 	.word	0x0000009a
        /*0840*/ 	.word	0x00000000
        /*0844*/ 	.short	0x0101
        /*0846*/ 	.byte	0x3f
	.zero		1


	//   ....[41]....
        /*0848*/ 	.word	0x0000b830
        /*084c*/ 	.word	0x0000000e
        /*0850*/ 	.word	0x00022850
        /*0854*/ 	.short	0x010a
        /*0856*/ 	.byte	0x3f
	.zero		1


	//   ....[42]....
        /*0858*/ 	.word	0x0000b880
        /*085c*/ 	.word	0x0000000e
        /*0860*/ 	.word	0x00022850
        /*0864*/ 	.short	0x010a
        /*0866*/ 	.byte	0x3f
	.zero		1


	//   ....[43]....
        /*0868*/ 	.word	0x0000bc30
        /*086c*/ 	.word	0x0000000e
        /*0870*/ 	.word	0x00000000
        /*0874*/ 	.short	0x0101
        /*0876*/ 	.byte	0x3f
	.zero		1


	//   ....[44]....
        /*0878*/ 	.word	0x0000dd50
        /*087c*/ 	.word	0x00000000
        /*0880*/ 	.word	0x00000000
        /*0884*/ 	.short	0x0101
        /*0886*/ 	.byte	0x3f
	.zero		1


	//   ....[45]....
        /*0888*/ 	.word	0x00010190
        /*088c*/ 	.word	0x00000005
        /*0890*/ 	.word	0x00022820
        /*0894*/ 	.short	0x010a
        /*0896*/ 	.byte	0x3f
	.zero		1


	//   ....[46]....
        /*0898*/ 	.word	0x00010220
        /*089c*/ 	.word	0x00000006
        /*08a0*/ 	.word	0x000228a0
        /*08a4*/ 	.short	0x010a
        /*08a6*/ 	.byte	0x3f
	.zero		1


	//   ....[47]....
        /*08a8*/ 	.word	0x00010400
        /*08ac*/ 	.word	0x00000006
        /*08b0*/ 	.word	0x000228c0
        /*08b4*/ 	.short	0x010a
        /*08b6*/ 	.byte	0x3f
	.zero		1


	//   ....[48]....
        /*08b8*/ 	.word	0x00010810
        /*08bc*/ 	.word	0x00000007
        /*08c0*/ 	.word	0x000228a0
        /*08c4*/ 	.short	0x010a
        /*08c6*/ 	.byte	0x3f
	.zero		1


	//   ....[49]....
        /*08c8*/ 	.word	0x000109d0
        /*08cc*/ 	.word	0x00000007
        /*08d0*/ 	.word	0x000228c0
        /*08d4*/ 	.short	0x010a
        /*08d6*/ 	.byte	0x3f
	.zero		1


	//   ....[50]....
        /*08d8*/ 	.word	0x000117c0
        /*08dc*/ 	.word	0x00000005
        /*08e0*/ 	.word	0x00022840
        /*08e4*/ 	.short	0x010a
        /*08e6*/ 	.byte	0x3f
	.zero		1


	//   ....[51]....
        /*08e8*/ 	.word	0x00011bc0
        /*08ec*/ 	.word	0x00000007
        /*08f0*/ 	.word	0x00022820
        /*08f4*/ 	.short	0x010a
        /*08f6*/ 	.byte	0x3f
	.zero		1


	//   ....[52]....
        /*08f8*/ 	.word	0x00011c80
        /*08fc*/ 	.word	0x00000002
        /*0900*/ 	.word	0x00022860
        /*0904*/ 	.short	0x010a
        /*0906*/ 	.byte	0x3f
	.zero		1


	//   ....[53]....
        /*0908*/ 	.word	0x000122f0
        /*090c*/ 	.word	0x00000002
        /*0910*/ 	.word	0x00022840
        /*0914*/ 	.short	0x010a
        /*0916*/ 	.byte	0x3f
	.zero		1


	//   ....[54]....
        /*0918*/ 	.word	0x00012500
        /*091c*/ 	.word	0x00000002
        /*0920*/ 	.word	0x00022860
        /*0924*/ 	.short	0x010a
        /*0926*/ 	.byte	0x3f
	.zero		1


	//   ....[55]....
        /*0928*/ 	.word	0x00012a80
        /*092c*/ 	.word	0x00000003
        /*0930*/ 	.word	0x00022840
        /*0934*/ 	.short	0x010a
        /*0936*/ 	.byte	0x3f
	.zero		1


	//   ....[56]....
        /*0938*/ 	.word	0x00012c80
        /*093c*/ 	.word	0x00000003
        /*0940*/ 	.word	0x00022860
        /*0944*/ 	.short	0x010a
        /*0946*/ 	.byte	0x3f
	.zero		1


	//   ....[57]....
        /*0948*/ 	.word	0x00013180
        /*094c*/ 	.word	0x00000003
        /*0950*/ 	.word	0x00022840
        /*0954*/ 	.short	0x010a
        /*0956*/ 	.byte	0x3f
	.zero		1


	//   ....[58]....
        /*0958*/ 	.word	0x00013390
        /*095c*/ 	.word	0x00000003
        /*0960*/ 	.word	0x00022860
        /*0964*/ 	.short	0x010a
        /*0966*/ 	.byte	0x3f
	.zero		1


	//   ....[59]....
        /*0968*/ 	.word	0x000142d0
        /*096c*/ 	.word	0x00000000
        /*0970*/ 	.word	0x00022820
        /*0974*/ 	.short	0x010a
        /*0976*/ 	.byte	0x3f
	.zero		1


	//   ....[60]....
        /*0978*/ 	.word	0x00014480
        /*097c*/ 	.word	0x00000006
        /*0980*/ 	.word	0x00000000
        /*0984*/ 	.short	0x010a
        /*0986*/ 	.byte	0x3f
	.zero		1


	//   ....[61]....
        /*0988*/ 	.word	0x000144f0
        /*098c*/ 	.word	0x00000007
        /*0990*/ 	.word	0x00000000
        /*0994*/ 	.short	0x010a
        /*0996*/ 	.byte	0x3f
	.zero		1


	//   ....[62]....
        /*0998*/ 	.word	0x00014560
        /*099c*/ 	.word	0x00000004
        /*09a0*/ 	.word	0x00000000
        /*09a4*/ 	.short	0x010a
        /*09a6*/ 	.byte	0x3f
	.zero		1


	//   ....[63]....
        /*09a8*/ 	.word	0x00014590
        /*09ac*/ 	.word	0x00000003
        /*09b0*/ 	.word	0x00000000
        /*09b4*/ 	.short	0x010a
        /*09b6*/ 	.byte	0x3f
	.zero		1


	//   ....[64]....
        /*09b8*/ 	.word	0x000145f0
        /*09bc*/ 	.word	0x0000005a
        /*09c0*/ 	.word	0x00022890
        /*09c4*/ 	.short	0x010a
        /*09c6*/ 	.byte	0x3f
	.zero		1


	//   ....[65]....
        /*09c8*/ 	.word	0x00014640
        /*09cc*/ 	.word	0x0000005a
        /*09d0*/ 	.word	0x00022890
        /*09d4*/ 	.short	0x010a
        /*09d6*/ 	.byte	0x3f
	.zero		1


	//   ....[66]....
        /*09d8*/ 	.word	0x00014690
        /*09dc*/ 	.word	0x0000005a
        /*09e0*/ 	.word	0x00022890
        /*09e4*/ 	.short	0x010a
        /*09e6*/ 	.byte	0x3f
	.zero		1


	//   ....[67]....
        /*09e8*/ 	.word	0x000146e0
        /*09ec*/ 	.word	0x0000005a
        /*09f0*/ 	.word	0x000228b0
        /*09f4*/ 	.short	0x010a
        /*09f6*/ 	.byte	0x3f
	.zero		1


	//   ....[68]....
        /*09f8*/ 	.word	0x00014a50
        /*09fc*/ 	.word	0x00000012
        /*0a00*/ 	.word	0x00022800
        /*0a04*/ 	.short	0x010a
        /*0a06*/ 	.byte	0x3f
	.zero		1


	//   ....[69]....
        /*0a08*/ 	.word	0x00014d20
        /*0a0c*/ 	.word	0x00000012
        /*0a10*/ 	.word	0x00022800
        /*0a14*/ 	.short	0x010a
        /*0a16*/ 	.byte	0x3f
	.zero		1


	//   ....[70]....
        /*0a18*/ 	.word	0x00014d70
        /*0a1c*/ 	.word	0x0000000d
        /*0a20*/ 	.word	0x00022830
        /*0a24*/ 	.short	0x010a
        /*0a26*/ 	.byte	0x3f
	.zero		1


	//   ....[71]....
        /*0a28*/ 	.word	0x00014dc0
        /*0a2c*/ 	.word	0x0000000d
        /*0a30*/ 	.word	0x00022850
        /*0a34*/ 	.short	0x010a
        /*0a36*/ 	.byte	0x3f
	.zero		1


	//   ....[72]....
        /*0a38*/ 	.word	0x00014e10
        /*0a3c*/ 	.word	0x0000000e
        /*0a40*/ 	.word	0x00022830
        /*0a44*/ 	.short	0x010a
        /*0a46*/ 	.byte	0x3f
	.zero		1


	//   ....[73]....
        /*0a48*/ 	.word	0x00014e60
        /*0a4c*/ 	.word	0x0000000e
        /*0a50*/ 	.word	0x00022850
        /*0a54*/ 	.short	0x010a
        /*0a56*/ 	.byte	0x3f
	.zero		1


	//   ....[74]....
        /*0a58*/ 	.word	0x00015000
        /*0a5c*/ 	.word	0x00000005
        /*0a60*/ 	.word	0x00022820
        /*0a64*/ 	.short	0x010a
        /*0a66*/ 	.byte	0x3f
	.zero		1


	//   ....[75]....
        /*0a68*/ 	.word	0x00015050
        /*0a6c*/ 	.word	0x00000006
        /*0a70*/ 	.word	0x000228a0
        /*0a74*/ 	.short	0x010a
        /*0a76*/ 	.byte	0x3f
	.zero		1


	//   ....[76]....
        /*0a78*/ 	.word	0x000150a0
        /*0a7c*/ 	.word	0x00000006
        /*0a80*/ 	.word	0x000228c0
        /*0a84*/ 	.short	0x010a
        /*0a86*/ 	.byte	0x3f
	.zero		1


	//   ....[77]....
        /*0a88*/ 	.word	0x000150f0
        /*0a8c*/ 	.word	0x00000007
        /*0a90*/ 	.word	0x000228a0
        /*0a94*/ 	.short	0x010a
        /*0a96*/ 	.byte	0x3f
	.zero		1


	//   ....[78]....
        /*0a98*/ 	.word	0x00015140
        /*0a9c*/ 	.word	0x00000007
        /*0aa0*/ 	.word	0x000228c0
        /*0aa4*/ 	.short	0x010a
        /*0aa6*/ 	.byte	0x3f
	.zero		1


	//   ....[79]....
        /*0aa8*/ 	.word	0x000152e0
        /*0aac*/ 	.word	0x00000005
        /*0ab0*/ 	.word	0x00022840
        /*0ab4*/ 	.short	0x010a
        /*0ab6*/ 	.byte	0x3f
	.zero		1


	//   ....[80]....
        /*0ab8*/ 	.word	0x00015360
        /*0abc*/ 	.word	0x00000005
        /*0ac0*/ 	.word	0x00022820
        /*0ac4*/ 	.short	0x010a
        /*0ac6*/ 	.byte	0x3f
	.zero		1


	//   ....[81]....
        /*0ac8*/ 	.word	0x000153b0
        /*0acc*/ 	.word	0x00000002
        /*0ad0*/ 	.word	0x00022860
        /*0ad4*/ 	.short	0x010a
        /*0ad6*/ 	.byte	0x3f
	.zero		1


	//   ....[82]....
        /*0ad8*/ 	.word	0x00015400
        /*0adc*/ 	.word	0x00000002
        /*0ae0*/ 	.word	0x00022840
        /*0ae4*/ 	.short	0x010a
        /*0ae6*/ 	.byte	0x3f
	.zero		1


	//   ....[83]....
        /*0ae8*/ 	.word	0x00015450
        /*0aec*/ 	.word	0x00000002
        /*0af0*/ 	.word	0x00022860
        /*0af4*/ 	.short	0x010a
        /*0af6*/ 	.byte	0x3f
	.zero		1


	//   ....[84]....
        /*0af8*/ 	.word	0x000154a0
        /*0afc*/ 	.word	0x00000003
        /*0b00*/ 	.word	0x00022840
        /*0b04*/ 	.short	0x010a
        /*0b06*/ 	.byte	0x3f
	.zero		1


	//   ....[85]....
        /*0b08*/ 	.word	0x000154f0
        /*0b0c*/ 	.word	0x00000003
        /*0b10*/ 	.word	0x00022860
        /*0b14*/ 	.short	0x010a
        /*0b16*/ 	.byte	0x3f
	.zero		1


	//   ....[86]....
        /*0b18*/ 	.word	0x00015540
        /*0b1c*/ 	.word	0x00000003
        /*0b20*/ 	.word	0x00022840
        /*0b24*/ 	.short	0x010a
        /*0b26*/ 	.byte	0x3f
	.zero		1


	//   ....[87]....
        /*0b28*/ 	.word	0x00015590
        /*0b2c*/ 	.word	0x00000003
        /*0b30*/ 	.word	0x00022860
        /*0b34*/ 	.short	0x010a
        /*0b36*/ 	.byte	0x3f
	.zero		1


	//   ....[88]....
        /*0b38*/ 	.word	0x00015f40
        /*0b3c*/ 	.word	0x00000000
        /*0b40*/ 	.word	0x00022820
        /*0b44*/ 	.short	0x010a
        /*0b46*/ 	.byte	0x3f
	.zero		1


	//   ....[89]....
        /*0b48*/ 	.word	0x000160e0
        /*0b4c*/ 	.word	0x00000006
        /*0b50*/ 	.word	0x00000000
        /*0b54*/ 	.short	0x010a
        /*0b56*/ 	.byte	0x3f
	.zero		1


	//   ....[90]....
        /*0b58*/ 	.word	0x00016130
        /*0b5c*/ 	.word	0x00000007
        /*0b60*/ 	.word	0x00000000
        /*0b64*/ 	.short	0x010a
        /*0b66*/ 	.byte	0x3f
	.zero		1


	//   ....[91]....
        /*0b68*/ 	.word	0x00016180
        /*0b6c*/ 	.word	0x00000004
        /*0b70*/ 	.word	0x00000000
        /*0b74*/ 	.short	0x010a
        /*0b76*/ 	.byte	0x3f
	.zero		1


	//----- nvinfo : EIATTR_NUM_MBARRIERS
	.align		4
.L_1237:
        /*0b78*/ 	.byte	0x03, 0x38
        /*0b7a*/ 	.short	0x0016


	//----- nvinfo : EIATTR_EXIT_INSTR_OFFSETS
	.align		4
        /*0b7c*/ 	.byte	0x04, 0x1c
        /*0b7e*/ 	.short	(.L_1239 - .L_1238)


	//   ....[0]....
.L_1238:
        /*0b80*/ 	.word	0x000145e0


	//----- nvinfo : EIATTR_MAX_THREADS
	.align		4
.L_1239:
        /*0b84*/ 	.byte	0x04, 0x05
        /*0b86*/ 	.short	(.L_1241 - .L_1240)
.L_1240:
        /*0b88*/ 	.word	0x00000180
        /*0b8c*/ 	.word	0x00000001
        /*0b90*/ 	.word	0x00000001


	//----- nvinfo : EIATTR_CRS_STACK_SIZE
	.align		4
.L_1241:
        /*0b94*/ 	.byte	0x04, 0x1e
        /*0b96*/ 	.short	(.L_1243 - .L_1242)
.L_1242:
        /*0b98*/ 	.word	0x00000000


	//----- nvinfo : EIATTR_CBANK_PARAM_SIZE
	.align		4
.L_1243:
        /*0b9c*/ 	.byte	0x03, 0x19
        /*0b9e*/ 	.short	0x0a70


	//----- nvinfo : EIATTR_PARAM_CBANK
	.align		4
        /*0ba0*/ 	.byte	0x04, 0x0a
        /*0ba2*/ 	.short	(.L_1245 - .L_1244)
	.align		4
.L_1244:
        /*0ba4*/ 	.word	index@(.nv.constant0._ZN7cutlass13device_kernelIN5flash11enable_sm90INS1_16FlashAttnFwdSm90INS1_25CollectiveMainloopFwdSm90ILi2EN4cute5tupleIJNS5_1CILi1EEES8_S8_EEENS6_IJNS7_ILi128EEENS7_ILi96EEENS7_ILi64EEEEEELi256ENS_10bfloat16_tEfNS_4arch4Sm90ELb0ELb0ELb0ELb1ELb0ELb1ELb0ELb1ELb0ELb0ELb0ELb0EEENS1_21CollectiveEpilogueFwdINS6_IJSA_NS7_ILi256EEESB_EEES9_SE_SG_Li256ELb1ELb0ELb0ELb0EEENS1_36VarlenDynamicPersistentTileSchedulerILi128ELi96ELi256ELi32ELb0ELb0ELb1ELb0ELb1ELb1EEEEEEEEEvNT_6ParamsE)
        /*0ba8*/ 	.short	0x0210
        /*0baa*/ 	.short	0x0a70


	//----- nvinfo : EIATTR_SW_WAR
	.align		4
.L_1245:
        /*0bac*/ 	.byte	0x04, 0x36
        /*0bae*/ 	.short	(.L_1247 - .L_1246)
.L_1246:
        /*0bb0*/ 	.word	0x00000008
.L_1247:


//--------------------- .nv.info._ZN7cutlass13device_kernelIN5flash11enable_sm90INS1_16FlashAttnFwdSm90INS1_25CollectiveMainloopFwdSm90ILi2EN4cute5tupleIJNS5_1CILi1EEES8_S8_EEENS6_IJNS7_ILi128EEENS7_ILi96EEENS7_ILi64EEEEEELi256ENS_10bfloat16_tEfNS_4arch4Sm90ELb0ELb0ELb0ELb1ELb0ELb0ELb1ELb1ELb0ELb0ELb0ELb0EEENS1_21CollectiveEpilogueFwdINS6_IJSA_NS7_ILi256EEESB_EEES9_SE_SG_Li256ELb1ELb0ELb0ELb0EEENS1_36VarlenDynamicPersistentTileSchedulerILi128ELi96ELi256ELi32ELb0ELb0ELb1ELb0ELb1ELb1EEEEEEEEEvNT_6ParamsE --------------------------
	.section	.nv.info._ZN7cutlass13device_kernelIN5flash11enable_sm90INS1_16FlashAttnFwdSm90INS1_25CollectiveMainloopFwdSm90ILi2EN4cute5tupleIJNS5_1CILi1EEES8_S8_EEENS6_IJNS7_ILi128EEENS7_ILi96EEENS7_ILi64EEEEEELi256ENS_10bfloat16_tEfNS_4arch4Sm90ELb0ELb0ELb0ELb1ELb0ELb0ELb1ELb1ELb0ELb0ELb0ELb0EEENS1_21CollectiveEpilogueFwdINS6_IJSA_NS7_ILi256EEESB_EEES9_SE_SG_Li256ELb1ELb0ELb0ELb0EEENS1_36VarlenDynamicPersistentTileSchedulerILi128ELi96ELi256ELi32ELb0ELb0ELb1ELb0ELb1ELb1EEEEEEEEEvNT_6ParamsE,"",@"SHT_CUDA_INFO"
	.sectionflags	@""
	.align	4


	//----- nvinfo : EIATTR_CUDA_API_VERSION
	.align		4
        /*0000*/ 	.byte	0x04, 0x37
        /*0002*/ 	.short	(.L_1249 - .L_1248)
.L_1248:
        /*0004*/ 	.word	0x00000082


	//----- nvinfo : EIATTR_KPARAM_INFO
	.align		4
.L_1249:
        /*0008*/ 	.byte	0x04, 0x17
        /*000a*/ 	.short	(.L_1251 - .L_1250)
.L_1250:
        /*000c*/ 	.word	0x00000000
        /*0010*/ 	.short	0x0000
        /*0012*/ 	.short	0x0070
        /*0014*/ 	.byte	0x00, 0xf0, 0x01, 0x2c


	//----- nvinfo : EIATTR_SPARSE_MMA_MASK
	.align		4
.L_1251:
        /*0018*/ 	.byte	0x03, 0x50
        /*001a*/ 	.short	0x0000


	//----- nvinfo : EIATTR_MAXREG_COUNT
	.align		4
        /*001c*/ 	.byte	0x03, 0x1b
        /*001e*/ 	.short	0x00a8


	//----- nvinfo : EIATTR_NUM_BARRIERS
	.align		4
        /*0020*/ 	.byte	0x02, 0x4c
        /*0022*/ 	.byte	0x10
	.zero		1


	//----- nvinfo : EIATTR_EXTERNS
	.align		4
        /*0024*/ 	.byte	0x04, 0x0f
        /*0026*/ 	.short	(.L_1253 - .L_1252)


	//   ....[0]....
	.align		4
.L_1252:
        /*0028*/ 	.word	index@(__assertfail)


	//----- nvinfo : EIATTR_ANNOTATIONS
	.align		4
.L_1253:
        /*002c*/ 	.byte	0x04, 0x55
        /*002e*/ 	.short	(.L_1255 - .L_1254)


	//   ....[0]....
.L_1254:
        /* <DEDUP_REMOVED lines=30> */


	//----- nvinfo : EIATTR_MERCURY_ISA_VERSION
	.align		4
.L_1255:
        /*0200*/ 	.byte	0x03, 0x5f
        /*0202*/ 	.short	0x0101


	//----- nvinfo : EIATTR_UNUSED_LOAD_BYTE_OFFSET
	.align		4
        /*0204*/ 	.byte	0x04, 0x44
        /*0206*/ 	.short	(.L_1257 - .L_1256)


	//   ....[0]....
.L_1256:
        /*0208*/ 	.word	0x00000ae0
        /*020c*/ 	.word	0x0000fff0


	//   ....[1]....
        /*0210*/ 	.word	0x00006a80
        /*0214*/ 	.word	0x0000fff0


	//----- nvinfo : EIATTR_INT_WARP_WIDE_INSTR_OFFSETS
	.align		4
.L_1257:
        /*0218*/ 	.byte	0x04, 0x31
        /*021a*/ 	.short	(.L_1259 - .L_1258)


	//   ....[0]....
.L_1258:
        /*021c*/ 	.word	0x00000190


	//   ....[1]....
        /*0220*/ 	.word	0x000001d0


	//   ....[2]....
        /*0224*/ 	.word	0x00000240


	//   ....[3]....
        /*0228*/ 	.word	0x00000250


	//   ....[4]....
        /*022c*/ 	.word	0x0000a460


	//   ....[5]....
        /*0230*/ 	.word	0x0000a4f0


	//   ....[6]....
        /*0234*/ 	.word	0x0000a980


	//   ....[7]....
        /*0238*/ 	.word	0x0000a9b0


	//   ....[8]....
        /*023c*/ 	.word	0x0000cfd0


	//   ....[9]....
        /*0240*/ 	.word	0x0000d060


	//----- nvinfo : EIATTR_COOP_GROUP_MASK_REGIDS
	.align		4
.L_1259:
        /*0244*/ 	.byte	0x04, 0x29
        /*0246*/ 	.short	(.L_1261 - .L_1260)


	//   ....[0]....
.L_1260:
        /*0248*/ 	.word	0xffffffff


	//   ....[1]....
        /*024c*/ 	.word	0xffffffff


	//   ....[2]....
        /*0250*/ 	.word	0xffffffff


	//   ....[3]....
        /*0254*/ 	.word	0xffffffff


	//   ....[4]....
        /*0258*/ 	.word	0xffffffff


	//   ....[5]....
        /*025c*/ 	.word	0xffffffff


	//   ....[6]....
        /*0260*/ 	.word	0xffffffff


	//   ....[7]....
        /*0264*/ 	.word	0xffffffff


	//   ....[8]....
        /*0268*/ 	.word	0xffffffff


	//   ....[9]....
        /*026c*/ 	.word	0xffffffff


	//   ....[10]....
        /*0270*/ 	.word	0xffffffff


	//   ....[11]....
        /*0274*/ 	.word	0xffffffff


	//   ....[12]....
        /*0278*/ 	.word	0xffffffff


	//   ....[13]....
        /*027c*/ 	.word	0xffffffff


	//   ....[14]....
        /*0280*/ 	.word	0xffffffff


	//   ....[15]....
        /*0284*/ 	.word	0xffffffff


	//   ....[16]....
        /*0288*/ 	.word	0xffffffff


	//   ....[17]....
        /*028c*/ 	.word	0xffffffff


	//   ....[18]....
        /*0290*/ 	.word	0xffffffff


	//   ....[19]....
        /*0294*/ 	.word	0xffffffff


	//   ....[20]....
        /*0298*/ 	.word	0xffffffff


	//   ....[21]....
        /*029c*/ 	.word	0xffffffff


	//   ....[22]....
        /*02a0*/ 	.word	0xffffffff


	//   ....[23]....
        /*02a4*/ 	.word	0xffffffff


	//   ....[24]....
        /*02a8*/ 	.word	0xffffffff


	//   ....[25]....
        /*02ac*/ 	.word	0xffffffff


	//   ....[26]....
        /*02b0*/ 	.word	0xffffffff


	//   ....[27]....
        /*02b4*/ 	.word	0xffffffff


	//   ....[28]....
        /*02b8*/ 	.word	0xffffffff


	//   ....[29]....
        /*02bc*/ 	.word	0xffffffff


	//   ....[30]....
        /*02c0*/ 	.word	0xffffffff


	//   ....[31]....
        /*02c4*/ 	.word	0xffffffff


	//   ....[32]....
        /*02c8*/ 	.word	0xffffffff


	//   ....[33]....
        /*02cc*/ 	.word	0xffffffff


	//   ....[34]....
        /*02d0*/ 	.word	0xffffffff


	//   ....[35]....
        /*02d4*/ 	.word	0xffffffff


	//   ....[36]....
        /*02d8*/ 	.word	0xffffffff


	//   ....[37]....
        /*02dc*/ 	.word	0xffffffff


	//   ....[38]....
        /*02e0*/ 	.word	0xffffffff


	//   ....[39]....
        /*02e4*/ 	.word	0xffffffff


	//   ....[40]....
        /*02e8*/ 	.word	0xffffffff


	//   ....[41]....
        /*02ec*/ 	.word	0xffffffff


	//   ....[42]....
        /*02f0*/ 	.word	0xffffffff


	//   ....[43]....
        /*02f4*/ 	.word	0xffffffff


	//   ....[44]....
        /*02f8*/ 	.word	0xffffffff


	//   ....[45]....
        /*02fc*/ 	.word	0xffffffff


	//   ....[46]....
        /*0300*/ 	.word	0xffffffff


	//   ....[47]....
        /*0304*/ 	.word	0xffffffff


	//   ....[48]....
        /*0308*/ 	.word	0xffffffff


	//   ....[49]....
        /*030c*/ 	.word	0xffffffff


	//   ....[50]....
        /*0310*/ 	.word	0xffffffff


	//   ....[51]....
        /*0314*/ 	.word	0xffffffff


	//   ....[52]....
        /*0318*/ 	.word	0xffffffff


	//   ....[53]....
        /*031c*/ 	.word	0xffffffff


	//   ....[54]....
        /*0320*/ 	.word	0x0500000f


	//   ....[55]....
        /*0324*/ 	.word	0x0500000f


	//   ....[56]....
        /*0328*/ 	.word	0x0500000f


	//   ....[57]....
        /*032c*/ 	.word	0x0500000f


	//   ....[58]....
        /*0330*/ 	.word	0x0500000f


	//   ....[59]....
        /*0334*/ 	.word	0x0500000f


	//   ....[60]....
        /*0338*/ 	.word	0x0500000f


	//   ....[61]....
        /*033c*/ 	.word	0x0500000f


	//   ....[62]....
        /*0340*/ 	.word	0x0500000f


	//   ....[63]....
        /*0344*/ 	.word	0x0500000f


	//   ....[64]....
        /*0348*/ 	.word	0x0500000f


	//   ....[65]....
        /*034c*/ 	.word	0x0500000f


	//   ....[66]....
        /*0350*/ 	.word	0x0500000f


	//   ....[67]....
        /*0354*/ 	.word	0x0500000f


	//   ....[68]....
        /*0358*/ 	.word	0x0500000f


	//   ....[69]....
        /*035c*/ 	.word	0x0500000f


	//   ....[70]....
        /*0360*/ 	.word	0x0500000f


	//   ....[71]....
        /*0364*/ 	.word	0x0500000f


	//   ....[72]....
        /*0368*/ 	.word	0x0500000f


	//----- nvinfo : EIATTR_COOP_GROUP_INSTR_OFFSETS
	.align		4
.L_1261:
        /*036c*/ 	.byte	0x04, 0x28
        /*036e*/ 	.short	(.L_1263 - .L_1262)


	//   ....[0]....
.L_1262:
        /*0370*/ 	.word	0x00000070


	//   ....[1]....
        /*0374*/ 	.word	0x000001a0


	//   ....[2]....
        /*0378*/ 	.word	0x000001f0


	//   ....[3]....
        /*037c*/ 	.word	0x00000440


	//   ....[4]....
        /*0380*/ 	.word	0x000005a0


	//   ....[5]....
        /*0384*/ 	.word	0x000006c0


	//   ....[6]....
        /*0388*/ 	.word	0x00000820


	//   ....[7]....
        /*038c*/ 	.word	0x000016a0


	//   ....[8]....
        /*0390*/ 	.word	0x00002ed0


	//   ....[9]....
        /*0394*/ 	.word	0x00002f00


	//   ....[10]....
        /*0398*/ 	.word	0x00002f20


	//   ....[11]....
        /*039c*/ 	.word	0x00002f40


	//   ....[12]....
        /*03a0*/ 	.word	0x00004950


	//   ....[13]....
        /*03a4*/ 	.word	0x000049b0


	//   ....[14]....
        /*03a8*/ 	.word	0x000049d0


	//   ....[15]....
        /*03ac*/ 	.word	0x000049f0


	//   ....[16]....
        /*03b0*/ 	.word	0x00005fe0


	//   ....[17]....
        /*03b4*/ 	.word	0x00006020


	//   ....[18]....
        /*03b8*/ 	.word	0x000060f0


	//   ....[19]....
        /*03bc*/ 	.word	0x00006140


	//   ....[20]....
        /*03c0*/ 	.word	0x000095d0


	//   ....[21]....
        /*03c4*/ 	.word	0x00009760


	//   ....[22]....
        /*03c8*/ 	.word	0x00009790


	//   ....[23]....
        /*03cc*/ 	.word	0x000097d0


	//   ....[24]....
        /*03d0*/ 	.word	0x00009830


	//   ....[25]....
        /*03d4*/ 	.word	0x00009890


	//   ....[26]....
        /*03d8*/ 	.word	0x000098d0


	//   ....[27]....
        /*03dc*/ 	.word	0x00009a80


	//   ....[28]....
        /*03e0*/ 	.word	0x00009ae0


	//   ....[29]....
        /*03e4*/ 	.word	0x00009b20


	//   ....[30]....
        /*03e8*/ 	.word	0x00009b60


	//   ....[31]....
        /*03ec*/ 	.word	0x00009b90


	//   ....[32]....
        /*03f0*/ 	.word	0x00009bc0


	//   ....[33]....
        /*03f4*/ 	.word	0x00009c50


	//   ....[34]....
        /*03f8*/ 	.word	0x00009c80


	//   ....[35]....
        /*03fc*/ 	.word	0x00009d10


	//   ....[36]....
        /*0400*/ 	.word	0x0000d0f0


	//   ....[37]....
        /*0404*/ 	.word	0x0000d100


	//   ....[38]....
        /*0408*/ 	.word	0x0000d210


	//   ....[39]....
        /*040c*/ 	.word	0x0000d270


	//   ....[40]....
        /*0410*/ 	.word	0x0000d2b0


	//   ....[41]....
        /*0414*/ 	.word	0x0000d2f0


	//   ....[42]....
        /*0418*/ 	.word	0x0000d320


	//   ....[43]....
        /*041c*/ 	.word	0x0000d350


	//   ....[44]....
        /*0420*/ 	.word	0x0000d4e0


	//   ....[45]....
        /*0424*/ 	.word	0x0000d540


	//   ....[46]....
        /*0428*/ 	.word	0x0000d580


	//   ....[47]....
        /*042c*/ 	.word	0x0000d5c0


	//   ....[48]....
        /*0430*/ 	.word	0x0000d5f0


	//   ....[49]....
        /*0434*/ 	.word	0x0000d620


	//   ....[50]....
        /*0438*/ 	.word	0x0000d6e0


	//   ....[51]....
        /*043c*/ 	.word	0x0000d700


	//   ....[52]....
        /*0440*/ 	.word	0x0000d770


	//   ....[53]....
        /*0444*/ 	.word	0x0000dba0


	//   ....[54]....
        /*0448*/ 	.word	0x0000e100


	//   ....[55]....
        /*044c*/ 	.word	0x0000e520


	//   ....[56]....
        /*0450*/ 	.word	0x0000e5b0


	//   ....[57]....
        /*0454*/ 	.word	0x0000e650


	//   ....[58]....
        /*0458*/ 	.word	0x0000e700


	//   ....[59]....
        /*045c*/ 	.word	0x0000e780


	//   ....[60]....
        /*0460*/ 	.word	0x0000e800


	//   ....[61]....
        /*0464*/ 	.word	0x0000e880


	//   ....[62]....
        /*0468*/ 	.word	0x0000e900


	//   ....[63]....
        /*046c*/ 	.word	0x0000e990


	//   ....[64]....
        /*0470*/ 	.word	0x0000ea40


	//   ....[65]....
        /*0474*/ 	.word	0x0000eac0


	//   ....[66]....
        /*0478*/ 	.word	0x0000eb40


	//   ....[67]....
        /*047c*/ 	.word	0x0000ebc0


	//   ....[68]....
        /*0480*/ 	.word	0x0000ec40


	//   ....[69]....
        /*0484*/ 	.word	0x0000ecb0


	//   ....[70]....
        /*0488*/ 	.word	0x0000ed50


	//   ....[71]....
        /*048c*/ 	.word	0x0000ede0


	//   ....[72]....
        /*0490*/ 	.word	0x0000ef00


	//----- nvinfo : EIATTR_REG_RECONFIG
	.align		4
.L_1263:
        /*0494*/ 	.byte	0x01, 0x54
	.zero		2


	//----- nvinfo : EIATTR_SYSCALL_OFFSETS
	.align		4
        /*0498*/ 	.byte	0x04, 0x46
        /*049a*/ 	.short	(.L_1265 - .L_1264)


	//   ....[0]....
.L_1264:
        /*049c*/ 	.word	0x00001810


	//   ....[1]....
        /*04a0*/ 	.word	0x0000a680


	//   ....[2]....
        /*04a4*/ 	.word	0x0000a7c0


	//   ....[3]....
        /*04a8*/ 	.word	0x0000a8c0


	//----- nvinfo : EIATTR_MBARRIER_INSTR_OFFSETS
	.align		4
.L_1265:
        /*04ac*/ 	.byte	0x04, 0x39
        /*04ae*/ 	.short	(.L_1267 - .L_1266)


	//   ....[0]....
.L_1266:
        /*04b0*/ 	.word	0x000002e0
        /*04b4*/ 	.word	0x000000ff
        /*04b8*/ 	.word	0x00032400
        /*04bc*/ 	.short	0x0100
        /*04be*/ 	.byte	0x08
	.zero		1


	//   ....[1]....
        /*04c0*/ 	.word	0x000002f0
        /*04c4*/ 	.word	0x000000ff
        /*04c8*/ 	.word	0x00032410
        /*04cc*/ 	.short	0x0100
        /*04ce*/ 	.byte	0x08
	.zero		1


	//   ....[2]....
        /*04d0*/ 	.word	0x00000300
        /*04d4*/ 	.word	0x000000ff
        /*04d8*/ 	.word	0x00032420
        /*04dc*/ 	.short	0x0100
        /*04de*/ 	.byte	0x08
	.zero		1


	//   ....[3]....
        /*04e0*/ 	.word	0x000003f0
        /*04e4*/ 	.word	0x000000ff
        /*04e8*/ 	.word	0x00032430
        /*04ec*/ 	.short	0x0100
        /*04ee*/ 	.byte	0x08
	.zero		1


	//   ....[4]....
        /*04f0*/ 	.word	0x00000400
        /*04f4*/ 	.word	0x000000ff
        /*04f8*/ 	.word	0x00032440
        /*04fc*/ 	.short	0x0100
        /*04fe*/ 	.byte	0x08
	.zero		1


	//   ....[5]....
        /*0500*/ 	.word	0x00000410
        /*0504*/ 	.word	0x000000ff
        /*0508*/ 	.word	0x00032438
        /*050c*/ 	.short	0x0100
        /*050e*/ 	.byte	0x08
	.zero		1


	//   ....[6]....
        /*0510*/ 	.word	0x00000420
        /*0514*/ 	.word	0x000000ff
        /*0518*/ 	.word	0x00032448
        /*051c*/ 	.short	0x0100
        /*051e*/ 	.byte	0x08
	.zero		1


	//   ....[7]....
        /*0520*/ 	.word	0x00000550
        /*0524*/ 	.word	0x000000ff
        /*0528*/ 	.word	0x00032450
        /*052c*/ 	.short	0x0100
        /*052e*/ 	.byte	0x08
	.zero		1


	//   ....[8]....
        /*0530*/ 	.word	0x00000560
        /*0534*/ 	.word	0x000000ff
        /*0538*/ 	.word	0x00032460
        /*053c*/ 	.short	0x0100
        /*053e*/ 	.byte	0x08
	.zero		1


	//   ....[9]....
        /*0540*/ 	.word	0x00000570
        /*0544*/ 	.word	0x000000ff
        /*0548*/ 	.word	0x00032458
        /*054c*/ 	.short	0x0100
        /*054e*/ 	.byte	0x08
	.zero		1


	//   ....[10]....
        /*0550*/ 	.word	0x00000580
        /*0554*/ 	.word	0x000000ff
        /*0558*/ 	.word	0x00032468
        /*055c*/ 	.short	0x0100
        /*055e*/ 	.byte	0x08
	.zero		1


	//   ....[11]....
        /*0560*/ 	.word	0x00000670
        /*0564*/ 	.word	0x000000ff
        /*0568*/ 	.word	0x00032470
        /*056c*/ 	.short	0x0100
        /*056e*/ 	.byte	0x06
	.zero		1


	//   ....[12]....
        /*0570*/ 	.word	0x00000680
        /*0574*/ 	.word	0x000000ff
        /*0578*/ 	.word	0x00032480
        /*057c*/ 	.short	0x0100
        /*057e*/ 	.byte	0x06
	.zero		1


	//   ....[13]....
        /*0580*/ 	.word	0x00000690
        /*0584*/ 	.word	0x000000ff
        /*0588*/ 	.word	0x00032478
        /*058c*/ 	.short	0x0100
        /*058e*/ 	.byte	0x06
	.zero		1


	//   ....[14]....
        /*0590*/ 	.word	0x000006a0
        /*0594*/ 	.word	0x000000ff
        /*0598*/ 	.word	0x00032488
        /*059c*/ 	.short	0x0100
        /*059e*/ 	.byte	0x06
	.zero		1


	//   ....[15]....
        /*05a0*/ 	.word	0x000007d0
        /*05a4*/ 	.word	0x000000ff
        /*05a8*/ 	.word	0x00032490
        /*05ac*/ 	.short	0x0100
        /*05ae*/ 	.byte	0x08
	.zero		1


	//   ....[16]....
        /*05b0*/ 	.word	0x000007e0
        /*05b4*/ 	.word	0x000000ff
        /*05b8*/ 	.word	0x000324a0
        /*05bc*/ 	.short	0x0100
        /*05be*/ 	.byte	0x08
	.zero		1


	//   ....[17]....
        /*05c0*/ 	.word	0x000007f0
        /*05c4*/ 	.word	0x000000ff
        /*05c8*/ 	.word	0x00032498
        /*05cc*/ 	.short	0x0100
        /*05ce*/ 	.byte	0x08
	.zero		1


	//   ....[18]....
        /*05d0*/ 	.word	0x00000800
        /*05d4*/ 	.word	0x000000ff
        /*05d8*/ 	.word	0x000324a8
        /*05dc*/ 	.short	0x0100
        /*05de*/ 	.byte	0x08
	.zero		1


	//   ....[19]....
        /*05e0*/ 	.word	0x00000930
        /*05e4*/ 	.word	0x000000ff
        /*05e8*/ 	.word	0x000324b0
        /*05ec*/ 	.short	0x0100
        /*05ee*/ 	.byte	0x08
	.zero		1


	//   ....[20]....
        /*05f0*/ 	.word	0x00000940
        /*05f4*/ 	.word	0x000000ff
        /*05f8*/ 	.word	0x000324c0
        /*05fc*/ 	.short	0x0100
        /*05fe*/ 	.byte	0x08
	.zero		1


	//   ....[21]....
        /*0600*/ 	.word	0x00000950
        /*0604*/ 	.word	0x000000ff
        /*0608*/ 	.word	0x000324b8
        /*060c*/ 	.short	0x0100
        /*060e*/ 	.byte	0x08
	.zero		1


	//   ....[22]....
        /*0610*/ 	.word	0x00000960
        /*0614*/ 	.word	0x000000ff
        /*0618*/ 	.word	0x000324c8
        /*061c*/ 	.short	0x0100
        /*061e*/ 	.byte	0x08
	.zero		1


	//   ....[23]....
        /*0620*/ 	.word	0x000018d0
        /*0624*/ 	.word	0x00000005
        /*0628*/ 	.word	0x00032400
        /*062c*/ 	.short	0x010a
        /*062e*/ 	.byte	0x3f
	.zero		1


	//   ....[24]....
        /*0630*/ 	.word	0x000019b0
        /*0634*/ 	.word	0x00000003
        /*0638*/ 	.word	0x00032430
        /*063c*/ 	.short	0x010a
        /*063e*/ 	.byte	0x3f
	.zero		1


	//   ....[25]....
        /*0640*/ 	.word	0x00001a00
        /*0644*/ 	.word	0x00000003
        /*0648*/ 	.word	0x00032430
        /*064c*/ 	.short	0x010a
        /*064e*/ 	.byte	0x3f
	.zero		1


	//   ....[26]....
        /*0650*/ 	.word	0x00001d70
        /*0654*/ 	.word	0x00000005
        /*0658*/ 	.word	0x00032410
        /*065c*/ 	.short	0x010a
        /*065e*/ 	.byte	0x3f
	.zero		1


	//   ....[27]....
        /*0660*/ 	.word	0x00001db0
        /*0664*/ 	.word	0x00000003
        /*0668*/ 	.word	0x00032450
        /*066c*/ 	.short	0x010a
        /*066e*/ 	.byte	0x3f
	.zero		1


	//   ....[28]....
        /*0670*/ 	.word	0x00001df0
        /*0674*/ 	.word	0x00000003
        /*0678*/ 	.word	0x00032450
        /*067c*/ 	.short	0x010a
        /*067e*/ 	.byte	0x3f
	.zero		1


	//   ....[29]....
        /*0680*/ 	.word	0x00003150
        /*0684*/ 	.word	0x00000018
        /*0688*/ 	.word	0x00000000
        /*068c*/ 	.short	0x0101
        /*068e*/ 	.byte	0x3f
	.zero		1


	//   ....[30]....
        /*0690*/ 	.word	0x00003c80
        /*0694*/ 	.word	0x00000003
        /*0698*/ 	.word	0x00000000
        /*069c*/ 	.short	0x0101
        /*069e*/ 	.byte	0x3f
	.zero		1


	//   ....[31]....
        /*06a0*/ 	.word	0x00003de0
        /*06a4*/ 	.word	0x000000ff
        /*06a8*/ 	.word	0x00032430
        /*06ac*/ 	.short	0x010a
        /*06ae*/ 	.byte	0x05
	.zero		1


	//   ....[32]....
        /*06b0*/ 	.word	0x00003e20
        /*06b4*/ 	.word	0x000000ff
        /*06b8*/ 	.word	0x00032430
        /*06bc*/ 	.short	0x010a
        /*06be*/ 	.byte	0x05
	.zero		1


	//   ....[33]....
        /*06c0*/ 	.word	0x00004030
        /*06c4*/ 	.word	0x000000ff
        /*06c8*/ 	.word	0x00032450
        /*06cc*/ 	.short	0x010a
        /*06ce*/ 	.byte	0x05
	.zero		1


	//   ....[34]....
        /*06d0*/ 	.word	0x00004070
        /*06d4*/ 	.word	0x000000ff
        /*06d8*/ 	.word	0x00032450
        /*06dc*/ 	.short	0x010a
        /*06de*/ 	.byte	0x05
	.zero		1


	//   ....[35]....
        /*06e0*/ 	.word	0x00004c40
        /*06e4*/ 	.word	0x00000098
        /*06e8*/ 	.word	0x00000000
        /*06ec*/ 	.short	0x0101
        /*06ee*/ 	.byte	0x3f
	.zero		1


	//   ....[36]....
        /*06f0*/ 	.word	0x00005fc0
        /*06f4*/ 	.word	0x000000d6
        /*06f8*/ 	.word	0x00000000
        /*06fc*/ 	.short	0x0101
        /*06fe*/ 	.byte	0x3f
	.zero		1


	//   ....[37]....
        /*0700*/ 	.word	0x000081e0
        /*0704*/ 	.word	0x00000000
        /*0708*/ 	.word	0x00000000
        /*070c*/ 	.short	0x0101
        /*070e*/ 	.byte	0x3f
	.zero		1


	//   ....[38]....
        /*0710*/ 	.word	0x0000ae20
        /*0714*/ 	.word	0x00000008
        /*0718*/ 	.word	0x00032440
        /*071c*/ 	.short	0x010a
        /*071e*/ 	.byte	0x3f
	.zero		1


	//   ....[39]....
        /*0720*/ 	.word	0x0000b440
        /*0724*/ 	.word	0x00000008
        /*0728*/ 	.word	0x00032420
        /*072c*/ 	.short	0x010a
        /*072e*/ 	.byte	0x3f
	.zero		1


	//   ....[40]....
        /*0730*/ 	.word	0x0000b510
        /*0734*/ 	.word	0x00000008
        /*0738*/ 	.word	0x00032460
        /*073c*/ 	.short	0x010a
        /*073e*/ 	.byte	0x3f
	.zero		1


	//   ....[41]....
        /*0740*/ 	.word	0x0000bb80
        /*0744*/ 	.word	0x00000003
        /*0748*/ 	.word	0x00032440
        /*074c*/ 	.short	0x010a
        /*074e*/ 	.byte	0x3f
	.zero		1


	//   ....[42]....
        /*0750*/ 	.word	0x0000bd90
        /*0754*/ 	.word	0x00000003
        /*0758*/ 	.word	0x00032460
        /*075c*/ 	.short	0x010a
        /*075e*/ 	.byte	0x3f
	.zero		1


	//   ....[43]....
        /*0760*/ 	.word	0x0000c300
        /*0764*/ 	.word	0x00000002
        /*0768*/ 	.word	0x00032440
        /*076c*/ 	.short	0x010a
        /*076e*/ 	.byte	0x3f
	.zero		1


	//   ....[44]....
        /*0770*/ 	.word	0x0000c500
        /*0774*/ 	.word	0x00000002
        /*0778*/ 	.word	0x00032460
        /*077c*/ 	.short	0x010a
        /*077e*/ 	.byte	0x3f
	.zero		1


	//   ....[45]....
        /*0780*/ 	.word	0x0000c9e0
        /*0784*/ 	.word	0x00000002
        /*0788*/ 	.word	0x00032440
        /*078c*/ 	.short	0x010a
        /*078e*/ 	.byte	0x3f
	.zero		1


	//   ....[46]....
        /*0790*/ 	.word	0x0000cbf0
        /*0794*/ 	.word	0x00000002
        /*0798*/ 	.word	0x00032460
        /*079c*/ 	.short	0x010a
        /*079e*/ 	.byte	0x3f
	.zero		1


	//   ....[47]....
        /*07a0*/ 	.word	0x0000db30
        /*07a4*/ 	.word	0x00000000
        /*07a8*/ 	.word	0x00032420
        /*07ac*/ 	.short	0x010a
        /*07ae*/ 	.byte	0x3f
	.zero		1


	//   ....[48]....
        /*07b0*/ 	.word	0x0000dd00
        /*07b4*/ 	.word	0x00000006
        /*07b8*/ 	.word	0x00000000
        /*07bc*/ 	.short	0x010a
        /*07be*/ 	.byte	0x3f
	.zero		1


	//   ....[49]....
        /*07c0*/ 	.word	0x0000dd70
        /*07c4*/ 	.word	0x00000007
        /*07c8*/ 	.word	0x00000000
        /*07cc*/ 	.short	0x010a
        /*07ce*/ 	.byte	0x3f
	.zero		1


	//   ....[50]....
        /*07d0*/ 	.word	0x0000dde0
        /*07d4*/ 	.word	0x00000004
        /*07d8*/ 	.word	0x00000000
        /*07dc*/ 	.short	0x010a
        /*07de*/ 	.byte	0x3f
	.zero		1


	//   ....[51]....
        /*07e0*/ 	.word	0x0000de10
        /*07e4*/ 	.word	0x00000003
        /*07e8*/ 	.word	0x00000000
        /*07ec*/ 	.short	0x010a
        /*07ee*/ 	.byte	0x3f
	.zero		1


	//   ....[52]....
        /*07f0*/ 	.word	0x0000de70
        /*07f4*/ 	.word	0x00000005
        /*07f8*/ 	.word	0x00032400
        /*07fc*/ 	.short	0x010a
        /*07fe*/ 	.byte	0x3f
	.zero		1


	//   ....[53]....
        /*0800*/ 	.word	0x0000dec0
        /*0804*/ 	.word	0x00000003
        /*0808*/ 	.word	0x00032430
        /*080c*/ 	.short	0x010a
        /*080e*/ 	.byte	0x3f
	.zero		1


	//   ....[54]....
        /*0810*/ 	.word	0x0000df10
        /*0814*/ 	.word	0x00000005
        /*0818*/ 	.word	0x00032410
        /*081c*/ 	.short	0x010a
        /*081e*/ 	.byte	0x3f
	.zero		1


	//   ....[55]....
        /*0820*/ 	.word	0x0000df60
        /*0824*/ 	.word	0x00000003
        /*0828*/ 	.word	0x00032450
        /*082c*/ 	.short	0x010a
        /*082e*/ 	.byte	0x3f
	.zero		1


	//   ....[56]....
        /*0830*/ 	.word	0x0000dfc0
        /*0834*/ 	.word	0x00000099
        /*0838*/ 	.word	0x00032430
        /*083c*/ 	.short	0x010a
        /*083e*/ 	.byte	0x3f
	.zero		1


	//   ....[57]....
        /*0840*/ 	.word	0x0000e020
        /*0844*/ 	.word	0x000000d3
        /*0848*/ 	.word	0x00032450
        /*084c*/ 	.short	0x010a
        /*084e*/ 	.byte	0x3f
	.zero		1


	//   ....[58]....
        /*0850*/ 	.word	0x0000e1c0
        /*0854*/ 	.word	0x00000008
        /*0858*/ 	.word	0x00032440
        /*085c*/ 	.short	0x010a
        /*085e*/ 	.byte	0x3f
	.zero		1


	//   ....[59]....
        /*0860*/ 	.word	0x0000e240
        /*0864*/ 	.word	0x00000008
        /*0868*/ 	.word	0x00032420
        /*086c*/ 	.short	0x010a
        /*086e*/ 	.byte	0x3f
	.zero		1


	//   ....[60]....
        /*0870*/ 	.word	0x0000e290
        /*0874*/ 	.word	0x00000008
        /*0878*/ 	.word	0x00032460
        /*087c*/ 	.short	0x010a
        /*087e*/ 	.byte	0x3f
	.zero		1


	//   ....[61]....
        /*0880*/ 	.word	0x0000e2e0
        /*0884*/ 	.word	0x00000003
        /*0888*/ 	.word	0x00032440
        /*088c*/ 	.short	0x010a
        /*088e*/ 	.byte	0x3f
	.zero		1


	//   ....[62]....
        /*0890*/ 	.word	0x0000e330
        /*0894*/ 	.word	0x00000003
        /*0898*/ 	.word	0x00032460
        /*089c*/ 	.short	0x010a
        /*089e*/ 	.byte	0x3f
	.zero		1


	//   ....[63]....
        /*08a0*/ 	.word	0x0000e380
        /*08a4*/ 	.word	0x00000002
        /*08a8*/ 	.word	0x00032440
        /*08ac*/ 	.short	0x010a
        /*08ae*/ 	.byte	0x3f
	.zero		1


	//   ....[64]....
        /*08b0*/ 	.word	0x0000e3d0
        /*08b4*/ 	.word	0x00000002
        /*08b8*/ 	.word	0x00032460
        /*08bc*/ 	.short	0x010a
        /*08be*/ 	.byte	0x3f
	.zero		1


	//   ....[65]....
        /*08c0*/ 	.word	0x0000e420
        /*08c4*/ 	.word	0x00000002
        /*08c8*/ 	.word	0x00032440
        /*08cc*/ 	.short	0x010a
        /*08ce*/ 	.byte	0x3f
	.zero		1


	//   ....[66]....
        /*08d0*/ 	.word	0x0000e470
        /*08d4*/ 	.word	0x00000002
        /*08d8*/ 	.word	0x00032460
        /*08dc*/ 	.short	0x010a
        /*08de*/ 	.byte	0x3f
	.zero		1


	//   ....[67]....
        /*08e0*/ 	.word	0x0000ee20
        /*08e4*/ 	.word	0x00000000
        /*08e8*/ 	.word	0x00032420
        /*08ec*/ 	.short	0x010a
        /*08ee*/ 	.byte	0x3f
	.zero		1


	//   ....[68]....
        /*08f0*/ 	.word	0x0000efc0
        /*08f4*/ 	.word	0x00000006
        /*08f8*/ 	.word	0x00000000
        /*08fc*/ 	.short	0x010a
        /*08fe*/ 	.byte	0x3f
	.zero		1


	//   ....[69]....
        /*0900*/ 	.word	0x0000f010
        /*0904*/ 	.word	0x00000007
        /*0908*/ 	.word	0x00000000
        /*090c*/ 	.short	0x010a
        /*090e*/ 	.byte	0x3f
	.zero		1


	//   ....[70]....
        /*0910*/ 	.word	0x0000f060
        /*0914*/ 	.word	0x00000004
        /*0918*/ 	.word	0x00000000
        /*091c*/ 	.short	0x010a
        /*091e*/ 	.byte	0x3f
	.zero		1


	//----- nvinfo : EIATTR_NUM_MBARRIERS
	.align		4
.L_1267:
        /*0920*/ 	.byte	0x03, 0x38
        /*0922*/ 	.short	0x0017


	//----- nvinfo : EIATTR_EXIT_INSTR_OFFSETS
	.align		4
        /*0924*/ 	.byte	0x04, 0x1c
        /*0926*/ 	.short	(.L_1269 - .L_1268)


	//   ....[0]....
.L_1268:
        /*0928*/ 	.word	0x00000b20


	//   ....[1]....
        /*092c*/ 	.word	0x00009590


	//   ....[2]....
        /*0930*/ 	.word	0x000095f0


	//   ....[3]....
        /*0934*/ 	.word	0x0000de60


	//----- nvinfo : EIATTR_MAX_THREADS
	.align		4
.L_1269:
        /*0938*/ 	.byte	0x04, 0x05
        /*093a*/ 	.short	(.L_1271 - .L_1270)
.L_1270:
        /*093c*/ 	.word	0x00000180
        /*0940*/ 	.word	0x00000001
        /*0944*/ 	.word	0x00000001


	//----- nvinfo : EIATTR_CRS_STACK_SIZE
	.align		4
.L_1271:
        /*0948*/ 	.byte	0x04, 0x1e
        /*094a*/ 	.short	(.L_1273 - .L_1272)
.L_1272:
        /*094c*/ 	.word	0x00000000


	//----- nvinfo : EIATTR_CBANK_PARAM_SIZE
	.align		4
.L_1273:
        /*0950*/ 	.byte	0x03, 0x19
        /*0952*/ 	.short	0x0b70


	//----- nvinfo : EIATTR_PARAM_CBANK
	.align		4
        /*0954*/ 	.byte	0x04, 0x0a
        /*0956*/ 	.short	(.L_1275 - .L_1274)
	.align		4
.L_1274:
        /*0958*/ 	.word	index@(.nv.constant0._ZN7cutlass13device_kernelIN5flash11enable_sm90INS1_16FlashAttnFwdSm90INS1_25CollectiveMainloopFwdSm90ILi2EN4cute5tupleIJNS5_1CILi1EEES8_S8_EEENS6_IJNS7_ILi128EEENS7_ILi96EEENS7_ILi64EEEEEELi256ENS_10bfloat16_tEfNS_4arch4Sm90ELb0ELb0ELb0ELb1ELb0ELb0ELb1ELb1ELb0ELb0ELb0ELb0EEENS1_21CollectiveEpilogueFwdINS6_IJSA_NS7_ILi256EEESB_EEES9_SE_SG_Li256ELb1ELb0ELb0ELb0EEENS1_36VarlenDynamicPersistentTileSchedulerILi128ELi96ELi256ELi32ELb0ELb0ELb1ELb0ELb1ELb1EEEEEEEEEvNT_6ParamsE)
        /*095c*/ 	.short	0x0210
        /*095e*/ 	.short	0x0b70


	//----- nvinfo : EIATTR_SW_WAR
	.align		4
.L_1275:
        /*0960*/ 	.byte	0x04, 0x36
        /*0962*/ 	.short	(.L_1277 - .L_1276)
.L_1276:
        /*0964*/ 	.word	0x00000008
.L_1277:


//--------------------- .nv.info._ZN7cutlass13device_kernelIN5flash11enable_sm90INS1_16FlashAttnFwdSm90INS1_25CollectiveMainloopFwdSm90ILi2EN4cute5tupleIJNS5_1CILi1EEES8_S8_EEENS6_IJNS7_ILi128EEENS7_ILi96EEENS7_ILi64EEEEEELi256ENS_10bfloat16_tEfNS_4arch4Sm90ELb0ELb0ELb0ELb1ELb0ELb1ELb1ELb1ELb0ELb0ELb0ELb0EEENS1_21CollectiveEpilogueFwdINS6_IJSA_NS7_ILi256EEESB_EEES9_SE_SG_Li256ELb1ELb0ELb0ELb0EEENS1_36VarlenDynamicPersistentTileSchedulerILi128ELi96ELi256ELi32ELb0ELb0ELb1ELb0ELb1ELb1EEEEEEEEEvNT_6ParamsE --------------------------
	.section	.nv.info._ZN7cutlass13device_kernelIN5flash11enable_sm90INS1_16FlashAttnFwdSm90INS1_25CollectiveMainloopFwdSm90ILi2EN4cute5tupleIJNS5_1CILi1EEES8_S8_EEENS6_IJNS7_ILi128EEENS7_ILi96EEENS7_ILi64EEEEEELi256ENS_10bfloat16_tEfNS_4arch4Sm90ELb0ELb0ELb0ELb1ELb0ELb1ELb1ELb1ELb0ELb0ELb0ELb0EEENS1_21CollectiveEpilogueFwdINS6_IJSA_NS7_ILi256EEESB_EEES9_SE_SG_Li256ELb1ELb0ELb0ELb0EEENS1_36VarlenDynamicPersistentTileSchedulerILi128ELi96ELi256ELi32ELb0ELb0ELb1ELb0ELb1ELb1EEEEEEEEEvNT_6ParamsE,"",@"SHT_CUDA_INFO"
	.sectionflags	@""
	.align	4


	//----- nvinfo : EIATTR_CUDA_API_VERSION
	.align		4
        /*0000*/ 	.byte	0x04, 0x37
        /*0002*/ 	.short	(.L_1279 - .L_1278)
.L_1278:
        /*0004*/ 	.word	0x00000082


	//----- nvinfo : EIATTR_KPARAM_INFO
	.align		4
.L_1279:
        /*0008*/ 	.byte	0x04, 0x17
        /*000a*/ 	.short	(.L_1281 - .L_1280)
.L_1280:
        /*000c*/ 	.word	0x00000000
        /*0010*/ 	.short	0x0000
        /*0012*/ 	.short	0x0070
        /*0014*/ 	.byte	0x00, 0xf0, 0x01, 0x2c


	//----- nvinfo : EIATTR_SPARSE_MMA_MASK
	.align		4
.L_1281:
        /*0018*/ 	.byte	0x03, 0x50
        /*001a*/ 	.short	0x0000


	//----- nvinfo : EIATTR_MAXREG_COUNT
	.align		4
        /*001c*/ 	.byte	0x03, 0x1b
        /*001e*/ 	.short	0x00a8


	//----- nvinfo : EIATTR_NUM_BARRIERS
	.align		4
        /*0020*/ 	.byte	0x02, 0x4c
        /*0022*/ 	.byte	0x10
	.zero		1


	//----- nvinfo : EIATTR_EXTERNS
	.align		4
        /*0024*/ 	.byte	0x04, 0x0f
        /*0026*/ 	.short	(.L_1283 - .L_1282)


	//   ....[0]....
	.align		4
.L_1282:
        /*0028*/ 	.word	index@(__assertfail)


	//----- nvinfo : EIATTR_ANNOTATIONS
	.align		4
.L_1283:
        /*002c*/ 	.byte	0x04, 0x55
        /*002e*/ 	.short	(.L_1285 - .L_1284)


	//   ....[0]....
.L_1284:
        /* <DEDUP_REMOVED lines=58> */


	//----- nvinfo : EIATTR_MERCURY_ISA_VERSION
	.align		4
.L_1285:
        /*03c0*/ 	.byte	0x03, 0x5f
        /*03c2*/ 	.short	0x0101


	//----- nvinfo : EIATTR_UNUSED_LOAD_BYTE_OFFSET
	.align		4
        /*03c4*/ 	.byte	0x04, 0x44
        /*03c6*/ 	.short	(.L_1287 - .L_1286)


	//   ....[0]....
.L_1286:
        /*03c8*/ 	.word	0x00000b70
        /*03cc*/ 	.word	0x0000fff0


	//   ....[1]....
        /*03d0*/ 	.word	0x0000df50
        /*03d4*/ 	.word	0x0000fff0


	//----- nvinfo : EIATTR_INT_WARP_WIDE_INSTR_OFFSETS
	.align		4
.L_1287:
        /*03d8*/ 	.byte	0x04, 0x31
        /*03da*/ 	.short	(.L_1289 - .L_1288)


	//   ....[0]....
.L_1288:
        /*03dc*/ 	.word	0x000001f0


	//   ....[1]....
        /*03e0*/ 	.word	0x00000230


	//   ....[2]....
        /*03e4*/ 	.word	0x000002a0


	//   ....[3]....
        /*03e8*/ 	.word	0x000002b0


	//   ....[4]....
        /*03ec*/ 	.word	0x00012640


	//   ....[5]....
        /*03f0*/ 	.word	0x000126d0


	//   ....[6]....
        /*03f4*/ 	.word	0x00012b50


	//   ....[7]....
        /*03f8*/ 	.word	0x00012b80


	//   ....[8]....
        /*03fc*/ 	.word	0x000151a0


	//   ....[9]....
        /*0400*/ 	.word	0x00015230


	//----- nvinfo : EIATTR_COOP_GROUP_MASK_REGIDS
	.align		4
.L_1289:
        /*0404*/ 	.byte	0x04, 0x29
        /*0406*/ 	.short	(.L_1291 - .L_1290)


	//   ....[0]....
.L_1290:
        /*0408*/ 	.word	0xffffffff


	//   ....[1]....
        /*040c*/ 	.word	0xffffffff


	//   ....[2]....
        /*0410*/ 	.word	0xffffffff


	//   ....[3]....
        /*0414*/ 	.word	0xffffffff


	//   ....[4]....
        /*0418*/ 	.word	0xffffffff


	//   ....[5]....
        /*041c*/ 	.word	0xffffffff


	//   ....[6]....
        /*0420*/ 	.word	0xffffffff


	//   ....[7]....
        /*0424*/ 	.word	0xffffffff


	//   ....[8]....
        /*0428*/ 	.word	0xffffffff


	//   ....[9]....
        /*042c*/ 	.word	0xffffffff


	//   ....[10]....
        /*0430*/ 	.word	0xffffffff


	//   ....[11]....
        /*0434*/ 	.word	0xffffffff


	//   ....[12]....
        /*0438*/ 	.word	0xffffffff


	//   ....[13]....
        /*043c*/ 	.word	0xffffffff


	//   ....[14]....
        /*0440*/ 	.word	0xffffffff


	//   ....[15]....
        /*0444*/ 	.word	0xffffffff


	//   ....[16]....
        /*0448*/ 	.word	0xffffffff


	//   ....[17]....
        /*044c*/ 	.word	0xffffffff


	//   ....[18]....
        /*0450*/ 	.word	0xffffffff


	//   ....[19]....
        /*0454*/ 	.word	0xffffffff


	//   ....[20]....
        /*0458*/ 	.word	0xffffffff


	//   ....[21]....
        /*045c*/ 	.word	0xffffffff


	//   ....[22]....
        /*0460*/ 	.word	0xffffffff


	//   ....[23]....
        /*0464*/ 	.word	0xffffffff


	//   ....[24]....
        /*0468*/ 	.word	0xffffffff


	//   ....[25]....
        /*046c*/ 	.word	0xffffffff


	//   ....[26]....
        /*0470*/ 	.word	0xffffffff


	//   ....[27]....
        /*0474*/ 	.word	0xffffffff


	//   ....[28]....
        /*0478*/ 	.word	0xffffffff


	//   ....[29]....
        /*047c*/ 	.word	0xffffffff


	//   ....[30]....
        /*0480*/ 	.word	0xffffffff


	//   ....[31]....
        /*0484*/ 	.word	0xffffffff


	//   ....[32]....
        /*0488*/ 	.word	0xffffffff


	//   ....[33]....
        /*048c*/ 	.word	0xffffffff


	//   ....[34]....
        /*0490*/ 	.word	0xffffffff


	//   ....[35]....
        /*0494*/ 	.word	0xffffffff


	//   ....[36]....
        /*0498*/ 	.word	0xffffffff


	//   ....[37]....
        /*049c*/ 	.word	0xffffffff


	//   ....[38]....
        /*04a0*/ 	.word	0xffffffff


	//   ....[39]....
        /*04a4*/ 	.word	0xffffffff


	//   ....[40]....
        /*04a8*/ 	.word	0xffffffff


	//   ....[41]....
        /*04ac*/ 	.word	0xffffffff


	//   ....[42]....
        /*04b0*/ 	.word	0xffffffff


	//   ....[43]....
        /*04b4*/ 	.word	0xffffffff


	//   ....[44]....
        /*04b8*/ 	.word	0xffffffff


	//   ....[45]....
        /*04bc*/ 	.word	0xffffffff


	//   ....[46]....
        /*04c0*/ 	.word	0xffffffff


	//   ....[47]....
        /*04c4*/ 	.word	0xffffffff


	//   ....[48]....
        /*04c8*/ 	.word	0xffffffff


	//   ....[49]....
        /*04cc*/ 	.word	0xffffffff


	//   ....[50]....
        /*04d0*/ 	.word	0xffffffff


	//   ....[51]....
        /*04d4*/ 	.word	0xffffffff


	//   ....[52]....
        /*04d8*/ 	.word	0xffffffff


	//   ....[53]....
        /*04dc*/ 	.word	0xffffffff


	//   ....[54]....
        /*04e0*/ 	.word	0x0500000f


	//   ....[55]....
        /*04e4*/ 	.word	0x0500000f


	//   ....[56]....
        /*04e8*/ 	.word	0x0500000f


	//   ....[57]....
        /*04ec*/ 	.word	0x0500000f


	//   ....[58]....
        /*04f0*/ 	.word	0x0500000f


	//   ....[59]....
        /*04f4*/ 	.word	0x0500000f


	//   ....[60]....
        /*04f8*/ 	.word	0x0500000f


	//   ....[61]....
        /*04fc*/ 	.word	0x0500000f


	//   ....[62]....
        /*0500*/ 	.word	0x0500000f


	//   ....[63]....
        /*0504*/ 	.word	0x0500000f


	//   ....[64]....
        /*0508*/ 	.word	0x0500000f


	//   ....[65]....
        /*050c*/ 	.word	0x0500000f


	//   ....[66]....
        /*0510*/ 	.word	0x0500000f


	//   ....[67]....
        /*0514*/ 	.word	0x0500000f


	//   ....[68]....
        /*0518*/ 	.word	0x0500000f


	//   ....[69]....
        /*051c*/ 	.word	0x0500000f


	//   ....[70]....
        /*0520*/ 	.word	0x0500000f


	//   ....[71]....
        /*0524*/ 	.word	0x0500000f


	//   ....[72]....
        /*0528*/ 	.word	0x0500000f


	//   ....[73]....
        /*052c*/ 	.word	0x0500000f


	//   ....[74]....
        /*0530*/ 	.word	0x0500000f


	//   ....[75]....
        /*0534*/ 	.word	0x0500000f


	//   ....[76]....
        /*0538*/ 	.word	0x0500000f


	//   ....[77]....
        /*053c*/ 	.word	0x0500000f


	//   ....[78]....
        /*0540*/ 	.word	0x0500000f


	//   ....[79]....
        /*0544*/ 	.word	0x0500000f


	//   ....[80]....
        /*0548*/ 	.word	0x0500000f


	//   ....[81]....
        /*054c*/ 	.word	0x0500000f


	//   ....[82]....
        /*0550*/ 	.word	0x0500000f


	//----- nvinfo : EIATTR_COOP_GROUP_INSTR_OFFSETS
	.align		4
.L_1291:
        /*0554*/ 	.byte	0x04, 0x28
        /*0556*/ 	.short	(.L_1293 - .L_1292)


	//   ....[0]....
.L_1292:
        /*0558*/ 	.word	0x00000070


	//   ....[1]....
        /*055c*/ 	.word	0x00000200


	//   ....[2]....
        /*0560*/ 	.word	0x00000250


	//   ....[3]....
        /*0564*/ 	.word	0x000004a0


	//   ....[4]....
        /*0568*/ 	.word	0x00000600


	//   ....[5]....
        /*056c*/ 	.word	0x00000720


	//   ....[6]....
        /*0570*/ 	.word	0x00000880


	//   ....[7]....
        /*0574*/ 	.word	0x00005e60


	//   ....[8]....
        /*0578*/ 	.word	0x00009cf0


	//   ....[9]....
        /*057c*/ 	.word	0x00009d70


	//   ....[10]....
        /*0580*/ 	.word	0x00009d90


	//   ....[11]....
        /*0584*/ 	.word	0x00009dc0


	//   ....[12]....
        /*0588*/ 	.word	0x0000bd50


	//   ....[13]....
        /*058c*/ 	.word	0x0000bd80


	//   ....[14]....
        /*0590*/ 	.word	0x0000bdd0


	//   ....[15]....
        /*0594*/ 	.word	0x0000bdf0


	//   ....[16]....
        /*0598*/ 	.word	0x0000d4b0


	//   ....[17]....
        /*059c*/ 	.word	0x0000d520


	//   ....[18]....
        /*05a0*/ 	.word	0x0000d570


	//   ....[19]....
        /*05a4*/ 	.word	0x0000d590


	//   ....[20]....
        /*05a8*/ 	.word	0x00010880


	//   ....[21]....
        /*05ac*/ 	.word	0x00010a10


	//   ....[22]....
        /*05b0*/ 	.word	0x00010a40


	//   ....[23]....
        /*05b4*/ 	.word	0x00010a80


	//   ....[24]....
        /*05b8*/ 	.word	0x00010ae0


	//   ....[25]....
        /*05bc*/ 	.word	0x00010b40


	//   ....[26]....
        /*05c0*/ 	.word	0x00010b80


	//   ....[27]....
        /*05c4*/ 	.word	0x00010d30


	//   ....[28]....
        /*05c8*/ 	.word	0x00010d90


	//   ....[29]....
        /*05cc*/ 	.word	0x00010dd0


	//   ....[30]....
        /*05d0*/ 	.word	0x00010e10


	//   ....[31]....
        /*05d4*/ 	.word	0x00010e40


	//   ....[32]....
        /*05d8*/ 	.word	0x00010e70


	//   ....[33]....
        /*05dc*/ 	.word	0x00010f00


	//   ....[34]....
        /*05e0*/ 	.word	0x00010f30


	//   ....[35]....
        /*05e4*/ 	.word	0x00010fc0


	//   ....[36]....
        /*05e8*/ 	.word	0x000152c0


	//   ....[37]....
        /*05ec*/ 	.word	0x000152d0


	//   ....[38]....
        /*05f0*/ 	.word	0x000153e0


	//   ....[39]....
        /*05f4*/ 	.word	0x00015440


	//   ....[40]....
        /*05f8*/ 	.word	0x00015480


	//   ....[41]....
        /*05fc*/ 	.word	0x000154c0


	//   ....[42]....
        /*0600*/ 	.word	0x000154f0


	//   ....[43]....
        /*0604*/ 	.word	0x00015520


	//   ....[44]....
        /*0608*/ 	.word	0x000156b0


	//   ....[45]....
        /*060c*/ 	.word	0x00015710


	//   ....[46]....
        /*0610*/ 	.word	0x00015750


	//   ....[47]....
        /*0614*/ 	.word	0x00015790


	//   ....[48]....
        /*0618*/ 	.word	0x000157c0


	//   ....[49]....
        /*061c*/ 	.word	0x000157f0


	//   ....[50]....
        /*0620*/ 	.word	0x000158b0


	//   ....[51]....
        /*0624*/ 	.word	0x000158d0


	//   ....[52]....
        /*0628*/ 	.word	0x00015940


	//   ....[53]....
        /*062c*/ 	.word	0x00015d70


	//   ....[54]....
        /*0630*/ 	.word	0x000161d0


	//   ....[55]....
        /*0634*/ 	.word	0x00016270


	//   ....[56]....
        /*0638*/ 	.word	0x00016310


	//   ....[57]....
        /*063c*/ 	.word	0x000163b0


	//   ....[58]....
        /*0640*/ 	.word	0x00016450


	//   ....[59]....
        /*0644*/ 	.word	0x00016540


	//   ....[60]....
        /*0648*/ 	.word	0x000165e0


	//   ....[61]....
        /*064c*/ 	.word	0x00016680


	//   ....[62]....
        /*0650*/ 	.word	0x00016720


	//   ....[63]....
        /*0654*/ 	.word	0x000169d0


	//   ....[64]....
        /*0658*/ 	.word	0x00016cb0


	//   ....[65]....
        /*065c*/ 	.word	0x000170d0


	//   ....[66]....
        /*0660*/ 	.word	0x00017160


	//   ....[67]....
        /*0664*/ 	.word	0x00017200


	//   ....[68]....
        /*0668*/ 	.word	0x000172b0


	//   ....[69]....
        /*066c*/ 	.word	0x00017330


	//   ....[70]....
        /*0670*/ 	.word	0x000173b0


	//   ....[71]....
        /*0674*/ 	.word	0x00017430


	//   ....[72]....
        /*0678*/ 	.word	0x000174b0


	//   ....[73]....
        /*067c*/ 	.word	0x00017540


	//   ....[74]....
        /*0680*/ 	.word	0x000175f0


	//   ....[75]....
        /*0684*/ 	.word	0x00017670


	//   ....[76]....
        /*0688*/ 	.word	0x000176f0


	//   ....[77]....
        /*068c*/ 	.word	0x00017770


	//   ....[78]....
        /*0690*/ 	.word	0x000177f0


	//   ....[79]....
        /*0694*/ 	.word	0x00017860


	//   ....[80]....
        /*0698*/ 	.word	0x00017900


	//   ....[81]....
        /*069c*/ 	.word	0x00017990


	//   ....[82]....
        /*06a0*/ 	.word	0x00017ab0


	//----- nvinfo : EIATTR_REG_RECONFIG
	.align		4
.L_1293:
        /*06a4*/ 	.byte	0x01, 0x54
	.zero		2


	//----- nvinfo : EIATTR_SYSCALL_OFFSETS
	.align		4
        /*06a8*/ 	.byte	0x04, 0x46
        /*06aa*/ 	.short	(.L_1295 - .L_1294)


	//   ....[0]....
.L_1294:
        /*06ac*/ 	.word	0x00001790


	//   ....[1]....
        /*06b0*/ 	.word	0x000018e0


	//   ....[2]....
        /*06b4*/ 	.word	0x00005fd0


	//   ....[3]....
        /*06b8*/ 	.word	0x00006460


	//   ....[4]....
        /*06bc*/ 	.word	0x00012860


	//   ....[5]....
        /*06c0*/ 	.word	0x000129a0


	//   ....[6]....
        /*06c4*/ 	.word	0x00012aa0


	//----- nvinfo : EIATTR_MBARRIER_INSTR_OFFSETS
	.align		4
.L_1295:
        /*06c8*/ 	.byte	0x04, 0x39
        /*06ca*/ 	.short	(.L_1297 - .L_1296)


	//   ....[0]....
.L_1296:
        /*06cc*/ 	.word	0x00000340
        /*06d0*/ 	.word	0x000000ff
        /*06d4*/ 	.word	0x00032400
        /*06d8*/ 	.short	0x0100
        /*06da*/ 	.byte	0x08
	.zero		1


	//   ....[1]....
        /*06dc*/ 	.word	0x00000350
        /*06e0*/ 	.word	0x000000ff
        /*06e4*/ 	.word	0x00032410
        /*06e8*/ 	.short	0x0100
        /*06ea*/ 	.byte	0x08
	.zero		1


	//   ....[2]....
        /*06ec*/ 	.word	0x00000360
        /*06f0*/ 	.word	0x000000ff
        /*06f4*/ 	.word	0x00032420
        /*06f8*/ 	.short	0x0100
        /*06fa*/ 	.byte	0x08
	.zero		1


	//   ....[3]....
        /*06fc*/ 	.word	0x00000450
        /*0700*/ 	.word	0x000000ff
        /*0704*/ 	.word	0x00032430
        /*0708*/ 	.short	0x0100
        /*070a*/ 	.byte	0x08
	.zero		1


	//   ....[4]....
        /*070c*/ 	.word	0x00000460
        /*0710*/ 	.word	0x000000ff
        /*0714*/ 	.word	0x00032440
        /*0718*/ 	.short	0x0100
        /*071a*/ 	.byte	0x08
	.zero		1


	//   ....[5]....
        /*071c*/ 	.word	0x00000470
        /*0720*/ 	.word	0x000000ff
        /*0724*/ 	.word	0x00032438
        /*0728*/ 	.short	0x0100
        /*072a*/ 	.byte	0x08
	.zero		1


	//   ....[6]....
        /*072c*/ 	.word	0x00000480
        /*0730*/ 	.word	0x000000ff
        /*0734*/ 	.word	0x00032448
        /*0738*/ 	.short	0x0100
        /*073a*/ 	.byte	0x08
	.zero		1


	//   ....[7]....
        /*073c*/ 	.word	0x000005b0
        /*0740*/ 	.word	0x000000ff
        /*0744*/ 	.word	0x00032450
        /*0748*/ 	.short	0x0100
        /*074a*/ 	.byte	0x08
	.zero		1


	//   ....[8]....
        /*074c*/ 	.word	0x000005c0
        /*0750*/ 	.word	0x000000ff
        /*0754*/ 	.word	0x00032460
        /*0758*/ 	.short	0x0100
        /*075a*/ 	.byte	0x08
	.zero		1


	//   ....[9]....
        /*075c*/ 	.word	0x000005d0
        /*0760*/ 	.word	0x000000ff
        /*0764*/ 	.word	0x00032458
        /*0768*/ 	.short	0x0100
        /*076a*/ 	.byte	0x08
	.zero		1


	//   ....[10]....
        /*076c*/ 	.word	0x000005e0
        /*0770*/ 	.word	0x000000ff
        /*0774*/ 	.word	0x00032468
        /*0778*/ 	.short	0x0100
        /*077a*/ 	.byte	0x08
	.zero		1


	//   ....[11]....
        /*077c*/ 	.word	0x000006d0
        /*0780*/ 	.word	0x000000ff
        /*0784*/ 	.word	0x00032470
        /*0788*/ 	.short	0x0100
        /*078a*/ 	.byte	0x06
	.zero		1


	//   ....[12]....
        /*078c*/ 	.word	0x000006e0
        /*0790*/ 	.word	0x000000ff
        /*0794*/ 	.word	0x00032480
        /*0798*/ 	.short	0x0100
        /*079a*/ 	.byte	0x06
	.zero		1


	//   ....[13]....
        /*079c*/ 	.word	0x000006f0
        /*07a0*/ 	.word	0x000000ff
        /*07a4*/ 	.word	0x00032478
        /*07a8*/ 	.short	0x0100
        /*07aa*/ 	.byte	0x06
	.zero		1


	//   ....[14]....
        /*07ac*/ 	.word	0x00000700
        /*07b0*/ 	.word	0x000000ff
        /*07b4*/ 	.word	0x00032488
        /*07b8*/ 	.short	0x0100
        /*07ba*/ 	.byte	0x06
	.zero		1


	//   ....[15]....
        /*07bc*/ 	.word	0x00000830
        /*07c0*/ 	.word	0x000000ff
        /*07c4*/ 	.word	0x00032490
        /*07c8*/ 	.short	0x0100
        /*07ca*/ 	.byte	0x08
	.zero		1


	//   ....[16]....
        /*07cc*/ 	.word	0x00000840
        /*07d0*/ 	.word	0x000000ff
        /*07d4*/ 	.word	0x000324a0
        /*07d8*/ 	.short	0x0100
        /*07da*/ 	.byte	0x08
	.zero		1


	//   ....[17]....
        /*07dc*/ 	.word	0x00000850
        /*07e0*/ 	.word	0x000000ff
        /*07e4*/ 	.word	0x00032498
        /*07e8*/ 	.short	0x0100
        /*07ea*/ 	.byte	0x08
	.zero		1


	//   ....[18]....
        /*07ec*/ 	.word	0x00000860
        /*07f0*/ 	.word	0x000000ff
        /*07f4*/ 	.word	0x000324a8
        /*07f8*/ 	.short	0x0100
        /*07fa*/ 	.byte	0x08
	.zero		1


	//   ....[19]....
        /*07fc*/ 	.word	0x00000990
        /*0800*/ 	.word	0x000000ff
        /*0804*/ 	.word	0x000324b0
        /*0808*/ 	.short	0x0100
        /*080a*/ 	.byte	0x08
	.zero		1


	//   ....[20]....
        /*080c*/ 	.word	0x000009a0
        /*0810*/ 	.word	0x000000ff
        /*0814*/ 	.word	0x000324c0
        /*0818*/ 	.short	0x0100
        /*081a*/ 	.byte	0x08
	.zero		1


	//   ....[21]....
        /*081c*/ 	.word	0x000009b0
        /*0820*/ 	.word	0x000000ff
        /*0824*/ 	.word	0x000324b8
        /*0828*/ 	.short	0x0100
        /*082a*/ 	.byte	0x08
	.zero		1


	//   ....[22]....
        /*082c*/ 	.word	0x000009c0
        /*0830*/ 	.word	0x000000ff
        /*0834*/ 	.word	0x000324c8
        /*0838*/ 	.short	0x0100
        /*083a*/ 	.byte	0x08
	.zero		1


	//   ....[23]....
        /*083c*/ 	.word	0x00002c30
        /*0840*/ 	.word	0x0000005f
        /*0844*/ 	.word	0x00032490
        /*0848*/ 	.short	0x010a
        /*084a*/ 	.byte	0x3f
	.zero		1


	//   ....[24]....
        /*084c*/ 	.word	0x00003f50
        /*0850*/ 	.word	0x0000005f
        /*0854*/ 	.word	0x00032490
        /*0858*/ 	.short	0x010a
        /*085a*/ 	.byte	0x3f
	.zero		1


	//   ....[25]....
        /*085c*/ 	.word	0x00005050
        /*0860*/ 	.word	0x0000005f
        /*0864*/ 	.word	0x00032490
        /*0868*/ 	.short	0x010a
        /*086a*/ 	.byte	0x3f
	.zero		1


	//   ....[26]....
        /*086c*/ 	.word	0x00005260
        /*0870*/ 	.word	0x00000028
        /*0874*/ 	.word	0x00000000
        /*0878*/ 	.short	0x0101
        /*087a*/ 	.byte	0x3f
	.zero		1


	//   ....[27]....
        /*087c*/ 	.word	0x000052a0
        /*0880*/ 	.word	0x0000005f
        /*0884*/ 	.word	0x000324b0
        /*0888*/ 	.short	0x010a
        /*088a*/ 	.byte	0x3f
	.zero		1


	//   ....[28]....
        /*088c*/ 	.word	0x00005900
        /*0890*/ 	.word	0x0000005f
        /*0894*/ 	.word	0x00000000
        /*0898*/ 	.short	0x0101
        /*089a*/ 	.byte	0x3f
	.zero		1


	//   ....[29]....
        /*089c*/ 	.word	0x00006060
        /*08a0*/ 	.word	0x00000012
        /*08a4*/ 	.word	0x00032400
        /*08a8*/ 	.short	0x010a
        /*08aa*/ 	.byte	0x3f
	.zero		1


	//   ....[30]....
        /*08ac*/ 	.word	0x000060b0
        /*08b0*/ 	.word	0x00000012
        /*08b4*/ 	.word	0x00032400
        /*08b8*/ 	.short	0x010a
        /*08ba*/ 	.byte	0x3f
	.zero		1


	//   ....[31]....
        /*08bc*/ 	.word	0x00006750
        /*08c0*/ 	.word	0x00000012
        /*08c4*/ 	.word	0x00032400
        /*08c8*/ 	.short	0x010a
        /*08ca*/ 	.byte	0x3f
	.zero		1


	//   ....[32]....
        /*08cc*/ 	.word	0x00007580
        /*08d0*/ 	.word	0x00000012
        /*08d4*/ 	.word	0x00032400
        /*08d8*/ 	.short	0x010a
        /*08da*/ 	.byte	0x3f
	.zero		1


	//   ....[33]....
        /*08dc*/ 	.word	0x000083a0
        /*08e0*/ 	.word	0x00000003
        /*08e4*/ 	.word	0x00032430
        /*08e8*/ 	.short	0x010a
        /*08ea*/ 	.byte	0x3f
	.zero		1


	//   ....[34]....
        /*08ec*/ 	.word	0x00008410
        /*08f0*/ 	.word	0x00000003
        /*08f4*/ 	.word	0x00032430
        /*08f8*/ 	.short	0x010a
        /*08fa*/ 	.byte	0x3f
	.zero		1


	//   ....[35]....
        /*08fc*/ 	.word	0x00008800
        /*0900*/ 	.word	0x00000012
        /*0904*/ 	.word	0x00032410
        /*0908*/ 	.short	0x010a
        /*090a*/ 	.byte	0x3f
	.zero		1


	//   ....[36]....
        /*090c*/ 	.word	0x00008850
        /*0910*/ 	.word	0x00000003
        /*0914*/ 	.word	0x00032450
        /*0918*/ 	.short	0x010a
        /*091a*/ 	.byte	0x3f
	.zero		1


	//   ....[37]....
        /*091c*/ 	.word	0x000088d0
        /*0920*/ 	.word	0x00000003
        /*0924*/ 	.word	0x00032450
        /*0928*/ 	.short	0x010a
        /*092a*/ 	.byte	0x3f
	.zero		1


	//   ....[38]....
        /*092c*/ 	.word	0x00009fd0
        /*0930*/ 	.word	0x00000018
        /*0934*/ 	.word	0x00000000
        /*0938*/ 	.short	0x0101
        /*093a*/ 	.byte	0x3f
	.zero		1


	//   ....[39]....
        /*093c*/ 	.word	0x0000abe0
        /*0940*/ 	.word	0x00000003
        /*0944*/ 	.word	0x00000000
        /*0948*/ 	.short	0x0101
        /*094a*/ 	.byte	0x3f
	.zero		1


	//   ....[40]....
        /*094c*/ 	.word	0x0000acf0
        /*0950*/ 	.word	0x00000006
        /*0954*/ 	.word	0x00032430
        /*0958*/ 	.short	0x010a
        /*095a*/ 	.byte	0x3f
	.zero		1


	//   ....[41]....
        /*095c*/ 	.word	0x0000ad50
        /*0960*/ 	.word	0x00000006
        /*0964*/ 	.word	0x00032430
        /*0968*/ 	.short	0x010a
        /*096a*/ 	.byte	0x3f
	.zero		1


	//   ....[42]....
        /*096c*/ 	.word	0x0000b000
        /*0970*/ 	.word	0x00000006
        /*0974*/ 	.word	0x00032450
        /*0978*/ 	.short	0x010a
        /*097a*/ 	.byte	0x3f
	.zero		1


	//   ....[43]....
        /*097c*/ 	.word	0x0000b050
        /*0980*/ 	.word	0x00000006
        /*0984*/ 	.word	0x00032450
        /*0988*/ 	.short	0x010a
        /*098a*/ 	.byte	0x3f
	.zero		1


	//   ....[44]....
        /*098c*/ 	.word	0x0000bef0
        /*0990*/ 	.word	0x0000000d
        /*0994*/ 	.word	0x00000000
        /*0998*/ 	.short	0x0101
        /*099a*/ 	.byte	0x3f
	.zero		1


	//   ....[45]....
        /*099c*/ 	.word	0x0000d480
        /*09a0*/ 	.word	0x00000006
        /*09a4*/ 	.word	0x00000000
        /*09a8*/ 	.short	0x0101
        /*09aa*/ 	.byte	0x3f
	.zero		1


	//   ....[46]....
        /*09ac*/ 	.word	0x0000f580
        /*09b0*/ 	.word	0x00000000
        /*09b4*/ 	.word	0x00000000
        /*09b8*/ 	.short	0x0101
        /*09ba*/ 	.byte	0x3f
	.zero		1


	//   ....[47]....
        /*09bc*/ 	.word	0x000119e0
        /*09c0*/ 	.word	0x00000005
        /*09c4*/ 	.word	0x00032420
        /*09c8*/ 	.short	0x010a
        /*09ca*/ 	.byte	0x3f
	.zero		1


	//   ....[48]....
        /*09cc*/ 	.word	0x00011a60
        /*09d0*/ 	.word	0x00000007
        /*09d4*/ 	.word	0x000324a0
        /*09d8*/ 	.short	0x010a
        /*09da*/ 	.byte	0x3f
	.zero		1


	//   ....[49]....
        /*09dc*/ 	.word	0x00011c40
        /*09e0*/ 	.word	0x00000007
        /*09e4*/ 	.word	0x000324c0
        /*09e8*/ 	.short	0x010a
        /*09ea*/ 	.byte	0x3f
	.zero		1


	//   ....[50]....
        /*09ec*/ 	.word	0x00012050
        /*09f0*/ 	.word	0x00000007
        /*09f4*/ 	.word	0x000324a0
        /*09f8*/ 	.short	0x010a
        /*09fa*/ 	.byte	0x3f
	.zero		1


	//   ....[51]....
        /*09fc*/ 	.word	0x00012210
        /*0a00*/ 	.word	0x00000007
        /*0a04*/ 	.word	0x000324c0
        /*0a08*/ 	.short	0x010a
        /*0a0a*/ 	.byte	0x3f
	.zero		1


	//   ....[52]....
        /*0a0c*/ 	.word	0x00013000
        /*0a10*/ 	.word	0x00000005
        /*0a14*/ 	.word	0x00032440
        /*0a18*/ 	.short	0x010a
        /*0a1a*/ 	.byte	0x3f
	.zero		1


	//   ....[53]....
        /*0a1c*/ 	.word	0x00013620
        /*0a20*/ 	.word	0x00000005
        /*0a24*/ 	.word	0x00032420
        /*0a28*/ 	.short	0x010a
        /*0a2a*/ 	.byte	0x3f
	.zero		1


	//   ....[54]....
        /*0a2c*/ 	.word	0x000136f0
        /*0a30*/ 	.word	0x00000002
        /*0a34*/ 	.word	0x00032460
        /*0a38*/ 	.short	0x010a
        /*0a3a*/ 	.byte	0x3f
	.zero		1


	//   ....[55]....
        /*0a3c*/ 	.word	0x00013d60
        /*0a40*/ 	.word	0x00000002
        /*0a44*/ 	.word	0x00032440
        /*0a48*/ 	.short	0x010a
        /*0a4a*/ 	.byte	0x3f
	.zero		1


	//   ....[56]....
        /*0a4c*/ 	.word	0x00013f70
        /*0a50*/ 	.word	0x00000002
        /*0a54*/ 	.word	0x00032460
        /*0a58*/ 	.short	0x010a
        /*0a5a*/ 	.byte	0x3f
	.zero		1


	//   ....[57]....
        /*0a5c*/ 	.word	0x000144d0
        /*0a60*/ 	.word	0x00000003
        /*0a64*/ 	.word	0x00032440
        /*0a68*/ 	.short	0x010a
        /*0a6a*/ 	.byte	0x3f
	.zero		1


	//   ....[58]....
        /*0a6c*/ 	.word	0x000146d0
        /*0a70*/ 	.word	0x00000003
        /*0a74*/ 	.word	0x00032460
        /*0a78*/ 	.short	0x010a
        /*0a7a*/ 	.byte	0x3f
	.zero		1


	//   ....[59]....
        /*0a7c*/ 	.word	0x00014bb0
        /*0a80*/ 	.word	0x00000003
        /*0a84*/ 	.word	0x00032440
        /*0a88*/ 	.short	0x010a
        /*0a8a*/ 	.byte	0x3f
	.zero		1


	//   ....[60]....
        /*0a8c*/ 	.word	0x00014dc0
        /*0a90*/ 	.word	0x00000003
        /*0a94*/ 	.word	0x00032460
        /*0a98*/ 	.short	0x010a
        /*0a9a*/ 	.byte	0x3f
	.zero		1


	//   ....[61]....
        /*0a9c*/ 	.word	0x00015d00
        /*0aa0*/ 	.word	0x00000000
        /*0aa4*/ 	.word	0x00032420
        /*0aa8*/ 	.short	0x010a
        /*0aaa*/ 	.byte	0x3f
	.zero		1


	//   ....[62]....
        /*0aac*/ 	.word	0x00015ec0
        /*0ab0*/ 	.word	0x00000006
        /*0ab4*/ 	.word	0x00000000
        /*0ab8*/ 	.short	0x010a
        /*0aba*/ 	.byte	0x3f
	.zero		1


	//   ....[63]....
        /*0abc*/ 	.word	0x00015f30
        /*0ac0*/ 	.word	0x00000007
        /*0ac4*/ 	.word	0x00000000
        /*0ac8*/ 	.short	0x010a
        /*0aca*/ 	.byte	0x3f
	.zero		1


	//   ....[64]....
        /*0acc*/ 	.word	0x00015fa0
        /*0ad0*/ 	.word	0x00000004
        /*0ad4*/ 	.word	0x00000000
        /*0ad8*/ 	.short	0x010a
        /*0ada*/ 	.byte	0x3f
	.zero		1


	//   ....[65]....
        /*0adc*/ 	.word	0x00015fd0
        /*0ae0*/ 	.word	0x00000003
        /*0ae4*/ 	.word	0x00000000
        /*0ae8*/ 	.short	0x010a
        /*0aea*/ 	.byte	0x3f
	.zero		1


	//   ....[66]....
        /*0aec*/ 	.word	0x00016030
        /*0af0*/ 	.word	0x0000005f
        /*0af4*/ 	.word	0x00032490
        /*0af8*/ 	.short	0x010a
        /*0afa*/ 	.byte	0x3f
	.zero		1


	//   ....[67]....
        /*0afc*/ 	.word	0x00016080
        /*0b00*/ 	.word	0x0000005f
        /*0b04*/ 	.word	0x00032490
        /*0b08*/ 	.short	0x010a
        /*0b0a*/ 	.byte	0x3f
	.zero		1


	//   ....[68]....
        /*0b0c*/ 	.word	0x000160d0
        /*0b10*/ 	.word	0x0000005f
        /*0b14*/ 	.word	0x00032490
        /*0b18*/ 	.short	0x010a
        /*0b1a*/ 	.byte	0x3f
	.zero		1


	//   ....[69]....
        /*0b1c*/ 	.word	0x00016120
        /*0b20*/ 	.word	0x0000005f
        /*0b24*/ 	.word	0x000324b0
        /*0b28*/ 	.short	0x010a
        /*0b2a*/ 	.byte	0x3f
	.zero		1


	//   ....[70]....
        /*0b2c*/ 	.word	0x00016490
        /*0b30*/ 	.word	0x00000012
        /*0b34*/ 	.word	0x00032400
        /*0b38*/ 	.short	0x010a
        /*0b3a*/ 	.byte	0x3f
	.zero		1


	//   ....[71]....
        /*0b3c*/ 	.word	0x00016760
        /*0b40*/ 	.word	0x00000012
        /*0b44*/ 	.word	0x00032400
        /*0b48*/ 	.short	0x010a
        /*0b4a*/ 	.byte	0x3f
	.zero		1


	//   ....[72]....
        /*0b4c*/ 	.word	0x000167b0
        /*0b50*/ 	.word	0x00000003
        /*0b54*/ 	.word	0x00032430
        /*0b58*/ 	.short	0x010a
        /*0b5a*/ 	.byte	0x3f
	.zero		1


	//   ....[73]....
        /*0b5c*/ 	.word	0x00016800
        /*0b60*/ 	.word	0x00000012
        /*0b64*/ 	.word	0x00032410
        /*0b68*/ 	.short	0x010a
        /*0b6a*/ 	.byte	0x3f
	.zero		1


	//   ....[74]....
        /*0b6c*/ 	.word	0x00016850
        /*0b70*/ 	.word	0x00000003
        /*0b74*/ 	.word	0x00032450
        /*0b78*/ 	.short	0x010a
        /*0b7a*/ 	.byte	0x3f
	.zero		1


	//   ....[75]....
        /*0b7c*/ 	.word	0x000168a0
        /*0b80*/ 	.word	0x00000006
        /*0b84*/ 	.word	0x00032430
        /*0b88*/ 	.short	0x010a
        /*0b8a*/ 	.byte	0x3f
	.zero		1


	//   ....[76]....
        /*0b8c*/ 	.word	0x000168f0
        /*0b90*/ 	.word	0x00000006
        /*0b94*/ 	.word	0x00032450
        /*0b98*/ 	.short	0x010a
        /*0b9a*/ 	.byte	0x3f
	.zero		1


	//   ....[77]....
        /*0b9c*/ 	.word	0x00016a90
        /*0ba0*/ 	.word	0x00000005
        /*0ba4*/ 	.word	0x00032420
        /*0ba8*/ 	.short	0x010a
        /*0baa*/ 	.byte	0x3f
	.zero		1


	//   ....[78]....
        /*0bac*/ 	.word	0x00016ae0
        /*0bb0*/ 	.word	0x00000007
        /*0bb4*/ 	.word	0x000324a0
        /*0bb8*/ 	.short	0x010a
        /*0bba*/ 	.byte	0x3f
	.zero		1


	//   ....[79]....
        /*0bbc*/ 	.word	0x00016b30
        /*0bc0*/ 	.word	0x00000007
        /*0bc4*/ 	.word	0x000324c0
        /*0bc8*/ 	.short	0x010a
        /*0bca*/ 	.byte	0x3f
	.zero		1


	//   ....[80]....
        /*0bcc*/ 	.word	0x00016b80
        /*0bd0*/ 	.word	0x00000007
        /*0bd4*/ 	.word	0x000324a0
        /*0bd8*/ 	.short	0x010a
        /*0bda*/ 	.byte	0x3f
	.zero		1


	//   ....[81]....
        /*0bdc*/ 	.word	0x00016bd0
        /*0be0*/ 	.word	0x00000007
        /*0be4*/ 	.word	0x000324c0
        /*0be8*/ 	.short	0x010a
        /*0bea*/ 	.byte	0x3f
	.zero		1


	//   ....[82]....
        /*0bec*/ 	.word	0x00016d70
        /*0bf0*/ 	.word	0x00000005
        /*0bf4*/ 	.word	0x00032440
        /*0bf8*/ 	.short	0x010a
        /*0bfa*/ 	.byte	0x3f
	.zero		1


	//   ....[83]....
        /*0bfc*/ 	.word	0x00016df0
        /*0c00*/ 	.word	0x00000005
        /*0c04*/ 	.word	0x00032420
        /*0c08*/ 	.short	0x010a
        /*0c0a*/ 	.byte	0x3f
	.zero		1


	//   ....[84]....
        /*0c0c*/ 	.word	0x00016e40
        /*0c10*/ 	.word	0x00000002
        /*0c14*/ 	.word	0x00032460
        /*0c18*/ 	.short	0x010a
        /*0c1a*/ 	.byte	0x3f
	.zero		1


	//   ....[85]....
        /*0c1c*/ 	.word	0x00016e90
        /*0c20*/ 	.word	0x00000002
        /*0c24*/ 	.word	0x00032440
        /*0c28*/ 	.short	0x010a
        /*0c2a*/ 	.byte	0x3f
	.zero		1


	//   ....[86]....
        /*0c2c*/ 	.word	0x00016ee0
        /*0c30*/ 	.word	0x00000002
        /*0c34*/ 	.word	0x00032460
        /*0c38*/ 	.short	0x010a
        /*0c3a*/ 	.byte	0x3f
	.zero		1


	//   ....[87]....
        /*0c3c*/ 	.word	0x00016f30
        /*0c40*/ 	.word	0x00000003
        /*0c44*/ 	.word	0x00032440
        /*0c48*/ 	.short	0x010a
        /*0c4a*/ 	.byte	0x3f
	.zero		1


	//   ....[88]....
        /*0c4c*/ 	.word	0x00016f80
        /*0c50*/ 	.word	0x00000003
        /*0c54*/ 	.word	0x00032460
        /*0c58*/ 	.short	0x010a
        /*0c5a*/ 	.byte	0x3f
	.zero		1


	//   ....[89]....
        /*0c5c*/ 	.word	0x00016fd0
        /*0c60*/ 	.word	0x00000003
        /*0c64*/ 	.word	0x00032440
        /*0c68*/ 	.short	0x010a
        /*0c6a*/ 	.byte	0x3f
	.zero		1


	//   ....[90]....
        /*0c6c*/ 	.word	0x00017020
        /*0c70*/ 	.word	0x00000003
        /*0c74*/ 	.word	0x00032460
        /*0c78*/ 	.short	0x010a
        /*0c7a*/ 	.byte	0x3f
	.zero		1


	//   ....[91]....
        /*0c7c*/ 	.word	0x000179d0
        /*0c80*/ 	.word	0x00000000
        /*0c84*/ 	.word	0x00032420
        /*0c88*/ 	.short	0x010a
        /*0c8a*/ 	.byte	0x3f
	.zero		1


	//   ....[92]....
        /*0c8c*/ 	.word	0x00017b70
        /*0c90*/ 	.word	0x00000006
        /*0c94*/ 	.word	0x00000000
        /*0c98*/ 	.short	0x010a
        /*0c9a*/ 	.byte	0x3f
	.zero		1


	//   ....[93]....
        /*0c9c*/ 	.word	0x00017bc0
        /*0ca0*/ 	.word	0x00000007
        /*0ca4*/ 	.word	0x00000000
        /*0ca8*/ 	.short	0x010a
        /*0caa*/ 	.byte	0x3f
	.zero		1


	//   ....[94]....
        /*0cac*/ 	.word	0x00017c10
        /*0cb0*/ 	.word	0x00000004
        /*0cb4*/ 	.word	0x00000000
        /*0cb8*/ 	.short	0x010a
        /*0cba*/ 	.byte	0x3f
	.zero		1


	//----- nvinfo : EIATTR_NUM_MBARRIERS
	.align		4
.L_1297:
        /*0cbc*/ 	.byte	0x03, 0x38
        /*0cbe*/ 	.short	0x0017


	//----- nvinfo : EIATTR_EXIT_INSTR_OFFSETS
	.align		4
        /*0cc0*/ 	.byte	0x04, 0x1c
        /*0cc2*/ 	.short	(.L_1299 - .L_1298)


	//   ....[0]....
.L_1298:
        /*0cc4*/ 	.word	0x00016020


	//----- nvinfo : EIATTR_MAX_THREADS
	.align		4
.L_1299:
        /*0cc8*/ 	.byte	0x04, 0x05
        /*0cca*/ 	.short	(.L_1301 - .L_1300)
.L_1300:
        /*0ccc*/ 	.word	0x00000180
        /*0cd0*/ 	.word	0x00000001
        /*0cd4*/ 	.word	0x00000001


	//----- nvinfo : EIATTR_CRS_STACK_SIZE
	.align		4
.L_1301:
        /*0cd8*/ 	.byte	0x04, 0x1e
        /*0cda*/ 	.short	(.L_1303 - .L_1302)
.L_1302:
        /*0cdc*/ 	.word	0x00000000


	//----- nvinfo : EIATTR_CBANK_PARAM_SIZE
	.align		4
.L_1303:
        /*0ce0*/ 	.byte	0x03, 0x19
        /*0ce2*/ 	.short	0x0b70


	//----- nvinfo : EIATTR_PARAM_CBANK
	.align		4
        /*0ce4*/ 	.byte	0x04, 0x0a
        /*0ce6*/ 	.short	(.L_1305 - .L_1304)
	.align		4
.L_1304:
        /*0ce8*/ 	.word	index@(.nv.constant0._ZN7cutlass13device_kernelIN5flash11enable_sm90INS1_16FlashAttnFwdSm90INS1_25CollectiveMainloopFwdSm90ILi2EN4cute5tupleIJNS5_1CILi1EEES8_S8_EEENS6_IJNS7_ILi128EEENS7_ILi96EEENS7_ILi64EEEEEELi256ENS_10bfloat16_tEfNS_4arch4Sm90ELb0ELb0ELb0ELb1ELb0ELb1ELb1ELb1ELb0ELb0ELb0ELb0EEENS1_21CollectiveEpilogueFwdINS6_IJSA_NS7_ILi256EEESB_EEES9_SE_SG_Li256ELb1ELb0ELb0ELb0EEENS1_36VarlenDynamicPersistentTileSchedulerILi128ELi96ELi256ELi32ELb0ELb0ELb1ELb0ELb1ELb1EEEEEEEEEvNT_6ParamsE)
        /*0cec*/ 	.short	0x0210
        /*0cee*/ 	.short	0x0b70


	//----- nvinfo : EIATTR_SW_WAR
	.align		4
.L_1305:
        /*0cf0*/ 	.byte	0x04, 0x36
        /*0cf2*/ 	.short	(.L_1307 - .L_1306)
.L_1306:
        /*0cf4*/ 	.word	0x00000008
.L_1307:


//--------------------- .nv.info._ZN7cutlass13device_kernelIN5flash11enable_sm90INS1_16FlashAttnFwdSm90INS1_25CollectiveMainloopFwdSm90ILi2EN4cute5tupleIJNS5_1CILi1EEES8_S8_EEENS6_IJNS7_ILi128EEENS7_ILi96EEENS7_ILi64EEEEEELi256ENS_10bfloat16_tEfNS_4arch4Sm90ELb0ELb1ELb0ELb0ELb0ELb0ELb0ELb1ELb0ELb0ELb0ELb0EEENS1_21CollectiveEpilogueFwdINS6_IJSA_NS7_ILi256EEESB_EEES9_SE_SG_Li256ELb0ELb0ELb0ELb0EEENS1_30DynamicPersistentTileSchedulerILi256ELi32ELb0ELb0ELb1EEEEEEEEEvNT_6ParamsE --------------------------
	.section	.nv.info._ZN7cutlass13device_kernelIN5flash11enable_sm90INS1_16FlashAttnFwdSm90INS1_25CollectiveMainloopFwdSm90ILi2EN4cute5tupleIJNS5_1CILi1EEES8_S8_EEENS6_IJNS7_ILi128EEENS7_ILi96EEENS7_ILi64EEEEEELi256ENS_10bfloat16_tEfNS_4arch4Sm90ELb0ELb1ELb0ELb0ELb0ELb0ELb0ELb1ELb0ELb0ELb0ELb0EEENS1_21CollectiveEpilogueFwdINS6_IJSA_NS7_ILi256EEESB_EEES9_SE_SG_Li256ELb0ELb0ELb0ELb0EEENS1_30DynamicPersistentTileSchedulerILi256ELi32ELb0ELb0ELb1EEEEEEEEEvNT_6ParamsE,"",@"SHT_CUDA_INFO"
	.sectionflags	@""
	.align	4


	//----- nvinfo : EIATTR_CUDA_API_VERSION
	.align		4
        /*0000*/ 	.byte	0x04, 0x37
        /*0002*/ 	.short	(.L_1309 - .L_1308)
.L_1308:
        /*0004*/ 	.word	0x00000082


	//----- nvinfo : EIATTR_KPARAM_INFO
	.align		4
.L_1309:
        /*0008*/ 	.byte	0x04, 0x17
        /*000a*/ 	.short	(.L_1311 - .L_1310)
.L_1310:
        /*000c*/ 	.word	0x00000000
        /*0010*/ 	.short	0x0000
        /*0012*/ 	.short	0x0070
        /*0014*/ 	.byte	0x00, 0xf0, 0x01, 0x2e


	//----- nvinfo : EIATTR_SPARSE_MMA_MASK
	.align		4
.L_1311:
        /*0018*/ 	.byte	0x03, 0x50
        /*001a*/ 	.short	0x0000


	//----- nvinfo : EIATTR_MAXREG_COUNT
	.align		4
        /*001c*/ 	.byte	0x03, 0x1b
        /*001e*/ 	.short	0x00a8


	//----- nvinfo : EIATTR_NUM_BARRIERS
	.align		4
        /*0020*/ 	.byte	0x02, 0x4c
        /*0022*/ 	.byte	0x10
	.zero		1


	//----- nvinfo : EIATTR_EXTERNS
	.align		4
        /*0024*/ 	.byte	0x04, 0x0f
        /*0026*/ 	.short	(.L_1313 - .L_1312)


	//   ....[0]....
	.align		4
.L_1312:
        /*0028*/ 	.word	index@(__assertfail)


	//----- nvinfo : EIATTR_MERCURY_ISA_VERSION
	.align		4
.L_1313:
        /*002c*/ 	.byte	0x03, 0x5f
        /*002e*/ 	.short	0x0101


	//----- nvinfo : EIATTR_INT_WARP_WIDE_INSTR_OFFSETS
	.align		4
        /*0030*/ 	.byte	0x04, 0x31
        /*0032*/ 	.short	(.L_1315 - .L_1314)


	//   ....[0]....
.L_1314:
        /*0034*/ 	.word	0x00000180


	//   ....[1]....
        /*0038*/ 	.word	0x000001b0


	//   ....[2]....
        /*003c*/ 	.word	0x000001c0


	//   ....[3]....
        /*0040*/ 	.word	0x0000ef50


	//   ....[4]....
        /*0044*/ 	.word	0x0000efe0


	//   ....[5]....
        /*0048*/ 	.word	0x0000f4d0


	//   ....[6]....
        /*004c*/ 	.word	0x000110f0


	//   ....[7]....
        /*0050*/ 	.word	0x00011180


	//----- nvinfo : EIATTR_COOP_GROUP_MASK_REGIDS
	.align		4
.L_1315:
        /*0054*/ 	.byte	0x04, 0x29
        /*0056*/ 	.short	(.L_1317 - .L_1316)


	//   ....[0]....
.L_1316:
        /*0058*/ 	.word	0xffffffff


	//   ....[1]....
        /*005c*/ 	.word	0xffffffff


	//   ....[2]....
        /*0060*/ 	.word	0xffffffff


	//   ....[3]....
        /*0064*/ 	.word	0xffffffff


	//   ....[4]....
        /*0068*/ 	.word	0xffffffff


	//   ....[5]....
        /*006c*/ 	.word	0xffffffff


	//   ....[6]....
        /*0070*/ 	.word	0xffffffff


	//   ....[7]....
        /*0074*/ 	.word	0xffffffff


	//   ....[8]....
        /*0078*/ 	.word	0xffffffff


	//   ....[9]....
        /*007c*/ 	.word	0xffffffff


	//   ....[10]....
        /*0080*/ 	.word	0xffffffff


	//   ....[11]....
        /*0084*/ 	.word	0xffffffff


	//   ....[12]....
        /*0088*/ 	.word	0xffffffff


	//   ....[13]....
        /*008c*/ 	.word	0xffffffff


	//   ....[14]....
        /*0090*/ 	.word	0xffffffff


	//   ....[15]....
        /*0094*/ 	.word	0xffffffff


	//   ....[16]....
        /*0098*/ 	.word	0xffffffff


	//   ....[17]....
        /*009c*/ 	.word	0xffffffff


	//   ....[18]....
        /*00a0*/ 	.word	0xffffffff


	//   ....[19]....
        /*00a4*/ 	.word	0xffffffff


	//   ....[20]....
        /*00a8*/ 	.word	0xffffffff


	//   ....[21]....
        /*00ac*/ 	.word	0xffffffff


	//   ....[22]....
        /*00b0*/ 	.word	0xffffffff


	//   ....[23]....
        /*00b4*/ 	.word	0xffffffff


	//   ....[24]....
        /*00b8*/ 	.word	0xffffffff


	//   ....[25]....
        /*00bc*/ 	.word	0xffffffff


	//   ....[26]....
        /*00c0*/ 	.word	0xffffffff


	//   ....[27]....
        /*00c4*/ 	.word	0xffffffff


	//   ....[28]....
        /*00c8*/ 	.word	0xffffffff


	//   ....[29]....
        /*00cc*/ 	.word	0xffffffff


	//   ....[30]....
        /*00d0*/ 	.word	0xffffffff


	//   ....[31]....
        /*00d4*/ 	.word	0xffffffff


	//   ....[32]....
        /*00d8*/ 	.word	0x0500000f


	//   ....[33]....
        /*00dc*/ 	.word	0x0500000f


	//----- nvinfo : EIATTR_COOP_GROUP_INSTR_OFFSETS
	.align		4
.L_1317:
        /*00e0*/ 	.byte	0x04, 0x28
        /*00e2*/ 	.short	(.L_1319 - .L_1318)


	//   ....[0]....
.L_1318:
        /*00e4*/ 	.word	0x00000060


	//   ....[1]....
        /*00e8*/ 	.word	0x00000190


	//   ....[2]....
        /*00ec*/ 	.word	0x000001e0


	//   ....[3]....
        /*00f0*/ 	.word	0x000003d0


	//   ....[4]....
        /*00f4*/ 	.word	0x00000530


	//   ....[5]....
        /*00f8*/ 	.word	0x00000650


	//   ....[6]....
        /*00fc*/ 	.word	0x000007b0


	//   ....[7]....
        /*0100*/ 	.word	0x00001930


	//   ....[8]....
        /*0104*/ 	.word	0x00002e90


	//   ....[9]....
        /*0108*/ 	.word	0x00002fa0


	//   ....[10]....
        /*010c*/ 	.word	0x00003570


	//   ....[11]....
        /*0110*/ 	.word	0x000035f0


	//   ....[12]....
        /*0114*/ 	.word	0x00005680


	//   ....[13]....
        /*0118*/ 	.word	0x000057a0


	//   ....[14]....
        /*011c*/ 	.word	0x00005e40


	//   ....[15]....
        /*0120*/ 	.word	0x00005fa0


	//   ....[16]....
        /*0124*/ 	.word	0x00007940


	//   ....[17]....
        /*0128*/ 	.word	0x000079c0


	//   ....[18]....
        /*012c*/ 	.word	0x00007e70


	//   ....[19]....
        /*0130*/ 	.word	0x00008040


	//   ....[20]....
        /*0134*/ 	.word	0x0000a540


	//   ....[21]....
        /*0138*/ 	.word	0x0000a660


	//   ....[22]....
        /*013c*/ 	.word	0x0000aca0


	//   ....[23]....
        /*0140*/ 	.word	0x0000ad50


	//   ....[24]....
        /*0144*/ 	.word	0x0000c180


	//   ....[25]....
        /*0148*/ 	.word	0x0000c1c0


	//   ....[26]....
        /*014c*/ 	.word	0x0000c280


	//   ....[27]....
        /*0150*/ 	.word	0x0000c2a0


	//   ....[28]....
        /*0154*/ 	.word	0x0000d970


	//   ....[29]....
        /*0158*/ 	.word	0x0000e6a0


	//   ....[30]....
        /*015c*/ 	.word	0x00011200


	//   ....[31]....
        /*0160*/ 	.word	0x000113b0


	//   ....[32]....
        /*0164*/ 	.word	0x000119b0


	//   ....[33]....
        /*0168*/ 	.word	0x00011d90


	//----- nvinfo : EIATTR_REG_RECONFIG
	.align		4
.L_1319:
        /*016c*/ 	.byte	0x01, 0x54
	.zero		2


	//----- nvinfo : EIATTR_SYSCALL_OFFSETS
	.align		4
        /*0170*/ 	.byte	0x04, 0x46
        /*0172*/ 	.short	(.L_1321 - .L_1320)


	//   ....[0]....
.L_1320:
        /*0174*/ 	.word	0x00001ab0


	//   ....[1]....
        /*0178*/ 	.word	0x0000f170


	//   ....[2]....
        /*017c*/ 	.word	0x0000f2b0


	//   ....[3]....
        /*0180*/ 	.word	0x0000f3b0


	//----- nvinfo : EIATTR_MBARRIER_INSTR_OFFSETS
	.align		4
.L_1321:
        /*0184*/ 	.byte	0x04, 0x39
        /*0186*/ 	.short	(.L_1323 - .L_1322)


	//   ....[0]....
.L_1322:
        /*0188*/ 	.word	0x00000280
        /*018c*/ 	.word	0x000000ff
        /*0190*/ 	.word	0x00022800
        /*0194*/ 	.short	0x0100
        /*0196*/ 	.byte	0x06
	.zero		1


	//   ....[1]....
        /*0198*/ 	.word	0x00000290
        /*019c*/ 	.word	0x000000ff
        /*01a0*/ 	.word	0x00022820
        /*01a4*/ 	.short	0x0100
        /*01a6*/ 	.byte	0x06
	.zero		1


	//   ....[2]....
        /*01a8*/ 	.word	0x00000380
        /*01ac*/ 	.word	0x000000ff
        /*01b0*/ 	.word	0x00022830
        /*01b4*/ 	.short	0x0100
        /*01b6*/ 	.byte	0x08
	.zero		1


	//   ....[3]....
        /*01b8*/ 	.word	0x00000390
        /*01bc*/ 	.word	0x000000ff
        /*01c0*/ 	.word	0x00022840
        /*01c4*/ 	.short	0x0100
        /*01c6*/ 	.byte	0x08
	.zero		1


	//   ....[4]....
        /*01c8*/ 	.word	0x000003a0
        /*01cc*/ 	.word	0x000000ff
        /*01d0*/ 	.word	0x00022838
        /*01d4*/ 	.short	0x0100
        /*01d6*/ 	.byte	0x08
	.zero		1


	//   ....[5]....
        /*01d8*/ 	.word	0x000003b0
        /*01dc*/ 	.word	0x000000ff
        /*01e0*/ 	.word	0x00022848
        /*01e4*/ 	.short	0x0100
        /*01e6*/ 	.byte	0x08
	.zero		1


	//   ....[6]....
        /*01e8*/ 	.word	0x000004e0
        /*01ec*/ 	.word	0x000000ff
        /*01f0*/ 	.word	0x00022850
        /*01f4*/ 	.short	0x0100
        /*01f6*/ 	.byte	0x08
	.zero		1


	//   ....[7]....
        /*01f8*/ 	.word	0x000004f0
        /*01fc*/ 	.word	0x000000ff
        /*0200*/ 	.word	0x00022860
        /*0204*/ 	.short	0x0100
        /*0206*/ 	.byte	0x08
	.zero		1


	//   ....[8]....
        /*0208*/ 	.word	0x00000500
        /*020c*/ 	.word	0x000000ff
        /*0210*/ 	.word	0x00022858
        /*0214*/ 	.short	0x0100
        /*0216*/ 	.byte	0x08
	.zero		1


	//   ....[9]....
        /*0218*/ 	.word	0x00000510
        /*021c*/ 	.word	0x000000ff
        /*0220*/ 	.word	0x00022868
        /*0224*/ 	.short	0x0100
        /*0226*/ 	.byte	0x08
	.zero		1


	//   ....[10]....
        /*0228*/ 	.word	0x00000600
        /*022c*/ 	.word	0x000000ff
        /*0230*/ 	.word	0x00022870
        /*0234*/ 	.short	0x0100
        /*0236*/ 	.byte	0x06
	.zero		1


	//   ....[11]....
        /*0238*/ 	.word	0x00000610
        /*023c*/ 	.word	0x000000ff
        /*0240*/ 	.word	0x00022880
        /*0244*/ 	.short	0x0100
        /*0246*/ 	.byte	0x06
	.zero		1


	//   ....[12]....
        /*0248*/ 	.word	0x00000620
        /*024c*/ 	.word	0x000000ff
        /*0250*/ 	.word	0x00022878
        /*0254*/ 	.short	0x0100
        /*0256*/ 	.byte	0x06
	.zero		1


	//   ....[13]....
        /*0258*/ 	.word	0x00000630
        /*025c*/ 	.word	0x000000ff
        /*0260*/ 	.word	0x00022888
        /*0264*/ 	.short	0x0100
        /*0266*/ 	.byte	0x06
	.zero		1


	//   ....[14]....
        /*0268*/ 	.word	0x00000760
        /*026c*/ 	.word	0x000000ff
        /*0270*/ 	.word	0x00022890
        /*0274*/ 	.short	0x0100
        /*0276*/ 	.byte	0x08
	.zero		1


	//   ....[15]....
        /*0278*/ 	.word	0x00000770
        /*027c*/ 	.word	0x000000ff
        /*0280*/ 	.word	0x000228a0
        /*0284*/ 	.short	0x0100
        /*0286*/ 	.byte	0x08
	.zero		1


	//   ....[16]....
        /*0288*/ 	.word	0x00000780
        /*028c*/ 	.word	0x000000ff
        /*0290*/ 	.word	0x00022898
        /*0294*/ 	.short	0x0100
        /*0296*/ 	.byte	0x08
	.zero		1


	//   ....[17]....
        /*0298*/ 	.word	0x00000790
        /*029c*/ 	.word	0x000000ff
        /*02a0*/ 	.word	0x000228a8
        /*02a4*/ 	.short	0x0100
        /*02a6*/ 	.byte	0x08
	.zero		1


	//   ....[18]....
        /*02a8*/ 	.word	0x000008c0
        /*02ac*/ 	.word	0x000000ff
        /*02b0*/ 	.word	0x000228b0
        /*02b4*/ 	.short	0x0100
        /*02b6*/ 	.byte	0x08
	.zero		1


	//   ....[19]....
        /*02b8*/ 	.word	0x000008d0
        /*02bc*/ 	.word	0x000000ff
        /*02c0*/ 	.word	0x000228c0
        /*02c4*/ 	.short	0x0100
        /*02c6*/ 	.byte	0x08
	.zero		1


	//   ....[20]....
        /*02c8*/ 	.word	0x000008e0
        /*02cc*/ 	.word	0x000000ff
        /*02d0*/ 	.word	0x000228b8
        /*02d4*/ 	.short	0x0100
        /*02d6*/ 	.byte	0x08
	.zero		1


	//   ....[21]....
        /*02d8*/ 	.word	0x000008f0
        /*02dc*/ 	.word	0x000000ff
        /*02e0*/ 	.word	0x000228c8
        /*02e4*/ 	.short	0x0100
        /*02e6*/ 	.byte	0x08
	.zero		1


	//   ....[22]....
        /*02e8*/ 	.word	0x00001b20
        /*02ec*/ 	.word	0x000000ff
        /*02f0*/ 	.word	0x00022800
        /*02f4*/ 	.short	0x010a
        /*02f6*/ 	.byte	0x2e
	.zero		1


	//   ....[23]....
        /*02f8*/ 	.word	0x00001bd0
        /*02fc*/ 	.word	0x000000ff
        /*0300*/ 	.word	0x00022830
        /*0304*/ 	.short	0x010a
        /*0306*/ 	.byte	0x15
	.zero		1


	//   ....[24]....
        /*0308*/ 	.word	0x00001c10
        /*030c*/ 	.word	0x000000ff
        /*0310*/ 	.word	0x00022830
        /*0314*/ 	.short	0x010a
        /*0316*/ 	.byte	0x15
	.zero		1


	//   ....[25]....
        /*0318*/ 	.word	0x00001f70
        /*031c*/ 	.word	0x00000000
        /*0320*/ 	.word	0x00000000
        /*0324*/ 	.short	0x0101
        /*0326*/ 	.byte	0x3f
	.zero		1


	//   ....[26]....
        /*0328*/ 	.word	0x00003e40
        /*032c*/ 	.word	0x000000ff
        /*0330*/ 	.word	0x00022850
        /*0334*/ 	.short	0x010a
        /*0336*/ 	.byte	0x15
	.zero		1


	//   ....[27]....
        /*0338*/ 	.word	0x00003e80
        /*033c*/ 	.word	0x000000ff
        /*0340*/ 	.word	0x00022850
        /*0344*/ 	.short	0x010a
        /*0346*/ 	.byte	0x15
	.zero		1


	//   ....[28]....
        /*0348*/ 	.word	0x000041a0
        /*034c*/ 	.word	0x00000008
        /*0350*/ 	.word	0x00000000
        /*0354*/ 	.short	0x0101
        /*0356*/ 	.byte	0x3f
	.zero		1


	//   ....[29]....
        /*0358*/ 	.word	0x00004460
        /*035c*/ 	.word	0x000000ff
        /*0360*/ 	.word	0x00022830
        /*0364*/ 	.short	0x010a
        /*0366*/ 	.byte	0x1b
	.zero		1


	//   ....[30]....
        /*0368*/ 	.word	0x000044a0
        /*036c*/ 	.word	0x000000ff
        /*0370*/ 	.word	0x00022830
        /*0374*/ 	.short	0x010a
        /*0376*/ 	.byte	0x1b
	.zero		1


	//   ....[31]....
        /*0378*/ 	.word	0x000046d0
        /*037c*/ 	.word	0x0000000e
        /*0380*/ 	.word	0x00000000
        /*0384*/ 	.short	0x0101
        /*0386*/ 	.byte	0x3f
	.zero		1


	//   ....[32]....
        /*0388*/ 	.word	0x00006f70
        /*038c*/ 	.word	0x000000ff
        /*0390*/ 	.word	0x00022850
        /*0394*/ 	.short	0x010a
        /*0396*/ 	.byte	0x1b
	.zero		1


	//   ....[33]....
        /*0398*/ 	.word	0x00006fb0
        /*039c*/ 	.word	0x000000ff
        /*03a0*/ 	.word	0x00022850
        /*03a4*/ 	.short	0x010a
        /*03a6*/ 	.byte	0x1b
	.zero		1


	//   ....[34]....
        /*03a8*/ 	.word	0x00007280
        /*03ac*/ 	.word	0x0000000b
        /*03b0*/ 	.word	0x00000000
        /*03b4*/ 	.short	0x0101
        /*03b6*/ 	.byte	0x3f
	.zero		1


	//   ....[35]....
        /*03b8*/ 	.word	0x000075e0
        /*03bc*/ 	.word	0x000000ff
        /*03c0*/ 	.word	0x00022830
        /*03c4*/ 	.short	0x010a
        /*03c6*/ 	.byte	0x18
	.zero		1


	//   ....[36]....
        /*03c8*/ 	.word	0x00007620
        /*03cc*/ 	.word	0x000000ff
        /*03d0*/ 	.word	0x00022830
        /*03d4*/ 	.short	0x010a
        /*03d6*/ 	.byte	0x18
	.zero		1


	//   ....[37]....
        /*03d8*/ 	.word	0x00008640
        /*03dc*/ 	.word	0x0000009a
        /*03e0*/ 	.word	0x00000000
        /*03e4*/ 	.short	0x0101
        /*03e6*/ 	.byte	0x3f
	.zero		1


	//   ....[38]....
        /*03e8*/ 	.word	0x00008eb0
        /*03ec*/ 	.word	0x000000ff
        /*03f0*/ 	.word	0x00022850
        /*03f4*/ 	.short	0x010a
        /*03f6*/ 	.byte	0x18
	.zero		1


	//   ....[39]....
        /*03f8*/ 	.word	0x00008ef0
        /*03fc*/ 	.word	0x000000ff
        /*0400*/ 	.word	0x00022850
        /*0404*/ 	.short	0x010a
        /*0406*/ 	.byte	0x18
	.zero		1


	//   ....[40]....
        /*0408*/ 	.word	0x000091c0
        /*040c*/ 	.word	0x000000b7
        /*0410*/ 	.word	0x00000000
        /*0414*/ 	.short	0x0101
        /*0416*/ 	.byte	0x3f
	.zero		1


	//   ....[41]....
        /*0418*/ 	.word	0x00009320
        /*041c*/ 	.word	0x000000ff
        /*0420*/ 	.word	0x00022830
        /*0424*/ 	.short	0x010a
        /*0426*/ 	.byte	0x1a
	.zero		1


	//   ....[42]....
        /*0428*/ 	.word	0x00009360
        /*042c*/ 	.word	0x000000ff
        /*0430*/ 	.word	0x00022830
        /*0434*/ 	.short	0x010a
        /*0436*/ 	.byte	0x1a
	.zero		1


	//   ....[43]....
        /*0438*/ 	.word	0x00009560
        /*043c*/ 	.word	0x00000003
        /*0440*/ 	.word	0x00000000
        /*0444*/ 	.short	0x0101
        /*0446*/ 	.byte	0x3f
	.zero		1


	//   ....[44]....
        /*0448*/ 	.word	0x0000be30
        /*044c*/ 	.word	0x000000ff
        /*0450*/ 	.word	0x00022850
        /*0454*/ 	.short	0x010a
        /*0456*/ 	.byte	0x1a
	.zero		1


	//   ....[45]....
        /*0458*/ 	.word	0x0000be70
        /*045c*/ 	.word	0x000000ff
        /*0460*/ 	.word	0x00022850
        /*0464*/ 	.short	0x010a
        /*0466*/ 	.byte	0x1a
	.zero		1


	//   ....[46]....
        /*0468*/ 	.word	0x0000c140
        /*046c*/ 	.word	0x0000000c
        /*0470*/ 	.word	0x00000000
        /*0474*/ 	.short	0x0101
        /*0476*/ 	.byte	0x3f
	.zero		1


	//   ....[47]....
        /*0478*/ 	.word	0x0000dbc0
        /*047c*/ 	.word	0x000000ff
        /*0480*/ 	.word	0x00000000
        /*0484*/ 	.short	0x0101
        /*0486*/ 	.byte	0x05
	.zero		1


	//   ....[48]....
        /*0488*/ 	.word	0x0000f770
        /*048c*/ 	.word	0x00000008
        /*0490*/ 	.word	0x00022840
        /*0494*/ 	.short	0x010a
        /*0496*/ 	.byte	0x3f
	.zero		1


	//   ....[49]....
        /*0498*/ 	.word	0x0000fa50
        /*049c*/ 	.word	0x000000ff
        /*04a0*/ 	.word	0x00022820
        /*04a4*/ 	.short	0x010a
        /*04a6*/ 	.byte	0x25
	.zero		1


	//   ....[50]....
        /*04a8*/ 	.word	0x0000faf0
        /*04ac*/ 	.word	0x00000008
        /*04b0*/ 	.word	0x00022860
        /*04b4*/ 	.short	0x010a
        /*04b6*/ 	.byte	0x3f
	.zero		1


	//   ....[51]....
        /*04b8*/ 	.word	0x00010020
        /*04bc*/ 	.word	0x00000002
        /*04c0*/ 	.word	0x00022840
        /*04c4*/ 	.short	0x010a
        /*04c6*/ 	.byte	0x3f
	.zero		1


	//   ....[52]....
        /*04c8*/ 	.word	0x00010190
        /*04cc*/ 	.word	0x00000002
        /*04d0*/ 	.word	0x00022860
        /*04d4*/ 	.short	0x010a
        /*04d6*/ 	.byte	0x3f
	.zero		1


	//   ....[53]....
        /*04d8*/ 	.word	0x00010680
        /*04dc*/ 	.word	0x00000003
        /*04e0*/ 	.word	0x00022840
        /*04e4*/ 	.short	0x010a
        /*04e6*/ 	.byte	0x3f
	.zero		1


	//   ....[54]....
        /*04e8*/ 	.word	0x000107f0
        /*04ec*/ 	.word	0x00000003
        /*04f0*/ 	.word	0x00022860
        /*04f4*/ 	.short	0x010a
        /*04f6*/ 	.byte	0x3f
	.zero		1


	//   ....[55]....
        /*04f8*/ 	.word	0x00010c60
        /*04fc*/ 	.word	0x00000002
        /*0500*/ 	.word	0x00022840
        /*0504*/ 	.short	0x010a
        /*0506*/ 	.byte	0x3f
	.zero		1


	//   ....[56]....
        /*0508*/ 	.word	0x00010dd0
        /*050c*/ 	.word	0x00000002
        /*0510*/ 	.word	0x00022860
        /*0514*/ 	.short	0x010a
        /*0516*/ 	.byte	0x3f
	.zero		1


	//   ....[57]....
        /*0518*/ 	.word	0x00011360
        /*051c*/ 	.word	0x00000007
        /*0520*/ 	.word	0x00022820
        /*0524*/ 	.short	0x010a
        /*0526*/ 	.byte	0x3f
	.zero		1


	//   ....[58]....
        /*0528*/ 	.word	0x000114b0
        /*052c*/ 	.word	0x00000005
        /*0530*/ 	.word	0x00000000
        /*0534*/ 	.short	0x010a
        /*0536*/ 	.byte	0x3f
	.zero		1


	//   ....[59]....
        /*0538*/ 	.word	0x00011520
        /*053c*/ 	.word	0x00000003
        /*0540*/ 	.word	0x00000000
        /*0544*/ 	.short	0x010a
        /*0546*/ 	.byte	0x3f
	.zero		1


	//   ....[60]....
        /*0548*/ 	.word	0x00011580
        /*054c*/ 	.word	0x00000005
        /*0550*/ 	.word	0x00000000
        /*0554*/ 	.short	0x010a
        /*0556*/ 	.byte	0x3f
	.zero		1


	//   ....[61]....
        /*0558*/ 	.word	0x000115b0
        /*055c*/ 	.word	0x00000003
        /*0560*/ 	.word	0x00000000
        /*0564*/ 	.short	0x010a
        /*0566*/ 	.byte	0x3f
	.zero		1


	//   ....[62]....
        /*0568*/ 	.word	0x00011620
        /*056c*/ 	.word	0x00000003
        /*0570*/ 	.word	0x00022800
        /*0574*/ 	.short	0x010a
        /*0576*/ 	.byte	0x3f
	.zero		1


	//   ....[63]....
        /*0578*/ 	.word	0x00011680
        /*057c*/ 	.word	0x00000000
        /*0580*/ 	.word	0x00022830
        /*0584*/ 	.short	0x010a
        /*0586*/ 	.byte	0x3f
	.zero		1


	//   ....[64]....
        /*0588*/ 	.word	0x000116d0
        /*058c*/ 	.word	0x00000008
        /*0590*/ 	.word	0x00022850
        /*0594*/ 	.short	0x010a
        /*0596*/ 	.byte	0x3f
	.zero		1


	//   ....[65]....
        /*0598*/ 	.word	0x00011730
        /*059c*/ 	.word	0x00000005
        /*05a0*/ 	.word	0x00022830
        /*05a4*/ 	.short	0x010a
        /*05a6*/ 	.byte	0x3f
	.zero		1


	//   ....[66]....
        /*05a8*/ 	.word	0x00011780
        /*05ac*/ 	.word	0x0000000b
        /*05b0*/ 	.word	0x00022850
        /*05b4*/ 	.short	0x010a
        /*05b6*/ 	.byte	0x3f
	.zero		1


	//   ....[67]....
        /*05b8*/ 	.word	0x000117e0
        /*05bc*/ 	.word	0x00000003
        /*05c0*/ 	.word	0x00022830
        /*05c4*/ 	.short	0x010a
        /*05c6*/ 	.byte	0x3f
	.zero		1


	//   ....[68]....
        /*05c8*/ 	.word	0x00011830
        /*05cc*/ 	.word	0x000000b7
        /*05d0*/ 	.word	0x00022850
        /*05d4*/ 	.short	0x010a
        /*05d6*/ 	.byte	0x3f
	.zero		1


	//   ....[69]....
        /*05d8*/ 	.word	0x00011890
        /*05dc*/ 	.word	0x0000000a
        /*05e0*/ 	.word	0x00022830
        /*05e4*/ 	.short	0x010a
        /*05e6*/ 	.byte	0x3f
	.zero		1


	//   ....[70]....
        /*05e8*/ 	.word	0x000118e0
        /*05ec*/ 	.word	0x0000000c
        /*05f0*/ 	.word	0x00022850
        /*05f4*/ 	.short	0x010a
        /*05f6*/ 	.byte	0x3f
	.zero		1


	//   ....[71]....
        /*05f8*/ 	.word	0x00011a60
        /*05fc*/ 	.word	0x00000008
        /*0600*/ 	.word	0x00022840
        /*0604*/ 	.short	0x010a
        /*0606*/ 	.byte	0x3f
	.zero		1


	//   ....[72]....
        /*0608*/ 	.word	0x00011ac0
        /*060c*/ 	.word	0x00000008
        /*0610*/ 	.word	0x00022820
        /*0614*/ 	.short	0x010a
        /*0616*/ 	.byte	0x3f
	.zero		1


	//   ....[73]....
        /*0618*/ 	.word	0x00011b10
        /*061c*/ 	.word	0x00000008
        /*0620*/ 	.word	0x00022860
        /*0624*/ 	.short	0x010a
        /*0626*/ 	.byte	0x3f
	.zero		1


	//   ....[74]....
        /*0628*/ 	.word	0x00011b60
        /*062c*/ 	.word	0x00000002
        /*0630*/ 	.word	0x00022840
        /*0634*/ 	.short	0x010a
        /*0636*/ 	.byte	0x3f
	.zero		1


	//   ....[75]....
        /*0638*/ 	.word	0x00011bb0
        /*063c*/ 	.word	0x00000002
        /*0640*/ 	.word	0x00022860
        /*0644*/ 	.short	0x010a
        /*0646*/ 	.byte	0x3f
	.zero		1


	//   ....[76]....
        /*0648*/ 	.word	0x00011c00
        /*064c*/ 	.word	0x00000003
        /*0650*/ 	.word	0x00022840
        /*0654*/ 	.short	0x010a
        /*0656*/ 	.byte	0x3f
	.zero		1


	//   ....[77]....
        /*0658*/ 	.word	0x00011c50
        /*065c*/ 	.word	0x00000003
        /*0660*/ 	.word	0x00022860
        /*0664*/ 	.short	0x010a
        /*0666*/ 	.byte	0x3f
	.zero		1


	//   ....[78]....
        /*0668*/ 	.word	0x00011ca0
        /*066c*/ 	.word	0x00000002
        /*0670*/ 	.word	0x00022840
        /*0674*/ 	.short	0x010a
        /*0676*/ 	.byte	0x3f
	.zero		1


	//   ....[79]....
        /*0678*/ 	.word	0x00011cf0
        /*067c*/ 	.word	0x00000002
        /*0680*/ 	.word	0x00022860
        /*0684*/ 	.short	0x010a
        /*0686*/ 	.byte	0x3f
	.zero		1


	//   ....[80]....
        /*0688*/ 	.word	0x00011dd0
        /*068c*/ 	.word	0x00000007
        /*0690*/ 	.word	0x00022820
        /*0694*/ 	.short	0x010a
        /*0696*/ 	.byte	0x3f
	.zero		1


	//   ....[81]....
        /*0698*/ 	.word	0x00011e20
        /*069c*/ 	.word	0x00000005
        /*06a0*/ 	.word	0x00000000
        /*06a4*/ 	.short	0x010a
        /*06a6*/ 	.byte	0x3f
	.zero		1


	//   ....[82]....
        /*06a8*/ 	.word	0x00011e70
        /*06ac*/ 	.word	0x00000003
        /*06b0*/ 	.word	0x00000000
        /*06b4*/ 	.short	0x010a
        /*06b6*/ 	.byte	0x3f
	.zero		1


	//   ....[83]....
        /*06b8*/ 	.word	0x00011ec0
        /*06bc*/ 	.word	0x00000005
        /*06c0*/ 	.word	0x00000000
        /*06c4*/ 	.short	0x010a
        /*06c6*/ 	.byte	0x3f
	.zero		1


	//----- nvinfo : EIATTR_NUM_MBARRIERS
	.align		4
.L_1323:
        /*06c8*/ 	.byte	0x03, 0x38
        /*06ca*/ 	.short	0x0016


	//----- nvinfo : EIATTR_EXIT_INSTR_OFFSETS
	.align		4
        /*06cc*/ 	.byte	0x04, 0x1c
        /*06ce*/ 	.short	(.L_1325 - .L_1324)


	//   ....[0]....
.L_1324:
        /*06d0*/ 	.word	0x00000a30


	//   ....[1]....
        /*06d4*/ 	.word	0x0000e660


	//   ....[2]....
        /*06d8*/ 	.word	0x0000e6c0


	//   ....[3]....
        /*06dc*/ 	.word	0x000113d0


	//   ....[4]....
        /*06e0*/ 	.word	0x00011600


	//----- nvinfo : EIATTR_MAX_THREADS
	.align		4
.L_1325:
        /*06e4*/ 	.byte	0x04, 0x05
        /*06e6*/ 	.short	(.L_1327 - .L_1326)
.L_1326:
        /*06e8*/ 	.word	0x00000180
        /*06ec*/ 	.word	0x00000001
        /*06f0*/ 	.word	0x00000001


	//----- nvinfo : EIATTR_CRS_STACK_SIZE
	.align		4
.L_1327:
        /*06f4*/ 	.byte	0x04, 0x1e
        /*06f6*/ 	.short	(.L_1329 - .L_1328)
.L_1328:
        /*06f8*/ 	.word	0x00000000


	//----- nvinfo : EIATTR_CBANK_PARAM_SIZE
	.align		4
.L_1329:
        /*06fc*/ 	.byte	0x03, 0x19
        /*06fe*/ 	.short	0x0bf0


	//----- nvinfo : EIATTR_PARAM_CBANK
	.align		4
        /*0700*/ 	.byte	0x04, 0x0a
        /*0702*/ 	.short	(.L_1331 - .L_1330)
	.align		4
.L_1330:
        /*0704*/ 	.word	index@(.nv.constant0._ZN7cutlass13device_kernelIN5flash11enable_sm90INS1_16FlashAttnFwdSm90INS1_25CollectiveMainloopFwdSm90ILi2EN4cute5tupleIJNS5_1CILi1EEES8_S8_EEENS6_IJNS7_ILi128EEENS7_ILi96EEENS7_ILi64EEEEEELi256ENS_10bfloat16_tEfNS_4arch4Sm90ELb0ELb1ELb0ELb0ELb0ELb0ELb0ELb1ELb0ELb0ELb0ELb0EEENS1_21CollectiveEpilogueFwdINS6_IJSA_NS7_ILi256EEESB_EEES9_SE_SG_Li256ELb0ELb0ELb0ELb0EEENS1_30DynamicPersistentTileSchedulerILi256ELi32ELb0ELb0ELb1EEEEEEEEEvNT_6ParamsE)
        /*0708*/ 	.short	0x0210
        /*070a*/ 	.short	0x0bf0


	//----- nvinfo : EIATTR_SW_WAR
	.align		4
.L_1331:
        /*070c*/ 	.byte	0x04, 0x36
        /*070e*/ 	.short	(.L_1333 - .L_1332)
.L_1332:
        /*0710*/ 	.word	0x00000008
.L_1333:


//--------------------- .nv.info._ZN7cutlass13device_kernelIN5flash11enable_sm90INS1_16FlashAttnFwdSm90INS1_25CollectiveMainloopFwdSm90ILi2EN4cute5tupleIJNS5_1CILi1EEES8_S8_EEENS6_IJNS7_ILi128EEENS7_ILi96EEENS7_ILi64EEEEEELi256ENS_10bfloat16_tEfNS_4arch4Sm90ELb0ELb1ELb0ELb0ELb0ELb0ELb1ELb1ELb0ELb0ELb0ELb0EEENS1_21CollectiveEpilogueFwdINS6_IJSA_NS7_ILi256EEESB_EEES9_SE_SG_Li256ELb0ELb0ELb0ELb0EEENS1_30DynamicPersistentTileSchedulerILi256ELi32ELb0ELb0ELb1EEEEEEEEEvNT_6ParamsE --------------------------
	.section	.nv.info._ZN7cutlass13device_kernelIN5flash11enable_sm90INS1_16FlashAttnFwdSm90INS1_25CollectiveMainloopFwdSm90ILi2EN4cute5tupleIJNS5_1CILi1EEES8_S8_EEENS6_IJNS7_ILi128EEENS7_ILi96EEENS7_ILi64EEEEEELi256ENS_10bfloat16_tEfNS_4arch4Sm90ELb0ELb1ELb0ELb0ELb0ELb0ELb1ELb1ELb0ELb0ELb0ELb0EEENS1_21CollectiveEpilogueFwdINS6_IJSA_NS7_ILi256EEESB_EEES9_SE_SG_Li256ELb0ELb0ELb0ELb0EEENS1_30DynamicPersistentTileSchedulerILi256ELi32ELb0ELb0ELb1EEEEEEEEEvNT_6ParamsE,"",@"SHT_CUDA_INFO"
	.sectionflags	@""
	.align	4


	//----- nvinfo : EIATTR_CUDA_API_VERSION
	.align		4
        /*0000*/ 	.byte	0x04, 0x37
        /*0002*/ 	.short	(.L_1335 - .L_1334)
.L_1334:
        /*0004*/ 	.word	0x00000082


	//----- nvinfo : EIATTR_KPARAM_INFO
	.align		4
.L_1335:
        /*0008*/ 	.byte	0x04, 0x17
        /*000a*/ 	.short	(.L_1337 - .L_1336)
.L_1336:
        /*000c*/ 	.word	0x00000000
        /*0010*/ 	.short	0x0000
        /*0012*/ 	.short	0x0070
        /*0014*/ 	.byte	0x00, 0xf0, 0x01, 0x32


	//----- nvinfo : EIATTR_SPARSE_MMA_MASK
	.align		4
.L_1337:
        /*0018*/ 	.byte	0x03, 0x50
        /*001a*/ 	.short	0x0000


	//----- nvinfo : EIATTR_MAXREG_COUNT
	.align		4
        /*001c*/ 	.byte	0x03, 0x1b
        /*001e*/ 	.short	0x00a8


	//----- nvinfo : EIATTR_NUM_BARRIERS
	.align		4
        /*0020*/ 	.byte	0x02, 0x4c
        /*0022*/ 	.byte	0x10
	.zero		1


	//----- nvinfo : EIATTR_EXTERNS
	.align		4
        /*0024*/ 	.byte	0x04, 0x0f
        /*0026*/ 	.short	(.L_1339 - .L_1338)


	//   ....[0]....
	.align		4
.L_1338:
        /*0028*/ 	.word	index@(__assertfail)


	//----- nvinfo : EIATTR_ANNOTATIONS
	.align		4
.L_1339:
        /*002c*/ 	.byte	0x04, 0x55
        /*002e*/ 	.short	(.L_1341 - .L_1340)


	//   ....[0]....
.L_1340:
        /* <DEDUP_REMOVED lines=10> */


	//----- nvinfo : EIATTR_MERCURY_ISA_VERSION
	.align		4
.L_1341:
        /*00c0*/ 	.byte	0x03, 0x5f
        /*00c2*/ 	.short	0x0101


	//----- nvinfo : EIATTR_INT_WARP_WIDE_INSTR_OFFSETS
	.align		4
        /*00c4*/ 	.byte	0x04, 0x31
        /*00c6*/ 	.short	(.L_1343 - .L_1342)


	//   ....[0]....
.L_1342:
        /*00c8*/ 	.word	0x00000200


	//   ....[1]....
        /*00cc*/ 	.word	0x00000230


	//   ....[2]....
        /*00d0*/ 	.word	0x00000240


	//   ....[3]....
        /*00d4*/ 	.word	0x000002b0


	//   ....[4]....
        /*00d8*/ 	.word	0x00020c50


	//   ....[5]....
        /*00dc*/ 	.word	0x00020ce0


	//   ....[6]....
        /*00e0*/ 	.word	0x000211d0


	//   ....[7]....
        /*00e4*/ 	.word	0x000230c0


	//   ....[8]....
        /*00e8*/ 	.word	0x00023150


	//----- nvinfo : EIATTR_COOP_GROUP_MASK_REGIDS
	.align		4
.L_1343:
        /*00ec*/ 	.byte	0x04, 0x29
        /*00ee*/ 	.short	(.L_1345 - .L_1344)


	//   ....[0]....
.L_1344:
        /*00f0*/ 	.word	0xffffffff


	//   ....[1]....
        /*00f4*/ 	.word	0xffffffff


	//   ....[2]....
        /*00f8*/ 	.word	0xffffffff


	//   ....[3]....
        /*00fc*/ 	.word	0xffffffff


	//   ....[4]....
        /*0100*/ 	.word	0xffffffff


	//   ....[5]....
        /*0104*/ 	.word	0xffffffff


	//   ....[6]....
        /*0108*/ 	.word	0xffffffff


	//   ....[7]....
        /*010c*/ 	.word	0xffffffff


	//   ....[8]....
        /*0110*/ 	.word	0xffffffff


	//   ....[9]....
        /*0114*/ 	.word	0xffffffff


	//   ....[10]....
        /*0118*/ 	.word	0xffffffff


	//   ....[11]....
        /*011c*/ 	.word	0xffffffff


	//   ....[12]....
        /*0120*/ 	.word	0xffffffff


	//   ....[13]....
        /*0124*/ 	.word	0xffffffff


	//   ....[14]....
        /*0128*/ 	.word	0xffffffff


	//   ....[15]....
        /*012c*/ 	.word	0xffffffff


	//   ....[16]....
        /*0130*/ 	.word	0xffffffff


	//   ....[17]....
        /*0134*/ 	.word	0xffffffff


	//   ....[18]....
        /*0138*/ 	.word	0xffffffff


	//   ....[19]....
        /*013c*/ 	.word	0xffffffff


	//   ....[20]....
        /*0140*/ 	.word	0xffffffff


	//   ....[21]....
        /*0144*/ 	.word	0xffffffff


	//   ....[22]....
        /*0148*/ 	.word	0xffffffff


	//   ....[23]....
        /*014c*/ 	.word	0xffffffff


	//   ....[24]....
        /*0150*/ 	.word	0xffffffff


	//   ....[25]....
        /*0154*/ 	.word	0xffffffff


	//   ....[26]....
        /*0158*/ 	.word	0xffffffff


	//   ....[27]....
        /*015c*/ 	.word	0xffffffff


	//   ....[28]....
        /*0160*/ 	.word	0x0500000f


	//   ....[29]....
        /*0164*/ 	.word	0x0500000f


	//   ....[30]....
        /*0168*/ 	.word	0xffffffff


	//   ....[31]....
        /*016c*/ 	.word	0xffffffff


	//   ....[32]....
        /*0170*/ 	.word	0xffffffff


	//   ....[33]....
        /*0174*/ 	.word	0xffffffff


	//----- nvinfo : EIATTR_COOP_GROUP_INSTR_OFFSETS
	.align		4
.L_1345:
        /*0178*/ 	.byte	0x04, 0x28
        /*017a*/ 	.short	(.L_1347 - .L_1346)


	//   ....[0]....
.L_1346:
        /*017c*/ 	.word	0x000000b0


	//   ....[1]....
        /*0180*/ 	.word	0x00000210


	//   ....[2]....
        /*0184*/ 	.word	0x00000260


	//   ....[3]....
        /*0188*/ 	.word	0x00000470


	//   ....[4]....
        /*018c*/ 	.word	0x000005d0


	//   ....[5]....
        /*0190*/ 	.word	0x000006f0


	//   ....[6]....
        /*0194*/ 	.word	0x00000850


	//   ....[7]....
        /*0198*/ 	.word	0x00001f90


	//   ....[8]....
        /*019c*/ 	.word	0x00005860


	//   ....[9]....
        /*01a0*/ 	.word	0x00005910


	//   ....[10]....
        /*01a4*/ 	.word	0x00005d40


	//   ....[11]....
        /*01a8*/ 	.word	0x00005d60


	//   ....[12]....
        /*01ac*/ 	.word	0x0000aba0


	//   ....[13]....
        /*01b0*/ 	.word	0x0000ac30


	//   ....[14]....
        /*01b4*/ 	.word	0x0000acf0


	//   ....[15]....
        /*01b8*/ 	.word	0x0000ad40


	//   ....[16]....
        /*01bc*/ 	.word	0x00015580


	//   ....[17]....
        /*01c0*/ 	.word	0x00015650


	//   ....[18]....
        /*01c4*/ 	.word	0x000157d0


	//   ....[19]....
        /*01c8*/ 	.word	0x00015840


	//   ....[20]....
        /*01cc*/ 	.word	0x0001dbc0


	//   ....[21]....
        /*01d0*/ 	.word	0x0001dbe0


	//   ....[22]....
        /*01d4*/ 	.word	0x0001dc40


	//   ....[23]....
        /*01d8*/ 	.word	0x0001dc80


	//   ....[24]....
        /*01dc*/ 	.word	0x0001f690


	//   ....[25]....
        /*01e0*/ 	.word	0x000203b0


	//   ....[26]....
        /*01e4*/ 	.word	0x000231e0


	//   ....[27]....
        /*01e8*/ 	.word	0x000233c0


	//   ....[28]....
        /*01ec*/ 	.word	0x00023940


	//   ....[29]....
        /*01f0*/ 	.word	0x00023d10


	//   ....[30]....
        /*01f4*/ 	.word	0x00027600


	//   ....[31]....
        /*01f8*/ 	.word	0x00027640


	//   ....[32]....
        /*01fc*/ 	.word	0x000276b0


	//   ....[33]....
        /*0200*/ 	.word	0x000276d0


	//----- nvinfo : EIATTR_REG_RECONFIG
	.align		4
.L_1347:
        /*0204*/ 	.byte	0x01, 0x54
	.zero		2


	//----- nvinfo : EIATTR_SYSCALL_OFFSETS
	.align		4
        /*0208*/ 	.byte	0x04, 0x46
        /*020a*/ 	.short	(.L_1349 - .L_1348)


	//   ....[0]....
.L_1348:
        /*020c*/ 	.word	0x000024e0


	//   ....[1]....
        /*0210*/ 	.word	0x00020e60


	//   ....[2]....
        /*0214*/ 	.word	0x00020f90


	//   ....[3]....
        /*0218*/ 	.word	0x00021090


	//----- nvinfo : EIATTR_MBARRIER_INSTR_OFFSETS
	.align		4
.L_1349:
        /*021c*/ 	.byte	0x04, 0x39
        /*021e*/ 	.short	(.L_1351 - .L_1350)


	//   ....[0]....
.L_1350:
        /*0220*/ 	.word	0x00000310
        /*0224*/ 	.word	0x000000ff
        /*0228*/ 	.word	0x00032400
        /*022c*/ 	.short	0x0100
        /*022e*/ 	.byte	0x06
	.zero		1


	//   ....[1]....
        /*0230*/ 	.word	0x00000320
        /*0234*/ 	.word	0x000000ff
        /*0238*/ 	.word	0x00032410
        /*023c*/ 	.short	0x0100
        /*023e*/ 	.byte	0x06
	.zero		1


	//   ....[2]....
        /*0240*/ 	.word	0x00000330
        /*0244*/ 	.word	0x000000ff
        /*0248*/ 	.word	0x00032420
        /*024c*/ 	.short	0x0100
        /*024e*/ 	.byte	0x06
	.zero		1


	//   ....[3]....
        /*0250*/ 	.word	0x00000420
        /*0254*/ 	.word	0x000000ff
        /*0258*/ 	.word	0x00032430
        /*025c*/ 	.short	0x0100
        /*025e*/ 	.byte	0x08
	.zero		1


	//   ....[4]....
        /*0260*/ 	.word	0x00000430
        /*0264*/ 	.word	0x000000ff
        /*0268*/ 	.word	0x00032440
        /*026c*/ 	.short	0x0100
        /*026e*/ 	.byte	0x08
	.zero		1


	//   ....[5]....
        /*0270*/ 	.word	0x00000440
        /*0274*/ 	.word	0x000000ff
        /*0278*/ 	.word	0x00032438
        /*027c*/ 	.short	0x0100
        /*027e*/ 	.byte	0x08
	.zero		1


	//   ....[6]....
        /*0280*/ 	.word	0x00000450
        /*0284*/ 	.word	0x000000ff
        /*0288*/ 	.word	0x00032448
        /*028c*/ 	.short	0x0100
        /*028e*/ 	.byte	0x08
	.zero		1


	//   ....[7]....
        /*0290*/ 	.word	0x00000580
        /*0294*/ 	.word	0x000000ff
        /*0298*/ 	.word	0x00032450
        /*029c*/ 	.short	0x0100
        /*029e*/ 	.byte	0x08
	.zero		1


	//   ....[8]....
        /*02a0*/ 	.word	0x00000590
        /*02a4*/ 	.word	0x000000ff
        /*02a8*/ 	.word	0x00032460
        /*02ac*/ 	.short	0x0100
        /*02ae*/ 	.byte	0x08
	.zero		1


	//   ....[9]....
        /*02b0*/ 	.word	0x000005a0
        /*02b4*/ 	.word	0x000000ff
        /*02b8*/ 	.word	0x00032458
        /*02bc*/ 	.short	0x0100
        /*02be*/ 	.byte	0x08
	.zero		1


	//   ....[10]....
        /*02c0*/ 	.word	0x000005b0
        /*02c4*/ 	.word	0x000000ff
        /*02c8*/ 	.word	0x00032468
        /*02cc*/ 	.short	0x0100
        /*02ce*/ 	.byte	0x08
	.zero		1


	//   ....[11]....
        /*02d0*/ 	.word	0x000006a0
        /*02d4*/ 	.word	0x000000ff
        /*02d8*/ 	.word	0x00032470
        /*02dc*/ 	.short	0x0100
        /*02de*/ 	.byte	0x06
	.zero		1


	//   ....[12]....
        /*02e0*/ 	.word	0x000006b0
        /*02e4*/ 	.word	0x000000ff
        /*02e8*/ 	.word	0x00032480
        /*02ec*/ 	.short	0x0100
        /*02ee*/ 	.byte	0x06
	.zero		1


	//   ....[13]....
        /*02f0*/ 	.word	0x000006c0
        /*02f4*/ 	.word	0x000000ff
        /*02f8*/ 	.word	0x00032478
        /*02fc*/ 	.short	0x0100
        /*02fe*/ 	.byte	0x06
	.zero		1


	//   ....[14]....
        /*0300*/ 	.word	0x000006d0
        /*0304*/ 	.word	0x000000ff
        /*0308*/ 	.word	0x00032488
        /*030c*/ 	.short	0x0100
        /*030e*/ 	.byte	0x06
	.zero		1


	//   ....[15]....
        /*0310*/ 	.word	0x00000800
        /*0314*/ 	.word	0x000000ff
        /*0318*/ 	.word	0x00032490
        /*031c*/ 	.short	0x0100
        /*031e*/ 	.byte	0x08
	.zero		1


	//   ....[16]....
        /*0320*/ 	.word	0x00000810
        /*0324*/ 	.word	0x000000ff
        /*0328*/ 	.word	0x000324a0
        /*032c*/ 	.short	0x0100
        /*032e*/ 	.byte	0x08
	.zero		1


	//   ....[17]....
        /*0330*/ 	.word	0x00000820
        /*0334*/ 	.word	0x000000ff
        /*0338*/ 	.word	0x00032498
        /*033c*/ 	.short	0x0100
        /*033e*/ 	.byte	0x08
	.zero		1


	//   ....[18]....
        /*0340*/ 	.word	0x00000830
        /*0344*/ 	.word	0x000000ff
        /*0348*/ 	.word	0x000324a8
        /*034c*/ 	.short	0x0100
        /*034e*/ 	.byte	0x08
	.zero		1


	//   ....[19]....
        /*0350*/ 	.word	0x00000960
        /*0354*/ 	.word	0x000000ff
        /*0358*/ 	.word	0x000324b0
        /*035c*/ 	.short	0x0100
        /*035e*/ 	.byte	0x08
	.zero		1


	//   ....[20]....
        /*0360*/ 	.word	0x00000970
        /*0364*/ 	.word	0x000000ff
        /*0368*/ 	.word	0x000324c0
        /*036c*/ 	.short	0x0100
        /*036e*/ 	.byte	0x08
	.zero		1


	//   ....[21]....
        /*0370*/ 	.word	0x00000980
        /*0374*/ 	.word	0x000000ff
        /*0378*/ 	.word	0x000324b8
        /*037c*/ 	.short	0x0100
        /*037e*/ 	.byte	0x08
	.zero		1


	//   ....[22]....
        /*0380*/ 	.word	0x00000990
        /*0384*/ 	.word	0x000000ff
        /*0388*/ 	.word	0x000324c8
        /*038c*/ 	.short	0x0100
        /*038e*/ 	.byte	0x08
	.zero		1


	//   ....[23]....
        /*0390*/ 	.word	0x00002730
        /*0394*/ 	.word	0x000000ff
        /*0398*/ 	.word	0x00032400
        /*039c*/ 	.short	0x010a
        /*039e*/ 	.byte	0x32
	.zero		1


	//   ....[24]....
        /*03a0*/ 	.word	0x00002bc0
        /*03a4*/ 	.word	0x00000018
        /*03a8*/ 	.word	0x00000000
        /*03ac*/ 	.short	0x010a
        /*03ae*/ 	.byte	0x3f
	.zero		1


	//   ....[25]....
        /*03b0*/ 	.word	0x00002c20
        /*03b4*/ 	.word	0x00000018
        /*03b8*/ 	.word	0x00000000
        /*03bc*/ 	.short	0x010a
        /*03be*/ 	.byte	0x3f
	.zero		1


	//   ....[26]....
        /*03c0*/ 	.word	0x00002fd0
        /*03c4*/ 	.word	0x000000ff
        /*03c8*/ 	.word	0x00032410
        /*03cc*/ 	.short	0x010a
        /*03ce*/ 	.byte	0x32
	.zero		1


	//   ....[27]....
        /*03d0*/ 	.word	0x000030d0
        /*03d4*/ 	.word	0x00000008
        /*03d8*/ 	.word	0x00000000
        /*03dc*/ 	.short	0x010a
        /*03de*/ 	.byte	0x3f
	.zero		1


	//   ....[28]....
        /*03e0*/ 	.word	0x00003130
        /*03e4*/ 	.word	0x00000008
        /*03e8*/ 	.word	0x00000000
        /*03ec*/ 	.short	0x010a
        /*03ee*/ 	.byte	0x3f
	.zero		1


	//   ....[29]....
        /*03f0*/ 	.word	0x00003e10
        /*03f4*/ 	.word	0x00000007
        /*03f8*/ 	.word	0x00000000
        /*03fc*/ 	.short	0x0101
        /*03fe*/ 	.byte	0x3f
	.zero		1


	//   ....[30]....
        /*0400*/ 	.word	0x00008fc0
        /*0404*/ 	.word	0x0000000d
        /*0408*/ 	.word	0x00000000
        /*040c*/ 	.short	0x0101
        /*040e*/ 	.byte	0x3f
	.zero		1


	//   ....[31]....
        /*0410*/ 	.word	0x00009660
        /*0414*/ 	.word	0x00000003
        /*0418*/ 	.word	0x00000000
        /*041c*/ 	.short	0x010a
        /*041e*/ 	.byte	0x3f
	.zero		1


	//   ....[32]....
        /*0420*/ 	.word	0x00009760
        /*0424*/ 	.word	0x00000000
        /*0428*/ 	.word	0x00000000
        /*042c*/ 	.short	0x010a
        /*042e*/ 	.byte	0x3f
	.zero		1


	//   ....[33]....
        /*0430*/ 	.word	0x00009b90
        /*0434*/ 	.word	0x00000003
        /*0438*/ 	.word	0x00000000
        /*043c*/ 	.short	0x010a
        /*043e*/ 	.byte	0x3f
	.zero		1


	//   ....[34]....
        /*0440*/ 	.word	0x00009c40
        /*0444*/ 	.word	0x00000004
        /*0448*/ 	.word	0x00000000
        /*044c*/ 	.short	0x010a
        /*044e*/ 	.byte	0x3f
	.zero		1


	//   ....[35]....
        /*0450*/ 	.word	0x0000a930
        /*0454*/ 	.word	0x00000003
        /*0458*/ 	.word	0x00000000
        /*045c*/ 	.short	0x0101
        /*045e*/ 	.byte	0x3f
	.zero		1


	//   ....[36]....
        /*0460*/ 	.word	0x00012c00
        /*0464*/ 	.word	0x00000000
        /*0468*/ 	.word	0x00000000
        /*046c*/ 	.short	0x0101
        /*046e*/ 	.byte	0x3f
	.zero		1


	//   ....[37]....
        /*0470*/ 	.word	0x00012e00
        /*0474*/ 	.word	0x00000005
        /*0478*/ 	.word	0x00000000
        /*047c*/ 	.short	0x010a
        /*047e*/ 	.byte	0x3f
	.zero		1


	//   ....[38]....
        /*0480*/ 	.word	0x00012f00
        /*0484*/ 	.word	0x00000000
        /*0488*/ 	.word	0x00000000
        /*048c*/ 	.short	0x010a
        /*048e*/ 	.byte	0x3f
	.zero		1


	//   ....[39]....
        /*0490*/ 	.word	0x00013330
        /*0494*/ 	.word	0x00000005
        /*0498*/ 	.word	0x00000000
        /*049c*/ 	.short	0x010a
        /*049e*/ 	.byte	0x3f
	.zero		1


	//   ....[40]....
        /*04a0*/ 	.word	0x000133e0
        /*04a4*/ 	.word	0x00000004
        /*04a8*/ 	.word	0x00000000
        /*04ac*/ 	.short	0x010a
        /*04ae*/ 	.byte	0x3f
	.zero		1


	//   ....[41]....
        /*04b0*/ 	.word	0x000140f0
        /*04b4*/ 	.word	0x00000004
        /*04b8*/ 	.word	0x00000000
        /*04bc*/ 	.short	0x0101
        /*04be*/ 	.byte	0x3f
	.zero		1


	//   ....[42]....
        /*04c0*/ 	.word	0x0001d750
        /*04c4*/ 	.word	0x00000000
        /*04c8*/ 	.word	0x00000000
        /*04cc*/ 	.short	0x0101
        /*04ce*/ 	.byte	0x3f
	.zero		1


	//   ....[43]....
        /*04d0*/ 	.word	0x0001f920
        /*04d4*/ 	.word	0x000000ff
        /*04d8*/ 	.word	0x00000000
        /*04dc*/ 	.short	0x0101
        /*04de*/ 	.byte	0x05
	.zero		1


	//   ....[44]....
        /*04e0*/ 	.word	0x00021450
        /*04e4*/ 	.word	0x0000000a
        /*04e8*/ 	.word	0x00032440
        /*04ec*/ 	.short	0x010a
        /*04ee*/ 	.byte	0x3f
	.zero		1


	//   ....[45]....
        /*04f0*/ 	.word	0x00021980
        /*04f4*/ 	.word	0x00000012
        /*04f8*/ 	.word	0x00032420
        /*04fc*/ 	.short	0x010a
        /*04fe*/ 	.byte	0x3f
	.zero		1


	//   ....[46]....
        /*0500*/ 	.word	0x00021a00
        /*0504*/ 	.word	0x0000000a
        /*0508*/ 	.word	0x00032460
        /*050c*/ 	.short	0x010a
        /*050e*/ 	.byte	0x3f
	.zero		1


	//   ....[47]....
        /*0510*/ 	.word	0x00021f40
        /*0514*/ 	.word	0x00000002
        /*0518*/ 	.word	0x00032440
        /*051c*/ 	.short	0x010a
        /*051e*/ 	.byte	0x3f
	.zero		1


	//   ....[48]....
        /*0520*/ 	.word	0x000220d0
        /*0524*/ 	.word	0x00000002
        /*0528*/ 	.word	0x00032460
        /*052c*/ 	.short	0x010a
        /*052e*/ 	.byte	0x3f
	.zero		1


	//   ....[49]....
        /*0530*/ 	.word	0x000225c0
        /*0534*/ 	.word	0x00000003
        /*0538*/ 	.word	0x00032440
        /*053c*/ 	.short	0x010a
        /*053e*/ 	.byte	0x3f
	.zero		1


	//   ....[50]....
        /*0540*/ 	.word	0x00022750
        /*0544*/ 	.word	0x00000003
        /*0548*/ 	.word	0x00032460
        /*054c*/ 	.short	0x010a
        /*054e*/ 	.byte	0x3f
	.zero		1


	//   ....[51]....
        /*0550*/ 	.word	0x00022be0
        /*0554*/ 	.word	0x00000002
        /*0558*/ 	.word	0x00032440
        /*055c*/ 	.short	0x010a
        /*055e*/ 	.byte	0x3f
	.zero		1


	//   ....[52]....
        /*0560*/ 	.word	0x00022d70
        /*0564*/ 	.word	0x00000002
        /*0568*/ 	.word	0x00032460
        /*056c*/ 	.short	0x010a
        /*056e*/ 	.byte	0x3f
	.zero		1


	//   ....[53]....
        /*0570*/ 	.word	0x00023370
        /*0574*/ 	.word	0x00000007
        /*0578*/ 	.word	0x00032420
        /*057c*/ 	.short	0x010a
        /*057e*/ 	.byte	0x3f
	.zero		1


	//   ....[54]....
        /*0580*/ 	.word	0x000234c0
        /*0584*/ 	.word	0x00000005
        /*0588*/ 	.word	0x00000000
        /*058c*/ 	.short	0x010a
        /*058e*/ 	.byte	0x3f
	.zero		1


	//   ....[55]....
        /*0590*/ 	.word	0x00023530
        /*0594*/ 	.word	0x00000003
        /*0598*/ 	.word	0x00000000
        /*059c*/ 	.short	0x010a
        /*059e*/ 	.byte	0x3f
	.zero		1


	//   ....[56]....
        /*05a0*/ 	.word	0x00023590
        /*05a4*/ 	.word	0x00000005
        /*05a8*/ 	.word	0x00000000
        /*05ac*/ 	.short	0x010a
        /*05ae*/ 	.byte	0x3f
	.zero		1


	//   ....[57]....
        /*05b0*/ 	.word	0x000235c0
        /*05b4*/ 	.word	0x00000003
        /*05b8*/ 	.word	0x00000000
        /*05bc*/ 	.short	0x010a
        /*05be*/ 	.byte	0x3f
	.zero		1


	//   ....[58]....
        /*05c0*/ 	.word	0x00023630
        /*05c4*/ 	.word	0x00000007
        /*05c8*/ 	.word	0x00032400
        /*05cc*/ 	.short	0x010a
        /*05ce*/ 	.byte	0x3f
	.zero		1


	//   ....[59]....
        /*05d0*/ 	.word	0x00023680
        /*05d4*/ 	.word	0x00000018
        /*05d8*/ 	.word	0x00000000
        /*05dc*/ 	.short	0x010a
        /*05de*/ 	.byte	0x3f
	.zero		1


	//   ....[60]....
        /*05e0*/ 	.word	0x000236e0
        /*05e4*/ 	.word	0x00000008
        /*05e8*/ 	.word	0x00032410
        /*05ec*/ 	.short	0x010a
        /*05ee*/ 	.byte	0x3f
	.zero		1


	//   ....[61]....
        /*05f0*/ 	.word	0x00023730
        /*05f4*/ 	.word	0x00000008
        /*05f8*/ 	.word	0x00000000
        /*05fc*/ 	.short	0x010a
        /*05fe*/ 	.byte	0x3f
	.zero		1


	//   ....[62]....
        /*0600*/ 	.word	0x00023780
        /*0604*/ 	.word	0x00000000
        /*0608*/ 	.word	0x00000000
        /*060c*/ 	.short	0x010a
        /*060e*/ 	.byte	0x3f
	.zero		1


	//   ....[63]....
        /*0610*/ 	.word	0x000237d0
        /*0614*/ 	.word	0x00000004
        /*0618*/ 	.word	0x00000000
        /*061c*/ 	.short	0x010a
        /*061e*/ 	.byte	0x3f
	.zero		1


	//   ....[64]....
        /*0620*/ 	.word	0x00023820
        /*0624*/ 	.word	0x00000000
        /*0628*/ 	.word	0x00000000
        /*062c*/ 	.short	0x010a
        /*062e*/ 	.byte	0x3f
	.zero		1


	//   ....[65]....
        /*0630*/ 	.word	0x00023870
        /*0634*/ 	.word	0x00000004
        /*0638*/ 	.word	0x00000000
        /*063c*/ 	.short	0x010a
        /*063e*/ 	.byte	0x3f
	.zero		1


	//   ....[66]....
        /*0640*/ 	.word	0x000239f0
        /*0644*/ 	.word	0x0000000a
        /*0648*/ 	.word	0x00032440
        /*064c*/ 	.short	0x010a
        /*064e*/ 	.byte	0x3f
	.zero		1


	//   ....[67]....
        /*0650*/ 	.word	0x00023a40
        /*0654*/ 	.word	0x00000012
        /*0658*/ 	.word	0x00032420
        /*065c*/ 	.short	0x010a
        /*065e*/ 	.byte	0x3f
	.zero		1


	//   ....[68]....
        /*0660*/ 	.word	0x00023a90
        /*0664*/ 	.word	0x0000000a
        /*0668*/ 	.word	0x00032460
        /*066c*/ 	.short	0x010a
        /*066e*/ 	.byte	0x3f
	.zero		1


	//   ....[69]....
        /*0670*/ 	.word	0x00023ae0
        /*0674*/ 	.word	0x00000002
        /*0678*/ 	.word	0x00032440
        /*067c*/ 	.short	0x010a
        /*067e*/ 	.byte	0x3f
	.zero		1


	//   ....[70]....
        /*0680*/ 	.word	0x00023b30
        /*0684*/ 	.word	0x00000002
        /*0688*/ 	.word	0x00032460
        /*068c*/ 	.short	0x010a
        /*068e*/ 	.byte	0x3f
	.zero		1


	//   ....[71]....
        /*0690*/ 	.word	0x00023b80
        /*0694*/ 	.word	0x00000003
        /*0698*/ 	.word	0x00032440
        /*069c*/ 	.short	0x010a
        /*069e*/ 	.byte	0x3f
	.zero		1


	//   ....[72]....
        /*06a0*/ 	.word	0x00023bd0
        /*06a4*/ 	.word	0x00000003
        /*06a8*/ 	.word	0x00032460
        /*06ac*/ 	.short	0x010a
        /*06ae*/ 	.byte	0x3f
	.zero		1


	//   ....[73]....
        /*06b0*/ 	.word	0x00023c20
        /*06b4*/ 	.word	0x00000002
        /*06b8*/ 	.word	0x00032440
        /*06bc*/ 	.short	0x010a
        /*06be*/ 	.byte	0x3f
	.zero		1


	//   ....[74]....
        /*06c0*/ 	.word	0x00023c70
        /*06c4*/ 	.word	0x00000002
        /*06c8*/ 	.word	0x00032460
        /*06cc*/ 	.short	0x010a
        /*06ce*/ 	.byte	0x3f
	.zero		1


	//   ....[75]....
        /*06d0*/ 	.word	0x00023d50
        /*06d4*/ 	.word	0x00000007
        /*06d8*/ 	.word	0x00032420
        /*06dc*/ 	.short	0x010a
        /*06de*/ 	.byte	0x3f
	.zero		1


	//   ....[76]....
        /*06e0*/ 	.word	0x00023da0
        /*06e4*/ 	.word	0x00000005
        /*06e8*/ 	.word	0x00000000
        /*06ec*/ 	.short	0x010a
        /*06ee*/ 	.byte	0x3f
	.zero		1


	//   ....[77]....
        /*06f0*/ 	.word	0x00023df0
        /*06f4*/ 	.word	0x00000003
        /*06f8*/ 	.word	0x00000000
        /*06fc*/ 	.short	0x010a
        /*06fe*/ 	.byte	0x3f
	.zero		1


	//   ....[78]....
        /*0700*/ 	.word	0x00023e40
        /*0704*/ 	.word	0x00000005
        /*0708*/ 	.word	0x00000000
        /*070c*/ 	.short	0x010a
        /*070e*/ 	.byte	0x3f
	.zero		1


	//   ....[79]....
        /*0710*/ 	.word	0x000241e0
        /*0714*/ 	.word	0x0000000c
        /*0718*/ 	.word	0x00000000
        /*071c*/ 	.short	0x010a
        /*071e*/ 	.byte	0x3f
	.zero		1


	//   ....[80]....
        /*0720*/ 	.word	0x00024320
        /*0724*/ 	.word	0x00000002
        /*0728*/ 	.word	0x00000000
        /*072c*/ 	.short	0x010a
        /*072e*/ 	.byte	0x3f
	.zero		1


	//   ....[81]....
        /*0730*/ 	.word	0x00024980
        /*0734*/ 	.word	0x0000000b
        /*0738*/ 	.word	0x00000000
        /*073c*/ 	.short	0x010a
        /*073e*/ 	.byte	0x3f
	.zero		1


	//   ....[82]....
        /*0740*/ 	.word	0x00024ac0
        /*0744*/ 	.word	0x00000008
        /*0748*/ 	.word	0x00000000
        /*074c*/ 	.short	0x010a
        /*074e*/ 	.byte	0x3f
	.zero		1


	//   ....[83]....
        /*0750*/ 	.word	0x00025de0
        /*0754*/ 	.word	0x00000002
        /*0758*/ 	.word	0x00000000
        /*075c*/ 	.short	0x0101
        /*075e*/ 	.byte	0x3f
	.zero		1


	//   ....[84]....
        /*0760*/ 	.word	0x0003f2d0
        /*0764*/ 	.word	0x00000004
        /*0768*/ 	.word	0x00000000
        /*076c*/ 	.short	0x0101
        /*076e*/ 	.byte	0x3f
	.zero		1


	//   ....[85]....
        /*0770*/ 	.word	0x0003f310
        /*0774*/ 	.word	0x00000002
        /*0778*/ 	.word	0x00000000
        /*077c*/ 	.short	0x010a
        /*077e*/ 	.byte	0x3f
	.zero		1


	//   ....[86]....
        /*0780*/ 	.word	0x0003f360
        /*0784*/ 	.word	0x00000008
        /*0788*/ 	.word	0x00000000
        /*078c*/ 	.short	0x010a
        /*078e*/ 	.byte	0x3f
	.zero		1


	//----- nvinfo : EIATTR_NUM_MBARRIERS
	.align		4
.L_1351:
        /*0790*/ 	.byte	0x03, 0x38
        /*0792*/ 	.short	0x0017


	//----- nvinfo : EIATTR_EXIT_INSTR_OFFSETS
	.align		4
        /*0794*/ 	.byte	0x04, 0x1c
        /*0796*/ 	.short	(.L_1353 - .L_1352)


	//   ....[0]....
.L_1352:
        /*0798*/ 	.word	0x00000ba0


	//   ....[1]....
        /*079c*/ 	.word	0x00020370


	//   ....[2]....
        /*07a0*/ 	.word	0x000203d0


	//   ....[3]....
        /*07a4*/ 	.word	0x000233e0


	//   ....[4]....
        /*07a8*/ 	.word	0x00023610


	//----- nvinfo : EIATTR_MAX_THREADS
	.align		4
.L_1353:
        /*07ac*/ 	.byte	0x04, 0x05
        /*07ae*/ 	.short	(.L_1355 - .L_1354)
.L_1354:
        /*07b0*/ 	.word	0x00000180
        /*07b4*/ 	.word	0x00000001
        /*07b8*/ 	.word	0x00000001


	//----- nvinfo : EIATTR_CRS_STACK_SIZE
	.align		4
.L_1355:
        /*07bc*/ 	.byte	0x04, 0x1e
        /*07be*/ 	.short	(.L_1357 - .L_1356)
.L_1356:
        /*07c0*/ 	.word	0x00000000


	//----- nvinfo : EIATTR_CBANK_PARAM_SIZE
	.align		4
.L_1357:
        /*07c4*/ 	.byte	0x03, 0x19
        /*07c6*/ 	.short	0x0cf0


	//----- nvinfo : EIATTR_PARAM_CBANK
	.align		4
        /*07c8*/ 	.byte	0x04, 0x0a
        /*07ca*/ 	.short	(.L_1359 - .L_1358)
	.align		4
.L_1358:
        /*07cc*/ 	.word	index@(.nv.constant0._ZN7cutlass13device_kernelIN5flash11enable_sm90INS1_16FlashAttnFwdSm90INS1_25CollectiveMainloopFwdSm90ILi2EN4cute5tupleIJNS5_1CILi1EEES8_S8_EEENS6_IJNS7_ILi128EEENS7_ILi96EEENS7_ILi64EEEEEELi256ENS_10bfloat16_tEfNS_4arch4Sm90ELb0ELb1ELb0ELb0ELb0ELb0ELb1ELb1ELb0ELb0ELb0ELb0EEENS1_21CollectiveEpilogueFwdINS6_IJSA_NS7_ILi256EEESB_EEES9_SE_SG_Li256ELb0ELb0ELb0ELb0EEENS1_30DynamicPersistentTileSchedulerILi256ELi32ELb0ELb0ELb1EEEEEEEEEvNT_6ParamsE)
        /*07d0*/ 	.short	0x0210
        /*07d2*/ 	.short	0x0cf0


	//----- nvinfo : EIATTR_SW_WAR
	.align		4
.L_1359:
        /*07d4*/ 	.byte	0x04, 0x36
        /*07d6*/ 	.short	(.L_1361 - .L_1360)
.L_1360:
        /*07d8*/ 	.word	0x00000008
.L_1361:


//--------------------- .nv.info._ZN7cutlass13device_kernelIN5flash11enable_sm90INS1_16FlashAttnFwdSm90INS1_25CollectiveMainloopFwdSm90ILi2EN4cute5tupleIJNS5_1CILi1EEES8_S8_EEENS6_IJNS7_ILi128EEENS7_ILi96EEENS7_ILi64EEEEEELi256ENS_10bfloat16_tEfNS_4arch4Sm90ELb0ELb1ELb0ELb1ELb0ELb0ELb0ELb1ELb0ELb0ELb0ELb0EEENS1_21CollectiveEpilogueFwdINS6_IJSA_NS7_ILi256EEESB_EEES9_SE_SG_Li256ELb1ELb0ELb0ELb0EEENS1_36VarlenDynamicPersistentTileSchedulerILi128ELi96ELi256ELi32ELb0ELb0ELb1ELb1ELb0ELb1EEEEEEEEEvNT_6ParamsE --------------------------
	.section	.nv.info._ZN7cutlass13device_kernelIN5flash11enable_sm90INS1_16FlashAttnFwdSm90INS1_25CollectiveMainloopFwdSm90ILi2EN4cute5tupleIJNS5_1CILi1EEES8_S8_EEENS6_IJNS7_ILi128EEENS7_ILi96EEENS7_ILi64EEEEEELi256ENS_10bfloat16_tEfNS_4arch4Sm90ELb0ELb1ELb0ELb1ELb0ELb0ELb0ELb1ELb0ELb0ELb0ELb0EEENS1_21CollectiveEpilogueFwdINS6_IJSA_NS7_ILi256EEESB_EEES9_SE_SG_Li256ELb1ELb0ELb0ELb0EEENS1_36VarlenDynamicPersistentTileSchedulerILi128ELi96ELi256ELi32ELb0ELb0ELb1ELb1ELb0ELb1EEEEEEEEEvNT_6ParamsE,"",@"SHT_CUDA_INFO"
	.sectionflags	@""
	.align	4


	//----- nvinfo : EIATTR_CUDA_API_VERSION
	.align		4
        /*0000*/ 	.byte	0x04, 0x37
        /*0002*/ 	.short	(.L_1363 - .L_1362)
.L_1362:
        /*0004*/ 	.word	0x00000082


	//----- nvinfo : EIATTR_KPARAM_INFO
	.align		4
.L_1363:
        /*0008*/ 	.byte	0x04, 0x17
        /*000a*/ 	.short	(.L_1365 - .L_1364)
.L_1364:
        /*000c*/ 	.word	0x00000000
        /*0010*/ 	.short	0x0000
        /*0012*/ 	.short	0x0070
        /*0014*/ 	.byte	0x00, 0xf0, 0x01, 0x28


	//----- nvinfo : EIATTR_SPARSE_MMA_MASK
	.align		4
.L_1365:
        /*0018*/ 	.byte	0x03, 0x50
        /*001a*/ 	.short	0x0000


	//----- nvinfo : EIATTR_MAXREG_COUNT
	.align		4
        /*001c*/ 	.byte	0x03, 0x1b
        /*001e*/ 	.short	0x00a8


	//----- nvinfo : EIATTR_NUM_BARRIERS
	.align		4
        /*0020*/ 	.byte	0x02, 0x4c
        /*0022*/ 	.byte	0x10
	.zero		1


	//----- nvinfo : EIATTR_EXTERNS
	.align		4
        /*0024*/ 	.byte	0x04, 0x0f
        /*0026*/ 	.short	(.L_1367 - .L_1366)


	//   ....[0]....
	.align		4
.L_1366:
        /*0028*/ 	.word	index@(__assertfail)


	//----- nvinfo : EIATTR_ANNOTATIONS
	.align		4
.L_1367:
        /*002c*/ 	.byte	0x04, 0x55
        /*002e*/ 	.short	(.L_1369 - .L_1368)


	//   ....[0]....
.L_1368:
        /* <DEDUP_REMOVED lines=27> */


	//----- nvinfo : EIATTR_MERCURY_ISA_VERSION
	.align		4
.L_1369:
        /*01d0*/ 	.byte	0x03, 0x5f
        /*01d2*/ 	.short	0x0101


	//----- nvinfo : EIATTR_UNUSED_LOAD_BYTE_OFFSET
	.align		4
        /*01d4*/ 	.byte	0x04, 0x44
        /*01d6*/ 	.short	(.L_1371 - .L_1370)


	//   ....[0]....
.L_1370:
        /*01d8*/ 	.word	0x00000a70
        /*01dc*/ 	.word	0x0000fff0


	//   ....[1]....
        /*01e0*/ 	.word	0x0000ced0
        /*01e4*/ 	.word	0x0000fff0


	//----- nvinfo : EIATTR_INT_WARP_WIDE_INSTR_OFFSETS
	.align		4
.L_1371:
        /*01e8*/ 	.byte	0x04, 0x31
        /*01ea*/ 	.short	(.L_1373 - .L_1372)


	//   ....[0]....
.L_1372:
        /*01ec*/ 	.word	0x00000160


	//   ....[1]....
        /*01f0*/ 	.word	0x000001a0


	//   ....[2]....
        /*01f4*/ 	.word	0x00000210


	//   ....[3]....
        /*01f8*/ 	.word	0x00010e00


	//   ....[4]....
        /*01fc*/ 	.word	0x00010e90


	//   ....[5]....
        /*0200*/ 	.word	0x00011390


	//   ....[6]....
        /*0204*/ 	.word	0x00011410


	//   ....[7]....
        /*0208*/ 	.word	0x00013730


	//   ....[8]....
        /*020c*/ 	.word	0x000137c0


	//----- nvinfo : EIATTR_COOP_GROUP_MASK_REGIDS
	.align		4
.L_1373:
        /*0210*/ 	.byte	0x04, 0x29
        /*0212*/ 	.short	(.L_1375 - .L_1374)


	//   ....[0]....
.L_1374:
        /*0214*/ 	.word	0xffffffff


	//   ....[1]....
        /*0218*/ 	.word	0xffffffff


	//   ....[2]....
        /*021c*/ 	.word	0xffffffff


	//   ....[3]....
        /*0220*/ 	.word	0xffffffff


	//   ....[4]....
        /*0224*/ 	.word	0xffffffff


	//   ....[5]....
        /*0228*/ 	.word	0xffffffff


	//   ....[6]....
        /*022c*/ 	.word	0xffffffff


	//   ....[7]....
        /*0230*/ 	.word	0xffffffff


	//   ....[8]....
        /*0234*/ 	.word	0xffffffff


	//   ....[9]....
        /*0238*/ 	.word	0xffffffff


	//   ....[10]....
        /*023c*/ 	.word	0xffffffff


	//   ....[11]....
        /*0240*/ 	.word	0xffffffff


	//   ....[12]....
        /*0244*/ 	.word	0xffffffff


	//   ....[13]....
        /*0248*/ 	.word	0xffffffff


	//   ....[14]....
        /*024c*/ 	.word	0xffffffff


	//   ....[15]....
        /*0250*/ 	.word	0xffffffff


	//   ....[16]....
        /*0254*/ 	.word	0xffffffff


	//   ....[17]....
        /*0258*/ 	.word	0xffffffff


	//   ....[18]....
        /*025c*/ 	.word	0xffffffff


	//   ....[19]....
        /*0260*/ 	.word	0xffffffff


	//   ....[20]....
        /*0264*/ 	.word	0xffffffff


	//   ....[21]....
        /*0268*/ 	.word	0xffffffff


	//   ....[22]....
        /*026c*/ 	.word	0xffffffff


	//   ....[23]....
        /*0270*/ 	.word	0xffffffff


	//   ....[24]....
        /*0274*/ 	.word	0xffffffff


	//   ....[25]....
        /*0278*/ 	.word	0xffffffff


	//   ....[26]....
        /*027c*/ 	.word	0xffffffff


	//   ....[27]....
        /*0280*/ 	.word	0xffffffff


	//   ....[28]....
        /*0284*/ 	.word	0xffffffff


	//   ....[29]....
        /*0288*/ 	.word	0xffffffff


	//   ....[30]....
        /*028c*/ 	.word	0xffffffff


	//   ....[31]....
        /*0290*/ 	.word	0xffffffff


	//   ....[32]....
        /*0294*/ 	.word	0xffffffff


	//   ....[33]....
        /*0298*/ 	.word	0xffffffff


	//   ....[34]....
        /*029c*/ 	.word	0xffffffff


	//   ....[35]....
        /*02a0*/ 	.word	0xffffffff


	//   ....[36]....
        /*02a4*/ 	.word	0xffffffff


	//   ....[37]....
        /*02a8*/ 	.word	0xffffffff


	//   ....[38]....
        /*02ac*/ 	.word	0xffffffff


	//   ....[39]....
        /*02b0*/ 	.word	0xffffffff


	//   ....[40]....
        /*02b4*/ 	.word	0xffffffff


	//   ....[41]....
        /*02b8*/ 	.word	0xffffffff


	//   ....[42]....
        /*02bc*/ 	.word	0xffffffff


	//   ....[43]....
        /*02c0*/ 	.word	0xffffffff


	//   ....[44]....
        /*02c4*/ 	.word	0xffffffff


	//   ....[45]....
        /*02c8*/ 	.word	0xffffffff


	//   ....[46]....
        /*02cc*/ 	.word	0xffffffff


	//   ....[47]....
        /*02d0*/ 	.word	0xffffffff


	//   ....[48]....
        /*02d4*/ 	.word	0xffffffff


	//   ....[49]....
        /*02d8*/ 	.word	0xffffffff


	//   ....[50]....
        /*02dc*/ 	.word	0xffffffff


	//   ....[51]....
        /*02e0*/ 	.word	0xffffffff


	//   ....[52]....
        /*02e4*/ 	.word	0xffffffff


	//   ....[53]....
        /*02e8*/ 	.word	0xffffffff


	//   ....[54]....
        /*02ec*/ 	.word	0xffffffff


	//   ....[55]....
        /*02f0*/ 	.word	0xffffffff


	//   ....[56]....
        /*02f4*/ 	.word	0xffffffff


	//   ....[57]....
        /*02f8*/ 	.word	0xffffffff


	//   ....[58]....
        /*02fc*/ 	.word	0xffffffff


	//   ....[59]....
        /*0300*/ 	.word	0xffffffff


	//   ....[60]....
        /*0304*/ 	.word	0xffffffff


	//   ....[61]....
        /*0308*/ 	.word	0xffffffff


	//   ....[62]....
        /*030c*/ 	.word	0x0500000f


	//   ....[63]....
        /*0310*/ 	.word	0x0500000f


	//   ....[64]....
        /*0314*/ 	.word	0x0500000f


	//   ....[65]....
        /*0318*/ 	.word	0x0500000f


	//   ....[66]....
        /*031c*/ 	.word	0x0500000f


	//   ....[67]....
        /*0320*/ 	.word	0x0500000f


	//   ....[68]....
        /*0324*/ 	.word	0x0500000f


	//   ....[69]....
        /*0328*/ 	.word	0x0500000f


	//   ....[70]....
        /*032c*/ 	.word	0x0500000f


	//   ....[71]....
        /*0330*/ 	.word	0x0500000f


	//   ....[72]....
        /*0334*/ 	.word	0x0500000f


	//   ....[73]....
        /*0338*/ 	.word	0x0500000f


	//   ....[74]....
        /*033c*/ 	.word	0x0500000f


	//   ....[75]....
        /*0340*/ 	.word	0x0500000f


	//   ....[76]....
        /*0344*/ 	.word	0x0500000f


	//   ....[77]....
        /*0348*/ 	.word	0x0500000f


	//   ....[78]....
        /*034c*/ 	.word	0x0500000f


	//   ....[79]....
        /*0350*/ 	.word	0x0500000f


	//   ....[80]....
        /*0354*/ 	.word	0x0500000f


	//----- nvinfo : EIATTR_COOP_GROUP_INSTR_OFFSETS
	.align		4
.L_1375:
        /*0358*/ 	.byte	0x04, 0x28
        /*035a*/ 	.short	(.L_1377 - .L_1376)


	//   ....[0]....
.L_1376:
        /*035c*/ 	.word	0x00000070


	//   ....[1]....
        /*0360*/ 	.word	0x00000170


	//   ....[2]....
        /*0364*/ 	.word	0x000001c0


	//   ....[3]....
        /*0368*/ 	.word	0x000003f0


	//   ....[4]....
        /*036c*/ 	.word	0x00000550


	//   ....[5]....
        /*0370*/ 	.word	0x00000670


	//   ....[6]....
        /*0374*/ 	.word	0x000007d0


	//   ....[7]....
        /*0378*/ 	.word	0x000019d0


	//   ....[8]....
        /*037c*/ 	.word	0x00003000


	//   ....[9]....
        /*0380*/ 	.word	0x00003110


	//   ....[10]....
        /*0384*/ 	.word	0x000036e0


	//   ....[11]....
        /*0388*/ 	.word	0x00003760


	//   ....[12]....
        /*038c*/ 	.word	0x00005840


	//   ....[13]....
        /*0390*/ 	.word	0x00005960


	//   ....[14]....
        /*0394*/ 	.word	0x00005f80


	//   ....[15]....
        /*0398*/ 	.word	0x00006050


	//   ....[16]....
        /*039c*/ 	.word	0x00007b80


	//   ....[17]....
        /*03a0*/ 	.word	0x00007ba0


	//   ....[18]....
        /*03a4*/ 	.word	0x000080c0


	//   ....[19]....
        /*03a8*/ 	.word	0x00008290


	//   ....[20]....
        /*03ac*/ 	.word	0x0000a7f0


	//   ....[21]....
        /*03b0*/ 	.word	0x0000a910


	//   ....[22]....
        /*03b4*/ 	.word	0x0000af90


	//   ....[23]....
        /*03b8*/ 	.word	0x0000b000


	//   ....[24]....
        /*03bc*/ 	.word	0x0000c450


	//   ....[25]....
        /*03c0*/ 	.word	0x0000c490


	//   ....[26]....
        /*03c4*/ 	.word	0x0000c550


	//   ....[27]....
        /*03c8*/ 	.word	0x0000c560


	//   ....[28]....
        /*03cc*/ 	.word	0x0000f990


	//   ....[29]....
        /*03d0*/ 	.word	0x0000fb10


	//   ....[30]....
        /*03d4*/ 	.word	0x0000fb40


	//   ....[31]....
        /*03d8*/ 	.word	0x0000fb80


	//   ....[32]....
        /*03dc*/ 	.word	0x0000fbf0


	//   ....[33]....
        /*03e0*/ 	.word	0x0000fc50


	//   ....[34]....
        /*03e4*/ 	.word	0x0000fc90


	//   ....[35]....
        /*03e8*/ 	.word	0x0000fe30


	//   ....[36]....
        /*03ec*/ 	.word	0x0000fe90


	//   ....[37]....
        /*03f0*/ 	.word	0x0000fed0


	//   ....[38]....
        /*03f4*/ 	.word	0x0000ff10


	//   ....[39]....
        /*03f8*/ 	.word	0x0000ff40


	//   ....[40]....
        /*03fc*/ 	.word	0x0000ff70


	//   ....[41]....
        /*0400*/ 	.word	0x00010010


	//   ....[42]....
        /*0404*/ 	.word	0x00010070


	//   ....[43]....
        /*0408*/ 	.word	0x00010100


	//   ....[44]....
        /*040c*/ 	.word	0x00013850


	//   ....[45]....
        /*0410*/ 	.word	0x00013860


	//   ....[46]....
        /*0414*/ 	.word	0x00013970


	//   ....[47]....
        /*0418*/ 	.word	0x000139d0


	//   ....[48]....
        /*041c*/ 	.word	0x00013a10


	//   ....[49]....
        /*0420*/ 	.word	0x00013a50


	//   ....[50]....
        /*0424*/ 	.word	0x00013a80


	//   ....[51]....
        /*0428*/ 	.word	0x00013ab0


	//   ....[52]....
        /*042c*/ 	.word	0x00013c40


	//   ....[53]....
        /*0430*/ 	.word	0x00013ca0


	//   ....[54]....
        /*0434*/ 	.word	0x00013ce0


	//   ....[55]....
        /*0438*/ 	.word	0x00013d20


	//   ....[56]....
        /*043c*/ 	.word	0x00013d50


	//   ....[57]....
        /*0440*/ 	.word	0x00013d80


	//   ....[58]....
        /*0444*/ 	.word	0x00013e40


	//   ....[59]....
        /*0448*/ 	.word	0x00013e60


	//   ....[60]....
        /*044c*/ 	.word	0x00013ed0


	//   ....[61]....
        /*0450*/ 	.word	0x00014560


	//   ....[62]....
        /*0454*/ 	.word	0x00014ba0


	//   ....[63]....
        /*0458*/ 	.word	0x00014fc0


	//   ....[64]....
        /*045c*/ 	.word	0x00015050


	//   ....[65]....
        /*0460*/ 	.word	0x000150f0


	//   ....[66]....
        /*0464*/ 	.word	0x000151a0


	//   ....[67]....
        /*0468*/ 	.word	0x00015220


	//   ....[68]....
        /*046c*/ 	.word	0x000152a0


	//   ....[69]....
        /*0470*/ 	.word	0x00015320


	//   ....[70]....
        /*0474*/ 	.word	0x000153a0


	//   ....[71]....
        /*0478*/ 	.word	0x00015430


	//   ....[72]....
        /*047c*/ 	.word	0x000154e0


	//   ....[73]....
        /*0480*/ 	.word	0x00015560


	//   ....[74]....
        /*0484*/ 	.word	0x000155e0


	//   ....[75]....
        /*0488*/ 	.word	0x00015660


	//   ....[76]....
        /*048c*/ 	.word	0x000156e0


	//   ....[77]....
        /*0490*/ 	.word	0x00015750


	//   ....[78]....
        /*0494*/ 	.word	0x000157f0


	//   ....[79]....
        /*0498*/ 	.word	0x00015880


	//   ....[80]....
        /*049c*/ 	.word	0x000159b0


	//----- nvinfo : EIATTR_REG_RECONFIG
	.align		4
.L_1377:
        /*04a0*/ 	.byte	0x01, 0x54
	.zero		2


	//----- nvinfo : EIATTR_SYSCALL_OFFSETS
	.align		4
        /*04a4*/ 	.byte	0x04, 0x46
        /*04a6*/ 	.short	(.L_1379 - .L_1378)


	//   ....[0]....
.L_1378:
        /*04a8*/ 	.word	0x00001bb0


	//   ....[1]....
        /*04ac*/ 	.word	0x00011020


	//   ....[2]....
        /*04b0*/ 	.word	0x00011160


	//   ....[3]....
        /*04b4*/ 	.word	0x00011260


	//----- nvinfo : EIATTR_MBARRIER_INSTR_OFFSETS
	.align		4
.L_1379:
        /*04b8*/ 	.byte	0x04, 0x39
        /*04ba*/ 	.short	(.L_1381 - .L_1380)


	//   ....[0]....
.L_1380:
        /*04bc*/ 	.word	0x000002a0
        /*04c0*/ 	.word	0x000000ff
        /*04c4*/ 	.word	0x00022800
        /*04c8*/ 	.short	0x0100
        /*04ca*/ 	.byte	0x08
	.zero		1


	//   ....[1]....
        /*04cc*/ 	.word	0x000002b0
        /*04d0*/ 	.word	0x000000ff
        /*04d4*/ 	.word	0x00022820
        /*04d8*/ 	.short	0x0100
        /*04da*/ 	.byte	0x08
	.zero		1


	//   ....[2]....
        /*04dc*/ 	.word	0x000003a0
        /*04e0*/ 	.word	0x000000ff
        /*04e4*/ 	.word	0x00022830
        /*04e8*/ 	.short	0x0100
        /*04ea*/ 	.byte	0x08
	.zero		1


	//   ....[3]....
        /*04ec*/ 	.word	0x000003b0
        /*04f0*/ 	.word	0x000000ff
        /*04f4*/ 	.word	0x00022840
        /*04f8*/ 	.short	0x0100
        /*04fa*/ 	.byte	0x08
	.zero		1


	//   ....[4]....
        /*04fc*/ 	.word	0x000003c0
        /*0500*/ 	.word	0x000000ff
        /*0504*/ 	.word	0x00022838
        /*0508*/ 	.short	0x0100
        /*050a*/ 	.byte	0x08
	.zero		1


	//   ....[5]....
        /*050c*/ 	.word	0x000003d0
        /*0510*/ 	.word	0x000000ff
        /*0514*/ 	.word	0x00022848
        /*0518*/ 	.short	0x0100
        /*051a*/ 	.byte	0x08
	.zero		1


	//   ....[6]....
        /*051c*/ 	.word	0x00000500
        /*0520*/ 	.word	0x000000ff
        /*0524*/ 	.word	0x00022850
        /*0528*/ 	.short	0x0100
        /*052a*/ 	.byte	0x08
	.zero		1


	//   ....[7]....
        /*052c*/ 	.word	0x00000510
        /*0530*/ 	.word	0x000000ff
        /*0534*/ 	.word	0x00022860
        /*0538*/ 	.short	0x0100
        /*053a*/ 	.byte	0x08
	.zero		1


	//   ....[8]....
        /*053c*/ 	.word	0x00000520
        /*0540*/ 	.word	0x000000ff
        /*0544*/ 	.word	0x00022858
        /*0548*/ 	.short	0x0100
        /*054a*/ 	.byte	0x08
	.zero		1


	//   ....[9]....
        /*054c*/ 	.word	0x00000530
        /*0550*/ 	.word	0x000000ff
        /*0554*/ 	.word	0x00022868
        /*0558*/ 	.short	0x0100
        /*055a*/ 	.byte	0x08
	.zero		1


	//   ....[10]....
        /*055c*/ 	.word	0x00000620
        /*0560*/ 	.word	0x000000ff
        /*0564*/ 	.word	0x00022870
        /*0568*/ 	.short	0x0100
        /*056a*/ 	.byte	0x06
	.zero		1


	//   ....[11]....
        /*056c*/ 	.word	0x00000630
        /*0570*/ 	.word	0x000000ff
        /*0574*/ 	.word	0x00022880
        /*0578*/ 	.short	0x0100
        /*057a*/ 	.byte	0x06
	.zero		1


	//   ....[12]....
        /*057c*/ 	.word	0x00000640
        /*0580*/ 	.word	0x000000ff
        /*0584*/ 	.word	0x00022878
        /*0588*/ 	.short	0x0100
        /*058a*/ 	.byte	0x06
	.zero		1


	//   ....[13]....
        /*058c*/ 	.word	0x00000650
        /*0590*/ 	.word	0x000000ff
        /*0594*/ 	.word	0x00022888
        /*0598*/ 	.short	0x0100
        /*059a*/ 	.byte	0x06
	.zero		1


	//   ....[14]....
        /*059c*/ 	.word	0x00000780
        /*05a0*/ 	.word	0x000000ff
        /*05a4*/ 	.word	0x00022890
        /*05a8*/ 	.short	0x0100
        /*05aa*/ 	.byte	0x08
	.zero		1


	//   ....[15]....
        /*05ac*/ 	.word	0x00000790
        /*05b0*/ 	.word	0x000000ff
        /*05b4*/ 	.word	0x000228a0
        /*05b8*/ 	.short	0x0100
        /*05ba*/ 	.byte	0x08
	.zero		1


	//   ....[16]....
        /*05bc*/ 	.word	0x000007a0
        /*05c0*/ 	.word	0x000000ff
        /*05c4*/ 	.word	0x00022898
        /*05c8*/ 	.short	0x0100
        /*05ca*/ 	.byte	0x08
	.zero		1


	//   ....[17]....
        /*05cc*/ 	.word	0x000007b0
        /*05d0*/ 	.word	0x000000ff
        /*05d4*/ 	.word	0x000228a8
        /*05d8*/ 	.short	0x0100
        /*05da*/ 	.byte	0x08
	.zero		1


	//   ....[18]....
        /*05dc*/ 	.word	0x000008e0
        /*05e0*/ 	.word	0x000000ff
        /*05e4*/ 	.word	0x000228b0
        /*05e8*/ 	.short	0x0100
        /*05ea*/ 	.byte	0x08
	.zero		1


	//   ....[19]....
        /*05ec*/ 	.word	0x000008f0
        /*05f0*/ 	.word	0x000000ff
        /*05f4*/ 	.word	0x000228c0
        /*05f8*/ 	.short	0x0100
        /*05fa*/ 	.byte	0x08
	.zero		1


	//   ....[20]....
        /*05fc*/ 	.word	0x00000900
        /*0600*/ 	.word	0x000000ff
        /*0604*/ 	.word	0x000228b8
        /*0608*/ 	.short	0x0100
        /*060a*/ 	.byte	0x08
	.zero		1


	//   ....[21]....
        /*060c*/ 	.word	0x00000910
        /*0610*/ 	.word	0x000000ff
        /*0614*/ 	.word	0x000228c8
        /*0618*/ 	.short	0x0100
        /*061a*/ 	.byte	0x08
	.zero		1


	//   ....[22]....
        /*061c*/ 	.word	0x00001c60
        /*0620*/ 	.word	0x00000009
        /*0624*/ 	.word	0x00022800
        /*0628*/ 	.short	0x010a
        /*062a*/ 	.byte	0x3f
	.zero		1


	//   ....[23]....
        /*062c*/ 	.word	0x00001d30
        /*0630*/ 	.word	0x00000007
        /*0634*/ 	.word	0x00022830
        /*0638*/ 	.short	0x010a
        /*063a*/ 	.byte	0x3f
	.zero		1


	//   ....[24]....
        /*063c*/ 	.word	0x00001d70
        /*0640*/ 	.word	0x00000007
        /*0644*/ 	.word	0x00022830
        /*0648*/ 	.short	0x010a
        /*064a*/ 	.byte	0x3f
	.zero		1


	//   ....[25]....
        /*064c*/ 	.word	0x000020d0
        /*0650*/ 	.word	0x00000000
        /*0654*/ 	.word	0x00000000
        /*0658*/ 	.short	0x0101
        /*065a*/ 	.byte	0x3f
	.zero		1


	//   ....[26]....
        /*065c*/ 	.word	0x00003fb0
        /*0660*/ 	.word	0x00000007
        /*0664*/ 	.word	0x00022850
        /*0668*/ 	.short	0x010a
        /*066a*/ 	.byte	0x3f
	.zero		1


	//   ....[27]....
        /*066c*/ 	.word	0x00003ff0
        /*0670*/ 	.word	0x00000007
        /*0674*/ 	.word	0x00022850
        /*0678*/ 	.short	0x010a
        /*067a*/ 	.byte	0x3f
	.zero		1


	//   ....[28]....
        /*067c*/ 	.word	0x00004320
        /*0680*/ 	.word	0x00000007
        /*0684*/ 	.word	0x00000000
        /*0688*/ 	.short	0x0101
        /*068a*/ 	.byte	0x3f
	.zero		1


	//   ....[29]....
        /*068c*/ 	.word	0x00004630
        /*0690*/ 	.word	0x000000ff
        /*0694*/ 	.word	0x00022830
        /*0698*/ 	.short	0x010a
        /*069a*/ 	.byte	0x1b
	.zero		1


	//   ....[30]....
        /*069c*/ 	.word	0x00004670
        /*06a0*/ 	.word	0x000000ff
        /*06a4*/ 	.word	0x00022830
        /*06a8*/ 	.short	0x010a
        /*06aa*/ 	.byte	0x1b
	.zero		1


	//   ....[31]....
        /*06ac*/ 	.word	0x000048b0
        /*06b0*/ 	.word	0x0000000e
        /*06b4*/ 	.word	0x00000000
        /*06b8*/ 	.short	0x0101
        /*06ba*/ 	.byte	0x3f
	.zero		1


	//   ....[32]....
        /*06bc*/ 	.word	0x00007130
        /*06c0*/ 	.word	0x000000ff
        /*06c4*/ 	.word	0x00022850
        /*06c8*/ 	.short	0x010a
        /*06ca*/ 	.byte	0x1b
	.zero		1


	//   ....[33]....
        /*06cc*/ 	.word	0x00007170
        /*06d0*/ 	.word	0x000000ff
        /*06d4*/ 	.word	0x00022850
        /*06d8*/ 	.short	0x010a
        /*06da*/ 	.byte	0x1b
	.zero		1


	//   ....[34]....
        /*06dc*/ 	.word	0x00007470
        /*06e0*/ 	.word	0x00000009
        /*06e4*/ 	.word	0x00000000
        /*06e8*/ 	.short	0x0101
        /*06ea*/ 	.byte	0x3f
	.zero		1


	//   ....[35]....
        /*06ec*/ 	.word	0x00007820
        /*06f0*/ 	.word	0x000000ff
        /*06f4*/ 	.word	0x00022830
        /*06f8*/ 	.short	0x010a
        /*06fa*/ 	.byte	0x18
	.zero		1


	//   ....[36]....
        /*06fc*/ 	.word	0x00007860
        /*0700*/ 	.word	0x000000ff
        /*0704*/ 	.word	0x00022830
        /*0708*/ 	.short	0x010a
        /*070a*/ 	.byte	0x18
	.zero		1


	//   ....[37]....
        /*070c*/ 	.word	0x000085e0
        /*0710*/ 	.word	0x0000009a
        /*0714*/ 	.word	0x00000000
        /*0718*/ 	.short	0x0101
        /*071a*/ 	.byte	0x3f
	.zero		1


	//   ....[38]....
        /*071c*/ 	.word	0x000090f0
        /*0720*/ 	.word	0x000000ff
        /*0724*/ 	.word	0x00022850
        /*0728*/ 	.short	0x010a
        /*072a*/ 	.byte	0x18
	.zero		1


	//   ....[39]....
        /*072c*/ 	.word	0x00009130
        /*0730*/ 	.word	0x000000ff
        /*0734*/ 	.word	0x00022850
        /*0738*/ 	.short	0x010a
        /*073a*/ 	.byte	0x18
	.zero		1


	//   ....[40]....
        /*073c*/ 	.word	0x00009420
        /*0740*/ 	.word	0x000000b6
        /*0744*/ 	.word	0x00000000
        /*0748*/ 	.short	0x0101
        /*074a*/ 	.byte	0x3f
	.zero		1


	//   ....[41]....
        /*074c*/ 	.word	0x000095e0
        /*0750*/ 	.word	0x000000ff
        /*0754*/ 	.word	0x00022830
        /*0758*/ 	.short	0x010a
        /*075a*/ 	.byte	0x07
	.zero		1


	//   ....[42]....
        /*075c*/ 	.word	0x00009620
        /*0760*/ 	.word	0x000000ff
        /*0764*/ 	.word	0x00022830
        /*0768*/ 	.short	0x010a
        /*076a*/ 	.byte	0x07
	.zero		1


	//   ....[43]....
        /*076c*/ 	.word	0x00009860
        /*0770*/ 	.word	0x00000000
        /*0774*/ 	.word	0x00000000
        /*0778*/ 	.short	0x0101
        /*077a*/ 	.byte	0x3f
	.zero		1


	//   ....[44]....
        /*077c*/ 	.word	0x0000c0e0
        /*0780*/ 	.word	0x000000ff
        /*0784*/ 	.word	0x00022850
        /*0788*/ 	.short	0x010a
        /*078a*/ 	.byte	0x07
	.zero		1


	//   ....[45]....
        /*078c*/ 	.word	0x0000c120
        /*0790*/ 	.word	0x000000ff
        /*0794*/ 	.word	0x00022850
        /*0798*/ 	.short	0x010a
        /*079a*/ 	.byte	0x07
	.zero		1


	//   ....[46]....
        /*079c*/ 	.word	0x0000c410
        /*07a0*/ 	.word	0x00000009
        /*07a4*/ 	.word	0x00000000
        /*07a8*/ 	.short	0x0101
        /*07aa*/ 	.byte	0x3f
	.zero		1


	//   ....[47]....
        /*07ac*/ 	.word	0x0000e610
        /*07b0*/ 	.word	0x00000000
        /*07b4*/ 	.word	0x00000000
        /*07b8*/ 	.short	0x0101
        /*07ba*/ 	.byte	0x3f
	.zero		1


	//   ....[48]....
        /*07bc*/ 	.word	0x00011770
        /*07c0*/ 	.word	0x00000009
        /*07c4*/ 	.word	0x00022840
        /*07c8*/ 	.short	0x010a
        /*07ca*/ 	.byte	0x3f
	.zero		1


	//   ....[49]....
        /*07cc*/ 	.word	0x00011b60
        /*07d0*/ 	.word	0x0000000a
        /*07d4*/ 	.word	0x00022820
        /*07d8*/ 	.short	0x010a
        /*07da*/ 	.byte	0x3f
	.zero		1


	//   ....[50]....
        /*07dc*/ 	.word	0x00011c20
        /*07e0*/ 	.word	0x00000006
        /*07e4*/ 	.word	0x00022860
        /*07e8*/ 	.short	0x010a
        /*07ea*/ 	.byte	0x3f
	.zero		1


	//   ....[51]....
        /*07ec*/ 	.word	0x00012280
        /*07f0*/ 	.word	0x00000002
        /*07f4*/ 	.word	0x00022840
        /*07f8*/ 	.short	0x010a
        /*07fa*/ 	.byte	0x3f
	.zero		1


	//   ....[52]....
        /*07fc*/ 	.word	0x00012490
        /*0800*/ 	.word	0x00000002
        /*0804*/ 	.word	0x00022860
        /*0808*/ 	.short	0x010a
        /*080a*/ 	.byte	0x3f
	.zero		1


	//   ....[53]....
        /*080c*/ 	.word	0x00012a30
        /*0810*/ 	.word	0x00000002
        /*0814*/ 	.word	0x00022840
        /*0818*/ 	.short	0x010a
        /*081a*/ 	.byte	0x3f
	.zero		1


	//   ....[54]....
        /*081c*/ 	.word	0x00012c30
        /*0820*/ 	.word	0x00000002
        /*0824*/ 	.word	0x00022860
        /*0828*/ 	.short	0x010a
        /*082a*/ 	.byte	0x3f
	.zero		1


	//   ....[55]....
        /*082c*/ 	.word	0x00013140
        /*0830*/ 	.word	0x00000002
        /*0834*/ 	.word	0x00022840
        /*0838*/ 	.short	0x010a
        /*083a*/ 	.byte	0x3f
	.zero		1


	//   ....[56]....
        /*083c*/ 	.word	0x00013350
        /*0840*/ 	.word	0x00000002
        /*0844*/ 	.word	0x00022860
        /*0848*/ 	.short	0x010a
        /*084a*/ 	.byte	0x3f
	.zero		1


	//   ....[57]....
        /*084c*/ 	.word	0x000144e0
        /*0850*/ 	.word	0x00000000
        /*0854*/ 	.word	0x00022820
        /*0858*/ 	.short	0x010a
        /*085a*/ 	.byte	0x3f
	.zero		1


	//   ....[58]....
        /*085c*/ 	.word	0x000146a0
        /*0860*/ 	.word	0x00000006
        /*0864*/ 	.word	0x00000000
        /*0868*/ 	.short	0x010a
        /*086a*/ 	.byte	0x3f
	.zero		1


	//   ....[59]....
        /*086c*/ 	.word	0x00014710
        /*0870*/ 	.word	0x00000007
        /*0874*/ 	.word	0x00000000
        /*0878*/ 	.short	0x010a
        /*087a*/ 	.byte	0x3f
	.zero		1


	//   ....[60]....
        /*087c*/ 	.word	0x00014780
        /*0880*/ 	.word	0x00000004
        /*0884*/ 	.word	0x00000000
        /*0888*/ 	.short	0x010a
        /*088a*/ 	.byte	0x3f
	.zero		1


	//   ....[61]....
        /*088c*/ 	.word	0x000147b0
        /*0890*/ 	.word	0x00000003
        /*0894*/ 	.word	0x00000000
        /*0898*/ 	.short	0x010a
        /*089a*/ 	.byte	0x3f
	.zero		1


	//   ....[62]....
        /*089c*/ 	.word	0x00014810
        /*08a0*/ 	.word	0x00000009
        /*08a4*/ 	.word	0x00022800
        /*08a8*/ 	.short	0x010a
        /*08aa*/ 	.byte	0x3f
	.zero		1


	//   ....[63]....
        /*08ac*/ 	.word	0x00014860
        /*08b0*/ 	.word	0x00000007
        /*08b4*/ 	.word	0x00022830
        /*08b8*/ 	.short	0x010a
        /*08ba*/ 	.byte	0x3f
	.zero		1


	//   ....[64]....
        /*08bc*/ 	.word	0x000148b0
        /*08c0*/ 	.word	0x00000007
        /*08c4*/ 	.word	0x00022850
        /*08c8*/ 	.short	0x010a
        /*08ca*/ 	.byte	0x3f
	.zero		1


	//   ....[65]....
        /*08cc*/ 	.word	0x00014910
        /*08d0*/ 	.word	0x00000009
        /*08d4*/ 	.word	0x00022830
        /*08d8*/ 	.short	0x010a
        /*08da*/ 	.byte	0x3f
	.zero		1


	//   ....[66]....
        /*08dc*/ 	.word	0x00014960
        /*08e0*/ 	.word	0x00000009
        /*08e4*/ 	.word	0x00022850
        /*08e8*/ 	.short	0x010a
        /*08ea*/ 	.byte	0x3f
	.zero		1


	//   ....[67]....
        /*08ec*/ 	.word	0x000149c0
        /*08f0*/ 	.word	0x00000000
        /*08f4*/ 	.word	0x00022830
        /*08f8*/ 	.short	0x010a
        /*08fa*/ 	.byte	0x3f
	.zero		1


	//   ....[68]....
        /*08fc*/ 	.word	0x00014a10
        /*0900*/ 	.word	0x000000b6
        /*0904*/ 	.word	0x00022850
        /*0908*/ 	.short	0x010a
        /*090a*/ 	.byte	0x3f
	.zero		1


	//   ....[69]....
        /*090c*/ 	.word	0x00014a70
        /*0910*/ 	.word	0x00000009
        /*0914*/ 	.word	0x00022830
        /*0918*/ 	.short	0x010a
        /*091a*/ 	.byte	0x3f
	.zero		1


	//   ....[70]....
        /*091c*/ 	.word	0x00014ac0
        /*0920*/ 	.word	0x00000009
        /*0924*/ 	.word	0x00022850
        /*0928*/ 	.short	0x010a
        /*092a*/ 	.byte	0x3f
	.zero		1


	//   ....[71]....
        /*092c*/ 	.word	0x00014c60
        /*0930*/ 	.word	0x00000009
        /*0934*/ 	.word	0x00022840
        /*0938*/ 	.short	0x010a
        /*093a*/ 	.byte	0x3f
	.zero		1


	//   ....[72]....
        /*093c*/ 	.word	0x00014ce0
        /*0940*/ 	.word	0x00000009
        /*0944*/ 	.word	0x00022820
        /*0948*/ 	.short	0x010a
        /*094a*/ 	.byte	0x3f
	.zero		1


	//   ....[73]....
        /*094c*/ 	.word	0x00014d30
        /*0950*/ 	.word	0x00000006
        /*0954*/ 	.word	0x00022860
        /*0958*/ 	.short	0x010a
        /*095a*/ 	.byte	0x3f
	.zero		1


	//   ....[74]....
        /*095c*/ 	.word	0x00014d80
        /*0960*/ 	.word	0x00000002
        /*0964*/ 	.word	0x00022840
        /*0968*/ 	.short	0x010a
        /*096a*/ 	.byte	0x3f
	.zero		1


	//   ....[75]....
        /*096c*/ 	.word	0x00014dd0
        /*0970*/ 	.word	0x00000002
        /*0974*/ 	.word	0x00022860
        /*0978*/ 	.short	0x010a
        /*097a*/ 	.byte	0x3f
	.zero		1


	//   ....[76]....
        /*097c*/ 	.word	0x00014e20
        /*0980*/ 	.word	0x00000002
        /*0984*/ 	.word	0x00022840
        /*0988*/ 	.short	0x010a
        /*098a*/ 	.byte	0x3f
	.zero		1


	//   ....[77]....
        /*098c*/ 	.word	0x00014e70
        /*0990*/ 	.word	0x00000002
        /*0994*/ 	.word	0x00022860
        /*0998*/ 	.short	0x010a
        /*099a*/ 	.byte	0x3f
	.zero		1


	//   ....[78]....
        /*099c*/ 	.word	0x00014ec0
        /*09a0*/ 	.word	0x00000002
        /*09a4*/ 	.word	0x00022840
        /*09a8*/ 	.short	0x010a
        /*09aa*/ 	.byte	0x3f
	.zero		1


	//   ....[79]....
        /*09ac*/ 	.word	0x00014f10
        /*09b0*/ 	.word	0x00000002
        /*09b4*/ 	.word	0x00022860
        /*09b8*/ 	.short	0x010a
        /*09ba*/ 	.byte	0x3f
	.zero		1


	//   ....[80]....
        /*09bc*/ 	.word	0x000158d0
        /*09c0*/ 	.word	0x00000000
        /*09c4*/ 	.word	0x00022820
        /*09c8*/ 	.short	0x010a
        /*09ca*/ 	.byte	0x3f
	.zero		1


	//   ....[81]....
        /*09cc*/ 	.word	0x00015a70
        /*09d0*/ 	.word	0x00000006
        /*09d4*/ 	.word	0x00000000
        /*09d8*/ 	.short	0x010a
        /*09da*/ 	.byte	0x3f
	.zero		1


	//   ....[82]....
        /*09dc*/ 	.word	0x00015ac0
        /*09e0*/ 	.word	0x00000007
        /*09e4*/ 	.word	0x00000000
        /*09e8*/ 	.short	0x010a
        /*09ea*/ 	.byte	0x3f
	.zero		1


	//   ....[83]....
        /*09ec*/ 	.word	0x00015b10
        /*09f0*/ 	.word	0x00000004
        /*09f4*/ 	.word	0x00000000
        /*09f8*/ 	.short	0x010a
        /*09fa*/ 	.byte	0x3f
	.zero		1


	//----- nvinfo : EIATTR_NUM_MBARRIERS
	.align		4
.L_1381:
        /*09fc*/ 	.byte	0x03, 0x38
        /*09fe*/ 	.short	0x0016


	//----- nvinfo : EIATTR_EXIT_INSTR_OFFSETS
	.align		4
        /*0a00*/ 	.byte	0x04, 0x1c
        /*0a02*/ 	.short	(.L_1383 - .L_1382)


	//   ....[0]....
.L_1382:
        /*0a04*/ 	.word	0x00000ab0


	//   ....[1]....
        /*0a08*/ 	.word	0x0000f950


	//   ....[2]....
        /*0a0c*/ 	.word	0x0000f9b0


	//   ....[3]....
        /*0a10*/ 	.word	0x00014800


	//----- nvinfo : EIATTR_MAX_THREADS
	.align		4
.L_1383:
        /*0a14*/ 	.byte	0x04, 0x05
        /*0a16*/ 	.short	(.L_1385 - .L_1384)
.L_1384:
        /*0a18*/ 	.word	0x00000180
        /*0a1c*/ 	.word	0x00000001
        /*0a20*/ 	.word	0x00000001


	//----- nvinfo : EIATTR_CRS_STACK_SIZE
	.align		4
.L_1385:
        /*0a24*/ 	.byte	0x04, 0x1e
        /*0a26*/ 	.short	(.L_1387 - .L_1386)
.L_1386:
        /*0a28*/ 	.word	0x00000000


	//----- nvinfo : EIATTR_CBANK_PARAM_SIZE
	.align		4
.L_1387:
        /*0a2c*/ 	.byte	0x03, 0x19
        /*0a2e*/ 	.short	0x0a70


	//----- nvinfo : EIATTR_PARAM_CBANK
	.align		4
        /*0a30*/ 	.byte	0x04, 0x0a
        /*0a32*/ 	.short	(.L_1389 - .L_1388)
	.align		4
.L_1388:
        /*0a34*/ 	.word	index@(.nv.constant0._ZN7cutlass13device_kernelIN5flash11enable_sm90INS1_16FlashAttnFwdSm90INS1_25CollectiveMainloopFwdSm90ILi2EN4cute5tupleIJNS5_1CILi1EEES8_S8_EEENS6_IJNS7_ILi128EEENS7_ILi96EEENS7_ILi64EEEEEELi256ENS_10bfloat16_tEfNS_4arch4Sm90ELb0ELb1ELb0ELb1ELb0ELb0ELb0ELb1ELb0ELb0ELb0ELb0EEENS1_21CollectiveEpilogueFwdINS6_IJSA_NS7_ILi256EEESB_EEES9_SE_SG_Li256ELb1ELb0ELb0ELb0EEENS1_36VarlenDynamicPersistentTileSchedulerILi128ELi96ELi256ELi32ELb0ELb0ELb1ELb1ELb0ELb1EEEEEEEEEvNT_6ParamsE)
        /*0a38*/ 	.short	0x0210
        /*0a3a*/ 	.short	0x0a70


	//----- nvinfo : EIATTR_SW_WAR
	.align		4
.L_1389:
        /*0a3c*/ 	.byte	0x04, 0x36
        /*0a3e*/ 	.short	(.L_1391 - .L_1390)
.L_1390:
        /*0a40*/ 	.word	0x00000008
.L_1391:


//--------------------- .nv.info._ZN7cutlass13device_kernelIN5flash11enable_sm90INS1_16FlashAttnFwdSm90INS1_25CollectiveMainloopFwdSm90ILi2EN4cute5tupleIJNS5_1CILi1EEES8_S8_EEENS6_IJNS7_ILi128EEENS7_ILi96EEENS7_ILi64EEEEEELi256ENS_10bfloat16_tEfNS_4arch4Sm90ELb0ELb1ELb0ELb1ELb0ELb1ELb0ELb1ELb0ELb0ELb0ELb0EEENS1_21CollectiveEpilogueFwdINS6_IJSA_NS7_ILi256EEESB_EEES9_SE_SG_Li256ELb1ELb0ELb0ELb0EEENS1_36VarlenDynamicPersistentTileSchedulerILi128ELi96ELi256ELi32ELb0ELb0ELb1ELb1ELb0ELb1EEEEEEEEEvNT_6ParamsE --------------------------
	.section	.nv.info._ZN7cutlass13device_kernelIN5flash11enable_sm90INS1_16FlashAttnFwdSm90INS1_25CollectiveMainloopFwdSm90ILi2EN4cute5tupleIJNS5_1CILi1EEES8_S8_EEENS6_IJNS7_ILi128EEENS7_ILi96EEENS7_ILi64EEEEEELi256ENS_10bfloat16_tEfNS_4arch4Sm90ELb0ELb1ELb0ELb1ELb0ELb1ELb0ELb1ELb0ELb0ELb0ELb0EEENS1_21CollectiveEpilogueFwdINS6_IJSA_NS7_ILi256EEESB_EEES9_SE_SG_Li256ELb1ELb0ELb0ELb0EEENS1_36VarlenDynamicPersistentTileSchedulerILi128ELi96ELi256ELi32ELb0ELb0ELb1ELb1ELb0ELb1EEEEEEEEEvNT_6ParamsE,"",@"SHT_CUDA_INFO"
	.sectionflags	@""
	.align	4


	//----- nvinfo : EIATTR_CUDA_API_VERSION
	.align		4
        /*0000*/ 	.byte	0x04, 0x37
        /*0002*/ 	.short	(.L_1393 - .L_1392)
.L_1392:
        /*0004*/ 	.word	0x00000082


	//----- nvinfo : EIATTR_KPARAM_INFO
	.align		4
.L_1393:
        /*0008*/ 	.byte	0x04, 0x17
        /*000a*/ 	.short	(.L_1395 - .L_1394)
.L_1394:
        /*000c*/ 	.word	0x00000000
        /*0010*/ 	.short	0x0000
        /*0012*/ 	.short	0x0070
        /*0014*/ 	.byte	0x00, 0xf0, 0x01, 0x28


	//----- nvinfo : EIATTR_SPARSE_MMA_MASK
	.align		4
.L_1395:
        /*0018*/ 	.byte	0x03, 0x50
        /*001a*/ 	.short	0x0000


	//----- nvinfo : EIATTR_MAXREG_COUNT
	.align		4
        /*001c*/ 	.byte	0x03, 0x1b
        /*001e*/ 	.short	0x00a8


	//----- nvinfo : EIATTR_NUM_BARRIERS
	.align		4
        /*0020*/ 	.byte	0x02, 0x4c
        /*0022*/ 	.byte	0x10
	.zero		1


	//----- nvinfo : EIATTR_EXTERNS
	.align		4
        /*0024*/ 	.byte	0x04, 0x0f
        /*0026*/ 	.short	(.L_1397 - .L_1396)


	//   ....[0]....
	.align		4
.L_1396:
        /*0028*/ 	.word	index@(__assertfail)


	//----- nvinfo : EIATTR_ANNOTATIONS
	.align		4
.L_1397:
        /*002c*/ 	.byte	0x04, 0x55
        /*002e*/ 	.short	(.L_1399 - .L_1398)


	//   ....[0]....
.L_1398:
        /* <DEDUP_REMOVED lines=44> */


	//----- nvinfo : EIATTR_MERCURY_ISA_VERSION
	.align		4
.L_1399:
        /*02d8*/ 	.byte	0x03, 0x5f
        /*02da*/ 	.short	0x0101


	//----- nvinfo : EIATTR_UNUSED_LOAD_BYTE_OFFSET
	.align		4
        /*02dc*/ 	.byte	0x04, 0x44
        /*02de*/ 	.short	(.L_1401 - .L_1400)


	//   ....[0]....
.L_1400:
        /*02e0*/ 	.word	0x00000b00
        /*02e4*/ 	.word	0x0000fff0


	//   ....[1]....
        /*02e8*/ 	.word	0x00014f90
        /*02ec*/ 	.word	0x0000fff0


	//----- nvinfo : EIATTR_INT_WARP_WIDE_INSTR_OFFSETS
	.align		4
.L_1401:
        /*02f0*/ 	.byte	0x04, 0x31
        /*02f2*/ 	.short	(.L_1403 - .L_1402)


	//   ....[0]....
.L_1402:
        /*02f4*/ 	.word	0x000001b0


	//   ....[1]....
        /*02f8*/ 	.word	0x00000250


	//   ....[2]....
        /*02fc*/ 	.word	0x000002c0


	//   ....[3]....
        /*0300*/ 	.word	0x0001a060


	//   ....[4]....
        /*0304*/ 	.word	0x0001a0f0


	//   ....[5]....
        /*0308*/ 	.word	0x0001a5e0


	//   ....[6]....
        /*030c*/ 	.word	0x0001a620


	//   ....[7]....
        /*0310*/ 	.word	0x0001c980


	//   ....[8]....
        /*0314*/ 	.word	0x0001ca10


	//----- nvinfo : EIATTR_COOP_GROUP_MASK_REGIDS
	.align		4
.L_1403:
        /*0318*/ 	.byte	0x04, 0x29
        /*031a*/ 	.short	(.L_1405 - .L_1404)


	//   ....[0]....
.L_1404:
        /*031c*/ 	.word	0xffffffff


	//   ....[1]....
        /*0320*/ 	.word	0xffffffff


	//   ....[2]....
        /*0324*/ 	.word	0xffffffff


	//   ....[3]....
        /*0328*/ 	.word	0xffffffff


	//   ....[4]....
        /*032c*/ 	.word	0xffffffff


	//   ....[5]....
        /*0330*/ 	.word	0xffffffff


	//   ....[6]....
        /*0334*/ 	.word	0xffffffff


	//   ....[7]....
        /*0338*/ 	.word	0xffffffff


	//   ....[8]....
        /*033c*/ 	.word	0xffffffff


	//   ....[9]....
        /*0340*/ 	.word	0xffffffff


	//   ....[10]....
        /*0344*/ 	.word	0xffffffff


	//   ....[11]....
        /*0348*/ 	.word	0xffffffff


	//   ....[12]....
        /*034c*/ 	.word	0xffffffff


	//   ....[13]....
        /*0350*/ 	.word	0xffffffff


	//   ....[14]....
        /*0354*/ 	.word	0xffffffff


	//   ....[15]....
        /*0358*/ 	.word	0xffffffff


	//   ....[16]....
        /*035c*/ 	.word	0xffffffff


	//   ....[17]....
        /*0360*/ 	.word	0xffffffff


	//   ....[18]....
        /*0364*/ 	.word	0xffffffff


	//   ....[19]....
        /*0368*/ 	.word	0xffffffff


	//   ....[20]....
        /*036c*/ 	.word	0xffffffff


	//   ....[21]....
        /*0370*/ 	.word	0xffffffff


	//   ....[22]....
        /*0374*/ 	.word	0xffffffff


	//   ....[23]....
        /*0378*/ 	.word	0xffffffff


	//   ....[24]....
        /*037c*/ 	.word	0xffffffff


	//   ....[25]....
        /*0380*/ 	.word	0xffffffff


	//   ....[26]....
        /*0384*/ 	.word	0xffffffff


	//   ....[27]....
        /*0388*/ 	.word	0xffffffff


	//   ....[28]....
        /*038c*/ 	.word	0xffffffff


	//   ....[29]....
        /*0390*/ 	.word	0xffffffff


	//   ....[30]....
        /*0394*/ 	.word	0xffffffff


	//   ....[31]....
        /*0398*/ 	.word	0xffffffff


	//   ....[32]....
        /*039c*/ 	.word	0xffffffff


	//   ....[33]....
        /*03a0*/ 	.word	0xffffffff


	//   ....[34]....
        /*03a4*/ 	.word	0xffffffff


	//   ....[35]....
        /*03a8*/ 	.word	0xffffffff


	//   ....[36]....
        /*03ac*/ 	.word	0xffffffff


	//   ....[37]....
        /*03b0*/ 	.word	0xffffffff


	//   ....[38]....
        /*03b4*/ 	.word	0xffffffff


	//   ....[39]....
        /*03b8*/ 	.word	0xffffffff


	//   ....[40]....
        /*03bc*/ 	.word	0xffffffff


	//   ....[41]....
        /*03c0*/ 	.word	0xffffffff


	//   ....[42]....
        /*03c4*/ 	.word	0xffffffff


	//   ....[43]....
        /*03c8*/ 	.word	0xffffffff


	//   ....[44]....
        /*03cc*/ 	.word	0xffffffff


	//   ....[45]....
        /*03d0*/ 	.word	0xffffffff


	//   ....[46]....
        /*03d4*/ 	.word	0xffffffff


	//   ....[47]....
        /*03d8*/ 	.word	0xffffffff


	//   ....[48]....
        /*03dc*/ 	.word	0xffffffff


	//   ....[49]....
        /*03e0*/ 	.word	0xffffffff


	//   ....[50]....
        /*03e4*/ 	.word	0xffffffff


	//   ....[51]....
        /*03e8*/ 	.word	0xffffffff


	//   ....[52]....
        /*03ec*/ 	.word	0xffffffff


	//   ....[53]....
        /*03f0*/ 	.word	0xffffffff


	//   ....[54]....
        /*03f4*/ 	.word	0xffffffff


	//   ....[55]....
        /*03f8*/ 	.word	0xffffffff


	//   ....[56]....
        /*03fc*/ 	.word	0xffffffff


	//   ....[57]....
        /*0400*/ 	.word	0xffffffff


	//   ....[58]....
        /*0404*/ 	.word	0xffffffff


	//   ....[59]....
        /*0408*/ 	.word	0xffffffff


	//   ....[60]....
        /*040c*/ 	.word	0xffffffff


	//   ....[61]....
        /*0410*/ 	.word	0xffffffff


	//   ....[62]....
        /*0414*/ 	.word	0x0500000f


	//   ....[63]....
        /*0418*/ 	.word	0x0500000f


	//   ....[64]....
        /*041c*/ 	.word	0x0500000f


	//   ....[65]....
        /*0420*/ 	.word	0x0500000f


	//   ....[66]....
        /*0424*/ 	.word	0x0500000f


	//   ....[67]....
        /*0428*/ 	.word	0x0500000f


	//   ....[68]....
        /*042c*/ 	.word	0x0500000f


	//   ....[69]....
        /*0430*/ 	.word	0x0500000f


	//   ....[70]....
        /*0434*/ 	.word	0x0500000f


	//   ....[71]....
        /*0438*/ 	.word	0x0500000f


	//   ....[72]....
        /*043c*/ 	.word	0x0500000f


	//   ....[73]....
        /*0440*/ 	.word	0x0500000f


	//   ....[74]....
        /*0444*/ 	.word	0x0500000f


	//   ....[75]....
        /*0448*/ 	.word	0x0500000f


	//   ....[76]....
        /*044c*/ 	.word	0x0500000f


	//   ....[77]....
        /*0450*/ 	.word	0x0500000f


	//   ....[78]....
        /*0454*/ 	.word	0x0500000f


	//   ....[79]....
        /*0458*/ 	.word	0x0500000f


	//   ....[80]....
        /*045c*/ 	.word	0x0500000f


	//   ....[81]....
        /*0460*/ 	.word	0x0500000f


	//   ....[82]....
        /*0464*/ 	.word	0x0500000f


	//   ....[83]....
        /*0468*/ 	.word	0x0500000f


	//   ....[84]....
        /*046c*/ 	.word	0x0500000f


	//   ....[85]....
        /*0470*/ 	.word	0x0500000f


	//   ....[86]....
        /*0474*/ 	.word	0x0500000f


	//   ....[87]....
        /*0478*/ 	.word	0x0500000f


	//   ....[88]....
        /*047c*/ 	.word	0x0500000f


	//   ....[89]....
        /*0480*/ 	.word	0x0500000f


	//   ....[90]....
        /*0484*/ 	.word	0x0500000f


	//   ....[91]....
        /*0488*/ 	.word	0x0500000f


	//   ....[92]....
        /*048c*/ 	.word	0x0500000f


	//   ....[93]....
        /*0490*/ 	.word	0x0500000f


	//   ....[94]....
        /*0494*/ 	.word	0x0500000f


	//   ....[95]....
        /*0498*/ 	.word	0x0500000f


	//   ....[96]....
        /*049c*/ 	.word	0x0500000f


	//   ....[97]....
        /*04a0*/ 	.word	0x0500000f


	//   ....[98]....
        /*04a4*/ 	.word	0x0500000f


	//----- nvinfo : EIATTR_COOP_GROUP_INSTR_OFFSETS
	.align		4
.L_1405:
        /*04a8*/ 	.byte	0x04, 0x28
        /*04aa*/ 	.short	(.L_1407 - .L_1406)


	//   ....[0]....
.L_1406:
        /*04ac*/ 	.word	0x00000060


	//   ....[1]....
        /*04b0*/ 	.word	0x000001c0


	//   ....[2]....
        /*04b4*/ 	.word	0x00000270


	//   ....[3]....
        /*04b8*/ 	.word	0x00000430


	//   ....[4]....
        /*04bc*/ 	.word	0x00000590


	//   ....[5]....
        /*04c0*/ 	.word	0x000006b0


	//   ....[6]....
        /*04c4*/ 	.word	0x00000810


	//   ....[7]....
        /*04c8*/ 	.word	0x000063e0


	//   ....[8]....
        /*04cc*/ 	.word	0x0000aa80


	//   ....[9]....
        /*04d0*/ 	.word	0x0000ab90


	//   ....[10]....
        /*04d4*/ 	.word	0x0000b250


	//   ....[11]....
        /*04d8*/ 	.word	0x0000b2b0


	//   ....[12]....
        /*04dc*/ 	.word	0x0000d530


	//   ....[13]....
        /*04e0*/ 	.word	0x0000d690


	//   ....[14]....
        /*04e4*/ 	.word	0x0000e140


	//   ....[15]....
        /*04e8*/ 	.word	0x0000e260


	//   ....[16]....
        /*04ec*/ 	.word	0x0000fb80


	//   ....[17]....
        /*04f0*/ 	.word	0x0000fba0


	//   ....[18]....
        /*04f4*/ 	.word	0x0000fbb0


	//   ....[19]....
        /*04f8*/ 	.word	0x0000fbe0


	//   ....[20]....
        /*04fc*/ 	.word	0x000127c0


	//   ....[21]....
        /*0500*/ 	.word	0x00012c10


	//   ....[22]....
        /*0504*/ 	.word	0x00012f00


	//   ....[23]....
        /*0508*/ 	.word	0x00012f50


	//   ....[24]....
        /*050c*/ 	.word	0x00014510


	//   ....[25]....
        /*0510*/ 	.word	0x00014580


	//   ....[26]....
        /*0514*/ 	.word	0x000145d0


	//   ....[27]....
        /*0518*/ 	.word	0x00014620


	//   ....[28]....
        /*051c*/ 	.word	0x00017980


	//   ....[29]....
        /*0520*/ 	.word	0x00017af0


	//   ....[30]....
        /*0524*/ 	.word	0x00017b20


	//   ....[31]....
        /*0528*/ 	.word	0x00017b60


	//   ....[32]....
        /*052c*/ 	.word	0x00017bd0


	//   ....[33]....
        /*0530*/ 	.word	0x00017c30


	//   ....[34]....
        /*0534*/ 	.word	0x00017c70


	//   ....[35]....
        /*0538*/ 	.word	0x00017e10


	//   ....[36]....
        /*053c*/ 	.word	0x00017e70


	//   ....[37]....
        /*0540*/ 	.word	0x00017eb0


	//   ....[38]....
        /*0544*/ 	.word	0x00017ef0


	//   ....[39]....
        /*0548*/ 	.word	0x00017f20


	//   ....[40]....
        /*054c*/ 	.word	0x00017f50


	//   ....[41]....
        /*0550*/ 	.word	0x00017ff0


	//   ....[42]....
        /*0554*/ 	.word	0x00018050


	//   ....[43]....
        /*0558*/ 	.word	0x000180e0


	//   ....[44]....
        /*055c*/ 	.word	0x0001caa0


	//   ....[45]....
        /*0560*/ 	.word	0x0001cab0


	//   ....[46]....
        /*0564*/ 	.word	0x0001cbc0


	//   ....[47]....
        /*0568*/ 	.word	0x0001cc20


	//   ....[48]....
        /*056c*/ 	.word	0x0001cc60


	//   ....[49]....
        /*0570*/ 	.word	0x0001cca0


	//   ....[50]....
        /*0574*/ 	.word	0x0001ccd0


	//   ....[51]....
        /*0578*/ 	.word	0x0001cd00


	//   ....[52]....
        /*057c*/ 	.word	0x0001ce90


	//   ....[53]....
        /*0580*/ 	.word	0x0001cef0


	//   ....[54]....
        /*0584*/ 	.word	0x0001cf30


	//   ....[55]....
        /*0588*/ 	.word	0x0001cf70


	//   ....[56]....
        /*058c*/ 	.word	0x0001cfa0


	//   ....[57]....
        /*0590*/ 	.word	0x0001cfd0


	//   ....[58]....
        /*0594*/ 	.word	0x0001d090


	//   ....[59]....
        /*0598*/ 	.word	0x0001d0b0


	//   ....[60]....
        /*059c*/ 	.word	0x0001d120


	//   ....[61]....
        /*05a0*/ 	.word	0x0001d7b0


	//   ....[62]....
        /*05a4*/ 	.word	0x0001dc40


	//   ....[63]....
        /*05a8*/ 	.word	0x0001dce0


	//   ....[64]....
        /*05ac*/ 	.word	0x0001dd80


	//   ....[65]....
        /*05b0*/ 	.word	0x0001de20


	//   ....[66]....
        /*05b4*/ 	.word	0x0001dec0


	//   ....[67]....
        /*05b8*/ 	.word	0x0001df60


	//   ....[68]....
        /*05bc*/ 	.word	0x0001e000


	//   ....[69]....
        /*05c0*/ 	.word	0x0001e0a0


	//   ....[70]....
        /*05c4*/ 	.word	0x0001e140


	//   ....[71]....
        /*05c8*/ 	.word	0x0001e230


	//   ....[72]....
        /*05cc*/ 	.word	0x0001e2d0


	//   ....[73]....
        /*05d0*/ 	.word	0x0001e370


	//   ....[74]....
        /*05d4*/ 	.word	0x0001e410


	//   ....[75]....
        /*05d8*/ 	.word	0x0001e4b0


	//   ....[76]....
        /*05dc*/ 	.word	0x0001e550


	//   ....[77]....
        /*05e0*/ 	.word	0x0001e5f0


	//   ....[78]....
        /*05e4*/ 	.word	0x0001e690


	//   ....[79]....
        /*05e8*/ 	.word	0x0001ea30


	//   ....[80]....
        /*05ec*/ 	.word	0x0001ed10


	//   ....[81]....
        /*05f0*/ 	.word	0x0001f130


	//   ....[82]....
        /*05f4*/ 	.word	0x0001f1c0


	//   ....[83]....
        /*05f8*/ 	.word	0x0001f260


	//   ....[84]....
        /*05fc*/ 	.word	0x0001f310


	//   ....[85]....
        /*0600*/ 	.word	0x0001f390


	//   ....[86]....
        /*0604*/ 	.word	0x0001f410


	//   ....[87]....
        /*0608*/ 	.word	0x0001f490


	//   ....[88]....
        /*060c*/ 	.word	0x0001f510


	//   ....[89]....
        /*0610*/ 	.word	0x0001f5a0


	//   ....[90]....
        /*0614*/ 	.word	0x0001f650


	//   ....[91]....
        /*0618*/ 	.word	0x0001f6d0


	//   ....[92]....
        /*061c*/ 	.word	0x0001f750


	//   ....[93]....
        /*0620*/ 	.word	0x0001f7d0


	//   ....[94]....
        /*0624*/ 	.word	0x0001f850


	//   ....[95]....
        /*0628*/ 	.word	0x0001f8c0


	//   ....[96]....
        /*062c*/ 	.word	0x0001f960


	//   ....[97]....
        /*0630*/ 	.word	0x0001f9f0


	//   ....[98]....
        /*0634*/ 	.word	0x0001fb20


	//----- nvinfo : EIATTR_REG_RECONFIG
	.align		4
.L_1407:
        /*0638*/ 	.byte	0x01, 0x54
	.zero		2


	//----- nvinfo : EIATTR_SYSCALL_OFFSETS
	.align		4
        /*063c*/ 	.byte	0x04, 0x46
        /*063e*/ 	.short	(.L_1409 - .L_1408)


	//   ....[0]....
.L_1408:
        /*0640*/ 	.word	0x00001a60


	//   ....[1]....
        /*0644*/ 	.word	0x00001bb0


	//   ....[2]....
        /*0648*/ 	.word	0x00006580


	//   ....[3]....
        /*064c*/ 	.word	0x00006a10


	//   ....[4]....
        /*0650*/ 	.word	0x0001a280


	//   ....[5]....
        /*0654*/ 	.word	0x0001a3c0


	//   ....[6]....
        /*0658*/ 	.word	0x0001a4c0


	//----- nvinfo : EIATTR_MBARRIER_INSTR_OFFSETS
	.align		4
.L_1409:
        /*065c*/ 	.byte	0x04, 0x39
        /*065e*/ 	.short	(.L_1411 - .L_1410)


	//   ....[0]....
.L_1410:
        /*0660*/ 	.word	0x000002e0
        /*0664*/ 	.word	0x000000ff
        /*0668*/ 	.word	0x00022800
        /*066c*/ 	.short	0x0100
        /*066e*/ 	.byte	0x08
	.zero		1


	//   ....[1]....
        /*0670*/ 	.word	0x000002f0
        /*0674*/ 	.word	0x000000ff
        /*0678*/ 	.word	0x00022820
        /*067c*/ 	.short	0x0100
        /*067e*/ 	.byte	0x08
	.zero		1


	//   ....[2]....
        /*0680*/ 	.word	0x000003e0
        /*0684*/ 	.word	0x000000ff
        /*0688*/ 	.word	0x00022830
        /*068c*/ 	.short	0x0100
        /*068e*/ 	.byte	0x08
	.zero		1


	//   ....[3]....
        /*0690*/ 	.word	0x000003f0
        /*0694*/ 	.word	0x000000ff
        /*0698*/ 	.word	0x00022840
        /*069c*/ 	.short	0x0100
        /*069e*/ 	.byte	0x08
	.zero		1


	//   ....[4]....
        /*06a0*/ 	.word	0x00000400
        /*06a4*/ 	.word	0x000000ff
        /*06a8*/ 	.word	0x00022838
        /*06ac*/ 	.short	0x0100
        /*06ae*/ 	.byte	0x08
	.zero		1


	//   ....[5]....
        /*06b0*/ 	.word	0x00000410
        /*06b4*/ 	.word	0x000000ff
        /*06b8*/ 	.word	0x00022848
        /*06bc*/ 	.short	0x0100
        /*06be*/ 	.byte	0x08
	.zero		1


	//   ....[6]....
        /*06c0*/ 	.word	0x00000540
        /*06c4*/ 	.word	0x000000ff
        /*06c8*/ 	.word	0x00022850
        /*06cc*/ 	.short	0x0100
        /*06ce*/ 	.byte	0x08
	.zero		1


	//   ....[7]....
        /*06d0*/ 	.word	0x00000550
        /*06d4*/ 	.word	0x000000ff
        /*06d8*/ 	.word	0x00022860
        /*06dc*/ 	.short	0x0100
        /*06de*/ 	.byte	0x08
	.zero		1


	//   ....[8]....
        /*06e0*/ 	.word	0x00000560
        /*06e4*/ 	.word	0x000000ff
        /*06e8*/ 	.word	0x00022858
        /*06ec*/ 	.short	0x0100
        /*06ee*/ 	.byte	0x08
	.zero		1


	//   ....[9]....
        /*06f0*/ 	.word	0x00000570
        /*06f4*/ 	.word	0x000000ff
        /*06f8*/ 	.word	0x00022868
        /*06fc*/ 	.short	0x0100
        /*06fe*/ 	.byte	0x08
	.zero		1


	//   ....[10]....
        /*0700*/ 	.word	0x00000660
        /*0704*/ 	.word	0x000000ff
        /*0708*/ 	.word	0x00022870
        /*070c*/ 	.short	0x0100
        /*070e*/ 	.byte	0x06
	.zero		1


	//   ....[11]....
        /*0710*/ 	.word	0x00000670
        /*0714*/ 	.word	0x000000ff
        /*0718*/ 	.word	0x00022880
        /*071c*/ 	.short	0x0100
        /*071e*/ 	.byte	0x06
	.zero		1


	//   ....[12]....
        /*0720*/ 	.word	0x00000680
        /*0724*/ 	.word	0x000000ff
        /*0728*/ 	.word	0x00022878
        /*072c*/ 	.short	0x0100
        /*072e*/ 	.byte	0x06
	.zero		1


	//   ....[13]....
        /*0730*/ 	.word	0x00000690
        /*0734*/ 	.word	0x000000ff
        /*0738*/ 	.word	0x00022888
        /*073c*/ 	.short	0x0100
        /*073e*/ 	.byte	0x06
	.zero		1


	//   ....[14]....
        /*0740*/ 	.word	0x000007c0
        /*0744*/ 	.word	0x000000ff
        /*0748*/ 	.word	0x00022890
        /*074c*/ 	.short	0x0100
        /*074e*/ 	.byte	0x08
	.zero		1


	//   ....[15]....
        /*0750*/ 	.word	0x000007d0
        /*0754*/ 	.word	0x000000ff
        /*0758*/ 	.word	0x000228a0
        /*075c*/ 	.short	0x0100
        /*075e*/ 	.byte	0x08
	.zero		1


	//   ....[16]....
        /*0760*/ 	.word	0x000007e0
        /*0764*/ 	.word	0x000000ff
        /*0768*/ 	.word	0x00022898
        /*076c*/ 	.short	0x0100
        /*076e*/ 	.byte	0x08
	.zero		1


	//   ....[17]....
        /*0770*/ 	.word	0x000007f0
        /*0774*/ 	.word	0x000000ff
        /*0778*/ 	.word	0x000228a8
        /*077c*/ 	.short	0x0100
        /*077e*/ 	.byte	0x08
	.zero		1


	//   ....[18]....
        /*0780*/ 	.word	0x00000920
        /*0784*/ 	.word	0x000000ff
        /*0788*/ 	.word	0x000228b0
        /*078c*/ 	.short	0x0100
        /*078e*/ 	.byte	0x08
	.zero		1


	//   ....[19]....
        /*0790*/ 	.word	0x00000930
        /*0794*/ 	.word	0x000000ff
        /*0798*/ 	.word	0x000228c0
        /*079c*/ 	.short	0x0100
        /*079e*/ 	.byte	0x08
	.zero		1


	//   ....[20]....
        /*07a0*/ 	.word	0x00000940
        /*07a4*/ 	.word	0x000000ff
        /*07a8*/ 	.word	0x000228b8
        /*07ac*/ 	.short	0x0100
        /*07ae*/ 	.byte	0x08
	.zero		1


	//   ....[21]....
        /*07b0*/ 	.word	0x00000950
        /*07b4*/ 	.word	0x000000ff
        /*07b8*/ 	.word	0x000228c8
        /*07bc*/ 	.short	0x0100
        /*07be*/ 	.byte	0x08
	.zero		1


	//   ....[22]....
        /*07c0*/ 	.word	0x00002eb0
        /*07c4*/ 	.word	0x0000005c
        /*07c8*/ 	.word	0x00022890
        /*07cc*/ 	.short	0x010a
        /*07ce*/ 	.byte	0x3f
	.zero		1


	//   ....[23]....
        /*07d0*/ 	.word	0x000041a0
        /*07d4*/ 	.word	0x0000005c
        /*07d8*/ 	.word	0x00022890
        /*07dc*/ 	.short	0x010a
        /*07de*/ 	.byte	0x3f
	.zero		1


	//   ....[24]....
        /*07e0*/ 	.word	0x000052a0
        /*07e4*/ 	.word	0x0000005c
        /*07e8*/ 	.word	0x00022890
        /*07ec*/ 	.short	0x010a
        /*07ee*/ 	.byte	0x3f
	.zero		1


	//   ....[25]....
        /*07f0*/ 	.word	0x000054b0
        /*07f4*/ 	.word	0x00000004
        /*07f8*/ 	.word	0x00000000
        /*07fc*/ 	.short	0x0101
        /*07fe*/ 	.byte	0x3f
	.zero		1


	//   ....[26]....
        /*0800*/ 	.word	0x000054f0
        /*0804*/ 	.word	0x0000005c
        /*0808*/ 	.word	0x000228b0
        /*080c*/ 	.short	0x010a
        /*080e*/ 	.byte	0x3f
	.zero		1


	//   ....[27]....
        /*0810*/ 	.word	0x00005b40
        /*0814*/ 	.word	0x0000005c
        /*0818*/ 	.word	0x00000000
        /*081c*/ 	.short	0x0101
        /*081e*/ 	.byte	0x3f
	.zero		1


	//   ....[28]....
        /*0820*/ 	.word	0x00006610
        /*0824*/ 	.word	0x00000011
        /*0828*/ 	.word	0x00022800
        /*082c*/ 	.short	0x010a
        /*082e*/ 	.byte	0x3f
	.zero		1


	//   ....[29]....
        /*0830*/ 	.word	0x00006660
        /*0834*/ 	.word	0x00000011
        /*0838*/ 	.word	0x00022800
        /*083c*/ 	.short	0x010a
        /*083e*/ 	.byte	0x3f
	.zero		1


	//   ....[30]....
        /*0840*/ 	.word	0x00007290
        /*0844*/ 	.word	0x00000011
        /*0848*/ 	.word	0x00022800
        /*084c*/ 	.short	0x010a
        /*084e*/ 	.byte	0x3f
	.zero		1


	//   ....[31]....
        /*0850*/ 	.word	0x00008700
        /*0854*/ 	.word	0x00000011
        /*0858*/ 	.word	0x00022800
        /*085c*/ 	.short	0x010a
        /*085e*/ 	.byte	0x3f
	.zero		1


	//   ....[32]....
        /*0860*/ 	.word	0x00009760
        /*0864*/ 	.word	0x00000007
        /*0868*/ 	.word	0x00022830
        /*086c*/ 	.short	0x010a
        /*086e*/ 	.byte	0x3f
	.zero		1


	//   ....[33]....
        /*0870*/ 	.word	0x00009800
        /*0874*/ 	.word	0x00000007
        /*0878*/ 	.word	0x00022830
        /*087c*/ 	.short	0x010a
        /*087e*/ 	.byte	0x3f
	.zero		1


	//   ....[34]....
        /*0880*/ 	.word	0x00009c30
        /*0884*/ 	.word	0x00000000
        /*0888*/ 	.word	0x00000000
        /*088c*/ 	.short	0x0101
        /*088e*/ 	.byte	0x3f
	.zero		1


	//   ....[35]....
        /*0890*/ 	.word	0x0000bae0
        /*0894*/ 	.word	0x00000007
        /*0898*/ 	.word	0x00022850
        /*089c*/ 	.short	0x010a
        /*089e*/ 	.byte	0x3f
	.zero		1


	//   ....[36]....
        /*08a0*/ 	.word	0x0000bb30
        /*08a4*/ 	.word	0x00000007
        /*08a8*/ 	.word	0x00022850
        /*08ac*/ 	.short	0x010a
        /*08ae*/ 	.byte	0x3f
	.zero		1


	//   ....[37]....
        /*08b0*/ 	.word	0x0000bf00
        /*08b4*/ 	.word	0x00000007
        /*08b8*/ 	.word	0x00000000
        /*08bc*/ 	.short	0x0101
        /*08be*/ 	.byte	0x3f
	.zero		1


	//   ....[38]....
        /*08c0*/ 	.word	0x0000c200
        /*08c4*/ 	.word	0x000000d1
        /*08c8*/ 	.word	0x00022830
        /*08cc*/ 	.short	0x010a
        /*08ce*/ 	.byte	0x3f
	.zero		1


	//   ....[39]....
        /*08d0*/ 	.word	0x0000c260
        /*08d4*/ 	.word	0x000000d1
        /*08d8*/ 	.word	0x00022830
        /*08dc*/ 	.short	0x010a
        /*08de*/ 	.byte	0x3f
	.zero		1


	//   ....[40]....
        /*08e0*/ 	.word	0x0000c5b0
        /*08e4*/ 	.word	0x0000000b
        /*08e8*/ 	.word	0x00000000
        /*08ec*/ 	.short	0x0101
        /*08ee*/ 	.byte	0x3f
	.zero		1


	//   ....[41]....
        /*08f0*/ 	.word	0x0000ee40
        /*08f4*/ 	.word	0x000000d1
        /*08f8*/ 	.word	0x00022850
        /*08fc*/ 	.short	0x010a
        /*08fe*/ 	.byte	0x3f
	.zero		1


	//   ....[42]....
        /*0900*/ 	.word	0x0000ee90
        /*0904*/ 	.word	0x000000d1
        /*0908*/ 	.word	0x00022850
        /*090c*/ 	.short	0x010a
        /*090e*/ 	.byte	0x3f
	.zero		1


	//   ....[43]....
        /*0910*/ 	.word	0x0000f250
        /*0914*/ 	.word	0x000000d1
        /*0918*/ 	.word	0x00000000
        /*091c*/ 	.short	0x0101
        /*091e*/ 	.byte	0x3f
	.zero		1


	//   ....[44]....
        /*0920*/ 	.word	0x0000f5a0
        /*0924*/ 	.word	0x000000ce
        /*0928*/ 	.word	0x00022830
        /*092c*/ 	.short	0x010a
        /*092e*/ 	.byte	0x3f
	.zero		1


	//   ....[45]....
        /*0930*/ 	.word	0x0000f600
        /*0934*/ 	.word	0x000000ce
        /*0938*/ 	.word	0x00022830
        /*093c*/ 	.short	0x010a
        /*093e*/ 	.byte	0x3f
	.zero		1


	//   ....[46]....
        /*0940*/ 	.word	0x00010530
        /*0944*/ 	.word	0x000000aa
        /*0948*/ 	.word	0x00000000
        /*094c*/ 	.short	0x0101
        /*094e*/ 	.byte	0x3f
	.zero		1


	//   ....[47]....
        /*0950*/ 	.word	0x00010f70
        /*0954*/ 	.word	0x000000ce
        /*0958*/ 	.word	0x00022850
        /*095c*/ 	.short	0x010a
        /*095e*/ 	.byte	0x3f
	.zero		1


	//   ....[48]....
        /*0960*/ 	.word	0x00010fc0
        /*0964*/ 	.word	0x000000ce
        /*0968*/ 	.word	0x00022850
        /*096c*/ 	.short	0x010a
        /*096e*/ 	.byte	0x3f
	.zero		1


	//   ....[49]....
        /*0970*/ 	.word	0x00011360
        /*0974*/ 	.word	0x000000ce
        /*0978*/ 	.word	0x00000000
        /*097c*/ 	.short	0x0101
        /*097e*/ 	.byte	0x3f
	.zero		1


	//   ....[50]....
        /*0980*/ 	.word	0x00011490
        /*0984*/ 	.word	0x000000ce
        /*0988*/ 	.word	0x00022830
        /*098c*/ 	.short	0x010a
        /*098e*/ 	.byte	0x3f
	.zero		1


	//   ....[51]....
        /*0990*/ 	.word	0x000114f0
        /*0994*/ 	.word	0x000000ce
        /*0998*/ 	.word	0x00022830
        /*099c*/ 	.short	0x010a
        /*099e*/ 	.byte	0x3f
	.zero		1


	//   ....[52]....
        /*09a0*/ 	.word	0x00011830
        /*09a4*/ 	.word	0x00000003
        /*09a8*/ 	.word	0x00000000
        /*09ac*/ 	.short	0x0101
        /*09ae*/ 	.byte	0x3f
	.zero		1


	//   ....[53]....
        /*09b0*/ 	.word	0x000140d0
        /*09b4*/ 	.word	0x000000ce
        /*09b8*/ 	.word	0x00022850
        /*09bc*/ 	.short	0x010a
        /*09be*/ 	.byte	0x3f
	.zero		1


	//   ....[54]....
        /*09c0*/ 	.word	0x00014120
        /*09c4*/ 	.word	0x000000ce
        /*09c8*/ 	.word	0x00022850
        /*09cc*/ 	.short	0x010a
        /*09ce*/ 	.byte	0x3f
	.zero		1


	//   ....[55]....
        /*09d0*/ 	.word	0x000144e0
        /*09d4*/ 	.word	0x000000ce
        /*09d8*/ 	.word	0x00000000
        /*09dc*/ 	.short	0x0101
        /*09de*/ 	.byte	0x3f
	.zero		1


	//   ....[56]....
        /*09e0*/ 	.word	0x00016690
        /*09e4*/ 	.word	0x00000000
        /*09e8*/ 	.word	0x00000000
        /*09ec*/ 	.short	0x0101
        /*09ee*/ 	.byte	0x3f
	.zero		1


	//   ....[57]....
        /*09f0*/ 	.word	0x000190b0
        /*09f4*/ 	.word	0x00000007
        /*09f8*/ 	.word	0x00022820
        /*09fc*/ 	.short	0x010a
        /*09fe*/ 	.byte	0x3f
	.zero		1


	//   ....[58]....
        /*0a00*/ 	.word	0x00019140
        /*0a04*/ 	.word	0x00000008
        /*0a08*/ 	.word	0x000228a0
        /*0a0c*/ 	.short	0x010a
        /*0a0e*/ 	.byte	0x3f
	.zero		1


	//   ....[59]....
        /*0a10*/ 	.word	0x00019320
        /*0a14*/ 	.word	0x00000008
        /*0a18*/ 	.word	0x000228c0
        /*0a1c*/ 	.short	0x010a
        /*0a1e*/ 	.byte	0x3f
	.zero		1


	//   ....[60]....
        /*0a20*/ 	.word	0x00019730
        /*0a24*/ 	.word	0x00000009
        /*0a28*/ 	.word	0x000228a0
        /*0a2c*/ 	.short	0x010a
        /*0a2e*/ 	.byte	0x3f
	.zero		1


	//   ....[61]....
        /*0a30*/ 	.word	0x000198f0
        /*0a34*/ 	.word	0x00000009
        /*0a38*/ 	.word	0x000228c0
        /*0a3c*/ 	.short	0x010a
        /*0a3e*/ 	.byte	0x3f
	.zero		1


	//   ....[62]....
        /*0a40*/ 	.word	0x0001a9d0
        /*0a44*/ 	.word	0x00000005
        /*0a48*/ 	.word	0x00022840
        /*0a4c*/ 	.short	0x010a
        /*0a4e*/ 	.byte	0x3f
	.zero		1


	//   ....[63]....
        /*0a50*/ 	.word	0x0001adc0
        /*0a54*/ 	.word	0x00000007
        /*0a58*/ 	.word	0x00022820
        /*0a5c*/ 	.short	0x010a
        /*0a5e*/ 	.byte	0x3f
	.zero		1


	//   ....[64]....
        /*0a60*/ 	.word	0x0001ae80
        /*0a64*/ 	.word	0x00000002
        /*0a68*/ 	.word	0x00022860
        /*0a6c*/ 	.short	0x010a
        /*0a6e*/ 	.byte	0x3f
	.zero		1


	//   ....[65]....
        /*0a70*/ 	.word	0x0001b4d0
        /*0a74*/ 	.word	0x00000002
        /*0a78*/ 	.word	0x00022840
        /*0a7c*/ 	.short	0x010a
        /*0a7e*/ 	.byte	0x3f
	.zero		1


	//   ....[66]....
        /*0a80*/ 	.word	0x0001b6e0
        /*0a84*/ 	.word	0x00000002
        /*0a88*/ 	.word	0x00022860
        /*0a8c*/ 	.short	0x010a
        /*0a8e*/ 	.byte	0x3f
	.zero		1


	//   ....[67]....
        /*0a90*/ 	.word	0x0001bc80
        /*0a94*/ 	.word	0x00000002
        /*0a98*/ 	.word	0x00022840
        /*0a9c*/ 	.short	0x010a
        /*0a9e*/ 	.byte	0x3f
	.zero		1


	//   ....[68]....
        /*0aa0*/ 	.word	0x0001be80
        /*0aa4*/ 	.word	0x00000002
        /*0aa8*/ 	.word	0x00022860
        /*0aac*/ 	.short	0x010a
        /*0aae*/ 	.byte	0x3f
	.zero		1


	//   ....[69]....
        /*0ab0*/ 	.word	0x0001c390
        /*0ab4*/ 	.word	0x00000002
        /*0ab8*/ 	.word	0x00022840
        /*0abc*/ 	.short	0x010a
        /*0abe*/ 	.byte	0x3f
	.zero		1


	//   ....[70]....
        /*0ac0*/ 	.word	0x0001c5a0
        /*0ac4*/ 	.word	0x00000002
        /*0ac8*/ 	.word	0x00022860
        /*0acc*/ 	.short	0x010a
        /*0ace*/ 	.byte	0x3f
	.zero		1


	//   ....[71]....
        /*0ad0*/ 	.word	0x0001d730
        /*0ad4*/ 	.word	0x00000000
        /*0ad8*/ 	.word	0x00022820
        /*0adc*/ 	.short	0x010a
        /*0ade*/ 	.byte	0x3f
	.zero		1


	//   ....[72]....
        /*0ae0*/ 	.word	0x0001d8e0
        /*0ae4*/ 	.word	0x00000006
        /*0ae8*/ 	.word	0x00000000
        /*0aec*/ 	.short	0x010a
        /*0aee*/ 	.byte	0x3f
	.zero		1


	//   ....[73]....
        /*0af0*/ 	.word	0x0001d950
        /*0af4*/ 	.word	0x00000007
        /*0af8*/ 	.word	0x00000000
        /*0afc*/ 	.short	0x010a
        /*0afe*/ 	.byte	0x3f
	.zero		1


	//   ....[74]....
        /*0b00*/ 	.word	0x0001d9c0
        /*0b04*/ 	.word	0x00000004
        /*0b08*/ 	.word	0x00000000
        /*0b0c*/ 	.short	0x010a
        /*0b0e*/ 	.byte	0x3f
	.zero		1


	//   ....[75]....
        /*0b10*/ 	.word	0x0001d9f0
        /*0b14*/ 	.word	0x00000003
        /*0b18*/ 	.word	0x00000000
        /*0b1c*/ 	.short	0x010a
        /*0b1e*/ 	.byte	0x3f
	.zero		1


	//   ....[76]....
        /*0b20*/ 	.word	0x0001da50
        /*0b24*/ 	.word	0x0000005c
        /*0b28*/ 	.word	0x00022890
        /*0b2c*/ 	.short	0x010a
        /*0b2e*/ 	.byte	0x3f
	.zero		1


	//   ....[77]....
        /*0b30*/ 	.word	0x0001daa0
        /*0b34*/ 	.word	0x0000005c
        /*0b38*/ 	.word	0x00022890
        /*0b3c*/ 	.short	0x010a
        /*0b3e*/ 	.byte	0x3f
	.zero		1


	//   ....[78]....
        /*0b40*/ 	.word	0x0001daf0
        /*0b44*/ 	.word	0x0000005c
        /*0b48*/ 	.word	0x00022890
        /*0b4c*/ 	.short	0x010a
        /*0b4e*/ 	.byte	0x3f
	.zero		1


	//   ....[79]....
        /*0b50*/ 	.word	0x0001db40
        /*0b54*/ 	.word	0x0000005c
        /*0b58*/ 	.word	0x000228b0
        /*0b5c*/ 	.short	0x010a
        /*0b5e*/ 	.byte	0x3f
	.zero		1


	//   ....[80]....
        /*0b60*/ 	.word	0x0001e180
        /*0b64*/ 	.word	0x00000011
        /*0b68*/ 	.word	0x00022800
        /*0b6c*/ 	.short	0x010a
        /*0b6e*/ 	.byte	0x3f
	.zero		1


	//   ....[81]....
        /*0b70*/ 	.word	0x0001e6d0
        /*0b74*/ 	.word	0x00000011
        /*0b78*/ 	.word	0x00022800
        /*0b7c*/ 	.short	0x010a
        /*0b7e*/ 	.byte	0x3f
	.zero		1


	//   ....[82]....
        /*0b80*/ 	.word	0x0001e720
        /*0b84*/ 	.word	0x00000007
        /*0b88*/ 	.word	0x00022830
        /*0b8c*/ 	.short	0x010a
        /*0b8e*/ 	.byte	0x3f
	.zero		1


	//   ....[83]....
        /*0b90*/ 	.word	0x0001e770
        /*0b94*/ 	.word	0x00000007
        /*0b98*/ 	.word	0x00022850
        /*0b9c*/ 	.short	0x010a
        /*0b9e*/ 	.byte	0x3f
	.zero		1


	//   ....[84]....
        /*0ba0*/ 	.word	0x0001e7c0
        /*0ba4*/ 	.word	0x000000d1
        /*0ba8*/ 	.word	0x00022830
        /*0bac*/ 	.short	0x010a
        /*0bae*/ 	.byte	0x3f
	.zero		1


	//   ....[85]....
        /*0bb0*/ 	.word	0x0001e810
        /*0bb4*/ 	.word	0x000000d1
        /*0bb8*/ 	.word	0x00022850
        /*0bbc*/ 	.short	0x010a
        /*0bbe*/ 	.byte	0x3f
	.zero		1


	//   ....[86]....
        /*0bc0*/ 	.word	0x0001e860
        /*0bc4*/ 	.word	0x000000ce
        /*0bc8*/ 	.word	0x00022830
        /*0bcc*/ 	.short	0x010a
        /*0bce*/ 	.byte	0x3f
	.zero		1


	//   ....[87]....
        /*0bd0*/ 	.word	0x0001e8b0
        /*0bd4*/ 	.word	0x000000ce
        /*0bd8*/ 	.word	0x00022850
        /*0bdc*/ 	.short	0x010a
        /*0bde*/ 	.byte	0x3f
	.zero		1


	//   ....[88]....
        /*0be0*/ 	.word	0x0001e900
        /*0be4*/ 	.word	0x000000ce
        /*0be8*/ 	.word	0x00022830
        /*0bec*/ 	.short	0x010a
        /*0bee*/ 	.byte	0x3f
	.zero		1


	//   ....[89]....
        /*0bf0*/ 	.word	0x0001e950
        /*0bf4*/ 	.word	0x000000ce
        /*0bf8*/ 	.word	0x00022850
        /*0bfc*/ 	.short	0x010a
        /*0bfe*/ 	.byte	0x3f
	.zero		1


	//   ....[90]....
        /*0c00*/ 	.word	0x0001eaf0
        /*0c04*/ 	.word	0x00000007
        /*0c08*/ 	.word	0x00022820
        /*0c0c*/ 	.short	0x010a
        /*0c0e*/ 	.byte	0x3f
	.zero		1


	//   ....[91]....
        /*0c10*/ 	.word	0x0001eb40
        /*0c14*/ 	.word	0x00000008
        /*0c18*/ 	.word	0x000228a0
        /*0c1c*/ 	.short	0x010a
        /*0c1e*/ 	.byte	0x3f
	.zero		1


	//   ....[92]....
        /*0c20*/ 	.word	0x0001eb90
        /*0c24*/ 	.word	0x00000008
        /*0c28*/ 	.word	0x000228c0
        /*0c2c*/ 	.short	0x010a
        /*0c2e*/ 	.byte	0x3f
	.zero		1


	//   ....[93]....
        /*0c30*/ 	.word	0x0001ebe0
        /*0c34*/ 	.word	0x00000009
        /*0c38*/ 	.word	0x000228a0
        /*0c3c*/ 	.short	0x010a
        /*0c3e*/ 	.byte	0x3f
	.zero		1


	//   ....[94]....
        /*0c40*/ 	.word	0x0001ec30
        /*0c44*/ 	.word	0x00000009
        /*0c48*/ 	.word	0x000228c0
        /*0c4c*/ 	.short	0x010a
        /*0c4e*/ 	.byte	0x3f
	.zero		1


	//   ....[95]....
        /*0c50*/ 	.word	0x0001edd0
        /*0c54*/ 	.word	0x00000005
        /*0c58*/ 	.word	0x00022840
        /*0c5c*/ 	.short	0x010a
        /*0c5e*/ 	.byte	0x3f
	.zero		1


	//   ....[96]....
        /*0c60*/ 	.word	0x0001ee50
        /*0c64*/ 	.word	0x00000005
        /*0c68*/ 	.word	0x00022820
        /*0c6c*/ 	.short	0x010a
        /*0c6e*/ 	.byte	0x3f
	.zero		1


	//   ....[97]....
        /*0c70*/ 	.word	0x0001eea0
        /*0c74*/ 	.word	0x00000002
        /*0c78*/ 	.word	0x00022860
        /*0c7c*/ 	.short	0x010a
        /*0c7e*/ 	.byte	0x3f
	.zero		1


	//   ....[98]....
        /*0c80*/ 	.word	0x0001eef0
        /*0c84*/ 	.word	0x00000002
        /*0c88*/ 	.word	0x00022840
        /*0c8c*/ 	.short	0x010a
        /*0c8e*/ 	.byte	0x3f
	.zero		1


	//   ....[99]....
        /*0c90*/ 	.word	0x0001ef40
        /*0c94*/ 	.word	0x00000002
        /*0c98*/ 	.word	0x00022860
        /*0c9c*/ 	.short	0x010a
        /*0c9e*/ 	.byte	0x3f
	.zero		1


	//   ....[100]....
        /*0ca0*/ 	.word	0x0001ef90
        /*0ca4*/ 	.word	0x00000002
        /*0ca8*/ 	.word	0x00022840
        /*0cac*/ 	.short	0x010a
        /*0cae*/ 	.byte	0x3f
	.zero		1


	//   ....[101]....
        /*0cb0*/ 	.word	0x0001efe0
        /*0cb4*/ 	.word	0x00000002
        /*0cb8*/ 	.word	0x00022860
        /*0cbc*/ 	.short	0x010a
        /*0cbe*/ 	.byte	0x3f
	.zero		1


	//   ....[102]....
        /*0cc0*/ 	.word	0x0001f030
        /*0cc4*/ 	.word	0x00000002
        /*0cc8*/ 	.word	0x00022840
        /*0ccc*/ 	.short	0x010a
        /*0cce*/ 	.byte	0x3f
	.zero		1


	//   ....[103]....
        /*0cd0*/ 	.word	0x0001f080
        /*0cd4*/ 	.word	0x00000002
        /*0cd8*/ 	.word	0x00022860
        /*0cdc*/ 	.short	0x010a
        /*0cde*/ 	.byte	0x3f
	.zero		1


	//   ....[104]....
        /*0ce0*/ 	.word	0x0001fa40
        /*0ce4*/ 	.word	0x00000000
        /*0ce8*/ 	.word	0x00022820
        /*0cec*/ 	.short	0x010a
        /*0cee*/ 	.byte	0x3f
	.zero		1


	//   ....[105]....
        /*0cf0*/ 	.word	0x0001fbe0
        /*0cf4*/ 	.word	0x00000006
        /*0cf8*/ 	.word	0x00000000
        /*0cfc*/ 	.short	0x010a
        /*0cfe*/ 	.byte	0x3f
	.zero		1


	//   ....[106]....
        /*0d00*/ 	.word	0x0001fc30
        /*0d04*/ 	.word	0x00000007
        /*0d08*/ 	.word	0x00000000
        /*0d0c*/ 	.short	0x010a
        /*0d0e*/ 	.byte	0x3f
	.zero		1


	//   ....[107]....
        /*0d10*/ 	.word	0x0001fc80
        /*0d14*/ 	.word	0x00000004
        /*0d18*/ 	.word	0x00000000
        /*0d1c*/ 	.short	0x010a
        /*0d1e*/ 	.byte	0x3f
	.zero		1


	//----- nvinfo : EIATTR_NUM_MBARRIERS
	.align		4
.L_1411:
        /*0d20*/ 	.byte	0x03, 0x38
        /*0d22*/ 	.short	0x0016


	//----- nvinfo : EIATTR_EXIT_INSTR_OFFSETS
	.align		4
        /*0d24*/ 	.byte	0x04, 0x1c
        /*0d26*/ 	.short	(.L_1413 - .L_1412)


	//   ....[0]....
.L_1412:
        /*0d28*/ 	.word	0x0001da40


	//----- nvinfo : EIATTR_MAX_THREADS
	.align		4
.L_1413:
        /*0d2c*/ 	.byte	0x04, 0x05
        /*0d2e*/ 	.short	(.L_1415 - .L_1414)
.L_1414:
        /*0d30*/ 	.word	0x00000180
        /*0d34*/ 	.word	0x00000001
        /*0d38*/ 	.word	0x00000001


	//----- nvinfo : EIATTR_CRS_STACK_SIZE
	.align		4
.L_1415:
        /*0d3c*/ 	.byte	0x04, 0x1e
        /*0d3e*/ 	.short	(.L_1417 - .L_1416)
.L_1416:
        /*0d40*/ 	.word	0x00000000


	//----- nvinfo : EIATTR_CBANK_PARAM_SIZE
	.align		4
.L_1417:
        /*0d44*/ 	.byte	0x03, 0x19
        /*0d46*/ 	.short	0x0a70


	//----- nvinfo : EIATTR_PARAM_CBANK
	.align		4
        /*0d48*/ 	.byte	0x04, 0x0a
        /*0d4a*/ 	.short	(.L_1419 - .L_1418)
	.align		4
.L_1418:
        /*0d4c*/ 	.word	index@(.nv.constant0._ZN7cutlass13device_kernelIN5flash11enable_sm90INS1_16FlashAttnFwdSm90INS1_25CollectiveMainloopFwdSm90ILi2EN4cute5tupleIJNS5_1CILi1EEES8_S8_EEENS6_IJNS7_ILi128EEENS7_ILi96EEENS7_ILi64EEEEEELi256ENS_10bfloat16_tEfNS_4arch4Sm90ELb0ELb1ELb0ELb1ELb0ELb1ELb0ELb1ELb0ELb0ELb0ELb0EEENS1_21CollectiveEpilogueFwdINS6_IJSA_NS7_ILi256EEESB_EEES9_SE_SG_Li256ELb1ELb0ELb0ELb0EEENS1_36VarlenDynamicPersistentTileSchedulerILi128ELi96ELi256ELi32ELb0ELb0ELb1ELb1ELb0ELb1EEEEEEEEEvNT_6ParamsE)
        /*0d50*/ 	.short	0x0210
        /*0d52*/ 	.short	0x0a70


	//----- nvinfo : EIATTR_SW_WAR
	.align		4
.L_1419:
        /*0d54*/ 	.byte	0x04, 0x36
        /*0d56*/ 	.short	(.L_1421 - .L_1420)
.L_1420:
        /*0d58*/ 	.word	0x00000008
.L_1421:


//--------------------- .nv.info._ZN7cutlass13device_kernelIN5flash11enable_sm90INS1_16FlashAttnFwdSm90INS1_25CollectiveMainloopFwdSm90ILi2EN4cute5tupleIJNS5_1CILi1EEES8_S8_EEENS6_IJNS7_ILi128EEENS7_ILi96EEENS7_ILi64EEEEEELi256ENS_10bfloat16_tEfNS_4arch4Sm90ELb0ELb1ELb0ELb1ELb0ELb0ELb1ELb1ELb0ELb0ELb0ELb0EEENS1_21CollectiveEpilogueFwdINS6_IJSA_NS7_ILi256EEESB_EEES9_SE_SG_Li256ELb1ELb0ELb0ELb0EEENS1_36VarlenDynamicPersistentTileSchedulerILi128ELi96ELi256ELi32ELb0ELb0ELb1ELb1ELb0ELb1EEEEEEEEEvNT_6ParamsE --------------------------
	.section	.nv.info._ZN7cutlass13device_kernelIN5flash11enable_sm90INS1_16FlashAttnFwdSm90INS1_25CollectiveMainloopFwdSm90ILi2EN4cute5tupleIJNS5_1CILi1EEES8_S8_EEENS6_IJNS7_ILi128EEENS7_ILi96EEENS7_ILi64EEEEEELi256ENS_10bfloat16_tEfNS_4arch4Sm90ELb0ELb1ELb0ELb1ELb0ELb0ELb1ELb1ELb0ELb0ELb0ELb0EEENS1_21CollectiveEpilogueFwdINS6_IJSA_NS7_ILi256EEESB_EEES9_SE_SG_Li256ELb1ELb0ELb0ELb0EEENS1_36VarlenDynamicPersistentTileSchedulerILi128ELi96ELi256ELi32ELb0ELb0ELb1ELb1ELb0ELb1EEEEEEEEEvNT_6ParamsE,"",@"SHT_CUDA_INFO"
	.sectionflags	@""
	.align	4


	//----- nvinfo : EIATTR_CUDA_API_VERSION
	.align		4
        /*0000*/ 	.byte	0x04, 0x37
        /*0002*/ 	.short	(.L_1423 - .L_1422)
.L_1422:
        /*0004*/ 	.word	0x00000082


	//----- nvinfo : EIATTR_KPARAM_INFO
	.align		4
.L_1423:
        /*0008*/ 	.byte	0x04, 0x17
        /*000a*/ 	.short	(.L_1425 - .L_1424)
.L_1424:
        /*000c*/ 	.word	0x00000000
        /*0010*/ 	.short	0x0000
        /*0012*/ 	.short	0x0070
        /*0014*/ 	.byte	0x00, 0xf0, 0x01, 0x2c


	//----- nvinfo : EIATTR_SPARSE_MMA_MASK
	.align		4
.L_1425:
        /*0018*/ 	.byte	0x03, 0x50
        /*001a*/ 	.short	0x0000


	//----- nvinfo : EIATTR_MAXREG_COUNT
	.align		4
        /*001c*/ 	.byte	0x03, 0x1b
        /*001e*/ 	.short	0x00a8


	//----- nvinfo : EIATTR_NUM_BARRIERS
	.align		4
        /*0020*/ 	.byte	0x02, 0x4c
        /*0022*/ 	.byte	0x10
	.zero		1


	//----- nvinfo : EIATTR_EXTERNS
	.align		4
        /*0024*/ 	.byte	0x04, 0x0f
        /*0026*/ 	.short	(.L_1427 - .L_1426)


	//   ....[0]....
	.align		4
.L_1426:
        /*0028*/ 	.word	index@(__assertfail)


	//----- nvinfo : EIATTR_ANNOTATIONS
	.align		4
.L_1427:
        /*002c*/ 	.byte	0x04, 0x55
        /*002e*/ 	.short	(.L_1429 - .L_1428)


	//   ....[0]....
.L_1428:
        /* <DEDUP_REMOVED lines=33> */


	//----- nvinfo : EIATTR_MERCURY_ISA_VERSION
	.align		4
.L_1429:
        /*0228*/ 	.byte	0x03, 0x5f
        /*022a*/ 	.short	0x0101


	//----- nvinfo : EIATTR_UNUSED_LOAD_BYTE_OFFSET
	.align		4
        /*022c*/ 	.byte	0x04, 0x44
        /*022e*/ 	.short	(.L_1431 - .L_1430)


	//   ....[0]....
.L_1430:
        /*0230*/ 	.word	0x00000bc0
        /*0234*/ 	.word	0x0000fff0


	//   ....[1]....
        /*0238*/ 	.word	0x0001eeb0
        /*023c*/ 	.word	0x0000fff0


	//----- nvinfo : EIATTR_INT_WARP_WIDE_INSTR_OFFSETS
	.align		4
.L_1431:
        /*0240*/ 	.byte	0x04, 0x31
        /*0242*/ 	.short	(.L_1433 - .L_1432)


	//   ....[0]....
.L_1432:
        /*0244*/ 	.word	0x000001d0


	//   ....[1]....
        /*0248*/ 	.word	0x00000210


	//   ....[2]....
        /*024c*/ 	.word	0x00000280


	//   ....[3]....
        /*0250*/ 	.word	0x00000290


	//   ....[4]....
        /*0254*/ 	.word	0x00022af0


	//   ....[5]....
        /*0258*/ 	.word	0x00022b80


	//   ....[6]....
        /*025c*/ 	.word	0x00023080


	//   ....[7]....
        /*0260*/ 	.word	0x00023100


	//   ....[8]....
        /*0264*/ 	.word	0x00025620


	//   ....[9]....
        /*0268*/ 	.word	0x000256b0


	//----- nvinfo : EIATTR_COOP_GROUP_MASK_REGIDS
	.align		4
.L_1433:
        /*026c*/ 	.byte	0x04, 0x29
        /*026e*/ 	.short	(.L_1435 - .L_1434)


	//   ....[0]....
.L_1434:
        /*0270*/ 	.word	0xffffffff


	//   ....[1]....
        /*0274*/ 	.word	0xffffffff


	//   ....[2]....
        /*0278*/ 	.word	0xffffffff


	//   ....[3]....
        /*027c*/ 	.word	0xffffffff


	//   ....[4]....
        /*0280*/ 	.word	0xffffffff


	//   ....[5]....
        /*0284*/ 	.word	0xffffffff


	//   ....[6]....
        /*0288*/ 	.word	0xffffffff


	//   ....[7]....
        /*028c*/ 	.word	0xffffffff


	//   ....[8]....
        /*0290*/ 	.word	0xffffffff


	//   ....[9]....
        /*0294*/ 	.word	0xffffffff


	//   ....[10]....
        /*0298*/ 	.word	0xffffffff


	//   ....[11]....
        /*029c*/ 	.word	0xffffffff


	//   ....[12]....
        /*02a0*/ 	.word	0xffffffff


	//   ....[13]....
        /*02a4*/ 	.word	0xffffffff


	//   ....[14]....
        /*02a8*/ 	.word	0xffffffff


	//   ....[15]....
        /*02ac*/ 	.word	0xffffffff


	//   ....[16]....
        /*02b0*/ 	.word	0xffffffff


	//   ....[17]....
        /*02b4*/ 	.word	0xffffffff


	//   ....[18]....
        /*02b8*/ 	.word	0xffffffff


	//   ....[19]....
        /*02bc*/ 	.word	0xffffffff


	//   ....[20]....
        /*02c0*/ 	.word	0xffffffff


	//   ....[21]....
        /*02c4*/ 	.word	0xffffffff


	//   ....[22]....
        /*02c8*/ 	.word	0xffffffff


	//   ....[23]....
        /*02cc*/ 	.word	0xffffffff


	//   ....[24]....
        /*02d0*/ 	.word	0xffffffff


	//   ....[25]....
        /*02d4*/ 	.word	0xffffffff


	//   ....[26]....
        /*02d8*/ 	.word	0xffffffff


	//   ....[27]....
        /*02dc*/ 	.word	0xffffffff


	//   ....[28]....
        /*02e0*/ 	.word	0xffffffff


	//   ....[29]....
        /*02e4*/ 	.word	0xffffffff


	//   ....[30]....
        /*02e8*/ 	.word	0xffffffff


	//   ....[31]....
        /*02ec*/ 	.word	0xffffffff


	//   ....[32]....
        /*02f0*/ 	.word	0xffffffff


	//   ....[33]....
        /*02f4*/ 	.word	0xffffffff


	//   ....[34]....
        /*02f8*/ 	.word	0xffffffff


	//   ....[35]....
        /*02fc*/ 	.word	0xffffffff


	//   ....[36]....
        /*0300*/ 	.word	0xffffffff


	//   ....[37]....
        /*0304*/ 	.word	0xffffffff


	//   ....[38]....
        /*0308*/ 	.word	0xffffffff


	//   ....[39]....
        /*030c*/ 	.word	0xffffffff


	//   ....[40]....
        /*0310*/ 	.word	0xffffffff


	//   ....[41]....
        /*0314*/ 	.word	0xffffffff


	//   ....[42]....
        /*0318*/ 	.word	0xffffffff


	//   ....[43]....
        /*031c*/ 	.word	0xffffffff


	//   ....[44]....
        /*0320*/ 	.word	0xffffffff


	//   ....[45]....
        /*0324*/ 	.word	0xffffffff


	//   ....[46]....
        /*0328*/ 	.word	0xffffffff


	//   ....[47]....
        /*032c*/ 	.word	0xffffffff


	//   ....[48]....
        /*0330*/ 	.word	0xffffffff


	//   ....[49]....
        /*0334*/ 	.word	0xffffffff


	//   ....[50]....
        /*0338*/ 	.word	0xffffffff


	//   ....[51]....
        /*033c*/ 	.word	0xffffffff


	//   ....[52]....
        /*0340*/ 	.word	0xffffffff


	//   ....[53]....
        /*0344*/ 	.word	0xffffffff


	//   ....[54]....
        /*0348*/ 	.word	0xffffffff


	//   ....[55]....
        /*034c*/ 	.word	0xffffffff


	//   ....[56]....
        /*0350*/ 	.word	0xffffffff


	//   ....[57]....
        /*0354*/ 	.word	0xffffffff


	//   ....[58]....
        /*0358*/ 	.word	0x0500000f


	//   ....[59]....
        /*035c*/ 	.word	0x0500000f


	//   ....[60]....
        /*0360*/ 	.word	0x0500000f


	//   ....[61]....
        /*0364*/ 	.word	0x0500000f


	//   ....[62]....
        /*0368*/ 	.word	0x0500000f


	//   ....[63]....
        /*036c*/ 	.word	0x0500000f


	//   ....[64]....
        /*0370*/ 	.word	0x0500000f


	//   ....[65]....
        /*0374*/ 	.word	0x0500000f


	//   ....[66]....
        /*0378*/ 	.word	0x0500000f


	//   ....[67]....
        /*037c*/ 	.word	0x0500000f


	//   ....[68]....
        /*0380*/ 	.word	0x0500000f


	//   ....[69]....
        /*0384*/ 	.word	0x0500000f


	//   ....[70]....
        /*0388*/ 	.word	0x0500000f


	//   ....[71]....
        /*038c*/ 	.word	0x0500000f


	//   ....[72]....
        /*0390*/ 	.word	0x0500000f


	//   ....[73]....
        /*0394*/ 	.word	0x0500000f


	//   ....[74]....
        /*0398*/ 	.word	0x0500000f


	//   ....[75]....
        /*039c*/ 	.word	0x0500000f


	//   ....[76]....
        /*03a0*/ 	.word	0x0500000f


	//   ....[77]....
        /*03a4*/ 	.word	0xffffffff


	//   ....[78]....
        /*03a8*/ 	.word	0xffffffff


	//   ....[79]....
        /*03ac*/ 	.word	0xffffffff


	//   ....[80]....
        /*03b0*/ 	.word	0xffffffff


	//----- nvinfo : EIATTR_COOP_GROUP_INSTR_OFFSETS
	.align		4
.L_1435:
        /*03b4*/ 	.byte	0x04, 0x28
        /*03b6*/ 	.short	(.L_1437 - .L_1436)


	//   ....[0]....
.L_1436:
        /*03b8*/ 	.word	0x000000b0


	//   ....[1]....
        /*03bc*/ 	.word	0x000001e0


	//   ....[2]....
        /*03c0*/ 	.word	0x00000230


	//   ....[3]....
        /*03c4*/ 	.word	0x00000480


	//   ....[4]....
        /*03c8*/ 	.word	0x000005e0


	//   ....[5]....
        /*03cc*/ 	.word	0x00000700


	//   ....[6]....
        /*03d0*/ 	.word	0x00000860


	//   ....[7]....
        /*03d4*/ 	.word	0x00002300


	//   ....[8]....
        /*03d8*/ 	.word	0x00005c30


	//   ....[9]....
        /*03dc*/ 	.word	0x00005cb0


	//   ....[10]....
        /*03e0*/ 	.word	0x000060c0


	//   ....[11]....
        /*03e4*/ 	.word	0x000060e0


	//   ....[12]....
        /*03e8*/ 	.word	0x0000af00


	//   ....[13]....
        /*03ec*/ 	.word	0x0000af90


	//   ....[14]....
        /*03f0*/ 	.word	0x0000b050


	//   ....[15]....
        /*03f4*/ 	.word	0x0000b0a0


	//   ....[16]....
        /*03f8*/ 	.word	0x000158f0


	//   ....[17]....
        /*03fc*/ 	.word	0x000159c0


	//   ....[18]....
        /*0400*/ 	.word	0x00015b40


	//   ....[19]....
        /*0404*/ 	.word	0x00015bb0


	//   ....[20]....
        /*0408*/ 	.word	0x0001df30


	//   ....[21]....
        /*040c*/ 	.word	0x0001df50


	//   ....[22]....
        /*0410*/ 	.word	0x0001dfb0


	//   ....[23]....
        /*0414*/ 	.word	0x0001dff0


	//   ....[24]....
        /*0418*/ 	.word	0x00021670


	//   ....[25]....
        /*041c*/ 	.word	0x00021800


	//   ....[26]....
        /*0420*/ 	.word	0x00021830


	//   ....[27]....
        /*0424*/ 	.word	0x00021860


	//   ....[28]....
        /*0428*/ 	.word	0x000218a0


	//   ....[29]....
        /*042c*/ 	.word	0x000218f0


	//   ....[30]....
        /*0430*/ 	.word	0x00021950


	//   ....[31]....
        /*0434*/ 	.word	0x00021b30


	//   ....[32]....
        /*0438*/ 	.word	0x00021b90


	//   ....[33]....
        /*043c*/ 	.word	0x00021bd0


	//   ....[34]....
        /*0440*/ 	.word	0x00021c10


	//   ....[35]....
        /*0444*/ 	.word	0x00021c40


	//   ....[36]....
        /*0448*/ 	.word	0x00021c70


	//   ....[37]....
        /*044c*/ 	.word	0x00021d00


	//   ....[38]....
        /*0450*/ 	.word	0x00021d60


	//   ....[39]....
        /*0454*/ 	.word	0x00021df0


	//   ....[40]....
        /*0458*/ 	.word	0x00025740


	//   ....[41]....
        /*045c*/ 	.word	0x00025750


	//   ....[42]....
        /*0460*/ 	.word	0x00025860


	//   ....[43]....
        /*0464*/ 	.word	0x000258c0


	//   ....[44]....
        /*0468*/ 	.word	0x00025900


	//   ....[45]....
        /*046c*/ 	.word	0x00025940


	//   ....[46]....
        /*0470*/ 	.word	0x00025970


	//   ....[47]....
        /*0474*/ 	.word	0x000259a0


	//   ....[48]....
        /*0478*/ 	.word	0x00025b30


	//   ....[49]....
        /*047c*/ 	.word	0x00025b90


	//   ....[50]....
        /*0480*/ 	.word	0x00025bd0


	//   ....[51]....
        /*0484*/ 	.word	0x00025c10


	//   ....[52]....
        /*0488*/ 	.word	0x00025c40


	//   ....[53]....
        /*048c*/ 	.word	0x00025c70


	//   ....[54]....
        /*0490*/ 	.word	0x00025d30


	//   ....[55]....
        /*0494*/ 	.word	0x00025d50


	//   ....[56]....
        /*0498*/ 	.word	0x00025dc0


	//   ....[57]....
        /*049c*/ 	.word	0x00026430


	//   ....[58]....
        /*04a0*/ 	.word	0x00026a10


	//   ....[59]....
        /*04a4*/ 	.word	0x00026e30


	//   ....[60]....
        /*04a8*/ 	.word	0x00026ec0


	//   ....[61]....
        /*04ac*/ 	.word	0x00026f60


	//   ....[62]....
        /*04b0*/ 	.word	0x00027010


	//   ....[63]....
        /*04b4*/ 	.word	0x00027090


	//   ....[64]....
        /*04b8*/ 	.word	0x00027110


	//   ....[65]....
        /*04bc*/ 	.word	0x00027190


	//   ....[66]....
        /*04c0*/ 	.word	0x00027210


	//   ....[67]....
        /*04c4*/ 	.word	0x000272a0


	//   ....[68]....
        /*04c8*/ 	.word	0x00027350


	//   ....[69]....
        /*04cc*/ 	.word	0x000273d0


	//   ....[70]....
        /*04d0*/ 	.word	0x00027450


	//   ....[71]....
        /*04d4*/ 	.word	0x000274d0


	//   ....[72]....
        /*04d8*/ 	.word	0x00027550


	//   ....[73]....
        /*04dc*/ 	.word	0x000275c0


	//   ....[74]....
        /*04e0*/ 	.word	0x00027660


	//   ....[75]....
        /*04e4*/ 	.word	0x000276f0


	//   ....[76]....
        /*04e8*/ 	.word	0x00027810


	//   ....[77]....
        /*04ec*/ 	.word	0x0002b150


	//   ....[78]....
        /*04f0*/ 	.word	0x0002b190


	//   ....[79]....
        /*04f4*/ 	.word	0x0002b200


	//   ....[80]....
        /*04f8*/ 	.word	0x0002b220


	//----- nvinfo : EIATTR_REG_RECONFIG
	.align		4
.L_1437:
        /*04fc*/ 	.byte	0x01, 0x54
	.zero		2


	//----- nvinfo : EIATTR_SYSCALL_OFFSETS
	.align		4
        /*0500*/ 	.byte	0x04, 0x46
        /*0502*/ 	.short	(.L_1439 - .L_1438)


	//   ....[0]....
.L_1438:
        /*0504*/ 	.word	0x00002850


	//   ....[1]....
        /*0508*/ 	.word	0x00022d10


	//   ....[2]....
        /*050c*/ 	.word	0x00022e50


	//   ....[3]....
        /*0510*/ 	.word	0x00022f50


	//----- nvinfo : EIATTR_MBARRIER_INSTR_OFFSETS
	.align		4
.L_1439:
        /*0514*/ 	.byte	0x04, 0x39
        /*0516*/ 	.short	(.L_1441 - .L_1440)


	//   ....[0]....
.L_1440:
        /*0518*/ 	.word	0x00000320
        /*051c*/ 	.word	0x000000ff
        /*0520*/ 	.word	0x00032400
        /*0524*/ 	.short	0x0100
        /*0526*/ 	.byte	0x08
	.zero		1


	//   ....[1]....
        /*0528*/ 	.word	0x00000330
        /*052c*/ 	.word	0x000000ff
        /*0530*/ 	.word	0x00032410
        /*0534*/ 	.short	0x0100
        /*0536*/ 	.byte	0x08
	.zero		1


	//   ....[2]....
        /*0538*/ 	.word	0x00000340
        /*053c*/ 	.word	0x000000ff
        /*0540*/ 	.word	0x00032420
        /*0544*/ 	.short	0x0100
        /*0546*/ 	.byte	0x08
	.zero		1


	//   ....[3]....
        /*0548*/ 	.word	0x00000430
        /*054c*/ 	.word	0x000000ff
        /*0550*/ 	.word	0x00032430
        /*0554*/ 	.short	0x0100
        /*0556*/ 	.byte	0x08
	.zero		1


	//   ....[4]....
        /*0558*/ 	.word	0x00000440
        /*055c*/ 	.word	0x000000ff
        /*0560*/ 	.word	0x00032440
        /*0564*/ 	.short	0x0100
        /*0566*/ 	.byte	0x08
	.zero		1


	//   ....[5]....
        /*0568*/ 	.word	0x00000450
        /*056c*/ 	.word	0x000000ff
        /*0570*/ 	.word	0x00032438
        /*0574*/ 	.short	0x0100
        /*0576*/ 	.byte	0x08
	.zero		1


	//   ....[6]....
        /*0578*/ 	.word	0x00000460
        /*057c*/ 	.word	0x000000ff
        /*0580*/ 	.word	0x00032448
        /*0584*/ 	.short	0x0100
        /*0586*/ 	.byte	0x08
	.zero		1


	//   ....[7]....
        /*0588*/ 	.word	0x00000590
        /*058c*/ 	.word	0x000000ff
        /*0590*/ 	.word	0x00032450
        /*0594*/ 	.short	0x0100
        /*0596*/ 	.byte	0x08
	.zero		1


	//   ....[8]....
        /*0598*/ 	.word	0x000005a0
        /*059c*/ 	.word	0x000000ff
        /*05a0*/ 	.word	0x00032460
        /*05a4*/ 	.short	0x0100
        /*05a6*/ 	.byte	0x08
	.zero		1


	//   ....[9]....
        /*05a8*/ 	.word	0x000005b0
        /*05ac*/ 	.word	0x000000ff
        /*05b0*/ 	.word	0x00032458
        /*05b4*/ 	.short	0x0100
        /*05b6*/ 	.byte	0x08
	.zero		1


	//   ....[10]....
        /*05b8*/ 	.word	0x000005c0
        /*05bc*/ 	.word	0x000000ff
        /*05c0*/ 	.word	0x00032468
        /*05c4*/ 	.short	0x0100
        /*05c6*/ 	.byte	0x08
	.zero		1


	//   ....[11]....
        /*05c8*/ 	.word	0x000006b0
        /*05cc*/ 	.word	0x000000ff
        /*05d0*/ 	.word	0x00032470
        /*05d4*/ 	.short	0x0100
        /*05d6*/ 	.byte	0x06
	.zero		1


	//   ....[12]....
        /*05d8*/ 	.word	0x000006c0
        /*05dc*/ 	.word	0x000000ff
        /*05e0*/ 	.word	0x00032480
        /*05e4*/ 	.short	0x0100
        /*05e6*/ 	.byte	0x06
	.zero		1


	//   ....[13]....
        /*05e8*/ 	.word	0x000006d0
        /*05ec*/ 	.word	0x000000ff
        /*05f0*/ 	.word	0x00032478
        /*05f4*/ 	.short	0x0100
        /*05f6*/ 	.byte	0x06
	.zero		1


	//   ....[14]....
        /*05f8*/ 	.word	0x000006e0
        /*05fc*/ 	.word	0x000000ff
        /*0600*/ 	.word	0x00032488
        /*0604*/ 	.short	0x0100
        /*0606*/ 	.byte	0x06
	.zero		1


	//   ....[15]....
        /*0608*/ 	.word	0x00000810
        /*060c*/ 	.word	0x000000ff
        /*0610*/ 	.word	0x00032490
        /*0614*/ 	.short	0x0100
        /*0616*/ 	.byte	0x08
	.zero		1


	//   ....[16]....
        /*0618*/ 	.word	0x00000820
        /*061c*/ 	.word	0x000000ff
        /*0620*/ 	.word	0x000324a0
        /*0624*/ 	.short	0x0100
        /*0626*/ 	.byte	0x08
	.zero		1


	//   ....[17]....
        /*0628*/ 	.word	0x00000830
        /*062c*/ 	.word	0x000000ff
        /*0630*/ 	.word	0x00032498
        /*0634*/ 	.short	0x0100
        /*0636*/ 	.byte	0x08
	.zero		1


	//   ....[18]....
        /*0638*/ 	.word	0x00000840
        /*063c*/ 	.word	0x000000ff
        /*0640*/ 	.word	0x000324a8
        /*0644*/ 	.short	0x0100
        /*0646*/ 	.byte	0x08
	.zero		1


	//   ....[19]....
        /*0648*/ 	.word	0x00000970
        /*064c*/ 	.word	0x000000ff
        /*0650*/ 	.word	0x000324b0
        /*0654*/ 	.short	0x0100
        /*0656*/ 	.byte	0x08
	.zero		1


	//   ....[20]....
        /*0658*/ 	.word	0x00000980
        /*065c*/ 	.word	0x000000ff
        /*0660*/ 	.word	0x000324c0
        /*0664*/ 	.short	0x0100
        /*0666*/ 	.byte	0x08
	.zero		1


	//   ....[21]....
        /*0668*/ 	.word	0x00000990
        /*066c*/ 	.word	0x000000ff
        /*0670*/ 	.word	0x000324b8
        /*0674*/ 	.short	0x0100
        /*0676*/ 	.byte	0x08
	.zero		1


	//   ....[22]....
        /*0678*/ 	.word	0x000009a0
        /*067c*/ 	.word	0x000000ff
        /*0680*/ 	.word	0x000324c8
        /*0684*/ 	.short	0x0100
        /*0686*/ 	.byte	0x08
	.zero		1


	//   ....[23]....
        /*0688*/ 	.word	0x00002aa0
        /*068c*/ 	.word	0x000000ff
        /*0690*/ 	.word	0x00032400
        /*0694*/ 	.short	0x010a
        /*0696*/ 	.byte	0x2c
	.zero		1


	//   ....[24]....
        /*0698*/ 	.word	0x00002f20
        /*069c*/ 	.word	0x00000018
        /*06a0*/ 	.word	0x00000000
        /*06a4*/ 	.short	0x010a
        /*06a6*/ 	.byte	0x3f
	.zero		1


	//   ....[25]....
        /*06a8*/ 	.word	0x00002f80
        /*06ac*/ 	.word	0x00000018
        /*06b0*/ 	.word	0x00000000
        /*06b4*/ 	.short	0x010a
        /*06b6*/ 	.byte	0x3f
	.zero		1


	//   ....[26]....
        /*06b8*/ 	.word	0x00003330
        /*06bc*/ 	.word	0x000000ff
        /*06c0*/ 	.word	0x00032410
        /*06c4*/ 	.short	0x010a
        /*06c6*/ 	.byte	0x2c
	.zero		1


	//   ....[27]....
        /*06c8*/ 	.word	0x00003430
        /*06cc*/ 	.word	0x00000008
        /*06d0*/ 	.word	0x00000000
        /*06d4*/ 	.short	0x010a
        /*06d6*/ 	.byte	0x3f
	.zero		1


	//   ....[28]....
        /*06d8*/ 	.word	0x00003490
        /*06dc*/ 	.word	0x00000008
        /*06e0*/ 	.word	0x00000000
        /*06e4*/ 	.short	0x010a
        /*06e6*/ 	.byte	0x3f
	.zero		1


	//   ....[29]....
        /*06e8*/ 	.word	0x000041b0
        /*06ec*/ 	.word	0x00000007
        /*06f0*/ 	.word	0x00000000
        /*06f4*/ 	.short	0x0101
        /*06f6*/ 	.byte	0x3f
	.zero		1


	//   ....[30]....
        /*06f8*/ 	.word	0x00009330
        /*06fc*/ 	.word	0x0000000b
        /*0700*/ 	.word	0x00000000
        /*0704*/ 	.short	0x0101
        /*0706*/ 	.byte	0x3f
	.zero		1


	//   ....[31]....
        /*0708*/ 	.word	0x000099d0
        /*070c*/ 	.word	0x00000003
        /*0710*/ 	.word	0x00000000
        /*0714*/ 	.short	0x010a
        /*0716*/ 	.byte	0x3f
	.zero		1


	//   ....[32]....
        /*0718*/ 	.word	0x00009ad0
        /*071c*/ 	.word	0x00000000
        /*0720*/ 	.word	0x00000000
        /*0724*/ 	.short	0x010a
        /*0726*/ 	.byte	0x3f
	.zero		1


	//   ....[33]....
        /*0728*/ 	.word	0x00009f00
        /*072c*/ 	.word	0x00000003
        /*0730*/ 	.word	0x00000000
        /*0734*/ 	.short	0x010a
        /*0736*/ 	.byte	0x3f
	.zero		1


	//   ....[34]....
        /*0738*/ 	.word	0x00009fb0
        /*073c*/ 	.word	0x00000004
        /*0740*/ 	.word	0x00000000
        /*0744*/ 	.short	0x010a
        /*0746*/ 	.byte	0x3f
	.zero		1


	//   ....[35]....
        /*0748*/ 	.word	0x0000ac90
        /*074c*/ 	.word	0x00000003
        /*0750*/ 	.word	0x00000000
        /*0754*/ 	.short	0x0101
        /*0756*/ 	.byte	0x3f
	.zero		1


	//   ....[36]....
        /*0758*/ 	.word	0x00012f70
        /*075c*/ 	.word	0x00000000
        /*0760*/ 	.word	0x00000000
        /*0764*/ 	.short	0x0101
        /*0766*/ 	.byte	0x3f
	.zero		1


	//   ....[37]....
        /*0768*/ 	.word	0x00013170
        /*076c*/ 	.word	0x00000005
        /*0770*/ 	.word	0x00000000
        /*0774*/ 	.short	0x010a
        /*0776*/ 	.byte	0x3f
	.zero		1


	//   ....[38]....
        /*0778*/ 	.word	0x00013270
        /*077c*/ 	.word	0x00000000
        /*0780*/ 	.word	0x00000000
        /*0784*/ 	.short	0x010a
        /*0786*/ 	.byte	0x3f
	.zero		1


	//   ....[39]....
        /*0788*/ 	.word	0x000136a0
        /*078c*/ 	.word	0x00000005
        /*0790*/ 	.word	0x00000000
        /*0794*/ 	.short	0x010a
        /*0796*/ 	.byte	0x3f
	.zero		1


	//   ....[40]....
        /*0798*/ 	.word	0x00013750
        /*079c*/ 	.word	0x00000004
        /*07a0*/ 	.word	0x00000000
        /*07a4*/ 	.short	0x010a
        /*07a6*/ 	.byte	0x3f
	.zero		1


	//   ....[41]....
        /*07a8*/ 	.word	0x00014460
        /*07ac*/ 	.word	0x00000004
        /*07b0*/ 	.word	0x00000000
        /*07b4*/ 	.short	0x0101
        /*07b6*/ 	.byte	0x3f
	.zero		1


	//   ....[42]....
        /*07b8*/ 	.word	0x0001dac0
        /*07bc*/ 	.word	0x00000000
        /*07c0*/ 	.word	0x00000000
        /*07c4*/ 	.short	0x0101
        /*07c6*/ 	.byte	0x3f
	.zero		1


	//   ....[43]....
        /*07c8*/ 	.word	0x00020300
        /*07cc*/ 	.word	0x000000ff
        /*07d0*/ 	.word	0x00000000
        /*07d4*/ 	.short	0x0101
        /*07d6*/ 	.byte	0x04
	.zero		1


	//   ....[44]....
        /*07d8*/ 	.word	0x00023460
        /*07dc*/ 	.word	0x00000009
        /*07e0*/ 	.word	0x00032440
        /*07e4*/ 	.short	0x010a
        /*07e6*/ 	.byte	0x3f
	.zero		1


	//   ....[45]....
        /*07e8*/ 	.word	0x00023a70
        /*07ec*/ 	.word	0x00000009
        /*07f0*/ 	.word	0x00032420
        /*07f4*/ 	.short	0x010a
        /*07f6*/ 	.byte	0x3f
	.zero		1


	//   ....[46]....
        /*07f8*/ 	.word	0x00023b40
        /*07fc*/ 	.word	0x00000009
        /*0800*/ 	.word	0x00032460
        /*0804*/ 	.short	0x010a
        /*0806*/ 	.byte	0x3f
	.zero		1


	//   ....[47]....
        /*0808*/ 	.word	0x000241a0
        /*080c*/ 	.word	0x00000002
        /*0810*/ 	.word	0x00032440
        /*0814*/ 	.short	0x010a
        /*0816*/ 	.byte	0x3f
	.zero		1


	//   ....[48]....
        /*0818*/ 	.word	0x000243b0
        /*081c*/ 	.word	0x00000002
        /*0820*/ 	.word	0x00032460
        /*0824*/ 	.short	0x010a
        /*0826*/ 	.byte	0x3f
	.zero		1


	//   ....[49]....
        /*0828*/ 	.word	0x00024940
        /*082c*/ 	.word	0x00000002
        /*0830*/ 	.word	0x00032440
        /*0834*/ 	.short	0x010a
        /*0836*/ 	.byte	0x3f
	.zero		1


	//   ....[50]....
        /*0838*/ 	.word	0x00024b40
        /*083c*/ 	.word	0x00000002
        /*0840*/ 	.word	0x00032460
        /*0844*/ 	.short	0x010a
        /*0846*/ 	.byte	0x3f
	.zero		1


	//   ....[51]....
        /*0848*/ 	.word	0x00025030
        /*084c*/ 	.word	0x00000002
        /*0850*/ 	.word	0x00032440
        /*0854*/ 	.short	0x010a
        /*0856*/ 	.byte	0x3f
	.zero		1


	//   ....[52]....
        /*0858*/ 	.word	0x00025240
        /*085c*/ 	.word	0x00000002
        /*0860*/ 	.word	0x00032460
        /*0864*/ 	.short	0x010a
        /*0866*/ 	.byte	0x3f
	.zero		1


	//   ....[53]....
        /*0868*/ 	.word	0x000263c0
        /*086c*/ 	.word	0x00000000
        /*0870*/ 	.word	0x00032420
        /*0874*/ 	.short	0x010a
        /*0876*/ 	.byte	0x3f
	.zero		1


	//   ....[54]....
        /*0878*/ 	.word	0x00026570
        /*087c*/ 	.word	0x00000006
        /*0880*/ 	.word	0x00000000
        /*0884*/ 	.short	0x010a
        /*0886*/ 	.byte	0x3f
	.zero		1


	//   ....[55]....
        /*0888*/ 	.word	0x000265e0
        /*088c*/ 	.word	0x00000007
        /*0890*/ 	.word	0x00000000
        /*0894*/ 	.short	0x010a
        /*0896*/ 	.byte	0x3f
	.zero		1


	//   ....[56]....
        /*0898*/ 	.word	0x00026650
        /*089c*/ 	.word	0x00000004
        /*08a0*/ 	.word	0x00000000
        /*08a4*/ 	.short	0x010a
        /*08a6*/ 	.byte	0x3f
	.zero		1


	//   ....[57]....
        /*08a8*/ 	.word	0x00026680
        /*08ac*/ 	.word	0x00000003
        /*08b0*/ 	.word	0x00000000
        /*08b4*/ 	.short	0x010a
        /*08b6*/ 	.byte	0x3f
	.zero		1


	//   ....[58]....
        /*08b8*/ 	.word	0x000266f0
        /*08bc*/ 	.word	0x00000007
        /*08c0*/ 	.word	0x00032400
        /*08c4*/ 	.short	0x010a
        /*08c6*/ 	.byte	0x3f
	.zero		1


	//   ....[59]....
        /*08c8*/ 	.word	0x00026740
        /*08cc*/ 	.word	0x00000018
        /*08d0*/ 	.word	0x00000000
        /*08d4*/ 	.short	0x010a
        /*08d6*/ 	.byte	0x3f
	.zero		1


	//   ....[60]....
        /*08d8*/ 	.word	0x000267a0
        /*08dc*/ 	.word	0x00000008
        /*08e0*/ 	.word	0x00032410
        /*08e4*/ 	.short	0x010a
        /*08e6*/ 	.byte	0x3f
	.zero		1


	//   ....[61]....
        /*08e8*/ 	.word	0x000267f0
        /*08ec*/ 	.word	0x00000008
        /*08f0*/ 	.word	0x00000000
        /*08f4*/ 	.short	0x010a
        /*08f6*/ 	.byte	0x3f
	.zero		1


	//   ....[62]....
        /*08f8*/ 	.word	0x00026840
        /*08fc*/ 	.word	0x00000000
        /*0900*/ 	.word	0x00000000
        /*0904*/ 	.short	0x010a
        /*0906*/ 	.byte	0x3f
	.zero		1


	//   ....[63]....
        /*0908*/ 	.word	0x00026890
        /*090c*/ 	.word	0x00000004
        /*0910*/ 	.word	0x00000000
        /*0914*/ 	.short	0x010a
        /*0916*/ 	.byte	0x3f
	.zero		1


	//   ....[64]....
        /*0918*/ 	.word	0x000268e0
        /*091c*/ 	.word	0x00000000
        /*0920*/ 	.word	0x00000000
        /*0924*/ 	.short	0x010a
        /*0926*/ 	.byte	0x3f
	.zero		1


	//   ....[65]....
        /*0928*/ 	.word	0x00026930
        /*092c*/ 	.word	0x00000004
        /*0930*/ 	.word	0x00000000
        /*0934*/ 	.short	0x010a
        /*0936*/ 	.byte	0x3f
	.zero		1


	//   ....[66]....
        /*0938*/ 	.word	0x00026ad0
        /*093c*/ 	.word	0x00000009
        /*0940*/ 	.word	0x00032440
        /*0944*/ 	.short	0x010a
        /*0946*/ 	.byte	0x3f
	.zero		1


	//   ....[67]....
        /*0948*/ 	.word	0x00026b50
        /*094c*/ 	.word	0x00000009
        /*0950*/ 	.word	0x00032420
        /*0954*/ 	.short	0x010a
        /*0956*/ 	.byte	0x3f
	.zero		1


	//   ....[68]....
        /*0958*/ 	.word	0x00026ba0
        /*095c*/ 	.word	0x00000009
        /*0960*/ 	.word	0x00032460
        /*0964*/ 	.short	0x010a
        /*0966*/ 	.byte	0x3f
	.zero		1


	//   ....[69]....
        /*0968*/ 	.word	0x00026bf0
        /*096c*/ 	.word	0x00000002
        /*0970*/ 	.word	0x00032440
        /*0974*/ 	.short	0x010a
        /*0976*/ 	.byte	0x3f
	.zero		1


	//   ....[70]....
        /*0978*/ 	.word	0x00026c40
        /*097c*/ 	.word	0x00000002
        /*0980*/ 	.word	0x00032460
        /*0984*/ 	.short	0x010a
        /*0986*/ 	.byte	0x3f
	.zero		1


	//   ....[71]....
        /*0988*/ 	.word	0x00026c90
        /*098c*/ 	.word	0x00000002
        /*0990*/ 	.word	0x00032440
        /*0994*/ 	.short	0x010a
        /*0996*/ 	.byte	0x3f
	.zero		1


	//   ....[72]....
        /*0998*/ 	.word	0x00026ce0
        /*099c*/ 	.word	0x00000002
        /*09a0*/ 	.word	0x00032460
        /*09a4*/ 	.short	0x010a
        /*09a6*/ 	.byte	0x3f
	.zero		1


	//   ....[73]....
        /*09a8*/ 	.word	0x00026d30
        /*09ac*/ 	.word	0x00000002
        /*09b0*/ 	.word	0x00032440
        /*09b4*/ 	.short	0x010a
        /*09b6*/ 	.byte	0x3f
	.zero		1


	//   ....[74]....
        /*09b8*/ 	.word	0x00026d80
        /*09bc*/ 	.word	0x00000002
        /*09c0*/ 	.word	0x00032460
        /*09c4*/ 	.short	0x010a
        /*09c6*/ 	.byte	0x3f
	.zero		1


	//   ....[75]....
        /*09c8*/ 	.word	0x00027730
        /*09cc*/ 	.word	0x00000000
        /*09d0*/ 	.word	0x00032420
        /*09d4*/ 	.short	0x010a
        /*09d6*/ 	.byte	0x3f
	.zero		1


	//   ....[76]....
        /*09d8*/ 	.word	0x000278d0
        /*09dc*/ 	.word	0x00000006
        /*09e0*/ 	.word	0x00000000
        /*09e4*/ 	.short	0x010a
        /*09e6*/ 	.byte	0x3f
	.zero		1


	//   ....[77]....
        /*09e8*/ 	.word	0x00027920
        /*09ec*/ 	.word	0x00000007
        /*09f0*/ 	.word	0x00000000
        /*09f4*/ 	.short	0x010a
        /*09f6*/ 	.byte	0x3f
	.zero		1


	//   ....[78]....
        /*09f8*/ 	.word	0x00027970
        /*09fc*/ 	.word	0x00000004
        /*0a00*/ 	.word	0x00000000
        /*0a04*/ 	.short	0x010a
        /*0a06*/ 	.byte	0x3f
	.zero		1


	//   ....[79]....
        /*0a08*/ 	.word	0x00027d10
        /*0a0c*/ 	.word	0x0000000c
        /*0a10*/ 	.word	0x00000000
        /*0a14*/ 	.short	0x010a
        /*0a16*/ 	.byte	0x3f
	.zero		1


	//   ....[80]....
        /*0a18*/ 	.word	0x00027e50
        /*0a1c*/ 	.word	0x00000002
        /*0a20*/ 	.word	0x00000000
        /*0a24*/ 	.short	0x010a
        /*0a26*/ 	.byte	0x3f
	.zero		1


	//   ....[81]....
        /*0a28*/ 	.word	0x000284b0
        /*0a2c*/ 	.word	0x0000000b
        /*0a30*/ 	.word	0x00000000
        /*0a34*/ 	.short	0x010a
        /*0a36*/ 	.byte	0x3f
	.zero		1


	//   ....[82]....
        /*0a38*/ 	.word	0x000285f0
        /*0a3c*/ 	.word	0x00000008
        /*0a40*/ 	.word	0x00000000
        /*0a44*/ 	.short	0x010a
        /*0a46*/ 	.byte	0x3f
	.zero		1


	//   ....[83]....
        /*0a48*/ 	.word	0x00029920
        /*0a4c*/ 	.word	0x00000002
        /*0a50*/ 	.word	0x00000000
        /*0a54*/ 	.short	0x0101
        /*0a56*/ 	.byte	0x3f
	.zero		1


	//   ....[84]....
        /*0a58*/ 	.word	0x00042e40
        /*0a5c*/ 	.word	0x00000004
        /*0a60*/ 	.word	0x00000000
        /*0a64*/ 	.short	0x0101
        /*0a66*/ 	.byte	0x3f
	.zero		1


	//   ....[85]....
        /*0a68*/ 	.word	0x00042e70
        /*0a6c*/ 	.word	0x00000002
        /*0a70*/ 	.word	0x00000000
        /*0a74*/ 	.short	0x010a
        /*0a76*/ 	.byte	0x3f
	.zero		1


	//   ....[86]....
        /*0a78*/ 	.word	0x00042ec0
        /*0a7c*/ 	.word	0x00000008
        /*0a80*/ 	.word	0x00000000
        /*0a84*/ 	.short	0x010a
        /*0a86*/ 	.byte	0x3f
	.zero		1


	//----- nvinfo : EIATTR_NUM_MBARRIERS
	.align		4
.L_1441:
        /*0a88*/ 	.byte	0x03, 0x38
        /*0a8a*/ 	.short	0x0017


	//----- nvinfo : EIATTR_EXIT_INSTR_OFFSETS
	.align		4
        /*0a8c*/ 	.byte	0x04, 0x1c
        /*0a8e*/ 	.short	(.L_1443 - .L_1442)


	//   ....[0]....
.L_1442:
        /*0a90*/ 	.word	0x00000bf0


	//   ....[1]....
        /*0a94*/ 	.word	0x00021630


	//   ....[2]....
        /*0a98*/ 	.word	0x00021690


	//   ....[3]....
        /*0a9c*/ 	.word	0x000266d0


	//----- nvinfo : EIATTR_MAX_THREADS
	.align		4
.L_1443:
        /*0aa0*/ 	.byte	0x04, 0x05
        /*0aa2*/ 	.short	(.L_1445 - .L_1444)
.L_1444:
        /*0aa4*/ 	.word	0x00000180
        /*0aa8*/ 	.word	0x00000001
        /*0aac*/ 	.word	0x00000001


	//----- nvinfo : EIATTR_CRS_STACK_SIZE
	.align		4
.L_1445:
        /*0ab0*/ 	.byte	0x04, 0x1e
        /*0ab2*/ 	.short	(.L_1447 - .L_1446)
.L_1446:
        /*0ab4*/ 	.word	0x00000000


	//----- nvinfo : EIATTR_CBANK_PARAM_SIZE
	.align		4
.L_1447:
        /*0ab8*/ 	.byte	0x03, 0x19
        /*0aba*/ 	.short	0x0b70


	//----- nvinfo : EIATTR_PARAM_CBANK
	.align		4
        /*0abc*/ 	.byte	0x04, 0x0a
        /*0abe*/ 	.short	(.L_1449 - .L_1448)
	.align		4
.L_1448:
        /*0ac0*/ 	.word	index@(.nv.constant0._ZN7cutlass13device_kernelIN5flash11enable_sm90INS1_16FlashAttnFwdSm90INS1_25CollectiveMainloopFwdSm90ILi2EN4cute5tupleIJNS5_1CILi1EEES8_S8_EEENS6_IJNS7_ILi128EEENS7_ILi96EEENS7_ILi64EEEEEELi256ENS_10bfloat16_tEfNS_4arch4Sm90ELb0ELb1ELb0ELb1ELb0ELb0ELb1ELb1ELb0ELb0ELb0ELb0EEENS1_21CollectiveEpilogueFwdINS6_IJSA_NS7_ILi256EEESB_EEES9_SE_SG_Li256ELb1ELb0ELb0ELb0EEENS1_36VarlenDynamicPersistentTileSchedulerILi128ELi96ELi256ELi32ELb0ELb0ELb1ELb1ELb0ELb1EEEEEEEEEvNT_6ParamsE)
        /*0ac4*/ 	.short	0x0210
        /*0ac6*/ 	.short	0x0b70


	//----- nvinfo : EIATTR_SW_WAR
	.align		4
.L_1449:
        /*0ac8*/ 	.byte	0x04, 0x36
        /*0aca*/ 	.short	(.L_1451 - .L_1450)
.L_1450:
        /*0acc*/ 	.word	0x00000008
.L_1451:


//--------------------- .nv.info._ZN7cutlass13device_kernelIN5flash11enable_sm90INS1_16FlashAttnFwdSm90INS1_25CollectiveMainloopFwdSm90ILi2EN4cute5tupleIJNS5_1CILi1EEES8_S8_EEENS6_IJNS7_ILi128EEENS7_ILi96EEENS7_ILi64EEEEEELi256ENS_10bfloat16_tEfNS_4arch4Sm90ELb0ELb1ELb0ELb1ELb0ELb1ELb1ELb1ELb0ELb0ELb0ELb0EEENS1_21CollectiveEpilogueFwdINS6_IJSA_NS7_ILi256EEESB_EEES9_SE_SG_Li256ELb1ELb0ELb0ELb0EEENS1_36VarlenDynamicPersistentTileSchedulerILi128ELi96ELi256ELi32ELb0ELb0ELb1ELb1ELb0ELb1EEEEEEEEEvNT_6ParamsE --------------------------
	.section	.nv.info._ZN7cutlass13device_kernelIN5flash11enable_sm90INS1_16FlashAttnFwdSm90INS1_25CollectiveMainloopFwdSm90ILi2EN4cute5tupleIJNS5_1CILi1EEES8_S8_EEENS6_IJNS7_ILi128EEENS7_ILi96EEENS7_ILi64EEEEEELi256ENS_10bfloat16_tEfNS_4arch4Sm90ELb0ELb1ELb0ELb1ELb0ELb1ELb1ELb1ELb0ELb0ELb0ELb0EEENS1_21CollectiveEpilogueFwdINS6_IJSA_NS7_ILi256EEESB_EEES9_SE_SG_Li256ELb1ELb0ELb0ELb0EEENS1_36VarlenDynamicPersistentTileSchedulerILi128ELi96ELi256ELi32ELb0ELb0ELb1ELb1ELb0ELb1EEEEEEEEEvNT_6ParamsE,"",@"SHT_CUDA_INFO"
	.sectionflags	@""
	.align	4


	//----- nvinfo : EIATTR_CUDA_API_VERSION
	.align		4
        /*0000*/ 	.byte	0x04, 0x37
        /*0002*/ 	.short	(.L_1453 - .L_1452)
.L_1452:
        /*0004*/ 	.word	0x00000082


	//----- nvinfo : EIATTR_KPARAM_INFO
	.align		4
.L_1453:
        /*0008*/ 	.byte	0x04, 0x17
        /*000a*/ 	.short	(.L_1455 - .L_1454)
.L_1454:
        /*000c*/ 	.word	0x00000000
        /*0010*/ 	.short	0x0000
        /*0012*/ 	.short	0x0070
        /*0014*/ 	.byte	0x00, 0xf0, 0x01, 0x2c


	//----- nvinfo : EIATTR_SPARSE_MMA_MASK
	.align		4
.L_1455:
        /*0018*/ 	.byte	0x03, 0x50
        /*001a*/ 	.short	0x0000


	//----- nvinfo : EIATTR_MAXREG_COUNT
	.align		4
        /*001c*/ 	.byte	0x03, 0x1b
        /*001e*/ 	.short	0x00a8


	//----- nvinfo : EIATTR_NUM_BARRIERS
	.align		4
        /*0020*/ 	.byte	0x02, 0x4c
        /*0022*/ 	.byte	0x10
	.zero		1


	//----- nvinfo : EIATTR_EXTERNS
	.align		4
        /*0024*/ 	.byte	0x04, 0x0f
        /*0026*/ 	.short	(.L_1457 - .L_1456)


	//   ....[0]....
	.align		4
.L_1456:
        /*0028*/ 	.word	index@(__assertfail)


	//----- nvinfo : EIATTR_ANNOTATIONS
	.align		4
.L_1457:
        /*002c*/ 	.byte	0x04, 0x55
        /*002e*/ 	.short	(.L_1459 - .L_1458)


	//   ....[0]....
.L_1458:
        /* <DEDUP_REMOVED lines=37> */


	//----- nvinfo : EIATTR_MERCURY_ISA_VERSION
	.align		4
.L_1459:
        /*0268*/ 	.byte	0x03, 0x5f
        /*026a*/ 	.short	0x0101


	//----- nvinfo : EIATTR_UNUSED_LOAD_BYTE_OFFSET
	.align		4
        /*026c*/ 	.byte	0x04, 0x44
        /*026e*/ 	.short	(.L_1461 - .L_1460)


	//   ....[0]....
.L_1460:
        /*0270*/ 	.word	0x00000c40
        /*0274*/ 	.word	0x0000fff0


	//   ....[1]....
        /*0278*/ 	.word	0x0002a9b0
        /*027c*/ 	.word	0x0000fff0


	//----- nvinfo : EIATTR_INT_WARP_WIDE_INSTR_OFFSETS
	.align		4
.L_1461:
        /*0280*/ 	.byte	0x04, 0x31
        /*0282*/ 	.short	(.L_1463 - .L_1462)


	//   ....[0]....
.L_1462:
        /*0284*/ 	.word	0x00000240


	//   ....[1]....
        /*0288*/ 	.word	0x00000280


	//   ....[2]....
        /*028c*/ 	.word	0x000002f0


	//   ....[3]....
        /*0290*/ 	.word	0x00000300


	//   ....[4]....
        /*0294*/ 	.word	0x0002fc00


	//   ....[5]....
        /*0298*/ 	.word	0x0002fc90


	//   ....[6]....
        /*029c*/ 	.word	0x00030190


	//   ....[7]....
        /*02a0*/ 	.word	0x00030200


	//   ....[8]....
        /*02a4*/ 	.word	0x00032710


	//   ....[9]....
        /*02a8*/ 	.word	0x000327a0


	//----- nvinfo : EIATTR_COOP_GROUP_MASK_REGIDS
	.align		4
.L_1463:
        /*02ac*/ 	.byte	0x04, 0x29
        /*02ae*/ 	.short	(.L_1465 - .L_1464)


	//   ....[0]....
.L_1464:
        /*02b0*/ 	.word	0xffffffff


	//   ....[1]....
        /*02b4*/ 	.word	0xffffffff


	//   ....[2]....
        /*02b8*/ 	.word	0xffffffff


	//   ....[3]....
        /*02bc*/ 	.word	0xffffffff


	//   ....[4]....
        /*02c0*/ 	.word	0xffffffff


	//   ....[5]....
        /*02c4*/ 	.word	0xffffffff


	//   ....[6]....
        /*02c8*/ 	.word	0xffffffff


	//   ....[7]....
        /*02cc*/ 	.word	0xffffffff


	//   ....[8]....
        /*02d0*/ 	.word	0xffffffff


	//   ....[9]....
        /*02d4*/ 	.word	0xffffffff


	//   ....[10]....
        /*02d8*/ 	.word	0xffffffff


	//   ....[11]....
        /*02dc*/ 	.word	0xffffffff


	//   ....[12]....
        /*02e0*/ 	.word	0xffffffff


	//   ....[13]....
        /*02e4*/ 	.word	0xffffffff


	//   ....[14]....
        /*02e8*/ 	.word	0xffffffff


	//   ....[15]....
        /*02ec*/ 	.word	0xffffffff


	//   ....[16]....
        /*02f0*/ 	.word	0xffffffff


	//   ....[17]....
        /*02f4*/ 	.word	0xffffffff


	//   ....[18]....
        /*02f8*/ 	.word	0xffffffff


	//   ....[19]....
        /*02fc*/ 	.word	0xffffffff


	//   ....[20]....
        /*0300*/ 	.word	0xffffffff


	//   ....[21]....
        /*0304*/ 	.word	0xffffffff


	//   ....[22]....
        /*0308*/ 	.word	0xffffffff


	//   ....[23]....
        /*030c*/ 	.word	0xffffffff


	//   ....[24]....
        /*0310*/ 	.word	0xffffffff


	//   ....[25]....
        /*0314*/ 	.word	0xffffffff


	//   ....[26]....
        /*0318*/ 	.word	0xffffffff


	//   ....[27]....
        /*031c*/ 	.word	0xffffffff


	//   ....[28]....
        /*0320*/ 	.word	0xffffffff


	//   ....[29]....
        /*0324*/ 	.word	0xffffffff


	//   ....[30]....
        /*0328*/ 	.word	0xffffffff


	//   ....[31]....
        /*032c*/ 	.word	0xffffffff


	//   ....[32]....
        /*0330*/ 	.word	0xffffffff


	//   ....[33]....
        /*0334*/ 	.word	0xffffffff


	//   ....[34]....
        /*0338*/ 	.word	0xffffffff


	//   ....[35]....
        /*033c*/ 	.word	0xffffffff


	//   ....[36]....
        /*0340*/ 	.word	0xffffffff


	//   ....[37]....
        /*0344*/ 	.word	0xffffffff


	//   ....[38]....
        /*0348*/ 	.word	0xffffffff


	//   ....[39]....
        /*034c*/ 	.word	0xffffffff


	//   ....[40]....
        /*0350*/ 	.word	0xffffffff


	//   ....[41]....
        /*0354*/ 	.word	0xffffffff


	//   ....[42]....
        /*0358*/ 	.word	0xffffffff


	//   ....[43]....
        /*035c*/ 	.word	0xffffffff


	//   ....[44]....
        /*0360*/ 	.word	0xffffffff


	//   ....[45]....
        /*0364*/ 	.word	0xffffffff


	//   ....[46]....
        /*0368*/ 	.word	0xffffffff


	//   ....[47]....
        /*036c*/ 	.word	0xffffffff


	//   ....[48]....
        /*0370*/ 	.word	0xffffffff


	//   ....[49]....
        /*0374*/ 	.word	0xffffffff


	//   ....[50]....
        /*0378*/ 	.word	0xffffffff


	//   ....[51]....
        /*037c*/ 	.word	0xffffffff


	//   ....[52]....
        /*0380*/ 	.word	0xffffffff


	//   ....[53]....
        /*0384*/ 	.word	0xffffffff


	//   ....[54]....
        /*0388*/ 	.word	0xffffffff


	//   ....[55]....
        /*038c*/ 	.word	0xffffffff


	//   ....[56]....
        /*0390*/ 	.word	0xffffffff


	//   ....[57]....
        /*0394*/ 	.word	0xffffffff


	//   ....[58]....
        /*0398*/ 	.word	0x0500000f


	//   ....[59]....
        /*039c*/ 	.word	0x0500000f


	//   ....[60]....
        /*03a0*/ 	.word	0x0500000f


	//   ....[61]....
        /*03a4*/ 	.word	0x0500000f


	//   ....[62]....
        /*03a8*/ 	.word	0x0500000f


	//   ....[63]....
        /*03ac*/ 	.word	0x0500000f


	//   ....[64]....
        /*03b0*/ 	.word	0x0500000f


	//   ....[65]....
        /*03b4*/ 	.word	0x0500000f


	//   ....[66]....
        /*03b8*/ 	.word	0x0500000f


	//   ....[67]....
        /*03bc*/ 	.word	0x0500000f


	//   ....[68]....
        /*03c0*/ 	.word	0x0500000f


	//   ....[69]....
        /*03c4*/ 	.word	0x0500000f


	//   ....[70]....
        /*03c8*/ 	.word	0x0500000f


	//   ....[71]....
        /*03cc*/ 	.word	0x0500000f


	//   ....[72]....
        /*03d0*/ 	.word	0x0500000f


	//   ....[73]....
        /*03d4*/ 	.word	0x0500000f


	//   ....[74]....
        /*03d8*/ 	.word	0x0500000f


	//   ....[75]....
        /*03dc*/ 	.word	0x0500000f


	//   ....[76]....
        /*03e0*/ 	.word	0x0500000f


	//   ....[77]....
        /*03e4*/ 	.word	0x0500000f


	//   ....[78]....
        /*03e8*/ 	.word	0x0500000f


	//   ....[79]....
        /*03ec*/ 	.word	0x0500000f


	//   ....[80]....
        /*03f0*/ 	.word	0x0500000f


	//   ....[81]....
        /*03f4*/ 	.word	0x0500000f


	//   ....[82]....
        /*03f8*/ 	.word	0x0500000f


	//   ....[83]....
        /*03fc*/ 	.word	0x0500000f


	//   ....[84]....
        /*0400*/ 	.word	0x0500000f


	//   ....[85]....
        /*0404*/ 	.word	0x0500000f


	//   ....[86]....
        /*0408*/ 	.word	0x0500000f


	//   ....[87]....
        /*040c*/ 	.word	0x0500000f


	//   ....[88]....
        /*0410*/ 	.word	0x0500000f


	//   ....[89]....
        /*0414*/ 	.word	0x0500000f


	//   ....[90]....
        /*0418*/ 	.word	0x0500000f


	//   ....[91]....
        /*041c*/ 	.word	0x0500000f


	//   ....[92]....
        /*0420*/ 	.word	0x0500000f


	//   ....[93]....
        /*0424*/ 	.word	0x0500000f


	//   ....[94]....
        /*0428*/ 	.word	0x0500000f


	//   ....[95]....
        /*042c*/ 	.word	0xffffffff


	//   ....[96]....
        /*0430*/ 	.word	0xffffffff


	//   ....[97]....
        /*0434*/ 	.word	0xffffffff


	//   ....[98]....
        /*0438*/ 	.word	0xffffffff


	//----- nvinfo : EIATTR_COOP_GROUP_INSTR_OFFSETS
	.align		4
.L_1465:
        /*043c*/ 	.byte	0x04, 0x28
        /*043e*/ 	.short	(.L_1467 - .L_1466)


	//   ....[0]....
.L_1466:
        /*0440*/ 	.word	0x000000c0


	//   ....[1]....
        /*0444*/ 	.word	0x00000250


	//   ....[2]....
        /*0448*/ 	.word	0x000002a0


	//   ....[3]....
        /*044c*/ 	.word	0x000004f0


	//   ....[4]....
        /*0450*/ 	.word	0x00000650


	//   ....[5]....
        /*0454*/ 	.word	0x00000770


	//   ....[6]....
        /*0458*/ 	.word	0x000008d0


	//   ....[7]....
        /*045c*/ 	.word	0x00006750


	//   ....[8]....
        /*0460*/ 	.word	0x0000cd10


	//   ....[9]....
        /*0464*/ 	.word	0x0000cda0


	//   ....[10]....
        /*0468*/ 	.word	0x0000cf70


	//   ....[11]....
        /*046c*/ 	.word	0x0000cf90


	//   ....[12]....
        /*0470*/ 	.word	0x000168f0


	//   ....[13]....
        /*0474*/ 	.word	0x00016980


	//   ....[14]....
        /*0478*/ 	.word	0x00016a40


	//   ....[15]....
        /*047c*/ 	.word	0x00016a90


	//   ....[16]....
        /*0480*/ 	.word	0x000211d0


	//   ....[17]....
        /*0484*/ 	.word	0x00021280


	//   ....[18]....
        /*0488*/ 	.word	0x00021400


	//   ....[19]....
        /*048c*/ 	.word	0x00021470


	//   ....[20]....
        /*0490*/ 	.word	0x00029a10


	//   ....[21]....
        /*0494*/ 	.word	0x00029a30


	//   ....[22]....
        /*0498*/ 	.word	0x00029a90


	//   ....[23]....
        /*049c*/ 	.word	0x00029ad0


	//   ....[24]....
        /*04a0*/ 	.word	0x0002d520


	//   ....[25]....
        /*04a4*/ 	.word	0x0002d6b0


	//   ....[26]....
        /*04a8*/ 	.word	0x0002d6e0


	//   ....[27]....
        /*04ac*/ 	.word	0x0002d710


	//   ....[28]....
        /*04b0*/ 	.word	0x0002d750


	//   ....[29]....
        /*04b4*/ 	.word	0x0002d7a0


	//   ....[30]....
        /*04b8*/ 	.word	0x0002d800


	//   ....[31]....
        /*04bc*/ 	.word	0x0002d9e0


	//   ....[32]....
        /*04c0*/ 	.word	0x0002da40


	//   ....[33]....
        /*04c4*/ 	.word	0x0002da80


	//   ....[34]....
        /*04c8*/ 	.word	0x0002dac0


	//   ....[35]....
        /*04cc*/ 	.word	0x0002daf0


	//   ....[36]....
        /*04d0*/ 	.word	0x0002db20


	//   ....[37]....
        /*04d4*/ 	.word	0x0002dbb0


	//   ....[38]....
        /*04d8*/ 	.word	0x0002dc10


	//   ....[39]....
        /*04dc*/ 	.word	0x0002dca0


	//   ....[40]....
        /*04e0*/ 	.word	0x00032830


	//   ....[41]....
        /*04e4*/ 	.word	0x00032840


	//   ....[42]....
        /*04e8*/ 	.word	0x00032950


	//   ....[43]....
        /*04ec*/ 	.word	0x000329b0


	//   ....[44]....
        /*04f0*/ 	.word	0x000329f0


	//   ....[45]....
        /*04f4*/ 	.word	0x00032a30


	//   ....[46]....
        /*04f8*/ 	.word	0x00032a60


	//   ....[47]....
        /*04fc*/ 	.word	0x00032a90


	//   ....[48]....
        /*0500*/ 	.word	0x00032c20


	//   ....[49]....
        /*0504*/ 	.word	0x00032c80


	//   ....[50]....
        /*0508*/ 	.word	0x00032cc0


	//   ....[51]....
        /*050c*/ 	.word	0x00032d00


	//   ....[52]....
        /*0510*/ 	.word	0x00032d30


	//   ....[53]....
        /*0514*/ 	.word	0x00032d60


	//   ....[54]....
        /*0518*/ 	.word	0x00032e20


	//   ....[55]....
        /*051c*/ 	.word	0x00032e40


	//   ....[56]....
        /*0520*/ 	.word	0x00032eb0


	//   ....[57]....
        /*0524*/ 	.word	0x00033520


	//   ....[58]....
        /*0528*/ 	.word	0x00033960


	//   ....[59]....
        /*052c*/ 	.word	0x00033a00


	//   ....[60]....
        /*0530*/ 	.word	0x00033aa0


	//   ....[61]....
        /*0534*/ 	.word	0x00033b40


	//   ....[62]....
        /*0538*/ 	.word	0x00033be0


	//   ....[63]....
        /*053c*/ 	.word	0x00033c80


	//   ....[64]....
        /*0540*/ 	.word	0x00033d20


	//   ....[65]....
        /*0544*/ 	.word	0x00033dc0


	//   ....[66]....
        /*0548*/ 	.word	0x00033e60


	//   ....[67]....
        /*054c*/ 	.word	0x00033f50


	//   ....[68]....
        /*0550*/ 	.word	0x00033ff0


	//   ....[69]....
        /*0554*/ 	.word	0x00034090


	//   ....[70]....
        /*0558*/ 	.word	0x00034130


	//   ....[71]....
        /*055c*/ 	.word	0x000341d0


	//   ....[72]....
        /*0560*/ 	.word	0x00034270


	//   ....[73]....
        /*0564*/ 	.word	0x00034310


	//   ....[74]....
        /*0568*/ 	.word	0x000343b0


	//   ....[75]....
        /*056c*/ 	.word	0x000346b0


	//   ....[76]....
        /*0570*/ 	.word	0x00034990


	//   ....[77]....
        /*0574*/ 	.word	0x00034db0


	//   ....[78]....
        /*0578*/ 	.word	0x00034e40


	//   ....[79]....
        /*057c*/ 	.word	0x00034ee0


	//   ....[80]....
        /*0580*/ 	.word	0x00034f90


	//   ....[81]....
        /*0584*/ 	.word	0x00035010


	//   ....[82]....
        /*0588*/ 	.word	0x00035090


	//   ....[83]....
        /*058c*/ 	.word	0x00035110


	//   ....[84]....
        /*0590*/ 	.word	0x00035190


	//   ....[85]....
        /*0594*/ 	.word	0x00035220


	//   ....[86]....
        /*0598*/ 	.word	0x000352d0


	//   ....[87]....
        /*059c*/ 	.word	0x00035350


	//   ....[88]....
        /*05a0*/ 	.word	0x000353d0


	//   ....[89]....
        /*05a4*/ 	.word	0x00035450


	//   ....[90]....
        /*05a8*/ 	.word	0x000354d0


	//   ....[91]....
        /*05ac*/ 	.word	0x00035540


	//   ....[92]....
        /*05b0*/ 	.word	0x000355e0


	//   ....[93]....
        /*05b4*/ 	.word	0x00035670


	//   ....[94]....
        /*05b8*/ 	.word	0x000357a0


	//   ....[95]....
        /*05bc*/ 	.word	0x000385f0


	//   ....[96]....
        /*05c0*/ 	.word	0x00038620


	//   ....[97]....
        /*05c4*/ 	.word	0x00038640


	//   ....[98]....
        /*05c8*/ 	.word	0x00038650


	//----- nvinfo : EIATTR_REG_RECONFIG
	.align		4
.L_1467:
        /*05cc*/ 	.byte	0x01, 0x54
	.zero		2


	//----- nvinfo : EIATTR_SYSCALL_OFFSETS
	.align		4
        /*05d0*/ 	.byte	0x04, 0x46
        /*05d2*/ 	.short	(.L_1469 - .L_1468)


	//   ....[0]....
.L_1468:
        /*05d4*/ 	.word	0x00001b90


	//   ....[1]....
        /*05d8*/ 	.word	0x00001ce0


	//   ....[2]....
        /*05dc*/ 	.word	0x00006b70


	//   ....[3]....
        /*05e0*/ 	.word	0x00007270


	//   ....[4]....
        /*05e4*/ 	.word	0x0002fe20


	//   ....[5]....
        /*05e8*/ 	.word	0x0002ff60


	//   ....[6]....
        /*05ec*/ 	.word	0x00030060


	//----- nvinfo : EIATTR_MBARRIER_INSTR_OFFSETS
	.align		4
.L_1469:
        /*05f0*/ 	.byte	0x04, 0x39
        /*05f2*/ 	.short	(.L_1471 - .L_1470)


	//   ....[0]....
.L_1470:
        /*05f4*/ 	.word	0x00000390
        /*05f8*/ 	.word	0x000000ff
        /*05fc*/ 	.word	0x00032400
        /*0600*/ 	.short	0x0100
        /*0602*/ 	.byte	0x08
	.zero		1


	//   ....[1]....
        /*0604*/ 	.word	0x000003a0
        /*0608*/ 	.word	0x000000ff
        /*060c*/ 	.word	0x00032410
        /*0610*/ 	.short	0x0100
        /*0612*/ 	.byte	0x08
	.zero		1


	//   ....[2]....
        /*0614*/ 	.word	0x000003b0
        /*0618*/ 	.word	0x000000ff
        /*061c*/ 	.word	0x00032420
        /*0620*/ 	.short	0x0100
        /*0622*/ 	.byte	0x08
	.zero		1


	//   ....[3]....
        /*0624*/ 	.word	0x000004a0
        /*0628*/ 	.word	0x000000ff
        /*062c*/ 	.word	0x00032430
        /*0630*/ 	.short	0x0100
        /*0632*/ 	.byte	0x08
	.zero		1


	//   ....[4]....
        /*0634*/ 	.word	0x000004b0
        /*0638*/ 	.word	0x000000ff
        /*063c*/ 	.word	0x00032440
        /*0640*/ 	.short	0x0100
        /*0642*/ 	.byte	0x08
	.zero		1


	//   ....[5]....
        /*0644*/ 	.word	0x000004c0
        /*0648*/ 	.word	0x000000ff
        /*064c*/ 	.word	0x00032438
        /*0650*/ 	.short	0x0100
        /*0652*/ 	.byte	0x08
	.zero		1


	//   ....[6]....
        /*0654*/ 	.word	0x000004d0
        /*0658*/ 	.word	0x000000ff
        /*065c*/ 	.word	0x00032448
        /*0660*/ 	.short	0x0100
        /*0662*/ 	.byte	0x08
	.zero		1


	//   ....[7]....
        /*0664*/ 	.word	0x00000600
        /*0668*/ 	.word	0x000000ff
        /*066c*/ 	.word	0x00032450
        /*0670*/ 	.short	0x0100
        /*0672*/ 	.byte	0x08
	.zero		1


	//   ....[8]....
        /*0674*/ 	.word	0x00000610
        /*0678*/ 	.word	0x000000ff
        /*067c*/ 	.word	0x00032460
        /*0680*/ 	.short	0x0100
        /*0682*/ 	.byte	0x08
	.zero		1


	//   ....[9]....
        /*0684*/ 	.word	0x00000620
        /*0688*/ 	.word	0x000000ff
        /*068c*/ 	.word	0x00032458
        /*0690*/ 	.short	0x0100
        /*0692*/ 	.byte	0x08
	.zero		1


	//   ....[10]....
        /*0694*/ 	.word	0x00000630
        /*0698*/ 	.word	0x000000ff
        /*069c*/ 	.word	0x00032468
        /*06a0*/ 	.short	0x0100
        /*06a2*/ 	.byte	0x08
	.zero		1


	//   ....[11]....
        /*06a4*/ 	.word	0x00000720
        /*06a8*/ 	.word	0x000000ff
        /*06ac*/ 	.word	0x00032470
        /*06b0*/ 	.short	0x0100
        /*06b2*/ 	.byte	0x06
	.zero		1


	//   ....[12]....
        /*06b4*/ 	.word	0x00000730
        /*06b8*/ 	.word	0x000000ff
        /*06bc*/ 	.word	0x00032480
        /*06c0*/ 	.short	0x0100
        /*06c2*/ 	.byte	0x06
	.zero		1


	//   ....[13]....
        /*06c4*/ 	.word	0x00000740
        /*06c8*/ 	.word	0x000000ff
        /*06cc*/ 	.word	0x00032478
        /*06d0*/ 	.short	0x0100
        /*06d2*/ 	.byte	0x06
	.zero		1


	//   ....[14]....
        /*06d4*/ 	.word	0x00000750
        /*06d8*/ 	.word	0x000000ff
        /*06dc*/ 	.word	0x00032488
        /*06e0*/ 	.short	0x0100
        /*06e2*/ 	.byte	0x06
	.zero		1


	//   ....[15]....
        /*06e4*/ 	.word	0x00000880
        /*06e8*/ 	.word	0x000000ff
        /*06ec*/ 	.word	0x00032490
        /*06f0*/ 	.short	0x0100
        /*06f2*/ 	.byte	0x08
	.zero		1


	//   ....[16]....
        /*06f4*/ 	.word	0x00000890
        /*06f8*/ 	.word	0x000000ff
        /*06fc*/ 	.word	0x000324a0
        /*0700*/ 	.short	0x0100
        /*0702*/ 	.byte	0x08
	.zero		1


	//   ....[17]....
        /*0704*/ 	.word	0x000008a0
        /*0708*/ 	.word	0x000000ff
        /*070c*/ 	.word	0x00032498
        /*0710*/ 	.short	0x0100
        /*0712*/ 	.byte	0x08
	.zero		1


	//   ....[18]....
        /*0714*/ 	.word	0x000008b0
        /*0718*/ 	.word	0x000000ff
        /*071c*/ 	.word	0x000324a8
        /*0720*/ 	.short	0x0100
        /*0722*/ 	.byte	0x08
	.zero		1


	//   ....[19]....
        /*0724*/ 	.word	0x000009e0
        /*0728*/ 	.word	0x000000ff
        /*072c*/ 	.word	0x000324b0
        /*0730*/ 	.short	0x0100
        /*0732*/ 	.byte	0x08
	.zero		1


	//   ....[20]....
        /*0734*/ 	.word	0x000009f0
        /*0738*/ 	.word	0x000000ff
        /*073c*/ 	.word	0x000324c0
        /*0740*/ 	.short	0x0100
        /*0742*/ 	.byte	0x08
	.zero		1


	//   ....[21]....
        /*0744*/ 	.word	0x00000a00
        /*0748*/ 	.word	0x000000ff
        /*074c*/ 	.word	0x000324b8
        /*0750*/ 	.short	0x0100
        /*0752*/ 	.byte	0x08
	.zero		1


	//   ....[22]....
        /*0754*/ 	.word	0x00000a10
        /*0758*/ 	.word	0x000000ff
        /*075c*/ 	.word	0x000324c8
        /*0760*/ 	.short	0x0100
        /*0762*/ 	.byte	0x08
	.zero		1


	//   ....[23]....
        /*0764*/ 	.word	0x00002f80
        /*0768*/ 	.word	0x00000054
        /*076c*/ 	.word	0x00032490
        /*0770*/ 	.short	0x010a
        /*0772*/ 	.byte	0x3f
	.zero		1


	//   ....[24]....
        /*0774*/ 	.word	0x00004250
        /*0778*/ 	.word	0x00000054
        /*077c*/ 	.word	0x00032490
        /*0780*/ 	.short	0x010a
        /*0782*/ 	.byte	0x3f
	.zero		1


	//   ....[25]....
        /*0784*/ 	.word	0x00005340
        /*0788*/ 	.word	0x00000054
        /*078c*/ 	.word	0x00032490
        /*0790*/ 	.short	0x010a
        /*0792*/ 	.byte	0x3f
	.zero		1


	//   ....[26]....
        /*0794*/ 	.word	0x00005550
        /*0798*/ 	.word	0x00000004
        /*079c*/ 	.word	0x00000000
        /*07a0*/ 	.short	0x0101
        /*07a2*/ 	.byte	0x3f
	.zero		1


	//   ....[27]....
        /*07a4*/ 	.word	0x00005590
        /*07a8*/ 	.word	0x00000054
        /*07ac*/ 	.word	0x000324b0
        /*07b0*/ 	.short	0x010a
        /*07b2*/ 	.byte	0x3f
	.zero		1


	//   ....[28]....
        /*07b4*/ 	.word	0x00005be0
        /*07b8*/ 	.word	0x00000054
        /*07bc*/ 	.word	0x00000000
        /*07c0*/ 	.short	0x0101
        /*07c2*/ 	.byte	0x3f
	.zero		1


	//   ....[29]....
        /*07c4*/ 	.word	0x00006e70
        /*07c8*/ 	.word	0x00000091
        /*07cc*/ 	.word	0x00032400
        /*07d0*/ 	.short	0x010a
        /*07d2*/ 	.byte	0x3f
	.zero		1


	//   ....[30]....
        /*07d4*/ 	.word	0x00006ec0
        /*07d8*/ 	.word	0x00000091
        /*07dc*/ 	.word	0x00032400
        /*07e0*/ 	.short	0x010a
        /*07e2*/ 	.byte	0x3f
	.zero		1


	//   ....[31]....
        /*07e4*/ 	.word	0x00007a90
        /*07e8*/ 	.word	0x00000091
        /*07ec*/ 	.word	0x00032400
        /*07f0*/ 	.short	0x010a
        /*07f2*/ 	.byte	0x3f
	.zero		1


	//   ....[32]....
        /*07f4*/ 	.word	0x00008fa0
        /*07f8*/ 	.word	0x00000091
        /*07fc*/ 	.word	0x00032400
        /*0800*/ 	.short	0x010a
        /*0802*/ 	.byte	0x3f
	.zero		1


	//   ....[33]....
        /*0804*/ 	.word	0x0000a670
        /*0808*/ 	.word	0x00000005
        /*080c*/ 	.word	0x00000000
        /*0810*/ 	.short	0x010a
        /*0812*/ 	.byte	0x3f
	.zero		1


	//   ....[34]....
        /*0814*/ 	.word	0x0000a770
        /*0818*/ 	.word	0x00000002
        /*081c*/ 	.word	0x00000000
        /*0820*/ 	.short	0x010a
        /*0822*/ 	.byte	0x3f
	.zero		1


	//   ....[35]....
        /*0824*/ 	.word	0x0000aba0
        /*0828*/ 	.word	0x00000005
        /*082c*/ 	.word	0x00000000
        /*0830*/ 	.short	0x010a
        /*0832*/ 	.byte	0x3f
	.zero		1


	//   ....[36]....
        /*0834*/ 	.word	0x0000ac50
        /*0838*/ 	.word	0x00000004
        /*083c*/ 	.word	0x00000000
        /*0840*/ 	.short	0x010a
        /*0842*/ 	.byte	0x3f
	.zero		1


	//   ....[37]....
        /*0844*/ 	.word	0x0000b960
        /*0848*/ 	.word	0x00000004
        /*084c*/ 	.word	0x00000000
        /*0850*/ 	.short	0x0101
        /*0852*/ 	.byte	0x3f
	.zero		1


	//   ....[38]....
        /*0854*/ 	.word	0x00014f40
        /*0858*/ 	.word	0x00000002
        /*085c*/ 	.word	0x00000000
        /*0860*/ 	.short	0x0101
        /*0862*/ 	.byte	0x3f
	.zero		1


	//   ....[39]....
        /*0864*/ 	.word	0x00015390
        /*0868*/ 	.word	0x00000007
        /*086c*/ 	.word	0x00000000
        /*0870*/ 	.short	0x010a
        /*0872*/ 	.byte	0x3f
	.zero		1


	//   ....[40]....
        /*0874*/ 	.word	0x00015490
        /*0878*/ 	.word	0x00000000
        /*087c*/ 	.word	0x00000000
        /*0880*/ 	.short	0x010a
        /*0882*/ 	.byte	0x3f
	.zero		1


	//   ....[41]....
        /*0884*/ 	.word	0x000158c0
        /*0888*/ 	.word	0x00000007
        /*088c*/ 	.word	0x00000000
        /*0890*/ 	.short	0x010a
        /*0892*/ 	.byte	0x3f
	.zero		1


	//   ....[42]....
        /*0894*/ 	.word	0x00015970
        /*0898*/ 	.word	0x00000006
        /*089c*/ 	.word	0x00000000
        /*08a0*/ 	.short	0x010a
        /*08a2*/ 	.byte	0x3f
	.zero		1


	//   ....[43]....
        /*08a4*/ 	.word	0x00016680
        /*08a8*/ 	.word	0x00000006
        /*08ac*/ 	.word	0x00000000
        /*08b0*/ 	.short	0x0101
        /*08b2*/ 	.byte	0x3f
	.zero		1


	//   ....[44]....
        /*08b4*/ 	.word	0x0001e950
        /*08b8*/ 	.word	0x00000000
        /*08bc*/ 	.word	0x00000000
        /*08c0*/ 	.short	0x0101
        /*08c2*/ 	.byte	0x3f
	.zero		1


	//   ....[45]....
        /*08c4*/ 	.word	0x0001eb60
        /*08c8*/ 	.word	0x00000005
        /*08cc*/ 	.word	0x00000000
        /*08d0*/ 	.short	0x010a
        /*08d2*/ 	.byte	0x3f
	.zero		1


	//   ....[46]....
        /*08d4*/ 	.word	0x0001ec60
        /*08d8*/ 	.word	0x00000006
        /*08dc*/ 	.word	0x00000000
        /*08e0*/ 	.short	0x010a
        /*08e2*/ 	.byte	0x3f
	.zero		1


	//   ....[47]....
        /*08e4*/ 	.word	0x0001f090
        /*08e8*/ 	.word	0x00000005
        /*08ec*/ 	.word	0x00000000
        /*08f0*/ 	.short	0x010a
        /*08f2*/ 	.byte	0x3f
	.zero		1


	//   ....[48]....
        /*08f4*/ 	.word	0x0001f140
        /*08f8*/ 	.word	0x00000006
        /*08fc*/ 	.word	0x00000000
        /*0900*/ 	.short	0x010a
        /*0902*/ 	.byte	0x3f
	.zero		1


	//   ....[49]....
        /*0904*/ 	.word	0x0001fe40
        /*0908*/ 	.word	0x00000005
        /*090c*/ 	.word	0x00000000
        /*0910*/ 	.short	0x0101
        /*0912*/ 	.byte	0x3f
	.zero		1


	//   ....[50]....
        /*0914*/ 	.word	0x000295a0
        /*0918*/ 	.word	0x00000004
        /*091c*/ 	.word	0x00000000
        /*0920*/ 	.short	0x0101
        /*0922*/ 	.byte	0x3f
	.zero		1


	//   ....[51]....
        /*0924*/ 	.word	0x0002c240
        /*0928*/ 	.word	0x00000000
        /*092c*/ 	.word	0x00000000
        /*0930*/ 	.short	0x0101
        /*0932*/ 	.byte	0x3f
	.zero		1


	//   ....[52]....
        /*0934*/ 	.word	0x0002ec60
        /*0938*/ 	.word	0x00000007
        /*093c*/ 	.word	0x00032420
        /*0940*/ 	.short	0x010a
        /*0942*/ 	.byte	0x3f
	.zero		1


	//   ....[53]....
        /*0944*/ 	.word	0x0002ece0
        /*0948*/ 	.word	0x00000008
        /*094c*/ 	.word	0x000324a0
        /*0950*/ 	.short	0x010a
        /*0952*/ 	.byte	0x3f
	.zero		1


	//   ....[54]....
        /*0954*/ 	.word	0x0002eec0
        /*0958*/ 	.word	0x00000008
        /*095c*/ 	.word	0x000324c0
        /*0960*/ 	.short	0x010a
        /*0962*/ 	.byte	0x3f
	.zero		1


	//   ....[55]....
        /*0964*/ 	.word	0x0002f2d0
        /*0968*/ 	.word	0x00000009
        /*096c*/ 	.word	0x000324a0
        /*0970*/ 	.short	0x010a
        /*0972*/ 	.byte	0x3f
	.zero		1


	//   ....[56]....
        /*0974*/ 	.word	0x0002f490
        /*0978*/ 	.word	0x00000009
        /*097c*/ 	.word	0x000324c0
        /*0980*/ 	.short	0x010a
        /*0982*/ 	.byte	0x3f
	.zero		1


	//   ....[57]....
        /*0984*/ 	.word	0x00030570
        /*0988*/ 	.word	0x00000005
        /*098c*/ 	.word	0x00032440
        /*0990*/ 	.short	0x010a
        /*0992*/ 	.byte	0x3f
	.zero		1


	//   ....[58]....
        /*0994*/ 	.word	0x00030b80
        /*0998*/ 	.word	0x00000005
        /*099c*/ 	.word	0x00032420
        /*09a0*/ 	.short	0x010a
        /*09a2*/ 	.byte	0x3f
	.zero		1


	//   ....[59]....
        /*09a4*/ 	.word	0x00030c50
        /*09a8*/ 	.word	0x00000002
        /*09ac*/ 	.word	0x00032460
        /*09b0*/ 	.short	0x010a
        /*09b2*/ 	.byte	0x3f
	.zero		1


	//   ....[60]....
        /*09b4*/ 	.word	0x000312a0
        /*09b8*/ 	.word	0x00000002
        /*09bc*/ 	.word	0x00032440
        /*09c0*/ 	.short	0x010a
        /*09c2*/ 	.byte	0x3f
	.zero		1


	//   ....[61]....
        /*09c4*/ 	.word	0x000314b0
        /*09c8*/ 	.word	0x00000002
        /*09cc*/ 	.word	0x00032460
        /*09d0*/ 	.short	0x010a
        /*09d2*/ 	.byte	0x3f
	.zero		1


	//   ....[62]....
        /*09d4*/ 	.word	0x00031a30
        /*09d8*/ 	.word	0x00000002
        /*09dc*/ 	.word	0x00032440
        /*09e0*/ 	.short	0x010a
        /*09e2*/ 	.byte	0x3f
	.zero		1


	//   ....[63]....
        /*09e4*/ 	.word	0x00031c30
        /*09e8*/ 	.word	0x00000002
        /*09ec*/ 	.word	0x00032460
        /*09f0*/ 	.short	0x010a
        /*09f2*/ 	.byte	0x3f
	.zero		1


	//   ....[64]....
        /*09f4*/ 	.word	0x00032120
        /*09f8*/ 	.word	0x00000002
        /*09fc*/ 	.word	0x00032440
        /*0a00*/ 	.short	0x010a
        /*0a02*/ 	.byte	0x3f
	.zero		1


	//   ....[65]....
        /*0a04*/ 	.word	0x00032330
        /*0a08*/ 	.word	0x00000002
        /*0a0c*/ 	.word	0x00032460
        /*0a10*/ 	.short	0x010a
        /*0a12*/ 	.byte	0x3f
	.zero		1


	//   ....[66]....
        /*0a14*/ 	.word	0x000334b0
        /*0a18*/ 	.word	0x00000000
        /*0a1c*/ 	.word	0x00032420
        /*0a20*/ 	.short	0x010a
        /*0a22*/ 	.byte	0x3f
	.zero		1


	//   ....[67]....
        /*0a24*/ 	.word	0x00033650
        /*0a28*/ 	.word	0x00000006
        /*0a2c*/ 	.word	0x00000000
        /*0a30*/ 	.short	0x010a
        /*0a32*/ 	.byte	0x3f
	.zero		1


	//   ....[68]....
        /*0a34*/ 	.word	0x000336c0
        /*0a38*/ 	.word	0x00000007
        /*0a3c*/ 	.word	0x00000000
        /*0a40*/ 	.short	0x010a
        /*0a42*/ 	.byte	0x3f
	.zero		1


	//   ....[69]....
        /*0a44*/ 	.word	0x00033730
        /*0a48*/ 	.word	0x00000004
        /*0a4c*/ 	.word	0x00000000
        /*0a50*/ 	.short	0x010a
        /*0a52*/ 	.byte	0x3f
	.zero		1


	//   ....[70]....
        /*0a54*/ 	.word	0x00033760
        /*0a58*/ 	.word	0x00000003
        /*0a5c*/ 	.word	0x00000000
        /*0a60*/ 	.short	0x010a
        /*0a62*/ 	.byte	0x3f
	.zero		1


	//   ....[71]....
        /*0a64*/ 	.word	0x000337c0
        /*0a68*/ 	.word	0x00000054
        /*0a6c*/ 	.word	0x00032490
        /*0a70*/ 	.short	0x010a
        /*0a72*/ 	.byte	0x3f
	.zero		1


	//   ....[72]....
        /*0a74*/ 	.word	0x00033810
        /*0a78*/ 	.word	0x00000054
        /*0a7c*/ 	.word	0x00032490
        /*0a80*/ 	.short	0x010a
        /*0a82*/ 	.byte	0x3f
	.zero		1


	//   ....[73]....
        /*0a84*/ 	.word	0x00033860
        /*0a88*/ 	.word	0x00000054
        /*0a8c*/ 	.word	0x00032490
        /*0a90*/ 	.short	0x010a
        /*0a92*/ 	.byte	0x3f
	.zero		1


	//   ....[74]....
        /*0a94*/ 	.word	0x000338b0
        /*0a98*/ 	.word	0x00000054
        /*0a9c*/ 	.word	0x000324b0
        /*0aa0*/ 	.short	0x010a
        /*0aa2*/ 	.byte	0x3f
	.zero		1


	//   ....[75]....
        /*0aa4*/ 	.word	0x00033ea0
        /*0aa8*/ 	.word	0x00000091
        /*0aac*/ 	.word	0x00032400
        /*0ab0*/ 	.short	0x010a
        /*0ab2*/ 	.byte	0x3f
	.zero		1


	//   ....[76]....
        /*0ab4*/ 	.word	0x000343f0
        /*0ab8*/ 	.word	0x00000091
        /*0abc*/ 	.word	0x00032400
        /*0ac0*/ 	.short	0x010a
        /*0ac2*/ 	.byte	0x3f
	.zero		1


	//   ....[77]....
        /*0ac4*/ 	.word	0x00034440
        /*0ac8*/ 	.word	0x00000002
        /*0acc*/ 	.word	0x00000000
        /*0ad0*/ 	.short	0x010a
        /*0ad2*/ 	.byte	0x3f
	.zero		1


	//   ....[78]....
        /*0ad4*/ 	.word	0x00034490
        /*0ad8*/ 	.word	0x00000004
        /*0adc*/ 	.word	0x00000000
        /*0ae0*/ 	.short	0x010a
        /*0ae2*/ 	.byte	0x3f
	.zero		1


	//   ....[79]....
        /*0ae4*/ 	.word	0x000344e0
        /*0ae8*/ 	.word	0x00000000
        /*0aec*/ 	.word	0x00000000
        /*0af0*/ 	.short	0x010a
        /*0af2*/ 	.byte	0x3f
	.zero		1


	//   ....[80]....
        /*0af4*/ 	.word	0x00034530
        /*0af8*/ 	.word	0x00000006
        /*0afc*/ 	.word	0x00000000
        /*0b00*/ 	.short	0x010a
        /*0b02*/ 	.byte	0x3f
	.zero		1


	//   ....[81]....
        /*0b04*/ 	.word	0x00034580
        /*0b08*/ 	.word	0x00000006
        /*0b0c*/ 	.word	0x00000000
        /*0b10*/ 	.short	0x010a
        /*0b12*/ 	.byte	0x3f
	.zero		1


	//   ....[82]....
        /*0b14*/ 	.word	0x000345d0
        /*0b18*/ 	.word	0x00000006
        /*0b1c*/ 	.word	0x00000000
        /*0b20*/ 	.short	0x010a
        /*0b22*/ 	.byte	0x3f
	.zero		1


	//   ....[83]....
        /*0b24*/ 	.word	0x00034770
        /*0b28*/ 	.word	0x00000007
        /*0b2c*/ 	.word	0x00032420
        /*0b30*/ 	.short	0x010a
        /*0b32*/ 	.byte	0x3f
	.zero		1


	//   ....[84]....
        /*0b34*/ 	.word	0x000347c0
        /*0b38*/ 	.word	0x00000008
        /*0b3c*/ 	.word	0x000324a0
        /*0b40*/ 	.short	0x010a
        /*0b42*/ 	.byte	0x3f
	.zero		1


	//   ....[85]....
        /*0b44*/ 	.word	0x00034810
        /*0b48*/ 	.word	0x00000008
        /*0b4c*/ 	.word	0x000324c0
        /*0b50*/ 	.short	0x010a
        /*0b52*/ 	.byte	0x3f
	.zero		1


	//   ....[86]....
        /*0b54*/ 	.word	0x00034860
        /*0b58*/ 	.word	0x00000009
        /*0b5c*/ 	.word	0x000324a0
        /*0b60*/ 	.short	0x010a
        /*0b62*/ 	.byte	0x3f
	.zero		1


	//   ....[87]....
        /*0b64*/ 	.word	0x000348b0
        /*0b68*/ 	.word	0x00000009
        /*0b6c*/ 	.word	0x000324c0
        /*0b70*/ 	.short	0x010a
        /*0b72*/ 	.byte	0x3f
	.zero		1


	//   ....[88]....
        /*0b74*/ 	.word	0x00034a50
        /*0b78*/ 	.word	0x00000005
        /*0b7c*/ 	.word	0x00032440
        /*0b80*/ 	.short	0x010a
        /*0b82*/ 	.byte	0x3f
	.zero		1


	//   ....[89]....
        /*0b84*/ 	.word	0x00034ad0
        /*0b88*/ 	.word	0x00000005
        /*0b8c*/ 	.word	0x00032420
        /*0b90*/ 	.short	0x010a
        /*0b92*/ 	.byte	0x3f
	.zero		1


	//   ....[90]....
        /*0b94*/ 	.word	0x00034b20
        /*0b98*/ 	.word	0x00000002
        /*0b9c*/ 	.word	0x00032460
        /*0ba0*/ 	.short	0x010a
        /*0ba2*/ 	.byte	0x3f
	.zero		1


	//   ....[91]....
        /*0ba4*/ 	.word	0x00034b70
        /*0ba8*/ 	.word	0x00000002
        /*0bac*/ 	.word	0x00032440
        /*0bb0*/ 	.short	0x010a
        /*0bb2*/ 	.byte	0x3f
	.zero		1


	//   ....[92]....
        /*0bb4*/ 	.word	0x00034bc0
        /*0bb8*/ 	.word	0x00000002
        /*0bbc*/ 	.word	0x00032460
        /*0bc0*/ 	.short	0x010a
        /*0bc2*/ 	.byte	0x3f
	.zero		1


	//   ....[93]....
        /*0bc4*/ 	.word	0x00034c10
        /*0bc8*/ 	.word	0x00000002
        /*0bcc*/ 	.word	0x00032440
        /*0bd0*/ 	.short	0x010a
        /*0bd2*/ 	.byte	0x3f
	.zero		1


	//   ....[94]....
        /*0bd4*/ 	.word	0x00034c60
        /*0bd8*/ 	.word	0x00000002
        /*0bdc*/ 	.word	0x00032460
        /*0be0*/ 	.short	0x010a
        /*0be2*/ 	.byte	0x3f
	.zero		1


	//   ....[95]....
        /*0be4*/ 	.word	0x00034cb0
        /*0be8*/ 	.word	0x00000002
        /*0bec*/ 	.word	0x00032440
        /*0bf0*/ 	.short	0x010a
        /*0bf2*/ 	.byte	0x3f
	.zero		1


	//   ....[96]....
        /*0bf4*/ 	.word	0x00034d00
        /*0bf8*/ 	.word	0x00000002
        /*0bfc*/ 	.word	0x00032460
        /*0c00*/ 	.short	0x010a
        /*0c02*/ 	.byte	0x3f
	.zero		1


	//   ....[97]....
        /*0c04*/ 	.word	0x000356c0
        /*0c08*/ 	.word	0x00000000
        /*0c0c*/ 	.word	0x00032420
        /*0c10*/ 	.short	0x010a
        /*0c12*/ 	.byte	0x3f
	.zero		1


	//   ....[98]....
        /*0c14*/ 	.word	0x00035860
        /*0c18*/ 	.word	0x00000006
        /*0c1c*/ 	.word	0x00000000
        /*0c20*/ 	.short	0x010a
        /*0c22*/ 	.byte	0x3f
	.zero		1


	//   ....[99]....
        /*0c24*/ 	.word	0x000358b0
        /*0c28*/ 	.word	0x00000007
        /*0c2c*/ 	.word	0x00000000
        /*0c30*/ 	.short	0x010a
        /*0c32*/ 	.byte	0x3f
	.zero		1


	//   ....[100]....
        /*0c34*/ 	.word	0x00035900
        /*0c38*/ 	.word	0x00000004
        /*0c3c*/ 	.word	0x00000000
        /*0c40*/ 	.short	0x010a
        /*0c42*/ 	.byte	0x3f
	.zero		1


	//   ....[101]....
        /*0c44*/ 	.word	0x00035a80
        /*0c48*/ 	.word	0x00000003
        /*0c4c*/ 	.word	0x00000000
        /*0c50*/ 	.short	0x010a
        /*0c52*/ 	.byte	0x3f
	.zero		1


	//   ....[102]....
        /*0c54*/ 	.word	0x00035b80
        /*0c58*/ 	.word	0x00000008
        /*0c5c*/ 	.word	0x00000000
        /*0c60*/ 	.short	0x010a
        /*0c62*/ 	.byte	0x3f
	.zero		1


	//   ....[103]....
        /*0c64*/ 	.word	0x00035fa0
        /*0c68*/ 	.word	0x00000004
        /*0c6c*/ 	.word	0x00032410
        /*0c70*/ 	.short	0x010a
        /*0c72*/ 	.byte	0x3f
	.zero		1


	//   ....[104]....
        /*0c74*/ 	.word	0x000360c0
        /*0c78*/ 	.word	0x00000003
        /*0c7c*/ 	.word	0x00000000
        /*0c80*/ 	.short	0x010a
        /*0c82*/ 	.byte	0x3f
	.zero		1


	//   ....[105]....
        /*0c84*/ 	.word	0x000361c0
        /*0c88*/ 	.word	0x00000008
        /*0c8c*/ 	.word	0x00000000
        /*0c90*/ 	.short	0x010a
        /*0c92*/ 	.byte	0x3f
	.zero		1


	//   ....[106]....
        /*0c94*/ 	.word	0x00036f70
        /*0c98*/ 	.word	0x0000000a
        /*0c9c*/ 	.word	0x00000000
        /*0ca0*/ 	.short	0x0101
        /*0ca2*/ 	.byte	0x3f
	.zero		1


	//   ....[107]....
        /*0ca4*/ 	.word	0x00040dc0
        /*0ca8*/ 	.word	0x00000000
        /*0cac*/ 	.word	0x00000000
        /*0cb0*/ 	.short	0x0101
        /*0cb2*/ 	.byte	0x3f
	.zero		1


	//   ....[108]....
        /*0cb4*/ 	.word	0x00040e00
        /*0cb8*/ 	.word	0x00000008
        /*0cbc*/ 	.word	0x00000000
        /*0cc0*/ 	.short	0x010a
        /*0cc2*/ 	.byte	0x3f
	.zero		1


	//   ....[109]....
        /*0cc4*/ 	.word	0x00040e50
        /*0cc8*/ 	.word	0x00000004
        /*0ccc*/ 	.word	0x00032410
        /*0cd0*/ 	.short	0x010a
        /*0cd2*/ 	.byte	0x3f
	.zero		1


	//   ....[110]....
        /*0cd4*/ 	.word	0x00040ea0
        /*0cd8*/ 	.word	0x00000008
        /*0cdc*/ 	.word	0x00000000
        /*0ce0*/ 	.short	0x010a
        /*0ce2*/ 	.byte	0x3f
	.zero		1


	//----- nvinfo : EIATTR_NUM_MBARRIERS
	.align		4
.L_1471:
        /*0ce4*/ 	.byte	0x03, 0x38
        /*0ce6*/ 	.short	0x0017


	//----- nvinfo : EIATTR_EXIT_INSTR_OFFSETS
	.align		4
        /*0ce8*/ 	.byte	0x04, 0x1c
        /*0cea*/ 	.short	(.L_1473 - .L_1472)


	//   ....[0]....
.L_1472:
        /*0cec*/ 	.word	0x000337b0


	//----- nvinfo : EIATTR_MAX_THREADS
	.align		4
.L_1473:
        /*0cf0*/ 	.byte	0x04, 0x05
        /*0cf2*/ 	.short	(.L_1475 - .L_1474)
.L_1474:
        /*0cf4*/ 	.word	0x00000180
        /*0cf8*/ 	.word	0x00000001
        /*0cfc*/ 	.word	0x00000001


	//----- nvinfo : EIATTR_CRS_STACK_SIZE
	.align		4
.L_1475:
        /*0d00*/ 	.byte	0x04, 0x1e
        /*0d02*/ 	.short	(.L_1477 - .L_1476)
.L_1476:
        /*0d04*/ 	.word	0x00000000


	//----- nvinfo : EIATTR_CBANK_PARAM_SIZE
	.align		4
.L_1477:
        /*0d08*/ 	.byte	0x03, 0x19
        /*0d0a*/ 	.short	0x0b70


	//----- nvinfo : EIATTR_PARAM_CBANK
	.align		4
        /*0d0c*/ 	.byte	0x04, 0x0a
        /*0d0e*/ 	.short	(.L_1479 - .L_1478)
	.align		4
.L_1478:
        /*0d10*/ 	.word	index@(.nv.constant0._ZN7cutlass13device_kernelIN5flash11enable_sm90INS1_16FlashAttnFwdSm90INS1_25CollectiveMainloopFwdSm90ILi2EN4cute5tupleIJNS5_1CILi1EEES8_S8_EEENS6_IJNS7_ILi128EEENS7_ILi96EEENS7_ILi64EEEEEELi256ENS_10bfloat16_tEfNS_4arch4Sm90ELb0ELb1ELb0ELb1ELb0ELb1ELb1ELb1ELb0ELb0ELb0ELb0EEENS1_21CollectiveEpilogueFwdINS6_IJSA_NS7_ILi256EEESB_EEES9_SE_SG_Li256ELb1ELb0ELb0ELb0EEENS1_36VarlenDynamicPersistentTileSchedulerILi128ELi96ELi256ELi32ELb0ELb0ELb1ELb1ELb0ELb1EEEEEEEEEvNT_6ParamsE)
        /*0d14*/ 	.short	0x0210
        /*0d16*/ 	.short	0x0b70


	//----- nvinfo : EIATTR_SW_WAR
	.align		4
.L_1479:
        /*0d18*/ 	.byte	0x04, 0x36
        /*0d1a*/ 	.short	(.L_1481 - .L_1480)
.L_1480:
        /*0d1c*/ 	.word	0x00000008
.L_1481:


//--------------------- .nv.info._ZN7cutlass13device_kernelIN5flash11enable_sm90INS1_16FlashAttnFwdSm90INS1_25CollectiveMainloopFwdSm90ILi2EN4cute5tupleIJNS5_1CILi1EEES8_S8_EEENS6_IJNS7_ILi128EEENS7_ILi96EEENS7_ILi64EEEEEELi256ENS_10bfloat16_tEfNS_4arch4Sm90ELb1ELb0ELb0ELb0ELb0ELb0ELb0ELb1ELb0ELb0ELb0ELb0EEENS1_21CollectiveEpilogueFwdINS6_IJSA_NS7_ILi256EEESB_EEES9_SE_SG_Li256ELb0ELb0ELb0ELb0EEENS1_30DynamicPersistentTileSchedulerILi256ELi32ELb0ELb0ELb1EEEEEEEEEvNT_6ParamsE --------------------------
	.section	.nv.info._ZN7cutlass13device_kernelIN5flash11enable_sm90INS1_16FlashAttnFwdSm90INS1_25CollectiveMainloopFwdSm90ILi2EN4cute5tupleIJNS5_1CILi1EEES8_S8_EEENS6_IJNS7_ILi128EEENS7_ILi96EEENS7_ILi64EEEEEELi256ENS_10bfloat16_tEfNS_4arch4Sm90ELb1ELb0ELb0ELb0ELb0ELb0ELb0ELb1ELb0ELb0ELb0ELb0EEENS1_21CollectiveEpilogueFwdINS6_IJSA_NS7_ILi256EEESB_EEES9_SE_SG_Li256ELb0ELb0ELb0ELb0EEENS1_30DynamicPersistentTileSchedulerILi256ELi32ELb0ELb0ELb1EEEEEEEEEvNT_6ParamsE,"",@"SHT_CUDA_INFO"
	.sectionflags	@""
	.align	4


	//----- nvinfo : EIATTR_CUDA_API_VERSION
	.align		4
        /*0000*/ 	.byte	0x04, 0x37
        /*0002*/ 	.short	(.L_1483 - .L_1482)
.L_1482:
        /*0004*/ 	.word	0x00000082


	//----- nvinfo : EIATTR_KPARAM_INFO
	.align		4
.L_1483:
        /*0008*/ 	.byte	0x04, 0x17
        /*000a*/ 	.short	(.L_1485 - .L_1484)
.L_1484:
        /*000c*/ 	.word	0x00000000
        /*0010*/ 	.short	0x0000
        /*0012*/ 	.short	0x0070
        /*0014*/ 	.byte	0x00, 0xf0, 0x01, 0x2e


	//----- nvinfo : EIATTR_SPARSE_MMA_MASK
	.align		4
.L_1485:
        /*0018*/ 	.byte	0x03, 0x50
        /*001a*/ 	.short	0x0000


	//----- nvinfo : EIATTR_MAXREG_COUNT
	.align		4
        /*001c*/ 	.byte	0x03, 0x1b
        /*001e*/ 	.short	0x00a8


	//----- nvinfo : EIATTR_NUM_BARRIERS
	.align		4
        /*0020*/ 	.byte	0x02, 0x4c
        /*0022*/ 	.byte	0x10
	.zero		1


	//----- nvinfo : EIATTR_EXTERNS
	.align		4
        /*0024*/ 	.byte	0x04, 0x0f
        /*0026*/ 	.short	(.L_1487 - .L_1486)


	//   ....[0]....
	.align		4
.L_1486:
        /*0028*/ 	.word	index@(__assertfail)


	//----- nvinfo : EIATTR_MERCURY_ISA_VERSION
	.align		4
.L_1487:
        /*002c*/ 	.byte	0x03, 0x5f
        /*002e*/ 	.short	0x0101


	//----- nvinfo : EIATTR_INT_WARP_WIDE_INSTR_OFFSETS
	.align		4
        /*0030*/ 	.byte	0x04, 0x31
        /*0032*/ 	.short	(.L_1489 - .L_1488)


	//   ....[0]....
.L_1488:
        /*0034*/ 	.word	0x00000180


	//   ....[1]....
        /*0038*/ 	.word	0x000001b0


	//   ....[2]....
        /*003c*/ 	.word	0x000001c0


	//   ....[3]....
        /*0040*/ 	.word	0x00009f40


	//   ....[4]....
        /*0044*/ 	.word	0x00009fd0


	//   ....[5]....
        /*0048*/ 	.word	0x0000a4c0


	//   ....[6]....
        /*004c*/ 	.word	0x0000c0b0


	//   ....[7]....
        /*0050*/ 	.word	0x0000c140


	//----- nvinfo : EIATTR_COOP_GROUP_MASK_REGIDS
	.align		4
.L_1489:
        /*0054*/ 	.byte	0x04, 0x29
        /*0056*/ 	.short	(.L_1491 - .L_1490)


	//   ....[0]....
.L_1490:
        /*0058*/ 	.word	0xffffffff


	//   ....[1]....
        /*005c*/ 	.word	0xffffffff


	//   ....[2]....
        /*0060*/ 	.word	0xffffffff


	//   ....[3]....
        /*0064*/ 	.word	0xffffffff


	//   ....[4]....
        /*0068*/ 	.word	0xffffffff


	//   ....[5]....
        /*006c*/ 	.word	0xffffffff


	//   ....[6]....
        /*0070*/ 	.word	0xffffffff


	//   ....[7]....
        /*0074*/ 	.word	0xffffffff


	//   ....[8]....
        /*0078*/ 	.word	0xffffffff


	//   ....[9]....
        /*007c*/ 	.word	0xffffffff


	//   ....[10]....
        /*0080*/ 	.word	0xffffffff


	//   ....[11]....
        /*0084*/ 	.word	0xffffffff


	//   ....[12]....
        /*0088*/ 	.word	0xffffffff


	//   ....[13]....
        /*008c*/ 	.word	0xffffffff


	//   ....[14]....
        /*0090*/ 	.word	0xffffffff


	//   ....[15]....
        /*0094*/ 	.word	0xffffffff


	//   ....[16]....
        /*0098*/ 	.word	0xffffffff


	//   ....[17]....
        /*009c*/ 	.word	0xffffffff


	//   ....[18]....
        /*00a0*/ 	.word	0xffffffff


	//   ....[19]....
        /*00a4*/ 	.word	0xffffffff


	//   ....[20]....
        /*00a8*/ 	.word	0xffffffff


	//   ....[21]....
        /*00ac*/ 	.word	0xffffffff


	//   ....[22]....
        /*00b0*/ 	.word	0xffffffff


	//   ....[23]....
        /*00b4*/ 	.word	0xffffffff


	//   ....[24]....
        /*00b8*/ 	.word	0xffffffff


	//   ....[25]....
        /*00bc*/ 	.word	0xffffffff


	//   ....[26]....
        /*00c0*/ 	.word	0xffffffff


	//   ....[27]....
        /*00c4*/ 	.word	0xffffffff


	//   ....[28]....
        /*00c8*/ 	.word	0x0500000f


	//   ....[29]....
        /*00cc*/ 	.word	0x0500000f


	//----- nvinfo : EIATTR_COOP_GROUP_INSTR_OFFSETS
	.align		4
.L_1491:
        /*00d0*/ 	.byte	0x04, 0x28
        /*00d2*/ 	.short	(.L_1493 - .L_1492)


	//   ....[0]....
.L_1492:
        /*00d4*/ 	.word	0x00000060


	//   ....[1]....
        /*00d8*/ 	.word	0x00000190


	//   ....[2]....
        /*00dc*/ 	.word	0x000001e0


	//   ....[3]....
        /*00e0*/ 	.word	0x000003d0


	//   ....[4]....
        /*00e4*/ 	.word	0x00000530


	//   ....[5]....
        /*00e8*/ 	.word	0x00000650


	//   ....[6]....
        /*00ec*/ 	.word	0x000007b0


	//   ....[7]....
        /*00f0*/ 	.word	0x00001610


	//   ....[8]....
        /*00f4*/ 	.word	0x000020d0


	//   ....[9]....
        /*00f8*/ 	.word	0x000021b0


	//   ....[10]....
        /*00fc*/ 	.word	0x000027e0


	//   ....[11]....
        /*0100*/ 	.word	0x00002880


	//   ....[12]....
        /*0104*/ 	.word	0x00003c80


	//   ....[13]....
        /*0108*/ 	.word	0x00003d40


	//   ....[14]....
        /*010c*/ 	.word	0x00004390


	//   ....[15]....
        /*0110*/ 	.word	0x00004400


	//   ....[16]....
        /*0114*/ 	.word	0x00005cb0


	//   ....[17]....
        /*0118*/ 	.word	0x00005ce0


	//   ....[18]....
        /*011c*/ 	.word	0x000060a0


	//   ....[19]....
        /*0120*/ 	.word	0x00006270


	//   ....[20]....
        /*0124*/ 	.word	0x00007560


	//   ....[21]....
        /*0128*/ 	.word	0x000075a0


	//   ....[22]....
        /*012c*/ 	.word	0x00007670


	//   ....[23]....
        /*0130*/ 	.word	0x00007690


	//   ....[24]....
        /*0134*/ 	.word	0x00008680


	//   ....[25]....
        /*0138*/ 	.word	0x000099c0


	//   ....[26]....
        /*013c*/ 	.word	0x0000c1c0


	//   ....[27]....
        /*0140*/ 	.word	0x0000c370


	//   ....[28]....
        /*0144*/ 	.word	0x0000c8c0


	//   ....[29]....
        /*0148*/ 	.word	0x0000cca0


	//----- nvinfo : EIATTR_REG_RECONFIG
	.align		4
.L_1493:
        /*014c*/ 	.byte	0x01, 0x54
	.zero		2


	//----- nvinfo : EIATTR_SYSCALL_OFFSETS
	.align		4
        /*0150*/ 	.byte	0x04, 0x46
        /*0152*/ 	.short	(.L_1495 - .L_1494)


	//   ....[0]....
.L_1494:
        /*0154*/ 	.word	0x000017c0


	//   ....[1]....
        /*0158*/ 	.word	0x0000a160


	//   ....[2]....
        /*015c*/ 	.word	0x0000a2a0


	//   ....[3]....
        /*0160*/ 	.word	0x0000a3a0


	//----- nvinfo : EIATTR_MBARRIER_INSTR_OFFSETS
	.align		4
.L_1495:
        /*0164*/ 	.byte	0x04, 0x39
        /*0166*/ 	.short	(.L_1497 - .L_1496)


	//   ....[0]....
.L_1496:
        /*0168*/ 	.word	0x00000280
        /*016c*/ 	.word	0x000000ff
        /*0170*/ 	.word	0x00022800
        /*0174*/ 	.short	0x0100
        /*0176*/ 	.byte	0x06
	.zero		1


	//   ....[1]....
        /*0178*/ 	.word	0x00000290
        /*017c*/ 	.word	0x000000ff
        /*0180*/ 	.word	0x00022820
        /*0184*/ 	.short	0x0100
        /*0186*/ 	.byte	0x06
	.zero		1


	//   ....[2]....
        /*0188*/ 	.word	0x00000380
        /*018c*/ 	.word	0x000000ff
        /*0190*/ 	.word	0x00022830
        /*0194*/ 	.short	0x0100
        /*0196*/ 	.byte	0x08
	.zero		1


	//   ....[3]....
        /*0198*/ 	.word	0x00000390
        /*019c*/ 	.word	0x000000ff
        /*01a0*/ 	.word	0x00022840
        /*01a4*/ 	.short	0x0100
        /*01a6*/ 	.byte	0x08
	.zero		1


	//   ....[4]....
        /*01a8*/ 	.word	0x000003a0
        /*01ac*/ 	.word	0x000000ff
        /*01b0*/ 	.word	0x00022838
        /*01b4*/ 	.short	0x0100
        /*01b6*/ 	.byte	0x08
	.zero		1


	//   ....[5]....
        /*01b8*/ 	.word	0x000003b0
        /*01bc*/ 	.word	0x000000ff
        /*01c0*/ 	.word	0x00022848
        /*01c4*/ 	.short	0x0100
        /*01c6*/ 	.byte	0x08
	.zero		1


	//   ....[6]....
        /*01c8*/ 	.word	0x000004e0
        /*01cc*/ 	.word	0x000000ff
        /*01d0*/ 	.word	0x00022850
        /*01d4*/ 	.short	0x0100
        /*01d6*/ 	.byte	0x08
	.zero		1


	//   ....[7]....
        /*01d8*/ 	.word	0x000004f0
        /*01dc*/ 	.word	0x000000ff
        /*01e0*/ 	.word	0x00022860
        /*01e4*/ 	.short	0x0100
        /*01e6*/ 	.byte	0x08
	.zero		1


	//   ....[8]....
        /*01e8*/ 	.word	0x00000500
        /*01ec*/ 	.word	0x000000ff
        /*01f0*/ 	.word	0x00022858
        /*01f4*/ 	.short	0x0100
        /*01f6*/ 	.byte	0x08
	.zero		1


	//   ....[9]....
        /*01f8*/ 	.word	0x00000510
        /*01fc*/ 	.word	0x000000ff
        /*0200*/ 	.word	0x00022868
        /*0204*/ 	.short	0x0100
        /*0206*/ 	.byte	0x08
	.zero		1


	//   ....[10]....
        /*0208*/ 	.word	0x00000600
        /*020c*/ 	.word	0x000000ff
        /*0210*/ 	.word	0x00022870
        /*0214*/ 	.short	0x0100
        /*0216*/ 	.byte	0x06
	.zero		1


	//   ....[11]....
        /*0218*/ 	.word	0x00000610
        /*021c*/ 	.word	0x000000ff
        /*0220*/ 	.word	0x00022880
        /*0224*/ 	.short	0x0100
        /*0226*/ 	.byte	0x06
	.zero		1


	//   ....[12]....
        /*0228*/ 	.word	0x00000620
        /*022c*/ 	.word	0x000000ff
        /*0230*/ 	.word	0x00022878
        /*0234*/ 	.short	0x0100
        /*0236*/ 	.byte	0x06
	.zero		1


	//   ....[13]....
        /*0238*/ 	.word	0x00000630
        /*023c*/ 	.word	0x000000ff
        /*0240*/ 	.word	0x00022888
        /*0244*/ 	.short	0x0100
        /*0246*/ 	.byte	0x06
	.zero		1


	//   ....[14]....
        /*0248*/ 	.word	0x00000760
        /*024c*/ 	.word	0x000000ff
        /*0250*/ 	.word	0x00022890
        /*0254*/ 	.short	0x0100
        /*0256*/ 	.byte	0x08
	.zero		1


	//   ....[15]....
        /*0258*/ 	.word	0x00000770
        /*025c*/ 	.word	0x000000ff
        /*0260*/ 	.word	0x000228a0
        /*0264*/ 	.short	0x0100
        /*0266*/ 	.byte	0x08
	.zero		1


	//   ....[16]....
        /*0268*/ 	.word	0x00000780
        /*026c*/ 	.word	0x000000ff
        /*0270*/ 	.word	0x00022898
        /*0274*/ 	.short	0x0100
        /*0276*/ 	.byte	0x08
	.zero		1


	//   ....[17]....
        /*0278*/ 	.word	0x00000790
        /*027c*/ 	.word	0x000000ff
        /*0280*/ 	.word	0x000228a8
        /*0284*/ 	.short	0x0100
        /*0286*/ 	.byte	0x08
	.zero		1


	//   ....[18]....
        /*0288*/ 	.word	0x000008c0
        /*028c*/ 	.word	0x000000ff
        /*0290*/ 	.word	0x000228b0
        /*0294*/ 	.short	0x0100
        /*0296*/ 	.byte	0x08
	.zero		1


	//   ....[19]....
        /*0298*/ 	.word	0x000008d0
        /*029c*/ 	.word	0x000000ff
        /*02a0*/ 	.word	0x000228c0
        /*02a4*/ 	.short	0x0100
        /*02a6*/ 	.byte	0x08
	.zero		1


	//   ....[20]....
        /*02a8*/ 	.word	0x000008e0
        /*02ac*/ 	.word	0x000000ff
        /*02b0*/ 	.word	0x000228b8
        /*02b4*/ 	.short	0x0100
        /*02b6*/ 	.byte	0x08
	.zero		1


	//   ....[21]....
        /*02b8*/ 	.word	0x000008f0
        /*02bc*/ 	.word	0x000000ff
        /*02c0*/ 	.word	0x000228c8
        /*02c4*/ 	.short	0x0100
        /*02c6*/ 	.byte	0x08
	.zero		1


	//   ....[22]....
        /*02c8*/ 	.word	0x00001830
        /*02cc*/ 	.word	0x000000ff
        /*02d0*/ 	.word	0x00022800
        /*02d4*/ 	.short	0x010a
        /*02d6*/ 	.byte	0x31
	.zero		1


	//   ....[23]....
        /*02d8*/ 	.word	0x000018e0
        /*02dc*/ 	.word	0x000000ff
        /*02e0*/ 	.word	0x00022830
        /*02e4*/ 	.short	0x010a
        /*02e6*/ 	.byte	0x15
	.zero		1


	//   ....[24]....
        /*02e8*/ 	.word	0x00001920
        /*02ec*/ 	.word	0x000000ff
        /*02f0*/ 	.word	0x00022830
        /*02f4*/ 	.short	0x010a
        /*02f6*/ 	.byte	0x15
	.zero		1


	//   ....[25]....
        /*02f8*/ 	.word	0x00002cb0
        /*02fc*/ 	.word	0x00000000
        /*0300*/ 	.word	0x00000000
        /*0304*/ 	.short	0x0101
        /*0306*/ 	.byte	0x3f
	.zero		1


	//   ....[26]....
        /*0308*/ 	.word	0x000030d0
        /*030c*/ 	.word	0x000000ff
        /*0310*/ 	.word	0x00022850
        /*0314*/ 	.short	0x010a
        /*0316*/ 	.byte	0x15
	.zero		1


	//   ....[27]....
        /*0318*/ 	.word	0x00003110
        /*031c*/ 	.word	0x000000ff
        /*0320*/ 	.word	0x00022850
        /*0324*/ 	.short	0x010a
        /*0326*/ 	.byte	0x15
	.zero		1


	//   ....[28]....
        /*0328*/ 	.word	0x00003470
        /*032c*/ 	.word	0x00000008
        /*0330*/ 	.word	0x00000000
        /*0334*/ 	.short	0x0101
        /*0336*/ 	.byte	0x3f
	.zero		1


	//   ....[29]....
        /*0338*/ 	.word	0x00003590
        /*033c*/ 	.word	0x000000ff
        /*0340*/ 	.word	0x00022830
        /*0344*/ 	.short	0x010a
        /*0346*/ 	.byte	0x1d
	.zero		1


	//   ....[30]....
        /*0348*/ 	.word	0x000035d0
        /*034c*/ 	.word	0x000000ff
        /*0350*/ 	.word	0x00022830
        /*0354*/ 	.short	0x010a
        /*0356*/ 	.byte	0x1d
	.zero		1


	//   ....[31]....
        /*0358*/ 	.word	0x00004aa0
        /*035c*/ 	.word	0x00000003
        /*0360*/ 	.word	0x00000000
        /*0364*/ 	.short	0x0101
        /*0366*/ 	.byte	0x3f
	.zero		1


	//   ....[32]....
        /*0368*/ 	.word	0x00005540
        /*036c*/ 	.word	0x000000ff
        /*0370*/ 	.word	0x00022850
        /*0374*/ 	.short	0x010a
        /*0376*/ 	.byte	0x1d
	.zero		1


	//   ....[33]....
        /*0378*/ 	.word	0x00005580
        /*037c*/ 	.word	0x000000ff
        /*0380*/ 	.word	0x00022850
        /*0384*/ 	.short	0x010a
        /*0386*/ 	.byte	0x1d
	.zero		1


	//   ....[34]....
        /*0388*/ 	.word	0x00005870
        /*038c*/ 	.word	0x000000bb
        /*0390*/ 	.word	0x00000000
        /*0394*/ 	.short	0x0101
        /*0396*/ 	.byte	0x3f
	.zero		1


	//   ....[35]....
        /*0398*/ 	.word	0x00005980
        /*039c*/ 	.word	0x000000ff
        /*03a0*/ 	.word	0x00022830
        /*03a4*/ 	.short	0x010a
        /*03a6*/ 	.byte	0x16
	.zero		1


	//   ....[36]....
        /*03a8*/ 	.word	0x000059c0
        /*03ac*/ 	.word	0x000000ff
        /*03b0*/ 	.word	0x00022830
        /*03b4*/ 	.short	0x010a
        /*03b6*/ 	.byte	0x16
	.zero		1


	//   ....[37]....
        /*03b8*/ 	.word	0x00006620
        /*03bc*/ 	.word	0x0000009a
        /*03c0*/ 	.word	0x00000000
        /*03c4*/ 	.short	0x0101
        /*03c6*/ 	.byte	0x3f
	.zero		1


	//   ....[38]....
        /*03c8*/ 	.word	0x00007220
        /*03cc*/ 	.word	0x000000ff
        /*03d0*/ 	.word	0x00022850
        /*03d4*/ 	.short	0x010a
        /*03d6*/ 	.byte	0x16
	.zero		1


	//   ....[39]....
        /*03d8*/ 	.word	0x00007260
        /*03dc*/ 	.word	0x000000ff
        /*03e0*/ 	.word	0x00022850
        /*03e4*/ 	.short	0x010a
        /*03e6*/ 	.byte	0x16
	.zero		1


	//   ....[40]....
        /*03e8*/ 	.word	0x00007540
        /*03ec*/ 	.word	0x000000b7
        /*03f0*/ 	.word	0x00000000
        /*03f4*/ 	.short	0x0101
        /*03f6*/ 	.byte	0x3f
	.zero		1


	//   ....[41]....
        /*03f8*/ 	.word	0x00008f30
        /*03fc*/ 	.word	0x000000ff
        /*0400*/ 	.word	0x00000000
        /*0404*/ 	.short	0x0101
        /*0406*/ 	.byte	0x05
	.zero		1


	//   ....[42]....
        /*0408*/ 	.word	0x0000a760
        /*040c*/ 	.word	0x00000008
        /*0410*/ 	.word	0x00022840
        /*0414*/ 	.short	0x010a
        /*0416*/ 	.byte	0x3f
	.zero		1


	//   ....[43]....
        /*0418*/ 	.word	0x0000aa40
        /*041c*/ 	.word	0x000000ff
        /*0420*/ 	.word	0x00022820
        /*0424*/ 	.short	0x010a
        /*0426*/ 	.byte	0x25
	.zero		1


	//   ....[44]....
        /*0428*/ 	.word	0x0000aae0
        /*042c*/ 	.word	0x00000008
        /*0430*/ 	.word	0x00022860
        /*0434*/ 	.short	0x010a
        /*0436*/ 	.byte	0x3f
	.zero		1


	//   ....[45]....
        /*0438*/ 	.word	0x0000b000
        /*043c*/ 	.word	0x00000002
        /*0440*/ 	.word	0x00022840
        /*0444*/ 	.short	0x010a
        /*0446*/ 	.byte	0x3f
	.zero		1


	//   ....[46]....
        /*0448*/ 	.word	0x0000b170
        /*044c*/ 	.word	0x00000002
        /*0450*/ 	.word	0x00022860
        /*0454*/ 	.short	0x010a
        /*0456*/ 	.byte	0x3f
	.zero		1


	//   ....[47]....
        /*0458*/ 	.word	0x0000b640
        /*045c*/ 	.word	0x00000003
        /*0460*/ 	.word	0x00022840
        /*0464*/ 	.short	0x010a
        /*0466*/ 	.byte	0x3f
	.zero		1


	//   ....[48]....
        /*0468*/ 	.word	0x0000b7b0
        /*046c*/ 	.word	0x00000003
        /*0470*/ 	.word	0x00022860
        /*0474*/ 	.short	0x010a
        /*0476*/ 	.byte	0x3f
	.zero		1


	//   ....[49]....
        /*0478*/ 	.word	0x0000bc20
        /*047c*/ 	.word	0x00000002
        /*0480*/ 	.word	0x00022840
        /*0484*/ 	.short	0x010a
        /*0486*/ 	.byte	0x3f
	.zero		1


	//   ....[50]....
        /*0488*/ 	.word	0x0000bd90
        /*048c*/ 	.word	0x00000002
        /*0490*/ 	.word	0x00022860
        /*0494*/ 	.short	0x010a
        /*0496*/ 	.byte	0x3f
	.zero		1


	//   ....[51]....
        /*0498*/ 	.word	0x0000c320
        /*049c*/ 	.word	0x00000007
        /*04a0*/ 	.word	0x00022820
        /*04a4*/ 	.short	0x010a
        /*04a6*/ 	.byte	0x3f
	.zero		1


	//   ....[52]....
        /*04a8*/ 	.word	0x0000c470
        /*04ac*/ 	.word	0x00000005
        /*04b0*/ 	.word	0x00000000
        /*04b4*/ 	.short	0x010a
        /*04b6*/ 	.byte	0x3f
	.zero		1


	//   ....[53]....
        /*04b8*/ 	.word	0x0000c4e0
        /*04bc*/ 	.word	0x00000003
        /*04c0*/ 	.word	0x00000000
        /*04c4*/ 	.short	0x010a
        /*04c6*/ 	.byte	0x3f
	.zero		1


	//   ....[54]....
        /*04c8*/ 	.word	0x0000c540
        /*04cc*/ 	.word	0x00000005
        /*04d0*/ 	.word	0x00000000
        /*04d4*/ 	.short	0x010a
        /*04d6*/ 	.byte	0x3f
	.zero		1


	//   ....[55]....
        /*04d8*/ 	.word	0x0000c570
        /*04dc*/ 	.word	0x00000003
        /*04e0*/ 	.word	0x00000000
        /*04e4*/ 	.short	0x010a
        /*04e6*/ 	.byte	0x3f
	.zero		1


	//   ....[56]....
        /*04e8*/ 	.word	0x0000c5e0
        /*04ec*/ 	.word	0x00000003
        /*04f0*/ 	.word	0x00022800
        /*04f4*/ 	.short	0x010a
        /*04f6*/ 	.byte	0x3f
	.zero		1


	//   ....[57]....
        /*04f8*/ 	.word	0x0000c640
        /*04fc*/ 	.word	0x00000000
        /*0500*/ 	.word	0x00022830
        /*0504*/ 	.short	0x010a
        /*0506*/ 	.byte	0x3f
	.zero		1


	//   ....[58]....
        /*0508*/ 	.word	0x0000c690
        /*050c*/ 	.word	0x00000008
        /*0510*/ 	.word	0x00022850
        /*0514*/ 	.short	0x010a
        /*0516*/ 	.byte	0x3f
	.zero		1


	//   ....[59]....
        /*0518*/ 	.word	0x0000c6f0
        /*051c*/ 	.word	0x00000005
        /*0520*/ 	.word	0x00022830
        /*0524*/ 	.short	0x010a
        /*0526*/ 	.byte	0x3f
	.zero		1


	//   ....[60]....
        /*0528*/ 	.word	0x0000c740
        /*052c*/ 	.word	0x000000bb
        /*0530*/ 	.word	0x00022850
        /*0534*/ 	.short	0x010a
        /*0536*/ 	.byte	0x3f
	.zero		1


	//   ....[61]....
        /*0538*/ 	.word	0x0000c7a0
        /*053c*/ 	.word	0x00000005
        /*0540*/ 	.word	0x00022830
        /*0544*/ 	.short	0x010a
        /*0546*/ 	.byte	0x3f
	.zero		1


	//   ....[62]....
        /*0548*/ 	.word	0x0000c7f0
        /*054c*/ 	.word	0x000000b7
        /*0550*/ 	.word	0x00022850
        /*0554*/ 	.short	0x010a
        /*0556*/ 	.byte	0x3f
	.zero		1


	//   ....[63]....
        /*0558*/ 	.word	0x0000c970
        /*055c*/ 	.word	0x00000008
        /*0560*/ 	.word	0x00022840
        /*0564*/ 	.short	0x010a
        /*0566*/ 	.byte	0x3f
	.zero		1


	//   ....[64]....
        /*0568*/ 	.word	0x0000c9d0
        /*056c*/ 	.word	0x00000008
        /*0570*/ 	.word	0x00022820
        /*0574*/ 	.short	0x010a
        /*0576*/ 	.byte	0x3f
	.zero		1


	//   ....[65]....
        /*0578*/ 	.word	0x0000ca20
        /*057c*/ 	.word	0x00000008
        /*0580*/ 	.word	0x00022860
        /*0584*/ 	.short	0x010a
        /*0586*/ 	.byte	0x3f
	.zero		1


	//   ....[66]....
        /*0588*/ 	.word	0x0000ca70
        /*058c*/ 	.word	0x00000002
        /*0590*/ 	.word	0x00022840
        /*0594*/ 	.short	0x010a
        /*0596*/ 	.byte	0x3f
	.zero		1


	//   ....[67]....
        /*0598*/ 	.word	0x0000cac0
        /*059c*/ 	.word	0x00000002
        /*05a0*/ 	.word	0x00022860
        /*05a4*/ 	.short	0x010a
        /*05a6*/ 	.byte	0x3f
	.zero		1


	//   ....[68]....
        /*05a8*/ 	.word	0x0000cb10
        /*05ac*/ 	.word	0x00000003
        /*05b0*/ 	.word	0x00022840
        /*05b4*/ 	.short	0x010a
        /*05b6*/ 	.byte	0x3f
	.zero		1


	//   ....[69]....
        /*05b8*/ 	.word	0x0000cb60
        /*05bc*/ 	.word	0x00000003
        /*05c0*/ 	.word	0x00022860
        /*05c4*/ 	.short	0x010a
        /*05c6*/ 	.byte	0x3f
	.zero		1


	//   ....[70]....
        /*05c8*/ 	.word	0x0000cbb0
        /*05cc*/ 	.word	0x00000002
        /*05d0*/ 	.word	0x00022840
        /*05d4*/ 	.short	0x010a
        /*05d6*/ 	.byte	0x3f
	.zero		1


	//   ....[71]....
        /*05d8*/ 	.word	0x0000cc00
        /*05dc*/ 	.word	0x00000002
        /*05e0*/ 	.word	0x00022860
        /*05e4*/ 	.short	0x010a
        /*05e6*/ 	.byte	0x3f
	.zero		1


	//   ....[72]....
        /*05e8*/ 	.word	0x0000cce0
        /*05ec*/ 	.word	0x00000007
        /*05f0*/ 	.word	0x00022820
        /*05f4*/ 	.short	0x010a
        /*05f6*/ 	.byte	0x3f
	.zero		1


	//   ....[73]....
        /*05f8*/ 	.word	0x0000cd30
        /*05fc*/ 	.word	0x00000005
        /*0600*/ 	.word	0x00000000
        /*0604*/ 	.short	0x010a
        /*0606*/ 	.byte	0x3f
	.zero		1


	//   ....[74]....
        /*0608*/ 	.word	0x0000cd80
        /*060c*/ 	.word	0x00000003
        /*0610*/ 	.word	0x00000000
        /*0614*/ 	.short	0x010a
        /*0616*/ 	.byte	0x3f
	.zero		1


	//   ....[75]....
        /*0618*/ 	.word	0x0000cdd0
        /*061c*/ 	.word	0x00000005
        /*0620*/ 	.word	0x00000000
        /*0624*/ 	.short	0x010a
        /*0626*/ 	.byte	0x3f
	.zero		1


	//----- nvinfo : EIATTR_NUM_MBARRIERS
	.align		4
.L_1497:
        /*0628*/ 	.byte	0x03, 0x38
        /*062a*/ 	.short	0x0016


	//----- nvinfo : EIATTR_EXIT_INSTR_OFFSETS
	.align		4
        /*062c*/ 	.byte	0x04, 0x1c
        /*062e*/ 	.short	(.L_1499 - .L_1498)


	//   ....[0]....
.L_1498:
        /*0630*/ 	.word	0x00000a30


	//   ....[1]....
        /*0634*/ 	.word	0x00009980


	//   ....[2]....
        /*0638*/ 	.word	0x000099e0


	//   ....[3]....
        /*063c*/ 	.word	0x0000c390


	//   ....[4]....
        /*0640*/ 	.word	0x0000c5c0


	//----- nvinfo : EIATTR_MAX_THREADS
	.align		4
.L_1499:
        /*0644*/ 	.byte	0x04, 0x05
        /*0646*/ 	.short	(.L_1501 - .L_1500)
.L_1500:
        /*0648*/ 	.word	0x00000180
        /*064c*/ 	.word	0x00000001
        /*0650*/ 	.word	0x00000001


	//----- nvinfo : EIATTR_CRS_STACK_SIZE
	.align		4
.L_1501:
        /*0654*/ 	.byte	0x04, 0x1e
        /*0656*/ 	.short	(.L_1503 - .L_1502)
.L_1502:
        /*0658*/ 	.word	0x00000000


	//----- nvinfo : EIATTR_CBANK_PARAM_SIZE
	.align		4
.L_1503:
        /*065c*/ 	.byte	0x03, 0x19
        /*065e*/ 	.short	0x0bf0


	//----- nvinfo : EIATTR_PARAM_CBANK
	.align		4
        /*0660*/ 	.byte	0x04, 0x0a
        /*0662*/ 	.short	(.L_1505 - .L_1504)
	.align		4
.L_1504:
        /*0664*/ 	.word	index@(.nv.constant0._ZN7cutlass13device_kernelIN5flash11enable_sm90INS1_16FlashAttnFwdSm90INS1_25CollectiveMainloopFwdSm90ILi2EN4cute5tupleIJNS5_1CILi1EEES8_S8_EEENS6_IJNS7_ILi128EEENS7_ILi96EEENS7_ILi64EEEEEELi256ENS_10bfloat16_tEfNS_4arch4Sm90ELb1ELb0ELb0ELb0ELb0ELb0ELb0ELb1ELb0ELb0ELb0ELb0EEENS1_21CollectiveEpilogueFwdINS6_IJSA_NS7_ILi256EEESB_EEES9_SE_SG_Li256ELb0ELb0ELb0ELb0EEENS1_30DynamicPersistentTileSchedulerILi256ELi32ELb0ELb0ELb1EEEEEEEEEvNT_6ParamsE)
        /*0668*/ 	.short	0x0210
        /*066a*/ 	.short	0x0bf0


	//----- nvinfo : EIATTR_SW_WAR
	.align		4
.L_1505:
        /*066c*/ 	.byte	0x04, 0x36
        /*066e*/ 	.short	(.L_1507 - .L_1506)
.L_1506:
        /*0670*/ 	.word	0x00000008
.L_1507:


//--------------------- .nv.info._ZN7cutlass13device_kernelIN5flash11enable_sm90INS1_16FlashAttnFwdSm90INS1_25CollectiveMainloopFwdSm90ILi2EN4cute5tupleIJNS5_1CILi1EEES8_S8_EEENS6_IJNS7_ILi128EEENS7_ILi96EEENS7_ILi64EEEEEELi256ENS_10bfloat16_tEfNS_4arch4Sm90ELb1ELb0ELb0ELb0ELb0ELb0ELb1ELb1ELb0ELb0ELb0ELb0EEENS1_21CollectiveEpilogueFwdINS6_IJSA_NS7_ILi256EEESB_EEES9_SE_SG_Li256ELb0ELb0ELb0ELb0EEENS1_30DynamicPersistentTileSchedulerILi256ELi32ELb0ELb0ELb1EEEEEEEEEvNT_6ParamsE --------------------------
	.section	.nv.info._ZN7cutlass13device_kernelIN5flash11enable_sm90INS1_16FlashAttnFwdSm90INS1_25CollectiveMainloopFwdSm90ILi2EN4cute5tupleIJNS5_1CILi1EEES8_S8_EEENS6_IJNS7_ILi128EEENS7_ILi96EEENS7_ILi64EEEEEELi256ENS_10bfloat16_tEfNS_4arch4Sm90ELb1ELb0ELb0ELb0ELb0ELb0ELb1ELb1ELb0ELb0ELb0ELb0EEENS1_21CollectiveEpilogueFwdINS6_IJSA_NS7_ILi256EEESB_EEES9_SE_SG_Li256ELb0ELb0ELb0ELb0EEENS1_30DynamicPersistentTileSchedulerILi256ELi32ELb0ELb0ELb1EEEEEEEEEvNT_6ParamsE,"",@"SHT_CUDA_INFO"
	.sectionflags	@""
	.align	4


	//----- nvinfo : EIATTR_CUDA_API_VERSION
	.align		4
        /*0000*/ 	.byte	0x04, 0x37
        /*0002*/ 	.short	(.L_1509 - .L_1508)
.L_1508:
        /*0004*/ 	.word	0x00000082


	//----- nvinfo : EIATTR_KPARAM_INFO
	.align		4
.L_1509:
        /*0008*/ 	.byte	0x04, 0x17
        /*000a*/ 	.short	(.L_1511 - .L_1510)
.L_1510:
        /*000c*/ 	.word	0x00000000
        /*0010*/ 	.short	0x0000
        /*0012*/ 	.short	0x0070
        /*0014*/ 	.byte	0x00, 0xf0, 0x01, 0x32


	//----- nvinfo : EIATTR_SPARSE_MMA_MASK
	.align		4
.L_1511:
        /*0018*/ 	.byte	0x03, 0x50
        /*001a*/ 	.short	0x0000


	//----- nvinfo : EIATTR_MAXREG_COUNT
	.align		4
        /*001c*/ 	.byte	0x03, 0x1b
        /*001e*/ 	.short	0x00a8


	//----- nvinfo : EIATTR_NUM_BARRIERS
	.align		4
        /*0020*/ 	.byte	0x02, 0x4c
        /*0022*/ 	.byte	0x10
	.zero		1


	//----- nvinfo : EIATTR_EXTERNS
	.align		4
        /*0024*/ 	.byte	0x04, 0x0f
        /*0026*/ 	.short	(.L_1513 - .L_1512)


	//   ....[0]....
	.align		4
.L_1512:
        /*0028*/ 	.word	index@(__assertfail)


	//----- nvinfo : EIATTR_ANNOTATIONS
	.align		4
.L_1513:
        /*002c*/ 	.byte	0x04, 0x55
        /*002e*/ 	.short	(.L_1515 - .L_1514)


	//   ....[0]....
.L_1514:
        /*0030*/ 	.word	0x00000001
        /*0034*/ 	.byte	0xa0, 0x09, 0x00, 0x00, 0x01, 0x00, 0x00, 0x00, 0xb0, 0x0a, 0x00, 0x00, 0x01, 0x00, 0x00, 0x00
        /*0044*/ 	.byte	0xb0, 0xb1, 0x00, 0x00, 0x01, 0x00, 0x00, 0x00, 0x60, 0xb2, 0x00, 0x00, 0x01, 0x00, 0x00, 0x00
        /*0054*/ 	.byte	0x70, 0xb2, 0x00, 0x00, 0x01, 0x00, 0x00, 0x00, 0x80, 0xb2, 0x00, 0x00, 0x01, 0x00, 0x00, 0x00
        /*0064*/ 	.byte	0xa0, 0xc0, 0x00, 0x00, 0x01, 0x00, 0x00, 0x00, 0x00, 0xc1, 0x00, 0x00, 0x01, 0x00, 0x00, 0x00
        /*0074*/ 	.byte	0xa0, 0xda, 0x00, 0x00, 0x01, 0x00, 0x00, 0x00, 0xd0, 0xdb, 0x00, 0x00, 0x01, 0x00, 0x00, 0x00
        /*0084*/ 	.byte	0xa0, 0xdc, 0x00, 0x00, 0x01, 0x00, 0x00, 0x00, 0x40, 0xdd, 0x00, 0x00, 0x01, 0x00, 0x00, 0x00
        /*0094*/ 	.byte	0x80, 0xde, 0x00, 0x00


	//----- nvinfo : EIATTR_MERCURY_ISA_VERSION
	.align		4
.L_1515:
        /*0098*/ 	.byte	0x03, 0x5f
        /*009a*/ 	.short	0x0101


	//----- nvinfo : EIATTR_INT_WARP_WIDE_INSTR_OFFSETS
	.align		4
        /*009c*/ 	.byte	0x04, 0x31
        /*009e*/ 	.short	(.L_1517 - .L_1516)


	//   ....[0]....
.L_1516:
        /*00a0*/ 	.word	0x000001b0


	//   ....[1]....
        /*00a4*/ 	.word	0x000001e0


	//   ....[2]....
        /*00a8*/ 	.word	0x00000250


	//   ....[3]....
        /*00ac*/ 	.word	0x00000290


	//   ....[4]....
        /*00b0*/ 	.word	0x0000b700


	//   ....[5]....
        /*00b4*/ 	.word	0x0000b790


	//   ....[6]....
        /*00b8*/ 	.word	0x0000bc80


	//   ....[7]....
        /*00bc*/ 	.word	0x0000db20


	//   ....[8]....
        /*00c0*/ 	.word	0x0000dbb0


	//----- nvinfo : EIATTR_COOP_GROUP_MASK_REGIDS
	.align		4
.L_1517:
        /*00c4*/ 	.byte	0x04, 0x29
        /*00c6*/ 	.short	(.L_1519 - .L_1518)


	//   ....[0]....
.L_1518:
        /*00c8*/ 	.word	0xffffffff


	//   ....[1]....
        /*00cc*/ 	.word	0xffffffff


	//   ....[2]....
        /*00d0*/ 	.word	0xffffffff


	//   ....[3]....
        /*00d4*/ 	.word	0xffffffff


	//   ....[4]....
        /*00d8*/ 	.word	0xffffffff


	//   ....[5]....
        /*00dc*/ 	.word	0xffffffff


	//   ....[6]....
        /*00e0*/ 	.word	0xffffffff


	//   ....[7]....
        /*00e4*/ 	.word	0xffffffff


	//   ....[8]....
        /*00e8*/ 	.word	0xffffffff


	//   ....[9]....
        /*00ec*/ 	.word	0xffffffff


	//   ....[10]....
        /*00f0*/ 	.word	0xffffffff


	//   ....[11]....
        /*00f4*/ 	.word	0xffffffff


	//   ....[12]....
        /*00f8*/ 	.word	0xffffffff


	//   ....[13]....
        /*00fc*/ 	.word	0xffffffff


	//   ....[14]....
        /*0100*/ 	.word	0xffffffff


	//   ....[15]....
        /*0104*/ 	.word	0xffffffff


	//   ....[16]....
        /*0108*/ 	.word	0xffffffff


	//   ....[17]....
        /*010c*/ 	.word	0xffffffff


	//   ....[18]....
        /*0110*/ 	.word	0xffffffff


	//   ....[19]....
        /*0114*/ 	.word	0xffffffff


	//   ....[20]....
        /*0118*/ 	.word	0xffffffff


	//   ....[21]....
        /*011c*/ 	.word	0xffffffff


	//   ....[22]....
        /*0120*/ 	.word	0xffffffff


	//   ....[23]....
        /*0124*/ 	.word	0xffffffff


	//   ....[24]....
        /*0128*/ 	.word	0xffffffff


	//   ....[25]....
        /*012c*/ 	.word	0xffffffff


	//   ....[26]....
        /*0130*/ 	.word	0xffffffff


	//   ....[27]....
        /*0134*/ 	.word	0xffffffff


	//   ....[28]....
        /*0138*/ 	.word	0x0500000f


	//   ....[29]....
        /*013c*/ 	.word	0x0500000f


	//----- nvinfo : EIATTR_COOP_GROUP_INSTR_OFFSETS
	.align		4
.L_1519:
        /*0140*/ 	.byte	0x04, 0x28
        /*0142*/ 	.short	(.L_1521 - .L_1520)


	//   ....[0]....
.L_1520:
        /*0144*/ 	.word	0x00000060


	//   ....[1]....
        /*0148*/ 	.word	0x000001c0


	//   ....[2]....
        /*014c*/ 	.word	0x00000270


	//   ....[3]....
        /*0150*/ 	.word	0x00000410


	//   ....[4]....
        /*0154*/ 	.word	0x00000570


	//   ....[5]....
        /*0158*/ 	.word	0x00000690


	//   ....[6]....
        /*015c*/ 	.word	0x000007f0


	//   ....[7]....
        /*0160*/ 	.word	0x000016f0


	//   ....[8]....
        /*0164*/ 	.word	0x000030d0


	//   ....[9]....
        /*0168*/ 	.word	0x000030f0


	//   ....[10]....
        /*016c*/ 	.word	0x00003110


	//   ....[11]....
        /*0170*/ 	.word	0x00003150


	//   ....[12]....
        /*0174*/ 	.word	0x000052b0


	//   ....[13]....
        /*0178*/ 	.word	0x000052c0


	//   ....[14]....
        /*017c*/ 	.word	0x000052f0


	//   ....[15]....
        /*0180*/ 	.word	0x00005300


	//   ....[16]....
        /*0184*/ 	.word	0x00007620


	//   ....[17]....
        /*0188*/ 	.word	0x00007690


	//   ....[18]....
        /*018c*/ 	.word	0x000076b0


	//   ....[19]....
        /*0190*/ 	.word	0x000076d0


	//   ....[20]....
        /*0194*/ 	.word	0x00008ca0


	//   ....[21]....
        /*0198*/ 	.word	0x00008d20


	//   ....[22]....
        /*019c*/ 	.word	0x00008d70


	//   ....[23]....
        /*01a0*/ 	.word	0x00008da0


	//   ....[24]....
        /*01a4*/ 	.word	0x0000a470


	//   ....[25]....
        /*01a8*/ 	.word	0x0000b170


	//   ....[26]....
        /*01ac*/ 	.word	0x0000dc40


	//   ....[27]....
        /*01b0*/ 	.word	0x0000de20


	//   ....[28]....
        /*01b4*/ 	.word	0x0000e400


	//   ....[29]....
        /*01b8*/ 	.word	0x0000e7d0


	//----- nvinfo : EIATTR_REG_RECONFIG
	.align		4
.L_1521:
        /*01bc*/ 	.byte	0x01, 0x54
	.zero		2


	//----- nvinfo : EIATTR_SYSCALL_OFFSETS
	.align		4
        /*01c0*/ 	.byte	0x04, 0x46
        /*01c2*/ 	.short	(.L_1523 - .L_1522)


	//   ....[0]....
.L_1522:
        /*01c4*/ 	.word	0x000018f0


	//   ....[1]....
        /*01c8*/ 	.word	0x0000b910


	//   ....[2]....
        /*01cc*/ 	.word	0x0000ba40


	//   ....[3]....
        /*01d0*/ 	.word	0x0000bb40


	//----- nvinfo : EIATTR_MBARRIER_INSTR_OFFSETS
	.align		4
.L_1523:
        /*01d4*/ 	.byte	0x04, 0x39
        /*01d6*/ 	.short	(.L_1525 - .L_1524)


	//   ....[0]....
.L_1524:
        /*01d8*/ 	.word	0x000002b0
        /*01dc*/ 	.word	0x000000ff
        /*01e0*/ 	.word	0x00032400
        /*01e4*/ 	.short	0x0100
        /*01e6*/ 	.byte	0x06
	.zero		1


	//   ....[1]....
        /*01e8*/ 	.word	0x000002c0
        /*01ec*/ 	.word	0x000000ff
        /*01f0*/ 	.word	0x00032410
        /*01f4*/ 	.short	0x0100
        /*01f6*/ 	.byte	0x06
	.zero		1


	//   ....[2]....
        /*01f8*/ 	.word	0x000002d0
        /*01fc*/ 	.word	0x000000ff
        /*0200*/ 	.word	0x00032420
        /*0204*/ 	.short	0x0100
        /*0206*/ 	.byte	0x06
	.zero		1


	//   ....[3]....
        /*0208*/ 	.word	0x000003c0
        /*020c*/ 	.word	0x000000ff
        /*0210*/ 	.word	0x00032430
        /*0214*/ 	.short	0x0100
        /*0216*/ 	.byte	0x08
	.zero		1


	//   ....[4]....
        /*0218*/ 	.word	0x000003d0
        /*021c*/ 	.word	0x000000ff
        /*0220*/ 	.word	0x00032440
        /*0224*/ 	.short	0x0100
        /*0226*/ 	.byte	0x08
	.zero		1


	//   ....[5]....
        /*0228*/ 	.word	0x000003e0
        /*022c*/ 	.word	0x000000ff
        /*0230*/ 	.word	0x00032438
        /*0234*/ 	.short	0x0100
        /*0236*/ 	.byte	0x08
	.zero		1


	//   ....[6]....
        /*0238*/ 	.word	0x000003f0
        /*023c*/ 	.word	0x000000ff
        /*0240*/ 	.word	0x00032448
        /*0244*/ 	.short	0x0100
        /*0246*/ 	.byte	0x08
	.zero		1


	//   ....[7]....
        /*0248*/ 	.word	0x00000520
        /*024c*/ 	.word	0x000000ff
        /*0250*/ 	.word	0x00032450
        /*0254*/ 	.short	0x0100
        /*0256*/ 	.byte	0x08
	.zero		1


	//   ....[8]....
        /*0258*/ 	.word	0x00000530
        /*025c*/ 	.word	0x000000ff
        /*0260*/ 	.word	0x00032460
        /*0264*/ 	.short	0x0100
        /*0266*/ 	.byte	0x08
	.zero		1


	//   ....[9]....
        /*0268*/ 	.word	0x00000540
        /*026c*/ 	.word	0x000000ff
        /*0270*/ 	.word	0x00032458
        /*0274*/ 	.short	0x0100
        /*0276*/ 	.byte	0x08
	.zero		1


	//   ....[10]....
        /*0278*/ 	.word	0x00000550
        /*027c*/ 	.word	0x000000ff
        /*0280*/ 	.word	0x00032468
        /*0284*/ 	.short	0x0100
        /*0286*/ 	.byte	0x08
	.zero		1


	//   ....[11]....
        /*0288*/ 	.word	0x00000640
        /*028c*/ 	.word	0x000000ff
        /*0290*/ 	.word	0x00032470
        /*0294*/ 	.short	0x0100
        /*0296*/ 	.byte	0x06
	.zero		1


	//   ....[12]....
        /*0298*/ 	.word	0x00000650
        /*029c*/ 	.word	0x000000ff
        /*02a0*/ 	.word	0x00032480
        /*02a4*/ 	.short	0x0100
        /*02a6*/ 	.byte	0x06
	.zero		1


	//   ....[13]....
        /*02a8*/ 	.word	0x00000660
        /*02ac*/ 	.word	0x000000ff
        /*02b0*/ 	.word	0x00032478
        /*02b4*/ 	.short	0x0100
        /*02b6*/ 	.byte	0x06
	.zero		1


	//   ....[14]....
        /*02b8*/ 	.word	0x00000670
        /*02bc*/ 	.word	0x000000ff
        /*02c0*/ 	.word	0x00032488
        /*02c4*/ 	.short	0x0100
        /*02c6*/ 	.byte	0x06
	.zero		1


	//   ....[15]....
        /*02c8*/ 	.word	0x000007a0
        /*02cc*/ 	.word	0x000000ff
        /*02d0*/ 	.word	0x00032490
        /*02d4*/ 	.short	0x0100
        /*02d6*/ 	.byte	0x08
	.zero		1


	//   ....[16]....
        /*02d8*/ 	.word	0x000007b0
        /*02dc*/ 	.word	0x000000ff
        /*02e0*/ 	.word	0x000324a0
        /*02e4*/ 	.short	0x0100
        /*02e6*/ 	.byte	0x08
	.zero		1


	//   ....[17]....
        /*02e8*/ 	.word	0x000007c0
        /*02ec*/ 	.word	0x000000ff
        /*02f0*/ 	.word	0x00032498
        /*02f4*/ 	.short	0x0100
        /*02f6*/ 	.byte	0x08
	.zero		1


	//   ....[18]....
        /*02f8*/ 	.word	0x000007d0
        /*02fc*/ 	.word	0x000000ff
        /*0300*/ 	.word	0x000324a8
        /*0304*/ 	.short	0x0100
        /*0306*/ 	.byte	0x08
	.zero		1


	//   ....[19]....
        /*0308*/ 	.word	0x00000900
        /*030c*/ 	.word	0x000000ff
        /*0310*/ 	.word	0x000324b0
        /*0314*/ 	.short	0x0100
        /*0316*/ 	.byte	0x08
	.zero		1


	//   ....[20]....
        /*0318*/ 	.word	0x00000910
        /*031c*/ 	.word	0x000000ff
        /*0320*/ 	.word	0x000324c0
        /*0324*/ 	.short	0x0100
        /*0326*/ 	.byte	0x08
	.zero		1


	//   ....[21]....
        /*0328*/ 	.word	0x00000920
        /*032c*/ 	.word	0x000000ff
        /*0330*/ 	.word	0x000324b8
        /*0334*/ 	.short	0x0100
        /*0336*/ 	.byte	0x08
	.zero		1


	//   ....[22]....
        /*0338*/ 	.word	0x00000930
        /*033c*/ 	.word	0x000000ff
        /*0340*/ 	.word	0x000324c8
        /*0344*/ 	.short	0x0100
        /*0346*/ 	.byte	0x08
	.zero		1


	//   ....[23]....
        /*0348*/ 	.word	0x00001950
        /*034c*/ 	.word	0x000000ff
        /*0350*/ 	.word	0x00032400
        /*0354*/ 	.short	0x010a
        /*0356*/ 	.byte	0x27
	.zero		1


	//   ....[24]....
        /*0358*/ 	.word	0x00001a10
        /*035c*/ 	.word	0x000000ff
        /*0360*/ 	.word	0x00032430
        /*0364*/ 	.short	0x010a
        /*0366*/ 	.byte	0x07
	.zero		1


	//   ....[25]....
        /*0368*/ 	.word	0x00001a50
        /*036c*/ 	.word	0x000000ff
        /*0370*/ 	.word	0x00032430
        /*0374*/ 	.short	0x010a
        /*0376*/ 	.byte	0x07
	.zero		1


	//   ....[26]....
        /*0378*/ 	.word	0x00001d40
        /*037c*/ 	.word	0x000000ff
        /*0380*/ 	.word	0x00032410
        /*0384*/ 	.short	0x010a
        /*0386*/ 	.byte	0x27
	.zero		1


	//   ....[27]....
        /*0388*/ 	.word	0x00001d80
        /*038c*/ 	.word	0x000000ff
        /*0390*/ 	.word	0x00032450
        /*0394*/ 	.short	0x010a
        /*0396*/ 	.byte	0x07
	.zero		1


	//   ....[28]....
        /*0398*/ 	.word	0x00001dc0
        /*039c*/ 	.word	0x000000ff
        /*03a0*/ 	.word	0x00032450
        /*03a4*/ 	.short	0x010a
        /*03a6*/ 	.byte	0x07
	.zero		1


	//   ....[29]....
        /*03a8*/ 	.word	0x00003370
        /*03ac*/ 	.word	0x00000018
        /*03b0*/ 	.word	0x00000000
        /*03b4*/ 	.short	0x0101
        /*03b6*/ 	.byte	0x3f
	.zero		1


	//   ....[30]....
        /*03b8*/ 	.word	0x00003ed0
        /*03bc*/ 	.word	0x000000bf
        /*03c0*/ 	.word	0x00000000
        /*03c4*/ 	.short	0x0101
        /*03c6*/ 	.byte	0x3f
	.zero		1


	//   ....[31]....
        /*03c8*/ 	.word	0x00003fe0
        /*03cc*/ 	.word	0x000000ff
        /*03d0*/ 	.word	0x00032430
        /*03d4*/ 	.short	0x010a
        /*03d6*/ 	.byte	0x04
	.zero		1


	//   ....[32]....
        /*03d8*/ 	.word	0x00004020
        /*03dc*/ 	.word	0x000000ff
        /*03e0*/ 	.word	0x00032430
        /*03e4*/ 	.short	0x010a
        /*03e6*/ 	.byte	0x04
	.zero		1


	//   ....[33]....
        /*03e8*/ 	.word	0x00004230
        /*03ec*/ 	.word	0x000000ff
        /*03f0*/ 	.word	0x00032450
        /*03f4*/ 	.short	0x010a
        /*03f6*/ 	.byte	0x04
	.zero		1


	//   ....[34]....
        /*03f8*/ 	.word	0x00004270
        /*03fc*/ 	.word	0x000000ff
        /*0400*/ 	.word	0x00032450
        /*0404*/ 	.short	0x010a
        /*0406*/ 	.byte	0x04
	.zero		1


	//   ....[35]....
        /*0408*/ 	.word	0x000054d0
        /*040c*/ 	.word	0x00000098
        /*0410*/ 	.word	0x00000000
        /*0414*/ 	.short	0x0101
        /*0416*/ 	.byte	0x3f
	.zero		1


	//   ....[36]....
        /*0418*/ 	.word	0x00006950
        /*041c*/ 	.word	0x000000d3
        /*0420*/ 	.word	0x00000000
        /*0424*/ 	.short	0x0101
        /*0426*/ 	.byte	0x3f
	.zero		1


	//   ....[37]....
        /*0428*/ 	.word	0x00006a50
        /*042c*/ 	.word	0x000000ff
        /*0430*/ 	.word	0x00032430
        /*0434*/ 	.short	0x010a
        /*0436*/ 	.byte	0x04
	.zero		1


	//   ....[38]....
        /*0438*/ 	.word	0x00006a90
        /*043c*/ 	.word	0x000000ff
        /*0440*/ 	.word	0x00032430
        /*0444*/ 	.short	0x010a
        /*0446*/ 	.byte	0x04
	.zero		1


	//   ....[39]....
        /*0448*/ 	.word	0x00006ca0
        /*044c*/ 	.word	0x000000ff
        /*0450*/ 	.word	0x00032450
        /*0454*/ 	.short	0x010a
        /*0456*/ 	.byte	0x04
	.zero		1


	//   ....[40]....
        /*0458*/ 	.word	0x00006ce0
        /*045c*/ 	.word	0x000000ff
        /*0460*/ 	.word	0x00032450
        /*0464*/ 	.short	0x010a
        /*0466*/ 	.byte	0x04
	.zero		1


	//   ....[41]....
        /*0468*/ 	.word	0x00007980
        /*046c*/ 	.word	0x00000098
        /*0470*/ 	.word	0x00000000
        /*0474*/ 	.short	0x0101
        /*0476*/ 	.byte	0x3f
	.zero		1


	//   ....[42]....
        /*0478*/ 	.word	0x00008c80
        /*047c*/ 	.word	0x000000d7
        /*0480*/ 	.word	0x00000000
        /*0484*/ 	.short	0x0101
        /*0486*/ 	.byte	0x3f
	.zero		1


	//   ....[43]....
        /*0488*/ 	.word	0x0000a6c0
        /*048c*/ 	.word	0x000000ff
        /*0490*/ 	.word	0x00000000
        /*0494*/ 	.short	0x0101
        /*0496*/ 	.byte	0x05
	.zero		1


	//   ....[44]....
        /*0498*/ 	.word	0x0000bed0
        /*049c*/ 	.word	0x0000000a
        /*04a0*/ 	.word	0x00032440
        /*04a4*/ 	.short	0x010a
        /*04a6*/ 	.byte	0x3f
	.zero		1


	//   ....[45]....
        /*04a8*/ 	.word	0x0000c430
        /*04ac*/ 	.word	0x00000012
        /*04b0*/ 	.word	0x00032420
        /*04b4*/ 	.short	0x010a
        /*04b6*/ 	.byte	0x3f
	.zero		1


	//   ....[46]....
        /*04b8*/ 	.word	0x0000c4b0
        /*04bc*/ 	.word	0x0000000a
        /*04c0*/ 	.word	0x00032460
        /*04c4*/ 	.short	0x010a
        /*04c6*/ 	.byte	0x3f
	.zero		1


	//   ....[47]....
        /*04c8*/ 	.word	0x0000c9d0
        /*04cc*/ 	.word	0x00000002
        /*04d0*/ 	.word	0x00032440
        /*04d4*/ 	.short	0x010a
        /*04d6*/ 	.byte	0x3f
	.zero		1


	//   ....[48]....
        /*04d8*/ 	.word	0x0000cb60
        /*04dc*/ 	.word	0x00000002
        /*04e0*/ 	.word	0x00032460
        /*04e4*/ 	.short	0x010a
        /*04e6*/ 	.byte	0x3f
	.zero		1


	//   ....[49]....
        /*04e8*/ 	.word	0x0000d030
        /*04ec*/ 	.word	0x00000003
        /*04f0*/ 	.word	0x00032440
        /*04f4*/ 	.short	0x010a
        /*04f6*/ 	.byte	0x3f
	.zero		1


	//   ....[50]....
        /*04f8*/ 	.word	0x0000d1c0
        /*04fc*/ 	.word	0x00000003
        /*0500*/ 	.word	0x00032460
        /*0504*/ 	.short	0x010a
        /*0506*/ 	.byte	0x3f
	.zero		1


	//   ....[51]....
        /*0508*/ 	.word	0x0000d640
        /*050c*/ 	.word	0x00000002
        /*0510*/ 	.word	0x00032440
        /*0514*/ 	.short	0x010a
        /*0516*/ 	.byte	0x3f
	.zero		1


	//   ....[52]....
        /*0518*/ 	.word	0x0000d7d0
        /*051c*/ 	.word	0x00000002
        /*0520*/ 	.word	0x00032460
        /*0524*/ 	.short	0x010a
        /*0526*/ 	.byte	0x3f
	.zero		1


	//   ....[53]....
        /*0528*/ 	.word	0x0000ddd0
        /*052c*/ 	.word	0x00000007
        /*0530*/ 	.word	0x00032420
        /*0534*/ 	.short	0x010a
        /*0536*/ 	.byte	0x3f
	.zero		1


	//   ....[54]....
        /*0538*/ 	.word	0x0000df20
        /*053c*/ 	.word	0x00000005
        /*0540*/ 	.word	0x00000000
        /*0544*/ 	.short	0x010a
        /*0546*/ 	.byte	0x3f
	.zero		1


	//   ....[55]....
        /*0548*/ 	.word	0x0000df90
        /*054c*/ 	.word	0x00000003
        /*0550*/ 	.word	0x00000000
        /*0554*/ 	.short	0x010a
        /*0556*/ 	.byte	0x3f
	.zero		1


	//   ....[56]....
        /*0558*/ 	.word	0x0000dff0
        /*055c*/ 	.word	0x00000005
        /*0560*/ 	.word	0x00000000
        /*0564*/ 	.short	0x010a
        /*0566*/ 	.byte	0x3f
	.zero		1


	//   ....[57]....
        /*0568*/ 	.word	0x0000e020
        /*056c*/ 	.word	0x00000003
        /*0570*/ 	.word	0x00000000
        /*0574*/ 	.short	0x010a
        /*0576*/ 	.byte	0x3f
	.zero		1


	//   ....[58]....
        /*0578*/ 	.word	0x0000e090
        /*057c*/ 	.word	0x00000003
        /*0580*/ 	.word	0x00032400
        /*0584*/ 	.short	0x010a
        /*0586*/ 	.byte	0x3f
	.zero		1


	//   ....[59]....
        /*0588*/ 	.word	0x0000e0f0
        /*058c*/ 	.word	0x00000003
        /*0590*/ 	.word	0x00032430
        /*0594*/ 	.short	0x010a
        /*0596*/ 	.byte	0x3f
	.zero		1


	//   ....[60]....
        /*0598*/ 	.word	0x0000e150
        /*059c*/ 	.word	0x00000003
        /*05a0*/ 	.word	0x00032410
        /*05a4*/ 	.short	0x010a
        /*05a6*/ 	.byte	0x3f
	.zero		1


	//   ....[61]....
        /*05a8*/ 	.word	0x0000e1b0
        /*05ac*/ 	.word	0x00000003
        /*05b0*/ 	.word	0x00032450
        /*05b4*/ 	.short	0x010a
        /*05b6*/ 	.byte	0x3f
	.zero		1


	//   ....[62]....
        /*05b8*/ 	.word	0x0000e210
        /*05bc*/ 	.word	0x00000098
        /*05c0*/ 	.word	0x00032430
        /*05c4*/ 	.short	0x010a
        /*05c6*/ 	.byte	0x3f
	.zero		1


	//   ....[63]....
        /*05c8*/ 	.word	0x0000e270
        /*05cc*/ 	.word	0x000000cc
        /*05d0*/ 	.word	0x00032450
        /*05d4*/ 	.short	0x010a
        /*05d6*/ 	.byte	0x3f
	.zero		1


	//   ....[64]....
        /*05d8*/ 	.word	0x0000e2d0
        /*05dc*/ 	.word	0x00000098
        /*05e0*/ 	.word	0x00032430
        /*05e4*/ 	.short	0x010a
        /*05e6*/ 	.byte	0x3f
	.zero		1


	//   ....[65]....
        /*05e8*/ 	.word	0x0000e330
        /*05ec*/ 	.word	0x000000cc
        /*05f0*/ 	.word	0x00032450
        /*05f4*/ 	.short	0x010a
        /*05f6*/ 	.byte	0x3f
	.zero		1


	//   ....[66]....
        /*05f8*/ 	.word	0x0000e4b0
        /*05fc*/ 	.word	0x0000000a
        /*0600*/ 	.word	0x00032440
        /*0604*/ 	.short	0x010a
        /*0606*/ 	.byte	0x3f
	.zero		1


	//   ....[67]....
        /*0608*/ 	.word	0x0000e500
        /*060c*/ 	.word	0x00000012
        /*0610*/ 	.word	0x00032420
        /*0614*/ 	.short	0x010a
        /*0616*/ 	.byte	0x3f
	.zero		1


	//   ....[68]....
        /*0618*/ 	.word	0x0000e550
        /*061c*/ 	.word	0x0000000a
        /*0620*/ 	.word	0x00032460
        /*0624*/ 	.short	0x010a
        /*0626*/ 	.byte	0x3f
	.zero		1


	//   ....[69]....
        /*0628*/ 	.word	0x0000e5a0
        /*062c*/ 	.word	0x00000002
        /*0630*/ 	.word	0x00032440
        /*0634*/ 	.short	0x010a
        /*0636*/ 	.byte	0x3f
	.zero		1


	//   ....[70]....
        /*0638*/ 	.word	0x0000e5f0
        /*063c*/ 	.word	0x00000002
        /*0640*/ 	.word	0x00032460
        /*0644*/ 	.short	0x010a
        /*0646*/ 	.byte	0x3f
	.zero		1


	//   ....[71]....
        /*0648*/ 	.word	0x0000e640
        /*064c*/ 	.word	0x00000003
        /*0650*/ 	.word	0x00032440
        /*0654*/ 	.short	0x010a
        /*0656*/ 	.byte	0x3f
	.zero		1


	//   ....[72]....
        /*0658*/ 	.word	0x0000e690
        /*065c*/ 	.word	0x00000003
        /*0660*/ 	.word	0x00032460
        /*0664*/ 	.short	0x010a
        /*0666*/ 	.byte	0x3f
	.zero		1


	//   ....[73]....
        /*0668*/ 	.word	0x0000e6e0
        /*066c*/ 	.word	0x00000002
        /*0670*/ 	.word	0x00032440
        /*0674*/ 	.short	0x010a
        /*0676*/ 	.byte	0x3f
	.zero		1


	//   ....[74]....
        /*0678*/ 	.word	0x0000e730
        /*067c*/ 	.word	0x00000002
        /*0680*/ 	.word	0x00032460
        /*0684*/ 	.short	0x010a
        /*0686*/ 	.byte	0x3f
	.zero		1


	//   ....[75]....
        /*0688*/ 	.word	0x0000e810
        /*068c*/ 	.word	0x00000007
        /*0690*/ 	.word	0x00032420
        /*0694*/ 	.short	0x010a
        /*0696*/ 	.byte	0x3f
	.zero		1


	//   ....[76]....
        /*0698*/ 	.word	0x0000e860
        /*069c*/ 	.word	0x00000005
        /*06a0*/ 	.word	0x00000000
        /*06a4*/ 	.short	0x010a
        /*06a6*/ 	.byte	0x3f
	.zero		1


	//   ....[77]....
        /*06a8*/ 	.word	0x0000e8b0
        /*06ac*/ 	.word	0x00000003
        /*06b0*/ 	.word	0x00000000
        /*06b4*/ 	.short	0x010a
        /*06b6*/ 	.byte	0x3f
	.zero		1


	//   ....[78]....
        /*06b8*/ 	.word	0x0000e900
        /*06bc*/ 	.word	0x00000005
        /*06c0*/ 	.word	0x00000000
        /*06c4*/ 	.short	0x010a
        /*06c6*/ 	.byte	0x3f
	.zero		1


	//----- nvinfo : EIATTR_NUM_MBARRIERS
	.align		4
.L_1525:
        /*06c8*/ 	.byte	0x03, 0x38
        /*06ca*/ 	.short	0x0017


	//----- nvinfo : EIATTR_EXIT_INSTR_OFFSETS
	.align		4
        /*06cc*/ 	.byte	0x04, 0x1c
        /*06ce*/ 	.short	(.L_1527 - .L_1526)


	//   ....[0]....
.L_1526:
        /*06d0*/ 	.word	0x00000aa0


	//   ....[1]....
        /*06d4*/ 	.word	0x0000b130


	//   ....[2]....
        /*06d8*/ 	.word	0x0000b190


	//   ....[3]....
        /*06dc*/ 	.word	0x0000de40


	//   ....[4]....
        /*06e0*/ 	.word	0x0000e070


	//----- nvinfo : EIATTR_MAX_THREADS
	.align		4
.L_1527:
        /*06e4*/ 	.byte	0x04, 0x05
        /*06e6*/ 	.short	(.L_1529 - .L_1528)
.L_1528:
        /*06e8*/ 	.word	0x00000180
        /*06ec*/ 	.word	0x00000001
        /*06f0*/ 	.word	0x00000001


	//----- nvinfo : EIATTR_CRS_STACK_SIZE
	.align		4
.L_1529:
        /*06f4*/ 	.byte	0x04, 0x1e
        /*06f6*/ 	.short	(.L_1531 - .L_1530)
.L_1530:
        /*06f8*/ 	.word	0x00000000


	//----- nvinfo : EIATTR_CBANK_PARAM_SIZE
	.align		4
.L_1531:
        /*06fc*/ 	.byte	0x03, 0x19
        /*06fe*/ 	.short	0x0cf0


	//----- nvinfo : EIATTR_PARAM_CBANK
	.align		4
        /*0700*/ 	.byte	0x04, 0x0a
        /*0702*/ 	.short	(.L_1533 - .L_1532)
	.align		4
.L_1532:
        /*0704*/ 	.word	index@(.nv.constant0._ZN7cutlass13device_kernelIN5flash11enable_sm90INS1_16FlashAttnFwdSm90INS1_25CollectiveMainloopFwdSm90ILi2EN4cute5tupleIJNS5_1CILi1EEES8_S8_EEENS6_IJNS7_ILi128EEENS7_ILi96EEENS7_ILi64EEEEEELi256ENS_10bfloat16_tEfNS_4arch4Sm90ELb1ELb0ELb0ELb0ELb0ELb0ELb1ELb1ELb0ELb0ELb0ELb0EEENS1_21CollectiveEpilogueFwdINS6_IJSA_NS7_ILi256EEESB_EEES9_SE_SG_Li256ELb0ELb0ELb0ELb0EEENS1_30DynamicPersistentTileSchedulerILi256ELi32ELb0ELb0ELb1EEEEEEEEEvNT_6ParamsE)
        /*0708*/ 	.short	0x0210
        /*070a*/ 	.short	0x0cf0


	//----- nvinfo : EIATTR_SW_WAR
	.align		4
.L_1533:
        /*070c*/ 	.byte	0x04, 0x36
        /*070e*/ 	.short	(.L_1535 - .L_1534)
.L_1534:
        /*0710*/ 	.word	0x00000008
.L_1535:


//--------------------- .nv.info._ZN7cutlass13device_kernelIN5flash11enable_sm90INS1_16FlashAttnFwdSm90INS1_25CollectiveMainloopFwdSm90ILi2EN4cute5tupleIJNS5_1CILi1EEES8_S8_EEENS6_IJNS7_ILi128EEENS7_ILi96EEENS7_ILi64EEEEEELi256ENS_10bfloat16_tEfNS_4arch4Sm90ELb1ELb0ELb0ELb1ELb0ELb0ELb0ELb1ELb0ELb0ELb0ELb0EEENS1_21CollectiveEpilogueFwdINS6_IJSA_NS7_ILi256EEESB_EEES9_SE_SG_Li256ELb1ELb0ELb0ELb0EEENS1_36VarlenDynamicPersistentTileSchedulerILi128ELi96ELi256ELi32ELb0ELb0ELb1ELb1ELb1ELb1EEEEEEEEEvNT_6ParamsE --------------------------
	.section	.nv.info._ZN7cutlass13device_kernelIN5flash11enable_sm90INS1_16FlashAttnFwdSm90INS1_25CollectiveMainloopFwdSm90ILi2EN4cute5tupleIJNS5_1CILi1EEES8_S8_EEENS6_IJNS7_ILi128EEENS7_ILi96EEENS7_ILi64EEEEEELi256ENS_10bfloat16_tEfNS_4arch4Sm90ELb1ELb0ELb0ELb1ELb0ELb0ELb0ELb1ELb0ELb0ELb0ELb0EEENS1_21CollectiveEpilogueFwdINS6_IJSA_NS7_ILi256EEESB_EEES9_SE_SG_Li256ELb1ELb0ELb0ELb0EEENS1_36VarlenDynamicPersistentTileSchedulerILi128ELi96ELi256ELi32ELb0ELb0ELb1ELb1ELb1ELb1EEEEEEEEEvNT_6ParamsE,"",@"SHT_CUDA_INFO"
	.sectionflags	@""
	.align	4


	//----- nvinfo : EIATTR_CUDA_API_VERSION
	.align		4
        /*0000*/ 	.byte	0x04, 0x37
        /*0002*/ 	.short	(.L_1537 - .L_1536)
.L_1536:
        /*0004*/ 	.word	0x00000082


	//----- nvinfo : EIATTR_KPARAM_INFO
	.align		4
.L_1537:
        /*0008*/ 	.byte	0x04, 0x17
        /*000a*/ 	.short	(.L_1539 - .L_1538)
.L_1538:
        /*000c*/ 	.word	0x00000000
        /*0010*/ 	.short	0x0000
        /*0012*/ 	.short	0x0070
        /*0014*/ 	.byte	0x00, 0xf0, 0x01, 0x28


	//----- nvinfo : EIATTR_SPARSE_MMA_MASK
	.align		4
.L_1539:
        /*0018*/ 	.byte	0x03, 0x50
        /*001a*/ 	.short	0x0000


	//----- nvinfo : EIATTR_MAXREG_COUNT
	.align		4
        /*001c*/ 	.byte	0x03, 0x1b
        /*001e*/ 	.short	0x00a8


	//----- nvinfo : EIATTR_NUM_BARRIERS
	.align		4
        /*0020*/ 	.byte	0x02, 0x4c
        /*0022*/ 	.byte	0x10
	.zero		1


	//----- nvinfo : EIATTR_EXTERNS
	.align		4
        /*0024*/ 	.byte	0x04, 0x0f
        /*0026*/ 	.short	(.L_1541 - .L_1540)


	//   ....[0]....
	.align		4
.L_1540:
        /*0028*/ 	.word	index@(__assertfail)


	//----- nvinfo : EIATTR_ANNOTATIONS
	.align		4
.L_1541:
        /*002c*/ 	.byte	0x04, 0x55
        /*002e*/ 	.short	(.L_1543 - .L_1542)


	//   ....[0]....
.L_1542:
        /* <DEDUP_REMOVED lines=28> */


	//----- nvinfo : EIATTR_MERCURY_ISA_VERSION
	.align		4
.L_1543:
        /*01e0*/ 	.byte	0x03, 0x5f
        /*01e2*/ 	.short	0x0101


	//----- nvinfo : EIATTR_UNUSED_LOAD_BYTE_OFFSET
	.align		4
        /*01e4*/ 	.byte	0x04, 0x44
        /*01e6*/ 	.short	(.L_1545 - .L_1544)


	//   ....[0]....
.L_1544:
        /*01e8*/ 	.word	0x00000a50
        /*01ec*/ 	.word	0x0000fff0


	//   ....[1]....
        /*01f0*/ 	.word	0x000081e0
        /*01f4*/ 	.word	0x0000fff0


	//----- nvinfo : EIATTR_INT_WARP_WIDE_INSTR_OFFSETS
	.align		4
.L_1545:
        /*01f8*/ 	.byte	0x04, 0x31
        /*01fa*/ 	.short	(.L_1547 - .L_1546)


	//   ....[0]....
.L_1546:
        /*01fc*/ 	.word	0x00000160


	//   ....[1]....
        /*0200*/ 	.word	0x000001a0


	//   ....[2]....
        /*0204*/ 	.word	0x00000210


	//   ....[3]....
        /*0208*/ 	.word	0x0000bf00


	//   ....[4]....
        /*020c*/ 	.word	0x0000bf90


	//   ....[5]....
        /*0210*/ 	.word	0x0000c420


	//   ....[6]....
        /*0214*/ 	.word	0x0000c450


	//   ....[7]....
        /*0218*/ 	.word	0x0000e7f0


	//   ....[8]....
        /*021c*/ 	.word	0x0000e880


	//----- nvinfo : EIATTR_COOP_GROUP_MASK_REGIDS
	.align		4
.L_1547:
        /*0220*/ 	.byte	0x04, 0x29
        /*0222*/ 	.short	(.L_1549 - .L_1548)


	//   ....[0]....
.L_1548:
        /*0224*/ 	.word	0xffffffff


	//   ....[1]....
        /*0228*/ 	.word	0xffffffff


	//   ....[2]....
        /*022c*/ 	.word	0xffffffff


	//   ....[3]....
        /*0230*/ 	.word	0xffffffff


	//   ....[4]....
        /*0234*/ 	.word	0xffffffff


	//   ....[5]....
        /*0238*/ 	.word	0xffffffff


	//   ....[6]....
        /*023c*/ 	.word	0xffffffff


	//   ....[7]....
        /*0240*/ 	.word	0xffffffff


	//   ....[8]....
        /*0244*/ 	.word	0xffffffff


	//   ....[9]....
        /*0248*/ 	.word	0xffffffff


	//   ....[10]....
        /*024c*/ 	.word	0xffffffff


	//   ....[11]....
        /*0250*/ 	.word	0xffffffff


	//   ....[12]....
        /*0254*/ 	.word	0xffffffff


	//   ....[13]....
        /*0258*/ 	.word	0xffffffff


	//   ....[14]....
        /*025c*/ 	.word	0xffffffff


	//   ....[15]....
        /*0260*/ 	.word	0xffffffff


	//   ....[16]....
        /*0264*/ 	.word	0xffffffff


	//   ....[17]....
        /*0268*/ 	.word	0xffffffff


	//   ....[18]....
        /*026c*/ 	.word	0xffffffff


	//   ....[19]....
        /*0270*/ 	.word	0xffffffff


	//   ....[20]....
        /*0274*/ 	.word	0xffffffff


	//   ....[21]....
        /*0278*/ 	.word	0xffffffff


	//   ....[22]....
        /*027c*/ 	.word	0xffffffff


	//   ....[23]....
        /*0280*/ 	.word	0xffffffff


	//   ....[24]....
        /*0284*/ 	.word	0xffffffff


	//   ....[25]....
        /*0288*/ 	.word	0xffffffff


	//   ....[26]....
        /*028c*/ 	.word	0xffffffff


	//   ....[27]....
        /*0290*/ 	.word	0xffffffff


	//   ....[28]....
        /*0294*/ 	.word	0xffffffff


	//   ....[29]....
        /*0298*/ 	.word	0xffffffff


	//   ....[30]....
        /*029c*/ 	.word	0xffffffff


	//   ....[31]....
        /*02a0*/ 	.word	0xffffffff


	//   ....[32]....
        /*02a4*/ 	.word	0xffffffff


	//   ....[33]....
        /*02a8*/ 	.word	0xffffffff


	//   ....[34]....
        /*02ac*/ 	.word	0xffffffff


	//   ....[35]....
        /*02b0*/ 	.word	0xffffffff


	//   ....[36]....
        /*02b4*/ 	.word	0xffffffff


	//   ....[37]....
        /*02b8*/ 	.word	0xffffffff


	//   ....[38]....
        /*02bc*/ 	.word	0xffffffff


	//   ....[39]....
        /*02c0*/ 	.word	0xffffffff


	//   ....[40]....
        /*02c4*/ 	.word	0xffffffff


	//   ....[41]....
        /*02c8*/ 	.word	0xffffffff


	//   ....[42]....
        /*02cc*/ 	.word	0xffffffff


	//   ....[43]....
        /*02d0*/ 	.word	0xffffffff


	//   ....[44]....
        /*02d4*/ 	.word	0xffffffff


	//   ....[45]....
        /*02d8*/ 	.word	0xffffffff


	//   ....[46]....
        /*02dc*/ 	.word	0xffffffff


	//   ....[47]....
        /*02e0*/ 	.word	0xffffffff


	//   ....[48]....
        /*02e4*/ 	.word	0xffffffff


	//   ....[49]....
        /*02e8*/ 	.word	0xffffffff


	//   ....[50]....
        /*02ec*/ 	.word	0xffffffff


	//   ....[51]....
        /*02f0*/ 	.word	0xffffffff


	//   ....[52]....
        /*02f4*/ 	.word	0xffffffff


	//   ....[53]....
        /*02f8*/ 	.word	0xffffffff


	//   ....[54]....
        /*02fc*/ 	.word	0xffffffff


	//   ....[55]....
        /*0300*/ 	.word	0xffffffff


	//   ....[56]....
        /*0304*/ 	.word	0xffffffff


	//   ....[57]....
        /*0308*/ 	.word	0xffffffff


	//   ....[58]....
        /*030c*/ 	.word	0x0500000f


	//   ....[59]....
        /*0310*/ 	.word	0x0500000f


	//   ....[60]....
        /*0314*/ 	.word	0x0500000f


	//   ....[61]....
        /*0318*/ 	.word	0x0500000f


	//   ....[62]....
        /*031c*/ 	.word	0x0500000f


	//   ....[63]....
        /*0320*/ 	.word	0x0500000f


	//   ....[64]....
        /*0324*/ 	.word	0x0500000f


	//   ....[65]....
        /*0328*/ 	.word	0x0500000f


	//   ....[66]....
        /*032c*/ 	.word	0x0500000f


	//   ....[67]....
        /*0330*/ 	.word	0x0500000f


	//   ....[68]....
        /*0334*/ 	.word	0x0500000f


	//   ....[69]....
        /*0338*/ 	.word	0x0500000f


	//   ....[70]....
        /*033c*/ 	.word	0x0500000f


	//   ....[71]....
        /*0340*/ 	.word	0x0500000f


	//   ....[72]....
        /*0344*/ 	.word	0x0500000f


	//   ....[73]....
        /*0348*/ 	.word	0x0500000f


	//   ....[74]....
        /*034c*/ 	.word	0x0500000f


	//   ....[75]....
        /*0350*/ 	.word	0x0500000f


	//   ....[76]....
        /*0354*/ 	.word	0x0500000f


	//----- nvinfo : EIATTR_COOP_GROUP_INSTR_OFFSETS
	.align		4
.L_1549:
        /*0358*/ 	.byte	0x04, 0x28
        /*035a*/ 	.short	(.L_1551 - .L_1550)


	//   ....[0]....
.L_1550:
        /*035c*/ 	.word	0x00000070


	//   ....[1]....
        /*0360*/ 	.word	0x00000170


	//   ....[2]....
        /*0364*/ 	.word	0x000001c0


	//   ....[3]....
        /*0368*/ 	.word	0x000003f0


	//   ....[4]....
        /*036c*/ 	.word	0x00000550


	//   ....[5]....
        /*0370*/ 	.word	0x00000670


	//   ....[6]....
        /*0374*/ 	.word	0x000007d0


	//   ....[7]....
        /*0378*/ 	.word	0x00001760


	//   ....[8]....
        /*037c*/ 	.word	0x000022a0


	//   ....[9]....
        /*0380*/ 	.word	0x00002380


	//   ....[10]....
        /*0384*/ 	.word	0x00002990


	//   ....[11]....
        /*0388*/ 	.word	0x00002a10


	//   ....[12]....
        /*038c*/ 	.word	0x00003e50


	//   ....[13]....
        /*0390*/ 	.word	0x00003f50


	//   ....[14]....
        /*0394*/ 	.word	0x00004500


	//   ....[15]....
        /*0398*/ 	.word	0x000045a0


	//   ....[16]....
        /*039c*/ 	.word	0x00005eb0


	//   ....[17]....
        /*03a0*/ 	.word	0x00005ee0


	//   ....[18]....
        /*03a4*/ 	.word	0x000062a0


	//   ....[19]....
        /*03a8*/ 	.word	0x00006470


	//   ....[20]....
        /*03ac*/ 	.word	0x00007760


	//   ....[21]....
        /*03b0*/ 	.word	0x000077a0


	//   ....[22]....
        /*03b4*/ 	.word	0x00007860


	//   ....[23]....
        /*03b8*/ 	.word	0x00007870


	//   ....[24]....
        /*03bc*/ 	.word	0x0000ad30


	//   ....[25]....
        /*03c0*/ 	.word	0x0000aeb0


	//   ....[26]....
        /*03c4*/ 	.word	0x0000aee0


	//   ....[27]....
        /*03c8*/ 	.word	0x0000af20


	//   ....[28]....
        /*03cc*/ 	.word	0x0000af90


	//   ....[29]....
        /*03d0*/ 	.word	0x0000aff0


	//   ....[30]....
        /*03d4*/ 	.word	0x0000b030


	//   ....[31]....
        /*03d8*/ 	.word	0x0000b1d0


	//   ....[32]....
        /*03dc*/ 	.word	0x0000b230


	//   ....[33]....
        /*03e0*/ 	.word	0x0000b270


	//   ....[34]....
        /*03e4*/ 	.word	0x0000b2b0


	//   ....[35]....
        /*03e8*/ 	.word	0x0000b2e0


	//   ....[36]....
        /*03ec*/ 	.word	0x0000b310


	//   ....[37]....
        /*03f0*/ 	.word	0x0000b3a0


	//   ....[38]....
        /*03f4*/ 	.word	0x0000b400


	//   ....[39]....
        /*03f8*/ 	.word	0x0000b490


	//   ....[40]....
        /*03fc*/ 	.word	0x0000e910


	//   ....[41]....
        /*0400*/ 	.word	0x0000e920


	//   ....[42]....
        /*0404*/ 	.word	0x0000ea30


	//   ....[43]....
        /*0408*/ 	.word	0x0000ea90


	//   ....[44]....
        /*040c*/ 	.word	0x0000ead0


	//   ....[45]....
        /*0410*/ 	.word	0x0000eb10


	//   ....[46]....
        /*0414*/ 	.word	0x0000eb40


	//   ....[47]....
        /*0418*/ 	.word	0x0000eb70


	//   ....[48]....
        /*041c*/ 	.word	0x0000ed00


	//   ....[49]....
        /*0420*/ 	.word	0x0000ed60


	//   ....[50]....
        /*0424*/ 	.word	0x0000eda0


	//   ....[51]....
        /*0428*/ 	.word	0x0000ede0


	//   ....[52]....
        /*042c*/ 	.word	0x0000ee10


	//   ....[53]....
        /*0430*/ 	.word	0x0000ee40


	//   ....[54]....
        /*0434*/ 	.word	0x0000ef00


	//   ....[55]....
        /*0438*/ 	.word	0x0000ef20


	//   ....[56]....
        /*043c*/ 	.word	0x0000ef90


	//   ....[57]....
        /*0440*/ 	.word	0x0000f620


	//   ....[58]....
        /*0444*/ 	.word	0x0000fbb0


	//   ....[59]....
        /*0448*/ 	.word	0x0000ffd0


	//   ....[60]....
        /*044c*/ 	.word	0x00010060


	//   ....[61]....
        /*0450*/ 	.word	0x00010100


	//   ....[62]....
        /*0454*/ 	.word	0x000101b0


	//   ....[63]....
        /*0458*/ 	.word	0x00010230


	//   ....[64]....
        /*045c*/ 	.word	0x000102b0


	//   ....[65]....
        /*0460*/ 	.word	0x00010330


	//   ....[66]....
        /*0464*/ 	.word	0x000103b0


	//   ....[67]....
        /*0468*/ 	.word	0x00010440


	//   ....[68]....
        /*046c*/ 	.word	0x000104f0


	//   ....[69]....
        /*0470*/ 	.word	0x00010570


	//   ....[70]....
        /*0474*/ 	.word	0x000105f0


	//   ....[71]....
        /*0478*/ 	.word	0x00010670


	//   ....[72]....
        /*047c*/ 	.word	0x000106f0


	//   ....[73]....
        /*0480*/ 	.word	0x00010760


	//   ....[74]....
        /*0484*/ 	.word	0x00010800


	//   ....[75]....
        /*0488*/ 	.word	0x00010890


	//   ....[76]....
        /*048c*/ 	.word	0x000109c0


	//----- nvinfo : EIATTR_REG_RECONFIG
	.align		4
.L_1551:
        /*0490*/ 	.byte	0x01, 0x54
	.zero		2


	//----- nvinfo : EIATTR_SYSCALL_OFFSETS
	.align		4
        /*0494*/ 	.byte	0x04, 0x46
        /*0496*/ 	.short	(.L_1553 - .L_1552)


	//   ....[0]....
.L_1552:
        /*0498*/ 	.word	0x00001940


	//   ....[1]....
        /*049c*/ 	.word	0x0000c120


	//   ....[2]....
        /*04a0*/ 	.word	0x0000c260


	//   ....[3]....
        /*04a4*/ 	.word	0x0000c360


	//----- nvinfo : EIATTR_MBARRIER_INSTR_OFFSETS
	.align		4
.L_1553:
        /*04a8*/ 	.byte	0x04, 0x39
        /*04aa*/ 	.short	(.L_1555 - .L_1554)


	//   ....[0]....
.L_1554:
        /*04ac*/ 	.word	0x000002a0
        /*04b0*/ 	.word	0x000000ff
        /*04b4*/ 	.word	0x00022800
        /*04b8*/ 	.short	0x0100
        /*04ba*/ 	.byte	0x08
	.zero		1


	//   ....[1]....
        /*04bc*/ 	.word	0x000002b0
        /*04c0*/ 	.word	0x000000ff
        /*04c4*/ 	.word	0x00022820
        /*04c8*/ 	.short	0x0100
        /*04ca*/ 	.byte	0x08
	.zero		1


	//   ....[2]....
        /*04cc*/ 	.word	0x000003a0
        /*04d0*/ 	.word	0x000000ff
        /*04d4*/ 	.word	0x00022830
        /*04d8*/ 	.short	0x0100
        /*04da*/ 	.byte	0x08
	.zero		1


	//   ....[3]....
        /*04dc*/ 	.word	0x000003b0
        /*04e0*/ 	.word	0x000000ff
        /*04e4*/ 	.word	0x00022840
        /*04e8*/ 	.short	0x0100
        /*04ea*/ 	.byte	0x08
	.zero		1


	//   ....[4]....
        /*04ec*/ 	.word	0x000003c0
        /*04f0*/ 	.word	0x000000ff
        /*04f4*/ 	.word	0x00022838
        /*04f8*/ 	.short	0x0100
        /*04fa*/ 	.byte	0x08
	.zero		1


	//   ....[5]....
        /*04fc*/ 	.word	0x000003d0
        /*0500*/ 	.word	0x000000ff
        /*0504*/ 	.word	0x00022848
        /*0508*/ 	.short	0x0100
        /*050a*/ 	.byte	0x08
	.zero		1


	//   ....[6]....
        /*050c*/ 	.word	0x00000500
        /*0510*/ 	.word	0x000000ff
        /*0514*/ 	.word	0x00022850
        /*0518*/ 	.short	0x0100
        /*051a*/ 	.byte	0x08
	.zero		1


	//   ....[7]....
        /*051c*/ 	.word	0x00000510
        /*0520*/ 	.word	0x000000ff
        /*0524*/ 	.word	0x00022860
        /*0528*/ 	.short	0x0100
        /*052a*/ 	.byte	0x08
	.zero		1


	//   ....[8]....
        /*052c*/ 	.word	0x00000520
        /*0530*/ 	.word	0x000000ff
        /*0534*/ 	.word	0x00022858
        /*0538*/ 	.short	0x0100
        /*053a*/ 	.byte	0x08
	.zero		1


	//   ....[9]....
        /*053c*/ 	.word	0x00000530
        /*0540*/ 	.word	0x000000ff
        /*0544*/ 	.word	0x00022868
        /*0548*/ 	.short	0x0100
        /*054a*/ 	.byte	0x08
	.zero		1


	//   ....[10]....
        /*054c*/ 	.word	0x00000620
        /*0550*/ 	.word	0x000000ff
        /*0554*/ 	.word	0x00022870
        /*0558*/ 	.short	0x0100
        /*055a*/ 	.byte	0x06
	.zero		1


	//   ....[11]....
        /*055c*/ 	.word	0x00000630
        /*0560*/ 	.word	0x000000ff
        /*0564*/ 	.word	0x00022880
        /*0568*/ 	.short	0x0100
        /*056a*/ 	.byte	0x06
	.zero		1


	//   ....[12]....
        /*056c*/ 	.word	0x00000640
        /*0570*/ 	.word	0x000000ff
        /*0574*/ 	.word	0x00022878
        /*0578*/ 	.short	0x0100
        /*057a*/ 	.byte	0x06
	.zero		1


	//   ....[13]....
        /*057c*/ 	.word	0x00000650
        /*0580*/ 	.word	0x000000ff
        /*0584*/ 	.word	0x00022888
        /*0588*/ 	.short	0x0100
        /*058a*/ 	.byte	0x06
	.zero		1


	//   ....[14]....
        /*058c*/ 	.word	0x00000780
        /*0590*/ 	.word	0x000000ff
        /*0594*/ 	.word	0x00022890
        /*0598*/ 	.short	0x0100
        /*059a*/ 	.byte	0x08
	.zero		1


	//   ....[15]....
        /*059c*/ 	.word	0x00000790
        /*05a0*/ 	.word	0x000000ff
        /*05a4*/ 	.word	0x000228a0
        /*05a8*/ 	.short	0x0100
        /*05aa*/ 	.byte	0x08
	.zero		1


	//   ....[16]....
        /*05ac*/ 	.word	0x000007a0
        /*05b0*/ 	.word	0x000000ff
        /*05b4*/ 	.word	0x00022898
        /*05b8*/ 	.short	0x0100
        /*05ba*/ 	.byte	0x08
	.zero		1


	//   ....[17]....
        /*05bc*/ 	.word	0x000007b0
        /*05c0*/ 	.word	0x000000ff
        /*05c4*/ 	.word	0x000228a8
        /*05c8*/ 	.short	0x0100
        /*05ca*/ 	.byte	0x08
	.zero		1


	//   ....[18]....
        /*05cc*/ 	.word	0x000008e0
        /*05d0*/ 	.word	0x000000ff
        /*05d4*/ 	.word	0x000228b0
        /*05d8*/ 	.short	0x0100
        /*05da*/ 	.byte	0x08
	.zero		1


	//   ....[19]....
        /*05dc*/ 	.word	0x000008f0
        /*05e0*/ 	.word	0x000000ff
        /*05e4*/ 	.word	0x000228c0
        /*05e8*/ 	.short	0x0100
        /*05ea*/ 	.byte	0x08
	.zero		1


	//   ....[20]....
        /*05ec*/ 	.word	0x00000900
        /*05f0*/ 	.word	0x000000ff
        /*05f4*/ 	.word	0x000228b8
        /*05f8*/ 	.short	0x0100
        /*05fa*/ 	.byte	0x08
	.zero		1


	//   ....[21]....
        /*05fc*/ 	.word	0x00000910
        /*0600*/ 	.word	0x000000ff
        /*0604*/ 	.word	0x000228c8
        /*0608*/ 	.short	0x0100
        /*060a*/ 	.byte	0x08
	.zero		1


	//   ....[22]....
        /*060c*/ 	.word	0x000019e0
        /*0610*/ 	.word	0x00000007
        /*0614*/ 	.word	0x00022800
        /*0618*/ 	.short	0x010a
        /*061a*/ 	.byte	0x3f
	.zero		1


	//   ....[23]....
        /*061c*/ 	.word	0x00001aa0
        /*0620*/ 	.word	0x00000006
        /*0624*/ 	.word	0x00022830
        /*0628*/ 	.short	0x010a
        /*062a*/ 	.byte	0x3f
	.zero		1


	//   ....[24]....
        /*062c*/ 	.word	0x00001ae0
        /*0630*/ 	.word	0x00000006
        /*0634*/ 	.word	0x00022830
        /*0638*/ 	.short	0x010a
        /*063a*/ 	.byte	0x3f
	.zero		1


	//   ....[25]....
        /*063c*/ 	.word	0x00002e40
        /*0640*/ 	.word	0x00000000
        /*0644*/ 	.word	0x00000000
        /*0648*/ 	.short	0x0101
        /*064a*/ 	.byte	0x3f
	.zero		1


	//   ....[26]....
        /*064c*/ 	.word	0x00003290
        /*0650*/ 	.word	0x00000006
        /*0654*/ 	.word	0x00022850
        /*0658*/ 	.short	0x010a
        /*065a*/ 	.byte	0x3f
	.zero		1


	//   ....[27]....
        /*065c*/ 	.word	0x000032d0
        /*0660*/ 	.word	0x00000006
        /*0664*/ 	.word	0x00022850
        /*0668*/ 	.short	0x010a
        /*066a*/ 	.byte	0x3f
	.zero		1


	//   ....[28]....
        /*066c*/ 	.word	0x00003650
        /*0670*/ 	.word	0x00000006
        /*0674*/ 	.word	0x00000000
        /*0678*/ 	.short	0x0101
        /*067a*/ 	.byte	0x3f
	.zero		1


	//   ....[29]....
        /*067c*/ 	.word	0x00003770
        /*0680*/ 	.word	0x000000ff
        /*0684*/ 	.word	0x00022830
        /*0688*/ 	.short	0x010a
        /*068a*/ 	.byte	0x19
	.zero		1


	//   ....[30]....
        /*068c*/ 	.word	0x000037b0
        /*0690*/ 	.word	0x000000ff
        /*0694*/ 	.word	0x00022830
        /*0698*/ 	.short	0x010a
        /*069a*/ 	.byte	0x19
	.zero		1


	//   ....[31]....
        /*069c*/ 	.word	0x00004c10
        /*06a0*/ 	.word	0x00000003
        /*06a4*/ 	.word	0x00000000
        /*06a8*/ 	.short	0x0101
        /*06aa*/ 	.byte	0x3f
	.zero		1


	//   ....[32]....
        /*06ac*/ 	.word	0x00005700
        /*06b0*/ 	.word	0x000000ff
        /*06b4*/ 	.word	0x00022850
        /*06b8*/ 	.short	0x010a
        /*06ba*/ 	.byte	0x19
	.zero		1


	//   ....[33]....
        /*06bc*/ 	.word	0x00005740
        /*06c0*/ 	.word	0x000000ff
        /*06c4*/ 	.word	0x00022850
        /*06c8*/ 	.short	0x010a
        /*06ca*/ 	.byte	0x19
	.zero		1


	//   ....[34]....
        /*06cc*/ 	.word	0x00005a30
        /*06d0*/ 	.word	0x000000bb
        /*06d4*/ 	.word	0x00000000
        /*06d8*/ 	.short	0x0101
        /*06da*/ 	.byte	0x3f
	.zero		1


	//   ....[35]....
        /*06dc*/ 	.word	0x00005b70
        /*06e0*/ 	.word	0x000000ff
        /*06e4*/ 	.word	0x00022830
        /*06e8*/ 	.short	0x010a
        /*06ea*/ 	.byte	0x18
	.zero		1


	//   ....[36]....
        /*06ec*/ 	.word	0x00005bb0
        /*06f0*/ 	.word	0x000000ff
        /*06f4*/ 	.word	0x00022830
        /*06f8*/ 	.short	0x010a
        /*06fa*/ 	.byte	0x18
	.zero		1


	//   ....[37]....
        /*06fc*/ 	.word	0x00006820
        /*0700*/ 	.word	0x0000009a
        /*0704*/ 	.word	0x00000000
        /*0708*/ 	.short	0x0101
        /*070a*/ 	.byte	0x3f
	.zero		1


	//   ....[38]....
        /*070c*/ 	.word	0x00007420
        /*0710*/ 	.word	0x000000ff
        /*0714*/ 	.word	0x00022850
        /*0718*/ 	.short	0x010a
        /*071a*/ 	.byte	0x18
	.zero		1


	//   ....[39]....
        /*071c*/ 	.word	0x00007460
        /*0720*/ 	.word	0x000000ff
        /*0724*/ 	.word	0x00022850
        /*0728*/ 	.short	0x010a
        /*072a*/ 	.byte	0x18
	.zero		1


	//   ....[40]....
        /*072c*/ 	.word	0x00007740
        /*0730*/ 	.word	0x000000b7
        /*0734*/ 	.word	0x00000000
        /*0738*/ 	.short	0x0101
        /*073a*/ 	.byte	0x3f
	.zero		1


	//   ....[41]....
        /*073c*/ 	.word	0x00009940
        /*0740*/ 	.word	0x00000066
        /*0744*/ 	.word	0x00000000
        /*0748*/ 	.short	0x0101
        /*074a*/ 	.byte	0x3f
	.zero		1


	//   ....[42]....
        /*074c*/ 	.word	0x0000c890
        /*0750*/ 	.word	0x00000008
        /*0754*/ 	.word	0x00022840
        /*0758*/ 	.short	0x010a
        /*075a*/ 	.byte	0x3f
	.zero		1


	//   ....[43]....
        /*075c*/ 	.word	0x0000cc80
        /*0760*/ 	.word	0x0000000a
        /*0764*/ 	.word	0x00022820
        /*0768*/ 	.short	0x010a
        /*076a*/ 	.byte	0x3f
	.zero		1


	//   ....[44]....
        /*076c*/ 	.word	0x0000cd40
        /*0770*/ 	.word	0x0000000b
        /*0774*/ 	.word	0x00022860
        /*0778*/ 	.short	0x010a
        /*077a*/ 	.byte	0x3f
	.zero		1


	//   ....[45]....
        /*077c*/ 	.word	0x0000d370
        /*0780*/ 	.word	0x00000002
        /*0784*/ 	.word	0x00022840
        /*0788*/ 	.short	0x010a
        /*078a*/ 	.byte	0x3f
	.zero		1


	//   ....[46]....
        /*078c*/ 	.word	0x0000d580
        /*0790*/ 	.word	0x00000002
        /*0794*/ 	.word	0x00022860
        /*0798*/ 	.short	0x010a
        /*079a*/ 	.byte	0x3f
	.zero		1


	//   ....[47]....
        /*079c*/ 	.word	0x0000db00
        /*07a0*/ 	.word	0x00000002
        /*07a4*/ 	.word	0x00022840
        /*07a8*/ 	.short	0x010a
        /*07aa*/ 	.byte	0x3f
	.zero		1


	//   ....[48]....
        /*07ac*/ 	.word	0x0000dd00
        /*07b0*/ 	.word	0x00000002
        /*07b4*/ 	.word	0x00022860
        /*07b8*/ 	.short	0x010a
        /*07ba*/ 	.byte	0x3f
	.zero		1


	//   ....[49]....
        /*07bc*/ 	.word	0x0000e200
        /*07c0*/ 	.word	0x00000002
        /*07c4*/ 	.word	0x00022840
        /*07c8*/ 	.short	0x010a
        /*07ca*/ 	.byte	0x3f
	.zero		1


	//   ....[50]....
        /*07cc*/ 	.word	0x0000e410
        /*07d0*/ 	.word	0x00000002
        /*07d4*/ 	.word	0x00022860
        /*07d8*/ 	.short	0x010a
        /*07da*/ 	.byte	0x3f
	.zero		1


	//   ....[51]....
        /*07dc*/ 	.word	0x0000f5a0
        /*07e0*/ 	.word	0x00000000
        /*07e4*/ 	.word	0x00022820
        /*07e8*/ 	.short	0x010a
        /*07ea*/ 	.byte	0x3f
	.zero		1


	//   ....[52]....
        /*07ec*/ 	.word	0x0000f760
        /*07f0*/ 	.word	0x00000006
        /*07f4*/ 	.word	0x00000000
        /*07f8*/ 	.short	0x010a
        /*07fa*/ 	.byte	0x3f
	.zero		1


	//   ....[53]....
        /*07fc*/ 	.word	0x0000f7d0
        /*0800*/ 	.word	0x00000007
        /*0804*/ 	.word	0x00000000
        /*0808*/ 	.short	0x010a
        /*080a*/ 	.byte	0x3f
	.zero		1


	//   ....[54]....
        /*080c*/ 	.word	0x0000f840
        /*0810*/ 	.word	0x00000004
        /*0814*/ 	.word	0x00000000
        /*0818*/ 	.short	0x010a
        /*081a*/ 	.byte	0x3f
	.zero		1


	//   ....[55]....
        /*081c*/ 	.word	0x0000f870
        /*0820*/ 	.word	0x00000003
        /*0824*/ 	.word	0x00000000
        /*0828*/ 	.short	0x010a
        /*082a*/ 	.byte	0x3f
	.zero		1


	//   ....[56]....
        /*082c*/ 	.word	0x0000f8d0
        /*0830*/ 	.word	0x00000007
        /*0834*/ 	.word	0x00022800
        /*0838*/ 	.short	0x010a
        /*083a*/ 	.byte	0x3f
	.zero		1


	//   ....[57]....
        /*083c*/ 	.word	0x0000f920
        /*0840*/ 	.word	0x00000006
        /*0844*/ 	.word	0x00022830
        /*0848*/ 	.short	0x010a
        /*084a*/ 	.byte	0x3f
	.zero		1


	//   ....[58]....
        /*084c*/ 	.word	0x0000f970
        /*0850*/ 	.word	0x00000006
        /*0854*/ 	.word	0x00022850
        /*0858*/ 	.short	0x010a
        /*085a*/ 	.byte	0x3f
	.zero		1


	//   ....[59]....
        /*085c*/ 	.word	0x0000f9d0
        /*0860*/ 	.word	0x00000005
        /*0864*/ 	.word	0x00022830
        /*0868*/ 	.short	0x010a
        /*086a*/ 	.byte	0x3f
	.zero		1


	//   ....[60]....
        /*086c*/ 	.word	0x0000fa20
        /*0870*/ 	.word	0x000000bb
        /*0874*/ 	.word	0x00022850
        /*0878*/ 	.short	0x010a
        /*087a*/ 	.byte	0x3f
	.zero		1


	//   ....[61]....
        /*087c*/ 	.word	0x0000fa80
        /*0880*/ 	.word	0x00000005
        /*0884*/ 	.word	0x00022830
        /*0888*/ 	.short	0x010a
        /*088a*/ 	.byte	0x3f
	.zero		1


	//   ....[62]....
        /*088c*/ 	.word	0x0000fad0
        /*0890*/ 	.word	0x000000b7
        /*0894*/ 	.word	0x00022850
        /*0898*/ 	.short	0x010a
        /*089a*/ 	.byte	0x3f
	.zero		1


	//   ....[63]....
        /*089c*/ 	.word	0x0000fc70
        /*08a0*/ 	.word	0x00000008
        /*08a4*/ 	.word	0x00022840
        /*08a8*/ 	.short	0x010a
        /*08aa*/ 	.byte	0x3f
	.zero		1


	//   ....[64]....
        /*08ac*/ 	.word	0x0000fcf0
        /*08b0*/ 	.word	0x00000008
        /*08b4*/ 	.word	0x00022820
        /*08b8*/ 	.short	0x010a
        /*08ba*/ 	.byte	0x3f
	.zero		1


	//   ....[65]....
        /*08bc*/ 	.word	0x0000fd40
        /*08c0*/ 	.word	0x0000000b
        /*08c4*/ 	.word	0x00022860
        /*08c8*/ 	.short	0x010a
        /*08ca*/ 	.byte	0x3f
	.zero		1


	//   ....[66]....
        /*08cc*/ 	.word	0x0000fd90
        /*08d0*/ 	.word	0x00000002
        /*08d4*/ 	.word	0x00022840
        /*08d8*/ 	.short	0x010a
        /*08da*/ 	.byte	0x3f
	.zero		1


	//   ....[67]....
        /*08dc*/ 	.word	0x0000fde0
        /*08e0*/ 	.word	0x00000002
        /*08e4*/ 	.word	0x00022860
        /*08e8*/ 	.short	0x010a
        /*08ea*/ 	.byte	0x3f
	.zero		1


	//   ....[68]....
        /*08ec*/ 	.word	0x0000fe30
        /*08f0*/ 	.word	0x00000002
        /*08f4*/ 	.word	0x00022840
        /*08f8*/ 	.short	0x010a
        /*08fa*/ 	.byte	0x3f
	.zero		1


	//   ....[69]....
        /*08fc*/ 	.word	0x0000fe80
        /*0900*/ 	.word	0x00000002
        /*0904*/ 	.word	0x00022860
        /*0908*/ 	.short	0x010a
        /*090a*/ 	.byte	0x3f
	.zero		1


	//   ....[70]....
        /*090c*/ 	.word	0x0000fed0
        /*0910*/ 	.word	0x00000002
        /*0914*/ 	.word	0x00022840
        /*0918*/ 	.short	0x010a
        /*091a*/ 	.byte	0x3f
	.zero		1


	//   ....[71]....
        /*091c*/ 	.word	0x0000ff20
        /*0920*/ 	.word	0x00000002
        /*0924*/ 	.word	0x00022860
        /*0928*/ 	.short	0x010a
        /*092a*/ 	.byte	0x3f
	.zero		1


	//   ....[72]....
        /*092c*/ 	.word	0x000108e0
        /*0930*/ 	.word	0x00000000
        /*0934*/ 	.word	0x00022820
        /*0938*/ 	.short	0x010a
        /*093a*/ 	.byte	0x3f
	.zero		1


	//   ....[73]....
        /*093c*/ 	.word	0x00010a80
        /*0940*/ 	.word	0x00000006
        /*0944*/ 	.word	0x00000000
        /*0948*/ 	.short	0x010a
        /*094a*/ 	.byte	0x3f
	.zero		1


	//   ....[74]....
        /*094c*/ 	.word	0x00010ad0
        /*0950*/ 	.word	0x00000007
        /*0954*/ 	.word	0x00000000
        /*0958*/ 	.short	0x010a
        /*095a*/ 	.byte	0x3f
	.zero		1


	//   ....[75]....
        /*095c*/ 	.word	0x00010b20
        /*0960*/ 	.word	0x00000004
        /*0964*/ 	.word	0x00000000
        /*0968*/ 	.short	0x010a
        /*096a*/ 	.byte	0x3f
	.zero		1


	//----- nvinfo : EIATTR_NUM_MBARRIERS
	.align		4
.L_1555:
        /*096c*/ 	.byte	0x03, 0x38
        /*096e*/ 	.short	0x0016


	//----- nvinfo : EIATTR_EXIT_INSTR_OFFSETS
	.align		4
        /*0970*/ 	.byte	0x04, 0x1c
        /*0972*/ 	.short	(.L_1557 - .L_1556)


	//   ....[0]....
.L_1556:
        /*0974*/ 	.word	0x00000a90


	//   ....[1]....
        /*0978*/ 	.word	0x0000acf0


	//   ....[2]....
        /*097c*/ 	.word	0x0000ad50


	//   ....[3]....
        /*0980*/ 	.word	0x0000f8c0


	//----- nvinfo : EIATTR_MAX_THREADS
	.align		4
.L_1557:
        /*0984*/ 	.byte	0x04, 0x05
        /*0986*/ 	.short	(.L_1559 - .L_1558)
.L_1558:
        /*0988*/ 	.word	0x00000180
        /*098c*/ 	.word	0x00000001
        /*0990*/ 	.word	0x00000001


	//----- nvinfo : EIATTR_CRS_STACK_SIZE
	.align		4
.L_1559:
        /*0994*/ 	.byte	0x04, 0x1e
        /*0996*/ 	.short	(.L_1561 - .L_1560)
.L_1560:
        /*0998*/ 	.word	0x00000000


	//----- nvinfo : EIATTR_CBANK_PARAM_SIZE
	.align		4
.L_1561:
        /*099c*/ 	.byte	0x03, 0x19
        /*099e*/ 	.short	0x0a70


	//----- nvinfo : EIATTR_PARAM_CBANK
	.align		4
        /*09a0*/ 	.byte	0x04, 0x0a
        /*09a2*/ 	.short	(.L_1563 - .L_1562)
	.align		4
.L_1562:
        /*09a4*/ 	.word	index@(.nv.constant0._ZN7cutlass13device_kernelIN5flash11enable_sm90INS1_16FlashAttnFwdSm90INS1_25CollectiveMainloopFwdSm90ILi2EN4cute5tupleIJNS5_1CILi1EEES8_S8_EEENS6_IJNS7_ILi128EEENS7_ILi96EEENS7_ILi64EEEEEELi256ENS_10bfloat16_tEfNS_4arch4Sm90ELb1ELb0ELb0ELb1ELb0ELb0ELb0ELb1ELb0ELb0ELb0ELb0EEENS1_21CollectiveEpilogueFwdINS6_IJSA_NS7_ILi256EEESB_EEES9_SE_SG_Li256ELb1ELb0ELb0ELb0EEENS1_36VarlenDynamicPersistentTileSchedulerILi128ELi96ELi256ELi32ELb0ELb0ELb1ELb1ELb1ELb1EEEEEEEEEvNT_6ParamsE)
        /*09a8*/ 	.short	0x0210
        /*09aa*/ 	.short	0x0a70


	//----- nvinfo : EIATTR_SW_WAR
	.align		4
.L_1563:
        /*09ac*/ 	.byte	0x04, 0x36
        /*09ae*/ 	.short	(.L_1565 - .L_1564)
.L_1564:
        /*09b0*/ 	.word	0x00000008
.L_1565:


//--------------------- .nv.info._ZN7cutlass13device_kernelIN5flash11enable_sm90INS1_16FlashAttnFwdSm90INS1_25CollectiveMainloopFwdSm90ILi2EN4cute5tupleIJNS5_1CILi1EEES8_S8_EEENS6_IJNS7_ILi128EEENS7_ILi96EEENS7_ILi64EEEEEELi256ENS_10bfloat16_tEfNS_4arch4Sm90ELb1ELb0ELb0ELb1ELb0ELb1ELb0ELb1ELb0ELb0ELb0ELb0EEENS1_21CollectiveEpilogueFwdINS6_IJSA_NS7_ILi256EEESB_EEES9_SE_SG_Li256ELb1ELb0ELb0ELb0EEENS1_36VarlenDynamicPersistentTileSchedulerILi128ELi96ELi256ELi32ELb0ELb0ELb1ELb1ELb1ELb1EEEEEEEEEvNT_6ParamsE --------------------------
	.section	.nv.info._ZN7cutlass13device_kernelIN5flash11enable_sm90INS1_16FlashAttnFwdSm90INS1_25CollectiveMainloopFwdSm90ILi2EN4cute5tupleIJNS5_1CILi1EEES8_S8_EEENS6_IJNS7_ILi128EEENS7_ILi96EEENS7_ILi64EEEEEELi256ENS_10bfloat16_tEfNS_4arch4Sm90ELb1ELb0ELb0ELb1ELb0ELb1ELb0ELb1ELb0ELb0ELb0ELb0EEENS1_21CollectiveEpilogueFwdINS6_IJSA_NS7_ILi256EEESB_EEES9_SE_SG_Li256ELb1ELb0ELb0ELb0EEENS1_36VarlenDynamicPersistentTileSchedulerILi128ELi96ELi256ELi32ELb0ELb0ELb1ELb1ELb1ELb1EEEEEEEEEvNT_6ParamsE,"",@"SHT_CUDA_INFO"
	.sectionflags	@""
	.align	4


	//----- nvinfo : EIATTR_CUDA_API_VERSION
	.align		4
        /*0000*/ 	.byte	0x04, 0x37
        /*0002*/ 	.short	(.L_1567 - .L_1566)
.L_1566:
        /*0004*/ 	.word	0x00000082


	//----- nvinfo : EIATTR_KPARAM_INFO
	.align		4
.L_1567:
        /*0008*/ 	.byte	0x04, 0x17
        /*000a*/ 	.short	(.L_1569 - .L_1568)
.L_1568:
        /*000c*/ 	.word	0x00000000
        /*0010*/ 	.short	0x0000
        /*0012*/ 	.short	0x0070
        /*0014*/ 	.byte	0x00, 0xf0, 0x01, 0x28


	//----- nvinfo : EIATTR_SPARSE_MMA_MASK
	.align		4
.L_1569:
        /*0018*/ 	.byte	0x03, 0x50
        /*001a*/ 	.short	0x0000


	//----- nvinfo : EIATTR_MAXREG_COUNT
	.align		4
        /*001c*/ 	.byte	0x03, 0x1b
        /*001e*/ 	.short	0x00a8


	//----- nvinfo : EIATTR_NUM_BARRIERS
	.align		4
        /*0020*/ 	.byte	0x02, 0x4c
        /*0022*/ 	.byte	0x10
	.zero		1


	//----- nvinfo : EIATTR_EXTERNS
	.align		4
        /*0024*/ 	.byte	0x04, 0x0f
        /*0026*/ 	.short	(.L_1571 - .L_1570)


	//   ....[0]....
	.align		4
.L_1570:
        /*0028*/ 	.word	index@(__assertfail)


	//----- nvinfo : EIATTR_ANNOTATIONS
	.align		4
.L_1571:
        /*002c*/ 	.byte	0x04, 0x55
        /*002e*/ 	.short	(.L_1573 - .L_1572)


	//   ....[0]....
.L_1572:
        /* <DEDUP_REMOVED lines=41> */


	//----- nvinfo : EIATTR_MERCURY_ISA_VERSION
	.align		4
.L_1573:
        /*02b0*/ 	.byte	0x03, 0x5f
        /*02b2*/ 	.short	0x0101


	//----- nvinfo : EIATTR_UNUSED_LOAD_BYTE_OFFSET
	.align		4
        /*02b4*/ 	.byte	0x04, 0x44
        /*02b6*/ 	.short	(.L_1575 - .L_1574)


	//   ....[0]....
.L_1574:
        /*02b8*/ 	.word	0x00000b10
        /*02bc*/ 	.word	0x0000fff0


	//   ....[1]....
        /*02c0*/ 	.word	0x0000fe60
        /*02c4*/ 	.word	0x0000fff0


	//----- nvinfo : EIATTR_INT_WARP_WIDE_INSTR_OFFSETS
	.align		4
.L_1575:
        /*02c8*/ 	.byte	0x04, 0x31
        /*02ca*/ 	.short	(.L_1577 - .L_1576)


	//   ....[0]....
.L_1576:
        /*02cc*/ 	.word	0x000001c0


	//   ....[1]....
        /*02d0*/ 	.word	0x00000200


	//   ....[2]....
        /*02d4*/ 	.word	0x00000270


	//   ....[3]....
        /*02d8*/ 	.word	0x00014900


	//   ....[4]....
        /*02dc*/ 	.word	0x00014990


	//   ....[5]....
        /*02e0*/ 	.word	0x00014e10


	//   ....[6]....
        /*02e4*/ 	.word	0x00014e40


	//   ....[7]....
        /*02e8*/ 	.word	0x000171e0


	//   ....[8]....
        /*02ec*/ 	.word	0x00017270


	//----- nvinfo : EIATTR_COOP_GROUP_MASK_REGIDS
	.align		4
.L_1577:
        /*02f0*/ 	.byte	0x04, 0x29
        /*02f2*/ 	.short	(.L_1579 - .L_1578)


	//   ....[0]....
.L_1578:
        /*02f4*/ 	.word	0xffffffff


	//   ....[1]....
        /*02f8*/ 	.word	0xffffffff


	//   ....[2]....
        /*02fc*/ 	.word	0xffffffff


	//   ....[3]....
        /*0300*/ 	.word	0xffffffff


	//   ....[4]....
        /*0304*/ 	.word	0xffffffff


	//   ....[5]....
        /*0308*/ 	.word	0xffffffff


	//   ....[6]....
        /*030c*/ 	.word	0xffffffff


	//   ....[7]....
        /*0310*/ 	.word	0xffffffff


	//   ....[8]....
        /*0314*/ 	.word	0xffffffff


	//   ....[9]....
        /*0318*/ 	.word	0xffffffff


	//   ....[10]....
        /*031c*/ 	.word	0xffffffff


	//   ....[11]....
        /*0320*/ 	.word	0xffffffff


	//   ....[12]....
        /*0324*/ 	.word	0xffffffff


	//   ....[13]....
        /*0328*/ 	.word	0xffffffff


	//   ....[14]....
        /*032c*/ 	.word	0xffffffff


	//   ....[15]....
        /*0330*/ 	.word	0xffffffff


	//   ....[16]....
        /*0334*/ 	.word	0xffffffff


	//   ....[17]....
        /*0338*/ 	.word	0xffffffff


	//   ....[18]....
        /*033c*/ 	.word	0xffffffff


	//   ....[19]....
        /*0340*/ 	.word	0xffffffff


	//   ....[20]....
        /*0344*/ 	.word	0xffffffff


	//   ....[21]....
        /*0348*/ 	.word	0xffffffff


	//   ....[22]....
        /*034c*/ 	.word	0xffffffff


	//   ....[23]....
        /*0350*/ 	.word	0xffffffff


	//   ....[24]....
        /*0354*/ 	.word	0xffffffff


	//   ....[25]....
        /*0358*/ 	.word	0xffffffff


	//   ....[26]....
        /*035c*/ 	.word	0xffffffff


	//   ....[27]....
        /*0360*/ 	.word	0xffffffff


	//   ....[28]....
        /*0364*/ 	.word	0xffffffff


	//   ....[29]....
        /*0368*/ 	.word	0xffffffff


	//   ....[30]....
        /*036c*/ 	.word	0xffffffff


	//   ....[31]....
        /*0370*/ 	.word	0xffffffff


	//   ....[32]....
        /*0374*/ 	.word	0xffffffff


	//   ....[33]....
        /*0378*/ 	.word	0xffffffff


	//   ....[34]....
        /*037c*/ 	.word	0xffffffff


	//   ....[35]....
        /*0380*/ 	.word	0xffffffff


	//   ....[36]....
        /*0384*/ 	.word	0xffffffff


	//   ....[37]....
        /*0388*/ 	.word	0xffffffff


	//   ....[38]....
        /*038c*/ 	.word	0xffffffff


	//   ....[39]....
        /*0390*/ 	.word	0xffffffff


	//   ....[40]....
        /*0394*/ 	.word	0xffffffff


	//   ....[41]....
        /*0398*/ 	.word	0xffffffff


	//   ....[42]....
        /*039c*/ 	.word	0xffffffff


	//   ....[43]....
        /*03a0*/ 	.word	0xffffffff


	//   ....[44]....
        /*03a4*/ 	.word	0xffffffff


	//   ....[45]....
        /*03a8*/ 	.word	0xffffffff


	//   ....[46]....
        /*03ac*/ 	.word	0xffffffff


	//   ....[47]....
        /*03b0*/ 	.word	0xffffffff


	//   ....[48]....
        /*03b4*/ 	.word	0xffffffff


	//   ....[49]....
        /*03b8*/ 	.word	0xffffffff


	//   ....[50]....
        /*03bc*/ 	.word	0xffffffff


	//   ....[51]....
        /*03c0*/ 	.word	0xffffffff


	//   ....[52]....
        /*03c4*/ 	.word	0xffffffff


	//   ....[53]....
        /*03c8*/ 	.word	0xffffffff


	//   ....[54]....
        /*03cc*/ 	.word	0xffffffff


	//   ....[55]....
        /*03d0*/ 	.word	0xffffffff


	//   ....[56]....
        /*03d4*/ 	.word	0xffffffff


	//   ....[57]....
        /*03d8*/ 	.word	0xffffffff


	//   ....[58]....
        /*03dc*/ 	.word	0x0500000f


	//   ....[59]....
        /*03e0*/ 	.word	0x0500000f


	//   ....[60]....
        /*03e4*/ 	.word	0x0500000f


	//   ....[61]....
        /*03e8*/ 	.word	0x0500000f


	//   ....[62]....
        /*03ec*/ 	.word	0x0500000f


	//   ....[63]....
        /*03f0*/ 	.word	0x0500000f


	//   ....[64]....
        /*03f4*/ 	.word	0x0500000f


	//   ....[65]....
        /*03f8*/ 	.word	0x0500000f


	//   ....[66]....
        /*03fc*/ 	.word	0x0500000f


	//   ....[67]....
        /*0400*/ 	.word	0x0500000f


	//   ....[68]....
        /*0404*/ 	.word	0x0500000f


	//   ....[69]....
        /*0408*/ 	.word	0x0500000f


	//   ....[70]....
        /*040c*/ 	.word	0x0500000f


	//   ....[71]....
        /*0410*/ 	.word	0x0500000f


	//   ....[72]....
        /*0414*/ 	.word	0x0500000f


	//   ....[73]....
        /*0418*/ 	.word	0x0500000f


	//   ....[74]....
        /*041c*/ 	.word	0x0500000f


	//   ....[75]....
        /*0420*/ 	.word	0x0500000f


	//   ....[76]....
        /*0424*/ 	.word	0x0500000f


	//   ....[77]....
        /*0428*/ 	.word	0x0500000f


	//   ....[78]....
        /*042c*/ 	.word	0x0500000f


	//   ....[79]....
        /*0430*/ 	.word	0x0500000f


	//   ....[80]....
        /*0434*/ 	.word	0x0500000f


	//   ....[81]....
        /*0438*/ 	.word	0x0500000f


	//   ....[82]....
        /*043c*/ 	.word	0x0500000f


	//   ....[83]....
        /*0440*/ 	.word	0x0500000f


	//   ....[84]....
        /*0444*/ 	.word	0x0500000f


	//   ....[85]....
        /*0448*/ 	.word	0x0500000f


	//   ....[86]....
        /*044c*/ 	.word	0x0500000f


	//   ....[87]....
        /*0450*/ 	.word	0x0500000f


	//   ....[88]....
        /*0454*/ 	.word	0x0500000f


	//   ....[89]....
        /*0458*/ 	.word	0x0500000f


	//   ....[90]....
        /*045c*/ 	.word	0x0500000f


	//   ....[91]....
        /*0460*/ 	.word	0x0500000f


	//   ....[92]....
        /*0464*/ 	.word	0x0500000f


	//   ....[93]....
        /*0468*/ 	.word	0x0500000f


	//   ....[94]....
        /*046c*/ 	.word	0x0500000f


	//----- nvinfo : EIATTR_COOP_GROUP_INSTR_OFFSETS
	.align		4
.L_1579:
        /*0470*/ 	.byte	0x04, 0x28
        /*0472*/ 	.short	(.L_1581 - .L_1580)


	//   ....[0]....
.L_1580:
        /*0474*/ 	.word	0x00000070


	//   ....[1]....
        /*0478*/ 	.word	0x000001d0


	//   ....[2]....
        /*047c*/ 	.word	0x00000220


	//   ....[3]....
        /*0480*/ 	.word	0x00000450


	//   ....[4]....
        /*0484*/ 	.word	0x000005b0


	//   ....[5]....
        /*0488*/ 	.word	0x000006d0


	//   ....[6]....
        /*048c*/ 	.word	0x00000830


	//   ....[7]....
        /*0490*/ 	.word	0x00005d80


	//   ....[8]....
        /*0494*/ 	.word	0x000099c0


	//   ....[9]....
        /*0498*/ 	.word	0x00009aa0


	//   ....[10]....
        /*049c*/ 	.word	0x0000a0b0


	//   ....[11]....
        /*04a0*/ 	.word	0x0000a130


	//   ....[12]....
        /*04a4*/ 	.word	0x0000b750


	//   ....[13]....
        /*04a8*/ 	.word	0x0000b770


	//   ....[14]....
        /*04ac*/ 	.word	0x0000c300


	//   ....[15]....
        /*04b0*/ 	.word	0x0000c410


	//   ....[16]....
        /*04b4*/ 	.word	0x0000da20


	//   ....[17]....
        /*04b8*/ 	.word	0x0000da50


	//   ....[18]....
        /*04bc*/ 	.word	0x0000df70


	//   ....[19]....
        /*04c0*/ 	.word	0x0000e140


	//   ....[20]....
        /*04c4*/ 	.word	0x0000f3e0


	//   ....[21]....
        /*04c8*/ 	.word	0x0000f440


	//   ....[22]....
        /*04cc*/ 	.word	0x0000f4a0


	//   ....[23]....
        /*04d0*/ 	.word	0x0000f4d0


	//   ....[24]....
        /*04d4*/ 	.word	0x000127d0


	//   ....[25]....
        /*04d8*/ 	.word	0x00012960


	//   ....[26]....
        /*04dc*/ 	.word	0x00012990


	//   ....[27]....
        /*04e0*/ 	.word	0x000129c0


	//   ....[28]....
        /*04e4*/ 	.word	0x00012a00


	//   ....[29]....
        /*04e8*/ 	.word	0x00012a50


	//   ....[30]....
        /*04ec*/ 	.word	0x00012ab0


	//   ....[31]....
        /*04f0*/ 	.word	0x00012c90


	//   ....[32]....
        /*04f4*/ 	.word	0x00012cf0


	//   ....[33]....
        /*04f8*/ 	.word	0x00012d30


	//   ....[34]....
        /*04fc*/ 	.word	0x00012d70


	//   ....[35]....
        /*0500*/ 	.word	0x00012da0


	//   ....[36]....
        /*0504*/ 	.word	0x00012dd0


	//   ....[37]....
        /*0508*/ 	.word	0x00012e60


	//   ....[38]....
        /*050c*/ 	.word	0x00012ec0


	//   ....[39]....
        /*0510*/ 	.word	0x00012f50


	//   ....[40]....
        /*0514*/ 	.word	0x00017300


	//   ....[41]....
        /*0518*/ 	.word	0x00017310


	//   ....[42]....
        /*051c*/ 	.word	0x00017420


	//   ....[43]....
        /*0520*/ 	.word	0x00017480


	//   ....[44]....
        /*0524*/ 	.word	0x000174c0


	//   ....[45]....
        /*0528*/ 	.word	0x00017500


	//   ....[46]....
        /*052c*/ 	.word	0x00017530


	//   ....[47]....
        /*0530*/ 	.word	0x00017560


	//   ....[48]....
        /*0534*/ 	.word	0x000176f0


	//   ....[49]....
        /*0538*/ 	.word	0x00017750


	//   ....[50]....
        /*053c*/ 	.word	0x00017790


	//   ....[51]....
        /*0540*/ 	.word	0x000177d0


	//   ....[52]....
        /*0544*/ 	.word	0x00017800


	//   ....[53]....
        /*0548*/ 	.word	0x00017830


	//   ....[54]....
        /*054c*/ 	.word	0x000178f0


	//   ....[55]....
        /*0550*/ 	.word	0x00017910


	//   ....[56]....
        /*0554*/ 	.word	0x00017980


	//   ....[57]....
        /*0558*/ 	.word	0x00018010


	//   ....[58]....
        /*055c*/ 	.word	0x00018450


	//   ....[59]....
        /*0560*/ 	.word	0x000184f0


	//   ....[60]....
        /*0564*/ 	.word	0x00018590


	//   ....[61]....
        /*0568*/ 	.word	0x00018630


	//   ....[62]....
        /*056c*/ 	.word	0x000186d0


	//   ....[63]....
        /*0570*/ 	.word	0x00018770


	//   ....[64]....
        /*0574*/ 	.word	0x00018810


	//   ....[65]....
        /*0578*/ 	.word	0x000188b0


	//   ....[66]....
        /*057c*/ 	.word	0x00018950


	//   ....[67]....
        /*0580*/ 	.word	0x00018a40


	//   ....[68]....
        /*0584*/ 	.word	0x00018ae0


	//   ....[69]....
        /*0588*/ 	.word	0x00018b80


	//   ....[70]....
        /*058c*/ 	.word	0x00018c20


	//   ....[71]....
        /*0590*/ 	.word	0x00018cc0


	//   ....[72]....
        /*0594*/ 	.word	0x00018d60


	//   ....[73]....
        /*0598*/ 	.word	0x00018e00


	//   ....[74]....
        /*059c*/ 	.word	0x00018ea0


	//   ....[75]....
        /*05a0*/ 	.word	0x000191a0


	//   ....[76]....
        /*05a4*/ 	.word	0x00019480


	//   ....[77]....
        /*05a8*/ 	.word	0x000198a0


	//   ....[78]....
        /*05ac*/ 	.word	0x00019930


	//   ....[79]....
        /*05b0*/ 	.word	0x000199d0


	//   ....[80]....
        /*05b4*/ 	.word	0x00019a80


	//   ....[81]....
        /*05b8*/ 	.word	0x00019b00


	//   ....[82]....
        /*05bc*/ 	.word	0x00019b80


	//   ....[83]....
        /*05c0*/ 	.word	0x00019c00


	//   ....[84]....
        /*05c4*/ 	.word	0x00019c80


	//   ....[85]....
        /*05c8*/ 	.word	0x00019d10


	//   ....[86]....
        /*05cc*/ 	.word	0x00019dc0


	//   ....[87]....
        /*05d0*/ 	.word	0x00019e40


	//   ....[88]....
        /*05d4*/ 	.word	0x00019ec0


	//   ....[89]....
        /*05d8*/ 	.word	0x00019f40


	//   ....[90]....
        /*05dc*/ 	.word	0x00019fc0


	//   ....[91]....
        /*05e0*/ 	.word	0x0001a030


	//   ....[92]....
        /*05e4*/ 	.word	0x0001a0d0


	//   ....[93]....
        /*05e8*/ 	.word	0x0001a160


	//   ....[94]....
        /*05ec*/ 	.word	0x0001a290


	//----- nvinfo : EIATTR_REG_RECONFIG
	.align		4
.L_1581:
        /*05f0*/ 	.byte	0x01, 0x54
	.zero		2


	//----- nvinfo : EIATTR_SYSCALL_OFFSETS
	.align		4
        /*05f4*/ 	.byte	0x04, 0x46
        /*05f6*/ 	.short	(.L_1583 - .L_1582)


	//   ....[0]....
.L_1582:
        /*05f8*/ 	.word	0x00001790


	//   ....[1]....
        /*05fc*/ 	.word	0x000018e0


	//   ....[2]....
        /*0600*/ 	.word	0x00005f20


	//   ....[3]....
        /*0604*/ 	.word	0x000063b0


	//   ....[4]....
        /*0608*/ 	.word	0x00014b20


	//   ....[5]....
        /*060c*/ 	.word	0x00014c60


	//   ....[6]....
        /*0610*/ 	.word	0x00014d60


	//----- nvinfo : EIATTR_MBARRIER_INSTR_OFFSETS
	.align		4
.L_1583:
        /*0614*/ 	.byte	0x04, 0x39
        /*0616*/ 	.short	(.L_1585 - .L_1584)


	//   ....[0]....
.L_1584:
        /*0618*/ 	.word	0x00000300
        /*061c*/ 	.word	0x000000ff
        /*0620*/ 	.word	0x00022800
        /*0624*/ 	.short	0x0100
        /*0626*/ 	.byte	0x08
	.zero		1


	//   ....[1]....
        /*0628*/ 	.word	0x00000310
        /*062c*/ 	.word	0x000000ff
        /*0630*/ 	.word	0x00022820
        /*0634*/ 	.short	0x0100
        /*0636*/ 	.byte	0x08
	.zero		1


	//   ....[2]....
        /*0638*/ 	.word	0x00000400
        /*063c*/ 	.word	0x000000ff
        /*0640*/ 	.word	0x00022830
        /*0644*/ 	.short	0x0100
        /*0646*/ 	.byte	0x08
	.zero		1


	//   ....[3]....
        /*0648*/ 	.word	0x00000410
        /*064c*/ 	.word	0x000000ff
        /*0650*/ 	.word	0x00022840
        /*0654*/ 	.short	0x0100
        /*0656*/ 	.byte	0x08
	.zero		1


	//   ....[4]....
        /*0658*/ 	.word	0x00000420
        /*065c*/ 	.word	0x000000ff
        /*0660*/ 	.word	0x00022838
        /*0664*/ 	.short	0x0100
        /*0666*/ 	.byte	0x08
	.zero		1


	//   ....[5]....
        /*0668*/ 	.word	0x00000430
        /*066c*/ 	.word	0x000000ff
        /*0670*/ 	.word	0x00022848
        /*0674*/ 	.short	0x0100
        /*0676*/ 	.byte	0x08
	.zero		1


	//   ....[6]....
        /*0678*/ 	.word	0x00000560
        /*067c*/ 	.word	0x000000ff
        /*0680*/ 	.word	0x00022850
        /*0684*/ 	.short	0x0100
        /*0686*/ 	.byte	0x08
	.zero		1


	//   ....[7]....
        /*0688*/ 	.word	0x00000570
        /*068c*/ 	.word	0x000000ff
        /*0690*/ 	.word	0x00022860
        /*0694*/ 	.short	0x0100
        /*0696*/ 	.byte	0x08
	.zero		1


	//   ....[8]....
        /*0698*/ 	.word	0x00000580
        /*069c*/ 	.word	0x000000ff
        /*06a0*/ 	.word	0x00022858
        /*06a4*/ 	.short	0x0100
        /*06a6*/ 	.byte	0x08
	.zero		1


	//   ....[9]....
        /*06a8*/ 	.word	0x00000590
        /*06ac*/ 	.word	0x000000ff
        /*06b0*/ 	.word	0x00022868
        /*06b4*/ 	.short	0x0100
        /*06b6*/ 	.byte	0x08
	.zero		1


	//   ....[10]....
        /*06b8*/ 	.word	0x00000680
        /*06bc*/ 	.word	0x000000ff
        /*06c0*/ 	.word	0x00022870
        /*06c4*/ 	.short	0x0100
        /*06c6*/ 	.byte	0x06
	.zero		1


	//   ....[11]....
        /*06c8*/ 	.word	0x00000690
        /*06cc*/ 	.word	0x000000ff
        /*06d0*/ 	.word	0x00022880
        /*06d4*/ 	.short	0x0100
        /*06d6*/ 	.byte	0x06
	.zero		1


	//   ....[12]....
        /*06d8*/ 	.word	0x000006a0
        /*06dc*/ 	.word	0x000000ff
        /*06e0*/ 	.word	0x00022878
        /*06e4*/ 	.short	0x0100
        /*06e6*/ 	.byte	0x06
	.zero		1


	//   ....[13]....
        /*06e8*/ 	.word	0x000006b0
        /*06ec*/ 	.word	0x000000ff
        /*06f0*/ 	.word	0x00022888
        /*06f4*/ 	.short	0x0100
        /*06f6*/ 	.byte	0x06
	.zero		1


	//   ....[14]....
        /*06f8*/ 	.word	0x000007e0
        /*06fc*/ 	.word	0x000000ff
        /*0700*/ 	.word	0x00022890
        /*0704*/ 	.short	0x0100
        /*0706*/ 	.byte	0x08
	.zero		1


	//   ....[15]....
        /*0708*/ 	.word	0x000007f0
        /*070c*/ 	.word	0x000000ff
        /*0710*/ 	.word	0x000228a0
        /*0714*/ 	.short	0x0100
        /*0716*/ 	.byte	0x08
	.zero		1


	//   ....[16]....
        /*0718*/ 	.word	0x00000800
        /*071c*/ 	.word	0x000000ff
        /*0720*/ 	.word	0x00022898
        /*0724*/ 	.short	0x0100
        /*0726*/ 	.byte	0x08
	.zero		1


	//   ....[17]....
        /*0728*/ 	.word	0x00000810
        /*072c*/ 	.word	0x000000ff
        /*0730*/ 	.word	0x000228a8
        /*0734*/ 	.short	0x0100
        /*0736*/ 	.byte	0x08
	.zero		1


	//   ....[18]....
        /*0738*/ 	.word	0x00000940
        /*073c*/ 	.word	0x000000ff
        /*0740*/ 	.word	0x000228b0
        /*0744*/ 	.short	0x0100
        /*0746*/ 	.byte	0x08
	.zero		1


	//   ....[19]....
        /*0748*/ 	.word	0x00000950
        /*074c*/ 	.word	0x000000ff
        /*0750*/ 	.word	0x000228c0
        /*0754*/ 	.short	0x0100
        /*0756*/ 	.byte	0x08
	.zero		1


	//   ....[20]....
        /*0758*/ 	.word	0x00000960
        /*075c*/ 	.word	0x000000ff
        /*0760*/ 	.word	0x000228b8
        /*0764*/ 	.short	0x0100
        /*0766*/ 	.byte	0x08
	.zero		1


	//   ....[21]....
        /*0768*/ 	.word	0x00000970
        /*076c*/ 	.word	0x000000ff
        /*0770*/ 	.word	0x000228c8
        /*0774*/ 	.short	0x0100
        /*0776*/ 	.byte	0x08
	.zero		1


	//   ....[22]....
        /*0778*/ 	.word	0x00002bb0
        /*077c*/ 	.word	0x00000058
        /*0780*/ 	.word	0x00022890
        /*0784*/ 	.short	0x010a
        /*0786*/ 	.byte	0x3f
	.zero		1


	//   ....[23]....
        /*0788*/ 	.word	0x00003eb0
        /*078c*/ 	.word	0x00000058
        /*0790*/ 	.word	0x00022890
        /*0794*/ 	.short	0x010a
        /*0796*/ 	.byte	0x3f
	.zero		1


	//   ....[24]....
        /*0798*/ 	.word	0x00004fb0
        /*079c*/ 	.word	0x00000058
        /*07a0*/ 	.word	0x00022890
        /*07a4*/ 	.short	0x010a
        /*07a6*/ 	.byte	0x3f
	.zero		1


	//   ....[25]....
        /*07a8*/ 	.word	0x000051c0
        /*07ac*/ 	.word	0x00000004
        /*07b0*/ 	.word	0x00000000
        /*07b4*/ 	.short	0x0101
        /*07b6*/ 	.byte	0x3f
	.zero		1


	//   ....[26]....
        /*07b8*/ 	.word	0x00005200
        /*07bc*/ 	.word	0x00000058
        /*07c0*/ 	.word	0x000228b0
        /*07c4*/ 	.short	0x010a
        /*07c6*/ 	.byte	0x3f
	.zero		1


	//   ....[27]....
        /*07c8*/ 	.word	0x00005850
        /*07cc*/ 	.word	0x00000058
        /*07d0*/ 	.word	0x00000000
        /*07d4*/ 	.short	0x0101
        /*07d6*/ 	.byte	0x3f
	.zero		1


	//   ....[28]....
        /*07d8*/ 	.word	0x00005fb0
        /*07dc*/ 	.word	0x00000012
        /*07e0*/ 	.word	0x00022800
        /*07e4*/ 	.short	0x010a
        /*07e6*/ 	.byte	0x3f
	.zero		1


	//   ....[29]....
        /*07e8*/ 	.word	0x00006000
        /*07ec*/ 	.word	0x00000012
        /*07f0*/ 	.word	0x00022800
        /*07f4*/ 	.short	0x010a
        /*07f6*/ 	.byte	0x3f
	.zero		1


	//   ....[30]....
        /*07f8*/ 	.word	0x00006c20
        /*07fc*/ 	.word	0x00000012
        /*0800*/ 	.word	0x00022800
        /*0804*/ 	.short	0x010a
        /*0806*/ 	.byte	0x3f
	.zero		1


	//   ....[31]....
        /*0808*/ 	.word	0x00008090
        /*080c*/ 	.word	0x00000012
        /*0810*/ 	.word	0x00022800
        /*0814*/ 	.short	0x010a
        /*0816*/ 	.byte	0x3f
	.zero		1


	//   ....[32]....
        /*0818*/ 	.word	0x000090e0
        /*081c*/ 	.word	0x00000014
        /*0820*/ 	.word	0x00022830
        /*0824*/ 	.short	0x010a
        /*0826*/ 	.byte	0x3f
	.zero		1


	//   ....[33]....
        /*0828*/ 	.word	0x00009180
        /*082c*/ 	.word	0x00000014
        /*0830*/ 	.word	0x00022830
        /*0834*/ 	.short	0x010a
        /*0836*/ 	.byte	0x3f
	.zero		1


	//   ....[34]....
        /*0838*/ 	.word	0x0000a5a0
        /*083c*/ 	.word	0x00000003
        /*0840*/ 	.word	0x00000000
        /*0844*/ 	.short	0x0101
        /*0846*/ 	.byte	0x3f
	.zero		1


	//   ....[35]....
        /*0848*/ 	.word	0x0000a9e0
        /*084c*/ 	.word	0x00000014
        /*0850*/ 	.word	0x00022850
        /*0854*/ 	.short	0x010a
        /*0856*/ 	.byte	0x3f
	.zero		1


	//   ....[36]....
        /*0858*/ 	.word	0x0000aa30
        /*085c*/ 	.word	0x00000014
        /*0860*/ 	.word	0x00022850
        /*0864*/ 	.short	0x010a
        /*0866*/ 	.byte	0x3f
	.zero		1


	//   ....[37]....
        /*0868*/ 	.word	0x0000ae30
        /*086c*/ 	.word	0x00000014
        /*0870*/ 	.word	0x00000000
        /*0874*/ 	.short	0x0101
        /*0876*/ 	.byte	0x3f
	.zero		1


	//   ....[38]....
        /*0878*/ 	.word	0x0000af50
        /*087c*/ 	.word	0x000000ce
        /*0880*/ 	.word	0x00022830
        /*0884*/ 	.short	0x010a
        /*0886*/ 	.byte	0x3f
	.zero		1


	//   ....[39]....
        /*0888*/ 	.word	0x0000afb0
        /*088c*/ 	.word	0x000000ce
        /*0890*/ 	.word	0x00022830
        /*0894*/ 	.short	0x010a
        /*0896*/ 	.byte	0x3f
	.zero		1


	//   ....[40]....
        /*0898*/ 	.word	0x0000c750
        /*089c*/ 	.word	0x0000009d
        /*08a0*/ 	.word	0x00000000
        /*08a4*/ 	.short	0x0101
        /*08a6*/ 	.byte	0x3f
	.zero		1


	//   ....[41]....
        /*08a8*/ 	.word	0x0000d0a0
        /*08ac*/ 	.word	0x000000ce
        /*08b0*/ 	.word	0x00022850
        /*08b4*/ 	.short	0x010a
        /*08b6*/ 	.byte	0x3f
	.zero		1


	//   ....[42]....
        /*08b8*/ 	.word	0x0000d0f0
        /*08bc*/ 	.word	0x000000ce
        /*08c0*/ 	.word	0x00022850
        /*08c4*/ 	.short	0x010a
        /*08c6*/ 	.byte	0x3f
	.zero		1


	//   ....[43]....
        /*08c8*/ 	.word	0x0000d4c0
        /*08cc*/ 	.word	0x000000ce
        /*08d0*/ 	.word	0x00000000
        /*08d4*/ 	.short	0x0101
        /*08d6*/ 	.byte	0x3f
	.zero		1


	//   ....[44]....
        /*08d8*/ 	.word	0x0000d5c0
        /*08dc*/ 	.word	0x000000ca
        /*08e0*/ 	.word	0x00022830
        /*08e4*/ 	.short	0x010a
        /*08e6*/ 	.byte	0x3f
	.zero		1


	//   ....[45]....
        /*08e8*/ 	.word	0x0000d620
        /*08ec*/ 	.word	0x000000ca
        /*08f0*/ 	.word	0x00022830
        /*08f4*/ 	.short	0x010a
        /*08f6*/ 	.byte	0x3f
	.zero		1


	//   ....[46]....
        /*08f8*/ 	.word	0x0000e4b0
        /*08fc*/ 	.word	0x0000009a
        /*0900*/ 	.word	0x00000000
        /*0904*/ 	.short	0x0101
        /*0906*/ 	.byte	0x3f
	.zero		1


	//   ....[47]....
        /*0908*/ 	.word	0x0000ef90
        /*090c*/ 	.word	0x000000ca
        /*0910*/ 	.word	0x00022850
        /*0914*/ 	.short	0x010a
        /*0916*/ 	.byte	0x3f
	.zero		1


	//   ....[48]....
        /*0918*/ 	.word	0x0000efe0
        /*091c*/ 	.word	0x000000ca
        /*0920*/ 	.word	0x00022850
        /*0924*/ 	.short	0x010a
        /*0926*/ 	.byte	0x3f
	.zero		1


	//   ....[49]....
        /*0928*/ 	.word	0x0000f3b0
        /*092c*/ 	.word	0x000000ca
        /*0930*/ 	.word	0x00000000
        /*0934*/ 	.short	0x0101
        /*0936*/ 	.byte	0x3f
	.zero		1


	//   ....[50]....
        /*0938*/ 	.word	0x000114d0
        /*093c*/ 	.word	0x00000000
        /*0940*/ 	.word	0x00000000
        /*0944*/ 	.short	0x0101
        /*0946*/ 	.byte	0x3f
	.zero		1


	//   ....[51]....
        /*0948*/ 	.word	0x00013c90
        /*094c*/ 	.word	0x00000009
        /*0950*/ 	.word	0x00022820
        /*0954*/ 	.short	0x010a
        /*0956*/ 	.byte	0x3f
	.zero		1


	//   ....[52]....
        /*0958*/ 	.word	0x00013d20
        /*095c*/ 	.word	0x00000005
        /*0960*/ 	.word	0x000228a0
        /*0964*/ 	.short	0x010a
        /*0966*/ 	.byte	0x3f
	.zero		1


	//   ....[53]....
        /*0968*/ 	.word	0x00013f00
        /*096c*/ 	.word	0x00000005
        /*0970*/ 	.word	0x000228c0
        /*0974*/ 	.short	0x010a
        /*0976*/ 	.byte	0x3f
	.zero		1


	//   ....[54]....
        /*0978*/ 	.word	0x00014310
        /*097c*/ 	.word	0x00000006
        /*0980*/ 	.word	0x000228a0
        /*0984*/ 	.short	0x010a
        /*0986*/ 	.byte	0x3f
	.zero		1


	//   ....[55]....
        /*0988*/ 	.word	0x000144d0
        /*098c*/ 	.word	0x00000006
        /*0990*/ 	.word	0x000228c0
        /*0994*/ 	.short	0x010a
        /*0996*/ 	.byte	0x3f
	.zero		1


	//   ....[56]....
        /*0998*/ 	.word	0x000152a0
        /*099c*/ 	.word	0x00000005
        /*09a0*/ 	.word	0x00022840
        /*09a4*/ 	.short	0x010a
        /*09a6*/ 	.byte	0x3f
	.zero		1


	//   ....[57]....
        /*09a8*/ 	.word	0x00015690
        /*09ac*/ 	.word	0x00000007
        /*09b0*/ 	.word	0x00022820
        /*09b4*/ 	.short	0x010a
        /*09b6*/ 	.byte	0x3f
	.zero		1


	//   ....[58]....
        /*09b8*/ 	.word	0x00015750
        /*09bc*/ 	.word	0x00000002
        /*09c0*/ 	.word	0x00022860
        /*09c4*/ 	.short	0x010a
        /*09c6*/ 	.byte	0x3f
	.zero		1


	//   ....[59]....
        /*09c8*/ 	.word	0x00015d70
        /*09cc*/ 	.word	0x00000003
        /*09d0*/ 	.word	0x00022840
        /*09d4*/ 	.short	0x010a
        /*09d6*/ 	.byte	0x3f
	.zero		1


	//   ....[60]....
        /*09d8*/ 	.word	0x00015f80
        /*09dc*/ 	.word	0x00000003
        /*09e0*/ 	.word	0x00022860
        /*09e4*/ 	.short	0x010a
        /*09e6*/ 	.byte	0x3f
	.zero		1


	//   ....[61]....
        /*09e8*/ 	.word	0x000164f0
        /*09ec*/ 	.word	0x00000002
        /*09f0*/ 	.word	0x00022840
        /*09f4*/ 	.short	0x010a
        /*09f6*/ 	.byte	0x3f
	.zero		1


	//   ....[62]....
        /*09f8*/ 	.word	0x000166f0
        /*09fc*/ 	.word	0x00000002
        /*0a00*/ 	.word	0x00022860
        /*0a04*/ 	.short	0x010a
        /*0a06*/ 	.byte	0x3f
	.zero		1


	//   ....[63]....
        /*0a08*/ 	.word	0x00016bf0
        /*0a0c*/ 	.word	0x00000002
        /*0a10*/ 	.word	0x00022840
        /*0a14*/ 	.short	0x010a
        /*0a16*/ 	.byte	0x3f
	.zero		1


	//   ....[64]....
        /*0a18*/ 	.word	0x00016e00
        /*0a1c*/ 	.word	0x00000002
        /*0a20*/ 	.word	0x00022860
        /*0a24*/ 	.short	0x010a
        /*0a26*/ 	.byte	0x3f
	.zero		1


	//   ....[65]....
        /*0a28*/ 	.word	0x00017f90
        /*0a2c*/ 	.word	0x00000000
        /*0a30*/ 	.word	0x00022820
        /*0a34*/ 	.short	0x010a
        /*0a36*/ 	.byte	0x3f
	.zero		1


	//   ....[66]....
        /*0a38*/ 	.word	0x00018140
        /*0a3c*/ 	.word	0x00000006
        /*0a40*/ 	.word	0x00000000
        /*0a44*/ 	.short	0x010a
        /*0a46*/ 	.byte	0x3f
	.zero		1


	//   ....[67]....
        /*0a48*/ 	.word	0x000181b0
        /*0a4c*/ 	.word	0x00000007
        /*0a50*/ 	.word	0x00000000
        /*0a54*/ 	.short	0x010a
        /*0a56*/ 	.byte	0x3f
	.zero		1


	//   ....[68]....
        /*0a58*/ 	.word	0x00018220
        /*0a5c*/ 	.word	0x00000004
        /*0a60*/ 	.word	0x00000000
        /*0a64*/ 	.short	0x010a
        /*0a66*/ 	.byte	0x3f
	.zero		1


	//   ....[69]....
        /*0a68*/ 	.word	0x00018250
        /*0a6c*/ 	.word	0x00000003
        /*0a70*/ 	.word	0x00000000
        /*0a74*/ 	.short	0x010a
        /*0a76*/ 	.byte	0x3f
	.zero		1


	//   ....[70]....
        /*0a78*/ 	.word	0x000182b0
        /*0a7c*/ 	.word	0x00000058
        /*0a80*/ 	.word	0x00022890
        /*0a84*/ 	.short	0x010a
        /*0a86*/ 	.byte	0x3f
	.zero		1


	//   ....[71]....
        /*0a88*/ 	.word	0x00018300
        /*0a8c*/ 	.word	0x00000058
        /*0a90*/ 	.word	0x00022890
        /*0a94*/ 	.short	0x010a
        /*0a96*/ 	.byte	0x3f
	.zero		1


	//   ....[72]....
        /*0a98*/ 	.word	0x00018350
        /*0a9c*/ 	.word	0x00000058
        /*0aa0*/ 	.word	0x00022890
        /*0aa4*/ 	.short	0x010a
        /*0aa6*/ 	.byte	0x3f
	.zero		1


	//   ....[73]....
        /*0aa8*/ 	.word	0x000183a0
        /*0aac*/ 	.word	0x00000058
        /*0ab0*/ 	.word	0x000228b0
        /*0ab4*/ 	.short	0x010a
        /*0ab6*/ 	.byte	0x3f
	.zero		1


	//   ....[74]....
        /*0ab8*/ 	.word	0x00018990
        /*0abc*/ 	.word	0x00000012
        /*0ac0*/ 	.word	0x00022800
        /*0ac4*/ 	.short	0x010a
        /*0ac6*/ 	.byte	0x3f
	.zero		1


	//   ....[75]....
        /*0ac8*/ 	.word	0x00018ee0
        /*0acc*/ 	.word	0x00000012
        /*0ad0*/ 	.word	0x00022800
        /*0ad4*/ 	.short	0x010a
        /*0ad6*/ 	.byte	0x3f
	.zero		1


	//   ....[76]....
        /*0ad8*/ 	.word	0x00018f30
        /*0adc*/ 	.word	0x00000014
        /*0ae0*/ 	.word	0x00022830
        /*0ae4*/ 	.short	0x010a
        /*0ae6*/ 	.byte	0x3f
	.zero		1


	//   ....[77]....
        /*0ae8*/ 	.word	0x00018f80
        /*0aec*/ 	.word	0x00000014
        /*0af0*/ 	.word	0x00022850
        /*0af4*/ 	.short	0x010a
        /*0af6*/ 	.byte	0x3f
	.zero		1


	//   ....[78]....
        /*0af8*/ 	.word	0x00018fd0
        /*0afc*/ 	.word	0x000000ce
        /*0b00*/ 	.word	0x00022830
        /*0b04*/ 	.short	0x010a
        /*0b06*/ 	.byte	0x3f
	.zero		1


	//   ....[79]....
        /*0b08*/ 	.word	0x00019020
        /*0b0c*/ 	.word	0x000000ce
        /*0b10*/ 	.word	0x00022850
        /*0b14*/ 	.short	0x010a
        /*0b16*/ 	.byte	0x3f
	.zero		1


	//   ....[80]....
        /*0b18*/ 	.word	0x00019070
        /*0b1c*/ 	.word	0x000000ca
        /*0b20*/ 	.word	0x00022830
        /*0b24*/ 	.short	0x010a
        /*0b26*/ 	.byte	0x3f
	.zero		1


	//   ....[81]....
        /*0b28*/ 	.word	0x000190c0
        /*0b2c*/ 	.word	0x000000ca
        /*0b30*/ 	.word	0x00022850
        /*0b34*/ 	.short	0x010a
        /*0b36*/ 	.byte	0x3f
	.zero		1


	//   ....[82]....
        /*0b38*/ 	.word	0x00019260
        /*0b3c*/ 	.word	0x00000009
        /*0b40*/ 	.word	0x00022820
        /*0b44*/ 	.short	0x010a
        /*0b46*/ 	.byte	0x3f
	.zero		1


	//   ....[83]....
        /*0b48*/ 	.word	0x000192b0
        /*0b4c*/ 	.word	0x00000005
        /*0b50*/ 	.word	0x000228a0
        /*0b54*/ 	.short	0x010a
        /*0b56*/ 	.byte	0x3f
	.zero		1


	//   ....[84]....
        /*0b58*/ 	.word	0x00019300
        /*0b5c*/ 	.word	0x00000005
        /*0b60*/ 	.word	0x000228c0
        /*0b64*/ 	.short	0x010a
        /*0b66*/ 	.byte	0x3f
	.zero		1


	//   ....[85]....
        /*0b68*/ 	.word	0x00019350
        /*0b6c*/ 	.word	0x00000006
        /*0b70*/ 	.word	0x000228a0
        /*0b74*/ 	.short	0x010a
        /*0b76*/ 	.byte	0x3f
	.zero		1


	//   ....[86]....
        /*0b78*/ 	.word	0x000193a0
        /*0b7c*/ 	.word	0x00000006
        /*0b80*/ 	.word	0x000228c0
        /*0b84*/ 	.short	0x010a
        /*0b86*/ 	.byte	0x3f
	.zero		1


	//   ....[87]....
        /*0b88*/ 	.word	0x00019540
        /*0b8c*/ 	.word	0x00000005
        /*0b90*/ 	.word	0x00022840
        /*0b94*/ 	.short	0x010a
        /*0b96*/ 	.byte	0x3f
	.zero		1


	//   ....[88]....
        /*0b98*/ 	.word	0x000195c0
        /*0b9c*/ 	.word	0x00000005
        /*0ba0*/ 	.word	0x00022820
        /*0ba4*/ 	.short	0x010a
        /*0ba6*/ 	.byte	0x3f
	.zero		1


	//   ....[89]....
        /*0ba8*/ 	.word	0x00019610
        /*0bac*/ 	.word	0x00000002
        /*0bb0*/ 	.word	0x00022860
        /*0bb4*/ 	.short	0x010a
        /*0bb6*/ 	.byte	0x3f
	.zero		1


	//   ....[90]....
        /*0bb8*/ 	.word	0x00019660
        /*0bbc*/ 	.word	0x00000003
        /*0bc0*/ 	.word	0x00022840
        /*0bc4*/ 	.short	0x010a
        /*0bc6*/ 	.byte	0x3f
	.zero		1


	//   ....[91]....
        /*0bc8*/ 	.word	0x000196b0
        /*0bcc*/ 	.word	0x00000003
        /*0bd0*/ 	.word	0x00022860
        /*0bd4*/ 	.short	0x010a
        /*0bd6*/ 	.byte	0x3f
	.zero		1


	//   ....[92]....
        /*0bd8*/ 	.word	0x00019700
        /*0bdc*/ 	.word	0x00000002
        /*0be0*/ 	.word	0x00022840
        /*0be4*/ 	.short	0x010a
        /*0be6*/ 	.byte	0x3f
	.zero		1


	//   ....[93]....
        /*0be8*/ 	.word	0x00019750
        /*0bec*/ 	.word	0x00000002
        /*0bf0*/ 	.word	0x00022860
        /*0bf4*/ 	.short	0x010a
        /*0bf6*/ 	.byte	0x3f
	.zero		1


	//   ....[94]....
        /*0bf8*/ 	.word	0x000197a0
        /*0bfc*/ 	.word	0x00000002
        /*0c00*/ 	.word	0x00022840
        /*0c04*/ 	.short	0x010a
        /*0c06*/ 	.byte	0x3f
	.zero		1


	//   ....[95]....
        /*0c08*/ 	.word	0x000197f0
        /*0c0c*/ 	.word	0x00000002
        /*0c10*/ 	.word	0x00022860
        /*0c14*/ 	.short	0x010a
        /*0c16*/ 	.byte	0x3f
	.zero		1


	//   ....[96]....
        /*0c18*/ 	.word	0x0001a1b0
        /*0c1c*/ 	.word	0x00000000
        /*0c20*/ 	.word	0x00022820
        /*0c24*/ 	.short	0x010a
        /*0c26*/ 	.byte	0x3f
	.zero		1


	//   ....[97]....
        /*0c28*/ 	.word	0x0001a350
        /*0c2c*/ 	.word	0x00000006
        /*0c30*/ 	.word	0x00000000
        /*0c34*/ 	.short	0x010a
        /*0c36*/ 	.byte	0x3f
	.zero		1


	//   ....[98]....
        /*0c38*/ 	.word	0x0001a3a0
        /*0c3c*/ 	.word	0x00000007
        /*0c40*/ 	.word	0x00000000
        /*0c44*/ 	.short	0x010a
        /*0c46*/ 	.byte	0x3f
	.zero		1


	//   ....[99]....
        /*0c48*/ 	.word	0x0001a3f0
        /*0c4c*/ 	.word	0x00000004
        /*0c50*/ 	.word	0x00000000
        /*0c54*/ 	.short	0x010a
        /*0c56*/ 	.byte	0x3f
	.zero		1


	//----- nvinfo : EIATTR_NUM_MBARRIERS
	.align		4
.L_1585:
        /*0c58*/ 	.byte	0x03, 0x38
        /*0c5a*/ 	.short	0x0016


	//----- nvinfo : EIATTR_EXIT_INSTR_OFFSETS
	.align		4
        /*0c5c*/ 	.byte	0x04, 0x1c
        /*0c5e*/ 	.short	(.L_1587 - .L_1586)


	//   ....[0]....
.L_1586:
        /*0c60*/ 	.word	0x000182a0


	//----- nvinfo : EIATTR_MAX_THREADS
	.align		4
.L_1587:
        /*0c64*/ 	.byte	0x04, 0x05
        /*0c66*/ 	.short	(.L_1589 - .L_1588)
.L_1588:
        /*0c68*/ 	.word	0x00000180
        /*0c6c*/ 	.word	0x00000001
        /*0c70*/ 	.word	0x00000001


	//----- nvinfo : EIATTR_CRS_STACK_SIZE
	.align		4
.L_1589:
        /*0c74*/ 	.byte	0x04, 0x1e
        /*0c76*/ 	.short	(.L_1591 - .L_1590)
.L_1590:
        /*0c78*/ 	.word	0x00000000


	//----- nvinfo : EIATTR_CBANK_PARAM_SIZE
	.align		4
.L_1591:
        /*0c7c*/ 	.byte	0x03, 0x19
        /*0c7e*/ 	.short	0x0a70


	//----- nvinfo : EIATTR_PARAM_CBANK
	.align		4
        /*0c80*/ 	.byte	0x04, 0x0a
        /*0c82*/ 	.short	(.L_1593 - .L_1592)
	.align		4
.L_1592:
        /*0c84*/ 	.word	index@(.nv.constant0._ZN7cutlass13device_kernelIN5flash11enable_sm90INS1_16FlashAttnFwdSm90INS1_25CollectiveMainloopFwdSm90ILi2EN4cute5tupleIJNS5_1CILi1EEES8_S8_EEENS6_IJNS7_ILi128EEENS7_ILi96EEENS7_ILi64EEEEEELi256ENS_10bfloat16_tEfNS_4arch4Sm90ELb1ELb0ELb0ELb1ELb0ELb1ELb0ELb1ELb0ELb0ELb0ELb0EEENS1_21CollectiveEpilogueFwdINS6_IJSA_NS7_ILi256EEESB_EEES9_SE_SG_Li256ELb1ELb0ELb0ELb0EEENS1_36VarlenDynamicPersistentTileSchedulerILi128ELi96ELi256ELi32ELb0ELb0ELb1ELb1ELb1ELb1EEEEEEEEEvNT_6ParamsE)
        /*0c88*/ 	.short	0x0210
        /*0c8a*/ 	.short	0x0a70


	//----- nvinfo : EIATTR_SW_WAR
	.align		4
.L_1593:
        /*0c8c*/ 	.byte	0x04, 0x36
        /*0c8e*/ 	.short	(.L_1595 - .L_1594)
.L_1594:
        /*0c90*/ 	.word	0x00000008
.L_1595:


//--------------------- .nv.info._ZN7cutlass13device_kernelIN5flash11enable_sm90INS1_16FlashAttnFwdSm90INS1_25CollectiveMainloopFwdSm90ILi2EN4cute5tupleIJNS5_1CILi1EEES8_S8_EEENS6_IJNS7_ILi128EEENS7_ILi96EEENS7_ILi64EEEEEELi256ENS_10bfloat16_tEfNS_4arch4Sm90ELb1ELb0ELb0ELb1ELb0ELb0ELb1ELb1ELb0ELb0ELb0ELb0EEENS1_21CollectiveEpilogueFwdINS6_IJSA_NS7_ILi256EEESB_EEES9_SE_SG_Li256ELb1ELb0ELb0ELb0EEENS1_36VarlenDynamicPersistentTileSchedulerILi128ELi96ELi256ELi32ELb0ELb0ELb1ELb1ELb1ELb1EEEEEEEEEvNT_6ParamsE --------------------------
	.section	.nv.info._ZN7cutlass13device_kernelIN5flash11enable_sm90INS1_16FlashAttnFwdSm90INS1_25CollectiveMainloopFwdSm90ILi2EN4cute5tupleIJNS5_1CILi1EEES8_S8_EEENS6_IJNS7_ILi128EEENS7_ILi96EEENS7_ILi64EEEEEELi256ENS_10bfloat16_tEfNS_4arch4Sm90ELb1ELb0ELb0ELb1ELb0ELb0ELb1ELb1ELb0ELb0ELb0ELb0EEENS1_21CollectiveEpilogueFwdINS6_IJSA_NS7_ILi256EEESB_EEES9_SE_SG_Li256ELb1ELb0ELb0ELb0EEENS1_36VarlenDynamicPersistentTileSchedulerILi128ELi96ELi256ELi32ELb0ELb0ELb1ELb1ELb1ELb1EEEEEEEEEvNT_6ParamsE,"",@"SHT_CUDA_INFO"
	.sectionflags	@""
	.align	4


	//----- nvinfo : EIATTR_CUDA_API_VERSION
	.align		4
        /*0000*/ 	.byte	0x04, 0x37
        /*0002*/ 	.short	(.L_1597 - .L_1596)
.L_1596:
        /*0004*/ 	.word	0x00000082


	//----- nvinfo : EIATTR_KPARAM_INFO
	.align		4
.L_1597:
        /*0008*/ 	.byte	0x04, 0x17
        /*000a*/ 	.short	(.L_1599 - .L_1598)
.L_1598:
        /*000c*/ 	.word	0x00000000
        /*0010*/ 	.short	0x0000
        /*0012*/ 	.short	0x0070
        /*0014*/ 	.byte	0x00, 0xf0, 0x01, 0x2c


	//----- nvinfo : EIATTR_SPARSE_MMA_MASK
	.align		4
.L_1599:
        /*0018*/ 	.byte	0x03, 0x50
        /*001a*/ 	.short	0x0000


	//----- nvinfo : EIATTR_MAXREG_COUNT
	.align		4
        /*001c*/ 	.byte	0x03, 0x1b
        /*001e*/ 	.short	0x00a8


	//----- nvinfo : EIATTR_NUM_BARRIERS
	.align		4
        /*0020*/ 	.byte	0x02, 0x4c
        /*0022*/ 	.byte	0x10
	.zero		1


	//----- nvinfo : EIATTR_EXTERNS
	.align		4
        /*0024*/ 	.byte	0x04, 0x0f
        /*0026*/ 	.short	(.L_1601 - .L_1600)


	//   ....[0]....
	.align		4
.L_1600:
        /*0028*/ 	.word	index@(__assertfail)


	//----- nvinfo : EIATTR_ANNOTATIONS
	.align		4
.L_1601:
        /*002c*/ 	.byte	0x04, 0x55
        /*002e*/ 	.short	(.L_1603 - .L_1602)


	//   ....[0]....
.L_1602:
        /* <DEDUP_REMOVED lines=27> */


	//----- nvinfo : EIATTR_MERCURY_ISA_VERSION
	.align		4
.L_1603:
        /*01d0*/ 	.byte	0x03, 0x5f
        /*01d2*/ 	.short	0x0101


	//----- nvinfo : EIATTR_UNUSED_LOAD_BYTE_OFFSET
	.align		4
        /*01d4*/ 	.byte	0x04, 0x44
        /*01d6*/ 	.short	(.L_1605 - .L_1604)


	//   ....[0]....
.L_1604:
        /*01d8*/ 	.word	0x00000ad0
        /*01dc*/ 	.word	0x0000fff0


	//   ....[1]....
        /*01e0*/ 	.word	0x000097e0
        /*01e4*/ 	.word	0x0000fff0


	//----- nvinfo : EIATTR_INT_WARP_WIDE_INSTR_OFFSETS
	.align		4
.L_1605:
        /*01e8*/ 	.byte	0x04, 0x31
        /*01ea*/ 	.short	(.L_1607 - .L_1606)


	//   ....[0]....
.L_1606:
        /*01ec*/ 	.word	0x00000190


	//   ....[1]....
        /*01f0*/ 	.word	0x000001d0


	//   ....[2]....
        /*01f4*/ 	.word	0x00000240


	//   ....[3]....
        /*01f8*/ 	.word	0x00000250


	//   ....[4]....
        /*01fc*/ 	.word	0x0000d600


	//   ....[5]....
        /*0200*/ 	.word	0x0000d6a0


	//   ....[6]....
        /*0204*/ 	.word	0x0000db40


	//   ....[7]....
        /*0208*/ 	.word	0x0000db70


	//   ....[8]....
        /*020c*/ 	.word	0x00010150


	//   ....[9]....
        /*0210*/ 	.word	0x000101f0


	//----- nvinfo : EIATTR_COOP_GROUP_MASK_REGIDS
	.align		4
.L_1607:
        /*0214*/ 	.byte	0x04, 0x29
        /*0216*/ 	.short	(.L_1609 - .L_1608)


	//   ....[0]....
.L_1608:
        /*0218*/ 	.word	0xffffffff


	//   ....[1]....
        /*021c*/ 	.word	0xffffffff


	//   ....[2]....
        /*0220*/ 	.word	0xffffffff


	//   ....[3]....
        /*0224*/ 	.word	0xffffffff


	//   ....[4]....
        /*0228*/ 	.word	0xffffffff


	//   ....[5]....
        /*022c*/ 	.word	0xffffffff


	//   ....[6]....
        /*0230*/ 	.word	0xffffffff


	//   ....[7]....
        /*0234*/ 	.word	0xffffffff


	//   ....[8]....
        /*0238*/ 	.word	0xffffffff


	//   ....[9]....
        /*023c*/ 	.word	0xffffffff


	//   ....[10]....
        /*0240*/ 	.word	0xffffffff


	//   ....[11]....
        /*0244*/ 	.word	0xffffffff


	//   ....[12]....
        /*0248*/ 	.word	0xffffffff


	//   ....[13]....
        /*024c*/ 	.word	0xffffffff


	//   ....[14]....
        /*0250*/ 	.word	0xffffffff


	//   ....[15]....
        /*0254*/ 	.word	0xffffffff


	//   ....[16]....
        /*0258*/ 	.word	0xffffffff


	//   ....[17]....
        /*025c*/ 	.word	0xffffffff


	//   ....[18]....
        /*0260*/ 	.word	0xffffffff


	//   ....[19]....
        /*0264*/ 	.word	0xffffffff


	//   ....[20]....
        /*0268*/ 	.word	0xffffffff


	//   ....[21]....
        /*026c*/ 	.word	0xffffffff


	//   ....[22]....
        /*0270*/ 	.word	0xffffffff


	//   ....[23]....
        /*0274*/ 	.word	0xffffffff


	//   ....[24]....
        /*0278*/ 	.word	0xffffffff


	//   ....[25]....
        /*027c*/ 	.word	0xffffffff


	//   ....[26]....
        /*0280*/ 	.word	0xffffffff


	//   ....[27]....
        /*0284*/ 	.word	0xffffffff


	//   ....[28]....
        /*0288*/ 	.word	0xffffffff


	//   ....[29]....
        /*028c*/ 	.word	0xffffffff


	//   ....[30]....
        /*0290*/ 	.word	0xffffffff


	//   ....[31]....
        /*0294*/ 	.word	0xffffffff


	//   ....[32]....
        /*0298*/ 	.word	0xffffffff


	//   ....[33]....
        /*029c*/ 	.word	0xffffffff


	//   ....[34]....
        /*02a0*/ 	.word	0xffffffff


	//   ....[35]....
        /*02a4*/ 	.word	0xffffffff


	//   ....[36]....
        /*02a8*/ 	.word	0xffffffff


	//   ....[37]....
        /*02ac*/ 	.word	0xffffffff


	//   ....[38]....
        /*02b0*/ 	.word	0xffffffff


	//   ....[39]....
        /*02b4*/ 	.word	0xffffffff


	//   ....[40]....
        /*02b8*/ 	.word	0xffffffff


	//   ....[41]....
        /*02bc*/ 	.word	0xffffffff


	//   ....[42]....
        /*02c0*/ 	.word	0xffffffff


	//   ....[43]....
        /*02c4*/ 	.word	0xffffffff


	//   ....[44]....
        /*02c8*/ 	.word	0xffffffff


	//   ....[45]....
        /*02cc*/ 	.word	0xffffffff


	//   ....[46]....
        /*02d0*/ 	.word	0xffffffff


	//   ....[47]....
        /*02d4*/ 	.word	0xffffffff


	//   ....[48]....
        /*02d8*/ 	.word	0xffffffff


	//   ....[49]....
        /*02dc*/ 	.word	0xffffffff


	//   ....[50]....
        /*02e0*/ 	.word	0xffffffff


	//   ....[51]....
        /*02e4*/ 	.word	0xffffffff


	//   ....[52]....
        /*02e8*/ 	.word	0xffffffff


	//   ....[53]....
        /*02ec*/ 	.word	0xffffffff


	//   ....[54]....
        /*02f0*/ 	.word	0xffffffff


	//   ....[55]....
        /*02f4*/ 	.word	0xffffffff


	//   ....[56]....
        /*02f8*/ 	.word	0xffffffff


	//   ....[57]....
        /*02fc*/ 	.word	0xffffffff


	//   ....[58]....
        /*0300*/ 	.word	0x0500000f


	//   ....[59]....
        /*0304*/ 	.word	0x0500000f


	//   ....[60]....
        /*0308*/ 	.word	0x0500000f


	//   ....[61]....
        /*030c*/ 	.word	0x0500000f


	//   ....[62]....
        /*0310*/ 	.word	0x0500000f


	//   ....[63]....
        /*0314*/ 	.word	0x0500000f


	//   ....[64]....
        /*0318*/ 	.word	0x0500000f


	//   ....[65]....
        /*031c*/ 	.word	0x0500000f


	//   ....[66]....
        /*0320*/ 	.word	0x0500000f


	//   ....[67]....
        /*0324*/ 	.word	0x0500000f


	//   ....[68]....
        /*0328*/ 	.word	0x0500000f


	//   ....[69]....
        /*032c*/ 	.word	0x0500000f


	//   ....[70]....
        /*0330*/ 	.word	0x0500000f


	//   ....[71]....
        /*0334*/ 	.word	0x0500000f


	//   ....[72]....
        /*0338*/ 	.word	0x0500000f


	//   ....[73]....
        /*033c*/ 	.word	0x0500000f


	//   ....[74]....
        /*0340*/ 	.word	0x0500000f


	//   ....[75]....
        /*0344*/ 	.word	0x0500000f


	//   ....[76]....
        /*0348*/ 	.word	0x0500000f


	//----- nvinfo : EIATTR_COOP_GROUP_INSTR_OFFSETS
	.align		4
.L_1609:
        /*034c*/ 	.byte	0x04, 0x28
        /*034e*/ 	.short	(.L_1611 - .L_1610)


	//   ....[0]....
.L_1610:
        /*0350*/ 	.word	0x00000070


	//   ....[1]....
        /*0354*/ 	.word	0x000001a0


	//   ....[2]....
        /*0358*/ 	.word	0x000001f0


	//   ....[3]....
        /*035c*/ 	.word	0x00000440


	//   ....[4]....
        /*0360*/ 	.word	0x000005a0


	//   ....[5]....
        /*0364*/ 	.word	0x000006c0


	//   ....[6]....
        /*0368*/ 	.word	0x00000820


	//   ....[7]....
        /*036c*/ 	.word	0x00001790


	//   ....[8]....
        /*0370*/ 	.word	0x00003130


	//   ....[9]....
        /*0374*/ 	.word	0x000031f0


	//   ....[10]....
        /*0378*/ 	.word	0x00003200


	//   ....[11]....
        /*037c*/ 	.word	0x00003250


	//   ....[12]....
        /*0380*/ 	.word	0x00005390


	//   ....[13]....
        /*0384*/ 	.word	0x000053a0


	//   ....[14]....
        /*0388*/ 	.word	0x000053d0


	//   ....[15]....
        /*038c*/ 	.word	0x000053e0


	//   ....[16]....
        /*0390*/ 	.word	0x00007700


	//   ....[17]....
        /*0394*/ 	.word	0x00007770


	//   ....[18]....
        /*0398*/ 	.word	0x00007790


	//   ....[19]....
        /*039c*/ 	.word	0x000077b0


	//   ....[20]....
        /*03a0*/ 	.word	0x00008d80


	//   ....[21]....
        /*03a4*/ 	.word	0x00008df0


	//   ....[22]....
        /*03a8*/ 	.word	0x00008e40


	//   ....[23]....
        /*03ac*/ 	.word	0x00008e70


	//   ....[24]....
        /*03b0*/ 	.word	0x0000c3a0


	//   ....[25]....
        /*03b4*/ 	.word	0x0000c530


	//   ....[26]....
        /*03b8*/ 	.word	0x0000c560


	//   ....[27]....
        /*03bc*/ 	.word	0x0000c5a0


	//   ....[28]....
        /*03c0*/ 	.word	0x0000c610


	//   ....[29]....
        /*03c4*/ 	.word	0x0000c670


	//   ....[30]....
        /*03c8*/ 	.word	0x0000c6b0


	//   ....[31]....
        /*03cc*/ 	.word	0x0000c860


	//   ....[32]....
        /*03d0*/ 	.word	0x0000c8c0


	//   ....[33]....
        /*03d4*/ 	.word	0x0000c900


	//   ....[34]....
        /*03d8*/ 	.word	0x0000c940


	//   ....[35]....
        /*03dc*/ 	.word	0x0000c970


	//   ....[36]....
        /*03e0*/ 	.word	0x0000c9a0


	//   ....[37]....
        /*03e4*/ 	.word	0x0000ca40


	//   ....[38]....
        /*03e8*/ 	.word	0x0000caa0


	//   ....[39]....
        /*03ec*/ 	.word	0x0000cb30


	//   ....[40]....
        /*03f0*/ 	.word	0x00010280


	//   ....[41]....
        /*03f4*/ 	.word	0x00010290


	//   ....[42]....
        /*03f8*/ 	.word	0x000103b0


	//   ....[43]....
        /*03fc*/ 	.word	0x00010410


	//   ....[44]....
        /*0400*/ 	.word	0x00010450


	//   ....[45]....
        /*0404*/ 	.word	0x00010490


	//   ....[46]....
        /*0408*/ 	.word	0x000104c0


	//   ....[47]....
        /*040c*/ 	.word	0x000104f0


	//   ....[48]....
        /*0410*/ 	.word	0x00010690


	//   ....[49]....
        /*0414*/ 	.word	0x000106f0


	//   ....[50]....
        /*0418*/ 	.word	0x00010730


	//   ....[51]....
        /*041c*/ 	.word	0x00010770


	//   ....[52]....
        /*0420*/ 	.word	0x000107a0


	//   ....[53]....
        /*0424*/ 	.word	0x000107d0


	//   ....[54]....
        /*0428*/ 	.word	0x00010890


	//   ....[55]....
        /*042c*/ 	.word	0x000108b0


	//   ....[56]....
        /*0430*/ 	.word	0x00010920


	//   ....[57]....
        /*0434*/ 	.word	0x00010fa0


	//   ....[58]....
        /*0438*/ 	.word	0x000115c0


	//   ....[59]....
        /*043c*/ 	.word	0x000119e0


	//   ....[60]....
        /*0440*/ 	.word	0x00011a70


	//   ....[61]....
        /*0444*/ 	.word	0x00011b10


	//   ....[62]....
        /*0448*/ 	.word	0x00011bc0


	//   ....[63]....
        /*044c*/ 	.word	0x00011c40


	//   ....[64]....
        /*0450*/ 	.word	0x00011cc0


	//   ....[65]....
        /*0454*/ 	.word	0x00011d40


	//   ....[66]....
        /*0458*/ 	.word	0x00011dc0


	//   ....[67]....
        /*045c*/ 	.word	0x00011e50


	//   ....[68]....
        /*0460*/ 	.word	0x00011f00


	//   ....[69]....
        /*0464*/ 	.word	0x00011f80


	//   ....[70]....
        /*0468*/ 	.word	0x00012000


	//   ....[71]....
        /*046c*/ 	.word	0x00012080


	//   ....[72]....
        /*0470*/ 	.word	0x00012100


	//   ....[73]....
        /*0474*/ 	.word	0x00012170


	//   ....[74]....
        /*0478*/ 	.word	0x00012210


	//   ....[75]....
        /*047c*/ 	.word	0x000122a0


	//   ....[76]....
        /*0480*/ 	.word	0x000123d0


	//----- nvinfo : EIATTR_REG_RECONFIG
	.align		4
.L_1611:
        /*0484*/ 	.byte	0x01, 0x54
	.zero		2


	//----- nvinfo : EIATTR_SYSCALL_OFFSETS
	.align		4
        /*0488*/ 	.byte	0x04, 0x46
        /*048a*/ 	.short	(.L_1613 - .L_1612)


	//   ....[0]....
.L_1612:
        /*048c*/ 	.word	0x000019f0


	//   ....[1]....
        /*0490*/ 	.word	0x0000d830


	//   ....[2]....
        /*0494*/ 	.word	0x0000d970


	//   ....[3]....
        /*0498*/ 	.word	0x0000da70


	//----- nvinfo : EIATTR_MBARRIER_INSTR_OFFSETS
	.align		4
.L_1613:
        /*049c*/ 	.byte	0x04, 0x39
        /*049e*/ 	.short	(.L_1615 - .L_1614)


	//   ....[0]....
.L_1614:
        /*04a0*/ 	.word	0x000002e0
        /*04a4*/ 	.word	0x000000ff
        /*04a8*/ 	.word	0x00032400
        /*04ac*/ 	.short	0x0100
        /*04ae*/ 	.byte	0x08
	.zero		1


	//   ....[1]....
        /*04b0*/ 	.word	0x000002f0
        /*04b4*/ 	.word	0x000000ff
        /*04b8*/ 	.word	0x00032410
        /*04bc*/ 	.short	0x0100
        /*04be*/ 	.byte	0x08
	.zero		1


	//   ....[2]....
        /*04c0*/ 	.word	0x00000300
        /*04c4*/ 	.word	0x000000ff
        /*04c8*/ 	.word	0x00032420
        /*04cc*/ 	.short	0x0100
        /*04ce*/ 	.byte	0x08
	.zero		1


	//   ....[3]....
        /*04d0*/ 	.word	0x000003f0
        /*04d4*/ 	.word	0x000000ff
        /*04d8*/ 	.word	0x00032430
        /*04dc*/ 	.short	0x0100
        /*04de*/ 	.byte	0x08
	.zero		1


	//   ....[4]....
        /*04e0*/ 	.word	0x00000400
        /*04e4*/ 	.word	0x000000ff
        /*04e8*/ 	.word	0x00032440
        /*04ec*/ 	.short	0x0100
        /*04ee*/ 	.byte	0x08
	.zero		1


	//   ....[5]....
        /*04f0*/ 	.word	0x00000410
        /*04f4*/ 	.word	0x000000ff
        /*04f8*/ 	.word	0x00032438
        /*04fc*/ 	.short	0x0100
        /*04fe*/ 	.byte	0x08
	.zero		1


	//   ....[6]....
        /*0500*/ 	.word	0x00000420
        /*0504*/ 	.word	0x000000ff
        /*0508*/ 	.word	0x00032448
        /*050c*/ 	.short	0x0100
        /*050e*/ 	.byte	0x08
	.zero		1


	//   ....[7]....
        /*0510*/ 	.word	0x00000550
        /*0514*/ 	.word	0x000000ff
        /*0518*/ 	.word	0x00032450
        /*051c*/ 	.short	0x0100
        /*051e*/ 	.byte	0x08
	.zero		1


	//   ....[8]....
        /*0520*/ 	.word	0x00000560
        /*0524*/ 	.word	0x000000ff
        /*0528*/ 	.word	0x00032460
        /*052c*/ 	.short	0x0100
        /*052e*/ 	.byte	0x08
	.zero		1


	//   ....[9]....
        /*0530*/ 	.word	0x00000570
        /*0534*/ 	.word	0x000000ff
        /*0538*/ 	.word	0x00032458
        /*053c*/ 	.short	0x0100
        /*053e*/ 	.byte	0x08
	.zero		1


	//   ....[10]....
        /*0540*/ 	.word	0x00000580
        /*0544*/ 	.word	0x000000ff
        /*0548*/ 	.word	0x00032468
        /*054c*/ 	.short	0x0100
        /*054e*/ 	.byte	0x08
	.zero		1


	//   ....[11]....
        /*0550*/ 	.word	0x00000670
        /*0554*/ 	.word	0x000000ff
        /*0558*/ 	.word	0x00032470
        /*055c*/ 	.short	0x0100
        /*055e*/ 	.byte	0x06
	.zero		1


	//   ....[12]....
        /*0560*/ 	.word	0x00000680
        /*0564*/ 	.word	0x000000ff
        /*0568*/ 	.word	0x00032480
        /*056c*/ 	.short	0x0100
        /*056e*/ 	.byte	0x06
	.zero		1


	//   ....[13]....
        /*0570*/ 	.word	0x00000690
        /*0574*/ 	.word	0x000000ff
        /*0578*/ 	.word	0x00032478
        /*057c*/ 	.short	0x0100
        /*057e*/ 	.byte	0x06
	.zero		1


	//   ....[14]....
        /*0580*/ 	.word	0x000006a0
        /*0584*/ 	.word	0x000000ff
        /*0588*/ 	.word	0x00032488
        /*058c*/ 	.short	0x0100
        /*058e*/ 	.byte	0x06
	.zero		1


	//   ....[15]....
        /*0590*/ 	.word	0x000007d0
        /*0594*/ 	.word	0x000000ff
        /*0598*/ 	.word	0x00032490
        /*059c*/ 	.short	0x0100
        /*059e*/ 	.byte	0x08
	.zero		1


	//   ....[16]....
        /*05a0*/ 	.word	0x000007e0
        /*05a4*/ 	.word	0x000000ff
        /*05a8*/ 	.word	0x000324a0
        /*05ac*/ 	.short	0x0100
        /*05ae*/ 	.byte	0x08
	.zero		1


	//   ....[17]....
        /*05b0*/ 	.word	0x000007f0
        /*05b4*/ 	.word	0x000000ff
        /*05b8*/ 	.word	0x00032498
        /*05bc*/ 	.short	0x0100
        /*05be*/ 	.byte	0x08
	.zero		1


	//   ....[18]....
        /*05c0*/ 	.word	0x00000800
        /*05c4*/ 	.word	0x000000ff
        /*05c8*/ 	.word	0x000324a8
        /*05cc*/ 	.short	0x0100
        /*05ce*/ 	.byte	0x08
	.zero		1


	//   ....[19]....
        /*05d0*/ 	.word	0x00000930
        /*05d4*/ 	.word	0x000000ff
        /*05d8*/ 	.word	0x000324b0
        /*05dc*/ 	.short	0x0100
        /*05de*/ 	.byte	0x08
	.zero		1


	//   ....[20]....
        /*05e0*/ 	.word	0x00000940
        /*05e4*/ 	.word	0x000000ff
        /*05e8*/ 	.word	0x000324c0
        /*05ec*/ 	.short	0x0100
        /*05ee*/ 	.byte	0x08
	.zero		1


	//   ....[21]....
        /*05f0*/ 	.word	0x00000950
        /*05f4*/ 	.word	0x000000ff
        /*05f8*/ 	.word	0x000324b8
        /*05fc*/ 	.short	0x0100
        /*05fe*/ 	.byte	0x08
	.zero		1


	//   ....[22]....
        /*0600*/ 	.word	0x00000960
        /*0604*/ 	.word	0x000000ff
        /*0608*/ 	.word	0x000324c8
        /*060c*/ 	.short	0x0100
        /*060e*/ 	.byte	0x08
	.zero		1


	//   ....[23]....
        /*0610*/ 	.word	0x00001a90
        /*0614*/ 	.word	0x00000005
        /*0618*/ 	.word	0x00032400
        /*061c*/ 	.short	0x010a
        /*061e*/ 	.byte	0x3f
	.zero		1


	//   ....[24]....
        /*0620*/ 	.word	0x00001b70
        /*0624*/ 	.word	0x00000000
        /*0628*/ 	.word	0x00032430
        /*062c*/ 	.short	0x010a
        /*062e*/ 	.byte	0x3f
	.zero		1


	//   ....[25]....
        /*0630*/ 	.word	0x00001bb0
        /*0634*/ 	.word	0x00000000
        /*0638*/ 	.word	0x00032430
        /*063c*/ 	.short	0x010a
        /*063e*/ 	.byte	0x3f
	.zero		1


	//   ....[26]....
        /*0640*/ 	.word	0x00001eb0
        /*0644*/ 	.word	0x00000005
        /*0648*/ 	.word	0x00032410
        /*064c*/ 	.short	0x010a
        /*064e*/ 	.byte	0x3f
	.zero		1


	//   ....[27]....
        /*0650*/ 	.word	0x00001ef0
        /*0654*/ 	.word	0x00000000
        /*0658*/ 	.word	0x00032450
        /*065c*/ 	.short	0x010a
        /*065e*/ 	.byte	0x3f
	.zero		1


	//   ....[28]....
        /*0660*/ 	.word	0x00001f30
        /*0664*/ 	.word	0x00000000
        /*0668*/ 	.word	0x00032450
        /*066c*/ 	.short	0x010a
        /*066e*/ 	.byte	0x3f
	.zero		1


	//   ....[29]....
        /*0670*/ 	.word	0x00003540
        /*0674*/ 	.word	0x00000018
        /*0678*/ 	.word	0x00000000
        /*067c*/ 	.short	0x0101
        /*067e*/ 	.byte	0x3f
	.zero		1


	//   ....[30]....
        /*0680*/ 	.word	0x00004000
        /*0684*/ 	.word	0x00000000
        /*0688*/ 	.word	0x00000000
        /*068c*/ 	.short	0x0101
        /*068e*/ 	.byte	0x3f
	.zero		1


	//   ....[31]....
        /*0690*/ 	.word	0x00004130
        /*0694*/ 	.word	0x000000ff
        /*0698*/ 	.word	0x00032430
        /*069c*/ 	.short	0x010a
        /*069e*/ 	.byte	0x05
	.zero		1


	//   ....[32]....
        /*06a0*/ 	.word	0x00004170
        /*06a4*/ 	.word	0x000000ff
        /*06a8*/ 	.word	0x00032430
        /*06ac*/ 	.short	0x010a
        /*06ae*/ 	.byte	0x05
	.zero		1


	//   ....[33]....
        /*06b0*/ 	.word	0x00004380
        /*06b4*/ 	.word	0x000000ff
        /*06b8*/ 	.word	0x00032450
        /*06bc*/ 	.short	0x010a
        /*06be*/ 	.byte	0x05
	.zero		1


	//   ....[34]....
        /*06c0*/ 	.word	0x000043c0
        /*06c4*/ 	.word	0x000000ff
        /*06c8*/ 	.word	0x00032450
        /*06cc*/ 	.short	0x010a
        /*06ce*/ 	.byte	0x05
	.zero		1


	//   ....[35]....
        /*06d0*/ 	.word	0x000055b0
        /*06d4*/ 	.word	0x00000098
        /*06d8*/ 	.word	0x00000000
        /*06dc*/ 	.short	0x0101
        /*06de*/ 	.byte	0x3f
	.zero		1


	//   ....[36]....
        /*06e0*/ 	.word	0x00006a20
        /*06e4*/ 	.word	0x000000d4
        /*06e8*/ 	.word	0x00000000
        /*06ec*/ 	.short	0x0101
        /*06ee*/ 	.byte	0x3f
	.zero		1


	//   ....[37]....
        /*06f0*/ 	.word	0x00006b50
        /*06f4*/ 	.word	0x000000ff
        /*06f8*/ 	.word	0x00032430
        /*06fc*/ 	.short	0x010a
        /*06fe*/ 	.byte	0x05
	.zero		1


	//   ....[38]....
        /*0700*/ 	.word	0x00006b90
        /*0704*/ 	.word	0x000000ff
        /*0708*/ 	.word	0x00032430
        /*070c*/ 	.short	0x010a
        /*070e*/ 	.byte	0x05
	.zero		1


	//   ....[39]....
        /*0710*/ 	.word	0x00006da0
        /*0714*/ 	.word	0x000000ff
        /*0718*/ 	.word	0x00032450
        /*071c*/ 	.short	0x010a
        /*071e*/ 	.byte	0x05
	.zero		1


	//   ....[40]....
        /*0720*/ 	.word	0x00006de0
        /*0724*/ 	.word	0x000000ff
        /*0728*/ 	.word	0x00032450
        /*072c*/ 	.short	0x010a
        /*072e*/ 	.byte	0x05
	.zero		1


	//   ....[41]....
        /*0730*/ 	.word	0x000079f0
        /*0734*/ 	.word	0x00000098
        /*0738*/ 	.word	0x00000000
        /*073c*/ 	.short	0x0101
        /*073e*/ 	.byte	0x3f
	.zero		1


	//   ....[42]....
        /*0740*/ 	.word	0x00008d60
        /*0744*/ 	.word	0x000000d5
        /*0748*/ 	.word	0x00000000
        /*074c*/ 	.short	0x0101
        /*074e*/ 	.byte	0x3f
	.zero		1


	//   ....[43]....
        /*0750*/ 	.word	0x0000af40
        /*0754*/ 	.word	0x00000097
        /*0758*/ 	.word	0x00000000
        /*075c*/ 	.short	0x0101
        /*075e*/ 	.byte	0x3f
	.zero		1


	//   ....[44]....
        /*0760*/ 	.word	0x0000dfc0
        /*0764*/ 	.word	0x00000008
        /*0768*/ 	.word	0x00032440
        /*076c*/ 	.short	0x010a
        /*076e*/ 	.byte	0x3f
	.zero		1


	//   ....[45]....
        /*0770*/ 	.word	0x0000e5d0
        /*0774*/ 	.word	0x00000008
        /*0778*/ 	.word	0x00032420
        /*077c*/ 	.short	0x010a
        /*077e*/ 	.byte	0x3f
	.zero		1


	//   ....[46]....
        /*0780*/ 	.word	0x0000e6a0
        /*0784*/ 	.word	0x0000000b
        /*0788*/ 	.word	0x00032460
        /*078c*/ 	.short	0x010a
        /*078e*/ 	.byte	0x3f
	.zero		1


	//   ....[47]....
        /*0790*/ 	.word	0x0000ece0
        /*0794*/ 	.word	0x00000002
        /*0798*/ 	.word	0x00032440
        /*079c*/ 	.short	0x010a
        /*079e*/ 	.byte	0x3f
	.zero		1


	//   ....[48]....
        /*07a0*/ 	.word	0x0000eef0
        /*07a4*/ 	.word	0x00000002
        /*07a8*/ 	.word	0x00032460
        /*07ac*/ 	.short	0x010a
        /*07ae*/ 	.byte	0x3f
	.zero		1


	//   ....[49]....
        /*07b0*/ 	.word	0x0000f460
        /*07b4*/ 	.word	0x00000002
        /*07b8*/ 	.word	0x00032440
        /*07bc*/ 	.short	0x010a
        /*07be*/ 	.byte	0x3f
	.zero		1


	//   ....[50]....
        /*07c0*/ 	.word	0x0000f660
        /*07c4*/ 	.word	0x00000002
        /*07c8*/ 	.word	0x00032460
        /*07cc*/ 	.short	0x010a
        /*07ce*/ 	.byte	0x3f
	.zero		1


	//   ....[51]....
        /*07d0*/ 	.word	0x0000fb60
        /*07d4*/ 	.word	0x00000002
        /*07d8*/ 	.word	0x00032440
        /*07dc*/ 	.short	0x010a
        /*07de*/ 	.byte	0x3f
	.zero		1


	//   ....[52]....
        /*07e0*/ 	.word	0x0000fd70
        /*07e4*/ 	.word	0x00000002
        /*07e8*/ 	.word	0x00032460
        /*07ec*/ 	.short	0x010a
        /*07ee*/ 	.byte	0x3f
	.zero		1


	//   ....[53]....
        /*07f0*/ 	.word	0x00010f30
        /*07f4*/ 	.word	0x00000000
        /*07f8*/ 	.word	0x00032420
        /*07fc*/ 	.short	0x010a
        /*07fe*/ 	.byte	0x3f
	.zero		1


	//   ....[54]....
        /*0800*/ 	.word	0x00011100
        /*0804*/ 	.word	0x00000006
        /*0808*/ 	.word	0x00000000
        /*080c*/ 	.short	0x010a
        /*080e*/ 	.byte	0x3f
	.zero		1


	//   ....[55]....
        /*0810*/ 	.word	0x00011170
        /*0814*/ 	.word	0x00000007
        /*0818*/ 	.word	0x00000000
        /*081c*/ 	.short	0x010a
        /*081e*/ 	.byte	0x3f
	.zero		1


	//   ....[56]....
        /*0820*/ 	.word	0x000111e0
        /*0824*/ 	.word	0x00000004
        /*0828*/ 	.word	0x00000000
        /*082c*/ 	.short	0x010a
        /*082e*/ 	.byte	0x3f
	.zero		1


	//   ....[57]....
        /*0830*/ 	.word	0x00011210
        /*0834*/ 	.word	0x00000003
        /*0838*/ 	.word	0x00000000
        /*083c*/ 	.short	0x010a
        /*083e*/ 	.byte	0x3f
	.zero		1


	//   ....[58]....
        /*0840*/ 	.word	0x00011270
        /*0844*/ 	.word	0x00000005
        /*0848*/ 	.word	0x00032400
        /*084c*/ 	.short	0x010a
        /*084e*/ 	.byte	0x3f
	.zero		1


	//   ....[59]....
        /*0850*/ 	.word	0x000112c0
        /*0854*/ 	.word	0x00000000
        /*0858*/ 	.word	0x00032430
        /*085c*/ 	.short	0x010a
        /*085e*/ 	.byte	0x3f
	.zero		1


	//   ....[60]....
        /*0860*/ 	.word	0x00011310
        /*0864*/ 	.word	0x00000005
        /*0868*/ 	.word	0x00032410
        /*086c*/ 	.short	0x010a
        /*086e*/ 	.byte	0x3f
	.zero		1


	//   ....[61]....
        /*0870*/ 	.word	0x00011360
        /*0874*/ 	.word	0x00000000
        /*0878*/ 	.word	0x00032450
        /*087c*/ 	.short	0x010a
        /*087e*/ 	.byte	0x3f
	.zero		1


	//   ....[62]....
        /*0880*/ 	.word	0x000113c0
        /*0884*/ 	.word	0x00000014
        /*0888*/ 	.word	0x00032430
        /*088c*/ 	.short	0x010a
        /*088e*/ 	.byte	0x3f
	.zero		1


	//   ....[63]....
        /*0890*/ 	.word	0x00011420
        /*0894*/ 	.word	0x00000014
        /*0898*/ 	.word	0x00032450
        /*089c*/ 	.short	0x010a
        /*089e*/ 	.byte	0x3f
	.zero		1


	//   ....[64]....
        /*08a0*/ 	.word	0x00011480
        /*08a4*/ 	.word	0x00000014
        /*08a8*/ 	.word	0x00032430
        /*08ac*/ 	.short	0x010a
        /*08ae*/ 	.byte	0x3f
	.zero		1


	//   ....[65]....
        /*08b0*/ 	.word	0x000114e0
        /*08b4*/ 	.word	0x00000014
        /*08b8*/ 	.word	0x00032450
        /*08bc*/ 	.short	0x010a
        /*08be*/ 	.byte	0x3f
	.zero		1


	//   ....[66]....
        /*08c0*/ 	.word	0x00011680
        /*08c4*/ 	.word	0x00000008
        /*08c8*/ 	.word	0x00032440
        /*08cc*/ 	.short	0x010a
        /*08ce*/ 	.byte	0x3f
	.zero		1


	//   ....[67]....
        /*08d0*/ 	.word	0x00011700
        /*08d4*/ 	.word	0x00000008
        /*08d8*/ 	.word	0x00032420
        /*08dc*/ 	.short	0x010a
        /*08de*/ 	.byte	0x3f
	.zero		1


	//   ....[68]....
        /*08e0*/ 	.word	0x00011750
        /*08e4*/ 	.word	0x0000000b
        /*08e8*/ 	.word	0x00032460
        /*08ec*/ 	.short	0x010a
        /*08ee*/ 	.byte	0x3f
	.zero		1


	//   ....[69]....
        /*08f0*/ 	.word	0x000117a0
        /*08f4*/ 	.word	0x00000002
        /*08f8*/ 	.word	0x00032440
        /*08fc*/ 	.short	0x010a
        /*08fe*/ 	.byte	0x3f
	.zero		1


	//   ....[70]....
        /*0900*/ 	.word	0x000117f0
        /*0904*/ 	.word	0x00000002
        /*0908*/ 	.word	0x00032460
        /*090c*/ 	.short	0x010a
        /*090e*/ 	.byte	0x3f
	.zero		1


	//   ....[71]....
        /*0910*/ 	.word	0x00011840
        /*0914*/ 	.word	0x00000002
        /*0918*/ 	.word	0x00032440
        /*091c*/ 	.short	0x010a
        /*091e*/ 	.byte	0x3f
	.zero		1


	//   ....[72]....
        /*0920*/ 	.word	0x00011890
        /*0924*/ 	.word	0x00000002
        /*0928*/ 	.word	0x00032460
        /*092c*/ 	.short	0x010a
        /*092e*/ 	.byte	0x3f
	.zero		1


	//   ....[73]....
        /*0930*/ 	.word	0x000118e0
        /*0934*/ 	.word	0x00000002
        /*0938*/ 	.word	0x00032440
        /*093c*/ 	.short	0x010a
        /*093e*/ 	.byte	0x3f
	.zero		1


	//   ....[74]....
        /*0940*/ 	.word	0x00011930
        /*0944*/ 	.word	0x00000002
        /*0948*/ 	.word	0x00032460
        /*094c*/ 	.short	0x010a
        /*094e*/ 	.byte	0x3f
	.zero		1


	//   ....[75]....
        /*0950*/ 	.word	0x000122f0
        /*0954*/ 	.word	0x00000000
        /*0958*/ 	.word	0x00032420
        /*095c*/ 	.short	0x010a
        /*095e*/ 	.byte	0x3f
	.zero		1


	//   ....[76]....
        /*0960*/ 	.word	0x00012490
        /*0964*/ 	.word	0x00000006
        /*0968*/ 	.word	0x00000000
        /*096c*/ 	.short	0x010a
        /*096e*/ 	.byte	0x3f
	.zero		1


	//   ....[77]....
        /*0970*/ 	.word	0x000124e0
        /*0974*/ 	.word	0x00000007
        /*0978*/ 	.word	0x00000000
        /*097c*/ 	.short	0x010a
        /*097e*/ 	.byte	0x3f
	.zero		1


	//   ....[78]....
        /*0980*/ 	.word	0x00012530
        /*0984*/ 	.word	0x00000004
        /*0988*/ 	.word	0x00000000
        /*098c*/ 	.short	0x010a
        /*098e*/ 	.byte	0x3f
	.zero		1


	//----- nvinfo : EIATTR_NUM_MBARRIERS
	.align		4
.L_1615:
        /*0990*/ 	.byte	0x03, 0x38
        /*0992*/ 	.short	0x0017


	//----- nvinfo : EIATTR_EXIT_INSTR_OFFSETS
	.align		4
        /*0994*/ 	.byte	0x04, 0x1c
        /*0996*/ 	.short	(.L_1617 - .L_1616)


	//   ....[0]....
.L_1616:
        /*0998*/ 	.word	0x00000b10


	//   ....[1]....
        /*099c*/ 	.word	0x0000c360


	//   ....[2]....
        /*09a0*/ 	.word	0x0000c3c0


	//   ....[3]....
        /*09a4*/ 	.word	0x00011260


	//----- nvinfo : EIATTR_MAX_THREADS
	.align		4
.L_1617:
        /*09a8*/ 	.byte	0x04, 0x05
        /*09aa*/ 	.short	(.L_1619 - .L_1618)
.L_1618:
        /*09ac*/ 	.word	0x00000180
        /*09b0*/ 	.word	0x00000001
        /*09b4*/ 	.word	0x00000001


	//----- nvinfo : EIATTR_CRS_STACK_SIZE
	.align		4
.L_1619:
        /*09b8*/ 	.byte	0x04, 0x1e
        /*09ba*/ 	.short	(.L_1621 - .L_1620)
.L_1620:
        /*09bc*/ 	.word	0x00000000


	//----- nvinfo : EIATTR_CBANK_PARAM_SIZE
	.align		4
.L_1621:
        /*09c0*/ 	.byte	0x03, 0x19
        /*09c2*/ 	.short	0x0b70


	//----- nvinfo : EIATTR_PARAM_CBANK
	.align		4
        /*09c4*/ 	.byte	0x04, 0x0a
        /*09c6*/ 	.short	(.L_1623 - .L_1622)
	.align		4
.L_1622:
        /*09c8*/ 	.word	index@(.nv.constant0._ZN7cutlass13device_kernelIN5flash11enable_sm90INS1_16FlashAttnFwdSm90INS1_25CollectiveMainloopFwdSm90ILi2EN4cute5tupleIJNS5_1CILi1EEES8_S8_EEENS6_IJNS7_ILi128EEENS7_ILi96EEENS7_ILi64EEEEEELi256ENS_10bfloat16_tEfNS_4arch4Sm90ELb1ELb0ELb0ELb1ELb0ELb0ELb1ELb1ELb0ELb0ELb0ELb0EEENS1_21CollectiveEpilogueFwdINS6_IJSA_NS7_ILi256EEESB_EEES9_SE_SG_Li256ELb1ELb0ELb0ELb0EEENS1_36VarlenDynamicPersistentTileSchedulerILi128ELi96ELi256ELi32ELb0ELb0ELb1ELb1ELb1ELb1EEEEEEEEEvNT_6ParamsE)
        /*09cc*/ 	.short	0x0210
        /*09ce*/ 	.short	0x0b70


	//----- nvinfo : EIATTR_SW_WAR
	.align		4
.L_1623:
        /*09d0*/ 	.byte	0x04, 0x36
        /*09d2*/ 	.short	(.L_1625 - .L_1624)
.L_1624:
        /*09d4*/ 	.word	0x00000008
.L_1625:


//--------------------- .nv.info._ZN7cutlass13device_kernelIN5flash11enable_sm90INS1_16FlashAttnFwdSm90INS1_25CollectiveMainloopFwdSm90ILi2EN4cute5tupleIJNS5_1CILi1EEES8_S8_EEENS6_IJNS7_ILi128EEENS7_ILi96EEENS7_ILi64EEEEEELi256ENS_10bfloat16_tEfNS_4arch4Sm90ELb1ELb0ELb0ELb1ELb0ELb1ELb1ELb1ELb0ELb0ELb0ELb0EEENS1_21CollectiveEpilogueFwdINS6_IJSA_NS7_ILi256EEESB_EEES9_SE_SG_Li256ELb1ELb0ELb0ELb0EEENS1_36VarlenDynamicPersistentTileSchedulerILi128ELi96ELi256ELi32ELb0ELb0ELb1ELb1ELb1ELb1EEEEEEEEEvNT_6ParamsE --------------------------
	.section	.nv.info._ZN7cutlass13device_kernelIN5flash11enable_sm90INS1_16FlashAttnFwdSm90INS1_25CollectiveMainloopFwdSm90ILi2EN4cute5tupleIJNS5_1CILi1EEES8_S8_EEENS6_IJNS7_ILi128EEENS7_ILi96EEENS7_ILi64EEEEEELi256ENS_10bfloat16_tEfNS_4arch4Sm90ELb1ELb0ELb0ELb1ELb0ELb1ELb1ELb1ELb0ELb0ELb0ELb0EEENS1_21CollectiveEpilogueFwdINS6_IJSA_NS7_ILi256EEESB_EEES9_SE_SG_Li256ELb1ELb0ELb0ELb0EEENS1_36VarlenDynamicPersistentTileSchedulerILi128ELi96ELi256ELi32ELb0ELb0ELb1ELb1ELb1ELb1EEEEEEEEEvNT_6ParamsE,"",@"SHT_CUDA_INFO"
	.sectionflags	@""
	.align	4


	//----- nvinfo : EIATTR_CUDA_API_VERSION
	.align		4
        /*0000*/ 	.byte	0x04, 0x37
        /*0002*/ 	.short	(.L_1627 - .L_1626)
.L_1626:
        /*0004*/ 	.word	0x00000082


	//----- nvinfo : EIATTR_KPARAM_INFO
	.align		4
.L_1627:
        /*0008*/ 	.byte	0x04, 0x17
        /*000a*/ 	.short	(.L_1629 - .L_1628)
.L_1628:
        /*000c*/ 	.word	0x00000000
        /*0010*/ 	.short	0x0000
        /*0012*/ 	.short	0x0070
        /*0014*/ 	.byte	0x00, 0xf0, 0x01, 0x2c


	//----- nvinfo : EIATTR_SPARSE_MMA_MASK
	.align		4
.L_1629:
        /*0018*/ 	.byte	0x03, 0x50
        /*001a*/ 	.short	0x0000


	//----- nvinfo : EIATTR_MAXREG_COUNT
	.align		4
        /*001c*/ 	.byte	0x03, 0x1b
        /*001e*/ 	.short	0x00a8


	//----- nvinfo : EIATTR_NUM_BARRIERS
	.align		4
        /*0020*/ 	.byte	0x02, 0x4c
        /*0022*/ 	.byte	0x10
	.zero		1


	//----- nvinfo : EIATTR_EXTERNS
	.align		4
        /*0024*/ 	.byte	0x04, 0x0f
        /*0026*/ 	.short	(.L_1631 - .L_1630)


	//   ....[0]....
	.align		4
.L_1630:
        /*0028*/ 	.word	index@(__assertfail)


	//----- nvinfo : EIATTR_ANNOTATIONS
	.align		4
.L_1631:
        /*002c*/ 	.byte	0x04, 0x55
        /*002e*/ 	.short	(.L_1633 - .L_1632)


	//   ....[0]....
.L_1632:
        /* <DEDUP_REMOVED lines=75> */


	//----- nvinfo : EIATTR_MERCURY_ISA_VERSION
	.align		4
.L_1633:
        /*04d0*/ 	.byte	0x03, 0x5f
        /*04d2*/ 	.short	0x0101


	//----- nvinfo : EIATTR_UNUSED_LOAD_BYTE_OFFSET
	.align		4
        /*04d4*/ 	.byte	0x04, 0x44
        /*04d6*/ 	.short	(.L_1635 - .L_1634)


	//   ....[0]....
.L_1634:
        /*04d8*/ 	.word	0x00000b50
        /*04dc*/ 	.word	0x0000fff0


	//   ....[1]....
        /*04e0*/ 	.word	0x00012190
        /*04e4*/ 	.word	0x0000fff0


	//----- nvinfo : EIATTR_INT_WARP_WIDE_INSTR_OFFSETS
	.align		4
.L_1635:
        /*04e8*/ 	.byte	0x04, 0x31
        /*04ea*/ 	.short	(.L_1637 - .L_1636)


	//   ....[0]....
.L_1636:
        /*04ec*/ 	.word	0x000001e0


	//   ....[1]....
        /*04f0*/ 	.word	0x00000220


	//   ....[2]....
        /*04f4*/ 	.word	0x00000290


	//   ....[3]....
        /*04f8*/ 	.word	0x00000300


	//   ....[4]....
        /*04fc*/ 	.word	0x00016da0


	//   ....[5]....
        /*0500*/ 	.word	0x00016e30


	//   ....[6]....
        /*0504*/ 	.word	0x000172b0


	//   ....[7]....
        /*0508*/ 	.word	0x000172e0


	//   ....[8]....
        /*050c*/ 	.word	0x00019880


	//   ....[9]....
        /*0510*/ 	.word	0x00019910


	//----- nvinfo : EIATTR_COOP_GROUP_MASK_REGIDS
	.align		4
.L_1637:
        /*0514*/ 	.byte	0x04, 0x29
        /*0516*/ 	.short	(.L_1639 - .L_1638)


	//   ....[0]....
.L_1638:
        /*0518*/ 	.word	0xffffffff


	//   ....[1]....
        /*051c*/ 	.word	0xffffffff


	//   ....[2]....
        /*0520*/ 	.word	0xffffffff


	//   ....[3]....
        /*0524*/ 	.word	0xffffffff


	//   ....[4]....
        /*0528*/ 	.word	0xffffffff


	//   ....[5]....
        /*052c*/ 	.word	0xffffffff


	//   ....[6]....
        /*0530*/ 	.word	0xffffffff


	//   ....[7]....
        /*0534*/ 	.word	0xffffffff


	//   ....[8]....
        /*0538*/ 	.word	0xffffffff


	//   ....[9]....
        /*053c*/ 	.word	0xffffffff


	//   ....[10]....
        /*0540*/ 	.word	0xffffffff


	//   ....[11]....
        /*0544*/ 	.word	0xffffffff


	//   ....[12]....
        /*0548*/ 	.word	0xffffffff


	//   ....[13]....
        /*054c*/ 	.word	0xffffffff


	//   ....[14]....
        /*0550*/ 	.word	0xffffffff


	//   ....[15]....
        /*0554*/ 	.word	0xffffffff


	//   ....[16]....
        /*0558*/ 	.word	0xffffffff


	//   ....[17]....
        /*055c*/ 	.word	0xffffffff


	//   ....[18]....
        /*0560*/ 	.word	0xffffffff


	//   ....[19]....
        /*0564*/ 	.word	0xffffffff


	//   ....[20]....
        /*0568*/ 	.word	0xffffffff


	//   ....[21]....
        /*056c*/ 	.word	0xffffffff


	//   ....[22]....
        /*0570*/ 	.word	0xffffffff


	//   ....[23]....
        /*0574*/ 	.word	0xffffffff


	//   ....[24]....
        /*0578*/ 	.word	0xffffffff


	//   ....[25]....
        /*057c*/ 	.word	0xffffffff


	//   ....[26]....
        /*0580*/ 	.word	0xffffffff


	//   ....[27]....
        /*0584*/ 	.word	0xffffffff


	//   ....[28]....
        /*0588*/ 	.word	0xffffffff


	//   ....[29]....
        /*058c*/ 	.word	0xffffffff


	//   ....[30]....
        /*0590*/ 	.word	0xffffffff


	//   ....[31]....
        /*0594*/ 	.word	0xffffffff


	//   ....[32]....
        /*0598*/ 	.word	0xffffffff


	//   ....[33]....
        /*059c*/ 	.word	0xffffffff


	//   ....[34]....
        /*05a0*/ 	.word	0xffffffff


	//   ....[35]....
        /*05a4*/ 	.word	0xffffffff


	//   ....[36]....
        /*05a8*/ 	.word	0xffffffff


	//   ....[37]....
        /*05ac*/ 	.word	0xffffffff


	//   ....[38]....
        /*05b0*/ 	.word	0xffffffff


	//   ....[39]....
        /*05b4*/ 	.word	0xffffffff


	//   ....[40]....
        /*05b8*/ 	.word	0xffffffff


	//   ....[41]....
        /*05bc*/ 	.word	0xffffffff


	//   ....[42]....
        /*05c0*/ 	.word	0xffffffff


	//   ....[43]....
        /*05c4*/ 	.word	0xffffffff


	//   ....[44]....
        /*05c8*/ 	.word	0xffffffff


	//   ....[45]....
        /*05cc*/ 	.word	0xffffffff


	//   ....[46]....
        /*05d0*/ 	.word	0xffffffff


	//   ....[47]....
        /*05d4*/ 	.word	0xffffffff


	//   ....[48]....
        /*05d8*/ 	.word	0xffffffff


	//   ....[49]....
        /*05dc*/ 	.word	0xffffffff


	//   ....[50]....
        /*05e0*/ 	.word	0xffffffff


	//   ....[51]....
        /*05e4*/ 	.word	0xffffffff


	//   ....[52]....
        /*05e8*/ 	.word	0xffffffff


	//   ....[53]....
        /*05ec*/ 	.word	0xffffffff


	//   ....[54]....
        /*05f0*/ 	.word	0xffffffff


	//   ....[55]....
        /*05f4*/ 	.word	0xffffffff


	//   ....[56]....
        /*05f8*/ 	.word	0xffffffff


	//   ....[57]....
        /*05fc*/ 	.word	0xffffffff


	//   ....[58]....
        /*0600*/ 	.word	0x0500000f


	//   ....[59]....
        /*0604*/ 	.word	0x0500000f


	//   ....[60]....
        /*0608*/ 	.word	0x0500000f


	//   ....[61]....
        /*060c*/ 	.word	0x0500000f


	//   ....[62]....
        /*0610*/ 	.word	0x0500000f


	//   ....[63]....
        /*0614*/ 	.word	0x0500000f


	//   ....[64]....
        /*0618*/ 	.word	0x0500000f


	//   ....[65]....
        /*061c*/ 	.word	0x0500000f


	//   ....[66]....
        /*0620*/ 	.word	0x0500000f


	//   ....[67]....
        /*0624*/ 	.word	0x0500000f


	//   ....[68]....
        /*0628*/ 	.word	0x0500000f


	//   ....[69]....
        /*062c*/ 	.word	0x0500000f


	//   ....[70]....
        /*0630*/ 	.word	0x0500000f


	//   ....[71]....
        /*0634*/ 	.word	0x0500000f


	//   ....[72]....
        /*0638*/ 	.word	0x0500000f


	//   ....[73]....
        /*063c*/ 	.word	0x0500000f


	//   ....[74]....
        /*0640*/ 	.word	0x0500000f


	//   ....[75]....
        /*0644*/ 	.word	0x0500000f


	//   ....[76]....
        /*0648*/ 	.word	0x0500000f


	//   ....[77]....
        /*064c*/ 	.word	0x0500000f


	//   ....[78]....
        /*0650*/ 	.word	0x0500000f


	//   ....[79]....
        /*0654*/ 	.word	0x0500000f


	//   ....[80]....
        /*0658*/ 	.word	0x0500000f


	//   ....[81]....
        /*065c*/ 	.word	0x0500000f


	//   ....[82]....
        /*0660*/ 	.word	0x0500000f


	//   ....[83]....
        /*0664*/ 	.word	0x0500000f


	//   ....[84]....
        /*0668*/ 	.word	0x0500000f


	//   ....[85]....
        /*066c*/ 	.word	0x0500000f


	//   ....[86]....
        /*0670*/ 	.word	0x0500000f


	//   ....[87]....
        /*0674*/ 	.word	0x0500000f


	//   ....[88]....
        /*0678*/ 	.word	0x0500000f


	//   ....[89]....
        /*067c*/ 	.word	0x0500000f


	//   ....[90]....
        /*0680*/ 	.word	0x0500000f


	//   ....[91]....
        /*0684*/ 	.word	0x0500000f


	//   ....[92]....
        /*0688*/ 	.word	0x0500000f


	//   ....[93]....
        /*068c*/ 	.word	0x0500000f


	//   ....[94]....
        /*0690*/ 	.word	0x0500000f


	//----- nvinfo : EIATTR_COOP_GROUP_INSTR_OFFSETS
	.align		4
.L_1639:
        /*0694*/ 	.byte	0x04, 0x28
        /*0696*/ 	.short	(.L_1641 - .L_1640)


	//   ....[0]....
.L_1640:
        /*0698*/ 	.word	0x00000060


	//   ....[1]....
        /*069c*/ 	.word	0x000001f0


	//   ....[2]....
        /*06a0*/ 	.word	0x000002b0


	//   ....[3]....
        /*06a4*/ 	.word	0x00000480


	//   ....[4]....
        /*06a8*/ 	.word	0x000005e0


	//   ....[5]....
        /*06ac*/ 	.word	0x00000700


	//   ....[6]....
        /*06b0*/ 	.word	0x00000860


	//   ....[7]....
        /*06b4*/ 	.word	0x000060d0


	//   ....[8]....
        /*06b8*/ 	.word	0x0000ab70


	//   ....[9]....
        /*06bc*/ 	.word	0x0000aba0


	//   ....[10]....
        /*06c0*/ 	.word	0x0000b140


	//   ....[11]....
        /*06c4*/ 	.word	0x0000b160


	//   ....[12]....
        /*06c8*/ 	.word	0x0000d260


	//   ....[13]....
        /*06cc*/ 	.word	0x0000d280


	//   ....[14]....
        /*06d0*/ 	.word	0x0000da50


	//   ....[15]....
        /*06d4*/ 	.word	0x0000da70


	//   ....[16]....
        /*06d8*/ 	.word	0x0000fe20


	//   ....[17]....
        /*06dc*/ 	.word	0x0000fe40


	//   ....[18]....
        /*06e0*/ 	.word	0x00010240


	//   ....[19]....
        /*06e4*/ 	.word	0x00010260


	//   ....[20]....
        /*06e8*/ 	.word	0x00011700


	//   ....[21]....
        /*06ec*/ 	.word	0x00011760


	//   ....[22]....
        /*06f0*/ 	.word	0x000117b0


	//   ....[23]....
        /*06f4*/ 	.word	0x000117e0


	//   ....[24]....
        /*06f8*/ 	.word	0x00014c90


	//   ....[25]....
        /*06fc*/ 	.word	0x00014e20


	//   ....[26]....
        /*0700*/ 	.word	0x00014e50


	//   ....[27]....
        /*0704*/ 	.word	0x00014e80


	//   ....[28]....
        /*0708*/ 	.word	0x00014ec0


	//   ....[29]....
        /*070c*/ 	.word	0x00014f10


	//   ....[30]....
        /*0710*/ 	.word	0x00014f70


	//   ....[31]....
        /*0714*/ 	.word	0x00015150


	//   ....[32]....
        /*0718*/ 	.word	0x000151b0


	//   ....[33]....
        /*071c*/ 	.word	0x000151f0


	//   ....[34]....
        /*0720*/ 	.word	0x00015230


	//   ....[35]....
        /*0724*/ 	.word	0x00015260


	//   ....[36]....
        /*0728*/ 	.word	0x00015290


	//   ....[37]....
        /*072c*/ 	.word	0x00015320


	//   ....[38]....
        /*0730*/ 	.word	0x00015380


	//   ....[39]....
        /*0734*/ 	.word	0x00015410


	//   ....[40]....
        /*0738*/ 	.word	0x000199a0


	//   ....[41]....
        /*073c*/ 	.word	0x000199b0


	//   ....[42]....
        /*0740*/ 	.word	0x00019ac0


	//   ....[43]....
        /*0744*/ 	.word	0x00019b20


	//   ....[44]....
        /*0748*/ 	.word	0x00019b60


	//   ....[45]....
        /*074c*/ 	.word	0x00019ba0


	//   ....[46]....
        /*0750*/ 	.word	0x00019bd0


	//   ....[47]....
        /*0754*/ 	.word	0x00019c00


	//   ....[48]....
        /*0758*/ 	.word	0x00019d90


	//   ....[49]....
        /*075c*/ 	.word	0x00019df0


	//   ....[50]....
        /*0760*/ 	.word	0x00019e30


	//   ....[51]....
        /*0764*/ 	.word	0x00019e70


	//   ....[52]....
        /*0768*/ 	.word	0x00019ea0


	//   ....[53]....
        /*076c*/ 	.word	0x00019ed0


	//   ....[54]....
        /*0770*/ 	.word	0x00019f90


	//   ....[55]....
        /*0774*/ 	.word	0x00019fb0


	//   ....[56]....
        /*0778*/ 	.word	0x0001a020


	//   ....[57]....
        /*077c*/ 	.word	0x0001a690


	//   ....[58]....
        /*0780*/ 	.word	0x0001ab20


	//   ....[59]....
        /*0784*/ 	.word	0x0001abc0


	//   ....[60]....
        /*0788*/ 	.word	0x0001ac60


	//   ....[61]....
        /*078c*/ 	.word	0x0001ad00


	//   ....[62]....
        /*0790*/ 	.word	0x0001ada0


	//   ....[63]....
        /*0794*/ 	.word	0x0001ae40


	//   ....[64]....
        /*0798*/ 	.word	0x0001aee0


	//   ....[65]....
        /*079c*/ 	.word	0x0001af80


	//   ....[66]....
        /*07a0*/ 	.word	0x0001b020


	//   ....[67]....
        /*07a4*/ 	.word	0x0001b110


	//   ....[68]....
        /*07a8*/ 	.word	0x0001b1b0


	//   ....[69]....
        /*07ac*/ 	.word	0x0001b250


	//   ....[70]....
        /*07b0*/ 	.word	0x0001b2f0


	//   ....[71]....
        /*07b4*/ 	.word	0x0001b390


	//   ....[72]....
        /*07b8*/ 	.word	0x0001b430


	//   ....[73]....
        /*07bc*/ 	.word	0x0001b4d0


	//   ....[74]....
        /*07c0*/ 	.word	0x0001b570


	//   ....[75]....
        /*07c4*/ 	.word	0x0001b8c0


	//   ....[76]....
        /*07c8*/ 	.word	0x0001bba0


	//   ....[77]....
        /*07cc*/ 	.word	0x0001bfc0


	//   ....[78]....
        /*07d0*/ 	.word	0x0001c050


	//   ....[79]....
        /*07d4*/ 	.word	0x0001c0f0


	//   ....[80]....
        /*07d8*/ 	.word	0x0001c1a0


	//   ....[81]....
        /*07dc*/ 	.word	0x0001c220


	//   ....[82]....
        /*07e0*/ 	.word	0x0001c2a0


	//   ....[83]....
        /*07e4*/ 	.word	0x0001c320


	//   ....[84]....
        /*07e8*/ 	.word	0x0001c3a0


	//   ....[85]....
        /*07ec*/ 	.word	0x0001c430


	//   ....[86]....
        /*07f0*/ 	.word	0x0001c4e0


	//   ....[87]....
        /*07f4*/ 	.word	0x0001c560


	//   ....[88]....
        /*07f8*/ 	.word	0x0001c5e0


	//   ....[89]....
        /*07fc*/ 	.word	0x0001c660


	//   ....[90]....
        /*0800*/ 	.word	0x0001c6e0


	//   ....[91]....
        /*0804*/ 	.word	0x0001c750


	//   ....[92]....
        /*0808*/ 	.word	0x0001c7f0


	//   ....[93]....
        /*080c*/ 	.word	0x0001c880


	//   ....[94]....
        /*0810*/ 	.word	0x0001c9b0


	//----- nvinfo : EIATTR_REG_RECONFIG
	.align		4
.L_1641:
        /*0814*/ 	.byte	0x01, 0x54
	.zero		2


	//----- nvinfo : EIATTR_SYSCALL_OFFSETS
	.align		4
        /*0818*/ 	.byte	0x04, 0x46
        /*081a*/ 	.short	(.L_1643 - .L_1642)


	//   ....[0]....
.L_1642:
        /*081c*/ 	.word	0x00001890


	//   ....[1]....
        /*0820*/ 	.word	0x000019e0


	//   ....[2]....
        /*0824*/ 	.word	0x000062c0


	//   ....[3]....
        /*0828*/ 	.word	0x000067d0


	//   ....[4]....
        /*082c*/ 	.word	0x00016fc0


	//   ....[5]....
        /*0830*/ 	.word	0x00017100


	//   ....[6]....
        /*0834*/ 	.word	0x00017200


	//----- nvinfo : EIATTR_MBARRIER_INSTR_OFFSETS
	.align		4
.L_1643:
        /*0838*/ 	.byte	0x04, 0x39
        /*083a*/ 	.short	(.L_1645 - .L_1644)


	//   ....[0]....
.L_1644:
        /*083c*/ 	.word	0x00000320
        /*0840*/ 	.word	0x000000ff
        /*0844*/ 	.word	0x00032400
        /*0848*/ 	.short	0x0100
        /*084a*/ 	.byte	0x08
	.zero		1


	//   ....[1]....
        /*084c*/ 	.word	0x00000330
        /*0850*/ 	.word	0x000000ff
        /*0854*/ 	.word	0x00032410
        /*0858*/ 	.short	0x0100
        /*085a*/ 	.byte	0x08
	.zero		1


	//   ....[2]....
        /*085c*/ 	.word	0x00000340
        /*0860*/ 	.word	0x000000ff
        /*0864*/ 	.word	0x00032420
        /*0868*/ 	.short	0x0100
        /*086a*/ 	.byte	0x08
	.zero		1


	//   ....[3]....
        /*086c*/ 	.word	0x00000430
        /*0870*/ 	.word	0x000000ff
        /*0874*/ 	.word	0x00032430
        /*0878*/ 	.short	0x0100
        /*087a*/ 	.byte	0x08
	.zero		1


	//   ....[4]....
        /*087c*/ 	.word	0x00000440
        /*0880*/ 	.word	0x000000ff
        /*0884*/ 	.word	0x00032440
        /*0888*/ 	.short	0x0100
        /*088a*/ 	.byte	0x08
	.zero		1


	//   ....[5]....
        /*088c*/ 	.word	0x00000450
        /*0890*/ 	.word	0x000000ff
        /*0894*/ 	.word	0x00032438
        /*0898*/ 	.short	0x0100
        /*089a*/ 	.byte	0x08
	.zero		1


	//   ....[6]....
        /*089c*/ 	.word	0x00000460
        /*08a0*/ 	.word	0x000000ff
        /*08a4*/ 	.word	0x00032448
        /*08a8*/ 	.short	0x0100
        /*08aa*/ 	.byte	0x08
	.zero		1


	//   ....[7]....
        /*08ac*/ 	.word	0x00000590
        /*08b0*/ 	.word	0x000000ff
        /*08b4*/ 	.word	0x00032450
        /*08b8*/ 	.short	0x0100
        /*08ba*/ 	.byte	0x08
	.zero		1


	//   ....[8]....
        /*08bc*/ 	.word	0x000005a0
        /*08c0*/ 	.word	0x000000ff
        /*08c4*/ 	.word	0x00032460
        /*08c8*/ 	.short	0x0100
        /*08ca*/ 	.byte	0x08
	.zero		1


	//   ....[9]....
        /*08cc*/ 	.word	0x000005b0
        /*08d0*/ 	.word	0x000000ff
        /*08d4*/ 	.word	0x00032458
        /*08d8*/ 	.short	0x0100
        /*08da*/ 	.byte	0x08
	.zero		1


	//   ....[10]....
        /*08dc*/ 	.word	0x000005c0
        /*08e0*/ 	.word	0x000000ff
        /*08e4*/ 	.word	0x00032468
        /*08e8*/ 	.short	0x0100
        /*08ea*/ 	.byte	0x08
	.zero		1


	//   ....[11]....
        /*08ec*/ 	.word	0x000006b0
        /*08f0*/ 	.word	0x000000ff
        /*08f4*/ 	.word	0x00032470
        /*08f8*/ 	.short	0x0100
        /*08fa*/ 	.byte	0x06
	.zero		1


	//   ....[12]....
        /*08fc*/ 	.word	0x000006c0
        /*0900*/ 	.word	0x000000ff
        /*0904*/ 	.word	0x00032480
        /*0908*/ 	.short	0x0100
        /*090a*/ 	.byte	0x06
	.zero		1


	//   ....[13]....
        /*090c*/ 	.word	0x000006d0
        /*0910*/ 	.word	0x000000ff
        /*0914*/ 	.word	0x00032478
        /*0918*/ 	.short	0x0100
        /*091a*/ 	.byte	0x06
	.zero		1


	//   ....[14]....
        /*091c*/ 	.word	0x000006e0
        /*0920*/ 	.word	0x000000ff
        /*0924*/ 	.word	0x00032488
        /*0928*/ 	.short	0x0100
        /*092a*/ 	.byte	0x06
	.zero		1


	//   ....[15]....
        /*092c*/ 	.word	0x00000810
        /*0930*/ 	.word	0x000000ff
        /*0934*/ 	.word	0x00032490
        /*0938*/ 	.short	0x0100
        /*093a*/ 	.byte	0x08
	.zero		1


	//   ....[16]....
        /*093c*/ 	.word	0x00000820
        /*0940*/ 	.word	0x000000ff
        /*0944*/ 	.word	0x000324a0
        /*0948*/ 	.short	0x0100
        /*094a*/ 	.byte	0x08
	.zero		1


	//   ....[17]....
        /*094c*/ 	.word	0x00000830
        /*0950*/ 	.word	0x000000ff
        /*0954*/ 	.word	0x00032498
        /*0958*/ 	.short	0x0100
        /*095a*/ 	.byte	0x08
	.zero		1


	//   ....[18]....
        /*095c*/ 	.word	0x00000840
        /*0960*/ 	.word	0x000000ff
        /*0964*/ 	.word	0x000324a8
        /*0968*/ 	.short	0x0100
        /*096a*/ 	.byte	0x08
	.zero		1


	//   ....[19]....
        /*096c*/ 	.word	0x00000970
        /*0970*/ 	.word	0x000000ff
        /*0974*/ 	.word	0x000324b0
        /*0978*/ 	.short	0x0100
        /*097a*/ 	.byte	0x08
	.zero		1


	//   ....[20]....
        /*097c*/ 	.word	0x00000980
        /*0980*/ 	.word	0x000000ff
        /*0984*/ 	.word	0x000324c0
        /*0988*/ 	.short	0x0100
        /*098a*/ 	.byte	0x08
	.zero		1


	//   ....[21]....
        /*098c*/ 	.word	0x00000990
        /*0990*/ 	.word	0x000000ff
        /*0994*/ 	.word	0x000324b8
        /*0998*/ 	.short	0x0100
        /*099a*/ 	.byte	0x08
	.zero		1


	//   ....[22]....
        /*099c*/ 	.word	0x000009a0
        /*09a0*/ 	.word	0x000000ff
        /*09a4*/ 	.word	0x000324c8
        /*09a8*/ 	.short	0x0100
        /*09aa*/ 	.byte	0x08
	.zero		1


	//   ....[23]....
        /*09ac*/ 	.word	0x00002df0
        /*09b0*/ 	.word	0x0000005a
        /*09b4*/ 	.word	0x00032490
        /*09b8*/ 	.short	0x010a
        /*09ba*/ 	.byte	0x3f
	.zero		1


	//   ....[24]....
        /*09bc*/ 	.word	0x000040f0
        /*09c0*/ 	.word	0x0000005a
        /*09c4*/ 	.word	0x00032490
        /*09c8*/ 	.short	0x010a
        /*09ca*/ 	.byte	0x3f
	.zero		1


	//   ....[25]....
        /*09cc*/ 	.word	0x00005290
        /*09d0*/ 	.word	0x0000005a
        /*09d4*/ 	.word	0x00032490
        /*09d8*/ 	.short	0x010a
        /*09da*/ 	.byte	0x3f
	.zero		1


	//   ....[26]....
        /*09dc*/ 	.word	0x000054b0
        /*09e0*/ 	.word	0x00000004
        /*09e4*/ 	.word	0x00000000
        /*09e8*/ 	.short	0x0101
        /*09ea*/ 	.byte	0x3f
	.zero		1


	//   ....[27]....
        /*09ec*/ 	.word	0x000054f0
        /*09f0*/ 	.word	0x0000005a
        /*09f4*/ 	.word	0x000324b0
        /*09f8*/ 	.short	0x010a
        /*09fa*/ 	.byte	0x3f
	.zero		1


	//   ....[28]....
        /*09fc*/ 	.word	0x00005b50
        /*0a00*/ 	.word	0x0000005a
        /*0a04*/ 	.word	0x00000000
        /*0a08*/ 	.short	0x0101
        /*0a0a*/ 	.byte	0x3f
	.zero		1


	//   ....[29]....
        /*0a0c*/ 	.word	0x00006360
        /*0a10*/ 	.word	0x00000011
        /*0a14*/ 	.word	0x00032400
        /*0a18*/ 	.short	0x010a
        /*0a1a*/ 	.byte	0x3f
	.zero		1


	//   ....[30]....
        /*0a1c*/ 	.word	0x000063b0
        /*0a20*/ 	.word	0x00000011
        /*0a24*/ 	.word	0x00032400
        /*0a28*/ 	.short	0x010a
        /*0a2a*/ 	.byte	0x3f
	.zero		1


	//   ....[31]....
        /*0a2c*/ 	.word	0x00007080
        /*0a30*/ 	.word	0x00000011
        /*0a34*/ 	.word	0x00032400
        /*0a38*/ 	.short	0x010a
        /*0a3a*/ 	.byte	0x3f
	.zero		1


	//   ....[32]....
        /*0a3c*/ 	.word	0x00008560
        /*0a40*/ 	.word	0x00000011
        /*0a44*/ 	.word	0x00032400
        /*0a48*/ 	.short	0x010a
        /*0a4a*/ 	.byte	0x3f
	.zero		1


	//   ....[33]....
        /*0a4c*/ 	.word	0x00009660
        /*0a50*/ 	.word	0x000000ad
        /*0a54*/ 	.word	0x00032430
        /*0a58*/ 	.short	0x010a
        /*0a5a*/ 	.byte	0x3f
	.zero		1


	//   ....[34]....
        /*0a5c*/ 	.word	0x000096f0
        /*0a60*/ 	.word	0x000000ad
        /*0a64*/ 	.word	0x00032430
        /*0a68*/ 	.short	0x010a
        /*0a6a*/ 	.byte	0x3f
	.zero		1


	//   ....[35]....
        /*0a6c*/ 	.word	0x000099f0
        /*0a70*/ 	.word	0x00000011
        /*0a74*/ 	.word	0x00032410
        /*0a78*/ 	.short	0x010a
        /*0a7a*/ 	.byte	0x3f
	.zero		1


	//   ....[36]....
        /*0a7c*/ 	.word	0x00009a40
        /*0a80*/ 	.word	0x000000ad
        /*0a84*/ 	.word	0x00032450
        /*0a88*/ 	.short	0x010a
        /*0a8a*/ 	.byte	0x3f
	.zero		1


	//   ....[37]....
        /*0a8c*/ 	.word	0x00009ac0
        /*0a90*/ 	.word	0x000000ad
        /*0a94*/ 	.word	0x00032450
        /*0a98*/ 	.short	0x010a
        /*0a9a*/ 	.byte	0x3f
	.zero		1


	//   ....[38]....
        /*0a9c*/ 	.word	0x0000b380
        /*0aa0*/ 	.word	0x00000018
        /*0aa4*/ 	.word	0x00000000
        /*0aa8*/ 	.short	0x0101
        /*0aaa*/ 	.byte	0x3f
	.zero		1


	//   ....[39]....
        /*0aac*/ 	.word	0x0000bf80
        /*0ab0*/ 	.word	0x000000ad
        /*0ab4*/ 	.word	0x00000000
        /*0ab8*/ 	.short	0x0101
        /*0aba*/ 	.byte	0x3f
	.zero		1


	//   ....[40]....
        /*0abc*/ 	.word	0x0000c070
        /*0ac0*/ 	.word	0x000000c9
        /*0ac4*/ 	.word	0x00032430
        /*0ac8*/ 	.short	0x010a
        /*0aca*/ 	.byte	0x3f
	.zero		1


	//   ....[41]....
        /*0acc*/ 	.word	0x0000c0e0
        /*0ad0*/ 	.word	0x000000c9
        /*0ad4*/ 	.word	0x00032430
        /*0ad8*/ 	.short	0x010a
        /*0ada*/ 	.byte	0x3f
	.zero		1


	//   ....[42]....
        /*0adc*/ 	.word	0x0000c350
        /*0ae0*/ 	.word	0x000000c9
        /*0ae4*/ 	.word	0x00032450
        /*0ae8*/ 	.short	0x010a
        /*0aea*/ 	.byte	0x3f
	.zero		1


	//   ....[43]....
        /*0aec*/ 	.word	0x0000c3a0
        /*0af0*/ 	.word	0x000000c9
        /*0af4*/ 	.word	0x00032450
        /*0af8*/ 	.short	0x010a
        /*0afa*/ 	.byte	0x3f
	.zero		1


	//   ....[44]....
        /*0afc*/ 	.word	0x0000e530
        /*0b00*/ 	.word	0x0000009f
        /*0b04*/ 	.word	0x00000000
        /*0b08*/ 	.short	0x0101
        /*0b0a*/ 	.byte	0x3f
	.zero		1


	//   ....[45]....
        /*0b0c*/ 	.word	0x0000ef00
        /*0b10*/ 	.word	0x000000c9
        /*0b14*/ 	.word	0x00000000
        /*0b18*/ 	.short	0x0101
        /*0b1a*/ 	.byte	0x3f
	.zero		1


	//   ....[46]....
        /*0b1c*/ 	.word	0x0000f010
        /*0b20*/ 	.word	0x000000d7
        /*0b24*/ 	.word	0x00032430
        /*0b28*/ 	.short	0x010a
        /*0b2a*/ 	.byte	0x3f
	.zero		1


	//   ....[47]....
        /*0b2c*/ 	.word	0x0000f080
        /*0b30*/ 	.word	0x000000d7
        /*0b34*/ 	.word	0x00032430
        /*0b38*/ 	.short	0x010a
        /*0b3a*/ 	.byte	0x3f
	.zero		1


	//   ....[48]....
        /*0b3c*/ 	.word	0x0000f2f0
        /*0b40*/ 	.word	0x000000d7
        /*0b44*/ 	.word	0x00032450
        /*0b48*/ 	.short	0x010a
        /*0b4a*/ 	.byte	0x3f
	.zero		1


	//   ....[49]....
        /*0b4c*/ 	.word	0x0000f340
        /*0b50*/ 	.word	0x000000d7
        /*0b54*/ 	.word	0x00032450
        /*0b58*/ 	.short	0x010a
        /*0b5a*/ 	.byte	0x3f
	.zero		1


	//   ....[50]....
        /*0b5c*/ 	.word	0x00010900
        /*0b60*/ 	.word	0x00000098
        /*0b64*/ 	.word	0x00000000
        /*0b68*/ 	.short	0x0101
        /*0b6a*/ 	.byte	0x3f
	.zero		1


	//   ....[51]....
        /*0b6c*/ 	.word	0x000116c0
        /*0b70*/ 	.word	0x000000d7
        /*0b74*/ 	.word	0x00000000
        /*0b78*/ 	.short	0x0101
        /*0b7a*/ 	.byte	0x3f
	.zero		1


	//   ....[52]....
        /*0b7c*/ 	.word	0x00013940
        /*0b80*/ 	.word	0x00000000
        /*0b84*/ 	.word	0x00000000
        /*0b88*/ 	.short	0x0101
        /*0b8a*/ 	.byte	0x3f
	.zero		1


	//   ....[53]....
        /*0b8c*/ 	.word	0x00016140
        /*0b90*/ 	.word	0x00000009
        /*0b94*/ 	.word	0x00032420
        /*0b98*/ 	.short	0x010a
        /*0b9a*/ 	.byte	0x3f
	.zero		1


	//   ....[54]....
        /*0b9c*/ 	.word	0x000161c0
        /*0ba0*/ 	.word	0x00000005
        /*0ba4*/ 	.word	0x000324a0
        /*0ba8*/ 	.short	0x010a
        /*0baa*/ 	.byte	0x3f
	.zero		1


	//   ....[55]....
        /*0bac*/ 	.word	0x000163a0
        /*0bb0*/ 	.word	0x00000005
        /*0bb4*/ 	.word	0x000324c0
        /*0bb8*/ 	.short	0x010a
        /*0bba*/ 	.byte	0x3f
	.zero		1


	//   ....[56]....
        /*0bbc*/ 	.word	0x000167b0
        /*0bc0*/ 	.word	0x00000006
        /*0bc4*/ 	.word	0x000324a0
        /*0bc8*/ 	.short	0x010a
        /*0bca*/ 	.byte	0x3f
	.zero		1


	//   ....[57]....
        /*0bcc*/ 	.word	0x00016970
        /*0bd0*/ 	.word	0x00000006
        /*0bd4*/ 	.word	0x000324c0
        /*0bd8*/ 	.short	0x010a
        /*0bda*/ 	.byte	0x3f
	.zero		1


	//   ....[58]....
        /*0bdc*/ 	.word	0x00017740
        /*0be0*/ 	.word	0x00000009
        /*0be4*/ 	.word	0x00032440
        /*0be8*/ 	.short	0x010a
        /*0bea*/ 	.byte	0x3f
	.zero		1


	//   ....[59]....
        /*0bec*/ 	.word	0x00017d60
        /*0bf0*/ 	.word	0x00000009
        /*0bf4*/ 	.word	0x00032420
        /*0bf8*/ 	.short	0x010a
        /*0bfa*/ 	.byte	0x3f
	.zero		1


	//   ....[60]....
        /*0bfc*/ 	.word	0x00017e30
        /*0c00*/ 	.word	0x00000005
        /*0c04*/ 	.word	0x00032460
        /*0c08*/ 	.short	0x010a
        /*0c0a*/ 	.byte	0x3f
	.zero		1


	//   ....[61]....
        /*0c0c*/ 	.word	0x00018460
        /*0c10*/ 	.word	0x00000002
        /*0c14*/ 	.word	0x00032440
        /*0c18*/ 	.short	0x010a
        /*0c1a*/ 	.byte	0x3f
	.zero		1


	//   ....[62]....
        /*0c1c*/ 	.word	0x00018670
        /*0c20*/ 	.word	0x00000002
        /*0c24*/ 	.word	0x00032460
        /*0c28*/ 	.short	0x010a
        /*0c2a*/ 	.byte	0x3f
	.zero		1


	//   ....[63]....
        /*0c2c*/ 	.word	0x00018bc0
        /*0c30*/ 	.word	0x00000002
        /*0c34*/ 	.word	0x00032440
        /*0c38*/ 	.short	0x010a
        /*0c3a*/ 	.byte	0x3f
	.zero		1


	//   ....[64]....
        /*0c3c*/ 	.word	0x00018dc0
        /*0c40*/ 	.word	0x00000002
        /*0c44*/ 	.word	0x00032460
        /*0c48*/ 	.short	0x010a
        /*0c4a*/ 	.byte	0x3f
	.zero		1


	//   ....[65]....
        /*0c4c*/ 	.word	0x000192a0
        /*0c50*/ 	.word	0x00000002
        /*0c54*/ 	.word	0x00032440
        /*0c58*/ 	.short	0x010a
        /*0c5a*/ 	.byte	0x3f
	.zero		1


	//   ....[66]....
        /*0c5c*/ 	.word	0x000194b0
        /*0c60*/ 	.word	0x00000002
        /*0c64*/ 	.word	0x00032460
        /*0c68*/ 	.short	0x010a
        /*0c6a*/ 	.byte	0x3f
	.zero		1


	//   ....[67]....
        /*0c6c*/ 	.word	0x0001a620
        /*0c70*/ 	.word	0x00000000
        /*0c74*/ 	.word	0x00032420
        /*0c78*/ 	.short	0x010a
        /*0c7a*/ 	.byte	0x3f
	.zero		1


	//   ....[68]....
        /*0c7c*/ 	.word	0x0001a7c0
        /*0c80*/ 	.word	0x00000006
        /*0c84*/ 	.word	0x00000000
        /*0c88*/ 	.short	0x010a
        /*0c8a*/ 	.byte	0x3f
	.zero		1


	//   ....[69]....
        /*0c8c*/ 	.word	0x0001a830
        /*0c90*/ 	.word	0x00000007
        /*0c94*/ 	.word	0x00000000
        /*0c98*/ 	.short	0x010a
        /*0c9a*/ 	.byte	0x3f
	.zero		1


	//   ....[70]....
        /*0c9c*/ 	.word	0x0001a8a0
        /*0ca0*/ 	.word	0x00000004
        /*0ca4*/ 	.word	0x00000000
        /*0ca8*/ 	.short	0x010a
        /*0caa*/ 	.byte	0x3f
	.zero		1


	//   ....[71]....
        /*0cac*/ 	.word	0x0001a8d0
        /*0cb0*/ 	.word	0x00000003
        /*0cb4*/ 	.word	0x00000000
        /*0cb8*/ 	.short	0x010a
        /*0cba*/ 	.byte	0x3f
	.zero		1


	//   ....[72]....
        /*0cbc*/ 	.word	0x0001a930
        /*0cc0*/ 	.word	0x0000005a
        /*0cc4*/ 	.word	0x00032490
        /*0cc8*/ 	.short	0x010a
        /*0cca*/ 	.byte	0x3f
	.zero		1


	//   ....[73]....
        /*0ccc*/ 	.word	0x0001a980
        /*0cd0*/ 	.word	0x0000005a
        /*0cd4*/ 	.word	0x00032490
        /*0cd8*/ 	.short	0x010a
        /*0cda*/ 	.byte	0x3f
	.zero		1


	//   ....[74]....
        /*0cdc*/ 	.word	0x0001a9d0
        /*0ce0*/ 	.word	0x0000005a
        /*0ce4*/ 	.word	0x00032490
        /*0ce8*/ 	.short	0x010a
        /*0cea*/ 	.byte	0x3f
	.zero		1


	//   ....[75]....
        /*0cec*/ 	.word	0x0001aa20
        /*0cf0*/ 	.word	0x0000005a
        /*0cf4*/ 	.word	0x000324b0
        /*0cf8*/ 	.short	0x010a
        /*0cfa*/ 	.byte	0x3f
	.zero		1


	//   ....[76]....
        /*0cfc*/ 	.word	0x0001b060
        /*0d00*/ 	.word	0x00000011
        /*0d04*/ 	.word	0x00032400
        /*0d08*/ 	.short	0x010a
        /*0d0a*/ 	.byte	0x3f
	.zero		1


	//   ....[77]....
        /*0d0c*/ 	.word	0x0001b5b0
        /*0d10*/ 	.word	0x00000011
        /*0d14*/ 	.word	0x00032400
        /*0d18*/ 	.short	0x010a
        /*0d1a*/ 	.byte	0x3f
	.zero		1


	//   ....[78]....
        /*0d1c*/ 	.word	0x0001b600
        /*0d20*/ 	.word	0x000000ad
        /*0d24*/ 	.word	0x00032430
        /*0d28*/ 	.short	0x010a
        /*0d2a*/ 	.byte	0x3f
	.zero		1


	//   ....[79]....
        /*0d2c*/ 	.word	0x0001b650
        /*0d30*/ 	.word	0x00000011
        /*0d34*/ 	.word	0x00032410
        /*0d38*/ 	.short	0x010a
        /*0d3a*/ 	.byte	0x3f
	.zero		1


	//   ....[80]....
        /*0d3c*/ 	.word	0x0001b6a0
        /*0d40*/ 	.word	0x000000ad
        /*0d44*/ 	.word	0x00032450
        /*0d48*/ 	.short	0x010a
        /*0d4a*/ 	.byte	0x3f
	.zero		1


	//   ....[81]....
        /*0d4c*/ 	.word	0x0001b6f0
        /*0d50*/ 	.word	0x000000c9
        /*0d54*/ 	.word	0x00032430
        /*0d58*/ 	.short	0x010a
        /*0d5a*/ 	.byte	0x3f
	.zero		1


	//   ....[82]....
        /*0d5c*/ 	.word	0x0001b740
        /*0d60*/ 	.word	0x000000c9
        /*0d64*/ 	.word	0x00032450
        /*0d68*/ 	.short	0x010a
        /*0d6a*/ 	.byte	0x3f
	.zero		1


	//   ....[83]....
        /*0d6c*/ 	.word	0x0001b790
        /*0d70*/ 	.word	0x000000d7
        /*0d74*/ 	.word	0x00032430
        /*0d78*/ 	.short	0x010a
        /*0d7a*/ 	.byte	0x3f
	.zero		1


	//   ....[84]....
        /*0d7c*/ 	.word	0x0001b7e0
        /*0d80*/ 	.word	0x000000d7
        /*0d84*/ 	.word	0x00032450
        /*0d88*/ 	.short	0x010a
        /*0d8a*/ 	.byte	0x3f
	.zero		1


	//   ....[85]....
        /*0d8c*/ 	.word	0x0001b980
        /*0d90*/ 	.word	0x00000009
        /*0d94*/ 	.word	0x00032420
        /*0d98*/ 	.short	0x010a
        /*0d9a*/ 	.byte	0x3f
	.zero		1


	//   ....[86]....
        /*0d9c*/ 	.word	0x0001b9d0
        /*0da0*/ 	.word	0x00000005
        /*0da4*/ 	.word	0x000324a0
        /*0da8*/ 	.short	0x010a
        /*0daa*/ 	.byte	0x3f
	.zero		1


	//   ....[87]....
        /*0dac*/ 	.word	0x0001ba20
        /*0db0*/ 	.word	0x00000005
        /*0db4*/ 	.word	0x000324c0
        /*0db8*/ 	.short	0x010a
        /*0dba*/ 	.byte	0x3f
	.zero		1


	//   ....[88]....
        /*0dbc*/ 	.word	0x0001ba70
        /*0dc0*/ 	.word	0x00000006
        /*0dc4*/ 	.word	0x000324a0
        /*0dc8*/ 	.short	0x010a
        /*0dca*/ 	.byte	0x3f
	.zero		1


	//   ....[89]....
        /*0dcc*/ 	.word	0x0001bac0
        /*0dd0*/ 	.word	0x00000006
        /*0dd4*/ 	.word	0x000324c0
        /*0dd8*/ 	.short	0x010a
        /*0dda*/ 	.byte	0x3f
	.zero		1


	//   ....[90]....
        /*0ddc*/ 	.word	0x0001bc60
        /*0de0*/ 	.word	0x00000009
        /*0de4*/ 	.word	0x00032440
        /*0de8*/ 	.short	0x010a
        /*0dea*/ 	.byte	0x3f
	.zero		1


	//   ....[91]....
        /*0dec*/ 	.word	0x0001bce0
        /*0df0*/ 	.word	0x00000009
        /*0df4*/ 	.word	0x00032420
        /*0df8*/ 	.short	0x010a
        /*0dfa*/ 	.byte	0x3f
	.zero		1


	//   ....[92]....
        /*0dfc*/ 	.word	0x0001bd30
        /*0e00*/ 	.word	0x00000005
        /*0e04*/ 	.word	0x00032460
        /*0e08*/ 	.short	0x010a
        /*0e0a*/ 	.byte	0x3f
	.zero		1


	//   ....[93]....
        /*0e0c*/ 	.word	0x0001bd80
        /*0e10*/ 	.word	0x00000002
        /*0e14*/ 	.word	0x00032440
        /*0e18*/ 	.short	0x010a
        /*0e1a*/ 	.byte	0x3f
	.zero		1


	//   ....[94]....
        /*0e1c*/ 	.word	0x0001bdd0
        /*0e20*/ 	.word	0x00000002
        /*0e24*/ 	.word	0x00032460
        /*0e28*/ 	.short	0x010a
        /*0e2a*/ 	.byte	0x3f
	.zero		1


	//   ....[95]....
        /*0e2c*/ 	.word	0x0001be20
        /*0e30*/ 	.word	0x00000002
        /*0e34*/ 	.word	0x00032440
        /*0e38*/ 	.short	0x010a
        /*0e3a*/ 	.byte	0x3f
	.zero		1


	//   ....[96]....
        /*0e3c*/ 	.word	0x0001be70
        /*0e40*/ 	.word	0x00000002
        /*0e44*/ 	.word	0x00032460
        /*0e48*/ 	.short	0x010a
        /*0e4a*/ 	.byte	0x3f
	.zero		1


	//   ....[97]....
        /*0e4c*/ 	.word	0x0001bec0
        /*0e50*/ 	.word	0x00000002
        /*0e54*/ 	.word	0x00032440
        /*0e58*/ 	.short	0x010a
        /*0e5a*/ 	.byte	0x3f
	.zero		1


	//   ....[98]....
        /*0e5c*/ 	.word	0x0001bf10
        /*0e60*/ 	.word	0x00000002
        /*0e64*/ 	.word	0x00032460
        /*0e68*/ 	.short	0x010a
        /*0e6a*/ 	.byte	0x3f
	.zero		1


	//   ....[99]....
        /*0e6c*/ 	.word	0x0001c8d0
        /*0e70*/ 	.word	0x00000000
        /*0e74*/ 	.word	0x00032420
        /*0e78*/ 	.short	0x010a
        /*0e7a*/ 	.byte	0x3f
	.zero		1


	//   ....[100]....
        /*0e7c*/ 	.word	0x0001ca70
        /*0e80*/ 	.word	0x00000006
        /*0e84*/ 	.word	0x00000000
        /*0e88*/ 	.short	0x010a
        /*0e8a*/ 	.byte	0x3f
	.zero		1


	//   ....[101]....
        /*0e8c*/ 	.word	0x0001cac0
        /*0e90*/ 	.word	0x00000007
        /*0e94*/ 	.word	0x00000000
        /*0e98*/ 	.short	0x010a
        /*0e9a*/ 	.byte	0x3f
	.zero		1


	//   ....[102]....
        /*0e9c*/ 	.word	0x0001cb10
        /*0ea0*/ 	.word	0x00000004
        /*0ea4*/ 	.word	0x00000000
        /*0ea8*/ 	.short	0x010a
        /*0eaa*/ 	.byte	0x3f
	.zero		1


	//----- nvinfo : EIATTR_NUM_MBARRIERS
	.align		4
.L_1645:
        /*0eac*/ 	.byte	0x03, 0x38
        /*0eae*/ 	.short	0x0017


	//----- nvinfo : EIATTR_EXIT_INSTR_OFFSETS
	.align		4
        /*0eb0*/ 	.byte	0x04, 0x1c
        /*0eb2*/ 	.short	(.L_1647 - .L_1646)


	//   ....[0]....
.L_1646:
        /*0eb4*/ 	.word	0x0001a920


	//----- nvinfo : EIATTR_MAX_THREADS
	.align		4
.L_1647:
        /*0eb8*/ 	.byte	0x04, 0x05
        /*0eba*/ 	.short	(.L_1649 - .L_1648)
.L_1648:
        /*0ebc*/ 	.word	0x00000180
        /*0ec0*/ 	.word	0x00000001
        /*0ec4*/ 	.word	0x00000001


	//----- nvinfo : EIATTR_CRS_STACK_SIZE
	.align		4
.L_1649:
        /*0ec8*/ 	.byte	0x04, 0x1e
        /*0eca*/ 	.short	(.L_1651 - .L_1650)
.L_1650:
        /*0ecc*/ 	.word	0x00000000


	//----- nvinfo : EIATTR_CBANK_PARAM_SIZE
	.align		4
.L_1651:
        /*0ed0*/ 	.byte	0x03, 0x19
        /*0ed2*/ 	.short	0x0b70


	//----- nvinfo : EIATTR_PARAM_CBANK
	.align		4
        /*0ed4*/ 	.byte	0x04, 0x0a
        /*0ed6*/ 	.short	(.L_1653 - .L_1652)
	.align		4
.L_1652:
        /*0ed8*/ 	.word	index@(.nv.constant0._ZN7cutlass13device_kernelIN5flash11enable_sm90INS1_16FlashAttnFwdSm90INS1_25CollectiveMainloopFwdSm90ILi2EN4cute5tupleIJNS5_1CILi1EEES8_S8_EEENS6_IJNS7_ILi128EEENS7_ILi96EEENS7_ILi64EEEEEELi256ENS_10bfloat16_tEfNS_4arch4Sm90ELb1ELb0ELb0ELb1ELb0ELb1ELb1ELb1ELb0ELb0ELb0ELb0EEENS1_21CollectiveEpilogueFwdINS6_IJSA_NS7_ILi256EEESB_EEES9_SE_SG_Li256ELb1ELb0ELb0ELb0EEENS1_36VarlenDynamicPersistentTileSchedulerILi128ELi96ELi256ELi32ELb0ELb0ELb1ELb1ELb1ELb1EEEEEEEEEvNT_6ParamsE)
        /*0edc*/ 	.short	0x0210
        /*0ede*/ 	.short	0x0b70


	//----- nvinfo : EIATTR_SW_WAR
	.align		4
.L_1653:
        /*0ee0*/ 	.byte	0x04, 0x36
        /*0ee2*/ 	.short	(.L_1655 - .L_1654)
.L_1654:
        /*0ee4*/ 	.word	0x00000008
.L_1655:


//--------------------- .nv.callgraph             --------------------------
	.section	.nv.callgraph,"",@"SHT_CUDA_CALLGRAPH"
	.align	4
	.sectionentsize	8
	.align		4
        /*0000*/ 	.word	0x00000000
	.align		4
        /*0004*/ 	.word	0xffffffff
	.align		4
        /*0008*/ 	.word	index@(_ZN7cutlass13device_kernelIN5flash11enable_sm90INS1_16FlashAttnFwdSm90INS1_25CollectiveMainloopFwdSm90ILi2EN4cute5tupleIJNS5_1CILi1EEES8_S8_EEENS6_IJNS7_ILi128EEESA_NS7_ILi192EEEEEELi128ENS_10bfloat16_tEfNS_4arch4Sm90ELb0ELb0ELb0ELb0ELb0ELb0ELb0ELb1ELb1ELb0ELb0ELb0EEENS1_21CollectiveEpilogueFwdINS6_IJSA_SA_SA_EEES9_SD_SF_Li256ELb0ELb0ELb0ELb0EEENS1_29StaticPersistentTileSchedulerILb0EEEEEEEEEvNT_6ParamsE)
	.align		4
        /*000c*/ 	.word	index@(__assertfail)
	.align		4
        /*0010*/ 	.word	index@(_ZN7cutlass13device_kernelIN5flash11enable_sm90INS1_16FlashAttnFwdSm90INS1_25CollectiveMainloopFwdSm90ILi2EN4cute5tupleIJNS5_1CILi2EEENS7_ILi1EEES9_EEENS6_IJNS7_ILi128EEESB_NS7_ILi192EEEEEELi128ENS_10bfloat16_tEfNS_4arch4Sm90ELb0ELb0ELb0ELb0ELb0ELb0ELb0ELb1ELb1ELb0ELb0ELb0EEENS1_21CollectiveEpilogueFwdINS6_IJSB_SB_SB_EEESA_SE_SG_Li256ELb0ELb0ELb0ELb0EEENS1_29StaticPersistentTileSchedulerILb0EEEEEEEEEvNT_6ParamsE)
	.align		4
        /*0014*/ 	.word	index@(__assertfail)
	.align		4
        /*0018*/ 	.word	index@(_ZN7cutlass13device_kernelIN5flash11enable_sm90INS1_16FlashAttnFwdSm90INS1_25CollectiveMainloopFwdSm90ILi2EN4cute5tupleIJNS5_1CILi1EEES8_S8_EEENS6_IJNS7_ILi128EEESA_NS7_ILi192EEEEEELi128ENS_10bfloat16_tEfNS_4arch4Sm90ELb0ELb0ELb0ELb1ELb0ELb0ELb0ELb1ELb1ELb0ELb0ELb0EEENS1_21CollectiveEpilogueFwdINS6_IJSA_SA_SA_EEES9_SD_SF_Li256ELb1ELb0ELb0ELb0EEENS1_36VarlenDynamicPersistentTileSchedulerILi128ELi128ELi256ELi32ELb0ELb0ELb1ELb0ELb1ELb1EEEEEEEEEvNT_6ParamsE)
	.align		4
        /*001c*/ 	.word	index@(__assertfail)
	.align		4
        /*0020*/ 	.word	index@(_ZN7cutlass13device_kernelIN5flash11enable_sm90INS1_16FlashAttnFwdSm90INS1_25CollectiveMainloopFwdSm90ILi2EN4cute5tupleIJNS5_1CILi1EEES8_S8_EEENS6_IJNS7_ILi128EEESA_NS7_ILi192EEEEEELi128ENS_10bfloat16_tEfNS_4arch4Sm90ELb0ELb0ELb0ELb1ELb0ELb1ELb0ELb1ELb1ELb0ELb0ELb0EEENS1_21CollectiveEpilogueFwdINS6_IJSA_SA_SA_EEES9_SD_SF_Li256ELb1ELb0ELb0ELb0EEENS1_36VarlenDynamicPersistentTileSchedulerILi128ELi128ELi256ELi32ELb0ELb0ELb1ELb0ELb1ELb1EEEEEEEEEvNT_6ParamsE)
	.align		4
        /*0024*/ 	.word	index@(__assertfail)
	.align		4
        /*0028*/ 	.word	index@(_ZN7cutlass13device_kernelIN5flash11enable_sm90INS1_16FlashAttnFwdSm90INS1_25CollectiveMainloopFwdSm90ILi2EN4cute5tupleIJNS5_1CILi1EEES8_S8_EEENS6_IJNS7_ILi128EEENS7_ILi96EEENS7_ILi192EEEEEELi128ENS_10bfloat16_tEfNS_4arch4Sm90ELb0ELb1ELb0ELb0ELb0ELb0ELb0ELb1ELb1ELb0ELb0ELb0EEENS1_21CollectiveEpilogueFwdINS6_IJSA_SA_SB_EEES9_SE_SG_Li256ELb0ELb0ELb0ELb0EEENS1_30DynamicPersistentTileSchedulerILi256ELi32ELb0ELb0ELb1EEEEEEEEEvNT_6ParamsE)
	.align		4
        /*002c*/ 	.word	index@(__assertfail)
	.align		4
        /*0030*/ 	.word	index@(_ZN7cutlass13device_kernelIN5flash11enable_sm90INS1_16FlashAttnFwdSm90INS1_25CollectiveMainloopFwdSm90ILi2EN4cute5tupleIJNS5_1CILi1EEES8_S8_EEENS6_IJNS7_ILi128EEENS7_ILi96EEENS7_ILi192EEEEEELi128ENS_10bfloat16_tEfNS_4arch4Sm90ELb0ELb1ELb0ELb1ELb0ELb0ELb0ELb1ELb1ELb0ELb0ELb0EEENS1_21CollectiveEpilogueFwdINS6_IJSA_SA_SB_EEES9_SE_SG_Li256ELb1ELb0ELb0ELb0EEENS1_36VarlenDynamicPersistentTileSchedulerILi128ELi96ELi256ELi32ELb0ELb0ELb1ELb1ELb0ELb1EEEEEEEEEvNT_6ParamsE)
	.align		4
        /*0034*/ 	.word	index@(__assertfail)
	.align		4
        /*0038*/ 	.word	index@(_ZN7cutlass13device_kernelIN5flash11enable_sm90INS1_16FlashAttnFwdSm90INS1_25CollectiveMainloopFwdSm90ILi2EN4cute5tupleIJNS5_1CILi1EEES8_S8_EEENS6_IJNS7_ILi128EEENS7_ILi96EEENS7_ILi192EEEEEELi128ENS_10bfloat16_tEfNS_4arch4Sm90ELb0ELb1ELb0ELb1ELb0ELb1ELb0ELb1ELb1ELb0ELb0ELb0EEENS1_21CollectiveEpilogueFwdINS6_IJSA_SA_SB_EEES9_SE_SG_Li256ELb1ELb0ELb0ELb0EEENS1_36VarlenDynamicPersistentTileSchedulerILi128ELi96ELi256ELi32ELb0ELb0ELb1ELb1ELb0ELb1EEEEEEEEEvNT_6ParamsE)
	.align		4
        /*003c*/ 	.word	index@(__assertfail)
	.align		4
        /*0040*/ 	.word	index@(_ZN7cutlass13device_kernelIN5flash11enable_sm90INS1_16FlashAttnFwdSm90INS1_25CollectiveMainloopFwdSm90ILi2EN4cute5tupleIJNS5_1CILi1EEES8_S8_EEENS6_IJNS7_ILi128EEESA_NS7_ILi192EEEEEELi128ENS_10bfloat16_tEfNS_4arch4Sm90ELb1ELb0ELb0ELb0ELb0ELb0ELb0ELb1ELb1ELb0ELb0ELb0EEENS1_21CollectiveEpilogueFwdINS6_IJSA_SA_SA_EEES9_SD_SF_Li256ELb0ELb0ELb0ELb0EEENS1_30DynamicPersistentTileSchedulerILi256ELi32ELb0ELb0ELb1EEEEEEEEEvNT_6ParamsE)
	.align		4
        /*0044*/ 	.word	index@(__assertfail)
	.align		4
        /*0048*/ 	.word	index@(_ZN7cutlass13device_kernelIN5flash11enable_sm90INS1_16FlashAttnFwdSm90INS1_25CollectiveMainloopFwdSm90ILi2EN4cute5tupleIJNS5_1CILi1EEES8_S8_EEENS6_IJNS7_ILi128EEESA_NS7_ILi192EEEEEELi128ENS_10bfloat16_tEfNS_4arch4Sm90ELb1ELb0ELb0ELb1ELb0ELb0ELb0ELb1ELb1ELb0ELb0ELb0EEENS1_21CollectiveEpilogueFwdINS6_IJSA_SA_SA_EEES9_SD_SF_Li256ELb1ELb0ELb0ELb0EEENS1_36VarlenDynamicPersistentTileSchedulerILi128ELi128ELi256ELi32ELb0ELb0ELb1ELb1ELb1ELb1EEEEEEEEEvNT_6ParamsE)
	.align		4
        /*004c*/ 	.word	index@(__assertfail)
	.align		4
        /*0050*/ 	.word	index@(_ZN7cutlass13device_kernelIN5flash11enable_sm90INS1_16FlashAttnFwdSm90INS1_25CollectiveMainloopFwdSm90ILi2EN4cute5tupleIJNS5_1CILi1EEES8_S8_EEENS6_IJNS7_ILi128EEESA_NS7_ILi192EEEEEELi128ENS_10bfloat16_tEfNS_4arch4Sm90ELb1ELb0ELb0ELb1ELb0ELb1ELb0ELb1ELb1ELb0ELb0ELb0EEENS1_21CollectiveEpilogueFwdINS6_IJSA_SA_SA_EEES9_SD_SF_Li256ELb1ELb0ELb0ELb0EEENS1_36VarlenDynamicPersistentTileSchedulerILi128ELi128ELi256ELi32ELb0ELb0ELb1ELb1ELb1ELb1EEEEEEEEEvNT_6ParamsE)
	.align		4
        /*0054*/ 	.word	index@(__assertfail)
	.align		4
        /*0058*/ 	.word	index@(_ZN7cutlass13device_kernelIN5flash11enable_sm90INS1_16FlashAttnFwdSm90INS1_25CollectiveMainloopFwdSm90ILi2EN4cute5tupleIJNS5_1CILi1EEES8_S8_EEENS6_IJNS7_ILi64EEESA_SA_EEELi512ENS_10bfloat16_tEfNS_4arch4Sm90ELb0ELb0ELb0ELb0ELb0ELb0ELb0ELb0ELb0ELb0ELb0ELb0EEENS1_21CollectiveEpilogueFwdINS6_IJSA_NS7_ILi512EEESA_EEES9_SC_SE_Li256ELb0ELb0ELb0ELb0EEENS1_29StaticPersistentTileSchedulerILb0EEEEEEEEEvNT_6ParamsE)
	.align		4
        /*005c*/ 	.word	index@(__assertfail)
	.align		4
        /*0060*/ 	.word	index@(_ZN7cutlass13device_kernelIN5flash11enable_sm90INS1_16FlashAttnFwdSm90INS1_25CollectiveMainloopFwdSm90ILi2EN4cute5tupleIJNS5_1CILi1EEES8_S8_EEENS6_IJNS7_ILi64EEESA_SA_EEELi512ENS_10bfloat16_tEfNS_4arch4Sm90ELb0ELb0ELb0ELb0ELb0ELb0ELb1ELb0ELb0ELb0ELb0ELb0EEENS1_21CollectiveEpilogueFwdINS6_IJSA_NS7_ILi512EEESA_EEES9_SC_SE_Li256ELb0ELb0ELb0ELb0EEENS1_29StaticPersistentTileSchedulerILb0EEEEEEEEEvNT_6ParamsE)
	.align		4
        /*0064*/ 	.word	index@(__assertfail)
	.align		4
        /*0068*/ 	.word	index@(_ZN7cutlass13device_kernelIN5flash11enable_sm90INS1_16FlashAttnFwdSm90INS1_25CollectiveMainloopFwdSm90ILi2EN4cute5tupleIJNS5_1CILi1EEES8_S8_EEENS6_IJNS7_ILi64EEESA_SA_EEELi512ENS_10bfloat16_tEfNS_4arch4Sm90ELb0ELb0ELb0ELb1ELb0ELb0ELb0ELb0ELb0ELb0ELb0ELb0EEENS1_21CollectiveEpilogueFwdINS6_IJSA_NS7_ILi512EEESA_EEES9_SC_SE_Li256ELb1ELb0ELb0ELb0EEENS1_36VarlenDynamicPersistentTileSchedulerILi64ELi64ELi256ELi32ELb0ELb0ELb1ELb0ELb1ELb1EEEEEEEEEvNT_6ParamsE)
	.align		4
        /*006c*/ 	.word	index@(__assertfail)
	.align		4
        /*0070*/ 	.word	index@(_ZN7cutlass13device_kernelIN5flash11enable_sm90INS1_16FlashAttnFwdSm90INS1_25CollectiveMainloopFwdSm90ILi2EN4cute5tupleIJNS5_1CILi1EEES8_S8_EEENS6_IJNS7_ILi64EEESA_SA_EEELi512ENS_10bfloat16_tEfNS_4arch4Sm90ELb0ELb0ELb0ELb1ELb0ELb1ELb0ELb0ELb0ELb0ELb0ELb0EEENS1_21CollectiveEpilogueFwdINS6_IJSA_NS7_ILi512EEESA_EEES9_SC_SE_Li256ELb1ELb0ELb0ELb0EEENS1_36VarlenDynamicPersistentTileSchedulerILi64ELi64ELi256ELi32ELb0ELb0ELb1ELb0ELb1ELb1EEEEEEEEEvNT_6ParamsE)
	.align		4
        /*0074*/ 	.word	index@(__assertfail)
	.align		4
        /*0078*/ 	.word	index@(_ZN7cutlass13device_kernelIN5flash11enable_sm90INS1_16FlashAttnFwdSm90INS1_25CollectiveMainloopFwdSm90ILi2EN4cute5tupleIJNS5_1CILi1EEES8_S8_EEENS6_IJNS7_ILi64EEESA_SA_EEELi512ENS_10bfloat16_tEfNS_4arch4Sm90ELb0ELb0ELb0ELb1ELb0ELb0ELb1ELb0ELb0ELb0ELb0ELb0EEENS1_21CollectiveEpilogueFwdINS6_IJSA_NS7_ILi512EEESA_EEES9_SC_SE_Li256ELb1ELb0ELb0ELb0EEENS1_36VarlenDynamicPersistentTileSchedulerILi64ELi64ELi256ELi32ELb0ELb0ELb1ELb0ELb1ELb1EEEEEEEEEvNT_6ParamsE)
	.align		4
        /*007c*/ 	.word	index@(__assertfail)
	.align		4
        /*0080*/ 	.word	index@(_ZN7cutlass13device_kernelIN5flash11enable_sm90INS1_16FlashAttnFwdSm90INS1_25CollectiveMainloopFwdSm90ILi2EN4cute5tupleIJNS5_1CILi1EEES8_S8_EEENS6_IJNS7_ILi64EEESA_SA_EEELi512ENS_10bfloat16_tEfNS_4arch4Sm90ELb0ELb0ELb0ELb1ELb0ELb1ELb1ELb0ELb0ELb0ELb0ELb0EEENS1_21CollectiveEpilogueFwdINS6_IJSA_NS7_ILi512EEESA_EEES9_SC_SE_Li256ELb1ELb0ELb0ELb0EEENS1_36VarlenDynamicPersistentTileSchedulerILi64ELi64ELi256ELi32ELb0ELb0ELb1ELb0ELb1ELb1EEEEEEEEEvNT_6ParamsE)
	.align		4
        /*0084*/ 	.word	index@(__assertfail)
	.align		4
        /*0088*/ 	.word	index@(_ZN7cutlass13device_kernelIN5flash11enable_sm90INS1_16FlashAttnFwdSm90INS1_25CollectiveMainloopFwdSm90ILi2EN4cute5tupleIJNS5_1CILi1EEES8_S8_EEENS6_IJNS7_ILi64EEESA_SA_EEELi512ENS_10bfloat16_tEfNS_4arch4Sm90ELb0ELb1ELb0ELb0ELb0ELb0ELb0ELb0ELb0ELb0ELb0ELb0EEENS1_21CollectiveEpilogueFwdINS6_IJSA_NS7_ILi512EEESA_EEES9_SC_SE_Li256ELb0ELb0ELb0ELb0EEENS1_30DynamicPersistentTileSchedulerILi256ELi32ELb0ELb0ELb1EEEEEEEEEvNT_6ParamsE)
	.align		4
        /*008c*/ 	.word	index@(__assertfail)
	.align		4
        /*0090*/ 	.word	index@(_ZN7cutlass13device_kernelIN5flash11enable_sm90INS1_16FlashAttnFwdSm90INS1_25CollectiveMainloopFwdSm90ILi2EN4cute5tupleIJNS5_1CILi1EEES8_S8_EEENS6_IJNS7_ILi64EEESA_SA_EEELi512ENS_10bfloat16_tEfNS_4arch4Sm90ELb0ELb1ELb0ELb0ELb0ELb0ELb1ELb0ELb0ELb0ELb0ELb0EEENS1_21CollectiveEpilogueFwdINS6_IJSA_NS7_ILi512EEESA_EEES9_SC_SE_Li256ELb0ELb0ELb0ELb0EEENS1_30DynamicPersistentTileSchedulerILi256ELi32ELb0ELb0ELb1EEEEEEEEEvNT_6ParamsE)
	.align		4
        /*0094*/ 	.word	index@(__assertfail)
	.align		4
        /*0098*/ 	.word	index@(_ZN7cutlass13device_kernelIN5flash11enable_sm90INS1_16FlashAttnFwdSm90INS1_25CollectiveMainloopFwdSm90ILi2EN4cute5tupleIJNS5_1CILi1EEES8_S8_EEENS6_IJNS7_ILi64EEESA_SA_EEELi512ENS_10bfloat16_tEfNS_4arch4Sm90ELb0ELb1ELb0ELb1ELb0ELb0ELb0ELb0ELb0ELb0ELb0ELb0EEENS1_21CollectiveEpilogueFwdINS6_IJSA_NS7_ILi512EEESA_EEES9_SC_SE_Li256ELb1ELb0ELb0ELb0EEENS1_36VarlenDynamicPersistentTileSchedulerILi64ELi64ELi256ELi32ELb0ELb0ELb1ELb1ELb0ELb1EEEEEEEEEvNT_6ParamsE)
	.align		4
        /*009c*/ 	.word	index@(__assertfail)
	.align		4
        /*00a0*/ 	.word	index@(_ZN7cutlass13device_kernelIN5flash11enable_sm90INS1_16FlashAttnFwdSm90INS1_25CollectiveMainloopFwdSm90ILi2EN4cute5tupleIJNS5_1CILi1EEES8_S8_EEENS6_IJNS7_ILi64EEESA_SA_EEELi512ENS_10bfloat16_tEfNS_4arch4Sm90ELb0ELb1ELb0ELb1ELb0ELb1ELb0ELb0ELb0ELb0ELb0ELb0EEENS1_21CollectiveEpilogueFwdINS6_IJSA_NS7_ILi512EEESA_EEES9_SC_SE_Li256ELb1ELb0ELb0ELb0EEENS1_36VarlenDynamicPersistentTileSchedulerILi64ELi64ELi256ELi32ELb0ELb0ELb1ELb1ELb0ELb1EEEEEEEEEvNT_6ParamsE)
	.align		4
        /*00a4*/ 	.word	index@(__assertfail)
	.align		4
        /*00a8*/ 	.word	index@(_ZN7cutlass13device_kernelIN5flash11enable_sm90INS1_16FlashAttnFwdSm90INS1_25CollectiveMainloopFwdSm90ILi2EN4cute5tupleIJNS5_1CILi1EEES8_S8_EEENS6_IJNS7_ILi64EEESA_SA_EEELi512ENS_10bfloat16_tEfNS_4arch4Sm90ELb0ELb1ELb0ELb1ELb0ELb0ELb1ELb0ELb0ELb0ELb0ELb0EEENS1_21CollectiveEpilogueFwdINS6_IJSA_NS7_ILi512EEESA_EEES9_SC_SE_Li256ELb1ELb0ELb0ELb0EEENS1_36VarlenDynamicPersistentTileSchedulerILi64ELi64ELi256ELi32ELb0ELb0ELb1ELb1ELb0ELb1EEEEEEEEEvNT_6ParamsE)
	.align		4
        /*00ac*/ 	.word	index@(__assertfail)
	.align		4
        /*00b0*/ 	.word	index@(_ZN7cutlass13device_kernelIN5flash11enable_sm90INS1_16FlashAttnFwdSm90INS1_25CollectiveMainloopFwdSm90ILi2EN4cute5tupleIJNS5_1CILi1EEES8_S8_EEENS6_IJNS7_ILi64EEESA_SA_EEELi512ENS_10bfloat16_tEfNS_4arch4Sm90ELb0ELb1ELb0ELb1ELb0ELb1ELb1ELb0ELb0ELb0ELb0ELb0EEENS1_21CollectiveEpilogueFwdINS6_IJSA_NS7_ILi512EEESA_EEES9_SC_SE_Li256ELb1ELb0ELb0ELb0EEENS1_36VarlenDynamicPersistentTileSchedulerILi64ELi64ELi256ELi32ELb0ELb0ELb1ELb1ELb0ELb1EEEEEEEEEvNT_6ParamsE)
	.align		4
        /*00b4*/ 	.word	index@(__assertfail)
	.align		4
        /*00b8*/ 	.word	index@(_ZN7cutlass13device_kernelIN5flash11enable_sm90INS1_16FlashAttnFwdSm90INS1_25CollectiveMainloopFwdSm90ILi2EN4cute5tupleIJNS5_1CILi1EEES8_S8_EEENS6_IJNS7_ILi64EEESA_SA_EEELi512ENS_10bfloat16_tEfNS_4arch4Sm90ELb1ELb0ELb0ELb0ELb0ELb0ELb0ELb0ELb0ELb0ELb0ELb0EEENS1_21CollectiveEpilogueFwdINS6_IJSA_NS7_ILi512EEESA_EEES9_SC_SE_Li256ELb0ELb0ELb0ELb0EEENS1_30DynamicPersistentTileSchedulerILi256ELi32ELb0ELb0ELb1EEEEEEEEEvNT_6ParamsE)
	.align		4
        /*00bc*/ 	.word	index@(__assertfail)
	.align		4
        /*00c0*/ 	.word	index@(_ZN7cutlass13device_kernelIN5flash11enable_sm90INS1_16FlashAttnFwdSm90INS1_25CollectiveMainloopFwdSm90ILi2EN4cute5tupleIJNS5_1CILi1EEES8_S8_EEENS6_IJNS7_ILi64EEESA_SA_EEELi512ENS_10bfloat16_tEfNS_4arch4Sm90ELb1ELb0ELb0ELb0ELb0ELb0ELb1ELb0ELb0ELb0ELb0ELb0EEENS1_21CollectiveEpilogueFwdINS6_IJSA_NS7_ILi512EEESA_EEES9_SC_SE_Li256ELb0ELb0ELb0ELb0EEENS1_30DynamicPersistentTileSchedulerILi256ELi32ELb0ELb0ELb1EEEEEEEEEvNT_6ParamsE)
	.align		4
        /*00c4*/ 	.word	index@(__assertfail)
	.align		4
        /*00c8*/ 	.word	index@(_ZN7cutlass13device_kernelIN5flash11enable_sm90INS1_16FlashAttnFwdSm90INS1_25CollectiveMainloopFwdSm90ILi2EN4cute5tupleIJNS5_1CILi1EEES8_S8_EEENS6_IJNS7_ILi64EEESA_SA_EEELi512ENS_10bfloat16_tEfNS_4arch4Sm90ELb1ELb0ELb0ELb1ELb0ELb0ELb0ELb0ELb0ELb0ELb0ELb0EEENS1_21CollectiveEpilogueFwdINS6_IJSA_NS7_ILi512EEESA_EEES9_SC_SE_Li256ELb1ELb0ELb0ELb0EEENS1_36VarlenDynamicPersistentTileSchedulerILi64ELi64ELi256ELi32ELb0ELb0ELb1ELb1ELb1ELb1EEEEEEEEEvNT_6ParamsE)
	.align		4
        /*00cc*/ 	.word	index@(__assertfail)
	.align		4
        /*00d0*/ 	.word	index@(_ZN7cutlass13device_kernelIN5flash11enable_sm90INS1_16FlashAttnFwdSm90INS1_25CollectiveMainloopFwdSm90ILi2EN4cute5tupleIJNS5_1CILi1EEES8_S8_EEENS6_IJNS7_ILi64EEESA_SA_EEELi512ENS_10bfloat16_tEfNS_4arch4Sm90ELb1ELb0ELb0ELb1ELb0ELb1ELb0ELb0ELb0ELb0ELb0ELb0EEENS1_21CollectiveEpilogueFwdINS6_IJSA_NS7_ILi512EEESA_EEES9_SC_SE_Li256ELb1ELb0ELb0ELb0EEENS1_36VarlenDynamicPersistentTileSchedulerILi64ELi64ELi256ELi32ELb0ELb0ELb1ELb1ELb1ELb1EEEEEEEEEvNT_6ParamsE)
	.align		4
        /*00d4*/ 	.word	index@(__assertfail)
	.align		4
        /*00d8*/ 	.word	index@(_ZN7cutlass13device_kernelIN5flash11enable_sm90INS1_16FlashAttnFwdSm90INS1_25CollectiveMainloopFwdSm90ILi2EN4cute5tupleIJNS5_1CILi1EEES8_S8_EEENS6_IJNS7_ILi64EEESA_SA_EEELi512ENS_10bfloat16_tEfNS_4arch4Sm90ELb1ELb0ELb0ELb1ELb0ELb0ELb1ELb0ELb0ELb0ELb0ELb0EEENS1_21CollectiveEpilogueFwdINS6_IJSA_NS7_ILi512EEESA_EEES9_SC_SE_Li256ELb1ELb0ELb0ELb0EEENS1_36VarlenDynamicPersistentTileSchedulerILi64ELi64ELi256ELi32ELb0ELb0ELb1ELb1ELb1ELb1EEEEEEEEEvNT_6ParamsE)
	.align		4
        /*00dc*/ 	.word	index@(__assertfail)
	.align		4
        /*00e0*/ 	.word	index@(_ZN7cutlass13device_kernelIN5flash11enable_sm90INS1_16FlashAttnFwdSm90INS1_25CollectiveMainloopFwdSm90ILi2EN4cute5tupleIJNS5_1CILi1EEES8_S8_EEENS6_IJNS7_ILi64EEESA_SA_EEELi512ENS_10bfloat16_tEfNS_4arch4Sm90ELb1ELb0ELb0ELb1ELb0ELb1ELb1ELb0ELb0ELb0ELb0ELb0EEENS1_21CollectiveEpilogueFwdINS6_IJSA_NS7_ILi512EEESA_EEES9_SC_SE_Li256ELb1ELb0ELb0ELb0EEENS1_36VarlenDynamicPersistentTileSchedulerILi64ELi64ELi256ELi32ELb0ELb0ELb1ELb1ELb1ELb1EEEEEEEEEvNT_6ParamsE)
	.align		4
        /*00e4*/ 	.word	index@(__assertfail)
	.align		4
        /*00e8*/ 	.word	index@(_ZN7cutlass13device_kernelIN5flash11enable_sm90INS1_16FlashAttnFwdSm90INS1_25CollectiveMainloopFwdSm90ILi2EN4cute5tupleIJNS5_1CILi1EEES8_S8_EEENS6_IJNS7_ILi128EEENS7_ILi96EEENS7_ILi64EEEEEELi256ENS_10bfloat16_tEfNS_4arch4Sm90ELb0ELb0ELb0ELb0ELb0ELb0ELb0ELb1ELb0ELb0ELb0ELb0EEENS1_21CollectiveEpilogueFwdINS6_IJSA_NS7_ILi256EEESB_EEES9_SE_SG_Li256ELb0ELb0ELb0ELb0EEENS1_29StaticPersistentTileSchedulerILb0EEEEEEEEEvNT_6ParamsE)
	.align		4
        /*00ec*/ 	.word	index@(__assertfail)
	.align		4
        /*00f0*/ 	.word	index@(_ZN7cutlass13device_kernelIN5flash11enable_sm90INS1_16FlashAttnFwdSm90INS1_25CollectiveMainloopFwdSm90ILi2EN4cute5tupleIJNS5_1CILi1EEES8_S8_EEENS6_IJNS7_ILi128EEENS7_ILi96EEENS7_ILi64EEEEEELi256ENS_10bfloat16_tEfNS_4arch4Sm90ELb0ELb0ELb0ELb0ELb0ELb0ELb1ELb1ELb0ELb0ELb0ELb0EEENS1_21CollectiveEpilogueFwdINS6_IJSA_NS7_ILi256EEESB_EEES9_SE_SG_Li256ELb0ELb0ELb0ELb0EEENS1_29StaticPersistentTileSchedulerILb0EEEEEEEEEvNT_6ParamsE)
	.align		4
        /*00f4*/ 	.word	index@(__assertfail)
	.align		4
        /*00f8*/ 	.word	index@(_ZN7cutlass13device_kernelIN5flash11enable_sm90INS1_16FlashAttnFwdSm90INS1_25CollectiveMainloopFwdSm90ILi2EN4cute5tupleIJNS5_1CILi1EEES8_S8_EEENS6_IJNS7_ILi128EEENS7_ILi96EEENS7_ILi64EEEEEELi256ENS_10bfloat16_tEfNS_4arch4Sm90ELb0ELb0ELb0ELb1ELb0ELb0ELb0ELb1ELb0ELb0ELb0ELb0EEENS1_21CollectiveEpilogueFwdINS6_IJSA_NS7_ILi256EEESB_EEES9_SE_SG_Li256ELb1ELb0ELb0ELb0EEENS1_36VarlenDynamicPersistentTileSchedulerILi128ELi96ELi256ELi32ELb0ELb0ELb1ELb0ELb1ELb1EEEEEEEEEvNT_6ParamsE)
	.align		4
        /*00fc*/ 	.word	index@(__assertfail)
	.align		4
        /*0100*/ 	.word	index@(_ZN7cutlass13device_kernelIN5flash11enable_sm90INS1_16FlashAttnFwdSm90INS1_25CollectiveMainloopFwdSm90ILi2EN4cute5tupleIJNS5_1CILi1EEES8_S8_EEENS6_IJNS7_ILi128EEENS7_ILi96EEENS7_ILi64EEEEEELi256ENS_10bfloat16_tEfNS_4arch4Sm90ELb0ELb0ELb0ELb1ELb0ELb1ELb0ELb1ELb0ELb0ELb0ELb0EEENS1_21CollectiveEpilogueFwdINS6_IJSA_NS7_ILi256EEESB_EEES9_SE_SG_Li256ELb1ELb0ELb0ELb0EEENS1_36VarlenDynamicPersistentTileSchedulerILi128ELi96ELi256ELi32ELb0ELb0ELb1ELb0ELb1ELb1EEEEEEEEEvNT_6ParamsE)
	.align		4
        /*0104*/ 	.word	index@(__assertfail)
	.align		4
        /*0108*/ 	.word	index@(_ZN7cutlass13device_kernelIN5flash11enable_sm90INS1_16FlashAttnFwdSm90INS1_25CollectiveMainloopFwdSm90ILi2EN4cute5tupleIJNS5_1CILi1EEES8_S8_EEENS6_IJNS7_ILi128EEENS7_ILi96EEENS7_ILi64EEEEEELi256ENS_10bfloat16_tEfNS_4arch4Sm90ELb0ELb0ELb0ELb1ELb0ELb0ELb1ELb1ELb0ELb0ELb0ELb0EEENS1_21CollectiveEpilogueFwdINS6_IJSA_NS7_ILi256EEESB_EEES9_SE_SG_Li256ELb1ELb0ELb0ELb0EEENS1_36VarlenDynamicPersistentTileSchedulerILi128ELi96ELi256ELi32ELb0ELb0ELb1ELb0ELb1ELb1EEEEEEEEEvNT_6ParamsE)
	.align		4
        /*010c*/ 	.word	index@(__assertfail)
	.align		4
        /*0110*/ 	.word	index@(_ZN7cutlass13device_kernelIN5flash11enable_sm90INS1_16FlashAttnFwdSm90INS1_25CollectiveMainloopFwdSm90ILi2EN4cute5tupleIJNS5_1CILi1EEES8_S8_EEENS6_IJNS7_ILi128EEENS7_ILi96EEENS7_ILi64EEEEEELi256ENS_10bfloat16_tEfNS_4arch4Sm90ELb0ELb0ELb0ELb1ELb0ELb1ELb1ELb1ELb0ELb0ELb0ELb0EEENS1_21CollectiveEpilogueFwdINS6_IJSA_NS7_ILi256EEESB_EEES9_SE_SG_Li256ELb1ELb0ELb0ELb0EEENS1_36VarlenDynamicPersistentTileSchedulerILi128ELi96ELi256ELi32ELb0ELb0ELb1ELb0ELb1ELb1EEEEEEEEEvNT_6ParamsE)
	.align		4
        /*0114*/ 	.word	index@(__assertfail)
	.align		4
        /*0118*/ 	.word	index@(_ZN7cutlass13device_kernelIN5flash11enable_sm90INS1_16FlashAttnFwdSm90INS1_25CollectiveMainloopFwdSm90ILi2EN4cute5tupleIJNS5_1CILi1EEES8_S8_EEENS6_IJNS7_ILi128EEENS7_ILi96EEENS7_ILi64EEEEEELi256ENS_10bfloat16_tEfNS_4arch4Sm90ELb0ELb1ELb0ELb0ELb0ELb0ELb0ELb1ELb0ELb0ELb0ELb0EEENS1_21CollectiveEpilogueFwdINS6_IJSA_NS7_ILi256EEESB_EEES9_SE_SG_Li256ELb0ELb0ELb0ELb0EEENS1_30DynamicPersistentTileSchedulerILi256ELi32ELb0ELb0ELb1EEEEEEEEEvNT_6ParamsE)
	.align		4
        /*011c*/ 	.word	index@(__assertfail)
	.align		4
        /*0120*/ 	.word	index@(_ZN7cutlass13device_kernelIN5flash11enable_sm90INS1_16FlashAttnFwdSm90INS1_25CollectiveMainloopFwdSm90ILi2EN4cute5tupleIJNS5_1CILi1EEES8_S8_EEENS6_IJNS7_ILi128EEENS7_ILi96EEENS7_ILi64EEEEEELi256ENS_10bfloat16_tEfNS_4arch4Sm90ELb0ELb1ELb0ELb0ELb0ELb0ELb1ELb1ELb0ELb0ELb0ELb0EEENS1_21CollectiveEpilogueFwdINS6_IJSA_NS7_ILi256EEESB_EEES9_SE_SG_Li256ELb0ELb0ELb0ELb0EEENS1_30DynamicPersistentTileSchedulerILi256ELi32ELb0ELb0ELb1EEEEEEEEEvNT_6ParamsE)
	.align		4
        /*0124*/ 	.word	index@(__assertfail)
	.align		4
        /*0128*/ 	.word	index@(_ZN7cutlass13device_kernelIN5flash11enable_sm90INS1_16FlashAttnFwdSm90INS1_25CollectiveMainloopFwdSm90ILi2EN4cute5tupleIJNS5_1CILi1EEES8_S8_EEENS6_IJNS7_ILi128EEENS7_ILi96EEENS7_ILi64EEEEEELi256ENS_10bfloat16_tEfNS_4arch4Sm90ELb0ELb1ELb0ELb1ELb0ELb0ELb0ELb1ELb0ELb0ELb0ELb0EEENS1_21CollectiveEpilogueFwdINS6_IJSA_NS7_ILi256EEESB_EEES9_SE_SG_Li256ELb1ELb0ELb0ELb0EEENS1_36VarlenDynamicPersistentTileSchedulerILi128ELi96ELi256ELi32ELb0ELb0ELb1ELb1ELb0ELb1EEEEEEEEEvNT_6ParamsE)
	.align		4
        /*012c*/ 	.word	index@(__assertfail)
	.align		4
        /*0130*/ 	.word	index@(_ZN7cutlass13device_kernelIN5flash11enable_sm90INS1_16FlashAttnFwdSm90INS1_25CollectiveMainloopFwdSm90ILi2EN4cute5tupleIJNS5_1CILi1EEES8_S8_EEENS6_IJNS7_ILi128EEENS7_ILi96EEENS7_ILi64EEEEEELi256ENS_10bfloat16_tEfNS_4arch4Sm90ELb0ELb1ELb0ELb1ELb0ELb1ELb0ELb1ELb0ELb0ELb0ELb0EEENS1_21CollectiveEpilogueFwdINS6_IJSA_NS7_ILi256EEESB_EEES9_SE_SG_Li256ELb1ELb0ELb0ELb0EEENS1_36VarlenDynamicPersistentTileSchedulerILi128ELi96ELi256ELi32ELb0ELb0ELb1ELb1ELb0ELb1EEEEEEEEEvNT_6ParamsE)
	.align		4
        /*0134*/ 	.word	index@(__assertfail)
	.align		4
        /*0138*/ 	.word	index@(_ZN7cutlass13device_kernelIN5flash11enable_sm90INS1_16FlashAttnFwdSm90INS1_25CollectiveMainloopFwdSm90ILi2EN4cute5tupleIJNS5_1CILi1EEES8_S8_EEENS6_IJNS7_ILi128EEENS7_ILi96EEENS7_ILi64EEEEEELi256ENS_10bfloat16_tEfNS_4arch4Sm90ELb0ELb1ELb0ELb1ELb0ELb0ELb1ELb1ELb0ELb0ELb0ELb0EEENS1_21CollectiveEpilogueFwdINS6_IJSA_NS7_ILi256EEESB_EEES9_SE_SG_Li256ELb1ELb0ELb0ELb0EEENS1_36VarlenDynamicPersistentTileSchedulerILi128ELi96ELi256ELi32ELb0ELb0ELb1ELb1ELb0ELb1EEEEEEEEEvNT_6ParamsE)
	.align		4
        /*013c*/ 	.word	index@(__assertfail)
	.align		4
        /*0140*/ 	.word	index@(_ZN7cutlass13device_kernelIN5flash11enable_sm90INS1_16FlashAttnFwdSm90INS1_25CollectiveMainloopFwdSm90ILi2EN4cute5tupleIJNS5_1CILi1EEES8_S8_EEENS6_IJNS7_ILi128EEENS7_ILi96EEENS7_ILi64EEEEEELi256ENS_10bfloat16_tEfNS_4arch4Sm90ELb0ELb1ELb0ELb1ELb0ELb1ELb1ELb1ELb0ELb0ELb0ELb0EEENS1_21CollectiveEpilogueFwdINS6_IJSA_NS7_ILi256EEESB_EEES9_SE_SG_Li256ELb1ELb0ELb0ELb0EEENS1_36VarlenDynamicPersistentTileSchedulerILi128ELi96ELi256ELi32ELb0ELb0ELb1ELb1ELb0ELb1EEEEEEEEEvNT_6ParamsE)
	.align		4
        /*0144*/ 	.word	index@(__assertfail)
	.align		4
        /*0148*/ 	.word	index@(_ZN7cutlass13device_kernelIN5flash11enable_sm90INS1_16FlashAttnFwdSm90INS1_25CollectiveMainloopFwdSm90ILi2EN4cute5tupleIJNS5_1CILi1EEES8_S8_EEENS6_IJNS7_ILi128EEENS7_ILi96EEENS7_ILi64EEEEEELi256ENS_10bfloat16_tEfNS_4arch4Sm90ELb1ELb0ELb0ELb0ELb0ELb0ELb0ELb1ELb0ELb0ELb0ELb0EEENS1_21CollectiveEpilogueFwdINS6_IJSA_NS7_ILi256EEESB_EEES9_SE_SG_Li256ELb0ELb0ELb0ELb0EEENS1_30DynamicPersistentTileSchedulerILi256ELi32ELb0ELb0ELb1EEEEEEEEEvNT_6ParamsE)
	.align		4
        /*014c*/ 	.word	index@(__assertfail)
	.align		4
        /*0150*/ 	.word	index@(_ZN7cutlass13device_kernelIN5flash11enable_sm90INS1_16FlashAttnFwdSm90INS1_25CollectiveMainloopFwdSm90ILi2EN4cute5tupleIJNS5_1CILi1EEES8_S8_EEENS6_IJNS7_ILi128EEENS7_ILi96EEENS7_ILi64EEEEEELi256ENS_10bfloat16_tEfNS_4arch4Sm90ELb1ELb0ELb0ELb0ELb0ELb0ELb1ELb1ELb0ELb0ELb0ELb0EEENS1_21CollectiveEpilogueFwdINS6_IJSA_NS7_ILi256EEESB_EEES9_SE_SG_Li256ELb0ELb0ELb0ELb0EEENS1_30DynamicPersistentTileSchedulerILi256ELi32ELb0ELb0ELb1EEEEEEEEEvNT_6ParamsE)
	.align		4
        /*0154*/ 	.word	index@(__assertfail)
	.align		4
        /*0158*/ 	.word	index@(_ZN7cutlass13device_kernelIN5flash11enable_sm90INS1_16FlashAttnFwdSm90INS1_25CollectiveMainloopFwdSm90ILi2EN4cute5tupleIJNS5_1CILi1EEES8_S8_EEENS6_IJNS7_ILi128EEENS7_ILi96EEENS7_ILi64EEEEEELi256ENS_10bfloat16_tEfNS_4arch4Sm90ELb1ELb0ELb0ELb1ELb0ELb0ELb0ELb1ELb0ELb0ELb0ELb0EEENS1_21CollectiveEpilogueFwdINS6_IJSA_NS7_ILi256EEESB_EEES9_SE_SG_Li256ELb1ELb0ELb0ELb0EEENS1_36VarlenDynamicPersistentTileSchedulerILi128ELi96ELi256ELi32ELb0ELb0ELb1ELb1ELb1ELb1EEEEEEEEEvNT_6ParamsE)
	.align		4
        /*015c*/ 	.word	index@(__assertfail)
	.align		4
        /*0160*/ 	.word	index@(_ZN7cutlass13device_kernelIN5flash11enable_sm90INS1_16FlashAttnFwdSm90INS1_25CollectiveMainloopFwdSm90ILi2EN4cute5tupleIJNS5_1CILi1EEES8_S8_EEENS6_IJNS7_ILi128EEENS7_ILi96EEENS7_ILi64EEEEEELi256ENS_10bfloat16_tEfNS_4arch4Sm90ELb1ELb0ELb0ELb1ELb0ELb1ELb0ELb1ELb0ELb0ELb0ELb0EEENS1_21CollectiveEpilogueFwdINS6_IJSA_NS7_ILi256EEESB_EEES9_SE_SG_Li256ELb1ELb0ELb0ELb0EEENS1_36VarlenDynamicPersistentTileSchedulerILi128ELi96ELi256ELi32ELb0ELb0ELb1ELb1ELb1ELb1EEEEEEEEEvNT_6ParamsE)
	.align		4
        /*0164*/ 	.word	index@(__assertfail)
	.align		4
        /*0168*/ 	.word	index@(_ZN7cutlass13device_kernelIN5flash11enable_sm90INS1_16FlashAttnFwdSm90INS1_25CollectiveMainloopFwdSm90ILi2EN4cute5tupleIJNS5_1CILi1EEES8_S8_EEENS6_IJNS7_ILi128EEENS7_ILi96EEENS7_ILi64EEEEEELi256ENS_10bfloat16_tEfNS_4arch4Sm90ELb1ELb0ELb0ELb1ELb0ELb0ELb1ELb1ELb0ELb0ELb0ELb0EEENS1_21CollectiveEpilogueFwdINS6_IJSA_NS7_ILi256EEESB_EEES9_SE_SG_Li256ELb1ELb0ELb0ELb0EEENS1_36VarlenDynamicPersistentTileSchedulerILi128ELi96ELi256ELi32ELb0ELb0ELb1ELb1ELb1ELb1EEEEEEEEEvNT_6ParamsE)
	.align		4
        /*016c*/ 	.word	index@(__assertfail)
	.align		4
        /*0170*/ 	.word	index@(_ZN7cutlass13device_kernelIN5flash11enable_sm90INS1_16FlashAttnFwdSm90INS1_25CollectiveMainloopFwdSm90ILi2EN4cute5tupleIJNS5_1CILi1EEES8_S8_EEENS6_IJNS7_ILi128EEENS7_ILi96EEENS7_ILi64EEEEEELi256ENS_10bfloat16_tEfNS_4arch4Sm90ELb1ELb0ELb0ELb1ELb0ELb1ELb1ELb1ELb0ELb0ELb0ELb0EEENS1_21CollectiveEpilogueFwdINS6_IJSA_NS7_ILi256EEESB_EEES9_SE_SG_Li256ELb1ELb0ELb0ELb0EEENS1_36VarlenDynamicPersistentTileSchedulerILi128ELi96ELi256ELi32ELb0ELb0ELb1ELb1ELb1ELb1EEEEEEEEEvNT_6ParamsE)
	.align		4
        /*0174*/ 	.word	index@(__assertfail)
	.align		4
        /*0178*/ 	.word	0x00000000
	.align		4
        /*017c*/ 	.word	0xfffffffe
	.align		4
        /*0180*/ 	.word	0x00000000
	.align		4
        /*0184*/ 	.word	0xfffffffd
	.align		4
        /*0188*/ 	.word	0x00000000
	.align		4
        /*018c*/ 	.word	0xfffffffc


//--------------------- .nv.constant4             --------------------------
	.section	.nv.constant4,"a",@progbits
	.align	8
	.align		8
.nv.constant4:
        /*0000*/ 	.dword	__assertfail
	.align		8
        /*0008*/ 	.dword	__unnamed_1
	.align		8
        /*0010*/ 	.dword	__unnamed_2
	.align		8
        /*0018*/ 	.dword	__unnamed_3
	.align		8
        /*0020*/ 	.dword	__unnamed_4
	.align		8
        /*0028*/ 	.dword	__unnamed_5
	.align		8
        /*0030*/ 	.dword	__unnamed_6
	.align		8
        /*0038*/ 	.dword	__unnamed_7
	.align		8
        /*0040*/ 	.dword	__unnamed_8
	.align		8
        /*0048*/ 	.dword	__unnamed_9
	.align		8
        /*0050*/ 	.dword	__unnamed_10
	.align		8
        /*0058*/ 	.dword	__unnamed_11
	.align		8
        /*0060*/ 	.dword	__unnamed_12
	.align		8
        /*0068*/ 	.dword	__unnamed_13
	.align		8
        /*0070*/ 	.dword	__unnamed_14
	.align		8
        /*0078*/ 	.dword	__unnamed_15
	.align		8
        /*0080*/ 	.dword	__unnamed_16
	.align		8
        /*0088*/ 	.dword	__unnamed_17
	.align		8
        /*0090*/ 	.dword	__unnamed_18
	.align		8
        /*0098*/ 	.dword	__unnamed_19
	.align		8
        /*00a0*/ 	.dword	__unnamed_20
	.align		8
        /*00a8*/ 	.dword	__unnamed_21
	.align		8
        /*00b0*/ 	.dword	_ZN67_INTERNAL_7f795192_31_flash_fwd_hdimdiff_bf16_sm90_cu_8761d306_47944cuda3std3__45__cpo5beginE
	.align		8
        /*00b8*/ 	.dword	_ZN67_INTERNAL_7f795192_31_flash_fwd_hdimdiff_bf16_sm90_cu_8761d306_47944cuda3std3__45__cpo3endE
	.align		8
        /*00c0*/ 	.dword	_ZN67_INTERNAL_7f795192_31_flash_fwd_hdimdiff_bf16_sm90_cu_8761d306_47944cuda3std3__45__cpo6cbeginE
	.align		8
        /*00c8*/ 	.dword	_ZN67_INTERNAL_7f795192_31_flash_fwd_hdimdiff_bf16_sm90_cu_8761d306_47944cuda3std3__45__cpo4cendE
	.align		8
        /*00d0*/ 	.dword	_ZN67_INTERNAL_7f795192_31_flash_fwd_hdimdiff_bf16_sm90_cu_8761d306_47944cuda3std3__469_GLOBAL__N__7f795192_31_flash_fwd_hdimdiff_bf16_sm90_cu_8761d306_47946ignoreE
	.align		8
        /*00d8*/ 	.dword	_ZN67_INTERNAL_7f795192_31_flash_fwd_hdimdiff_bf16_sm90_cu_8761d306_47944cuda3std3__419piecewise_constructE
	.align		8
        /*00e0*/ 	.dword	_ZN67_INTERNAL_7f795192_31_flash_fwd_hdimdiff_bf16_sm90_cu_8761d306_47944cuda3std3__48in_placeE
	.align		8
        /*00e8*/ 	.dword	_ZN67_INTERNAL_7f795192_31_flash_fwd_hdimdiff_bf16_sm90_cu_8761d306_47944cuda3std6ranges3__45__cpo4swapE
	.align		8
        /*00f0*/ 	.dword	_ZN67_INTERNAL_7f795192_31_flash_fwd_hdimdiff_bf16_sm90_cu_8761d306_47944cuda3std6ranges3__45__cpo9iter_moveE
	.align		8
        /*00f8*/ 	.dword	_ZN67_INTERNAL_7f795192_31_flash_fwd_hdimdiff_bf16_sm90_cu_8761d306_47944cute7productE
	.align		8
        /*0100*/ 	.dword	_ZN67_INTERNAL_7f795192_31_flash_fwd_hdimdiff_bf16_sm90_cu_8761d306_47944cute1_E
	.align		8
        /*0108*/ 	.dword	$str$23
	.align		8
        /*0110*/ 	.dword	$str$24


//--------------------- .text._ZN7cutlass13device_kernelIN5flash11enable_sm90INS1_16FlashAttnFwdSm90INS1_25CollectiveMainloopFwdSm90ILi2EN4cute5tupleIJNS5_1CILi1EEES8_S8_EEENS6_IJNS7_ILi128EEESA_NS7_ILi192EEEEEELi128ENS_10bfloat16_tEfNS_4arch4Sm90ELb0ELb0ELb0ELb0ELb0ELb0ELb0ELb1ELb1ELb0ELb0ELb0EEENS1_21CollectiveEpilogueFwdINS6_IJSA_SA_SA_EEES9_SD_SF_Li256ELb0ELb0ELb0ELb0EEENS1_29StaticPersistentTileSchedulerILb0EEEEEEEEEvNT_6ParamsE --------------------------
	.section	.text._ZN7cutlass13device_kernelIN5flash11enable_sm90INS1_16FlashAttnFwdSm90INS1_25CollectiveMainloopFwdSm90ILi2EN4cute5tupleIJNS5_1CILi1EEES8_S8_EEENS6_IJNS7_ILi128EEESA_NS7_ILi192EEEEEELi128ENS_10bfloat16_tEfNS_4arch4Sm90ELb0ELb0ELb0ELb0ELb0ELb0ELb0ELb1ELb1ELb0ELb0ELb0EEENS1_21CollectiveEpilogueFwdINS6_IJSA_SA_SA_EEES9_SD_SF_Li256ELb0ELb0ELb0ELb0EEENS1_29StaticPersistentTileSchedulerILb0EEEEEEEEEvNT_6ParamsE,"ax",@progbits
	.align	128
.text._ZN7cutlass13device_kernelIN5flash11enable_sm90INS1_16FlashAttnFwdSm90INS1_25CollectiveMainloopFwdSm90ILi2EN4cute5tupleIJNS5_1CILi1EEES8_S8_EEENS6_IJNS7_ILi128EEESA_NS7_ILi192EEEEEELi128ENS_10bfloat16_tEfNS_4arch4Sm90ELb0ELb0ELb0ELb0ELb0ELb0ELb0ELb1ELb1ELb0ELb0ELb0EEENS1_21CollectiveEpilogueFwdINS6_IJSA_SA_SA_EEES9_SD_SF_Li256ELb0ELb0ELb0ELb0EEENS1_29StaticPersistentTileSchedulerILb0EEEEEEEEEvNT_6ParamsE:
        .type           _ZN7cutlass13device_kernelIN5flash11enable_sm90INS1_16FlashAttnFwdSm90INS1_25CollectiveMainloopFwdSm90ILi2EN4cute5tupleIJNS5_1CILi1EEES8_S8_EEENS6_IJNS7_ILi128EEESA_NS7_ILi192EEEEEELi128ENS_10bfloat16_tEfNS_4arch4Sm90ELb0ELb0ELb0ELb0ELb0ELb0ELb0ELb1ELb1ELb0ELb0ELb0EEENS1_21CollectiveEpilogueFwdINS6_IJSA_SA_SA_EEES9_SD_SF_Li256ELb0ELb0ELb0ELb0EEENS1_29StaticPersistentTileSchedulerILb0EEEEEEEEEvNT_6ParamsE,@function
        .size           _ZN7cutlass13device_kernelIN5flash11enable_sm90INS1_16FlashAttnFwdSm90INS1_25CollectiveMainloopFwdSm90ILi2EN4cute5tupleIJNS5_1CILi1EEES8_S8_EEENS6_IJNS7_ILi128EEESA_NS7_ILi192EEEEEELi128ENS_10bfloat16_tEfNS_4arch4Sm90ELb0ELb0ELb0ELb0ELb0ELb0ELb0ELb1ELb1ELb0ELb0ELb0EEENS1_21CollectiveEpilogueFwdINS6_IJSA_SA_SA_EEES9_SD_SF_Li256ELb0ELb0ELb0ELb0EEENS1_29StaticPersistentTileSchedulerILb0EEEEEEEEEvNT_6ParamsE,(.L_x_11930 - _ZN7cutlass13device_kernelIN5flash11enable_sm90INS1_16FlashAttnFwdSm90INS1_25CollectiveMainloopFwdSm90ILi2EN4cute5tupleIJNS5_1CILi1EEES8_S8_EEENS6_IJNS7_ILi128EEESA_NS7_ILi192EEEEEELi128ENS_10bfloat16_tEfNS_4arch4Sm90ELb0ELb0ELb0ELb0ELb0ELb0ELb0ELb1ELb1ELb0ELb0ELb0EEENS1_21CollectiveEpilogueFwdINS6_IJSA_SA_SA_EEES9_SD_SF_Li256ELb0ELb0ELb0ELb0EEENS1_29StaticPersistentTileSchedulerILb0EEEEEEEEEvNT_6ParamsE)
        .other          _ZN7cutlass13device_kernelIN5flash11enable_sm90INS1_16FlashAttnFwdSm90INS1_25CollectiveMainloopFwdSm90ILi2EN4cute5tupleIJNS5_1CILi1EEES8_S8_EEENS6_IJNS7_ILi128EEESA_NS7_ILi192EEEEEELi128ENS_10bfloat16_tEfNS_4arch4Sm90ELb0ELb0ELb0ELb0ELb0ELb0ELb0ELb1ELb1ELb0ELb0ELb0EEENS1_21CollectiveEpilogueFwdINS6_IJSA_SA_SA_EEES9_SD_SF_Li256ELb0ELb0ELb0ELb0EEENS1_29StaticPersistentTileSchedulerILb0EEEEEEEEEvNT_6ParamsE,@"STO_CUDA_ENTRY STV_DEFAULT"
_ZN7cutlass13device_kernelIN5flash11enable_sm90INS1_16FlashAttnFwdSm90INS1_25CollectiveMainloopFwdSm90ILi2EN4cute5tupleIJNS5_1CILi1EEES8_S8_EEENS6_IJNS7_ILi128EEESA_NS7_ILi192EEEEEELi128ENS_10bfloat16_tEfNS_4arch4Sm90ELb0ELb0ELb0ELb0ELb0ELb0ELb0ELb1ELb1ELb0ELb0ELb0EEENS1_21CollectiveEpilogueFwdINS6_IJSA_SA_SA_EEES9_SD_SF_Li256ELb0ELb0ELb0ELb0EEENS1_29StaticPersistentTileSchedulerILb0EEEEEEEEEvNT_6ParamsE:
[----:B------:R-:W1:Y:S02]  /*0000*/  LDC R1, c[0x0][0x28] ;  /* 0x00000a00ff017b82 */ /* 0x000e640000000800 */
[----:B-1----:R-:W-:Y:S01]  /*0010*/  VIADD R1, R1, 0xffffffe0 ;  /* 0xffffffe001017836 */ /* 0x002fe20000000000 */
[----:B------:R-:W1:Y:S01]  /*0020*/  S2R R3, SR_TID.X ;  /* 0x0000000000037919 */ /* 0x000e620000002100 */
[----:B------:R-:W-:Y:S01]  /*0030*/  ELECT P0, URZ, PT ;  /* 0x00000000003f782f */ /* 0x000fe20003800000 */
[----:B------:R-:W-:Y:S01]  /*0040*/  BSSY B0, `(.L_x_0) ;  /* 0x0000013000007945 */ /* 0x000fe20003800000 */
[----:B-1----:R-:W-:-:S05]  /*0050*/  SHF.R.U32.HI R0, RZ, 0x5, R3 ;  /* 0x00000005ff007819 */ /* 0x002fca0000011603 */
[----:B------:R-:W1:Y:S02]  /*0060*/  SHFL.IDX PT, R2, R0, RZ, 0x1f ;  /* 0x00001fff00027589 */ /* 0x000e6400000e0000 */
[----:B-1----:R-:W-:-:S13]  /*0070*/  ISETP.EQ.AND P0, PT, R2, RZ, P0 ;  /* 0x000000ff0200720c */ /* 0x002fda0000702270 */
[----:B------:R-:W-:Y:S05]  /*0080*/  @!P0 BRA `(.L_x_1) ;  /* 0x0000000000388947 */ /* 0x000fea0003800000 */
[----:B------:R-:W-:Y:S02]  /*0090*/  ULDC.64 UR4, c[0x0][0x198] ;  /* 0x0000660000047ab9 */ /* 0x000fe40000000a00 */
[----:B------:R-:W-:Y:S02]  /*00a0*/  UIADD3 UR6, UP0, UR4, 0x270, URZ ;  /* 0x0000027004067890 */ /* 0x000fe4000ff1e03f */
[----:B------:R-:W-:Y:S02]  /*00b0*/  UIADD3 UR8, UP1, UR4, 0x370, URZ ;  /* 0x0000037004087890 */ /* 0x000fe4000ff3e03f */
[----:B------:R-:W-:Y:S02]  /*00c0*/  UIADD3 UR10, UP2, UR4, 0x470, URZ ;  /* 0x00000470040a7890 */ /* 0x000fe4000ff5e03f */
[----:B------:R-:W-:Y:S02]  /*00d0*/  UIADD3 UR4, UP3, UR4, 0x9f0, URZ ;  /* 0x000009f004047890 */ /* 0x000fe4000ff7e03f */
[----:B------:R-:W-:-:S02]  /*00e0*/  UIADD3.X UR7, URZ, UR5, URZ, UP0, !UPT ;  /* 0x000000053f077290 */ /* 0x000fc400087fe43f */
[----:B------:R-:W-:Y:S02]  /*00f0*/  UIADD3.X UR9, URZ, UR5, URZ, UP1, !UPT ;  /* 0x000000053f097290 */ /* 0x000fe40008ffe43f */
[----:B------:R-:W-:Y:S02]  /*0100*/  UIADD3.X UR11, URZ, UR5, URZ, UP2, !UPT ;  /* 0x000000053f0b7290 */ /* 0x000fe400097fe43f */
[----:B------:R-:W-:-:S03]  /*0110*/  UIADD3.X UR5, URZ, UR5, URZ, UP3, !UPT ;  /* 0x000000053f057290 */ /* 0x000fc60009ffe43f */
[----:B------:R1:W-:Y:S02]  /*0120*/  UTMACCTL.PF [UR6] ;  /* 0x00000000060079b9 */ /* 0x0003e40008040000 */
[----:B------:R1:W-:Y:S02]  /*0130*/  UTMACCTL.PF [UR8] ;  /* 0x00000000080079b9 */ /* 0x0003e40008040000 */
[----:B------:R1:W-:Y:S02]  /*0140*/  UTMACCTL.PF [UR10] ;  /* 0x000000000a0079b9 */ /* 0x0003e40008040000 */
[----:B------:R1:W-:Y:S02]  /*0150*/  UTMACCTL.PF [UR4] ;  /* 0x00000000040079b9 */ /* 0x0003e40008040000 */
[----:B-1----:R-:W-:Y:S01]  /*0160*/  NOP ;  /* 0x0000000000007918 */ /* 0x002fe20000000000 */
.L_x_1:
[----:B------:R-:W-:Y:S05]  /*0170*/  BSYNC B0 ;  /* 0x0000000000007941 */ /* 0x000fea0003800000 */
.L_x_0:
[----:B------:R-:W-:Y:S01]  /*0180*/  VOTEU.ANY UP0, P0 ;  /* 0x00000000003f7886 */ /* 0x000fe20000000100 */
[----:B------:R-:W1:Y:S01]  /*0190*/  SHFL.IDX PT, R2, R0, RZ, 0x1f ;  /* 0x00001fff00027589 */ /* 0x000e6200000e0000 */
[----:B------:R-:W-:Y:S01]  /*01a0*/  UMOV UR4, 0x1 ;  /* 0x0000000100047882 */ /* 0x000fe20000000000 */
[----:B------:R-:W-:Y:S02]  /*01b0*/  VOTEU.ANY UP1, P0 ;  /* 0x00000000003f7886 */ /* 0x000fe40000020100 */
[----:B------:R-:W2:Y:S01]  /*01c0*/  @UP0 S2UR UR7, SR_CgaCtaId ;  /* 0x00000000000709c3 */ /* 0x000ea20000008800 */
[----:B------:R-:W-:Y:S01]  /*01d0*/  @UP0 UMOV UR6, 0x400 ;  /* 0x0000040000060882 */ /* 0x000fe20000000000 */
[----:B------:R-:W-:-:S04]  /*01e0*/  @UP0 UIADD3 UR4, -UR4, 0x100000, URZ ;  /* 0x0010000004040890 */ /* 0x000fc8000fffe13f */
[----:B------:R-:W-:Y:S02]  /*01f0*/  @UP0 USHF.L.U32 UR5, UR4, 0xb, URZ ;  /* 0x0000000b04050899 */ /* 0x000fe4000800063f */
[----:B------:R-:W-:Y:S01]  /*0200*/  @UP0 USHF.L.U32 UR4, UR4, 0x1, URZ ;  /* 0x0000000104040899 */ /* 0x000fe2000800063f */
[----:B-1----:R-:W-:Y:S02]  /*0210*/  ISETP.NE.AND P1, PT, R2, RZ, PT ;  /* 0x000000ff0200720c */ /* 0x002fe40003f25270 */
[----:B------:R-:W-:Y:S01]  /*0220*/  SHF.R.U32.HI R2, RZ, 0x7, R3 ;  /* 0x00000007ff027819 */ /* 0x000fe20000011603 */
[----:B--2---:R-:W-:Y:S01]  /*0230*/  @UP0 ULEA UR6, UR7, UR6, 0x18 ;  /* 0x0000000607060291 */ /* 0x004fe2000f8ec03f */
[----:B------:R-:W-:-:S04]  /*0240*/  VOTEU.ANY UP0, P0 ;  /* 0x00000000003f7886 */ /* 0x000fc80000000100 */
[----:B------:R-:W1:Y:S04]  /*0250*/  SHFL.IDX PT, R2, R2, RZ, 0x1f ;  /* 0x00001fff02027589 */ /* 0x000e6800000e0000 */
[----:B------:R-:W2:Y:S03]  /*0260*/  FENCE.VIEW.ASYNC.S ;  /* 0x00000000000073c6 */ /* 0x000ea60000000000 */
[----:B--2---:R2:W3:Y:S01]  /*0270*/  @UP0 SYNCS.EXCH.64 URZ, [UR6+0x34800], UR4 ;  /* 0x03480004063f05b2 */ /* 0x0044e20008000100 */
[----:B------:R2:W4:Y:S01]  /*0280*/  @UP1 SYNCS.EXCH.64 URZ, [UR6+0x34820], UR4 ;  /* 0x03482004063f15b2 */ /* 0x0005220008000100 */
[----:B------:R-:W-:Y:S05]  /*0290*/  @P1 BRA `(.L_x_2) ;  /* 0x0000000000481947 */ /* 0x000fea0003800000 */
[----:B--2---:R-:W2:Y:S01]  /*02a0*/  S2UR UR5, SR_CgaCtaId ;  /* 0x00000000000579c3 */ /* 0x004ea20000008800 */
[----:B------:R-:W-:Y:S01]  /*02b0*/  UMOV UR4, 0x400 ;  /* 0x0000040000047882 */ /* 0x000fe20000000000 */
[----:B------:R-:W-:Y:S01]  /*02c0*/  UMOV UR6, 0x1 ;  /* 0x0000000100067882 */ /* 0x000fe20000000000 */
[----:B------:R-:W-:Y:S01]  /*02d0*/  UMOV UR9, 0x2 ;  /* 0x0000000200097882 */ /* 0x000fe20000000000 */
[----:B------:R-:W-:-:S04]  /*02e0*/  UIADD3 UR6, -UR6, 0x100000, URZ ;  /* 0x0010000006067890 */ /* 0x000fc8000fffe13f */
[----:B------:R-:W-:Y:S02]  /*02f0*/  USHF.L.U32 UR7, UR6, 0xb, URZ ;  /* 0x0000000b06077899 */ /* 0x000fe4000800063f */
[----:B------:R-:W-:Y:S01]  /*0300*/  USHF.L.U32 UR6, UR6, 0x1, URZ ;  /* 0x0000000106067899 */ /* 0x000fe2000800063f */
[----:B------:R-:W-:Y:S01]  /*0310*/  ELECT P0, URZ, PT ;  /* 0x00000000003f782f */ /* 0x000fe20003800000 */
[----:B--2---:R-:W-:Y:S02]  /*0320*/  ULEA UR8, UR5, UR4, 0x18 ;  /* 0x0000000405087291 */ /* 0x004fe4000f8ec03f */
[----:B------:R-:W-:-:S04]  /*0330*/  UIADD3 UR4, -UR9, 0x100000, URZ ;  /* 0x0010000009047890 */ /* 0x000fc8000fffe13f */
[----:B------:R-:W-:Y:S02]  /*0340*/  USHF.L.U32 UR5, UR4, 0xb, URZ ;  /* 0x0000000b04057899 */ /* 0x000fe4000800063f */
[----:B------:R-:W-:Y:S01]  /*0350*/  USHF.L.U32 UR4, UR4, 0x1, URZ ;  /* 0x0000000104047899 */ /* 0x000fe2000800063f */
[----:B------:R-:W2:Y:S03]  /*0360*/  FENCE.VIEW.ASYNC.S ;  /* 0x00000000000073c6 */ /* 0x000ea60000000000 */
[----:B--2---:R2:W1:Y:S08]  /*0370*/  SYNCS.EXCH.64 URZ, [UR8+0x34830], UR6 ;  /* 0x03483006083f75b2 */ /* 0x0044700008000100 */
[----:B------:R2:W1:Y:S01]  /*0380*/  SYNCS.EXCH.64 URZ, [UR8+0x34840], UR4 ;  /* 0x03484004083f75b2 */ /* 0x0004620008000100 */
[----:B------:R2:W1:Y:S01]  /*0390*/  SYNCS.EXCH.64 URZ, [UR8+0x34838], UR6 ;  /* 0x03483806083f75b2 */ /* 0x0004620008000100 */
[----:B------:R2:W1:Y:S01]  /*03a0*/  SYNCS.EXCH.64 URZ, [UR8+0x34848], UR4 ;  /* 0x03484804083f75b2 */ /* 0x0004620008000100 */
[----:B------:R-:W-:Y:S01]  /*03b0*/  NOP ;  /* 0x0000000000007918 */ /* 0x000fe20000000000 */
.L_x_2:
[----:B------:R-:W5:Y:S01]  /*03c0*/  SHFL.IDX PT, R4, R0, RZ, 0x1f ;  /* 0x00001fff00047589 */ /* 0x000f6200000e0000 */
[----:B------:R-:W-:Y:S01]  /*03d0*/  NOP ;  /* 0x0000000000007918 */ /* 0x000fe20000000000 */
[----:B-----5:R-:W-:-:S13]  /*03e0*/  ISETP.NE.AND P0, PT, R4, RZ, PT ;  /* 0x000000ff0400720c */ /* 0x020fda0003f05270 */
[----:B------:R-:W-:Y:S05]  /*03f0*/  @P0 BRA `(.L_x_3) ;  /* 0x0000000000480947 */ /* 0x000fea0003800000 */
[----:B--2---:R-:W2:Y:S01]  /*0400*/  S2UR UR5, SR_CgaCtaId ;  /* 0x00000000000579c3 */ /* 0x004ea20000008800 */
[----:B------:R-:W-:Y:S01]  /*0410*/  UMOV UR4, 0x400 ;  /* 0x0000040000047882 */ /* 0x000fe20000000000 */
[----:B------:R-:W-:Y:S01]  /*0420*/  UMOV UR6, 0x1 ;  /* 0x0000000100067882 */ /* 0x000fe20000000000 */
[----:B------:R-:W-:Y:S01]  /*0430*/  UMOV UR7, 0x2 ;  /* 0x0000000200077882 */ /* 0x000fe20000000000 */
[----:B------:R-:W-:Y:S01]  /*0440*/  ELECT P0, URZ, PT ;  /* 0x00000000003f782f */ /* 0x000fe20003800000 */
[----:B--2---:R-:W-:Y:S02]  /*0450*/  ULEA UR8, UR5, UR4, 0x18 ;  /* 0x0000000405087291 */ /* 0x004fe4000f8ec03f */
[----:B------:R-:W-:-:S04]  /*0460*/  UIADD3 UR4, -UR6, 0x100000, URZ ;  /* 0x0010000006047890 */ /* 0x000fc8000fffe13f */
[----:B------:R-:W-:Y:S02]  /*0470*/  USHF.L.U32 UR5, UR4, 0xb, URZ ;  /* 0x0000000b04057899 */ /* 0x000fe4000800063f */
[----:B------:R-:W-:Y:S02]  /*0480*/  USHF.L.U32 UR4, UR4, 0x1, URZ ;  /* 0x0000000104047899 */ /* 0x000fe4000800063f */
        /* <DEDUP_REMOVED lines=9> */
.L_x_3:
[----:B------:R-:W5:Y:S01]  /*0520*/  SHFL.IDX PT, R4, R0, RZ, 0x1f ;  /* 0x00001fff00047589 */ /* 0x000f6200000e0000 */
[----:B------:R-:W-:Y:S01]  /*0530*/  NOP ;  /* 0x0000000000007918 */ /* 0x000fe20000000000 */
[----:B-----5:R-:W-:-:S13]  /*0540*/  ISETP.NE.AND P0, PT, R4, RZ, PT ;  /* 0x000000ff0400720c */ /* 0x020fda0003f05270 */
[----:B------:R-:W-:Y:S05]  /*0550*/  @P0 BRA `(.L_x_4) ;  /* 0x0000000000380947 */ /* 0x000fea0003800000 */
[----:B--2---:R-:W2:Y:S01]  /*0560*/  S2UR UR5, SR_CgaCtaId ;  /* 0x00000000000579c3 */ /* 0x004ea20000008800 */
[----:B------:R-:W-:Y:S01]  /*0570*/  UMOV UR4, 0x400 ;  /* 0x0000040000047882 */ /* 0x000fe20000000000 */
[----:B------:R-:W-:Y:S01]  /*0580*/  UMOV UR7, 0x1 ;  /* 0x0000000100077882 */ /* 0x000fe20000000000 */
[----:B------:R-:W-:Y:S01]  /*0590*/  ELECT P0, URZ, PT ;  /* 0x00000000003f782f */ /* 0x000fe20003800000 */
[----:B--2---:R-:W-:Y:S02]  /*05a0*/  ULEA UR6, UR5, UR4, 0x18 ;  /* 0x0000000405067291 */ /* 0x004fe4000f8ec03f */
[----:B------:R-:W-:-:S04]  /*05b0*/  UIADD3 UR4, -UR7, 0x100000, URZ ;  /* 0x0010000007047890 */ /* 0x000fc8000fffe13f */
[----:B------:R-:W-:Y:S02]  /*05c0*/  USHF.L.U32 UR5, UR4, 0xb, URZ ;  /* 0x0000000b04057899 */ /* 0x000fe4000800063f */
[----:B------:R-:W-:Y:S01]  /*05d0*/  USHF.L.U32 UR4, UR4, 0x1, URZ ;  /* 0x0000000104047899 */ /* 0x000fe2000800063f */
[----:B------:R-:W2:Y:S11]  /*05e0*/  FENCE.VIEW.ASYNC.S ;  /* 0x00000000000073c6 */ /* 0x000eb60000000000 */
[----:B--2---:R2:W1:Y:S01]  /*05f0*/  SYNCS.EXCH.64 URZ, [UR6+0x34870], UR4 ;  /* 0x03487004063f75b2 */ /* 0x0044620008000100 */
[----:B------:R2:W1:Y:S01]  /*0600*/  SYNCS.EXCH.64 URZ, [UR6+0x34880], UR4 ;  /* 0x03488004063f75b2 */ /* 0x0004620008000100 */
[----:B------:R2:W1:Y:S01]  /*0610*/  SYNCS.EXCH.64 URZ, [UR6+0x34878], UR4 ;  /* 0x03487804063f75b2 */ /* 0x0004620008000100 */
[----:B------:R2:W1:Y:S01]  /*0620*/  SYNCS.EXCH.64 URZ, [UR6+0x34888], UR4 ;  /* 0x03488804063f75b2 */ /* 0x0004620008000100 */
[----:B------:R-:W-:Y:S01]  /*0630*/  NOP ;  /* 0x0000000000007918 */ /* 0x000fe20000000000 */
.L_x_4:
        /* <DEDUP_REMOVED lines=22> */
.L_x_5:
        /* <DEDUP_REMOVED lines=22> */
.L_x_6:
[----:B-1----:R-:W-:Y:S01]  /*0900*/  ISETP.NE.AND P0, PT, R2, RZ, PT ;  /* 0x000000ff0200720c */ /* 0x002fe20003f05270 */
[----:B------:R-:W-:Y:S01]  /*0910*/  IMAD.MOV.U32 R2, RZ, RZ, 0x1 ;  /* 0x00000001ff027424 */ /* 0x000fe200078e00ff */
[----:B------:R-:W-:-:S04]  /*0920*/  NOP ;  /* 0x0000000000007918 */ /* 0x000fc80000000000 */
[----:B------:R-:W-:-:S05]  /*0930*/  SEL R2, R2, 0x2, !P0 ;  /* 0x0000000202027807 */ /* 0x000fca0004000000 */
[----:B------:R1:W-:Y:S01]  /*0940*/  STL [R1+0x1c], R2 ;  /* 0x00001c0201007387 */ /* 0x0003e20000100800 */
[----:B---34-:R-:W-:Y:S06]  /*0950*/  BAR.SYNC.DEFER_BLOCKING 0x0 ;  /* 0x0000000000007b1d */ /* 0x018fec0000010000 */
[----:B------:R-:W-:Y:S05]  /*0960*/  @!P0 BRA `(.L_x_7) ;  /* 0x0000006800088947 */ /* 0x000fea0003800000 */
.L_x_8:
[----:B------:R-:W-:-:S08]  /*0970*/  NOP ;  /* 0x0000000000007918 */ /* 0x000fd00000000000 */
[----:B------:R-:W3:Y:S02]  /*0980*/  USETMAXREG.TRY_ALLOC.CTAPOOL UP0, 0xf0 ;  /* 0x000000f0000079c8 */ /* 0x000ee40008000600 */
[----:B---3--:R-:W-:-:S13]  /*0990*/  PLOP3.LUT P0, PT, PT, PT, UP0, 0x80, 0x0 ;  /* 0x000000000000781c */ /* 0x008fda0003f0f008 */
[----:B------:R-:W-:Y:S05]  /*09a0*/  @!P0 BRA `(.L_x_8) ;  /* 0xfffffffc00f08947 */ /* 0x000fea000383ffff */
[----:B--2---:R-:W2:Y:S08]  /*09b0*/  S2UR UR7, SR_CTAID.X ;  /* 0x00000000000779c3 */ /* 0x004eb00000002500 */
[----:B------:R-:W-:Y:S08]  /*09c0*/  BAR.ARV 0x8, 0x120 ;  /* 0x0204800000007b1d */ /* 0x000ff00000002000 */
[----:B------:R-:W2:Y:S02]  /*09d0*/  LDC R0, c[0x0][0xda4] ;  /* 0x00036900ff007b82 */ /* 0x000ea40000000800 */
[----:B--2---:R-:W-:-:S13]  /*09e0*/  ISETP.LE.AND P0, PT, R0, UR7, PT ;  /* 0x0000000700007c0c */ /* 0x004fda000bf03270 */
[----:B------:R-:W-:Y:S05]  /*09f0*/  @P0 EXIT ;  /* 0x000000000000094d */ /* 0x000fea0003800000 */
[----:B------:R-:W2:Y:S01]  /*0a00*/  LDL.LU R8, [R1+0x1c] ;  /* 0x00001c0001087983 */ /* 0x000ea20000300800 */
[----:B------:R-:W-:Y:S01]  /*0a10*/  VIADD R0, R3, 0xffffff80 ;  /* 0xffffff8003007836 */ /* 0x000fe20000000000 */
[----:B------:R-:W3:Y:S01]  /*0a20*/  S2UR UR4, SR_CgaCtaId ;  /* 0x00000000000479c3 */ /* 0x000ee20000008800 */
[----:B------:R-:W-:Y:S01]  /*0a30*/  UMOV UR60, 0x400 ;  /* 0x00000400003c7882 */ /* 0x000fe20000000000 */
[----:B------:R-:W-:Y:S01]  /*0a40*/  IMAD.U32 R19, RZ, RZ, UR7 ;  /* 0x00000007ff137e24 */ /* 0x000fe2000f8e00ff */
[----:B------:R-:W-:Y:S01]  /*0a50*/  UMOV UR39, URZ ;  /* 0x0000003f00277c82 */ /* 0x000fe20008000000 */
[----:B------:R-:W-:Y:S01]  /*0a60*/  SHF.R.S32.HI R3, RZ, 0x1f, R0 ;  /* 0x0000001fff037819 */ /* 0x000fe20000011400 */
[----:B------:R-:W-:Y:S01]  /*0a70*/  IMAD.MOV.U32 R22, RZ, RZ, RZ ;  /* 0x000000ffff167224 */ /* 0x000fe200078e00ff */
[----:B------:R-:W-:Y:S02]  /*0a80*/  UMOV UR38, URZ ;  /* 0x0000003f00267c82 */ /* 0x000fe40008000000 */
[CC--:B-1----:R-:W-:Y:S01]  /*0a90*/  LEA.HI R2, R3.reuse, R0.reuse, RZ, 0x7 ;  /* 0x0000000003027211 */ /* 0x0c2fe200078f38ff */
[----:B------:R-:W1:Y:S01]  /*0aa0*/  S2UR UR6, SR_SWINHI ;  /* 0x00000000000679c3 */ /* 0x000e620000002f00 */
[----:B------:R-:W-:-:S02]  /*0ab0*/  LEA.HI R6, R3, R0, RZ, 0x4 ;  /* 0x0000000003067211 */ /* 0x000fc400078f20ff */
[----:B------:R-:W-:Y:S02]  /*0ac0*/  LOP3.LUT R23, R2, 0xffffff80, RZ, 0xc0, !PT ;  /* 0xffffff8002177812 */ /* 0x000fe400078ec0ff */
[----:B------:R-:W-:Y:S02]  /*0ad0*/  LOP3.LUT R7, R6, 0x3fffff0, RZ, 0xc0, !PT ;  /* 0x03fffff006077812 */ /* 0x000fe400078ec0ff */
[----:B------:R-:W-:Y:S01]  /*0ae0*/  SHF.R.S32.HI R9, RZ, 0x4, R6 ;  /* 0x00000004ff097819 */ /* 0x000fe20000011406 */
[C---:B------:R-:W-:Y:S01]  /*0af0*/  IMAD.IADD R23, R0.reuse, 0x1, -R23 ;  /* 0x0000000100177824 */ /* 0x040fe200078e0a17 */
[----:B------:R-:W-:Y:S01]  /*0b00*/  LEA.HI R186, R3, R0, RZ, 0x5 ;  /* 0x0000000003ba7211 */ /* 0x000fe200078f28ff */
[----:B------:R-:W-:Y:S01]  /*0b10*/  IMAD.IADD R7, R0, 0x1, -R7 ;  /* 0x0000000100077824 */ /* 0x000fe200078e0a07 */
[----:B------:R-:W-:Y:S02]  /*0b20*/  LEA.HI R6, R6, R9, RZ, 0x1 ;  /* 0x0000000906067211 */ /* 0x000fe400078f08ff */
[----:B------:R-:W-:-:S02]  /*0b30*/  SHF.R.S32.HI R4, RZ, 0x1f, R23 ;  /* 0x0000001fff047819 */ /* 0x000fc40000011417 */
[----:B------:R-:W-:Y:S01]  /*0b40*/  LOP3.LUT R6, R6, 0x1ffffffe, RZ, 0xc0, !PT ;  /* 0x1ffffffe06067812 */ /* 0x000fe200078ec0ff */
[----:B---3--:R-:W-:Y:S01]  /*0b50*/  ULEA UR60, UR4, UR60, 0x18 ;  /* 0x0000003c043c7291 */ /* 0x008fe2000f8ec03f */
[-C--:B------:R-:W-:Y:S02]  /*0b60*/  LEA.HI R5, R4, R23.reuse, RZ, 0x2 ;  /* 0x0000001704057211 */ /* 0x080fe400078f10ff */
[----:B------:R-:W-:Y:S01]  /*0b70*/  SHF.R.S32.HI R186, RZ, 0x5, R186 ;  /* 0x00000005ffba7819 */ /* 0x000fe200000114ba */
[----:B------:R-:W-:Y:S01]  /*0b80*/  IMAD.IADD R6, R9, 0x1, -R6 ;  /* 0x0000000109067824 */ /* 0x000fe200078e0a06 */
[--C-:B------:R-:W-:Y:S01]  /*0b90*/  SHF.R.S32.HI R0, RZ, 0x2, R5.reuse ;  /* 0x00000002ff007819 */ /* 0x100fe20000011405 */
[----:B------:R-:W-:Y:S01]  /*0ba0*/  IMAD.MOV.U32 R9, RZ, RZ, -0x2 ;  /* 0xfffffffeff097424 */ /* 0x000fe200078e00ff */
[----:B------:R-:W-:Y:S01]  /*0bb0*/  SHF.R.S32.HI R3, RZ, 0x1f, R5 ;  /* 0x0000001fff037819 */ /* 0x000fe20000011405 */
[----:B------:R-:W-:Y:S01]  /*0bc0*/  IMAD R7, R186, 0x10, R7 ;  /* 0x00000010ba077824 */ /* 0x000fe200078e0207 */
[----:B------:R-:W-:Y:S01]  /*0bd0*/  SHF.R.S32.HI R185, RZ, 0x7, R2 ;  /* 0x00000007ffb97819 */ /* 0x000fe20000011402 */
[----:B------:R-:W-:Y:S01]  /*0be0*/  UMOV UR4, UR60 ;  /* 0x0000003c00047c82 */ /* 0x000fe20008000000 */
[----:B-1----:R-:W-:Y:S01]  /*0bf0*/  UMOV UR5, UR6 ;  /* 0x0000000600057c82 */ /* 0x002fe20008000000 */
[----:B------:R-:W-:Y:S01]  /*0c00*/  LEA.HI R3, R3, R0, RZ, 0x3 ;  /* 0x0000000003037211 */ /* 0x000fe200078f18ff */
[----:B------:R-:W-:Y:S01]  /*0c10*/  IMAD R6, R7, 0x8, R6 ;  /* 0x0000000807067824 */ /* 0x000fe200078e0206 */
[----:B------:R-:W-:Y:S01]  /*0c20*/  LEA.HI R4, R4, R23, RZ, 0x5 ;  /* 0x0000001704047211 */ /* 0x000fe200078f28ff */
[----:B------:R-:W-:Y:S01]  /*0c30*/  IMAD.U32 R16, RZ, RZ, UR4 ;  /* 0x00000004ff107e24 */ /* 0x000fe2000f8e00ff */
[----:B------:R-:W-:-:S02]  /*0c40*/  LOP3.LUT R3, R3, 0xfffffff8, RZ, 0xc0, !PT ;  /* 0xfffffff803037812 */ /* 0x000fc400078ec0ff */
[----:B------:R-:W-:Y:S02]  /*0c50*/  LEA.HI R2, R2, R185, RZ, 0x1 ;  /* 0x000000b902027211 */ /* 0x000fe400078f08ff */
[----:B------:R-:W-:Y:S01]  /*0c60*/  SHF.R.S32.HI R4, RZ, 0x5, R4 ;  /* 0x00000005ff047819 */ /* 0x000fe20000011404 */
[----:B------:R-:W-:Y:S01]  /*0c70*/  IMAD.IADD R7, R0, 0x1, -R3 ;  /* 0x0000000100077824 */ /* 0x000fe200078e0a03 */
[----:B------:R-:W-:Y:S01]  /*0c80*/  LOP3.LUT R0, R5, 0x7ffffffc, RZ, 0xc0, !PT ;  /* 0x7ffffffc05007812 */ /* 0x000fe200078ec0ff */
[----:B------:R-:W-:Y:S01]  /*0c90*/  IMAD.SHL.U32 R3, R6, 0x8, RZ ;  /* 0x0000000806037824 */ /* 0x000fe200078e00ff */
[----:B------:R-:W-:Y:S01]  /*0ca0*/  LOP3.LUT R2, R2, 0x3fffffe, RZ, 0xc0, !PT ;  /* 0x03fffffe02027812 */ /* 0x000fe200078ec0ff */
[----:B------:R-:W-:Y:S01]  /*0cb0*/  IMAD R7, R4, 0x10, R7 ;  /* 0x0000001004077824 */ /* 0x000fe200078e0207 */
[----:B------:R-:W-:Y:S01]  /*0cc0*/  MOV R17, UR5 ;  /* 0x0000000500117c02 */ /* 0x000fe20008000f00 */
[----:B------:R-:W-:Y:S02]  /*0cd0*/  IMAD.IADD R0, R23, 0x1, -R0 ;  /* 0x0000000117007824 */ /* 0x000fe400078e0a00 */
[----:B------:R-:W-:-:S02]  /*0ce0*/  IMAD.IADD R2, R185, 0x1, -R2 ;  /* 0x00000001b9027824 */ /* 0x000fc400078e0a02 */
[----:B------:R-:W-:Y:S02]  /*0cf0*/  IMAD R188, R0, R9, 0x80 ;  /* 0x0000008000bc7424 */ /* 0x000fe400078e0209 */
[----:B------:R-:W-:-:S04]  /*0d00*/  IMAD.WIDE R16, R3, 0x2, R16 ;  /* 0x0000000203107825 */ /* 0x000fc800078e0210 */
[----:B------:R-:W-:Y:S01]  /*0d10*/  IMAD R187, R2, 0x40, R7 ;  /* 0x0000004002bb7824 */ /* 0x000fe200078e0207 */
[----:B--2---:R-:W-:-:S07]  /*0d20*/  LOP3.LUT R18, R8, 0x1, RZ, 0xfc, !PT ;  /* 0x0000000108127812 */ /* 0x004fce00078efcff */
.L_x_31:
[----:B-1----:R-:W1:Y:S01]  /*0d30*/  SHFL.IDX PT, R0, R185, RZ, 0x1f ;  /* 0x00001fffb9007589 */ /* 0x002e6200000e0000 */
[----:B------:R-:W2:Y:S01]  /*0d40*/  LDC R89, c[0x0][0x2e0] ;  /* 0x0000b800ff597b82 */ /* 0x000ea20000000800 */
[----:B------:R-:W-:Y:S01]  /*0d50*/  ULDC UR4, c[0x0][0xda8] ;  /* 0x00036a0000047ab9 */ /* 0x000fe20000000800 */
[----:B------:R-:W-:Y:S01]  /*0d60*/  R2UR UR13, R19 ;  /* 0x00000000130d72ca */ /* 0x000fe200000e0000 */
[----:B------:R-:W-:Y:S01]  /*0d70*/  ULDC.64 UR8, c[0x0][0x3f8] ;  /* 0x0000fe0000087ab9 */ /* 0x000fe20000000a00 */
[----:B------:R-:W-:Y:S02]  /*0d80*/  UISETP.NE.AND UP1, UPT, UR4, 0x1, UPT ;  /* 0x000000010400788c */ /* 0x000fe4000bf25270 */
[----:B------:R-:W-:Y:S01]  /*0d90*/  UISETP.NE.U32.AND UP0, UPT, UR8, URZ, UPT ;  /* 0x0000003f0800728c */ /* 0x000fe2000bf05070 */
[----:B------:R-:W-:Y:S01]  /*0da0*/  ULDC UR4, c[0x0][0xdb4] ;  /* 0x00036d0000047ab9 */ /* 0x000fe20000000800 */
[----:B------:R-:W-:Y:S02]  /*0db0*/  ULDC UR6, c[0x0][0x404] ;  /* 0x0001010000067ab9 */ /* 0x000fe40000000800 */
[----:B------:R-:W-:-:S02]  /*0dc0*/  UISETP.NE.AND.EX UP0, UPT, UR9, URZ, UPT, UP0 ;  /* 0x0000003f0900728c */ /* 0x000fc4000bf05300 */
[----:B------:R-:W-:Y:S02]  /*0dd0*/  UIADD3 UR9, UR60, 0x10400, URZ ;  /* 0x000104003c097890 */ /* 0x000fe4000fffe03f */
[----:B------:R-:W-:Y:S02]  /*0de0*/  UISETP.NE.AND UP2, UPT, UR4, 0x1, UPT ;  /* 0x000000010400788c */ /* 0x000fe4000bf45270 */
[----:B------:R-:W-:Y:S01]  /*0df0*/  USEL UR6, UR6, 0x1, UP0 ;  /* 0x0000000106067887 */ /* 0x000fe20008000000 */
[----:B------:R-:W-:Y:S01]  /*0e00*/  @UP1 ULDC UR4, c[0x0][0xdac] ;  /* 0x00036b0000041ab9 */ /* 0x000fe20000000800 */
[----:B------:R-:W-:Y:S02]  /*0e10*/  ULOP3.LUT UP3, URZ, UR9, 0x3ff, URZ, 0xc0, !UPT ;  /* 0x000003ff093f7892 */ /* 0x000fe4000f86c03f */
[----:B------:R-:W-:Y:S01]  /*0e20*/  UIMAD.WIDE.U32 UR4, UR13, UR4, URZ ;  /* 0x000000040d0472a5 */ /* 0x000fe2000f8e003f */
[----:B-1----:R-:W-:Y:S01]  /*0e30*/  R2UR UR7, R0 ;  /* 0x00000000000772ca */ /* 0x002fe200000e0000 */
[----:B------:R-:W-:Y:S01]  /*0e40*/  @UP1 ULDC UR12, c[0x0][0xdb0] ;  /* 0x00036c00000c1ab9 */ /* 0x000fe20000000800 */
[----:B------:R-:W-:Y:S01]  /*0e50*/  UMOV UR61, UR13 ;  /* 0x0000000d003d7c82 */ /* 0x000fe20008000000 */
[----:B--2---:R-:W-:Y:S01]  /*0e60*/  IMAD R89, R89, UR6, RZ ;  /* 0x0000000659597c24 */ /* 0x004fe2000f8e02ff */
[----:B------:R-:W-:Y:S01]  /*0e70*/  @UP1 USHF.R.U32.HI UR61, URZ, UR12, UR5 ;  /* 0x0000000c3f3d1299 */ /* 0x000fe20008011605 */
[----:B------:R-:W-:Y:S01]  /*0e80*/  PLOP3.LUT P0, PT, PT, PT, UP3, 0x80, 0x0 ;  /* 0x000000000000781c */ /* 0x000fe20003f0f038 */
[----:B------:R-:W-:Y:S01]  /*0e90*/  @UP2 ULDC.64 UR10, c[0x0][0xdb8] ;  /* 0x00036e00000a2ab9 */ /* 0x000fe20000000a00 */
[----:B------:R-:W-:Y:S01]  /*0ea0*/  VIADD R0, R89, 0x7f ;  /* 0x0000007f59007836 */ /* 0x000fe20000000000 */
[----:B------:R-:W-:-:S03]  /*0eb0*/  UIMAD.WIDE.U32 UR4, UR61, UR10, URZ ;  /* 0x0000000a3d0472a5 */ /* 0x000fc6000f8e003f */
[----:B------:R-:W-:Y:S01]  /*0ec0*/  UMOV UR36, UR61 ;  /* 0x0000003d00247c82 */ /* 0x000fe20008000000 */
[----:B------:R-:W-:Y:S01]  /*0ed0*/  SHF.R.S32.HI R3, RZ, 0x1f, R0 ;  /* 0x0000001fff037819 */ /* 0x000fe20000011400 */
[----:B------:R-:W-:Y:S02]  /*0ee0*/  ULEA.HI UR8, UR7, UR7, URZ, 0x1 ;  /* 0x0000000707087291 */ /* 0x000fe4000f8f083f */
[----:B------:R-:W-:Y:S01]  /*0ef0*/  UMOV UR4, UR13 ;  /* 0x0000000d00047c82 */ /* 0x000fe20008000000 */
[----:B------:R-:W-:Y:S01]  /*0f00*/  LEA.HI R3, R3, R0, RZ, 0x7 ;  /* 0x0000000003037211 */ /* 0x000fe200078f38ff */
[----:B------:R-:W-:Y:S01]  /*0f10*/  ULOP3.LUT UR8, UR8, 0x1e, URZ, 0xc0, !UPT ;  /* 0x0000001e08087892 */ /* 0x000fe2000f8ec03f */
[----:B------:R-:W-:Y:S01]  /*0f20*/  IMAD.U32 R184, RZ, RZ, UR4 ;  /* 0x00000004ffb87e24 */ /* 0x000fe2000f8e00ff */
[----:B------:R-:W-:Y:S01]  /*0f30*/  @UP2 USHF.R.U32.HI UR36, URZ, UR11, UR5 ;  /* 0x0000000b3f242299 */ /* 0x000fe20008011605 */
[----:B------:R-:W-:Y:S01]  /*0f40*/  SHF.R.S32.HI R189, RZ, 0x7, R3 ;  /* 0x00000007ffbd7819 */ /* 0x000fe20000011403 */
[----:B------:R-:W-:-:S04]  /*0f50*/  UIADD3 UR8, UR7, -UR8, URZ ;  /* 0x8000000807087290 */ /* 0x000fc8000fffe03f */
[----:B------:R-:W-:-:S04]  /*0f60*/  ULEA UR8, UR8, UR9, 0xd ;  /* 0x0000000908087291 */ /* 0x000fc8000f8e683f */
[----:B------:R-:W-:-:S04]  /*0f70*/  USHF.R.U32.HI UR8, URZ, 0x4, UR8 ;  /* 0x000000043f087899 */ /* 0x000fc80008011608 */
[----:B------:R-:W-:Y:S01]  /*0f80*/  ULOP3.LUT UR40, UR8, 0x3fff, URZ, 0xc0, !UPT ;  /* 0x00003fff08287892 */ /* 0x000fe2000f8ec03f */
[----:B------:R-:W-:Y:S11]  /*0f90*/  @!P0 BRA `(.L_x_9) ;  /* 0x0000000000408947 */ /* 0x000ff60003800000 */
[----:B------:R-:W-:Y:S01]  /*0fa0*/  MOV R0, 0x0 ;  /* 0x0000000000007802 */ /* 0x000fe20000000f00 */
[----:B------:R-:W-:Y:S01]  /*0fb0*/  ULDC.64 UR4, c[0x4][0x108] ;  /* 0x0100420000047ab9 */ /* 0x000fe20000000a00 */
[----:B------:R-:W-:Y:S01]  /*0fc0*/  ULDC.64 UR6, c[0x4][0x80] ;  /* 0x0100200000067ab9 */ /* 0x000fe20000000a00 */
[----:B------:R-:W-:Y:S01]  /*0fd0*/  IMAD.U32 R4, RZ, RZ, UR4 ;  /* 0x00000004ff047e24 */ /* 0x000fe2000f8e00ff */
[----:B------:R1:W2:Y:S01]  /*0fe0*/  LDC.64 R2, c[0x4][R0] ;  /* 0x0100000000027b82 */ /* 0x0002a20000000a00 */
[----:B------:R-:W-:Y:S01]  /*0ff0*/  MOV R5, UR5 ;  /* 0x0000000500057c02 */ /* 0x000fe20008000f00 */
[----:B------:R-:W-:Y:S01]  /*1000*/  ULDC.64 UR4, c[0x4][0x110] ;  /* 0x0100440000047ab9 */ /* 0x000fe20000000a00 */
[----:B------:R-:W-:Y:S02]  /*1010*/  IMAD.U32 R10, RZ, RZ, UR6 ;  /* 0x00000006ff0a7e24 */ /* 0x000fe4000f8e00ff */
[----:B------:R-:W-:Y:S02]  /*1020*/  IMAD.U32 R6, RZ, RZ, UR4 ;  /* 0x00000004ff067e24 */ /* 0x000fe4000f8e00ff */
[----:B------:R-:W-:-:S02]  /*1030*/  IMAD.U32 R7, RZ, RZ, UR5 ;  /* 0x00000005ff077e24 */ /* 0x000fc4000f8e00ff */
[----:B------:R-:W-:Y:S02]  /*1040*/  IMAD.U32 R11, RZ, RZ, UR7 ;  /* 0x00000007ff0b7e24 */ /* 0x000fe4000f8e00ff */
[----:B------:R-:W-:Y:S02]  /*1050*/  IMAD.MOV.U32 R8, RZ, RZ, 0x70 ;  /* 0x00000070ff087424 */ /* 0x000fe400078e00ff */
[----:B------:R-:W-:Y:S02]  /*1060*/  IMAD.MOV.U32 R12, RZ, RZ, 0x1 ;  /* 0x00000001ff0c7424 */ /* 0x000fe400078e00ff */
[----:B-1----:R-:W-:-:S07]  /*1070*/  IMAD.MOV.U32 R13, RZ, RZ, RZ ;  /* 0x000000ffff0d7224 */ /* 0x002fce00078e00ff */
[----:B------:R-:W-:-:S07]  /*1080*/  LEPC R20, `(.L_x_9) ;  /* 0x000000001014794e */ /* 0x000fce0000000000 */
[----:B--2---:R-:W-:Y:S05]  /*1090*/  CALL.ABS.NOINC R2 ;  /* 0x0000000002007343 */ /* 0x004fea0003c00000 */
.L_x_9:
[----:B------:R-:W-:Y:S02]  /*10a0*/  LOP3.LUT R0, R22, 0x1, RZ, 0xc0, !PT ;  /* 0x0000000116007812 */ /* 0x000fe400078ec0ff */
[----:B------:R-:W-:Y:S02]  /*10b0*/  ISETP.NE.AND P0, PT, R18, 0x3, PT ;  /* 0x000000031200780c */ /* 0x000fe40003f05270 */
[----:B------:R-:W-:-:S04]  /*10c0*/  SHF.L.U32 R0, R0, 0x1f, RZ ;  /* 0x0000001f00007819 */ /* 0x000fc800000006ff */
[----:B------:R-:W1:Y:S02]  /*10d0*/  SYNCS.PHASECHK.TRANS64.TRYWAIT P1, [UR60+0x34800], R0 ;  /* 0x03480000ff0075a7 */ /* 0x000e64000802017c */
[----:B-1----:R-:W-:Y:S05]  /*10e0*/  @!P1 BRA `(.L_x_10) ;  /* 0x0000009000849947 */ /* 0x002fea0003800000 */
.L_x_89:
[----:B------:R-:W-:Y:S05]  /*10f0*/  @!P0 BRA `(.L_x_11) ;  /* 0x0000000000048947 */ /* 0x000fea0003800000 */
[----:B------:R-:W-:Y:S01]  /*1100*/  BPT.TRAP 0x1 ;  /* 0x000000040000795c */ /* 0x000fe20000300000 */
.L_x_11:
[----:B-1----:R-:W-:Y:S02]  /*1110*/  IMAD.U32 R3, RZ, RZ, UR38 ;  /* 0x00000026ff037e24 */ /* 0x002fe4000f8e00ff */
[----:B------:R-:W-:-:S03]  /*1120*/  IMAD.U32 R0, RZ, RZ, UR39 ;  /* 0x00000027ff007e24 */ /* 0x000fc6000f8e00ff */
[----:B------:R-:W-:Y:S02]  /*1130*/  LEA R3, R3, UR60, 0x3 ;  /* 0x0000003c03037c11 */ /* 0x000fe4000f8e18ff */
[----:B------:R-:W-:-:S04]  /*1140*/  SHF.L.U32 R0, R0, 0x1f, RZ ;  /* 0x0000001f00007819 */ /* 0x000fc800000006ff */
[----:B------:R1:W2:Y:S01]  /*1150*/  SYNCS.PHASECHK.TRANS64.TRYWAIT P2, [R3+URZ+0x34830], R0 ;  /* 0x03483000030075a7 */ /* 0x0002a2000804017f */
[----:B------:R-:W-:Y:S05]  /*1160*/  @!P0 BRA `(.L_x_12) ;  /* 0x0000000000048947 */ /* 0x000fea0003800000 */
[----:B------:R-:W-:Y:S01]  /*1170*/  BPT.TRAP 0x1 ;  /* 0x000000040000795c */ /* 0x000fe20000300000 */
.L_x_12:
[----:B------:R-:W3:Y:S01]  /*1180*/  S2R R2, SR_TID.X ;  /* 0x0000000000027919 */ /* 0x000ee20000002100 */
[----:B------:R-:W-:Y:S01]  /*1190*/  IMAD.MOV.U32 R151, RZ, RZ, RZ ;  /* 0x000000ffff977224 */ /* 0x000fe200078e00ff */
[----:B---3--:R-:W-:-:S04]  /*11a0*/  LOP3.LUT R2, R2, 0x7f, RZ, 0xc0, !PT ;  /* 0x0000007f02027812 */ /* 0x008fc800078ec0ff */
[----:B------:R-:W-:Y:S01]  /*11b0*/  ISETP.NE.AND P1, PT, R2, RZ, PT ;  /* 0x000000ff0200720c */ /* 0x000fe20003f25270 */
[----:B--2---:R-:W-:-:S12]  /*11c0*/  @P2 BRA `(.L_x_13) ;  /* 0x0000000000082947 */ /* 0x004fd80003800000 */
[----:B------:R-:W2:Y:S02]  /*11d0*/  SYNCS.PHASECHK.TRANS64.TRYWAIT P2, [R3+URZ+0x34830], R0 ;  /* 0x03483000030075a7 */ /* 0x000ea4000804017f */
[----:B--2---:R-:W-:Y:S05]  /*11e0*/  @!P2 BRA `(.L_x_14) ;  /* 0x00000090005ca947 */ /* 0x004fea0003800000 */
.L_x_13:
[----:B------:R-:W-:Y:S05]  /*11f0*/  WARPSYNC.ALL ;  /* 0x0000000000007948 */ /* 0x000fea0003800000 */
[----:B------:R-:W-:Y:S01]  /*1200*/  UIADD3 UR4, UR60, 0x1c400, URZ ;  /* 0x0001c4003c047890 */ /* 0x000fe2000fffe03f */
[----:B------:R-:W-:Y:S01]  /*1210*/  WARPGROUP.ARRIVE ;  /* 0x00000000000079c5 */ /* 0x000fe20000000000 */
[----:B------:R-:W-:Y:S01]  /*1220*/  UMOV UR9, 0x40000040 ;  /* 0x4000004000097882 */ /* 0x000fe20000000000 */
[----:B------:R-:W-:Y:S01]  /*1230*/  UMOV UR11, 0x40000040 ;  /* 0x40000040000b7882 */ /* 0x000fe20000000000 */
[----:B------:R-:W-:Y:S01]  /*1240*/  USHF.R.U32.HI UR4, URZ, 0x4, UR4 ;  /* 0x000000043f047899 */ /* 0x000fe20008011604 */
[----:B------:R-:W-:Y:S01]  /*1250*/  IMAD.U32 R5, RZ, RZ, UR9 ;  /* 0x00000009ff057e24 */ /* 0x000fe2000f8e00ff */
[----:B------:R-:W-:Y:S01]  /*1260*/  UMOV UR57, 0x40000040 ;  /* 0x4000004000397882 */ /* 0x000fe20000000000 */
[----:B------:R-:W-:Y:S01]  /*1270*/  UMOV UR59, 0x40000040 ;  /* 0x40000040003b7882 */ /* 0x000fe20000000000 */
[----:B------:R-:W-:Y:S01]  /*1280*/  ULOP3.LUT UR4, UR4, 0x3fff, URZ, 0xc0, !UPT ;  /* 0x00003fff04047892 */ /* 0x000fe2000f8ec03f */
[----:B-12---:R-:W-:Y:S01]  /*1290*/  IMAD.IADD R0, R188, 0x1, R89 ;  /* 0x00000001bc007824 */ /* 0x006fe200078e0259 */
[----:B------:R-:W-:Y:S01]  /*12a0*/  UMOV UR53, 0x40000040 ;  /* 0x4000004000357882 */ /* 0x000fe20000000000 */
[----:B------:R-:W-:Y:S01]  /*12b0*/  UMOV UR55, 0x40000040 ;  /* 0x4000004000377882 */ /* 0x000fe20000000000 */
[----:B------:R-:W-:Y:S01]  /*12c0*/  ULOP3.LUT UR37, UR4, 0x10000, URZ, 0xfc, !UPT ;  /* 0x0001000004257892 */ /* 0x000fe2000f8efc3f */
[----:B------:R-:W-:Y:S01]  /*12d0*/  IMAD R6, R189, -0x80, R0 ;  /* 0xffffff80bd067824 */ /* 0x000fe200078e0200 */
[----:B------:R-:W-:Y:S01]  /*12e0*/  ULOP3.LUT UR4, UR40, 0x10000, URZ, 0xfc, !UPT ;  /* 0x0001000028047892 */ /* 0x000fe2000f8efc3f */
[----:B------:R-:W-:Y:S01]  /*12f0*/  P2R R88, PR, RZ, 0x2 ;  /* 0x00000002ff587803 */ /* 0x000fe20000000000 */
[----:B------:R-:W-:Y:S01]  /*1300*/  UIMAD UR5, UR38, 0xc00, UR37 ;  /* 0x00000c00260578a4 */ /* 0x000fe2000f8e0225 */
[----:B------:R-:W-:Y:S01]  /*1310*/  P2R R90, PR, RZ, 0x1 ;  /* 0x00000001ff5a7803 */ /* 0x000fe20000000000 */
[----:B------:R-:W-:Y:S01]  /*1320*/  UIADD3 UR56, UR4, 0x2, URZ ;  /* 0x0000000204387890 */ /* 0x000fe2000fffe03f */
[C---:B------:R-:W-:Y:S01]  /*1330*/  ISETP.GT.AND P4, PT, R6.reuse, RZ, PT ;  /* 0x000000ff0600720c */ /* 0x040fe20003f84270 */
[----:B------:R-:W-:Y:S01]  /*1340*/  UIADD3 UR58, UR5, 0x2, URZ ;  /* 0x00000002053a7890 */ /* 0x000fe2000fffe03f */
[C---:B------:R-:W-:Y:S01]  /*1350*/  ISETP.GT.AND P3, PT, R6.reuse, 0x1, PT ;  /* 0x000000010600780c */ /* 0x040fe20003f64270 */
[----:B------:R-:W-:Y:S01]  /*1360*/  UMOV UR8, UR4 ;  /* 0x0000000400087c82 */ /* 0x000fe20008000000 */
[----:B------:R-:W-:Y:S01]  /*1370*/  UMOV UR10, UR5 ;  /* 0x00000005000a7c82 */ /* 0x000fe20008000000 */
[----:B------:R-:W-:Y:S01]  /*1380*/  UIADD3 UR52, UR4, 0x4, URZ ;  /* 0x0000000404347890 */ /* 0x000fe2000fffe03f */
[----:B------:R-:W-:Y:S01]  /*1390*/  HGMMA.64x128x16.F32.BF16 R24, gdesc[UR8], RZ, !UPT, gsb0 ;  /* 0x01e00000081879f0 */ /* 0x000fe2000c0018ff */
[----:B------:R-:W-:Y:S01]  /*13a0*/  UIADD3 UR54, UR5, 0x4, URZ ;  /* 0x0000000405367890 */ /* 0x000fe2000fffe03f */
[----:B------:R-:W-:Y:S01]  /*13b0*/  MOV R4, UR8 ;  /* 0x0000000800047c02 */ /* 0x000fe20008000f00 */
[----:B------:R-:W-:Y:S01]  /*13c0*/  UIADD3 UR8, UR4, 0x6, URZ ;  /* 0x0000000604087890 */ /* 0x000fe2000fffe03f */
[C---:B------:R-:W-:Y:S01]  /*13d0*/  ISETP.GT.AND P2, PT, R6.reuse, 0x8, PT ;  /* 0x000000080600780c */ /* 0x040fe20003f44270 */
[----:B------:R-:W-:Y:S01]  /*13e0*/  UIADD3 UR10, UR5, 0x6, URZ ;  /* 0x00000006050a7890 */ /* 0x000fe2000fffe03f */
[C---:B------:R-:W-:Y:S01]  /*13f0*/  ISETP.GT.AND P6, PT, R6.reuse, 0x9, PT ;  /* 0x000000090600780c */ /* 0x040fe20003fc4270 */
[----:B------:R-:W-:Y:S01]  /*1400*/  UMOV UR9, 0x40000040 ;  /* 0x4000004000097882 */ /* 0x000fe20000000000 */
[----:B------:R-:W-:Y:S01]  /*1410*/  UMOV UR11, 0x40000040 ;  /* 0x40000040000b7882 */ /* 0x000fe20000000000 */
[----:B------:R-:W-:Y:S01]  /*1420*/  UIADD3 UR12, UR4, 0x400, URZ ;  /* 0x00000400040c7890 */ /* 0x000fe2000fffe03f */
[C---:B------:R-:W-:Y:S01]  /*1430*/  ISETP.GT.AND P5, PT, R6.reuse, 0x10, PT ;  /* 0x000000100600780c */ /* 0x040fe20003fa4270 */
[----:B------:R-:W-:Y:S01]  /*1440*/  UIADD3 UR14, UR5, 0x400, URZ ;  /* 0x00000400050e7890 */ /* 0x000fe2000fffe03f */
[C---:B------:R-:W-:Y:S01]  /*1450*/  ISETP.GT.AND P1, PT, R6.reuse, 0x59, PT ;  /* 0x000000590600780c */ /* 0x040fe20003f24270 */
[----:B------:R-:W-:Y:S01]  /*1460*/  UMOV UR13, 0x40000040 ;  /* 0x40000040000d7882 */ /* 0x000fe20000000000 */
[----:B------:R-:W-:Y:S01]  /*1470*/  UMOV UR15, 0x40000040 ;  /* 0x40000040000f7882 */ /* 0x000fe20000000000 */
[----:B------:R-:W-:Y:S01]  /*1480*/  UIADD3 UR16, UR4, 0x402, URZ ;  /* 0x0000040204107890 */ /* 0x000fe2000fffe03f */
[----:B------:R-:W-:Y:S01]  /*1490*/  ISETP.GT.AND P0, PT, R6, 0x60, PT ;  /* 0x000000600600780c */ /* 0x000fe20003f04270 */
[----:B------:R-:W-:Y:S01]  /*14a0*/  UIADD3 UR18, UR5, 0x402, URZ ;  /* 0x0000040205127890 */ /* 0x000fe2000fffe03f */
[--C-:B------:R-:W-:Y:S01]  /*14b0*/  IMAD.MOV.U32 R150, RZ, RZ, R151.reuse ;  /* 0x000000ffff967224 */ /* 0x100fe200078e0097 */
[----:B------:R-:W-:Y:S01]  /*14c0*/  UMOV UR17, 0x40000040 ;  /* 0x4000004000117882 */ /* 0x000fe20000000000 */
[----:B------:R-:W-:Y:S01]  /*14d0*/  UMOV UR19, 0x40000040 ;  /* 0x4000004000137882 */ /* 0x000fe20000000000 */
[----:B------:R-:W-:Y:S01]  /*14e0*/  UIADD3 UR20, UR4, 0x404, URZ ;  /* 0x0000040404147890 */ /* 0x000fe2000fffe03f */
[--C-:B------:R-:W-:Y:S01]  /*14f0*/  IMAD.MOV.U32 R148, RZ, RZ, R151.reuse ;  /* 0x000000ffff947224 */ /* 0x100fe200078e0097 */
[----:B------:R-:W-:Y:S01]  /*1500*/  UIADD3 UR22, UR5, 0x404, URZ ;  /* 0x0000040405167890 */ /* 0x000fe2000fffe03f */
[-C--:B------:R-:W-:Y:S01]  /*1510*/  MOV R146, R151.reuse ;  /* 0x0000009700927202 */ /* 0x080fe20000000f00 */
[----:B------:R-:W-:Y:S01]  /*1520*/  UMOV UR21, 0x40000040 ;  /* 0x4000004000157882 */ /* 0x000fe20000000000 */
[----:B------:R-:W-:Y:S01]  /*1530*/  UMOV UR23, 0x40000040 ;  /* 0x4000004000177882 */ /* 0x000fe20000000000 */
[----:B------:R-:W-:Y:S01]  /*1540*/  UIADD3 UR24, UR4, 0x406, URZ ;  /* 0x0000040604187890 */ /* 0x000fe2000fffe03f */
[--C-:B------:R-:W-:Y:S01]  /*1550*/  IMAD.MOV.U32 R144, RZ, RZ, R151.reuse ;  /* 0x000000ffff907224 */ /* 0x100fe200078e0097 */
[----:B------:R-:W-:Y:S01]  /*1560*/  UIADD3 UR26, UR5, 0x406, URZ ;  /* 0x00000406051a7890 */ /* 0x000fe2000fffe03f */
[--C-:B------:R-:W-:Y:S01]  /*1570*/  IMAD.MOV.U32 R142, RZ, RZ, R151.reuse ;  /* 0x000000ffff8e7224 */ /* 0x100fe200078e0097 */
        /* <DEDUP_REMOVED lines=26> */
[----:B------:R-:W-:Y:S01]  /*1720*/  ULDC UR4, c[0x0][0x988] ;  /* 0x0002620000047ab9 */ /* 0x000fe20000000800 */
[-C--:B------:R-:W-:Y:S01]  /*1730*/  MOV R124, R151.reuse ;  /* 0x00000097007c7202 */ /* 0x080fe20000000f00 */
[----:B------:R-:W-:Y:S01]  /*1740*/  IMAD.U32 R2, RZ, RZ, UR4 ;  /* 0x00000004ff027e24 */ /* 0x000fe2000f8e00ff */
[----:B------:R-:W-:Y:S01]  /*1750*/  MOV R102, R151 ;  /* 0x0000009700667202 */ /* 0x000fe20000000f00 */
[----:B------:R-:W-:-:S02]  /*1760*/  IMAD.MOV.U32 R122, RZ, RZ, R151 ;  /* 0x000000ffff7a7224 */ /* 0x000fc400078e0097 */
[--C-:B------:R-:W-:Y:S02]  /*1770*/  IMAD.MOV.U32 R120, RZ, RZ, R151.reuse ;  /* 0x000000ffff787224 */ /* 0x100fe400078e0097 */
[--C-:B------:R-:W-:Y:S02]  /*1780*/  IMAD.MOV.U32 R118, RZ, RZ, R151.reuse ;  /* 0x000000ffff767224 */ /* 0x100fe400078e0097 */
[--C-:B------:R-:W-:Y:S02]  /*1790*/  IMAD.MOV.U32 R116, RZ, RZ, R151.reuse ;  /* 0x000000ffff747224 */ /* 0x100fe400078e0097 */
[--C-:B------:R-:W-:Y:S02]  /*17a0*/  IMAD.MOV.U32 R114, RZ, RZ, R151.reuse ;  /* 0x000000ffff727224 */ /* 0x100fe400078e0097 */
[--C-:B------:R-:W-:Y:S02]  /*17b0*/  IMAD.MOV.U32 R112, RZ, RZ, R151.reuse ;  /* 0x000000ffff707224 */ /* 0x100fe400078e0097 */
        /* <DEDUP_REMOVED lines=8> */
[----:B------:R-:W-:Y:S01]  /*1840*/  IMAD.MOV.U32 R92, RZ, RZ, R151 ;  /* 0x000000ffff5c7224 */ /* 0x000fe200078e0097 */
[----:B------:R-:W-:Y:S02]  /*1850*/  WARPGROUP.DEPBAR.LE gsb0, 0x0 ;  /* 0x00008000000079c5 */ /* 0x000fe40000010000 */
[----:B------:R-:W-:-:S06]  /*1860*/  WARPGROUP.ARRIVE ;  /* 0x00000000000079c5 */ /* 0x000fcc0000000000 */
[----:B------:R-:W-:Y:S03]  /*1870*/  HGMMA.64x128x16.F32.BF16 R24, gdesc[UR56], R24, gsb0 ;  /* 0x01e00000381879f0 */ /* 0x000fe60008001818 */
[----:B------:R-:W-:Y:S02]  /*1880*/  WARPGROUP.DEPBAR.LE gsb0, 0x0 ;  /* 0x00008000000079c5 */ /* 0x000fe40000010000 */
[----:B------:R-:W-:-:S07]  /*1890*/  WARPGROUP.ARRIVE ;  /* 0x00000000000079c5 */ /* 0x000fce0000000000 */
        /* <DEDUP_REMOVED lines=29> */
[----:B------:R-:W-:Y:S02]  /*1a70*/  FSEL R9, R24, -INF , P4 ;  /* 0xff80000018097808 */ /* 0x000fe40002000000 */
[----:B------:R-:W-:Y:S02]  /*1a80*/  FSEL R8, R25, -INF , P3 ;  /* 0xff80000019087808 */ /* 0x000fe40001800000 */
[----:B------:R-:W-:Y:S02]  /*1a90*/  FSEL R91, R28, -INF , P2 ;  /* 0xff8000001c5b7808 */ /* 0x000fe40001000000 */
[----:B------:R-:W-:-:S02]  /*1aa0*/  FMNMX.FTZ R0, R9, R8, !PT ;  /* 0x0000000809007209 */ /* 0x000fc40007810000 */
[----:B------:R-:W-:Y:S02]  /*1ab0*/  FSEL R93, R29, -INF , P6 ;  /* 0xff8000001d5d7808 */ /* 0x000fe40003000000 */
[----:B------:R-:W-:Y:S02]  /*1ac0*/  FMNMX.FTZ R0, R91, R0, !PT ;  /* 0x000000005b007209 */ /* 0x000fe40007810000 */
[----:B------:R-:W-:Y:S02]  /*1ad0*/  FSEL R7, R26, -INF , P4 ;  /* 0xff8000001a077808 */ /* 0x000fe40002000000 */
[----:B------:R-:W-:Y:S02]  /*1ae0*/  ISETP.GT.AND P4, PT, R6, 0x11, PT ;  /* 0x000000110600780c */ /* 0x000fe40003f84270 */
[----:B------:R-:W-:Y:S02]  /*1af0*/  FSEL R95, R32, -INF , P5 ;  /* 0xff800000205f7808 */ /* 0x000fe40002800000 */
[----:B------:R-:W-:-:S02]  /*1b00*/  FMNMX.FTZ R0, R93, R0, !PT ;  /* 0x000000005d007209 */ /* 0x000fc40007810000 */
[----:B------:R-:W-:Y:S02]  /*1b10*/  FSEL R27, R27, -INF , P3 ;  /* 0xff8000001b1b7808 */ /* 0x000fe40001800000 */
[----:B------:R-:W-:Y:S02]  /*1b20*/  ISETP.GT.AND P3, PT, R6, 0x18, PT ;  /* 0x000000180600780c */ /* 0x000fe40003f64270 */
[----:B------:R-:W-:Y:S02]  /*1b30*/  FSEL R97, R33, -INF , P4 ;  /* 0xff80000021617808 */ /* 0x000fe40002000000 */
[----:B------:R-:W-:Y:S02]  /*1b40*/  FMNMX.FTZ R0, R95, R0, !PT ;  /* 0x000000005f007209 */ /* 0x000fe40007810000 */
[----:B------:R-:W-:Y:S02]  /*1b50*/  FSEL R11, R30, -INF , P2 ;  /* 0xff8000001e0b7808 */ /* 0x000fe40001000000 */
[----:B------:R-:W-:-:S02]  /*1b60*/  ISETP.GT.AND P2, PT, R6, 0x19, PT ;  /* 0x000000190600780c */ /* 0x000fc40003f44270 */
        /* <DEDUP_REMOVED lines=63> */
[----:B------:R-:W-:Y:S02]  /*1f60*/  FMNMX.FTZ R0, R129, R0, !PT ;  /* 0x0000000081007209 */ /* 0x000fe40007810000 */
[----:B------:R-:W-:Y:S02]  /*1f70*/  FSEL R133, R69, -INF , P1 ;  /* 0xff80000045857808 */ /* 0x000fe40000800000 */
[----:B------:R-:W-:-:S02]  /*1f80*/  FMNMX.FTZ R0, R131, R0, !PT ;  /* 0x0000000083007209 */ /* 0x000fc40007810000 */
[----:B------:R-:W-:Y:S02]  /*1f90*/  FSEL R135, R72, -INF , P0 ;  /* 0xff80000048877808 */ /* 0x000fe40000000000 */
[C---:B------:R-:W-:Y:S02]  /*1fa0*/  ISETP.GT.AND P1, PT, R6.reuse, 0x61, PT ;  /* 0x000000610600780c */ /* 0x040fe40003f24270 */
[----:B------:R-:W-:Y:S02]  /*1fb0*/  FMNMX.FTZ R0, R133, R0, !PT ;  /* 0x0000000085007209 */ /* 0x000fe40007810000 */
[----:B------:R-:W-:Y:S02]  /*1fc0*/  ISETP.GT.AND P0, PT, R6, 0x68, PT ;  /* 0x000000680600780c */ /* 0x000fe40003f04270 */
[----:B------:R-:W-:Y:S02]  /*1fd0*/  FSEL R41, R62, -INF , P6 ;  /* 0xff8000003e297808 */ /* 0x000fe40003000000 */
[----:B------:R-:W-:-:S02]  /*1fe0*/  FSEL R63, R63, -INF , P5 ;  /* 0xff8000003f3f7808 */ /* 0x000fc40002800000 */
[----:B------:R-:W-:Y:S02]  /*1ff0*/  FSEL R45, R66, -INF , P4 ;  /* 0xff800000422d7808 */ /* 0x000fe40002000000 */
[----:B------:R-:W-:Y:S02]  /*2000*/  FSEL R67, R67, -INF , P3 ;  /* 0xff80000043437808 */ /* 0x000fe40001800000 */
[----:B------:R-:W-:Y:S02]  /*2010*/  FSEL R137, R73, -INF , P1 ;  /* 0xff80000049897808 */ /* 0x000fe40000800000 */
[----:B------:R-:W-:Y:S02]  /*2020*/  P2R R26, PR, RZ, 0x2 ;  /* 0x00000002ff1a7803 */ /* 0x000fe40000000000 */
[----:B------:R-:W-:Y:S02]  /*2030*/  FMNMX.FTZ R0, R135, R0, !PT ;  /* 0x0000000087007209 */ /* 0x000fe40007810000 */
[----:B------:R-:W-:-:S02]  /*2040*/  FSEL R49, R70, -INF , P2 ;  /* 0xff80000046317808 */ /* 0x000fc40001000000 */
[----:B------:R-:W-:Y:S02]  /*2050*/  FSEL R139, R76, -INF , P0 ;  /* 0xff8000004c8b7808 */ /* 0x000fe40000000000 */
[----:B------:R-:W-:Y:S02]  /*2060*/  P2R R24, PR, RZ, 0x1 ;  /* 0x00000001ff187803 */ /* 0x000fe40000000000 */
[C---:B------:R-:W-:Y:S02]  /*2070*/  ISETP.GT.AND P2, PT, R6.reuse, 0x69, PT ;  /* 0x000000690600780c */ /* 0x040fe40003f44270 */
[C---:B------:R-:W-:Y:S02]  /*2080*/  ISETP.GT.AND P3, PT, R6.reuse, 0x70, PT ;  /* 0x000000700600780c */ /* 0x040fe40003f64270 */
[C---:B------:R-:W-:Y:S02]  /*2090*/  ISETP.GT.AND P4, PT, R6.reuse, 0x71, PT ;  /* 0x000000710600780c */ /* 0x040fe40003f84270 */
[----:B------:R-:W-:-:S02]  /*20a0*/  ISETP.GT.AND P5, PT, R6, 0x78, PT ;  /* 0x000000780600780c */ /* 0x000fc40003fa4270 */
[C---:B------:R-:W-:Y:S02]  /*20b0*/  ISETP.GT.AND P6, PT, R6.reuse, 0x79, PT ;  /* 0x000000790600780c */ /* 0x040fe40003fc4270 */
[C---:B------:R-:W-:Y:S02]  /*20c0*/  ISETP.GT.AND P0, PT, R6.reuse, 0x59, PT ;  /* 0x000000590600780c */ /* 0x040fe40003f04270 */
[----:B------:R-:W-:Y:S02]  /*20d0*/  ISETP.GT.AND P1, PT, R6, 0x60, PT ;  /* 0x000000600600780c */ /* 0x000fe40003f24270 */
[----:B------:R-:W-:Y:S02]  /*20e0*/  FMNMX.FTZ R6, R7, R27, !PT ;  /* 0x0000001b07067209 */ /* 0x000fe40007810000 */
[----:B------:R-:W-:Y:S02]  /*20f0*/  FMNMX.FTZ R0, R137, R0, !PT ;  /* 0x0000000089007209 */ /* 0x000fe40007810000 */
[----:B------:R-:W-:-:S02]  /*2100*/  FMNMX.FTZ R6, R11, R6, !PT ;  /* 0x000000060b067209 */ /* 0x000fc40007810000 */
[----:B------:R-:W-:Y:S02]  /*2110*/  FSEL R141, R77, -INF , P2 ;  /* 0xff8000004d8d7808 */ /* 0x000fe40001000000 */
[----:B------:R-:W-:Y:S02]  /*2120*/  FMNMX.FTZ R0, R139, R0, !PT ;  /* 0x000000008b007209 */ /* 0x000fe40007810000 */
[----:B------:R-:W-:Y:S02]  /*2130*/  FMNMX.FTZ R6, R31, R6, !PT ;  /* 0x000000061f067209 */ /* 0x000fe40007810000 */
[----:B------:R-:W-:Y:S02]  /*2140*/  FSEL R143, R80, -INF , P3 ;  /* 0xff800000508f7808 */ /* 0x000fe40001800000 */
        /* <DEDUP_REMOVED lines=11> */
[----:B------:R-:W-:Y:S02]  /*2200*/  FMNMX.FTZ R10, R149, R0, !PT ;  /* 0x00000000950a7209 */ /* 0x000fe40007810000 */
[----:B------:R-:W-:Y:S02]  /*2210*/  FMNMX.FTZ R6, R21, R6, !PT ;  /* 0x0000000615067209 */ /* 0x000fe40007810000 */
[----:B------:R-:W-:Y:S01]  /*2220*/  FSEL R71, R71, -INF , P0 ;  /* 0xff80000047477808 */ /* 0x000fe20000000000 */
[----:B------:R-:W1:Y:S01]  /*2230*/  SHFL.BFLY PT, R53, R10, 0x2, 0x1f ;  /* 0x0c401f000a357f89 */ /* 0x000e6200000e0000 */
[----:B------:R-:W-:-:S02]  /*2240*/  FMNMX.FTZ R6, R43, R6, !PT ;  /* 0x000000062b067209 */ /* 0x000fc40007810000 */
[----:B------:R-:W-:Y:S02]  /*2250*/  P2R R20, PR, RZ, 0x4 ;  /* 0x00000004ff147803 */ /* 0x000fe40000000000 */
[----:B------:R-:W-:Y:S02]  /*2260*/  FMNMX.FTZ R6, R25, R6, !PT ;  /* 0x0000000619067209 */ /* 0x000fe40007810000 */
[----:B------:R-:W-:Y:S02]  /*2270*/  ISETP.NE.AND P0, PT, R24, RZ, PT ;  /* 0x000000ff1800720c */ /* 0x000fe40003f05270 */
[----:B------:R-:W-:Y:S02]  /*2280*/  FMNMX.FTZ R6, R47, R6, !PT ;  /* 0x000000062f067209 */ /* 0x000fe40007810000 */
[----:B------:R-:W-:Y:S02]  /*2290*/  FSEL R57, R78, -INF , P0 ;  /* 0xff8000004e397808 */ /* 0x000fe40000000000 */
[----:B------:R-:W-:-:S02]  /*22a0*/  FMNMX.FTZ R6, R29, R6, !PT ;  /* 0x000000061d067209 */ /* 0x000fc40007810000 */
[----:B------:R-:W-:Y:S02]  /*22b0*/  FSEL R87, R87, -INF , P6 ;  /* 0xff80000057577808 */ /* 0x000fe40003000000 */
[----:B------:R-:W-:Y:S02]  /*22c0*/  FMNMX.FTZ R6, R51, R6, !PT ;  /* 0x0000000633067209 */ /* 0x000fe40007810000 */
[----:B------:R-:W-:Y:S01]  /*22d0*/  ISETP.NE.AND P0, PT, R90, RZ, PT ;  /* 0x000000ff5a00720c */ /* 0x000fe20003f05270 */
[----:B------:R-:W-:Y:S01]  /*22e0*/  IMAD.MOV.U32 R90, RZ, RZ, R151 ;  /* 0x000000ffff5a7224 */ /* 0x000fe200078e0097 */
[----:B------:R-:W-:Y:S02]  /*22f0*/  FMNMX.FTZ R6, R33, R6, !PT ;  /* 0x0000000621067209 */ /* 0x000fe40007810000 */
[----:B-1----:R-:W-:Y:S02]  /*2300*/  FMNMX.FTZ R12, R10, R53, !PT ;  /* 0x000000350a0c7209 */ /* 0x002fe40007810000 */
[----:B------:R-:W-:-:S03]  /*2310*/  FMNMX.FTZ R6, R55, R6, !PT ;  /* 0x0000000637067209 */ /* 0x000fc60007810000 */
[----:B------:R-:W1:Y:S01]  /*2320*/  SHFL.BFLY PT, R53, R12, 0x1, 0x1f ;  /* 0x0c201f000c357f89 */ /* 0x000e6200000e0000 */
[----:B------:R-:W-:-:S04]  /*2330*/  FMNMX.FTZ R6, R37, R6, !PT ;  /* 0x0000000625067209 */ /* 0x000fc80007810000 */
[----:B------:R-:W-:-:S04]  /*2340*/  FMNMX.FTZ R6, R59, R6, !PT ;  /* 0x000000063b067209 */ /* 0x000fc80007810000 */
[----:B------:R-:W-:-:S04]  /*2350*/  FMNMX.FTZ R6, R41, R6, !PT ;  /* 0x0000000629067209 */ /* 0x000fc80007810000 */
[----:B------:R-:W-:-:S04]  /*2360*/  FMNMX.FTZ R6, R63, R6, !PT ;  /* 0x000000063f067209 */ /* 0x000fc80007810000 */
[----:B------:R-:W-:-:S04]  /*2370*/  FMNMX.FTZ R6, R45, R6, !PT ;  /* 0x000000062d067209 */ /* 0x000fc80007810000 */
[----:B------:R-:W-:Y:S02]  /*2380*/  FMNMX.FTZ R6, R67, R6, !PT ;  /* 0x0000000643067209 */ /* 0x000fe40007810000 */
[----:B-1----:R-:W-:Y:S02]  /*2390*/  FMNMX.FTZ R0, R12, R53, !PT ;  /* 0x000000350c007209 */ /* 0x002fe40007810000 */
[----:B------:R-:W-:Y:S02]  /*23a0*/  FMNMX.FTZ R6, R49, R6, !PT ;  /* 0x0000000631067209 */ /* 0x000fe40007810000 */
[----:B------:R-:W-:Y:S01]  /*23b0*/  FSEL R53, R74, -INF , P1 ;  /* 0xff8000004a357808 */ /* 0x000fe20000800000 */
[----:B------:R-:W-:Y:S01]  /*23c0*/  FMUL.FTZ R14, R0, R2 ;  /* 0x00000002000e7220 */ /* 0x000fe20000410000 */
[----:B------:R-:W-:Y:S02]  /*23d0*/  ISETP.NE.AND P1, PT, R26, RZ, PT ;  /* 0x000000ff1a00720c */ /* 0x000fe40003f25270 */
[----:B------:R-:W-:-:S02]  /*23e0*/  FMNMX.FTZ R6, R71, R6, !PT ;  /* 0x0000000647067209 */ /* 0x000fc40007810000 */
[----:B------:R-:W-:Y:S02]  /*23f0*/  FSETP.NEU.FTZ.AND P2, PT, R0, -INF , PT ;  /* 0xff8000000000780b */ /* 0x000fe40003f5d000 */
[----:B------:R-:W-:Y:S02]  /*2400*/  FSEL R75, R75, -INF , P1 ;  /* 0xff8000004b4b7808 */ /* 0x000fe40000800000 */
[----:B------:R-:W-:Y:S02]  /*2410*/  FMNMX.FTZ R6, R53, R6, !PT ;  /* 0x0000000635067209 */ /* 0x000fe40007810000 */
[----:B------:R-:W-:Y:S02]  /*2420*/  FSEL R14, R14, RZ, P2 ;  /* 0x000000ff0e0e7208 */ /* 0x000fe40001000000 */
[----:B------:R-:W-:Y:S02]  /*2430*/  ISETP.NE.AND P2, PT, R20, RZ, PT ;  /* 0x000000ff1400720c */ /* 0x000fe40003f45270 */
[----:B------:R-:W-:Y:S01]  /*2440*/  FMNMX.FTZ R6, R75, R6, !PT ;  /* 0x000000064b067209 */ /* 0x000fe20007810000 */
[-CC-:B------:R-:W-:Y:S01]  /*2450*/  FFMA.FTZ R182, R91, R2.reuse, -R14.reuse ;  /* 0x000000025bb67223 */ /* 0x180fe2000001080e */
[----:B------:R-:W-:Y:S01]  /*2460*/  FSEL R91, R79, -INF , P2 ;  /* 0xff8000004f5b7808 */ /* 0x000fe20001000000 */
[--C-:B------:R-:W-:Y:S01]  /*2470*/  FFMA.FTZ R65, R93, R2, -R14.reuse ;  /* 0x000000025d417223 */ /* 0x100fe2000001080e */
        /* <DEDUP_REMOVED lines=9> */
[----:B------:R-:W-:Y:S01]  /*2510*/  MUFU.EX2 R182, R182 ;  /* 0x000000b600b67308 */ /* 0x000fe20000000800 */
[----:B------:R-:W-:Y:S01]  /*2520*/  FSEL R97, R86, -INF , P5 ;  /* 0xff80000056617808 */ /* 0x000fe20002800000 */
[--C-:B------:R-:W-:Y:S01]  /*2530*/  FFMA.FTZ R178, R99, R2, -R14.reuse ;  /* 0x0000000263b27223 */ /* 0x100fe2000001080e */
[----:B------:R-:W-:Y:S01]  /*2540*/  FMNMX.FTZ R6, R95, R6, !PT ;  /* 0x000000065f067209 */ /* 0x000fe20007810000 */
[-CC-:B------:R-:W-:Y:S01]  /*2550*/  FFMA.FTZ R73, R101, R2.reuse, -R14.reuse ;  /* 0x0000000265497223 */ /* 0x180fe2000001080e */
[-CC-:B------:R-:W-:Y:S01]  /*2560*/  FFMA.FTZ R172, R103, R2.reuse, -R14.reuse ;  /* 0x0000000267ac7223 */ /* 0x180fe2000001080e */
[--C-:B------:R-:W-:Y:S01]  /*2570*/  FFMA.FTZ R77, R105, R2, -R14.reuse ;  /* 0x00000002694d7223 */ /* 0x100fe2000001080e */
[----:B------:R-:W-:Y:S01]  /*2580*/  FMNMX.FTZ R6, R97, R6, !PT ;  /* 0x0000000661067209 */ /* 0x000fe20007810000 */
[----:B------:R-:W-:Y:S01]  /*2590*/  MUFU.EX2 R180, R180 ;  /* 0x000000b400b47308 */ /* 0x000fe20000000800 */
[-CC-:B------:R-:W-:Y:S01]  /*25a0*/  FFMA.FTZ R174, R107, R2.reuse, -R14.reuse ;  /* 0x000000026bae7223 */ /* 0x180fe2000001080e */
[--C-:B------:R-:W-:Y:S01]  /*25b0*/  FFMA.FTZ R81, R109, R2, -R14.reuse ;  /* 0x000000026d517223 */ /* 0x100fe2000001080e */
[----:B------:R-:W-:Y:S01]  /*25c0*/  FMNMX.FTZ R6, R87, R6, !PT ;  /* 0x0000000657067209 */ /* 0x000fe20007810000 */
[-CC-:B------:R-:W-:Y:S01]  /*25d0*/  FFMA.FTZ R168, R111, R2.reuse, -R14.reuse ;  /* 0x000000026fa87223 */ /* 0x180fe2000001080e */
[-CC-:B------:R-:W-:Y:S01]  /*25e0*/  FFMA.FTZ R85, R113, R2.reuse, -R14.reuse ;  /* 0x0000000271557223 */ /* 0x180fe2000001080e */
[-CC-:B------:R-:W-:Y:S01]  /*25f0*/  FFMA.FTZ R170, R115, R2.reuse, -R14.reuse ;  /* 0x0000000273aa7223 */ /* 0x180fe2000001080e */
[----:B------:R-:W-:Y:S01]  /*2600*/  ISETP.NE.AND P1, PT, R88, RZ, PT ;  /* 0x000000ff5800720c */ /* 0x000fe20003f25270 */
[----:B------:R-:W1:Y:S01]  /*2610*/  SHFL.BFLY PT, R9, R6, 0x2, 0x1f ;  /* 0x0c401f0006097f89 */ /* 0x000e6200000e0000 */
[----:B------:R-:W2:Y:S01]  /*2620*/  MUFU.EX2 R61, R61 ;  /* 0x0000003d003d7308 */ /* 0x000ea20000000800 */
[-CC-:B------:R-:W-:Y:S01]  /*2630*/  FFMA.FTZ R117, R117, R2.reuse, -R14.reuse ;  /* 0x0000000275757223 */ /* 0x180fe2000001080e */
[-CC-:B------:R-:W-:Y:S01]  /*2640*/  FFMA.FTZ R152, R119, R2.reuse, -R14.reuse ;  /* 0x0000000277987223 */ /* 0x180fe2000001080e */
[-CC-:B------:R-:W-:Y:S01]  /*2650*/  FFMA.FTZ R83, R121, R2.reuse, -R14.reuse ;  /* 0x0000000279537223 */ /* 0x180fe2000001080e */
[-CC-:B------:R-:W-:Y:S01]  /*2660*/  FFMA.FTZ R154, R123, R2.reuse, -R14.reuse ;  /* 0x000000027b9a7223 */ /* 0x180fe2000001080e */
[-CC-:B------:R-:W-:Y:S01]  /*2670*/  FFMA.FTZ R125, R125, R2.reuse, -R14.reuse ;  /* 0x000000027d7d7223 */ /* 0x180fe2000001080e */
[-CC-:B------:R-:W-:Y:S01]  /*2680*/  FFMA.FTZ R127, R127, R2.reuse, -R14.reuse ;  /* 0x000000027f7f7223 */ /* 0x180fe2000001080e */
[-CC-:B------:R-:W-:Y:S01]  /*2690*/  FFMA.FTZ R129, R129, R2.reuse, -R14.reuse ;  /* 0x0000000281817223 */ /* 0x180fe2000001080e */
[----:B------:R-:W3:Y:S01]  /*26a0*/  MUFU.EX2 R65, R65 ;  /* 0x0000004100417308 */ /* 0x000ee20000000800 */
[-CC-:B------:R-:W-:Y:S01]  /*26b0*/  FFMA.FTZ R131, R131, R2.reuse, -R14.reuse ;  /* 0x0000000283837223 */ /* 0x180fe2000001080e */
[----:B------:R-:W-:Y:S01]  /*26c0*/  FFMA.FTZ R133, R133, R2, -R14 ;  /* 0x0000000285857223 */ /* 0x000fe2000001080e */
[----:B------:R-:W-:-:S02]  /*26d0*/  @!P1 VIADD R3, R3, 0x34840 ;  /* 0x0003484003039836 */ /* 0x000fc40000000000 */
[-CC-:B------:R-:W-:Y:S01]  /*26e0*/  FFMA.FTZ R135, R135, R2.reuse, -R14.reuse ;  /* 0x0000000287877223 */ /* 0x180fe2000001080e */
[-CC-:B------:R-:W-:Y:S01]  /*26f0*/  FFMA.FTZ R137, R137, R2.reuse, -R14.reuse ;  /* 0x0000000289897223 */ /* 0x180fe2000001080e */
[-CC-:B------:R-:W-:Y:S01]  /*2700*/  FFMA.FTZ R139, R139, R2.reuse, -R14.reuse ;  /* 0x000000028b8b7223 */ /* 0x180fe2000001080e */
[-CC-:B------:R-:W-:Y:S01]  /*2710*/  FFMA.FTZ R141, R141, R2.reuse, -R14.reuse ;  /* 0x000000028d8d7223 */ /* 0x180fe2000001080e */
[----:B------:R-:W4:Y:S01]  /*2720*/  MUFU.EX2 R176, R176 ;  /* 0x000000b000b07308 */ /* 0x000f220000000800 */
[----:B------:R-:W-:Y:S01]  /*2730*/  @!P1 PRMT R3, RZ, 0x654, R3 ;  /* 0x00000654ff039816 */ /* 0x000fe20000000003 */
[-CC-:B------:R-:W-:Y:S01]  /*2740*/  FFMA.FTZ R143, R143, R2.reuse, -R14.reuse ;  /* 0x000000028f8f7223 */ /* 0x180fe2000001080e */
[-CC-:B------:R-:W-:Y:S01]  /*2750*/  FFMA.FTZ R145, R145, R2.reuse, -R14.reuse ;  /* 0x0000000291917223 */ /* 0x180fe2000001080e */
[-CC-:B------:R-:W-:Y:S01]  /*2760*/  FFMA.FTZ R147, R147, R2.reuse, -R14.reuse ;  /* 0x0000000293937223 */ /* 0x180fe2000001080e */
[----:B------:R5:W-:Y:S01]  /*2770*/  @!P1 SYNCS.ARRIVE.TRANS64.RED.A1T0 RZ, [R3+URZ], RZ ;  /* 0x000000ff03ff99a7 */ /* 0x000be2000810043f */
[----:B------:R-:W-:Y:S01]  /*2780*/  FFMA.FTZ R14, R149, R2, -R14 ;  /* 0x00000002950e7223 */ /* 0x000fe2000001080e */
[----:B-1----:R-:W-:Y:S01]  /*2790*/  FMNMX.FTZ R8, R6, R9, !PT ;  /* 0x0000000906087209 */ /* 0x002fe20007810000 */
[----:B------:R-:W1:Y:S01]  /*27a0*/  MUFU.EX2 R69, R69 ;  /* 0x0000004500457308 */ /* 0x000e620000000800 */
[--C-:B------:R-:W-:Y:S01]  /*27b0*/  IMAD.MOV.U32 R149, RZ, RZ, R151.reuse ;  /* 0x000000ffff957224 */ /* 0x100fe200078e0097 */
[----:B------:R-:W-:Y:S01]  /*27c0*/  MOV R113, R151 ;  /* 0x0000009700717202 */ /* 0x000fe20000000f00 */
[--C-:B------:R-:W-:Y:S01]  /*27d0*/  IMAD.MOV.U32 R123, RZ, RZ, R151.reuse ;  /* 0x000000ffff7b7224 */ /* 0x100fe200078e0097 */
[----:B------:R-:W2:Y:S01]  /*27e0*/  SHFL.BFLY PT, R9, R8, 0x1, 0x1f ;  /* 0x0c201f0008097f89 */ /* 0x000ea200000e0000 */
[----:B------:R-:W-:-:S02]  /*27f0*/  IMAD.MOV.U32 R121, RZ, RZ, R151 ;  /* 0x000000ffff797224 */ /* 0x000fc400078e0097 */
[--C-:B------:R-:W-:Y:S01]  /*2800*/  IMAD.MOV.U32 R119, RZ, RZ, R151.reuse ;  /* 0x000000ffff777224 */ /* 0x100fe200078e0097 */
[----:B------:R-:W-:Y:S01]  /*2810*/  MUFU.EX2 R178, R178 ;  /* 0x000000b200b27308 */ /* 0x000fe20000000800 */
[--C-:B------:R-:W-:Y:S02]  /*2820*/  IMAD.MOV.U32 R115, RZ, RZ, R151.reuse ;  /* 0x000000ffff737224 */ /* 0x100fe400078e0097 */
[--C-:B------:R-:W-:Y:S02]  /*2830*/  IMAD.MOV.U32 R111, RZ, RZ, R151.reuse ;  /* 0x000000ffff6f7224 */ /* 0x100fe400078e0097 */
[--C-:B------:R-:W-:Y:S02]  /*2840*/  IMAD.MOV.U32 R109, RZ, RZ, R151.reuse ;  /* 0x000000ffff6d7224 */ /* 0x100fe400078e0097 */
[--C-:B------:R-:W-:Y:S01]  /*2850*/  IMAD.MOV.U32 R107, RZ, RZ, R151.reuse ;  /* 0x000000ffff6b7224 */ /* 0x100fe200078e0097 */
[----:B------:R-:W-:Y:S01]  /*2860*/  MUFU.EX2 R73, R73 ;  /* 0x0000004900497308 */ /* 0x000fe20000000800 */
[----:B------:R-:W-:-:S02]  /*2870*/  IMAD.MOV.U32 R105, RZ, RZ, R151 ;  /* 0x000000ffff697224 */ /* 0x000fc400078e0097 */
[--C-:B------:R-:W-:Y:S02]  /*2880*/  IMAD.MOV.U32 R103, RZ, RZ, R151.reuse ;  /* 0x000000ffff677224 */ /* 0x100fe400078e0097 */
[--C-:B------:R-:W-:Y:S02]  /*2890*/  IMAD.MOV.U32 R101, RZ, RZ, R151.reuse ;  /* 0x000000ffff657224 */ /* 0x100fe400078e0097 */
[--C-:B------:R-:W-:Y:S01]  /*28a0*/  IMAD.MOV.U32 R99, RZ, RZ, R151.reuse ;  /* 0x000000ffff637224 */ /* 0x100fe200078e0097 */
[----:B------:R-:W-:Y:S01]  /*28b0*/  MUFU.EX2 R172, R172 ;  /* 0x000000ac00ac7308 */ /* 0x000fe20000000800 */
[----:B------:R-:W-:Y:S01]  /*28c0*/  IMAD.MOV.U32 R88, RZ, RZ, R151 ;  /* 0x000000ffff587224 */ /* 0x000fe200078e0097 */
[----:B--2---:R-:W-:-:S04]  /*28d0*/  FMNMX.FTZ R9, R8, R9, !PT ;  /* 0x0000000908097209 */ /* 0x004fc80007810000 */
[C---:B------:R-:W-:Y:S01]  /*28e0*/  FSETP.NEU.FTZ.AND P2, PT, R9.reuse, -INF , PT ;  /* 0xff8000000900780b */ /* 0x040fe20003f5d000 */
[-C--:B------:R-:W-:Y:S01]  /*28f0*/  FMUL.FTZ R6, R9, R2.reuse ;  /* 0x0000000209067220 */ /* 0x080fe20000410000 */
[----:B------:R-:W-:Y:S04]  /*2900*/  MUFU.EX2 R77, R77 ;  /* 0x0000004d004d7308 */ /* 0x000fe80000000800 */
[----:B------:R-:W-:Y:S02]  /*2910*/  FSEL R6, R6, RZ, P2 ;  /* 0x000000ff06067208 */ /* 0x000fe40001000000 */
[----:B------:R-:W-:Y:S01]  /*2920*/  ISETP.GE.AND P2, PT, R89, 0x81, PT ;  /* 0x000000815900780c */ /* 0x000fe20003f46270 */
[----:B------:R-:W-:Y:S01]  /*2930*/  IMAD.MOV.U32 R89, RZ, RZ, R151 ;  /* 0x000000ffff597224 */ /* 0x000fe200078e0097 */
[----:B------:R-:W-:Y:S01]  /*2940*/  MUFU.EX2 R174, R174 ;  /* 0x000000ae00ae7308 */ /* 0x000fe20000000800 */
[-CC-:B------:R-:W-:Y:S01]  /*2950*/  FFMA.FTZ R27, R27, R2.reuse, -R6.reuse ;  /* 0x000000021b1b7223 */ /* 0x180fe20000010806 */
[-CC-:B------:R-:W-:Y:S01]  /*2960*/  FFMA.FTZ R7, R7, R2.reuse, -R6.reuse ;  /* 0x0000000207077223 */ /* 0x180fe20000010806 */
[-CC-:B------:R-:W-:Y:S01]  /*2970*/  FFMA.FTZ R11, R11, R2.reuse, -R6.reuse ;  /* 0x000000020b0b7223 */ /* 0x180fe20000010806 */
[-CC-:B------:R-:W-:Y:S01]  /*2980*/  FFMA.FTZ R31, R31, R2.reuse, -R6.reuse ;  /* 0x000000021f1f7223 */ /* 0x180fe20000010806 */
[-CC-:B------:R-:W-:Y:S01]  /*2990*/  FFMA.FTZ R13, R13, R2.reuse, -R6.reuse ;  /* 0x000000020d0d7223 */ /* 0x180fe20000010806 */
[-CC-:B------:R-:W-:Y:S01]  /*29a0*/  FFMA.FTZ R35, R35, R2.reuse, -R6.reuse ;  /* 0x0000000223237223 */ /* 0x180fe20000010806 */
[-CC-:B------:R-:W-:Y:S01]  /*29b0*/  FFMA.FTZ R15, R15, R2.reuse, -R6.reuse ;  /* 0x000000020f0f7223 */ /* 0x180fe20000010806 */
[----:B------:R2:W-:Y:S01]  /*29c0*/  MUFU.EX2 R8, R27 ;  /* 0x0000001b00087308 */ /* 0x0005e20000000800 */
[-CC-:B------:R-:W-:Y:S01]  /*29d0*/  FFMA.FTZ R39, R39, R2.reuse, -R6.reuse ;  /* 0x0000000227277223 */ /* 0x180fe20000010806 */
[-CC-:B------:R-:W-:Y:S01]  /*29e0*/  FFMA.FTZ R21, R21, R2.reuse, -R6.reuse ;  /* 0x0000000215157223 */ /* 0x180fe20000010806 */
[-CC-:B------:R-:W-:Y:S01]  /*29f0*/  FFMA.FTZ R43, R43, R2.reuse, -R6.reuse ;  /* 0x000000022b2b7223 */ /* 0x180fe20000010806 */
[-CC-:B------:R-:W-:Y:S01]  /*2a00*/  FFMA.FTZ R25, R25, R2.reuse, -R6.reuse ;  /* 0x0000000219197223 */ /* 0x180fe20000010806 */
[-CC-:B------:R-:W-:Y:S01]  /*2a10*/  FFMA.FTZ R47, R47, R2.reuse, -R6.reuse ;  /* 0x000000022f2f7223 */ /* 0x180fe20000010806 */
[-CC-:B------:R-:W-:Y:S01]  /*2a20*/  FFMA.FTZ R29, R29, R2.reuse, -R6.reuse ;  /* 0x000000021d1d7223 */ /* 0x180fe20000010806 */
[-CC-:B------:R-:W-:Y:S01]  /*2a30*/  FFMA.FTZ R51, R51, R2.reuse, -R6.reuse ;  /* 0x0000000233337223 */ /* 0x180fe20000010806 */
[----:B------:R-:W5:Y:S01]  /*2a40*/  MUFU.EX2 R7, R7 ;  /* 0x0000000700077308 */ /* 0x000f620000000800 */
[----:B--2---:R-:W-:Y:S01]  /*2a50*/  FADD.FTZ R27, R180, R61 ;  /* 0x0000003db41b7221 */ /* 0x004fe20000010000 */
[-CC-:B------:R-:W-:Y:S01]  /*2a60*/  FFMA.FTZ R33, R33, R2.reuse, -R6.reuse ;  /* 0x0000000221217223 */ /* 0x180fe20000010806 */
[-CC-:B------:R-:W-:Y:S01]  /*2a70*/  FFMA.FTZ R55, R55, R2.reuse, -R6.reuse ;  /* 0x0000000237377223 */ /* 0x180fe20000010806 */
[-CC-:B------:R-:W-:Y:S01]  /*2a80*/  FFMA.FTZ R37, R37, R2.reuse, -R6.reuse ;  /* 0x0000000225257223 */ /* 0x180fe20000010806 */
[----:B------:R-:W-:Y:S01]  /*2a90*/  FADD.FTZ R32, R182, R27 ;  /* 0x0000001bb6207221 */ /* 0x000fe20000010000 */
[-CC-:B------:R-:W-:Y:S01]  /*2aa0*/  FFMA.FTZ R59, R59, R2.reuse, -R6.reuse ;  /* 0x000000023b3b7223 */ /* 0x180fe20000010806 */
[-C--:B------:R-:W-:Y:S01]  /*2ab0*/  FFMA.FTZ R41, R41, R2.reuse, -R6 ;  /* 0x0000000229297223 */ /* 0x080fe20000010806 */
[----:B------:R-:W2:Y:S01]  /*2ac0*/  MUFU.EX2 R11, R11 ;  /* 0x0000000b000b7308 */ /* 0x000ea20000000800 */
[----:B---3--:R-:W-:Y:S01]  /*2ad0*/  FADD.FTZ R27, R65, R32 ;  /* 0x00000020411b7221 */ /* 0x008fe20000010000 */
[-CC-:B------:R-:W-:Y:S01]  /*2ae0*/  FFMA.FTZ R63, R63, R2.reuse, -R6.reuse ;  /* 0x000000023f3f7223 */ /* 0x180fe20000010806 */
[-CC-:B------:R-:W-:Y:S01]  /*2af0*/  FFMA.FTZ R45, R45, R2.reuse, -R6.reuse ;  /* 0x000000022d2d7223 */ /* 0x180fe20000010806 */
[-CC-:B------:R-:W-:Y:S01]  /*2b00*/  FFMA.FTZ R67, R67, R2.reuse, -R6.reuse ;  /* 0x0000000243437223 */ /* 0x180fe20000010806 */
[----:B----4-:R-:W-:Y:S01]  /*2b10*/  FADD.FTZ R34, R176, R27 ;  /* 0x0000001bb0227221 */ /* 0x010fe20000010000 */
[-CC-:B------:R-:W-:Y:S01]  /*2b20*/  FFMA.FTZ R49, R49, R2.reuse, -R6.reuse ;  /* 0x0000000231317223 */ /* 0x180fe20000010806 */
[-C--:B------:R-:W-:Y:S01]  /*2b30*/  FFMA.FTZ R71, R71, R2.reuse, -R6 ;  /* 0x0000000247477223 */ /* 0x080fe20000010806 */
[----:B------:R3:W4:Y:S01]  /*2b40*/  MUFU.EX2 R10, R31 ;  /* 0x0000001f000a7308 */ /* 0x0007220000000800 */
[----:B-1----:R-:W-:Y:S01]  /*2b50*/  FADD.FTZ R27, R69, R34 ;  /* 0x00000022451b7221 */ /* 0x002fe20000010000 */
[----:B-----5:R-:W-:Y:S01]  /*2b60*/  FADD.FTZ R34, R7, R8 ;  /* 0x0000000807227221 */ /* 0x020fe20000010000 */
[-CC-:B------:R-:W-:Y:S01]  /*2b70*/  FFMA.FTZ R53, R53, R2.reuse, -R6.reuse ;  /* 0x0000000235357223 */ /* 0x180fe20000010806 */
[-CC-:B------:R-:W-:Y:S01]  /*2b80*/  FFMA.FTZ R75, R75, R2.reuse, -R6.reuse ;  /* 0x000000024b4b7223 */ /* 0x180fe20000010806 */
[----:B------:R-:W-:Y:S01]  /*2b90*/  FADD.FTZ R36, R178, R27 ;  /* 0x0000001bb2247221 */ /* 0x000fe20000010000 */
[-CC-:B------:R-:W-:Y:S01]  /*2ba0*/  FFMA.FTZ R57, R57, R2.reuse, -R6.reuse ;  /* 0x0000000239397223 */ /* 0x180fe20000010806 */
[-C--:B------:R-:W-:Y:S01]  /*2bb0*/  FFMA.FTZ R91, R91, R2.reuse, -R6 ;  /* 0x000000025b5b7223 */ /* 0x080fe20000010806 */
[----:B------:R-:W1:Y:S01]  /*2bc0*/  MUFU.EX2 R13, R13 ;  /* 0x0000000d000d7308 */ /* 0x000e620000000800 */
[----:B---3--:R-:W-:Y:S01]  /*2bd0*/  FADD.FTZ R31, R73, R36 ;  /* 0x00000024491f7221 */ /* 0x008fe20000010000 */
[----:B--2---:R-:W-:Y:S01]  /*2be0*/  FADD.FTZ R27, R11, R34 ;  /* 0x000000220b1b7221 */ /* 0x004fe20000010000 */
[-CC-:B------:R-:W-:Y:S01]  /*2bf0*/  FFMA.FTZ R93, R93, R2.reuse, -R6.reuse ;  /* 0x000000025d5d7223 */ /* 0x180fe20000010806 */
[-CC-:B------:R-:W-:Y:S01]  /*2c00*/  FFMA.FTZ R95, R95, R2.reuse, -R6.reuse ;  /* 0x000000025f5f7223 */ /* 0x180fe20000010806 */
[----:B------:R-:W-:Y:S01]  /*2c10*/  FADD.FTZ R38, R172, R31 ;  /* 0x0000001fac267221 */ /* 0x000fe20000010000 */
[-CC-:B------:R-:W-:Y:S01]  /*2c20*/  FFMA.FTZ R97, R97, R2.reuse, -R6.reuse ;  /* 0x0000000261617223 */ /* 0x180fe20000010806 */
[----:B------:R-:W-:Y:S01]  /*2c30*/  FFMA.FTZ R87, R87, R2, -R6 ;  /* 0x0000000257577223 */ /* 0x000fe20000010806 */
[----:B------:R-:W2:Y:S01]  /*2c40*/  MUFU.EX2 R12, R35 ;  /* 0x00000023000c7308 */ /* 0x000ea20000000800 */
[----:B----4-:R-:W-:Y:S01]  /*2c50*/  FADD.FTZ R36, R10, R27 ;  /* 0x0000001b0a247221 */ /* 0x010fe20000010000 */
[----:B------:R-:W-:Y:S01]  /*2c60*/  FADD.FTZ R31, R77, R38 ;  /* 0x000000264d1f7221 */ /* 0x000fe20000010000 */
[----:B------:R-:W-:Y:S01]  /*2c70*/  F2FP.BF16.F32.PACK_AB R181, R8, R7 ;  /* 0x0000000708b5723e */ /* 0x000fe200000010ff */
[----:B------:R-:W-:Y:S01]  /*2c80*/  IMAD.MOV.U32 R7, RZ, RZ, 0x3f800000 ;  /* 0x3f800000ff077424 */ /* 0x000fe200078e00ff */
[----:B------:R-:W-:Y:S01]  /*2c90*/  F2FP.BF16.F32.PACK_AB R183, R10, R11 ;  /* 0x0000000b0ab7723e */ /* 0x000fe200000010ff */
[----:B------:R-:W-:Y:S01]  /*2ca0*/  FADD.FTZ R38, R174, R31 ;  /* 0x0000001fae267221 */ /* 0x000fe20000010000 */
[----:B------:R-:W-:Y:S01]  /*2cb0*/  F2FP.BF16.F32.PACK_AB R180, R61, R180 ;  /* 0x000000b43db4723e */ /* 0x000fe200000010ff */
[----:B------:R-:W3:Y:S01]  /*2cc0*/  MUFU.EX2 R81, R81 ;  /* 0x0000005100517308 */ /* 0x000ee20000000800 */
[----:B-1----:R-:W-:Y:S01]  /*2cd0*/  FADD.FTZ R27, R13, R36 ;  /* 0x000000240d1b7221 */ /* 0x002fe20000010000 */
[----:B------:R-:W-:Y:S01]  /*2ce0*/  F2FP.BF16.F32.PACK_AB R182, R65, R182 ;  /* 0x000000b641b6723e */ /* 0x000fe200000010ff */
[----:B------:R-:W-:Y:S01]  /*2cf0*/  IMAD.MOV.U32 R11, RZ, RZ, 0x3f800000 ;  /* 0x3f800000ff0b7424 */ /* 0x000fe200078e00ff */
[----:B------:R-:W-:-:S02]  /*2d00*/  F2FP.BF16.F32.PACK_AB R176, R69, R176 ;  /* 0x000000b045b0723e */ /* 0x000fc400000010ff */
[----:B------:R-:W-:Y:S02]  /*2d10*/  F2FP.BF16.F32.PACK_AB R178, R73, R178 ;  /* 0x000000b249b2723e */ /* 0x000fe400000010ff */
[----:B------:R-:W1:Y:S01]  /*2d20*/  MUFU.EX2 R15, R15 ;  /* 0x0000000f000f7308 */ /* 0x000e620000000800 */
[C---:B--2---:R-:W-:Y:S01]  /*2d30*/  FADD.FTZ R36, R12.reuse, R27 ;  /* 0x0000001b0c247221 */ /* 0x044fe20000010000 */
[----:B------:R-:W-:Y:S02]  /*2d40*/  F2FP.BF16.F32.PACK_AB R172, R77, R172 ;  /* 0x000000ac4dac723e */ /* 0x000fe400000010ff */
[----:B------:R-:W-:-:S04]  /*2d50*/  F2FP.BF16.F32.PACK_AB R177, R12, R13 ;  /* 0x0000000d0cb1723e */ /* 0x000fc800000010ff */
[----:B------:R-:W2:Y:S01]  /*2d60*/  MUFU.EX2 R168, R168 ;  /* 0x000000a800a87308 */ /* 0x000ea20000000800 */
[C---:B---3--:R-:W-:Y:S01]  /*2d70*/  FADD.FTZ R31, R81.reuse, R38 ;  /* 0x00000026511f7221 */ /* 0x048fe20000010000 */
[----:B------:R-:W-:-:S06]  /*2d80*/  F2FP.BF16.F32.PACK_AB R174, R81, R174 ;  /* 0x000000ae51ae723e */ /* 0x000fcc00000010ff */
[----:B------:R-:W3:Y:S01]  /*2d90*/  MUFU.EX2 R20, R39 ;  /* 0x0000002700147308 */ /* 0x000ee20000000800 */
[----:B-1----:R-:W-:-:S07]  /*2da0*/  FADD.FTZ R27, R15, R36 ;  /* 0x000000240f1b7221 */ /* 0x002fce0000010000 */
[----:B------:R-:W1:Y:S01]  /*2db0*/  MUFU.EX2 R85, R85 ;  /* 0x0000005500557308 */ /* 0x000e620000000800 */
[----:B--2---:R-:W-:-:S07]  /*2dc0*/  FADD.FTZ R40, R168, R31 ;  /* 0x0000001fa8287221 */ /* 0x004fce0000010000 */
[----:B------:R-:W2:Y:S01]  /*2dd0*/  MUFU.EX2 R21, R21 ;  /* 0x0000001500157308 */ /* 0x000ea20000000800 */
[C---:B---3--:R-:W-:Y:S01]  /*2de0*/  FADD.FTZ R38, R20.reuse, R27 ;  /* 0x0000001b14267221 */ /* 0x048fe20000010000 */
[----:B------:R-:W-:-:S06]  /*2df0*/  F2FP.BF16.F32.PACK_AB R179, R20, R15 ;  /* 0x0000000f14b3723e */ /* 0x000fcc00000010ff */
[----:B------:R-:W3:Y:S01]  /*2e00*/  MUFU.EX2 R170, R170 ;  /* 0x000000aa00aa7308 */ /* 0x000ee20000000800 */
[C---:B-1----:R-:W-:Y:S01]  /*2e10*/  FADD.FTZ R31, R85.reuse, R40 ;  /* 0x00000028551f7221 */ /* 0x042fe20000010000 */
[----:B------:R-:W-:-:S06]  /*2e20*/  F2FP.BF16.F32.PACK_AB R168, R85, R168 ;  /* 0x000000a855a8723e */ /* 0x000fcc00000010ff */
[----:B------:R-:W1:Y:S01]  /*2e30*/  MUFU.EX2 R24, R43 ;  /* 0x0000002b00187308 */ /* 0x000e620000000800 */
[----:B--2---:R-:W-:-:S07]  /*2e40*/  FADD.FTZ R27, R21, R38 ;  /* 0x00000026151b7221 */ /* 0x004fce0000010000 */
[----:B------:R2:W4:Y:S01]  /*2e50*/  MUFU.EX2 R79, R117 ;  /* 0x00000075004f7308 */ /* 0x0005220000000800 */
[----:B---3--:R-:W-:-:S07]  /*2e60*/  FADD.FTZ R40, R170, R31 ;  /* 0x0000001faa287221 */ /* 0x008fce0000010000 */
[----:B------:R-:W3:Y:S01]  /*2e70*/  MUFU.EX2 R25, R25 ;  /* 0x0000001900197308 */ /* 0x000ee20000000800 */
[C---:B-1----:R-:W-:Y:S01]  /*2e80*/  FADD.FTZ R38, R24.reuse, R27 ;  /* 0x0000001b18267221 */ /* 0x042fe20000010000 */
[----:B------:R-:W-:Y:S01]  /*2e90*/  F2FP.BF16.F32.PACK_AB R173, R24, R21 ;  /* 0x0000001518ad723e */ /* 0x000fe200000010ff */
[----:B--2---:R-:W-:-:S05]  /*2ea0*/  IMAD.MOV.U32 R117, RZ, RZ, R151 ;  /* 0x000000ffff757224 */ /* 0x004fca00078e0097 */
[----:B------:R-:W1:Y:S01]  /*2eb0*/  MUFU.EX2 R152, R152 ;  /* 0x0000009800987308 */ /* 0x000e620000000800 */
[C---:B----4-:R-:W-:Y:S01]  /*2ec0*/  FADD.FTZ R27, R79.reuse, R40 ;  /* 0x000000284f1b7221 */ /* 0x050fe20000010000 */
[----:B------:R-:W-:-:S06]  /*2ed0*/  F2FP.BF16.F32.PACK_AB R170, R79, R170 ;  /* 0x000000aa4faa723e */ /* 0x000fcc00000010ff */
[----:B------:R-:W2:Y:S01]  /*2ee0*/  MUFU.EX2 R26, R47 ;  /* 0x0000002f001a7308 */ /* 0x000ea20000000800 */
[----:B---3--:R-:W-:-:S07]  /*2ef0*/  FADD.FTZ R3, R25, R38 ;  /* 0x0000002619037221 */ /* 0x008fce0000010000 */
[----:B------:R-:W3:Y:S01]  /*2f00*/  MUFU.EX2 R83, R83 ;  /* 0x0000005300537308 */ /* 0x000ee20000000800 */
[----:B-1----:R-:W-:-:S07]  /*2f10*/  FADD.FTZ R42, R152, R27 ;  /* 0x0000001b982a7221 */ /* 0x002fce0000010000 */
[----:B------:R-:W1:Y:S01]  /*2f20*/  MUFU.EX2 R29, R29 ;  /* 0x0000001d001d7308 */ /* 0x000e620000000800 */
[C---:B--2---:R-:W-:Y:S01]  /*2f30*/  FADD.FTZ R40, R26.reuse, R3 ;  /* 0x000000031a287221 */ /* 0x044fe20000010000 */
[----:B------:R-:W-:-:S06]  /*2f40*/  F2FP.BF16.F32.PACK_AB R175, R26, R25 ;  /* 0x000000191aaf723e */ /* 0x000fcc00000010ff */
        /* <DEDUP_REMOVED lines=12> */
[----:B------:R-:W-:Y:S01]  /*3010*/  F2FP.BF16.F32.PACK_AB R154, R125, R154 ;  /* 0x0000009a7d9a723e */ /* 0x000fe200000010ff */
[----:B------:R-:W-:-:S05]  /*3020*/  IMAD.MOV.U32 R125, RZ, RZ, R151 ;  /* 0x000000ffff7d7224 */ /* 0x000fca00078e0097 */
        /* <DEDUP_REMOVED lines=10> */
[----:B------:R-:W-:Y:S01]  /*30d0*/  F2FP.BF16.F32.PACK_AB R156, R156, R127 ;  /* 0x0000007f9c9c723e */ /* 0x000fe200000010ff */
[----:B------:R-:W-:-:S05]  /*30e0*/  IMAD.MOV.U32 R127, RZ, RZ, R151 ;  /* 0x000000ffff7f7224 */ /* 0x000fca00078e0097 */
[----:B------:R-:W2:Y:S01]  /*30f0*/  MUFU.EX2 R32, R59 ;  /* 0x0000003b00207308 */ /* 0x000ea20000000800 */
[----:B---3--:R-:W-:-:S07]  /*3100*/  FADD.FTZ R3, R37, R6 ;  /* 0x0000000625037221 */ /* 0x008fce0000010000 */
[----:B------:R3:W4:Y:S01]  /*3110*/  MUFU.EX2 R158, R133 ;  /* 0x00000085009e7308 */ /* 0x0007220000000800 */
[----:B-1----:R-:W-:-:S07]  /*3120*/  FADD.FTZ R27, R131, R42 ;  /* 0x0000002a831b7221 */ /* 0x002fce0000010000 */
[----:B------:R-:W1:Y:S01]  /*3130*/  MUFU.EX2 R41, R41 ;  /* 0x0000002900297308 */ /* 0x000e620000000800 */
[C---:B--2---:R-:W-:Y:S01]  /*3140*/  FADD.FTZ R6, R32.reuse, R3 ;  /* 0x0000000320067221 */ /* 0x044fe20000010000 */
[----:B------:R-:W-:Y:S01]  /*3150*/  F2FP.BF16.F32.PACK_AB R153, R32, R37 ;  /* 0x000000252099723e */ /* 0x000fe200000010ff */
[----:B---3--:R-:W-:-:S05]  /*3160*/  IMAD.MOV.U32 R133, RZ, RZ, R151 ;  /* 0x000000ffff857224 */ /* 0x008fca00078e0097 */
[----:B------:R-:W2:Y:S01]  /*3170*/  MUFU.EX2 R135, R135 ;  /* 0x0000008700877308 */ /* 0x000ea20000000800 */
[C---:B----4-:R-:W-:Y:S01]  /*3180*/  FADD.FTZ R42, R158.reuse, R27 ;  /* 0x0000001b9e2a7221 */ /* 0x050fe20000010000 */
[----:B------:R-:W-:Y:S01]  /*3190*/  F2FP.BF16.F32.PACK_AB R158, R158, R131 ;  /* 0x000000839e9e723e */ /* 0x000fe200000010ff */
[----:B------:R-:W-:-:S05]  /*31a0*/  IMAD.MOV.U32 R131, RZ, RZ, R151 ;  /* 0x000000ffff837224 */ /* 0x000fca00078e0097 */
[----:B------:R-:W3:Y:S01]  /*31b0*/  MUFU.EX2 R34, R63 ;  /* 0x0000003f00227308 */ /* 0x000ee20000000800 */
[----:B-1----:R-:W-:-:S07]  /*31c0*/  FADD.FTZ R3, R41, R6 ;  /* 0x0000000629037221 */ /* 0x002fce0000010000 */
[----:B------:R1:W4:Y:S01]  /*31d0*/  MUFU.EX2 R160, R137 ;  /* 0x0000008900a07308 */ /* 0x0003220000000800 */
[----:B--2---:R-:W-:-:S07]  /*31e0*/  FADD.FTZ R27, R135, R42 ;  /* 0x0000002a871b7221 */ /* 0x004fce0000010000 */
[----:B------:R-:W2:Y:S01]  /*31f0*/  MUFU.EX2 R45, R45 ;  /* 0x0000002d002d7308 */ /* 0x000ea20000000800 */
[C---:B---3--:R-:W-:Y:S01]  /*3200*/  FADD.FTZ R6, R34.reuse, R3 ;  /* 0x0000000322067221 */ /* 0x048fe20000010000 */
[----:B------:R-:W-:Y:S01]  /*3210*/  F2FP.BF16.F32.PACK_AB R155, R34, R41 ;  /* 0x00000029229b723e */ /* 0x000fe200000010ff */
[----:B-1----:R-:W-:-:S05]  /*3220*/  IMAD.MOV.U32 R137, RZ, RZ, R151 ;  /* 0x000000ffff897224 */ /* 0x002fca00078e0097 */
[----:B------:R-:W1:Y:S01]  /*3230*/  MUFU.EX2 R139, R139 ;  /* 0x0000008b008b7308 */ /* 0x000e620000000800 */
[C---:B----4-:R-:W-:Y:S01]  /*3240*/  FADD.FTZ R44, R160.reuse, R27 ;  /* 0x0000001ba02c7221 */ /* 0x050fe20000010000 */
[----:B------:R-:W-:Y:S02]  /*3250*/  F2FP.BF16.F32.PACK_AB R160, R160, R135 ;  /* 0x00000087a0a0723e */ /* 0x000fe400000010ff */
[----:B------:R-:W-:-:S04]  /*3260*/  MOV R135, R151 ;  /* 0x0000009700877202 */ /* 0x000fc80000000f00 */
[----:B------:R-:W3:Y:S01]  /*3270*/  MUFU.EX2 R36, R67 ;  /* 0x0000004300247308 */ /* 0x000ee20000000800 */
[----:B--2---:R-:W-:-:S07]  /*3280*/  FADD.FTZ R3, R45, R6 ;  /* 0x000000062d037221 */ /* 0x004fce0000010000 */
[----:B------:R2:W4:Y:S01]  /*3290*/  MUFU.EX2 R162, R141 ;  /* 0x0000008d00a27308 */ /* 0x0005220000000800 */
[----:B-1----:R-:W-:-:S07]  /*32a0*/  FADD.FTZ R27, R139, R44 ;  /* 0x0000002c8b1b7221 */ /* 0x002fce0000010000 */
[----:B------:R-:W1:Y:S01]  /*32b0*/  MUFU.EX2 R49, R49 ;  /* 0x0000003100317308 */ /* 0x000e620000000800 */
[C---:B---3--:R-:W-:Y:S01]  /*32c0*/  FADD.FTZ R6, R36.reuse, R3 ;  /* 0x0000000324067221 */ /* 0x048fe20000010000 */
[----:B------:R-:W-:Y:S01]  /*32d0*/  F2FP.BF16.F32.PACK_AB R157, R36, R45 ;  /* 0x0000002d249d723e */ /* 0x000fe200000010ff */
[----:B--2---:R-:W-:-:S05]  /*32e0*/  IMAD.MOV.U32 R141, RZ, RZ, R151 ;  /* 0x000000ffff8d7224 */ /* 0x004fca00078e0097 */
        /* <DEDUP_REMOVED lines=14> */
[----:B------:R-:W-:Y:S01]  /*33d0*/  F2FP.BF16.F32.PACK_AB R164, R164, R143 ;  /* 0x0000008fa4a4723e */ /* 0x000fe200000010ff */
[----:B------:R-:W-:-:S05]  /*33e0*/  IMAD.MOV.U32 R143, RZ, RZ, R151 ;  /* 0x000000ffff8f7224 */ /* 0x000fca00078e0097 */
[----:B------:R-:W3:Y:S01]  /*33f0*/  MUFU.EX2 R40, R75 ;  /* 0x0000004b00287308 */ /* 0x000ee20000000800 */
[----:B--2---:R-:W-:-:S07]  /*3400*/  FADD.FTZ R3, R53, R6 ;  /* 0x0000000635037221 */ /* 0x004fce0000010000 */
[----:B------:R-:W2:Y:S01]  /*3410*/  MUFU.EX2 R57, R57 ;  /* 0x0000003900397308 */ /* 0x000ea20000000800 */
[----:B-1----:R-:W-:-:S07]  /*3420*/  FADD.FTZ R27, R147, R46 ;  /* 0x0000002e931b7221 */ /* 0x002fce0000010000 */
[----:B------:R1:W4:Y:S01]  /*3430*/  MUFU.EX2 R42, R91 ;  /* 0x0000005b002a7308 */ /* 0x0003220000000800 */
[C---:B---3--:R-:W-:Y:S01]  /*3440*/  FADD.FTZ R46, R40.reuse, R3 ;  /* 0x00000003282e7221 */ /* 0x048fe20000010000 */
[----:B------:R-:W-:-:S06]  /*3450*/  F2FP.BF16.F32.PACK_AB R161, R40, R53 ;  /* 0x0000003528a1723e */ /* 0x000fcc00000010ff */
[----:B------:R-:W3:Y:S01]  /*3460*/  MUFU.EX2 R93, R93 ;  /* 0x0000005d005d7308 */ /* 0x000ee20000000800 */
[----:B--2---:R-:W-:Y:S01]  /*3470*/  FADD.FTZ R3, R57, R46 ;  /* 0x0000002e39037221 */ /* 0x004fe20000010000 */
[----:B-1----:R-:W-:-:S06]  /*3480*/  MOV R91, R151 ;  /* 0x00000097005b7202 */ /* 0x002fcc0000000f00 */
[----:B------:R1:W2:Y:S01]  /*3490*/  MUFU.EX2 R44, R95 ;  /* 0x0000005f002c7308 */ /* 0x0002a20000000800 */
[C---:B----4-:R-:W-:Y:S01]  /*34a0*/  FADD.FTZ R10, R42.reuse, R3 ;  /* 0x000000032a0a7221 */ /* 0x050fe20000010000 */
[----:B------:R-:W-:-:S06]  /*34b0*/  F2FP.BF16.F32.PACK_AB R163, R42, R57 ;  /* 0x000000392aa3723e */ /* 0x000fcc00000010ff */
[----:B------:R-:W4:Y:S01]  /*34c0*/  MUFU.EX2 R97, R97 ;  /* 0x0000006100617308 */ /* 0x000f220000000800 */
[----:B---3--:R-:W-:Y:S01]  /*34d0*/  FADD.FTZ R3, R93, R10 ;  /* 0x0000000a5d037221 */ /* 0x008fe20000010000 */
[----:B-1----:R-:W-:-:S06]  /*34e0*/  IMAD.MOV.U32 R95, RZ, RZ, R151 ;  /* 0x000000ffff5f7224 */ /* 0x002fcc00078e0097 */
[----:B------:R-:W1:Y:S01]  /*34f0*/  MUFU.EX2 R14, R14 ;  /* 0x0000000e000e7308 */ /* 0x000e620000000800 */
[C---:B--2---:R-:W-:Y:S01]  /*3500*/  FADD.FTZ R10, R44.reuse, R3 ;  /* 0x000000032c0a7221 */ /* 0x044fe20000010000 */
[----:B------:R-:W-:Y:S01]  /*3510*/  F2FP.BF16.F32.PACK_AB R165, R44, R93 ;  /* 0x0000005d2ca5723e */ /* 0x000fe200000010ff */
[----:B------:R-:W-:-:S05]  /*3520*/  IMAD.MOV.U32 R93, RZ, RZ, R151 ;  /* 0x000000ffff5d7224 */ /* 0x000fca00078e0097 */
[----:B------:R-:W2:Y:S01]  /*3530*/  MUFU.EX2 R8, R87 ;  /* 0x0000005700087308 */ /* 0x000ea20000000800 */
[----:B----4-:R-:W-:Y:S01]  /*3540*/  FADD.FTZ R3, R97, R10 ;  /* 0x0000000a61037221 */ /* 0x010fe20000010000 */
[C---:B-1----:R-:W-:Y:S01]  /*3550*/  F2FP.BF16.F32.PACK_AB R166, R14.reuse, R147 ;  /* 0x000000930ea6723e */ /* 0x042fe200000010ff */
[----:B------:R-:W-:Y:S01]  /*3560*/  FADD.FTZ R6, R14, R27 ;  /* 0x0000001b0e067221 */ /* 0x000fe20000010000 */
[----:B------:R-:W-:Y:S01]  /*3570*/  IMAD.MOV.U32 R147, RZ, RZ, R151 ;  /* 0x000000ffff937224 */ /* 0x000fe200078e0097 */
[C---:B--2---:R-:W-:Y:S01]  /*3580*/  F2FP.BF16.F32.PACK_AB R167, R8.reuse, R97 ;  /* 0x0000006108a7723e */ /* 0x044fe200000010ff */
[----:B------:R-:W-:Y:S01]  /*3590*/  FADD.FTZ R3, R8, R3 ;  /* 0x0000000308037221 */ /* 0x000fe20000010000 */
[----:B------:R-:W-:Y:S01]  /*35a0*/  IMAD.MOV.U32 R97, RZ, RZ, R151 ;  /* 0x000000ffff617224 */ /* 0x000fe200078e0097 */
[----:B------:R-:W-:Y:S06]  /*35b0*/  @!P2 BRA `(.L_x_15) ;  /* 0x0000002000d0a947 */ /* 0x000fec0003800000 */
[----:B------:R-:W-:Y:S01]  /*35c0*/  VIADD R189, R189, 0xfffffffe ;  /* 0xfffffffebdbd7836 */ /* 0x000fe20000000000 */
[----:B------:R-:W-:Y:S01]  /*35d0*/  CS2R R150, SRZ ;  /* 0x0000000000967805 */ /* 0x000fe2000001ff00 */
[----:B------:R-:W-:Y:S01]  /*35e0*/  IMAD.MOV.U32 R8, RZ, RZ, R9 ;  /* 0x000000ffff087224 */ /* 0x000fe200078e0009 */
[----:B------:R-:W-:Y:S01]  /*35f0*/  CS2R R146, SRZ ;  /* 0x0000000000927805 */ /* 0x000fe2000001ff00 */
[----:B------:R-:W-:Y:S01]  /*3600*/  IMAD.MOV.U32 R13, RZ, RZ, R0 ;  /* 0x000000ffff0d7224 */ /* 0x000fe200078e0000 */
[----:B------:R-:W-:Y:S01]  /*3610*/  CS2R R142, SRZ ;  /* 0x00000000008e7805 */ /* 0x000fe2000001ff00 */
[----:B------:R-:W-:Y:S01]  /*3620*/  IMAD.MOV.U32 R7, RZ, RZ, 0x3f800000 ;  /* 0x3f800000ff077424 */ /* 0x000fe200078e00ff */
[----:B------:R-:W-:Y:S02]  /*3630*/  CS2R R138, SRZ ;  /* 0x00000000008a7805 */ /* 0x000fe4000001ff00 */
[----:B------:R-:W-:Y:S02]  /*3640*/  CS2R R134, SRZ ;  /* 0x0000000000867805 */ /* 0x000fe4000001ff00 */
[----:B------:R-:W-:-:S02]  /*3650*/  CS2R R130, SRZ ;  /* 0x0000000000827805 */ /* 0x000fc4000001ff00 */
[----:B------:R-:W-:Y:S02]  /*3660*/  CS2R R126, SRZ ;  /* 0x00000000007e7805 */ /* 0x000fe4000001ff00 */
[----:B------:R-:W-:Y:S02]  /*3670*/  CS2R R122, SRZ ;  /* 0x00000000007a7805 */ /* 0x000fe4000001ff00 */
[----:B------:R-:W-:Y:S02]  /*3680*/  CS2R R118, SRZ ;  /* 0x0000000000767805 */ /* 0x000fe4000001ff00 */
        /* <DEDUP_REMOVED lines=22> */
[----:B------:R-:W-:Y:S01]  /*37f0*/  CS2R R88, SRZ ;  /* 0x0000000000587805 */ /* 0x000fe2000001ff00 */
[----:B------:R-:W-:Y:S01]  /*3800*/  UMOV UR4, UR39 ;  /* 0x0000002700047c82 */ /* 0x000fe20008000000 */
[----:B------:R-:W-:-:S05]  /*3810*/  UMOV UR5, UR38 ;  /* 0x0000002600057c82 */ /* 0x000fca0008000000 */
.L_x_24:
[----:B------:R-:W-:-:S04]  /*3820*/  UIADD3 UR6, UR5, 0x1, URZ ;  /* 0x0000000105067890 */ /* 0x000fc8000fffe03f */
[----:B------:R-:W-:-:S04]  /*3830*/  UISETP.NE.AND UP0, UPT, UR6, 0x2, UPT ;  /* 0x000000020600788c */ /* 0x000fc8000bf05270 */
[----:B------:R-:W-:Y:S02]  /*3840*/  USEL UR39, URZ, 0x1, UP0 ;  /* 0x000000013f277887 */ /* 0x000fe40008000000 */
[----:B------:R-:W-:Y:S02]  /*3850*/  USEL UR38, UR6, URZ, UP0 ;  /* 0x0000003f06267287 */ /* 0x000fe40008000000 */
[----:B------:R-:W-:Y:S01]  /*3860*/  ULOP3.LUT UR39, UR4, UR39, URZ, 0x3c, !UPT ;  /* 0x0000002704277292 */ /* 0x000fe2000f8e3c3f */
[----:B------:R-:W-:Y:S11]  /*3870*/  @!P0 BRA `(.L_x_16) ;  /* 0x0000000000048947 */ /* 0x000ff60003800000 */
[----:B------:R-:W-:Y:S01]  /*3880*/  BPT.TRAP 0x1 ;  /* 0x000000040000795c */ /* 0x000fe20000300000 */
.L_x_16:
[----:B------:R-:W-:Y:S01]  /*3890*/  ULEA UR6, UR38, UR60, 0x3 ;  /* 0x0000003c26067291 */ /* 0x000fe2000f8e183f */
[----:B------:R-:W-:-:S05]  /*38a0*/  IMAD.U32 R0, RZ, RZ, UR39 ;  /* 0x00000027ff007e24 */ /* 0x000fca000f8e00ff */
[----:B------:R-:W-:-:S04]  /*38b0*/  SHF.L.U32 R0, R0, 0x1f, RZ ;  /* 0x0000001f00007819 */ /* 0x000fc800000006ff */
[----:B------:R1:W2:Y:S01]  /*38c0*/  SYNCS.PHASECHK.TRANS64.TRYWAIT P2, [UR6+0x34830], R0 ;  /* 0x03483000ff0075a7 */ /* 0x0002a20008040146 */
[----:B------:R-:W-:Y:S05]  /*38d0*/  @!P0 BRA `(.L_x_17) ;  /* 0x0000000000048947 */ /* 0x000fea0003800000 */
[----:B------:R-:W-:Y:S01]  /*38e0*/  BPT.TRAP 0x1 ;  /* 0x000000040000795c */ /* 0x000fe20000300000 */
.L_x_17:
[----:B--2---:R-:W-:Y:S05]  /*38f0*/  @P2 BRA `(.L_x_18) ;  /* 0x0000000000082947 */ /* 0x004fea0003800000 */
[----:B------:R-:W2:Y:S02]  /*3900*/  SYNCS.PHASECHK.TRANS64.TRYWAIT P2, [UR6+0x34830], R0 ;  /* 0x03483000ff0075a7 */ /* 0x000ea40008040146 */
[----:B--2---:R-:W-:Y:S05]  /*3910*/  @!P2 BRA `(.L_x_19) ;  /* 0x0000006800a4a947 */ /* 0x004fea0003800000 */
.L_x_18:
[----:B------:R-:W-:Y:S01]  /*3920*/  R2UR UR44, R4 ;  /* 0x00000000042c72ca */ /* 0x000fe200000e0000 */
[----:B------:R-:W-:Y:S01]  /*3930*/  UIMAD UR7, UR38, 0xc00, UR37 ;  /* 0x00000c00260778a4 */ /* 0x000fe2000f8e0225 */
[----:B------:R-:W-:Y:S01]  /*3940*/  R2UR UR45, R5 ;  /* 0x00000000052d72ca */ /* 0x000fe200000e0000 */
[----:B------:R-:W-:Y:S01]  /*3950*/  WARPGROUP.ARRIVE ;  /* 0x00000000000079c5 */ /* 0x000fe20000000000 */
[----:B------:R-:W-:Y:S01]  /*3960*/  UMOV UR47, 0x40000040 ;  /* 0x40000040002f7882 */ /* 0x000fe20000000000 */
[----:B------:R-:W-:Y:S01]  /*3970*/  UIADD3 UR10, UR7, 0x6, URZ ;  /* 0x00000006070a7890 */ /* 0x000fe2000fffe03f */
[-C--:B------:R-:W-:Y:S01]  /*3980*/  FMUL.FTZ R88, R88, R11.reuse ;  /* 0x0000000b58587220 */ /* 0x080fe20000410000 */
[----:B------:R-:W-:Y:S01]  /*3990*/  UMOV UR11, 0x40000040 ;  /* 0x40000040000b7882 */ /* 0x000fe20000000000 */
[----:B------:R-:W-:Y:S01]  /*39a0*/  UMOV UR46, UR7 ;  /* 0x00000007002e7c82 */ /* 0x000fe20008000000 */
[----:B------:R-:W-:Y:S01]  /*39b0*/  UIADD3 UR14, UR7, 0x400, URZ ;  /* 0x00000400070e7890 */ /* 0x000fe2000fffe03f */
[-C--:B------:R-:W-:Y:S01]  /*39c0*/  FMUL.FTZ R89, R89, R11.reuse ;  /* 0x0000000b59597220 */ /* 0x080fe20000410000 */
[----:B------:R-:W-:Y:S01]  /*39d0*/  UMOV UR15, 0x40000040 ;  /* 0x40000040000f7882 */ /* 0x000fe20000000000 */
[----:B------:R-:W-:Y:S01]  /*39e0*/  UIADD3 UR18, UR7, 0x402, URZ ;  /* 0x0000040207127890 */ /* 0x000fe2000fffe03f */
[-C--:B------:R-:W-:Y:S01]  /*39f0*/  FMUL.FTZ R92, R92, R11.reuse ;  /* 0x0000000b5c5c7220 */ /* 0x080fe20000410000 */
[----:B------:R-:W-:Y:S01]  /*3a00*/  UMOV UR19, 0x40000040 ;  /* 0x4000004000137882 */ /* 0x000fe20000000000 */
[----:B------:R-:W-:Y:S01]  /*3a10*/  HGMMA.64x128x16.F32.BF16 R24, gdesc[UR44], RZ, !UPT, gsb0 ;  /* 0x01e000002c1879f0 */ /* 0x000fe2000c0018ff */
[----:B------:R-:W-:Y:S01]  /*3a20*/  UIADD3 UR46, UR7, 0x2, URZ ;  /* 0x00000002072e7890 */ /* 0x000fe2000fffe03f */
[-C--:B------:R-:W-:Y:S01]  /*3a30*/  FMUL.FTZ R93, R93, R11.reuse ;  /* 0x0000000b5d5d7220 */ /* 0x080fe20000410000 */
[----:B------:R-:W-:Y:S01]  /*3a40*/  UMOV UR44, UR56 ;  /* 0x00000038002c7c82 */ /* 0x000fe20008000000 */
[----:B------:R-:W-:Y:S01]  /*3a50*/  UMOV UR45, UR57 ;  /* 0x00000039002d7c82 */ /* 0x000fe20008000000 */
[----:B------:R-:W-:Y:S01]  /*3a60*/  UMOV UR47, 0x40000040 ;  /* 0x40000040002f7882 */ /* 0x000fe20000000000 */
[----:B------:R-:W-:Y:S01]  /*3a70*/  UIADD3 UR22, UR7, 0x404, URZ ;  /* 0x0000040407167890 */ /* 0x000fe2000fffe03f */
[-C--:B------:R-:W-:Y:S01]  /*3a80*/  FMUL.FTZ R96, R96, R11.reuse ;  /* 0x0000000b60607220 */ /* 0x080fe20000410000 */
        /* <DEDUP_REMOVED lines=13> */
[-C--:B------:R-:W-:Y:S01]  /*3b60*/  FMUL.FTZ R105, R105, R11.reuse ;  /* 0x0000000b69697220 */ /* 0x080fe20000410000 */
        /* <DEDUP_REMOVED lines=21> */
[----:B------:R-:W-:Y:S01]  /*3cc0*/  FMUL.FTZ R149, R149, R11 ;  /* 0x0000000b95957220 */ /* 0x000fe20000410000 */
        /* <DEDUP_REMOVED lines=32> */
[----:B------:R-:W-:-:S02]  /*3ed0*/  WARPGROUP.DEPBAR.LE gsb0, 0x0 ;  /* 0x00008000000079c5 */ /* 0x000fc40000010000 */
[----:B------:R-:W-:-:S06]  /*3ee0*/  WARPGROUP.ARRIVE ;  /* 0x00000000000079c5 */ /* 0x000fcc0000000000 */
[----:B------:R-:W-:Y:S01]  /*3ef0*/  HGMMA.64x128x16.F32.BF16 R24, gdesc[UR44], R24, gsb0 ;  /* 0x01e000002c1879f0 */ /* 0x000fe20008001818 */
[----:B------:R-:W-:Y:S01]  /*3f00*/  UIADD3 UR46, UR7, 0x4, URZ ;  /* 0x00000004072e7890 */ /* 0x000fe2000fffe03f */
[----:B------:R-:W-:Y:S01]  /*3f10*/  UMOV UR44, UR52 ;  /* 0x00000034002c7c82 */ /* 0x000fe20008000000 */
[----:B------:R-:W-:Y:S01]  /*3f20*/  UMOV UR45, UR53 ;  /* 0x00000035002d7c82 */ /* 0x000fe20008000000 */
[----:B------:R-:W-:Y:S01]  /*3f30*/  UMOV UR47, 0x40000040 ;  /* 0x40000040002f7882 */ /* 0x000fe20000000000 */
[----:B------:R-:W-:Y:S02]  /*3f40*/  WARPGROUP.DEPBAR.LE gsb0, 0x0 ;  /* 0x00008000000079c5 */ /* 0x000fe40000010000 */
        /* <DEDUP_REMOVED lines=34> */
[----:B------:R-:W-:Y:S05]  /*4170*/  @!P0 BRA `(.L_x_20) ;  /* 0x0000000000048947 */ /* 0x000fea0003800000 */
[----:B------:R-:W-:Y:S01]  /*4180*/  BPT.TRAP 0x1 ;  /* 0x000000040000795c */ /* 0x000fe20000300000 */
.L_x_20:
[----:B------:R-:W-:Y:S01]  /*4190*/  ULEA UR7, UR5, UR60, 0x3 ;  /* 0x0000003c05077291 */ /* 0x000fe2000f8e183f */
[----:B-12---:R-:W-:-:S05]  /*41a0*/  IMAD.U32 R0, RZ, RZ, UR4 ;  /* 0x00000004ff007e24 */ /* 0x006fca000f8e00ff */
[----:B------:R-:W-:-:S04]  /*41b0*/  SHF.L.U32 R0, R0, 0x1f, RZ ;  /* 0x0000001f00007819 */ /* 0x000fc800000006ff */
[----:B------:R1:W2:Y:S01]  /*41c0*/  SYNCS.PHASECHK.TRANS64.TRYWAIT P2, [UR7+0x34850], R0 ;  /* 0x03485000ff0075a7 */ /* 0x0002a20008040147 */
[----:B------:R-:W-:Y:S05]  /*41d0*/  @!P0 BRA `(.L_x_21) ;  /* 0x0000000000048947 */ /* 0x000fea0003800000 */
[----:B------:R-:W-:Y:S01]  /*41e0*/  BPT.TRAP 0x1 ;  /* 0x000000040000795c */ /* 0x000fe20000300000 */
.L_x_21:
[----:B--2---:R-:W-:Y:S05]  /*41f0*/  @P2 BRA `(.L_x_22) ;  /* 0x0000000000082947 */ /* 0x004fea0003800000 */
[----:B------:R-:W2:Y:S02]  /*4200*/  SYNCS.PHASECHK.TRANS64.TRYWAIT P2, [UR7+0x34850], R0 ;  /* 0x03485000ff0075a7 */ /* 0x000ea40008040147 */
[----:B--2---:R-:W-:Y:S05]  /*4210*/  @!P2 BRA `(.L_x_23) ;  /* 0x00000060007ca947 */ /* 0x004fea0003800000 */
.L_x_22:
[----:B------:R-:W-:Y:S01]  /*4220*/  UIADD3 UR4, UR60, 0x400, URZ ;  /* 0x000004003c047890 */ /* 0x000fe2000fffe03f */
[----:B------:R-:W-:Y:S01]  /*4230*/  WARPGROUP.ARRIVE ;  /* 0x00000000000079c5 */ /* 0x000fe20000000000 */
[----:B------:R-:W-:Y:S01]  /*4240*/  UMOV UR11, 0x40000040 ;  /* 0x40000040000b7882 */ /* 0x000fe20000000000 */
[----:B-12---:R-:W-:Y:S01]  /*4250*/  FMNMX.FTZ R0, R24, R13, !PT ;  /* 0x0000000d18007209 */ /* 0x006fe20007810000 */
[----:B------:R-:W-:Y:S01]  /*4260*/  USHF.R.U32.HI UR4, URZ, 0x4, UR4 ;  /* 0x000000043f047899 */ /* 0x000fe20008011604 */
[----:B------:R-:W1:Y:S01]  /*4270*/  LDC R2, c[0x0][0x988] ;  /* 0x00026200ff027b82 */ /* 0x000e620000000800 */
[C---:B------:R-:W-:Y:S01]  /*4280*/  ISETP.GT.AND P2, PT, R189.reuse, RZ, PT ;  /* 0x000000ffbd00720c */ /* 0x040fe20003f44270 */
[----:B------:R-:W-:Y:S01]  /*4290*/  VIADD R189, R189, 0xffffffff ;  /* 0xffffffffbdbd7836 */ /* 0x000fe20000000000 */
[----:B------:R-:W-:Y:S01]  /*42a0*/  ULOP3.LUT UR4, UR4, 0x3fff, URZ, 0xc0, !UPT ;  /* 0x00003fff04047892 */ /* 0x000fe2000f8ec03f */
[----:B------:R-:W-:-:S03]  /*42b0*/  FMNMX.FTZ R7, R25, R0, !PT ;  /* 0x0000000019077209 */ /* 0x000fc60007810000 */
[----:B------:R-:W-:Y:S01]  /*42c0*/  ULOP3.LUT UR4, UR4, 0x4000000, URZ, 0xfc, !UPT ;  /* 0x0400000004047892 */ /* 0x000fe2000f8efc3f */
[----:B------:R-:W-:-:S03]  /*42d0*/  FMNMX.FTZ R0, R28, R7, !PT ;  /* 0x000000071c007209 */ /* 0x000fc60007810000 */
[----:B------:R-:W-:Y:S01]  /*42e0*/  ULEA UR4, UR5, UR4, 0xb ;  /* 0x0000000405047291 */ /* 0x000fe2000f8e583f */
[----:B------:R-:W-:Y:S02]  /*42f0*/  FMNMX.FTZ R7, R29, R0, !PT ;  /* 0x000000001d077209 */ /* 0x000fe40007810000 */
[----:B------:R-:W-:Y:S02]  /*4300*/  UMOV UR5, UR38 ;  /* 0x0000002600057c82 */ /* 0x000fe40008000000 */
[----:B------:R-:W-:Y:S02]  /*4310*/  FMNMX.FTZ R0, R32, R7, !PT ;  /* 0x0000000720007209 */ /* 0x000fe40007810000 */
[----:B------:R-:W-:Y:S02]  /*4320*/  UMOV UR10, UR4 ;  /* 0x00000004000a7c82 */ /* 0x000fe40008000000 */
[----:B------:R-:W-:Y:S01]  /*4330*/  HGMMA.64x128x16.F32.BF16 R88, R180, gdesc[UR8].tnspB, R88, gsb0 ;  /* 0x41e00008b4587df0 */ /* 0x000fe20008001858 */
[----:B------:R-:W-:Y:S01]  /*4340*/  UIADD3 UR10, UR4, 0x80, URZ ;  /* 0x00000080040a7890 */ /* 0x000fe2000fffe03f */
[----:B------:R-:W-:Y:S01]  /*4350*/  FMNMX.FTZ R7, R33, R0, !PT ;  /* 0x0000000021077209 */ /* 0x000fe20007810000 */
[----:B------:R-:W-:-:S03]  /*4360*/  UMOV UR11, 0x40000040 ;  /* 0x40000040000b7882 */ /* 0x000fc60000000000 */
[----:B------:R-:W-:-:S04]  /*4370*/  FMNMX.FTZ R0, R36, R7, !PT ;  /* 0x0000000724007209 */ /* 0x000fc80007810000 */
        /* <DEDUP_REMOVED lines=24> */
[----:B------:R-:W-:-:S05]  /*4500*/  FMNMX.FTZ R9, R85, R0, !PT ;  /* 0x0000000055097209 */ /* 0x000fca0007810000 */
[----:B------:R-:W2:Y:S02]  /*4510*/  SHFL.BFLY PT, R0, R9, 0x2, 0x1f ;  /* 0x0c401f0009007f89 */ /* 0x000ea400000e0000 */
[----:B--2---:R-:W-:-:S05]  /*4520*/  FMNMX.FTZ R10, R9, R0, !PT ;  /* 0x00000000090a7209 */ /* 0x004fca0007810000 */
[----:B------:R-:W2:Y:S01]  /*4530*/  SHFL.BFLY PT, R7, R10, 0x1, 0x1f ;  /* 0x0c201f000a077f89 */ /* 0x000ea200000e0000 */
[----:B------:R-:W-:Y:S02]  /*4540*/  WARPGROUP.DEPBAR.LE gsb0, 0x0 ;  /* 0x00008000000079c5 */ /* 0x000fe40000010000 */
[----:B------:R-:W-:-:S06]  /*4550*/  WARPGROUP.ARRIVE ;  /* 0x00000000000079c5 */ /* 0x000fcc0000000000 */
[----:B------:R-:W-:Y:S01]  /*4560*/  HGMMA.64x128x16.F32.BF16 R88, R176, gdesc[UR8].tnspB, R88, gsb0 ;  /* 0x41e00008b0587df0 */ /* 0x000fe20008001858 */
[----:B------:R-:W-:Y:S01]  /*4570*/  UIADD3 UR10, UR4, 0x100, URZ ;  /* 0x00000100040a7890 */ /* 0x000fe2000fffe03f */
[----:B------:R-:W-:Y:S01]  /*4580*/  UMOV UR11, 0x40000040 ;  /* 0x40000040000b7882 */ /* 0x000fe20000000000 */
[----:B--2---:R-:W-:Y:S02]  /*4590*/  FMNMX.FTZ R0, R10, R7, !PT ;  /* 0x000000070a007209 */ /* 0x004fe40007810000 */
[----:B------:R-:W-:-:S03]  /*45a0*/  FMNMX.FTZ R10, R26, R8, !PT ;  /* 0x000000081a0a7209 */ /* 0x000fc60007810000 */
[----:B------:R-:W-:Y:S01]  /*45b0*/  FADD.FTZ R7, -R0, R13 ;  /* 0x0000000d00077221 */ /* 0x000fe20000010100 */
[----:B------:R-:W-:-:S03]  /*45c0*/  FMNMX.FTZ R9, R27, R10, !PT ;  /* 0x0000000a1b097209 */ /* 0x000fc60007810000 */
[-C--:B-1----:R-:W-:Y:S01]  /*45d0*/  FMUL.FTZ R11, R7, R2.reuse ;  /* 0x00000002070b7220 */ /* 0x082fe20000410000 */
[----:B------:R-:W-:Y:S01]  /*45e0*/  FMNMX.FTZ R10, R30, R9, !PT ;  /* 0x000000091e0a7209 */ /* 0x000fe20007810000 */
[----:B------:R-:W-:-:S03]  /*45f0*/  FMUL.FTZ R7, R0, R2 ;  /* 0x0000000200077220 */ /* 0x000fc60000410000 */
[----:B------:R-:W-:Y:S01]  /*4600*/  FMNMX.FTZ R9, R31, R10, !PT ;  /* 0x0000000a1f097209 */ /* 0x000fe20007810000 */
[-CC-:B------:R-:W-:Y:S01]  /*4610*/  FFMA.FTZ R180, R24, R2.reuse, -R7.reuse ;  /* 0x0000000218b47223 */ /* 0x180fe20000010807 */
[-CC-:B------:R-:W-:Y:S01]  /*4620*/  FFMA.FTZ R15, R29, R2.reuse, -R7.reuse ;  /* 0x000000021d0f7223 */ /* 0x180fe20000010807 */
[-CC-:B------:R-:W-:Y:S01]  /*4630*/  FFMA.FTZ R29, R41, R2.reuse, -R7.reuse ;  /* 0x00000002291d7223 */ /* 0x180fe20000010807 */
[----:B------:R-:W-:Y:S01]  /*4640*/  FMNMX.FTZ R10, R34, R9, !PT ;  /* 0x00000009220a7209 */ /* 0x000fe20007810000 */
[-CC-:B------:R-:W-:Y:S01]  /*4650*/  FFMA.FTZ R41, R53, R2.reuse, -R7.reuse ;  /* 0x0000000235297223 */ /* 0x180fe20000010807 */
[-CC-:B------:R-:W-:Y:S01]  /*4660*/  FFMA.FTZ R53, R65, R2.reuse, -R7.reuse ;  /* 0x0000000241357223 */ /* 0x180fe20000010807 */
[--C-:B------:R-:W-:Y:S01]  /*4670*/  FFMA.FTZ R65, R77, R2, -R7.reuse ;  /* 0x000000024d417223 */ /* 0x100fe20000010807 */
        /* <DEDUP_REMOVED lines=18> */
[----:B------:R-:W-:Y:S01]  /*47a0*/  FFMA.FTZ R73, R85, R2, -R7 ;  /* 0x0000000255497223 */ /* 0x000fe20000010807 */
[----:B------:R-:W-:Y:S01]  /*47b0*/  MUFU.EX2 R11, R11 ;  /* 0x0000000b000b7308 */ /* 0x000fe20000000800 */
[----:B------:R-:W-:-:S04]  /*47c0*/  FMNMX.FTZ R10, R46, R9, !PT ;  /* 0x000000092e0a7209 */ /* 0x000fc80007810000 */
[----:B------:R-:W-:-:S03]  /*47d0*/  FMNMX.FTZ R9, R47, R10, !PT ;  /* 0x0000000a2f097209 */ /* 0x000fc60007810000 */
[----:B------:R-:W1:Y:S01]  /*47e0*/  MUFU.EX2 R180, R180 ;  /* 0x000000b400b47308 */ /* 0x000e620000000800 */
[----:B------:R-:W-:-:S04]  /*47f0*/  FMNMX.FTZ R10, R50, R9, !PT ;  /* 0x00000009320a7209 */ /* 0x000fc80007810000 */
[----:B------:R-:W-:-:S03]  /*4800*/  FMNMX.FTZ R9, R51, R10, !PT ;  /* 0x0000000a33097209 */ /* 0x000fc60007810000 */
[----:B------:R-:W2:Y:S01]  /*4810*/  MUFU.EX2 R13, R13 ;  /* 0x0000000d000d7308 */ /* 0x000ea20000000800 */
[----:B------:R-:W-:-:S04]  /*4820*/  FMNMX.FTZ R10, R54, R9, !PT ;  /* 0x00000009360a7209 */ /* 0x000fc80007810000 */
[----:B------:R-:W-:-:S03]  /*4830*/  FMNMX.FTZ R9, R55, R10, !PT ;  /* 0x0000000a37097209 */ /* 0x000fc60007810000 */
[----:B------:R-:W-:Y:S01]  /*4840*/  MUFU.EX2 R182, R182 ;  /* 0x000000b600b67308 */ /* 0x000fe20000000800 */
[----:B------:R-:W-:Y:S01]  /*4850*/  FMNMX.FTZ R10, R58, R9, !PT ;  /* 0x000000093a0a7209 */ /* 0x000fe20007810000 */
[----:B-1----:R-:W-:-:S03]  /*4860*/  FFMA.FTZ R6, R11, R6, R180 ;  /* 0x000000060b067223 */ /* 0x002fc600000100b4 */
[----:B------:R-:W-:-:S03]  /*4870*/  FMNMX.FTZ R9, R59, R10, !PT ;  /* 0x0000000a3b097209 */ /* 0x000fc60007810000 */
[----:B------:R-:W-:Y:S01]  /*4880*/  MUFU.EX2 R15, R15 ;  /* 0x0000000f000f7308 */ /* 0x000fe20000000800 */
[----:B------:R-:W-:Y:S02]  /*4890*/  FMNMX.FTZ R10, R62, R9, !PT ;  /* 0x000000093e0a7209 */ /* 0x000fe40007810000 */
[----:B--2---:R-:W-:Y:S02]  /*48a0*/  F2FP.BF16.F32.PACK_AB R180, R13, R180 ;  /* 0x000000b40db4723e */ /* 0x004fe400000010ff */
[----:B------:R-:W-:-:S03]  /*48b0*/  FMNMX.FTZ R9, R63, R10, !PT ;  /* 0x0000000a3f097209 */ /* 0x000fc60007810000 */
[----:B------:R-:W-:Y:S01]  /*48c0*/  MUFU.EX2 R21, R21 ;  /* 0x0000001500157308 */ /* 0x000fe20000000800 */
[----:B------:R-:W-:-:S04]  /*48d0*/  FMNMX.FTZ R10, R66, R9, !PT ;  /* 0x00000009420a7209 */ /* 0x000fc80007810000 */
        /* <DEDUP_REMOVED lines=15> */
[----:B------:R-:W-:Y:S01]  /*49d0*/  FMNMX.FTZ R9, R87, R10, !PT ;  /* 0x0000000a57097209 */ /* 0x000fe20007810000 */
[-CC-:B------:R-:W-:Y:S01]  /*49e0*/  FFMA.FTZ R10, R72, R2.reuse, -R7.reuse ;  /* 0x00000002480a7223 */ /* 0x180fe20000010807 */
[----:B------:R-:W-:Y:S02]  /*49f0*/  WARPGROUP.DEPBAR.LE gsb0, 0x0 ;  /* 0x00008000000079c5 */ /* 0x000fe40000010000 */
[----:B------:R-:W-:Y:S01]  /*4a00*/  WARPGROUP.ARRIVE ;  /* 0x00000000000079c5 */ /* 0x000fe20000000000 */
[----:B------:R-:W1:Y:S01]  /*4a10*/  SHFL.BFLY PT, R12, R9, 0x2, 0x1f ;  /* 0x0c401f00090c7f89 */ /* 0x000e6200000e0000 */
[-CC-:B------:R-:W-:Y:S01]  /*4a20*/  FFMA.FTZ R176, R32, R2.reuse, -R7.reuse ;  /* 0x0000000220b07223 */ /* 0x180fe20000010807 */
[----:B------:R-:W-:Y:S01]  /*4a30*/  FFMA.FTZ R178, R36, R2, -R7 ;  /* 0x0000000224b27223 */ /* 0x000fe20000010807 */
[----:B------:R-:W-:Y:S02]  /*4a40*/  MUFU.EX2 R45, R45 ;  /* 0x0000002d002d7308 */ /* 0x000fe40000000800 */
[----:B------:R-:W-:Y:S01]  /*4a50*/  HGMMA.64x128x16.F32.BF16 R88, R172, gdesc[UR8].tnspB, R88, gsb0 ;  /* 0x41e00008ac587df0 */ /* 0x000fe20008001858 */
[----:B------:R-:W-:Y:S01]  /*4a60*/  UIADD3 UR10, UR4, 0x180, URZ ;  /* 0x00000180040a7890 */ /* 0x000fe2000fffe03f */
[----:B------:R-:W-:-:S04]  /*4a70*/  UMOV UR11, 0x40000040 ;  /* 0x40000040000b7882 */ /* 0x000fc80000000000 */
[----:B------:R-:W-:Y:S08]  /*4a80*/  MUFU.EX2 R176, R176 ;  /* 0x000000b000b07308 */ /* 0x000ff00000000800 */
[----:B------:R-:W-:Y:S01]  /*4a90*/  MUFU.EX2 R178, R178 ;  /* 0x000000b200b27308 */ /* 0x000fe20000000800 */
[----:B-1----:R-:W-:Y:S01]  /*4aa0*/  FMNMX.FTZ R24, R9, R12, !PT ;  /* 0x0000000c09187209 */ /* 0x002fe20007810000 */
[----:B------:R-:W-:-:S06]  /*4ab0*/  FFMA.FTZ R12, R76, R2, -R7 ;  /* 0x000000024c0c7223 */ /* 0x000fcc0000010807 */
[----:B------:R-:W-:Y:S01]  /*4ac0*/  MUFU.EX2 R49, R49 ;  /* 0x0000003100317308 */ /* 0x000fe20000000800 */
[----:B------:R-:W1:Y:S07]  /*4ad0*/  SHFL.BFLY PT, R9, R24, 0x1, 0x1f ;  /* 0x0c201f0018097f89 */ /* 0x000e6e00000e0000 */
[----:B------:R-:W-:Y:S08]  /*4ae0*/  MUFU.EX2 R53, R53 ;  /* 0x0000003500357308 */ /* 0x000ff00000000800 */
[----:B------:R-:W-:Y:S08]  /*4af0*/  MUFU.EX2 R57, R57 ;  /* 0x0000003900397308 */ /* 0x000ff00000000800 */
[----:B------:R-:W-:Y:S01]  /*4b00*/  MUFU.EX2 R10, R10 ;  /* 0x0000000a000a7308 */ /* 0x000fe20000000800 */
[----:B-1----:R-:W-:-:S05]  /*4b10*/  FMNMX.FTZ R9, R24, R9, !PT ;  /* 0x0000000918097209 */ /* 0x002fca0007810000 */
[-C--:B------:R-:W-:Y:S02]  /*4b20*/  FMUL.FTZ R77, R9, R2.reuse ;  /* 0x00000002094d7220 */ /* 0x080fe40000410000 */
[----:B------:R-:W-:Y:S02]  /*4b30*/  MUFU.EX2 R61, R61 ;  /* 0x0000003d003d7308 */ /* 0x000fe40000000800 */
[-CC-:B------:R-:W-:Y:S01]  /*4b40*/  FFMA.FTZ R183, R30, R2.reuse, -R77.reuse ;  /* 0x000000021eb77223 */ /* 0x180fe2000001084d */
[-CC-:B------:R-:W-:Y:S01]  /*4b50*/  FFMA.FTZ R181, R27, R2.reuse, -R77.reuse ;  /* 0x000000021bb57223 */ /* 0x180fe2000001084d */
[-CC-:B------:R-:W-:Y:S01]  /*4b60*/  FFMA.FTZ R30, R31, R2.reuse, -R77.reuse ;  /* 0x000000021f1e7223 */ /* 0x180fe2000001084d */
[----:B------:R-:W-:Y:S02]  /*4b70*/  IMAD.U32 R27, RZ, RZ, UR6 ;  /* 0x00000006ff1b7e24 */ /* 0x000fe4000f8e00ff */
[-CC-:B------:R-:W-:Y:S01]  /*4b80*/  FFMA.FTZ R177, R34, R2.reuse, -R77.reuse ;  /* 0x0000000222b17223 */ /* 0x180fe2000001084d */
[----:B------:R-:W-:Y:S01]  /*4b90*/  IMAD.U32 R31, RZ, RZ, UR7 ;  /* 0x00000007ff1f7e24 */ /* 0x000fe2000f8e00ff */
[----:B------:R-:W-:Y:S01]  /*4ba0*/  UMOV UR7, 0x40000040 ;  /* 0x4000004000077882 */ /* 0x000fe20000000000 */
[----:B------:R-:W-:Y:S01]  /*4bb0*/  MUFU.EX2 R181, R181 ;  /* 0x000000b500b57308 */ /* 0x000fe20000000800 */
[----:B------:R-:W-:Y:S01]  /*4bc0*/  @!P1 IADD3 R27, R27, 0x34840, RZ ;  /* 0x000348401b1b9810 */ /* 0x000fe20007ffe0ff */
[-CC-:B------:R-:W-:Y:S01]  /*4bd0*/  FFMA.FTZ R36, R35, R2.reuse, -R77.reuse ;  /* 0x0000000223247223 */ /* 0x180fe2000001084d */
[-CC-:B------:R-:W-:Y:S01]  /*4be0*/  FFMA.FTZ R179, R38, R2.reuse, -R77.reuse ;  /* 0x0000000226b37223 */ /* 0x180fe2000001084d */
[-C--:B------:R-:W-:Y:S01]  /*4bf0*/  FFMA.FTZ R32, R39, R2.reuse, -R77 ;  /* 0x0000000227207223 */ /* 0x080fe2000001084d */
[----:B------:R-:W-:Y:S01]  /*4c00*/  @!P1 PRMT R27, RZ, 0x654, R27 ;  /* 0x00000654ff1b9816 */ /* 0x000fe2000000001b */
[-CC-:B------:R-:W-:Y:S01]  /*4c10*/  FFMA.FTZ R34, R43, R2.reuse, -R77.reuse ;  /* 0x000000022b227223 */ /* 0x180fe2000001084d */
[-CC-:B------:R-:W-:Y:S01]  /*4c20*/  FFMA.FTZ R28, R47, R2.reuse, -R77.reuse ;  /* 0x000000022f1c7223 */ /* 0x180fe2000001084d */
        /* <DEDUP_REMOVED lines=15> */
[----:B------:R-:W-:Y:S01]  /*4d20*/  FFMA.FTZ R86, R86, R2, -R77 ;  /* 0x0000000256567223 */ /* 0x000fe2000001084d */
[----:B------:R-:W-:Y:S08]  /*4d30*/  MUFU.EX2 R177, R177 ;  /* 0x000000b100b17308 */ /* 0x000ff00000000800 */
[----:B------:R-:W-:Y:S08]  /*4d40*/  MUFU.EX2 R36, R36 ;  /* 0x0000002400247308 */ /* 0x000ff00000000800 */
[----:B------:R-:W-:Y:S08]  /*4d50*/  MUFU.EX2 R179, R179 ;  /* 0x000000b300b37308 */ /* 0x000ff00000000800 */
[----:B------:R-:W-:Y:S08]  /*4d60*/  MUFU.EX2 R32, R32 ;  /* 0x0000002000207308 */ /* 0x000ff00000000800 */
[----:B------:R-:W-:Y:S08]  /*4d70*/  MUFU.EX2 R34, R34 ;  /* 0x0000002200227308 */ /* 0x000ff00000000800 */
[----:B------:R-:W-:Y:S08]  /*4d80*/  MUFU.EX2 R28, R28 ;  /* 0x0000001c001c7308 */ /* 0x000ff00000000800 */
[----:B------:R-:W-:Y:S01]  /*4d90*/  MUFU.EX2 R24, R24 ;  /* 0x0000001800187308 */ /* 0x000fe20000000800 */
[----:B------:R-:W-:-:S02]  /*4da0*/  WARPGROUP.DEPBAR.LE gsb0, 0x0 ;  /* 0x00008000000079c5 */ /* 0x000fc40000010000 */
[----:B------:R-:W-:Y:S01]  /*4db0*/  WARPGROUP.ARRIVE ;  /* 0x00000000000079c5 */ /* 0x000fe20000000000 */
[-CC-:B------:R-:W-:Y:S01]  /*4dc0*/  FFMA.FTZ R172, R40, R2.reuse, -R7.reuse ;  /* 0x0000000228ac7223 */ /* 0x180fe20000010807 */
[-C--:B------:R-:W-:Y:S01]  /*4dd0*/  FFMA.FTZ R174, R44, R2.reuse, -R7 ;  /* 0x000000022cae7223 */ /* 0x080fe20000010807 */
[-CC-:B------:R-:W-:Y:S01]  /*4de0*/  FFMA.FTZ R173, R42, R2.reuse, -R77.reuse ;  /* 0x000000022aad7223 */ /* 0x180fe2000001084d */
[----:B------:R-:W-:Y:S01]  /*4df0*/  FFMA.FTZ R175, R46, R2, -R77 ;  /* 0x000000022eaf7223 */ /* 0x000fe2000001084d */
[----:B------:R-:W-:Y:S01]  /*4e00*/  MUFU.EX2 R38, R38 ;  /* 0x0000002600267308 */ /* 0x000fe20000000800 */
[----:B------:R-:W-:Y:S01]  /*4e10*/  HGMMA.64x128x16.F32.BF16 R88, R168, gdesc[UR8].tnspB, R88, gsb0 ;  /* 0x41e00008a8587df0 */ /* 0x000fe20008001858 */
[----:B------:R-:W-:Y:S01]  /*4e20*/  UIADD3 UR10, UR4, 0x200, URZ ;  /* 0x00000200040a7890 */ /* 0x000fe2000fffe03f */
[----:B------:R-:W-:-:S05]  /*4e30*/  UMOV UR11, 0x40000040 ;  /* 0x40000040000b7882 */ /* 0x000fca0000000000 */
[----:B------:R-:W-:Y:S08]  /*4e40*/  MUFU.EX2 R172, R172 ;  /* 0x000000ac00ac7308 */ /* 0x000ff00000000800 */
        /* <DEDUP_REMOVED lines=20> */
[----:B------:R-:W-:Y:S02]  /*4f90*/  FFMA.FTZ R171, R54, R2, -R77 ;  /* 0x0000000236ab7223 */ /* 0x000fe4000001084d */
[----:B------:R-:W-:Y:S01]  /*4fa0*/  HGMMA.64x128x16.F32.BF16 R88, R152, gdesc[UR8].tnspB, R88, gsb0 ;  /* 0x41e0000898587df0 */ /* 0x000fe20008001858 */
[----:B------:R-:W-:Y:S01]  /*4fb0*/  UIADD3 UR10, UR4, 0x280, URZ ;  /* 0x00000280040a7890 */ /* 0x000fe2000fffe03f */
[----:B------:R-:W-:Y:S01]  /*4fc0*/  MUFU.EX2 R168, R168 ;  /* 0x000000a800a87308 */ /* 0x000fe20000000800 */
[----:B------:R-:W-:-:S07]  /*4fd0*/  UMOV UR11, 0x40000040 ;  /* 0x40000040000b7882 */ /* 0x000fce0000000000 */
        /* <DEDUP_REMOVED lines=12> */
[----:B------:R-:W-:Y:S01]  /*50a0*/  UMOV UR11, 0x40000040 ;  /* 0x40000040000b7882 */ /* 0x000fe20000000000 */
[----:B------:R-:W-:-:S06]  /*50b0*/  UIADD3 UR4, UR4, 0x380, URZ ;  /* 0x0000038004047890 */ /* 0x000fcc000fffe03f */
[----:B------:R-:W-:Y:S01]  /*50c0*/  MUFU.EX2 R153, R153 ;  /* 0x0000009900997308 */ /* 0x000fe20000000800 */
[----:B------:R-:W-:Y:S01]  /*50d0*/  UMOV UR6, UR4 ;  /* 0x0000000400067c82 */ /* 0x000fe20008000000 */
[----:B------:R-:W-:-:S06]  /*50e0*/  UMOV UR4, UR39 ;  /* 0x0000002700047c82 */ /* 0x000fcc0008000000 */
[----:B------:R-:W-:Y:S08]  /*50f0*/  MUFU.EX2 R154, R154 ;  /* 0x0000009a009a7308 */ /* 0x000ff00000000800 */
[----:B------:R-:W-:Y:S01]  /*5100*/  MUFU.EX2 R155, R155 ;  /* 0x0000009b009b7308 */ /* 0x000fe20000000800 */
[----:B------:R-:W-:Y:S02]  /*5110*/  WARPGROUP.DEPBAR.LE gsb0, 0x0 ;  /* 0x00008000000079c5 */ /* 0x000fe40000010000 */
[----:B------:R-:W-:Y:S01]  /*5120*/  WARPGROUP.ARRIVE ;  /* 0x00000000000079c5 */ /* 0x000fe20000000000 */
[-CC-:B------:R-:W-:Y:S01]  /*5130*/  FFMA.FTZ R156, R64, R2.reuse, -R7.reuse ;  /* 0x00000002409c7223 */ /* 0x180fe20000010807 */
[-C--:B------:R-:W-:Y:S01]  /*5140*/  FFMA.FTZ R158, R68, R2.reuse, -R7 ;  /* 0x00000002449e7223 */ /* 0x080fe20000010807 */
[----:B------:R-:W-:Y:S01]  /*5150*/  FADD.FTZ R7, -R9, R8 ;  /* 0x0000000809077221 */ /* 0x000fe20000010100 */
[-CC-:B------:R-:W-:Y:S01]  /*5160*/  FFMA.FTZ R8, R26, R2.reuse, -R77.reuse ;  /* 0x000000021a087223 */ /* 0x180fe2000001084d */
[-CC-:B------:R-:W-:Y:S01]  /*5170*/  FFMA.FTZ R26, R55, R2.reuse, -R77.reuse ;  /* 0x00000002371a7223 */ /* 0x180fe2000001084d */
[----:B------:R-:W-:Y:S01]  /*5180*/  HGMMA.64x128x16.F32.BF16 R88, R160, gdesc[UR8].tnspB, R88, gsb0 ;  /* 0x41e00008a0587df0 */ /* 0x000fe20008001858 */
[-C--:B------:R-:W-:Y:S01]  /*5190*/  FMUL.FTZ R7, R7, R2.reuse ;  /* 0x0000000207077220 */ /* 0x080fe20000410000 */
[----:B------:R-:W-:Y:S01]  /*51a0*/  MUFU.EX2 R156, R156 ;  /* 0x0000009c009c7308 */ /* 0x000fe20000000800 */
[----:B------:R-:W-:-:S07]  /*51b0*/  FFMA.FTZ R77, R87, R2, -R77 ;  /* 0x00000002574d7223 */ /* 0x000fce000001084d */
[----:B------:R-:W-:Y:S08]  /*51c0*/  MUFU.EX2 R7, R7 ;  /* 0x0000000700077308 */ /* 0x000ff00000000800 */
[----:B------:R-:W1:Y:S08]  /*51d0*/  MUFU.EX2 R8, R8 ;  /* 0x0000000800087308 */ /* 0x000e700000000800 */
[----:B------:R-:W2:Y:S08]  /*51e0*/  MUFU.EX2 R26, R26 ;  /* 0x0000001a001a7308 */ /* 0x000eb00000000800 */
[----:B------:R-:W3:Y:S01]  /*51f0*/  MUFU.EX2 R157, R66 ;  /* 0x00000042009d7308 */ /* 0x000ee20000000800 */
[----:B-1----:R-:W-:Y:S01]  /*5200*/  FFMA.FTZ R40, R7, R3, R8 ;  /* 0x0000000307287223 */ /* 0x002fe20000010008 */
[----:B------:R-:W-:-:S03]  /*5210*/  FADD.FTZ R3, R13, R6 ;  /* 0x000000060d037221 */ /* 0x000fc60000010000 */
[C---:B------:R-:W-:Y:S01]  /*5220*/  FADD.FTZ R40, R181.reuse, R40 ;  /* 0x00000028b5287221 */ /* 0x040fe20000010000 */
[----:B------:R-:W-:Y:S01]  /*5230*/  FADD.FTZ R6, R182, R3 ;  /* 0x00000003b6067221 */ /* 0x000fe20000010000 */
[----:B------:R-:W-:Y:S01]  /*5240*/  F2FP.BF16.F32.PACK_AB R181, R181, R8 ;  /* 0x00000008b5b5723e */ /* 0x000fe200000010ff */
[----:B------:R-:W1:Y:S01]  /*5250*/  MUFU.EX2 R158, R158 ;  /* 0x0000009e009e7308 */ /* 0x000e620000000800 */
[----:B------:R-:W-:Y:S01]  /*5260*/  FADD.FTZ R3, R183, R40 ;  /* 0x00000028b7037221 */ /* 0x000fe20000010000 */
[----:B------:R-:W-:Y:S02]  /*5270*/  F2FP.BF16.F32.PACK_AB R182, R15, R182 ;  /* 0x000000b60fb6723e */ /* 0x000fe400000010ff */
[----:B------:R-:W-:-:S04]  /*5280*/  F2FP.BF16.F32.PACK_AB R183, R30, R183 ;  /* 0x000000b71eb7723e */ /* 0x000fc800000010ff */
[----:B------:R-:W4:Y:S01]  /*5290*/  MUFU.EX2 R159, R70 ;  /* 0x00000046009f7308 */ /* 0x000f220000000800 */
[----:B------:R-:W-:Y:S02]  /*52a0*/  WARPGROUP.DEPBAR.LE gsb0, 0x0 ;  /* 0x00008000000079c5 */ /* 0x000fe40000010000 */
[----:B------:R-:W-:-:S05]  /*52b0*/  WARPGROUP.ARRIVE ;  /* 0x00000000000079c5 */ /* 0x000fca0000000000 */
[----:B------:R-:W5:Y:S01]  /*52c0*/  MUFU.EX2 R161, R74 ;  /* 0x0000004a00a17308 */ /* 0x000f620000000800 */
[----:B------:R-:W-:Y:S02]  /*52d0*/  F2FP.BF16.F32.PACK_AB R160, R61, R10 ;  /* 0x0000000a3da0723e */ /* 0x000fe400000010ff */
[----:B------:R-:W-:Y:S01]  /*52e0*/  F2FP.BF16.F32.PACK_AB R162, R65, R12 ;  /* 0x0000000c41a2723e */ /* 0x000fe200000010ff */
[----:B------:R-:W-:Y:S04]  /*52f0*/  HGMMA.64x128x16.F32.BF16 R88, R164, gdesc[UR4].tnspB, R88, gsb0 ;  /* 0x41e00004a4587df0 */ /* 0x000fe80008001858 */
[----:B------:R-:W5:Y:S01]  /*5300*/  MUFU.EX2 R163, R78 ;  /* 0x0000004e00a37308 */ /* 0x000f620000000800 */
[----:B------:R-:W-:Y:S02]  /*5310*/  WARPGROUP.DEPBAR.LE gsb0, 0x0 ;  /* 0x00008000000079c5 */ /* 0x000fe40000010000 */
[----:B------:R2:W-:Y:S05]  /*5320*/  @!P1 SYNCS.ARRIVE.TRANS64.RED.A1T0 RZ, [R27+URZ], RZ ;  /* 0x000000ff1bff99a7 */ /* 0x0005ea000810043f */
[----:B------:R-:W5:Y:S01]  /*5330*/  MUFU.EX2 R165, R82 ;  /* 0x0000005200a57308 */ /* 0x000f620000000800 */
[----:B------:R-:W-:-:S02]  /*5340*/  F2FP.BF16.F32.PACK_AB R164, R69, R14 ;  /* 0x0000000e45a4723e */ /* 0x000fc400000010ff */
[----:B------:R-:W-:Y:S01]  /*5350*/  F2FP.BF16.F32.PACK_AB R166, R73, R20 ;  /* 0x0000001449a6723e */ /* 0x000fe200000010ff */
[----:B--2---:R-:W-:-:S04]  /*5360*/  @!P1 VIADD R27, R31, 0x34860 ;  /* 0x000348601f1b9836 */ /* 0x004fc80000000000 */
[----:B------:R-:W2:Y:S01]  /*5370*/  MUFU.EX2 R167, R86 ;  /* 0x0000005600a77308 */ /* 0x000ea20000000800 */
[----:B------:R-:W-:-:S04]  /*5380*/  @!P1 PRMT R27, RZ, 0x654, R27 ;  /* 0x00000654ff1b9816 */ /* 0x000fc8000000001b */
[----:B------:R3:W-:Y:S02]  /*5390*/  @!P1 SYNCS.ARRIVE.TRANS64.RED.A1T0 RZ, [R27+URZ], RZ ;  /* 0x000000ff1bff99a7 */ /* 0x0007e4000810043f */
[----:B---3--:R-:W-:Y:S01]  /*53a0*/  FADD.FTZ R27, R15, R6 ;  /* 0x000000060f1b7221 */ /* 0x008fe20000010000 */
[----:B------:R-:W-:-:S03]  /*53b0*/  FADD.FTZ R6, R30, R3 ;  /* 0x000000031e067221 */ /* 0x000fc60000010000 */
[----:B------:R-:W-:Y:S01]  /*53c0*/  FADD.FTZ R40, R176, R27 ;  /* 0x0000001bb0287221 */ /* 0x000fe20000010000 */
[----:B------:R-:W-:Y:S01]  /*53d0*/  FADD.FTZ R3, R177, R6 ;  /* 0x00000006b1037221 */ /* 0x000fe20000010000 */
[C---:B------:R-:W-:Y:S02]  /*53e0*/  F2FP.BF16.F32.PACK_AB R176, R21.reuse, R176 ;  /* 0x000000b015b0723e */ /* 0x040fe400000010ff */
[----:B------:R-:W-:Y:S01]  /*53f0*/  FADD.FTZ R27, R21, R40 ;  /* 0x00000028151b7221 */ /* 0x000fe20000010000 */
[C---:B------:R-:W-:Y:S01]  /*5400*/  FADD.FTZ R6, R36.reuse, R3 ;  /* 0x0000000324067221 */ /* 0x040fe20000010000 */
[----:B------:R-:W-:Y:S02]  /*5410*/  F2FP.BF16.F32.PACK_AB R177, R36, R177 ;  /* 0x000000b124b1723e */ /* 0x000fe400000010ff */
[----:B------:R-:W-:Y:S01]  /*5420*/  FADD.FTZ R40, R178, R27 ;  /* 0x0000001bb2287221 */ /* 0x000fe20000010000 */
[----:B------:R-:W-:Y:S01]  /*5430*/  FADD.FTZ R3, R179, R6 ;  /* 0x00000006b3037221 */ /* 0x000fe20000010000 */
[----:B------:R-:W-:-:S02]  /*5440*/  F2FP.BF16.F32.PACK_AB R178, R25, R178 ;  /* 0x000000b219b2723e */ /* 0x000fc400000010ff */
[----:B------:R-:W-:Y:S01]  /*5450*/  FADD.FTZ R27, R25, R40 ;  /* 0x00000028191b7221 */ /* 0x000fe20000010000 */
[C---:B------:R-:W-:Y:S01]  /*5460*/  FADD.FTZ R6, R32.reuse, R3 ;  /* 0x0000000320067221 */ /* 0x040fe20000010000 */
[----:B------:R-:W-:Y:S02]  /*5470*/  F2FP.BF16.F32.PACK_AB R179, R32, R179 ;  /* 0x000000b320b3723e */ /* 0x000fe400000010ff */
[----:B------:R-:W-:Y:S01]  /*5480*/  FADD.FTZ R40, R172, R27 ;  /* 0x0000001bac287221 */ /* 0x000fe20000010000 */
[----:B------:R-:W-:Y:S01]  /*5490*/  FADD.FTZ R3, R173, R6 ;  /* 0x00000006ad037221 */ /* 0x000fe20000010000 */
[C---:B------:R-:W-:Y:S02]  /*54a0*/  F2FP.BF16.F32.PACK_AB R172, R29.reuse, R172 ;  /* 0x000000ac1dac723e */ /* 0x040fe400000010ff */
[----:B------:R-:W-:Y:S01]  /*54b0*/  FADD.FTZ R27, R29, R40 ;  /* 0x000000281d1b7221 */ /* 0x000fe20000010000 */
[C---:B------:R-:W-:Y:S01]  /*54c0*/  FADD.FTZ R6, R34.reuse, R3 ;  /* 0x0000000322067221 */ /* 0x040fe20000010000 */
[----:B------:R-:W-:-:S02]  /*54d0*/  F2FP.BF16.F32.PACK_AB R173, R34, R173 ;  /* 0x000000ad22ad723e */ /* 0x000fc400000010ff */
        /* <DEDUP_REMOVED lines=26> */
[----:B------:R-:W-:Y:S01]  /*5680*/  F2FP.BF16.F32.PACK_AB R154, R49, R154 ;  /* 0x0000009a319a723e */ /* 0x000fe200000010ff */
[----:B------:R-:W-:-:S02]  /*5690*/  IMAD.MOV.U32 R13, RZ, RZ, R0 ;  /* 0x000000ffff0d7224 */ /* 0x000fc400078e0000 */
        /* <DEDUP_REMOVED lines=9> */
[----:B-1----:R-:W-:Y:S01]  /*5730*/  FADD.FTZ R8, R158, R3 ;  /* 0x000000039e087221 */ /* 0x002fe20000010000 */
[----:B----4-:R-:W-:Y:S01]  /*5740*/  FADD.FTZ R6, R159, R6 ;  /* 0x000000069f067221 */ /* 0x010fe20000010000 */
[C---:B------:R-:W-:Y:S02]  /*5750*/  F2FP.BF16.F32.PACK_AB R158, R57.reuse, R158 ;  /* 0x0000009e399e723e */ /* 0x040fe400000010ff */
[----:B------:R-:W-:Y:S01]  /*5760*/  FADD.FTZ R3, R57, R8 ;  /* 0x0000000839037221 */ /* 0x000fe20000010000 */
[C---:B------:R-:W-:Y:S01]  /*5770*/  FADD.FTZ R6, R71.reuse, R6 ;  /* 0x0000000647067221 */ /* 0x040fe20000010000 */
[----:B------:R-:W-:Y:S02]  /*5780*/  F2FP.BF16.F32.PACK_AB R159, R71, R159 ;  /* 0x0000009f479f723e */ /* 0x000fe400000010ff */
[----:B------:R-:W-:Y:S01]  /*5790*/  FADD.FTZ R8, R10, R3 ;  /* 0x000000030a087221 */ /* 0x000fe20000010000 */
[----:B-----5:R-:W-:Y:S01]  /*57a0*/  FADD.FTZ R6, R161, R6 ;  /* 0x00000006a1067221 */ /* 0x020fe20000010000 */
[----:B------:R-:W1:Y:S01]  /*57b0*/  MUFU.EX2 R10, R77 ;  /* 0x0000004d000a7308 */ /* 0x000e620000000800 */
[----:B------:R-:W-:Y:S01]  /*57c0*/  F2FP.BF16.F32.PACK_AB R161, R75, R161 ;  /* 0x000000a14ba1723e */ /* 0x000fe200000010ff */
[----:B------:R-:W-:Y:S01]  /*57d0*/  FADD.FTZ R3, R61, R8 ;  /* 0x000000083d037221 */ /* 0x000fe20000010000 */
[----:B------:R-:W-:-:S03]  /*57e0*/  FADD.FTZ R6, R75, R6 ;  /* 0x000000064b067221 */ /* 0x000fc60000010000 */
[----:B------:R-:W-:Y:S01]  /*57f0*/  FADD.FTZ R8, R12, R3 ;  /* 0x000000030c087221 */ /* 0x000fe20000010000 */
[----:B------:R-:W-:Y:S01]  /*5800*/  FADD.FTZ R6, R163, R6 ;  /* 0x00000006a3067221 */ /* 0x000fe20000010000 */
[----:B------:R-:W-:Y:S02]  /*5810*/  F2FP.BF16.F32.PACK_AB R163, R79, R163 ;  /* 0x000000a34fa3723e */ /* 0x000fe400000010ff */
        /* <DEDUP_REMOVED lines=8> */
[----:B--2---:R-:W-:Y:S01]  /*58a0*/  FADD.FTZ R3, R167, R6 ;  /* 0x00000006a7037221 */ /* 0x004fe20000010000 */
[C---:B-1----:R-:W-:Y:S02]  /*58b0*/  F2FP.BF16.F32.PACK_AB R167, R10.reuse, R167 ;  /* 0x000000a70aa7723e */ /* 0x042fe400000010ff */
[----:B------:R-:W-:Y:S01]  /*58c0*/  FADD.FTZ R6, R73, R8 ;  /* 0x0000000849067221 */ /* 0x000fe20000010000 */
[----:B------:R-:W-:Y:S01]  /*58d0*/  FADD.FTZ R3, R10, R3 ;  /* 0x000000030a037221 */ /* 0x000fe20000010000 */
[----:B------:R-:W-:Y:S01]  /*58e0*/  IMAD.MOV.U32 R8, RZ, RZ, R9 ;  /* 0x000000ffff087224 */ /* 0x000fe200078e0009 */
[----:B------:R-:W-:Y:S06]  /*58f0*/  @P2 BRA `(.L_x_24) ;  /* 0xffffffdc00c82947 */ /* 0x000fec000383ffff */
.L_x_15:
[----:B------:R-:W-:Y:S06]  /*5900*/  BAR.ARV 0x8, 0x120 ;  /* 0x0204800000007b1d */ /* 0x000fec0000002000 */
        /* <DEDUP_REMOVED lines=64> */
[----:B------:R-:W-:Y:S06]  /*5d10*/  @!P0 BRA `(.L_x_25) ;  /* 0x0000000000048947 */ /* 0x000fec0003800000 */
[----:B------:R-:W-:Y:S01]  /*5d20*/  BPT.TRAP 0x1 ;  /* 0x000000040000795c */ /* 0x000fe20000300000 */
.L_x_25:
[----:B------:R-:W-:Y:S01]  /*5d30*/  ULEA UR7, UR38, UR60, 0x3 ;  /* 0x0000003c26077291 */ /* 0x000fe2000f8e183f */
[----:B------:R-:W-:-:S05]  /*5d40*/  IMAD.U32 R4, RZ, RZ, UR39 ;  /* 0x00000027ff047e24 */ /* 0x000fca000f8e00ff */
[----:B------:R-:W-:-:S04]  /*5d50*/  SHF.L.U32 R4, R4, 0x1f, RZ ;  /* 0x0000001f04047819 */ /* 0x000fc800000006ff */
[----:B------:R1:W2:Y:S01]  /*5d60*/  SYNCS.PHASECHK.TRANS64.TRYWAIT P2, [UR7+0x34850], R4 ;  /* 0x03485004ff0075a7 */ /* 0x0002a20008040147 */
[----:B------:R-:W-:Y:S05]  /*5d70*/  @!P0 BRA `(.L_x_26) ;  /* 0x0000000000048947 */ /* 0x000fea0003800000 */
[----:B------:R-:W-:Y:S01]  /*5d80*/  BPT.TRAP 0x1 ;  /* 0x000000040000795c */ /* 0x000fe20000300000 */
.L_x_26:
[----:B--2---:R-:W-:Y:S05]  /*5d90*/  @P2 BRA `(.L_x_27) ;  /* 0x0000000000082947 */ /* 0x004fea0003800000 */
[----:B------:R-:W2:Y:S02]  /*5da0*/  SYNCS.PHASECHK.TRANS64.TRYWAIT P0, [UR7+0x34850], R4 ;  /* 0x03485004ff0075a7 */ /* 0x000ea40008000147 */
[----:B--2---:R-:W-:Y:S05]  /*5db0*/  @!P0 BRA `(.L_x_28) ;  /* 0x0000004400ac8947 */ /* 0x004fea0003800000 */
.L_x_27:
[----:B------:R-:W-:Y:S01]  /*5dc0*/  UIADD3 UR4, UR60, 0x400, URZ ;  /* 0x000004003c047890 */ /* 0x000fe2000fffe03f */
[----:B------:R-:W-:Y:S01]  /*5dd0*/  WARPGROUP.ARRIVE ;  /* 0x00000000000079c5 */ /* 0x000fe20000000000 */
[----:B------:R-:W-:Y:S01]  /*5de0*/  UMOV UR11, 0x40000040 ;  /* 0x40000040000b7882 */ /* 0x000fe20000000000 */
[----:B-12---:R-:W1:Y:S01]  /*5df0*/  SHFL.BFLY PT, R4, R3, 0x2, 0x1f ;  /* 0x0c401f0003047f89 */ /* 0x006e6200000e0000 */
[----:B------:R-:W-:Y:S01]  /*5e00*/  USHF.R.U32.HI UR4, URZ, 0x4, UR4 ;  /* 0x000000043f047899 */ /* 0x000fe20008011604 */
[C---:B------:R-:W-:Y:S01]  /*5e10*/  IADD3 R89, P4, R16.reuse, 0x20, RZ ;  /* 0x0000002010597810 */ /* 0x040fe20007f9e0ff */
[----:B------:R-:W-:Y:S01]  /*5e20*/  UIADD3 UR35, -UR36, URZ, URZ ;  /* 0x0000003f24237290 */ /* 0x000fe2000fffe13f */
[----:B------:R-:W2:Y:S01]  /*5e30*/  SHFL.BFLY PT, R5, R6, 0x2, 0x1f ;  /* 0x0c401f0006057f89 */ /* 0x000ea200000e0000 */
[----:B------:R-:W-:Y:S01]  /*5e40*/  ULOP3.LUT UR4, UR4, 0x3fff, URZ, 0xc0, !UPT ;  /* 0x00003fff04047892 */ /* 0x000fe2000f8ec03f */
[C---:B------:R-:W-:Y:S01]  /*5e50*/  IADD3 R7, P3, R16.reuse, 0x4040, RZ ;  /* 0x0000404010077810 */ /* 0x040fe20007f7e0ff */
[----:B------:R-:W-:Y:S01]  /*5e60*/  UIADD3 UR34, -UR61, URZ, URZ ;  /* 0x0000003f3d227290 */ /* 0x000fe2000fffe13f */
[C---:B------:R-:W-:Y:S01]  /*5e70*/  IADD3 R13, P0, R16.reuse, 0x4000, RZ ;  /* 0x00004000100d7810 */ /* 0x040fe20007f1e0ff */
[----:B------:R-:W-:Y:S01]  /*5e80*/  ULOP3.LUT UR4, UR4, 0x4000000, URZ, 0xfc, !UPT ;  /* 0x0400000004047892 */ /* 0x000fe2000f8efc3f */
[----:B------:R-:W-:Y:S01]  /*5e90*/  LOP3.LUT R88, R89, 0x380, RZ, 0xc0, !PT ;  /* 0x0000038059587812 */ /* 0x000fe200078ec0ff */
[----:B------:R-:W-:Y:S01]  /*5ea0*/  ULDC UR5, c[0x0][0xda8] ;  /* 0x00036a0000057ab9 */ /* 0x000fe20000000800 */
[----:B------:R-:W-:Y:S01]  /*5eb0*/  IADD3 R21, P5, R16, 0x40, RZ ;  /* 0x0000004010157810 */ /* 0x000fe20007fbe0ff */
[----:B------:R-:W-:Y:S01]  /*5ec0*/  ULEA UR4, UR38, UR4, 0xb ;  /* 0x0000000426047291 */ /* 0x000fe2000f8e583f */
[----:B------:R-:W-:Y:S01]  /*5ed0*/  LOP3.LUT R12, R13, 0x380, RZ, 0xc0, !PT ;  /* 0x000003800d0c7812 */ /* 0x000fe200078ec0ff */
[----:B------:R-:W-:Y:S01]  /*5ee0*/  ULDC.64 UR8, c[0x0][0xb70] ;  /* 0x0002dc0000087ab9 */ /* 0x000fe20000000a00 */
[----:B------:R-:W-:Y:S01]  /*5ef0*/  SHF.R.U64 R88, R88, 0x3, RZ ;  /* 0x0000000358587819 */ /* 0x000fe200000012ff */
[----:B------:R-:W-:Y:S01]  /*5f00*/  UIADD3 UR6, UR4, 0x80, URZ ;  /* 0x0000008004067890 */ /* 0x000fe2000fffe03f */
[----:B------:R-:W-:-:S02]  /*5f10*/  LOP3.LUT R20, R21, 0x380, RZ, 0xc0, !PT ;  /* 0x0000038015147812 */ /* 0x000fc400078ec0ff */
[----:B------:R-:W-:Y:S01]  /*5f20*/  UMOV UR10, UR4 ;  /* 0x00000004000a7c82 */ /* 0x000fe20008000000 */
[----:B------:R-:W-:Y:S01]  /*5f30*/  SHF.R.U64 R12, R12, 0x3, RZ ;  /* 0x000000030c0c7819 */ /* 0x000fe200000012ff */
[----:B------:R-:W-:Y:S01]  /*5f40*/  HGMMA.64x128x16.F32.BF16 R24, R180, gdesc[UR8].tnspB, R24, gsb0 ;  /* 0x41e00008b4187df0 */ /* 0x000fe20008001818 */
[----:B------:R-:W-:Y:S01]  /*5f50*/  UMOV UR11, 0x40000040 ;  /* 0x40000040000b7882 */ /* 0x000fe20000000000 */
[----:B------:R-:W-:Y:S01]  /*5f60*/  UMOV UR10, UR6 ;  /* 0x00000006000a7c82 */ /* 0x000fe20008000000 */
[----:B------:R-:W-:Y:S01]  /*5f70*/  UIADD3 UR6, UR4, 0x100, URZ ;  /* 0x0000010004067890 */ /* 0x000fe2000fffe03f */
[----:B-1----:R-:W-:Y:S01]  /*5f80*/  FADD.FTZ R3, R4, R3 ;  /* 0x0000000304037221 */ /* 0x002fe20000010000 */
[----:B------:R-:W-:Y:S01]  /*5f90*/  LOP3.LUT R88, R88, R89, RZ, 0x3c, !PT ;  /* 0x0000005958587212 */ /* 0x000fe200078e3cff */
[----:B--2---:R-:W-:Y:S01]  /*5fa0*/  FADD.FTZ R5, R5, R6 ;  /* 0x0000000605057221 */ /* 0x004fe20000010000 */
[----:B------:R-:W-:Y:S01]  /*5fb0*/  LOP3.LUT R6, R7, 0x380, RZ, 0xc0, !PT ;  /* 0x0000038007067812 */ /* 0x000fe200078ec0ff */
[----:B------:R-:W-:Y:S01]  /*5fc0*/  IMAD.X R89, RZ, RZ, R17, P4 ;  /* 0x000000ffff597224 */ /* 0x000fe200020e0611 */
[----:B------:R-:W1:Y:S01]  /*5fd0*/  SHFL.BFLY PT, R92, R3, 0x1, 0x1f ;  /* 0x0c201f00035c7f89 */ /* 0x000e6200000e0000 */
[----:B------:R-:W-:-:S02]  /*5fe0*/  SHF.R.U64 R20, R20, 0x3, RZ ;  /* 0x0000000314147819 */ /* 0x000fc400000012ff */
[----:B------:R-:W-:Y:S01]  /*5ff0*/  SHF.R.U64 R6, R6, 0x3, RZ ;  /* 0x0000000306067819 */ /* 0x000fe200000012ff */
[----:B------:R-:W2:Y:S01]  /*6000*/  SHFL.BFLY PT, R8, R5, 0x1, 0x1f ;  /* 0x0c201f0005087f89 */ /* 0x000ea200000e0000 */
[----:B------:R-:W-:Y:S02]  /*6010*/  LOP3.LUT R12, R12, R13, RZ, 0x3c, !PT ;  /* 0x0000000d0c0c7212 */ /* 0x000fe400078e3cff */
[----:B------:R-:W-:Y:S01]  /*6020*/  LOP3.LUT R6, R6, R7, RZ, 0x3c, !PT ;  /* 0x0000000706067212 */ /* 0x000fe200078e3cff */
[--C-:B------:R-:W-:Y:S01]  /*6030*/  IMAD.X R7, RZ, RZ, R17.reuse, P3 ;  /* 0x000000ffff077224 */ /* 0x100fe200018e0611 */
[C---:B------:R-:W-:Y:S02]  /*6040*/  IADD3 R13, P4, R16.reuse, 0x4060, RZ ;  /* 0x00004060100d7810 */ /* 0x040fe40007f9e0ff */
[----:B------:R-:W-:Y:S02]  /*6050*/  LOP3.LUT R91, R16, 0x380, RZ, 0xc0, !PT ;  /* 0x00000380105b7812 */ /* 0x000fe400078ec0ff */
[----:B------:R-:W-:Y:S01]  /*6060*/  LOP3.LUT R20, R20, R21, RZ, 0x3c, !PT ;  /* 0x0000001514147212 */ /* 0x000fe200078e3cff */
[----:B------:R-:W-:Y:S01]  /*6070*/  IMAD.X R21, RZ, RZ, R17, P5 ;  /* 0x000000ffff157224 */ /* 0x000fe200028e0611 */
[----:B------:R-:W-:-:S02]  /*6080*/  LOP3.LUT R4, R13, 0x380, RZ, 0xc0, !PT ;  /* 0x000003800d047812 */ /* 0x000fc400078ec0ff */
[----:B------:R-:W-:Y:S02]  /*6090*/  SHF.R.U64 R91, R91, 0x3, RZ ;  /* 0x000000035b5b7819 */ /* 0x000fe400000012ff */
[----:B------:R-:W-:Y:S02]  /*60a0*/  SHF.R.U64 R4, R4, 0x3, RZ ;  /* 0x0000000304047819 */ /* 0x000fe400000012ff */
[----:B------:R-:W-:Y:S01]  /*60b0*/  LOP3.LUT R90, R91, R16, RZ, 0x3c, !PT ;  /* 0x000000105b5a7212 */ /* 0x000fe200078e3cff */
[--C-:B------:R-:W-:Y:S01]  /*60c0*/  IMAD.MOV.U32 R91, RZ, RZ, R17.reuse ;  /* 0x000000ffff5b7224 */ /* 0x100fe200078e0011 */
[----:B------:R-:W-:Y:S01]  /*60d0*/  IADD3 R11, P2, R16, 0x4020, RZ ;  /* 0x00004020100b7810 */ /* 0x000fe20007f5e0ff */
[----:B-1----:R-:W-:Y:S01]  /*60e0*/  FADD.FTZ R92, R3, R92 ;  /* 0x0000005c035c7221 */ /* 0x002fe20000010000 */
[----:B------:R-:W-:Y:S02]  /*60f0*/  MOV R94, R88 ;  /* 0x00000058005e7202 */ /* 0x000fe40000000f00 */
[----:B------:R-:W-:Y:S01]  /*6100*/  LOP3.LUT R4, R4, R13, RZ, 0x3c, !PT ;  /* 0x0000000d04047212 */ /* 0x000fe200078e3cff */
[----:B--2---:R-:W-:Y:S01]  /*6110*/  FADD.FTZ R96, R5, R8 ;  /* 0x0000000805607221 */ /* 0x004fe20000010000 */
[----:B------:R-:W-:Y:S01]  /*6120*/  FSETP.NE.FTZ.AND P3, PT, R92, RZ, PT ;  /* 0x000000ff5c00720b */ /* 0x000fe20003f75000 */
[----:B------:R-:W-:Y:S01]  /*6130*/  IMAD.MOV.U32 R8, RZ, RZ, RZ ;  /* 0x000000ffff087224 */ /* 0x000fe200078e00ff */
[----:B------:R-:W-:Y:S01]  /*6140*/  MOV R88, R6 ;  /* 0x0000000600587202 */ /* 0x000fe20000000f00 */
[----:B------:R-:W-:Y:S01]  /*6150*/  IMAD.U32 R7, RZ, RZ, UR7 ;  /* 0x00000007ff077e24 */ /* 0x000fe2000f8e00ff */
[----:B------:R-:W-:Y:S01]  /*6160*/  FSETP.NE.FTZ.AND P5, PT, R96, RZ, PT ;  /* 0x000000ff6000720b */ /* 0x000fe20003fb5000 */
[----:B------:R-:W-:Y:S01]  /*6170*/  IMAD.X R5, RZ, RZ, R17, P4 ;  /* 0x000000ffff057224 */ /* 0x000fe200020e0611 */
[----:B------:R-:W-:Y:S01]  /*6180*/  IADD3.X R13, RZ, R17, RZ, P0, !PT ;  /* 0x00000011ff0d7210 */ /* 0x000fe200007fe4ff */
[----:B------:R-:W-:Y:S01]  /*6190*/  @!P1 VIADD R7, R7, 0x34860 ;  /* 0x0003486007079836 */ /* 0x000fe20000000000 */
[----:B------:R-:W-:Y:S01]  /*61a0*/  LOP3.LUT R10, R11, 0x380, RZ, 0xc0, !PT ;  /* 0x000003800b0a7812 */ /* 0x000fe200078ec0ff */
[----:B------:R-:W-:Y:S01]  /*61b0*/  ULDC UR7, c[0x0][0xa88] ;  /* 0x0002a20000077ab9 */ /* 0x000fe20000000800 */
[----:B------:R-:W-:-:S02]  /*61c0*/  MOV R95, R90 ;  /* 0x0000005a005f7202 */ /* 0x000fc40000000f00 */
[----:B------:R-:W-:Y:S01]  /*61d0*/  MOV R90, R12 ;  /* 0x0000000c005a7202 */ /* 0x000fe20000000f00 */
[----:B------:R-:W1:Y:S01]  /*61e0*/  @P3 MUFU.LG2 R6, R92 ;  /* 0x0000005c00063308 */ /* 0x000e620000000c00 */
[----:B------:R-:W-:Y:S01]  /*61f0*/  IMAD.MOV.U32 R12, RZ, RZ, RZ ;  /* 0x000000ffff0c7224 */ /* 0x000fe200078e00ff */
[----:B------:R-:W-:Y:S02]  /*6200*/  SHF.R.U64 R10, R10, 0x3, RZ ;  /* 0x000000030a0a7819 */ /* 0x000fe400000012ff */
[----:B------:R-:W-:Y:S02]  /*6210*/  @!P1 PRMT R7, RZ, 0x654, R7 ;  /* 0x00000654ff079816 */ /* 0x000fe40000000007 */
[----:B------:R-:W-:Y:S01]  /*6220*/  LOP3.LUT R10, R10, R11, RZ, 0x3c, !PT ;  /* 0x0000000b0a0a7212 */ /* 0x000fe200078e3cff */
[----:B------:R-:W-:Y:S01]  /*6230*/  IMAD.X R11, RZ, RZ, R17, P2 ;  /* 0x000000ffff0b7224 */ /* 0x000fe200010e0611 */
[----:B------:R-:W-:Y:S01]  /*6240*/  @P5 MUFU.RCP R8, R96 ;  /* 0x0000006000085308 */ /* 0x000fe20000001000 */
[----:B------:R-:W-:Y:S01]  /*6250*/  MOV R93, R20 ;  /* 0x00000014005d7202 */ /* 0x000fe20000000f00 */
[----:B------:R-:W-:Y:S01]  /*6260*/  IMAD.MOV.U32 R21, RZ, RZ, -0x800000 ;  /* 0xff800000ff157424 */ /* 0x000fe200078e00ff */
[----:B------:R-:W-:-:S02]  /*6270*/  R2UR UR12, R184 ;  /* 0x00000000b80c72ca */ /* 0x000fc400000e0000 */
[----:B------:R-:W-:Y:S01]  /*6280*/  MOV R89, R10 ;  /* 0x0000000a00597202 */ /* 0x000fe20000000f00 */
[----:B------:R-:W-:Y:S01]  /*6290*/  @P3 FMUL.FTZ R11, R2, 0.69314718246459960938 ;  /* 0x3f317218020b3820 */ /* 0x000fe20000410000 */
[----:B------:R-:W-:Y:S01]  /*62a0*/  IADD3 R15, P6, R16, 0x60, RZ ;  /* 0x00000060100f7810 */ /* 0x000fe20007fde0ff */
[----:B------:R-:W-:Y:S01]  /*62b0*/  @P3 MUFU.RCP R12, R92 ;  /* 0x0000005c000c3308 */ /* 0x000fe20000001000 */
[----:B-1----:R-:W-:Y:S01]  /*62c0*/  @P3 FMUL.FTZ R6, R6, 0.69314718246459960938 ;  /* 0x3f31721806063820 */ /* 0x002fe20000410000 */
[----:B------:R-:W-:Y:S02]  /*62d0*/  MOV R20, R4 ;  /* 0x0000000400147202 */ /* 0x000fe40000000f00 */
[----:B------:R-:W-:Y:S01]  /*62e0*/  LOP3.LUT R14, R15, 0x380, RZ, 0xc0, !PT ;  /* 0x000003800f0e7812 */ /* 0x000fe200078ec0ff */
[----:B------:R-:W-:Y:S01]  /*62f0*/  @P3 FFMA.FTZ R21, R11, R9, R6 ;  /* 0x000000090b153223 */ /* 0x000fe20000010006 */
[----:B------:R-:W-:Y:S02]  /*6300*/  LOP3.LUT P0, RZ, R23, 0x3, RZ, 0xc0, !PT ;  /* 0x0000000317ff7812 */ /* 0x000fe4000780c0ff */
[----:B------:R-:W1:Y:S01]  /*6310*/  @P5 MUFU.LG2 R3, R96 ;  /* 0x0000006000035308 */ /* 0x000e620000000c00 */
[----:B------:R-:W-:Y:S01]  /*6320*/  UIMAD UR34, UR5, UR34, UR12 ;  /* 0x00000022052272a4 */ /* 0x000fe2000f8e020c */
[----:B------:R-:W-:-:S02]  /*6330*/  SHF.R.U64 R14, R14, 0x3, RZ ;  /* 0x000000030e0e7819 */ /* 0x000fc400000012ff */
[----:B------:R-:W-:Y:S01]  /*6340*/  ULDC.64 UR12, c[0x0][0x208] ;  /* 0x00008200000c7ab9 */ /* 0x000fe20000000a00 */
[----:B------:R-:W-:Y:S01]  /*6350*/  USHF.L.U32 UR34, UR34, 0x7, URZ ;  /* 0x0000000722227899 */ /* 0x000fe2000800063f */
[----:B------:R-:W-:Y:S01]  /*6360*/  LOP3.LUT R14, R14, R15, RZ, 0x3c, !PT ;  /* 0x0000000f0e0e7212 */ /* 0x000fe200078e3cff */
[----:B------:R-:W-:-:S04]  /*6370*/  IMAD.X R15, RZ, RZ, R17, P6 ;  /* 0x000000ffff0f7224 */ /* 0x000fc800030e0611 */
[----:B------:R-:W-:Y:S01]  /*6380*/  VIADD R97, R187, UR34 ;  /* 0x00000022bb617c36 */ /* 0x000fe20008000000 */
[----:B------:R-:W-:-:S03]  /*6390*/  MOV R91, R14 ;  /* 0x0000000e005b7202 */ /* 0x000fc60000000f00 */
[----:B------:R-:W-:-:S05]  /*63a0*/  VIADD R10, R97, 0x8 ;  /* 0x00000008610a7836 */ /* 0x000fca0000000000 */
[----:B------:R-:W-:Y:S02]  /*63b0*/  ISETP.GE.OR P2, PT, R10, UR7, P0 ;  /* 0x000000070a007c0c */ /* 0x000fe40008746670 */
[----:B------:R-:W-:Y:S01]  /*63c0*/  ISETP.GE.OR P0, PT, R97, UR7, P0 ;  /* 0x0000000761007c0c */ /* 0x000fe20008706670 */
[----:B------:R-:W-:Y:S02]  /*63d0*/  WARPGROUP.DEPBAR.LE gsb0, 0x0 ;  /* 0x00008000000079c5 */ /* 0x000fe40000010000 */
[----:B------:R-:W-:-:S06]  /*63e0*/  WARPGROUP.ARRIVE ;  /* 0x00000000000079c5 */ /* 0x000fcc0000000000 */
[----:B------:R-:W-:Y:S01]  /*63f0*/  HGMMA.64x128x16.F32.BF16 R24, R176, gdesc[UR8].tnspB, R24, gsb0 ;  /* 0x41e00008b0187df0 */ /* 0x000fe20008001818 */
[----:B------:R-:W-:Y:S01]  /*6400*/  UMOV UR10, UR6 ;  /* 0x00000006000a7c82 */ /* 0x000fe20008000000 */
[----:B------:R-:W-:Y:S01]  /*6410*/  UMOV UR11, 0x40000040 ;  /* 0x40000040000b7882 */ /* 0x000fe20000000000 */
[----:B------:R-:W-:Y:S01]  /*6420*/  UIADD3 UR6, UR4, 0x180, URZ ;  /* 0x0000018004067890 */ /* 0x000fe2000fffe03f */
        /* <DEDUP_REMOVED lines=17> */
[----:B------:R-:W-:Y:S02]  /*6540*/  UIADD3 UR6, UR4, 0x300, URZ ;  /* 0x0000030004067890 */ /* 0x000fe4000fffe03f */
[----:B------:R-:W-:Y:S01]  /*6550*/  UIADD3 UR4, UR4, 0x380, URZ ;  /* 0x0000038004047890 */ /* 0x000fe2000fffe03f */
[----:B------:R-:W-:Y:S02]  /*6560*/  WARPGROUP.DEPBAR.LE gsb0, 0x0 ;  /* 0x00008000000079c5 */ /* 0x000fe40000010000 */
[----:B------:R-:W-:-:S06]  /*6570*/  WARPGROUP.ARRIVE ;  /* 0x00000000000079c5 */ /* 0x000fcc0000000000 */
[----:B------:R-:W-:Y:S01]  /*6580*/  HGMMA.64x128x16.F32.BF16 R24, R156, gdesc[UR8].tnspB, R24, gsb0 ;  /* 0x41e000089c187df0 */ /* 0x000fe20008001818 */
[----:B------:R-:W-:Y:S01]  /*6590*/  UMOV UR10, UR6 ;  /* 0x00000006000a7c82 */ /* 0x000fe20008000000 */
[----:B------:R-:W-:Y:S01]  /*65a0*/  UMOV UR11, 0x40000040 ;  /* 0x40000040000b7882 */ /* 0x000fe20000000000 */
[----:B------:R-:W-:Y:S02]  /*65b0*/  WARPGROUP.DEPBAR.LE gsb0, 0x0 ;  /* 0x00008000000079c5 */ /* 0x000fe40000010000 */
[----:B------:R-:W-:-:S07]  /*65c0*/  WARPGROUP.ARRIVE ;  /* 0x00000000000079c5 */ /* 0x000fce0000000000 */
[----:B------:R-:W-:Y:S01]  /*65d0*/  HGMMA.64x128x16.F32.BF16 R24, R160, gdesc[UR8].tnspB, R24, gsb0 ;  /* 0x41e00008a0187df0 */ /* 0x000fe20008001818 */
[----:B------:R-:W-:Y:S01]  /*65e0*/  UMOV UR10, UR4 ;  /* 0x00000004000a7c82 */ /* 0x000fe20008000000 */
[----:B------:R-:W-:Y:S01]  /*65f0*/  UMOV UR11, 0x40000040 ;  /* 0x40000040000b7882 */ /* 0x000fe20000000000 */
[----:B------:R-:W-:Y:S02]  /*6600*/  ULDC UR4, c[0x0][0xdb4] ;  /* 0x00036d0000047ab9 */ /* 0x000fe40000000800 */
[----:B------:R-:W-:-:S04]  /*6610*/  UIMAD UR35, UR4, UR35, UR61 ;  /* 0x00000023042372a4 */ /* 0x000fc8000f8e023d */
[----:B------:R-:W-:-:S04]  /*6620*/  USHF.R.S32.HI UR4, URZ, 0x1f, UR35 ;  /* 0x0000001f3f047899 */ /* 0x000fc80008011423 */
[----:B------:R-:W-:Y:S02]  /*6630*/  UIMAD UR6, UR4, UR8, URZ ;  /* 0x00000008040672a4 */ /* 0x000fe4000f8e023f */
[----:B------:R-:W-:Y:S02]  /*6640*/  UIMAD.WIDE.U32 UR4, UR35, UR8, URZ ;  /* 0x00000008230472a5 */ /* 0x000fe4000f8e003f */
[----:B------:R-:W-:-:S04]  /*6650*/  UIMAD UR6, UR35, UR9, UR6 ;  /* 0x00000009230672a4 */ /* 0x000fc8000f8e0206 */
[----:B------:R-:W-:Y:S02]  /*6660*/  IMAD.U32 R5, RZ, RZ, UR5 ;  /* 0x00000005ff057e24 */ /* 0x000fe4000f8e00ff */
[----:B------:R-:W-:Y:S01]  /*6670*/  @P5 FMUL.FTZ R5, R2, 0.69314718246459960938 ;  /* 0x3f31721802055820 */ /* 0x000fe20000410000 */
[----:B------:R-:W-:Y:S01]  /*6680*/  MOV R4, UR4 ;  /* 0x0000000400047c02 */ /* 0x000fe20008000f00 */
[----:B-1----:R-:W-:Y:S01]  /*6690*/  @P5 FMUL.FTZ R2, R3, 0.69314718246459960938 ;  /* 0x3f31721803025820 */ /* 0x002fe20000410000 */
[----:B------:R-:W-:-:S06]  /*66a0*/  UIADD3 UR4, UR5, UR6, URZ ;  /* 0x0000000605047290 */ /* 0x000fcc000fffe03f */
[----:B------:R-:W-:Y:S01]  /*66b0*/  IMAD.U32 R3, RZ, RZ, UR4 ;  /* 0x00000004ff037e24 */ /* 0x000fe2000f8e00ff */
[----:B------:R-:W-:Y:S01]  /*66c0*/  USHF.R.S32.HI UR4, URZ, 0x1f, UR36 ;  /* 0x0000001f3f047899 */ /* 0x000fe20008011424 */
[----:B------:R-:W-:Y:S02]  /*66d0*/  WARPGROUP.DEPBAR.LE gsb0, 0x0 ;  /* 0x00008000000079c5 */ /* 0x000fe40000010000 */
[----:B------:R-:W-:-:S06]  /*66e0*/  WARPGROUP.ARRIVE ;  /* 0x00000000000079c5 */ /* 0x000fcc0000000000 */
[----:B------:R-:W-:Y:S01]  /*66f0*/  HGMMA.64x128x16.F32.BF16 R24, R164, gdesc[UR8].tnspB, R24, gsb0 ;  /* 0x41e00008a4187df0 */ /* 0x000fe20008001818 */
[----:B------:R-:W-:Y:S01]  /*6700*/  R2UR UR10, R19 ;  /* 0x00000000130a72ca */ /* 0x000fe200000e0000 */
[----:B------:R-:W-:Y:S02]  /*6710*/  IMAD.MOV.U32 R19, RZ, RZ, -0x800000 ;  /* 0xff800000ff137424 */ /* 0x000fe400078e00ff */
[----:B------:R-:W-:Y:S01]  /*6720*/  @P5 FFMA.FTZ R19, R5, R0, R2 ;  /* 0x0000000005135223 */ /* 0x000fe20000010002 */
[----:B------:R-:W-:Y:S01]  /*6730*/  IMAD.MOV.U32 R2, RZ, RZ, R4 ;  /* 0x000000ffff027224 */ /* 0x000fe200078e0004 */
[----:B------:R-:W-:Y:S02]  /*6740*/  WARPGROUP.DEPBAR.LE gsb0, 0x0 ;  /* 0x00008000000079c5 */ /* 0x000fe40000010000 */
[----:B------:R1:W-:Y:S01]  /*6750*/  @!P1 SYNCS.ARRIVE.TRANS64.RED.A1T0 RZ, [R7+URZ], RZ ;  /* 0x000000ff07ff99a7 */ /* 0x0003e2000810043f */
[----:B------:R-:W-:Y:S01]  /*6760*/  FMUL.FTZ R6, R29, R8 ;  /* 0x000000081d067220 */ /* 0x000fe20000410000 */
[----:B------:R-:W-:Y:S01]  /*6770*/  FMUL.FTZ R30, R30, R12 ;  /* 0x0000000c1e1e7220 */ /* 0x000fe20000410000 */
[-C--:B------:R-:W-:Y:S01]  /*6780*/  FMUL.FTZ R4, R25, R8.reuse ;  /* 0x0000000819047220 */ /* 0x080fe20000410000 */
[----:B------:R-:W-:Y:S01]  /*6790*/  FMUL.FTZ R5, R24, R8 ;  /* 0x0000000818057220 */ /* 0x000fe20000410000 */
[-C--:B------:R-:W-:Y:S01]  /*67a0*/  FMUL.FTZ R27, R27, R12.reuse ;  /* 0x0000000c1b1b7220 */ /* 0x080fe20000410000 */
[----:B------:R-:W-:Y:S01]  /*67b0*/  FMUL.FTZ R26, R26, R12 ;  /* 0x0000000c1a1a7220 */ /* 0x000fe20000410000 */
[-C--:B------:R-:W-:Y:S01]  /*67c0*/  FMUL.FTZ R10, R37, R8.reuse ;  /* 0x00000008250a7220 */ /* 0x080fe20000410000 */
[-C--:B-1----:R-:W-:Y:S01]  /*67d0*/  FMUL.FTZ R7, R28, R8.reuse ;  /* 0x000000081c077220 */ /* 0x082fe20000410000 */
[-C--:B------:R-:W-:Y:S01]  /*67e0*/  FMUL.FTZ R11, R36, R8.reuse ;  /* 0x00000008240b7220 */ /* 0x080fe20000410000 */
[-C--:B------:R-:W-:Y:S01]  /*67f0*/  FMUL.FTZ R33, R33, R8.reuse ;  /* 0x0000000821217220 */ /* 0x080fe20000410000 */
[-C--:B------:R-:W-:Y:S01]  /*6800*/  FMUL.FTZ R32, R32, R8.reuse ;  /* 0x0000000820207220 */ /* 0x080fe20000410000 */
[----:B------:R-:W-:Y:S01]  /*6810*/  FMUL.FTZ R14, R45, R8 ;  /* 0x000000082d0e7220 */ /* 0x000fe20000410000 */
[----:B------:R-:W-:Y:S01]  /*6820*/  F2FP.BF16.F32.PACK_AB R6, R6, R7 ;  /* 0x000000070606723e */ /* 0x000fe200000010ff */
[----:B------:R-:W-:Y:S01]  /*6830*/  FMUL.FTZ R7, R31, R12 ;  /* 0x0000000c1f077220 */ /* 0x000fe20000410000 */
[----:B------:R-:W-:Y:S01]  /*6840*/  FMUL.FTZ R15, R44, R8 ;  /* 0x000000082c0f7220 */ /* 0x000fe20000410000 */
[----:B------:R-:W-:Y:S01]  /*6850*/  F2FP.BF16.F32.PACK_AB R4, R4, R5 ;  /* 0x000000050404723e */ /* 0x000fe200000010ff */
[-C--:B------:R-:W-:Y:S01]  /*6860*/  FMUL.FTZ R9, R35, R12.reuse ;  /* 0x0000000c23097220 */ /* 0x080fe20000410000 */
[----:B------:R-:W-:Y:S01]  /*6870*/  FMUL.FTZ R34, R34, R12 ;  /* 0x0000000c22227220 */ /* 0x000fe20000410000 */
[----:B------:R-:W-:Y:S01]  /*6880*/  F2FP.BF16.F32.PACK_AB R7, R7, R30 ;  /* 0x0000001e0707723e */ /* 0x000fe200000010ff */
[-C--:B------:R-:W-:Y:S01]  /*6890*/  FMUL.FTZ R39, R39, R12.reuse ;  /* 0x0000000c27277220 */ /* 0x080fe20000410000 */
[----:B------:R-:W1:Y:S01]  /*68a0*/  LDC.64 R30, c[0x0][0xb78] ;  /* 0x0002de00ff1e7b82 */ /* 0x000e620000000a00 */
[----:B------:R-:W-:Y:S01]  /*68b0*/  FMUL.FTZ R38, R38, R12 ;  /* 0x0000000c26267220 */ /* 0x000fe20000410000 */
[-C--:B------:R-:W-:Y:S01]  /*68c0*/  FMUL.FTZ R41, R41, R8.reuse ;  /* 0x0000000829297220 */ /* 0x080fe20000410000 */
[-C--:B------:R-:W-:Y:S01]  /*68d0*/  FMUL.FTZ R40, R40, R8.reuse ;  /* 0x0000000828287220 */ /* 0x080fe20000410000 */
[-C--:B------:R-:W-:Y:S01]  /*68e0*/  FMUL.FTZ R24, R49, R8.reuse ;  /* 0x0000000831187220 */ /* 0x080fe20000410000 */
[-C--:B------:R-:W-:Y:S01]  /*68f0*/  FMUL.FTZ R25, R48, R8.reuse ;  /* 0x0000000830197220 */ /* 0x080fe20000410000 */
[-C--:B------:R-:W-:Y:S01]  /*6900*/  FMUL.FTZ R57, R57, R8.reuse ;  /* 0x0000000839397220 */ /* 0x080fe20000410000 */
[----:B------:R-:W-:Y:S01]  /*6910*/  FMUL.FTZ R56, R56, R8 ;  /* 0x0000000838387220 */ /* 0x000fe20000410000 */
[----:B------:R-:W-:Y:S01]  /*6920*/  F2FP.BF16.F32.PACK_AB R5, R27, R26 ;  /* 0x0000001a1b05723e */ /* 0x000fe200000010ff */
[----:B------:R-:W-:Y:S01]  /*6930*/  BAR.SYNC.DEFER_BLOCKING 0x1, 0x100 ;  /* 0x0044000000007b1d */ /* 0x000fe20000010000 */
[-C--:B------:R-:W-:Y:S01]  /*6940*/  FMUL.FTZ R13, R43, R12.reuse ;  /* 0x0000000c2b0d7220 */ /* 0x080fe20000410000 */
[-C--:B------:R-:W-:Y:S01]  /*6950*/  FMUL.FTZ R42, R42, R12.reuse ;  /* 0x0000000c2a2a7220 */ /* 0x080fe20000410000 */
[-C--:B------:R-:W-:Y:S01]  /*6960*/  FMUL.FTZ R47, R47, R12.reuse ;  /* 0x0000000c2f2f7220 */ /* 0x080fe20000410000 */
[----:B------:R-:W-:Y:S01]  /*6970*/  FMUL.FTZ R46, R46, R12 ;  /* 0x0000000c2e2e7220 */ /* 0x000fe20000410000 */
        /* <DEDUP_REMOVED lines=26> */
[----:B------:R-:W-:Y:S01]  /*6b20*/  F2FP.BF16.F32.PACK_AB R10, R10, R11 ;  /* 0x0000000b0a0a723e */ /* 0x000fe200000010ff */
[-C--:B------:R-:W-:Y:S01]  /*6b30*/  FMUL.FTZ R71, R71, R12.reuse ;  /* 0x0000000c47477220 */ /* 0x080fe20000410000 */
[-C--:B------:R-:W-:Y:S01]  /*6b40*/  FMUL.FTZ R70, R70, R12.reuse ;  /* 0x0000000c46467220 */ /* 0x080fe20000410000 */
[-C--:B------:R-:W-:Y:S01]  /*6b50*/  FMUL.FTZ R75, R75, R12.reuse ;  /* 0x0000000c4b4b7220 */ /* 0x080fe20000410000 */
[----:B------:R-:W-:Y:S01]  /*6b60*/  FMUL.FTZ R74, R74, R12 ;  /* 0x0000000c4a4a7220 */ /* 0x000fe20000410000 */
[C---:B-1----:R-:W-:Y:S01]  /*6b70*/  IMAD R0, R30.reuse, UR4, RZ ;  /* 0x000000041e007c24 */ /* 0x042fe2000f8e02ff */
[----:B------:R-:W-:Y:S01]  /*6b80*/  F2FP.BF16.F32.PACK_AB R8, R33, R32 ;  /* 0x000000202108723e */ /* 0x000fe200000010ff */
[----:B------:R-:W-:Y:S01]  /*6b90*/  IMAD.WIDE.U32 R2, R30, UR36, R2 ;  /* 0x000000241e027c25 */ /* 0x000fe2000f8e0002 */
[----:B------:R-:W-:-:S03]  /*6ba0*/  F2FP.BF16.F32.PACK_AB R9, R9, R34 ;  /* 0x000000220909723e */ /* 0x000fc600000010ff */
[----:B------:R-:W-:Y:S01]  /*6bb0*/  FMUL.FTZ R79, R79, R12 ;  /* 0x0000000c4f4f7220 */ /* 0x000fe20000410000 */
[----:B------:R-:W-:Y:S01]  /*6bc0*/  F2FP.BF16.F32.PACK_AB R11, R39, R38 ;  /* 0x00000026270b723e */ /* 0x000fe200000010ff */
[-C--:B------:R-:W-:Y:S01]  /*6bd0*/  FMUL.FTZ R78, R78, R12.reuse ;  /* 0x0000000c4e4e7220 */ /* 0x080fe20000410000 */
[-C--:B------:R-:W-:Y:S01]  /*6be0*/  FMUL.FTZ R83, R83, R12.reuse ;  /* 0x0000000c53537220 */ /* 0x080fe20000410000 */
[-C--:B------:R-:W-:Y:S01]  /*6bf0*/  FMUL.FTZ R82, R82, R12.reuse ;  /* 0x0000000c52527220 */ /* 0x080fe20000410000 */
[-C--:B------:R-:W-:Y:S01]  /*6c00*/  FMUL.FTZ R87, R87, R12.reuse ;  /* 0x0000000c57577220 */ /* 0x080fe20000410000 */
[----:B------:R-:W-:Y:S01]  /*6c10*/  FMUL.FTZ R86, R86, R12 ;  /* 0x0000000c56567220 */ /* 0x000fe20000410000 */
[----:B------:R-:W-:Y:S01]  /*6c20*/  F2FP.BF16.F32.PACK_AB R14, R14, R15 ;  /* 0x0000000f0e0e723e */ /* 0x000fe200000010ff */
[----:B------:R1:W-:Y:S01]  /*6c30*/  STSM.16.M88.4 [R95], R4 ;  /* 0x000000045f007844 */ /* 0x0003e20000000200 */
[----:B------:R-:W-:Y:S01]  /*6c40*/  F2FP.BF16.F32.PACK_AB R12, R41, R40 ;  /* 0x00000028290c723e */ /* 0x000fe200000010ff */
[----:B------:R-:W-:Y:S01]  /*6c50*/  IMAD R28, R31, UR36, R0 ;  /* 0x000000241f1c7c24 */ /* 0x000fe2000f8e0200 */
[----:B------:R-:W-:Y:S01]  /*6c60*/  F2FP.BF16.F32.PACK_AB R13, R13, R42 ;  /* 0x0000002a0d0d723e */ /* 0x000fe200000010ff */
[----:B------:R-:W-:Y:S01]  /*6c70*/  STSM.16.M88.4 [R94], R8 ;  /* 0x000000085e007844 */ /* 0x000fe20000000200 */
[----:B------:R-:W-:Y:S01]  /*6c80*/  F2FP.BF16.F32.PACK_AB R15, R47, R46 ;  /* 0x0000002e2f0f723e */ /* 0x000fe200000010ff */
[----:B------:R-:W-:Y:S01]  /*6c90*/  ULDC.64 UR4, c[0x0][0xb40] ;  /* 0x0002d00000047ab9 */ /* 0x000fe20000000a00 */
[----:B------:R-:W-:-:S02]  /*6ca0*/  F2FP.BF16.F32.PACK_AB R24, R24, R25 ;  /* 0x000000191818723e */ /* 0x000fc400000010ff */
[----:B------:R-:W-:Y:S01]  /*6cb0*/  F2FP.BF16.F32.PACK_AB R56, R57, R56 ;  /* 0x000000383938723e */ /* 0x000fe200000010ff */
[----:B------:R-:W-:Y:S01]  /*6cc0*/  STSM.16.M88.4 [R93], R12 ;  /* 0x0000000c5d007844 */ /* 0x000fe20000000200 */
[----:B------:R-:W-:Y:S02]  /*6cd0*/  F2FP.BF16.F32.PACK_AB R25, R51, R50 ;  /* 0x000000323319723e */ /* 0x000fe400000010ff */
[----:B------:R-:W-:Y:S02]  /*6ce0*/  F2FP.BF16.F32.PACK_AB R26, R53, R52 ;  /* 0x00000034351a723e */ /* 0x000fe400000010ff */
[----:B------:R-:W-:Y:S02]  /*6cf0*/  F2FP.BF16.F32.PACK_AB R27, R27, R54 ;  /* 0x000000361b1b723e */ /* 0x000fe400000010ff */
[----:B------:R-:W-:Y:S02]  /*6d00*/  F2FP.BF16.F32.PACK_AB R57, R59, R58 ;  /* 0x0000003a3b39723e */ /* 0x000fe400000010ff */
[----:B------:R-:W-:Y:S01]  /*6d10*/  F2FP.BF16.F32.PACK_AB R64, R65, R64 ;  /* 0x000000404140723e */ /* 0x000fe200000010ff */
[----:B------:R-:W-:Y:S01]  /*6d20*/  STSM.16.M88.4 [R91], R24 ;  /* 0x000000185b007844 */ /* 0x000fe20000000200 */
[----:B------:R-:W-:-:S02]  /*6d30*/  F2FP.BF16.F32.PACK_AB R58, R61, R60 ;  /* 0x0000003c3d3a723e */ /* 0x000fc400000010ff */
[----:B------:R-:W-:Y:S02]  /*6d40*/  F2FP.BF16.F32.PACK_AB R59, R63, R62 ;  /* 0x0000003e3f3b723e */ /* 0x000fe400000010ff */
[----:B------:R-:W-:Y:S02]  /*6d50*/  F2FP.BF16.F32.PACK_AB R65, R67, R66 ;  /* 0x000000424341723e */ /* 0x000fe400000010ff */
[----:B------:R-:W-:Y:S01]  /*6d60*/  F2FP.BF16.F32.PACK_AB R72, R73, R72 ;  /* 0x000000484948723e */ /* 0x000fe200000010ff */
[----:B------:R-:W-:Y:S01]  /*6d70*/  STSM.16.M88.4 [R90], R56 ;  /* 0x000000385a007844 */ /* 0x000fe20000000200 */
[----:B-1----:R-:W-:Y:S02]  /*6d80*/  SHF.R.S32.HI R5, RZ, 0x1f, R97 ;  /* 0x0000001fff057819 */ /* 0x002fe40000011461 */
[----:B------:R-:W-:Y:S02]  /*6d90*/  IADD3 R0, P1, R97, R2, RZ ;  /* 0x0000000261007210 */ /* 0x000fe40007f3e0ff */
[----:B------:R-:W-:-:S02]  /*6da0*/  F2FP.BF16.F32.PACK_AB R66, R69, R68 ;  /* 0x000000444542723e */ /* 0x000fc400000010ff */
[----:B------:R-:W-:Y:S02]  /*6db0*/  F2FP.BF16.F32.PACK_AB R67, R71, R70 ;  /* 0x000000464743723e */ /* 0x000fe400000010ff */
[----:B------:R-:W-:Y:S02]  /*6dc0*/  F2FP.BF16.F32.PACK_AB R73, R75, R74 ;  /* 0x0000004a4b49723e */ /* 0x000fe400000010ff */
[----:B------:R-:W-:Y:S01]  /*6dd0*/  F2FP.BF16.F32.PACK_AB R80, R81, R80 ;  /* 0x000000505150723e */ /* 0x000fe200000010ff */
[----:B------:R-:W-:Y:S01]  /*6de0*/  STSM.16.M88.4 [R89], R64 ;  /* 0x0000004059007844 */ /* 0x000fe20000000200 */
[----:B------:R-:W-:Y:S02]  /*6df0*/  F2FP.BF16.F32.PACK_AB R74, R77, R76 ;  /* 0x0000004c4d4a723e */ /* 0x000fe400000010ff */
[----:B------:R-:W-:Y:S02]  /*6e00*/  F2FP.BF16.F32.PACK_AB R75, R79, R78 ;  /* 0x0000004e4f4b723e */ /* 0x000fe400000010ff */
[----:B------:R-:W-:-:S02]  /*6e10*/  F2FP.BF16.F32.PACK_AB R81, R83, R82 ;  /* 0x000000525351723e */ /* 0x000fc400000010ff */
[----:B------:R-:W-:Y:S01]  /*6e20*/  F2FP.BF16.F32.PACK_AB R82, R85, R84 ;  /* 0x000000545552723e */ /* 0x000fe200000010ff */
[----:B------:R-:W-:Y:S01]  /*6e30*/  STSM.16.M88.4 [R88], R72 ;  /* 0x0000004858007844 */ /* 0x000fe20000000200 */
[----:B------:R-:W-:Y:S02]  /*6e40*/  F2FP.BF16.F32.PACK_AB R83, R87, R86 ;  /* 0x000000565753723e */ /* 0x000fe400000010ff */
[----:B------:R-:W-:Y:S02]  /*6e50*/  IADD3.X R5, R5, R3, R28, P1, !PT ;  /* 0x0000000305057210 */ /* 0x000fe40000ffe41c */
[C---:B------:R-:W-:Y:S01]  /*6e60*/  LEA R2, P1, R0.reuse, UR4, 0x2 ;  /* 0x0000000400027c11 */ /* 0x040fe2000f8210ff */
[----:B------:R-:W-:Y:S01]  /*6e70*/  STSM.16.M88.4 [R20], R80 ;  /* 0x0000005014007844 */ /* 0x000fe20000000200 */
[----:B------:R-:W-:Y:S02]  /*6e80*/  ULDC UR4, c[0x0][0xc] ;  /* 0x0000030000047ab9 */ /* 0x000fe40000000800 */
[----:B------:R-:W-:Y:S01]  /*6e90*/  LEA.HI.X R3, R0, UR5, R5, 0x2, P1 ;  /* 0x0000000500037c11 */ /* 0x000fe200088f1405 */
[----:B------:R-:W-:Y:S01]  /*6ea0*/  @!PT LDS RZ, [RZ] ;  /* 0x00000000fffff984 */ /* 0x000fe20000000800 */
[----:B------:R-:W-:Y:S01]  /*6eb0*/  @!PT LDS RZ, [RZ] ;  /* 0x00000000fffff984 */ /* 0x000fe20000000800 */
[----:B------:R-:W-:Y:S01]  /*6ec0*/  @!PT LDS RZ, [RZ] ;  /* 0x00000000fffff984 */ /* 0x000fe20000000800 */
[----:B------:R-:W-:Y:S01]  /*6ed0*/  @!PT LDS RZ, [RZ] ;  /* 0x00000000fffff984 */ /* 0x000fe20000000800 */
[----:B------:R1:W-:Y:S06]  /*6ee0*/  MEMBAR.ALL.CTA ;  /* 0x0000000000007992 */ /* 0x0003ec0000008000 */
[----:B-1----:R-:W1:Y:S01]  /*6ef0*/  FENCE.VIEW.ASYNC.S ;  /* 0x00000000000073c6 */ /* 0x002e620000000000 */
[----:B------:R-:W-:-:S03]  /*6f00*/  UIADD3 UR10, UR4, UR10, URZ ;  /* 0x0000000a040a7290 */ /* 0x000fc6000fffe03f */
[----:B-1----:R-:W1:Y:S01]  /*6f10*/  SHFL.IDX PT, R0, R186, RZ, 0x1f ;  /* 0x00001fffba007589 */ /* 0x002e6200000e0000 */
[----:B------:R-:W-:Y:S06]  /*6f20*/  BAR.ARV 0x1, 0x120 ;  /* 0x0044800000007b1d */ /* 0x000fec0000002000 */
[----:B------:R2:W-:Y:S01]  /*6f30*/  @!P0 STG.E desc[UR12][R2.64], R19 ;  /* 0x0000001302008986 */ /* 0x0005e2000c10190c */
[----:B-1----:R-:W-:-:S03]  /*6f40*/  ISETP.NE.AND P0, PT, R0, 0x7, PT ;  /* 0x000000070000780c */ /* 0x002fc60003f05270 */
[----:B------:R1:W-:Y:S01]  /*6f50*/  @!P2 STG.E desc[UR12][R2.64+0x20], R21 ;  /* 0x000020150200a986 */ /* 0x0003e2000c10190c */
[----:B--2---:R-:W-:-:S09]  /*6f60*/  IMAD.U32 R19, RZ, RZ, UR10 ;  /* 0x0000000aff137e24 */ /* 0x004fd2000f8e00ff */
[----:B------:R-:W-:Y:S05]  /*6f70*/  @P0 BRA `(.L_x_29) ;  /* 0x0000000000580947 */ /* 0x000fea0003800000 */
[----:B------:R-:W-:Y:S01]  /*6f80*/  BAR.SYNC.DEFER_BLOCKING 0x1, 0x120 ;  /* 0x0044800000007b1d */ /* 0x000fe20000010000 */
[----:B------:R-:W-:-:S05]  /*6f90*/  ELECT P0, URZ, PT ;  /* 0x00000000003f782f */ /* 0x000fca0003800000 */
[----:B------:R-:W-:Y:S08]  /*6fa0*/  BSSY B0, `(.L_x_29) ;  /* 0x0000013000007945 */ /* 0x000ff00003800000 */
[----:B------:R-:W-:Y:S05]  /*6fb0*/  @!P0 BRA `(.L_x_30) ;  /* 0x0000000000448947 */ /* 0x000fea0003800000 */
[----:B------:R-:W-:Y:S01]  /*6fc0*/  ULDC.64 UR6, c[0x0][0x198] ;  /* 0x0000660000067ab9 */ /* 0x000fe20000000a00 */
[----:B------:R-:W-:Y:S01]  /*6fd0*/  UMOV UR33, URZ ;  /* 0x0000003f00217c82 */ /* 0x000fe20008000000 */
[----:B------:R-:W-:Y:S02]  /*6fe0*/  UIADD3 UR4, UP0, UR6, 0x9f0, URZ ;  /* 0x000009f006047890 */ /* 0x000fe4000ff1e03f */
[----:B------:R-:W-:Y:S02]  /*6ff0*/  UIADD3 UR6, UR60, 0x4000, URZ ;  /* 0x000040003c067890 */ /* 0x000fe4000fffe03f */
[----:B------:R-:W-:Y:S01]  /*7000*/  UIADD3.X UR5, URZ, UR7, URZ, UP0, !UPT ;  /* 0x000000073f057290 */ /* 0x000fe200087fe43f */
[----:B------:R-:W-:Y:S01]  /*7010*/  UMOV UR37, URZ ;  /* 0x0000003f00257c82 */ /* 0x000fe20008000000 */
[----:B------:R-:W-:Y:S01]  /*7020*/  UMOV UR32, UR60 ;  /* 0x0000003c00207c82 */ /* 0x000fe20008000000 */
[----:B------:R-:W-:-:S06]  /*7030*/  UMOV UR7, 0x40 ;  /* 0x0000004000077882 */ /* 0x000fcc0000000000 */
[----:B------:R2:W-:Y:S02]  /*7040*/  UTMASTG.5D [UR32], [UR4] ;  /* 0x00000020040073b5 */ /* 0x0005e40008020000 */
[----:B--2---:R-:W-:Y:S01]  /*7050*/  UMOV UR32, UR6 ;  /* 0x0000000600207c82 */ /* 0x004fe20008000000 */
[----:B------:R-:W-:Y:S01]  /*7060*/  UMOV UR33, UR7 ;  /* 0x0000000700217c82 */ /* 0x000fe20008000000 */
[----:B------:R-:W-:Y:S01]  /*7070*/  UIADD3 UR6, UR60, 0x34820, URZ ;  /* 0x000348203c067890 */ /* 0x000fe2000fffe03f */
[----:B------:R2:W-:Y:S03]  /*7080*/  UTMASTG.5D [UR32], [UR4] ;  /* 0x00000020040073b5 */ /* 0x0005e60008020000 */
[----:B------:R-:W-:Y:S01]  /*7090*/  UPRMT UR6, URZ, 0x654, UR6 ;  /* 0x000006543f067896 */ /* 0x000fe20008000006 */
[----:B------:R0:W-:Y:S01]  /*70a0*/  UTMACMDFLUSH ;  /* 0x00000000000079b7 */ /* 0x0001e20000000000 */
[----:B------:R-:W-:-:S07]  /*70b0*/  DEPBAR.LE SB0, 0x0 ;  /* 0x000080000000791a */ /* 0x000fce0000000000 */
[----:B--2---:R-:W-:Y:S03]  /*70c0*/  SYNCS.ARRIVE.TRANS64.RED.A1T0 RZ, [UR6], RZ ;  /* 0x000000ffffff79a7 */ /* 0x004fe60008100406 */
.L_x_30:
[----:B------:R-:W-:Y:S05]  /*70d0*/  BSYNC B0 ;  /* 0x0000000000007941 */ /* 0x000fea0003800000 */
.L_x_29:
[----:B------:R-:W2:Y:S01]  /*70e0*/  LDC R0, c[0x0][0xda4] ;  /* 0x00036900ff007b82 */ /* 0x000ea20000000800 */
[----:B------:R-:W-:Y:S01]  /*70f0*/  R2UR UR5, R19 ;  /* 0x00000000130572ca */ /* 0x000fe200000e0000 */
[----:B------:R-:W-:Y:S01]  /*7100*/  UIADD3 UR38, UR38, 0x1, URZ ;  /* 0x0000000126267890 */ /* 0x000fe2000fffe03f */
[----:B------:R-:W-:-:S03]  /*7110*/  VIADD R22, R22, 0x1 ;  /* 0x0000000116167836 */ /* 0x000fc60000000000 */
[----:B------:R-:W-:-:S04]  /*7120*/  UISETP.NE.AND UP0, UPT, UR38, 0x2, UPT ;  /* 0x000000022600788c */ /* 0x000fc8000bf05270 */
[----:B------:R-:W-:Y:S02]  /*7130*/  USEL UR4, URZ, 0x1, UP0 ;  /* 0x000000013f047887 */ /* 0x000fe40008000000 */
[----:B------:R-:W-:Y:S02]  /*7140*/  USEL UR38, UR38, URZ, UP0 ;  /* 0x0000003f26267287 */ /* 0x000fe40008000000 */
[----:B------:R-:W-:Y:S01]  /*7150*/  ULOP3.LUT UR39, UR39, UR4, URZ, 0x3c, !UPT ;  /* 0x0000000427277292 */ /* 0x000fe2000f8e3c3f */
[----:B--2---:R-:W-:-:S13]  /*7160*/  ISETP.LE.AND P0, PT, R0, UR5, PT ;  /* 0x0000000500007c0c */ /* 0x004fda000bf03270 */
[----:B------:R-:W-:Y:S05]  /*7170*/  @!P0 BRA `(.L_x_31) ;  /* 0xffffff9800ec8947 */ /* 0x000fea000383ffff */
[----:B------:R-:W-:Y:S05]  /*7180*/  EXIT ;  /* 0x000000000000794d */ /* 0x000fea0003800000 */
.L_x_7:
[----:B------:R-:W-:-:S08]  /*7190*/  NOP ;  /* 0x0000000000007918 */ /* 0x000fd00000000000 */
[----:B-1----:R-:W1:-:S00]  /*71a0*/  USETMAXREG.DEALLOC.CTAPOOL 0x18 ;  /* 0x00000018000079c8 */ /* 0x002e4000080e0500 */
[----:B-1----:R-:W-:-:S06]  /*71b0*/  LOP3.LUT R0, R0, 0x3, RZ, 0xc0, !PT ;  /* 0x0000000300007812 */ /* 0x002fcc00078ec0ff */
[----:B------:R-:W1:Y:S02]  /*71c0*/  SHFL.IDX PT, R0, R0, RZ, 0x1f ;  /* 0x00001fff00007589 */ /* 0x000e6400000e0000 */
[----:B-1----:R-:W-:-:S13]  /*71d0*/  ISETP.NE.AND P0, PT, R0, RZ, PT ;  /* 0x000000ff0000720c */ /* 0x002fda0003f05270 */
[----:B--2---:R-:W-:Y:S05]  /*71e0*/  @P0 EXIT ;  /* 0x000000000000094d */ /* 0x004fea0003800000 */
[----:B------:R-:W1:Y:S01]  /*71f0*/  S2UR UR4, SR_CTAID.X ;  /* 0x00000000000479c3 */ /* 0x000e620000002500 */
[----:B------:R-:W-:Y:S02]  /*7200*/  IMAD.MOV.U32 R16, RZ, RZ, RZ ;  /* 0x000000ffff107224 */ /* 0x000fe400078e00ff */
[----:B------:R-:W-:Y:S02]  /*7210*/  IMAD.MOV.U32 R2, RZ, RZ, 0x1 ;  /* 0x00000001ff027424 */ /* 0x000fe400078e00ff */
[----:B------:R-:W-:-:S03]  /*7220*/  IMAD.MOV.U32 R17, RZ, RZ, 0x1 ;  /* 0x00000001ff117424 */ /* 0x000fc600078e00ff */
[----:B------:R-:W1:Y:S02]  /*7230*/  LDC R0, c[0x0][0xda4] ;  /* 0x00036900ff007b82 */ /* 0x000e640000000800 */
[----:B-1----:R-:W-:-:S13]  /*7240*/  ISETP.LE.AND P0, PT, R0, UR4, PT ;  /* 0x0000000400007c0c */ /* 0x002fda000bf03270 */
[----:B------:R-:W-:Y:S05]  /*7250*/  @P0 BRA `(.L_x_32) ;  /* 0x0000002c00540947 */ /* 0x000fea0003800000 */
[----:B------:R-:W-:Y:S01]  /*7260*/  IMAD.U32 R0, RZ, RZ, UR4 ;  /* 0x00000004ff007e24 */ /* 0x000fe2000f8e00ff */
[----:B------:R-:W-:Y:S01]  /*7270*/  MOV R16, RZ ;  /* 0x000000ff00107202 */ /* 0x000fe20000000f00 */
[----:B------:R-:W-:Y:S01]  /*7280*/  IMAD.MOV.U32 R17, RZ, RZ, 0x1 ;  /* 0x00000001ff117424 */ /* 0x000fe200078e00ff */
[----:B------:R-:W-:Y:S01]  /*7290*/  ULDC.64 UR36, c[0x0][0x198] ;  /* 0x0000660000247ab9 */ /* 0x000fe20000000a00 */
[----:B------:R-:W-:Y:S01]  /*72a0*/  ULDC UR38, c[0x0][0xc] ;  /* 0x0000030000267ab9 */ /* 0x000fe20000000800 */
[----:B------:R1:W-:Y:S04]  /*72b0*/  STL [R1+0x10], R0 ;  /* 0x0000100001007387 */ /* 0x0003e80000100800 */
[----:B------:R1:W-:Y:S02]  /*72c0*/  STL [R1+0x18], RZ ;  /* 0x000018ff01007387 */ /* 0x0003e40000100800 */
.L_x_76:
[----:B-1----:R-:W2:Y:S01]  /*72d0*/  LDL R6, [R1+0x10] ;  /* 0x0000100001067983 */ /* 0x002ea20000100800 */
[----:B------:R-:W3:Y:S01]  /*72e0*/  LDC R2, c[0x0][0xda8] ;  /* 0x00036a00ff027b82 */ /* 0x000ee20000000800 */
[----:B------:R-:W-:Y:S05]  /*72f0*/  YIELD ;  /* 0x0000000000007946 */ /* 0x000fea0003800000 */
[----:B------:R-:W-:Y:S02]  /*7300*/  ULDC.64 UR4, c[0x0][0x3f8] ;  /* 0x0000fe0000047ab9 */ /* 0x000fe40000000a00 */
[----:B-1----:R-:W1:Y:S01]  /*7310*/  LDC R0, c[0x0][0xdb4] ;  /* 0x00036d00ff007b82 */ /* 0x002e620000000800 */
[----:B------:R-:W-:-:S03]  /*7320*/  UISETP.NE.U32.AND UP0, UPT, UR4, URZ, UPT ;  /* 0x0000003f0400728c */ /* 0x000fc6000bf05070 */
[----:B------:R-:W-:Y:S01]  /*7330*/  ULDC UR4, c[0x0][0x404] ;  /* 0x0001010000047ab9 */ /* 0x000fe20000000800 */
[----:B------:R-:W-:-:S04]  /*7340*/  UISETP.NE.AND.EX UP0, UPT, UR5, URZ, UPT, UP0 ;  /* 0x0000003f0500728c */ /* 0x000fc8000bf05300 */
[----:B------:R-:W-:Y:S01]  /*7350*/  USEL UR4, UR4, 0x1, UP0 ;  /* 0x0000000104047887 */ /* 0x000fe20008000000 */
[----:B---3--:R-:W-:Y:S02]  /*7360*/  ISETP.NE.AND P0, PT, R2, 0x1, PT ;  /* 0x000000010200780c */ /* 0x008fe40003f05270 */
[----:B-1----:R-:W-:-:S11]  /*7370*/  ISETP.NE.AND P1, PT, R0, 0x1, PT ;  /* 0x000000010000780c */ /* 0x002fd60003f25270 */
[----:B------:R-:W2:Y:S08]  /*7380*/  @P0 LDC R4, c[0x0][0xdac] ;  /* 0x00036b00ff040b82 */ /* 0x000eb00000000800 */
[----:B------:R-:W1:Y:S08]  /*7390*/  @P0 LDC R5, c[0x0][0xdb0] ;  /* 0x00036c00ff050b82 */ /* 0x000e700000000800 */
[----:B------:R-:W3:Y:S01]  /*73a0*/  @P1 LDC.64 R2, c[0x0][0xdb8] ;  /* 0x00036e00ff021b82 */ /* 0x000ee20000000a00 */
[----:B--2---:R-:W-:-:S05]  /*73b0*/  @P0 IMAD.HI.U32 R4, R6, R4, RZ ;  /* 0x0000000406040227 */ /* 0x004fca00078e00ff */
[----:B-1----:R-:W-:Y:S02]  /*73c0*/  @P0 SHF.R.U32.HI R6, RZ, R5, R4 ;  /* 0x00000005ff060219 */ /* 0x002fe40000011604 */
[----:B------:R-:W1:Y:S03]  /*73d0*/  S2R R4, SR_CgaCtaId ;  /* 0x0000000000047919 */ /* 0x000e660000008800 */
[----:B---3--:R-:W-:Y:S01]  /*73e0*/  @P1 IMAD.HI.U32 R2, R6, R2, RZ ;  /* 0x0000000206021227 */ /* 0x008fe200078e00ff */
[----:B------:R2:W-:Y:S03]  /*73f0*/  STL [R1+0x8], R6 ;  /* 0x0000080601007387 */ /* 0x0005e60000100800 */
[----:B------:R-:W-:Y:S01]  /*7400*/  IMAD.MOV.U32 R19, RZ, RZ, R6 ;  /* 0x000000ffff137224 */ /* 0x000fe200078e0006 */
[----:B------:R-:W-:-:S02]  /*7410*/  @P1 SHF.R.U32.HI R19, RZ, R3, R2 ;  /* 0x00000003ff131219 */ /* 0x000fc40000011602 */
[----:B------:R-:W3:Y:S01]  /*7420*/  LDC R2, c[0x0][0x2e0] ;  /* 0x0000b800ff027b82 */ /* 0x000ee20000000800 */
[----:B------:R-:W-:-:S04]  /*7430*/  MOV R3, 0x400 ;  /* 0x0000040000037802 */ /* 0x000fc80000000f00 */
[----:B-1----:R-:W-:Y:S01]  /*7440*/  LEA R8, R4, R3, 0x18 ;  /* 0x0000000304087211 */ /* 0x002fe200078ec0ff */
[----:B---3--:R-:W-:-:S04]  /*7450*/  IMAD R7, R2, UR4, RZ ;  /* 0x0000000402077c24 */ /* 0x008fc8000f8e02ff */
[----:B------:R-:W-:Y:S01]  /*7460*/  VIADD R2, R8, 0x1c400 ;  /* 0x0001c40008027836 */ /* 0x000fe20000000000 */
[----:B------:R2:W-:Y:S04]  /*7470*/  STL [R1+0x4], R8 ;  /* 0x0000040801007387 */ /* 0x0005e80000100800 */
[----:B------:R-:W-:Y:S01]  /*7480*/  LOP3.LUT P0, RZ, R2, 0x3ff, RZ, 0xc0, !PT ;  /* 0x000003ff02ff7812 */ /* 0x000fe2000780c0ff */
[----:B------:R-:W-:Y:S01]  /*7490*/  VIADD R2, R7, 0x7f ;  /* 0x0000007f07027836 */ /* 0x000fe20000000000 */
[----:B------:R2:W-:Y:S04]  /*74a0*/  STL [R1+0x14], R7 ;  /* 0x0000140701007387 */ /* 0x0005e80000100800 */
[----:B------:R-:W-:-:S04]  /*74b0*/  SHF.R.S32.HI R3, RZ, 0x1f, R2 ;  /* 0x0000001fff037819 */ /* 0x000fc80000011402 */
[----:B------:R-:W-:Y:S01]  /*74c0*/  LEA.HI R2, R3, R2, RZ, 0x7 ;  /* 0x0000000203027211 */ /* 0x000fe200078f38ff */
[----:B------:R-:W-:-:S04]  /*74d0*/  IMAD.MOV R3, RZ, RZ, -R19 ;  /* 0x000000ffff037224 */ /* 0x000fc800078e0a13 */
[----:B------:R-:W-:Y:S01]  /*74e0*/  IMAD R3, R0, R3, R6 ;  /* 0x0000000300037224 */ /* 0x000fe200078e0206 */
[----:B------:R-:W-:-:S05]  /*74f0*/  SHF.R.S32.HI R0, RZ, 0x7, R2 ;  /* 0x00000007ff007819 */ /* 0x000fca0000011402 */
[----:B------:R2:W-:Y:S04]  /*7500*/  STL [R1+0xc], R0 ;  /* 0x00000c0001007387 */ /* 0x0005e80000100800 */
[----:B------:R2:W-:Y:S01]  /*7510*/  STL [R1], R3 ;  /* 0x0000000301007387 */ /* 0x0005e20000100800 */
[----:B------:R-:W-:Y:S05]  /*7520*/  @!P0 BRA `(.L_x_33) ;  /* 0x0000000000408947 */ /* 0x000fea0003800000 */
[----:B------:R-:W-:Y:S01]  /*7530*/  MOV R2, 0x0 ;  /* 0x0000000000027802 */ /* 0x000fe20000000f00 */
[----:B------:R-:W-:Y:S01]  /*7540*/  ULDC.64 UR6, c[0x4][0x108] ;  /* 0x0100420000067ab9 */ /* 0x000fe20000000a00 */
[----:B------:R-:W-:Y:S01]  /*7550*/  ULDC.64 UR8, c[0x4][0x110] ;  /* 0x0100440000087ab9 */ /* 0x000fe20000000a00 */
[----:B------:R-:W-:Y:S01]  /*7560*/  ULDC.64 UR4, c[0x4][0x60] ;  /* 0x0100180000047ab9 */ /* 0x000fe20000000a00 */
[----:B------:R-:W-:Y:S01]  /*7570*/  IMAD.U32 R4, RZ, RZ, UR6 ;  /* 0x00000006ff047e24 */ /* 0x000fe2000f8e00ff */
[----:B------:R-:W-:Y:S01]  /*7580*/  MOV R11, UR5 ;  /* 0x00000005000b7c02 */ /* 0x000fe20008000f00 */
[----:B--2---:R-:W1:Y:S01]  /*7590*/  LDC.64 R2, c[0x4][R2] ;  /* 0x0100000002027b82 */ /* 0x004e620000000a00 */
[----:B------:R-:W-:Y:S02]  /*75a0*/  IMAD.U32 R5, RZ, RZ, UR7 ;  /* 0x00000007ff057e24 */ /* 0x000fe4000f8e00ff */
[----:B------:R-:W-:Y:S02]  /*75b0*/  IMAD.U32 R6, RZ, RZ, UR8 ;  /* 0x00000008ff067e24 */ /* 0x000fe4000f8e00ff */
[----:B------:R-:W-:-:S02]  /*75c0*/  IMAD.U32 R7, RZ, RZ, UR9 ;  /* 0x00000009ff077e24 */ /* 0x000fc4000f8e00ff */
[----:B------:R-:W-:Y:S02]  /*75d0*/  IMAD.U32 R10, RZ, RZ, UR4 ;  /* 0x00000004ff0a7e24 */ /* 0x000fe4000f8e00ff */
[----:B------:R-:W-:Y:S02]  /*75e0*/  IMAD.MOV.U32 R8, RZ, RZ, 0x70 ;  /* 0x00000070ff087424 */ /* 0x000fe400078e00ff */
[----:B------:R-:W-:Y:S02]  /*75f0*/  IMAD.MOV.U32 R12, RZ, RZ, 0x1 ;  /* 0x00000001ff0c7424 */ /* 0x000fe400078e00ff */
[----:B------:R-:W-:-:S07]  /*7600*/  IMAD.MOV.U32 R13, RZ, RZ, RZ ;  /* 0x000000ffff0d7224 */ /* 0x000fce00078e00ff */
[----:B------:R-:W-:-:S07]  /*7610*/  LEPC R20, `(.L_x_33) ;  /* 0x000000001014794e */ /* 0x000fce0000000000 */
[----:B-1----:R-:W-:Y:S05]  /*7620*/  CALL.ABS.NOINC R2 ;  /* 0x0000000002007343 */ /* 0x002fea0003c00000 */
.L_x_33:
[----:B------:R-:W2:Y:S02]  /*7630*/  LDL R2, [R1+0x4] ;  /* 0x0000040001027983 */ /* 0x000ea40000100800 */
[----:B--2---:R-:W-:-:S05]  /*7640*/  VIADD R0, R2, 0x400 ;  /* 0x0000040002007836 */ /* 0x004fca0000000000 */
[----:B------:R-:W-:-:S13]  /*7650*/  LOP3.LUT P0, RZ, R0, 0x3ff, RZ, 0xc0, !PT ;  /* 0x000003ff00ff7812 */ /* 0x000fda000780c0ff */
[----:B------:R-:W-:Y:S05]  /*7660*/  @!P0 BRA `(.L_x_34) ;  /* 0x0000000000808947 */ /* 0x000fea0003800000 */
[----:B------:R-:W-:Y:S01]  /*7670*/  MOV R0, 0x0 ;  /* 0x0000000000007802 */ /* 0x000fe20000000f00 */
[----:B------:R-:W-:Y:S01]  /*7680*/  ULDC.64 UR6, c[0x4][0x108] ;  /* 0x0100420000067ab9 */ /* 0x000fe20000000a00 */
[----:B------:R-:W-:Y:S01]  /*7690*/  ULDC.64 UR8, c[0x4][0x110] ;  /* 0x0100440000087ab9 */ /* 0x000fe20000000a00 */
[----:B------:R-:W-:Y:S01]  /*76a0*/  ULDC.64 UR4, c[0x4][0x68] ;  /* 0x01001a0000047ab9 */ /* 0x000fe20000000a00 */
[----:B------:R1:W2:Y:S01]  /*76b0*/  LDC.64 R2, c[0x4][R0] ;  /* 0x0100000000027b82 */ /* 0x0002a20000000a00 */
[----:B------:R-:W-:Y:S01]  /*76c0*/  IMAD.U32 R4, RZ, RZ, UR6 ;  /* 0x00000006ff047e24 */ /* 0x000fe2000f8e00ff */
[----:B------:R-:W-:Y:S01]  /*76d0*/  MOV R8, 0x70 ;  /* 0x0000007000087802 */ /* 0x000fe20000000f00 */
[----:B------:R-:W-:Y:S02]  /*76e0*/  IMAD.U32 R5, RZ, RZ, UR7 ;  /* 0x00000007ff057e24 */ /* 0x000fe4000f8e00ff */
[----:B------:R-:W-:Y:S02]  /*76f0*/  IMAD.U32 R6, RZ, RZ, UR8 ;  /* 0x00000008ff067e24 */ /* 0x000fe4000f8e00ff */
[----:B------:R-:W-:-:S02]  /*7700*/  IMAD.U32 R7, RZ, RZ, UR9 ;  /* 0x00000009ff077e24 */ /* 0x000fc4000f8e00ff */
[----:B------:R-:W-:Y:S02]  /*7710*/  IMAD.U32 R10, RZ, RZ, UR4 ;  /* 0x00000004ff0a7e24 */ /* 0x000fe4000f8e00ff */
[----:B------:R-:W-:Y:S02]  /*7720*/  IMAD.U32 R11, RZ, RZ, UR5 ;  /* 0x00000005ff0b7e24 */ /* 0x000fe4000f8e00ff */
[----:B------:R-:W-:Y:S02]  /*7730*/  IMAD.MOV.U32 R12, RZ, RZ, 0x1 ;  /* 0x00000001ff0c7424 */ /* 0x000fe400078e00ff */
[----:B-1----:R-:W-:-:S07]  /*7740*/  IMAD.MOV.U32 R13, RZ, RZ, RZ ;  /* 0x000000ffff0d7224 */ /* 0x002fce00078e00ff */
[----:B------:R-:W-:-:S07]  /*7750*/  LEPC R20, `(.L_x_35) ;  /* 0x000000001014794e */ /* 0x000fce0000000000 */
[----:B--2---:R-:W-:Y:S05]  /*7760*/  CALL.ABS.NOINC R2 ;  /* 0x0000000002007343 */ /* 0x004fea0003c00000 */
.L_x_35:
[----:B------:R-:W-:Y:S01]  /*7770*/  MOV R2, 0x0 ;  /* 0x0000000000027802 */ /* 0x000fe20000000f00 */
[----:B------:R-:W-:Y:S01]  /*7780*/  ULDC.64 UR6, c[0x4][0x108] ;  /* 0x0100420000067ab9 */ /* 0x000fe20000000a00 */
[----:B------:R-:W-:Y:S01]  /*7790*/  ULDC.64 UR8, c[0x4][0x110] ;  /* 0x0100440000087ab9 */ /* 0x000fe20000000a00 */
[----:B------:R-:W-:Y:S01]  /*77a0*/  ULDC.64 UR4, c[0x4][0x70] ;  /* 0x01001c0000047ab9 */ /* 0x000fe20000000a00 */
[----:B------:R-:W-:Y:S01]  /*77b0*/  IMAD.U32 R4, RZ, RZ, UR6 ;  /* 0x00000006ff047e24 */ /* 0x000fe2000f8e00ff */
[----:B------:R-:W-:Y:S01]  /*77c0*/  MOV R13, RZ ;  /* 0x000000ff000d7202 */ /* 0x000fe20000000f00 */
[----:B------:R-:W1:Y:S01]  /*77d0*/  LDC.64 R2, c[0x4][R2] ;  /* 0x0100000002027b82 */ /* 0x000e620000000a00 */
[----:B------:R-:W-:Y:S02]  /*77e0*/  IMAD.U32 R5, RZ, RZ, UR7 ;  /* 0x00000007ff057e24 */ /* 0x000fe4000f8e00ff */
[----:B------:R-:W-:Y:S02]  /*77f0*/  IMAD.U32 R6, RZ, RZ, UR8 ;  /* 0x00000008ff067e24 */ /* 0x000fe4000f8e00ff */
[----:B------:R-:W-:-:S02]  /*7800*/  IMAD.U32 R7, RZ, RZ, UR9 ;  /* 0x00000009ff077e24 */ /* 0x000fc4000f8e00ff */
[----:B------:R-:W-:Y:S02]  /*7810*/  IMAD.U32 R10, RZ, RZ, UR4 ;  /* 0x00000004ff0a7e24 */ /* 0x000fe4000f8e00ff */
[----:B------:R-:W-:Y:S02]  /*7820*/  IMAD.U32 R11, RZ, RZ, UR5 ;  /* 0x00000005ff0b7e24 */ /* 0x000fe4000f8e00ff */
[----:B------:R-:W-:Y:S02]  /*7830*/  IMAD.MOV.U32 R8, RZ, RZ, 0x70 ;  /* 0x00000070ff087424 */ /* 0x000fe400078e00ff */
[----:B------:R-:W-:-:S07]  /*7840*/  IMAD.MOV.U32 R12, RZ, RZ, 0x1 ;  /* 0x00000001ff0c7424 */ /* 0x000fce00078e00ff */
[----:B------:R-:W-:-:S07]  /*7850*/  LEPC R20, `(.L_x_34) ;  /* 0x000000001014794e */ /* 0x000fce0000000000 */
[----:B-1----:R-:W-:Y:S05]  /*7860*/  CALL.ABS.NOINC R2 ;  /* 0x0000000002007343 */ /* 0x002fea0003c00000 */
.L_x_34:
[----:B------:R-:W2:Y:S01]  /*7870*/  LDL R2, [R1] ;  /* 0x0000000001027983 */ /* 0x000ea20000100800 */
[----:B------:R-:W1:Y:S01]  /*7880*/  LDC R0, c[0x0][0x428] ;  /* 0x00010a00ff007b82 */ /* 0x000e620000000800 */
[----:B------:R-:W-:Y:S02]  /*7890*/  ULDC.64 UR4, c[0x0][0x9f8] ;  /* 0x00027e0000047ab9 */ /* 0x000fe40000000a00 */
[----:B------:R-:W3:Y:S01]  /*78a0*/  LDL.LU R6, [R1+0x8] ;  /* 0x0000080001067983 */ /* 0x000ee20000300800 */
[----:B-1----:R-:W-:-:S03]  /*78b0*/  ISETP.NE.AND P1, PT, R0, 0x1, PT ;  /* 0x000000010000780c */ /* 0x002fc60003f25270 */
[----:B------:R-:W4:Y:S01]  /*78c0*/  LDL R5, [R1+0x10] ;  /* 0x0000100001057983 */ /* 0x000f220000100800 */
[----:B------:R-:W-:Y:S01]  /*78d0*/  ISETP.NE.U32.AND P0, PT, RZ, UR4, PT ;  /* 0x00000004ff007c0c */ /* 0x000fe2000bf05070 */
[----:B------:R-:W-:Y:S01]  /*78e0*/  ULDC.64 UR6, c[0x0][0x208] ;  /* 0x0000820000067ab9 */ /* 0x000fe20000000a00 */
[----:B------:R-:W-:Y:S01]  /*78f0*/  ULDC UR4, c[0x0][0xda8] ;  /* 0x00036a0000047ab9 */ /* 0x000fe20000000800 */
[----:B------:R-:W1:Y:S01]  /*7900*/  S2R R7, SR_TID.X ;  /* 0x0000000000077919 */ /* 0x000e620000002100 */
[----:B------:R-:W-:-:S05]  /*7910*/  ISETP.NE.AND.EX P0, PT, RZ, UR5, PT, P0 ;  /* 0x00000005ff007c0c */ /* 0x000fca000bf05300 */
[----:B------:R-:W2:Y:S08]  /*7920*/  @P1 LDC R0, c[0x0][0x42c] ;  /* 0x00010b00ff001b82 */ /* 0x000eb00000000800 */
[----:B------:R-:W2:Y:S01]  /*7930*/  @P1 LDC R3, c[0x0][0x430] ;  /* 0x00010c00ff031b82 */ /* 0x000ea20000000800 */
[----:B-1----:R-:W-:Y:S01]  /*7940*/  LOP3.LUT R7, R7, 0x1f, RZ, 0xc0, !PT ;  /* 0x0000001f07077812 */ /* 0x002fe200078ec0ff */
[----:B--2---:R-:W-:-:S04]  /*7950*/  @P1 IMAD.HI.U32 R0, R2, R0, RZ ;  /* 0x0000000002001227 */ /* 0x004fc800078e00ff */
[----:B------:R-:W-:Y:S01]  /*7960*/  IMAD.MOV.U32 R4, RZ, RZ, R2 ;  /* 0x000000ffff047224 */ /* 0x000fe200078e0002 */
[----:B------:R-:W-:Y:S01]  /*7970*/  @P1 SHF.R.U32.HI R4, RZ, R3, R0 ;  /* 0x00000003ff041219 */ /* 0x000fe20000011600 */
[----:B------:R-:W-:Y:S01]  /*7980*/  IMAD.MOV.U32 R0, RZ, RZ, R19 ;  /* 0x000000ffff007224 */ /* 0x000fe200078e0013 */
[----:B------:R-:W1:Y:S02]  /*7990*/  @P0 LDC.64 R2, c[0x0][0x9f8] ;  /* 0x00027e00ff020b82 */ /* 0x000e640000000a00 */
[----:B-1----:R-:W-:-:S05]  /*79a0*/  @P0 IMAD.WIDE R2, R19, 0x4, R2 ;  /* 0x0000000413020825 */ /* 0x002fca00078e0202 */
[----:B------:R1:W5:Y:S01]  /*79b0*/  @P0 LDG.E R0, desc[UR6][R2.64] ;  /* 0x0000000602000981 */ /* 0x000362000c1e1900 */
[----:B------:R-:W-:Y:S01]  /*79c0*/  ISETP.NE.AND P1, PT, R7, RZ, PT ;  /* 0x000000ff0700720c */ /* 0x000fe20003f25270 */
[----:B---3--:R-:W-:-:S03]  /*79d0*/  IMAD.MOV R8, RZ, RZ, -R6 ;  /* 0x000000ffff087224 */ /* 0x008fc600078e0a06 */
[----:B------:R-:W-:Y:S01]  /*79e0*/  PLOP3.LUT P2, PT, P1, PT, PT, 0x8, 0x0 ;  /* 0x000000000000781c */ /* 0x000fe20000f4e170 */
[----:B----4-:R-:W-:-:S04]  /*79f0*/  IMAD R8, R8, UR4, R5 ;  /* 0x0000000408087c24 */ /* 0x010fc8000f8e0205 */
[----:B------:R-:W-:-:S04]  /*7a00*/  IMAD.SHL.U32 R8, R8, 0x80, RZ ;  /* 0x0000008008087824 */ /* 0x000fc800078e00ff */
[----:B------:R-:W-:-:S05]  /*7a10*/  VOTEU.ALL UP1, P1 ;  /* 0x00000000003f7886 */ /* 0x000fca0000820000 */
[----:B------:R-:W-:-:S04]  /*7a20*/  @!UP1 UIADD3 UR8, UP0, UR36, 0x270, URZ ;  /* 0x0000027024089890 */ /* 0x000fc8000ff1e03f */
[----:B------:R-:W-:-:S03]  /*7a30*/  @!UP1 UIADD3.X UR9, URZ, UR37, URZ, UP0, !UPT ;  /* 0x000000253f099290 */ /* 0x000fc600087fe43f */
[----:B-1----:R-:W-:-:S09]  /*7a40*/  VOTEU.ALL UP0, P1 ;  /* 0x00000000003f7886 */ /* 0x002fd20000800000 */
.L_x_36:
[----:B------:R-:W2:Y:S01]  /*7a50*/  LDL R2, [R1] ;  /* 0x0000000001027983 */ /* 0x000ea20000100800 */
[----:B------:R-:W-:Y:S02]  /*7a60*/  PLOP3.LUT P0, PT, P0, P2, PT, 0xa2, 0x0 ;  /* 0x000000000000781c */ /* 0x000fe40000705472 */
[----:B------:R-:W-:Y:S01]  /*7a70*/  @P2 R2UR P0, UR7, R19 ;  /* 0x00000000130722ca */ /* 0x000fe20000000000 */
[----:B------:R-:W-:-:S07]  /*7a80*/  UMOV UR4, URZ ;  /* 0x0000003f00047c82 */ /* 0x000fce0008000000 */
[----:B------:R-:W-:Y:S02]  /*7a90*/  PLOP3.LUT P0, PT, P0, P2, PT, 0xa2, 0x0 ;  /* 0x000000000000781c */ /* 0x000fe40000705472 */
[----:B--2---:R-:W-:-:S08]  /*7aa0*/  @P2 R2UR.OR P0, UR6, R2 ;  /* 0x00000000020622ca */ /* 0x004fd00000100000 */
[----:B------:R-:W-:Y:S02]  /*7ab0*/  PLOP3.LUT P0, PT, P0, P2, PT, 0xa2, 0x0 ;  /* 0x000000000000781c */ /* 0x000fe40000705472 */
[----:B------:R-:W-:-:S08]  /*7ac0*/  @P2 R2UR.OR P0, UR5, R8 ;  /* 0x00000000080522ca */ /* 0x000fd00000100000 */
[----:B------:R-:W-:-:S05]  /*7ad0*/  @P2 PLOP3.LUT P2, PT, P0, PT, PT, 0x80, 0x0 ;  /* 0x000000000000281c */ /* 0x000fca000074f070 */
[----:B------:R1:W-:Y:S08]  /*7ae0*/  @!UP0 UTMAPF.L2.4D [UR4], [UR8] ;  /* 0x00000004080085b8 */ /* 0x0003f00008018000 */
[----:B-1----:R-:W-:Y:S05]  /*7af0*/  @P2 BRA.U.ANY `(.L_x_36) ;  /* 0xfffffffd00d42947 */ /* 0x002fea000393ffff */
[----:B------:R-:W-:Y:S01]  /*7b00*/  PLOP3.LUT P2, PT, P1, PT, PT, 0x8, 0x0 ;  /* 0x000000000000781c */ /* 0x000fe20000f4e170 */
[----:B------:R-:W-:Y:S01]  /*7b10*/  VOTEU.ALL UP0, P1 ;  /* 0x00000000003f7886 */ /* 0x000fe20000800000 */
[----:B------:R-:W-:-:S11]  /*7b20*/  UMOV UR4, 0x40 ;  /* 0x0000004000047882 */ /* 0x000fd60000000000 */
.L_x_37:
[----:B------:R-:W2:Y:S01]  /*7b30*/  LDL R2, [R1] ;  /* 0x0000000001027983 */ /* 0x000ea20000100800 */
[----:B------:R-:W-:Y:S02]  /*7b40*/  PLOP3.LUT P0, PT, P0, P2, PT, 0xa2, 0x0 ;  /* 0x000000000000781c */ /* 0x000fe40000705472 */
[----:B------:R-:W-:-:S08]  /*7b50*/  @P2 R2UR P0, UR7, R19 ;  /* 0x00000000130722ca */ /* 0x000fd00000000000 */
        /* <DEDUP_REMOVED lines=10> */
.L_x_38:
        /* <DEDUP_REMOVED lines=10> */
[----:B------:R-:W1:Y:S01]  /*7ca0*/  LDC.64 R2, c[0x0][0x3f8] ;  /* 0x0000fe00ff027b82 */ /* 0x000e620000000a00 */
[----:B------:R-:W-:Y:S01]  /*7cb0*/  UMOV UR4, 0xffffffff ;  /* 0xffffffff00047882 */ /* 0x000fe20000000000 */
[----:B-1----:R-:W-:-:S04]  /*7cc0*/  ISETP.NE.U32.AND P0, PT, R2, RZ, PT ;  /* 0x000000ff0200720c */ /* 0x002fc80003f05070 */
[----:B------:R-:W-:-:S04]  /*7cd0*/  ISETP.NE.AND.EX P0, PT, R3, RZ, PT, P0 ;  /* 0x000000ff0300720c */ /* 0x000fc80003f05300 */
[----:B-----5:R-:W-:Y:S01]  /*7ce0*/  SEL R5, R0, RZ, !P0 ;  /* 0x000000ff00057207 */ /* 0x020fe20004000000 */
[----:B------:R-:W-:Y:S08]  /*7cf0*/  BRA.DIV UR4, `(.L_x_39) ;  /* 0x0000002604f47947 */ /* 0x000ff0000b800000 */
.L_x_92:
[----:B------:R-:W2:Y:S01]  /*7d00*/  LDL R6, [R1+0xc] ;  /* 0x00000c0001067983 */ /* 0x000ea20000100800 */
[----:B------:R-:W-:Y:S01]  /*7d10*/  UMOV UR4, 0xffffffff ;  /* 0xffffffff00047882 */ /* 0x000fe20000000000 */
[----:B------:R-:W-:Y:S01]  /*7d20*/  SHF.R.S32.HI R11, RZ, 0x1f, R0 ;  /* 0x0000001fff0b7819 */ /* 0x000fe20000011400 */
[----:B--2---:R-:W-:Y:S01]  /*7d30*/  VIADD R10, R6, 0xffffffff ;  /* 0xffffffff060a7836 */ /* 0x004fe20000000000 */
[----:B------:R-:W-:Y:S06]  /*7d40*/  BRA.DIV UR4, `(.L_x_40) ;  /* 0x0000002a04147947 */ /* 0x000fec000b800000 */
[----:B------:R-:W-:-:S13]  /*7d50*/  ELECT P6, URZ, PT ;  /* 0x00000000003f782f */ /* 0x000fda00038c0000 */
.L_x_95:
[----:B------:R-:W-:Y:S05]  /*7d60*/  @!P6 BRA `(.L_x_41) ;  /* 0x000000040018e947 */ /* 0x000fea0003800000 */
[----:B------:R-:W-:Y:S02]  /*7d70*/  IMAD.MOV.U32 R18, RZ, RZ, R10 ;  /* 0x000000ffff127224 */ /* 0x000fe400078e000a */
[----:B------:R-:W-:Y:S01]  /*7d80*/  IMAD.MOV.U32 R5, RZ, RZ, R0 ;  /* 0x000000ffff057224 */ /* 0x000fe200078e0000 */
[----:B------:R-:W-:Y:S06]  /*7d90*/  @!P0 BRA `(.L_x_42) ;  /* 0x00000000004c8947 */ /* 0x000fec0003800000 */
[----:B------:R-:W1:Y:S01]  /*7da0*/  LDC R9, c[0x0][0x41c] ;  /* 0x00010700ff097b82 */ /* 0x000e620000000800 */
[----:B------:R-:W-:Y:S01]  /*7db0*/  IMAD.MOV.U32 R5, RZ, RZ, R10 ;  /* 0x000000ffff057224 */ /* 0x000fe200078e000a */
[----:B------:R-:W-:Y:S01]  /*7dc0*/  ULDC.64 UR4, c[0x0][0x408] ;  /* 0x0001020000047ab9 */ /* 0x000fe20000000a00 */
[----:B------:R-:W-:Y:S01]  /*7dd0*/  ULDC.64 UR6, c[0x0][0x208] ;  /* 0x0000820000067ab9 */ /* 0x000fe20000000a00 */
[----:B-1----:R-:W-:-:S13]  /*7de0*/  ISETP.NE.AND P1, PT, R9, 0x1, PT ;  /* 0x000000010900780c */ /* 0x002fda0003f25270 */
[----:B------:R-:W1:Y:S02]  /*7df0*/  @P1 LDC.64 R6, c[0x0][0x420] ;  /* 0x00010800ff061b82 */ /* 0x000e640000000a00 */
[----:B-1----:R-:W-:-:S05]  /*7e00*/  @P1 IMAD.HI.U32 R6, R10, R6, RZ ;  /* 0x000000060a061227 */ /* 0x002fca00078e00ff */
[----:B------:R-:W-:Y:S01]  /*7e10*/  @P1 SHF.R.U32.HI R5, RZ, R7, R6 ;  /* 0x00000007ff051219 */ /* 0x000fe20000011606 */
[----:B------:R-:W-:-:S03]  /*7e20*/  IMAD R6, R11, UR4, RZ ;  /* 0x000000040b067c24 */ /* 0x000fc6000f8e02ff */
[--C-:B------:R-:W-:Y:S01]  /*7e30*/  SHF.R.S32.HI R7, RZ, 0x1f, R5.reuse ;  /* 0x0000001fff077819 */ /* 0x100fe20000011405 */
[----:B------:R-:W-:-:S04]  /*7e40*/  IMAD.MOV R18, RZ, RZ, -R5 ;  /* 0x000000ffff127224 */ /* 0x000fc800078e0a05 */
[----:B------:R-:W-:Y:S02]  /*7e50*/  IMAD R18, R9, R18, R10 ;  /* 0x0000001209127224 */ /* 0x000fe400078e020a */
[----:B------:R-:W-:Y:S02]  /*7e60*/  IMAD R9, R0, UR5, R6 ;  /* 0x0000000500097c24 */ /* 0x000fe4000f8e0206 */
[----:B------:R-:W-:-:S04]  /*7e70*/  IMAD.MOV.U32 R6, RZ, RZ, R5 ;  /* 0x000000ffff067224 */ /* 0x000fc800078e0005 */
[----:B------:R-:W-:-:S05]  /*7e80*/  IMAD.WIDE.U32 R6, R0, UR4, R6 ;  /* 0x0000000400067c25 */ /* 0x000fca000f8e0006 */
[----:B------:R-:W-:Y:S02]  /*7e90*/  IADD3 R5, R7, R9, RZ ;  /* 0x0000000907057210 */ /* 0x000fe40007ffe0ff */
[----:B------:R-:W-:-:S04]  /*7ea0*/  LEA R12, P1, R6, R2, 0x2 ;  /* 0x00000002060c7211 */ /* 0x000fc800078210ff */
[----:B------:R-:W-:-:S05]  /*7eb0*/  LEA.HI.X R13, R6, R3, R5, 0x2, P1 ;  /* 0x00000003060d7211 */ /* 0x000fca00008f1405 */
[----:B------:R1:W5:Y:S04]  /*7ec0*/  LDG.E R5, desc[UR6][R12.64] ;  /* 0x000000060c057981 */ /* 0x000368000c1e1900 */
.L_x_42:
[----:B------:R-:W2:Y:S01]  /*7ed0*/  S2R R7, SR_CgaCtaId ;  /* 0x0000000000077919 */ /* 0x000ea20000008800 */
[----:B------:R-:W-:-:S04]  /*7ee0*/  MOV R6, 0x400 ;  /* 0x0000040000067802 */ /* 0x000fc80000000f00 */
[----:B--2---:R-:W-:Y:S02]  /*7ef0*/  LEA R6, R7, R6, 0x18 ;  /* 0x0000000607067211 */ /* 0x004fe400078ec0ff */
[----:B------:R-:W-:-:S03]  /*7f00*/  SHF.L.U32 R7, R17, 0x1f, RZ ;  /* 0x0000001f11077819 */ /* 0x000fc600000006ff */
[----:B------:R-:W-:-:S04]  /*7f10*/  IMAD R6, R16, 0x8, R6 ;  /* 0x0000000810067824 */ /* 0x000fc800078e0206 */
[----:B------:R-:W2:Y:S02]  /*7f20*/  SYNCS.PHASECHK.TRANS64.TRYWAIT P1, [R6+URZ+0x34840], R7 ;  /* 0x03484007060075a7 */ /* 0x000ea4000802017f */
[----:B--2---:R-:W-:Y:S05]  /*7f30*/  @!P1 BRA `(.L_x_43) ;  /* 0x0000002400b89947 */ /* 0x004fea0003800000 */
.L_x_96:
[----:B------:R-:W3:Y:S02]  /*7f40*/  S2R R9, SR_TID.X ;  /* 0x0000000000097919 */ /* 0x000ee40000002100 */
[----:B---3--:R-:W-:-:S04]  /*7f50*/  LOP3.LUT R9, R9, 0x7f, RZ, 0xc0, !PT ;  /* 0x0000007f09097812 */ /* 0x008fc800078ec0ff */
[----:B------:R-:W-:-:S13]  /*7f60*/  ISETP.NE.AND P1, PT, R9, RZ, PT ;  /* 0x000000ff0900720c */ /* 0x000fda0003f25270 */
[----:B------:R-:W-:Y:S05]  /*7f70*/  @P1 BRA `(.L_x_44) ;  /* 0x00000000001c1947 */ /* 0x000fea0003800000 */
[----:B------:R-:W3:Y:S01]  /*7f80*/  S2R R9, SR_TID.X ;  /* 0x0000000000097919 */ /* 0x000ee20000002100 */
[----:B--2---:R-:W-:-:S04]  /*7f90*/  IMAD.MOV.U32 R7, RZ, RZ, 0xc000 ;  /* 0x0000c000ff077424 */ /* 0x004fc800078e00ff */
[----:B------:R4:W-:Y:S01]  /*7fa0*/  SYNCS.ARRIVE.TRANS64 RZ, [R6+URZ+0x34830], R7 ;  /* 0x0348300706ff79a7 */ /* 0x0009e2000800003f */
[----:B---3--:R-:W-:-:S04]  /*7fb0*/  LOP3.LUT R9, R9, 0x1f, RZ, 0xc0, !PT ;  /* 0x0000001f09097812 */ /* 0x008fc800078ec0ff */
[----:B------:R-:W-:-:S13]  /*7fc0*/  ISETP.NE.AND P1, PT, R9, RZ, PT ;  /* 0x000000ff0900720c */ /* 0x000fda0003f25270 */
[----:B----4-:R-:W-:Y:S05]  /*7fd0*/  @!P1 BRA `(.L_x_44) ;  /* 0x0000000000049947 */ /* 0x010fea0003800000 */
[----:B------:R-:W-:Y:S01]  /*7fe0*/  BPT.TRAP 0x1 ;  /* 0x000000040000795c */ /* 0x000fe20000300000 */
.L_x_44:
[----:B------:R-:W3:Y:S01]  /*7ff0*/  S2R R9, SR_CgaCtaId ;  /* 0x0000000000097919 */ /* 0x000ee20000008800 */
[----:B--2---:R-:W-:Y:S01]  /*8000*/  MOV R7, 0x400 ;  /* 0x0000040000077802 */ /* 0x004fe20000000f00 */
[----:B------:R-:W-:Y:S01]  /*8010*/  UIADD3 UR4, UP0, UR36, 0x370, URZ ;  /* 0x0000037024047890 */ /* 0x000fe2000ff1e03f */
[----:B------:R-:W-:Y:S01]  /*8020*/  R2UR UR9, R6 ;  /* 0x00000000060972ca */ /* 0x000fe200000e0000 */
[----:B------:R-:W-:Y:S01]  /*8030*/  UMOV UR10, URZ ;  /* 0x0000003f000a7c82 */ /* 0x000fe20008000000 */
[----:B------:R-:W-:Y:S01]  /*8040*/  R2UR UR11, R18 ;  /* 0x00000000120b72ca */ /* 0x000fe200000e0000 */
[----:B------:R-:W-:Y:S01]  /*8050*/  UIADD3.X UR5, URZ, UR37, URZ, UP0, !UPT ;  /* 0x000000253f057290 */ /* 0x000fe200087fe43f */
[----:B------:R-:W-:Y:S01]  /*8060*/  R2UR UR12, R4 ;  /* 0x00000000040c72ca */ /* 0x000fe200000e0000 */
[----:B------:R-:W-:Y:S01]  /*8070*/  UMOV UR6, 0x0 ;  /* 0x0000000000067882 */ /* 0x000fe20000000000 */
[----:B-----5:R-:W-:Y:S01]  /*8080*/  R2UR UR13, R5 ;  /* 0x00000000050d72ca */ /* 0x020fe200000e0000 */
[----:B------:R-:W-:Y:S01]  /*8090*/  UMOV UR7, 0x14f00000 ;  /* 0x14f0000000077882 */ /* 0x000fe20000000000 */
[----:B------:R-:W-:-:S05]  /*80a0*/  UMOV UR16, 0x40 ;  /* 0x0000004000107882 */ /* 0x000fca0000000000 */
[----:B------:R-:W-:Y:S02]  /*80b0*/  UIADD3 UR9, UR9, 0x34830, URZ ;  /* 0x0003483009097890 */ /* 0x000fe4000fffe03f */
[----:B------:R-:W-:Y:S01]  /*80c0*/  USHF.L.U32 UR11, UR11, 0x7, URZ ;  /* 0x000000070b0b7899 */ /* 0x000fe2000800063f */
[----:B---3--:R-:W-:-:S05]  /*80d0*/  LEA R7, R9, R7, 0x18 ;  /* 0x0000000709077211 */ /* 0x008fca00078ec0ff */
[----:B------:R-:W-:-:S05]  /*80e0*/  IMAD R6, R16, 0xc000, R7 ;  /* 0x0000c00010067824 */ /* 0x000fca00078e0207 */
[----:B------:R-:W-:-:S13]  /*80f0*/  R2UR UR8, R6 ;  /* 0x00000000060872ca */ /* 0x000fda00000e0000 */
[----:B------:R-:W-:Y:S02]  /*8100*/  UIADD3 UR14, UR8, 0x1c400, URZ ;  /* 0x0001c400080e7890 */ /* 0x000fe4000fffe03f */
[----:B------:R-:W-:Y:S02]  /*8110*/  UIADD3 UR15, UR8, 0x20400, URZ ;  /* 0x00020400080f7890 */ /* 0x000fe4000fffe03f */
[----:B------:R-:W-:-:S03]  /*8120*/  UIADD3 UR17, UR8, 0x24400, URZ ;  /* 0x0002440008117890 */ /* 0x000fc6000fffe03f */
[----:B------:R-:W-:Y:S01]  /*8130*/  UMOV UR8, UR14 ;  /* 0x0000000e00087c82 */ /* 0x000fe20008000000 */
[----:B------:R-:W-:Y:S01]  /*8140*/  UMOV UR14, 0x80 ;  /* 0x00000080000e7882 */ /* 0x000fe20000000000 */
[----:B------:R2:W-:Y:S02]  /*8150*/  UTMALDG.4D [UR8], [UR4], desc[UR6] ;  /* 0x00000608040075b4 */ /* 0x0005e40008019000 */
[----:B--2---:R-:W-:Y:S01]  /*8160*/  UMOV UR8, UR15 ;  /* 0x0000000f00087c82 */ /* 0x004fe20008000000 */
[----:B------:R-:W-:Y:S02]  /*8170*/  UMOV UR10, UR16 ;  /* 0x00000010000a7c82 */ /* 0x000fe40008000000 */
[----:B------:R2:W-:Y:S02]  /*8180*/  UTMALDG.4D [UR8], [UR4], desc[UR6] ;  /* 0x00000608040075b4 */ /* 0x0005e40008019000 */
[----:B--2---:R-:W-:Y:S01]  /*8190*/  UMOV UR8, UR17 ;  /* 0x0000001100087c82 */ /* 0x004fe20008000000 */
[----:B------:R-:W-:-:S02]  /*81a0*/  UMOV UR10, UR14 ;  /* 0x0000000e000a7c82 */ /* 0x000fc40008000000 */
[----:B------:R2:W-:Y:S02]  /*81b0*/  UTMALDG.4D [UR8], [UR4], desc[UR6] ;  /* 0x00000608040075b4 */ /* 0x0005e40008019000 */
[----:B--2---:R-:W-:Y:S01]  /*81c0*/  NOP ;  /* 0x0000000000007918 */ /* 0x004fe20000000000 */
.L_x_41:
[----:B------:R-:W2:Y:S04]  /*81d0*/  LDL.LU R14, [R1] ;  /* 0x00000000010e7983 */ /* 0x000ea80000300800 */
[----:B-1----:R-:W3:Y:S01]  /*81e0*/  LDL R13, [R1+0x18] ;  /* 0x00001800010d7983 */ /* 0x002ee20000100800 */
[----:B------:R-:W-:-:S03]  /*81f0*/  MOV R9, 0x400 ;  /* 0x0000040000097802 */ /* 0x000fc60000000f00 */
[----:B------:R-:W4:Y:S01]  /*8200*/  LDL.LU R7, [R1+0x14] ;  /* 0x0000140001077983 */ /* 0x000f220000300800 */
[----:B------:R-:W1:Y:S01]  /*8210*/  S2R R12, SR_CgaCtaId ;  /* 0x00000000000c7919 */ /* 0x000e620000008800 */
[----:B------:R-:W-:Y:S05]  /*8220*/  WARPSYNC.ALL ;  /* 0x0000000000007948 */ /* 0x000fea0003800000 */
[----:B------:R-:W-:-:S13]  /*8230*/  ELECT P1, URZ, PT ;  /* 0x00000000003f782f */ /* 0x000fda0003820000 */
[----:B------:R-:W-:Y:S01]  /*8240*/  @P1 R2UR UR13, R19 ;  /* 0x00000000130d12ca */ /* 0x000fe200000e0000 */
[----:B------:R-:W-:Y:S01]  /*8250*/  UIADD3 UR4, UP0, UR36, 0x270, URZ ;  /* 0x0000027024047890 */ /* 0x000fe2000ff1e03f */
[----:B------:R-:W-:-:S03]  /*8260*/  @P1 R2UR UR11, R8 ;  /* 0x00000000080b12ca */ /* 0x000fc600000e0000 */
[----:B------:R-:W-:Y:S01]  /*8270*/  UIADD3.X UR5, URZ, UR37, URZ, UP0, !UPT ;  /* 0x000000253f057290 */ /* 0x000fe200087fe43f */
[----:B-1----:R-:W-:-:S04]  /*8280*/  LEA R9, R12, R9, 0x18 ;  /* 0x000000090c097211 */ /* 0x002fc800078ec0ff */
[----:B------:R-:W-:Y:S01]  /*8290*/  R2UR UR24, R9 ;  /* 0x00000000091872ca */ /* 0x000fe200000e0000 */
[----:B------:R-:W-:Y:S01]  /*82a0*/  @P1 IMAD.MOV.U32 R6, RZ, RZ, 0xc000 ;  /* 0x0000c000ff061424 */ /* 0x000fe200078e00ff */
[----:B------:R-:W-:Y:S01]  /*82b0*/  BAR.SYNC.DEFER_BLOCKING 0x8, 0x120 ;  /* 0x0204800000007b1d */ /* 0x000fe20000010000 */
[----:B------:R-:W-:-:S10]  /*82c0*/  @P1 R2UR UR21, R19 ;  /* 0x00000000131512ca */ /* 0x000fd400000e0000 */
[----:B------:R-:W-:Y:S02]  /*82d0*/  UIADD3 UR8, UR24, 0x10400, URZ ;  /* 0x0001040018087890 */ /* 0x000fe4000fffe03f */
[----:B------:R-:W-:Y:S01]  /*82e0*/  UIADD3 UR9, UR24, 0x34800, URZ ;  /* 0x0003480018097890 */ /* 0x000fe2000fffe03f */
[----:B------:R-:W-:Y:S01]  /*82f0*/  UMOV UR6, 0x0 ;  /* 0x0000000000067882 */ /* 0x000fe20000000000 */
[----:B------:R-:W-:Y:S01]  /*8300*/  UMOV UR7, 0x12f00000 ;  /* 0x12f0000000077882 */ /* 0x000fe20000000000 */
[----:B------:R-:W-:Y:S01]  /*8310*/  UMOV UR10, URZ ;  /* 0x0000003f000a7c82 */ /* 0x000fe20008000000 */
[----:B------:R-:W-:Y:S01]  /*8320*/  @P1 R2UR UR19, R8 ;  /* 0x00000000081312ca */ /* 0x000fe200000e0000 */
[----:B------:R-:W-:Y:S01]  /*8330*/  UIADD3 UR16, UR24, 0x14400, URZ ;  /* 0x0001440018107890 */ /* 0x000fe2000fffe03f */
[----:B------:R3:W-:Y:S01]  /*8340*/  @P1 SYNCS.ARRIVE.TRANS64 RZ, [R9+URZ+0x34800], R6 ;  /* 0x0348000609ff19a7 */ /* 0x0007e2000800003f */
[----:B------:R-:W-:Y:S01]  /*8350*/  UMOV UR14, 0x0 ;  /* 0x00000000000e7882 */ /* 0x000fe20000000000 */
[----:B------:R-:W-:Y:S01]  /*8360*/  UMOV UR15, 0x12f00000 ;  /* 0x12f00000000f7882 */ /* 0x000fe20000000000 */
[----:B------:R-:W-:Y:S01]  /*8370*/  UMOV UR18, 0x40 ;  /* 0x0000004000127882 */ /* 0x000fe20000000000 */
[----:B------:R-:W-:Y:S01]  /*8380*/  UMOV UR17, UR9 ;  /* 0x0000000900117c82 */ /* 0x000fe20008000000 */
[----:B------:R-:W-:Y:S01]  /*8390*/  UMOV UR22, 0x0 ;  /* 0x0000000000167882 */ /* 0x000fe20000000000 */
[----:B------:R-:W-:Y:S01]  /*83a0*/  UMOV UR23, 0x12f00000 ;  /* 0x12f0000000177882 */ /* 0x000fe20000000000 */
[----:B------:R-:W-:Y:S01]  /*83b0*/  BSSY B0, `(.L_x_45) ;  /* 0x0000010000007945 */ /* 0x000fe20003800000 */
[----:B--2---:R-:W-:-:S02]  /*83c0*/  @P1 R2UR UR12, R14 ;  /* 0x000000000e0c12ca */ /* 0x004fc400000e0000 */
[----:B------:R-:W-:Y:S02]  /*83d0*/  @P1 R2UR UR20, R14 ;  /* 0x000000000e1412ca */ /* 0x000fe400000e0000 */
[----:B---3--:R-:W-:-:S09]  /*83e0*/  LOP3.LUT R6, R13, 0x1, RZ, 0xc, !PT ;  /* 0x000000010d067812 */ /* 0x008fd200078e0cff */
[----:B------:R1:W-:Y:S01]  /*83f0*/  UTMALDG.4D [UR8], [UR4], desc[UR6] ;  /* 0x00000608040075b4 */ /* 0x0003e20008019000 */
[----:B------:R-:W-:Y:S01]  /*8400*/  SHF.L.U32 R6, R6, 0x1f, RZ ;  /* 0x0000001f06067819 */ /* 0x000fe200000006ff */
[----:B------:R2:W-:Y:S01]  /*8410*/  UTMALDG.4D [UR16], [UR4], desc[UR14] ;  /* 0x00000e10040075b4 */ /* 0x0005e20008019000 */
[----:B-1----:R-:W-:Y:S02]  /*8420*/  @P1 R2UR UR13, R19 ;  /* 0x00000000130d12ca */ /* 0x002fe400000e0000 */
[----:B------:R-:W-:Y:S02]  /*8430*/  @P1 R2UR UR12, R14 ;  /* 0x000000000e0c12ca */ /* 0x000fe400000e0000 */
[----:B------:R-:W-:Y:S01]  /*8440*/  @P1 R2UR UR11, R8 ;  /* 0x00000000080b12ca */ /* 0x000fe200000e0000 */
[----:B------:R-:W-:Y:S01]  /*8450*/  UIADD3 UR8, UR24, 0x18400, URZ ;  /* 0x0001840018087890 */ /* 0x000fe2000fffe03f */
[----:B------:R-:W-:-:S11]  /*8460*/  UMOV UR10, 0x80 ;  /* 0x00000080000a7882 */ /* 0x000fd60000000000 */
[----:B------:R2:W-:Y:S01]  /*8470*/  UTMALDG.4D [UR8], [UR4], desc[UR22] ;  /* 0x00001608040075b4 */ /* 0x0005e20008019000 */
[----:B------:R-:W1:Y:S01]  /*8480*/  SYNCS.PHASECHK.TRANS64.TRYWAIT P1, [R9+URZ+0x34820], R6 ;  /* 0x03482006090075a7 */ /* 0x000e62000802017f */
[----:B----4-:R-:W-:Y:S01]  /*8490*/  ISETP.GE.AND P2, PT, R7, 0x81, PT ;  /* 0x000000810700780c */ /* 0x010fe20003f46270 */
[----:B-12---:R-:W-:-:S12]  /*84a0*/  @!P1 BRA `(.L_x_46) ;  /* 0x0000002000709947 */ /* 0x006fd80003800000 */
.L_x_97:
[----:B------:R-:W-:Y:S05]  /*84b0*/  BSYNC B0 ;  /* 0x0000000000007941 */ /* 0x000fea0003800000 */
.L_x_45:
[----:B------:R-:W-:Y:S05]  /*84c0*/  @!P2 BRA `(.L_x_47) ;  /* 0x0000001400c8a947 */ /* 0x000fea0003800000 */
[----:B-1----:R-:W2:Y:S01]  /*84d0*/  LDL R7, [R1+0xc] ;  /* 0x00000c0001077983 */ /* 0x002ea20000100800 */
[----:B------:R-:W-:Y:S02]  /*84e0*/  IMAD.MOV.U32 R6, RZ, RZ, 0x1 ;  /* 0x00000001ff067424 */ /* 0x000fe400078e00ff */
[----:B--2---:R-:W-:-:S05]  /*84f0*/  IMAD.MOV R13, RZ, RZ, -R7 ;  /* 0x000000ffff0d7224 */ /* 0x004fca00078e0a07 */
[----:B------:R-:W-:-:S05]  /*8500*/  VIADDMNMX R13, R13, R6, 0xffffffff, !PT ;  /* 0xffffffff0d0d7446 */ /* 0x000fca0007800106 */
[----:B------:R-:W-:-:S05]  /*8510*/  IMAD.IADD R6, R7, 0x1, R13 ;  /* 0x0000000107067824 */ /* 0x000fca00078e020d */
[----:B------:R-:W-:-:S04]  /*8520*/  LOP3.LUT R6, R6, 0x1, RZ, 0xc0, !PT ;  /* 0x0000000106067812 */ /* 0x000fc800078ec0ff */
[----:B------:R-:W-:Y:S01]  /*8530*/  ISETP.NE.U32.AND P1, PT, R6, 0x1, PT ;  /* 0x000000010600780c */ /* 0x000fe20003f25070 */
[----:B------:R-:W-:-:S12]  /*8540*/  VIADD R6, R7, 0xfffffffe ;  /* 0xfffffffe07067836 */ /* 0x000fd80000000000 */
[----:B------:R-:W-:Y:S05]  /*8550*/  @P1 BRA `(.L_x_48) ;  /* 0x0000000400e81947 */ /* 0x000fea0003800000 */
[----:B------:R-:W-:Y:S01]  /*8560*/  VIADD R7, R16, 0x1 ;  /* 0x0000000110077836 */ /* 0x000fe20000000000 */
[----:B------:R-:W-:Y:S04]  /*8570*/  BSSY B0, `(.L_x_49) ;  /* 0x0000074000007945 */ /* 0x000fe80003800000 */
[----:B------:R-:W-:-:S04]  /*8580*/  ISETP.NE.AND P1, PT, R7, 0x2, PT ;  /* 0x000000020700780c */ /* 0x000fc80003f25270 */
[----:B------:R-:W-:Y:S02]  /*8590*/  SEL R12, RZ, 0x1, P1 ;  /* 0x00000001ff0c7807 */ /* 0x000fe40000800000 */
[----:B------:R-:W-:Y:S02]  /*85a0*/  SEL R7, R7, RZ, P1 ;  /* 0x000000ff07077207 */ /* 0x000fe40000800000 */
[----:B------:R-:W-:Y:S01]  /*85b0*/  LOP3.LUT R12, R17, R12, RZ, 0x3c, !PT ;  /* 0x0000000c110c7212 */ /* 0x000fe200078e3cff */
[----:B------:R-:W-:Y:S06]  /*85c0*/  @!P6 BRA `(.L_x_50) ;  /* 0x0000000400b8e947 */ /* 0x000fec0003800000 */
[----:B------:R-:W-:Y:S01]  /*85d0*/  IMAD.MOV.U32 R8, RZ, RZ, R5 ;  /* 0x000000ffff087224 */ /* 0x000fe200078e0005 */
[----:B------:R-:W-:Y:S06]  /*85e0*/  @!P0 BRA `(.L_x_51) ;  /* 0x0000000000488947 */ /* 0x000fec0003800000 */
[----:B------:R-:W1:Y:S01]  /*85f0*/  LDC R15, c[0x0][0x41c] ;  /* 0x00010700ff0f7b82 */ /* 0x000e620000000800 */
[----:B------:R-:W-:Y:S01]  /*8600*/  ULDC.64 UR4, c[0x0][0x408] ;  /* 0x0001020000047ab9 */ /* 0x000fe20000000a00 */
[----:B------:R-:W-:Y:S01]  /*8610*/  ULDC.64 UR6, c[0x0][0x208] ;  /* 0x0000820000067ab9 */ /* 0x000fe20000000a00 */
[----:B-1----:R-:W-:-:S13]  /*8620*/  ISETP.NE.AND P1, PT, R15, 0x1, PT ;  /* 0x000000010f00780c */ /* 0x002fda0003f25270 */
[----:B------:R-:W1:Y:S02]  /*8630*/  @P1 LDC.64 R8, c[0x0][0x420] ;  /* 0x00010800ff081b82 */ /* 0x000e640000000a00 */
[----:B-1----:R-:W-:-:S04]  /*8640*/  @P1 IMAD.HI.U32 R14, R6, R8, RZ ;  /* 0x00000008060e1227 */ /* 0x002fc800078e00ff */
[----:B------:R-:W-:Y:S01]  /*8650*/  IMAD.MOV.U32 R8, RZ, RZ, R6 ;  /* 0x000000ffff087224 */ /* 0x000fe200078e0006 */
[----:B------:R-:W-:Y:S01]  /*8660*/  @P1 SHF.R.U32.HI R8, RZ, R9, R14 ;  /* 0x00000009ff081219 */ /* 0x000fe2000001160e */
[----:B------:R-:W-:-:S03]  /*8670*/  IMAD R14, R11, UR4, RZ ;  /* 0x000000040b0e7c24 */ /* 0x000fc6000f8e02ff */
[----:B------:R-:W-:Y:S01]  /*8680*/  IADD3 R9, -R8, RZ, RZ ;  /* 0x000000ff08097210 */ /* 0x000fe20007ffe1ff */
[----:B------:R-:W-:-:S04]  /*8690*/  IMAD R14, R0, UR5, R14 ;  /* 0x00000005000e7c24 */ /* 0x000fc8000f8e020e */
[----:B------:R-:W-:Y:S01]  /*86a0*/  IMAD R6, R15, R9, R6 ;  /* 0x000000090f067224 */ /* 0x000fe200078e0206 */
[----:B------:R-:W-:-:S03]  /*86b0*/  SHF.R.S32.HI R9, RZ, 0x1f, R8 ;  /* 0x0000001fff097819 */ /* 0x000fc60000011408 */
[----:B------:R-:W-:-:S04]  /*86c0*/  IMAD.WIDE.U32 R8, R0, UR4, R8 ;  /* 0x0000000400087c25 */ /* 0x000fc8000f8e0008 */
[----:B------:R-:W-:Y:S01]  /*86d0*/  IMAD.IADD R9, R14, 0x1, R9 ;  /* 0x000000010e097824 */ /* 0x000fe200078e0209 */
[----:B------:R-:W-:-:S04]  /*86e0*/  LEA R2, P1, R8, R2, 0x2 ;  /* 0x0000000208027211 */ /* 0x000fc800078210ff */
[----:B------:R-:W-:-:S05]  /*86f0*/  LEA.HI.X R3, R8, R3, R9, 0x2, P1 ;  /* 0x0000000308037211 */ /* 0x000fca00008f1409 */
[----:B------:R1:W5:Y:S04]  /*8700*/  LDG.E R8, desc[UR6][R2.64] ;  /* 0x0000000602087981 */ /* 0x000368000c1e1900 */
.L_x_51:
[----:B-1----:R-:W1:Y:S01]  /*8710*/  S2R R3, SR_CgaCtaId ;  /* 0x0000000000037919 */ /* 0x002e620000008800 */
[----:B------:R-:W-:-:S04]  /*8720*/  MOV R2, 0x400 ;  /* 0x0000040000027802 */ /* 0x000fc80000000f00 */
[----:B-1----:R-:W-:Y:S02]  /*8730*/  LEA R2, R3, R2, 0x18 ;  /* 0x0000000203027211 */ /* 0x002fe400078ec0ff */
[----:B------:R-:W-:-:S03]  /*8740*/  SHF.L.U32 R3, R12, 0x1f, RZ ;  /* 0x0000001f0c037819 */ /* 0x000fc600000006ff */
[----:B------:R-:W-:-:S04]  /*8750*/  IMAD R2, R7, 0x8, R2 ;  /* 0x0000000807027824 */ /* 0x000fc800078e0202 */
[----:B------:R-:W1:Y:S02]  /*8760*/  SYNCS.PHASECHK.TRANS64.TRYWAIT P1, [R2+URZ+0x34840], R3 ;  /* 0x03484003020075a7 */ /* 0x000e64000802017f */
[----:B-1----:R-:W-:Y:S05]  /*8770*/  @!P1 BRA `(.L_x_52) ;  /* 0x0000001c00dc9947 */ /* 0x002fea0003800000 */
.L_x_98:
[----:B------:R-:W2:Y:S02]  /*8780*/  S2R R9, SR_TID.X ;  /* 0x0000000000097919 */ /* 0x000ea40000002100 */
[----:B--2---:R-:W-:-:S04]  /*8790*/  LOP3.LUT R9, R9, 0x7f, RZ, 0xc0, !PT ;  /* 0x0000007f09097812 */ /* 0x004fc800078ec0ff */
[----:B------:R-:W-:-:S13]  /*87a0*/  ISETP.NE.AND P2, PT, R9, RZ, PT ;  /* 0x000000ff0900720c */ /* 0x000fda0003f45270 */
[----:B------:R-:W-:Y:S05]  /*87b0*/  @P2 BRA `(.L_x_53) ;  /* 0x00000000001c2947 */ /* 0x000fea0003800000 */
[----:B------:R-:W2:Y:S01]  /*87c0*/  S2R R9, SR_TID.X ;  /* 0x0000000000097919 */ /* 0x000ea20000002100 */
[----:B-1----:R-:W-:-:S04]  /*87d0*/  IMAD.MOV.U32 R3, RZ, RZ, 0xc000 ;  /* 0x0000c000ff037424 */ /* 0x002fc800078e00ff */
[----:B------:R3:W-:Y:S01]  /*87e0*/  SYNCS.ARRIVE.TRANS64 RZ, [R2+URZ+0x34830], R3 ;  /* 0x0348300302ff79a7 */ /* 0x0007e2000800003f */
[----:B--2---:R-:W-:-:S04]  /*87f0*/  LOP3.LUT R9, R9, 0x1f, RZ, 0xc0, !PT ;  /* 0x0000001f09097812 */ /* 0x004fc800078ec0ff */
[----:B------:R-:W-:-:S13]  /*8800*/  ISETP.NE.AND P1, PT, R9, RZ, PT ;  /* 0x000000ff0900720c */ /* 0x000fda0003f25270 */
[----:B---3--:R-:W-:Y:S05]  /*8810*/  @!P1 BRA `(.L_x_53) ;  /* 0x0000000000049947 */ /* 0x008fea0003800000 */
[----:B------:R-:W-:Y:S01]  /*8820*/  BPT.TRAP 0x1 ;  /* 0x000000040000795c */ /* 0x000fe20000300000 */
.L_x_53:
[----:B------:R-:W2:Y:S01]  /*8830*/  S2R R14, SR_CgaCtaId ;  /* 0x00000000000e7919 */ /* 0x000ea20000008800 */
[----:B------:R-:W-:Y:S01]  /*8840*/  MOV R9, 0x400 ;  /* 0x0000040000097802 */ /* 0x000fe20000000f00 */
        /* <DEDUP_REMOVED lines=9> */
[----:B------:R-:W-:Y:S01]  /*88e0*/  UMOV UR17, 0x40 ;  /* 0x0000004000117882 */ /* 0x000fe20000000000 */
[----:B------:R-:W-:Y:S01]  /*88f0*/  UMOV UR16, 0x80 ;  /* 0x0000008000107882 */ /* 0x000fe20000000000 */
[----:B-1----:R-:W-:-:S03]  /*8900*/  SHF.L.U32 R3, R17, 0x1f, RZ ;  /* 0x0000001f11037819 */ /* 0x002fc600000006ff */
[----:B------:R-:W-:Y:S02]  /*8910*/  UIADD3 UR9, UR9, 0x34830, URZ ;  /* 0x0003483009097890 */ /* 0x000fe4000fffe03f */
[----:B------:R-:W-:Y:S01]  /*8920*/  USHF.L.U32 UR11, UR11, 0x7, URZ ;  /* 0x000000070b0b7899 */ /* 0x000fe2000800063f */
[----:B--2---:R-:W-:-:S05]  /*8930*/  LEA R9, R14, R9, 0x18 ;  /* 0x000000090e097211 */ /* 0x004fca00078ec0ff */
[----:B------:R-:W-:-:S05]  /*8940*/  IMAD R2, R7, 0xc000, R9 ;  /* 0x0000c00007027824 */ /* 0x000fca00078e0209 */
[----:B------:R-:W-:Y:S01]  /*8950*/  R2UR UR14, R2 ;  /* 0x00000000020e72ca */ /* 0x000fe200000e0000 */
[----:B------:R-:W-:-:S04]  /*8960*/  VIADD R2, R9, 0x34800 ;  /* 0x0003480009027836 */ /* 0x000fc80000000000 */
[----:B------:R-:W-:-:S08]  /*8970*/  IMAD R2, R16, 0x8, R2 ;  /* 0x0000000810027824 */ /* 0x000fd000078e0202 */
[----:B------:R-:W-:Y:S02]  /*8980*/  UIADD3 UR8, UR14, 0x1c400, URZ ;  /* 0x0001c4000e087890 */ /* 0x000fe4000fffe03f */
[----:B------:R-:W-:Y:S02]  /*8990*/  UIADD3 UR15, UR14, 0x20400, URZ ;  /* 0x000204000e0f7890 */ /* 0x000fe4000fffe03f */
[----:B------:R-:W-:-:S05]  /*89a0*/  UIADD3 UR14, UR14, 0x24400, URZ ;  /* 0x000244000e0e7890 */ /* 0x000fca000fffe03f */
[----:B------:R1:W-:Y:S02]  /*89b0*/  UTMALDG.4D [UR8], [UR4], desc[UR6] ;  /* 0x00000608040075b4 */ /* 0x0003e40008019000 */
[----:B-1----:R-:W-:Y:S01]  /*89c0*/  UMOV UR8, UR15 ;  /* 0x0000000f00087c82 */ /* 0x002fe20008000000 */
[----:B------:R-:W-:Y:S02]  /*89d0*/  UMOV UR10, UR17 ;  /* 0x00000011000a7c82 */ /* 0x000fe40008000000 */
[----:B------:R1:W-:Y:S02]  /*89e0*/  UTMALDG.4D [UR8], [UR4], desc[UR6] ;  /* 0x00000608040075b4 */ /* 0x0003e40008019000 */
[----:B-1----:R-:W-:Y:S01]  /*89f0*/  UMOV UR8, UR14 ;  /* 0x0000000e00087c82 */ /* 0x002fe20008000000 */
[----:B------:R-:W-:Y:S02]  /*8a00*/  UMOV UR10, UR16 ;  /* 0x00000010000a7c82 */ /* 0x000fe40008000000 */
[----:B------:R1:W-:Y:S01]  /*8a10*/  UTMALDG.4D [UR8], [UR4], desc[UR6] ;  /* 0x00000608040075b4 */ /* 0x0003e20008019000 */
[----:B------:R-:W2:Y:S02]  /*8a20*/  SYNCS.PHASECHK.TRANS64.TRYWAIT P1, [R2+URZ+0x60], R3 ;  /* 0x00006003020075a7 */ /* 0x000ea4000802017f */
[----:B-12---:R-:W-:Y:S05]  /*8a30*/  @!P1 BRA `(.L_x_54) ;  /* 0x0000001c00409947 */ /* 0x006fea0003800000 */
.L_x_99:
[----:B------:R-:W-:Y:S05]  /*8a40*/  @P2 BRA `(.L_x_55) ;  /* 0x00000000002c2947 */ /* 0x000fea0003800000 */
[----:B------:R-:W2:Y:S01]  /*8a50*/  S2R R9, SR_TID.X ;  /* 0x0000000000097919 */ /* 0x000ea20000002100 */
[----:B------:R-:W-:Y:S01]  /*8a60*/  MOV R14, 0x400 ;  /* 0x00000400000e7802 */ /* 0x000fe20000000f00 */
[----:B-1----:R-:W-:Y:S01]  /*8a70*/  IMAD.MOV.U32 R3, RZ, RZ, 0x8000 ;  /* 0x00008000ff037424 */ /* 0x002fe200078e00ff */
[----:B------:R-:W1:Y:S01]  /*8a80*/  S2R R15, SR_CgaCtaId ;  /* 0x00000000000f7919 */ /* 0x000e620000008800 */
[----:B--2---:R-:W-:-:S04]  /*8a90*/  LOP3.LUT R9, R9, 0x1f, RZ, 0xc0, !PT ;  /* 0x0000001f09097812 */ /* 0x004fc800078ec0ff */
[----:B------:R-:W-:Y:S02]  /*8aa0*/  ISETP.NE.AND P1, PT, R9, RZ, PT ;  /* 0x000000ff0900720c */ /* 0x000fe40003f25270 */
[----:B-1----:R-:W-:-:S05]  /*8ab0*/  LEA R14, R15, R14, 0x18 ;  /* 0x0000000e0f0e7211 */ /* 0x002fca00078ec0ff */
[----:B------:R-:W-:-:S04]  /*8ac0*/  IMAD R2, R16, 0x8, R14 ;  /* 0x0000000810027824 */ /* 0x000fc800078e020e */
[----:B------:R2:W-:Y:S02]  /*8ad0*/  SYNCS.ARRIVE.TRANS64 RZ, [R2+URZ+0x34850], R3 ;  /* 0x0348500302ff79a7 */ /* 0x0005e4000800003f */
[----:B------:R-:W-:Y:S05]  /*8ae0*/  @!P1 BRA `(.L_x_55) ;  /* 0x0000000000049947 */ /* 0x000fea0003800000 */
[----:B------:R-:W-:Y:S01]  /*8af0*/  BPT.TRAP 0x1 ;  /* 0x000000040000795c */ /* 0x000fe20000300000 */
.L_x_55:
[----:B------:R-:W3:Y:S01]  /*8b00*/  S2R R9, SR_CgaCtaId ;  /* 0x0000000000097919 */ /* 0x000ee20000008800 */
[----:B-12---:R-:W-:Y:S01]  /*8b10*/  MOV R3, 0x400 ;  /* 0x0000040000037802 */ /* 0x006fe20000000f00 */
[----:B------:R-:W-:Y:S01]  /*8b20*/  UIADD3 UR4, UP0, UR36, 0x470, URZ ;  /* 0x0000047024047890 */ /* 0x000fe2000ff1e03f */
[----:B------:R-:W-:Y:S01]  /*8b30*/  R2UR UR11, R18 ;  /* 0x00000000120b72ca */ /* 0x000fe200000e0000 */
[----:B------:R-:W-:Y:S01]  /*8b40*/  UMOV UR10, URZ ;  /* 0x0000003f000a7c82 */ /* 0x000fe20008000000 */
[----:B------:R-:W-:Y:S01]  /*8b50*/  R2UR UR13, R5 ;  /* 0x00000000050d72ca */ /* 0x000fe200000e0000 */
[----:B------:R-:W-:Y:S01]  /*8b60*/  UIADD3.X UR5, URZ, UR37, URZ, UP0, !UPT ;  /* 0x000000253f057290 */ /* 0x000fe200087fe43f */
[----:B------:R-:W-:Y:S01]  /*8b70*/  R2UR UR12, R4 ;  /* 0x00000000040c72ca */ /* 0x000fe200000e0000 */
[----:B------:R-:W-:Y:S01]  /*8b80*/  UMOV UR7, 0x14f00000 ;  /* 0x14f0000000077882 */ /* 0x000fe20000000000 */
[----:B------:R-:W-:Y:S01]  /*8b90*/  UMOV UR15, 0x40 ;  /* 0x00000040000f7882 */ /* 0x000fe20000000000 */
[----:B------:R-:W-:Y:S01]  /*8ba0*/  IMAD.MOV.U32 R5, RZ, RZ, R8 ;  /* 0x000000ffff057224 */ /* 0x000fe200078e0008 */
[----:B------:R-:W-:-:S05]  /*8bb0*/  MOV R18, R6 ;  /* 0x0000000600127202 */ /* 0x000fca0000000f00 */
[----:B------:R-:W-:Y:S01]  /*8bc0*/  USHF.L.U32 UR11, UR11, 0x7, URZ ;  /* 0x000000070b0b7899 */ /* 0x000fe2000800063f */
[----:B---3--:R-:W-:-:S05]  /*8bd0*/  LEA R3, R9, R3, 0x18 ;  /* 0x0000000309037211 */ /* 0x008fca00078ec0ff */
[----:B------:R-:W-:-:S05]  /*8be0*/  IMAD R2, R16, 0x8, R3 ;  /* 0x0000000810027824 */ /* 0x000fca00078e0203 */
[----:B------:R-:W-:Y:S01]  /*8bf0*/  R2UR UR9, R2 ;  /* 0x00000000020972ca */ /* 0x000fe200000e0000 */
[----:B------:R-:W-:-:S05]  /*8c00*/  IMAD R2, R16, 0x8000, R3 ;  /* 0x0000800010027824 */ /* 0x000fca00078e0203 */
[----:B------:R-:W-:-:S07]  /*8c10*/  R2UR UR6, R2 ;  /* 0x00000000020672ca */ /* 0x000fce00000e0000 */
[----:B------:R-:W-:-:S06]  /*8c20*/  UIADD3 UR9, UR9, 0x34850, URZ ;  /* 0x0003485009097890 */ /* 0x000fcc000fffe03f */
[----:B------:R-:W-:Y:S02]  /*8c30*/  UIADD3 UR8, UR6, 0x400, URZ ;  /* 0x0000040006087890 */ /* 0x000fe4000fffe03f */
[----:B------:R-:W-:-:S03]  /*8c40*/  UIADD3 UR14, UR6, 0x4400, URZ ;  /* 0x00004400060e7890 */ /* 0x000fc6000fffe03f */
[----:B------:R-:W-:-:S04]  /*8c50*/  UMOV UR6, 0x0 ;  /* 0x0000000000067882 */ /* 0x000fc80000000000 */
[----:B------:R1:W-:Y:S02]  /*8c60*/  UTMALDG.4D [UR8], [UR4], desc[UR6] ;  /* 0x00000608040075b4 */ /* 0x0003e40008019000 */
[----:B-1----:R-:W-:Y:S01]  /*8c70*/  UMOV UR8, UR14 ;  /* 0x0000000e00087c82 */ /* 0x002fe20008000000 */
[----:B------:R-:W-:Y:S02]  /*8c80*/  UMOV UR10, UR15 ;  /* 0x0000000f000a7c82 */ /* 0x000fe40008000000 */
[----:B------:R1:W-:Y:S02]  /*8c90*/  UTMALDG.4D [UR8], [UR4], desc[UR6] ;  /* 0x00000608040075b4 */ /* 0x0003e40008019000 */
[----:B-1----:R-:W-:Y:S01]  /*8ca0*/  NOP ;  /* 0x0000000000007918 */ /* 0x002fe20000000000 */
.L_x_50:
[----:B------:R-:W-:Y:S05]  /*8cb0*/  BSYNC B0 ;  /* 0x0000000000007941 */ /* 0x000fea0003800000 */
.L_x_49:
[----:B------:R-:W2:Y:S01]  /*8cc0*/  LDL.LU R2, [R1+0xc] ;  /* 0x00000c0001027983 */ /* 0x000ea20000300800 */
[----:B------:R-:W-:Y:S02]  /*8cd0*/  IMAD.MOV.U32 R16, RZ, RZ, R7 ;  /* 0x000000ffff107224 */ /* 0x000fe400078e0007 */
[----:B------:R-:W-:Y:S02]  /*8ce0*/  IMAD.MOV.U32 R17, RZ, RZ, R12 ;  /* 0x000000ffff117224 */ /* 0x000fe400078e000c */
[----:B--2---:R-:W-:-:S07]  /*8cf0*/  VIADD R6, R2, 0xfffffffd ;  /* 0xfffffffd02067836 */ /* 0x004fce0000000000 */
.L_x_48:
[----:B------:R-:W-:Y:S01]  /*8d00*/  IMAD.MOV R13, RZ, RZ, -R13 ;  /* 0x000000ffff0d7224 */ /* 0x000fe200078e0a0d */
[----:B------:R-:W-:Y:S04]  /*8d10*/  BSSY B0, `(.L_x_47) ;  /* 0x00000ed000007945 */ /* 0x000fe80003800000 */
[----:B------:R-:W-:-:S13]  /*8d20*/  ISETP.NE.AND P1, PT, R10, R13, PT ;  /* 0x0000000d0a00720c */ /* 0x000fda0003f25270 */
[----:B------:R-:W-:Y:S05]  /*8d30*/  @!P1 BRA `(.L_x_56) ;  /* 0x0000000c00a89947 */ /* 0x000fea0003800000 */
[----:B------:R-:W-:-:S07]  /*8d40*/  IMAD.MOV.U32 R8, RZ, RZ, R5 ;  /* 0x000000ffff087224 */ /* 0x000fce00078e0005 */
.L_x_71:
        /* <DEDUP_REMOVED lines=12> */
[----:B------:R-:W-:-:S04]  /*8e10*/  IMAD R13, R11, UR4, RZ ;  /* 0x000000040b0d7c24 */ /* 0x000fc8000f8e02ff */
[----:B------:R-:W-:Y:S01]  /*8e20*/  IMAD R13, R0, UR5, R13 ;  /* 0x00000005000d7c24 */ /* 0x000fe2000f8e020d */
[----:B-1----:R-:W-:-:S13]  /*8e30*/  ISETP.NE.AND P1, PT, R9, 0x1, PT ;  /* 0x000000010900780c */ /* 0x002fda0003f25270 */
[----:B------:R-:W1:Y:S02]  /*8e40*/  @P1 LDC.64 R2, c[0x0][0x420] ;  /* 0x00010800ff021b82 */ /* 0x000e640000000a00 */
[----:B-1----:R-:W-:-:S04]  /*8e50*/  @P1 IMAD.HI.U32 R8, R6, R2, RZ ;  /* 0x0000000206081227 */ /* 0x002fc800078e00ff */
[----:B------:R-:W-:Y:S01]  /*8e60*/  IMAD.MOV.U32 R2, RZ, RZ, R6 ;  /* 0x000000ffff027224 */ /* 0x000fe200078e0006 */
[----:B------:R-:W-:-:S04]  /*8e70*/  @P1 SHF.R.U32.HI R2, RZ, R3, R8 ;  /* 0x00000003ff021219 */ /* 0x000fc80000011608 */
[--C-:B------:R-:W-:Y:S01]  /*8e80*/  SHF.R.S32.HI R3, RZ, 0x1f, R2.reuse ;  /* 0x0000001fff037819 */ /* 0x100fe20000011402 */
[----:B------:R-:W-:-:S04]  /*8e90*/  IMAD.MOV R12, RZ, RZ, -R2 ;  /* 0x000000ffff0c7224 */ /* 0x000fc800078e0a02 */
[----:B------:R-:W-:Y:S02]  /*8ea0*/  IMAD R12, R9, R12, R6 ;  /* 0x0000000c090c7224 */ /* 0x000fe400078e0206 */
[----:B------:R-:W1:Y:S01]  /*8eb0*/  LDC.64 R8, c[0x0][0x3f8] ;  /* 0x0000fe00ff087b82 */ /* 0x000e620000000a00 */
[----:B------:R-:W-:-:S04]  /*8ec0*/  IMAD.WIDE.U32 R2, R0, UR4, R2 ;  /* 0x0000000400027c25 */ /* 0x000fc8000f8e0002 */
[----:B------:R-:W-:Y:S01]  /*8ed0*/  IMAD.IADD R13, R13, 0x1, R3 ;  /* 0x000000010d0d7824 */ /* 0x000fe200078e0203 */
[----:B-1----:R-:W-:-:S04]  /*8ee0*/  LEA R8, P1, R2, R8, 0x2 ;  /* 0x0000000802087211 */ /* 0x002fc800078210ff */
[----:B------:R-:W-:-:S05]  /*8ef0*/  LEA.HI.X R9, R2, R9, R13, 0x2, P1 ;  /* 0x0000000902097211 */ /* 0x000fca00008f140d */
[----:B------:R1:W5:Y:S04]  /*8f00*/  LDG.E R8, desc[UR6][R8.64] ;  /* 0x0000000608087981 */ /* 0x000368000c1e1900 */
.L_x_59:
[----:B------:R-:W2:Y:S01]  /*8f10*/  S2R R3, SR_CgaCtaId ;  /* 0x0000000000037919 */ /* 0x000ea20000008800 */
[----:B------:R-:W-:-:S04]  /*8f20*/  MOV R2, 0x400 ;  /* 0x0000040000027802 */ /* 0x000fc80000000f00 */
[----:B--2---:R-:W-:Y:S02]  /*8f30*/  LEA R2, R3, R2, 0x18 ;  /* 0x0000000203027211 */ /* 0x004fe400078ec0ff */
[----:B------:R-:W-:Y:S02]  /*8f40*/  SHF.L.U32 R3, R10, 0x1f, RZ ;  /* 0x0000001f0a037819 */ /* 0x000fe400000006ff */
[----:B------:R-:W-:-:S04]  /*8f50*/  LEA R2, R7, R2, 0x3 ;  /* 0x0000000207027211 */ /* 0x000fc800078e18ff */
[----:B------:R-:W2:Y:S02]  /*8f60*/  SYNCS.PHASECHK.TRANS64.TRYWAIT P1, [R2+URZ+0x34840], R3 ;  /* 0x03484003020075a7 */ /* 0x000ea4000802017f */
[----:B--2---:R-:W-:Y:S05]  /*8f70*/  @!P1 BRA `(.L_x_60) ;  /* 0x0000001800049947 */ /* 0x004fea0003800000 */
.L_x_100:
[----:B-1----:R-:W1:Y:S02]  /*8f80*/  S2R R9, SR_TID.X ;  /* 0x0000000000097919 */ /* 0x002e640000002100 */
[----:B-1----:R-:W-:-:S04]  /*8f90*/  LOP3.LUT R9, R9, 0x7f, RZ, 0xc0, !PT ;  /* 0x0000007f09097812 */ /* 0x002fc800078ec0ff */
[----:B------:R-:W-:-:S13]  /*8fa0*/  ISETP.NE.AND P2, PT, R9, RZ, PT ;  /* 0x000000ff0900720c */ /* 0x000fda0003f45270 */
[----:B------:R-:W-:Y:S05]  /*8fb0*/  @P2 BRA `(.L_x_61) ;  /* 0x00000000001c2947 */ /* 0x000fea0003800000 */
[----:B------:R-:W1:Y:S01]  /*8fc0*/  S2R R9, SR_TID.X ;  /* 0x0000000000097919 */ /* 0x000e620000002100 */
[----:B--2---:R-:W-:-:S04]  /*8fd0*/  IMAD.MOV.U32 R3, RZ, RZ, 0xc000 ;  /* 0x0000c000ff037424 */ /* 0x004fc800078e00ff */
[----:B------:R3:W-:Y:S01]  /*8fe0*/  SYNCS.ARRIVE.TRANS64 RZ, [R2+URZ+0x34830], R3 ;  /* 0x0348300302ff79a7 */ /* 0x0007e2000800003f */
[----:B-1----:R-:W-:-:S04]  /*8ff0*/  LOP3.LUT R9, R9, 0x1f, RZ, 0xc0, !PT ;  /* 0x0000001f09097812 */ /* 0x002fc800078ec0ff */
[----:B------:R-:W-:-:S13]  /*9000*/  ISETP.NE.AND P1, PT, R9, RZ, PT ;  /* 0x000000ff0900720c */ /* 0x000fda0003f25270 */
[----:B---3--:R-:W-:Y:S05]  /*9010*/  @!P1 BRA `(.L_x_61) ;  /* 0x0000000000049947 */ /* 0x008fea0003800000 */
[----:B------:R-:W-:Y:S01]  /*9020*/  BPT.TRAP 0x1 ;  /* 0x000000040000795c */ /* 0x000fe20000300000 */
.L_x_61:
[----:B------:R-:W1:Y:S01]  /*9030*/  S2R R9, SR_CgaCtaId ;  /* 0x0000000000097919 */ /* 0x000e620000008800 */
        /* <DEDUP_REMOVED lines=12> */
[----:B------:R-:W-:-:S03]  /*9100*/  SHF.L.U32 R17, R17, 0x1f, RZ ;  /* 0x0000001f11117819 */ /* 0x000fc600000006ff */
[----:B------:R-:W-:Y:S02]  /*9110*/  UIADD3 UR9, UR9, 0x34830, URZ ;  /* 0x0003483009097890 */ /* 0x000fe4000fffe03f */
[----:B------:R-:W-:Y:S01]  /*9120*/  USHF.L.U32 UR11, UR11, 0x7, URZ ;  /* 0x000000070b0b7899 */ /* 0x000fe2000800063f */
[----:B-1----:R-:W-:-:S05]  /*9130*/  LEA R3, R9, R3, 0x18 ;  /* 0x0000000309037211 */ /* 0x002fca00078ec0ff */
[----:B------:R-:W-:Y:S02]  /*9140*/  IMAD R2, R7, 0xc000, R3 ;  /* 0x0000c00007027824 */ /* 0x000fe400078e0203 */
[----:B------:R-:W-:-:S03]  /*9150*/  VIADD R3, R3, 0x34800 ;  /* 0x0003480003037836 */ /* 0x000fc60000000000 */
[----:B------:R-:W-:Y:S01]  /*9160*/  R2UR UR14, R2 ;  /* 0x00000000020e72ca */ /* 0x000fe200000e0000 */
[----:B------:R-:W-:-:S12]  /*9170*/  IMAD R2, R16, 0x8, R3 ;  /* 0x0000000810027824 */ /* 0x000fd800078e0203 */
        /* <DEDUP_REMOVED lines=12> */
.L_x_101:
[----:B------:R-:W-:Y:S05]  /*9240*/  @P2 BRA `(.L_x_63) ;  /* 0x00000000001c2947 */ /* 0x000fea0003800000 */
[----:B------:R-:W2:Y:S01]  /*9250*/  S2R R9, SR_TID.X ;  /* 0x0000000000097919 */ /* 0x000ea20000002100 */
[----:B------:R-:W-:-:S04]  /*9260*/  IMAD.MOV.U32 R3, RZ, RZ, 0x8000 ;  /* 0x00008000ff037424 */ /* 0x000fc800078e00ff */
[----:B------:R3:W-:Y:S01]  /*9270*/  SYNCS.ARRIVE.TRANS64 RZ, [R2+URZ+0x50], R3 ;  /* 0x0000500302ff79a7 */ /* 0x0007e2000800003f */
[----:B--2---:R-:W-:-:S04]  /*9280*/  LOP3.LUT R9, R9, 0x1f, RZ, 0xc0, !PT ;  /* 0x0000001f09097812 */ /* 0x004fc800078ec0ff */
[----:B------:R-:W-:-:S13]  /*9290*/  ISETP.NE.AND P1, PT, R9, RZ, PT ;  /* 0x000000ff0900720c */ /* 0x000fda0003f25270 */
[----:B---3--:R-:W-:Y:S05]  /*92a0*/  @!P1 BRA `(.L_x_63) ;  /* 0x0000000000049947 */ /* 0x008fea0003800000 */
[----:B------:R-:W-:Y:S01]  /*92b0*/  BPT.TRAP 0x1 ;  /* 0x000000040000795c */ /* 0x000fe20000300000 */
.L_x_63:
        /* <DEDUP_REMOVED lines=9> */
[----:B------:R-:W-:Y:S01]  /*9350*/  R2UR UR12, R4 ;  /* 0x00000000040c72ca */ /* 0x000fe200000e0000 */
[----:B------:R-:W-:Y:S01]  /*9360*/  UMOV UR15, 0x40 ;  /* 0x00000040000f7882 */ /* 0x000fe20000000000 */
[----:B------:R-:W-:-:S02]  /*9370*/  IMAD.MOV.U32 R18, RZ, RZ, R12 ;  /* 0x000000ffff127224 */ /* 0x000fc400078e000c */
[----:B------:R-:W-:-:S03]  /*9380*/  IMAD.MOV.U32 R5, RZ, RZ, R8 ;  /* 0x000000ffff057224 */ /* 0x000fc600078e0008 */
[----:B------:R-:W-:Y:S02]  /*9390*/  USHF.L.U32 UR11, UR11, 0x7, URZ ;  /* 0x000000070b0b7899 */ /* 0x000fe4000800063f */
[----:B------:R-:W-:Y:S01]  /*93a0*/  UIADD3 UR9, UR9, 0x50, URZ ;  /* 0x0000005009097890 */ /* 0x000fe2000fffe03f */
[----:B--2---:R-:W-:-:S05]  /*93b0*/  LEA R3, R9, R3, 0x18 ;  /* 0x0000000309037211 */ /* 0x004fca00078ec0ff */
[----:B------:R-:W-:-:S05]  /*93c0*/  IMAD R16, R16, 0x8000, R3 ;  /* 0x0000800010107824 */ /* 0x000fca00078e0203 */
[----:B------:R-:W-:-:S13]  /*93d0*/  R2UR UR6, R16 ;  /* 0x00000000100672ca */ /* 0x000fda00000e0000 */
[----:B------:R-:W-:Y:S02]  /*93e0*/  UIADD3 UR8, UR6, 0x400, URZ ;  /* 0x0000040006087890 */ /* 0x000fe4000fffe03f */
[----:B------:R-:W-:-:S03]  /*93f0*/  UIADD3 UR14, UR6, 0x4400, URZ ;  /* 0x00004400060e7890 */ /* 0x000fc6000fffe03f */
[----:B------:R-:W-:-:S04]  /*9400*/  UMOV UR6, 0x0 ;  /* 0x0000000000067882 */ /* 0x000fc80000000000 */
[----:B------:R2:W-:Y:S02]  /*9410*/  UTMALDG.4D [UR8], [UR4], desc[UR6] ;  /* 0x00000608040075b4 */ /* 0x0005e40008019000 */
[----:B--2---:R-:W-:Y:S01]  /*9420*/  UMOV UR8, UR14 ;  /* 0x0000000e00087c82 */ /* 0x004fe20008000000 */
[----:B------:R-:W-:Y:S02]  /*9430*/  UMOV UR10, UR15 ;  /* 0x0000000f000a7c82 */ /* 0x000fe40008000000 */
[----:B------:R2:W-:Y:S02]  /*9440*/  UTMALDG.4D [UR8], [UR4], desc[UR6] ;  /* 0x00000608040075b4 */ /* 0x0005e40008019000 */
[----:B--2---:R-:W-:Y:S01]  /*9450*/  NOP ;  /* 0x0000000000007918 */ /* 0x004fe20000000000 */
.L_x_58:
[----:B------:R-:W-:Y:S05]  /*9460*/  BSYNC B1 ;  /* 0x0000000000017941 */ /* 0x000fea0003800000 */
.L_x_57:
[----:B------:R-:W-:Y:S01]  /*9470*/  VIADD R16, R7, 0x1 ;  /* 0x0000000107107836 */ /* 0x000fe20000000000 */
[----:B------:R-:W-:Y:S04]  /*9480*/  BSSY B1, `(.L_x_64) ;  /* 0x0000072000017945 */ /* 0x000fe80003800000 */
[----:B------:R-:W-:-:S04]  /*9490*/  ISETP.NE.AND P1, PT, R16, 0x2, PT ;  /* 0x000000021000780c */ /* 0x000fc80003f25270 */
[----:B-1----:R-:W-:Y:S02]  /*94a0*/  SEL R17, RZ, 0x1, P1 ;  /* 0x00000001ff117807 */ /* 0x002fe40000800000 */
[----:B------:R-:W-:Y:S02]  /*94b0*/  SEL R16, R16, RZ, P1 ;  /* 0x000000ff10107207 */ /* 0x000fe40000800000 */
[----:B------:R-:W-:Y:S01]  /*94c0*/  LOP3.LUT R17, R10, R17, RZ, 0x3c, !PT ;  /* 0x000000110a117212 */ /* 0x000fe200078e3cff */
[----:B------:R-:W-:Y:S06]  /*94d0*/  @!P6 BRA `(.L_x_65) ;  /* 0x0000000400b0e947 */ /* 0x000fec0003800000 */
[----:B------:R-:W-:Y:S01]  /*94e0*/  VIADD R12, R6, 0xffffffff ;  /* 0xffffffff060c7836 */ /* 0x000fe20000000000 */
        /* <DEDUP_REMOVED lines=11> */
[----:B------:R-:W-:-:S05]  /*95a0*/  IADD3 R3, -R2, RZ, RZ ;  /* 0x000000ff02037210 */ /* 0x000fca0007ffe1ff */
[----:B------:R-:W-:Y:S01]  /*95b0*/  IMAD R12, R8, R3, R12 ;  /* 0x00000003080c7224 */ /* 0x000fe200078e020c */
[--C-:B------:R-:W-:Y:S01]  /*95c0*/  SHF.R.S32.HI R3, RZ, 0x1f, R2.reuse ;  /* 0x0000001fff037819 */ /* 0x100fe20000011402 */
[----:B------:R-:W1:Y:S02]  /*95d0*/  LDC.64 R8, c[0x0][0x3f8] ;  /* 0x0000fe00ff087b82 */ /* 0x000e640000000a00 */
[----:B------:R-:W-:-:S04]  /*95e0*/  IMAD.WIDE.U32 R2, R0, UR4, R2 ;  /* 0x0000000400027c25 */ /* 0x000fc8000f8e0002 */
[----:B------:R-:W-:Y:S01]  /*95f0*/  IMAD.IADD R13, R13, 0x1, R3 ;  /* 0x000000010d0d7824 */ /* 0x000fe200078e0203 */
[----:B-1----:R-:W-:-:S04]  /*9600*/  LEA R8, P1, R2, R8, 0x2 ;  /* 0x0000000802087211 */ /* 0x002fc800078210ff */
[----:B------:R-:W-:-:S05]  /*9610*/  LEA.HI.X R9, R2, R9, R13, 0x2, P1 ;  /* 0x0000000902097211 */ /* 0x000fca00008f140d */
[----:B------:R1:W5:Y:S04]  /*9620*/  LDG.E R8, desc[UR6][R8.64] ;  /* 0x0000000608087981 */ /* 0x000368000c1e1900 */
.L_x_66:
[----:B------:R-:W2:Y:S01]  /*9630*/  S2R R3, SR_CgaCtaId ;  /* 0x0000000000037919 */ /* 0x000ea20000008800 */
[----:B------:R-:W-:-:S04]  /*9640*/  MOV R2, 0x400 ;  /* 0x0000040000027802 */ /* 0x000fc80000000f00 */
[----:B--2---:R-:W-:Y:S02]  /*9650*/  LEA R2, R3, R2, 0x18 ;  /* 0x0000000203027211 */ /* 0x004fe400078ec0ff */
[----:B------:R-:W-:-:S03]  /*9660*/  SHF.L.U32 R3, R17, 0x1f, RZ ;  /* 0x0000001f11037819 */ /* 0x000fc600000006ff */
[----:B------:R-:W-:-:S04]  /*9670*/  IMAD R2, R16, 0x8, R2 ;  /* 0x0000000810027824 */ /* 0x000fc800078e0202 */
[----:B------:R-:W2:Y:S02]  /*9680*/  SYNCS.PHASECHK.TRANS64.TRYWAIT P1, [R2+URZ+0x34840], R3 ;  /* 0x03484003020075a7 */ /* 0x000ea4000802017f */
[----:B--2---:R-:W-:Y:S05]  /*9690*/  @!P1 BRA `(.L_x_67) ;  /* 0x0000001000649947 */ /* 0x004fea0003800000 */
.L_x_102:
        /* <DEDUP_REMOVED lines=11> */
.L_x_68:
[----:B------:R-:W1:Y:S01]  /*9750*/  S2R R13, SR_CgaCtaId ;  /* 0x00000000000d7919 */ /* 0x000e620000008800 */
[----:B------:R-:W-:Y:S01]  /*9760*/  MOV R9, 0x400 ;  /* 0x0000040000097802 */ /* 0x000fe20000000f00 */
[----:B------:R-:W-:Y:S01]  /*9770*/  UIADD3 UR4, UP0, UR36, 0x370, URZ ;  /* 0x0000037024047890 */ /* 0x000fe2000ff1e03f */
[----:B------:R-:W-:Y:S01]  /*9780*/  R2UR UR11, R12 ;  /* 0x000000000c0b72ca */ /* 0x000fe200000e0000 */
[----:B------:R-:W-:Y:S01]  /*9790*/  UMOV UR10, URZ ;  /* 0x0000003f000a7c82 */ /* 0x000fe20008000000 */
[----:B------:R-:W-:Y:S01]  /*97a0*/  R2UR UR12, R4 ;  /* 0x00000000040c72ca */ /* 0x000fe200000e0000 */
[----:B------:R-:W-:Y:S01]  /*97b0*/  UIADD3.X UR5, URZ, UR37, URZ, UP0, !UPT ;  /* 0x000000253f057290 */ /* 0x000fe200087fe43f */
[----:B-----5:R-:W-:Y:S01]  /*97c0*/  R2UR UR13, R8 ;  /* 0x00000000080d72ca */ /* 0x020fe200000e0000 */
[----:B------:R-:W-:Y:S01]  /*97d0*/  UMOV UR6, 0x0 ;  /* 0x0000000000067882 */ /* 0x000fe20000000000 */
[----:B------:R-:W-:Y:S01]  /*97e0*/  UMOV UR7, 0x14f00000 ;  /* 0x14f0000000077882 */ /* 0x000fe20000000000 */
[----:B------:R-:W-:Y:S01]  /*97f0*/  UMOV UR18, 0x40 ;  /* 0x0000004000127882 */ /* 0x000fe20000000000 */
[----:B------:R-:W-:-:S05]  /*9800*/  UMOV UR17, 0x80 ;  /* 0x0000008000117882 */ /* 0x000fca0000000000 */
[----:B------:R-:W-:Y:S01]  /*9810*/  USHF.L.U32 UR11, UR11, 0x7, URZ ;  /* 0x000000070b0b7899 */ /* 0x000fe2000800063f */
[----:B-1----:R-:W-:-:S05]  /*9820*/  LEA R9, R13, R9, 0x18 ;  /* 0x000000090d097211 */ /* 0x002fca00078ec0ff */
[----:B--2---:R-:W-:-:S04]  /*9830*/  VIADD R2, R9, 0x34800 ;  /* 0x0003480009027836 */ /* 0x004fc80000000000 */
[--C-:B------:R-:W-:Y:S02]  /*9840*/  IMAD R3, R16, 0x8, R2.reuse ;  /* 0x0000000810037824 */ /* 0x100fe400078e0202 */
[----:B------:R-:W-:-:S03]  /*9850*/  IMAD R2, R7, 0x8, R2 ;  /* 0x0000000807027824 */ /* 0x000fc600078e0202 */
[----:B------:R-:W-:Y:S01]  /*9860*/  R2UR UR9, R3 ;  /* 0x00000000030972ca */ /* 0x000fe200000e0000 */
[----:B------:R-:W-:-:S05]  /*9870*/  IMAD R3, R16, 0xc000, R9 ;  /* 0x0000c00010037824 */ /* 0x000fca00078e0209 */
[----:B------:R-:W-:Y:S02]  /*9880*/  R2UR UR8, R3 ;  /* 0x00000000030872ca */ /* 0x000fe400000e0000 */
[----:B------:R-:W-:-:S05]  /*9890*/  SHF.L.U32 R3, R10, 0x1f, RZ ;  /* 0x0000001f0a037819 */ /* 0x000fca00000006ff */
[----:B------:R-:W-:-:S06]  /*98a0*/  UIADD3 UR9, UR9, 0x30, URZ ;  /* 0x0000003009097890 */ /* 0x000fcc000fffe03f */
[----:B------:R-:W-:Y:S02]  /*98b0*/  UIADD3 UR14, UR8, 0x1c400, URZ ;  /* 0x0001c400080e7890 */ /* 0x000fe4000fffe03f */
[----:B------:R-:W-:Y:S02]  /*98c0*/  UIADD3 UR15, UR8, 0x20400, URZ ;  /* 0x00020400080f7890 */ /* 0x000fe4000fffe03f */
[----:B------:R-:W-:-:S03]  /*98d0*/  UIADD3 UR16, UR8, 0x24400, URZ ;  /* 0x0002440008107890 */ /* 0x000fc6000fffe03f */
[----:B------:R-:W-:Y:S02]  /*98e0*/  UMOV UR8, UR14 ;  /* 0x0000000e00087c82 */ /* 0x000fe40008000000 */
[----:B------:R1:W-:Y:S02]  /*98f0*/  UTMALDG.4D [UR8], [UR4], desc[UR6] ;  /* 0x00000608040075b4 */ /* 0x0003e40008019000 */
[----:B-1----:R-:W-:Y:S01]  /*9900*/  UMOV UR8, UR15 ;  /* 0x0000000f00087c82 */ /* 0x002fe20008000000 */
[----:B------:R-:W-:Y:S02]  /*9910*/  UMOV UR10, UR18 ;  /* 0x00000012000a7c82 */ /* 0x000fe40008000000 */
[----:B------:R1:W-:Y:S02]  /*9920*/  UTMALDG.4D [UR8], [UR4], desc[UR6] ;  /* 0x00000608040075b4 */ /* 0x0003e40008019000 */
[----:B-1----:R-:W-:Y:S01]  /*9930*/  UMOV UR8, UR16 ;  /* 0x0000001000087c82 */ /* 0x002fe20008000000 */
[----:B------:R-:W-:-:S02]  /*9940*/  UMOV UR10, UR17 ;  /* 0x00000011000a7c82 */ /* 0x000fc40008000000 */
[----:B------:R1:W-:Y:S01]  /*9950*/  UTMALDG.4D [UR8], [UR4], desc[UR6] ;  /* 0x00000608040075b4 */ /* 0x0003e20008019000 */
[----:B------:R-:W2:Y:S02]  /*9960*/  SYNCS.PHASECHK.TRANS64.TRYWAIT P1, [R2+URZ+0x60], R3 ;  /* 0x00006003020075a7 */ /* 0x000ea4000802017f */
[----:B-12---:R-:W-:Y:S05]  /*9970*/  @!P1 BRA `(.L_x_69) ;  /* 0x0000000c00c09947 */ /* 0x006fea0003800000 */
.L_x_103:
        /* <DEDUP_REMOVED lines=8> */
.L_x_70:
[----:B------:R-:W2:Y:S01]  /*9a00*/  S2R R9, SR_CgaCtaId ;  /* 0x0000000000097919 */ /* 0x000ea20000008800 */
[----:B-1----:R-:W-:Y:S01]  /*9a10*/  MOV R3, 0x400 ;  /* 0x0000040000037802 */ /* 0x002fe20000000f00 */
        /* <DEDUP_REMOVED lines=9> */
[----:B------:R-:W-:Y:S01]  /*9ab0*/  IMAD.MOV.U32 R18, RZ, RZ, R12 ;  /* 0x000000ffff127224 */ /* 0x000fe200078e000c */
[----:B------:R-:W-:-:S04]  /*9ac0*/  MOV R5, R8 ;  /* 0x0000000800057202 */ /* 0x000fc80000000f00 */
        /* <DEDUP_REMOVED lines=13> */
.L_x_65:
[----:B------:R-:W-:Y:S05]  /*9ba0*/  BSYNC B1 ;  /* 0x0000000000017941 */ /* 0x000fea0003800000 */
.L_x_64:
[C---:B------:R-:W-:Y:S01]  /*9bb0*/  ISETP.GT.AND P1, PT, R6.reuse, 0x1, PT ;  /* 0x000000010600780c */ /* 0x040fe20003f24270 */
[----:B------:R-:W-:-:S12]  /*9bc0*/  VIADD R6, R6, 0xfffffffe ;  /* 0xfffffffe06067836 */ /* 0x000fd80000000000 */
[----:B------:R-:W-:Y:S05]  /*9bd0*/  @P1 BRA `(.L_x_71) ;  /* 0xfffffff0005c1947 */ /* 0x000fea000383ffff */
.L_x_56:
[----:B------:R-:W-:Y:S05]  /*9be0*/  BSYNC B0 ;  /* 0x0000000000007941 */ /* 0x000fea0003800000 */
.L_x_47:
[----:B------:R-:W-:Y:S04]  /*9bf0*/  BSSY B0, `(.L_x_72) ;  /* 0x000002c000007945 */ /* 0x000fe80003800000 */
[----:B------:R-:W-:Y:S05]  /*9c00*/  @!P6 BRA `(.L_x_73) ;  /* 0x0000000000a8e947 */ /* 0x000fea0003800000 */
[----:B------:R-:W2:Y:S01]  /*9c10*/  S2R R3, SR_CgaCtaId ;  /* 0x0000000000037919 */ /* 0x000ea20000008800 */
[----:B------:R-:W-:Y:S01]  /*9c20*/  MOV R0, 0x400 ;  /* 0x0000040000007802 */ /* 0x000fe20000000f00 */
[----:B------:R-:W3:Y:S03]  /*9c30*/  S2R R2, SR_TID.X ;  /* 0x0000000000027919 */ /* 0x000ee60000002100 */
[----:B--2---:R-:W-:Y:S02]  /*9c40*/  LEA R0, R3, R0, 0x18 ;  /* 0x0000000003007211 */ /* 0x004fe400078ec0ff */
[----:B---3--:R-:W-:-:S03]  /*9c50*/  LOP3.LUT R2, R2, 0x7f, RZ, 0xc0, !PT ;  /* 0x0000007f02027812 */ /* 0x008fc600078ec0ff */
[----:B------:R-:W-:Y:S01]  /*9c60*/  IMAD R3, R16, 0x8, R0 ;  /* 0x0000000810037824 */ /* 0x000fe200078e0200 */
[----:B------:R-:W-:Y:S02]  /*9c70*/  SHF.L.U32 R0, R17, 0x1f, RZ ;  /* 0x0000001f11007819 */ /* 0x000fe400000006ff */
[----:B------:R-:W-:Y:S02]  /*9c80*/  ISETP.NE.AND P1, PT, R2, RZ, PT ;  /* 0x000000ff0200720c */ /* 0x000fe40003f25270 */
[----:B------:R-:W2:Y:S02]  /*9c90*/  SYNCS.PHASECHK.TRANS64.TRYWAIT P0, [R3+URZ+0x34860], R0 ;  /* 0x03486000030075a7 */ /* 0x000ea4000800017f */
[----:B--2---:R-:W-:Y:S09]  /*9ca0*/  @!P0 BRA `(.L_x_74) ;  /* 0x0000000c00088947 */ /* 0x004ff20003800000 */
.L_x_104:
        /* <DEDUP_REMOVED lines=8> */
.L_x_75:
        /* <DEDUP_REMOVED lines=10> */
[----:B------:R-:W-:-:S06]  /*9dd0*/  UMOV UR15, 0x40 ;  /* 0x00000040000f7882 */ /* 0x000fcc0000000000 */
[----:B------:R-:W-:Y:S02]  /*9de0*/  UIADD3 UR9, UR9, 0x34850, URZ ;  /* 0x0003485009097890 */ /* 0x000fe4000fffe03f */
[----:B------:R-:W-:Y:S01]  /*9df0*/  USHF.L.U32 UR11, UR11, 0x7, URZ ;  /* 0x000000070b0b7899 */ /* 0x000fe2000800063f */
[----:B---3--:R-:W-:-:S05]  /*9e00*/  LEA R0, R2, R0, 0x18 ;  /* 0x0000000002007211 */ /* 0x008fca00078ec0ff */
        /* <DEDUP_REMOVED lines=10> */
.L_x_73:
[----:B------:R-:W-:Y:S05]  /*9eb0*/  BSYNC B0 ;  /* 0x0000000000007941 */ /* 0x000fea0003800000 */
.L_x_72:
[----:B------:R-:W2:Y:S01]  /*9ec0*/  LDL.LU R0, [R1+0x10] ;  /* 0x0000100001007983 */ /* 0x000ea20000300800 */
[----:B------:R-:W-:-:S03]  /*9ed0*/  ULDC UR4, c[0x0][0xda4] ;  /* 0x0003690000047ab9 */ /* 0x000fc60000000800 */
[----:B------:R-:W3:Y:S01]  /*9ee0*/  LDL.LU R2, [R1+0x18] ;  /* 0x0000180001027983 */ /* 0x000ee20000300800 */
[----:B------:R-:W-:-:S05]  /*9ef0*/  VIADD R16, R16, 0x1 ;  /* 0x0000000110107836 */ /* 0x000fca0000000000 */
[----:B------:R-:W-:-:S04]  /*9f00*/  ISETP.NE.AND P0, PT, R16, 0x2, PT ;  /* 0x000000021000780c */ /* 0x000fc80003f05270 */
[----:B------:R-:W-:Y:S01]  /*9f10*/  SEL R16, R16, RZ, P0 ;  /* 0x000000ff10107207 */ /* 0x000fe20000000000 */
[----:B--2---:R-:W-:Y:S02]  /*9f20*/  VIADD R0, R0, UR38 ;  /* 0x0000002600007c36 */ /* 0x004fe40008000000 */
[----:B---3--:R-:W-:-:S03]  /*9f30*/  VIADD R2, R2, 0x1 ;  /* 0x0000000102027836 */ /* 0x008fc60000000000 */
[----:B------:R2:W-:Y:S01]  /*9f40*/  STL [R1+0x10], R0 ;  /* 0x0000100001007387 */ /* 0x0005e20000100800 */
[----:B------:R-:W-:-:S03]  /*9f50*/  ISETP.GE.AND P1, PT, R0, UR4, PT ;  /* 0x0000000400007c0c */ /* 0x000fc6000bf26270 */
[----:B------:R3:W-:Y:S01]  /*9f60*/  STL [R1+0x18], R2 ;  /* 0x0000180201007387 */ /* 0x0007e20000100800 */
[----:B--2---:R-:W-:-:S04]  /*9f70*/  SEL R0, RZ, 0x1, P0 ;  /* 0x00000001ff007807 */ /* 0x004fc80000000000 */
[----:B------:R-:W-:-:S05]  /*9f80*/  LOP3.LUT R17, R17, R0, RZ, 0x3c, !PT ;  /* 0x0000000011117212 */ /* 0x000fca00078e3cff */
[----:B---3--:R-:W-:Y:S05]  /*9f90*/  @!P1 BRA `(.L_x_76) ;  /* 0xffffffd000cc9947 */ /* 0x008fea000383ffff */
[----:B------:R-:W-:-:S07]  /*9fa0*/  LOP3.LUT R2, R2, 0x1, RZ, 0xc, !PT ;  /* 0x0000000102027812 */ /* 0x000fce00078e0cff */
.L_x_32:
[----:B------:R-:W2:Y:S01]  /*9fb0*/  S2R R3, SR_CgaCtaId ;  /* 0x0000000000037919 */ /* 0x000ea20000008800 */
[----:B------:R-:W-:Y:S01]  /*9fc0*/  MOV R0, 0x400 ;  /* 0x0000040000007802 */ /* 0x000fe20000000f00 */
[----:B------:R-:W-:Y:S03]  /*9fd0*/  BSSY B0, `(.L_x_77) ;  /* 0x0000005000007945 */ /* 0x000fe60003800000 */
[----:B--2---:R-:W-:Y:S02]  /*9fe0*/  LEA R0, R3, R0, 0x18 ;  /* 0x0000000003007211 */ /* 0x004fe400078ec0ff */
[----:B------:R-:W-:-:S04]  /*9ff0*/  SHF.L.U32 R3, R2, 0x1f, RZ ;  /* 0x0000001f02037819 */ /* 0x000fc800000006ff */
[----:B------:R-:W2:Y:S02]  /*a000*/  SYNCS.PHASECHK.TRANS64.TRYWAIT P0, [R0+URZ+0x34820], R3 ;  /* 0x03482003000075a7 */ /* 0x000ea4000800017f */
[----:B--2---:R-:W-:Y:S05]  /*a010*/  @!P0 BRA `(.L_x_78) ;  /* 0x0000000800408947 */ /* 0x004fea0003800000 */
.L_x_105:
[----:B------:R-:W-:Y:S05]  /*a020*/  BSYNC B0 ;  /* 0x0000000000007941 */ /* 0x000fea0003800000 */
.L_x_77:
[----:B------:R-:W-:-:S03]  /*a030*/  UMOV UR4, 0xffffffff ;  /* 0xffffffff00047882 */ /* 0x000fc60000000000 */
[----:B------:R-:W-:Y:S05]  /*a040*/  BRA.DIV UR4, `(.L_x_79) ;  /* 0x0000000a04487947 */ /* 0x000fea000b800000 */
[----:B------:R-:W3:Y:S02]  /*a050*/  S2R R2, SR_TID.X ;  /* 0x0000000000027919 */ /* 0x000ee40000002100 */
[----:B---3--:R-:W-:-:S04]  /*a060*/  SHF.R.U32.HI R2, RZ, 0x5, R2 ;  /* 0x00000005ff027819 */ /* 0x008fc80000011602 */
[----:B------:R-:W-:-:S05]  /*a070*/  LOP3.LUT R2, R2, 0x3, RZ, 0xc0, !PT ;  /* 0x0000000302027812 */ /* 0x000fca00078ec0ff */
[----:B------:R3:W4:Y:S02]  /*a080*/  SHFL.IDX PT, R14, R2, RZ, 0x1f ;  /* 0x00001fff020e7589 */ /* 0x00072400000e0000 */
.L_x_108:
[----:B----4-:R-:W-:Y:S01]  /*a090*/  ISETP.NE.AND P0, PT, R14, RZ, PT ;  /* 0x000000ff0e00720c */ /* 0x010fe20003f05270 */
[----:B------:R-:W-:-:S12]  /*a0a0*/  BSSY B0, `(.L_x_80) ;  /* 0x0000024000007945 */ /* 0x000fd80003800000 */
[----:B------:R-:W-:Y:S05]  /*a0b0*/  @P0 BRA `(.L_x_81) ;  /* 0x0000000000880947 */ /* 0x000fea0003800000 */
[----:B------:R-:W-:-:S03]  /*a0c0*/  UMOV UR4, 0xffffffff ;  /* 0xffffffff00047882 */ /* 0x000fc60000000000 */
[----:B------:R-:W-:Y:S05]  /*a0d0*/  BRA.DIV UR4, `(.L_x_82) ;  /* 0x0000000a04587947 */ /* 0x000fea000b800000 */
[----:B------:R-:W-:-:S13]  /*a0e0*/  ELECT P6, URZ, PT ;  /* 0x00000000003f782f */ /* 0x000fda00038c0000 */
.L_x_111:
[----:B------:R-:W-:Y:S05]  /*a0f0*/  @!P6 BRA `(.L_x_81) ;  /* 0x000000000078e947 */ /* 0x000fea0003800000 */
[----:B---3--:R-:W3:Y:S02]  /*a100*/  LDL.LU R2, [R1+0x1c] ;  /* 0x00001c0001027983 */ /* 0x008ee40000300800 */
[----:B---3--:R-:W-:-:S04]  /*a110*/  LOP3.LUT R2, R2, 0x2, RZ, 0xfc, !PT ;  /* 0x0000000202027812 */ /* 0x008fc800078efcff */
[----:B------:R-:W-:-:S13]  /*a120*/  ISETP.NE.AND P2, PT, R2, 0x3, PT ;  /* 0x000000030200780c */ /* 0x000fda0003f45270 */
[----:B------:R-:W-:Y:S05]  /*a130*/  @!P2 BRA `(.L_x_83) ;  /* 0x000000000004a947 */ /* 0x000fea0003800000 */
[----:B------:R-:W-:Y:S01]  /*a140*/  BPT.TRAP 0x1 ;  /* 0x000000040000795c */ /* 0x000fe20000300000 */
.L_x_83:
[----:B--2---:R-:W-:Y:S01]  /*a150*/  VIADD R3, R0, 0x34840 ;  /* 0x0003484000037836 */ /* 0x004fe20000000000 */
[----:B------:R-:W-:Y:S02]  /*a160*/  SHF.L.U32 R5, R17, 0x1f, RZ ;  /* 0x0000001f11057819 */ /* 0x000fe400000006ff */
[C---:B------:R-:W-:Y:S01]  /*a170*/  IADD3 R2, R16.reuse, 0x1, RZ ;  /* 0x0000000110027810 */ /* 0x040fe20007ffe0ff */
[----:B-1----:R-:W-:-:S03]  /*a180*/  IMAD R6, R16, 0x8, R3 ;  /* 0x0000000810067824 */ /* 0x002fc600078e0203 */
[----:B------:R-:W-:Y:S01]  /*a190*/  ISETP.NE.AND P1, PT, R2, 0x2, PT ;  /* 0x000000020200780c */ /* 0x000fe20003f25270 */
[----:B------:R-:W1:Y:S03]  /*a1a0*/  SYNCS.PHASECHK.TRANS64.TRYWAIT P0, [R6+URZ], R5 ;  /* 0x00000005060075a7 */ /* 0x000e66000800017f */
[----:B------:R-:W-:-:S04]  /*a1b0*/  SEL R4, RZ, 0x1, P1 ;  /* 0x00000001ff047807 */ /* 0x000fc80000800000 */
[----:B------:R-:W-:Y:S02]  /*a1c0*/  LOP3.LUT R17, R17, R4, RZ, 0x3c, !PT ;  /* 0x0000000411117212 */ /* 0x000fe400078e3cff */
[----:B------:R-:W-:Y:S02]  /*a1d0*/  SEL R4, R2, RZ, P1 ;  /* 0x000000ff02047207 */ /* 0x000fe40000800000 */
[----:B------:R-:W-:-:S03]  /*a1e0*/  SHF.L.U32 R2, R17, 0x1f, RZ ;  /* 0x0000001f11027819 */ /* 0x000fc600000006ff */
[----:B------:R-:W-:Y:S01]  /*a1f0*/  IMAD R3, R4, 0x8, R3 ;  /* 0x0000000804037824 */ /* 0x000fe200078e0203 */
[----:B-1----:R-:W-:Y:S06]  /*a200*/  @!P0 BRA `(.L_x_84) ;  /* 0x00000008002c8947 */ /* 0x002fec0003800000 */
.L_x_112:
[----:B------:R-:W2:Y:S02]  /*a210*/  SYNCS.PHASECHK.TRANS64.TRYWAIT P0, [R3+URZ], R2 ;  /* 0x00000002030075a7 */ /* 0x000ea4000800017f */
[----:B--2---:R-:W-:Y:S05]  /*a220*/  @!P0 BRA `(.L_x_85) ;  /* 0x0000000800388947 */ /* 0x004fea0003800000 */
.L_x_113:
[----:B------:R-:W-:Y:S05]  /*a230*/  @!P2 BRA `(.L_x_86) ;  /* 0x000000000004a947 */ /* 0x000fea0003800000 */
[----:B------:R-:W-:Y:S01]  /*a240*/  BPT.TRAP 0x1 ;  /* 0x000000040000795c */ /* 0x000fe20000300000 */
.L_x_86:
[----:B--2---:R-:W-:-:S04]  /*a250*/  VIADD R3, R0, 0x34860 ;  /* 0x0003486000037836 */ /* 0x004fc80000000000 */
[----:B------:R-:W-:-:S04]  /*a260*/  IMAD R16, R16, 0x8, R3 ;  /* 0x0000000810107824 */ /* 0x000fc800078e0203 */
[----:B------:R-:W2:Y:S02]  /*a270*/  SYNCS.PHASECHK.TRANS64.TRYWAIT P0, [R16+URZ], R5 ;  /* 0x00000005100075a7 */ /* 0x000ea4000800017f */
[----:B--2---:R-:W-:Y:S05]  /*a280*/  @!P0 BRA `(.L_x_87) ;  /* 0x0000000800348947 */ /* 0x004fea0003800000 */
.L_x_114:
[----:B------:R-:W-:-:S07]  /*a290*/  IMAD R3, R4, 0x8, R3 ;  /* 0x0000000804037824 */ /* 0x000fce00078e0203 */
.L_x_88:
[----:B---3--:R3:W4:Y:S02]  /*a2a0*/  SYNCS.PHASECHK.TRANS64.TRYWAIT P0, [R3+URZ], R2 ;  /* 0x00000002030075a7 */ /* 0x008724000800017f */
[----:B----4-:R-:W-:Y:S05]  /*a2b0*/  @!P0 NANOSLEEP.SYNCS 0x989680 ;  /* 0x009896800000895d */ /* 0x010fea0003900000 */
[----:B------:R-:W4:Y:S02]  /*a2c0*/  @!P0 SYNCS.PHASECHK.TRANS64 P0, [R3+URZ], R2 ;  /* 0x00000002030085a7 */ /* 0x000f24000800007f */
[----:B----4-:R-:W-:Y:S05]  /*a2d0*/  @!P0 BRA `(.L_x_88) ;  /* 0xfffffffc00f08947 */ /* 0x010fea000383ffff */
.L_x_81:
[----:B------:R-:W-:Y:S05]  /*a2e0*/  BSYNC B0 ;  /* 0x0000000000007941 */ /* 0x000fea0003800000 */
.L_x_80:
[----:B------:R-:W-:Y:S05]  /*a2f0*/  EXIT ;  /* 0x000000000000794d */ /* 0x000fea0003800000 */
.L_x_10:
[----:B-1----:R-:W-:-:S04]  /*a300*/  IMAD.U32 R3, RZ, RZ, UR60 ;  /* 0x0000003cff037e24 */ /* 0x002fc8000f8e00ff */
[----:B------:R1:W2:Y:S03]  /*a310*/  SYNCS.PHASECHK.TRANS64.TRYWAIT P1, [R3+URZ+0x34800], R0 ;  /* 0x03480000030075a7 */ /* 0x0002a6000802017f */
[----:B--2---:R-:W-:Y:S05]  /*a320*/  @!P1 NANOSLEEP.SYNCS 0x989680 ;  /* 0x009896800000995d */ /* 0x004fea0003900000 */
[----:B------:R-:W2:Y:S02]  /*a330*/  @!P1 SYNCS.PHASECHK.TRANS64 P1, [R3+URZ+0x34800], R0 ;  /* 0x03480000030095a7 */ /* 0x000ea4000802007f */
[----:B--2---:R-:W-:Y:S05]  /*a340*/  @!P1 BRA `(.L_x_10) ;  /* 0xfffffffc00ec9947 */ /* 0x004fea000383ffff */
[----:B------:R-:W-:Y:S05]  /*a350*/  BRA `(.L_x_89) ;  /* 0xffffff6c00647947 */ /* 0x000fea000383ffff */
.L_x_14:
[----:B--2---:R2:W3:Y:S02]  /*a360*/  SYNCS.PHASECHK.TRANS64.TRYWAIT P2, [R3+URZ+0x34830], R0 ;  /* 0x03483000030075a7 */ /* 0x0044e4000804017f */
[----:B---3--:R-:W-:Y:S05]  /*a370*/  @!P2 NANOSLEEP.SYNCS 0x989680 ;  /* 0x009896800000a95d */ /* 0x008fea0003900000 */
[----:B------:R-:W3:Y:S02]  /*a380*/  @!P2 SYNCS.PHASECHK.TRANS64 P2, [R3+URZ+0x34830], R0 ;  /* 0x034830000300a5a7 */ /* 0x000ee4000804007f */
[----:B---3--:R-:W-:Y:S05]  /*a390*/  @!P2 BRA `(.L_x_14) ;  /* 0xfffffffc00f0a947 */ /* 0x008fea000383ffff */
[----:B------:R-:W-:Y:S05]  /*a3a0*/  BRA `(.L_x_13) ;  /* 0xffffff6c00907947 */ /* 0x000fea000383ffff */
.L_x_19:
[----:B--2---:R-:W-:-:S04]  /*a3b0*/  IMAD.U32 R9, RZ, RZ, UR6 ;  /* 0x00000006ff097e24 */ /* 0x004fc8000f8e00ff */
[----:B------:R2:W3:Y:S03]  /*a3c0*/  SYNCS.PHASECHK.TRANS64.TRYWAIT P2, [R9+URZ+0x34830], R0 ;  /* 0x03483000090075a7 */ /* 0x0004e6000804017f */
[----:B---3--:R-:W-:Y:S05]  /*a3d0*/  @!P2 NANOSLEEP.SYNCS 0x989680 ;  /* 0x009896800000a95d */ /* 0x008fea0003900000 */
[----:B------:R-:W3:Y:S02]  /*a3e0*/  @!P2 SYNCS.PHASECHK.TRANS64 P2, [R9+URZ+0x34830], R0 ;  /* 0x034830000900a5a7 */ /* 0x000ee4000804007f */
[----:B---3--:R-:W-:Y:S05]  /*a3f0*/  @!P2 BRA `(.L_x_19) ;  /* 0xfffffffc00eca947 */ /* 0x008fea000383ffff */
[----:B------:R-:W-:Y:S05]  /*a400*/  BRA `(.L_x_18) ;  /* 0xffffff9400447947 */ /* 0x000fea000383ffff */
.L_x_23:
[----:B--2---:R-:W-:-:S04]  /*a410*/  IMAD.U32 R7, RZ, RZ, UR7 ;  /* 0x00000007ff077e24 */ /* 0x004fc8000f8e00ff */
[----:B------:R2:W3:Y:S03]  /*a420*/  SYNCS.PHASECHK.TRANS64.TRYWAIT P2, [R7+URZ+0x34850], R0 ;  /* 0x03485000070075a7 */ /* 0x0004e6000804017f */
[----:B---3--:R-:W-:Y:S05]  /*a430*/  @!P2 NANOSLEEP.SYNCS 0x989680 ;  /* 0x009896800000a95d */ /* 0x008fea0003900000 */
[----:B------:R-:W3:Y:S02]  /*a440*/  @!P2 SYNCS.PHASECHK.TRANS64 P2, [R7+URZ+0x34850], R0 ;  /* 0x034850000700a5a7 */ /* 0x000ee4000804007f */
[----:B---3--:R-:W-:Y:S05]  /*a450*/  @!P2 BRA `(.L_x_23) ;  /* 0xfffffffc00eca947 */ /* 0x008fea000383ffff */
[----:B------:R-:W-:Y:S05]  /*a460*/  BRA `(.L_x_22) ;  /* 0xffffff9c006c7947 */ /* 0x000fea000383ffff */
.L_x_28:
[----:B--2---:R-:W-:-:S04]  /*a470*/  IMAD.U32 R5, RZ, RZ, UR7 ;  /* 0x00000007ff057e24 */ /* 0x004fc8000f8e00ff */
[----:B------:R2:W3:Y:S03]  /*a480*/  SYNCS.PHASECHK.TRANS64.TRYWAIT P0, [R5+URZ+0x34850], R4 ;  /* 0x03485004050075a7 */ /* 0x0004e6000800017f */
[----:B---3--:R-:W-:Y:S05]  /*a490*/  @!P0 NANOSLEEP.SYNCS 0x989680 ;  /* 0x009896800000895d */ /* 0x008fea0003900000 */
[----:B------:R-:W3:Y:S02]  /*a4a0*/  @!P0 SYNCS.PHASECHK.TRANS64 P0, [R5+URZ+0x34850], R4 ;  /* 0x03485004050085a7 */ /* 0x000ee4000800007f */
[----:B---3--:R-:W-:Y:S05]  /*a4b0*/  @!P0 BRA `(.L_x_28) ;  /* 0xfffffffc00ec8947 */ /* 0x008fea000383ffff */
[----:B------:R-:W-:Y:S05]  /*a4c0*/  BRA `(.L_x_27) ;  /* 0xffffffb8003c7947 */ /* 0x000fea000383ffff */
.L_x_39:
[----:B------:R-:W1:Y:S01]  /*a4d0*/  S2R R6, SR_TID.X ;  /* 0x0000000000067919 */ /* 0x000e620000002100 */
[----:B------:R-:W-:Y:S01]  /*a4e0*/  BSSY B0, `(.L_x_90) ;  /* 0x000000a000007945 */ /* 0x000fe20003800000 */
[----:B------:R-:W-:Y:S01]  /*a4f0*/  MOV R12, RZ ;  /* 0x000000ff000c7202 */ /* 0x000fe20000000f00 */
[----:B------:R-:W-:Y:S02]  /*a500*/  IMAD.MOV.U32 R11, RZ, RZ, 0x1f ;  /* 0x0000001fff0b7424 */ /* 0x000fe400078e00ff */
[----:B------:R-:W-:Y:S01]  /*a510*/  IMAD.MOV.U32 R15, RZ, RZ, -0x1 ;  /* 0xffffffffff0f7424 */ /* 0x000fe200078e00ff */
[----:B-1----:R-:W-:-:S04]  /*a520*/  SHF.R.U32.HI R6, RZ, 0x5, R6 ;  /* 0x00000005ff067819 */ /* 0x002fc80000011606 */
[----:B------:R-:W-:-:S05]  /*a530*/  LOP3.LUT R6, R6, 0x3, RZ, 0xc0, !PT ;  /* 0x0000000306067812 */ /* 0x000fca00078ec0ff */
[----:B------:R-:W-:-:S07]  /*a540*/  IMAD.MOV.U32 R13, RZ, RZ, R6 ;  /* 0x000000ffff0d7224 */ /* 0x000fce00078e0006 */
[----:B------:R-:W-:Y:S05]  /*a550*/  WARPSYNC.COLLECTIVE R15, `(.L_x_91) ;  /* 0x000000000f087348 */ /* 0x000fea0003c00000 */
[----:B------:R1:W2:Y:S02]  /*a560*/  SHFL.IDX P6, R14, R13, R12, R11 ;  /* 0x0000000c0d0e7389 */ /* 0x0002a400000c000b */
[----:B-12---:R-:W-:Y:S01]  /*a570*/  ENDCOLLECTIVE ;  /* 0x000000000000791b */ /* 0x006fe20003800000 */
.L_x_91:
[----:B------:R-:W-:Y:S05]  /*a580*/  BSYNC B0 ;  /* 0x0000000000007941 */ /* 0x000fea0003800000 */
.L_x_90:
[----:B------:R-:W-:Y:S05]  /*a590*/  BRA `(.L_x_92) ;  /* 0xffffffd400d87947 */ /* 0x000fea000383ffff */
.L_x_40:
[----:B------:R-:W-:Y:S01]  /*a5a0*/  BSSY B0, `(.L_x_93) ;  /* 0x0000006000007945 */ /* 0x000fe20003800000 */
[----:B------:R-:W-:-:S07]  /*a5b0*/  IMAD.MOV.U32 R15, RZ, RZ, -0x1 ;  /* 0xffffffffff0f7424 */ /* 0x000fce00078e00ff */
[----:B------:R-:W-:Y:S05]  /*a5c0*/  WARPSYNC.COLLECTIVE R15, `(.L_x_94) ;  /* 0x000000000f0c7348 */ /* 0x000fea0003c00000 */
[----:B------:R-:W-:Y:S02]  /*a5d0*/  ELECT P6, UR62, PT ;  /* 0x00000000003e782f */ /* 0x000fe400038c0000 */
[----:B------:R-:W-:Y:S01]  /*a5e0*/  MOV R14, UR62 ;  /* 0x0000003e000e7c02 */ /* 0x000fe20008000f00 */
[----:B------:R-:W-:Y:S10]  /*a5f0*/  ENDCOLLECTIVE ;  /* 0x000000000000791b */ /* 0x000ff40003800000 */
.L_x_94:
[----:B------:R-:W-:Y:S05]  /*a600*/  BSYNC B0 ;  /* 0x0000000000007941 */ /* 0x000fea0003800000 */
.L_x_93:
[----:B------:R-:W-:Y:S05]  /*a610*/  BRA `(.L_x_95) ;  /* 0xffffffd400d07947 */ /* 0x000fea000383ffff */
.L_x_43:
[----:B--2---:R2:W3:Y:S02]  /*a620*/  SYNCS.PHASECHK.TRANS64.TRYWAIT P1, [R6+URZ+0x34840], R7 ;  /* 0x03484007060075a7 */ /* 0x0044e4000802017f */
[----:B---3--:R-:W-:Y:S05]  /*a630*/  @!P1 NANOSLEEP.SYNCS 0x989680 ;  /* 0x009896800000995d */ /* 0x008fea0003900000 */
[----:B------:R-:W3:Y:S02]  /*a640*/  @!P1 SYNCS.PHASECHK.TRANS64 P1, [R6+URZ+0x34840], R7 ;  /* 0x03484007060095a7 */ /* 0x000ee4000802007f */
[----:B---3--:R-:W-:Y:S05]  /*a650*/  @!P1 BRA `(.L_x_43) ;  /* 0xfffffffc00f09947 */ /* 0x008fea000383ffff */
[----:B------:R-:W-:Y:S05]  /*a660*/  BRA `(.L_x_96) ;  /* 0xffffffd800347947 */ /* 0x000fea000383ffff */
.L_x_46:
[----:B-1----:R-:W1:Y:S01]  /*a670*/  S2R R8, SR_CgaCtaId ;  /* 0x0000000000087919 */ /* 0x002e620000008800 */
[----:B------:R-:W-:-:S04]  /*a680*/  MOV R7, 0x400 ;  /* 0x0000040000077802 */ /* 0x000fc80000000f00 */
[----:B-1----:R-:W-:-:S04]  /*a690*/  LEA R7, R8, R7, 0x18 ;  /* 0x0000000708077211 */ /* 0x002fc800078ec0ff */
[----:B------:R1:W2:Y:S03]  /*a6a0*/  SYNCS.PHASECHK.TRANS64.TRYWAIT P1, [R7+URZ+0x34820], R6 ;  /* 0x03482006070075a7 */ /* 0x0002a6000802017f */
[----:B--2---:R-:W-:Y:S05]  /*a6b0*/  @!P1 NANOSLEEP.SYNCS 0x989680 ;  /* 0x009896800000995d */ /* 0x004fea0003900000 */
[----:B------:R-:W2:Y:S02]  /*a6c0*/  @!P1 SYNCS.PHASECHK.TRANS64 P1, [R7+URZ+0x34820], R6 ;  /* 0x03482006070095a7 */ /* 0x000ea4000802007f */
[----:B--2---:R-:W-:Y:S05]  /*a6d0*/  @!P1 BRA `(.L_x_46) ;  /* 0xfffffffc00e49947 */ /* 0x004fea000383ffff */
[----:B------:R-:W-:Y:S05]  /*a6e0*/  BRA `(.L_x_97) ;  /* 0xffffffdc00707947 */ /* 0x000fea000383ffff */
.L_x_52:
[----:B-1----:R1:W2:Y:S02]  /*a6f0*/  SYNCS.PHASECHK.TRANS64.TRYWAIT P1, [R2+URZ+0x34840], R3 ;  /* 0x03484003020075a7 */ /* 0x0022a4000802017f */
[----:B--2---:R-:W-:Y:S05]  /*a700*/  @!P1 NANOSLEEP.SYNCS 0x989680 ;  /* 0x009896800000995d */ /* 0x004fea0003900000 */
[----:B------:R-:W2:Y:S02]  /*a710*/  @!P1 SYNCS.PHASECHK.TRANS64 P1, [R2+URZ+0x34840], R3 ;  /* 0x03484003020095a7 */ /* 0x000ea4000802007f */
[----:B--2---:R-:W-:Y:S05]  /*a720*/  @!P1 BRA `(.L_x_52) ;  /* 0xfffffffc00f09947 */ /* 0x004fea000383ffff */
[----:B------:R-:W-:Y:S05]  /*a730*/  BRA `(.L_x_98) ;  /* 0xffffffe000107947 */ /* 0x000fea000383ffff */
.L_x_54:
[----:B-1----:R1:W2:Y:S02]  /*a740*/  SYNCS.PHASECHK.TRANS64.TRYWAIT P1, [R2+URZ+0x60], R3 ;  /* 0x00006003020075a7 */ /* 0x0022a4000802017f */
[----:B--2---:R-:W-:Y:S05]  /*a750*/  @!P1 NANOSLEEP.SYNCS 0x989680 ;  /* 0x009896800000995d */ /* 0x004fea0003900000 */
[----:B------:R-:W2:Y:S02]  /*a760*/  @!P1 SYNCS.PHASECHK.TRANS64 P1, [R2+URZ+0x60], R3 ;  /* 0x00006003020095a7 */ /* 0x000ea4000802007f */
[----:B--2---:R-:W-:Y:S05]  /*a770*/  @!P1 BRA `(.L_x_54) ;  /* 0xfffffffc00f09947 */ /* 0x004fea000383ffff */
[----:B------:R-:W-:Y:S05]  /*a780*/  BRA `(.L_x_99) ;  /* 0xffffffe000ac7947 */ /* 0x000fea000383ffff */
.L_x_60:
[----:B--2---:R2:W3:Y:S02]  /*a790*/  SYNCS.PHASECHK.TRANS64.TRYWAIT P1, [R2+URZ+0x34840], R3 ;  /* 0x03484003020075a7 */ /* 0x0044e4000802017f */
[----:B---3--:R-:W-:Y:S05]  /*a7a0*/  @!P1 NANOSLEEP.SYNCS 0x989680 ;  /* 0x009896800000995d */ /* 0x008fea0003900000 */
[----:B------:R-:W3:Y:S02]  /*a7b0*/  @!P1 SYNCS.PHASECHK.TRANS64 P1, [R2+URZ+0x34840], R3 ;  /* 0x03484003020095a7 */ /* 0x000ee4000802007f */
[----:B---3--:R-:W-:Y:S05]  /*a7c0*/  @!P1 BRA `(.L_x_60) ;  /* 0xfffffffc00f09947 */ /* 0x008fea000383ffff */
[----:B------:R-:W-:Y:S05]  /*a7d0*/  BRA `(.L_x_100) ;  /* 0xffffffe400e87947 */ /* 0x000fea000383ffff */
.L_x_62:
[----:B-1----:R1:W2:Y:S02]  /*a7e0*/  SYNCS.PHASECHK.TRANS64.TRYWAIT P1, [R2+URZ+0x60], R17 ;  /* 0x00006011020075a7 */ /* 0x0022a4000802017f */
[----:B--2---:R-:W-:Y:S05]  /*a7f0*/  @!P1 NANOSLEEP.SYNCS 0x989680 ;  /* 0x009896800000995d */ /* 0x004fea0003900000 */
[----:B------:R-:W2:Y:S02]  /*a800*/  @!P1 SYNCS.PHASECHK.TRANS64 P1, [R2+URZ+0x60], R17 ;  /* 0x00006011020095a7 */ /* 0x000ea4000802007f */
[----:B--2---:R-:W-:Y:S05]  /*a810*/  @!P1 BRA `(.L_x_62) ;  /* 0xfffffffc00f09947 */ /* 0x004fea000383ffff */
[----:B------:R-:W-:Y:S05]  /*a820*/  BRA `(.L_x_101) ;  /* 0xffffffe800847947 */ /* 0x000fea000383ffff */
.L_x_67:
[----:B--2---:R2:W3:Y:S02]  /*a830*/  SYNCS.PHASECHK.TRANS64.TRYWAIT P1, [R2+URZ+0x34840], R3 ;  /* 0x03484003020075a7 */ /* 0x0044e4000802017f */
[----:B---3--:R-:W-:Y:S05]  /*a840*/  @!P1 NANOSLEEP.SYNCS 0x989680 ;  /* 0x009896800000995d */ /* 0x008fea0003900000 */
[----:B------:R-:W3:Y:S02]  /*a850*/  @!P1 SYNCS.PHASECHK.TRANS64 P1, [R2+URZ+0x34840], R3 ;  /* 0x03484003020095a7 */ /* 0x000ee4000802007f */
[----:B---3--:R-:W-:Y:S05]  /*a860*/  @!P1 BRA `(.L_x_67) ;  /* 0xfffffffc00f09947 */ /* 0x008fea000383ffff */
[----:B------:R-:W-:Y:S05]  /*a870*/  BRA `(.L_x_102) ;  /* 0xffffffec00887947 */ /* 0x000fea000383ffff */
.L_x_69:
[----:B-1----:R1:W2:Y:S02]  /*a880*/  SYNCS.PHASECHK.TRANS64.TRYWAIT P1, [R2+URZ+0x60], R3 ;  /* 0x00006003020075a7 */ /* 0x0022a4000802017f */
[----:B--2---:R-:W-:Y:S05]  /*a890*/  @!P1 NANOSLEEP.SYNCS 0x989680 ;  /* 0x009896800000995d */ /* 0x004fea0003900000 */
[----:B------:R-:W2:Y:S02]  /*a8a0*/  @!P1 SYNCS.PHASECHK.TRANS64 P1, [R2+URZ+0x60], R3 ;  /* 0x00006003020095a7 */ /* 0x000ea4000802007f */
[----:B--2---:R-:W-:Y:S05]  /*a8b0*/  @!P1 BRA `(.L_x_69) ;  /* 0xfffffffc00f09947 */ /* 0x004fea000383ffff */
[----:B------:R-:W-:Y:S05]  /*a8c0*/  BRA `(.L_x_103) ;  /* 0xfffffff0002c7947 */ /* 0x000fea000383ffff */
.L_x_74:
[----:B--2---:R2:W3:Y:S02]  /*a8d0*/  SYNCS.PHASECHK.TRANS64.TRYWAIT P0, [R3+URZ+0x34860], R0 ;  /* 0x03486000030075a7 */ /* 0x0044e4000800017f */
[----:B---3--:R-:W-:Y:S05]  /*a8e0*/  @!P0 NANOSLEEP.SYNCS 0x989680 ;  /* 0x009896800000895d */ /* 0x008fea0003900000 */
[----:B------:R-:W3:Y:S02]  /*a8f0*/  @!P0 SYNCS.PHASECHK.TRANS64 P0, [R3+URZ+0x34860], R0 ;  /* 0x03486000030085a7 */ /* 0x000ee4000800007f */
[----:B---3--:R-:W-:Y:S05]  /*a900*/  @!P0 BRA `(.L_x_74) ;  /* 0xfffffffc00f08947 */ /* 0x008fea000383ffff */
[----:B------:R-:W-:Y:S05]  /*a910*/  BRA `(.L_x_104) ;  /* 0xfffffff000e47947 */ /* 0x000fea000383ffff */
.L_x_78:
[----:B--2---:R2:W3:Y:S02]  /*a920*/  SYNCS.PHASECHK.TRANS64.TRYWAIT P0, [R0+URZ+0x34820], R3 ;  /* 0x03482003000075a7 */ /* 0x0044e4000800017f */
[----:B---3--:R-:W-:Y:S05]  /*a930*/  @!P0 NANOSLEEP.SYNCS 0x989680 ;  /* 0x009896800000895d */ /* 0x008fea0003900000 */
[----:B------:R-:W3:Y:S02]  /*a940*/  @!P0 SYNCS.PHASECHK.TRANS64 P0, [R0+URZ+0x34820], R3 ;  /* 0x03482003000085a7 */ /* 0x000ee4000800007f */
[----:B---3--:R-:W-:Y:S05]  /*a950*/  @!P0 BRA `(.L_x_78) ;  /* 0xfffffffc00f08947 */ /* 0x008fea000383ffff */
[----:B------:R-:W-:Y:S05]  /*a960*/  BRA `(.L_x_105) ;  /* 0xfffffff400ac7947 */ /* 0x000fea000383ffff */
.L_x_79:
[----:B------:R-:W3:Y:S01]  /*a970*/  S2R R2, SR_TID.X ;  /* 0x0000000000027919 */ /* 0x000ee20000002100 */
[----:B------:R-:W-:Y:S01]  /*a980*/  BSSY B0, `(.L_x_106) ;  /* 0x000000a000007945 */ /* 0x000fe20003800000 */
[----:B------:R-:W-:Y:S02]  /*a990*/  IMAD.MOV.U32 R12, RZ, RZ, RZ ;  /* 0x000000ffff0c7224 */ /* 0x000fe400078e00ff */
[----:B------:R-:W-:Y:S02]  /*a9a0*/  IMAD.MOV.U32 R11, RZ, RZ, 0x1f ;  /* 0x0000001fff0b7424 */ /* 0x000fe400078e00ff */
[----:B------:R-:W-:Y:S01]  /*a9b0*/  IMAD.MOV.U32 R15, RZ, RZ, -0x1 ;  /* 0xffffffffff0f7424 */ /* 0x000fe200078e00ff */
[----:B---3--:R-:W-:-:S04]  /*a9c0*/  SHF.R.U32.HI R2, RZ, 0x5, R2 ;  /* 0x00000005ff027819 */ /* 0x008fc80000011602 */
[----:B------:R-:W-:-:S05]  /*a9d0*/  LOP3.LUT R2, R2, 0x3, RZ, 0xc0, !PT ;  /* 0x0000000302027812 */ /* 0x000fca00078ec0ff */
[----:B------:R-:W-:-:S07]  /*a9e0*/  IMAD.MOV.U32 R13, RZ, RZ, R2 ;  /* 0x000000ffff0d7224 */ /* 0x000fce00078e0002 */
[----:B-12---:R-:W-:Y:S05]  /*a9f0*/  WARPSYNC.COLLECTIVE R15, `(.L_x_107) ;  /* 0x000000000f087348 */ /* 0x006fea0003c00000 */
[----:B------:R3:W4:Y:S02]  /*aa00*/  SHFL.IDX P6, R14, R13, R12, R11 ;  /* 0x0000000c0d0e7389 */ /* 0x00072400000c000b */
[----:B-1234-:R-:W-:Y:S01]  /*aa10*/  ENDCOLLECTIVE ;  /* 0x000000000000791b */ /* 0x01efe20003800000 */
.L_x_107:
[----:B------:R-:W-:Y:S05]  /*aa20*/  BSYNC B0 ;  /* 0x0000000000007941 */ /* 0x000fea0003800000 */
.L_x_106:
[----:B------:R-:W-:Y:S05]  /*aa30*/  BRA `(.L_x_108) ;  /* 0xfffffff400947947 */ /* 0x000fea000383ffff */
.L_x_82:
[----:B------:R-:W-:Y:S01]  /*aa40*/  BSSY B1, `(.L_x_109) ;  /* 0x0000006000017945 */ /* 0x000fe20003800000 */
[----:B------:R-:W-:-:S07]  /*aa50*/  IMAD.MOV.U32 R15, RZ, RZ, -0x1 ;  /* 0xffffffffff0f7424 */ /* 0x000fce00078e00ff */
[----:B-123--:R-:W-:Y:S05]  /*aa60*/  WARPSYNC.COLLECTIVE R15, `(.L_x_110) ;  /* 0x000000000f0c7348 */ /* 0x00efea0003c00000 */
[----:B------:R-:W-:Y:S02]  /*aa70*/  ELECT P6, UR62, PT ;  /* 0x00000000003e782f */ /* 0x000fe400038c0000 */
[----:B------:R-:W-:Y:S01]  /*aa80*/  MOV R14, UR62 ;  /* 0x0000003e000e7c02 */ /* 0x000fe20008000f00 */
[----:B-123--:R-:W-:Y:S10]  /*aa90*/  ENDCOLLECTIVE ;  /* 0x000000000000791b */ /* 0x00eff40003800000 */
.L_x_110:
[----:B------:R-:W-:Y:S05]  /*aaa0*/  BSYNC B1 ;  /* 0x0000000000017941 */ /* 0x000fea0003800000 */
.L_x_109:
[----:B------:R-:W-:Y:S05]  /*aab0*/  BRA `(.L_x_111) ;  /* 0xfffffff4008c7947 */ /* 0x000fea000383ffff */
.L_x_84:
[----:B-1----:R1:W2:Y:S02]  /*aac0*/  SYNCS.PHASECHK.TRANS64.TRYWAIT P0, [R6+URZ], R5 ;  /* 0x00000005060075a7 */ /* 0x0022a4000800017f */
[----:B--2---:R-:W-:Y:S05]  /*aad0*/  @!P0 NANOSLEEP.SYNCS 0x989680 ;  /* 0x009896800000895d */ /* 0x004fea0003900000 */
[----:B------:R-:W2:Y:S02]  /*aae0*/  @!P0 SYNCS.PHASECHK.TRANS64 P0, [R6+URZ], R5 ;  /* 0x00000005060085a7 */ /* 0x000ea4000800007f */
[----:B--2---:R-:W-:Y:S05]  /*aaf0*/  @!P0 BRA `(.L_x_84) ;  /* 0xfffffffc00f08947 */ /* 0x004fea000383ffff */
[----:B------:R-:W-:Y:S05]  /*ab00*/  BRA `(.L_x_112) ;  /* 0xfffffff400c07947 */ /* 0x000fea000383ffff */
.L_x_85:
[----:B--2---:R2:W3:Y:S02]  /*ab10*/  SYNCS.PHASECHK.TRANS64.TRYWAIT P0, [R3+URZ], R2 ;  /* 0x00000002030075a7 */ /* 0x0044e4000800017f */
[----:B---3--:R-:W-:Y:S05]  /*ab20*/  @!P0 NANOSLEEP.SYNCS 0x989680 ;  /* 0x009896800000895d */ /* 0x008fea0003900000 */
[----:B------:R-:W3:Y:S02]  /*ab30*/  @!P0 SYNCS.PHASECHK.TRANS64 P0, [R3+URZ], R2 ;  /* 0x00000002030085a7 */ /* 0x000ee4000800007f */
[----:B---3--:R-:W-:Y:S05]  /*ab40*/  @!P0 BRA `(.L_x_85) ;  /* 0xfffffffc00f08947 */ /* 0x008fea000383ffff */
[----:B------:R-:W-:Y:S05]  /*ab50*/  BRA `(.L_x_113) ;  /* 0xfffffff400b47947 */ /* 0x000fea000383ffff */
.L_x_87:
[----:B--2---:R2:W3:Y:S02]  /*ab60*/  SYNCS.PHASECHK.TRANS64.TRYWAIT P0, [R16+URZ], R5 ;  /* 0x00000005100075a7 */ /* 0x0044e4000800017f */
[----:B---3--:R-:W-:Y:S05]  /*ab70*/  @!P0 NANOSLEEP.SYNCS 0x989680 ;  /* 0x009896800000895d */ /* 0x008fea0003900000 */
[----:B------:R-:W3:Y:S02]  /*ab80*/  @!P0 SYNCS.PHASECHK.TRANS64 P0, [R16+URZ], R5 ;  /* 0x00000005100085a7 */ /* 0x000ee4000800007f */
[----:B---3--:R-:W-:Y:S05]  /*ab90*/  @!P0 BRA `(.L_x_87) ;  /* 0xfffffffc00f08947 */ /* 0x008fea000383ffff */
[----:B------:R-:W-:Y:S05]  /*aba0*/  BRA `(.L_x_114) ;  /* 0xfffffff400b87947 */ /* 0x000fea000383ffff */
.L_x_115:
[----:B------:R-:W-:-:S00]  /*abb0*/  BRA `(.L_x_115) ;  /* 0xfffffffc00fc7947 */ /* 0x000fc0000383ffff */
[----:B------:R-:W-:-:S00]  /*abc0*/  NOP ;  /* 0x0000000000007918 */ /* 0x000fc00000000000 */
        /* <DEDUP_REMOVED lines=11> */
.L_x_11930:


//--------------------- .text._ZN7cutlass13device_kernelIN5flash11enable_sm90INS1_16FlashAttnFwdSm90INS1_25CollectiveMainloopFwdSm90ILi2EN4cute5tupleIJNS5_1CILi2EEENS7_ILi1EEES9_EEENS6_IJNS7_ILi128EEESB_NS7_ILi192EEEEEELi128ENS_10bfloat16_tEfNS_4arch4Sm90ELb0ELb0ELb0ELb0ELb0ELb0ELb0ELb1ELb1ELb0ELb0ELb0EEENS1_21CollectiveEpilogueFwdINS6_IJSB_SB_SB_EEESA_SE_SG_Li256ELb0ELb0ELb0ELb0EEENS1_29StaticPersistentTileSchedulerILb0EEEEEEEEEvNT_6ParamsE --------------------------
	.section	.text._ZN7cutlass13device_kernelIN5flash11enable_sm90INS1_16FlashAttnFwdSm90INS1_25CollectiveMainloopFwdSm90ILi2EN4cute5tupleIJNS5_1CILi2EEENS7_ILi1EEES9_EEENS6_IJNS7_ILi128EEESB_NS7_ILi192EEEEEELi128ENS_10bfloat16_tEfNS_4arch4Sm90ELb0ELb0ELb0ELb0ELb0ELb0ELb0ELb1ELb1ELb0ELb0ELb0EEENS1_21CollectiveEpilogueFwdINS6_IJSB_SB_SB_EEESA_SE_SG_Li256ELb0ELb0ELb0ELb0EEENS1_29StaticPersistentTileSchedulerILb0EEEEEEEEEvNT_6ParamsE,"ax",@progbits
	.align	128
.text._ZN7cutlass13device_kernelIN5flash11enable_sm90INS1_16FlashAttnFwdSm90INS1_25CollectiveMainloopFwdSm90ILi2EN4cute5tupleIJNS5_1CILi2EEENS7_ILi1EEES9_EEENS6_IJNS7_ILi128EEESB_NS7_ILi192EEEEEELi128ENS_10bfloat16_tEfNS_4arch4Sm90ELb0ELb0ELb0ELb0ELb0ELb0ELb0ELb1ELb1ELb0ELb0ELb0EEENS1_21CollectiveEpilogueFwdINS6_IJSB_SB_SB_EEESA_SE_SG_Li256ELb0ELb0ELb0ELb0EEENS1_29StaticPersistentTileSchedulerILb0EEEEEEEEEvNT_6ParamsE:
        .type           _ZN7cutlass13device_kernelIN5flash11enable_sm90INS1_16FlashAttnFwdSm90INS1_25CollectiveMainloopFwdSm90ILi2EN4cute5tupleIJNS5_1CILi2EEENS7_ILi1EEES9_EEENS6_IJNS7_ILi128EEESB_NS7_ILi192EEEEEELi128ENS_10bfloat16_tEfNS_4arch4Sm90ELb0ELb0ELb0ELb0ELb0ELb0ELb0ELb1ELb1ELb0ELb0ELb0EEENS1_21CollectiveEpilogueFwdINS6_IJSB_SB_SB_EEESA_SE_SG_Li256ELb0ELb0ELb0ELb0EEENS1_29StaticPersistentTileSchedulerILb0EEEEEEEEEvNT_6ParamsE,@function
        .size           _ZN7cutlass13device_kernelIN5flash11enable_sm90INS1_16FlashAttnFwdSm90INS1_25CollectiveMainloopFwdSm90ILi2EN4cute5tupleIJNS5_1CILi2EEENS7_ILi1EEES9_EEENS6_IJNS7_ILi128EEESB_NS7_ILi192EEEEEELi128ENS_10bfloat16_tEfNS_4arch4Sm90ELb0ELb0ELb0ELb0ELb0ELb0ELb0ELb1ELb1ELb0ELb0ELb0EEENS1_21CollectiveEpilogueFwdINS6_IJSB_SB_SB_EEESA_SE_SG_Li256ELb0ELb0ELb0ELb0EEENS1_29StaticPersistentTileSchedulerILb0EEEEEEEEEvNT_6ParamsE,(.L_x_11931 - _ZN7cutlass13device_kernelIN5flash11enable_sm90INS1_16FlashAttnFwdSm90INS1_25CollectiveMainloopFwdSm90ILi2EN4cute5tupleIJNS5_1CILi2EEENS7_ILi1EEES9_EEENS6_IJNS7_ILi128EEESB_NS7_ILi192EEEEEELi128ENS_10bfloat16_tEfNS_4arch4Sm90ELb0ELb0ELb0ELb0ELb0ELb0ELb0ELb1ELb1ELb0ELb0ELb0EEENS1_21CollectiveEpilogueFwdINS6_IJSB_SB_SB_EEESA_SE_SG_Li256ELb0ELb0ELb0ELb0EEENS1_29StaticPersistentTileSchedulerILb0EEEEEEEEEvNT_6ParamsE)
        .other          _ZN7cutlass13device_kernelIN5flash11enable_sm90INS1_16FlashAttnFwdSm90INS1_25CollectiveMainloopFwdSm90ILi2EN4cute5tupleIJNS5_1CILi2EEENS7_ILi1EEES9_EEENS6_IJNS7_ILi128EEESB_NS7_ILi192EEEEEELi128ENS_10bfloat16_tEfNS_4arch4Sm90ELb0ELb0ELb0ELb0ELb0ELb0ELb0ELb1ELb1ELb0ELb0ELb0EEENS1_21CollectiveEpilogueFwdINS6_IJSB_SB_SB_EEESA_SE_SG_Li256ELb0ELb0ELb0ELb0EEENS1_29StaticPersistentTileSchedulerILb0EEEEEEEEEvNT_6ParamsE,@"STO_CUDA_ENTRY STV_DEFAULT"
_ZN7cutlass13device_kernelIN5flash11enable_sm90INS1_16FlashAttnFwdSm90INS1_25CollectiveMainloopFwdSm90ILi2EN4cute5tupleIJNS5_1CILi2EEENS7_ILi1EEES9_EEENS6_IJNS7_ILi128EEESB_NS7_ILi192EEEEEELi128ENS_10bfloat16_tEfNS_4arch4Sm90ELb0ELb0ELb0ELb0ELb0ELb0ELb0ELb1ELb1ELb0ELb0ELb0EEENS1_21CollectiveEpilogueFwdINS6_IJSB_SB_SB_EEESA_SE_SG_Li256ELb0ELb0ELb0ELb0EEENS1_29StaticPersistentTileSchedulerILb0EEEEEEEEEvNT_6ParamsE:
[----:B------:R-:W1:Y:S02]  /*0000*/  LDC R1, c[0x0][0x28] ;  /* 0x00000a00ff017b82 */ /* 0x000e640000000800 */
[----:B-1----:R-:W-:Y:S01]  /*0010*/  VIADD R1, R1, 0xffffffd8 ;  /* 0xffffffd801017836 */ /* 0x002fe20000000000 */
[----:B------:R-:W1:Y:S01]  /*0020*/  S2R R8, SR_TID.X ;  /* 0x0000000000087919 */ /* 0x000e620000002100 */
[----:B------:R-:W-:Y:S01]  /*0030*/  ELECT P0, URZ, PT ;  /* 0x00000000003f782f */ /* 0x000fe20003800000 */
[----:B------:R-:W-:Y:S01]  /*0040*/  BSSY B0, `(.L_x_116) ;  /* 0x0000014000007945 */ /* 0x000fe20003800000 */
[----:B-1----:R-:W-:-:S05]  /*0050*/  SHF.R.U32.HI R0, RZ, 0x5, R8 ;  /* 0x00000005ff007819 */ /* 0x002fca0000011608 */
[----:B------:R-:W1:Y:S02]  /*0060*/  SHFL.IDX PT, R2, R0, RZ, 0x1f ;  /* 0x00001fff00027589 */ /* 0x000e6400000e0000 */
[----:B-1----:R-:W-:Y:S02]  /*0070*/  ISETP.EQ.AND P0, PT, R2, RZ, P0 ;  /* 0x000000ff0200720c */ /* 0x002fe40000702270 */
[----:B------:R-:W-:-:S11]  /*0080*/  SHF.R.U32.HI R2, RZ, 0x7, R8 ;  /* 0x00000007ff027819 */ /* 0x000fd60000011608 */
        /* <DEDUP_REMOVED lines=15> */
.L_x_117:
[----:B------:R-:W-:Y:S05]  /*0180*/  BSYNC B0 ;  /* 0x0000000000007941 */ /* 0x000fea0003800000 */
.L_x_116:
[----:B------:R-:W-:Y:S01]  /*0190*/  VOTEU.ANY UP0, P0 ;  /* 0x00000000003f7886 */ /* 0x000fe20000000100 */
[----:B------:R-:W1:Y:S01]  /*01a0*/  SHFL.IDX PT, R2, R2, RZ, 0x1f ;  /* 0x00001fff02027589 */ /* 0x000e6200000e0000 */
[----:B------:R-:W-:Y:S01]  /*01b0*/  UMOV UR4, 0x1 ;  /* 0x0000000100047882 */ /* 0x000fe20000000000 */
[----:B------:R-:W-:Y:S01]  /*01c0*/  UMOV UR7, 0x2 ;  /* 0x0000000200077882 */ /* 0x000fe20000000000 */
[----:B------:R-:W-:Y:S01]  /*01d0*/  VOTEU.ANY UP1, P0 ;  /* 0x00000000003f7886 */ /* 0x000fe20000020100 */
[----:B------:R-:W2:Y:S01]  /*01e0*/  @UP0 S2UR UR8, SR_CgaCtaId ;  /* 0x00000000000809c3 */ /* 0x000ea20000008800 */
[----:B------:R-:W3:Y:S01]  /*01f0*/  SHFL.IDX PT, R3, R0, RZ, 0x1f ;  /* 0x00001fff00037589 */ /* 0x000ee200000e0000 */
[----:B------:R-:W-:Y:S01]  /*0200*/  @UP0 UMOV UR6, 0x400 ;  /* 0x0000040000060882 */ /* 0x000fe20000000000 */
[----:B------:R-:W-:-:S04]  /*0210*/  @UP0 UIADD3 UR4, -UR4, 0x100000, URZ ;  /* 0x0010000004040890 */ /* 0x000fc8000fffe13f */
[----:B------:R-:W-:Y:S02]  /*0220*/  @UP0 USHF.L.U32 UR5, UR4, 0xb, URZ ;  /* 0x0000000b04050899 */ /* 0x000fe4000800063f */
[----:B------:R-:W-:Y:S01]  /*0230*/  @UP0 USHF.L.U32 UR4, UR4, 0x1, URZ ;  /* 0x0000000104040899 */ /* 0x000fe2000800063f */
[----:B------:R-:W-:Y:S01]  /*0240*/  VOTEU.ANY UP2, P0 ;  /* 0x00000000003f7886 */ /* 0x000fe20000040100 */
[----:B-1----:R-:W-:Y:S01]  /*0250*/  R2UR UR9, R2 ;  /* 0x00000000020972ca */ /* 0x002fe200000e0000 */
[----:B--2---:R-:W-:Y:S01]  /*0260*/  @UP0 ULEA UR8, UR8, UR6, 0x18 ;  /* 0x0000000608080291 */ /* 0x004fe2000f8ec03f */
[----:B---3--:R-:W-:Y:S01]  /*0270*/  ISETP.NE.AND P1, PT, R3, RZ, PT ;  /* 0x000000ff0300720c */ /* 0x008fe20003f25270 */
[----:B------:R-:W-:-:S04]  /*0280*/  @UP0 UIADD3 UR6, -UR7, 0x100000, URZ ;  /* 0x0010000007060890 */ /* 0x000fc8000fffe13f */
[----:B------:R-:W-:Y:S02]  /*0290*/  @UP0 USHF.L.U32 UR7, UR6, 0xb, URZ ;  /* 0x0000000b06070899 */ /* 0x000fe4000800063f */
[----:B------:R-:W-:-:S04]  /*02a0*/  @UP0 USHF.L.U32 UR6, UR6, 0x1, URZ ;  /* 0x0000000106060899 */ /* 0x000fc8000800063f */
[----:B------:R-:W-:Y:S01]  /*02b0*/  UISETP.NE.AND UP0, UPT, UR9, URZ, UPT ;  /* 0x0000003f0900728c */ /* 0x000fe2000bf05270 */
[----:B------:R-:W1:Y:S02]  /*02c0*/  FENCE.VIEW.ASYNC.S ;  /* 0x00000000000073c6 */ /* 0x000e640000000000 */
[----:B-1----:R1:W2:Y:S05]  /*02d0*/  @UP1 SYNCS.EXCH.64 URZ, [UR8+0x34800], UR4 ;  /* 0x03480004083f15b2 */ /* 0x0022aa0008000100 */
[----:B------:R1:W3:Y:S01]  /*02e0*/  @UP2 SYNCS.EXCH.64 URZ, [UR8+0x34820], UR6 ;  /* 0x03482006083f25b2 */ /* 0x0002e20008000100 */
[----:B------:R-:W-:Y:S05]  /*02f0*/  @P1 BRA `(.L_x_118) ;  /* 0x0000000000481947 */ /* 0x000fea0003800000 */
[----:B-1----:R-:W1:Y:S01]  /*0300*/  S2UR UR5, SR_CgaCtaId ;  /* 0x00000000000579c3 */ /* 0x002e620000008800 */
[----:B------:R-:W-:Y:S01]  /*0310*/  UMOV UR4, 0x400 ;  /* 0x0000040000047882 */ /* 0x000fe20000000000 */
[----:B------:R-:W-:Y:S01]  /*0320*/  UMOV UR6, 0x1 ;  /* 0x0000000100067882 */ /* 0x000fe20000000000 */
[----:B------:R-:W-:Y:S01]  /*0330*/  UMOV UR9, 0x4 ;  /* 0x0000000400097882 */ /* 0x000fe20000000000 */
[----:B------:R-:W-:-:S04]  /*0340*/  UIADD3 UR6, -UR6, 0x100000, URZ ;  /* 0x0010000006067890 */ /* 0x000fc8000fffe13f */
[----:B------:R-:W-:Y:S02]  /*0350*/  USHF.L.U32 UR7, UR6, 0xb, URZ ;  /* 0x0000000b06077899 */ /* 0x000fe4000800063f */
[----:B------:R-:W-:Y:S01]  /*0360*/  USHF.L.U32 UR6, UR6, 0x1, URZ ;  /* 0x0000000106067899 */ /* 0x000fe2000800063f */
[----:B------:R-:W-:Y:S01]  /*0370*/  ELECT P0, URZ, PT ;  /* 0x00000000003f782f */ /* 0x000fe20003800000 */
[----:B-1----:R-:W-:Y:S02]  /*0380*/  ULEA UR8, UR5, UR4, 0x18 ;  /* 0x0000000405087291 */ /* 0x002fe4000f8ec03f */
[----:B------:R-:W-:-:S04]  /*0390*/  UIADD3 UR4, -UR9, 0x100000, URZ ;  /* 0x0010000009047890 */ /* 0x000fc8000fffe13f */
[----:B------:R-:W-:Y:S02]  /*03a0*/  USHF.L.U32 UR5, UR4, 0xb, URZ ;  /* 0x0000000b04057899 */ /* 0x000fe4000800063f */
[----:B------:R-:W-:Y:S01]  /*03b0*/  USHF.L.U32 UR4, UR4, 0x1, URZ ;  /* 0x0000000104047899 */ /* 0x000fe2000800063f */
[----:B------:R-:W1:Y:S03]  /*03c0*/  FENCE.VIEW.ASYNC.S ;  /* 0x00000000000073c6 */ /* 0x000e660000000000 */
[----:B-1----:R4:W1:Y:S08]  /*03d0*/  SYNCS.EXCH.64 URZ, [UR8+0x34830], UR6 ;  /* 0x03483006083f75b2 */ /* 0x0028700008000100 */
[----:B------:R4:W1:Y:S01]  /*03e0*/  SYNCS.EXCH.64 URZ, [UR8+0x34840], UR4 ;  /* 0x03484004083f75b2 */ /* 0x0008620008000100 */
[----:B------:R4:W1:Y:S01]  /*03f0*/  SYNCS.EXCH.64 URZ, [UR8+0x34838], UR6 ;  /* 0x03483806083f75b2 */ /* 0x0008620008000100 */
[----:B------:R4:W1:Y:S02]  /*0400*/  SYNCS.EXCH.64 URZ, [UR8+0x34848], UR4 ;  /* 0x03484804083f75b2 */ /* 0x0008640008000100 */
[----:B----4-:R-:W-:Y:S01]  /*0410*/  NOP ;  /* 0x0000000000007918 */ /* 0x010fe20000000000 */
.L_x_118:
[----:B-1----:R-:W1:Y:S01]  /*0420*/  S2UR UR4, SR_CTAID.Y ;  /* 0x00000000000479c3 */ /* 0x002e620000002600 */
[----:B------:R-:W4:Y:S01]  /*0430*/  SHFL.IDX PT, R7, R0, RZ, 0x1f ;  /* 0x00001fff00077589 */ /* 0x000f2200000e0000 */
[----:B------:R-:W-:Y:S01]  /*0440*/  ULDC UR5, c[0x0][0x154] ;  /* 0x0000550000057ab9 */ /* 0x000fe20000000800 */
[----:B------:R-:W-:-:S05]  /*0450*/  NOP ;  /* 0x0000000000007918 */ /* 0x000fca0000000000 */
[----:B------:R-:W5:Y:S08]  /*0460*/  S2UR UR6, SR_CTAID.X ;  /* 0x00000000000679c3 */ /* 0x000f700000002500 */
[----:B------:R-:W2:Y:S01]  /*0470*/  LDC R6, c[0x0][0x148] ;  /* 0x00005200ff067b82 */ /* 0x000ea20000000800 */
[----:B-1----:R-:W-:Y:S02]  /*0480*/  I2FP.F32.U32 R2, UR4 ;  /* 0x0000000400027c45 */ /* 0x002fe40008201000 */
[----:B----4-:R-:W-:-:S03]  /*0490*/  ISETP.NE.AND P0, PT, R7, RZ, PT ;  /* 0x000000ff0700720c */ /* 0x010fc60003f05270 */
[----:B------:R-:W-:Y:S01]  /*04a0*/  FMUL R5, R2, UR5 ;  /* 0x0000000502057c20 */ /* 0x000fe20008400000 */
[----:B------:R-:W-:Y:S02]  /*04b0*/  SHF.R.S32.HI R2, RZ, 0x1f, R8 ;  /* 0x0000001fff027819 */ /* 0x000fe40000011408 */
[----:B-----5:R-:W-:Y:S02]  /*04c0*/  I2FP.F32.U32 R4, UR6 ;  /* 0x0000000600047c45 */ /* 0x020fe40008201000 */
[----:B------:R-:W-:Y:S01]  /*04d0*/  LEA.HI R2, R2, R8, RZ, 0x7 ;  /* 0x0000000802027211 */ /* 0x000fe200078f38ff */
[----:B------:R-:W1:Y:S02]  /*04e0*/  F2I.U32.TRUNC.NTZ R5, R5 ;  /* 0x0000000500057305 */ /* 0x000e64000020f000 */
[----:B-1----:R-:W-:-:S04]  /*04f0*/  IMAD.MOV R11, RZ, RZ, -R5 ;  /* 0x000000ffff0b7224 */ /* 0x002fc800078e0a05 */
[----:B--2---:R-:W-:Y:S01]  /*0500*/  IMAD R11, R6, R11, UR4 ;  /* 0x00000004060b7e24 */ /* 0x004fe2000f8e020b */
[----:B------:R-:W-:Y:S02]  /*0510*/  ULDC UR4, c[0x0][0x150] ;  /* 0x0000540000047ab9 */ /* 0x000fe40000000800 */
[----:B------:R-:W-:Y:S01]  /*0520*/  FMUL R9, R4, UR4 ;  /* 0x0000000404097c20 */ /* 0x000fe20008400000 */
[----:B------:R-:W-:Y:S06]  /*0530*/  @P0 BRA `(.L_x_119) ;  /* 0x0000000000480947 */ /* 0x000fec0003800000 */
[----:B------:R-:W1:Y:S01]  /*0540*/  S2UR UR5, SR_CgaCtaId ;  /* 0x00000000000579c3 */ /* 0x000e620000008800 */
[----:B------:R-:W-:Y:S01]  /*0550*/  UMOV UR4, 0x400 ;  /* 0x0000040000047882 */ /* 0x000fe20000000000 */
[----:B------:R-:W-:Y:S01]  /*0560*/  UMOV UR6, 0x1 ;  /* 0x0000000100067882 */ /* 0x000fe20000000000 */
[----:B------:R-:W-:Y:S01]  /*0570*/  UMOV UR7, 0x4 ;  /* 0x0000000400077882 */ /* 0x000fe20000000000 */
[----:B------:R-:W-:Y:S01]  /*0580*/  ELECT P0, URZ, PT ;  /* 0x00000000003f782f */ /* 0x000fe20003800000 */
[----:B-1----:R-:W-:Y:S02]  /*0590*/  ULEA UR8, UR5, UR4, 0x18 ;  /* 0x0000000405087291 */ /* 0x002fe4000f8ec03f */
[----:B------:R-:W-:-:S04]  /*05a0*/  UIADD3 UR4, -UR6, 0x100000, URZ ;  /* 0x0010000006047890 */ /* 0x000fc8000fffe13f */
[----:B------:R-:W-:Y:S02]  /*05b0*/  USHF.L.U32 UR5, UR4, 0xb, URZ ;  /* 0x0000000b04057899 */ /* 0x000fe4000800063f */
[----:B------:R-:W-:Y:S02]  /*05c0*/  USHF.L.U32 UR4, UR4, 0x1, URZ ;  /* 0x0000000104047899 */ /* 0x000fe4000800063f */
[----:B------:R-:W-:-:S04]  /*05d0*/  UIADD3 UR6, -UR7, 0x100000, URZ ;  /* 0x0010000007067890 */ /* 0x000fc8000fffe13f */
[----:B------:R-:W-:Y:S02]  /*05e0*/  USHF.L.U32 UR7, UR6, 0xb, URZ ;  /* 0x0000000b06077899 */ /* 0x000fe4000800063f */
[----:B------:R-:W-:Y:S01]  /*05f0*/  USHF.L.U32 UR6, UR6, 0x1, URZ ;  /* 0x0000000106067899 */ /* 0x000fe2000800063f */
[----:B------:R-:W1:Y:S03]  /*0600*/  FENCE.VIEW.ASYNC.S ;  /* 0x00000000000073c6 */ /* 0x000e660000000000 */
[----:B-1----:R1:W2:Y:S08]  /*0610*/  SYNCS.EXCH.64 URZ, [UR8+0x34850], UR4 ;  /* 0x03485004083f75b2 */ /* 0x0022b00008000100 */
[----:B------:R1:W4:Y:S01]  /*0620*/  SYNCS.EXCH.64 URZ, [UR8+0x34860], UR6 ;  /* 0x03486006083f75b2 */ /* 0x0003220008000100 */
[----:B------:R1:W1:Y:S01]  /*0630*/  SYNCS.EXCH.64 URZ, [UR8+0x34858], UR4 ;  /* 0x03485804083f75b2 */ /* 0x0002620008000100 */
[----:B------:R1:W1:Y:S01]  /*0640*/  SYNCS.EXCH.64 URZ, [UR8+0x34868], UR6 ;  /* 0x03486806083f75b2 */ /* 0x0002620008000100 */
[----:B------:R-:W-:Y:S01]  /*0650*/  NOP ;  /* 0x0000000000007918 */ /* 0x000fe20000000000 */
.L_x_119:
[----:B------:R-:W5:Y:S01]  /*0660*/  SHFL.IDX PT, R6, R0, RZ, 0x1f ;  /* 0x00001fff00067589 */ /* 0x000f6200000e0000 */
[----:B------:R-:W-:Y:S01]  /*0670*/  LOP3.LUT R2, R2, 0xffffff80, RZ, 0xc0, !PT ;  /* 0xffffff8002027812 */ /* 0x000fe200078ec0ff */
[----:B------:R-:W1:Y:S01]  /*0680*/  LDC R10, c[0x0][0x144] ;  /* 0x00005100ff0a7b82 */ /* 0x000e620000000800 */
[----:B------:R-:W1:Y:S01]  /*0690*/  F2I.U32.TRUNC.NTZ R9, R9 ;  /* 0x0000000900097305 */ /* 0x000e62000020f000 */
[----:B------:R-:W-:Y:S02]  /*06a0*/  NOP ;  /* 0x0000000000007918 */ /* 0x000fe40000000000 */
[----:B------:R-:W-:Y:S01]  /*06b0*/  IMAD.IADD R2, R8, 0x1, -R2 ;  /* 0x0000000108027824 */ /* 0x000fe200078e0a02 */
[----:B------:R-:W-:-:S04]  /*06c0*/  SHF.R.S32.HI R8, RZ, 0x1f, R7 ;  /* 0x0000001fff087819 */ /* 0x000fc80000011407 */
[----:B------:R-:W-:-:S04]  /*06d0*/  SHF.R.S32.HI R5, RZ, 0x1f, R2 ;  /* 0x0000001fff057819 */ /* 0x000fc80000011402 */
[----:B------:R-:W-:-:S04]  /*06e0*/  LEA.HI R5, R5, R2, RZ, 0x3 ;  /* 0x0000000205057211 */ /* 0x000fc800078f18ff */
[--C-:B------:R-:W-:Y:S02]  /*06f0*/  SHF.R.S32.HI R4, RZ, 0x3, R5.reuse ;  /* 0x00000003ff047819 */ /* 0x100fe40000011405 */
[----:B------:R-:W-:Y:S02]  /*0700*/  SHF.R.S32.HI R5, RZ, 0x1f, R5 ;  /* 0x0000001fff057819 */ /* 0x000fe40000011405 */
[----:B-----5:R-:W-:Y:S02]  /*0710*/  ISETP.NE.AND P0, PT, R6, RZ, PT ;  /* 0x000000ff0600720c */ /* 0x020fe40003f05270 */
[----:B------:R-:W-:Y:S02]  /*0720*/  LEA.HI R5, R5, R4, RZ, 0x2 ;  /* 0x0000000405057211 */ /* 0x000fe400078f10ff */
[----:B------:R-:W-:Y:S02]  /*0730*/  SHF.R.S32.HI R6, RZ, 0x1f, R3 ;  /* 0x0000001fff067819 */ /* 0x000fe40000011403 */
[----:B------:R-:W-:-:S02]  /*0740*/  LOP3.LUT R5, R5, 0xfffffffc, RZ, 0xc0, !PT ;  /* 0xfffffffc05057812 */ /* 0x000fc400078ec0ff */
[----:B------:R-:W-:-:S05]  /*0750*/  LEA.HI R6, R6, R3, RZ, 0x2 ;  /* 0x0000000306067211 */ /* 0x000fca00078f10ff */
[----:B------:R-:W-:Y:S05]  /*0760*/  @P0 BRA `(.L_x_120) ;  /* 0x0000000000480947 */ /* 0x000fea0003800000 */
[----:B-1----:R-:W1:Y:S01]  /*0770*/  S2UR UR5, SR_CgaCtaId ;  /* 0x00000000000579c3 */ /* 0x002e620000008800 */
        /* <DEDUP_REMOVED lines=12> */
[----:B-1----:R1:W1:Y:S08]  /*0840*/  SYNCS.EXCH.64 URZ, [UR8+0x34870], UR4 ;  /* 0x03487004083f75b2 */ /* 0x0022700008000100 */
[----:B------:R1:W1:Y:S01]  /*0850*/  SYNCS.EXCH.64 URZ, [UR8+0x34880], UR6 ;  /* 0x03488006083f75b2 */ /* 0x0002620008000100 */
[----:B------:R1:W1:Y:S01]  /*0860*/  SYNCS.EXCH.64 URZ, [UR8+0x34878], UR4 ;  /* 0x03487804083f75b2 */ /* 0x0002620008000100 */
[----:B------:R1:W1:Y:S01]  /*0870*/  SYNCS.EXCH.64 URZ, [UR8+0x34888], UR6 ;  /* 0x03488806083f75b2 */ /* 0x0002620008000100 */
[----:B------:R-:W-:Y:S01]  /*0880*/  NOP ;  /* 0x0000000000007918 */ /* 0x000fe20000000000 */
.L_x_120:
[----:B------:R-:W5:Y:S01]  /*0890*/  SHFL.IDX PT, R12, R0, RZ, 0x1f ;  /* 0x00001fff000c7589 */ /* 0x000f6200000e0000 */
[----:B-1----:R-:W1:Y:S01]  /*08a0*/  S2UR UR4, SR_CTAID.X ;  /* 0x00000000000479c3 */ /* 0x002e620000002500 */
[----:B------:R-:W-:Y:S01]  /*08b0*/  LOP3.LUT R6, R6, 0x3ffffffc, RZ, 0xc0, !PT ;  /* 0x3ffffffc06067812 */ /* 0x000fe200078ec0ff */
[----:B------:R-:W-:Y:S01]  /*08c0*/  IMAD.IADD R5, R4, 0x1, -R5 ;  /* 0x0000000104057824 */ /* 0x000fe200078e0a05 */
[----:B------:R-:W-:Y:S01]  /*08d0*/  LEA.HI R8, R8, R7, RZ, 0x2 ;  /* 0x0000000708087211 */ /* 0x000fe200078f10ff */
[----:B------:R-:W-:Y:S01]  /*08e0*/  IMAD.MOV R9, RZ, RZ, -R9 ;  /* 0x000000ffff097224 */ /* 0x000fe200078e0a09 */
[----:B------:R-:W-:Y:S01]  /*08f0*/  NOP ;  /* 0x0000000000007918 */ /* 0x000fe20000000000 */
[----:B------:R-:W-:Y:S01]  /*0900*/  IMAD.IADD R6, R3, 0x1, -R6 ;  /* 0x0000000103067824 */ /* 0x000fe200078e0a06 */
[----:B------:R-:W-:-:S03]  /*0910*/  LOP3.LUT R8, R8, 0x3ffffffc, RZ, 0xc0, !PT ;  /* 0x3ffffffc08087812 */ /* 0x000fc600078ec0ff */
[--C-:B------:R-:W-:Y:S02]  /*0920*/  IMAD R6, R6, 0x4, R5.reuse ;  /* 0x0000000406067824 */ /* 0x100fe400078e0205 */
[----:B------:R-:W-:Y:S02]  /*0930*/  IMAD.IADD R8, R7, 0x1, -R8 ;  /* 0x0000000107087824 */ /* 0x000fe400078e0a08 */
[----:B------:R-:W2:Y:S01]  /*0940*/  LDC R7, c[0x0][0x140] ;  /* 0x00005000ff077b82 */ /* 0x000ea20000000800 */
[----:B------:R-:W-:Y:S01]  /*0950*/  LEA.HI R3, R6, R6, RZ, 0x1 ;  /* 0x0000000606037211 */ /* 0x000fe200078f08ff */
[----:B------:R-:W-:-:S03]  /*0960*/  IMAD R8, R8, 0x4, R5 ;  /* 0x0000000408087824 */ /* 0x000fc600078e0205 */
[----:B------:R-:W-:Y:S02]  /*0970*/  LOP3.LUT R3, R3, 0xfffffffe, RZ, 0xc0, !PT ;  /* 0xfffffffe03037812 */ /* 0x000fe400078ec0ff */
[----:B------:R-:W-:Y:S02]  /*0980*/  LEA.HI R4, R8, R8, RZ, 0x1 ;  /* 0x0000000808047211 */ /* 0x000fe400078f08ff */
[----:B-----5:R-:W-:Y:S01]  /*0990*/  ISETP.NE.AND P0, PT, R12, RZ, PT ;  /* 0x000000ff0c00720c */ /* 0x020fe20003f05270 */
[----:B-1----:R-:W-:Y:S02]  /*09a0*/  IMAD R10, R10, R9, UR4 ;  /* 0x000000040a0a7e24 */ /* 0x002fe4000f8e0209 */
[----:B------:R-:W-:-:S05]  /*09b0*/  IMAD.IADD R3, R6, 0x1, -R3 ;  /* 0x0000000106037824 */ /* 0x000fca00078e0a03 */
[----:B------:R-:W-:Y:S02]  /*09c0*/  ISETP.NE.AND P6, PT, R3, R10, PT ;  /* 0x0000000a0300720c */ /* 0x000fe40003fc5270 */
[----:B------:R-:W-:-:S05]  /*09d0*/  LOP3.LUT R3, R4, 0xfffffffe, RZ, 0xc0, !PT ;  /* 0xfffffffe04037812 */ /* 0x000fca00078ec0ff */
[----:B------:R-:W-:Y:S01]  /*09e0*/  IMAD.IADD R3, R8, 0x1, -R3 ;  /* 0x0000000108037824 */ /* 0x000fe200078e0a03 */
        /* <DEDUP_REMOVED lines=19> */
.L_x_121:
[----:B------:R-:W5:Y:S01]  /*0b20*/  SHFL.IDX PT, R5, R0, RZ, 0x1f ;  /* 0x00001fff00057589 */ /* 0x000f6200000e0000 */
[----:B------:R-:W-:Y:S01]  /*0b30*/  IMAD.SHL.U32 R23, R6, 0x4, RZ ;  /* 0x0000000406177824 */ /* 0x000fe200078e00ff */
[----:B------:R-:W-:Y:S01]  /*0b40*/  ISETP.NE.AND P4, PT, R3, R10, PT ;  /* 0x0000000a0300720c */ /* 0x000fe20003f85270 */
[----:B------:R-:W-:Y:S01]  /*0b50*/  IMAD.SHL.U32 R3, R8, 0x4, RZ ;  /* 0x0000000408037824 */ /* 0x000fe200078e00ff */
[----:B------:R-:W-:Y:S01]  /*0b60*/  LOP3.LUT P0, RZ, R2, 0x7, RZ, 0xc0, !PT ;  /* 0x0000000702ff7812 */ /* 0x000fe2000780c0ff */
[----:B------:R-:W-:Y:S01]  /*0b70*/  IMAD.MOV.U32 R19, RZ, RZ, 0x1 ;  /* 0x00000001ff137424 */ /* 0x000fe200078e00ff */
[----:B------:R-:W-:Y:S01]  /*0b80*/  LOP3.LUT R23, R6, 0xc, R23, 0x78, !PT ;  /* 0x0000000c06177812 */ /* 0x000fe200078e7817 */
[----:B------:R-:W-:Y:S01]  /*0b90*/  IMAD.MOV.U32 R18, RZ, RZ, 0x1 ;  /* 0x00000001ff127424 */ /* 0x000fe200078e00ff */
[----:B------:R-:W-:Y:S01]  /*0ba0*/  LOP3.LUT R22, R8, 0xc, R3, 0x78, !PT ;  /* 0x0000000c08167812 */ /* 0x000fe200078e7803 */
[----:B------:R-:W-:Y:S01]  /*0bb0*/  NOP ;  /* 0x0000000000007918 */ /* 0x000fe20000000000 */
[----:B------:R-:W-:-:S02]  /*0bc0*/  ISETP.LT.U32.AND P2, PT, R23, 0x2, !P0 ;  /* 0x000000021700780c */ /* 0x000fc40004741070 */
[----:B------:R-:W-:Y:S02]  /*0bd0*/  @P6 LEA.HI R3, R23, R23, RZ, 0x1 ;  /* 0x0000001717036211 */ /* 0x000fe400078f08ff */
[----:B------:R-:W-:Y:S02]  /*0be0*/  SEL R2, RZ, 0x1, !P2 ;  /* 0x00000001ff027807 */ /* 0x000fe40005000000 */
[----:B------:R-:W-:Y:S02]  /*0bf0*/  @P4 LEA.HI R4, R22, R22, RZ, 0x1 ;  /* 0x0000001616044211 */ /* 0x000fe400078f08ff */
[----:B------:R-:W-:Y:S02]  /*0c00*/  @P6 SHF.R.S32.HI R3, RZ, 0x1, R3 ;  /* 0x00000001ff036819 */ /* 0x000fe40000011403 */
[----:B------:R-:W-:Y:S02]  /*0c10*/  @P4 SHF.R.S32.HI R4, RZ, 0x1, R4 ;  /* 0x00000001ff044819 */ /* 0x000fe40000011404 */
[----:B------:R-:W-:-:S02]  /*0c20*/  @P6 ISETP.NE.AND P5, PT, R3, R11, PT ;  /* 0x0000000b0300620c */ /* 0x000fc40003fa5270 */
[----:B-----5:R-:W-:Y:S02]  /*0c30*/  ISETP.NE.AND P2, PT, R5, RZ, PT ;  /* 0x000000ff0500720c */ /* 0x020fe40003f45270 */
[----:B------:R-:W-:Y:S02]  /*0c40*/  @P4 ISETP.NE.AND P3, PT, R4, R11, PT ;  /* 0x0000000b0400420c */ /* 0x000fe40003f65270 */
[----:B------:R-:W-:Y:S02]  /*0c50*/  ISETP.LT.U32.AND P0, PT, R22, 0x2, !P0 ;  /* 0x000000021600780c */ /* 0x000fe40004701070 */
[----:B--2---:R-:W-:Y:S02]  /*0c60*/  ISETP.EQ.U32.AND P1, PT, R7, 0x1, PT ;  /* 0x000000010700780c */ /* 0x004fe40003f22070 */
[----:B------:R-:W-:Y:S02]  /*0c70*/  @P6 SEL R19, RZ, 0x1, P5 ;  /* 0x00000001ff136807 */ /* 0x000fe40002800000 */
[----:B------:R-:W-:-:S02]  /*0c80*/  SEL R3, RZ, 0x1, !P0 ;  /* 0x00000001ff037807 */ /* 0x000fc40004000000 */
[----:B------:R-:W-:Y:S01]  /*0c90*/  @P4 SEL R18, RZ, 0x1, P3 ;  /* 0x00000001ff124807 */ /* 0x000fe20001800000 */
[----:B------:R-:W-:Y:S06]  /*0ca0*/  @P2 BRA `(.L_x_122) ;  /* 0x0000000000482947 */ /* 0x000fec0003800000 */
        /* <DEDUP_REMOVED lines=17> */
[----:B--2---:R-:W-:Y:S01]  /*0dc0*/  NOP ;  /* 0x0000000000007918 */ /* 0x004fe20000000000 */
.L_x_122:
[----:B------:R-:W-:Y:S01]  /*0dd0*/  LOP3.LUT R19, R19, R2, RZ, 0xc0, !PT ;  /* 0x0000000213137212 */ /* 0x000fe200078ec0ff */
[----:B------:R-:W-:Y:S01]  /*0de0*/  NOP ;  /* 0x0000000000007918 */ /* 0x000fe20000000000 */
[----:B------:R-:W-:Y:S01]  /*0df0*/  LOP3.LUT R18, R18, R3, RZ, 0xc0, !PT ;  /* 0x0000000312127212 */ /* 0x000fe200078ec0ff */
[----:B------:R-:W-:Y:S06]  /*0e00*/  @!P1 BRA `(.L_x_123) ;  /* 0x0000000000089947 */ /* 0x000fec0003800000 */
[----:B-1-34-:R-:W-:Y:S01]  /*0e10*/  UCGABAR_ARV ;  /* 0x00000000000079c7 */ /* 0x01afe20008000000 */
[----:B------:R-:W-:Y:S05]  /*0e20*/  BRA `(.L_x_124) ;  /* 0x0000000000047947 */ /* 0x000fea0003800000 */
.L_x_123:
[----:B-1-34-:R-:W-:Y:S01]  /*0e30*/  NOP ;  /* 0x0000000000007918 */ /* 0x01afe20000000000 */
.L_x_124:
[----:B------:R-:W-:Y:S05]  /*0e40*/  @!P1 BRA `(.L_x_125) ;  /* 0x00000000000c9947 */ /* 0x000fea0003800000 */
[----:B------:R-:W-:Y:S01]  /*0e50*/  UCGABAR_WAIT ;  /* 0x0000000000007dc7 */ /* 0x000fe20008000000 */
[----:B------:R-:W-:Y:S01]  /*0e60*/  CCTL.IVALL ;  /* 0x00000000ff00798f */ /* 0x000fe20002000000 */
[----:B------:R-:W-:Y:S05]  /*0e70*/  BRA `(.L_x_126) ;  /* 0x0000000000047947 */ /* 0x000fea0003800000 */
.L_x_125:
[----:B------:R-:W-:Y:S06]  /*0e80*/  BAR.SYNC.DEFER_BLOCKING 0x0 ;  /* 0x0000000000007b1d */ /* 0x000fec0000010000 */
.L_x_126:
[----:B------:R-:W-:Y:S01]  /*0e90*/  UMOV UR4, 0x1 ;  /* 0x0000000100047882 */ /* 0x000fe20000000000 */
[----:B------:R-:W-:Y:S01]  /*0ea0*/  PLOP3.LUT P0, PT, PT, PT, UP0, 0x80, 0x0 ;  /* 0x000000000000781c */ /* 0x000fe20003f0f008 */
[----:B------:R-:W-:-:S06]  /*0eb0*/  USEL UR4, UR4, 0x2, !UP0 ;  /* 0x0000000204047887 */ /* 0x000fcc000c000000 */
[----:B------:R-:W-:-:S05]  /*0ec0*/  IMAD.U32 R2, RZ, RZ, UR4 ;  /* 0x00000004ff027e24 */ /* 0x000fca000f8e00ff */
[----:B------:R1:W-:Y:S01]  /*0ed0*/  STL [R1+0x24], R2 ;  /* 0x0000240201007387 */ /* 0x0003e20000100800 */
[----:B------:R-:W-:Y:S05]  /*0ee0*/  @!P0 BRA `(.L_x_127) ;  /* 0x0000006400348947 */ /* 0x000fea0003800000 */
.L_x_128:
[----:B------:R-:W-:-:S08]  /*0ef0*/  NOP ;  /* 0x0000000000007918 */ /* 0x000fd00000000000 */
[----:B------:R-:W2:Y:S02]  /*0f00*/  USETMAXREG.TRY_ALLOC.CTAPOOL UP0, 0xf0 ;  /* 0x000000f0000079c8 */ /* 0x000ea40008000600 */
[----:B--2---:R-:W-:-:S13]  /*0f10*/  PLOP3.LUT P0, PT, PT, PT, UP0, 0x80, 0x0 ;  /* 0x000000000000781c */ /* 0x004fda0003f0f008 */
[----:B------:R-:W-:Y:S05]  /*0f20*/  @!P0 BRA `(.L_x_128) ;  /* 0xfffffffc00f08947 */ /* 0x000fea000383ffff */
[----:B------:R-:W2:Y:S08]  /*0f30*/  S2UR UR7, SR_CTAID.X ;  /* 0x00000000000779c3 */ /* 0x000eb00000002500 */
[----:B------:R-:W-:Y:S08]  /*0f40*/  BAR.ARV 0x8, 0x120 ;  /* 0x0204800000007b1d */ /* 0x000ff00000002000 */
[----:B------:R-:W2:Y:S02]  /*0f50*/  LDC R0, c[0x0][0xda4] ;  /* 0x00036900ff007b82 */ /* 0x000ea40000000800 */
[----:B--2---:R-:W-:-:S13]  /*0f60*/  ISETP.LE.AND P0, PT, R0, UR7, PT ;  /* 0x0000000700007c0c */ /* 0x004fda000bf03270 */
[----:B------:R-:W-:Y:S05]  /*0f70*/  @P0 EXIT ;  /* 0x000000000000094d */ /* 0x000fea0003800000 */
[----:B------:R-:W2:Y:S01]  /*0f80*/  LDL R3, [R1+0x24] ;  /* 0x0000240001037983 */ /* 0x000ea20000100800 */
[----:B------:R-:W3:Y:S01]  /*0f90*/  S2UR UR4, SR_CgaCtaId ;  /* 0x00000000000479c3 */ /* 0x000ee20000008800 */
[----:B------:R-:W-:Y:S01]  /*0fa0*/  UMOV UR60, 0x400 ;  /* 0x00000400003c7882 */ /* 0x000fe20000000000 */
[----:B------:R-:W-:Y:S01]  /*0fb0*/  IMAD.U32 R184, RZ, RZ, UR7 ;  /* 0x00000007ffb87e24 */ /* 0x000fe2000f8e00ff */
[----:B-1----:R-:W1:Y:S01]  /*0fc0*/  S2R R2, SR_TID.X ;  /* 0x0000000000027919 */ /* 0x002e620000002100 */
[----:B------:R-:W-:Y:S01]  /*0fd0*/  IMAD.MOV.U32 R185, RZ, RZ, RZ ;  /* 0x000000ffffb97224 */ /* 0x000fe200078e00ff */
[----:B------:R-:W-:Y:S01]  /*0fe0*/  UMOV UR39, URZ ;  /* 0x0000003f00277c82 */ /* 0x000fe20008000000 */
[----:B------:R-:W-:Y:S02]  /*0ff0*/  UMOV UR38, URZ ;  /* 0x0000003f00267c82 */ /* 0x000fe40008000000 */
[----:B------:R-:W4:Y:S01]  /*1000*/  S2UR UR6, SR_SWINHI ;  /* 0x00000000000679c3 */ /* 0x000f220000002f00 */
[----:B---3--:R-:W-:-:S07]  /*1010*/  ULEA UR60, UR4, UR60, 0x18 ;  /* 0x0000003c043c7291 */ /* 0x008fce000f8ec03f */
[----:B------:R-:W-:Y:S01]  /*1020*/  UMOV UR4, UR60 ;  /* 0x0000003c00047c82 */ /* 0x000fe20008000000 */
[----:B----4-:R-:W-:Y:S01]  /*1030*/  UMOV UR5, UR6 ;  /* 0x0000000600057c82 */ /* 0x010fe20008000000 */
[----:B------:R-:W-:Y:S02]  /*1040*/  IMAD.U32 R16, RZ, RZ, UR4 ;  /* 0x00000004ff107e24 */ /* 0x000fe4000f8e00ff */
[----:B-1----:R-:W-:Y:S02]  /*1050*/  VIADD R0, R2, 0xffffff80 ;  /* 0xffffff8002007836 */ /* 0x002fe40000000000 */
[----:B------:R-:W-:Y:S01]  /*1060*/  IMAD.U32 R17, RZ, RZ, UR5 ;  /* 0x00000005ff117e24 */ /* 0x000fe2000f8e00ff */
[----:B--2---:R-:W-:Y:S02]  /*1070*/  R2UR UR8, R3 ;  /* 0x00000000030872ca */ /* 0x004fe400000e0000 */
[----:B------:R-:W-:-:S04]  /*1080*/  SHF.R.S32.HI R3, RZ, 0x1f, R0 ;  /* 0x0000001fff037819 */ /* 0x000fc80000011400 */
[CC--:B------:R-:W-:Y:S02]  /*1090*/  LEA.HI R5, R3.reuse, R0.reuse, RZ, 0x7 ;  /* 0x0000000003057211 */ /* 0x0c0fe400078f38ff */
[-C--:B------:R-:W-:Y:S02]  /*10a0*/  LEA.HI R4, R3, R0.reuse, RZ, 0x4 ;  /* 0x0000000003047211 */ /* 0x080fe400078f20ff */
[----:B------:R-:W-:Y:S02]  /*10b0*/  LOP3.LUT R7, R5, 0xffffff80, RZ, 0xc0, !PT ;  /* 0xffffff8005077812 */ /* 0x000fe400078ec0ff */
[----:B------:R-:W-:Y:S01]  /*10c0*/  SHF.R.S32.HI R9, RZ, 0x4, R4 ;  /* 0x00000004ff097819 */ /* 0x000fe20000011404 */
[----:B------:R-:W-:Y:S01]  /*10d0*/  ULOP3.LUT UR4, UR8, 0x1, URZ, 0xfc, !UPT ;  /* 0x0000000108047892 */ /* 0x000fe2000f8efc3f */
[----:B------:R-:W-:Y:S01]  /*10e0*/  LEA.HI R189, R3, R0, RZ, 0x5 ;  /* 0x0000000003bd7211 */ /* 0x000fe200078f28ff */
[----:B------:R-:W-:Y:S01]  /*10f0*/  IMAD.IADD R186, R0, 0x1, -R7 ;  /* 0x0000000100ba7824 */ /* 0x000fe200078e0a07 */
[----:B------:R-:W-:-:S02]  /*1100*/  LEA.HI R6, R4, R9, RZ, 0x1 ;  /* 0x0000000904067211 */ /* 0x000fc400078f08ff */
[----:B------:R-:W-:Y:S01]  /*1110*/  LOP3.LUT R3, R4, 0x3fffff0, RZ, 0xc0, !PT ;  /* 0x03fffff004037812 */ /* 0x000fe200078ec0ff */
[----:B------:R-:W-:Y:S01]  /*1120*/  IMAD.U32 R192, RZ, RZ, UR4 ;  /* 0x00000004ffc07e24 */ /* 0x000fe2000f8e00ff */
[----:B------:R-:W-:Y:S02]  /*1130*/  SHF.R.S32.HI R7, RZ, 0x1f, R186 ;  /* 0x0000001fff077819 */ /* 0x000fe400000114ba */
[----:B------:R-:W-:Y:S01]  /*1140*/  LOP3.LUT R6, R6, 0x1ffffffe, RZ, 0xc0, !PT ;  /* 0x1ffffffe06067812 */ /* 0x000fe200078ec0ff */
[----:B------:R-:W-:Y:S01]  /*1150*/  IMAD.IADD R0, R0, 0x1, -R3 ;  /* 0x0000000100007824 */ /* 0x000fe200078e0a03 */
[----:B------:R-:W-:Y:S02]  /*1160*/  LEA.HI R2, R7, R186, RZ, 0x2 ;  /* 0x000000ba07027211 */ /* 0x000fe400078f10ff */
[----:B------:R-:W-:Y:S01]  /*1170*/  SHF.R.S32.HI R189, RZ, 0x5, R189 ;  /* 0x00000005ffbd7819 */ /* 0x000fe200000114bd */
[----:B------:R-:W-:Y:S01]  /*1180*/  IMAD.IADD R6, R9, 0x1, -R6 ;  /* 0x0000000109067824 */ /* 0x000fe200078e0a06 */
[----:B------:R-:W-:-:S02]  /*1190*/  SHF.R.S32.HI R4, RZ, 0x2, R2 ;  /* 0x00000002ff047819 */ /* 0x000fc40000011402 */
[----:B------:R-:W-:Y:S01]  /*11a0*/  SHF.R.S32.HI R11, RZ, 0x1f, R2 ;  /* 0x0000001fff0b7819 */ /* 0x000fe20000011402 */
[----:B------:R-:W-:Y:S01]  /*11b0*/  IMAD R3, R189, 0x10, R0 ;  /* 0x00000010bd037824 */ /* 0x000fe200078e0200 */
[----:B------:R-:W-:Y:S02]  /*11c0*/  SHF.R.S32.HI R188, RZ, 0x7, R5 ;  /* 0x00000007ffbc7819 */ /* 0x000fe40000011405 */
[----:B------:R-:W-:Y:S01]  /*11d0*/  LEA.HI R11, R11, R4, RZ, 0x3 ;  /* 0x000000040b0b7211 */ /* 0x000fe200078f18ff */
[----:B------:R-:W-:Y:S01]  /*11e0*/  IMAD R6, R3, 0x8, R6 ;  /* 0x0000000803067824 */ /* 0x000fe200078e0206 */
[----:B------:R-:W-:Y:S02]  /*11f0*/  LEA.HI R5, R5, R188, RZ, 0x1 ;  /* 0x000000bc05057211 */ /* 0x000fe400078f08ff */
[----:B------:R-:W-:Y:S02]  /*1200*/  LOP3.LUT R11, R11, 0xfffffff8, RZ, 0xc0, !PT ;  /* 0xfffffff80b0b7812 */ /* 0x000fe400078ec0ff */
[----:B------:R-:W-:-:S02]  /*1210*/  LEA.HI R7, R7, R186, RZ, 0x5 ;  /* 0x000000ba07077211 */ /* 0x000fc400078f28ff */
[----:B------:R-:W-:Y:S01]  /*1220*/  LOP3.LUT R3, R2, 0x7ffffffc, RZ, 0xc0, !PT ;  /* 0x7ffffffc02037812 */ /* 0x000fe200078ec0ff */
[----:B------:R-:W-:Y:S01]  /*1230*/  IMAD.IADD R11, R4, 0x1, -R11 ;  /* 0x00000001040b7824 */ /* 0x000fe200078e0a0b */
[----:B------:R-:W-:Y:S01]  /*1240*/  LOP3.LUT R5, R5, 0x3fffffe, RZ, 0xc0, !PT ;  /* 0x03fffffe05057812 */ /* 0x000fe200078ec0ff */
[----:B------:R-:W-:Y:S01]  /*1250*/  IMAD.MOV.U32 R4, RZ, RZ, -0x2 ;  /* 0xfffffffeff047424 */ /* 0x000fe200078e00ff */
[----:B------:R-:W-:Y:S01]  /*1260*/  SHF.R.S32.HI R0, RZ, 0x5, R7 ;  /* 0x00000005ff007819 */ /* 0x000fe20000011407 */
[----:B------:R-:W-:Y:S02]  /*1270*/  IMAD.IADD R3, R186, 0x1, -R3 ;  /* 0x00000001ba037824 */ /* 0x000fe400078e0a03 */
[----:B------:R-:W-:Y:S02]  /*1280*/  IMAD.SHL.U32 R7, R6, 0x8, RZ ;  /* 0x0000000806077824 */ /* 0x000fe400078e00ff */
[----:B------:R-:W-:Y:S02]  /*1290*/  IMAD R0, R0, 0x10, R11 ;  /* 0x0000001000007824 */ /* 0x000fe400078e020b */
[----:B------:R-:W-:-:S02]  /*12a0*/  IMAD.IADD R5, R188, 0x1, -R5 ;  /* 0x00000001bc057824 */ /* 0x000fc400078e0a05 */
[----:B------:R-:W-:Y:S02]  /*12b0*/  IMAD R191, R3, R4, 0x80 ;  /* 0x0000008003bf7424 */ /* 0x000fe400078e0204 */
[----:B------:R-:W-:-:S04]  /*12c0*/  IMAD.WIDE R16, R7, 0x2, R16 ;  /* 0x0000000207107825 */ /* 0x000fc800078e0210 */
[----:B------:R-:W-:-:S07]  /*12d0*/  IMAD R190, R5, 0x40, R0 ;  /* 0x0000004005be7824 */ /* 0x000fce00078e0200 */
.L_x_155:
[----:B------:R-:W1:Y:S01]  /*12e0*/  SHFL.IDX PT, R0, R188, RZ, 0x1f ;  /* 0x00001fffbc007589 */ /* 0x000e6200000e0000 */
        /* <DEDUP_REMOVED lines=43> */
[----:B------:R-:W-:Y:S01]  /*15a0*/  IMAD.U32 R5, RZ, RZ, UR5 ;  /* 0x00000005ff057e24 */ /* 0x000fe2000f8e00ff */
        /* <DEDUP_REMOVED lines=10> */
.L_x_129:
[----:B------:R-:W-:Y:S02]  /*1650*/  LOP3.LUT R0, R185, 0x1, RZ, 0xc0, !PT ;  /* 0x00000001b9007812 */ /* 0x000fe400078ec0ff */
[----:B------:R-:W-:Y:S02]  /*1660*/  R2UR UR4, R192 ;  /* 0x00000000c00472ca */ /* 0x000fe400000e0000 */
[----:B------:R-:W-:-:S04]  /*1670*/  SHF.L.U32 R0, R0, 0x1f, RZ ;  /* 0x0000001f00007819 */ /* 0x000fc800000006ff */
[----:B------:R-:W1:Y:S07]  /*1680*/  SYNCS.PHASECHK.TRANS64.TRYWAIT P1, [UR60+0x34800], R0 ;  /* 0x03480000ff0075a7 */ /* 0x000e6e000802017c */
[----:B------:R-:W-:-:S05]  /*1690*/  IMAD.U32 R2, RZ, RZ, UR4 ;  /* 0x00000004ff027e24 */ /* 0x000fca000f8e00ff */
[----:B------:R-:W-:Y:S01]  /*16a0*/  ISETP.NE.AND P0, PT, R2, 0x3, PT ;  /* 0x000000030200780c */ /* 0x000fe20003f05270 */
[----:B-1----:R-:W-:-:S12]  /*16b0*/  @!P1 BRA `(.L_x_130) ;  /* 0x0000009000689947 */ /* 0x002fd80003800000 */
.L_x_221:
[----:B------:R-:W-:Y:S05]  /*16c0*/  @!P0 BRA `(.L_x_131) ;  /* 0x0000000000048947 */ /* 0x000fea0003800000 */
[----:B------:R-:W-:Y:S01]  /*16d0*/  BPT.TRAP 0x1 ;  /* 0x000000040000795c */ /* 0x000fe20000300000 */
.L_x_131:
[----:B-1----:R-:W-:Y:S02]  /*16e0*/  IMAD.U32 R3, RZ, RZ, UR38 ;  /* 0x00000026ff037e24 */ /* 0x002fe4000f8e00ff */
[----:B------:R-:W-:-:S03]  /*16f0*/  IMAD.U32 R0, RZ, RZ, UR39 ;  /* 0x00000027ff007e24 */ /* 0x000fc6000f8e00ff */
[----:B------:R-:W-:Y:S02]  /*1700*/  LEA R3, R3, UR60, 0x3 ;  /* 0x0000003c03037c11 */ /* 0x000fe4000f8e18ff */
[----:B------:R-:W-:-:S04]  /*1710*/  SHF.L.U32 R0, R0, 0x1f, RZ ;  /* 0x0000001f00007819 */ /* 0x000fc800000006ff */
[----:B------:R1:W2:Y:S01]  /*1720*/  SYNCS.PHASECHK.TRANS64.TRYWAIT P1, [R3+URZ+0x34830], R0 ;  /* 0x03483000030075a7 */ /* 0x0002a2000802017f */
[----:B------:R-:W-:Y:S05]  /*1730*/  @!P0 BRA `(.L_x_132) ;  /* 0x0000000000048947 */ /* 0x000fea0003800000 */
[----:B------:R-:W-:Y:S01]  /*1740*/  BPT.TRAP 0x1 ;  /* 0x000000040000795c */ /* 0x000fe20000300000 */
.L_x_132:
[----:B--2---:R-:W-:Y:S05]  /*1750*/  @P1 BRA `(.L_x_133) ;  /* 0x0000000000081947 */ /* 0x004fea0003800000 */
[----:B------:R-:W2:Y:S02]  /*1760*/  SYNCS.PHASECHK.TRANS64.TRYWAIT P1, [R3+URZ+0x34830], R0 ;  /* 0x03483000030075a7 */ /* 0x000ea4000802017f */
[----:B--2---:R-:W-:Y:S05]  /*1770*/  @!P1 BRA `(.L_x_134) ;  /* 0x0000009000509947 */ /* 0x004fea0003800000 */
.L_x_133:
        /* <DEDUP_REMOVED lines=10> */
[----:B------:R-:W-:Y:S01]  /*1820*/  UMOV UR53, 0x40000040 ;  /* 0x4000004000357882 */ /* 0x000fe20000000000 */
[----:B------:R-:W-:-:S02]  /*1830*/  UMOV UR55, 0x40000040 ;  /* 0x4000004000377882 */ /* 0x000fc40000000000 */
[----:B------:R-:W-:Y:S02]  /*1840*/  ULOP3.LUT UR37, UR4, 0x10000, URZ, 0xfc, !UPT ;  /* 0x0001000004257892 */ /* 0x000fe4000f8efc3f */
[----:B------:R-:W-:Y:S02]  /*1850*/  ULOP3.LUT UR4, UR40, 0x10000, URZ, 0xfc, !UPT ;  /* 0x0001000028047892 */ /* 0x000fe4000f8efc3f */
[----:B------:R-:W-:Y:S02]  /*1860*/  UIMAD UR5, UR38, 0xc00, UR37 ;  /* 0x00000c00260578a4 */ /* 0x000fe4000f8e0225 */
[----:B------:R-:W-:Y:S02]  /*1870*/  UIADD3 UR56, UR4, 0x2, URZ ;  /* 0x0000000204387890 */ /* 0x000fe4000fffe03f */
[----:B------:R-:W-:Y:S01]  /*1880*/  UIADD3 UR58, UR5, 0x2, URZ ;  /* 0x00000002053a7890 */ /* 0x000fe2000fffe03f */
[----:B------:R-:W-:Y:S02]  /*1890*/  UMOV UR8, UR4 ;  /* 0x0000000400087c82 */ /* 0x000fe40008000000 */
[----:B------:R-:W-:Y:S01]  /*18a0*/  UMOV UR10, UR5 ;  /* 0x00000005000a7c82 */ /* 0x000fe20008000000 */
[----:B------:R-:W-:Y:S01]  /*18b0*/  UIADD3 UR52, UR4, 0x4, URZ ;  /* 0x0000000404347890 */ /* 0x000fe2000fffe03f */
[----:B------:R-:W-:Y:S01]  /*18c0*/  HGMMA.64x128x16.F32.BF16 R24, gdesc[UR8], RZ, !UPT, gsb0 ;  /* 0x01e00000081879f0 */ /* 0x000fe2000c0018ff */
[----:B------:R-:W-:Y:S01]  /*18d0*/  UIADD3 UR54, UR5, 0x4, URZ ;  /* 0x0000000405367890 */ /* 0x000fe2000fffe03f */
[----:B------:R-:W-:Y:S01]  /*18e0*/  IMAD.U32 R4, RZ, RZ, UR8 ;  /* 0x00000008ff047e24 */ /* 0x000fe2000f8e00ff */
[----:B------:R-:W-:-:S02]  /*18f0*/  UIADD3 UR8, UR4, 0x6, URZ ;  /* 0x0000000604087890 */ /* 0x000fc4000fffe03f */
[----:B------:R-:W-:Y:S01]  /*1900*/  UIADD3 UR10, UR5, 0x6, URZ ;  /* 0x00000006050a7890 */ /* 0x000fe2000fffe03f */
[----:B------:R-:W-:Y:S01]  /*1910*/  UMOV UR9, 0x40000040 ;  /* 0x4000004000097882 */ /* 0x000fe20000000000 */
[----:B------:R-:W-:Y:S01]  /*1920*/  UMOV UR11, 0x40000040 ;  /* 0x40000040000b7882 */ /* 0x000fe20000000000 */
[----:B------:R-:W-:Y:S02]  /*1930*/  UIADD3 UR12, UR4, 0x400, URZ ;  /* 0x00000400040c7890 */ /* 0x000fe4000fffe03f */
[----:B------:R-:W-:Y:S01]  /*1940*/  UIADD3 UR14, UR5, 0x400, URZ ;  /* 0x00000400050e7890 */ /* 0x000fe2000fffe03f */
[----:B------:R-:W-:Y:S01]  /*1950*/  UMOV UR13, 0x40000040 ;  /* 0x40000040000d7882 */ /* 0x000fe20000000000 */
[----:B------:R-:W-:Y:S01]  /*1960*/  UMOV UR15, 0x40000040 ;  /* 0x40000040000f7882 */ /* 0x000fe20000000000 */
[----:B------:R-:W-:Y:S02]  /*1970*/  UIADD3 UR16, UR4, 0x402, URZ ;  /* 0x0000040204107890 */ /* 0x000fe4000fffe03f */
[----:B------:R-:W-:Y:S01]  /*1980*/  UIADD3 UR18, UR5, 0x402, URZ ;  /* 0x0000040205127890 */ /* 0x000fe2000fffe03f */
[----:B------:R-:W-:Y:S01]  /*1990*/  UMOV UR17, 0x40000040 ;  /* 0x4000004000117882 */ /* 0x000fe20000000000 */
[----:B------:R-:W-:Y:S01]  /*19a0*/  UMOV UR19, 0x40000040 ;  /* 0x4000004000137882 */ /* 0x000fe20000000000 */
        /* <DEDUP_REMOVED lines=24> */
[----:B------:R-:W-:-:S02]  /*1b30*/  WARPGROUP.DEPBAR.LE gsb0, 0x0 ;  /* 0x00008000000079c5 */ /* 0x000fc40000010000 */
        /* <DEDUP_REMOVED lines=35> */
.L_x_135:
[----:B-12---:R-:W-:Y:S01]  /*1d70*/  IMAD.IADD R0, R191, 0x1, R88 ;  /* 0x00000001bf007824 */ /* 0x006fe200078e0258 */
[----:B------:R-:W-:Y:S01]  /*1d80*/  P2R R90, PR, RZ, 0x1 ;  /* 0x00000001ff5a7803 */ /* 0x000fe20000000000 */
[----:B------:R-:W-:Y:S01]  /*1d90*/  ULDC UR4, c[0x0][0x988] ;  /* 0x0002620000047ab9 */ /* 0x000fe20000000800 */
[----:B------:R-:W-:Y:S01]  /*1da0*/  CS2R R150, SRZ ;  /* 0x0000000000967805 */ /* 0x000fe2000001ff00 */
[----:B------:R-:W-:Y:S01]  /*1db0*/  IMAD R6, R193, -0x80, R0 ;  /* 0xffffff80c1067824 */ /* 0x000fe200078e0200 */
[----:B------:R-:W-:Y:S01]  /*1dc0*/  CS2R R148, SRZ ;  /* 0x0000000000947805 */ /* 0x000fe2000001ff00 */
[----:B------:R-:W-:-:S03]  /*1dd0*/  IMAD.U32 R2, RZ, RZ, UR4 ;  /* 0x00000004ff027e24 */ /* 0x000fc6000f8e00ff */
[C---:B------:R-:W-:Y:S02]  /*1de0*/  ISETP.GT.AND P4, PT, R6.reuse, RZ, PT ;  /* 0x000000ff0600720c */ /* 0x040fe40003f84270 */
[C---:B------:R-:W-:Y:S02]  /*1df0*/  ISETP.GT.AND P3, PT, R6.reuse, 0x1, PT ;  /* 0x000000010600780c */ /* 0x040fe40003f64270 */
[----:B------:R-:W-:Y:S02]  /*1e00*/  ISETP.GT.AND P1, PT, R6, 0x8, PT ;  /* 0x000000080600780c */ /* 0x000fe40003f24270 */
[----:B------:R-:W-:Y:S02]  /*1e10*/  FSEL R7, R24, -INF , P4 ;  /* 0xff80000018077808 */ /* 0x000fe40002000000 */
[----:B------:R-:W-:Y:S02]  /*1e20*/  FSEL R8, R25, -INF , P3 ;  /* 0xff80000019087808 */ /* 0x000fe40001800000 */
[----:B------:R-:W-:-:S02]  /*1e30*/  ISETP.GT.AND P2, PT, R6, 0x9, PT ;  /* 0x000000090600780c */ /* 0x000fc40003f44270 */
[----:B------:R-:W-:Y:S02]  /*1e40*/  FSEL R89, R28, -INF , P1 ;  /* 0xff8000001c597808 */ /* 0x000fe40000800000 */
[----:B------:R-:W-:Y:S02]  /*1e50*/  FMNMX.FTZ R0, R7, R8, !PT ;  /* 0x0000000807007209 */ /* 0x000fe40007810000 */
[C---:B------:R-:W-:Y:S02]  /*1e60*/  ISETP.GT.AND P6, PT, R6.reuse, 0x10, PT ;  /* 0x000000100600780c */ /* 0x040fe40003fc4270 */
[----:B------:R-:W-:Y:S02]  /*1e70*/  FSEL R91, R29, -INF , P2 ;  /* 0xff8000001d5b7808 */ /* 0x000fe40001000000 */
[----:B------:R-:W-:Y:S02]  /*1e80*/  FMNMX.FTZ R0, R89, R0, !PT ;  /* 0x0000000059007209 */ /* 0x000fe40007810000 */
        /* <DEDUP_REMOVED lines=20> */
[C---:B------:R-:W-:Y:S02]  /*1fd0*/  ISETP.GT.AND P6, PT, R6.reuse, 0x28, PT ;  /* 0x000000280600780c */ /* 0x040fe40003fc4270 */
        /* <DEDUP_REMOVED lines=50> */
[----:B------:R-:W-:Y:S02]  /*2300*/  ISETP.GT.AND P0, PT, R6, 0x59, PT ;  /* 0x000000590600780c */ /* 0x000fe40003f04270 */
[----:B------:R-:W-:-:S02]  /*2310*/  FSEL R129, R68, -INF , P6 ;  /* 0xff80000044817808 */ /* 0x000fc40003000000 */
[----:B------:R-:W-:Y:S02]  /*2320*/  FMNMX.FTZ R0, R127, R0, !PT ;  /* 0x000000007f007209 */ /* 0x000fe40007810000 */
[----:B------:R-:W-:Y:S02]  /*2330*/  FSEL R59, R59, -INF , P5 ;  /* 0xff8000003b3b7808 */ /* 0x000fe40002800000 */
        /* <DEDUP_REMOVED lines=15> */
[----:B------:R-:W-:-:S02]  /*2430*/  FSEL R63, R63, -INF , P3 ;  /* 0xff8000003f3f7808 */ /* 0x000fc40001800000 */
[----:B------:R-:W-:Y:S02]  /*2440*/  P2R R28, PR, RZ, 0x1 ;  /* 0x00000001ff1c7803 */ /* 0x000fe40000000000 */
[----:B------:R-:W-:Y:S02]  /*2450*/  P2R R26, PR, RZ, 0x2 ;  /* 0x00000002ff1a7803 */ /* 0x000fe40000000000 */
[----:B------:R-:W-:Y:S02]  /*2460*/  FSEL R139, R77, -INF , P2 ;  /* 0xff8000004d8b7808 */ /* 0x000fe40001000000 */
[----:B------:R-:W-:Y:S02]  /*2470*/  P2R R24, PR, RZ, 0x4 ;  /* 0x00000004ff187803 */ /* 0x000fe40000000000 */
[C---:B------:R-:W-:Y:S02]  /*2480*/  ISETP.GT.AND P3, PT, R6.reuse, 0x70, PT ;  /* 0x000000700600780c */ /* 0x040fe40003f64270 */
[----:B------:R-:W-:-:S02]  /*2490*/  ISETP.GT.AND P4, PT, R6, 0x71, PT ;  /* 0x000000710600780c */ /* 0x000fc40003f84270 */
[C---:B------:R-:W-:Y:S02]  /*24a0*/  ISETP.GT.AND P5, PT, R6.reuse, 0x78, PT ;  /* 0x000000780600780c */ /* 0x040fe40003fa4270 */
[C---:B------:R-:W-:Y:S02]  /*24b0*/  ISETP.GT.AND P6, PT, R6.reuse, 0x79, PT ;  /* 0x000000790600780c */ /* 0x040fe40003fc4270 */
[C---:B------:R-:W-:Y:S02]  /*24c0*/  ISETP.GT.AND P2, PT, R6.reuse, 0x58, PT ;  /* 0x000000580600780c */ /* 0x040fe40003f44270 */
[C---:B------:R-:W-:Y:S02]  /*24d0*/  ISETP.GT.AND P1, PT, R6.reuse, 0x59, PT ;  /* 0x000000590600780c */ /* 0x040fe40003f24270 */
[----:B------:R-:W-:Y:S02]  /*24e0*/  ISETP.GT.AND P0, PT, R6, 0x60, PT ;  /* 0x000000600600780c */ /* 0x000fe40003f04270 */
[----:B------:R-:W-:-:S02]  /*24f0*/  FMNMX.FTZ R6, R9, R27, !PT ;  /* 0x0000001b09067209 */ /* 0x000fc40007810000 */
[----:B------:R-:W-:Y:S02]  /*2500*/  FMNMX.FTZ R0, R137, R0, !PT ;  /* 0x0000000089007209 */ /* 0x000fe40007810000 */
[----:B------:R-:W-:Y:S02]  /*2510*/  FMNMX.FTZ R6, R11, R6, !PT ;  /* 0x000000060b067209 */ /* 0x000fe40007810000 */
[----:B------:R-:W-:Y:S02]  /*2520*/  FSEL R141, R80, -INF , P3 ;  /* 0xff800000508d7808 */ /* 0x000fe40001800000 */
[----:B------:R-:W-:Y:S02]  /*2530*/  FMNMX.FTZ R0, R139, R0, !PT ;  /* 0x000000008b007209 */ /* 0x000fe40007810000 */
[----:B------:R-:W-:Y:S02]  /*2540*/  FMNMX.FTZ R6, R31, R6, !PT ;  /* 0x000000061f067209 */ /* 0x000fe40007810000 */
[----:B------:R-:W-:-:S02]  /*2550*/  FSEL R143, R81, -INF , P4 ;  /* 0xff800000518f7808 */ /* 0x000fc40002000000 */
        /* <DEDUP_REMOVED lines=15> */
[----:B------:R-:W-:Y:S02]  /*2650*/  FSEL R53, R74, -INF , P0 ;  /* 0xff8000004a357808 */ /* 0x000fe40000000000 */
[----:B------:R-:W-:Y:S02]  /*2660*/  FMNMX.FTZ R6, R25, R6, !PT ;  /* 0x0000000619067209 */ /* 0x000fe40007810000 */
[----:B------:R-:W-:Y:S02]  /*2670*/  ISETP.NE.AND P0, PT, R28, RZ, PT ;  /* 0x000000ff1c00720c */ /* 0x000fe40003f05270 */
[----:B------:R-:W-:-:S02]  /*2680*/  FMNMX.FTZ R6, R47, R6, !PT ;  /* 0x000000062f067209 */ /* 0x000fc40007810000 */
[----:B------:R-:W-:Y:S02]  /*2690*/  ISETP.NE.AND P1, PT, R26, RZ, PT ;  /* 0x000000ff1a00720c */ /* 0x000fe40003f25270 */
[----:B------:R-:W-:Y:S02]  /*26a0*/  FMNMX.FTZ R6, R29, R6, !PT ;  /* 0x000000061d067209 */ /* 0x000fe40007810000 */
[----:B------:R-:W-:Y:S02]  /*26b0*/  FSEL R75, R75, -INF , P0 ;  /* 0xff8000004b4b7808 */ /* 0x000fe40000000000 */
[----:B------:R-:W-:Y:S02]  /*26c0*/  FMNMX.FTZ R6, R51, R6, !PT ;  /* 0x0000000633067209 */ /* 0x000fe40007810000 */
[----:B------:R-:W-:Y:S02]  /*26d0*/  FSEL R87, R87, -INF , P6 ;  /* 0xff80000057577808 */ /* 0x000fe40003000000 */
[----:B-1----:R-:W-:-:S02]  /*26e0*/  FMNMX.FTZ R12, R10, R49, !PT ;  /* 0x000000310a0c7209 */ /* 0x002fc40007810000 */
[----:B------:R-:W-:Y:S02]  /*26f0*/  FMNMX.FTZ R6, R33, R6, !PT ;  /* 0x0000000621067209 */ /* 0x000fe40007810000 */
[----:B------:R-:W-:Y:S01]  /*2700*/  ISETP.NE.AND P0, PT, R90, RZ, PT ;  /* 0x000000ff5a00720c */ /* 0x000fe20003f05270 */
        /* <DEDUP_REMOVED lines=8> */
[----:B------:R-:W-:Y:S02]  /*2790*/  FSEL R49, R70, -INF , P2 ;  /* 0xff80000046317808 */ /* 0x000fe40001000000 */
[----:B------:R-:W-:Y:S01]  /*27a0*/  FMNMX.FTZ R6, R67, R6, !PT ;  /* 0x0000000643067209 */ /* 0x000fe20007810000 */
[C---:B------:R-:W-:Y:S01]  /*27b0*/  FMUL.FTZ R14, R0.reuse, R2 ;  /* 0x00000002000e7220 */ /* 0x040fe20000410000 */
[----:B------:R-:W-:Y:S02]  /*27c0*/  FSETP.NEU.FTZ.AND P3, PT, R0, -INF , PT ;  /* 0xff8000000000780b */ /* 0x000fe40003f7d000 */
[----:B------:R-:W-:-:S02]  /*27d0*/  FMNMX.FTZ R6, R49, R6, !PT ;  /* 0x0000000631067209 */ /* 0x000fc40007810000 */
[----:B------:R-:W-:Y:S02]  /*27e0*/  FSEL R14, R14, RZ, P3 ;  /* 0x000000ff0e0e7208 */ /* 0x000fe40001800000 */
[----:B------:R-:W-:Y:S02]  /*27f0*/  FMNMX.FTZ R6, R71, R6, !PT ;  /* 0x0000000647067209 */ /* 0x000fe40007810000 */
[----:B------:R-:W-:Y:S01]  /*2800*/  ISETP.NE.AND P2, PT, R24, RZ, PT ;  /* 0x000000ff1800720c */ /* 0x000fe20003f45270 */
[--C-:B------:R-:W-:Y:S01]  /*2810*/  FFMA.FTZ R182, R89, R2, -R14.reuse ;  /* 0x0000000259b67223 */ /* 0x100fe2000001080e */
[----:B------:R-:W-:Y:S01]  /*2820*/  FMNMX.FTZ R6, R53, R6, !PT ;  /* 0x0000000635067209 */ /* 0x000fe20007810000 */
[-CC-:B------:R-:W-:Y:S01]  /*2830*/  FFMA.FTZ R61, R91, R2.reuse, -R14.reuse ;  /* 0x000000025b3d7223 */ /* 0x180fe2000001080e */
[----:B------:R-:W-:Y:S01]  /*2840*/  FSEL R89, R78, -INF , P1 ;  /* 0xff8000004e597808 */ /* 0x000fe20000800000 */
[--C-:B------:R-:W-:Y:S01]  /*2850*/  FFMA.FTZ R176, R93, R2, -R14.reuse ;  /* 0x000000025db07223 */ /* 0x100fe2000001080e */
[----:B------:R-:W-:Y:S01]  /*2860*/  FMNMX.FTZ R6, R75, R6, !PT ;  /* 0x000000064b067209 */ /* 0x000fe20007810000 */
[-CC-:B------:R-:W-:Y:S01]  /*2870*/  FFMA.FTZ R65, R95, R2.reuse, -R14.reuse ;  /* 0x000000025f417223 */ /* 0x180fe2000001080e */
[----:B------:R-:W-:Y:S01]  /*2880*/  ISETP.NE.AND P3, PT, R20, RZ, PT ;  /* 0x000000ff1400720c */ /* 0x000fe20003f65270 */
[-CC-:B------:R-:W-:Y:S01]  /*2890*/  FFMA.FTZ R178, R97, R2.reuse, -R14.reuse ;  /* 0x0000000261b27223 */ /* 0x180fe2000001080e */
[----:B------:R-:W-:Y:S01]  /*28a0*/  FSEL R91, R79, -INF , P2 ;  /* 0xff8000004f5b7808 */ /* 0x000fe20001000000 */
[--C-:B------:R-:W-:Y:S01]  /*28b0*/  FFMA.FTZ R180, R7, R2, -R14.reuse ;  /* 0x0000000207b47223 */ /* 0x100fe2000001080e */
[----:B------:R-:W-:Y:S01]  /*28c0*/  FMNMX.FTZ R6, R89, R6, !PT ;  /* 0x0000000659067209 */ /* 0x000fe20007810000 */
[--C-:B------:R-:W-:Y:S01]  /*28d0*/  FFMA.FTZ R57, R8, R2, -R14.reuse ;  /* 0x0000000208397223 */ /* 0x100fe2000001080e */
[----:B------:R-:W-:Y:S01]  /*28e0*/  FSEL R93, R82, -INF , P3 ;  /* 0xff800000525d7808 */ /* 0x000fe20001800000 */
[----:B------:R-:W-:Y:S01]  /*28f0*/  MUFU.EX2 R182, R182 ;  /* 0x000000b600b67308 */ /* 0x000fe20000000800 */
[----:B------:R-:W-:Y:S01]  /*2900*/  FMNMX.FTZ R6, R91, R6, !PT ;  /* 0x000000065b067209 */ /* 0x000fe20007810000 */
        /* <DEDUP_REMOVED lines=9> */
[-CC-:B------:R-:W-:Y:S01]  /*29a0*/  FFMA.FTZ R77, R107, R2.reuse, -R14.reuse ;  /* 0x000000026b4d7223 */ /* 0x180fe2000001080e */
[--C-:B------:R-:W-:Y:S01]  /*29b0*/  FFMA.FTZ R168, R109, R2, -R14.reuse ;  /* 0x000000026da87223 */ /* 0x100fe2000001080e */
[----:B------:R-:W-:Y:S01]  /*29c0*/  FMNMX.FTZ R6, R97, R6, !PT ;  /* 0x0000000661067209 */ /* 0x000fe20007810000 */
[-CC-:B------:R-:W-:Y:S01]  /*29d0*/  FFMA.FTZ R81, R111, R2.reuse, -R14.reuse ;  /* 0x000000026f517223 */ /* 0x180fe2000001080e */
[--C-:B------:R-:W-:Y:S01]  /*29e0*/  FFMA.FTZ R170, R113, R2, -R14.reuse ;  /* 0x0000000271aa7223 */ /* 0x100fe2000001080e */
[----:B------:R-:W1:Y:S01]  /*29f0*/  MUFU.EX2 R57, R57 ;  /* 0x0000003900397308 */ /* 0x000e620000000800 */
[----:B------:R-:W-:Y:S01]  /*2a00*/  FMNMX.FTZ R6, R87, R6, !PT ;  /* 0x0000000657067209 */ /* 0x000fe20007810000 */
[-CC-:B------:R-:W-:Y:S01]  /*2a10*/  FFMA.FTZ R115, R115, R2.reuse, -R14.reuse ;  /* 0x0000000273737223 */ /* 0x180fe2000001080e */
[-CC-:B------:R-:W-:Y:S01]  /*2a20*/  FFMA.FTZ R152, R117, R2.reuse, -R14.reuse ;  /* 0x0000000275987223 */ /* 0x180fe2000001080e */
[-CC-:B------:R-:W-:Y:S01]  /*2a30*/  FFMA.FTZ R83, R119, R2.reuse, -R14.reuse ;  /* 0x0000000277537223 */ /* 0x180fe2000001080e */
[-CC-:B------:R-:W-:Y:S01]  /*2a40*/  FFMA.FTZ R154, R121, R2.reuse, -R14.reuse ;  /* 0x00000002799a7223 */ /* 0x180fe2000001080e */
[----:B------:R-:W2:Y:S01]  /*2a50*/  SHFL.BFLY PT, R7, R6, 0x2, 0x1f ;  /* 0x0c401f0006077f89 */ /* 0x000ea200000e0000 */
[-CC-:B------:R-:W-:Y:S01]  /*2a60*/  FFMA.FTZ R85, R123, R2.reuse, -R14.reuse ;  /* 0x000000027b557223 */ /* 0x180fe2000001080e */
[----:B------:R-:W3:Y:S01]  /*2a70*/  MUFU.EX2 R61, R61 ;  /* 0x0000003d003d7308 */ /* 0x000ee20000000800 */
[-CC-:B------:R-:W-:Y:S01]  /*2a80*/  FFMA.FTZ R156, R125, R2.reuse, -R14.reuse ;  /* 0x000000027d9c7223 */ /* 0x180fe2000001080e */
[-CC-:B------:R-:W-:Y:S01]  /*2a90*/  FFMA.FTZ R127, R127, R2.reuse, -R14.reuse ;  /* 0x000000027f7f7223 */ /* 0x180fe2000001080e */
[-CC-:B------:R-:W-:Y:S01]  /*2aa0*/  FFMA.FTZ R129, R129, R2.reuse, -R14.reuse ;  /* 0x0000000281817223 */ /* 0x180fe2000001080e */
[-CC-:B------:R-:W-:Y:S01]  /*2ab0*/  FFMA.FTZ R131, R131, R2.reuse, -R14.reuse ;  /* 0x0000000283837223 */ /* 0x180fe2000001080e */
[-CC-:B------:R-:W-:Y:S01]  /*2ac0*/  FFMA.FTZ R133, R133, R2.reuse, -R14.reuse ;  /* 0x0000000285857223 */ /* 0x180fe2000001080e */
[-CC-:B------:R-:W-:Y:S01]  /*2ad0*/  FFMA.FTZ R135, R135, R2.reuse, -R14.reuse ;  /* 0x0000000287877223 */ /* 0x180fe2000001080e */
[-CC-:B------:R-:W-:Y:S01]  /*2ae0*/  FFMA.FTZ R137, R137, R2.reuse, -R14.reuse ;  /* 0x0000000289897223 */ /* 0x180fe2000001080e */
[----:B------:R-:W4:Y:S01]  /*2af0*/  MUFU.EX2 R176, R176 ;  /* 0x000000b000b07308 */ /* 0x000f220000000800 */
[-CC-:B------:R-:W-:Y:S01]  /*2b00*/  FFMA.FTZ R139, R139, R2.reuse, -R14.reuse ;  /* 0x000000028b8b7223 */ /* 0x180fe2000001080e */
[-CC-:B------:R-:W-:Y:S01]  /*2b10*/  FFMA.FTZ R141, R141, R2.reuse, -R14.reuse ;  /* 0x000000028d8d7223 */ /* 0x180fe2000001080e */
[-CC-:B------:R-:W-:Y:S01]  /*2b20*/  FFMA.FTZ R143, R143, R2.reuse, -R14.reuse ;  /* 0x000000028f8f7223 */ /* 0x180fe2000001080e */
[-CC-:B------:R-:W-:Y:S01]  /*2b30*/  FFMA.FTZ R145, R145, R2.reuse, -R14.reuse ;  /* 0x0000000291917223 */ /* 0x180fe2000001080e */
[----:B------:R-:W-:Y:S01]  /*2b40*/  FFMA.FTZ R14, R147, R2, -R14 ;  /* 0x00000002930e7223 */ /* 0x000fe2000001080e */
[----:B------:R-:W-:-:S02]  /*2b50*/  ISETP.GE.AND P2, PT, R88, 0x81, PT ;  /* 0x000000815800780c */ /* 0x000fc40003f46270 */
[----:B------:R-:W-:Y:S01]  /*2b60*/  CS2R R146, SRZ ;  /* 0x0000000000927805 */ /* 0x000fe2000001ff00 */
[----:B------:R-:W5:Y:S01]  /*2b70*/  MUFU.EX2 R65, R65 ;  /* 0x0000004100417308 */ /* 0x000f620000000800 */
[----:B------:R-:W-:Y:S02]  /*2b80*/  CS2R R124, SRZ ;  /* 0x00000000007c7805 */ /* 0x000fe4000001ff00 */
[----:B------:R-:W-:Y:S02]  /*2b90*/  CS2R R122, SRZ ;  /* 0x00000000007a7805 */ /* 0x000fe4000001ff00 */
[----:B------:R-:W-:Y:S02]  /*2ba0*/  CS2R R120, SRZ ;  /* 0x0000000000787805 */ /* 0x000fe4000001ff00 */
[----:B------:R-:W-:Y:S02]  /*2bb0*/  CS2R R118, SRZ ;  /* 0x0000000000767805 */ /* 0x000fe4000001ff00 */
[----:B------:R-:W-:-:S02]  /*2bc0*/  CS2R R116, SRZ ;  /* 0x0000000000747805 */ /* 0x000fc4000001ff00 */
[----:B--2---:R-:W-:Y:S02]  /*2bd0*/  FMNMX.FTZ R8, R6, R7, !PT ;  /* 0x0000000706087209 */ /* 0x004fe40007810000 */
[----:B------:R-:W-:Y:S01]  /*2be0*/  CS2R R112, SRZ ;  /* 0x0000000000707805 */ /* 0x000fe2000001ff00 */
[----:B------:R-:W-:Y:S01]  /*2bf0*/  MUFU.EX2 R178, R178 ;  /* 0x000000b200b27308 */ /* 0x000fe20000000800 */
[----:B------:R-:W-:Y:S02]  /*2c00*/  CS2R R110, SRZ ;  /* 0x00000000006e7805 */ /* 0x000fe4000001ff00 */
[----:B------:R-:W-:Y:S01]  /*2c10*/  CS2R R108, SRZ ;  /* 0x00000000006c7805 */ /* 0x000fe2000001ff00 */
[----:B------:R-:W2:Y:S01]  /*2c20*/  SHFL.BFLY PT, R7, R8, 0x1, 0x1f ;  /* 0x0c201f0008077f89 */ /* 0x000ea200000e0000 */
[----:B------:R-:W-:Y:S02]  /*2c30*/  CS2R R106, SRZ ;  /* 0x00000000006a7805 */ /* 0x000fe4000001ff00 */
[----:B------:R-:W-:-:S02]  /*2c40*/  CS2R R104, SRZ ;  /* 0x0000000000687805 */ /* 0x000fc4000001ff00 */
[----:B------:R-:W-:Y:S02]  /*2c50*/  CS2R R102, SRZ ;  /* 0x0000000000667805 */ /* 0x000fe4000001ff00 */
[----:B------:R-:W-:Y:S01]  /*2c60*/  CS2R R100, SRZ ;  /* 0x0000000000647805 */ /* 0x000fe2000001ff00 */
[----:B------:R-:W-:Y:S01]  /*2c70*/  MUFU.EX2 R69, R69 ;  /* 0x0000004500457308 */ /* 0x000fe20000000800 */
[----:B------:R-:W-:-:S07]  /*2c80*/  CS2R R98, SRZ ;  /* 0x0000000000627805 */ /* 0x000fce000001ff00 */
[----:B------:R-:W-:Y:S08]  /*2c90*/  MUFU.EX2 R172, R172 ;  /* 0x000000ac00ac7308 */ /* 0x000ff00000000800 */
[----:B------:R-:W-:Y:S01]  /*2ca0*/  MUFU.EX2 R73, R73 ;  /* 0x0000004900497308 */ /* 0x000fe20000000800 */
[----:B--2---:R-:W-:-:S04]  /*2cb0*/  FMNMX.FTZ R7, R8, R7, !PT ;  /* 0x0000000708077209 */ /* 0x004fc80007810000 */
[C---:B------:R-:W-:Y:S01]  /*2cc0*/  FSETP.NEU.FTZ.AND P1, PT, R7.reuse, -INF , PT ;  /* 0xff8000000700780b */ /* 0x040fe20003f3d000 */
[----:B------:R-:W-:Y:S02]  /*2cd0*/  FMUL.FTZ R6, R7, R2 ;  /* 0x0000000207067220 */ /* 0x000fe40000410000 */
[----:B------:R-:W-:Y:S03]  /*2ce0*/  MUFU.EX2 R174, R174 ;  /* 0x000000ae00ae7308 */ /* 0x000fe60000000800 */
[----:B------:R-:W-:Y:S02]  /*2cf0*/  FSEL R8, R6, RZ, P1 ;  /* 0x000000ff06087208 */ /* 0x000fe40000800000 */
[----:B------:R-:W-:-:S03]  /*2d00*/  ISETP.NE.AND P1, PT, R19, RZ, PT ;  /* 0x000000ff1300720c */ /* 0x000fc60003f25270 */
        /* <DEDUP_REMOVED lines=16> */
[----:B------:R-:W2:Y:S01]  /*2e10*/  MUFU.EX2 R9, R9 ;  /* 0x0000000900097308 */ /* 0x000ea20000000800 */
[----:B-1----:R-:W-:Y:S01]  /*2e20*/  FADD.FTZ R27, R180, R57 ;  /* 0x00000039b41b7221 */ /* 0x002fe20000010000 */
[-CC-:B------:R-:W-:Y:S01]  /*2e30*/  FFMA.FTZ R33, R33, R2.reuse, -R8.reuse ;  /* 0x0000000221217223 */ /* 0x180fe20000010808 */
[-CC-:B------:R-:W-:Y:S01]  /*2e40*/  FFMA.FTZ R55, R55, R2.reuse, -R8.reuse ;  /* 0x0000000237377223 */ /* 0x180fe20000010808 */
[-CC-:B------:R-:W-:Y:S01]  /*2e50*/  FFMA.FTZ R37, R37, R2.reuse, -R8.reuse ;  /* 0x0000000225257223 */ /* 0x180fe20000010808 */
[----:B------:R-:W-:Y:S01]  /*2e60*/  FADD.FTZ R6, R182, R27 ;  /* 0x0000001bb6067221 */ /* 0x000fe20000010000 */
[-CC-:B------:R-:W-:Y:S01]  /*2e70*/  FFMA.FTZ R59, R59, R2.reuse, -R8.reuse ;  /* 0x000000023b3b7223 */ /* 0x180fe20000010808 */
[-C--:B------:R-:W-:Y:S01]  /*2e80*/  FFMA.FTZ R41, R41, R2.reuse, -R8 ;  /* 0x0000000229297223 */ /* 0x080fe20000010808 */
[----:B------:R-:W1:Y:S01]  /*2e90*/  MUFU.EX2 R11, R11 ;  /* 0x0000000b000b7308 */ /* 0x000e620000000800 */
        /* <DEDUP_REMOVED lines=8> */
[----:B-----5:R-:W-:Y:S01]  /*2f20*/  FADD.FTZ R27, R65, R6 ;  /* 0x00000006411b7221 */ /* 0x020fe20000010000 */
[----:B--2---:R-:W-:Y:S01]  /*2f30*/  FADD.FTZ R6, R9, R10 ;  /* 0x0000000a09067221 */ /* 0x004fe20000010000 */
[-CC-:B------:R-:W-:Y:S01]  /*2f40*/  FFMA.FTZ R53, R53, R2.reuse, -R8.reuse ;  /* 0x0000000235357223 */ /* 0x180fe20000010808 */
[-CC-:B------:R-:W-:Y:S01]  /*2f50*/  FFMA.FTZ R75, R75, R2.reuse, -R8.reuse ;  /* 0x000000024b4b7223 */ /* 0x180fe20000010808 */
[----:B------:R-:W-:Y:S01]  /*2f60*/  FADD.FTZ R36, R178, R27 ;  /* 0x0000001bb2247221 */ /* 0x000fe20000010000 */
[-CC-:B------:R-:W-:Y:S01]  /*2f70*/  FFMA.FTZ R89, R89, R2.reuse, -R8.reuse ;  /* 0x0000000259597223 */ /* 0x180fe20000010808 */
[-C--:B------:R-:W-:Y:S01]  /*2f80*/  FFMA.FTZ R91, R91, R2.reuse, -R8 ;  /* 0x000000025b5b7223 */ /* 0x080fe20000010808 */
[----:B------:R-:W2:Y:S01]  /*2f90*/  MUFU.EX2 R13, R13 ;  /* 0x0000000d000d7308 */ /* 0x000ea20000000800 */
[----:B---3--:R-:W-:Y:S01]  /*2fa0*/  FADD.FTZ R31, R69, R36 ;  /* 0x00000024451f7221 */ /* 0x008fe20000010000 */
[----:B-1----:R-:W-:Y:S01]  /*2fb0*/  FADD.FTZ R27, R11, R6 ;  /* 0x000000060b1b7221 */ /* 0x002fe20000010000 */
[-CC-:B------:R-:W-:Y:S01]  /*2fc0*/  FFMA.FTZ R93, R93, R2.reuse, -R8.reuse ;  /* 0x000000025d5d7223 */ /* 0x180fe20000010808 */
[-CC-:B------:R-:W-:Y:S01]  /*2fd0*/  FFMA.FTZ R95, R95, R2.reuse, -R8.reuse ;  /* 0x000000025f5f7223 */ /* 0x180fe20000010808 */
[----:B------:R-:W-:Y:S01]  /*2fe0*/  FADD.FTZ R38, R172, R31 ;  /* 0x0000001fac267221 */ /* 0x000fe20000010000 */
[-CC-:B------:R-:W-:Y:S01]  /*2ff0*/  FFMA.FTZ R97, R97, R2.reuse, -R8.reuse ;  /* 0x0000000261617223 */ /* 0x180fe20000010808 */
[----:B------:R-:W-:Y:S01]  /*3000*/  FFMA.FTZ R87, R87, R2, -R8 ;  /* 0x0000000257577223 */ /* 0x000fe20000010808 */
[----:B------:R-:W1:Y:S01]  /*3010*/  MUFU.EX2 R20, R35 ;  /* 0x0000002300147308 */ /* 0x000e620000000800 */
        /* <DEDUP_REMOVED lines=8> */
[----:B--2---:R-:W-:Y:S01]  /*30a0*/  FADD.FTZ R27, R13, R6 ;  /* 0x000000060d1b7221 */ /* 0x004fe20000010000 */
[----:B------:R-:W-:Y:S01]  /*30b0*/  FADD.FTZ R31, R77, R38 ;  /* 0x000000264d1f7221 */ /* 0x000fe20000010000 */
[----:B------:R-:W-:-:S02]  /*30c0*/  F2FP.BF16.F32.PACK_AB R182, R61, R182 ;  /* 0x000000b63db6723e */ /* 0x000fc400000010ff */
[----:B------:R-:W-:Y:S02]  /*30d0*/  F2FP.BF16.F32.PACK_AB R176, R65, R176 ;  /* 0x000000b041b0723e */ /* 0x000fe400000010ff */
[----:B------:R-:W-:Y:S01]  /*30e0*/  F2FP.BF16.F32.PACK_AB R178, R69, R178 ;  /* 0x000000b245b2723e */ /* 0x000fe200000010ff */
[----:B------:R-:W2:Y:S01]  /*30f0*/  MUFU.EX2 R168, R168 ;  /* 0x000000a800a87308 */ /* 0x000ea20000000800 */
[C---:B-1----:R-:W-:Y:S01]  /*3100*/  FADD.FTZ R6, R20.reuse, R27 ;  /* 0x0000001b14067221 */ /* 0x042fe20000010000 */
[----:B------:R-:W-:Y:S02]  /*3110*/  F2FP.BF16.F32.PACK_AB R172, R73, R172 ;  /* 0x000000ac49ac723e */ /* 0x000fe400000010ff */
[----:B------:R-:W-:Y:S02]  /*3120*/  F2FP.BF16.F32.PACK_AB R174, R77, R174 ;  /* 0x000000ae4dae723e */ /* 0x000fe400000010ff */
[----:B------:R-:W-:Y:S02]  /*3130*/  F2FP.BF16.F32.PACK_AB R177, R20, R13 ;  /* 0x0000000d14b1723e */ /* 0x000fe400000010ff */
[----:B------:R-:W1:Y:S01]  /*3140*/  MUFU.EX2 R24, R39 ;  /* 0x0000002700187308 */ /* 0x000e620000000800 */
[----:B---3--:R-:W-:Y:S01]  /*3150*/  FADD.FTZ R27, R15, R6 ;  /* 0x000000060f1b7221 */ /* 0x008fe20000010000 */
[----:B------:R-:W-:-:S05]  /*3160*/  @P1 VIADD R6, R3, 0x34840 ;  /* 0x0003484003061836 */ /* 0x000fca0000000000 */
[----:B------:R-:W-:Y:S01]  /*3170*/  @P1 PRMT R6, R23, 0x654, R6 ;  /* 0x0000065417061816 */ /* 0x000fe20000000006 */
[----:B------:R-:W3:Y:S01]  /*3180*/  MUFU.EX2 R81, R81 ;  /* 0x0000005100517308 */ /* 0x000ee20000000800 */
[----:B--2---:R-:W-:Y:S02]  /*3190*/  FADD.FTZ R42, R168, R31 ;  /* 0x0000001fa82a7221 */ /* 0x004fe40000010000 */
[----:B------:R2:W-:Y:S05]  /*31a0*/  @P1 SYNCS.ARRIVE.TRANS64.RED.A1T0 RZ, [R6+URZ], RZ ;  /* 0x000000ff06ff19a7 */ /* 0x0005ea000810043f */
[----:B------:R-:W4:Y:S01]  /*31b0*/  MUFU.EX2 R21, R21 ;  /* 0x0000001500157308 */ /* 0x000f220000000800 */
[C---:B-1----:R-:W-:Y:S01]  /*31c0*/  FADD.FTZ R40, R24.reuse, R27 ;  /* 0x0000001b18287221 */ /* 0x042fe20000010000 */
[----:B------:R-:W-:-:S06]  /*31d0*/  F2FP.BF16.F32.PACK_AB R179, R24, R15 ;  /* 0x0000000f18b3723e */ /* 0x000fcc00000010ff */
[----:B------:R-:W1:Y:S01]  /*31e0*/  MUFU.EX2 R170, R170 ;  /* 0x000000aa00aa7308 */ /* 0x000e620000000800 */
[C---:B---3--:R-:W-:Y:S01]  /*31f0*/  FADD.FTZ R27, R81.reuse, R42 ;  /* 0x0000002a511b7221 */ /* 0x048fe20000010000 */
[----:B------:R-:W-:-:S06]  /*3200*/  F2FP.BF16.F32.PACK_AB R168, R81, R168 ;  /* 0x000000a851a8723e */ /* 0x000fcc00000010ff */
[----:B------:R-:W2:Y:S01]  /*3210*/  MUFU.EX2 R26, R43 ;  /* 0x0000002b001a7308 */ /* 0x000ea20000000800 */
[----:B----4-:R-:W-:-:S07]  /*3220*/  FADD.FTZ R3, R21, R40 ;  /* 0x0000002815037221 */ /* 0x010fce0000010000 */
[----:B------:R3:W4:Y:S01]  /*3230*/  MUFU.EX2 R79, R115 ;  /* 0x00000073004f7308 */ /* 0x0007220000000800 */
[----:B-1----:R-:W-:-:S07]  /*3240*/  FADD.FTZ R40, R170, R27 ;  /* 0x0000001baa287221 */ /* 0x002fce0000010000 */
[----:B------:R-:W1:Y:S01]  /*3250*/  MUFU.EX2 R25, R25 ;  /* 0x0000001900197308 */ /* 0x000e620000000800 */
[C---:B--2---:R-:W-:Y:S01]  /*3260*/  FADD.FTZ R6, R26.reuse, R3 ;  /* 0x000000031a067221 */ /* 0x044fe20000010000 */
[----:B------:R-:W-:Y:S02]  /*3270*/  F2FP.BF16.F32.PACK_AB R173, R26, R21 ;  /* 0x000000151aad723e */ /* 0x000fe400000010ff */
[----:B---3--:R-:W-:-:S04]  /*3280*/  CS2R R114, SRZ ;  /* 0x0000000000727805 */ /* 0x008fc8000001ff00 */
[----:B------:R-:W2:Y:S01]  /*3290*/  MUFU.EX2 R152, R152 ;  /* 0x0000009800987308 */ /* 0x000ea20000000800 */
[C---:B----4-:R-:W-:Y:S01]  /*32a0*/  FADD.FTZ R27, R79.reuse, R40 ;  /* 0x000000284f1b7221 */ /* 0x050fe20000010000 */
        /* <DEDUP_REMOVED lines=13> */
[----:B------:R-:W2:Y:S01]  /*3380*/  MUFU.EX2 R85, R85 ;  /* 0x0000005500557308 */ /* 0x000ea20000000800 */
[----:B---3--:R-:W-:-:S07]  /*3390*/  FADD.FTZ R42, R154, R27 ;  /* 0x0000001b9a2a7221 */ /* 0x008fce0000010000 */
[----:B------:R-:W3:Y:S01]  /*33a0*/  MUFU.EX2 R33, R33 ;  /* 0x0000002100217308 */ /* 0x000ee20000000800 */
[C---:B-1----:R-:W-:Y:S01]  /*33b0*/  FADD.FTZ R6, R30.reuse, R3 ;  /* 0x000000031e067221 */ /* 0x042fe20000010000 */
[----:B------:R-:W-:-:S06]  /*33c0*/  F2FP.BF16.F32.PACK_AB R169, R30, R29 ;  /* 0x0000001d1ea9723e */ /* 0x000fcc00000010ff */
[----:B------:R-:W1:Y:S01]  /*33d0*/  MUFU.EX2 R156, R156 ;  /* 0x0000009c009c7308 */ /* 0x000e620000000800 */
[C---:B--2---:R-:W-:Y:S01]  /*33e0*/  FADD.FTZ R27, R85.reuse, R42 ;  /* 0x0000002a551b7221 */ /* 0x044fe20000010000 */
        /* <DEDUP_REMOVED lines=10> */
[----:B------:R-:W-:Y:S02]  /*3490*/  F2FP.BF16.F32.PACK_AB R156, R127, R156 ;  /* 0x0000009c7f9c723e */ /* 0x000fe400000010ff */
[----:B------:R-:W-:-:S04]  /*34a0*/  CS2R R126, SRZ ;  /* 0x00000000007e7805 */ /* 0x000fc8000001ff00 */
[----:B------:R-:W3:Y:S01]  /*34b0*/  MUFU.EX2 R34, R59 ;  /* 0x0000003b00227308 */ /* 0x000ee20000000800 */
[----:B-1----:R-:W-:-:S07]  /*34c0*/  FADD.FTZ R3, R37, R6 ;  /* 0x0000000625037221 */ /* 0x002fce0000010000 */
[----:B------:R1:W4:Y:S01]  /*34d0*/  MUFU.EX2 R158, R131 ;  /* 0x00000083009e7308 */ /* 0x0003220000000800 */
[----:B--2---:R-:W-:-:S07]  /*34e0*/  FADD.FTZ R27, R129, R42 ;  /* 0x0000002a811b7221 */ /* 0x004fce0000010000 */
[----:B------:R-:W2:Y:S01]  /*34f0*/  MUFU.EX2 R41, R41 ;  /* 0x0000002900297308 */ /* 0x000ea20000000800 */
[C---:B---3--:R-:W-:Y:S01]  /*3500*/  FADD.FTZ R6, R34.reuse, R3 ;  /* 0x0000000322067221 */ /* 0x048fe20000010000 */
[----:B------:R-:W-:Y:S02]  /*3510*/  F2FP.BF16.F32.PACK_AB R153, R34, R37 ;  /* 0x000000252299723e */ /* 0x000fe400000010ff */
[----:B-1----:R-:W-:-:S04]  /*3520*/  CS2R R130, SRZ ;  /* 0x0000000000827805 */ /* 0x002fc8000001ff00 */
[----:B------:R-:W1:Y:S01]  /*3530*/  MUFU.EX2 R133, R133 ;  /* 0x0000008500857308 */ /* 0x000e620000000800 */
[C---:B----4-:R-:W-:Y:S01]  /*3540*/  FADD.FTZ R42, R158.reuse, R27 ;  /* 0x0000001b9e2a7221 */ /* 0x050fe20000010000 */
[----:B------:R-:W-:Y:S02]  /*3550*/  F2FP.BF16.F32.PACK_AB R158, R158, R129 ;  /* 0x000000819e9e723e */ /* 0x000fe400000010ff */
[----:B------:R-:W-:-:S04]  /*3560*/  CS2R R128, SRZ ;  /* 0x0000000000807805 */ /* 0x000fc8000001ff00 */
[----:B------:R-:W3:Y:S01]  /*3570*/  MUFU.EX2 R36, R63 ;  /* 0x0000003f00247308 */ /* 0x000ee20000000800 */
[----:B--2---:R-:W-:-:S07]  /*3580*/  FADD.FTZ R3, R41, R6 ;  /* 0x0000000629037221 */ /* 0x004fce0000010000 */
[----:B------:R2:W4:Y:S01]  /*3590*/  MUFU.EX2 R160, R135 ;  /* 0x0000008700a07308 */ /* 0x0005220000000800 */
[----:B-1----:R-:W-:-:S07]  /*35a0*/  FADD.FTZ R27, R133, R42 ;  /* 0x0000002a851b7221 */ /* 0x002fce0000010000 */
[----:B------:R-:W1:Y:S01]  /*35b0*/  MUFU.EX2 R45, R45 ;  /* 0x0000002d002d7308 */ /* 0x000e620000000800 */
[C---:B---3--:R-:W-:Y:S01]  /*35c0*/  FADD.FTZ R6, R36.reuse, R3 ;  /* 0x0000000324067221 */ /* 0x048fe20000010000 */
[----:B------:R-:W-:Y:S02]  /*35d0*/  F2FP.BF16.F32.PACK_AB R155, R36, R41 ;  /* 0x00000029249b723e */ /* 0x000fe400000010ff */
[----:B--2---:R-:W-:-:S04]  /*35e0*/  CS2R R134, SRZ ;  /* 0x0000000000867805 */ /* 0x004fc8000001ff00 */
[----:B------:R-:W2:Y:S01]  /*35f0*/  MUFU.EX2 R137, R137 ;  /* 0x0000008900897308 */ /* 0x000ea20000000800 */
[C---:B----4-:R-:W-:Y:S01]  /*3600*/  FADD.FTZ R44, R160.reuse, R27 ;  /* 0x0000001ba02c7221 */ /* 0x050fe20000010000 */
        /* <DEDUP_REMOVED lines=28> */
[----:B------:R-:W1:Y:S01]  /*37d0*/  MUFU.EX2 R89, R89 ;  /* 0x0000005900597308 */ /* 0x000e620000000800 */
[----:B--2---:R-:W-:-:S07]  /*37e0*/  FADD.FTZ R27, R145, R46 ;  /* 0x0000002e911b7221 */ /* 0x004fce0000010000 */
[----:B------:R2:W4:Y:S01]  /*37f0*/  MUFU.EX2 R42, R91 ;  /* 0x0000005b002a7308 */ /* 0x0005220000000800 */
[C---:B---3--:R-:W-:Y:S01]  /*3800*/  FADD.FTZ R46, R8.reuse, R3 ;  /* 0x00000003082e7221 */ /* 0x048fe20000010000 */
[----:B------:R-:W-:Y:S01]  /*3810*/  F2FP.BF16.F32.PACK_AB R161, R8, R53 ;  /* 0x0000003508a1723e */ /* 0x000fe200000010ff */
[----:B------:R-:W-:-:S05]  /*3820*/  IMAD.MOV.U32 R8, RZ, RZ, 0x3f800000 ;  /* 0x3f800000ff087424 */ /* 0x000fca00078e00ff */
[----:B------:R-:W3:Y:S01]  /*3830*/  MUFU.EX2 R93, R93 ;  /* 0x0000005d005d7308 */ /* 0x000ee20000000800 */
[----:B-1----:R-:W-:Y:S01]  /*3840*/  FADD.FTZ R3, R89, R46 ;  /* 0x0000002e59037221 */ /* 0x002fe20000010000 */
[----:B--2---:R-:W-:-:S06]  /*3850*/  CS2R R90, SRZ ;  /* 0x00000000005a7805 */ /* 0x004fcc000001ff00 */
[----:B------:R1:W2:Y:S01]  /*3860*/  MUFU.EX2 R44, R95 ;  /* 0x0000005f002c7308 */ /* 0x0002a20000000800 */
[C---:B----4-:R-:W-:Y:S01]  /*3870*/  FADD.FTZ R12, R42.reuse, R3 ;  /* 0x000000032a0c7221 */ /* 0x050fe20000010000 */
[----:B------:R-:W-:Y:S02]  /*3880*/  F2FP.BF16.F32.PACK_AB R163, R42, R89 ;  /* 0x000000592aa3723e */ /* 0x000fe400000010ff */
[----:B------:R-:W-:-:S04]  /*3890*/  CS2R R88, SRZ ;  /* 0x0000000000587805 */ /* 0x000fc8000001ff00 */
[----:B------:R-:W4:Y:S01]  /*38a0*/  MUFU.EX2 R97, R97 ;  /* 0x0000006100617308 */ /* 0x000f220000000800 */
[----:B---3--:R-:W-:Y:S01]  /*38b0*/  FADD.FTZ R3, R93, R12 ;  /* 0x0000000c5d037221 */ /* 0x008fe20000010000 */
[----:B-1----:R-:W-:-:S06]  /*38c0*/  CS2R R94, SRZ ;  /* 0x00000000005e7805 */ /* 0x002fcc000001ff00 */
[----:B------:R-:W1:Y:S01]  /*38d0*/  MUFU.EX2 R14, R14 ;  /* 0x0000000e000e7308 */ /* 0x000e620000000800 */
[C---:B--2---:R-:W-:Y:S01]  /*38e0*/  FADD.FTZ R12, R44.reuse, R3 ;  /* 0x000000032c0c7221 */ /* 0x044fe20000010000 */
[----:B------:R-:W-:Y:S02]  /*38f0*/  F2FP.BF16.F32.PACK_AB R165, R44, R93 ;  /* 0x0000005d2ca5723e */ /* 0x000fe400000010ff */
[----:B------:R-:W-:-:S04]  /*3900*/  CS2R R92, SRZ ;  /* 0x00000000005c7805 */ /* 0x000fc8000001ff00 */
[----:B------:R-:W2:Y:S01]  /*3910*/  MUFU.EX2 R10, R87 ;  /* 0x00000057000a7308 */ /* 0x000ea20000000800 */
[----:B----4-:R-:W-:Y:S01]  /*3920*/  FADD.FTZ R3, R97, R12 ;  /* 0x0000000c61037221 */ /* 0x010fe20000010000 */
[C---:B-1----:R-:W-:Y:S01]  /*3930*/  F2FP.BF16.F32.PACK_AB R166, R14.reuse, R145 ;  /* 0x000000910ea6723e */ /* 0x042fe200000010ff */
[----:B------:R-:W-:Y:S01]  /*3940*/  FADD.FTZ R6, R14, R27 ;  /* 0x0000001b0e067221 */ /* 0x000fe20000010000 */
[----:B------:R-:W-:Y:S02]  /*3950*/  CS2R R144, SRZ ;  /* 0x0000000000907805 */ /* 0x000fe4000001ff00 */
[C---:B--2---:R-:W-:Y:S01]  /*3960*/  F2FP.BF16.F32.PACK_AB R167, R10.reuse, R97 ;  /* 0x000000610aa7723e */ /* 0x044fe200000010ff */
[----:B------:R-:W-:Y:S01]  /*3970*/  FADD.FTZ R3, R10, R3 ;  /* 0x000000030a037221 */ /* 0x000fe20000010000 */
[----:B------:R-:W-:Y:S01]  /*3980*/  CS2R R96, SRZ ;  /* 0x0000000000607805 */ /* 0x000fe2000001ff00 */
[----:B------:R-:W-:Y:S06]  /*3990*/  @!P2 BRA `(.L_x_136) ;  /* 0x000000200068a947 */ /* 0x000fec0003800000 */
[----:B------:R-:W-:Y:S01]  /*39a0*/  VIADD R193, R193, 0xfffffffe ;  /* 0xfffffffec1c17836 */ /* 0x000fe20000000000 */
[----:B------:R-:W-:Y:S01]  /*39b0*/  UMOV UR4, UR39 ;  /* 0x0000002700047c82 */ /* 0x000fe20008000000 */
[----:B------:R-:W-:Y:S01]  /*39c0*/  IMAD.MOV.U32 R10, RZ, RZ, R7 ;  /* 0x000000ffff0a7224 */ /* 0x000fe200078e0007 */
[----:B------:R-:W-:Y:S01]  /*39d0*/  UMOV UR5, UR38 ;  /* 0x0000002600057c82 */ /* 0x000fe20008000000 */
[----:B------:R-:W-:Y:S02]  /*39e0*/  IMAD.MOV.U32 R11, RZ, RZ, R0 ;  /* 0x000000ffff0b7224 */ /* 0x000fe400078e0000 */
[----:B------:R-:W-:Y:S02]  /*39f0*/  IMAD.MOV.U32 R8, RZ, RZ, 0x3f800000 ;  /* 0x3f800000ff087424 */ /* 0x000fe400078e00ff */
[----:B------:R-:W-:-:S07]  /*3a00*/  IMAD.MOV.U32 R151, RZ, RZ, RZ ;  /* 0x000000ffff977224 */ /* 0x000fce00078e00ff */
.L_x_147:
[----:B------:R-:W-:-:S04]  /*3a10*/  UIADD3 UR6, UR5, 0x1, URZ ;  /* 0x0000000105067890 */ /* 0x000fc8000fffe03f */
[----:B------:R-:W-:-:S04]  /*3a20*/  UISETP.NE.AND UP0, UPT, UR6, 0x2, UPT ;  /* 0x000000020600788c */ /* 0x000fc8000bf05270 */
[----:B------:R-:W-:Y:S02]  /*3a30*/  USEL UR39, URZ, 0x1, UP0 ;  /* 0x000000013f277887 */ /* 0x000fe40008000000 */
[----:B------:R-:W-:Y:S02]  /*3a40*/  USEL UR38, UR6, URZ, UP0 ;  /* 0x0000003f06267287 */ /* 0x000fe40008000000 */
[----:B------:R-:W-:Y:S01]  /*3a50*/  ULOP3.LUT UR39, UR4, UR39, URZ, 0x3c, !UPT ;  /* 0x0000002704277292 */ /* 0x000fe2000f8e3c3f */
[----:B------:R-:W-:Y:S11]  /*3a60*/  @!P0 BRA `(.L_x_137) ;  /* 0x0000000000048947 */ /* 0x000ff60003800000 */
[----:B------:R-:W-:Y:S01]  /*3a70*/  BPT.TRAP 0x1 ;  /* 0x000000040000795c */ /* 0x000fe20000300000 */
.L_x_137:
[----:B------:R-:W-:Y:S01]  /*3a80*/  ULEA UR6, UR38, UR60, 0x3 ;  /* 0x0000003c26067291 */ /* 0x000fe2000f8e183f */
[----:B------:R-:W-:-:S05]  /*3a90*/  IMAD.U32 R0, RZ, RZ, UR39 ;  /* 0x00000027ff007e24 */ /* 0x000fca000f8e00ff */
[----:B------:R-:W-:-:S04]  /*3aa0*/  SHF.L.U32 R0, R0, 0x1f, RZ ;  /* 0x0000001f00007819 */ /* 0x000fc800000006ff */
[----:B------:R1:W2:Y:S01]  /*3ab0*/  SYNCS.PHASECHK.TRANS64.TRYWAIT P1, [UR6+0x34830], R0 ;  /* 0x03483000ff0075a7 */ /* 0x0002a20008020146 */
[----:B------:R-:W-:Y:S05]  /*3ac0*/  @!P0 BRA `(.L_x_138) ;  /* 0x0000000000048947 */ /* 0x000fea0003800000 */
[----:B------:R-:W-:Y:S01]  /*3ad0*/  BPT.TRAP 0x1 ;  /* 0x000000040000795c */ /* 0x000fe20000300000 */
.L_x_138:
[----:B--2---:R-:W-:Y:S05]  /*3ae0*/  @P1 BRA `(.L_x_139) ;  /* 0x0000000000081947 */ /* 0x004fea0003800000 */
[----:B------:R-:W2:Y:S02]  /*3af0*/  SYNCS.PHASECHK.TRANS64.TRYWAIT P1, [UR6+0x34830], R0 ;  /* 0x03483000ff0075a7 */ /* 0x000ea40008020146 */
[----:B--2---:R-:W-:Y:S05]  /*3b00*/  @!P1 BRA `(.L_x_140) ;  /* 0x0000006c00809947 */ /* 0x004fea0003800000 */
.L_x_139:
        /* <DEDUP_REMOVED lines=135> */
.L_x_141:
[----:B------:R-:W-:Y:S01]  /*4380*/  ULEA UR7, UR5, UR60, 0x3 ;  /* 0x0000003c05077291 */ /* 0x000fe2000f8e183f */
[----:B-12---:R-:W-:-:S05]  /*4390*/  IMAD.U32 R0, RZ, RZ, UR4 ;  /* 0x00000004ff007e24 */ /* 0x006fca000f8e00ff */
[----:B------:R-:W-:-:S04]  /*43a0*/  SHF.L.U32 R0, R0, 0x1f, RZ ;  /* 0x0000001f00007819 */ /* 0x000fc800000006ff */
[----:B------:R1:W2:Y:S01]  /*43b0*/  SYNCS.PHASECHK.TRANS64.TRYWAIT P1, [UR7+0x34850], R0 ;  /* 0x03485000ff0075a7 */ /* 0x0002a20008020147 */
[----:B------:R-:W-:Y:S05]  /*43c0*/  @!P0 BRA `(.L_x_142) ;  /* 0x0000000000048947 */ /* 0x000fea0003800000 */
[----:B------:R-:W-:Y:S01]  /*43d0*/  BPT.TRAP 0x1 ;  /* 0x000000040000795c */ /* 0x000fe20000300000 */
.L_x_142:
[----:B--2---:R-:W-:Y:S05]  /*43e0*/  @P1 BRA `(.L_x_143) ;  /* 0x0000000000081947 */ /* 0x004fea0003800000 */
[----:B------:R-:W2:Y:S02]  /*43f0*/  SYNCS.PHASECHK.TRANS64.TRYWAIT P1, [UR7+0x34850], R0 ;  /* 0x03485000ff0075a7 */ /* 0x000ea40008020147 */
[----:B--2---:R-:W-:Y:S05]  /*4400*/  @!P1 BRA `(.L_x_144) ;  /* 0x0000006400589947 */ /* 0x004fea0003800000 */
.L_x_143:
[----:B------:R-:W-:Y:S01]  /*4410*/  UIADD3 UR4, UR60, 0x400, URZ ;  /* 0x000004003c047890 */ /* 0x000fe2000fffe03f */
[----:B------:R-:W-:Y:S01]  /*4420*/  WARPGROUP.ARRIVE ;  /* 0x00000000000079c5 */ /* 0x000fe20000000000 */
[----:B------:R-:W-:Y:S02]  /*4430*/  UMOV UR11, 0x40000040 ;  /* 0x40000040000b7882 */ /* 0x000fe40000000000 */
[----:B------:R-:W-:-:S04]  /*4440*/  USHF.R.U32.HI UR4, URZ, 0x4, UR4 ;  /* 0x000000043f047899 */ /* 0x000fc80008011604 */
[----:B------:R-:W-:-:S04]  /*4450*/  ULOP3.LUT UR4, UR4, 0x3fff, URZ, 0xc0, !UPT ;  /* 0x00003fff04047892 */ /* 0x000fc8000f8ec03f */
[----:B------:R-:W-:-:S04]  /*4460*/  ULOP3.LUT UR4, UR4, 0x4000000, URZ, 0xfc, !UPT ;  /* 0x0400000004047892 */ /* 0x000fc8000f8efc3f */
[----:B------:R-:W-:-:S07]  /*4470*/  ULEA UR4, UR5, UR4, 0xb ;  /* 0x0000000405047291 */ /* 0x000fce000f8e583f */
[----:B------:R-:W-:Y:S02]  /*4480*/  UMOV UR10, UR4 ;  /* 0x00000004000a7c82 */ /* 0x000fe40008000000 */
[----:B------:R-:W-:Y:S01]  /*4490*/  HGMMA.64x128x16.F32.BF16 R88, R180, gdesc[UR8].tnspB, R88, gsb0 ;  /* 0x41e00008b4587df0 */ /* 0x000fe20008001858 */
[----:B------:R-:W-:Y:S01]  /*44a0*/  UIADD3 UR10, UR4, 0x80, URZ ;  /* 0x00000080040a7890 */ /* 0x000fe2000fffe03f */
[----:B------:R-:W-:Y:S01]  /*44b0*/  UMOV UR11, 0x40000040 ;  /* 0x40000040000b7882 */ /* 0x000fe20000000000 */
[----:B------:R-:W-:Y:S02]  /*44c0*/  WARPGROUP.DEPBAR.LE gsb0, 0x0 ;  /* 0x00008000000079c5 */ /* 0x000fe40000010000 */
[----:B------:R-:W-:-:S07]  /*44d0*/  WARPGROUP.ARRIVE ;  /* 0x00000000000079c5 */ /* 0x000fce0000000000 */
        /* <DEDUP_REMOVED lines=30> */
[----:B------:R-:W-:Y:S03]  /*46c0*/  HGMMA.64x128x16.F32.BF16 R88, R164, gdesc[UR8].tnspB, R88, gsb0 ;  /* 0x41e00008a4587df0 */ /* 0x000fe60008001858 */
[----:B------:R-:W-:Y:S02]  /*46d0*/  WARPGROUP.DEPBAR.LE gsb0, 0x0 ;  /* 0x00008000000079c5 */ /* 0x000fe40000010000 */
[----:B------:R-:W-:Y:S05]  /*46e0*/  @!P0 BRA `(.L_x_145) ;  /* 0x0000000000048947 */ /* 0x000fea0003800000 */
[----:B------:R-:W-:Y:S01]  /*46f0*/  BPT.TRAP 0x1 ;  /* 0x000000040000795c */ /* 0x000fe20000300000 */
.L_x_145:
[----:B-12---:R-:W-:Y:S02]  /*4700*/  FMNMX.FTZ R0, R24, R11, !PT ;  /* 0x0000000b18007209 */ /* 0x006fe40007810000 */
[----:B------:R-:W-:Y:S02]  /*4710*/  FMNMX.FTZ R2, R26, R10, !PT ;  /* 0x0000000a1a027209 */ /* 0x000fe40007810000 */
[----:B------:R-:W-:Y:S02]  /*4720*/  FMNMX.FTZ R7, R25, R0, !PT ;  /* 0x0000000019077209 */ /* 0x000fe40007810000 */
[----:B------:R-:W-:Y:S02]  /*4730*/  FMNMX.FTZ R9, R27, R2, !PT ;  /* 0x000000021b097209 */ /* 0x000fe40007810000 */
[----:B------:R-:W-:Y:S02]  /*4740*/  FMNMX.FTZ R0, R28, R7, !PT ;  /* 0x000000071c007209 */ /* 0x000fe40007810000 */
[----:B------:R-:W-:-:S02]  /*4750*/  FMNMX.FTZ R2, R30, R9, !PT ;  /* 0x000000091e027209 */ /* 0x000fc40007810000 */
[----:B------:R-:W-:Y:S02]  /*4760*/  FMNMX.FTZ R7, R29, R0, !PT ;  /* 0x000000001d077209 */ /* 0x000fe40007810000 */
        /* <DEDUP_REMOVED lines=57> */
[----:B------:R-:W1:Y:S01]  /*4b00*/  LDC R2, c[0x0][0x988] ;  /* 0x00026200ff027b82 */ /* 0x000e620000000800 */
[----:B------:R-:W2:Y:S01]  /*4b10*/  SHFL.BFLY PT, R7, R8, 0x2, 0x1f ;  /* 0x0c401f0008077f89 */ /* 0x000ea200000e0000 */
[----:B------:R-:W-:-:S03]  /*4b20*/  ISETP.NE.AND P1, PT, R19, RZ, PT ;  /* 0x000000ff1300720c */ /* 0x000fc60003f25270 */
[----:B------:R-:W3:Y:S01]  /*4b30*/  SHFL.BFLY PT, R0, R9, 0x2, 0x1f ;  /* 0x0c401f0009007f89 */ /* 0x000ee200000e0000 */
[----:B--2---:R-:W-:Y:S02]  /*4b40*/  FMNMX.FTZ R12, R8, R7, !PT ;  /* 0x00000007080c7209 */ /* 0x004fe40007810000 */
[----:B---3--:R-:W-:-:S03]  /*4b50*/  FMNMX.FTZ R13, R9, R0, !PT ;  /* 0x00000000090d7209 */ /* 0x008fc60007810000 */
[----:B------:R-:W2:Y:S04]  /*4b60*/  SHFL.BFLY PT, R7, R12, 0x1, 0x1f ;  /* 0x0c201f000c077f89 */ /* 0x000ea800000e0000 */
[----:B------:R-:W3:Y:S01]  /*4b70*/  SHFL.BFLY PT, R14, R13, 0x1, 0x1f ;  /* 0x0c201f000d0e7f89 */ /* 0x000ee200000e0000 */
[----:B--2---:R-:W-:Y:S02]  /*4b80*/  FMNMX.FTZ R0, R12, R7, !PT ;  /* 0x000000070c007209 */ /* 0x004fe40007810000 */
[----:B---3--:R-:W-:-:S03]  /*4b90*/  FMNMX.FTZ R7, R13, R14, !PT ;  /* 0x0000000e0d077209 */ /* 0x008fc60007810000 */
[C---:B------:R-:W-:Y:S01]  /*4ba0*/  FADD.FTZ R11, -R0.reuse, R11 ;  /* 0x0000000b000b7221 */ /* 0x040fe20000010100 */
[----:B-1----:R-:W-:-:S03]  /*4bb0*/  FMUL.FTZ R153, R0, R2 ;  /* 0x0000000200997220 */ /* 0x002fc60000410000 */
[-C--:B------:R-:W-:Y:S01]  /*4bc0*/  FMUL.FTZ R14, R11, R2.reuse ;  /* 0x000000020b0e7220 */ /* 0x080fe20000410000 */
[----:B------:R-:W-:Y:S01]  /*4bd0*/  FADD.FTZ R11, -R7, R10 ;  /* 0x0000000a070b7221 */ /* 0x000fe20000010100 */
[-CC-:B------:R-:W-:Y:S01]  /*4be0*/  FFMA.FTZ R180, R24, R2.reuse, -R153.reuse ;  /* 0x0000000218b47223 */ /* 0x180fe20000010899 */
[-CC-:B------:R-:W-:Y:S01]  /*4bf0*/  FFMA.FTZ R182, R28, R2.reuse, -R153.reuse ;  /* 0x000000021cb67223 */ /* 0x180fe20000010899 */
[----:B------:R1:W-:Y:S01]  /*4c00*/  MUFU.EX2 R9, R14 ;  /* 0x0000000e00097308 */ /* 0x0003e20000000800 */
[-C--:B------:R-:W-:Y:S01]  /*4c10*/  FMUL.FTZ R8, R11, R2.reuse ;  /* 0x000000020b087220 */ /* 0x080fe20000410000 */
[-CC-:B------:R-:W-:Y:S01]  /*4c20*/  FFMA.FTZ R11, R25, R2.reuse, -R153.reuse ;  /* 0x00000002190b7223 */ /* 0x180fe20000010899 */
[-CC-:B------:R-:W-:Y:S01]  /*4c30*/  FFMA.FTZ R25, R41, R2.reuse, -R153.reuse ;  /* 0x0000000229197223 */ /* 0x180fe20000010899 */
[-CC-:B------:R-:W-:Y:S01]  /*4c40*/  FFMA.FTZ R41, R57, R2.reuse, -R153.reuse ;  /* 0x0000000239297223 */ /* 0x180fe20000010899 */
[-CC-:B------:R-:W-:Y:S01]  /*4c50*/  FFMA.FTZ R57, R73, R2.reuse, -R153.reuse ;  /* 0x0000000249397223 */ /* 0x180fe20000010899 */
[-C--:B------:R-:W-:Y:S01]  /*4c60*/  FMUL.FTZ R73, R7, R2.reuse ;  /* 0x0000000207497220 */ /* 0x080fe20000410000 */
[-CC-:B------:R-:W-:Y:S01]  /*4c70*/  FFMA.FTZ R13, R29, R2.reuse, -R153.reuse ;  /* 0x000000021d0d7223 */ /* 0x180fe20000010899 */
[----:B------:R-:W2:Y:S01]  /*4c80*/  MUFU.EX2 R180, R180 ;  /* 0x000000b400b47308 */ /* 0x000ea20000000800 */
[-C--:B------:R-:W-:Y:S01]  /*4c90*/  FFMA.FTZ R176, R32, R2.reuse, -R153 ;  /* 0x0000000220b07223 */ /* 0x080fe20000010899 */
[-CC-:B------:R-:W-:Y:S01]  /*4ca0*/  FFMA.FTZ R181, R26, R2.reuse, -R73.reuse ;  /* 0x000000021ab57223 */ /* 0x180fe20000010849 */
[-CC-:B------:R-:W-:Y:S01]  /*4cb0*/  FFMA.FTZ R10, R27, R2.reuse, -R73.reuse ;  /* 0x000000021b0a7223 */ /* 0x180fe20000010849 */
[-CC-:B------:R-:W-:Y:S01]  /*4cc0*/  FFMA.FTZ R183, R30, R2.reuse, -R73.reuse ;  /* 0x000000021eb77223 */ /* 0x180fe20000010849 */
[-CC-:B------:R-:W-:Y:S01]  /*4cd0*/  FFMA.FTZ R12, R31, R2.reuse, -R73.reuse ;  /* 0x000000021f0c7223 */ /* 0x180fe20000010849 */
[-C--:B------:R-:W-:Y:S01]  /*4ce0*/  FFMA.FTZ R177, R34, R2.reuse, -R73 ;  /* 0x0000000222b17223 */ /* 0x080fe20000010849 */
[-C--:B------:R-:W-:Y:S01]  /*4cf0*/  FFMA.FTZ R15, R33, R2.reuse, -R153 ;  /* 0x00000002210f7223 */ /* 0x080fe20000010899 */
[----:B------:R-:W-:Y:S01]  /*4d00*/  MUFU.EX2 R8, R8 ;  /* 0x0000000800087308 */ /* 0x000fe20000000800 */
[-C--:B-1----:R-:W-:Y:S01]  /*4d10*/  FFMA.FTZ R14, R35, R2.reuse, -R73 ;  /* 0x00000002230e7223 */ /* 0x082fe20000010849 */
[-C--:B------:R-:W-:Y:S01]  /*4d20*/  FFMA.FTZ R178, R36, R2.reuse, -R153 ;  /* 0x0000000224b27223 */ /* 0x080fe20000010899 */
[-C--:B------:R-:W-:Y:S01]  /*4d30*/  FFMA.FTZ R179, R38, R2.reuse, -R73 ;  /* 0x0000000226b37223 */ /* 0x080fe20000010849 */
[-C--:B------:R-:W-:Y:S01]  /*4d40*/  FFMA.FTZ R21, R37, R2.reuse, -R153 ;  /* 0x0000000225157223 */ /* 0x080fe20000010899 */
[-C--:B------:R-:W-:Y:S01]  /*4d50*/  FFMA.FTZ R20, R39, R2.reuse, -R73 ;  /* 0x0000000227147223 */ /* 0x080fe20000010849 */
[-C--:B------:R-:W-:Y:S01]  /*4d60*/  FFMA.FTZ R172, R40, R2.reuse, -R153 ;  /* 0x0000000228ac7223 */ /* 0x080fe20000010899 */
[--C-:B------:R-:W-:Y:S01]  /*4d70*/  FFMA.FTZ R173, R42, R2, -R73.reuse ;  /* 0x000000022aad7223 */ /* 0x100fe20000010849 */
[----:B------:R-:W1:Y:S01]  /*4d80*/  MUFU.EX2 R181, R181 ;  /* 0x000000b500b57308 */ /* 0x000e620000000800 */
[----:B--2---:R-:W-:Y:S01]  /*4d90*/  FFMA.FTZ R6, R9, R6, R180 ;  /* 0x0000000609067223 */ /* 0x004fe200000100b4 */
[-C--:B------:R-:W-:Y:S01]  /*4da0*/  FFMA.FTZ R24, R43, R2.reuse, -R73 ;  /* 0x000000022b187223 */ /* 0x080fe20000010849 */
[-C--:B------:R-:W-:Y:S01]  /*4db0*/  FFMA.FTZ R174, R44, R2.reuse, -R153 ;  /* 0x000000022cae7223 */ /* 0x080fe20000010899 */
[-C--:B------:R-:W-:Y:S01]  /*4dc0*/  FFMA.FTZ R175, R46, R2.reuse, -R73 ;  /* 0x000000022eaf7223 */ /* 0x080fe20000010849 */
[-C--:B------:R-:W-:Y:S01]  /*4dd0*/  FFMA.FTZ R29, R45, R2.reuse, -R153 ;  /* 0x000000022d1d7223 */ /* 0x080fe20000010899 */
[-C--:B------:R-:W-:Y:S01]  /*4de0*/  FFMA.FTZ R26, R47, R2.reuse, -R73 ;  /* 0x000000022f1a7223 */ /* 0x080fe20000010849 */
[-C--:B------:R-:W-:Y:S01]  /*4df0*/  FFMA.FTZ R168, R48, R2.reuse, -R153 ;  /* 0x0000000230a87223 */ /* 0x080fe20000010899 */
[----:B------:R-:W2:Y:S01]  /*4e00*/  MUFU.EX2 R11, R11 ;  /* 0x0000000b000b7308 */ /* 0x000ea20000000800 */
[-C--:B------:R-:W-:Y:S01]  /*4e10*/  FFMA.FTZ R169, R50, R2.reuse, -R73 ;  /* 0x0000000232a97223 */ /* 0x080fe20000010849 */
[-C--:B------:R-:W-:Y:S01]  /*4e20*/  FFMA.FTZ R33, R49, R2.reuse, -R153 ;  /* 0x0000000231217223 */ /* 0x080fe20000010899 */
[-C--:B------:R-:W-:Y:S01]  /*4e30*/  FFMA.FTZ R28, R51, R2.reuse, -R73 ;  /* 0x00000002331c7223 */ /* 0x080fe20000010849 */
[-C--:B------:R-:W-:Y:S01]  /*4e40*/  FFMA.FTZ R170, R52, R2.reuse, -R153 ;  /* 0x0000000234aa7223 */ /* 0x080fe20000010899 */
[-C--:B------:R-:W-:Y:S01]  /*4e50*/  FFMA.FTZ R171, R54, R2.reuse, -R73 ;  /* 0x0000000236ab7223 */ /* 0x080fe20000010849 */
[-C--:B------:R-:W-:Y:S01]  /*4e60*/  FFMA.FTZ R37, R53, R2.reuse, -R153 ;  /* 0x0000000235257223 */ /* 0x080fe20000010899 */
[-C--:B------:R-:W-:Y:S01]  /*4e70*/  FFMA.FTZ R30, R55, R2.reuse, -R73 ;  /* 0x00000002371e7223 */ /* 0x080fe20000010849 */
[----:B------:R-:W3:Y:S01]  /*4e80*/  MUFU.EX2 R10, R10 ;  /* 0x0000000a000a7308 */ /* 0x000ee20000000800 */
[----:B-1----:R-:W-:Y:S01]  /*4e90*/  FFMA.FTZ R3, R8, R3, R181 ;  /* 0x0000000308037223 */ /* 0x002fe200000100b5 */
[-CC-:B------:R-:W-:Y:S01]  /*4ea0*/  FFMA.FTZ R45, R61, R2.reuse, -R153.reuse ;  /* 0x000000023d2d7223 */ /* 0x180fe20000010899 */
[-CC-:B------:R-:W-:Y:S01]  /*4eb0*/  FFMA.FTZ R49, R65, R2.reuse, -R153.reuse ;  /* 0x0000000241317223 */ /* 0x180fe20000010899 */
[-CC-:B------:R-:W-:Y:S01]  /*4ec0*/  FFMA.FTZ R53, R69, R2.reuse, -R153.reuse ;  /* 0x0000000245357223 */ /* 0x180fe20000010899 */
[-CC-:B------:R-:W-:Y:S01]  /*4ed0*/  FFMA.FTZ R152, R56, R2.reuse, -R153.reuse ;  /* 0x0000000238987223 */ /* 0x180fe20000010899 */
[-CC-:B------:R-:W-:Y:S01]  /*4ee0*/  FFMA.FTZ R154, R60, R2.reuse, -R153.reuse ;  /* 0x000000023c9a7223 */ /* 0x180fe20000010899 */
[-CC-:B------:R-:W-:Y:S01]  /*4ef0*/  FFMA.FTZ R156, R64, R2.reuse, -R153.reuse ;  /* 0x00000002409c7223 */ /* 0x180fe20000010899 */
[----:B------:R-:W1:Y:S01]  /*4f00*/  MUFU.EX2 R182, R182 ;  /* 0x000000b600b67308 */ /* 0x000e620000000800 */
[----:B--2---:R-:W-:Y:S01]  /*4f10*/  FADD.FTZ R27, R11, R6 ;  /* 0x000000060b1b7221 */ /* 0x004fe20000010000 */
[-CC-:B------:R-:W-:Y:S01]  /*4f20*/  FFMA.FTZ R158, R68, R2.reuse, -R153.reuse ;  /* 0x00000002449e7223 */ /* 0x180fe20000010899 */
[-CC-:B------:R-:W-:Y:S01]  /*4f30*/  FFMA.FTZ R160, R72, R2.reuse, -R153.reuse ;  /* 0x0000000248a07223 */ /* 0x180fe20000010899 */
[-CC-:B------:R-:W-:Y:S01]  /*4f40*/  FFMA.FTZ R162, R76, R2.reuse, -R153.reuse ;  /* 0x000000024ca27223 */ /* 0x180fe20000010899 */
[-CC-:B------:R-:W-:Y:S01]  /*4f50*/  FFMA.FTZ R61, R77, R2.reuse, -R153.reuse ;  /* 0x000000024d3d7223 */ /* 0x180fe20000010899 */
[-CC-:B------:R-:W-:Y:S01]  /*4f60*/  FFMA.FTZ R164, R80, R2.reuse, -R153.reuse ;  /* 0x0000000250a47223 */ /* 0x180fe20000010899 */
[-C--:B------:R-:W-:Y:S01]  /*4f70*/  FFMA.FTZ R65, R81, R2.reuse, -R153 ;  /* 0x0000000251417223 */ /* 0x080fe20000010899 */
[----:B------:R-:W2:Y:S01]  /*4f80*/  MUFU.EX2 R183, R183 ;  /* 0x000000b700b77308 */ /* 0x000ea20000000800 */
[----:B---3--:R-:W-:Y:S01]  /*4f90*/  FADD.FTZ R6, R10, R3 ;  /* 0x000000030a067221 */ /* 0x008fe20000010000 */
[-CC-:B------:R-:W-:Y:S01]  /*4fa0*/  FFMA.FTZ R166, R84, R2.reuse, -R153.reuse ;  /* 0x0000000254a67223 */ /* 0x180fe20000010899 */
[-C--:B------:R-:W-:Y:S01]  /*4fb0*/  FFMA.FTZ R69, R85, R2.reuse, -R153 ;  /* 0x0000000255457223 */ /* 0x080fe20000010899 */
[-CC-:B------:R-:W-:Y:S01]  /*4fc0*/  FFMA.FTZ R153, R58, R2.reuse, -R73.reuse ;  /* 0x000000023a997223 */ /* 0x180fe20000010849 */
[-CC-:B------:R-:W-:Y:S01]  /*4fd0*/  FFMA.FTZ R32, R59, R2.reuse, -R73.reuse ;  /* 0x000000023b207223 */ /* 0x180fe20000010849 */
[-CC-:B------:R-:W-:Y:S01]  /*4fe0*/  FFMA.FTZ R155, R62, R2.reuse, -R73.reuse ;  /* 0x000000023e9b7223 */ /* 0x180fe20000010849 */
[-C--:B------:R-:W-:Y:S01]  /*4ff0*/  FFMA.FTZ R34, R63, R2.reuse, -R73 ;  /* 0x000000023f227223 */ /* 0x080fe20000010849 */
[----:B------:R-:W3:Y:S01]  /*5000*/  MUFU.EX2 R13, R13 ;  /* 0x0000000d000d7308 */ /* 0x000ee20000000800 */
[----:B-1----:R-:W-:Y:S01]  /*5010*/  FADD.FTZ R36, R182, R27 ;  /* 0x0000001bb6247221 */ /* 0x002fe20000010000 */
        /* <DEDUP_REMOVED lines=10> */
[----:B------:R-:W-:Y:S01]  /*50c0*/  FFMA.FTZ R86, R86, R2, -R73 ;  /* 0x0000000256567223 */ /* 0x000fe20000010849 */
[----:B------:R-:W-:-:S03]  /*50d0*/  IMAD.U32 R31, RZ, RZ, UR6 ;  /* 0x00000006ff1f7e24 */ /* 0x000fc6000f8e00ff */
[----:B------:R-:W2:Y:S01]  /*50e0*/  MUFU.EX2 R176, R176 ;  /* 0x000000b000b07308 */ /* 0x000ea20000000800 */
[----:B---3--:R-:W-:-:S07]  /*50f0*/  FADD.FTZ R27, R13, R36 ;  /* 0x000000240d1b7221 */ /* 0x008fce0000010000 */
[----:B------:R-:W3:Y:S01]  /*5100*/  MUFU.EX2 R177, R177 ;  /* 0x000000b100b17308 */ /* 0x000ee20000000800 */
[----:B-1----:R-:W-:-:S07]  /*5110*/  FADD.FTZ R6, R12, R3 ;  /* 0x000000030c067221 */ /* 0x002fce0000010000 */
[----:B------:R-:W1:Y:S01]  /*5120*/  MUFU.EX2 R15, R15 ;  /* 0x0000000f000f7308 */ /* 0x000e620000000800 */
[----:B--2---:R-:W-:-:S07]  /*5130*/  FADD.FTZ R36, R176, R27 ;  /* 0x0000001bb0247221 */ /* 0x004fce0000010000 */
[----:B------:R-:W2:Y:S01]  /*5140*/  MUFU.EX2 R14, R14 ;  /* 0x0000000e000e7308 */ /* 0x000ea20000000800 */
[----:B---3--:R-:W-:-:S07]  /*5150*/  FADD.FTZ R3, R177, R6 ;  /* 0x00000006b1037221 */ /* 0x008fce0000010000 */
[----:B------:R-:W3:Y:S01]  /*5160*/  MUFU.EX2 R178, R178 ;  /* 0x000000b200b27308 */ /* 0x000ee20000000800 */
[----:B-1----:R-:W-:Y:S01]  /*5170*/  FADD.FTZ R27, R15, R36 ;  /* 0x000000240f1b7221 */ /* 0x002fe20000010000 */
[----:B------:R-:W-:-:S06]  /*5180*/  FFMA.FTZ R36, R67, R2, -R73 ;  /* 0x0000000243247223 */ /* 0x000fcc0000010849 */
[----:B------:R-:W1:Y:S01]  /*5190*/  MUFU.EX2 R179, R179 ;  /* 0x000000b300b37308 */ /* 0x000e620000000800 */
[----:B--2---:R-:W-:-:S07]  /*51a0*/  FADD.FTZ R6, R14, R3 ;  /* 0x000000030e067221 */ /* 0x004fce0000010000 */
        /* <DEDUP_REMOVED lines=13> */
[----:B---3--:R-:W-:Y:S01]  /*5280*/  FADD.FTZ R27, R25, R38 ;  /* 0x00000026191b7221 */ /* 0x008fe20000010000 */
[-CC-:B------:R-:W-:Y:S01]  /*5290*/  FFMA.FTZ R38, R71, R2.reuse, -R73.reuse ;  /* 0x0000000247267223 */ /* 0x180fe20000010849 */
[----:B------:R-:W-:-:S05]  /*52a0*/  FFMA.FTZ R73, R87, R2, -R73 ;  /* 0x0000000257497223 */ /* 0x000fca0000010849 */
        /* <DEDUP_REMOVED lines=62> */
[----:B------:R-:W-:-:S05]  /*5690*/  @P1 VIADD R6, R31, 0x34840 ;  /* 0x000348401f061836 */ /* 0x000fca0000000000 */
[----:B------:R-:W-:Y:S01]  /*56a0*/  @P1 PRMT R6, R23, 0x654, R6 ;  /* 0x0000065417061816 */ /* 0x000fe20000000006 */
[----:B------:R-:W1:Y:S01]  /*56b0*/  MUFU.EX2 R162, R162 ;  /* 0x000000a200a27308 */ /* 0x000e620000000800 */
[----:B--2---:R-:W-:Y:S02]  /*56c0*/  FADD.FTZ R27, R57, R40 ;  /* 0x00000028391b7221 */ /* 0x004fe40000010000 */
[----:B------:R2:W-:Y:S05]  /*56d0*/  @P1 SYNCS.ARRIVE.TRANS64.RED.A1T0 RZ, [R6+URZ], RZ ;  /* 0x000000ff06ff19a7 */ /* 0x0005ea000810043f */
[----:B------:R-:W4:Y:S01]  /*56e0*/  MUFU.EX2 R78, R78 ;  /* 0x0000004e004e7308 */ /* 0x000f220000000800 */
[----:B---3--:R-:W-:-:S07]  /*56f0*/  FADD.FTZ R3, R42, R3 ;  /* 0x000000032a037221 */ /* 0x008fce0000010000 */
[----:B------:R-:W3:Y:S01]  /*5700*/  MUFU.EX2 R61, R61 ;  /* 0x0000003d003d7308 */ /* 0x000ee20000000800 */
[----:B-1----:R-:W-:-:S07]  /*5710*/  FADD.FTZ R40, R162, R27 ;  /* 0x0000001ba2287221 */ /* 0x002fce0000010000 */
[----:B------:R-:W1:Y:S01]  /*5720*/  MUFU.EX2 R79, R79 ;  /* 0x0000004f004f7308 */ /* 0x000e620000000800 */
[----:B----4-:R-:W-:-:S07]  /*5730*/  FADD.FTZ R3, R78, R3 ;  /* 0x000000034e037221 */ /* 0x010fce0000010000 */
        /* <DEDUP_REMOVED lines=16> */
[----:B--2---:R-:W-:-:S03]  /*5840*/  FADD.FTZ R6, R69, R6 ;  /* 0x0000000645067221 */ /* 0x004fc60000010000 */
[----:B---3--:R-:W-:Y:S01]  /*5850*/  FADD.FTZ R3, R73, R3 ;  /* 0x0000000349037221 */ /* 0x008fe20000010000 */
[----:B------:R-:W-:Y:S06]  /*5860*/  @!P0 BRA `(.L_x_146) ;  /* 0x0000000000048947 */ /* 0x000fec0003800000 */
[----:B------:R-:W-:Y:S01]  /*5870*/  BPT.TRAP 0x1 ;  /* 0x000000040000795c */ /* 0x000fe20000300000 */
.L_x_146:
[----:B------:R-:W-:Y:S01]  /*5880*/  ISETP.NE.AND P1, PT, R18, RZ, PT ;  /* 0x000000ff1200720c */ /* 0x000fe20003f25270 */
[----:B------:R-:W-:Y:S01]  /*5890*/  IMAD.U32 R27, RZ, RZ, UR7 ;  /* 0x00000007ff1b7e24 */ /* 0x000fe2000f8e00ff */
[----:B------:R-:W-:Y:S01]  /*58a0*/  UMOV UR4, UR39 ;  /* 0x0000002700047c82 */ /* 0x000fe20008000000 */
[----:B------:R-:W-:Y:S01]  /*58b0*/  UMOV UR5, UR38 ;  /* 0x0000002600057c82 */ /* 0x000fe20008000000 */
[----:B------:R-:W-:Y:S01]  /*58c0*/  F2FP.BF16.F32.PACK_AB R180, R11, R180 ;  /* 0x000000b40bb4723e */ /* 0x000fe200000010ff */
[----:B------:R-:W-:Y:S01]  /*58d0*/  IMAD.MOV.U32 R11, RZ, RZ, R0 ;  /* 0x000000ffff0b7224 */ /* 0x000fe200078e0000 */
[----:B------:R-:W-:Y:S01]  /*58e0*/  F2FP.BF16.F32.PACK_AB R181, R10, R181 ;  /* 0x000000b50ab5723e */ /* 0x000fe200000010ff */
[----:B------:R-:W-:Y:S01]  /*58f0*/  IMAD.MOV.U32 R10, RZ, RZ, R7 ;  /* 0x000000ffff0a7224 */ /* 0x000fe200078e0007 */
[----:B------:R-:W-:Y:S02]  /*5900*/  F2FP.BF16.F32.PACK_AB R182, R13, R182 ;  /* 0x000000b60db6723e */ /* 0x000fe400000010ff */
[----:B------:R-:W-:-:S02]  /*5910*/  F2FP.BF16.F32.PACK_AB R183, R12, R183 ;  /* 0x000000b70cb7723e */ /* 0x000fc400000010ff */
[----:B------:R-:W-:Y:S01]  /*5920*/  F2FP.BF16.F32.PACK_AB R176, R15, R176 ;  /* 0x000000b00fb0723e */ /* 0x000fe200000010ff */
[----:B------:R-:W-:Y:S01]  /*5930*/  @P1 VIADD R27, R27, 0x34860 ;  /* 0x000348601b1b1836 */ /* 0x000fe20000000000 */
[----:B------:R-:W-:Y:S02]  /*5940*/  F2FP.BF16.F32.PACK_AB R177, R14, R177 ;  /* 0x000000b10eb1723e */ /* 0x000fe400000010ff */
[----:B------:R-:W-:Y:S02]  /*5950*/  F2FP.BF16.F32.PACK_AB R178, R21, R178 ;  /* 0x000000b215b2723e */ /* 0x000fe400000010ff */
[----:B------:R-:W-:Y:S02]  /*5960*/  @P1 PRMT R27, R22, 0x654, R27 ;  /* 0x00000654161b1816 */ /* 0x000fe4000000001b */
[----:B------:R-:W-:Y:S02]  /*5970*/  F2FP.BF16.F32.PACK_AB R179, R20, R179 ;  /* 0x000000b314b3723e */ /* 0x000fe400000010ff */
[----:B------:R1:W-:Y:S01]  /*5980*/  @P1 SYNCS.ARRIVE.TRANS64.RED.A1T0 RZ, [R27+URZ], RZ ;  /* 0x000000ff1bff19a7 */ /* 0x0003e2000810043f */
[C---:B------:R-:W-:Y:S01]  /*5990*/  ISETP.GT.AND P1, PT, R193.reuse, RZ, PT ;  /* 0x000000ffc100720c */ /* 0x040fe20003f24270 */
[----:B------:R-:W-:Y:S01]  /*59a0*/  VIADD R193, R193, 0xffffffff ;  /* 0xffffffffc1c17836 */ /* 0x000fe20000000000 */
[----:B------:R-:W-:-:S02]  /*59b0*/  F2FP.BF16.F32.PACK_AB R172, R25, R172 ;  /* 0x000000ac19ac723e */ /* 0x000fc400000010ff */
[----:B------:R-:W-:Y:S02]  /*59c0*/  F2FP.BF16.F32.PACK_AB R173, R24, R173 ;  /* 0x000000ad18ad723e */ /* 0x000fe400000010ff */
[----:B------:R-:W-:Y:S02]  /*59d0*/  F2FP.BF16.F32.PACK_AB R174, R29, R174 ;  /* 0x000000ae1dae723e */ /* 0x000fe400000010ff */
[----:B------:R-:W-:Y:S02]  /*59e0*/  F2FP.BF16.F32.PACK_AB R175, R26, R175 ;  /* 0x000000af1aaf723e */ /* 0x000fe400000010ff */
[----:B------:R-:W-:Y:S02]  /*59f0*/  F2FP.BF16.F32.PACK_AB R168, R33, R168 ;  /* 0x000000a821a8723e */ /* 0x000fe400000010ff */
[----:B------:R-:W-:Y:S02]  /*5a00*/  F2FP.BF16.F32.PACK_AB R169, R28, R169 ;  /* 0x000000a91ca9723e */ /* 0x000fe400000010ff */
        /* <DEDUP_REMOVED lines=17> */
[----:B------:R-:W-:Y:S01]  /*5b20*/  F2FP.BF16.F32.PACK_AB R167, R73, R86 ;  /* 0x0000005649a7723e */ /* 0x000fe200000010ff */
[----:B-1----:R-:W-:Y:S06]  /*5b30*/  @P1 BRA `(.L_x_147) ;  /* 0xffffffdc00b41947 */ /* 0x002fec000383ffff */
.L_x_136:
        /* <DEDUP_REMOVED lines=67> */
.L_x_148:
[----:B------:R-:W-:Y:S01]  /*5f70*/  ULEA UR5, UR38, UR60, 0x3 ;  /* 0x0000003c26057291 */ /* 0x000fe2000f8e183f */
[----:B------:R-:W-:-:S05]  /*5f80*/  IMAD.U32 R4, RZ, RZ, UR39 ;  /* 0x00000027ff047e24 */ /* 0x000fca000f8e00ff */
[----:B------:R-:W-:-:S04]  /*5f90*/  SHF.L.U32 R4, R4, 0x1f, RZ ;  /* 0x0000001f04047819 */ /* 0x000fc800000006ff */
[----:B------:R1:W2:Y:S01]  /*5fa0*/  SYNCS.PHASECHK.TRANS64.TRYWAIT P1, [UR5+0x34850], R4 ;  /* 0x03485004ff0075a7 */ /* 0x0002a20008020145 */
[----:B------:R-:W-:Y:S05]  /*5fb0*/  @!P0 BRA `(.L_x_149) ;  /* 0x0000000000048947 */ /* 0x000fea0003800000 */
[----:B------:R-:W-:Y:S01]  /*5fc0*/  BPT.TRAP 0x1 ;  /* 0x000000040000795c */ /* 0x000fe20000300000 */
.L_x_149:
[----:B--2---:R-:W-:Y:S05]  /*5fd0*/  @P1 BRA `(.L_x_150) ;  /* 0x0000000000081947 */ /* 0x004fea0003800000 */
[----:B------:R-:W2:Y:S02]  /*5fe0*/  SYNCS.PHASECHK.TRANS64.TRYWAIT P1, [UR5+0x34850], R4 ;  /* 0x03485004ff0075a7 */ /* 0x000ea40008020145 */
[----:B--2---:R-:W-:Y:S05]  /*5ff0*/  @!P1 BRA `(.L_x_151) ;  /* 0x0000004800749947 */ /* 0x004fea0003800000 */
.L_x_150:
[----:B------:R-:W-:Y:S01]  /*6000*/  UIADD3 UR4, UR60, 0x400, URZ ;  /* 0x000004003c047890 */ /* 0x000fe2000fffe03f */
[----:B------:R-:W-:Y:S01]  /*6010*/  WARPGROUP.ARRIVE ;  /* 0x00000000000079c5 */ /* 0x000fe20000000000 */
[----:B------:R-:W-:Y:S01]  /*6020*/  UMOV UR7, 0x40000040 ;  /* 0x4000004000077882 */ /* 0x000fe20000000000 */
[----:B--2---:R-:W2:Y:S01]  /*6030*/  SHFL.BFLY PT, R5, R6, 0x2, 0x1f ;  /* 0x0c401f0006057f89 */ /* 0x004ea200000e0000 */
[----:B------:R-:W-:Y:S01]  /*6040*/  USHF.R.U32.HI UR4, URZ, 0x4, UR4 ;  /* 0x000000043f047899 */ /* 0x000fe20008011604 */
[----:B------:R-:W-:Y:S02]  /*6050*/  IMAD.MOV.U32 R20, RZ, RZ, -0x800000 ;  /* 0xff800000ff147424 */ /* 0x000fe400078e00ff */
[----:B-1----:R-:W1:Y:S01]  /*6060*/  SHFL.BFLY PT, R4, R3, 0x2, 0x1f ;  /* 0x0c401f0003047f89 */ /* 0x002e6200000e0000 */
[----:B------:R-:W-:-:S04]  /*6070*/  ULOP3.LUT UR4, UR4, 0x3fff, URZ, 0xc0, !UPT ;  /* 0x00003fff04047892 */ /* 0x000fc8000f8ec03f */
[----:B------:R-:W-:-:S04]  /*6080*/  ULOP3.LUT UR4, UR4, 0x4000000, URZ, 0xfc, !UPT ;  /* 0x0400000004047892 */ /* 0x000fc8000f8efc3f */
[----:B------:R-:W-:-:S07]  /*6090*/  ULEA UR4, UR38, UR4, 0xb ;  /* 0x0000000426047291 */ /* 0x000fce000f8e583f */
[----:B------:R-:W-:Y:S02]  /*60a0*/  UMOV UR6, UR4 ;  /* 0x0000000400067c82 */ /* 0x000fe40008000000 */
[----:B------:R-:W-:Y:S01]  /*60b0*/  HGMMA.64x128x16.F32.BF16 R24, R180, gdesc[UR4].tnspB, R24, gsb0 ;  /* 0x41e00004b4187df0 */ /* 0x000fe20008001818 */
[----:B------:R-:W-:Y:S01]  /*60c0*/  UIADD3 UR6, UR4, 0x80, URZ ;  /* 0x0000008004067890 */ /* 0x000fe2000fffe03f */
[----:B--2---:R-:W-:Y:S01]  /*60d0*/  FADD.FTZ R5, R5, R6 ;  /* 0x0000000605057221 */ /* 0x004fe20000010000 */
[----:B------:R-:W-:Y:S01]  /*60e0*/  UMOV UR7, 0x40000040 ;  /* 0x4000004000077882 */ /* 0x000fe20000000000 */
[----:B-1----:R-:W-:Y:S01]  /*60f0*/  FADD.FTZ R8, R4, R3 ;  /* 0x0000000304087221 */ /* 0x002fe20000010000 */
[----:B------:R-:W-:Y:S02]  /*6100*/  IMAD.MOV.U32 R3, RZ, RZ, -0x800000 ;  /* 0xff800000ff037424 */ /* 0x000fe400078e00ff */
[----:B------:R-:W1:Y:S04]  /*6110*/  SHFL.BFLY PT, R4, R5, 0x1, 0x1f ;  /* 0x0c201f0005047f89 */ /* 0x000e6800000e0000 */
[----:B------:R-:W2:Y:S01]  /*6120*/  SHFL.BFLY PT, R9, R8, 0x1, 0x1f ;  /* 0x0c201f0008097f89 */ /* 0x000ea200000e0000 */
[----:B-1----:R-:W-:Y:S01]  /*6130*/  FADD.FTZ R11, R5, R4 ;  /* 0x00000004050b7221 */ /* 0x002fe20000010000 */
[----:B------:R-:W-:-:S02]  /*6140*/  IMAD.MOV.U32 R4, RZ, RZ, RZ ;  /* 0x000000ffff047224 */ /* 0x000fc400078e00ff */
[----:B--2---:R-:W-:Y:S02]  /*6150*/  FADD.FTZ R12, R8, R9 ;  /* 0x00000009080c7221 */ /* 0x004fe40000010000 */
[----:B------:R-:W-:Y:S01]  /*6160*/  FSETP.NE.FTZ.AND P1, PT, R11, RZ, PT ;  /* 0x000000ff0b00720b */ /* 0x000fe20003f35000 */
[----:B------:R-:W-:Y:S02]  /*6170*/  IMAD.MOV.U32 R9, RZ, RZ, RZ ;  /* 0x000000ffff097224 */ /* 0x000fe400078e00ff */
[----:B------:R-:W-:-:S10]  /*6180*/  FSETP.NE.FTZ.AND P2, PT, R12, RZ, PT ;  /* 0x000000ff0c00720b */ /* 0x000fd40003f55000 */
[----:B------:R-:W1:Y:S01]  /*6190*/  @P1 MUFU.LG2 R6, R11 ;  /* 0x0000000b00061308 */ /* 0x000e620000000c00 */
[C---:B------:R-:W-:Y:S02]  /*61a0*/  @P1 FMUL.FTZ R5, R2.reuse, 0.69314718246459960938 ;  /* 0x3f31721802051820 */ /* 0x040fe40000410000 */
[----:B------:R-:W-:-:S05]  /*61b0*/  @P2 FMUL.FTZ R13, R2, 0.69314718246459960938 ;  /* 0x3f317218020d2820 */ /* 0x000fca0000410000 */
[----:B------:R-:W2:Y:S08]  /*61c0*/  @P2 MUFU.LG2 R10, R12 ;  /* 0x0000000c000a2308 */ /* 0x000eb00000000c00 */
[----:B------:R3:W4:Y:S01]  /*61d0*/  @P1 MUFU.RCP R4, R11 ;  /* 0x0000000b00041308 */ /* 0x0007220000001000 */
[----:B-1----:R-:W-:-:S04]  /*61e0*/  @P1 FMUL.FTZ R6, R6, 0.69314718246459960938 ;  /* 0x3f31721806061820 */ /* 0x002fc80000410000 */
[----:B------:R-:W-:-:S03]  /*61f0*/  @P1 FFMA.FTZ R20, R5, R0, R6 ;  /* 0x0000000005141223 */ /* 0x000fc60000010006 */
[----:B------:R3:W1:Y:S01]  /*6200*/  @P2 MUFU.RCP R9, R12 ;  /* 0x0000000c00092308 */ /* 0x0006620000001000 */
[----:B--2---:R-:W-:-:S04]  /*6210*/  @P2 FMUL.FTZ R10, R10, 0.69314718246459960938 ;  /* 0x3f3172180a0a2820 */ /* 0x004fc80000410000 */
[----:B------:R-:W-:Y:S01]  /*6220*/  @P2 FFMA.FTZ R3, R13, R7, R10 ;  /* 0x000000070d032223 */ /* 0x000fe2000001000a */
[----:B------:R-:W-:Y:S02]  /*6230*/  WARPGROUP.DEPBAR.LE gsb0, 0x0 ;  /* 0x00008000000079c5 */ /* 0x000fe40000010000 */
[----:B------:R-:W-:-:S06]  /*6240*/  WARPGROUP.ARRIVE ;  /* 0x00000000000079c5 */ /* 0x000fcc0000000000 */
        /* <DEDUP_REMOVED lines=31> */
[----:B------:R-:W-:Y:S03]  /*6440*/  HGMMA.64x128x16.F32.BF16 R24, R164, gdesc[UR4].tnspB, R24, gsb0 ;  /* 0x41e00004a4187df0 */ /* 0x000fe60008001818 */
[----:B------:R-:W-:Y:S02]  /*6450*/  WARPGROUP.DEPBAR.LE gsb0, 0x0 ;  /* 0x00008000000079c5 */ /* 0x000fe40000010000 */
[----:B-1-34-:R-:W-:Y:S05]  /*6460*/  @!P0 BRA `(.L_x_152) ;  /* 0x0000000000048947 */ /* 0x01afea0003800000 */
[----:B------:R-:W-:Y:S01]  /*6470*/  BPT.TRAP 0x1 ;  /* 0x000000040000795c */ /* 0x000fe20000300000 */
.L_x_152:
[----:B------:R-:W-:Y:S01]  /*6480*/  ISETP.NE.AND P3, PT, R18, RZ, PT ;  /* 0x000000ff1200720c */ /* 0x000fe20003f65270 */
[----:B------:R-:W-:Y:S02]  /*6490*/  IMAD.U32 R5, RZ, RZ, UR5 ;  /* 0x00000005ff057e24 */ /* 0x000fe4000f8e00ff */
        /* <DEDUP_REMOVED lines=11> */
[----:B------:R-:W-:-:S02]  /*6550*/  @P3 VIADD R5, R5, 0x34860 ;  /* 0x0003486005053836 */ /* 0x000fc40000000000 */
[-C--:B------:R-:W-:Y:S01]  /*6560*/  FMUL.FTZ R46, R46, R9.reuse ;  /* 0x000000092e2e7220 */ /* 0x080fe20000410000 */
[-C--:B------:R-:W-:Y:S01]  /*6570*/  FMUL.FTZ R51, R51, R9.reuse ;  /* 0x0000000933337220 */ /* 0x080fe20000410000 */
[-C--:B------:R-:W-:Y:S01]  /*6580*/  FMUL.FTZ R50, R50, R9.reuse ;  /* 0x0000000932327220 */ /* 0x080fe20000410000 */
[-C--:B------:R-:W-:Y:S01]  /*6590*/  FMUL.FTZ R55, R55, R9.reuse ;  /* 0x0000000937377220 */ /* 0x080fe20000410000 */
[----:B------:R-:W-:Y:S01]  /*65a0*/  @P3 PRMT R5, R22, 0x654, R5 ;  /* 0x0000065416053816 */ /* 0x000fe20000000005 */
[-C--:B------:R-:W-:Y:S01]  /*65b0*/  FMUL.FTZ R54, R54, R9.reuse ;  /* 0x0000000936367220 */ /* 0x080fe20000410000 */
[-C--:B------:R-:W-:Y:S01]  /*65c0*/  FMUL.FTZ R59, R59, R9.reuse ;  /* 0x000000093b3b7220 */ /* 0x080fe20000410000 */
[-C--:B------:R-:W-:Y:S01]  /*65d0*/  FMUL.FTZ R58, R58, R9.reuse ;  /* 0x000000093a3a7220 */ /* 0x080fe20000410000 */
[----:B------:R1:W-:Y:S01]  /*65e0*/  @P3 SYNCS.ARRIVE.TRANS64.RED.A1T0 RZ, [R5+URZ], RZ ;  /* 0x000000ff05ff39a7 */ /* 0x0003e2000810043f */
        /* <DEDUP_REMOVED lines=14> */
[C---:B-1----:R-:W-:Y:S01]  /*66d0*/  LOP3.LUT R5, R16.reuse, 0x380, RZ, 0xc0, !PT ;  /* 0x0000038010057812 */ /* 0x042fe200078ec0ff */
[-C--:B------:R-:W-:Y:S01]  /*66e0*/  FMUL.FTZ R6, R29, R4.reuse ;  /* 0x000000041d067220 */ /* 0x080fe20000410000 */
[----:B------:R-:W-:Y:S01]  /*66f0*/  IADD3 R9, P1, R16, 0x40, RZ ;  /* 0x0000004010097810 */ /* 0x000fe20007f3e0ff */
[-C--:B------:R-:W-:Y:S01]  /*6700*/  FMUL.FTZ R7, R28, R4.reuse ;  /* 0x000000041c077220 */ /* 0x080fe20000410000 */
[C---:B------:R-:W-:Y:S01]  /*6710*/  IADD3 R29, P0, R16.reuse, 0x20, RZ ;  /* 0x00000020101d7810 */ /* 0x040fe20007f1e0ff */
[-C--:B------:R-:W-:Y:S01]  /*6720*/  FMUL.FTZ R25, R25, R4.reuse ;  /* 0x0000000419197220 */ /* 0x080fe20000410000 */
[----:B------:R-:W-:Y:S01]  /*6730*/  IADD3 R15, P6, R16, 0x4000, RZ ;  /* 0x00004000100f7810 */ /* 0x000fe20007fde0ff */
[-C--:B------:R-:W-:Y:S01]  /*6740*/  FMUL.FTZ R0, R24, R4.reuse ;  /* 0x0000000418007220 */ /* 0x080fe20000410000 */
[----:B------:R-:W-:Y:S01]  /*6750*/  SHF.R.U64 R5, R5, 0x3, RZ ;  /* 0x0000000305057819 */ /* 0x000fe200000012ff */
[-C--:B------:R-:W-:Y:S01]  /*6760*/  FMUL.FTZ R33, R33, R4.reuse ;  /* 0x0000000421217220 */ /* 0x080fe20000410000 */
[----:B------:R-:W-:Y:S01]  /*6770*/  LOP3.LUT R26, R9, 0x380, RZ, 0xc0, !PT ;  /* 0x00000380091a7812 */ /* 0x000fe200078ec0ff */
[-C--:B------:R-:W-:Y:S01]  /*6780*/  FMUL.FTZ R32, R32, R4.reuse ;  /* 0x0000000420207220 */ /* 0x080fe20000410000 */
[----:B------:R-:W-:Y:S01]  /*6790*/  LOP3.LUT R28, R29, 0x380, RZ, 0xc0, !PT ;  /* 0x000003801d1c7812 */ /* 0x000fe200078ec0ff */
        /* <DEDUP_REMOVED lines=26> */
[----:B------:R-:W-:Y:S01]  /*6940*/  LOP3.LUT R14, R15, 0x380, RZ, 0xc0, !PT ;  /* 0x000003800f0e7812 */ /* 0x000fe200078ec0ff */
[----:B------:R-:W-:Y:S01]  /*6950*/  UIADD3 UR35, -UR36, URZ, URZ ;  /* 0x0000003f24237290 */ /* 0x000fe2000fffe13f */
[----:B------:R-:W-:Y:S01]  /*6960*/  LOP3.LUT R4, R5, R16, RZ, 0x3c, !PT ;  /* 0x0000001005047212 */ /* 0x000fe200078e3cff */
[--C-:B------:R-:W-:Y:S01]  /*6970*/  IMAD.MOV.U32 R5, RZ, RZ, R17.reuse ;  /* 0x000000ffff057224 */ /* 0x100fe200078e0011 */
[----:B------:R-:W-:Y:S01]  /*6980*/  SHF.R.U64 R26, R26, 0x3, RZ ;  /* 0x000000031a1a7819 */ /* 0x000fe200000012ff */
[----:B------:R-:W-:Y:S01]  /*6990*/  ULDC UR4, c[0x0][0xdb4] ;  /* 0x00036d0000047ab9 */ /* 0x000fe20000000800 */
[----:B------:R-:W-:Y:S01]  /*69a0*/  SHF.R.U64 R28, R28, 0x3, RZ ;  /* 0x000000031c1c7819 */ /* 0x000fe200000012ff */
[----:B------:R-:W-:Y:S01]  /*69b0*/  UIMAD UR35, UR4, UR35, UR61 ;  /* 0x00000023042372a4 */ /* 0x000fe2000f8e023d */
[----:B------:R-:W-:Y:S01]  /*69c0*/  SHF.R.U64 R14, R14, 0x3, RZ ;  /* 0x000000030e0e7819 */ /* 0x000fe200000012ff */
[----:B------:R-:W-:Y:S01]  /*69d0*/  UIADD3 UR34, -UR61, URZ, URZ ;  /* 0x0000003f3d227290 */ /* 0x000fe2000fffe13f */
[----:B------:R-:W-:Y:S01]  /*69e0*/  LOP3.LUT R26, R26, R9, RZ, 0x3c, !PT ;  /* 0x000000091a1a7212 */ /* 0x000fe200078e3cff */
[----:B------:R-:W-:Y:S01]  /*69f0*/  ULDC UR5, c[0x0][0xda8] ;  /* 0x00036a0000057ab9 */ /* 0x000fe20000000800 */
[----:B------:R-:W-:Y:S01]  /*6a00*/  LOP3.LUT R28, R28, R29, RZ, 0x3c, !PT ;  /* 0x0000001d1c1c7212 */ /* 0x000fe200078e3cff */
[--C-:B------:R-:W-:Y:S01]  /*6a10*/  IMAD.X R29, RZ, RZ, R17.reuse, P0 ;  /* 0x000000ffff1d7224 */ /* 0x100fe200000e0611 */
[----:B------:R-:W-:Y:S01]  /*6a20*/  MOV R9, R4 ;  /* 0x0000000400097202 */ /* 0x000fe20000000f00 */
[----:B------:R-:W-:Y:S01]  /*6a30*/  USHF.R.S32.HI UR4, URZ, 0x1f, UR35 ;  /* 0x0000001f3f047899 */ /* 0x000fe20008011423 */
[----:B------:R-:W-:Y:S01]  /*6a40*/  F2FP.BF16.F32.PACK_AB R5, R27, R2 ;  /* 0x000000021b05723e */ /* 0x000fe200000010ff */
[--C-:B------:R-:W-:Y:S01]  /*6a50*/  IMAD.X R27, RZ, RZ, R17.reuse, P1 ;  /* 0x000000ffff1b7224 */ /* 0x100fe200008e0611 */
[----:B------:R-:W-:Y:S01]  /*6a60*/  LOP3.LUT R14, R14, R15, RZ, 0x3c, !PT ;  /* 0x0000000f0e0e7212 */ /* 0x000fe200078e3cff */
[----:B------:R-:W-:Y:S01]  /*6a70*/  IMAD.X R15, RZ, RZ, R17, P6 ;  /* 0x000000ffff0f7224 */ /* 0x000fe200030e0611 */
[----:B------:R-:W-:Y:S01]  /*6a80*/  R2UR UR6, R187 ;  /* 0x00000000bb0672ca */ /* 0x000fe200000e0000 */
[----:B------:R-:W-:Y:S01]  /*6a90*/  ULDC.64 UR8, c[0x0][0xb70] ;  /* 0x0002dc0000087ab9 */ /* 0x000fe20000000a00 */
[----:B------:R-:W-:Y:S01]  /*6aa0*/  IADD3 R11, P2, R16, 0x60, RZ ;  /* 0x00000060100b7810 */ /* 0x000fe20007f5e0ff */
[----:B------:R-:W-:Y:S01]  /*6ab0*/  USHF.R.S32.HI UR7, URZ, 0x1f, UR36 ;  /* 0x0000001f3f077899 */ /* 0x000fe20008011424 */
[----:B------:R-:W-:Y:S01]  /*6ac0*/  MOV R29, R28 ;  /* 0x0000001c001d7202 */ /* 0x000fe20000000f00 */
[----:B------:R-:W-:Y:S01]  /*6ad0*/  ULDC.64 UR12, c[0x0][0x208] ;  /* 0x00008200000c7ab9 */ /* 0x000fe20000000a00 */
[----:B------:R-:W-:-:S02]  /*6ae0*/  MOV R28, R26 ;  /* 0x0000001a001c7202 */ /* 0x000fc40000000f00 */
[----:B------:R-:W-:Y:S02]  /*6af0*/  MOV R26, R14 ;  /* 0x0000000e001a7202 */ /* 0x000fe40000000f00 */
[----:B------:R-:W1:Y:S01]  /*6b00*/  LDC.64 R14, c[0x0][0xb78] ;  /* 0x0002de00ff0e7b82 */ /* 0x000e620000000a00 */
[----:B------:R-:W-:Y:S02]  /*6b10*/  LOP3.LUT R24, R11, 0x380, RZ, 0xc0, !PT ;  /* 0x000003800b187812 */ /* 0x000fe400078ec0ff */
[----:B------:R-:W-:Y:S01]  /*6b20*/  IADD3 R21, P3, R16, 0x4060, RZ ;  /* 0x0000406010157810 */ /* 0x000fe20007f7e0ff */
[----:B------:R-:W-:Y:S01]  /*6b30*/  UIMAD UR34, UR5, UR34, UR6 ;  /* 0x00000022052272a4 */ /* 0x000fe2000f8e0206 */
[----:B------:R-:W-:Y:S01]  /*6b40*/  SHF.R.U64 R24, R24, 0x3, RZ ;  /* 0x0000000318187819 */ /* 0x000fe200000012ff */
[----:B------:R-:W-:Y:S01]  /*6b50*/  UIMAD UR6, UR4, UR8, URZ ;  /* 0x00000008040672a4 */ /* 0x000fe2000f8e023f */
[----:B------:R-:W-:Y:S01]  /*6b60*/  LOP3.LUT R8, R21, 0x380, RZ, 0xc0, !PT ;  /* 0x0000038015087812 */ /* 0x000fe200078ec0ff */
[----:B------:R-:W-:Y:S01]  /*6b70*/  USHF.L.U32 UR34, UR34, 0x7, URZ ;  /* 0x0000000722227899 */ /* 0x000fe2000800063f */
[----:B------:R-:W-:Y:S01]  /*6b80*/  LOP3.LUT R24, R24, R11, RZ, 0x3c, !PT ;  /* 0x0000000b18187212 */ /* 0x000fe200078e3cff */
[----:B------:R-:W-:Y:S01]  /*6b90*/  UIMAD.WIDE.U32 UR4, UR35, UR8, URZ ;  /* 0x00000008230472a5 */ /* 0x000fe2000f8e003f */
[----:B------:R-:W-:Y:S01]  /*6ba0*/  IADD3 R11, P4, R16, 0x4040, RZ ;  /* 0x00004040100b7810 */ /* 0x000fe20007f9e0ff */
[----:B------:R-:W-:Y:S01]  /*6bb0*/  UIMAD UR6, UR35, UR9, UR6 ;  /* 0x00000009230672a4 */ /* 0x000fe2000f8e0206 */
[----:B------:R-:W-:-:S02]  /*6bc0*/  F2FP.BF16.F32.PACK_AB R6, R6, R7 ;  /* 0x000000070606723e */ /* 0x000fc400000010ff */
[----:B------:R-:W-:Y:S01]  /*6bd0*/  IADD3 R13, P5, R16, 0x4020, RZ ;  /* 0x00004020100d7810 */ /* 0x000fe20007fbe0ff */
[----:B------:R-:W-:Y:S01]  /*6be0*/  UIADD3 UR6, UR5, UR6, URZ ;  /* 0x0000000605067290 */ /* 0x000fe2000fffe03f */
[----:B------:R-:W-:Y:S01]  /*6bf0*/  F2FP.BF16.F32.PACK_AB R4, R25, R0 ;  /* 0x000000001904723e */ /* 0x000fe200000010ff */
[----:B------:R-:W-:Y:S01]  /*6c00*/  IMAD.X R25, RZ, RZ, R17, P2 ;  /* 0x000000ffff197224 */ /* 0x000fe200010e0611 */
[----:B------:R-:W-:Y:S01]  /*6c10*/  F2FP.BF16.F32.PACK_AB R7, R31, R30 ;  /* 0x0000001e1f07723e */ /* 0x000fe200000010ff */
[----:B------:R-:W-:Y:S01]  /*6c20*/  BAR.SYNC.DEFER_BLOCKING 0x1, 0x100 ;  /* 0x0044000000007b1d */ /* 0x000fe20000010000 */
[----:B------:R-:W-:Y:S01]  /*6c30*/  LOP3.LUT R10, R11, 0x380, RZ, 0xc0, !PT ;  /* 0x000003800b0a7812 */ /* 0x000fe200078ec0ff */
[----:B------:R-:W-:Y:S01]  /*6c40*/  VIADD R31, R190, UR34 ;  /* 0x00000022be1f7c36 */ /* 0x000fe20008000000 */
[----:B------:R-:W-:Y:S02]  /*6c50*/  SHF.R.U64 R8, R8, 0x3, RZ ;  /* 0x0000000308087819 */ /* 0x000fe400000012ff */
[----:B------:R-:W-:-:S02]  /*6c60*/  LOP3.LUT R12, R13, 0x380, RZ, 0xc0, !PT ;  /* 0x000003800d0c7812 */ /* 0x000fc400078ec0ff */
[----:B------:R-:W-:Y:S02]  /*6c70*/  SHF.R.U64 R10, R10, 0x3, RZ ;  /* 0x000000030a0a7819 */ /* 0x000fe400000012ff */
[----:B------:R-:W-:Y:S02]  /*6c80*/  LOP3.LUT R8, R8, R21, RZ, 0x3c, !PT ;  /* 0x0000001508087212 */ /* 0x000fe400078e3cff */
[----:B------:R-:W-:Y:S02]  /*6c90*/  SHF.R.U64 R12, R12, 0x3, RZ ;  /* 0x000000030c0c7819 */ /* 0x000fe400000012ff */
[----:B------:R-:W-:Y:S01]  /*6ca0*/  LOP3.LUT R10, R10, R11, RZ, 0x3c, !PT ;  /* 0x0000000b0a0a7212 */ /* 0x000fe200078e3cff */
[--C-:B------:R-:W-:Y:S01]  /*6cb0*/  IMAD.X R11, RZ, RZ, R17.reuse, P4 ;  /* 0x000000ffff0b7224 */ /* 0x100fe200020e0611 */
[----:B------:R-:W-:Y:S01]  /*6cc0*/  LOP3.LUT R12, R12, R13, RZ, 0x3c, !PT ;  /* 0x0000000d0c0c7212 */ /* 0x000fe200078e3cff */
[----:B------:R-:W-:Y:S01]  /*6cd0*/  IMAD.X R13, RZ, RZ, R17, P5 ;  /* 0x000000ffff0d7224 */ /* 0x000fe200028e0611 */
[----:B------:R-:W-:Y:S01]  /*6ce0*/  MOV R27, R24 ;  /* 0x00000018001b7202 */ /* 0x000fe20000000f00 */
[----:B------:R-:W-:Y:S01]  /*6cf0*/  IMAD.U32 R25, RZ, RZ, UR5 ;  /* 0x00000005ff197e24 */ /* 0x000fe2000f8e00ff */
[----:B------:R-:W-:Y:S01]  /*6d00*/  LOP3.LUT P0, RZ, R186, 0x3, RZ, 0xc0, !PT ;  /* 0x00000003baff7812 */ /* 0x000fe2000780c0ff */
[----:B------:R-:W-:Y:S01]  /*6d10*/  IMAD.U32 R24, RZ, RZ, UR4 ;  /* 0x00000004ff187e24 */ /* 0x000fe2000f8e00ff */
[----:B------:R-:W-:Y:S01]  /*6d20*/  ULDC UR4, c[0x0][0xa88] ;  /* 0x0002a20000047ab9 */ /* 0x000fe20000000800 */
[----:B------:R-:W-:Y:S01]  /*6d30*/  IMAD.U32 R25, RZ, RZ, UR6 ;  /* 0x00000006ff197e24 */ /* 0x000fe2000f8e00ff */
[----:B------:R-:W-:Y:S01]  /*6d40*/  MOV R2, R10 ;  /* 0x0000000a00027202 */ /* 0x000fe20000000f00 */
[----:B------:R2:W-:Y:S01]  /*6d50*/  STSM.16.M88.4 [R9], R4 ;  /* 0x0000000409007844 */ /* 0x0005e20000000200 */
[----:B------:R-:W-:Y:S01]  /*6d60*/  MOV R21, R12 ;  /* 0x0000000c00157202 */ /* 0x000fe20000000f00 */
[----:B-1----:R-:W-:Y:S01]  /*6d70*/  IMAD.WIDE.U32 R24, R14, UR36, R24 ;  /* 0x000000240e187c25 */ /* 0x002fe2000f8e0018 */
[----:B------:R-:W-:-:S02]  /*6d80*/  F2FP.BF16.F32.PACK_AB R10, R45, R44 ;  /* 0x0000002c2d0a723e */ /* 0x000fc400000010ff */
[----:B------:R-:W-:Y:S02]  /*6d90*/  F2FP.BF16.F32.PACK_AB R11, R47, R46 ;  /* 0x0000002e2f0b723e */ /* 0x000fe400000010ff */
[----:B------:R-:W-:Y:S02]  /*6da0*/  F2FP.BF16.F32.PACK_AB R12, R49, R48 ;  /* 0x00000030310c723e */ /* 0x000fe400000010ff */
[----:B------:R-:W-:Y:S02]  /*6db0*/  F2FP.BF16.F32.PACK_AB R13, R51, R50 ;  /* 0x00000032330d723e */ /* 0x000fe400000010ff */
[----:B------:R-:W-:Y:S02]  /*6dc0*/  F2FP.BF16.F32.PACK_AB R64, R65, R64 ;  /* 0x000000404140723e */ /* 0x000fe400000010ff */
[----:B------:R-:W-:Y:S02]  /*6dd0*/  F2FP.BF16.F32.PACK_AB R65, R67, R66 ;  /* 0x000000424341723e */ /* 0x000fe400000010ff */
[----:B------:R-:W-:Y:S01]  /*6de0*/  F2FP.BF16.F32.PACK_AB R72, R73, R72 ;  /* 0x000000484948723e */ /* 0x000fe200000010ff */
[----:B--2---:R-:W-:Y:S01]  /*6df0*/  IMAD.X R9, RZ, RZ, R17, P3 ;  /* 0x000000ffff097224 */ /* 0x004fe200018e0611 */
[----:B------:R-:W-:-:S02]  /*6e00*/  F2FP.BF16.F32.PACK_AB R4, R33, R32 ;  /* 0x000000202104723e */ /* 0x000fc400000010ff */
[----:B------:R-:W-:Y:S02]  /*6e10*/  F2FP.BF16.F32.PACK_AB R5, R35, R34 ;  /* 0x000000222305723e */ /* 0x000fe400000010ff */
[----:B------:R-:W-:Y:S01]  /*6e20*/  MOV R0, R8 ;  /* 0x0000000800007202 */ /* 0x000fe20000000f00 */
[----:B------:R-:W-:Y:S01]  /*6e30*/  VIADD R9, R31, 0x8 ;  /* 0x000000081f097836 */ /* 0x000fe20000000000 */
[----:B------:R-:W-:Y:S01]  /*6e40*/  F2FP.BF16.F32.PACK_AB R6, R37, R36 ;  /* 0x000000242506723e */ /* 0x000fe200000010ff */
[----:B------:R-:W-:Y:S01]  /*6e50*/  IMAD R8, R14, UR7, RZ ;  /* 0x000000070e087c24 */ /* 0x000fe2000f8e02ff */
[----:B------:R-:W-:Y:S02]  /*6e60*/  F2FP.BF16.F32.PACK_AB R7, R39, R38 ;  /* 0x000000262707723e */ /* 0x000fe400000010ff */
[----:B------:R-:W-:Y:S01]  /*6e70*/  ISETP.GE.OR P1, PT, R9, UR4, P0 ;  /* 0x0000000409007c0c */ /* 0x000fe20008726670 */
[----:B------:R-:W-:Y:S01]  /*6e80*/  IMAD R30, R15, UR36, R8 ;  /* 0x000000240f1e7c24 */ /* 0x000fe2000f8e0208 */
[----:B------:R-:W-:Y:S01]  /*6e90*/  F2FP.BF16.F32.PACK_AB R8, R41, R40 ;  /* 0x000000282908723e */ /* 0x000fe200000010ff */
[----:B------:R1:W-:Y:S01]  /*6ea0*/  STSM.16.M88.4 [R29], R4 ;  /* 0x000000041d007844 */ /* 0x0003e20000000200 */
[----:B------:R-:W-:-:S02]  /*6eb0*/  F2FP.BF16.F32.PACK_AB R9, R43, R42 ;  /* 0x0000002a2b09723e */ /* 0x000fc400000010ff */
[----:B------:R-:W-:Y:S02]  /*6ec0*/  F2FP.BF16.F32.PACK_AB R14, R53, R52 ;  /* 0x00000034350e723e */ /* 0x000fe400000010ff */
[----:B------:R-:W-:Y:S01]  /*6ed0*/  F2FP.BF16.F32.PACK_AB R15, R55, R54 ;  /* 0x00000036370f723e */ /* 0x000fe200000010ff */
[----:B------:R-:W-:Y:S01]  /*6ee0*/  STSM.16.M88.4 [R28], R8 ;  /* 0x000000081c007844 */ /* 0x000fe20000000200 */
[----:B------:R-:W-:Y:S02]  /*6ef0*/  F2FP.BF16.F32.PACK_AB R66, R69, R68 ;  /* 0x000000444542723e */ /* 0x000fe400000010ff */
[----:B------:R-:W-:Y:S01]  /*6f00*/  F2FP.BF16.F32.PACK_AB R67, R71, R70 ;  /* 0x000000464743723e */ /* 0x000fe200000010ff */
[----:B------:R-:W-:Y:S01]  /*6f10*/  STSM.16.M88.4 [R27], R12 ;  /* 0x0000000c1b007844 */ /* 0x000fe20000000200 */
[----:B------:R-:W-:Y:S02]  /*6f20*/  F2FP.BF16.F32.PACK_AB R73, R75, R74 ;  /* 0x0000004a4b49723e */ /* 0x000fe400000010ff */
[----:B------:R-:W-:-:S02]  /*6f30*/  F2FP.BF16.F32.PACK_AB R80, R81, R80 ;  /* 0x000000505150723e */ /* 0x000fc400000010ff */
[----:B------:R-:W-:Y:S02]  /*6f40*/  F2FP.BF16.F32.PACK_AB R74, R77, R76 ;  /* 0x0000004c4d4a723e */ /* 0x000fe400000010ff */
[----:B-1----:R-:W-:Y:S02]  /*6f50*/  F2FP.BF16.F32.PACK_AB R4, R57, R56 ;  /* 0x000000383904723e */ /* 0x002fe400000010ff */
[----:B------:R-:W-:Y:S02]  /*6f60*/  F2FP.BF16.F32.PACK_AB R5, R59, R58 ;  /* 0x0000003a3b05723e */ /* 0x000fe400000010ff */
[----:B------:R-:W-:Y:S02]  /*6f70*/  F2FP.BF16.F32.PACK_AB R6, R61, R60 ;  /* 0x0000003c3d06723e */ /* 0x000fe400000010ff */
[----:B------:R-:W-:Y:S02]  /*6f80*/  F2FP.BF16.F32.PACK_AB R7, R63, R62 ;  /* 0x0000003e3f07723e */ /* 0x000fe400000010ff */
[----:B------:R-:W-:-:S02]  /*6f90*/  F2FP.BF16.F32.PACK_AB R75, R79, R78 ;  /* 0x0000004e4f4b723e */ /* 0x000fc400000010ff */
[----:B------:R-:W-:Y:S01]  /*6fa0*/  F2FP.BF16.F32.PACK_AB R81, R83, R82 ;  /* 0x000000525351723e */ /* 0x000fe200000010ff */
[----:B------:R1:W-:Y:S01]  /*6fb0*/  STSM.16.M88.4 [R26], R4 ;  /* 0x000000041a007844 */ /* 0x0003e20000000200 */
[----:B------:R-:W-:Y:S02]  /*6fc0*/  F2FP.BF16.F32.PACK_AB R82, R85, R84 ;  /* 0x000000545552723e */ /* 0x000fe400000010ff */
[----:B------:R-:W-:Y:S01]  /*6fd0*/  F2FP.BF16.F32.PACK_AB R83, R87, R86 ;  /* 0x000000565753723e */ /* 0x000fe200000010ff */
[----:B------:R-:W-:Y:S01]  /*6fe0*/  STSM.16.M88.4 [R21], R64 ;  /* 0x0000004015007844 */ /* 0x000fe20000000200 */
[----:B------:R-:W-:Y:S02]  /*6ff0*/  SHF.R.S32.HI R29, RZ, 0x1f, R31 ;  /* 0x0000001fff1d7819 */ /* 0x000fe4000001141f */
[C---:B------:R-:W-:Y:S01]  /*7000*/  IADD3 R24, P2, R31.reuse, R24, RZ ;  /* 0x000000181f187210 */ /* 0x040fe20007f5e0ff */
[----:B------:R-:W-:Y:S01]  /*7010*/  STSM.16.M88.4 [R2], R72 ;  /* 0x0000004802007844 */ /* 0x000fe20000000200 */
[----:B------:R-:W-:Y:S01]  /*7020*/  ISETP.GE.OR P0, PT, R31, UR4, P0 ;  /* 0x000000041f007c0c */ /* 0x000fe20008706670 */
[----:B------:R-:W-:Y:S01]  /*7030*/  ULDC.64 UR4, c[0x0][0xb40] ;  /* 0x0002d00000047ab9 */ /* 0x000fe20000000a00 */
[----:B------:R-:W-:Y:S01]  /*7040*/  IADD3.X R29, R29, R25, R30, P2, !PT ;  /* 0x000000191d1d7210 */ /* 0x000fe200017fe41e */
[----:B------:R-:W-:Y:S01]  /*7050*/  STSM.16.M88.4 [R0], R80 ;  /* 0x0000005000007844 */ /* 0x000fe20000000200 */
[----:B------:R-:W-:Y:S01]  /*7060*/  R2UR UR10, R184 ;  /* 0x00000000b80a72ca */ /* 0x000fe200000e0000 */
[----:B------:R-:W-:Y:S01]  /*7070*/  @!PT LDS RZ, [RZ] ;  /* 0x00000000fffff984 */ /* 0x000fe20000000800 */
[----:B------:R-:W-:Y:S01]  /*7080*/  @!PT LDS RZ, [RZ] ;  /* 0x00000000fffff984 */ /* 0x000fe20000000800 */
[----:B------:R-:W-:Y:S01]  /*7090*/  @!PT LDS RZ, [RZ] ;  /* 0x00000000fffff984 */ /* 0x000fe20000000800 */
[----:B------:R-:W-:Y:S01]  /*70a0*/  @!PT LDS RZ, [RZ] ;  /* 0x00000000fffff984 */ /* 0x000fe20000000800 */
[----:B------:R2:W-:Y:S06]  /*70b0*/  MEMBAR.ALL.CTA ;  /* 0x0000000000007992 */ /* 0x0005ec0000008000 */
[----:B--2---:R-:W2:Y:S02]  /*70c0*/  FENCE.VIEW.ASYNC.S ;  /* 0x00000000000073c6 */ /* 0x004ea40000000000 */
[----:B--2---:R-:W-:Y:S06]  /*70d0*/  BAR.ARV 0x1, 0x120 ;  /* 0x0044800000007b1d */ /* 0x004fec0000002000 */
[C---:B-1----:R-:W-:Y:S01]  /*70e0*/  LEA R4, P2, R24.reuse, UR4, 0x2 ;  /* 0x0000000418047c11 */ /* 0x042fe2000f8410ff */
[----:B------:R-:W-:Y:S01]  /*70f0*/  ULDC UR4, c[0x0][0xc] ;  /* 0x0000030000047ab9 */ /* 0x000fe20000000800 */
[----:B------:R-:W1:Y:S01]  /*7100*/  SHFL.IDX PT, R6, R189, RZ, 0x1f ;  /* 0x00001fffbd067589 */ /* 0x000e6200000e0000 */
[----:B------:R-:W-:Y:S01]  /*7110*/  UIADD3 UR10, UR4, UR10, URZ ;  /* 0x0000000a040a7290 */ /* 0x000fe2000fffe03f */
[----:B------:R-:W-:-:S05]  /*7120*/  LEA.HI.X R5, R24, UR5, R29, 0x2, P2 ;  /* 0x0000000518057c11 */ /* 0x000fca00090f141d */
[----:B------:R2:W-:Y:S01]  /*7130*/  @!P0 STG.E desc[UR12][R4.64], R20 ;  /* 0x0000001404008986 */ /* 0x0005e2000c10190c */
[----:B------:R-:W-:-:S03]  /*7140*/  IMAD.U32 R184, RZ, RZ, UR10 ;  /* 0x0000000affb87e24 */ /* 0x000fc6000f8e00ff */
[----:B------:R2:W-:Y:S01]  /*7150*/  @!P1 STG.E desc[UR12][R4.64+0x20], R3 ;  /* 0x0000200304009986 */ /* 0x0005e2000c10190c */
[----:B-1----:R-:W-:-:S13]  /*7160*/  ISETP.NE.AND P0, PT, R6, 0x7, PT ;  /* 0x000000070600780c */ /* 0x002fda0003f05270 */
[----:B--2---:R-:W-:Y:S05]  /*7170*/  @P0 BRA `(.L_x_153) ;  /* 0x0000000000640947 */ /* 0x004fea0003800000 */
        /* <DEDUP_REMOVED lines=11> */
[----:B------:R-:W-:Y:S01]  /*7230*/  UMOV UR7, 0x40 ;  /* 0x0000004000077882 */ /* 0x000fe20000000000 */
[----:B------:R-:W-:-:S05]  /*7240*/  UMOV UR8, 0x1 ;  /* 0x0000000100087882 */ /* 0x000fca0000000000 */
[----:B------:R1:W-:Y:S02]  /*7250*/  UTMASTG.5D [UR32], [UR4] ;  /* 0x00000020040073b5 */ /* 0x0003e40008020000 */
[----:B-1----:R-:W-:Y:S01]  /*7260*/  UMOV UR32, UR6 ;  /* 0x0000000600207c82 */ /* 0x002fe20008000000 */
[----:B------:R-:W-:Y:S01]  /*7270*/  UMOV UR33, UR7 ;  /* 0x0000000700217c82 */ /* 0x000fe20008000000 */
[----:B------:R-:W-:Y:S01]  /*7280*/  UIADD3 UR6, UR60, 0x34820, URZ ;  /* 0x000348203c067890 */ /* 0x000fe2000fffe03f */
[----:B------:R1:W-:Y:S03]  /*7290*/  UTMASTG.5D [UR32], [UR4] ;  /* 0x00000020040073b5 */ /* 0x0003e60008020000 */
[----:B------:R-:W-:Y:S02]  /*72a0*/  UPRMT UR7, URZ, 0x654, UR6 ;  /* 0x000006543f077896 */ /* 0x000fe40008000006 */
[----:B------:R-:W-:Y:S01]  /*72b0*/  UPRMT UR6, UR8, 0x654, UR6 ;  /* 0x0000065408067896 */ /* 0x000fe20008000006 */
[----:B------:R0:W-:Y:S01]  /*72c0*/  UTMACMDFLUSH ;  /* 0x00000000000079b7 */ /* 0x0001e20000000000 */
[----:B------:R-:W-:-:S05]  /*72d0*/  DEPBAR.LE SB0, 0x0 ;  /* 0x000080000000791a */ /* 0x000fca0000000000 */
[----:B------:R-:W-:Y:S02]  /*72e0*/  SYNCS.ARRIVE.TRANS64.RED.A1T0 RZ, [UR7], RZ ;  /* 0x000000ffffff79a7 */ /* 0x000fe40008100407 */
[----:B-1----:R-:W-:Y:S03]  /*72f0*/  SYNCS.ARRIVE.TRANS64.RED.A1T0 RZ, [UR6], RZ ;  /* 0x000000ffffff79a7 */ /* 0x002fe60008100406 */
.L_x_154:
[----:B------:R-:W-:Y:S05]  /*7300*/  BSYNC B0 ;  /* 0x0000000000007941 */ /* 0x000fea0003800000 */
.L_x_153:
[----:B------:R-:W1:Y:S01]  /*7310*/  LDC R0, c[0x0][0xda4] ;  /* 0x00036900ff007b82 */ /* 0x000e620000000800 */
[----:B------:R-:W-:Y:S01]  /*7320*/  R2UR UR5, R184 ;  /* 0x00000000b80572ca */ /* 0x000fe200000e0000 */
[----:B------:R-:W-:Y:S01]  /*7330*/  UIADD3 UR38, UR38, 0x1, URZ ;  /* 0x0000000126267890 */ /* 0x000fe2000fffe03f */
[----:B------:R-:W-:-:S03]  /*7340*/  VIADD R185, R185, 0x1 ;  /* 0x00000001b9b97836 */ /* 0x000fc60000000000 */
[----:B------:R-:W-:-:S04]  /*7350*/  UISETP.NE.AND UP0, UPT, UR38, 0x2, UPT ;  /* 0x000000022600788c */ /* 0x000fc8000bf05270 */
[----:B------:R-:W-:Y:S02]  /*7360*/  USEL UR4, URZ, 0x1, UP0 ;  /* 0x000000013f047887 */ /* 0x000fe40008000000 */
[----:B------:R-:W-:Y:S02]  /*7370*/  USEL UR38, UR38, URZ, UP0 ;  /* 0x0000003f26267287 */ /* 0x000fe40008000000 */
[----:B------:R-:W-:Y:S01]  /*7380*/  ULOP3.LUT UR39, UR39, UR4, URZ, 0x3c, !UPT ;  /* 0x0000000427277292 */ /* 0x000fe2000f8e3c3f */
[----:B-1----:R-:W-:-:S13]  /*7390*/  ISETP.LE.AND P0, PT, R0, UR5, PT ;  /* 0x0000000500007c0c */ /* 0x002fda000bf03270 */
[----:B------:R-:W-:Y:S05]  /*73a0*/  @!P0 BRA `(.L_x_155) ;  /* 0xffffff9c00cc8947 */ /* 0x000fea000383ffff */
[----:B------:R-:W-:Y:S05]  /*73b0*/  EXIT ;  /* 0x000000000000794d */ /* 0x000fea0003800000 */
.L_x_127:
[----:B------:R-:W-:-:S08]  /*73c0*/  NOP ;  /* 0x0000000000007918 */ /* 0x000fd00000000000 */
[----:B-1----:R-:W1:-:S00]  /*73d0*/  USETMAXREG.DEALLOC.CTAPOOL 0x18 ;  /* 0x00000018000079c8 */ /* 0x002e4000080e0500 */
[----:B-1----:R-:W-:-:S06]  /*73e0*/  LOP3.LUT R0, R0, 0x3, RZ, 0xc0, !PT ;  /* 0x0000000300007812 */ /* 0x002fcc00078ec0ff */
[----:B------:R-:W1:Y:S02]  /*73f0*/  SHFL.IDX PT, R0, R0, RZ, 0x1f ;  /* 0x00001fff00007589 */ /* 0x000e6400000e0000 */
[----:B-1----:R-:W-:-:S13]  /*7400*/  ISETP.NE.AND P0, PT, R0, RZ, PT ;  /* 0x000000ff0000720c */ /* 0x002fda0003f05270 */
[----:B------:R-:W-:Y:S05]  /*7410*/  @P0 EXIT ;  /* 0x000000000000094d */ /* 0x000fea0003800000 */
[----:B------:R-:W1:Y:S01]  /*7420*/  S2UR UR4, SR_CTAID.X ;  /* 0x00000000000479c3 */ /* 0x000e620000002500 */
[----:B------:R-:W-:Y:S02]  /*7430*/  IMAD.MOV.U32 R16, RZ, RZ, RZ ;  /* 0x000000ffff107224 */ /* 0x000fe400078e00ff */
[----:B------:R-:W-:Y:S02]  /*7440*/  IMAD.MOV.U32 R2, RZ, RZ, 0x1 ;  /* 0x00000001ff027424 */ /* 0x000fe400078e00ff */
[----:B------:R-:W-:-:S03]  /*7450*/  IMAD.MOV.U32 R17, RZ, RZ, 0x1 ;  /* 0x00000001ff117424 */ /* 0x000fc600078e00ff */
[----:B------:R-:W1:Y:S02]  /*7460*/  LDC R0, c[0x0][0xda4] ;  /* 0x00036900ff007b82 */ /* 0x000e640000000800 */
[----:B-1----:R-:W-:-:S13]  /*7470*/  ISETP.LE.AND P0, PT, R0, UR4, PT ;  /* 0x0000000400007c0c */ /* 0x002fda000bf03270 */
[----:B------:R-:W-:Y:S05]  /*7480*/  @P0 BRA `(.L_x_156) ;  /* 0x0000003000180947 */ /* 0x000fea0003800000 */
[----:B------:R-:W2:Y:S01]  /*7490*/  LDL R4, [R1+0x24] ;  /* 0x0000240001047983 */ /* 0x000ea20000100800 */
[----:B------:R-:W1:Y:S01]  /*74a0*/  S2UR UR4, SR_CTAID.X ;  /* 0x00000000000479c3 */ /* 0x000e620000002500 */
[----:B------:R-:W-:Y:S01]  /*74b0*/  LOP3.LUT R19, R19, 0xfffffffd, RZ, 0xc0, !PT ;  /* 0xfffffffd13137812 */ /* 0x000fe200078ec0ff */
[----:B------:R-:W-:Y:S01]  /*74c0*/  IMAD.MOV.U32 R16, RZ, RZ, RZ ;  /* 0x000000ffff107224 */ /* 0x000fe200078e00ff */
[----:B------:R-:W3:Y:S01]  /*74d0*/  S2R R3, SR_TID.X ;  /* 0x0000000000037919 */ /* 0x000ee20000002100 */
[----:B------:R-:W-:Y:S01]  /*74e0*/  IMAD.MOV.U32 R17, RZ, RZ, 0x1 ;  /* 0x00000001ff117424 */ /* 0x000fe200078e00ff */
[----:B------:R-:W-:Y:S01]  /*74f0*/  ULDC.64 UR36, c[0x0][0x198] ;  /* 0x0000660000247ab9 */ /* 0x000fe20000000a00 */
[----:B------:R-:W-:Y:S01]  /*7500*/  ULDC UR39, c[0x0][0xc] ;  /* 0x0000030000277ab9 */ /* 0x000fe20000000800 */
[C---:B---3--:R-:W-:Y:S02]  /*7510*/  LOP3.LUT P0, R0, R3.reuse, 0x1f, RZ, 0xc0, !PT ;  /* 0x0000001f03007812 */ /* 0x048fe4000780c0ff */
[----:B------:R-:W-:-:S03]  /*7520*/  LOP3.LUT P1, RZ, R3, 0x7f, RZ, 0xc0, !PT ;  /* 0x0000007f03ff7812 */ /* 0x000fc6000782c0ff */
[----:B------:R1:W-:Y:S01]  /*7530*/  STL [R1+0x20], R0 ;  /* 0x0000200001007387 */ /* 0x0003e20000100800 */
[----:B------:R-:W-:Y:S01]  /*7540*/  PLOP3.LUT P0, PT, P0, P1, PT, 0x8a, 0x0 ;  /* 0x000000000000781c */ /* 0x000fe20000703172 */
[----:B-1----:R-:W-:-:S08]  /*7550*/  IMAD.U32 R0, RZ, RZ, UR4 ;  /* 0x00000004ff007e24 */ /* 0x002fd0000f8e00ff */
[----:B------:R-:W-:Y:S01]  /*7560*/  @P1 LOP3.LUT R19, R19, 0x2, RZ, 0xfc, !PT ;  /* 0x0000000213131812 */ /* 0x000fe200078efcff */
[----:B------:R1:W-:Y:S03]  /*7570*/  STL [R1+0x14], R0 ;  /* 0x0000140001007387 */ /* 0x0003e60000100800 */
[----:B------:R-:W-:Y:S01]  /*7580*/  LOP3.LUT R19, R19, 0xfffffffe, RZ, 0xc0, !PT ;  /* 0xfffffffe13137812 */ /* 0x000fe200078ec0ff */
[----:B------:R1:W-:Y:S03]  /*7590*/  STL [R1+0x1c], RZ ;  /* 0x00001cff01007387 */ /* 0x0003e60000100800 */
[----:B------:R-:W-:Y:S02]  /*75a0*/  @P0 LOP3.LUT R19, R19, 0x1, RZ, 0xfc, !PT ;  /* 0x0000000113130812 */ /* 0x000fe400078efcff */
[----:B--2---:R-:W-:-:S13]  /*75b0*/  R2UR UR5, R4 ;  /* 0x00000000040572ca */ /* 0x004fda00000e0000 */
[----:B-1----:R-:W-:-:S12]  /*75c0*/  ULOP3.LUT UR38, UR5, 0x2, URZ, 0xfc, !UPT ;  /* 0x0000000205267892 */ /* 0x002fd8000f8efc3f */
.L_x_208:
[----:B------:R-:W2:Y:S01]  /*75d0*/  LDL R6, [R1+0x14] ;  /* 0x0000140001067983 */ /* 0x000ea20000100800 */
[----:B------:R-:W1:Y:S01]  /*75e0*/  LDC R2, c[0x0][0xda8] ;  /* 0x00036a00ff027b82 */ /* 0x000e620000000800 */
[----:B------:R-:W-:Y:S05]  /*75f0*/  YIELD ;  /* 0x0000000000007946 */ /* 0x000fea0003800000 */
[----:B------:R-:W-:Y:S02]  /*7600*/  ULDC.64 UR4, c[0x0][0x3f8] ;  /* 0x0000fe0000047ab9 */ /* 0x000fe40000000a00 */
[----:B------:R-:W3:Y:S01]  /*7610*/  LDC R0, c[0x0][0xdb4] ;  /* 0x00036d00ff007b82 */ /* 0x000ee20000000800 */
[----:B------:R-:W-:-:S03]  /*7620*/  UISETP.NE.U32.AND UP0, UPT, UR4, URZ, UPT ;  /* 0x0000003f0400728c */ /* 0x000fc6000bf05070 */
[----:B------:R-:W-:Y:S01]  /*7630*/  ULDC UR4, c[0x0][0x404] ;  /* 0x0001010000047ab9 */ /* 0x000fe20000000800 */
[----:B------:R-:W-:-:S04]  /*7640*/  UISETP.NE.AND.EX UP0, UPT, UR5, URZ, UPT, UP0 ;  /* 0x0000003f0500728c */ /* 0x000fc8000bf05300 */
[----:B------:R-:W-:Y:S01]  /*7650*/  USEL UR4, UR4, 0x1, UP0 ;  /* 0x0000000104047887 */ /* 0x000fe20008000000 */
[----:B-1----:R-:W-:Y:S02]  /*7660*/  ISETP.NE.AND P0, PT, R2, 0x1, PT ;  /* 0x000000010200780c */ /* 0x002fe40003f05270 */
[----:B---3--:R-:W-:-:S11]  /*7670*/  ISETP.NE.AND P1, PT, R0, 0x1, PT ;  /* 0x000000010000780c */ /* 0x008fd60003f25270 */
        /* <DEDUP_REMOVED lines=11> */
[----:B------:R-:W-:Y:S02]  /*7730*/  MOV R3, 0x400 ;  /* 0x0000040000037802 */ /* 0x000fe40000000f00 */
[----:B------:R2:W-:Y:S02]  /*7740*/  STL [R1], R7 ;  /* 0x0000000701007387 */ /* 0x0005e40000100800 */
        /* <DEDUP_REMOVED lines=13> */
[----:B------:R2:W-:Y:S01]  /*7820*/  STL [R1+0x4], R3 ;  /* 0x0000040301007387 */ /* 0x0005e20000100800 */
[----:B------:R-:W-:Y:S05]  /*7830*/  @!P0 BRA `(.L_x_157) ;  /* 0x0000000000408947 */ /* 0x000fea0003800000 */
[----:B------:R-:W-:Y:S01]  /*7840*/  MOV R2, 0x0 ;  /* 0x0000000000027802 */ /* 0x000fe20000000f00 */
[----:B------:R-:W-:Y:S01]  /*7850*/  ULDC.64 UR6, c[0x4][0x108] ;  /* 0x0100420000067ab9 */ /* 0x000fe20000000a00 */
[----:B------:R-:W-:Y:S01]  /*7860*/  ULDC.64 UR8, c[0x4][0x110] ;  /* 0x0100440000087ab9 */ /* 0x000fe20000000a00 */
[----:B------:R-:W-:Y:S01]  /*7870*/  ULDC.64 UR4, c[0x4][0x60] ;  /* 0x0100180000047ab9 */ /* 0x000fe20000000a00 */
[----:B------:R-:W-:Y:S02]  /*7880*/  IMAD.U32 R4, RZ, RZ, UR6 ;  /* 0x00000006ff047e24 */ /* 0x000fe4000f8e00ff */
[----:B--2---:R-:W1:Y:S01]  /*7890*/  LDC.64 R2, c[0x4][R2] ;  /* 0x0100000002027b82 */ /* 0x004e620000000a00 */
[----:B------:R-:W-:Y:S02]  /*78a0*/  IMAD.U32 R5, RZ, RZ, UR7 ;  /* 0x00000007ff057e24 */ /* 0x000fe4000f8e00ff */
[----:B------:R-:W-:Y:S02]  /*78b0*/  IMAD.U32 R6, RZ, RZ, UR8 ;  /* 0x00000008ff067e24 */ /* 0x000fe4000f8e00ff */
[----:B------:R-:W-:-:S02]  /*78c0*/  IMAD.U32 R7, RZ, RZ, UR9 ;  /* 0x00000009ff077e24 */ /* 0x000fc4000f8e00ff */
[----:B------:R-:W-:Y:S02]  /*78d0*/  IMAD.U32 R10, RZ, RZ, UR4 ;  /* 0x00000004ff0a7e24 */ /* 0x000fe4000f8e00ff */
[----:B------:R-:W-:Y:S02]  /*78e0*/  IMAD.U32 R11, RZ, RZ, UR5 ;  /* 0x00000005ff0b7e24 */ /* 0x000fe4000f8e00ff */
[----:B------:R-:W-:Y:S02]  /*78f0*/  IMAD.MOV.U32 R8, RZ, RZ, 0x70 ;  /* 0x00000070ff087424 */ /* 0x000fe400078e00ff */
[----:B------:R-:W-:Y:S02]  /*7900*/  IMAD.MOV.U32 R12, RZ, RZ, 0x1 ;  /* 0x00000001ff0c7424 */ /* 0x000fe400078e00ff */
[----:B------:R-:W-:-:S07]  /*7910*/  IMAD.MOV.U32 R13, RZ, RZ, RZ ;  /* 0x000000ffff0d7224 */ /* 0x000fce00078e00ff */
[----:B------:R-:W-:-:S07]  /*7920*/  LEPC R20, `(.L_x_157) ;  /* 0x000000001014794e */ /* 0x000fce0000000000 */
[----:B-1----:R-:W-:Y:S05]  /*7930*/  CALL.ABS.NOINC R2 ;  /* 0x0000000002007343 */ /* 0x002fea0003c00000 */
.L_x_157:
        /* <DEDUP_REMOVED lines=9> */
[----:B------:R-:W-:Y:S02]  /*79d0*/  IMAD.U32 R4, RZ, RZ, UR6 ;  /* 0x00000006ff047e24 */ /* 0x000fe4000f8e00ff */
[----:B------:R-:W-:Y:S02]  /*79e0*/  IMAD.U32 R5, RZ, RZ, UR7 ;  /* 0x00000007ff057e24 */ /* 0x000fe4000f8e00ff */
[----:B------:R-:W-:Y:S02]  /*79f0*/  IMAD.U32 R6, RZ, RZ, UR8 ;  /* 0x00000008ff067e24 */ /* 0x000fe4000f8e00ff */
[----:B------:R-:W-:-:S02]  /*7a00*/  IMAD.U32 R7, RZ, RZ, UR9 ;  /* 0x00000009ff077e24 */ /* 0x000fc4000f8e00ff */
[----:B------:R-:W-:Y:S02]  /*7a10*/  IMAD.U32 R10, RZ, RZ, UR4 ;  /* 0x00000004ff0a7e24 */ /* 0x000fe4000f8e00ff */
[----:B------:R-:W-:Y:S02]  /*7a20*/  IMAD.U32 R11, RZ, RZ, UR5 ;  /* 0x00000005ff0b7e24 */ /* 0x000fe4000f8e00ff */
[----:B------:R-:W-:Y:S02]  /*7a30*/  IMAD.MOV.U32 R8, RZ, RZ, 0x70 ;  /* 0x00000070ff087424 */ /* 0x000fe400078e00ff */
[----:B------:R-:W-:Y:S02]  /*7a40*/  IMAD.MOV.U32 R12, RZ, RZ, 0x1 ;  /* 0x00000001ff0c7424 */ /* 0x000fe400078e00ff */
[----:B-1----:R-:W-:-:S07]  /*7a50*/  IMAD.MOV.U32 R13, RZ, RZ, RZ ;  /* 0x000000ffff0d7224 */ /* 0x002fce00078e00ff */
[----:B------:R-:W-:-:S07]  /*7a60*/  LEPC R20, `(.L_x_159) ;  /* 0x000000001014794e */ /* 0x000fce0000000000 */
[----:B--2---:R-:W-:Y:S05]  /*7a70*/  CALL.ABS.NOINC R2 ;  /* 0x0000000002007343 */ /* 0x004fea0003c00000 */
.L_x_159:
[----:B------:R-:W-:Y:S01]  /*7a80*/  MOV R2, 0x0 ;  /* 0x0000000000027802 */ /* 0x000fe20000000f00 */
[----:B------:R-:W-:Y:S01]  /*7a90*/  ULDC.64 UR6, c[0x4][0x108] ;  /* 0x0100420000067ab9 */ /* 0x000fe20000000a00 */
[----:B------:R-:W-:Y:S01]  /*7aa0*/  ULDC.64 UR8, c[0x4][0x110] ;  /* 0x0100440000087ab9 */ /* 0x000fe20000000a00 */
[----:B------:R-:W-:Y:S01]  /*7ab0*/  ULDC.64 UR4, c[0x4][0x70] ;  /* 0x01001c0000047ab9 */ /* 0x000fe20000000a00 */
[----:B------:R-:W-:Y:S02]  /*7ac0*/  IMAD.U32 R4, RZ, RZ, UR6 ;  /* 0x00000006ff047e24 */ /* 0x000fe4000f8e00ff */
[----:B------:R-:W1:Y:S01]  /*7ad0*/  LDC.64 R2, c[0x4][R2] ;  /* 0x0100000002027b82 */ /* 0x000e620000000a00 */
        /* <DEDUP_REMOVED lines=10> */
.L_x_158:
[----:B------:R-:W2:Y:S01]  /*7b80*/  LDL R7, [R1] ;  /* 0x0000000001077983 */ /* 0x000ea20000100800 */
[----:B------:R-:W-:Y:S01]  /*7b90*/  ULDC.64 UR4, c[0x0][0x9f8] ;  /* 0x00027e0000047ab9 */ /* 0x000fe20000000a00 */
[----:B------:R-:W1:Y:S01]  /*7ba0*/  LDC R0, c[0x0][0x428] ;  /* 0x00010a00ff007b82 */ /* 0x000e620000000800 */
[----:B------:R-:W-:Y:S01]  /*7bb0*/  ISETP.NE.U32.AND P0, PT, RZ, UR4, PT ;  /* 0x00000004ff007c0c */ /* 0x000fe2000bf05070 */
[----:B------:R-:W3:Y:S04]  /*7bc0*/  LDL R10, [R1+0x4] ;  /* 0x00000400010a7983 */ /* 0x000ee80000100800 */
[----:B------:R-:W4:Y:S01]  /*7bd0*/  LDL R9, [R1+0x20] ;  /* 0x0000200001097983 */ /* 0x000f220000100800 */
[----:B------:R-:W-:Y:S01]  /*7be0*/  ISETP.NE.AND.EX P0, PT, RZ, UR5, PT, P0 ;  /* 0x00000005ff007c0c */ /* 0x000fe2000bf05300 */
[----:B------:R-:W-:Y:S01]  /*7bf0*/  ULDC.64 UR6, c[0x0][0x208] ;  /* 0x0000820000067ab9 */ /* 0x000fe20000000a00 */
[----:B------:R-:W-:Y:S01]  /*7c00*/  ULDC UR4, c[0x0][0xda8] ;  /* 0x00036a0000047ab9 */ /* 0x000fe20000000800 */
[----:B------:R-:W4:Y:S04]  /*7c10*/  LDL.LU R6, [R1+0xc] ;  /* 0x00000c0001067983 */ /* 0x000f280000300800 */
[----:B------:R-:W4:Y:S06]  /*7c20*/  LDL R8, [R1+0x14] ;  /* 0x0000140001087983 */ /* 0x000f2c0000100800 */
[----:B------:R-:W2:Y:S01]  /*7c30*/  @P0 LDC.64 R2, c[0x0][0x9f8] ;  /* 0x00027e00ff020b82 */ /* 0x000ea20000000a00 */
[----:B-1----:R-:W-:-:S13]  /*7c40*/  ISETP.NE.AND P1, PT, R0, 0x1, PT ;  /* 0x000000010000780c */ /* 0x002fda0003f25270 */
[----:B------:R-:W3:Y:S08]  /*7c50*/  @P1 LDC R5, c[0x0][0x42c] ;  /* 0x00010b00ff051b82 */ /* 0x000ef00000000800 */
[----:B------:R-:W1:Y:S01]  /*7c60*/  @P1 LDC R4, c[0x0][0x430] ;  /* 0x00010c00ff041b82 */ /* 0x000e620000000800 */
[----:B--2---:R-:W-:-:S05]  /*7c70*/  @P0 IMAD.WIDE R2, R7, 0x4, R2 ;  /* 0x0000000407020825 */ /* 0x004fca00078e0202 */
[----:B------:R2:W5:Y:S01]  /*7c80*/  @P0 LDG.E R7, desc[UR6][R2.64] ;  /* 0x0000000602070981 */ /* 0x000562000c1e1900 */
[----:B---3--:R-:W-:-:S04]  /*7c90*/  @P1 IMAD.HI.U32 R5, R10, R5, RZ ;  /* 0x000000050a051227 */ /* 0x008fc800078e00ff */
[----:B------:R-:W-:Y:S01]  /*7ca0*/  IMAD.MOV.U32 R0, RZ, RZ, R10 ;  /* 0x000000ffff007224 */ /* 0x000fe200078e000a */
[----:B-1----:R-:W-:Y:S02]  /*7cb0*/  @P1 SHF.R.U32.HI R0, RZ, R4, R5 ;  /* 0x00000004ff001219 */ /* 0x002fe40000011605 */
[----:B----4-:R-:W-:Y:S01]  /*7cc0*/  ISETP.NE.AND P1, PT, R9, RZ, PT ;  /* 0x000000ff0900720c */ /* 0x010fe20003f25270 */
[----:B------:R-:W1:Y:S01]  /*7cd0*/  S2R R4, SR_CgaCtaId ;  /* 0x0000000000047919 */ /* 0x000e620000008800 */
[----:B------:R-:W-:-:S04]  /*7ce0*/  IMAD.MOV R6, RZ, RZ, -R6 ;  /* 0x000000ffff067224 */ /* 0x000fc800078e0a06 */
[----:B------:R-:W-:-:S07]  /*7cf0*/  IMAD R6, R6, UR4, R8 ;  /* 0x0000000406067c24 */ /* 0x000fce000f8e0208 */
[----:B------:R-:W-:Y:S01]  /*7d00*/  VOTEU.ALL UP1, P1 ;  /* 0x00000000003f7886 */ /* 0x000fe20000820000 */
[----:B------:R-:W-:-:S04]  /*7d10*/  PLOP3.LUT P2, PT, P1, PT, PT, 0x8, 0x0 ;  /* 0x000000000000781c */ /* 0x000fc80000f4e170 */
[----:B------:R-:W-:Y:S01]  /*7d20*/  @!UP1 UIADD3 UR8, UP0, UR36, 0x270, URZ ;  /* 0x0000027024089890 */ /* 0x000fe2000ff1e03f */
[----:B------:R-:W-:-:S03]  /*7d30*/  IMAD.SHL.U32 R6, R6, 0x80, RZ ;  /* 0x0000008006067824 */ /* 0x000fc600078e00ff */
[----:B------:R-:W-:-:S03]  /*7d40*/  @!UP1 UIADD3.X UR9, URZ, UR37, URZ, UP0, !UPT ;  /* 0x000000253f099290 */ /* 0x000fc600087fe43f */
[----:B--2---:R-:W-:-:S09]  /*7d50*/  VOTEU.ALL UP0, P1 ;  /* 0x00000000003f7886 */ /* 0x004fd20000800000 */
.L_x_160:
[----:B------:R-:W2:Y:S04]  /*7d60*/  LDL R3, [R1] ;  /* 0x0000000001037983 */ /* 0x000ea80000100800 */
[----:B------:R-:W3:Y:S01]  /*7d70*/  LDL R2, [R1+0x4] ;  /* 0x0000040001027983 */ /* 0x000ee20000100800 */
[----:B------:R-:W-:Y:S01]  /*7d80*/  UMOV UR4, URZ ;  /* 0x0000003f00047c82 */ /* 0x000fe20008000000 */
[----:B------:R-:W-:Y:S02]  /*7d90*/  PLOP3.LUT P0, PT, P0, P2, PT, 0xa2, 0x0 ;  /* 0x000000000000781c */ /* 0x000fe40000705472 */
[----:B--2---:R-:W-:-:S08]  /*7da0*/  @P2 R2UR P0, UR7, R3 ;  /* 0x00000000030722ca */ /* 0x004fd00000000000 */
[----:B------:R-:W-:Y:S02]  /*7db0*/  PLOP3.LUT P0, PT, P0, P2, PT, 0xa2, 0x0 ;  /* 0x000000000000781c */ /* 0x000fe40000705472 */
[----:B---3--:R-:W-:-:S08]  /*7dc0*/  @P2 R2UR.OR P0, UR6, R2 ;  /* 0x00000000020622ca */ /* 0x008fd00000100000 */
[----:B------:R-:W-:Y:S02]  /*7dd0*/  PLOP3.LUT P0, PT, P0, P2, PT, 0xa2, 0x0 ;  /* 0x000000000000781c */ /* 0x000fe40000705472 */
[----:B------:R-:W-:-:S08]  /*7de0*/  @P2 R2UR.OR P0, UR5, R6 ;  /* 0x00000000060522ca */ /* 0x000fd00000100000 */
[----:B------:R-:W-:-:S05]  /*7df0*/  @P2 PLOP3.LUT P2, PT, P0, PT, PT, 0x80, 0x0 ;  /* 0x000000000000281c */ /* 0x000fca000074f070 */
[----:B------:R2:W-:Y:S08]  /*7e00*/  @!UP0 UTMAPF.L2.4D [UR4], [UR8] ;  /* 0x00000004080085b8 */ /* 0x0005f00008018000 */
[----:B--2---:R-:W-:Y:S05]  /*7e10*/  @P2 BRA.U.ANY `(.L_x_160) ;  /* 0xfffffffd00d02947 */ /* 0x004fea000393ffff */
[----:B------:R-:W-:Y:S01]  /*7e20*/  PLOP3.LUT P2, PT, P1, PT, PT, 0x8, 0x0 ;  /* 0x000000000000781c */ /* 0x000fe20000f4e170 */
[----:B------:R-:W-:Y:S01]  /*7e30*/  VOTEU.ALL UP0, P1 ;  /* 0x00000000003f7886 */ /* 0x000fe20000800000 */
[----:B------:R-:W-:-:S11]  /*7e40*/  UMOV UR4, 0x40 ;  /* 0x0000004000047882 */ /* 0x000fd60000000000 */
.L_x_161:
[----:B------:R-:W2:Y:S04]  /*7e50*/  LDL R3, [R1] ;  /* 0x0000000001037983 */ /* 0x000ea80000100800 */
[----:B------:R-:W3:Y:S01]  /*7e60*/  LDL R2, [R1+0x4] ;  /* 0x0000040001027983 */ /* 0x000ee20000100800 */
        /* <DEDUP_REMOVED lines=12> */
.L_x_162:
        /* <DEDUP_REMOVED lines=11> */
[----:B------:R-:W2:Y:S01]  /*7fe0*/  LDC.64 R2, c[0x0][0x3f8] ;  /* 0x0000fe00ff027b82 */ /* 0x000ea20000000a00 */
[C---:B-1----:R-:W-:Y:S01]  /*7ff0*/  IMAD.SHL.U32 R20, R4.reuse, 0x40, RZ ;  /* 0x0000004004147824 */ /* 0x042fe200078e00ff */
[----:B------:R-:W-:Y:S01]  /*8000*/  UMOV UR4, 0xffffffff ;  /* 0xffffffff00047882 */ /* 0x000fe20000000000 */
[----:B------:R-:W-:-:S03]  /*8010*/  IMAD.SHL.U32 R21, R4, 0x1000, RZ ;  /* 0x0000100004157824 */ /* 0x000fc600078e00ff */
[----:B------:R-:W-:Y:S02]  /*8020*/  LOP3.LUT R20, R20, 0x40, RZ, 0xc0, !PT ;  /* 0x0000004014147812 */ /* 0x000fe400078ec0ff */
[----:B------:R-:W-:Y:S02]  /*8030*/  LOP3.LUT R21, R21, 0x1000, RZ, 0xc0, !PT ;  /* 0x0000100015157812 */ /* 0x000fe400078ec0ff */
[----:B--2---:R-:W-:-:S04]  /*8040*/  ISETP.NE.U32.AND P0, PT, R2, RZ, PT ;  /* 0x000000ff0200720c */ /* 0x004fc80003f05070 */
[----:B------:R-:W-:-:S04]  /*8050*/  ISETP.NE.AND.EX P0, PT, R3, RZ, PT, P0 ;  /* 0x000000ff0300720c */ /* 0x000fc80003f05300 */
[----:B-----5:R-:W-:Y:S01]  /*8060*/  SEL R5, R7, RZ, !P0 ;  /* 0x000000ff07057207 */ /* 0x020fe20004000000 */
[----:B------:R-:W-:Y:S08]  /*8070*/  BRA.DIV UR4, `(.L_x_163) ;  /* 0x0000002a046c7947 */ /* 0x000ff0000b800000 */
.L_x_224:
[----:B------:R-:W2:Y:S01]  /*8080*/  LDL R8, [R1+0x10] ;  /* 0x0000100001087983 */ /* 0x000ea20000100800 */
[----:B------:R-:W-:Y:S01]  /*8090*/  UMOV UR4, 0xffffffff ;  /* 0xffffffff00047882 */ /* 0x000fe20000000000 */
[--C-:B------:R-:W-:Y:S01]  /*80a0*/  SHF.R.S32.HI R12, RZ, 0x1f, R7.reuse ;  /* 0x0000001fff0c7819 */ /* 0x100fe20000011407 */
[----:B------:R-:W-:Y:S02]  /*80b0*/  IMAD.MOV.U32 R4, RZ, RZ, R7 ;  /* 0x000000ffff047224 */ /* 0x000fe400078e0007 */
[----:B--2---:R-:W-:Y:S01]  /*80c0*/  VIADD R8, R8, 0xffffffff ;  /* 0xffffffff08087836 */ /* 0x004fe20000000000 */
[----:B------:R-:W-:Y:S06]  /*80d0*/  BRA.DIV UR4, `(.L_x_164) ;  /* 0x0000002a04887947 */ /* 0x000fec000b800000 */
[----:B------:R-:W-:-:S13]  /*80e0*/  ELECT P6, URZ, PT ;  /* 0x00000000003f782f */ /* 0x000fda00038c0000 */
.L_x_227:
[----:B------:R-:W-:Y:S05]  /*80f0*/  @!P6 BRA `(.L_x_165) ;  /* 0x000000040028e947 */ /* 0x000fea0003800000 */
        /* <DEDUP_REMOVED lines=9> */
[----:B------:R-:W-:-:S04]  /*8190*/  @P1 SHF.R.U32.HI R5, RZ, R11, R10 ;  /* 0x0000000bff051219 */ /* 0x000fc8000001160a */
[--C-:B------:R-:W-:Y:S01]  /*81a0*/  SHF.R.S32.HI R11, RZ, 0x1f, R5.reuse ;  /* 0x0000001fff0b7819 */ /* 0x100fe20000011405 */
[--C-:B------:R-:W-:Y:S02]  /*81b0*/  IMAD.MOV R18, RZ, RZ, -R5.reuse ;  /* 0x000000ffff127224 */ /* 0x100fe400078e0a05 */
[----:B------:R-:W-:Y:S02]  /*81c0*/  IMAD.MOV.U32 R10, RZ, RZ, R5 ;  /* 0x000000ffff0a7224 */ /* 0x000fe400078e0005 */
[----:B------:R-:W-:Y:S02]  /*81d0*/  IMAD R18, R9, R18, R8 ;  /* 0x0000001209127224 */ /* 0x000fe400078e0208 */
[----:B------:R-:W-:Y:S02]  /*81e0*/  IMAD R9, R12, UR4, RZ ;  /* 0x000000040c097c24 */ /* 0x000fe4000f8e02ff */
[----:B------:R-:W-:-:S04]  /*81f0*/  IMAD.WIDE.U32 R10, R7, UR4, R10 ;  /* 0x00000004070a7c25 */ /* 0x000fc8000f8e000a */
[----:B------:R-:W-:Y:S01]  /*8200*/  IMAD R5, R7, UR5, R9 ;  /* 0x0000000507057c24 */ /* 0x000fe2000f8e0209 */
[----:B------:R-:W-:-:S03]  /*8210*/  LEA R14, P1, R10, R2, 0x2 ;  /* 0x000000020a0e7211 */ /* 0x000fc600078210ff */
[----:B------:R-:W-:-:S05]  /*8220*/  IMAD.IADD R5, R11, 0x1, R5 ;  /* 0x000000010b057824 */ /* 0x000fca00078e0205 */
[----:B------:R-:W-:-:S05]  /*8230*/  LEA.HI.X R15, R10, R3, R5, 0x2, P1 ;  /* 0x000000030a0f7211 */ /* 0x000fca00008f1405 */
[----:B------:R1:W5:Y:S02]  /*8240*/  LDG.E R7, desc[UR6][R14.64] ;  /* 0x000000060e077981 */ /* 0x000364000c1e1900 */
.L_x_166:
[----:B------:R-:W2:Y:S01]  /*8250*/  S2R R9, SR_CgaCtaId ;  /* 0x0000000000097919 */ /* 0x000ea20000008800 */
[----:B------:R-:W-:-:S04]  /*8260*/  MOV R5, 0x400 ;  /* 0x0000040000057802 */ /* 0x000fc80000000f00 */
[----:B--2---:R-:W-:Y:S02]  /*8270*/  LEA R5, R9, R5, 0x18 ;  /* 0x0000000509057211 */ /* 0x004fe400078ec0ff */
[----:B------:R-:W-:-:S03]  /*8280*/  SHF.L.U32 R9, R17, 0x1f, RZ ;  /* 0x0000001f11097819 */ /* 0x000fc600000006ff */
[----:B------:R-:W-:-:S04]  /*8290*/  IMAD R5, R16, 0x8, R5 ;  /* 0x0000000810057824 */ /* 0x000fc800078e0205 */
[----:B------:R-:W2:Y:S02]  /*82a0*/  SYNCS.PHASECHK.TRANS64.TRYWAIT P1, [R5+URZ+0x34840], R9 ;  /* 0x03484009050075a7 */ /* 0x000ea4000802017f */
[----:B--2---:R-:W-:Y:S05]  /*82b0*/  @!P1 BRA `(.L_x_167) ;  /* 0x0000002800309947 */ /* 0x004fea0003800000 */
.L_x_228:
[----:B------:R-:W3:Y:S01]  /*82c0*/  S2R R10, SR_TID.X ;  /* 0x00000000000a7919 */ /* 0x000ee20000002100 */
[----:B------:R-:W-:-:S04]  /*82d0*/  UPRMT UR4, UR38, 0x9910, URZ ;  /* 0x0000991026047896 */ /* 0x000fc8000800003f */
[----:B------:R-:W-:Y:S01]  /*82e0*/  UISETP.NE.AND UP0, UPT, UR4, 0x2, UPT ;  /* 0x000000020400788c */ /* 0x000fe2000bf05270 */
[----:B---3--:R-:W-:-:S13]  /*82f0*/  LOP3.LUT P1, RZ, R10, 0x7f, RZ, 0xc0, !PT ;  /* 0x0000007f0aff7812 */ /* 0x008fda000782c0ff */
[----:B--2---:R-:W-:-:S04]  /*8300*/  @!P1 IMAD.MOV.U32 R9, RZ, RZ, 0xc000 ;  /* 0x0000c000ff099424 */ /* 0x004fc800078e00ff */
[----:B------:R2:W-:Y:S01]  /*8310*/  @!P1 SYNCS.ARRIVE.TRANS64 RZ, [R5+URZ+0x34830], R9 ;  /* 0x0348300905ff99a7 */ /* 0x0005e2000800003f */
[----:B------:R-:W-:-:S13]  /*8320*/  PLOP3.LUT P1, PT, PT, PT, UP0, 0x80, 0x0 ;  /* 0x000000000000781c */ /* 0x000fda0003f2f008 */
[----:B--2---:R-:W-:Y:S05]  /*8330*/  @P1 BRA `(.L_x_168) ;  /* 0x0000000000041947 */ /* 0x004fea0003800000 */
[----:B------:R-:W-:Y:S01]  /*8340*/  BPT.TRAP 0x1 ;  /* 0x000000040000795c */ /* 0x000fe20000300000 */
.L_x_168:
[----:B------:R-:W-:-:S13]  /*8350*/  LOP3.LUT P1, RZ, R19, 0x1, RZ, 0xc0, !PT ;  /* 0x0000000113ff7812 */ /* 0x000fda000782c0ff */
[----:B------:R-:W-:Y:S05]  /*8360*/  @P1 BRA `(.L_x_169) ;  /* 0x0000000000041947 */ /* 0x000fea0003800000 */
[----:B------:R-:W-:Y:S01]  /*8370*/  BPT.TRAP 0x1 ;  /* 0x000000040000795c */ /* 0x000fe20000300000 */
.L_x_169:
[----:B------:R-:W2:Y:S01]  /*8380*/  S2R R10, SR_CgaCtaId ;  /* 0x00000000000a7919 */ /* 0x000ea20000008800 */
[----:B------:R-:W-:Y:S01]  /*8390*/  MOV R9, 0x400 ;  /* 0x0000040000097802 */ /* 0x000fe20000000f00 */
[----:B------:R-:W-:Y:S01]  /*83a0*/  UIADD3 UR4, UP0, UR36, 0x370, URZ ;  /* 0x0000037024047890 */ /* 0x000fe2000ff1e03f */
[----:B------:R-:W-:Y:S01]  /*83b0*/  R2UR UR9, R5 ;  /* 0x00000000050972ca */ /* 0x000fe200000e0000 */
[----:B------:R-:W-:Y:S01]  /*83c0*/  IMAD R5, R16, 0x6000, R21 ;  /* 0x0000600010057824 */ /* 0x000fe200078e0215 */
[----:B------:R-:W-:Y:S01]  /*83d0*/  R2UR UR11, R18 ;  /* 0x00000000120b72ca */ /* 0x000fe200000e0000 */
[----:B------:R-:W-:Y:S01]  /*83e0*/  UMOV UR10, URZ ;  /* 0x0000003f000a7c82 */ /* 0x000fe20008000000 */
[----:B------:R-:W-:Y:S01]  /*83f0*/  R2UR UR5, R20 ;  /* 0x00000000140572ca */ /* 0x000fe200000e0000 */
[----:B------:R-:W-:Y:S01]  /*8400*/  UMOV UR18, 0x30000 ;  /* 0x0003000000127882 */ /* 0x000fe20000000000 */
[----:B------:R-:W-:Y:S01]  /*8410*/  R2UR UR12, R0 ;  /* 0x00000000000c72ca */ /* 0x000fe200000e0000 */
[----:B------:R-:W-:Y:S01]  /*8420*/  UMOV UR6, 0x0 ;  /* 0x0000000000067882 */ /* 0x000fe20000000000 */
[----:B-----5:R-:W-:Y:S01]  /*8430*/  R2UR UR13, R7 ;  /* 0x00000000070d72ca */ /* 0x020fe200000e0000 */
[----:B------:R-:W-:Y:S01]  /*8440*/  UMOV UR7, 0x14f00000 ;  /* 0x14f0000000077882 */ /* 0x000fe20000000000 */
[----:B------:R-:W-:-:S03]  /*8450*/  UMOV UR16, 0x40 ;  /* 0x0000004000107882 */ /* 0x000fc60000000000 */
[----:B------:R-:W-:-:S04]  /*8460*/  UIADD3 UR9, UR9, 0x34830, URZ ;  /* 0x0003483009097890 */ /* 0x000fc8000fffe03f */
[----:B------:R-:W-:Y:S02]  /*8470*/  ULEA UR11, UR11, UR5, 0x7 ;  /* 0x000000050b0b7291 */ /* 0x000fe4000f8e383f */
[----:B------:R-:W-:Y:S01]  /*8480*/  UIADD3.X UR5, URZ, UR37, URZ, UP0, !UPT ;  /* 0x000000253f057290 */ /* 0x000fe200087fe43f */
[----:B--2---:R-:W-:-:S05]  /*8490*/  LEA R9, R10, R9, 0x18 ;  /* 0x000000090a097211 */ /* 0x004fca00078ec0ff */
[----:B------:R-:W-:-:S05]  /*84a0*/  IMAD R5, R5, 0x2, R9 ;  /* 0x0000000205057824 */ /* 0x000fca00078e0209 */
[----:B------:R-:W-:Y:S01]  /*84b0*/  R2UR UR8, R5 ;  /* 0x00000000050872ca */ /* 0x000fe200000e0000 */
[----:B------:R-:W-:-:S12]  /*84c0*/  IMAD.MOV.U32 R5, RZ, RZ, R7 ;  /* 0x000000ffff057224 */ /* 0x000fd800078e0007 */
[----:B------:R-:W-:Y:S02]  /*84d0*/  UIADD3 UR14, UR8, 0x1c400, URZ ;  /* 0x0001c400080e7890 */ /* 0x000fe4000fffe03f */
[----:B------:R-:W-:Y:S02]  /*84e0*/  UIADD3 UR15, UR8, 0x20400, URZ ;  /* 0x00020400080f7890 */ /* 0x000fe4000fffe03f */
[----:B------:R-:W-:-:S03]  /*84f0*/  UIADD3 UR17, UR8, 0x24400, URZ ;  /* 0x0002440008117890 */ /* 0x000fc6000fffe03f */
[----:B------:R-:W-:Y:S01]  /*8500*/  UMOV UR8, UR14 ;  /* 0x0000000e00087c82 */ /* 0x000fe20008000000 */
[----:B------:R-:W-:Y:S01]  /*8510*/  UMOV UR14, 0x80 ;  /* 0x00000080000e7882 */ /* 0x000fe20000000000 */
[----:B------:R2:W-:Y:S02]  /*8520*/  UTMALDG.4D.MULTICAST [UR8], [UR4], UR18, desc[UR6] ;  /* 0x00000608040073b4 */ /* 0x0005e40008019812 */
[----:B--2---:R-:W-:Y:S01]  /*8530*/  UMOV UR8, UR15 ;  /* 0x0000000f00087c82 */ /* 0x004fe20008000000 */
[----:B------:R-:W-:Y:S02]  /*8540*/  UMOV UR10, UR16 ;  /* 0x00000010000a7c82 */ /* 0x000fe40008000000 */
[----:B------:R2:W-:Y:S02]  /*8550*/  UTMALDG.4D.MULTICAST [UR8], [UR4], UR18, desc[UR6] ;  /* 0x00000608040073b4 */ /* 0x0005e40008019812 */
[----:B--2---:R-:W-:Y:S01]  /*8560*/  UMOV UR8, UR17 ;  /* 0x0000001100087c82 */ /* 0x004fe20008000000 */
[----:B------:R-:W-:-:S02]  /*8570*/  UMOV UR10, UR14 ;  /* 0x0000000e000a7c82 */ /* 0x000fc40008000000 */
[----:B------:R2:W-:Y:S02]  /*8580*/  UTMALDG.4D.MULTICAST [UR8], [UR4], UR18, desc[UR6] ;  /* 0x00000608040073b4 */ /* 0x0005e40008019812 */
[----:B--2---:R-:W-:Y:S01]  /*8590*/  NOP ;  /* 0x0000000000007918 */ /* 0x004fe20000000000 */
.L_x_165:
[----:B-1----:R-:W2:Y:S04]  /*85a0*/  LDL.LU R15, [R1] ;  /* 0x00000000010f7983 */ /* 0x002ea80000300800 */
[----:B------:R-:W3:Y:S04]  /*85b0*/  LDL.LU R14, [R1+0x4] ;  /* 0x00000400010e7983 */ /* 0x000ee80000300800 */
[----:B------:R-:W4:Y:S01]  /*85c0*/  LDL R13, [R1+0x1c] ;  /* 0x00001c00010d7983 */ /* 0x000f220000100800 */
[----:B------:R-:W-:-:S03]  /*85d0*/  MOV R10, 0x400 ;  /* 0x00000400000a7802 */ /* 0x000fc60000000f00 */
[----:B------:R-:W5:Y:S01]  /*85e0*/  LDL.LU R9, [R1+0x18] ;  /* 0x0000180001097983 */ /* 0x000f620000300800 */
[----:B------:R-:W1:Y:S01]  /*85f0*/  S2R R11, SR_CgaCtaId ;  /* 0x00000000000b7919 */ /* 0x000e620000008800 */
[----:B------:R-:W-:Y:S05]  /*8600*/  WARPSYNC.ALL ;  /* 0x0000000000007948 */ /* 0x000fea0003800000 */
[----:B------:R-:W-:-:S13]  /*8610*/  ELECT P1, URZ, PT ;  /* 0x00000000003f782f */ /* 0x000fda0003820000 */
[----:B------:R-:W-:Y:S01]  /*8620*/  @P1 R2UR UR11, R6 ;  /* 0x00000000060b12ca */ /* 0x000fe200000e0000 */
[----:B------:R-:W-:-:S04]  /*8630*/  UIADD3 UR4, UP0, UR36, 0x270, URZ ;  /* 0x0000027024047890 */ /* 0x000fc8000ff1e03f */
        /* <DEDUP_REMOVED lines=21> */
[C---:B---3--:R-:W-:Y:S02]  /*8790*/  @P1 R2UR UR12, R14.reuse ;  /* 0x000000000e0c12ca */ /* 0x048fe400000e0000 */
[----:B------:R-:W-:Y:S02]  /*87a0*/  @P1 R2UR UR21, R15 ;  /* 0x000000000f1512ca */ /* 0x000fe400000e0000 */
[----:B------:R-:W-:-:S09]  /*87b0*/  @P1 R2UR UR20, R14 ;  /* 0x000000000e1412ca */ /* 0x000fd200000e0000 */
[----:B------:R2:W-:Y:S04]  /*87c0*/  UTMALDG.4D [UR8], [UR4], desc[UR6] ;  /* 0x00000608040075b4 */ /* 0x0005e80008019000 */
[----:B------:R1:W-:Y:S01]  /*87d0*/  UTMALDG.4D [UR16], [UR4], desc[UR14] ;  /* 0x00000e10040075b4 */ /* 0x0003e20008019000 */
[----:B--2---:R-:W-:Y:S02]  /*87e0*/  @P1 R2UR UR13, R15 ;  /* 0x000000000f0d12ca */ /* 0x004fe400000e0000 */
[----:B------:R-:W-:Y:S02]  /*87f0*/  @P1 R2UR UR12, R14 ;  /* 0x000000000e0c12ca */ /* 0x000fe400000e0000 */
[----:B------:R-:W-:Y:S01]  /*8800*/  @P1 R2UR UR11, R6 ;  /* 0x00000000060b12ca */ /* 0x000fe200000e0000 */
[----:B------:R-:W-:Y:S01]  /*8810*/  UIADD3 UR8, UR24, 0x18400, URZ ;  /* 0x0001840018087890 */ /* 0x000fe2000fffe03f */
[----:B----4-:R-:W-:Y:S01]  /*8820*/  LOP3.LUT R6, R13, 0x1, RZ, 0xc, !PT ;  /* 0x000000010d067812 */ /* 0x010fe200078e0cff */
[----:B------:R-:W-:-:S03]  /*8830*/  UMOV UR10, 0x80 ;  /* 0x00000080000a7882 */ /* 0x000fc60000000000 */
[----:B------:R-:W-:-:S07]  /*8840*/  SHF.L.U32 R6, R6, 0x1f, RZ ;  /* 0x0000001f06067819 */ /* 0x000fce00000006ff */
[----:B------:R1:W-:Y:S01]  /*8850*/  UTMALDG.4D [UR8], [UR4], desc[UR22] ;  /* 0x00001608040075b4 */ /* 0x0003e20008019000 */
[----:B------:R-:W2:Y:S01]  /*8860*/  SYNCS.PHASECHK.TRANS64.TRYWAIT P1, [R10+URZ+0x34820], R6 ;  /* 0x034820060a0075a7 */ /* 0x000ea2000802017f */
[----:B-----5:R-:W-:Y:S01]  /*8870*/  ISETP.GE.AND P2, PT, R9, 0x81, PT ;  /* 0x000000810900780c */ /* 0x020fe20003f46270 */
[----:B-12---:R-:W-:-:S12]  /*8880*/  @!P1 BRA `(.L_x_171) ;  /* 0x0000002000d09947 */ /* 0x006fd80003800000 */
.L_x_229:
[----:B------:R-:W-:Y:S05]  /*8890*/  BSYNC B0 ;  /* 0x0000000000007941 */ /* 0x000fea0003800000 */
.L_x_170:
        /* <DEDUP_REMOVED lines=28> */
[----:B------:R-:W-:-:S04]  /*8a60*/  IMAD.MOV R10, RZ, RZ, -R7 ;  /* 0x000000ffff0a7224 */ /* 0x000fc800078e0a07 */
[----:B------:R-:W-:Y:S02]  /*8a70*/  IMAD R6, R15, R10, R6 ;  /* 0x0000000a0f067224 */ /* 0x000fe400078e0206 */
[----:B------:R-:W-:Y:S02]  /*8a80*/  IMAD R15, R12, UR4, RZ ;  /* 0x000000040c0f7c24 */ /* 0x000fe4000f8e02ff */
[----:B------:R-:W-:Y:S02]  /*8a90*/  IMAD.MOV.U32 R10, RZ, RZ, R7 ;  /* 0x000000ffff0a7224 */ /* 0x000fe400078e0007 */
[C---:B------:R-:W-:Y:S02]  /*8aa0*/  IMAD R7, R4.reuse, UR5, R15 ;  /* 0x0000000504077c24 */ /* 0x040fe4000f8e020f */
[----:B------:R-:W-:-:S04]  /*8ab0*/  IMAD.WIDE.U32 R10, R4, UR4, R10 ;  /* 0x00000004040a7c25 */ /* 0x000fc8000f8e000a */
[----:B------:R-:W-:Y:S01]  /*8ac0*/  IMAD.IADD R7, R7, 0x1, R11 ;  /* 0x0000000107077824 */ /* 0x000fe200078e020b */
[----:B------:R-:W-:-:S04]  /*8ad0*/  LEA R2, P1, R10, R2, 0x2 ;  /* 0x000000020a027211 */ /* 0x000fc800078210ff */
[----:B------:R-:W-:-:S05]  /*8ae0*/  LEA.HI.X R3, R10, R3, R7, 0x2, P1 ;  /* 0x000000030a037211 */ /* 0x000fca00008f1407 */
[----:B------:R1:W5:Y:S04]  /*8af0*/  LDG.E R7, desc[UR6][R2.64] ;  /* 0x0000000602077981 */ /* 0x000368000c1e1900 */
.L_x_176:
[----:B-1----:R-:W1:Y:S01]  /*8b00*/  S2R R3, SR_CgaCtaId ;  /* 0x0000000000037919 */ /* 0x002e620000008800 */
[----:B------:R-:W-:-:S04]  /*8b10*/  MOV R2, 0x400 ;  /* 0x0000040000027802 */ /* 0x000fc80000000f00 */
[----:B-1----:R-:W-:Y:S02]  /*8b20*/  LEA R2, R3, R2, 0x18 ;  /* 0x0000000203027211 */ /* 0x002fe400078ec0ff */
[----:B------:R-:W-:-:S03]  /*8b30*/  SHF.L.U32 R3, R13, 0x1f, RZ ;  /* 0x0000001f0d037819 */ /* 0x000fc600000006ff */
[----:B------:R-:W-:-:S04]  /*8b40*/  IMAD R2, R9, 0x8, R2 ;  /* 0x0000000809027824 */ /* 0x000fc800078e0202 */
[----:B------:R-:W1:Y:S02]  /*8b50*/  SYNCS.PHASECHK.TRANS64.TRYWAIT P1, [R2+URZ+0x34840], R3 ;  /* 0x03484003020075a7 */ /* 0x000e64000802017f */
[----:B-1----:R-:W-:Y:S05]  /*8b60*/  @!P1 BRA `(.L_x_177) ;  /* 0x0000002000389947 */ /* 0x002fea0003800000 */
.L_x_230:
[----:B------:R-:W2:Y:S01]  /*8b70*/  S2R R10, SR_TID.X ;  /* 0x00000000000a7919 */ /* 0x000ea20000002100 */
[----:B------:R-:W-:Y:S01]  /*8b80*/  UPRMT UR4, UR38, 0x9910, URZ ;  /* 0x0000991026047896 */ /* 0x000fe2000800003f */
[----:B--2---:R-:W-:-:S13]  /*8b90*/  LOP3.LUT P1, RZ, R10, 0x7f, RZ, 0xc0, !PT ;  /* 0x0000007f0aff7812 */ /* 0x004fda000782c0ff */
[----:B-1----:R-:W-:-:S04]  /*8ba0*/  @!P1 IMAD.MOV.U32 R3, RZ, RZ, 0xc000 ;  /* 0x0000c000ff039424 */ /* 0x002fc800078e00ff */
[----:B------:R1:W-:Y:S02]  /*8bb0*/  @!P1 SYNCS.ARRIVE.TRANS64 RZ, [R2+URZ+0x34830], R3 ;  /* 0x0348300302ff99a7 */ /* 0x0003e4000800003f */
[----:B-1----:R-:W-:-:S05]  /*8bc0*/  IMAD.U32 R3, RZ, RZ, UR4 ;  /* 0x00000004ff037e24 */ /* 0x002fca000f8e00ff */
[----:B------:R-:W-:-:S13]  /*8bd0*/  ISETP.NE.AND P2, PT, R3, 0x2, PT ;  /* 0x000000020300780c */ /* 0x000fda0003f45270 */
[----:B------:R-:W-:Y:S05]  /*8be0*/  @P2 BRA `(.L_x_178) ;  /* 0x0000000000042947 */ /* 0x000fea0003800000 */
[----:B------:R-:W-:Y:S01]  /*8bf0*/  BPT.TRAP 0x1 ;  /* 0x000000040000795c */ /* 0x000fe20000300000 */
.L_x_178:
[----:B------:R-:W-:-:S13]  /*8c00*/  LOP3.LUT P1, RZ, R19, 0x1, RZ, 0xc0, !PT ;  /* 0x0000000113ff7812 */ /* 0x000fda000782c0ff */
[----:B------:R-:W-:Y:S05]  /*8c10*/  @P1 BRA `(.L_x_179) ;  /* 0x0000000000041947 */ /* 0x000fea0003800000 */
[----:B------:R-:W-:Y:S01]  /*8c20*/  BPT.TRAP 0x1 ;  /* 0x000000040000795c */ /* 0x000fe20000300000 */
.L_x_179:
[----:B------:R-:W1:Y:S01]  /*8c30*/  S2R R11, SR_CgaCtaId ;  /* 0x00000000000b7919 */ /* 0x000e620000008800 */
        /* <DEDUP_REMOVED lines=12> */
[----:B------:R-:W-:Y:S01]  /*8d00*/  UMOV UR18, 0x40 ;  /* 0x0000004000127882 */ /* 0x000fe20000000000 */
[----:B------:R-:W-:Y:S01]  /*8d10*/  UMOV UR17, 0x80 ;  /* 0x0000008000117882 */ /* 0x000fe20000000000 */
[----:B------:R-:W-:Y:S01]  /*8d20*/  SHF.L.U32 R3, R17, 0x1f, RZ ;  /* 0x0000001f11037819 */ /* 0x000fe200000006ff */
[----:B------:R-:W-:-:S04]  /*8d30*/  UIADD3 UR9, UR9, 0x34830, URZ ;  /* 0x0003483009097890 */ /* 0x000fc8000fffe03f */
[----:B------:R-:W-:Y:S02]  /*8d40*/  ULEA UR11, UR11, UR5, 0x7 ;  /* 0x000000050b0b7291 */ /* 0x000fe4000f8e383f */
[----:B------:R-:W-:Y:S01]  /*8d50*/  UIADD3.X UR5, URZ, UR37, URZ, UP0, !UPT ;  /* 0x000000253f057290 */ /* 0x000fe200087fe43f */
[----:B-1----:R-:W-:-:S05]  /*8d60*/  LEA R10, R11, R10, 0x18 ;  /* 0x0000000a0b0a7211 */ /* 0x002fca00078ec0ff */
[----:B------:R-:W-:-:S05]  /*8d70*/  IMAD R2, R2, 0x2, R10 ;  /* 0x0000000202027824 */ /* 0x000fca00078e020a */
[----:B------:R-:W-:Y:S01]  /*8d80*/  R2UR UR8, R2 ;  /* 0x00000000020872ca */ /* 0x000fe200000e0000 */
[----:B------:R-:W-:-:S12]  /*8d90*/  IMAD R2, R16, 0x8, R10 ;  /* 0x0000000810027824 */ /* 0x000fd800078e020a */
[----:B------:R-:W-:Y:S02]  /*8da0*/  UIADD3 UR14, UR8, 0x1c400, URZ ;  /* 0x0001c400080e7890 */ /* 0x000fe4000fffe03f */
[----:B------:R-:W-:Y:S02]  /*8db0*/  UIADD3 UR15, UR8, 0x20400, URZ ;  /* 0x00020400080f7890 */ /* 0x000fe4000fffe03f */
[----:B------:R-:W-:-:S03]  /*8dc0*/  UIADD3 UR16, UR8, 0x24400, URZ ;  /* 0x0002440008107890 */ /* 0x000fc6000fffe03f */
[----:B------:R-:W-:Y:S02]  /*8dd0*/  UMOV UR8, UR14 ;  /* 0x0000000e00087c82 */ /* 0x000fe40008000000 */
[----:B------:R1:W-:Y:S02]  /*8de0*/  UTMALDG.4D.MULTICAST [UR8], [UR4], UR19, desc[UR6] ;  /* 0x00000608040073b4 */ /* 0x0003e40008019813 */
[----:B-1----:R-:W-:Y:S01]  /*8df0*/  UMOV UR8, UR15 ;  /* 0x0000000f00087c82 */ /* 0x002fe20008000000 */
[----:B------:R-:W-:Y:S02]  /*8e00*/  UMOV UR10, UR18 ;  /* 0x00000012000a7c82 */ /* 0x000fe40008000000 */
[----:B------:R1:W-:Y:S02]  /*8e10*/  UTMALDG.4D.MULTICAST [UR8], [UR4], UR19, desc[UR6] ;  /* 0x00000608040073b4 */ /* 0x0003e40008019813 */
[----:B-1----:R-:W-:Y:S01]  /*8e20*/  UMOV UR8, UR16 ;  /* 0x0000001000087c82 */ /* 0x002fe20008000000 */
[----:B------:R-:W-:-:S02]  /*8e30*/  UMOV UR10, UR17 ;  /* 0x00000011000a7c82 */ /* 0x000fc40008000000 */
[----:B------:R1:W-:Y:S01]  /*8e40*/  UTMALDG.4D.MULTICAST [UR8], [UR4], UR19, desc[UR6] ;  /* 0x00000608040073b4 */ /* 0x0003e20008019813 */
[----:B------:R-:W2:Y:S02]  /*8e50*/  SYNCS.PHASECHK.TRANS64.TRYWAIT P1, [R2+URZ+0x34860], R3 ;  /* 0x03486003020075a7 */ /* 0x000ea4000802017f */
[----:B-12---:R-:W-:Y:S05]  /*8e60*/  @!P1 BRA `(.L_x_180) ;  /* 0x0000001c008c9947 */ /* 0x006fea0003800000 */
.L_x_231:
[----:B------:R-:W2:Y:S02]  /*8e70*/  S2R R10, SR_TID.X ;  /* 0x00000000000a7919 */ /* 0x000ea40000002100 */
[----:B--2---:R-:W-:-:S13]  /*8e80*/  LOP3.LUT P1, RZ, R10, 0x7f, RZ, 0xc0, !PT ;  /* 0x0000007f0aff7812 */ /* 0x004fda000782c0ff */
[----:B-1----:R-:W-:-:S04]  /*8e90*/  @!P1 IMAD.MOV.U32 R3, RZ, RZ, 0x8000 ;  /* 0x00008000ff039424 */ /* 0x002fc800078e00ff */
[----:B------:R1:W-:Y:S01]  /*8ea0*/  @!P1 SYNCS.ARRIVE.TRANS64 RZ, [R2+URZ+0x34850], R3 ;  /* 0x0348500302ff99a7 */ /* 0x0003e2000800003f */
[----:B------:R-:W-:Y:S05]  /*8eb0*/  @P2 BRA `(.L_x_181) ;  /* 0x0000000000042947 */ /* 0x000fea0003800000 */
[----:B------:R-:W-:Y:S01]  /*8ec0*/  BPT.TRAP 0x1 ;  /* 0x000000040000795c */ /* 0x000fe20000300000 */
.L_x_181:
[----:B------:R-:W-:-:S13]  /*8ed0*/  LOP3.LUT P1, RZ, R19, 0x1, RZ, 0xc0, !PT ;  /* 0x0000000113ff7812 */ /* 0x000fda000782c0ff */
[----:B------:R-:W-:Y:S05]  /*8ee0*/  @P1 BRA `(.L_x_182) ;  /* 0x0000000000041947 */ /* 0x000fea0003800000 */
[----:B------:R-:W-:Y:S01]  /*8ef0*/  BPT.TRAP 0x1 ;  /* 0x000000040000795c */ /* 0x000fe20000300000 */
.L_x_182:
[----:B------:R-:W2:Y:S01]  /*8f00*/  S2R R11, SR_CgaCtaId ;  /* 0x00000000000b7919 */ /* 0x000ea20000008800 */
[----:B------:R-:W-:Y:S01]  /*8f10*/  MOV R10, 0x400 ;  /* 0x00000400000a7802 */ /* 0x000fe20000000f00 */
[----:B-1----:R-:W-:Y:S01]  /*8f20*/  IMAD R3, R16, 0x4000, R21 ;  /* 0x0000400010037824 */ /* 0x002fe200078e0215 */
[----:B------:R-:W-:Y:S01]  /*8f30*/  R2UR UR11, R18 ;  /* 0x00000000120b72ca */ /* 0x000fe200000e0000 */
[----:B------:R-:W-:Y:S01]  /*8f40*/  UIADD3 UR4, UP0, UR36, 0x470, URZ ;  /* 0x0000047024047890 */ /* 0x000fe2000ff1e03f */
[----:B------:R-:W-:Y:S01]  /*8f50*/  R2UR UR5, R20 ;  /* 0x00000000140572ca */ /* 0x000fe200000e0000 */
[----:B------:R-:W-:Y:S01]  /*8f60*/  UMOV UR10, URZ ;  /* 0x0000003f000a7c82 */ /* 0x000fe20008000000 */
[----:B------:R-:W-:Y:S01]  /*8f70*/  R2UR UR9, R2 ;  /* 0x00000000020972ca */ /* 0x000fe200000e0000 */
[----:B------:R-:W-:Y:S01]  /*8f80*/  UMOV UR16, 0x30000 ;  /* 0x0003000000107882 */ /* 0x000fe20000000000 */
[----:B------:R-:W-:Y:S01]  /*8f90*/  R2UR UR13, R5 ;  /* 0x00000000050d72ca */ /* 0x000fe200000e0000 */
[----:B------:R-:W-:Y:S01]  /*8fa0*/  UMOV UR7, 0x14f00000 ;  /* 0x14f0000000077882 */ /* 0x000fe20000000000 */
[----:B------:R-:W-:Y:S01]  /*8fb0*/  R2UR UR12, R0 ;  /* 0x00000000000c72ca */ /* 0x000fe200000e0000 */
[----:B------:R-:W-:Y:S01]  /*8fc0*/  UMOV UR15, 0x40 ;  /* 0x00000040000f7882 */ /* 0x000fe20000000000 */
[----:B------:R-:W-:-:S02]  /*8fd0*/  IMAD.MOV.U32 R5, RZ, RZ, R7 ;  /* 0x000000ffff057224 */ /* 0x000fc400078e0007 */
[----:B------:R-:W-:-:S03]  /*8fe0*/  IMAD.MOV.U32 R18, RZ, RZ, R6 ;  /* 0x000000ffff127224 */ /* 0x000fc600078e0006 */
[----:B------:R-:W-:Y:S02]  /*8ff0*/  ULEA UR11, UR11, UR5, 0x7 ;  /* 0x000000050b0b7291 */ /* 0x000fe4000f8e383f */
[----:B------:R-:W-:Y:S02]  /*9000*/  UIADD3 UR9, UR9, 0x34850, URZ ;  /* 0x0003485009097890 */ /* 0x000fe4000fffe03f */
[----:B------:R-:W-:Y:S01]  /*9010*/  UIADD3.X UR5, URZ, UR37, URZ, UP0, !UPT ;  /* 0x000000253f057290 */ /* 0x000fe200087fe43f */
[----:B--2---:R-:W-:-:S05]  /*9020*/  LEA R10, R11, R10, 0x18 ;  /* 0x0000000a0b0a7211 */ /* 0x004fca00078ec0ff */
[----:B------:R-:W-:-:S05]  /*9030*/  IMAD R3, R3, 0x2, R10 ;  /* 0x0000000203037824 */ /* 0x000fca00078e020a */
[----:B------:R-:W-:-:S13]  /*9040*/  R2UR UR6, R3 ;  /* 0x00000000030672ca */ /* 0x000fda00000e0000 */
[----:B------:R-:W-:Y:S02]  /*9050*/  UIADD3 UR8, UR6, 0x400, URZ ;  /* 0x0000040006087890 */ /* 0x000fe4000fffe03f */
[----:B------:R-:W-:-:S03]  /*9060*/  UIADD3 UR14, UR6, 0x4400, URZ ;  /* 0x00004400060e7890 */ /* 0x000fc6000fffe03f */
[----:B------:R-:W-:-:S04]  /*9070*/  UMOV UR6, 0x0 ;  /* 0x0000000000067882 */ /* 0x000fc80000000000 */
[----:B------:R1:W-:Y:S02]  /*9080*/  UTMALDG.4D.MULTICAST [UR8], [UR4], UR16, desc[UR6] ;  /* 0x00000608040073b4 */ /* 0x0003e40008019810 */
[----:B-1----:R-:W-:Y:S01]  /*9090*/  UMOV UR8, UR14 ;  /* 0x0000000e00087c82 */ /* 0x002fe20008000000 */
[----:B------:R-:W-:Y:S02]  /*90a0*/  UMOV UR10, UR15 ;  /* 0x0000000f000a7c82 */ /* 0x000fe40008000000 */
[----:B------:R1:W-:Y:S02]  /*90b0*/  UTMALDG.4D.MULTICAST [UR8], [UR4], UR16, desc[UR6] ;  /* 0x00000608040073b4 */ /* 0x0003e40008019810 */
[----:B-1----:R-:W-:Y:S01]  /*90c0*/  NOP ;  /* 0x0000000000007918 */ /* 0x002fe20000000000 */
.L_x_175:
[----:B------:R-:W-:Y:S05]  /*90d0*/  BSYNC B0 ;  /* 0x0000000000007941 */ /* 0x000fea0003800000 */
.L_x_174:
[----:B------:R-:W2:Y:S01]  /*90e0*/  LDL.LU R2, [R1+0x10] ;  /* 0x0000100001027983 */ /* 0x000ea20000300800 */
[----:B------:R-:W-:Y:S02]  /*90f0*/  IMAD.MOV.U32 R16, RZ, RZ, R9 ;  /* 0x000000ffff107224 */ /* 0x000fe400078e0009 */
[----:B------:R-:W-:Y:S02]  /*9100*/  IMAD.MOV.U32 R17, RZ, RZ, R13 ;  /* 0x000000ffff117224 */ /* 0x000fe400078e000d */
[----:B--2---:R-:W-:-:S07]  /*9110*/  VIADD R6, R2, 0xfffffffd ;  /* 0xfffffffd02067836 */ /* 0x004fce0000000000 */
.L_x_173:
[----:B------:R-:W-:Y:S01]  /*9120*/  IMAD.MOV R3, RZ, RZ, -R14 ;  /* 0x000000ffff037224 */ /* 0x000fe200078e0a0e */
[----:B------:R-:W-:Y:S04]  /*9130*/  BSSY B0, `(.L_x_172) ;  /* 0x00000fb000007945 */ /* 0x000fe80003800000 */
[----:B------:R-:W-:-:S13]  /*9140*/  ISETP.NE.AND P1, PT, R8, R3, PT ;  /* 0x000000030800720c */ /* 0x000fda0003f25270 */
[----:B------:R-:W-:Y:S05]  /*9150*/  @!P1 BRA `(.L_x_183) ;  /* 0x0000000c00e09947 */ /* 0x000fea0003800000 */
[----:B------:R-:W-:-:S07]  /*9160*/  IMAD.MOV.U32 R8, RZ, RZ, R5 ;  /* 0x000000ffff087224 */ /* 0x000fce00078e0005 */
.L_x_202:
[----:B------:R-:W-:Y:S01]  /*9170*/  VIADD R7, R16, 0x1 ;  /* 0x0000000110077836 */ /* 0x000fe20000000000 */
[----:B------:R-:W-:Y:S04]  /*9180*/  BSSY B1, `(.L_x_184) ;  /* 0x0000078000017945 */ /* 0x000fe80003800000 */
[----:B------:R-:W-:-:S04]  /*9190*/  ISETP.NE.AND P1, PT, R7, 0x2, PT ;  /* 0x000000020700780c */ /* 0x000fc80003f25270 */
[----:B-1----:R-:W-:Y:S02]  /*91a0*/  SEL R10, RZ, 0x1, P1 ;  /* 0x00000001ff0a7807 */ /* 0x002fe40000800000 */
        /* <DEDUP_REMOVED lines=14> */
[----:B------:R-:W-:Y:S02]  /*9290*/  @P1 SHF.R.U32.HI R2, RZ, R3, R8 ;  /* 0x00000003ff021219 */ /* 0x000fe40000011608 */
[----:B------:R-:W1:Y:S03]  /*92a0*/  LDC.64 R8, c[0x0][0x3f8] ;  /* 0x0000fe00ff087b82 */ /* 0x000e660000000a00 */
[----:B------:R-:W-:-:S04]  /*92b0*/  IMAD.MOV R3, RZ, RZ, -R2 ;  /* 0x000000ffff037224 */ /* 0x000fc800078e0a02 */
[----:B------:R-:W-:Y:S01]  /*92c0*/  IMAD R11, R11, R3, R6 ;  /* 0x000000030b0b7224 */ /* 0x000fe200078e0206 */
[----:B------:R-:W-:-:S03]  /*92d0*/  SHF.R.S32.HI R3, RZ, 0x1f, R2 ;  /* 0x0000001fff037819 */ /* 0x000fc60000011402 */
[----:B------:R-:W-:-:S04]  /*92e0*/  IMAD.WIDE.U32 R2, R4, UR4, R2 ;  /* 0x0000000404027c25 */ /* 0x000fc8000f8e0002 */
[----:B------:R-:W-:Y:S01]  /*92f0*/  IMAD.IADD R13, R13, 0x1, R3 ;  /* 0x000000010d0d7824 */ /* 0x000fe200078e0203 */
[----:B-1----:R-:W-:-:S04]  /*9300*/  LEA R8, P1, R2, R8, 0x2 ;  /* 0x0000000802087211 */ /* 0x002fc800078210ff */
[----:B------:R-:W-:-:S05]  /*9310*/  LEA.HI.X R9, R2, R9, R13, 0x2, P1 ;  /* 0x0000000902097211 */ /* 0x000fca00008f140d */
[----:B------:R1:W5:Y:S04]  /*9320*/  LDG.E R8, desc[UR6][R8.64] ;  /* 0x0000000608087981 */ /* 0x000368000c1e1900 */
.L_x_186:
[----:B------:R-:W2:Y:S01]  /*9330*/  S2R R3, SR_CgaCtaId ;  /* 0x0000000000037919 */ /* 0x000ea20000008800 */
[----:B------:R-:W-:-:S04]  /*9340*/  MOV R2, 0x400 ;  /* 0x0000040000027802 */ /* 0x000fc80000000f00 */
[----:B--2---:R-:W-:Y:S02]  /*9350*/  LEA R2, R3, R2, 0x18 ;  /* 0x0000000203027211 */ /* 0x004fe400078ec0ff */
[----:B------:R-:W-:-:S03]  /*9360*/  SHF.L.U32 R3, R10, 0x1f, RZ ;  /* 0x0000001f0a037819 */ /* 0x000fc600000006ff */
[----:B------:R-:W-:-:S04]  /*9370*/  IMAD R2, R7, 0x8, R2 ;  /* 0x0000000807027824 */ /* 0x000fc800078e0202 */
[----:B------:R-:W2:Y:S02]  /*9380*/  SYNCS.PHASECHK.TRANS64.TRYWAIT P1, [R2+URZ+0x34840], R3 ;  /* 0x03484003020075a7 */ /* 0x000ea4000802017f */
[----:B--2---:R-:W-:Y:S05]  /*9390*/  @!P1 BRA `(.L_x_187) ;  /* 0x0000001800549947 */ /* 0x004fea0003800000 */
.L_x_232:
[----:B-1----:R-:W1:Y:S01]  /*93a0*/  S2R R9, SR_TID.X ;  /* 0x0000000000097919 */ /* 0x002e620000002100 */
[----:B------:R-:W-:Y:S01]  /*93b0*/  UPRMT UR4, UR38, 0x9910, URZ ;  /* 0x0000991026047896 */ /* 0x000fe2000800003f */
[----:B-1----:R-:W-:-:S13]  /*93c0*/  LOP3.LUT P1, RZ, R9, 0x7f, RZ, 0xc0, !PT ;  /* 0x0000007f09ff7812 */ /* 0x002fda000782c0ff */
[----:B--2---:R-:W-:-:S04]  /*93d0*/  @!P1 IMAD.MOV.U32 R3, RZ, RZ, 0xc000 ;  /* 0x0000c000ff039424 */ /* 0x004fc800078e00ff */
[----:B------:R1:W-:Y:S02]  /*93e0*/  @!P1 SYNCS.ARRIVE.TRANS64 RZ, [R2+URZ+0x34830], R3 ;  /* 0x0348300302ff99a7 */ /* 0x0003e4000800003f */
[----:B-1----:R-:W-:-:S05]  /*93f0*/  IMAD.U32 R3, RZ, RZ, UR4 ;  /* 0x00000004ff037e24 */ /* 0x002fca000f8e00ff */
[----:B------:R-:W-:-:S13]  /*9400*/  ISETP.NE.AND P2, PT, R3, 0x2, PT ;  /* 0x000000020300780c */ /* 0x000fda0003f45270 */
[----:B------:R-:W-:Y:S05]  /*9410*/  @P2 BRA `(.L_x_188) ;  /* 0x0000000000042947 */ /* 0x000fea0003800000 */
[----:B------:R-:W-:Y:S01]  /*9420*/  BPT.TRAP 0x1 ;  /* 0x000000040000795c */ /* 0x000fe20000300000 */
.L_x_188:
[----:B------:R-:W-:-:S13]  /*9430*/  LOP3.LUT P1, RZ, R19, 0x1, RZ, 0xc0, !PT ;  /* 0x0000000113ff7812 */ /* 0x000fda000782c0ff */
[----:B------:R-:W-:Y:S05]  /*9440*/  @P1 BRA `(.L_x_189) ;  /* 0x0000000000041947 */ /* 0x000fea0003800000 */
[----:B------:R-:W-:Y:S01]  /*9450*/  BPT.TRAP 0x1 ;  /* 0x000000040000795c */ /* 0x000fe20000300000 */
.L_x_189:
        /* <DEDUP_REMOVED lines=36> */
.L_x_233:
[----:B------:R-:W2:Y:S02]  /*96a0*/  S2R R3, SR_TID.X ;  /* 0x0000000000037919 */ /* 0x000ea40000002100 */
[----:B--2---:R-:W-:-:S13]  /*96b0*/  LOP3.LUT P1, RZ, R3, 0x7f, RZ, 0xc0, !PT ;  /* 0x0000007f03ff7812 */ /* 0x004fda000782c0ff */
[----:B------:R-:W-:-:S04]  /*96c0*/  @!P1 IMAD.MOV.U32 R3, RZ, RZ, 0x8000 ;  /* 0x00008000ff039424 */ /* 0x000fc800078e00ff */
[----:B------:R2:W-:Y:S01]  /*96d0*/  @!P1 SYNCS.ARRIVE.TRANS64 RZ, [R2+URZ+0x34850], R3 ;  /* 0x0348500302ff99a7 */ /* 0x0005e2000800003f */
[----:B------:R-:W-:Y:S05]  /*96e0*/  @P2 BRA `(.L_x_191) ;  /* 0x0000000000042947 */ /* 0x000fea0003800000 */
[----:B------:R-:W-:Y:S01]  /*96f0*/  BPT.TRAP 0x1 ;  /* 0x000000040000795c */ /* 0x000fe20000300000 */
.L_x_191:
[----:B------:R-:W-:-:S13]  /*9700*/  LOP3.LUT P1, RZ, R19, 0x1, RZ, 0xc0, !PT ;  /* 0x0000000113ff7812 */ /* 0x000fda000782c0ff */
[----:B------:R-:W-:Y:S05]  /*9710*/  @P1 BRA `(.L_x_192) ;  /* 0x0000000000041947 */ /* 0x000fea0003800000 */
[----:B------:R-:W-:Y:S01]  /*9720*/  BPT.TRAP 0x1 ;  /* 0x000000040000795c */ /* 0x000fe20000300000 */
.L_x_192:
[----:B------:R-:W3:Y:S01]  /*9730*/  S2R R9, SR_CgaCtaId ;  /* 0x0000000000097919 */ /* 0x000ee20000008800 */
[----:B--2---:R-:W-:Y:S01]  /*9740*/  MOV R3, 0x400 ;  /* 0x0000040000037802 */ /* 0x004fe20000000f00 */
[----:B------:R-:W-:Y:S01]  /*9750*/  IMAD R16, R16, 0x4000, R21 ;  /* 0x0000400010107824 */ /* 0x000fe200078e0215 */
        /* <DEDUP_REMOVED lines=15> */
[----:B---3--:R-:W-:-:S05]  /*9850*/  LEA R3, R9, R3, 0x18 ;  /* 0x0000000309037211 */ /* 0x008fca00078ec0ff */
[----:B------:R-:W-:-:S05]  /*9860*/  IMAD R16, R16, 0x2, R3 ;  /* 0x0000000210107824 */ /* 0x000fca00078e0203 */
[----:B------:R-:W-:-:S13]  /*9870*/  R2UR UR6, R16 ;  /* 0x00000000100672ca */ /* 0x000fda00000e0000 */
[----:B------:R-:W-:Y:S02]  /*9880*/  UIADD3 UR8, UR6, 0x400, URZ ;  /* 0x0000040006087890 */ /* 0x000fe4000fffe03f */
[----:B------:R-:W-:-:S03]  /*9890*/  UIADD3 UR14, UR6, 0x4400, URZ ;  /* 0x00004400060e7890 */ /* 0x000fc6000fffe03f */
[----:B------:R-:W-:-:S04]  /*98a0*/  UMOV UR6, 0x0 ;  /* 0x0000000000067882 */ /* 0x000fc80000000000 */
[----:B------:R2:W-:Y:S02]  /*98b0*/  UTMALDG.4D.MULTICAST [UR8], [UR4], UR16, desc[UR6] ;  /* 0x00000608040073b4 */ /* 0x0005e40008019810 */
[----:B--2---:R-:W-:Y:S01]  /*98c0*/  UMOV UR8, UR14 ;  /* 0x0000000e00087c82 */ /* 0x004fe20008000000 */
[----:B------:R-:W-:Y:S02]  /*98d0*/  UMOV UR10, UR15 ;  /* 0x0000000f000a7c82 */ /* 0x000fe40008000000 */
[----:B------:R2:W-:Y:S02]  /*98e0*/  UTMALDG.4D.MULTICAST [UR8], [UR4], UR16, desc[UR6] ;  /* 0x00000608040073b4 */ /* 0x0005e40008019810 */
[----:B--2---:R-:W-:Y:S01]  /*98f0*/  NOP ;  /* 0x0000000000007918 */ /* 0x004fe20000000000 */
.L_x_185:
[----:B------:R-:W-:Y:S05]  /*9900*/  BSYNC B1 ;  /* 0x0000000000017941 */ /* 0x000fea0003800000 */
.L_x_184:
        /* <DEDUP_REMOVED lines=18> */
[----:B------:R-:W-:-:S05]  /*9a30*/  @P1 SHF.R.U32.HI R2, RZ, R3, R8 ;  /* 0x00000003ff021219 */ /* 0x000fca0000011608 */
[----:B------:R-:W-:-:S04]  /*9a40*/  IMAD.MOV R3, RZ, RZ, -R2 ;  /* 0x000000ffff037224 */ /* 0x000fc800078e0a02 */
        /* <DEDUP_REMOVED lines=8> */
.L_x_195:
[----:B------:R-:W2:Y:S01]  /*9ad0*/  S2R R3, SR_CgaCtaId ;  /* 0x0000000000037919 */ /* 0x000ea20000008800 */
[----:B------:R-:W-:-:S04]  /*9ae0*/  MOV R2, 0x400 ;  /* 0x0000040000027802 */ /* 0x000fc80000000f00 */
[----:B--2---:R-:W-:Y:S02]  /*9af0*/  LEA R2, R3, R2, 0x18 ;  /* 0x0000000203027211 */ /* 0x004fe400078ec0ff */
[----:B------:R-:W-:-:S03]  /*9b00*/  SHF.L.U32 R3, R17, 0x1f, RZ ;  /* 0x0000001f11037819 */ /* 0x000fc600000006ff */
[----:B------:R-:W-:-:S04]  /*9b10*/  IMAD R2, R16, 0x8, R2 ;  /* 0x0000000810027824 */ /* 0x000fc800078e0202 */
[----:B------:R-:W2:Y:S02]  /*9b20*/  SYNCS.PHASECHK.TRANS64.TRYWAIT P1, [R2+URZ+0x34840], R3 ;  /* 0x03484003020075a7 */ /* 0x000ea4000802017f */
[----:B--2---:R-:W-:Y:S05]  /*9b30*/  @!P1 BRA `(.L_x_196) ;  /* 0x0000001000949947 */ /* 0x004fea0003800000 */
.L_x_234:
        /* <DEDUP_REMOVED lines=9> */
.L_x_197:
[----:B------:R-:W-:-:S13]  /*9bd0*/  LOP3.LUT P1, RZ, R19, 0x1, RZ, 0xc0, !PT ;  /* 0x0000000113ff7812 */ /* 0x000fda000782c0ff */
[----:B------:R-:W-:Y:S05]  /*9be0*/  @P1 BRA `(.L_x_198) ;  /* 0x0000000000041947 */ /* 0x000fea0003800000 */
[----:B------:R-:W-:Y:S01]  /*9bf0*/  BPT.TRAP 0x1 ;  /* 0x000000040000795c */ /* 0x000fe20000300000 */
.L_x_198:
        /* <DEDUP_REMOVED lines=36> */
.L_x_235:
[----:B------:R-:W2:Y:S02]  /*9e40*/  S2R R3, SR_TID.X ;  /* 0x0000000000037919 */ /* 0x000ea40000002100 */
[----:B--2---:R-:W-:-:S13]  /*9e50*/  LOP3.LUT P1, RZ, R3, 0x7f, RZ, 0xc0, !PT ;  /* 0x0000007f03ff7812 */ /* 0x004fda000782c0ff */
[----:B------:R-:W-:-:S04]  /*9e60*/  @!P1 IMAD.MOV.U32 R3, RZ, RZ, 0x8000 ;  /* 0x00008000ff039424 */ /* 0x000fc800078e00ff */
[----:B------:R2:W-:Y:S01]  /*9e70*/  @!P1 SYNCS.ARRIVE.TRANS64 RZ, [R2+URZ+0x34850], R3 ;  /* 0x0348500302ff99a7 */ /* 0x0005e2000800003f */
[----:B------:R-:W-:Y:S05]  /*9e80*/  @P2 BRA `(.L_x_200) ;  /* 0x0000000000042947 */ /* 0x000fea0003800000 */
[----:B------:R-:W-:Y:S01]  /*9e90*/  BPT.TRAP 0x1 ;  /* 0x000000040000795c */ /* 0x000fe20000300000 */
.L_x_200:
[----:B------:R-:W-:-:S13]  /*9ea0*/  LOP3.LUT P1, RZ, R19, 0x1, RZ, 0xc0, !PT ;  /* 0x0000000113ff7812 */ /* 0x000fda000782c0ff */
[----:B------:R-:W-:Y:S05]  /*9eb0*/  @P1 BRA `(.L_x_201) ;  /* 0x0000000000041947 */ /* 0x000fea0003800000 */
[----:B------:R-:W-:Y:S01]  /*9ec0*/  BPT.TRAP 0x1 ;  /* 0x000000040000795c */ /* 0x000fe20000300000 */
.L_x_201:
        /* <DEDUP_REMOVED lines=29> */
.L_x_194:
[----:B------:R-:W-:Y:S05]  /*a0a0*/  BSYNC B1 ;  /* 0x0000000000017941 */ /* 0x000fea0003800000 */
.L_x_193:
[C---:B------:R-:W-:Y:S01]  /*a0b0*/  ISETP.GT.AND P1, PT, R6.reuse, 0x1, PT ;  /* 0x000000010600780c */ /* 0x040fe20003f24270 */
[----:B------:R-:W-:-:S12]  /*a0c0*/  VIADD R6, R6, 0xfffffffe ;  /* 0xfffffffe06067836 */ /* 0x000fd80000000000 */
[----:B------:R-:W-:Y:S05]  /*a0d0*/  @P1 BRA `(.L_x_202) ;  /* 0xfffffff000241947 */ /* 0x000fea000383ffff */
.L_x_183:
[----:B------:R-:W-:Y:S05]  /*a0e0*/  BSYNC B0 ;  /* 0x0000000000007941 */ /* 0x000fea0003800000 */
.L_x_172:
[----:B------:R-:W-:Y:S04]  /*a0f0*/  BSSY B0, `(.L_x_203) ;  /* 0x0000030000007945 */ /* 0x000fe80003800000 */
[----:B------:R-:W-:Y:S05]  /*a100*/  @!P6 BRA `(.L_x_204) ;  /* 0x0000000000b8e947 */ /* 0x000fea0003800000 */
[----:B------:R-:W2:Y:S01]  /*a110*/  S2R R3, SR_CgaCtaId ;  /* 0x0000000000037919 */ /* 0x000ea20000008800 */
[----:B-1----:R-:W-:-:S04]  /*a120*/  MOV R2, 0x400 ;  /* 0x0000040000027802 */ /* 0x002fc80000000f00 */
[----:B--2---:R-:W-:-:S05]  /*a130*/  LEA R2, R3, R2, 0x18 ;  /* 0x0000000203027211 */ /* 0x004fca00078ec0ff */
[----:B------:R-:W-:Y:S01]  /*a140*/  IMAD R3, R16, 0x8, R2 ;  /* 0x0000000810037824 */ /* 0x000fe200078e0202 */
[----:B------:R-:W-:-:S04]  /*a150*/  SHF.L.U32 R2, R17, 0x1f, RZ ;  /* 0x0000001f11027819 */ /* 0x000fc800000006ff */
[----:B------:R-:W1:Y:S02]  /*a160*/  SYNCS.PHASECHK.TRANS64.TRYWAIT P0, [R3+URZ+0x34860], R2 ;  /* 0x03486002030075a7 */ /* 0x000e64000800017f */
[----:B-1----:R-:W-:Y:S05]  /*a170*/  @!P0 BRA `(.L_x_205) ;  /* 0x0000000c002c8947 */ /* 0x002fea0003800000 */
.L_x_236:
[----:B------:R-:W2:Y:S01]  /*a180*/  S2R R4, SR_TID.X ;  /* 0x0000000000047919 */ /* 0x000ea20000002100 */
[----:B------:R-:W-:-:S04]  /*a190*/  UPRMT UR4, UR38, 0x9910, URZ ;  /* 0x0000991026047896 */ /* 0x000fc8000800003f */
[----:B------:R-:W-:Y:S01]  /*a1a0*/  UISETP.NE.AND UP0, UPT, UR4, 0x2, UPT ;  /* 0x000000020400788c */ /* 0x000fe2000bf05270 */
[----:B--2---:R-:W-:-:S13]  /*a1b0*/  LOP3.LUT P0, RZ, R4, 0x7f, RZ, 0xc0, !PT ;  /* 0x0000007f04ff7812 */ /* 0x004fda000780c0ff */
[----:B-1----:R-:W-:-:S04]  /*a1c0*/  @!P0 IMAD.MOV.U32 R2, RZ, RZ, 0x8000 ;  /* 0x00008000ff028424 */ /* 0x002fc800078e00ff */
[----:B------:R1:W-:Y:S01]  /*a1d0*/  @!P0 SYNCS.ARRIVE.TRANS64 RZ, [R3+URZ+0x34850], R2 ;  /* 0x0348500203ff89a7 */ /* 0x0003e2000800003f */
[----:B------:R-:W-:-:S13]  /*a1e0*/  PLOP3.LUT P0, PT, PT, PT, UP0, 0x80, 0x0 ;  /* 0x000000000000781c */ /* 0x000fda0003f0f008 */
[----:B-1----:R-:W-:Y:S05]  /*a1f0*/  @P0 BRA `(.L_x_206) ;  /* 0x0000000000040947 */ /* 0x002fea0003800000 */
[----:B------:R-:W-:Y:S01]  /*a200*/  BPT.TRAP 0x1 ;  /* 0x000000040000795c */ /* 0x000fe20000300000 */
.L_x_206:
[----:B------:R-:W-:-:S13]  /*a210*/  LOP3.LUT P0, RZ, R19, 0x1, RZ, 0xc0, !PT ;  /* 0x0000000113ff7812 */ /* 0x000fda000780c0ff */
[----:B------:R-:W-:Y:S05]  /*a220*/  @P0 BRA `(.L_x_207) ;  /* 0x0000000000040947 */ /* 0x000fea0003800000 */
[----:B------:R-:W-:Y:S01]  /*a230*/  BPT.TRAP 0x1 ;  /* 0x000000040000795c */ /* 0x000fe20000300000 */
.L_x_207:
[----:B------:R-:W1:Y:S01]  /*a240*/  S2R R4, SR_CgaCtaId ;  /* 0x0000000000047919 */ /* 0x000e620000008800 */
[----:B------:R-:W-:Y:S01]  /*a250*/  MOV R2, 0x400 ;  /* 0x0000040000027802 */ /* 0x000fe20000000f00 */
        /* <DEDUP_REMOVED lines=10> */
[----:B------:R-:W-:-:S06]  /*a300*/  UMOV UR15, 0x40 ;  /* 0x00000040000f7882 */ /* 0x000fcc0000000000 */
[----:B------:R-:W-:Y:S02]  /*a310*/  ULEA UR11, UR11, UR5, 0x7 ;  /* 0x000000050b0b7291 */ /* 0x000fe4000f8e383f */
[----:B------:R-:W-:Y:S02]  /*a320*/  UIADD3 UR9, UR9, 0x34850, URZ ;  /* 0x0003485009097890 */ /* 0x000fe4000fffe03f */
[----:B------:R-:W-:Y:S01]  /*a330*/  UIADD3.X UR5, URZ, UR37, URZ, UP0, !UPT ;  /* 0x000000253f057290 */ /* 0x000fe200087fe43f */
[----:B-1----:R-:W-:-:S05]  /*a340*/  LEA R2, R4, R2, 0x18 ;  /* 0x0000000204027211 */ /* 0x002fca00078ec0ff */
        /* <DEDUP_REMOVED lines=9> */
[----:B--2---:R-:W-:Y:S01]  /*a3e0*/  NOP ;  /* 0x0000000000007918 */ /* 0x004fe20000000000 */
.L_x_204:
[----:B------:R-:W-:Y:S05]  /*a3f0*/  BSYNC B0 ;  /* 0x0000000000007941 */ /* 0x000fea0003800000 */
.L_x_203:
[----:B------:R-:W2:Y:S01]  /*a400*/  LDL.LU R0, [R1+0x14] ;  /* 0x0000140001007983 */ /* 0x000ea20000300800 */
[----:B------:R-:W-:-:S03]  /*a410*/  ULDC UR4, c[0x0][0xda4] ;  /* 0x0003690000047ab9 */ /* 0x000fc60000000800 */
[----:B-1----:R-:W3:Y:S01]  /*a420*/  LDL.LU R2, [R1+0x1c] ;  /* 0x00001c0001027983 */ /* 0x002ee20000300800 */
        /* <DEDUP_REMOVED lines=8> */
[----:B-1----:R-:W-:-:S04]  /*a4b0*/  SEL R0, RZ, 0x1, P0 ;  /* 0x00000001ff007807 */ /* 0x002fc80000000000 */
[----:B------:R-:W-:-:S05]  /*a4c0*/  LOP3.LUT R17, R17, R0, RZ, 0x3c, !PT ;  /* 0x0000000011117212 */ /* 0x000fca00078e3cff */
[----:B--2---:R-:W-:Y:S05]  /*a4d0*/  @!P1 BRA `(.L_x_208) ;  /* 0xffffffd0003c9947 */ /* 0x004fea000383ffff */
[----:B------:R-:W-:-:S07]  /*a4e0*/  LOP3.LUT R2, R2, 0x1, RZ, 0xc, !PT ;  /* 0x0000000102027812 */ /* 0x000fce00078e0cff */
.L_x_156:
[----:B------:R-:W1:Y:S01]  /*a4f0*/  S2R R3, SR_CgaCtaId ;  /* 0x0000000000037919 */ /* 0x000e620000008800 */
[----:B------:R-:W-:Y:S01]  /*a500*/  MOV R0, 0x400 ;  /* 0x0000040000007802 */ /* 0x000fe20000000f00 */
[----:B------:R-:W-:Y:S03]  /*a510*/  BSSY B0, `(.L_x_209) ;  /* 0x0000005000007945 */ /* 0x000fe60003800000 */
[----:B-1----:R-:W-:Y:S02]  /*a520*/  LEA R0, R3, R0, 0x18 ;  /* 0x0000000003007211 */ /* 0x002fe400078ec0ff */
[----:B------:R-:W-:-:S04]  /*a530*/  SHF.L.U32 R3, R2, 0x1f, RZ ;  /* 0x0000001f02037819 */ /* 0x000fc800000006ff */
[----:B------:R-:W1:Y:S02]  /*a540*/  SYNCS.PHASECHK.TRANS64.TRYWAIT P0, [R0+URZ+0x34820], R3 ;  /* 0x03482003000075a7 */ /* 0x000e64000800017f */
[----:B-1----:R-:W-:Y:S05]  /*a550*/  @!P0 BRA `(.L_x_210) ;  /* 0x0000000800488947 */ /* 0x002fea0003800000 */
.L_x_237:
[----:B------:R-:W-:Y:S05]  /*a560*/  BSYNC B0 ;  /* 0x0000000000007941 */ /* 0x000fea0003800000 */
.L_x_209:
[----:B------:R-:W-:-:S03]  /*a570*/  UMOV UR4, 0xffffffff ;  /* 0xffffffff00047882 */ /* 0x000fc60000000000 */
[----:B------:R-:W-:Y:S05]  /*a580*/  BRA.DIV UR4, `(.L_x_211) ;  /* 0x0000000a04507947 */ /* 0x000fea000b800000 */
[----:B------:R-:W2:Y:S02]  /*a590*/  S2R R2, SR_TID.X ;  /* 0x0000000000027919 */ /* 0x000ea40000002100 */
[----:B--2---:R-:W-:-:S04]  /*a5a0*/  SHF.R.U32.HI R2, RZ, 0x5, R2 ;  /* 0x00000005ff027819 */ /* 0x004fc80000011602 */
[----:B------:R-:W-:-:S05]  /*a5b0*/  LOP3.LUT R2, R2, 0x3, RZ, 0xc0, !PT ;  /* 0x0000000302027812 */ /* 0x000fca00078ec0ff */
[----:B------:R2:W3:Y:S02]  /*a5c0*/  SHFL.IDX PT, R14, R2, RZ, 0x1f ;  /* 0x00001fff020e7589 */ /* 0x0004e400000e0000 */
.L_x_240:
[----:B---3--:R-:W-:Y:S01]  /*a5d0*/  ISETP.NE.AND P0, PT, R14, RZ, PT ;  /* 0x000000ff0e00720c */ /* 0x008fe20003f05270 */
[----:B------:R-:W-:-:S12]  /*a5e0*/  BSSY B0, `(.L_x_212) ;  /* 0x0000026000007945 */ /* 0x000fd80003800000 */
[----:B------:R-:W-:Y:S05]  /*a5f0*/  @P0 BRA `(.L_x_213) ;  /* 0x0000000000900947 */ /* 0x000fea0003800000 */
[----:B------:R-:W-:-:S03]  /*a600*/  UMOV UR4, 0xffffffff ;  /* 0xffffffff00047882 */ /* 0x000fc60000000000 */
[----:B------:R-:W-:Y:S05]  /*a610*/  BRA.DIV UR4, `(.L_x_214) ;  /* 0x0000000a04607947 */ /* 0x000fea000b800000 */
[----:B------:R-:W-:-:S13]  /*a620*/  ELECT P6, URZ, PT ;  /* 0x00000000003f782f */ /* 0x000fda00038c0000 */
.L_x_243:
[----:B------:R-:W-:Y:S05]  /*a630*/  @!P6 BRA `(.L_x_213) ;  /* 0x000000000080e947 */ /* 0x000fea0003800000 */
[----:B--2---:R-:W2:Y:S02]  /*a640*/  LDL R2, [R1+0x24] ;  /* 0x0000240001027983 */ /* 0x004ea40000100800 */
[----:B--2---:R-:W-:-:S13]  /*a650*/  R2UR UR4, R2 ;  /* 0x00000000020472ca */ /* 0x004fda00000e0000 */
[----:B------:R-:W-:-:S06]  /*a660*/  ULOP3.LUT UR4, UR4, 0x2, URZ, 0xfc, !UPT ;  /* 0x0000000204047892 */ /* 0x000fcc000f8efc3f */
[----:B------:R-:W-:-:S05]  /*a670*/  IMAD.U32 R2, RZ, RZ, UR4 ;  /* 0x00000004ff027e24 */ /* 0x000fca000f8e00ff */
[----:B------:R-:W-:-:S13]  /*a680*/  ISETP.NE.AND P2, PT, R2, 0x3, PT ;  /* 0x000000030200780c */ /* 0x000fda0003f45270 */
[----:B------:R-:W-:Y:S05]  /*a690*/  @!P2 BRA `(.L_x_215) ;  /* 0x000000000004a947 */ /* 0x000fea0003800000 */
[----:B------:R-:W-:Y:S01]  /*a6a0*/  BPT.TRAP 0x1 ;  /* 0x000000040000795c */ /* 0x000fe20000300000 */
.L_x_215:
[----:B-1----:R-:W-:Y:S01]  /*a6b0*/  VIADD R3, R0, 0x34840 ;  /* 0x0003484000037836 */ /* 0x002fe20000000000 */
[----:B------:R-:W-:Y:S01]  /*a6c0*/  SHF.L.U32 R5, R17, 0x1f, RZ ;  /* 0x0000001f11057819 */ /* 0x000fe200000006ff */
[C---:B------:R-:W-:Y:S02]  /*a6d0*/  VIADD R2, R16.reuse, 0x1 ;  /* 0x0000000110027836 */ /* 0x040fe40000000000 */
[----:B------:R-:W-:-:S03]  /*a6e0*/  IMAD R6, R16, 0x8, R3 ;  /* 0x0000000810067824 */ /* 0x000fc600078e0203 */
        /* <DEDUP_REMOVED lines=8> */
.L_x_244:
[----:B------:R-:W2:Y:S02]  /*a770*/  SYNCS.PHASECHK.TRANS64.TRYWAIT P0, [R3+URZ], R2 ;  /* 0x00000002030075a7 */ /* 0x000ea4000800017f */
[----:B--2---:R-:W-:Y:S05]  /*a780*/  @!P0 BRA `(.L_x_217) ;  /* 0x0000000800388947 */ /* 0x004fea0003800000 */
.L_x_245:
[----:B------:R-:W-:Y:S05]  /*a790*/  @!P2 BRA `(.L_x_218) ;  /* 0x000000000004a947 */ /* 0x000fea0003800000 */
[----:B------:R-:W-:Y:S01]  /*a7a0*/  BPT.TRAP 0x1 ;  /* 0x000000040000795c */ /* 0x000fe20000300000 */
.L_x_218:
[----:B--2---:R-:W-:-:S04]  /*a7b0*/  VIADD R3, R0, 0x34860 ;  /* 0x0003486000037836 */ /* 0x004fc80000000000 */
[----:B------:R-:W-:-:S04]  /*a7c0*/  IMAD R16, R16, 0x8, R3 ;  /* 0x0000000810107824 */ /* 0x000fc800078e0203 */
[----:B------:R-:W2:Y:S02]  /*a7d0*/  SYNCS.PHASECHK.TRANS64.TRYWAIT P0, [R16+URZ], R5 ;  /* 0x00000005100075a7 */ /* 0x000ea4000800017f */
[----:B--2---:R-:W-:Y:S05]  /*a7e0*/  @!P0 BRA `(.L_x_219) ;  /* 0x0000000800348947 */ /* 0x004fea0003800000 */
.L_x_246:
[----:B------:R-:W-:-:S07]  /*a7f0*/  IMAD R3, R4, 0x8, R3 ;  /* 0x0000000804037824 */ /* 0x000fce00078e0203 */
.L_x_220:
[----:B---3--:R3:W4:Y:S02]  /*a800*/  SYNCS.PHASECHK.TRANS64.TRYWAIT P0, [R3+URZ], R2 ;  /* 0x00000002030075a7 */ /* 0x008724000800017f */
[----:B----4-:R-:W-:Y:S05]  /*a810*/  @!P0 NANOSLEEP.SYNCS 0x989680 ;  /* 0x009896800000895d */ /* 0x010fea0003900000 */
[----:B------:R-:W4:Y:S02]  /*a820*/  @!P0 SYNCS.PHASECHK.TRANS64 P0, [R3+URZ], R2 ;  /* 0x00000002030085a7 */ /* 0x000f24000800007f */
[----:B----4-:R-:W-:Y:S05]  /*a830*/  @!P0 BRA `(.L_x_220) ;  /* 0xfffffffc00f08947 */ /* 0x010fea000383ffff */
.L_x_213:
[----:B------:R-:W-:Y:S05]  /*a840*/  BSYNC B0 ;  /* 0x0000000000007941 */ /* 0x000fea0003800000 */
.L_x_212:
[----:B------:R-:W-:Y:S05]  /*a850*/  EXIT ;  /* 0x000000000000794d */ /* 0x000fea0003800000 */
.L_x_130:
[----:B-1----:R-:W-:-:S04]  /*a860*/  IMAD.U32 R3, RZ, RZ, UR60 ;  /* 0x0000003cff037e24 */ /* 0x002fc8000f8e00ff */
[----:B------:R1:W2:Y:S03]  /*a870*/  SYNCS.PHASECHK.TRANS64.TRYWAIT P1, [R3+URZ+0x34800], R0 ;  /* 0x03480000030075a7 */ /* 0x0002a6000802017f */
[----:B--2---:R-:W-:Y:S05]  /*a880*/  @!P1 NANOSLEEP.SYNCS 0x989680 ;  /* 0x009896800000995d */ /* 0x004fea0003900000 */
[----:B------:R-:W2:Y:S02]  /*a890*/  @!P1 SYNCS.PHASECHK.TRANS64 P1, [R3+URZ+0x34800], R0 ;  /* 0x03480000030095a7 */ /* 0x000ea4000802007f */
[----:B--2---:R-:W-:Y:S05]  /*a8a0*/  @!P1 BRA `(.L_x_130) ;  /* 0xfffffffc00ec9947 */ /* 0x004fea000383ffff */
[----:B------:R-:W-:Y:S05]  /*a8b0*/  BRA `(.L_x_221) ;  /* 0xffffff6c00807947 */ /* 0x000fea000383ffff */
.L_x_134:
[----:B--2---:R2:W3:Y:S02]  /*a8c0*/  SYNCS.PHASECHK.TRANS64.TRYWAIT P1, [R3+URZ+0x34830], R0 ;  /* 0x03483000030075a7 */ /* 0x0044e4000802017f */
[----:B---3--:R-:W-:Y:S05]  /*a8d0*/  @!P1 NANOSLEEP.SYNCS 0x989680 ;  /* 0x009896800000995d */ /* 0x008fea0003900000 */
[----:B------:R-:W3:Y:S02]  /*a8e0*/  @!P1 SYNCS.PHASECHK.TRANS64 P1, [R3+URZ+0x34830], R0 ;  /* 0x03483000030095a7 */ /* 0x000ee4000802007f */
[----:B---3--:R-:W-:Y:S05]  /*a8f0*/  @!P1 BRA `(.L_x_134) ;  /* 0xfffffffc00f09947 */ /* 0x008fea000383ffff */
[----:B------:R-:W-:Y:S05]  /*a900*/  BRA `(.L_x_133) ;  /* 0xffffff6c009c7947 */ /* 0x000fea000383ffff */
.L_x_140:
[----:B--2---:R-:W-:-:S04]  /*a910*/  IMAD.U32 R7, RZ, RZ, UR6 ;  /* 0x00000006ff077e24 */ /* 0x004fc8000f8e00ff */
[----:B------:R2:W3:Y:S03]  /*a920*/  SYNCS.PHASECHK.TRANS64.TRYWAIT P1, [R7+URZ+0x34830], R0 ;  /* 0x03483000070075a7 */ /* 0x0004e6000802017f */
[----:B---3--:R-:W-:Y:S05]  /*a930*/  @!P1 NANOSLEEP.SYNCS 0x989680 ;  /* 0x009896800000995d */ /* 0x008fea0003900000 */
[----:B------:R-:W3:Y:S02]  /*a940*/  @!P1 SYNCS.PHASECHK.TRANS64 P1, [R7+URZ+0x34830], R0 ;  /* 0x03483000070095a7 */ /* 0x000ee4000802007f */
[----:B---3--:R-:W-:Y:S05]  /*a950*/  @!P1 BRA `(.L_x_140) ;  /* 0xfffffffc00ec9947 */ /* 0x008fea000383ffff */
[----:B------:R-:W-:Y:S05]  /*a960*/  BRA `(.L_x_139) ;  /* 0xffffff9000687947 */ /* 0x000fea000383ffff */
.L_x_144:
[----:B--2---:R-:W-:-:S04]  /*a970*/  IMAD.U32 R7, RZ, RZ, UR7 ;  /* 0x00000007ff077e24 */ /* 0x004fc8000f8e00ff */
[----:B------:R2:W3:Y:S03]  /*a980*/  SYNCS.PHASECHK.TRANS64.TRYWAIT P1, [R7+URZ+0x34850], R0 ;  /* 0x03485000070075a7 */ /* 0x0004e6000802017f */
[----:B---3--:R-:W-:Y:S05]  /*a990*/  @!P1 NANOSLEEP.SYNCS 0x989680 ;  /* 0x009896800000995d */ /* 0x008fea0003900000 */
[----:B------:R-:W3:Y:S02]  /*a9a0*/  @!P1 SYNCS.PHASECHK.TRANS64 P1, [R7+URZ+0x34850], R0 ;  /* 0x03485000070095a7 */ /* 0x000ee4000802007f */
[----:B---3--:R-:W-:Y:S05]  /*a9b0*/  @!P1 BRA `(.L_x_144) ;  /* 0xfffffffc00ec9947 */ /* 0x008fea000383ffff */
[----:B------:R-:W-:Y:S05]  /*a9c0*/  BRA `(.L_x_143) ;  /* 0xffffff9800907947 */ /* 0x000fea000383ffff */
.L_x_151:
[----:B--2---:R-:W-:-:S04]  /*a9d0*/  IMAD.U32 R5, RZ, RZ, UR5 ;  /* 0x00000005ff057e24 */ /* 0x004fc8000f8e00ff */
[----:B------:R2:W3:Y:S03]  /*a9e0*/  SYNCS.PHASECHK.TRANS64.TRYWAIT P1, [R5+URZ+0x34850], R4 ;  /* 0x03485004050075a7 */ /* 0x0004e6000802017f */
[----:B---3--:R-:W-:Y:S05]  /*a9f0*/  @!P1 NANOSLEEP.SYNCS 0x989680 ;  /* 0x009896800000995d */ /* 0x008fea0003900000 */
[----:B------:R-:W3:Y:S02]  /*aa00*/  @!P1 SYNCS.PHASECHK.TRANS64 P1, [R5+URZ+0x34850], R4 ;  /* 0x03485004050095a7 */ /* 0x000ee4000802007f */
[----:B---3--:R-:W-:Y:S05]  /*aa10*/  @!P1 BRA `(.L_x_151) ;  /* 0xfffffffc00ec9947 */ /* 0x008fea000383ffff */
[----:B------:R-:W-:Y:S05]  /*aa20*/  BRA `(.L_x_150) ;  /* 0xffffffb400747947 */ /* 0x000fea000383ffff */
.L_x_163:
[----:B------:R-:W1:Y:S01]  /*aa30*/  S2R R8, SR_TID.X ;  /* 0x0000000000087919 */ /* 0x000e620000002100 */
[----:B------:R-:W-:Y:S01]  /*aa40*/  BSSY B0, `(.L_x_222) ;  /* 0x000000a000007945 */ /* 0x000fe20003800000 */
[----:B------:R-:W-:Y:S02]  /*aa50*/  IMAD.MOV.U32 R12, RZ, RZ, RZ ;  /* 0x000000ffff0c7224 */ /* 0x000fe400078e00ff */
        /* <DEDUP_REMOVED lines=8> */
.L_x_223:
[----:B------:R-:W-:Y:S05]  /*aae0*/  BSYNC B0 ;  /* 0x0000000000007941 */ /* 0x000fea0003800000 */
.L_x_222:
[----:B------:R-:W-:Y:S05]  /*aaf0*/  BRA `(.L_x_224) ;  /* 0xffffffd400607947 */ /* 0x000fea000383ffff */
.L_x_164:
[----:B------:R-:W-:Y:S01]  /*ab00*/  BSSY B0, `(.L_x_225) ;  /* 0x0000006000007945 */ /* 0x000fe20003800000 */
[----:B------:R-:W-:-:S07]  /*ab10*/  IMAD.MOV.U32 R15, RZ, RZ, -0x1 ;  /* 0xffffffffff0f7424 */ /* 0x000fce00078e00ff */
[----:B------:R-:W-:Y:S05]  /*ab20*/  WARPSYNC.COLLECTIVE R15, `(.L_x_226) ;  /* 0x000000000f0c7348 */ /* 0x000fea0003c00000 */
[----:B------:R-:W-:Y:S02]  /*ab30*/  ELECT P6, UR62, PT ;  /* 0x00000000003e782f */ /* 0x000fe400038c0000 */
[----:B------:R-:W-:Y:S01]  /*ab40*/  MOV R14, UR62 ;  /* 0x0000003e000e7c02 */ /* 0x000fe20008000f00 */
[----:B------:R-:W-:Y:S10]  /*ab50*/  ENDCOLLECTIVE ;  /* 0x000000000000791b */ /* 0x000ff40003800000 */
.L_x_226:
[----:B------:R-:W-:Y:S05]  /*ab60*/  BSYNC B0 ;  /* 0x0000000000007941 */ /* 0x000fea0003800000 */
.L_x_225:
[----:B------:R-:W-:Y:S05]  /*ab70*/  BRA `(.L_x_227) ;  /* 0xffffffd4005c7947 */ /* 0x000fea000383ffff */
.L_x_167:
[----:B--2---:R2:W3:Y:S02]  /*ab80*/  SYNCS.PHASECHK.TRANS64.TRYWAIT P1, [R5+URZ+0x34840], R9 ;  /* 0x03484009050075a7 */ /* 0x0044e4000802017f */
[----:B---3--:R-:W-:Y:S05]  /*ab90*/  @!P1 NANOSLEEP.SYNCS 0x989680 ;  /* 0x009896800000995d */ /* 0x008fea0003900000 */
[----:B------:R-:W3:Y:S02]  /*aba0*/  @!P1 SYNCS.PHASECHK.TRANS64 P1, [R5+URZ+0x34840], R9 ;  /* 0x03484009050095a7 */ /* 0x000ee4000802007f */
[----:B---3--:R-:W-:Y:S05]  /*abb0*/  @!P1 BRA `(.L_x_167) ;  /* 0xfffffffc00f09947 */ /* 0x008fea000383ffff */
[----:B------:R-:W-:Y:S05]  /*abc0*/  BRA `(.L_x_228) ;  /* 0xffffffd400bc7947 */ /* 0x000fea000383ffff */
.L_x_171:
        /* <DEDUP_REMOVED lines=8> */
.L_x_177:
[----:B-1----:R1:W2:Y:S02]  /*ac50*/  SYNCS.PHASECHK.TRANS64.TRYWAIT P1, [R2+URZ+0x34840], R3 ;  /* 0x03484003020075a7 */ /* 0x0022a4000802017f */
[----:B--2---:R-:W-:Y:S05]  /*ac60*/  @!P1 NANOSLEEP.SYNCS 0x989680 ;  /* 0x009896800000995d */ /* 0x004fea0003900000 */
[----:B------:R-:W2:Y:S02]  /*ac70*/  @!P1 SYNCS.PHASECHK.TRANS64 P1, [R2+URZ+0x34840], R3 ;  /* 0x03484003020095a7 */ /* 0x000ea4000802007f */
[----:B--2---:R-:W-:Y:S05]  /*ac80*/  @!P1 BRA `(.L_x_177) ;  /* 0xfffffffc00f09947 */ /* 0x004fea000383ffff */
[----:B------:R-:W-:Y:S05]  /*ac90*/  BRA `(.L_x_230) ;  /* 0xffffffdc00b47947 */ /* 0x000fea000383ffff */
.L_x_180:
[----:B-1----:R1:W2:Y:S02]  /*aca0*/  SYNCS.PHASECHK.TRANS64.TRYWAIT P1, [R2+URZ+0x34860], R3 ;  /* 0x03486003020075a7 */ /* 0x0022a4000802017f */
[----:B--2---:R-:W-:Y:S05]  /*acb0*/  @!P1 NANOSLEEP.SYNCS 0x989680 ;  /* 0x009896800000995d */ /* 0x004fea0003900000 */
[----:B------:R-:W2:Y:S02]  /*acc0*/  @!P1 SYNCS.PHASECHK.TRANS64 P1, [R2+URZ+0x34860], R3 ;  /* 0x03486003020095a7 */ /* 0x000ea4000802007f */
[----:B--2---:R-:W-:Y:S05]  /*acd0*/  @!P1 BRA `(.L_x_180) ;  /* 0xfffffffc00f09947 */ /* 0x004fea000383ffff */
[----:B------:R-:W-:Y:S05]  /*ace0*/  BRA `(.L_x_231) ;  /* 0xffffffe000607947 */ /* 0x000fea000383ffff */
.L_x_187:
[----:B--2---:R2:W3:Y:S02]  /*acf0*/  SYNCS.PHASECHK.TRANS64.TRYWAIT P1, [R2+URZ+0x34840], R3 ;  /* 0x03484003020075a7 */ /* 0x0044e4000802017f */
[----:B---3--:R-:W-:Y:S05]  /*ad00*/  @!P1 NANOSLEEP.SYNCS 0x989680 ;  /* 0x009896800000995d */ /* 0x008fea0003900000 */
[----:B------:R-:W3:Y:S02]  /*ad10*/  @!P1 SYNCS.PHASECHK.TRANS64 P1, [R2+URZ+0x34840], R3 ;  /* 0x03484003020095a7 */ /* 0x000ee4000802007f */
[----:B---3--:R-:W-:Y:S05]  /*ad20*/  @!P1 BRA `(.L_x_187) ;  /* 0xfffffffc00f09947 */ /* 0x008fea000383ffff */
[----:B------:R-:W-:Y:S05]  /*ad30*/  BRA `(.L_x_232) ;  /* 0xffffffe400987947 */ /* 0x000fea000383ffff */
.L_x_190:
[----:B-1----:R1:W2:Y:S02]  /*ad40*/  SYNCS.PHASECHK.TRANS64.TRYWAIT P1, [R2+URZ+0x34860], R17 ;  /* 0x03486011020075a7 */ /* 0x0022a4000802017f */
[----:B--2---:R-:W-:Y:S05]  /*ad50*/  @!P1 NANOSLEEP.SYNCS 0x989680 ;  /* 0x009896800000995d */ /* 0x004fea0003900000 */
[----:B------:R-:W2:Y:S02]  /*ad60*/  @!P1 SYNCS.PHASECHK.TRANS64 P1, [R2+URZ+0x34860], R17 ;  /* 0x03486011020095a7 */ /* 0x000ea4000802007f */
[----:B--2---:R-:W-:Y:S05]  /*ad70*/  @!P1 BRA `(.L_x_190) ;  /* 0xfffffffc00f09947 */ /* 0x004fea000383ffff */
[----:B------:R-:W-:Y:S05]  /*ad80*/  BRA `(.L_x_233) ;  /* 0xffffffe800447947 */ /* 0x000fea000383ffff */
.L_x_196:
[----:B--2---:R2:W3:Y:S02]  /*ad90*/  SYNCS.PHASECHK.TRANS64.TRYWAIT P1, [R2+URZ+0x34840], R3 ;  /* 0x03484003020075a7 */ /* 0x0044e4000802017f */
[----:B---3--:R-:W-:Y:S05]  /*ada0*/  @!P1 NANOSLEEP.SYNCS 0x989680 ;  /* 0x009896800000995d */ /* 0x008fea0003900000 */
[----:B------:R-:W3:Y:S02]  /*adb0*/  @!P1 SYNCS.PHASECHK.TRANS64 P1, [R2+URZ+0x34840], R3 ;  /* 0x03484003020095a7 */ /* 0x000ee4000802007f */
[----:B---3--:R-:W-:Y:S05]  /*adc0*/  @!P1 BRA `(.L_x_196) ;  /* 0xfffffffc00f09947 */ /* 0x008fea000383ffff */
[----:B------:R-:W-:Y:S05]  /*add0*/  BRA `(.L_x_234) ;  /* 0xffffffec00587947 */ /* 0x000fea000383ffff */
.L_x_199:
[----:B-1----:R1:W2:Y:S02]  /*ade0*/  SYNCS.PHASECHK.TRANS64.TRYWAIT P1, [R2+URZ+0x34860], R10 ;  /* 0x0348600a020075a7 */ /* 0x0022a4000802017f */
[----:B--2---:R-:W-:Y:S05]  /*adf0*/  @!P1 NANOSLEEP.SYNCS 0x989680 ;  /* 0x009896800000995d */ /* 0x004fea0003900000 */
[----:B------:R-:W2:Y:S02]  /*ae00*/  @!P1 SYNCS.PHASECHK.TRANS64 P1, [R2+URZ+0x34860], R10 ;  /* 0x0348600a020095a7 */ /* 0x000ea4000802007f */
[----:B--2---:R-:W-:Y:S05]  /*ae10*/  @!P1 BRA `(.L_x_199) ;  /* 0xfffffffc00f09947 */ /* 0x004fea000383ffff */
[----:B------:R-:W-:Y:S05]  /*ae20*/  BRA `(.L_x_235) ;  /* 0xfffffff000047947 */ /* 0x000fea000383ffff */
.L_x_205:
[----:B-1----:R1:W2:Y:S02]  /*ae30*/  SYNCS.PHASECHK.TRANS64.TRYWAIT P0, [R3+URZ+0x34860], R2 ;  /* 0x03486002030075a7 */ /* 0x0022a4000800017f */
[----:B--2---:R-:W-:Y:S05]  /*ae40*/  @!P0 NANOSLEEP.SYNCS 0x989680 ;  /* 0x009896800000895d */ /* 0x004fea0003900000 */
[----:B------:R-:W2:Y:S02]  /*ae50*/  @!P0 SYNCS.PHASECHK.TRANS64 P0, [R3+URZ+0x34860], R2 ;  /* 0x03486002030085a7 */ /* 0x000ea4000800007f */
[----:B--2---:R-:W-:Y:S05]  /*ae60*/  @!P0 BRA `(.L_x_205) ;  /* 0xfffffffc00f08947 */ /* 0x004fea000383ffff */
[----:B------:R-:W-:Y:S05]  /*ae70*/  BRA `(.L_x_236) ;  /* 0xfffffff000c07947 */ /* 0x000fea000383ffff */
.L_x_210:
[----:B-1----:R1:W2:Y:S02]  /*ae80*/  SYNCS.PHASECHK.TRANS64.TRYWAIT P0, [R0+URZ+0x34820], R3 ;  /* 0x03482003000075a7 */ /* 0x0022a4000800017f */
[----:B--2---:R-:W-:Y:S05]  /*ae90*/  @!P0 NANOSLEEP.SYNCS 0x989680 ;  /* 0x009896800000895d */ /* 0x004fea0003900000 */
[----:B------:R-:W2:Y:S02]  /*aea0*/  @!P0 SYNCS.PHASECHK.TRANS64 P0, [R0+URZ+0x34820], R3 ;  /* 0x03482003000085a7 */ /* 0x000ea4000800007f */
[----:B--2---:R-:W-:Y:S05]  /*aeb0*/  @!P0 BRA `(.L_x_210) ;  /* 0xfffffffc00f08947 */ /* 0x004fea000383ffff */
[----:B------:R-:W-:Y:S05]  /*aec0*/  BRA `(.L_x_237) ;  /* 0xfffffff400a47947 */ /* 0x000fea000383ffff */
.L_x_211:
[----:B------:R-:W2:Y:S01]  /*aed0*/  S2R R2, SR_TID.X ;  /* 0x0000000000027919 */ /* 0x000ea20000002100 */
[----:B------:R-:W-:Y:S01]  /*aee0*/  BSSY B0, `(.L_x_238) ;  /* 0x000000a000007945 */ /* 0x000fe20003800000 */
[----:B------:R-:W-:Y:S02]  /*aef0*/  IMAD.MOV.U32 R12, RZ, RZ, RZ ;  /* 0x000000ffff0c7224 */ /* 0x000fe400078e00ff */
[----:B------:R-:W-:Y:S02]  /*af00*/  IMAD.MOV.U32 R11, RZ, RZ, 0x1f ;  /* 0x0000001fff0b7424 */ /* 0x000fe400078e00ff */
[----:B------:R-:W-:Y:S01]  /*af10*/  IMAD.MOV.U32 R15, RZ, RZ, -0x1 ;  /* 0xffffffffff0f7424 */ /* 0x000fe200078e00ff */
[----:B--2---:R-:W-:-:S04]  /*af20*/  SHF.R.U32.HI R2, RZ, 0x5, R2 ;  /* 0x00000005ff027819 */ /* 0x004fc80000011602 */
[----:B------:R-:W-:-:S05]  /*af30*/  LOP3.LUT R2, R2, 0x3, RZ, 0xc0, !PT ;  /* 0x0000000302027812 */ /* 0x000fca00078ec0ff */
[----:B------:R-:W-:-:S07]  /*af40*/  IMAD.MOV.U32 R13, RZ, RZ, R2 ;  /* 0x000000ffff0d7224 */ /* 0x000fce00078e0002 */
[----:B-1----:R-:W-:Y:S05]  /*af50*/  WARPSYNC.COLLECTIVE R15, `(.L_x_239) ;  /* 0x000000000f087348 */ /* 0x002fea0003c00000 */
[----:B------:R2:W3:Y:S02]  /*af60*/  SHFL.IDX P6, R14, R13, R12, R11 ;  /* 0x0000000c0d0e7389 */ /* 0x0004e400000c000b */
[----:B-123--:R-:W-:Y:S01]  /*af70*/  ENDCOLLECTIVE ;  /* 0x000000000000791b */ /* 0x00efe20003800000 */
.L_x_239:
[----:B------:R-:W-:Y:S05]  /*af80*/  BSYNC B0 ;  /* 0x0000000000007941 */ /* 0x000fea0003800000 */
.L_x_238:
[----:B------:R-:W-:Y:S05]  /*af90*/  BRA `(.L_x_240) ;  /* 0xfffffff4008c7947 */ /* 0x000fea000383ffff */
.L_x_214:
[----:B------:R-:W-:Y:S01]  /*afa0*/  BSSY B1, `(.L_x_241) ;  /* 0x0000006000017945 */ /* 0x000fe20003800000 */
[----:B------:R-:W-:-:S07]  /*afb0*/  IMAD.MOV.U32 R15, RZ, RZ, -0x1 ;  /* 0xffffffffff0f7424 */ /* 0x000fce00078e00ff */
[----:B-12---:R-:W-:Y:S05]  /*afc0*/  WARPSYNC.COLLECTIVE R15, `(.L_x_242) ;  /* 0x000000000f0c7348 */ /* 0x006fea0003c00000 */
[----:B------:R-:W-:Y:S02]  /*afd0*/  ELECT P6, UR62, PT ;  /* 0x00000000003e782f */ /* 0x000fe400038c0000 */
[----:B------:R-:W-:Y:S01]  /*afe0*/  MOV R14, UR62 ;  /* 0x0000003e000e7c02 */ /* 0x000fe20008000f00 */
[----:B-12---:R-:W-:Y:S10]  /*aff0*/  ENDCOLLECTIVE ;  /* 0x000000000000791b */ /* 0x006ff40003800000 */
.L_x_242:
[----:B------:R-:W-:Y:S05]  /*b000*/  BSYNC B1 ;  /* 0x0000000000017941 */ /* 0x000fea0003800000 */
.L_x_241:
[----:B------:R-:W-:Y:S05]  /*b010*/  BRA `(.L_x_243) ;  /* 0xfffffff400847947 */ /* 0x000fea000383ffff */
.L_x_216:
[----:B-1----:R1:W2:Y:S02]  /*b020*/  SYNCS.PHASECHK.TRANS64.TRYWAIT P0, [R6+URZ], R5 ;  /* 0x00000005060075a7 */ /* 0x0022a4000800017f */
[----:B--2---:R-:W-:Y:S05]  /*b030*/  @!P0 NANOSLEEP.SYNCS 0x989680 ;  /* 0x009896800000895d */ /* 0x004fea0003900000 */
[----:B------:R-:W2:Y:S02]  /*b040*/  @!P0 SYNCS.PHASECHK.TRANS64 P0, [R6+URZ], R5 ;  /* 0x00000005060085a7 */ /* 0x000ea4000800007f */
[----:B--2---:R-:W-:Y:S05]  /*b050*/  @!P0 BRA `(.L_x_216) ;  /* 0xfffffffc00f08947 */ /* 0x004fea000383ffff */
[----:B------:R-:W-:Y:S05]  /*b060*/  BRA `(.L_x_244) ;  /* 0xfffffff400c07947 */ /* 0x000fea000383ffff */
.L_x_217:
[----:B--2---:R2:W3:Y:S02]  /*b070*/  SYNCS.PHASECHK.TRANS64.TRYWAIT P0, [R3+URZ], R2 ;  /* 0x00000002030075a7 */ /* 0x0044e4000800017f */
[----:B---3--:R-:W-:Y:S05]  /*b080*/  @!P0 NANOSLEEP.SYNCS 0x989680 ;  /* 0x009896800000895d */ /* 0x008fea0003900000 */
[----:B------:R-:W3:Y:S02]  /*b090*/  @!P0 SYNCS.PHASECHK.TRANS64 P0, [R3+URZ], R2 ;  /* 0x00000002030085a7 */ /* 0x000ee4000800007f */
[----:B---3--:R-:W-:Y:S05]  /*b0a0*/  @!P0 BRA `(.L_x_217) ;  /* 0xfffffffc00f08947 */ /* 0x008fea000383ffff */
[----:B------:R-:W-:Y:S05]  /*b0b0*/  BRA `(.L_x_245) ;  /* 0xfffffff400b47947 */ /* 0x000fea000383ffff */
.L_x_219:
[----:B--2---:R2:W3:Y:S02]  /*b0c0*/  SYNCS.PHASECHK.TRANS64.TRYWAIT P0, [R16+URZ], R5 ;  /* 0x00000005100075a7 */ /* 0x0044e4000800017f */
[----:B---3--:R-:W-:Y:S05]  /*b0d0*/  @!P0 NANOSLEEP.SYNCS 0x989680 ;  /* 0x009896800000895d */ /* 0x008fea0003900000 */
[----:B------:R-:W3:Y:S02]  /*b0e0*/  @!P0 SYNCS.PHASECHK.TRANS64 P0, [R16+URZ], R5 ;  /* 0x00000005100085a7 */ /* 0x000ee4000800007f */
[----:B---3--:R-:W-:Y:S05]  /*b0f0*/  @!P0 BRA `(.L_x_219) ;  /* 0xfffffffc00f08947 */ /* 0x008fea000383ffff */
[----:B------:R-:W-:Y:S05]  /*b100*/  BRA `(.L_x_246) ;  /* 0xfffffff400b87947 */ /* 0x000fea000383ffff */
.L_x_247:
        /* <DEDUP_REMOVED lines=15> */
.L_x_11931:


//--------------------- .text._ZN7cutlass13device_kernelIN5flash11enable_sm90INS1_16FlashAttnFwdSm90INS1_25CollectiveMainloopFwdSm90ILi2EN4cute5tupleIJNS5_1CILi1EEES8_S8_EEENS6_IJNS7_ILi128EEESA_NS7_ILi192EEEEEELi128ENS_10bfloat16_tEfNS_4arch4Sm90ELb0ELb0ELb0ELb1ELb0ELb0ELb0ELb1ELb1ELb0ELb0ELb0EEENS1_21CollectiveEpilogueFwdINS6_IJSA_SA_SA_EEES9_SD_SF_Li256ELb1ELb0ELb0ELb0EEENS1_36VarlenDynamicPersistentTileSchedulerILi128ELi128ELi256ELi32ELb0ELb0ELb1ELb0ELb1ELb1EEEEEEEEEvNT_6ParamsE --------------------------
	.section	.text._ZN7cutlass13device_kernelIN5flash11enable_sm90INS1_16FlashAttnFwdSm90INS1_25CollectiveMainloopFwdSm90ILi2EN4cute5tupleIJNS5_1CILi1EEES8_S8_EEENS6_IJNS7_ILi128EEESA_NS7_ILi192EEEEEELi128ENS_10bfloat16_tEfNS_4arch4Sm90ELb0ELb0ELb0ELb1ELb0ELb0ELb0ELb1ELb1ELb0ELb0ELb0EEENS1_21CollectiveEpilogueFwdINS6_IJSA_SA_SA_EEES9_SD_SF_Li256ELb1ELb0ELb0ELb0EEENS1_36VarlenDynamicPersistentTileSchedulerILi128ELi128ELi256ELi32ELb0ELb0ELb1ELb0ELb1ELb1EEEEEEEEEvNT_6ParamsE,"ax",@progbits
	.align	128
.text._ZN7cutlass13device_kernelIN5flash11enable_sm90INS1_16FlashAttnFwdSm90INS1_25CollectiveMainloopFwdSm90ILi2EN4cute5tupleIJNS5_1CILi1EEES8_S8_EEENS6_IJNS7_ILi128EEESA_NS7_ILi192EEEEEELi128ENS_10bfloat16_tEfNS_4arch4Sm90ELb0ELb0ELb0ELb1ELb0ELb0ELb0ELb1ELb1ELb0ELb0ELb0EEENS1_21CollectiveEpilogueFwdINS6_IJSA_SA_SA_EEES9_SD_SF_Li256ELb1ELb0ELb0ELb0EEENS1_36VarlenDynamicPersistentTileSchedulerILi128ELi128ELi256ELi32ELb0ELb0ELb1ELb0ELb1ELb1EEEEEEEEEvNT_6ParamsE:
        .type           _ZN7cutlass13device_kernelIN5flash11enable_sm90INS1_16FlashAttnFwdSm90INS1_25CollectiveMainloopFwdSm90ILi2EN4cute5tupleIJNS5_1CILi1EEES8_S8_EEENS6_IJNS7_ILi128EEESA_NS7_ILi192EEEEEELi128ENS_10bfloat16_tEfNS_4arch4Sm90ELb0ELb0ELb0ELb1ELb0ELb0ELb0ELb1ELb1ELb0ELb0ELb0EEENS1_21CollectiveEpilogueFwdINS6_IJSA_SA_SA_EEES9_SD_SF_Li256ELb1ELb0ELb0ELb0EEENS1_36VarlenDynamicPersistentTileSchedulerILi128ELi128ELi256ELi32ELb0ELb0ELb1ELb0ELb1ELb1EEEEEEEEEvNT_6ParamsE,@function
        .size           _ZN7cutlass13device_kernelIN5flash11enable_sm90INS1_16FlashAttnFwdSm90INS1_25CollectiveMainloopFwdSm90ILi2EN4cute5tupleIJNS5_1CILi1EEES8_S8_EEENS6_IJNS7_ILi128EEESA_NS7_ILi192EEEEEELi128ENS_10bfloat16_tEfNS_4arch4Sm90ELb0ELb0ELb0ELb1ELb0ELb0ELb0ELb1ELb1ELb0ELb0ELb0EEENS1_21CollectiveEpilogueFwdINS6_IJSA_SA_SA_EEES9_SD_SF_Li256ELb1ELb0ELb0ELb0EEENS1_36VarlenDynamicPersistentTileSchedulerILi128ELi128ELi256ELi32ELb0ELb0ELb1ELb0ELb1ELb1EEEEEEEEEvNT_6ParamsE,(.L_x_11932 - _ZN7cutlass13device_kernelIN5flash11enable_sm90INS1_16FlashAttnFwdSm90INS1_25CollectiveMainloopFwdSm90ILi2EN4cute5tupleIJNS5_1CILi1EEES8_S8_EEENS6_IJNS7_ILi128EEESA_NS7_ILi192EEEEEELi128ENS_10bfloat16_tEfNS_4arch4Sm90ELb0ELb0ELb0ELb1ELb0ELb0ELb0ELb1ELb1ELb0ELb0ELb0EEENS1_21CollectiveEpilogueFwdINS6_IJSA_SA_SA_EEES9_SD_SF_Li256ELb1ELb0ELb0ELb0EEENS1_36VarlenDynamicPersistentTileSchedulerILi128ELi128ELi256ELi32ELb0ELb0ELb1ELb0ELb1ELb1EEEEEEEEEvNT_6ParamsE)
        .other          _ZN7cutlass13device_kernelIN5flash11enable_sm90INS1_16FlashAttnFwdSm90INS1_25CollectiveMainloopFwdSm90ILi2EN4cute5tupleIJNS5_1CILi1EEES8_S8_EEENS6_IJNS7_ILi128EEESA_NS7_ILi192EEEEEELi128ENS_10bfloat16_tEfNS_4arch4Sm90ELb0ELb0ELb0ELb1ELb0ELb0ELb0ELb1ELb1ELb0ELb0ELb0EEENS1_21CollectiveEpilogueFwdINS6_IJSA_SA_SA_EEES9_SD_SF_Li256ELb1ELb0ELb0ELb0EEENS1_36VarlenDynamicPersistentTileSchedulerILi128ELi128ELi256ELi32ELb0ELb0ELb1ELb0ELb1ELb1EEEEEEEEEvNT_6ParamsE,@"STO_CUDA_ENTRY STV_DEFAULT"
_ZN7cutlass13device_kernelIN5flash11enable_sm90INS1_16FlashAttnFwdSm90INS1_25CollectiveMainloopFwdSm90ILi2EN4cute5tupleIJNS5_1CILi1EEES8_S8_EEENS6_IJNS7_ILi128EEESA_NS7_ILi192EEEEEELi128ENS_10bfloat16_tEfNS_4arch4Sm90ELb0ELb0ELb0ELb1ELb0ELb0ELb0ELb1ELb1ELb0ELb0ELb0EEENS1_21CollectiveEpilogueFwdINS6_IJSA_SA_SA_EEES9_SD_SF_Li256ELb1ELb0ELb0ELb0EEENS1_36VarlenDynamicPersistentTileSchedulerILi128ELi128ELi256ELi32ELb0ELb0ELb1ELb0ELb1ELb1EEEEEEEEEvNT_6ParamsE:
[----:B------:R-:W0:Y:S02]  /*0000*/  LDC R1, c[0x0][0x28] ;  /* 0x00000a00ff017b82 */ /* 0x000e240000000800 */
[----:B0-----:R-:W-:Y:S01]  /*0010*/  VIADD R1, R1, 0xffffffc8 ;  /* 0xffffffc801017836 */ /* 0x001fe20000000000 */
[----:B------:R-:W0:Y:S01]  /*0020*/  S2R R3, SR_TID.X ;  /* 0x0000000000037919 */ /* 0x000e220000002100 */
[----:B------:R-:W-:Y:S01]  /*0030*/  ELECT P0, URZ, PT ;  /* 0x00000000003f782f */ /* 0x000fe20003800000 */
[----:B------:R-:W-:Y:S01]  /*0040*/  BSSY B0, `(.L_x_248) ;  /* 0x0000011000007945 */ /* 0x000fe20003800000 */
[----:B0-----:R-:W-:-:S05]  /*0050*/  SHF.R.U32.HI R0, RZ, 0x5, R3 ;  /* 0x00000005ff007819 */ /* 0x001fca0000011603 */
[----:B------:R-:W0:Y:S02]  /*0060*/  SHFL.IDX PT, R2, R0, RZ, 0x1f ;  /* 0x00001fff00027589 */ /* 0x000e2400000e0000 */
[----:B0-----:R-:W-:Y:S02]  /*0070*/  ISETP.EQ.AND P0, PT, R2, RZ, P0 ;  /* 0x000000ff0200720c */ /* 0x001fe40000702270 */
[----:B------:R-:W-:-:S11]  /*0080*/  SHF.R.U32.HI R2, RZ, 0x7, R3 ;  /* 0x00000007ff027819 */ /* 0x000fd60000011603 */
[----:B------:R-:W-:Y:S05]  /*0090*/  @!P0 BRA `(.L_x_249) ;  /* 0x00000000002c8947 */ /* 0x000fea0003800000 */
[----:B------:R-:W-:Y:S02]  /*00a0*/  ULDC.64 UR4, c[0x0][0x198] ;  /* 0x0000660000047ab9 */ /* 0x000fe40000000a00 */
[----:B------:R-:W-:Y:S02]  /*00b0*/  UIADD3 UR6, UP0, UR4, 0x270, URZ ;  /* 0x0000027004067890 */ /* 0x000fe4000ff1e03f */
[----:B------:R-:W-:Y:S02]  /*00c0*/  UIADD3 UR8, UP1, UR4, 0x370, URZ ;  /* 0x0000037004087890 */ /* 0x000fe4000ff3e03f */
[----:B------:R-:W-:Y:S02]  /*00d0*/  UIADD3 UR4, UP2, UR4, 0x470, URZ ;  /* 0x0000047004047890 */ /* 0x000fe4000ff5e03f */
[----:B------:R-:W-:Y:S02]  /*00e0*/  UIADD3.X UR7, URZ, UR5, URZ, UP0, !UPT ;  /* 0x000000053f077290 */ /* 0x000fe400087fe43f */
[----:B------:R-:W-:-:S02]  /*00f0*/  UIADD3.X UR9, URZ, UR5, URZ, UP1, !UPT ;  /* 0x000000053f097290 */ /* 0x000fc40008ffe43f */
[----:B------:R-:W-:-:S05]  /*0100*/  UIADD3.X UR5, URZ, UR5, URZ, UP2, !UPT ;  /* 0x000000053f057290 */ /* 0x000fca00097fe43f */
[----:B------:R0:W-:Y:S02]  /*0110*/  UTMACCTL.PF [UR6] ;  /* 0x00000000060079b9 */ /* 0x0001e40008040000 */
[----:B------:R0:W-:Y:S02]  /*0120*/  UTMACCTL.PF [UR8] ;  /* 0x00000000080079b9 */ /* 0x0001e40008040000 */
[----:B------:R0:W-:Y:S02]  /*0130*/  UTMACCTL.PF [UR4] ;  /* 0x00000000040079b9 */ /* 0x0001e40008040000 */
[----:B0-----:R-:W-:Y:S01]  /*0140*/  NOP ;  /* 0x0000000000007918 */ /* 0x001fe20000000000 */
.L_x_249:
[----:B------:R-:W-:Y:S05]  /*0150*/  BSYNC B0 ;  /* 0x0000000000007941 */ /* 0x000fea0003800000 */
.L_x_248:
[----:B------:R-:W-:Y:S01]  /*0160*/  VOTEU.ANY UP0, P0 ;  /* 0x00000000003f7886 */ /* 0x000fe20000000100 */
[----:B------:R-:W0:Y:S01]  /*0170*/  SHFL.IDX PT, R2, R2, RZ, 0x1f ;  /* 0x00001fff02027589 */ /* 0x000e2200000e0000 */
[----:B------:R-:W-:Y:S01]  /*0180*/  UMOV UR4, 0x1 ;  /* 0x0000000100047882 */ /* 0x000fe20000000000 */
[----:B------:R-:W-:Y:S01]  /*0190*/  UMOV UR7, 0x100 ;  /* 0x0000010000077882 */ /* 0x000fe20000000000 */
[----:B------:R-:W-:Y:S01]  /*01a0*/  VOTEU.ANY UP1, P0 ;  /* 0x00000000003f7886 */ /* 0x000fe20000020100 */
[----:B------:R-:W1:Y:S01]  /*01b0*/  @UP0 S2UR UR8, SR_CgaCtaId ;  /* 0x00000000000809c3 */ /* 0x000e620000008800 */
[----:B------:R-:W2:Y:S01]  /*01c0*/  SHFL.IDX PT, R3, R0, RZ, 0x1f ;  /* 0x00001fff00037589 */ /* 0x000ea200000e0000 */
[----:B------:R-:W-:Y:S01]  /*01d0*/  @UP0 UMOV UR6, 0x400 ;  /* 0x0000040000060882 */ /* 0x000fe20000000000 */
[----:B------:R-:W-:-:S04]  /*01e0*/  @UP0 UIADD3 UR4, -UR4, 0x100000, URZ ;  /* 0x0010000004040890 */ /* 0x000fc8000fffe13f */
[----:B------:R-:W-:Y:S02]  /*01f0*/  @UP0 USHF.L.U32 UR5, UR4, 0xb, URZ ;  /* 0x0000000b04050899 */ /* 0x000fe4000800063f */
[----:B------:R-:W-:Y:S01]  /*0200*/  @UP0 USHF.L.U32 UR4, UR4, 0x1, URZ ;  /* 0x0000000104040899 */ /* 0x000fe2000800063f */
[----:B------:R-:W-:Y:S01]  /*0210*/  VOTEU.ANY UP2, P0 ;  /* 0x00000000003f7886 */ /* 0x000fe20000040100 */
[----:B0-----:R-:W-:Y:S01]  /*0220*/  R2UR UR9, R2 ;  /* 0x00000000020972ca */ /* 0x001fe200000e0000 */
[----:B-1----:R-:W-:Y:S01]  /*0230*/  @UP0 ULEA UR8, UR8, UR6, 0x18 ;  /* 0x0000000608080291 */ /* 0x002fe2000f8ec03f */
[----:B--2---:R-:W-:Y:S01]  /*0240*/  ISETP.NE.AND P1, PT, R3, RZ, PT ;  /* 0x000000ff0300720c */ /* 0x004fe20003f25270 */
[----:B------:R-:W-:-:S04]  /*0250*/  @UP0 UIADD3 UR6, -UR7, 0x100000, URZ ;  /* 0x0010000007060890 */ /* 0x000fc8000fffe13f */
[----:B------:R-:W-:Y:S02]  /*0260*/  @UP0 USHF.L.U32 UR7, UR6, 0xb, URZ ;  /* 0x0000000b06070899 */ /* 0x000fe4000800063f */
[----:B------:R-:W-:-:S04]  /*0270*/  @UP0 USHF.L.U32 UR6, UR6, 0x1, URZ ;  /* 0x0000000106060899 */ /* 0x000fc8000800063f */
[----:B------:R-:W-:Y:S01]  /*0280*/  UISETP.NE.AND UP0, UPT, UR9, URZ, UPT ;  /* 0x0000003f0900728c */ /* 0x000fe2000bf05270 */
[----:B------:R-:W0:Y:S02]  /*0290*/  FENCE.VIEW.ASYNC.S ;  /* 0x00000000000073c6 */ /* 0x000e240000000000 */
[----:B0-----:R0:W1:Y:S05]  /*02a0*/  @UP1 SYNCS.EXCH.64 URZ, [UR8+0x34800], UR4 ;  /* 0x03480004083f15b2 */ /* 0x00106a0008000100 */
[----:B------:R0:W2:Y:S01]  /*02b0*/  @UP2 SYNCS.EXCH.64 URZ, [UR8+0x34820], UR6 ;  /* 0x03482006083f25b2 */ /* 0x0000a20008000100 */
[----:B------:R-:W-:Y:S05]  /*02c0*/  @P1 BRA `(.L_x_250) ;  /* 0x0000000000481947 */ /* 0x000fea0003800000 */
[----:B0-----:R-:W0:Y:S01]  /*02d0*/  S2UR UR5, SR_CgaCtaId ;  /* 0x00000000000579c3 */ /* 0x001e220000008800 */
[----:B------:R-:W-:Y:S01]  /*02e0*/  UMOV UR4, 0x400 ;  /* 0x0000040000047882 */ /* 0x000fe20000000000 */
[----:B------:R-:W-:Y:S01]  /*02f0*/  UMOV UR6, 0x1 ;  /* 0x0000000100067882 */ /* 0x000fe20000000000 */
[----:B------:R-:W-:Y:S01]  /*0300*/  UMOV UR9, 0x2 ;  /* 0x0000000200097882 */ /* 0x000fe20000000000 */
[----:B------:R-:W-:-:S04]  /*0310*/  UIADD3 UR6, -UR6, 0x100000, URZ ;  /* 0x0010000006067890 */ /* 0x000fc8000fffe13f */
[----:B------:R-:W-:Y:S02]  /*0320*/  USHF.L.U32 UR7, UR6, 0xb, URZ ;  /* 0x0000000b06077899 */ /* 0x000fe4000800063f */
[----:B------:R-:W-:Y:S01]  /*0330*/  USHF.L.U32 UR6, UR6, 0x1, URZ ;  /* 0x0000000106067899 */ /* 0x000fe2000800063f */
[----:B------:R-:W-:Y:S01]  /*0340*/  ELECT P0, URZ, PT ;  /* 0x00000000003f782f */ /* 0x000fe20003800000 */
[----:B0-----:R-:W-:Y:S02]  /*0350*/  ULEA UR8, UR5, UR4, 0x18 ;  /* 0x0000000405087291 */ /* 0x001fe4000f8ec03f */
[----:B------:R-:W-:-:S04]  /*0360*/  UIADD3 UR4, -UR9, 0x100000, URZ ;  /* 0x0010000009047890 */ /* 0x000fc8000fffe13f */
[----:B------:R-:W-:Y:S02]  /*0370*/  USHF.L.U32 UR5, UR4, 0xb, URZ ;  /* 0x0000000b04057899 */ /* 0x000fe4000800063f */
[----:B------:R-:W-:Y:S01]  /*0380*/  USHF.L.U32 UR4, UR4, 0x1, URZ ;  /* 0x0000000104047899 */ /* 0x000fe2000800063f */
[----:B------:R-:W0:Y:S03]  /*0390*/  FENCE.VIEW.ASYNC.S ;  /* 0x00000000000073c6 */ /* 0x000e260000000000 */
[----:B0-----:R3:W4:Y:S08]  /*03a0*/  SYNCS.EXCH.64 URZ, [UR8+0x34830], UR6 ;  /* 0x03483006083f75b2 */ /* 0x0017300008000100 */
[----:B------:R3:W0:Y:S01]  /*03b0*/  SYNCS.EXCH.64 URZ, [UR8+0x34840], UR4 ;  /* 0x03484004083f75b2 */ /* 0x0006220008000100 */
[----:B------:R3:W0:Y:S01]  /*03c0*/  SYNCS.EXCH.64 URZ, [UR8+0x34838], UR6 ;  /* 0x03483806083f75b2 */ /* 0x0006220008000100 */
[----:B------:R3:W0:Y:S02]  /*03d0*/  SYNCS.EXCH.64 URZ, [UR8+0x34848], UR4 ;  /* 0x03484804083f75b2 */ /* 0x0006240008000100 */
[----:B---3--:R-:W-:Y:S01]  /*03e0*/  NOP ;  /* 0x0000000000007918 */ /* 0x008fe20000000000 */
.L_x_250:
[----:B------:R-:W3:Y:S01]  /*03f0*/  SHFL.IDX PT, R2, R0, RZ, 0x1f ;  /* 0x00001fff00027589 */ /* 0x000ee200000e0000 */
[----:B------:R-:W-:Y:S01]  /*0400*/  NOP ;  /* 0x0000000000007918 */ /* 0x000fe20000000000 */
[----:B---3--:R-:W-:-:S13]  /*0410*/  ISETP.NE.AND P0, PT, R2, RZ, PT ;  /* 0x000000ff0200720c */ /* 0x008fda0003f05270 */
[----:B------:R-:W-:Y:S05]  /*0420*/  @P0 BRA `(.L_x_251) ;  /* 0x0000000000480947 */ /* 0x000fea0003800000 */
[----:B0-----:R-:W0:Y:S01]  /*0430*/  S2UR UR5, SR_CgaCtaId ;  /* 0x00000000000579c3 */ /* 0x001e220000008800 */
[----:B------:R-:W-:Y:S01]  /*0440*/  UMOV UR4, 0x400 ;  /* 0x0000040000047882 */ /* 0x000fe20000000000 */
[----:B------:R-:W-:Y:S01]  /*0450*/  UMOV UR6, 0x1 ;  /* 0x0000000100067882 */ /* 0x000fe20000000000 */
[----:B------:R-:W-:Y:S01]  /*0460*/  UMOV UR7, 0x2 ;  /* 0x0000000200077882 */ /* 0x000fe20000000000 */
[----:B------:R-:W-:Y:S01]  /*0470*/  ELECT P0, URZ, PT ;  /* 0x00000000003f782f */ /* 0x000fe20003800000 */
[----:B0-----:R-:W-:Y:S02]  /*0480*/  ULEA UR8, UR5, UR4, 0x18 ;  /* 0x0000000405087291 */ /* 0x001fe4000f8ec03f */
[----:B------:R-:W-:-:S04]  /*0490*/  UIADD3 UR4, -UR6, 0x100000, URZ ;  /* 0x0010000006047890 */ /* 0x000fc8000fffe13f */
[----:B------:R-:W-:Y:S02]  /*04a0*/  USHF.L.U32 UR5, UR4, 0xb, URZ ;  /* 0x0000000b04057899 */ /* 0x000fe4000800063f */
[----:B------:R-:W-:Y:S02]  /*04b0*/  USHF.L.U32 UR4, UR4, 0x1, URZ ;  /* 0x0000000104047899 */ /* 0x000fe4000800063f */
[----:B------:R-:W-:-:S04]  /*04c0*/  UIADD3 UR6, -UR7, 0x100000, URZ ;  /* 0x0010000007067890 */ /* 0x000fc8000fffe13f */
[----:B------:R-:W-:Y:S02]  /*04d0*/  USHF.L.U32 UR7, UR6, 0xb, URZ ;  /* 0x0000000b06077899 */ /* 0x000fe4000800063f */
[----:B------:R-:W-:Y:S01]  /*04e0*/  USHF.L.U32 UR6, UR6, 0x1, URZ ;  /* 0x0000000106067899 */ /* 0x000fe2000800063f */
[----:B------:R-:W0:Y:S03]  /*04f0*/  FENCE.VIEW.ASYNC.S ;  /* 0x00000000000073c6 */ /* 0x000e260000000000 */
[----:B0-----:R3:W0:Y:S08]  /*0500*/  SYNCS.EXCH.64 URZ, [UR8+0x34850], UR4 ;  /* 0x03485004083f75b2 */ /* 0x0016300008000100 */
[----:B------:R3:W0:Y:S01]  /*0510*/  SYNCS.EXCH.64 URZ, [UR8+0x34860], UR6 ;  /* 0x03486006083f75b2 */ /* 0x0006220008000100 */
[----:B------:R3:W0:Y:S01]  /*0520*/  SYNCS.EXCH.64 URZ, [UR8+0x34858], UR4 ;  /* 0x03485804083f75b2 */ /* 0x0006220008000100 */
[----:B------:R3:W0:Y:S02]  /*0530*/  SYNCS.EXCH.64 URZ, [UR8+0x34868], UR6 ;  /* 0x03486806083f75b2 */ /* 0x0006240008000100 */
[----:B---3--:R-:W-:Y:S01]  /*0540*/  NOP ;  /* 0x0000000000007918 */ /* 0x008fe20000000000 */
.L_x_251:
[----:B------:R-:W3:Y:S01]  /*0550*/  SHFL.IDX PT, R2, R0, RZ, 0x1f ;  /* 0x00001fff00027589 */ /* 0x000ee200000e0000 */
[----:B------:R-:W-:Y:S01]  /*0560*/  NOP ;  /* 0x0000000000007918 */ /* 0x000fe20000000000 */
[----:B---3--:R-:W-:-:S13]  /*0570*/  ISETP.NE.AND P0, PT, R2, RZ, PT ;  /* 0x000000ff0200720c */ /* 0x008fda0003f05270 */
[----:B------:R-:W-:Y:S05]  /*0580*/  @P0 BRA `(.L_x_252) ;  /* 0x0000000000380947 */ /* 0x000fea0003800000 */
[----:B0-----:R-:W0:Y:S01]  /*0590*/  S2UR UR5, SR_CgaCtaId ;  /* 0x00000000000579c3 */ /* 0x001e220000008800 */
[----:B------:R-:W-:Y:S01]  /*05a0*/  UMOV UR4, 0x400 ;  /* 0x0000040000047882 */ /* 0x000fe20000000000 */
[----:B------:R-:W-:Y:S01]  /*05b0*/  UMOV UR7, 0x1 ;  /* 0x0000000100077882 */ /* 0x000fe20000000000 */
[----:B------:R-:W-:Y:S01]  /*05c0*/  ELECT P0, URZ, PT ;  /* 0x00000000003f782f */ /* 0x000fe20003800000 */
[----:B0-----:R-:W-:Y:S02]  /*05d0*/  ULEA UR6, UR5, UR4, 0x18 ;  /* 0x0000000405067291 */ /* 0x001fe4000f8ec03f */
[----:B------:R-:W-:-:S04]  /*05e0*/  UIADD3 UR4, -UR7, 0x100000, URZ ;  /* 0x0010000007047890 */ /* 0x000fc8000fffe13f */
[----:B------:R-:W-:Y:S02]  /*05f0*/  USHF.L.U32 UR5, UR4, 0xb, URZ ;  /* 0x0000000b04057899 */ /* 0x000fe4000800063f */
[----:B------:R-:W-:Y:S01]  /*0600*/  USHF.L.U32 UR4, UR4, 0x1, URZ ;  /* 0x0000000104047899 */ /* 0x000fe2000800063f */
[----:B------:R-:W0:Y:S11]  /*0610*/  FENCE.VIEW.ASYNC.S ;  /* 0x00000000000073c6 */ /* 0x000e360000000000 */
[----:B0-----:R3:W0:Y:S01]  /*0620*/  SYNCS.EXCH.64 URZ, [UR6+0x34870], UR4 ;  /* 0x03487004063f75b2 */ /* 0x0016220008000100 */
[----:B------:R3:W0:Y:S01]  /*0630*/  SYNCS.EXCH.64 URZ, [UR6+0x34880], UR4 ;  /* 0x03488004063f75b2 */ /* 0x0006220008000100 */
[----:B------:R3:W0:Y:S01]  /*0640*/  SYNCS.EXCH.64 URZ, [UR6+0x34878], UR4 ;  /* 0x03487804063f75b2 */ /* 0x0006220008000100 */
[----:B------:R3:W0:Y:S02]  /*0650*/  SYNCS.EXCH.64 URZ, [UR6+0x34888], UR4 ;  /* 0x03488804063f75b2 */ /* 0x0006240008000100 */
[----:B---3--:R-:W-:Y:S01]  /*0660*/  NOP ;  /* 0x0000000000007918 */ /* 0x008fe20000000000 */
.L_x_252:
        /* <DEDUP_REMOVED lines=22> */
.L_x_253:
        /* <DEDUP_REMOVED lines=22> */
.L_x_254:
[----:B0-----:R-:W-:Y:S01]  /*0930*/  UMOV UR4, 0x1 ;  /* 0x0000000100047882 */ /* 0x001fe20000000000 */
[----:B------:R-:W-:Y:S01]  /*0940*/  PLOP3.LUT P0, PT, PT, PT, UP0, 0x80, 0x0 ;  /* 0x000000000000781c */ /* 0x000fe20003f0f008 */
[----:B------:R-:W-:Y:S01]  /*0950*/  USEL UR4, UR4, 0x2, !UP0 ;  /* 0x0000000204047887 */ /* 0x000fe2000c000000 */
[----:B------:R-:W-:-:S05]  /*0960*/  NOP ;  /* 0x0000000000007918 */ /* 0x000fca0000000000 */
[----:B------:R-:W-:-:S05]  /*0970*/  IMAD.U32 R2, RZ, RZ, UR4 ;  /* 0x00000004ff027e24 */ /* 0x000fca000f8e00ff */
[----:B------:R0:W-:Y:S01]  /*0980*/  STL [R1+0x30], R2 ;  /* 0x0000300201007387 */ /* 0x0001e20000100800 */
[----:B-12-4-:R-:W-:Y:S06]  /*0990*/  BAR.SYNC.DEFER_BLOCKING 0x0 ;  /* 0x0000000000007b1d */ /* 0x016fec0000010000 */
[----:B------:R-:W-:Y:S05]  /*09a0*/  @!P0 BRA `(.L_x_255) ;  /* 0x0000008400188947 */ /* 0x000fea0003800000 */
.L_x_256:
[----:B------:R-:W-:-:S08]  /*09b0*/  NOP ;  /* 0x0000000000007918 */ /* 0x000fd00000000000 */
[----:B------:R-:W1:Y:S02]  /*09c0*/  USETMAXREG.TRY_ALLOC.CTAPOOL UP0, 0xf0 ;  /* 0x000000f0000079c8 */ /* 0x000e640008000600 */
[----:B-1----:R-:W-:-:S13]  /*09d0*/  PLOP3.LUT P0, PT, PT, PT, UP0, 0x80, 0x0 ;  /* 0x000000000000781c */ /* 0x002fda0003f0f008 */
[----:B------:R-:W-:Y:S05]  /*09e0*/  @!P0 BRA `(.L_x_256) ;  /* 0xfffffffc00f08947 */ /* 0x000fea000383ffff */
[----:B------:R-:W1:Y:S08]  /*09f0*/  S2UR UR5, SR_CgaCtaId ;  /* 0x00000000000579c3 */ /* 0x000e700000008800 */
[----:B------:R-:W-:Y:S06]  /*0a00*/  BAR.ARV 0x8, 0x120 ;  /* 0x0204800000007b1d */ /* 0x000fec0000002000 */
[----:B------:R-:W-:-:S02]  /*0a10*/  UMOV UR4, 0x400 ;  /* 0x0000040000047882 */ /* 0x000fc40000000000 */
[----:B------:R-:W-:Y:S01]  /*0a20*/  BAR.SYNC.DEFER_BLOCKING 0x5, 0x120 ;  /* 0x0144800000007b1d */ /* 0x000fe20000010000 */
[----:B-1----:R-:W-:-:S09]  /*0a30*/  ULEA UR4, UR5, UR4, 0x18 ;  /* 0x0000000405047291 */ /* 0x002fd2000f8ec03f */
[----:B------:R-:W1:Y:S01]  /*0a40*/  LDS.128 R44, [UR4+0x348d0] ;  /* 0x0348d004ff2c7984 */ /* 0x000e620008000c00 */
[----:B------:R-:W-:Y:S01]  /*0a50*/  ULDC UR4, c[0x0][0xc14] ;  /* 0x0003050000047ab9 */ /* 0x000fe20000000800 */
[----:B------:R-:W-:Y:S06]  /*0a60*/  BAR.ARV 0x4, 0x120 ;  /* 0x0104800000007b1d */ /* 0x000fec0000002000 */
[----:B-1----:R-:W-:-:S13]  /*0a70*/  ISETP.GE.AND P0, PT, R47, UR4, PT ;  /* 0x000000042f007c0c */ /* 0x002fda000bf06270 */
[----:B------:R-:W-:Y:S05]  /*0a80*/  @P0 EXIT ;  /* 0x000000000000094d */ /* 0x000fea0003800000 */
[----:B0-----:R-:W2:Y:S01]  /*0a90*/  LDL R2, [R1+0x30] ;  /* 0x0000300001027983 */ /* 0x001ea20000100800 */
[----:B------:R-:W-:Y:S01]  /*0aa0*/  R2UR UR5, R46 ;  /* 0x000000002e0572ca */ /* 0x000fe200000e0000 */
[----:B------:R-:W-:Y:S01]  /*0ab0*/  IMAD.MOV.U32 R188, RZ, RZ, -0x2 ;  /* 0xfffffffeffbc7424 */ /* 0x000fe200078e00ff */
[----:B------:R-:W0:Y:S01]  /*0ac0*/  S2R R0, SR_TID.X ;  /* 0x0000000000007919 */ /* 0x000e220000002100 */
[----:B------:R-:W-:Y:S02]  /*0ad0*/  IMAD.MOV.U32 R185, RZ, RZ, RZ ;  /* 0x000000ffffb97224 */ /* 0x000fe400078e00ff */
[----:B------:R-:W-:Y:S02]  /*0ae0*/  IMAD.MOV.U32 R16, RZ, RZ, RZ ;  /* 0x000000ffff107224 */ /* 0x000fe400078e00ff */
[----:B0-----:R-:W-:-:S05]  /*0af0*/  VIADD R192, R0, 0xffffff80 ;  /* 0xffffff8000c07836 */ /* 0x001fca0000000000 */
[----:B------:R-:W-:-:S04]  /*0b00*/  SHF.R.S32.HI R3, RZ, 0x1f, R192 ;  /* 0x0000001fff037819 */ /* 0x000fc800000114c0 */
[CC--:B------:R-:W-:Y:S02]  /*0b10*/  LEA.HI R0, R3.reuse, R192.reuse, RZ, 0x7 ;  /* 0x000000c003007211 */ /* 0x0c0fe400078f38ff */
[----:B------:R-:W-:Y:S02]  /*0b20*/  LEA.HI R4, R3, R192, RZ, 0x5 ;  /* 0x000000c003047211 */ /* 0x000fe400078f28ff */
[----:B------:R-:W-:Y:S02]  /*0b30*/  LOP3.LUT R5, R0, 0xffffff80, RZ, 0xc0, !PT ;  /* 0xffffff8000057812 */ /* 0x000fe400078ec0ff */
[----:B------:R-:W-:Y:S01]  /*0b40*/  SHF.R.S32.HI R187, RZ, 0x7, R0 ;  /* 0x00000007ffbb7819 */ /* 0x000fe20000011400 */
[----:B------:R-:W-:Y:S02]  /*0b50*/  IMAD.SHL.U32 R4, R4, 0x20, RZ ;  /* 0x0000002004047824 */ /* 0x000fe400078e00ff */
[----:B------:R-:W-:Y:S01]  /*0b60*/  IMAD.IADD R186, R192, 0x1, -R5 ;  /* 0x00000001c0ba7824 */ /* 0x000fe200078e0a05 */
[----:B------:R-:W-:-:S02]  /*0b70*/  LEA.HI R0, R0, R187, RZ, 0x1 ;  /* 0x000000bb00007211 */ /* 0x000fc400078f08ff */
[----:B------:R-:W-:Y:S02]  /*0b80*/  LOP3.LUT R4, R4, 0xfffffc00, RZ, 0xc0, !PT ;  /* 0xfffffc0004047812 */ /* 0x000fe400078ec0ff */
[----:B------:R-:W-:Y:S02]  /*0b90*/  SHF.R.S32.HI R9, RZ, 0x1f, R186 ;  /* 0x0000001fff097819 */ /* 0x000fe400000114ba */
[----:B------:R-:W-:Y:S02]  /*0ba0*/  LOP3.LUT R0, R0, 0x3fffffe, RZ, 0xc0, !PT ;  /* 0x03fffffe00007812 */ /* 0x000fe400078ec0ff */
[CC--:B------:R-:W-:Y:S02]  /*0bb0*/  LEA.HI R6, R9.reuse, R186.reuse, RZ, 0x2 ;  /* 0x000000ba09067211 */ /* 0x0c0fe400078f10ff */
[----:B------:R-:W-:Y:S01]  /*0bc0*/  LEA.HI R9, R9, R186, RZ, 0x5 ;  /* 0x000000ba09097211 */ /* 0x000fe200078f28ff */
[----:B------:R-:W-:Y:S01]  /*0bd0*/  IMAD.IADD R0, R187, 0x1, -R0 ;  /* 0x00000001bb007824 */ /* 0x000fe200078e0a00 */
[----:B------:R-:W-:-:S02]  /*0be0*/  SHF.R.S32.HI R8, RZ, 0x2, R6 ;  /* 0x00000002ff087819 */ /* 0x000fc40000011406 */
[----:B------:R-:W-:Y:S02]  /*0bf0*/  SHF.R.S32.HI R11, RZ, 0x1f, R6 ;  /* 0x0000001fff0b7819 */ /* 0x000fe40000011406 */
[----:B------:R-:W-:Y:S02]  /*0c00*/  SHF.R.S32.HI R9, RZ, 0x5, R9 ;  /* 0x00000005ff097819 */ /* 0x000fe40000011409 */
[----:B------:R-:W-:-:S04]  /*0c10*/  LEA.HI R11, R11, R8, RZ, 0x3 ;  /* 0x000000080b0b7211 */ /* 0x000fc800078f18ff */
[----:B------:R-:W-:-:S05]  /*0c20*/  LOP3.LUT R11, R11, 0xfffffff8, RZ, 0xc0, !PT ;  /* 0xfffffff80b0b7812 */ /* 0x000fca00078ec0ff */
[----:B------:R-:W-:-:S04]  /*0c30*/  IMAD.IADD R8, R8, 0x1, -R11 ;  /* 0x0000000108087824 */ /* 0x000fc800078e0a0b */
[----:B------:R-:W-:-:S04]  /*0c40*/  IMAD R9, R9, 0x10, R8 ;  /* 0x0000001009097824 */ /* 0x000fc800078e0208 */
[----:B------:R-:W-:Y:S01]  /*0c50*/  IMAD R189, R0, 0x40, R9 ;  /* 0x0000004000bd7824 */ /* 0x000fe200078e0209 */
[----:B--2---:R-:W-:Y:S02]  /*0c60*/  R2UR UR4, R2 ;  /* 0x00000000020472ca */ /* 0x004fe400000e0000 */
[CC--:B------:R-:W-:Y:S02]  /*0c70*/  LEA.HI R2, R3.reuse, R192.reuse, RZ, 0x4 ;  /* 0x000000c003027211 */ /* 0x0c0fe400078f20ff */
[----:B------:R-:W-:Y:S02]  /*0c80*/  LEA.HI R3, R3, R192, RZ, 0x3 ;  /* 0x000000c003037211 */ /* 0x000fe400078f18ff */
[----:B------:R-:W-:Y:S02]  /*0c90*/  SHF.R.S32.HI R7, RZ, 0x4, R2 ;  /* 0x00000004ff077819 */ /* 0x000fe40000011402 */
[C---:B------:R-:W-:Y:S02]  /*0ca0*/  LOP3.LUT R5, R2.reuse, 0x3fffff0, RZ, 0xc0, !PT ;  /* 0x03fffff002057812 */ /* 0x040fe400078ec0ff */
[----:B------:R-:W-:-:S02]  /*0cb0*/  LEA.HI R2, R2, R7, RZ, 0x1 ;  /* 0x0000000702027211 */ /* 0x000fc400078f08ff */
[----:B------:R-:W-:Y:S01]  /*0cc0*/  SHF.R.S32.HI R18, RZ, 0x3, R3 ;  /* 0x00000003ff127819 */ /* 0x000fe20000011403 */
[----:B------:R-:W-:Y:S01]  /*0cd0*/  IMAD.IADD R5, R192, 0x1, -R5 ;  /* 0x00000001c0057824 */ /* 0x000fe200078e0a05 */
[----:B------:R-:W-:Y:S01]  /*0ce0*/  LOP3.LUT R2, R2, 0x1ffffffe, RZ, 0xc0, !PT ;  /* 0x1ffffffe02027812 */ /* 0x000fe200078ec0ff */
[----:B------:R-:W-:Y:S02]  /*0cf0*/  ULOP3.LUT UR4, UR4, 0x1, URZ, 0xfc, !UPT ;  /* 0x0000000104047892 */ /* 0x000fe4000f8efc3f */
[----:B------:R-:W-:Y:S02]  /*0d00*/  IMAD R5, R5, 0x40, R4 ;  /* 0x0000004005057824 */ /* 0x000fe400078e0204 */
[----:B------:R-:W-:Y:S01]  /*0d10*/  IMAD.IADD R2, R7, 0x1, -R2 ;  /* 0x0000000107027824 */ /* 0x000fe200078e0a02 */
[----:B------:R-:W-:Y:S01]  /*0d20*/  LOP3.LUT R7, R6, 0x7ffffffc, RZ, 0xc0, !PT ;  /* 0x7ffffffc06077812 */ /* 0x000fe200078ec0ff */
[----:B------:R-:W-:Y:S02]  /*0d30*/  IMAD.U32 R191, RZ, RZ, UR4 ;  /* 0x00000004ffbf7e24 */ /* 0x000fe4000f8e00ff */
[----:B------:R-:W-:Y:S01]  /*0d40*/  IMAD R190, R2, 0x8, R5 ;  /* 0x0000000802be7824 */ /* 0x000fe200078e0205 */
[----:B------:R-:W-:Y:S01]  /*0d50*/  LOP3.LUT R5, R3, 0x1ffffff8, RZ, 0xc0, !PT ;  /* 0x1ffffff803057812 */ /* 0x000fe200078ec0ff */
[----:B------:R-:W-:-:S02]  /*0d60*/  IMAD.IADD R7, R186, 0x1, -R7 ;  /* 0x00000001ba077824 */ /* 0x000fc400078e0a07 */
[----:B------:R-:W-:Y:S02]  /*0d70*/  IMAD.MOV.U32 R2, RZ, RZ, RZ ;  /* 0x000000ffff027224 */ /* 0x000fe400078e00ff */
[----:B------:R-:W-:Y:S02]  /*0d80*/  IMAD.IADD R5, R192, 0x1, -R5 ;  /* 0x00000001c0057824 */ /* 0x000fe400078e0a05 */
[----:B------:R-:W-:Y:S02]  /*0d90*/  IMAD R188, R7, R188, 0x80 ;  /* 0x0000008007bc7424 */ /* 0x000fe400078e02bc */
[----:B------:R-:W-:-:S07]  /*0da0*/  IMAD.SHL.U32 R17, R5, 0x8, RZ ;  /* 0x0000000805117824 */ /* 0x000fce00078e00ff */
.L_x_299:
[----:B0---45:R-:W0:Y:S01]  /*0db0*/  LDC.64 R4, c[0x0][0xc60] ;  /* 0x00031800ff047b82 */ /* 0x031e220000000a00 */
[----:B------:R-:W-:Y:S01]  /*0dc0*/  ULDC.64 UR10, c[0x0][0x208] ;  /* 0x00008200000a7ab9 */ /* 0x000fe20000000a00 */
[----:B------:R-:W-:Y:S01]  /*0dd0*/  ULDC.64 UR6, c[0x0][0xa28] ;  /* 0x00028a0000067ab9 */ /* 0x000fe20000000a00 */
[----:B------:R-:W-:Y:S01]  /*0de0*/  ULDC.64 UR8, c[0x0][0xa20] ;  /* 0x0002880000087ab9 */ /* 0x000fe20000000a00 */
[----:B0-----:R-:W-:-:S06]  /*0df0*/  IMAD.WIDE R4, R47, 0x4, R4 ;  /* 0x000000042f047825 */ /* 0x001fcc00078e0204 */
[----:B--2---:R-:W2:Y:S01]  /*0e00*/  LDG.E R4, desc[UR10][R4.64] ;  /* 0x0000000a04047981 */ /* 0x004ea2000c1e1900 */
[----:B------:R-:W-:Y:S02]  /*0e10*/  UISETP.NE.U32.AND UP0, UPT, UR6, URZ, UPT ;  /* 0x0000003f0600728c */ /* 0x000fe4000bf05070 */
[----:B------:R-:W-:Y:S02]  /*0e20*/  UISETP.NE.U32.AND UP1, UPT, UR8, URZ, UPT ;  /* 0x0000003f0800728c */ /* 0x000fe4000bf25070 */
[----:B------:R-:W-:Y:S02]  /*0e30*/  UISETP.NE.AND.EX UP0, UPT, UR7, URZ, UPT, UP0 ;  /* 0x0000003f0700728c */ /* 0x000fe4000bf05300 */
[----:B------:R-:W-:-:S04]  /*0e40*/  UISETP.NE.AND.EX UP1, UPT, UR9, URZ, UPT, UP1 ;  /* 0x0000003f0900728c */ /* 0x000fc8000bf25310 */
[----:B------:R-:W-:Y:S02]  /*0e50*/  PLOP3.LUT P0, PT, PT, PT, UP0, 0x80, 0x0 ;  /* 0x000000000000781c */ /* 0x000fe40003f0f008 */
[----:B------:R-:W-:Y:S02]  /*0e60*/  PLOP3.LUT P1, PT, PT, PT, UP1, 0x80, 0x0 ;  /* 0x000000000000781c */ /* 0x000fe40003f2f018 */
[----:B--2---:R-:W-:-:S13]  /*0e70*/  R2UR UR61, R4 ;  /* 0x00000000043d72ca */ /* 0x004fda00000e0000 */
[----:B------:R-:W-:Y:S02]  /*0e80*/  USHF.R.S32.HI UR4, URZ, 0x1f, UR61 ;  /* 0x0000001f3f047899 */ /* 0x000fe4000801143d */
[----:B------:R-:W-:Y:S02]  /*0e90*/  @UP0 ULEA UR6, UP2, UR61, UR6, 0x2 ;  /* 0x000000063d060291 */ /* 0x000fe4000f84103f */
[----:B------:R-:W-:Y:S02]  /*0ea0*/  @UP1 ULEA UR8, UP3, UR61, UR8, 0x2 ;  /* 0x000000083d081291 */ /* 0x000fe4000f86103f */
[----:B------:R-:W-:Y:S02]  /*0eb0*/  @UP0 ULEA.HI.X UR7, UR61, UR7, UR4, 0x2, UP2 ;  /* 0x000000073d070291 */ /* 0x000fe400090f1404 */
[----:B------:R-:W-:Y:S01]  /*0ec0*/  IMAD.U32 R184, RZ, RZ, UR4 ;  /* 0x00000004ffb87e24 */ /* 0x000fe2000f8e00ff */
[----:B------:R-:W-:Y:S01]  /*0ed0*/  @UP1 ULEA.HI.X UR9, UR61, UR9, UR4, 0x2, UP3 ;  /* 0x000000093d091291 */ /* 0x000fe200098f1404 */
[----:B------:R-:W-:-:S02]  /*0ee0*/  IMAD.U32 R4, RZ, RZ, UR6 ;  /* 0x00000006ff047e24 */ /* 0x000fc4000f8e00ff */
[----:B---3--:R-:W-:Y:S01]  /*0ef0*/  IMAD.U32 R6, RZ, RZ, UR8 ;  /* 0x00000008ff067e24 */ /* 0x008fe2000f8e00ff */
[----:B------:R-:W-:Y:S01]  /*0f00*/  ULDC UR4, c[0x0][0x404] ;  /* 0x0001010000047ab9 */ /* 0x000fe20000000800 */
[----:B------:R-:W-:Y:S01]  /*0f10*/  IMAD.U32 R5, RZ, RZ, UR7 ;  /* 0x00000007ff057e24 */ /* 0x000fe2000f8e00ff */
[----:B------:R-:W-:Y:S01]  /*0f20*/  ULDC.64 UR6, c[0x0][0x3f8] ;  /* 0x0000fe0000067ab9 */ /* 0x000fe20000000a00 */
[----:B------:R-:W-:-:S03]  /*0f30*/  IMAD.U32 R7, RZ, RZ, UR9 ;  /* 0x00000009ff077e24 */ /* 0x000fc6000f8e00ff */
[----:B------:R-:W2:Y:S04]  /*0f40*/  @P0 LDG.E R4, desc[UR10][R4.64] ;  /* 0x0000000a04040981 */ /* 0x000ea8000c1e1900 */
[----:B------:R-:W3:Y:S01]  /*0f50*/  @P1 LDG.E R6, desc[UR10][R6.64] ;  /* 0x0000000a06061981 */ /* 0x000ee2000c1e1900 */
[----:B------:R-:W-:Y:S01]  /*0f60*/  UISETP.NE.U32.AND UP0, UPT, UR6, URZ, UPT ;  /* 0x0000003f0600728c */ /* 0x000fe2000bf05070 */
[----:B------:R-:W-:Y:S01]  /*0f70*/  IMAD.MOV.U32 R22, RZ, RZ, R45 ;  /* 0x000000ffff167224 */ /* 0x000fe200078e002d */
[----:B------:R-:W-:Y:S01]  /*0f80*/  UMOV UR48, URZ ;  /* 0x0000003f00307c82 */ /* 0x000fe20008000000 */
[----:B------:R-:W-:Y:S01]  /*0f90*/  ULDC UR6, c[0x0][0x2e0] ;  /* 0x0000b80000067ab9 */ /* 0x000fe20000000800 */
[----:B------:R-:W-:Y:S01]  /*0fa0*/  UISETP.NE.AND.EX UP0, UPT, UR7, URZ, UPT, UP0 ;  /* 0x0000003f0700728c */ /* 0x000fe2000bf05300 */
[----:B------:R-:W-:Y:S01]  /*0fb0*/  IMAD.MOV.U32 R0, RZ, RZ, RZ ;  /* 0x000000ffff007224 */ /* 0x000fe200078e00ff */
[----:B------:R-:W-:-:S02]  /*0fc0*/  CS2R R20, SRZ ;  /* 0x0000000000147805 */ /* 0x000fc4000001ff00 */
[----:B------:R-:W-:Y:S01]  /*0fd0*/  CS2R R86, SRZ ;  /* 0x0000000000567805 */ /* 0x000fe2000001ff00 */
[----:B------:R-:W-:Y:S01]  /*0fe0*/  USEL UR4, UR4, 0x1, UP0 ;  /* 0x0000000104047887 */ /* 0x000fe20008000000 */
[----:B------:R-:W-:Y:S02]  /*0ff0*/  CS2R R84, SRZ ;  /* 0x0000000000547805 */ /* 0x000fe4000001ff00 */
[----:B------:R-:W-:Y:S02]  /*1000*/  CS2R R82, SRZ ;  /* 0x0000000000527805 */ /* 0x000fe4000001ff00 */
[----:B------:R-:W-:Y:S01]  /*1010*/  CS2R R80, SRZ ;  /* 0x0000000000507805 */ /* 0x000fe2000001ff00 */
[----:B------:R-:W-:Y:S01]  /*1020*/  UIMAD UR4, UR4, UR6, URZ ;  /* 0x00000006040472a4 */ /* 0x000fe2000f8e023f */
        /* <DEDUP_REMOVED lines=14> */
[----:B-1----:R-:W-:Y:S02]  /*1110*/  CS2R R50, SRZ ;  /* 0x0000000000327805 */ /* 0x002fe4000001ff00 */
[----:B------:R-:W-:Y:S02]  /*1120*/  CS2R R48, SRZ ;  /* 0x0000000000307805 */ /* 0x000fe4000001ff00 */
[----:B------:R-:W-:Y:S02]  /*1130*/  CS2R R32, SRZ ;  /* 0x0000000000207805 */ /* 0x000fe4000001ff00 */
[----:B------:R-:W-:Y:S02]  /*1140*/  CS2R R36, SRZ ;  /* 0x0000000000247805 */ /* 0x000fe4000001ff00 */
[----:B------:R-:W-:Y:S02]  /*1150*/  CS2R R42, SRZ ;  /* 0x00000000002a7805 */ /* 0x000fe4000001ff00 */
[----:B------:R-:W-:-:S02]  /*1160*/  CS2R R40, SRZ ;  /* 0x0000000000287805 */ /* 0x000fc4000001ff00 */
[----:B------:R-:W-:Y:S01]  /*1170*/  CS2R R38, SRZ ;  /* 0x0000000000267805 */ /* 0x000fe2000001ff00 */
[----:B------:R-:W-:Y:S01]  /*1180*/  IMAD.U32 R23, RZ, RZ, UR5 ;  /* 0x00000005ff177e24 */ /* 0x000fe2000f8e00ff */
[----:B--2---:R-:W-:Y:S02]  /*1190*/  @P0 R2UR UR48, R4 ;  /* 0x00000000043002ca */ /* 0x004fe400000e0000 */
[----:B------:R-:W-:Y:S02]  /*11a0*/  PLOP3.LUT P0, PT, PT, PT, PT, 0x80, 0x0 ;  /* 0x000000000000781c */ /* 0x000fe40003f0f070 */
[----:B---3--:R-:W-:Y:S01]  /*11b0*/  @P1 R2UR UR4, R6 ;  /* 0x00000000060412ca */ /* 0x008fe200000e0000 */
[----:B------:R-:W-:-:S14]  /*11c0*/  @P1 BRA `(.L_x_257) ;  /* 0x0000000000381947 */ /* 0x000fdc0003800000 */
[----:B------:R-:W-:Y:S02]  /*11d0*/  ULDC.64 UR6, c[0x0][0xa08] ;  /* 0x0002820000067ab9 */ /* 0x000fe40000000a00 */
[----:B------:R-:W-:-:S04]  /*11e0*/  ISETP.NE.U32.AND P1, PT, RZ, UR6, PT ;  /* 0x00000006ff007c0c */ /* 0x000fc8000bf25070 */
[----:B------:R-:W-:-:S13]  /*11f0*/  ISETP.NE.AND.EX P1, PT, RZ, UR7, PT, P1 ;  /* 0x00000007ff007c0c */ /* 0x000fda000bf25310 */
[----:B------:R-:W-:Y:S05]  /*1200*/  @!P1 BRA `(.L_x_257) ;  /* 0x0000000000289947 */ /* 0x000fea0003800000 */
[----:B------:R-:W-:Y:S01]  /*1210*/  ULDC.64 UR4, c[0x0][0xa08] ;  /* 0x0002820000047ab9 */ /* 0x000fe20000000a00 */
[----:B------:R-:W-:Y:S01]  /*1220*/  ULDC.64 UR6, c[0x0][0x208] ;  /* 0x0000820000067ab9 */ /* 0x000fe20000000a00 */
[----:B------:R-:W-:-:S06]  /*1230*/  UIMAD.WIDE UR4, UR61, 0x4, UR4 ;  /* 0x000000043d0478a5 */ /* 0x000fcc000f8e0204 */
[----:B------:R-:W-:Y:S02]  /*1240*/  IMAD.U32 R4, RZ, RZ, UR4 ;  /* 0x00000004ff047e24 */ /* 0x000fe4000f8e00ff */
[----:B------:R-:W-:-:S05]  /*1250*/  IMAD.U32 R5, RZ, RZ, UR5 ;  /* 0x00000005ff057e24 */ /* 0x000fca000f8e00ff */
[----:B------:R-:W2:Y:S04]  /*1260*/  LDG.E R6, desc[UR6][R4.64] ;  /* 0x0000000604067981 */ /* 0x000ea8000c1e1900 */
[----:B------:R-:W3:Y:S01]  /*1270*/  LDG.E R3, desc[UR6][R4.64+0x4] ;  /* 0x0000040604037981 */ /* 0x000ee2000c1e1900 */
[----:B--2---:R-:W-:Y:S02]  /*1280*/  R2UR UR4, R6 ;  /* 0x00000000060472ca */ /* 0x004fe400000e0000 */
[----:B---3--:R-:W-:-:S13]  /*1290*/  R2UR UR5, R3 ;  /* 0x00000000030572ca */ /* 0x008fda00000e0000 */
[----:B------:R-:W-:-:S12]  /*12a0*/  UIADD3 UR4, -UR4, UR5, URZ ;  /* 0x0000000504047290 */ /* 0x000fd8000fffe13f */
.L_x_257:
[----:B------:R-:W-:Y:S01]  /*12b0*/  UIADD3 UR48, -UR48, UR4, URZ ;  /* 0x0000000430307290 */ /* 0x000fe2000fffe13f */
[----:B------:R-:W-:Y:S02]  /*12c0*/  CS2R R88, SRZ ;  /* 0x0000000000587805 */ /* 0x000fe4000001ff00 */
[----:B------:R-:W-:Y:S02]  /*12d0*/  CS2R R34, SRZ ;  /* 0x0000000000227805 */ /* 0x000fe4000001ff00 */
[----:B------:R-:W-:Y:S01]  /*12e0*/  CS2R R90, SRZ ;  /* 0x00000000005a7805 */ /* 0x000fe2000001ff00 */
[----:B------:R-:W-:Y:S01]  /*12f0*/  UISETP.GE.AND UP0, UPT, UR48, 0x1, UPT ;  /* 0x000000013000788c */ /* 0x000fe2000bf06270 */
[----:B------:R-:W-:Y:S01]  /*1300*/  CS2R R6, SRZ ;  /* 0x0000000000067805 */ /* 0x000fe2000001ff00 */
[----:B------:R-:W-:Y:S01]  /*1310*/  UIADD3 UR4, UR48, 0x7f, URZ ;  /* 0x0000007f30047890 */ /* 0x000fe2000fffe03f */
[----:B------:R-:W-:Y:S02]  /*1320*/  IMAD.MOV.U32 R8, RZ, RZ, RZ ;  /* 0x000000ffff087224 */ /* 0x000fe400078e00ff */
[----:B------:R-:W-:Y:S01]  /*1330*/  IMAD.MOV.U32 R10, RZ, RZ, RZ ;  /* 0x000000ffff0a7224 */ /* 0x000fe200078e00ff */
[----:B------:R-:W-:Y:S01]  /*1340*/  PLOP3.LUT P1, PT, PT, PT, UP0, 0x80, 0x0 ;  /* 0x000000000000781c */ /* 0x000fe20003f2f008 */
[----:B------:R-:W-:Y:S01]  /*1350*/  USHF.R.S32.HI UR5, URZ, 0x1f, UR4 ;  /* 0x0000001f3f057899 */ /* 0x000fe20008011404 */
[----:B------:R-:W-:-:S02]  /*1360*/  IMAD.MOV.U32 R93, RZ, RZ, RZ ;  /* 0x000000ffff5d7224 */ /* 0x000fc400078e00ff */
[----:B------:R-:W-:Y:S01]  /*1370*/  IMAD.MOV.U32 R12, RZ, RZ, RZ ;  /* 0x000000ffff0c7224 */ /* 0x000fe200078e00ff */
[----:B------:R-:W-:Y:S01]  /*1380*/  ULEA.HI UR5, UR5, UR4, URZ, 0x7 ;  /* 0x0000000405057291 */ /* 0x000fe2000f8f383f */
[----:B------:R-:W-:-:S07]  /*1390*/  IMAD.MOV.U32 R95, RZ, RZ, RZ ;  /* 0x000000ffff5f7224 */ /* 0x000fce00078e00ff */
[----:B------:R-:W-:Y:S05]  /*13a0*/  @!P1 BRA `(.L_x_258) ;  /* 0x0000005800649947 */ /* 0x000fea0003800000 */
[----:B------:R-:W0:Y:S01]  /*13b0*/  SHFL.IDX PT, R0, R187, RZ, 0x1f ;  /* 0x00001fffbb007589 */ /* 0x000e2200000e0000 */
[----:B------:R-:W1:Y:S01]  /*13c0*/  S2UR UR8, SR_CgaCtaId ;  /* 0x00000000000879c3 */ /* 0x000e620000008800 */
[----:B------:R-:W-:Y:S01]  /*13d0*/  UMOV UR7, 0x400 ;  /* 0x0000040000077882 */ /* 0x000fe20000000000 */
[----:B------:R-:W-:Y:S01]  /*13e0*/  USHF.R.S32.HI UR49, URZ, 0x7, UR5 ;  /* 0x000000073f317899 */ /* 0x000fe20008011405 */
[----:B0-----:R-:W-:Y:S01]  /*13f0*/  R2UR UR4, R0 ;  /* 0x00000000000472ca */ /* 0x001fe200000e0000 */
[----:B-1----:R-:W-:-:S04]  /*1400*/  ULEA UR7, UR8, UR7, 0x18 ;  /* 0x0000000708077291 */ /* 0x002fc8000f8ec03f */
[----:B------:R-:W-:-:S04]  /*1410*/  UIADD3 UR7, UR7, 0x10400, URZ ;  /* 0x0001040007077890 */ /* 0x000fc8000fffe03f */
[----:B------:R-:W-:-:S04]  /*1420*/  ULOP3.LUT UP0, URZ, UR7, 0x3ff, URZ, 0xc0, !UPT ;  /* 0x000003ff073f7892 */ /* 0x000fc8000f80c03f */
[----:B------:R-:W-:Y:S02]  /*1430*/  ULEA.HI UR6, UR4, UR4, URZ, 0x1 ;  /* 0x0000000404067291 */ /* 0x000fe4000f8f083f */
[----:B------:R-:W-:Y:S02]  /*1440*/  PLOP3.LUT P0, PT, PT, PT, UP0, 0x80, 0x0 ;  /* 0x000000000000781c */ /* 0x000fe40003f0f008 */
[----:B------:R-:W-:-:S04]  /*1450*/  ULOP3.LUT UR6, UR6, 0x1e, URZ, 0xc0, !UPT ;  /* 0x0000001e06067892 */ /* 0x000fc8000f8ec03f */
        /* <DEDUP_REMOVED lines=9> */
[----:B------:R0:W1:Y:S01]  /*14f0*/  LDC.64 R14, c[0x4][R0] ;  /* 0x01000000000e7b82 */ /* 0x0000620000000a00 */
        /* <DEDUP_REMOVED lines=8> */
[----:B0-----:R-:W-:-:S07]  /*1580*/  IMAD.MOV.U32 R13, RZ, RZ, RZ ;  /* 0x000000ffff0d7224 */ /* 0x001fce00078e00ff */
[----:B------:R-:W-:-:S07]  /*1590*/  LEPC R20, `(.L_x_259) ;  /* 0x000000001014794e */ /* 0x000fce0000000000 */
[----:B-1----:R-:W-:Y:S05]  /*15a0*/  CALL.ABS.NOINC R14 ;  /* 0x000000000e007343 */ /* 0x002fea0003c00000 */
.L_x_259:
[----:B------:R-:W0:Y:S01]  /*15b0*/  S2UR UR5, SR_CgaCtaId ;  /* 0x00000000000579c3 */ /* 0x000e220000008800 */
[----:B------:R-:W-:Y:S01]  /*15c0*/  LEA.HI R0, R185, R185, RZ, 0x1 ;  /* 0x000000b9b9007211 */ /* 0x000fe200078f08ff */
[----:B------:R-:W-:Y:S01]  /*15d0*/  UMOV UR4, 0x400 ;  /* 0x0000040000047882 */ /* 0x000fe20000000000 */
[----:B------:R-:W-:Y:S01]  /*15e0*/  R2UR UR6, R191 ;  /* 0x00000000bf0672ca */ /* 0x000fe200000e0000 */
[----:B------:R-:W-:Y:S01]  /*15f0*/  BSSY B0, `(.L_x_260) ;  /* 0x000000a000007945 */ /* 0x000fe20003800000 */
[----:B------:R-:W-:-:S05]  /*1600*/  LOP3.LUT R0, R0, 0xfffffffe, RZ, 0xc0, !PT ;  /* 0xfffffffe00007812 */ /* 0x000fca00078ec0ff */
[----:B------:R-:W-:-:S05]  /*1610*/  IMAD.IADD R3, R185, 0x1, -R0 ;  /* 0x00000001b9037824 */ /* 0x000fca00078e0a00 */
[----:B------:R-:W-:Y:S01]  /*1620*/  SHF.L.U32 R3, R3, 0x1f, RZ ;  /* 0x0000001f03037819 */ /* 0x000fe200000006ff */
[----:B------:R-:W-:-:S05]  /*1630*/  IMAD.U32 R4, RZ, RZ, UR6 ;  /* 0x00000006ff047e24 */ /* 0x000fca000f8e00ff */
[----:B------:R-:W-:Y:S01]  /*1640*/  ISETP.NE.AND P0, PT, R4, 0x3, PT ;  /* 0x000000030400780c */ /* 0x000fe20003f05270 */
[----:B0-----:R-:W-:-:S06]  /*1650*/  ULEA UR4, UR5, UR4, 0x18 ;  /* 0x0000000405047291 */ /* 0x001fcc000f8ec03f */
[----:B------:R-:W-:-:S04]  /*1660*/  IMAD.U32 R0, RZ, RZ, UR4 ;  /* 0x00000004ff007e24 */ /* 0x000fc8000f8e00ff */
[----:B------:R-:W0:Y:S02]  /*1670*/  SYNCS.PHASECHK.TRANS64.TRYWAIT P1, [R0+URZ+0x34800], R3 ;  /* 0x03480003000075a7 */ /* 0x000e24000802017f */
[----:B0-----:R-:W-:Y:S05]  /*1680*/  @!P1 BRA `(.L_x_261) ;  /* 0x000000c4003c9947 */ /* 0x001fea0003800000 */
.L_x_385:
[----:B------:R-:W-:Y:S05]  /*1690*/  BSYNC B0 ;  /* 0x0000000000007941 */ /* 0x000fea0003800000 */
.L_x_260:
[----:B------:R-:W-:Y:S05]  /*16a0*/  @!P0 BRA `(.L_x_262) ;  /* 0x0000000000048947 */ /* 0x000fea0003800000 */
[----:B------:R-:W-:Y:S01]  /*16b0*/  BPT.TRAP 0x1 ;  /* 0x000000040000795c */ /* 0x000fe20000300000 */
.L_x_262:
[----:B------:R-:W-:Y:S01]  /*16c0*/  IMAD R5, R2, 0x8, R0 ;  /* 0x0000000802057824 */ /* 0x000fe200078e0200 */
[----:B------:R-:W-:-:S04]  /*16d0*/  SHF.L.U32 R4, R16, 0x1f, RZ ;  /* 0x0000001f10047819 */ /* 0x000fc800000006ff */
[----:B------:R1:W2:Y:S01]  /*16e0*/  SYNCS.PHASECHK.TRANS64.TRYWAIT P2, [R5+URZ+0x34830], R4 ;  /* 0x03483004050075a7 */ /* 0x0002a2000804017f */
[----:B------:R-:W-:Y:S05]  /*16f0*/  @!P0 BRA `(.L_x_263) ;  /* 0x0000000000048947 */ /* 0x000fea0003800000 */
[----:B------:R-:W-:Y:S01]  /*1700*/  BPT.TRAP 0x1 ;  /* 0x000000040000795c */ /* 0x000fe20000300000 */
.L_x_263:
[----:B0-----:R-:W0:Y:S01]  /*1710*/  S2R R3, SR_TID.X ;  /* 0x0000000000037919 */ /* 0x001e220000002100 */
[----:B------:R-:W-:Y:S01]  /*1720*/  IMAD.MOV.U32 R151, RZ, RZ, RZ ;  /* 0x000000ffff977224 */ /* 0x000fe200078e00ff */
[----:B0-----:R-:W-:Y:S01]  /*1730*/  LOP3.LUT P1, RZ, R3, 0x7f, RZ, 0xc0, !PT ;  /* 0x0000007f03ff7812 */ /* 0x001fe2000782c0ff */
[----:B--2---:R-:W-:-:S12]  /*1740*/  @P2 BRA `(.L_x_264) ;  /* 0x0000000000082947 */ /* 0x004fd80003800000 */
[----:B------:R-:W0:Y:S02]  /*1750*/  SYNCS.PHASECHK.TRANS64.TRYWAIT P2, [R5+URZ+0x34830], R4 ;  /* 0x03483004050075a7 */ /* 0x000e24000804017f */
[----:B0-----:R-:W-:Y:S05]  /*1760*/  @!P2 BRA `(.L_x_265) ;  /* 0x000000c40018a947 */ /* 0x001fea0003800000 */
.L_x_264:
[----:B------:R-:W-:Y:S05]  /*1770*/  WARPSYNC.ALL ;  /* 0x0000000000007948 */ /* 0x000fea0003800000 */
[----:B------:R-:W-:Y:S01]  /*1780*/  R2UR UR4, R0 ;  /* 0x00000000000472ca */ /* 0x000fe200000e0000 */
[----:B------:R-:W-:Y:S01]  /*1790*/  ULOP3.LUT UR56, UR56, 0x10000, URZ, 0xfc, !UPT ;  /* 0x0001000038387892 */ /* 0x000fe2000f8efc3f */
[----:B------:R-:W-:Y:S01]  /*17a0*/  R2UR UR58, R2 ;  /* 0x00000000023a72ca */ /* 0x000fe200000e0000 */
[----:B------:R-:W-:Y:S01]  /*17b0*/  WARPGROUP.ARRIVE ;  /* 0x00000000000079c5 */ /* 0x000fe20000000000 */
[----:B------:R-:W-:Y:S01]  /*17c0*/  UMOV UR57, 0x40000040 ;  /* 0x4000004000397882 */ /* 0x000fe20000000000 */
[----:B------:R-:W-:Y:S01]  /*17d0*/  UMOV UR59, 0x40000040 ;  /* 0x40000040003b7882 */ /* 0x000fe20000000000 */
[----:B------:R-:W-:Y:S01]  /*17e0*/  UIADD3 UR8, UR56, 0x2, URZ ;  /* 0x0000000238087890 */ /* 0x000fe2000fffe03f */
[----:B------:R-:W-:Y:S01]  /*17f0*/  VIADD R3, R188, UR48 ;  /* 0x00000030bc037c36 */ /* 0x000fe20008000000 */
[----:B------:R-:W-:Y:S01]  /*1800*/  UMOV UR9, 0x40000040 ;  /* 0x4000004000097882 */ /* 0x000fe20000000000 */
[----:B------:R-:W-:Y:S01]  /*1810*/  UMOV UR11, 0x40000040 ;  /* 0x40000040000b7882 */ /* 0x000fe20000000000 */
[----:B------:R-:W-:Y:S01]  /*1820*/  UIADD3 UR12, UR56, 0x4, URZ ;  /* 0x00000004380c7890 */ /* 0x000fe2000fffe03f */
[----:B------:R-:W-:Y:S01]  /*1830*/  IMAD.U32 R6, RZ, RZ, UR49 ;  /* 0x00000031ff067e24 */ /* 0x000fe2000f8e00ff */
[----:B------:R-:W-:Y:S01]  /*1840*/  UMOV UR13, 0x40000040 ;  /* 0x40000040000d7882 */ /* 0x000fe20000000000 */
[----:B------:R-:W-:Y:S01]  /*1850*/  UIADD3 UR4, UR4, 0x1c400, URZ ;  /* 0x0001c40004047890 */ /* 0x000fe2000fffe03f */
[----:B------:R-:W-:Y:S01]  /*1860*/  P2R R88, PR, RZ, 0x2 ;  /* 0x00000002ff587803 */ /* 0x000fe20000000000 */
[----:B------:R-:W-:Y:S01]  /*1870*/  UMOV UR15, 0x40000040 ;  /* 0x40000040000f7882 */ /* 0x000fe20000000000 */
[----:B------:R-:W-:Y:S01]  /*1880*/  UIADD3 UR16, UR56, 0x6, URZ ;  /* 0x0000000638107890 */ /* 0x000fe2000fffe03f */
[----:B------:R-:W-:Y:S01]  /*1890*/  IMAD R6, R6, -0x80, R3 ;  /* 0xffffff8006067824 */ /* 0x000fe200078e0203 */
[----:B------:R-:W-:Y:S01]  /*18a0*/  USHF.R.U32.HI UR4, URZ, 0x4, UR4 ;  /* 0x000000043f047899 */ /* 0x000fe20008011604 */
[----:B------:R-:W-:Y:S01]  /*18b0*/  P2R R90, PR, RZ, 0x1 ;  /* 0x00000001ff5a7803 */ /* 0x000fe20000000000 */
[----:B------:R-:W-:Y:S01]  /*18c0*/  UMOV UR17, 0x40000040 ;  /* 0x4000004000117882 */ /* 0x000fe20000000000 */
[----:B------:R-:W-:Y:S01]  /*18d0*/  UMOV UR19, 0x40000040 ;  /* 0x4000004000137882 */ /* 0x000fe20000000000 */
[----:B------:R-:W-:Y:S01]  /*18e0*/  ULOP3.LUT UR4, UR4, 0x3fff, URZ, 0xc0, !UPT ;  /* 0x00003fff04047892 */ /* 0x000fe2000f8ec03f */
[C---:B------:R-:W-:Y:S01]  /*18f0*/  ISETP.GT.AND P4, PT, R6.reuse, RZ, PT ;  /* 0x000000ff0600720c */ /* 0x040fe20003f84270 */
[----:B------:R-:W-:Y:S01]  /*1900*/  UIADD3 UR20, UR56, 0x400, URZ ;  /* 0x0000040038147890 */ /* 0x000fe2000fffe03f */
[C---:B------:R-:W-:Y:S01]  /*1910*/  ISETP.GT.AND P3, PT, R6.reuse, 0x1, PT ;  /* 0x000000010600780c */ /* 0x040fe20003f64270 */
[----:B------:R-:W-:Y:S01]  /*1920*/  ULOP3.LUT UR60, UR4, 0x10000, URZ, 0xfc, !UPT ;  /* 0x00010000043c7892 */ /* 0x000fe2000f8efc3f */
[C---:B------:R-:W-:Y:S01]  /*1930*/  ISETP.GT.AND P2, PT, R6.reuse, 0x8, PT ;  /* 0x000000080600780c */ /* 0x040fe20003f44270 */
[----:B------:R-:W-:Y:S01]  /*1940*/  UMOV UR21, 0x40000040 ;  /* 0x4000004000157882 */ /* 0x000fe20000000000 */
[----:B------:R-:W-:Y:S01]  /*1950*/  UMOV UR23, 0x40000040 ;  /* 0x4000004000177882 */ /* 0x000fe20000000000 */
[----:B------:R-:W-:Y:S01]  /*1960*/  UIMAD UR58, UR58, 0xc00, UR60 ;  /* 0x00000c003a3a78a4 */ /* 0x000fe2000f8e023c */
[C---:B------:R-:W-:Y:S01]  /*1970*/  ISETP.GT.AND P6, PT, R6.reuse, 0x9, PT ;  /* 0x000000090600780c */ /* 0x040fe20003fc4270 */
[----:B------:R-:W-:Y:S01]  /*1980*/  UIADD3 UR24, UR56, 0x402, URZ ;  /* 0x0000040238187890 */ /* 0x000fe2000fffe03f */
[C---:B------:R-:W-:Y:S01]  /*1990*/  ISETP.GT.AND P5, PT, R6.reuse, 0x10, PT ;  /* 0x000000100600780c */ /* 0x040fe20003fa4270 */
[----:B------:R-:W-:Y:S01]  /*19a0*/  UIADD3 UR10, UR58, 0x2, URZ ;  /* 0x000000023a0a7890 */ /* 0x000fe2000fffe03f */
[C---:B------:R-:W-:Y:S01]  /*19b0*/  ISETP.GT.AND P1, PT, R6.reuse, 0x59, PT ;  /* 0x000000590600780c */ /* 0x040fe20003f24270 */
[----:B------:R-:W-:Y:S01]  /*19c0*/  UIADD3 UR14, UR58, 0x4, URZ ;  /* 0x000000043a0e7890 */ /* 0x000fe2000fffe03f */
[----:B------:R-:W-:Y:S01]  /*19d0*/  ISETP.GT.AND P0, PT, R6, 0x60, PT ;  /* 0x000000600600780c */ /* 0x000fe20003f04270 */
[----:B------:R-:W-:-:S02]  /*19e0*/  UIADD3 UR18, UR58, 0x6, URZ ;  /* 0x000000063a127890 */ /* 0x000fc4000fffe03f */
[----:B------:R-:W-:Y:S01]  /*19f0*/  HGMMA.64x128x16.F32.BF16 R24, gdesc[UR56], RZ, !UPT, gsb0 ;  /* 0x01e00000381879f0 */ /* 0x000fe2000c0018ff */
        /* <DEDUP_REMOVED lines=43> */
[----:B------:R-:W-:Y:S01]  /*1cb0*/  UISETP.GE.AND UP0, UPT, UR48, 0x81, UPT ;  /* 0x000000813000788c */ /* 0x000fe2000bf06270 */
        /* <DEDUP_REMOVED lines=54> */
[----:B01----:R-:W-:-:S02]  /*2020*/  FMNMX.FTZ R4, R9, R8, !PT ;  /* 0x0000000809047209 */ /* 0x003fc40007810000 */
        /* <DEDUP_REMOVED lines=117> */
[----:B------:R-:W-:Y:S01]  /*2780*/  FMNMX.FTZ R10, R147, R4, !PT ;  /* 0x00000004930a7209 */ /* 0x000fe20007810000 */
[----:B------:R-:W-:Y:S01]  /*2790*/  IMAD.U32 R4, RZ, RZ, UR4 ;  /* 0x00000004ff047e24 */ /* 0x000fe2000f8e00ff */
[----:B------:R-:W-:Y:S02]  /*27a0*/  FMNMX.FTZ R6, R21, R6, !PT ;  /* 0x0000000615067209 */ /* 0x000fe40007810000 */
[----:B------:R-:W-:Y:S01]  /*27b0*/  FSEL R71, R71, -INF , P0 ;  /* 0xff80000047477808 */ /* 0x000fe20000000000 */
[----:B------:R-:W0:Y:S01]  /*27c0*/  SHFL.BFLY PT, R3, R10, 0x2, 0x1f ;  /* 0x0c401f000a037f89 */ /* 0x000e2200000e0000 */
[----:B------:R-:W-:-:S02]  /*27d0*/  FMNMX.FTZ R6, R43, R6, !PT ;  /* 0x000000062b067209 */ /* 0x000fc40007810000 */
[----:B------:R-:W-:Y:S02]  /*27e0*/  FSEL R53, R74, -INF , P1 ;  /* 0xff8000004a357808 */ /* 0x000fe40000800000 */
[----:B------:R-:W-:Y:S02]  /*27f0*/  FMNMX.FTZ R6, R25, R6, !PT ;  /* 0x0000000619067209 */ /* 0x000fe40007810000 */
[----:B------:R-:W-:Y:S02]  /*2800*/  ISETP.NE.AND P1, PT, R26, RZ, PT ;  /* 0x000000ff1a00720c */ /* 0x000fe40003f25270 */
[----:B------:R-:W-:Y:S02]  /*2810*/  FMNMX.FTZ R6, R47, R6, !PT ;  /* 0x000000062f067209 */ /* 0x000fe40007810000 */
[----:B------:R-:W-:Y:S02]  /*2820*/  P2R R20, PR, RZ, 0x4 ;  /* 0x00000004ff147803 */ /* 0x000fe40000000000 */
[----:B------:R-:W-:-:S02]  /*2830*/  FMNMX.FTZ R6, R29, R6, !PT ;  /* 0x000000061d067209 */ /* 0x000fc40007810000 */
[----:B------:R-:W-:Y:S02]  /*2840*/  ISETP.NE.AND P0, PT, R24, RZ, PT ;  /* 0x000000ff1800720c */ /* 0x000fe40003f05270 */
[----:B------:R-:W-:Y:S02]  /*2850*/  FMNMX.FTZ R6, R51, R6, !PT ;  /* 0x0000000633067209 */ /* 0x000fe40007810000 */
[----:B------:R-:W-:Y:S02]  /*2860*/  FSEL R75, R75, -INF , P1 ;  /* 0xff8000004b4b7808 */ /* 0x000fe40000800000 */
[----:B------:R-:W-:Y:S02]  /*2870*/  FMNMX.FTZ R6, R33, R6, !PT ;  /* 0x0000000621067209 */ /* 0x000fe40007810000 */
[----:B------:R-:W-:Y:S02]  /*2880*/  FSEL R57, R78, -INF , P0 ;  /* 0xff8000004e397808 */ /* 0x000fe40000000000 */
[----:B0-----:R-:W-:-:S02]  /*2890*/  FMNMX.FTZ R12, R10, R3, !PT ;  /* 0x000000030a0c7209 */ /* 0x001fc40007810000 */
[----:B------:R-:W-:Y:S02]  /*28a0*/  FMNMX.FTZ R6, R55, R6, !PT ;  /* 0x0000000637067209 */ /* 0x000fe40007810000 */
[----:B------:R-:W-:Y:S01]  /*28b0*/  ISETP.NE.AND P1, PT, R88, RZ, PT ;  /* 0x000000ff5800720c */ /* 0x000fe20003f25270 */
[----:B------:R-:W0:Y:S01]  /*28c0*/  SHFL.BFLY PT, R3, R12, 0x1, 0x1f ;  /* 0x0c201f000c037f89 */ /* 0x000e2200000e0000 */
[----:B------:R-:W-:Y:S01]  /*28d0*/  FMNMX.FTZ R6, R37, R6, !PT ;  /* 0x0000000625067209 */ /* 0x000fe20007810000 */
[--C-:B------:R-:W-:Y:S01]  /*28e0*/  IMAD.MOV.U32 R88, RZ, RZ, R151.reuse ;  /* 0x000000ffff587224 */ /* 0x100fe200078e0097 */
[----:B------:R-:W-:Y:S01]  /*28f0*/  ISETP.NE.AND P0, PT, R90, RZ, PT ;  /* 0x000000ff5a00720c */ /* 0x000fe20003f05270 */
[----:B------:R-:W-:Y:S01]  /*2900*/  IMAD.MOV.U32 R90, RZ, RZ, R151 ;  /* 0x000000ffff5a7224 */ /* 0x000fe200078e0097 */
[----:B------:R-:W-:-:S04]  /*2910*/  FMNMX.FTZ R6, R59, R6, !PT ;  /* 0x000000063b067209 */ /* 0x000fc80007810000 */
[----:B------:R-:W-:-:S03]  /*2920*/  FMNMX.FTZ R6, R41, R6, !PT ;  /* 0x0000000629067209 */ /* 0x000fc60007810000 */
[----:B------:R-:W-:Y:S01]  /*2930*/  @!P1 VIADD R5, R5, 0x34840 ;  /* 0x0003484005059836 */ /* 0x000fe20000000000 */
[----:B------:R-:W-:-:S04]  /*2940*/  FMNMX.FTZ R6, R63, R6, !PT ;  /* 0x000000063f067209 */ /* 0x000fc80007810000 */
[----:B------:R-:W-:Y:S02]  /*2950*/  FMNMX.FTZ R6, R45, R6, !PT ;  /* 0x000000062d067209 */ /* 0x000fe40007810000 */
[----:B------:R-:W-:Y:S02]  /*2960*/  @!P1 PRMT R5, RZ, 0x654, R5 ;  /* 0x00000654ff059816 */ /* 0x000fe40000000005 */
[----:B------:R-:W-:Y:S02]  /*2970*/  FMNMX.FTZ R6, R67, R6, !PT ;  /* 0x0000000643067209 */ /* 0x000fe40007810000 */
[----:B------:R1:W-:Y:S01]  /*2980*/  @!P1 SYNCS.ARRIVE.TRANS64.RED.A1T0 RZ, [R5+URZ], RZ ;  /* 0x000000ff05ff99a7 */ /* 0x0003e2000810043f */
[----:B0-----:R-:W-:Y:S02]  /*2990*/  FMNMX.FTZ R3, R12, R3, !PT ;  /* 0x000000030c037209 */ /* 0x001fe40007810000 */
[----:B------:R-:W-:Y:S02]  /*29a0*/  FMNMX.FTZ R6, R49, R6, !PT ;  /* 0x0000000631067209 */ /* 0x000fe40007810000 */
[C---:B------:R-:W-:Y:S01]  /*29b0*/  FSETP.NEU.FTZ.AND P2, PT, R3.reuse, -INF , PT ;  /* 0xff8000000300780b */ /* 0x040fe20003f5d000 */
[----:B------:R-:W-:Y:S01]  /*29c0*/  FMUL.FTZ R14, R3, R4 ;  /* 0x00000004030e7220 */ /* 0x000fe20000410000 */
[----:B------:R-:W-:-:S04]  /*29d0*/  FMNMX.FTZ R6, R71, R6, !PT ;  /* 0x0000000647067209 */ /* 0x000fc80007810000 */
        /* <DEDUP_REMOVED lines=24> */
[-CC-:B------:R-:W-:Y:S01]  /*2b60*/  FFMA.FTZ R77, R103, R4.reuse, -R14.reuse ;  /* 0x00000004674d7223 */ /* 0x180fe2000001080e */
[--C-:B------:R-:W-:Y:S01]  /*2b70*/  FFMA.FTZ R174, R105, R4, -R14.reuse ;  /* 0x0000000469ae7223 */ /* 0x100fe2000001080e */
[----:B------:R-:W-:Y:S01]  /*2b80*/  MUFU.EX2 R180, R180 ;  /* 0x000000b400b47308 */ /* 0x000fe20000000800 */
[----:B------:R-:W-:Y:S01]  /*2b90*/  FMNMX.FTZ R6, R97, R6, !PT ;  /* 0x0000000661067209 */ /* 0x000fe20007810000 */
[-CC-:B------:R-:W-:Y:S01]  /*2ba0*/  FFMA.FTZ R81, R107, R4.reuse, -R14.reuse ;  /* 0x000000046b517223 */ /* 0x180fe2000001080e */
[-CC-:B------:R-:W-:Y:S01]  /*2bb0*/  FFMA.FTZ R168, R109, R4.reuse, -R14.reuse ;  /* 0x000000046da87223 */ /* 0x180fe2000001080e */
[-CC-:B------:R-:W-:Y:S01]  /*2bc0*/  FFMA.FTZ R85, R111, R4.reuse, -R14.reuse ;  /* 0x000000046f557223 */ /* 0x180fe2000001080e */
[-CC-:B------:R-:W-:Y:S01]  /*2bd0*/  FFMA.FTZ R170, R113, R4.reuse, -R14.reuse ;  /* 0x0000000471aa7223 */ /* 0x180fe2000001080e */
[----:B------:R-:W0:Y:S01]  /*2be0*/  SHFL.BFLY PT, R9, R6, 0x2, 0x1f ;  /* 0x0c401f0006097f89 */ /* 0x000e2200000e0000 */
[-CC-:B------:R-:W-:Y:S01]  /*2bf0*/  FFMA.FTZ R115, R115, R4.reuse, -R14.reuse ;  /* 0x0000000473737223 */ /* 0x180fe2000001080e */
        /* <DEDUP_REMOVED lines=18> */
[----:B------:R-:W-:Y:S01]  /*2d20*/  FFMA.FTZ R14, R147, R4, -R14 ;  /* 0x00000004930e7223 */ /* 0x000fe2000001080e */
[----:B------:R-:W-:-:S02]  /*2d30*/  IMAD.MOV.U32 R147, RZ, RZ, R151 ;  /* 0x000000ffff937224 */ /* 0x000fc400078e0097 */
[--C-:B------:R-:W-:Y:S01]  /*2d40*/  IMAD.MOV.U32 R125, RZ, RZ, R151.reuse ;  /* 0x000000ffff7d7224 */ /* 0x100fe200078e0097 */
[----:B0-----:R-:W-:Y:S01]  /*2d50*/  FMNMX.FTZ R8, R6, R9, !PT ;  /* 0x0000000906087209 */ /* 0x001fe20007810000 */
[--C-:B------:R-:W-:Y:S01]  /*2d60*/  IMAD.MOV.U32 R123, RZ, RZ, R151.reuse ;  /* 0x000000ffff7b7224 */ /* 0x100fe200078e0097 */
[----:B------:R-:W0:Y:S01]  /*2d70*/  MUFU.EX2 R69, R69 ;  /* 0x0000004500457308 */ /* 0x000e220000000800 */
[--C-:B------:R-:W-:Y:S02]  /*2d80*/  IMAD.MOV.U32 R121, RZ, RZ, R151.reuse ;  /* 0x000000ffff797224 */ /* 0x100fe400078e0097 */
[----:B------:R-:W5:Y:S01]  /*2d90*/  SHFL.BFLY PT, R9, R8, 0x1, 0x1f ;  /* 0x0c201f0008097f89 */ /* 0x000f6200000e0000 */
[--C-:B------:R-:W-:Y:S02]  /*2da0*/  IMAD.MOV.U32 R119, RZ, RZ, R151.reuse ;  /* 0x000000ffff777224 */ /* 0x100fe400078e0097 */
[--C-:B------:R-:W-:Y:S02]  /*2db0*/  IMAD.MOV.U32 R117, RZ, RZ, R151.reuse ;  /* 0x000000ffff757224 */ /* 0x100fe400078e0097 */
[----:B------:R-:W-:Y:S01]  /*2dc0*/  MUFU.EX2 R178, R178 ;  /* 0x000000b200b27308 */ /* 0x000fe20000000800 */
[----:B------:R-:W-:-:S02]  /*2dd0*/  IMAD.MOV.U32 R113, RZ, RZ, R151 ;  /* 0x000000ffff717224 */ /* 0x000fc400078e0097 */
[--C-:B------:R-:W-:Y:S02]  /*2de0*/  IMAD.MOV.U32 R111, RZ, RZ, R151.reuse ;  /* 0x000000ffff6f7224 */ /* 0x100fe400078e0097 */
[--C-:B------:R-:W-:Y:S02]  /*2df0*/  IMAD.MOV.U32 R109, RZ, RZ, R151.reuse ;  /* 0x000000ffff6d7224 */ /* 0x100fe400078e0097 */
[--C-:B------:R-:W-:Y:S01]  /*2e00*/  IMAD.MOV.U32 R107, RZ, RZ, R151.reuse ;  /* 0x000000ffff6b7224 */ /* 0x100fe200078e0097 */
[----:B------:R-:W-:Y:S01]  /*2e10*/  MUFU.EX2 R73, R73 ;  /* 0x0000004900497308 */ /* 0x000fe20000000800 */
[--C-:B------:R-:W-:Y:S02]  /*2e20*/  IMAD.MOV.U32 R105, RZ, RZ, R151.reuse ;  /* 0x000000ffff697224 */ /* 0x100fe400078e0097 */
[--C-:B------:R-:W-:Y:S02]  /*2e30*/  IMAD.MOV.U32 R103, RZ, RZ, R151.reuse ;  /* 0x000000ffff677224 */ /* 0x100fe400078e0097 */
[----:B------:R-:W-:-:S02]  /*2e40*/  IMAD.MOV.U32 R101, RZ, RZ, R151 ;  /* 0x000000ffff657224 */ /* 0x000fc400078e0097 */
[----:B------:R-:W-:Y:S01]  /*2e50*/  IMAD.MOV.U32 R99, RZ, RZ, R151 ;  /* 0x000000ffff637224 */ /* 0x000fe200078e0097 */
[----:B------:R-:W-:Y:S01]  /*2e60*/  MUFU.EX2 R172, R172 ;  /* 0x000000ac00ac7308 */ /* 0x000fe20000000800 */
[----:B-----5:R-:W-:-:S04]  /*2e70*/  FMNMX.FTZ R9, R8, R9, !PT ;  /* 0x0000000908097209 */ /* 0x020fc80007810000 */
[C---:B------:R-:W-:Y:S01]  /*2e80*/  FSETP.NEU.FTZ.AND P2, PT, R9.reuse, -INF , PT ;  /* 0xff8000000900780b */ /* 0x040fe20003f5d000 */
[----:B------:R-:W-:Y:S02]  /*2e90*/  FMUL.FTZ R6, R9, R4 ;  /* 0x0000000409067220 */ /* 0x000fe40000410000 */
[----:B------:R-:W-:Y:S03]  /*2ea0*/  MUFU.EX2 R77, R77 ;  /* 0x0000004d004d7308 */ /* 0x000fe60000000800 */
[----:B------:R-:W-:Y:S02]  /*2eb0*/  FSEL R6, R6, RZ, P2 ;  /* 0x000000ff06067208 */ /* 0x000fe40001000000 */
[----:B------:R-:W-:-:S03]  /*2ec0*/  PLOP3.LUT P2, PT, PT, PT, UP0, 0x80, 0x0 ;  /* 0x000000000000781c */ /* 0x000fc60003f4f008 */
        /* <DEDUP_REMOVED lines=33> */
[----:B0-----:R-:W-:Y:S01]  /*30e0*/  FADD.FTZ R27, R69, R34 ;  /* 0x00000022451b7221 */ /* 0x001fe20000010000 */
[----:B-----5:R-:W-:Y:S01]  /*30f0*/  FADD.FTZ R34, R7, R8 ;  /* 0x0000000807227221 */ /* 0x020fe20000010000 */
[-CC-:B------:R-:W-:Y:S01]  /*3100*/  FFMA.FTZ R53, R53, R4.reuse, -R6.reuse ;  /* 0x0000000435357223 */ /* 0x180fe20000010806 */
[-CC-:B------:R-:W-:Y:S01]  /*3110*/  FFMA.FTZ R75, R75, R4.reuse, -R6.reuse ;  /* 0x000000044b4b7223 */ /* 0x180fe20000010806 */
[----:B------:R-:W-:Y:S01]  /*3120*/  FADD.FTZ R36, R178, R27 ;  /* 0x0000001bb2247221 */ /* 0x000fe20000010000 */
[-CC-:B------:R-:W-:Y:S01]  /*3130*/  FFMA.FTZ R57, R57, R4.reuse, -R6.reuse ;  /* 0x0000000439397223 */ /* 0x180fe20000010806 */
[-C--:B------:R-:W-:Y:S01]  /*3140*/  FFMA.FTZ R89, R89, R4.reuse, -R6 ;  /* 0x0000000459597223 */ /* 0x080fe20000010806 */
[----:B------:R-:W0:Y:S01]  /*3150*/  MUFU.EX2 R13, R13 ;  /* 0x0000000d000d7308 */ /* 0x000e220000000800 */
        /* <DEDUP_REMOVED lines=16> */
[----:B0-----:R-:W-:Y:S01]  /*3260*/  FADD.FTZ R27, R13, R36 ;  /* 0x000000240d1b7221 */ /* 0x001fe20000010000 */
[----:B------:R-:W-:Y:S01]  /*3270*/  F2FP.BF16.F32.PACK_AB R182, R65, R182 ;  /* 0x000000b641b6723e */ /* 0x000fe200000010ff */
[----:B------:R-:W-:Y:S01]  /*3280*/  IMAD.MOV.U32 R11, RZ, RZ, 0x3f800000 ;  /* 0x3f800000ff0b7424 */ /* 0x000fe200078e00ff */
[----:B------:R-:W-:-:S02]  /*3290*/  F2FP.BF16.F32.PACK_AB R176, R69, R176 ;  /* 0x000000b045b0723e */ /* 0x000fc400000010ff */
[----:B------:R-:W-:Y:S02]  /*32a0*/  F2FP.BF16.F32.PACK_AB R178, R73, R178 ;  /* 0x000000b249b2723e */ /* 0x000fe400000010ff */
[----:B------:R-:W0:Y:S01]  /*32b0*/  MUFU.EX2 R15, R15 ;  /* 0x0000000f000f7308 */ /* 0x000e220000000800 */
[C---:B--2---:R-:W-:Y:S01]  /*32c0*/  FADD.FTZ R36, R12.reuse, R27 ;  /* 0x0000001b0c247221 */ /* 0x044fe20000010000 */
[----:B------:R-:W-:Y:S02]  /*32d0*/  F2FP.BF16.F32.PACK_AB R172, R77, R172 ;  /* 0x000000ac4dac723e */ /* 0x000fe400000010ff */
[----:B------:R-:W-:-:S04]  /*32e0*/  F2FP.BF16.F32.PACK_AB R177, R12, R13 ;  /* 0x0000000d0cb1723e */ /* 0x000fc800000010ff */
[----:B------:R-:W2:Y:S01]  /*32f0*/  MUFU.EX2 R168, R168 ;  /* 0x000000a800a87308 */ /* 0x000ea20000000800 */
[C---:B---3--:R-:W-:Y:S01]  /*3300*/  FADD.FTZ R31, R81.reuse, R38 ;  /* 0x00000026511f7221 */ /* 0x048fe20000010000 */
[----:B------:R-:W-:-:S06]  /*3310*/  F2FP.BF16.F32.PACK_AB R174, R81, R174 ;  /* 0x000000ae51ae723e */ /* 0x000fcc00000010ff */
[----:B------:R-:W3:Y:S01]  /*3320*/  MUFU.EX2 R20, R39 ;  /* 0x0000002700147308 */ /* 0x000ee20000000800 */
[----:B0-----:R-:W-:-:S07]  /*3330*/  FADD.FTZ R27, R15, R36 ;  /* 0x000000240f1b7221 */ /* 0x001fce0000010000 */
[----:B------:R-:W0:Y:S01]  /*3340*/  MUFU.EX2 R85, R85 ;  /* 0x0000005500557308 */ /* 0x000e220000000800 */
[----:B--2---:R-:W-:-:S07]  /*3350*/  FADD.FTZ R40, R168, R31 ;  /* 0x0000001fa8287221 */ /* 0x004fce0000010000 */
[----:B------:R-:W2:Y:S01]  /*3360*/  MUFU.EX2 R21, R21 ;  /* 0x0000001500157308 */ /* 0x000ea20000000800 */
[C---:B---3--:R-:W-:Y:S01]  /*3370*/  FADD.FTZ R38, R20.reuse, R27 ;  /* 0x0000001b14267221 */ /* 0x048fe20000010000 */
[----:B------:R-:W-:-:S06]  /*3380*/  F2FP.BF16.F32.PACK_AB R179, R20, R15 ;  /* 0x0000000f14b3723e */ /* 0x000fcc00000010ff */
[----:B------:R-:W3:Y:S01]  /*3390*/  MUFU.EX2 R170, R170 ;  /* 0x000000aa00aa7308 */ /* 0x000ee20000000800 */
[C---:B0-----:R-:W-:Y:S01]  /*33a0*/  FADD.FTZ R31, R85.reuse, R40 ;  /* 0x00000028551f7221 */ /* 0x041fe20000010000 */
[----:B------:R-:W-:-:S06]  /*33b0*/  F2FP.BF16.F32.PACK_AB R168, R85, R168 ;  /* 0x000000a855a8723e */ /* 0x000fcc00000010ff */
[----:B------:R-:W0:Y:S01]  /*33c0*/  MUFU.EX2 R24, R43 ;  /* 0x0000002b00187308 */ /* 0x000e220000000800 */
[----:B--2---:R-:W-:-:S07]  /*33d0*/  FADD.FTZ R27, R21, R38 ;  /* 0x00000026151b7221 */ /* 0x004fce0000010000 */
[----:B------:R2:W4:Y:S01]  /*33e0*/  MUFU.EX2 R79, R115 ;  /* 0x00000073004f7308 */ /* 0x0005220000000800 */
[----:B---3--:R-:W-:-:S07]  /*33f0*/  FADD.FTZ R40, R170, R31 ;  /* 0x0000001faa287221 */ /* 0x008fce0000010000 */
[----:B------:R-:W1:Y:S01]  /*3400*/  MUFU.EX2 R25, R25 ;  /* 0x0000001900197308 */ /* 0x000e620000000800 */
[C---:B0-----:R-:W-:Y:S01]  /*3410*/  FADD.FTZ R38, R24.reuse, R27 ;  /* 0x0000001b18267221 */ /* 0x041fe20000010000 */
[----:B------:R-:W-:Y:S01]  /*3420*/  F2FP.BF16.F32.PACK_AB R173, R24, R21 ;  /* 0x0000001518ad723e */ /* 0x000fe200000010ff */
[----:B--2---:R-:W-:-:S05]  /*3430*/  IMAD.MOV.U32 R115, RZ, RZ, R151 ;  /* 0x000000ffff737224 */ /* 0x004fca00078e0097 */
[----:B------:R-:W0:Y:S01]  /*3440*/  MUFU.EX2 R152, R152 ;  /* 0x0000009800987308 */ /* 0x000e220000000800 */
[C---:B----4-:R-:W-:Y:S01]  /*3450*/  FADD.FTZ R27, R79.reuse, R40 ;  /* 0x000000284f1b7221 */ /* 0x050fe20000010000 */
[----:B------:R-:W-:-:S06]  /*3460*/  F2FP.BF16.F32.PACK_AB R170, R79, R170 ;  /* 0x000000aa4faa723e */ /* 0x000fcc00000010ff */
[----:B------:R-:W2:Y:S01]  /*3470*/  MUFU.EX2 R26, R47 ;  /* 0x0000002f001a7308 */ /* 0x000ea20000000800 */
[----:B-1----:R-:W-:-:S07]  /*3480*/  FADD.FTZ R5, R25, R38 ;  /* 0x0000002619057221 */ /* 0x002fce0000010000 */
[----:B------:R-:W1:Y:S01]  /*3490*/  MUFU.EX2 R83, R83 ;  /* 0x0000005300537308 */ /* 0x000e620000000800 */
[----:B0-----:R-:W-:-:S07]  /*34a0*/  FADD.FTZ R42, R152, R27 ;  /* 0x0000001b982a7221 */ /* 0x001fce0000010000 */
[----:B------:R-:W0:Y:S01]  /*34b0*/  MUFU.EX2 R29, R29 ;  /* 0x0000001d001d7308 */ /* 0x000e220000000800 */
[C---:B--2---:R-:W-:Y:S01]  /*34c0*/  FADD.FTZ R40, R26.reuse, R5 ;  /* 0x000000051a287221 */ /* 0x044fe20000010000 */
[----:B------:R-:W-:-:S06]  /*34d0*/  F2FP.BF16.F32.PACK_AB R175, R26, R25 ;  /* 0x000000191aaf723e */ /* 0x000fcc00000010ff */
[----:B------:R-:W2:Y:S01]  /*34e0*/  MUFU.EX2 R154, R154 ;  /* 0x0000009a009a7308 */ /* 0x000ea20000000800 */
[C---:B-1----:R-:W-:Y:S01]  /*34f0*/  FADD.FTZ R27, R83.reuse, R42 ;  /* 0x0000002a531b7221 */ /* 0x042fe20000010000 */
[----:B------:R-:W-:-:S06]  /*3500*/  F2FP.BF16.F32.PACK_AB R152, R83, R152 ;  /* 0x000000985398723e */ /* 0x000fcc00000010ff */
[----:B------:R-:W1:Y:S01]  /*3510*/  MUFU.EX2 R28, R51 ;  /* 0x00000033001c7308 */ /* 0x000e620000000800 */
[----:B0-----:R-:W-:-:S07]  /*3520*/  FADD.FTZ R5, R29, R40 ;  /* 0x000000281d057221 */ /* 0x001fce0000010000 */
[----:B------:R-:W0:Y:S01]  /*3530*/  MUFU.EX2 R87, R87 ;  /* 0x0000005700577308 */ /* 0x000e220000000800 */
[----:B--2---:R-:W-:-:S07]  /*3540*/  FADD.FTZ R42, R154, R27 ;  /* 0x0000001b9a2a7221 */ /* 0x004fce0000010000 */
[----:B------:R-:W2:Y:S01]  /*3550*/  MUFU.EX2 R33, R33 ;  /* 0x0000002100217308 */ /* 0x000ea20000000800 */
[C---:B-1----:R-:W-:Y:S01]  /*3560*/  FADD.FTZ R40, R28.reuse, R5 ;  /* 0x000000051c287221 */ /* 0x042fe20000010000 */
[----:B------:R-:W-:-:S06]  /*3570*/  F2FP.BF16.F32.PACK_AB R169, R28, R29 ;  /* 0x0000001d1ca9723e */ /* 0x000fcc00000010ff */
[----:B------:R-:W1:Y:S01]  /*3580*/  MUFU.EX2 R156, R156 ;  /* 0x0000009c009c7308 */ /* 0x000e620000000800 */
[C---:B0-----:R-:W-:Y:S01]  /*3590*/  FADD.FTZ R27, R87.reuse, R42 ;  /* 0x0000002a571b7221 */ /* 0x041fe20000010000 */
[----:B------:R-:W-:-:S06]  /*35a0*/  F2FP.BF16.F32.PACK_AB R154, R87, R154 ;  /* 0x0000009a579a723e */ /* 0x000fcc00000010ff */
[----:B------:R-:W0:Y:S01]  /*35b0*/  MUFU.EX2 R30, R55 ;  /* 0x00000037001e7308 */ /* 0x000e220000000800 */
[----:B--2---:R-:W-:-:S07]  /*35c0*/  FADD.FTZ R5, R33, R40 ;  /* 0x0000002821057221 */ /* 0x004fce0000010000 */
[----:B------:R-:W2:Y:S01]  /*35d0*/  MUFU.EX2 R127, R127 ;  /* 0x0000007f007f7308 */ /* 0x000ea20000000800 */
[----:B-1----:R-:W-:-:S07]  /*35e0*/  FADD.FTZ R42, R156, R27 ;  /* 0x0000001b9c2a7221 */ /* 0x002fce0000010000 */
[----:B------:R-:W1:Y:S01]  /*35f0*/  MUFU.EX2 R37, R37 ;  /* 0x0000002500257308 */ /* 0x000e620000000800 */
[C---:B0-----:R-:W-:Y:S01]  /*3600*/  FADD.FTZ R6, R30.reuse, R5 ;  /* 0x000000051e067221 */ /* 0x041fe20000010000 */
[----:B------:R-:W-:-:S06]  /*3610*/  F2FP.BF16.F32.PACK_AB R171, R30, R33 ;  /* 0x000000211eab723e */ /* 0x000fcc00000010ff */
[----:B------:R-:W0:Y:S01]  /*3620*/  MUFU.EX2 R129, R129 ;  /* 0x0000008100817308 */ /* 0x000e220000000800 */
[C---:B--2---:R-:W-:Y:S01]  /*3630*/  FADD.FTZ R42, R127.reuse, R42 ;  /* 0x0000002a7f2a7221 */ /* 0x044fe20000010000 */
[----:B------:R-:W-:Y:S01]  /*3640*/  F2FP.BF16.F32.PACK_AB R156, R127, R156 ;  /* 0x0000009c7f9c723e */ /* 0x000fe200000010ff */
[----:B------:R-:W-:-:S05]  /*3650*/  IMAD.MOV.U32 R127, RZ, RZ, R151 ;  /* 0x000000ffff7f7224 */ /* 0x000fca00078e0097 */
[----:B------:R-:W2:Y:S01]  /*3660*/  MUFU.EX2 R32, R59 ;  /* 0x0000003b00207308 */ /* 0x000ea20000000800 */
[----:B-1----:R-:W-:-:S07]  /*3670*/  FADD.FTZ R5, R37, R6 ;  /* 0x0000000625057221 */ /* 0x002fce0000010000 */
[----:B------:R1:W3:Y:S01]  /*3680*/  MUFU.EX2 R158, R131 ;  /* 0x00000083009e7308 */ /* 0x0002e20000000800 */
[----:B0-----:R-:W-:-:S07]  /*3690*/  FADD.FTZ R27, R129, R42 ;  /* 0x0000002a811b7221 */ /* 0x001fce0000010000 */
[----:B------:R-:W0:Y:S01]  /*36a0*/  MUFU.EX2 R41, R41 ;  /* 0x0000002900297308 */ /* 0x000e220000000800 */
[C---:B--2---:R-:W-:Y:S01]  /*36b0*/  FADD.FTZ R6, R32.reuse, R5 ;  /* 0x0000000520067221 */ /* 0x044fe20000010000 */
[----:B------:R-:W-:Y:S01]  /*36c0*/  F2FP.BF16.F32.PACK_AB R153, R32, R37 ;  /* 0x000000252099723e */ /* 0x000fe200000010ff */
[----:B-1----:R-:W-:-:S05]  /*36d0*/  IMAD.MOV.U32 R131, RZ, RZ, R151 ;  /* 0x000000ffff837224 */ /* 0x002fca00078e0097 */
[----:B------:R-:W1:Y:S01]  /*36e0*/  MUFU.EX2 R133, R133 ;  /* 0x0000008500857308 */ /* 0x000e620000000800 */
[C---:B---3--:R-:W-:Y:S01]  /*36f0*/  FADD.FTZ R42, R158.reuse, R27 ;  /* 0x0000001b9e2a7221 */ /* 0x048fe20000010000 */
[----:B------:R-:W-:Y:S01]  /*3700*/  F2FP.BF16.F32.PACK_AB R158, R158, R129 ;  /* 0x000000819e9e723e */ /* 0x000fe200000010ff */
[----:B------:R-:W-:-:S05]  /*3710*/  IMAD.MOV.U32 R129, RZ, RZ, R151 ;  /* 0x000000ffff817224 */ /* 0x000fca00078e0097 */
[----:B------:R-:W2:Y:S01]  /*3720*/  MUFU.EX2 R34, R63 ;  /* 0x0000003f00227308 */ /* 0x000ea20000000800 */
[----:B0-----:R-:W-:-:S07]  /*3730*/  FADD.FTZ R5, R41, R6 ;  /* 0x0000000629057221 */ /* 0x001fce0000010000 */
[----:B------:R0:W3:Y:S01]  /*3740*/  MUFU.EX2 R160, R135 ;  /* 0x0000008700a07308 */ /* 0x0000e20000000800 */
[----:B-1----:R-:W-:-:S07]  /*3750*/  FADD.FTZ R27, R133, R42 ;  /* 0x0000002a851b7221 */ /* 0x002fce0000010000 */
[----:B------:R-:W1:Y:S01]  /*3760*/  MUFU.EX2 R45, R45 ;  /* 0x0000002d002d7308 */ /* 0x000e620000000800 */
[C---:B--2---:R-:W-:Y:S01]  /*3770*/  FADD.FTZ R6, R34.reuse, R5 ;  /* 0x0000000522067221 */ /* 0x044fe20000010000 */
[----:B------:R-:W-:Y:S01]  /*3780*/  F2FP.BF16.F32.PACK_AB R155, R34, R41 ;  /* 0x00000029229b723e */ /* 0x000fe200000010ff */
[----:B0-----:R-:W-:-:S05]  /*3790*/  IMAD.MOV.U32 R135, RZ, RZ, R151 ;  /* 0x000000ffff877224 */ /* 0x001fca00078e0097 */
[----:B------:R-:W0:Y:S01]  /*37a0*/  MUFU.EX2 R137, R137 ;  /* 0x0000008900897308 */ /* 0x000e220000000800 */
[C---:B---3--:R-:W-:Y:S01]  /*37b0*/  FADD.FTZ R44, R160.reuse, R27 ;  /* 0x0000001ba02c7221 */ /* 0x048fe20000010000 */
        /* <DEDUP_REMOVED lines=28> */
[----:B------:R-:W1:Y:S01]  /*3980*/  MUFU.EX2 R57, R57 ;  /* 0x0000003900397308 */ /* 0x000e620000000800 */
[----:B0-----:R-:W-:-:S07]  /*3990*/  FADD.FTZ R27, R145, R46 ;  /* 0x0000002e911b7221 */ /* 0x001fce0000010000 */
[----:B------:R0:W3:Y:S01]  /*39a0*/  MUFU.EX2 R42, R89 ;  /* 0x00000059002a7308 */ /* 0x0000e20000000800 */
[C---:B--2---:R-:W-:Y:S01]  /*39b0*/  FADD.FTZ R46, R40.reuse, R5 ;  /* 0x00000005282e7221 */ /* 0x044fe20000010000 */
[----:B------:R-:W-:-:S06]  /*39c0*/  F2FP.BF16.F32.PACK_AB R161, R40, R53 ;  /* 0x0000003528a1723e */ /* 0x000fcc00000010ff */
[----:B------:R-:W2:Y:S01]  /*39d0*/  MUFU.EX2 R91, R91 ;  /* 0x0000005b005b7308 */ /* 0x000ea20000000800 */
[----:B-1----:R-:W-:Y:S01]  /*39e0*/  FADD.FTZ R5, R57, R46 ;  /* 0x0000002e39057221 */ /* 0x002fe20000010000 */
[----:B0-----:R-:W-:-:S06]  /*39f0*/  IMAD.MOV.U32 R89, RZ, RZ, R151 ;  /* 0x000000ffff597224 */ /* 0x001fcc00078e0097 */
[----:B------:R0:W1:Y:S01]  /*3a00*/  MUFU.EX2 R44, R93 ;  /* 0x0000005d002c7308 */ /* 0x0000620000000800 */
[C---:B---3--:R-:W-:Y:S01]  /*3a10*/  FADD.FTZ R10, R42.reuse, R5 ;  /* 0x000000052a0a7221 */ /* 0x048fe20000010000 */
[----:B------:R-:W-:-:S06]  /*3a20*/  F2FP.BF16.F32.PACK_AB R163, R42, R57 ;  /* 0x000000392aa3723e */ /* 0x000fcc00000010ff */
[----:B------:R-:W3:Y:S01]  /*3a30*/  MUFU.EX2 R95, R95 ;  /* 0x0000005f005f7308 */ /* 0x000ee20000000800 */
[----:B--2---:R-:W-:Y:S01]  /*3a40*/  FADD.FTZ R5, R91, R10 ;  /* 0x0000000a5b057221 */ /* 0x004fe20000010000 */
[----:B0-----:R-:W-:-:S06]  /*3a50*/  IMAD.MOV.U32 R93, RZ, RZ, R151 ;  /* 0x000000ffff5d7224 */ /* 0x001fcc00078e0097 */
[----:B------:R-:W0:Y:S01]  /*3a60*/  MUFU.EX2 R14, R14 ;  /* 0x0000000e000e7308 */ /* 0x000e220000000800 */
[C---:B-1----:R-:W-:Y:S01]  /*3a70*/  FADD.FTZ R10, R44.reuse, R5 ;  /* 0x000000052c0a7221 */ /* 0x042fe20000010000 */
[----:B------:R-:W-:Y:S01]  /*3a80*/  F2FP.BF16.F32.PACK_AB R165, R44, R91 ;  /* 0x0000005b2ca5723e */ /* 0x000fe200000010ff */
[----:B------:R-:W-:-:S05]  /*3a90*/  IMAD.MOV.U32 R91, RZ, RZ, R151 ;  /* 0x000000ffff5b7224 */ /* 0x000fca00078e0097 */
[----:B------:R1:W2:Y:S01]  /*3aa0*/  MUFU.EX2 R8, R97 ;  /* 0x0000006100087308 */ /* 0x0002a20000000800 */
[----:B---3--:R-:W-:Y:S01]  /*3ab0*/  FADD.FTZ R5, R95, R10 ;  /* 0x0000000a5f057221 */ /* 0x008fe20000010000 */
[C---:B0-----:R-:W-:Y:S01]  /*3ac0*/  F2FP.BF16.F32.PACK_AB R166, R14.reuse, R145 ;  /* 0x000000910ea6723e */ /* 0x041fe200000010ff */
[----:B------:R-:W-:Y:S01]  /*3ad0*/  FADD.FTZ R6, R14, R27 ;  /* 0x0000001b0e067221 */ /* 0x000fe20000010000 */
[--C-:B------:R-:W-:Y:S02]  /*3ae0*/  IMAD.MOV.U32 R145, RZ, RZ, R151.reuse ;  /* 0x000000ffff917224 */ /* 0x100fe400078e0097 */
[----:B-1----:R-:W-:Y:S01]  /*3af0*/  IMAD.MOV.U32 R97, RZ, RZ, R151 ;  /* 0x000000ffff617224 */ /* 0x002fe200078e0097 */
[C---:B--2---:R-:W-:Y:S01]  /*3b00*/  F2FP.BF16.F32.PACK_AB R167, R8.reuse, R95 ;  /* 0x0000005f08a7723e */ /* 0x044fe200000010ff */
[----:B------:R-:W-:Y:S01]  /*3b10*/  FADD.FTZ R5, R8, R5 ;  /* 0x0000000508057221 */ /* 0x000fe20000010000 */
[----:B------:R-:W-:Y:S01]  /*3b20*/  IMAD.MOV.U32 R95, RZ, RZ, R151 ;  /* 0x000000ffff5f7224 */ /* 0x000fe200078e0097 */
[----:B------:R-:W-:Y:S06]  /*3b30*/  @!P2 BRA `(.L_x_266) ;  /* 0x0000002000d8a947 */ /* 0x000fec0003800000 */
[----:B------:R-:W-:Y:S01]  /*3b40*/  R2UR UR4, R2 ;  /* 0x00000000020472ca */ /* 0x000fe200000e0000 */
[----:B------:R-:W-:Y:S01]  /*3b50*/  IMAD.MOV.U32 R10, RZ, RZ, R9 ;  /* 0x000000ffff0a7224 */ /* 0x000fe200078e0009 */
[----:B------:R-:W-:Y:S01]  /*3b60*/  CS2R R150, SRZ ;  /* 0x0000000000967805 */ /* 0x000fe2000001ff00 */
[----:B------:R-:W-:Y:S01]  /*3b70*/  IMAD.MOV.U32 R12, RZ, RZ, R3 ;  /* 0x000000ffff0c7224 */ /* 0x000fe200078e0003 */
[----:B------:R-:W-:Y:S01]  /*3b80*/  CS2R R146, SRZ ;  /* 0x0000000000927805 */ /* 0x000fe2000001ff00 */
[----:B------:R-:W-:Y:S01]  /*3b90*/  IMAD.MOV.U32 R8, RZ, RZ, R16 ;  /* 0x000000ffff087224 */ /* 0x000fe200078e0010 */
[----:B------:R-:W-:Y:S01]  /*3ba0*/  CS2R R142, SRZ ;  /* 0x00000000008e7805 */ /* 0x000fe2000001ff00 */
[----:B------:R-:W-:Y:S01]  /*3bb0*/  IMAD.MOV.U32 R7, RZ, RZ, 0x3f800000 ;  /* 0x3f800000ff077424 */ /* 0x000fe200078e00ff */
        /* <DEDUP_REMOVED lines=28> */
[----:B------:R-:W-:Y:S01]  /*3d80*/  CS2R R88, SRZ ;  /* 0x0000000000587805 */ /* 0x000fe2000001ff00 */
[----:B------:R-:W-:-:S12]  /*3d90*/  UIADD3 UR5, UR49, -0x2, URZ ;  /* 0xfffffffe31057890 */ /* 0x000fd8000fffe03f */
.L_x_275:
[----:B------:R-:W-:-:S04]  /*3da0*/  UIADD3 UR6, UR4, 0x1, URZ ;  /* 0x0000000104067890 */ /* 0x000fc8000fffe03f */
[----:B------:R-:W-:-:S04]  /*3db0*/  UISETP.NE.AND UP0, UPT, UR6, 0x2, UPT ;  /* 0x000000020600788c */ /* 0x000fc8000bf05270 */
[----:B------:R-:W-:Y:S02]  /*3dc0*/  USEL UR7, URZ, 0x1, UP0 ;  /* 0x000000013f077887 */ /* 0x000fe40008000000 */
[----:B------:R-:W-:-:S04]  /*3dd0*/  USEL UR6, UR6, URZ, UP0 ;  /* 0x0000003f06067287 */ /* 0x000fc80008000000 */
[----:B------:R-:W-:Y:S02]  /*3de0*/  LOP3.LUT R16, R8, UR7, RZ, 0x3c, !PT ;  /* 0x0000000708107c12 */ /* 0x000fe4000f8e3cff */
[----:B------:R-:W-:Y:S01]  /*3df0*/  IMAD.U32 R2, RZ, RZ, UR6 ;  /* 0x00000006ff027e24 */ /* 0x000fe2000f8e00ff */
[----:B------:R-:W-:Y:S06]  /*3e00*/  @!P0 BRA `(.L_x_267) ;  /* 0x0000000000048947 */ /* 0x000fec0003800000 */
[----:B------:R-:W-:Y:S01]  /*3e10*/  BPT.TRAP 0x1 ;  /* 0x000000040000795c */ /* 0x000fe20000300000 */
.L_x_267:
[----:B------:R-:W0:Y:S01]  /*3e20*/  S2UR UR10, SR_CgaCtaId ;  /* 0x00000000000a79c3 */ /* 0x000e220000008800 */
[----:B------:R-:W-:Y:S01]  /*3e30*/  UMOV UR7, 0x400 ;  /* 0x0000040000077882 */ /* 0x000fe20000000000 */
[----:B------:R-:W-:Y:S01]  /*3e40*/  SHF.L.U32 R3, R16, 0x1f, RZ ;  /* 0x0000001f10037819 */ /* 0x000fe200000006ff */
[----:B0-----:R-:W-:-:S06]  /*3e50*/  ULEA UR7, UR10, UR7, 0x18 ;  /* 0x000000070a077291 */ /* 0x001fcc000f8ec03f */
[----:B------:R-:W-:-:S05]  /*3e60*/  IMAD.U32 R0, RZ, RZ, UR7 ;  /* 0x00000007ff007e24 */ /* 0x000fca000f8e00ff */
[----:B------:R-:W-:-:S13]  /*3e70*/  R2UR UR7, R0 ;  /* 0x00000000000772ca */ /* 0x000fda00000e0000 */
[----:B------:R-:W-:-:S09]  /*3e80*/  ULEA UR6, UR6, UR7, 0x3 ;  /* 0x0000000706067291 */ /* 0x000fd2000f8e183f */
[----:B------:R0:W1:Y:S01]  /*3e90*/  SYNCS.PHASECHK.TRANS64.TRYWAIT P2, [UR6+0x34830], R3 ;  /* 0x03483003ff0075a7 */ /* 0x0000620008040146 */
[----:B------:R-:W-:Y:S05]  /*3ea0*/  @!P0 BRA `(.L_x_268) ;  /* 0x0000000000048947 */ /* 0x000fea0003800000 */
[----:B------:R-:W-:Y:S01]  /*3eb0*/  BPT.TRAP 0x1 ;  /* 0x000000040000795c */ /* 0x000fe20000300000 */
.L_x_268:
[----:B-1----:R-:W-:Y:S05]  /*3ec0*/  @P2 BRA `(.L_x_269) ;  /* 0x0000000000082947 */ /* 0x002fea0003800000 */
[----:B------:R-:W1:Y:S02]  /*3ed0*/  SYNCS.PHASECHK.TRANS64.TRYWAIT P2, [UR6+0x34830], R3 ;  /* 0x03483003ff0075a7 */ /* 0x000e640008040146 */
[----:B-1----:R-:W-:Y:S05]  /*3ee0*/  @!P2 BRA `(.L_x_270) ;  /* 0x0000009c004ca947 */ /* 0x002fea0003800000 */
.L_x_269:
[----:B------:R-:W-:Y:S01]  /*3ef0*/  R2UR UR7, R2 ;  /* 0x00000000020772ca */ /* 0x000fe200000e0000 */
[----:B------:R-:W-:Y:S01]  /*3f00*/  WARPGROUP.ARRIVE ;  /* 0x00000000000079c5 */ /* 0x000fe20000000000 */
[----:B------:R-:W-:Y:S01]  /*3f10*/  UMOV UR48, UR56 ;  /* 0x0000003800307c82 */ /* 0x000fe20008000000 */
[----:B------:R-:W-:Y:S01]  /*3f20*/  UMOV UR49, UR57 ;  /* 0x0000003900317c82 */ /* 0x000fe20008000000 */
[----:B------:R-:W-:Y:S01]  /*3f30*/  UMOV UR51, 0x40000040 ;  /* 0x4000004000337882 */ /* 0x000fe20000000000 */
        /* <DEDUP_REMOVED lines=8> */
[----:B------:R-:W-:Y:S01]  /*3fc0*/  UIMAD UR7, UR7, 0xc00, UR60 ;  /* 0x00000c00070778a4 */ /* 0x000fe2000f8e023c */
[-C--:B------:R-:W-:Y:S01]  /*3fd0*/  FMUL.FTZ R88, R88, R11.reuse ;  /* 0x0000000b58587220 */ /* 0x080fe20000410000 */
[----:B------:R-:W-:Y:S01]  /*3fe0*/  UMOV UR43, 0x40000040 ;  /* 0x40000040002b7882 */ /* 0x000fe20000000000 */
[----:B------:R-:W-:Y:S01]  /*3ff0*/  UMOV UR47, 0x40000040 ;  /* 0x40000040002f7882 */ /* 0x000fe20000000000 */
[----:B------:R-:W-:Y:S01]  /*4000*/  UIADD3 UR10, UR7, 0x2, URZ ;  /* 0x00000002070a7890 */ /* 0x000fe2000fffe03f */
[-C--:B------:R-:W-:Y:S01]  /*4010*/  FMUL.FTZ R89, R89, R11.reuse ;  /* 0x0000000b59597220 */ /* 0x080fe20000410000 */
[----:B------:R-:W-:Y:S01]  /*4020*/  UIADD3 UR14, UR7, 0x4, URZ ;  /* 0x00000004070e7890 */ /* 0x000fe2000fffe03f */
[-C--:B------:R-:W-:Y:S01]  /*4030*/  FMUL.FTZ R92, R92, R11.reuse ;  /* 0x0000000b5c5c7220 */ /* 0x080fe20000410000 */
[----:B------:R-:W-:Y:S01]  /*4040*/  UMOV UR50, UR7 ;  /* 0x0000000700327c82 */ /* 0x000fe20008000000 */
[----:B------:R-:W-:Y:S01]  /*4050*/  UIADD3 UR18, UR7, 0x6, URZ ;  /* 0x0000000607127890 */ /* 0x000fe2000fffe03f */
[----:B------:R-:W-:Y:S01]  /*4060*/  HGMMA.64x128x16.F32.BF16 R24, gdesc[UR48], RZ, !UPT, gsb0 ;  /* 0x01e00000301879f0 */ /* 0x000fe2000c0018ff */
[----:B------:R-:W-:Y:S01]  /*4070*/  UIADD3 UR22, UR7, 0x400, URZ ;  /* 0x0000040007167890 */ /* 0x000fe2000fffe03f */
[-C--:B------:R-:W-:Y:S01]  /*4080*/  FMUL.FTZ R93, R93, R11.reuse ;  /* 0x0000000b5d5d7220 */ /* 0x080fe20000410000 */
        /* <DEDUP_REMOVED lines=14> */
[----:B------:R-:W-:Y:S01]  /*4170*/  UMOV UR48, UR52 ;  /* 0x0000003400307c82 */ /* 0x000fe20008000000 */
[----:B------:R-:W-:Y:S01]  /*4180*/  UMOV UR49, UR53 ;  /* 0x0000003500317c82 */ /* 0x000fe20008000000 */
        /* <DEDUP_REMOVED lines=90> */
.L_x_271:
[----:B------:R-:W-:Y:S01]  /*4730*/  IMAD.U32 R7, RZ, RZ, UR4 ;  /* 0x00000004ff077e24 */ /* 0x000fe2000f8e00ff */
[----:B01----:R-:W-:-:S03]  /*4740*/  SHF.L.U32 R3, R8, 0x1f, RZ ;  /* 0x0000001f08037819 */ /* 0x003fc600000006ff */
[----:B------:R-:W-:-:S04]  /*4750*/  IMAD R8, R7, 0x8, R0 ;  /* 0x0000000807087824 */ /* 0x000fc800078e0200 */
[----:B------:R0:W1:Y:S01]  /*4760*/  SYNCS.PHASECHK.TRANS64.TRYWAIT P2, [R8+URZ+0x34850], R3 ;  /* 0x03485003080075a7 */ /* 0x000062000804017f */
[----:B------:R-:W-:Y:S05]  /*4770*/  @!P0 BRA `(.L_x_272) ;  /* 0x0000000000048947 */ /* 0x000fea0003800000 */
[----:B------:R-:W-:Y:S01]  /*4780*/  BPT.TRAP 0x1 ;  /* 0x000000040000795c */ /* 0x000fe20000300000 */
.L_x_272:
[----:B-1----:R-:W-:Y:S05]  /*4790*/  @P2 BRA `(.L_x_273) ;  /* 0x0000000000082947 */ /* 0x002fea0003800000 */
[----:B------:R-:W1:Y:S02]  /*47a0*/  SYNCS.PHASECHK.TRANS64.TRYWAIT P2, [R8+URZ+0x34850], R3 ;  /* 0x03485003080075a7 */ /* 0x000e64000804017f */
[----:B-1----:R-:W-:Y:S05]  /*47b0*/  @!P2 BRA `(.L_x_274) ;  /* 0x000000940030a947 */ /* 0x002fea0003800000 */
.L_x_273:
[----:B------:R-:W-:Y:S01]  /*47c0*/  R2UR UR7, R0 ;  /* 0x00000000000772ca */ /* 0x000fe200000e0000 */
[----:B------:R-:W-:Y:S01]  /*47d0*/  WARPGROUP.ARRIVE ;  /* 0x00000000000079c5 */ /* 0x000fe20000000000 */
[----:B------:R-:W-:Y:S01]  /*47e0*/  UMOV UR11, 0x40000040 ;  /* 0x40000040000b7882 */ /* 0x000fe20000000000 */
[----:B------:R-:W-:Y:S02]  /*47f0*/  FMNMX.FTZ R4, R24, R12, !PT ;  /* 0x0000000c18047209 */ /* 0x000fe40007810000 */
[----:B------:R-:W-:Y:S01]  /*4800*/  ISETP.LT.AND P2, PT, RZ, UR5, PT ;  /* 0x00000005ff007c0c */ /* 0x000fe2000bf41270 */
[----:B------:R-:W-:Y:S01]  /*4810*/  UIADD3 UR5, UR5, -0x1, URZ ;  /* 0xffffffff05057890 */ /* 0x000fe2000fffe03f */
[----:B01----:R-:W-:-:S04]  /*4820*/  FMNMX.FTZ R3, R25, R4, !PT ;  /* 0x0000000419037209 */ /* 0x003fc80007810000 */
[----:B------:R-:W-:Y:S02]  /*4830*/  FMNMX.FTZ R4, R28, R3, !PT ;  /* 0x000000031c047209 */ /* 0x000fe40007810000 */
[----:B------:R-:W-:Y:S02]  /*4840*/  UIADD3 UR7, UR7, 0x400, URZ ;  /* 0x0000040007077890 */ /* 0x000fe4000fffe03f */
[----:B------:R-:W-:Y:S02]  /*4850*/  FMNMX.FTZ R3, R29, R4, !PT ;  /* 0x000000041d037209 */ /* 0x000fe40007810000 */
[----:B------:R-:W-:Y:S02]  /*4860*/  USHF.R.U32.HI UR7, URZ, 0x4, UR7 ;  /* 0x000000043f077899 */ /* 0x000fe40008011607 */
[----:B------:R-:W-:Y:S02]  /*4870*/  FMNMX.FTZ R4, R32, R3, !PT ;  /* 0x0000000320047209 */ /* 0x000fe40007810000 */
[----:B------:R-:W-:-:S02]  /*4880*/  ULOP3.LUT UR7, UR7, 0x3fff, URZ, 0xc0, !UPT ;  /* 0x00003fff07077892 */ /* 0x000fc4000f8ec03f */
[----:B------:R-:W-:Y:S02]  /*4890*/  FMNMX.FTZ R3, R33, R4, !PT ;  /* 0x0000000421037209 */ /* 0x000fe40007810000 */
[----:B------:R-:W-:Y:S02]  /*48a0*/  ULOP3.LUT UR7, UR7, 0x4000000, URZ, 0xfc, !UPT ;  /* 0x0400000007077892 */ /* 0x000fe4000f8efc3f */
[----:B------:R-:W-:Y:S02]  /*48b0*/  FMNMX.FTZ R4, R36, R3, !PT ;  /* 0x0000000324047209 */ /* 0x000fe40007810000 */
[----:B------:R-:W-:Y:S02]  /*48c0*/  ULEA UR4, UR4, UR7, 0xb ;  /* 0x0000000704047291 */ /* 0x000fe4000f8e583f */
[----:B------:R-:W-:Y:S01]  /*48d0*/  FMNMX.FTZ R3, R37, R4, !PT ;  /* 0x0000000425037209 */ /* 0x000fe20007810000 */
[----:B------:R-:W-:-:S03]  /*48e0*/  UMOV UR7, 0x40000040 ;  /* 0x4000004000077882 */ /* 0x000fc60000000000 */
[----:B------:R-:W-:Y:S01]  /*48f0*/  FMNMX.FTZ R4, R40, R3, !PT ;  /* 0x0000000328047209 */ /* 0x000fe20007810000 */
        /* <DEDUP_REMOVED lines=27> */
[----:B------:R-:W0:Y:S02]  /*4ab0*/  SHFL.BFLY PT, R4, R9, 0x2, 0x1f ;  /* 0x0c401f0009047f89 */ /* 0x000e2400000e0000 */
[----:B0-----:R-:W-:Y:S02]  /*4ac0*/  FMNMX.FTZ R14, R9, R4, !PT ;  /* 0x00000004090e7209 */ /* 0x001fe40007810000 */
[----:B------:R-:W0:Y:S03]  /*4ad0*/  LDC R4, c[0x0][0x988] ;  /* 0x00026200ff047b82 */ /* 0x000e260000000800 */
[----:B------:R-:W1:Y:S01]  /*4ae0*/  SHFL.BFLY PT, R3, R14, 0x1, 0x1f ;  /* 0x0c201f000e037f89 */ /* 0x000e6200000e0000 */
[----:B------:R-:W-:Y:S02]  /*4af0*/  WARPGROUP.DEPBAR.LE gsb0, 0x0 ;  /* 0x00008000000079c5 */ /* 0x000fe40000010000 */
[----:B------:R-:W-:Y:S01]  /*4b00*/  WARPGROUP.ARRIVE ;  /* 0x00000000000079c5 */ /* 0x000fe20000000000 */
[----:B-1----:R-:W-:-:S05]  /*4b10*/  FMNMX.FTZ R3, R14, R3, !PT ;  /* 0x000000030e037209 */ /* 0x002fca0007810000 */
[----:B------:R-:W-:Y:S01]  /*4b20*/  HGMMA.64x128x16.F32.BF16 R88, R176, gdesc[UR8].tnspB, R88, gsb0 ;  /* 0x41e00008b0587df0 */ /* 0x000fe20008001858 */
[----:B------:R-:W-:Y:S01]  /*4b30*/  UIADD3 UR10, UR4, 0x100, URZ ;  /* 0x00000100040a7890 */ /* 0x000fe2000fffe03f */
[----:B------:R-:W-:Y:S01]  /*4b40*/  UMOV UR11, 0x40000040 ;  /* 0x40000040000b7882 */ /* 0x000fe20000000000 */
[----:B------:R-:W-:Y:S01]  /*4b50*/  FADD.FTZ R7, -R3, R12 ;  /* 0x0000000c03077221 */ /* 0x000fe20000010100 */
[----:B------:R-:W-:-:S03]  /*4b60*/  FMNMX.FTZ R12, R26, R10, !PT ;  /* 0x0000000a1a0c7209 */ /* 0x000fc60007810000 */
[----:B0-----:R-:W-:Y:S01]  /*4b70*/  FMUL.FTZ R11, R7, R4 ;  /* 0x00000004070b7220 */ /* 0x001fe20000410000 */
[----:B------:R-:W-:Y:S01]  /*4b80*/  FMNMX.FTZ R9, R27, R12, !PT ;  /* 0x0000000c1b097209 */ /* 0x000fe20007810000 */
[----:B------:R-:W-:-:S03]  /*4b90*/  FMUL.FTZ R7, R3, R4 ;  /* 0x0000000403077220 */ /* 0x000fc60000410000 */
        /* <DEDUP_REMOVED lines=26> */
[----:B------:R-:W-:Y:S01]  /*4d40*/  FFMA.FTZ R73, R85, R4, -R7 ;  /* 0x0000000455497223 */ /* 0x000fe20000010807 */
[----:B------:R-:W-:Y:S01]  /*4d50*/  MUFU.EX2 R11, R11 ;  /* 0x0000000b000b7308 */ /* 0x000fe20000000800 */
[----:B------:R-:W-:-:S04]  /*4d60*/  FMNMX.FTZ R9, R43, R12, !PT ;  /* 0x0000000c2b097209 */ /* 0x000fc80007810000 */
[----:B------:R-:W-:-:S03]  /*4d70*/  FMNMX.FTZ R12, R46, R9, !PT ;  /* 0x000000092e0c7209 */ /* 0x000fc60007810000 */
[----:B------:R-:W0:Y:S01]  /*4d80*/  MUFU.EX2 R180, R180 ;  /* 0x000000b400b47308 */ /* 0x000e220000000800 */
[----:B------:R-:W-:-:S04]  /*4d90*/  FMNMX.FTZ R9, R47, R12, !PT ;  /* 0x0000000c2f097209 */ /* 0x000fc80007810000 */
[----:B------:R-:W-:-:S03]  /*4da0*/  FMNMX.FTZ R12, R50, R9, !PT ;  /* 0x00000009320c7209 */ /* 0x000fc60007810000 */
[----:B------:R-:W1:Y:S01]  /*4db0*/  MUFU.EX2 R13, R13 ;  /* 0x0000000d000d7308 */ /* 0x000e620000000800 */
[----:B------:R-:W-:-:S04]  /*4dc0*/  FMNMX.FTZ R9, R51, R12, !PT ;  /* 0x0000000c33097209 */ /* 0x000fc80007810000 */
[----:B------:R-:W-:-:S03]  /*4dd0*/  FMNMX.FTZ R12, R54, R9, !PT ;  /* 0x00000009360c7209 */ /* 0x000fc60007810000 */
[----:B------:R-:W-:Y:S01]  /*4de0*/  MUFU.EX2 R182, R182 ;  /* 0x000000b600b67308 */ /* 0x000fe20000000800 */
[----:B------:R-:W-:Y:S01]  /*4df0*/  FMNMX.FTZ R9, R55, R12, !PT ;  /* 0x0000000c37097209 */ /* 0x000fe20007810000 */
[----:B0-----:R-:W-:-:S03]  /*4e00*/  FFMA.FTZ R6, R11, R6, R180 ;  /* 0x000000060b067223 */ /* 0x001fc600000100b4 */
[----:B------:R-:W-:-:S03]  /*4e10*/  FMNMX.FTZ R12, R58, R9, !PT ;  /* 0x000000093a0c7209 */ /* 0x000fc60007810000 */
[----:B------:R-:W-:Y:S01]  /*4e20*/  MUFU.EX2 R15, R15 ;  /* 0x0000000f000f7308 */ /* 0x000fe20000000800 */
[----:B------:R-:W-:Y:S02]  /*4e30*/  FMNMX.FTZ R9, R59, R12, !PT ;  /* 0x0000000c3b097209 */ /* 0x000fe40007810000 */
[----:B-1----:R-:W-:Y:S02]  /*4e40*/  F2FP.BF16.F32.PACK_AB R180, R13, R180 ;  /* 0x000000b40db4723e */ /* 0x002fe400000010ff */
        /* <DEDUP_REMOVED lines=20> */
[----:B------:R-:W-:Y:S01]  /*4f90*/  FMNMX.FTZ R9, R87, R12, !PT ;  /* 0x0000000c57097209 */ /* 0x000fe20007810000 */
[----:B------:R-:W-:-:S04]  /*4fa0*/  FFMA.FTZ R12, R72, R4, -R7 ;  /* 0x00000004480c7223 */ /* 0x000fc80000010807 */
[----:B------:R-:W0:Y:S02]  /*4fb0*/  SHFL.BFLY PT, R14, R9, 0x2, 0x1f ;  /* 0x0c401f00090e7f89 */ /* 0x000e2400000e0000 */
[----:B------:R-:W-:Y:S01]  /*4fc0*/  MUFU.EX2 R49, R49 ;  /* 0x0000003100317308 */ /* 0x000fe20000000800 */
[----:B------:R-:W-:Y:S02]  /*4fd0*/  WARPGROUP.DEPBAR.LE gsb0, 0x0 ;  /* 0x00008000000079c5 */ /* 0x000fe40000010000 */
[----:B------:R-:W-:Y:S01]  /*4fe0*/  WARPGROUP.ARRIVE ;  /* 0x00000000000079c5 */ /* 0x000fe20000000000 */
[-CC-:B------:R-:W-:Y:S01]  /*4ff0*/  FFMA.FTZ R176, R32, R4.reuse, -R7.reuse ;  /* 0x0000000420b07223 */ /* 0x180fe20000010807 */
[----:B------:R-:W-:-:S03]  /*5000*/  FFMA.FTZ R178, R36, R4, -R7 ;  /* 0x0000000424b27223 */ /* 0x000fc60000010807 */
[----:B------:R-:W-:Y:S01]  /*5010*/  MUFU.EX2 R53, R53 ;  /* 0x0000003500357308 */ /* 0x000fe20000000800 */
[----:B------:R-:W-:Y:S01]  /*5020*/  HGMMA.64x128x16.F32.BF16 R88, R172, gdesc[UR8].tnspB, R88, gsb0 ;  /* 0x41e00008ac587df0 */ /* 0x000fe20008001858 */
[----:B------:R-:W-:Y:S01]  /*5030*/  UIADD3 UR10, UR4, 0x180, URZ ;  /* 0x00000180040a7890 */ /* 0x000fe2000fffe03f */
[----:B------:R-:W-:-:S05]  /*5040*/  UMOV UR11, 0x40000040 ;  /* 0x40000040000b7882 */ /* 0x000fca0000000000 */
[----:B------:R-:W-:Y:S01]  /*5050*/  MUFU.EX2 R176, R176 ;  /* 0x000000b000b07308 */ /* 0x000fe20000000800 */
[----:B0-----:R-:W-:Y:S01]  /*5060*/  FMNMX.FTZ R28, R9, R14, !PT ;  /* 0x0000000e091c7209 */ /* 0x001fe20007810000 */
[----:B------:R-:W-:-:S04]  /*5070*/  FFMA.FTZ R14, R76, R4, -R7 ;  /* 0x000000044c0e7223 */ /* 0x000fc80000010807 */
[----:B------:R-:W0:Y:S02]  /*5080*/  SHFL.BFLY PT, R9, R28, 0x1, 0x1f ;  /* 0x0c201f001c097f89 */ /* 0x000e2400000e0000 */
[----:B------:R-:W-:Y:S08]  /*5090*/  MUFU.EX2 R178, R178 ;  /* 0x000000b200b27308 */ /* 0x000ff00000000800 */
[----:B------:R-:W-:Y:S08]  /*50a0*/  MUFU.EX2 R57, R57 ;  /* 0x0000003900397308 */ /* 0x000ff00000000800 */
[----:B------:R-:W-:Y:S01]  /*50b0*/  MUFU.EX2 R12, R12 ;  /* 0x0000000c000c7308 */ /* 0x000fe20000000800 */
[----:B0-----:R-:W-:-:S07]  /*50c0*/  FMNMX.FTZ R9, R28, R9, !PT ;  /* 0x000000091c097209 */ /* 0x001fce0007810000 */
[----:B------:R-:W0:Y:S01]  /*50d0*/  MUFU.EX2 R61, R61 ;  /* 0x0000003d003d7308 */ /* 0x000e220000000800 */
[----:B------:R-:W-:-:S04]  /*50e0*/  FMUL.FTZ R77, R9, R4 ;  /* 0x00000004094d7220 */ /* 0x000fc80000410000 */
[-CC-:B------:R-:W-:Y:S01]  /*50f0*/  FFMA.FTZ R181, R27, R4.reuse, -R77.reuse ;  /* 0x000000041bb57223 */ /* 0x180fe2000001084d */
[----:B------:R-:W-:Y:S02]  /*5100*/  IMAD.U32 R27, RZ, RZ, UR6 ;  /* 0x00000006ff1b7e24 */ /* 0x000fe4000f8e00ff */
[-CC-:B------:R-:W-:Y:S01]  /*5110*/  FFMA.FTZ R183, R30, R4.reuse, -R77.reuse ;  /* 0x000000041eb77223 */ /* 0x180fe2000001084d */
[-CC-:B------:R-:W-:Y:S01]  /*5120*/  FFMA.FTZ R177, R34, R4.reuse, -R77.reuse ;  /* 0x0000000422b17223 */ /* 0x180fe2000001084d */
[-CC-:B------:R-:W-:Y:S01]  /*5130*/  FFMA.FTZ R179, R38, R4.reuse, -R77.reuse ;  /* 0x0000000426b37223 */ /* 0x180fe2000001084d */
[----:B------:R-:W-:Y:S01]  /*5140*/  @!P1 VIADD R27, R27, 0x34840 ;  /* 0x000348401b1b9836 */ /* 0x000fe20000000000 */
[----:B------:R-:W-:Y:S01]  /*5150*/  MUFU.EX2 R181, R181 ;  /* 0x000000b500b57308 */ /* 0x000fe20000000800 */
[-CC-:B------:R-:W-:Y:S01]  /*5160*/  FFMA.FTZ R36, R39, R4.reuse, -R77.reuse ;  /* 0x0000000427247223 */ /* 0x180fe2000001084d */
[-CC-:B------:R-:W-:Y:S01]  /*5170*/  FFMA.FTZ R34, R43, R4.reuse, -R77.reuse ;  /* 0x000000042b227223 */ /* 0x180fe2000001084d */
[-C--:B------:R-:W-:Y:S01]  /*5180*/  FFMA.FTZ R32, R47, R4.reuse, -R77 ;  /* 0x000000042f207223 */ /* 0x080fe2000001084d */
[----:B------:R-:W-:Y:S01]  /*5190*/  @!P1 PRMT R27, RZ, 0x654, R27 ;  /* 0x00000654ff1b9816 */ /* 0x000fe2000000001b */
        /* <DEDUP_REMOVED lines=16> */
[----:B------:R-:W-:-:S03]  /*52a0*/  FFMA.FTZ R86, R86, R4, -R77 ;  /* 0x0000000456567223 */ /* 0x000fc6000001084d */
        /* <DEDUP_REMOVED lines=14> */
[-CC-:B------:R-:W-:Y:S01]  /*5390*/  FFMA.FTZ R173, R42, R4.reuse, -R77.reuse ;  /* 0x000000042aad7223 */ /* 0x180fe2000001084d */
[----:B------:R-:W-:Y:S01]  /*53a0*/  FFMA.FTZ R175, R46, R4, -R77 ;  /* 0x000000042eaf7223 */ /* 0x000fe2000001084d */
[----:B------:R-:W-:Y:S01]  /*53b0*/  HGMMA.64x128x16.F32.BF16 R88, R168, gdesc[UR8].tnspB, R88, gsb0 ;  /* 0x41e00008a8587df0 */ /* 0x000fe20008001858 */
[----:B------:R-:W-:Y:S01]  /*53c0*/  UIADD3 UR10, UR4, 0x200, URZ ;  /* 0x00000200040a7890 */ /* 0x000fe2000fffe03f */
[----:B------:R-:W-:Y:S01]  /*53d0*/  MUFU.EX2 R172, R172 ;  /* 0x000000ac00ac7308 */ /* 0x000fe20000000800 */
[----:B------:R-:W-:-:S07]  /*53e0*/  UMOV UR11, 0x40000040 ;  /* 0x40000040000b7882 */ /* 0x000fce0000000000 */
[----:B------:R-:W-:Y:S08]  /*53f0*/  MUFU.EX2 R40, R40 ;  /* 0x0000002800287308 */ /* 0x000ff00000000800 */
[----:B------:R-:W-:Y:S08]  /*5400*/  MUFU.EX2 R173, R173 ;  /* 0x000000ad00ad7308 */ /* 0x000ff00000000800 */
[----:B------:R-:W-:Y:S08]  /*5410*/  MUFU.EX2 R174, R174 ;  /* 0x000000ae00ae7308 */ /* 0x000ff00000000800 */
[----:B------:R-:W-:Y:S08]  /*5420*/  MUFU.EX2 R175, R175 ;  /* 0x000000af00af7308 */ /* 0x000ff00000000800 */
[----:B------:R-:W-:Y:S08]  /*5430*/  MUFU.EX2 R71, R71 ;  /* 0x0000004700477308 */ /* 0x000ff00000000800 */
[----:B------:R-:W-:Y:S08]  /*5440*/  MUFU.EX2 R75, R75 ;  /* 0x0000004b004b7308 */ /* 0x000ff00000000800 */
[----:B------:R-:W-:Y:S08]  /*5450*/  MUFU.EX2 R14, R14 ;  /* 0x0000000e000e7308 */ /* 0x000ff00000000800 */
[----:B------:R-:W1:Y:S08]  /*5460*/  MUFU.EX2 R65, R65 ;  /* 0x0000004100417308 */ /* 0x000e700000000800 */
[----:B------:R-:W-:Y:S08]  /*5470*/  MUFU.EX2 R79, R79 ;  /* 0x0000004f004f7308 */ /* 0x000ff00000000800 */
[----:B------:R-:W-:Y:S08]  /*5480*/  MUFU.EX2 R20, R20 ;  /* 0x0000001400147308 */ /* 0x000ff00000000800 */
[----:B------:R-:W2:Y:S08]  /*5490*/  MUFU.EX2 R69, R69 ;  /* 0x0000004500457308 */ /* 0x000eb00000000800 */
[----:B------:R-:W-:Y:S08]  /*54a0*/  MUFU.EX2 R83, R83 ;  /* 0x0000005300537308 */ /* 0x000ff00000000800 */
[----:B------:R-:W-:Y:S08]  /*54b0*/  MUFU.EX2 R24, R24 ;  /* 0x0000001800187308 */ /* 0x000ff00000000800 */
[----:B------:R-:W3:Y:S01]  /*54c0*/  MUFU.EX2 R73, R73 ;  /* 0x0000004900497308 */ /* 0x000ee20000000800 */
        /* <DEDUP_REMOVED lines=26> */
[----:B------:R-:W-:-:S06]  /*5670*/  R2UR UR4, R2 ;  /* 0x00000000020472ca */ /* 0x000fcc00000e0000 */
        /* <DEDUP_REMOVED lines=14> */
[----:B------:R-:W4:Y:S08]  /*5760*/  MUFU.EX2 R10, R10 ;  /* 0x0000000a000a7308 */ /* 0x000f300000000800 */
[----:B------:R-:W5:Y:S08]  /*5770*/  MUFU.EX2 R26, R26 ;  /* 0x0000001a001a7308 */ /* 0x000f700000000800 */
[----:B------:R-:W5:Y:S08]  /*5780*/  MUFU.EX2 R157, R66 ;  /* 0x00000042009d7308 */ /* 0x000f700000000800 */
[----:B------:R-:W5:Y:S08]  /*5790*/  MUFU.EX2 R158, R158 ;  /* 0x0000009e009e7308 */ /* 0x000f700000000800 */
[----:B------:R-:W5:Y:S01]  /*57a0*/  MUFU.EX2 R159, R70 ;  /* 0x00000046009f7308 */ /* 0x000f620000000800 */
[----:B------:R-:W-:-:S02]  /*57b0*/  WARPGROUP.DEPBAR.LE gsb0, 0x0 ;  /* 0x00008000000079c5 */ /* 0x000fc40000010000 */
[----:B------:R-:W-:-:S05]  /*57c0*/  WARPGROUP.ARRIVE ;  /* 0x00000000000079c5 */ /* 0x000fca0000000000 */
[----:B------:R-:W5:Y:S01]  /*57d0*/  MUFU.EX2 R161, R74 ;  /* 0x0000004a00a17308 */ /* 0x000f620000000800 */
[----:B0-----:R-:W-:Y:S02]  /*57e0*/  F2FP.BF16.F32.PACK_AB R160, R61, R12 ;  /* 0x0000000c3da0723e */ /* 0x001fe400000010ff */
[----:B-1----:R-:W-:Y:S01]  /*57f0*/  F2FP.BF16.F32.PACK_AB R162, R65, R14 ;  /* 0x0000000e41a2723e */ /* 0x002fe200000010ff */
[----:B------:R-:W-:Y:S04]  /*5800*/  HGMMA.64x128x16.F32.BF16 R88, R164, gdesc[UR4].tnspB, R88, gsb0 ;  /* 0x41e00004a4587df0 */ /* 0x000fe80008001858 */
[----:B------:R-:W0:Y:S01]  /*5810*/  MUFU.EX2 R163, R78 ;  /* 0x0000004e00a37308 */ /* 0x000e220000000800 */
[----:B------:R-:W-:Y:S02]  /*5820*/  WARPGROUP.DEPBAR.LE gsb0, 0x0 ;  /* 0x00008000000079c5 */ /* 0x000fe40000010000 */
[----:B------:R1:W-:Y:S05]  /*5830*/  @!P1 SYNCS.ARRIVE.TRANS64.RED.A1T0 RZ, [R27+URZ], RZ ;  /* 0x000000ff1bff99a7 */ /* 0x0003ea000810043f */
[----:B------:R-:W0:Y:S01]  /*5840*/  MUFU.EX2 R165, R82 ;  /* 0x0000005200a57308 */ /* 0x000e220000000800 */
[----:B--2---:R-:W-:-:S02]  /*5850*/  F2FP.BF16.F32.PACK_AB R164, R69, R20 ;  /* 0x0000001445a4723e */ /* 0x004fc400000010ff */
[----:B---3--:R-:W-:Y:S01]  /*5860*/  F2FP.BF16.F32.PACK_AB R166, R73, R24 ;  /* 0x0000001849a6723e */ /* 0x008fe200000010ff */
[----:B-1----:R-:W-:Y:S02]  /*5870*/  @!P1 VIADD R27, R8, 0x34860 ;  /* 0x00034860081b9836 */ /* 0x002fe40000000000 */
[----:B----4-:R-:W-:Y:S01]  /*5880*/  FFMA.FTZ R8, R7, R5, R10 ;  /* 0x0000000507087223 */ /* 0x010fe2000001000a */
[----:B------:R-:W-:Y:S01]  /*5890*/  FADD.FTZ R5, R13, R6 ;  /* 0x000000060d057221 */ /* 0x000fe20000010000 */
[----:B------:R-:W1:Y:S02]  /*58a0*/  MUFU.EX2 R167, R86 ;  /* 0x0000005600a77308 */ /* 0x000e640000000800 */
[C---:B------:R-:W-:Y:S01]  /*58b0*/  FADD.FTZ R8, R181.reuse, R8 ;  /* 0x00000008b5087221 */ /* 0x040fe20000010000 */
[----:B------:R-:W-:Y:S01]  /*58c0*/  @!P1 PRMT R27, RZ, 0x654, R27 ;  /* 0x00000654ff1b9816 */ /* 0x000fe2000000001b */
[----:B------:R-:W-:Y:S01]  /*58d0*/  FADD.FTZ R6, R182, R5 ;  /* 0x00000005b6067221 */ /* 0x000fe20000010000 */
[----:B------:R-:W-:Y:S01]  /*58e0*/  F2FP.BF16.F32.PACK_AB R181, R181, R10 ;  /* 0x0000000ab5b5723e */ /* 0x000fe200000010ff */
[----:B------:R-:W-:Y:S01]  /*58f0*/  FADD.FTZ R5, R183, R8 ;  /* 0x00000008b7057221 */ /* 0x000fe20000010000 */
[----:B------:R2:W-:Y:S01]  /*5900*/  @!P1 SYNCS.ARRIVE.TRANS64.RED.A1T0 RZ, [R27+URZ], RZ ;  /* 0x000000ff1bff99a7 */ /* 0x0005e2000810043f */
[----:B------:R-:W3:Y:S01]  /*5910*/  MUFU.EX2 R10, R77 ;  /* 0x0000004d000a7308 */ /* 0x000ee20000000800 */
[----:B------:R-:W-:-:S02]  /*5920*/  F2FP.BF16.F32.PACK_AB R182, R15, R182 ;  /* 0x000000b60fb6723e */ /* 0x000fc400000010ff */
[C---:B-----5:R-:W-:Y:S01]  /*5930*/  F2FP.BF16.F32.PACK_AB R183, R26.reuse, R183 ;  /* 0x000000b71ab7723e */ /* 0x060fe200000010ff */
[----:B--2---:R-:W-:Y:S01]  /*5940*/  FADD.FTZ R27, R15, R6 ;  /* 0x000000060f1b7221 */ /* 0x004fe20000010000 */
        /* <DEDUP_REMOVED lines=66> */
[----:B------:R-:W-:-:S03]  /*5d70*/  FADD.FTZ R6, R75, R6 ;  /* 0x000000064b067221 */ /* 0x000fc60000010000 */
[----:B------:R-:W-:Y:S01]  /*5d80*/  FADD.FTZ R8, R14, R5 ;  /* 0x000000050e087221 */ /* 0x000fe20000010000 */
[----:B0-----:R-:W-:Y:S01]  /*5d90*/  FADD.FTZ R6, R163, R6 ;  /* 0x00000006a3067221 */ /* 0x001fe20000010000 */
        /* <DEDUP_REMOVED lines=9> */
[----:B-1----:R-:W-:Y:S01]  /*5e30*/  FADD.FTZ R5, R167, R6 ;  /* 0x00000006a7057221 */ /* 0x002fe20000010000 */
[C---:B---3--:R-:W-:Y:S02]  /*5e40*/  F2FP.BF16.F32.PACK_AB R167, R10.reuse, R167 ;  /* 0x000000a70aa7723e */ /* 0x048fe400000010ff */
[----:B------:R-:W-:Y:S01]  /*5e50*/  FADD.FTZ R6, R73, R8 ;  /* 0x0000000849067221 */ /* 0x000fe20000010000 */
[----:B------:R-:W-:Y:S01]  /*5e60*/  FADD.FTZ R5, R10, R5 ;  /* 0x000000050a057221 */ /* 0x000fe20000010000 */
[----:B------:R-:W-:Y:S02]  /*5e70*/  IMAD.MOV.U32 R8, RZ, RZ, R16 ;  /* 0x000000ffff087224 */ /* 0x000fe400078e0010 */
[----:B------:R-:W-:Y:S01]  /*5e80*/  IMAD.MOV.U32 R10, RZ, RZ, R9 ;  /* 0x000000ffff0a7224 */ /* 0x000fe200078e0009 */
[----:B------:R-:W-:Y:S06]  /*5e90*/  @P2 BRA `(.L_x_275) ;  /* 0xffffffdc00c02947 */ /* 0x000fec000383ffff */
.L_x_266:
        /* <DEDUP_REMOVED lines=67> */
.L_x_276:
[----:B------:R-:W-:Y:S01]  /*62d0*/  IMAD R14, R2, 0x8, R0 ;  /* 0x00000008020e7824 */ /* 0x000fe200078e0200 */
[----:B------:R-:W-:-:S04]  /*62e0*/  SHF.L.U32 R7, R16, 0x1f, RZ ;  /* 0x0000001f10077819 */ /* 0x000fc800000006ff */
[----:B------:R0:W1:Y:S01]  /*62f0*/  SYNCS.PHASECHK.TRANS64.TRYWAIT P2, [R14+URZ+0x34850], R7 ;  /* 0x034850070e0075a7 */ /* 0x000062000804017f */
[----:B------:R-:W-:Y:S05]  /*6300*/  @!P0 BRA `(.L_x_277) ;  /* 0x0000000000048947 */ /* 0x000fea0003800000 */
[----:B------:R-:W-:Y:S01]  /*6310*/  BPT.TRAP 0x1 ;  /* 0x000000040000795c */ /* 0x000fe20000300000 */
.L_x_277:
[----:B-1----:R-:W-:Y:S05]  /*6320*/  @P2 BRA `(.L_x_278) ;  /* 0x0000000000082947 */ /* 0x002fea0003800000 */
[----:B------:R-:W1:Y:S02]  /*6330*/  SYNCS.PHASECHK.TRANS64.TRYWAIT P0, [R14+URZ+0x34850], R7 ;  /* 0x034850070e0075a7 */ /* 0x000e64000800017f */
[----:B-1----:R-:W-:Y:S05]  /*6340*/  @!P0 BRA `(.L_x_279) ;  /* 0x0000007800608947 */ /* 0x002fea0003800000 */
.L_x_278:
[----:B------:R-:W-:Y:S05]  /*6350*/  WARPSYNC.ALL ;  /* 0x0000000000007948 */ /* 0x000fea0003800000 */
[----:B------:R-:W-:Y:S01]  /*6360*/  VIADD R0, R0, 0x400 ;  /* 0x0000040000007836 */ /* 0x000fe20000000000 */
[----:B------:R-:W-:Y:S01]  /*6370*/  WARPGROUP.ARRIVE ;  /* 0x00000000000079c5 */ /* 0x000fe20000000000 */
[----:B------:R-:W-:Y:S01]  /*6380*/  IMAD.MOV.U32 R13, RZ, RZ, 0x40000040 ;  /* 0x40000040ff0d7424 */ /* 0x000fe200078e00ff */
[----:B01----:R-:W0:Y:S01]  /*6390*/  SHFL.BFLY PT, R7, R6, 0x2, 0x1f ;  /* 0x0c401f0006077f89 */ /* 0x003e2200000e0000 */
[----:B------:R-:W-:Y:S01]  /*63a0*/  IMAD.MOV.U32 R20, RZ, RZ, -0x800000 ;  /* 0xff800000ff147424 */ /* 0x000fe200078e00ff */
[----:B------:R-:W-:Y:S01]  /*63b0*/  SHF.R.U32.HI R0, RZ, 0x4, R0 ;  /* 0x00000004ff007819 */ /* 0x000fe20000011600 */
[----:B------:R-:W-:-:S03]  /*63c0*/  VIADD R185, R185, 0x1 ;  /* 0x00000001b9b97836 */ /* 0x000fc60000000000 */
[----:B------:R-:W-:-:S04]  /*63d0*/  LOP3.LUT R0, R0, 0x3fff, RZ, 0xc0, !PT ;  /* 0x00003fff00007812 */ /* 0x000fc800078ec0ff */
[----:B------:R-:W-:Y:S02]  /*63e0*/  LOP3.LUT R11, R0, 0x4000000, RZ, 0xfc, !PT ;  /* 0x04000000000b7812 */ /* 0x000fe400078efcff */
[----:B------:R-:W1:Y:S03]  /*63f0*/  SHFL.BFLY PT, R0, R5, 0x2, 0x1f ;  /* 0x0c401f0005007f89 */ /* 0x000e6600000e0000 */
[----:B------:R-:W-:Y:S02]  /*6400*/  IMAD R10, R2, 0x800, R11 ;  /* 0x00000800020a7824 */ /* 0x000fe400078e020b */
[----:B------:R-:W-:Y:S02]  /*6410*/  IMAD.MOV.U32 R11, RZ, RZ, 0x40000040 ;  /* 0x40000040ff0b7424 */ /* 0x000fe400078e00ff */
[C---:B------:R-:W-:Y:S01]  /*6420*/  VIADD R12, R10.reuse, 0x80 ;  /* 0x000000800a0c7836 */ /* 0x040fe20000000000 */
[----:B------:R-:W-:-:S02]  /*6430*/  R2UR UR6, R10 ;  /* 0x000000000a0672ca */ /* 0x000fc400000e0000 */
[----:B------:R-:W-:Y:S01]  /*6440*/  R2UR UR7, R11 ;  /* 0x000000000b0772ca */ /* 0x000fe200000e0000 */
[----:B------:R-:W-:Y:S02]  /*6450*/  IMAD.MOV.U32 R11, RZ, RZ, 0x40000040 ;  /* 0x40000040ff0b7424 */ /* 0x000fe400078e00ff */
[----:B0-----:R-:W-:-:S10]  /*6460*/  FADD.FTZ R7, R7, R6 ;  /* 0x0000000607077221 */ /* 0x001fd40000010000 */
[----:B------:R-:W-:Y:S01]  /*6470*/  HGMMA.64x128x16.F32.BF16 R24, R180, gdesc[UR4].tnspB, R24, gsb0 ;  /* 0x41e00004b4187df0 */ /* 0x000fe20008001818 */
[----:B------:R-:W-:Y:S01]  /*6480*/  R2UR UR6, R12 ;  /* 0x000000000c0672ca */ /* 0x000fe200000e0000 */
[----:B------:R-:W-:Y:S01]  /*6490*/  VIADD R12, R10, 0x100 ;  /* 0x000001000a0c7836 */ /* 0x000fe20000000000 */
[----:B------:R-:W-:Y:S01]  /*64a0*/  R2UR UR7, R13 ;  /* 0x000000000d0772ca */ /* 0x000fe200000e0000 */
[----:B------:R-:W-:Y:S02]  /*64b0*/  IMAD.MOV.U32 R13, RZ, RZ, 0x40000040 ;  /* 0x40000040ff0d7424 */ /* 0x000fe400078e00ff */
[----:B-1----:R-:W-:Y:S02]  /*64c0*/  FADD.FTZ R8, R0, R5 ;  /* 0x0000000500087221 */ /* 0x002fe40000010000 */
[----:B------:R-:W0:Y:S02]  /*64d0*/  SHFL.BFLY PT, R0, R7, 0x1, 0x1f ;  /* 0x0c201f0007007f89 */ /* 0x000e2400000e0000 */
[----:B0-----:R-:W-:Y:S01]  /*64e0*/  FADD.FTZ R15, R7, R0 ;  /* 0x00000000070f7221 */ /* 0x001fe20000010000 */
[----:B------:R-:W-:-:S02]  /*64f0*/  @!P1 VIADD R7, R14, 0x34860 ;  /* 0x000348600e079836 */ /* 0x000fc40000000000 */
[----:B------:R-:W-:Y:S02]  /*6500*/  IMAD.MOV.U32 R0, RZ, RZ, -0x800000 ;  /* 0xff800000ff007424 */ /* 0x000fe400078e00ff */
[----:B------:R-:W-:Y:S02]  /*6510*/  FSETP.NE.FTZ.AND P0, PT, R15, RZ, PT ;  /* 0x000000ff0f00720b */ /* 0x000fe40003f15000 */
[----:B------:R-:W-:-:S11]  /*6520*/  @!P1 PRMT R7, RZ, 0x654, R7 ;  /* 0x00000654ff079816 */ /* 0x000fd60000000007 */
[----:B------:R-:W-:Y:S01]  /*6530*/  @P0 FMUL.FTZ R6, R4, 0.69314718246459960938 ;  /* 0x3f31721804060820 */ /* 0x000fe20000410000 */
[----:B------:R-:W-:Y:S02]  /*6540*/  WARPGROUP.DEPBAR.LE gsb0, 0x0 ;  /* 0x00008000000079c5 */ /* 0x000fe40000010000 */
[----:B------:R-:W-:-:S06]  /*6550*/  WARPGROUP.ARRIVE ;  /* 0x00000000000079c5 */ /* 0x000fcc0000000000 */
[----:B------:R-:W-:Y:S01]  /*6560*/  HGMMA.64x128x16.F32.BF16 R24, R176, gdesc[UR4].tnspB, R24, gsb0 ;  /* 0x41e00004b0187df0 */ /* 0x000fe20008001818 */
[----:B------:R-:W-:Y:S01]  /*6570*/  R2UR UR6, R12 ;  /* 0x000000000c0672ca */ /* 0x000fe200000e0000 */
[----:B------:R-:W-:Y:S01]  /*6580*/  VIADD R12, R10, 0x180 ;  /* 0x000001800a0c7836 */ /* 0x000fe20000000000 */
[----:B------:R-:W-:Y:S01]  /*6590*/  R2UR UR7, R13 ;  /* 0x000000000d0772ca */ /* 0x000fe200000e0000 */
[----:B------:R-:W-:Y:S01]  /*65a0*/  IMAD.MOV.U32 R13, RZ, RZ, 0x40000040 ;  /* 0x40000040ff0d7424 */ /* 0x000fe200078e00ff */
[----:B------:R-:W-:Y:S02]  /*65b0*/  WARPGROUP.DEPBAR.LE gsb0, 0x0 ;  /* 0x00008000000079c5 */ /* 0x000fe40000010000 */
[----:B------:R-:W-:-:S09]  /*65c0*/  WARPGROUP.ARRIVE ;  /* 0x00000000000079c5 */ /* 0x000fd20000000000 */
        /* <DEDUP_REMOVED lines=16> */
[C---:B------:R-:W-:Y:S01]  /*66d0*/  VIADD R12, R10.reuse, 0x300 ;  /* 0x000003000a0c7836 */ /* 0x040fe20000000000 */
[----:B------:R-:W-:Y:S01]  /*66e0*/  R2UR UR7, R13 ;  /* 0x000000000d0772ca */ /* 0x000fe200000e0000 */
[----:B------:R-:W-:Y:S02]  /*66f0*/  IMAD.MOV.U32 R13, RZ, RZ, 0x40000040 ;  /* 0x40000040ff0d7424 */ /* 0x000fe400078e00ff */
[----:B------:R-:W-:Y:S01]  /*6700*/  VIADD R10, R10, 0x380 ;  /* 0x000003800a0a7836 */ /* 0x000fe20000000000 */
[----:B------:R-:W-:Y:S02]  /*6710*/  WARPGROUP.DEPBAR.LE gsb0, 0x0 ;  /* 0x00008000000079c5 */ /* 0x000fe40000010000 */
[----:B------:R-:W-:-:S07]  /*6720*/  WARPGROUP.ARRIVE ;  /* 0x00000000000079c5 */ /* 0x000fce0000000000 */
[----:B------:R-:W-:Y:S01]  /*6730*/  HGMMA.64x128x16.F32.BF16 R24, R156, gdesc[UR4].tnspB, R24, gsb0 ;  /* 0x41e000049c187df0 */ /* 0x000fe20008001818 */
[----:B------:R-:W-:Y:S02]  /*6740*/  R2UR UR6, R12 ;  /* 0x000000000c0672ca */ /* 0x000fe400000e0000 */
[----:B------:R-:W-:Y:S01]  /*6750*/  R2UR UR7, R13 ;  /* 0x000000000d0772ca */ /* 0x000fe200000e0000 */
[----:B------:R-:W-:Y:S02]  /*6760*/  VIADD R13, R2, 0x1 ;  /* 0x00000001020d7836 */ /* 0x000fe40000000000 */
[----:B------:R-:W-:-:S03]  /*6770*/  IMAD.MOV.U32 R2, RZ, RZ, RZ ;  /* 0x000000ffff027224 */ /* 0x000fc600078e00ff */
[----:B------:R-:W-:-:S03]  /*6780*/  ISETP.NE.AND P2, PT, R13, 0x2, PT ;  /* 0x000000020d00780c */ /* 0x000fc60003f45270 */
[----:B------:R-:W-:Y:S01]  /*6790*/  @P0 MUFU.RCP R2, R15 ;  /* 0x0000000f00020308 */ /* 0x000fe20000001000 */
[----:B------:R-:W-:-:S04]  /*67a0*/  SEL R5, RZ, 0x1, P2 ;  /* 0x00000001ff057807 */ /* 0x000fc80001000000 */
[----:B------:R-:W-:Y:S01]  /*67b0*/  LOP3.LUT R16, R16, R5, RZ, 0x3c, !PT ;  /* 0x0000000510107212 */ /* 0x000fe200078e3cff */
[----:B------:R-:W-:Y:S02]  /*67c0*/  WARPGROUP.DEPBAR.LE gsb0, 0x0 ;  /* 0x00008000000079c5 */ /* 0x000fe40000010000 */
[----:B------:R-:W-:-:S06]  /*67d0*/  WARPGROUP.ARRIVE ;  /* 0x00000000000079c5 */ /* 0x000fcc0000000000 */
[----:B------:R-:W-:Y:S01]  /*67e0*/  HGMMA.64x128x16.F32.BF16 R24, R160, gdesc[UR4].tnspB, R24, gsb0 ;  /* 0x41e00004a0187df0 */ /* 0x000fe20008001818 */
[----:B------:R-:W-:Y:S02]  /*67f0*/  R2UR UR6, R10 ;  /* 0x000000000a0672ca */ /* 0x000fe400000e0000 */
[----:B------:R-:W-:Y:S01]  /*6800*/  R2UR UR7, R11 ;  /* 0x000000000b0772ca */ /* 0x000fe200000e0000 */
[----:B------:R-:W0:Y:S01]  /*6810*/  @P0 MUFU.LG2 R10, R15 ;  /* 0x0000000f000a0308 */ /* 0x000e220000000c00 */
[----:B------:R-:W1:Y:S01]  /*6820*/  SHFL.BFLY PT, R11, R8, 0x1, 0x1f ;  /* 0x0c201f00080b7f89 */ /* 0x000e6200000e0000 */
[----:B0-----:R-:W-:-:S04]  /*6830*/  @P0 FMUL.FTZ R5, R10, 0.69314718246459960938 ;  /* 0x3f3172180a050820 */ /* 0x001fc80000410000 */
[----:B------:R-:W-:Y:S01]  /*6840*/  @P0 FFMA.FTZ R20, R6, R3, R5 ;  /* 0x0000000306140223 */ /* 0x000fe20000010005 */
[----:B------:R-:W-:Y:S01]  /*6850*/  PLOP3.LUT P0, PT, PT, PT, PT, 0x8, 0x0 ;  /* 0x000000000000781c */ /* 0x000fe20003f0e170 */
[----:B-1----:R-:W-:Y:S01]  /*6860*/  FADD.FTZ R21, R8, R11 ;  /* 0x0000000b08157221 */ /* 0x002fe20000010000 */
[----:B------:R-:W-:-:S04]  /*6870*/  IMAD.MOV.U32 R11, RZ, RZ, RZ ;  /* 0x000000ffff0b7224 */ /* 0x000fc800078e00ff */
[----:B------:R-:W-:-:S13]  /*6880*/  FSETP.NE.FTZ.AND P3, PT, R21, RZ, PT ;  /* 0x000000ff1500720b */ /* 0x000fda0003f75000 */
[----:B------:R-:W0:Y:S01]  /*6890*/  @P3 MUFU.LG2 R12, R21 ;  /* 0x00000015000c3308 */ /* 0x000e220000000c00 */
[----:B------:R-:W-:-:S07]  /*68a0*/  @P3 FMUL.FTZ R89, R4, 0.69314718246459960938 ;  /* 0x3f31721804593820 */ /* 0x000fce0000410000 */
[----:B------:R-:W1:Y:S01]  /*68b0*/  @P3 MUFU.RCP R11, R21 ;  /* 0x00000015000b3308 */ /* 0x000e620000001000 */
[----:B0-----:R-:W-:-:S04]  /*68c0*/  @P3 FMUL.FTZ R12, R12, 0.69314718246459960938 ;  /* 0x3f3172180c0c3820 */ /* 0x001fc80000410000 */
[----:B------:R-:W-:Y:S01]  /*68d0*/  @P3 FFMA.FTZ R0, R89, R9, R12 ;  /* 0x0000000959003223 */ /* 0x000fe2000001000c */
[----:B------:R-:W-:Y:S02]  /*68e0*/  WARPGROUP.DEPBAR.LE gsb0, 0x0 ;  /* 0x00008000000079c5 */ /* 0x000fe40000010000 */
[----:B------:R-:W-:-:S06]  /*68f0*/  WARPGROUP.ARRIVE ;  /* 0x00000000000079c5 */ /* 0x000fcc0000000000 */
[----:B------:R-:W-:Y:S03]  /*6900*/  HGMMA.64x128x16.F32.BF16 R24, R164, gdesc[UR4].tnspB, R24, gsb0 ;  /* 0x41e00004a4187df0 */ /* 0x000fe60008001818 */
[----:B------:R-:W-:Y:S02]  /*6910*/  WARPGROUP.DEPBAR.LE gsb0, 0x0 ;  /* 0x00008000000079c5 */ /* 0x000fe40000010000 */
[-C--:B------:R-:W-:Y:S01]  /*6920*/  FMUL.FTZ R89, R33, R2.reuse ;  /* 0x0000000221597220 */ /* 0x080fe20000410000 */
[-C--:B------:R-:W-:Y:S01]  /*6930*/  FMUL.FTZ R88, R36, R2.reuse ;  /* 0x0000000224587220 */ /* 0x080fe20000410000 */
[----:B------:R0:W-:Y:S01]  /*6940*/  @!P1 SYNCS.ARRIVE.TRANS64.RED.A1T0 RZ, [R7+URZ], RZ ;  /* 0x000000ff07ff99a7 */ /* 0x0001e2000810043f */
        /* <DEDUP_REMOVED lines=30> */
[-C--:B-1----:R-:W-:Y:S01]  /*6b30*/  FMUL.FTZ R93, R26, R11.reuse ;  /* 0x0000000b1a5d7220 */ /* 0x082fe20000410000 */
[-C--:B------:R-:W-:Y:S01]  /*6b40*/  FMUL.FTZ R10, R27, R11.reuse ;  /* 0x0000000b1b0a7220 */ /* 0x080fe20000410000 */
[-C--:B------:R-:W-:Y:S01]  /*6b50*/  FMUL.FTZ R8, R30, R11.reuse ;  /* 0x0000000b1e087220 */ /* 0x080fe20000410000 */
[-C--:B0-----:R-:W-:Y:S01]  /*6b60*/  FMUL.FTZ R7, R31, R11.reuse ;  /* 0x0000000b1f077220 */ /* 0x081fe20000410000 */
        /* <DEDUP_REMOVED lines=28> */
[----:B------:R-:W-:-:S07]  /*6d30*/  SEL R2, R13, RZ, P2 ;  /* 0x000000ff0d027207 */ /* 0x000fce0001000000 */
.L_x_258:
[----:B------:R-:W0:Y:S01]  /*6d40*/  S2R R4, SR_CgaCtaId ;  /* 0x0000000000047919 */ /* 0x000e220000008800 */
[----:B------:R-:W-:Y:S01]  /*6d50*/  MOV R3, 0x400 ;  /* 0x0000040000037802 */ /* 0x000fe20000000f00 */
[----:B------:R-:W-:Y:S01]  /*6d60*/  BSSY B0, `(.L_x_280) ;  /* 0x0000206000007945 */ /* 0x000fe20003800000 */
[----:B------:R-:W-:Y:S02]  /*6d70*/  BAR.SYNC.DEFER_BLOCKING 0x5, 0x120 ;  /* 0x0144800000007b1d */ /* 0x000fe40000010000 */
[----:B0-----:R-:W-:-:S05]  /*6d80*/  LEA R3, R4, R3, 0x18 ;  /* 0x0000000304037211 */ /* 0x001fca00078ec0ff */
[----:B------:R-:W0:Y:S02]  /*6d90*/  LDS.128 R44, [R3+0x348d0] ;  /* 0x0348d000032c7984 */ /* 0x000e240000000c00 */
[----:B0-----:R-:W-:Y:S01]  /*6da0*/  R2UR UR5, R46 ;  /* 0x000000002e0572ca */ /* 0x001fe200000e0000 */
[----:B------:R-:W-:Y:S06]  /*6db0*/  BAR.ARV 0x4, 0x120 ;  /* 0x0104800000007b1d */ /* 0x000fec0000002000 */
[----:B------:R-:W-:Y:S08]  /*6dc0*/  @P0 BRA `(.L_x_281) ;  /* 0x0000001400240947 */ /* 0x000ff00003800000 */
[----:B------:R-:W0:Y:S01]  /*6dd0*/  S2R R4, SR_SWINHI ;  /* 0x0000000000047919 */ /* 0x000e220000002f00 */
[----:B------:R-:W-:Y:S01]  /*6de0*/  F2FP.BF16.F32.PACK_AB R7, R7, R8 ;  /* 0x000000080707723e */ /* 0x000fe200000010ff */
[----:B------:R-:W-:Y:S01]  /*6df0*/  ULDC.64 UR6, c[0x0][0xbd8] ;  /* 0x0002f60000067ab9 */ /* 0x000fe20000000a00 */
[----:B------:R-:W-:Y:S01]  /*6e00*/  F2FP.BF16.F32.PACK_AB R6, R6, R91 ;  /* 0x0000005b0606723e */ /* 0x000fe200000010ff */
[----:B------:R-:W-:Y:S01]  /*6e10*/  UISETP.NE.U32.AND UP0, UPT, UR6, URZ, UPT ;  /* 0x0000003f0600728c */ /* 0x000fe2000bf05070 */
[----:B------:R-:W-:Y:S01]  /*6e20*/  F2FP.BF16.F32.PACK_AB R64, R65, R64 ;  /* 0x000000404140723e */ /* 0x000fe200000010ff */
[----:B------:R-:W-:Y:S01]  /*6e30*/  USHF.L.U32 UR8, UR61, 0x2, URZ ;  /* 0x000000023d087899 */ /* 0x000fe2000800063f */
[----:B------:R-:W-:Y:S01]  /*6e40*/  F2FP.BF16.F32.PACK_AB R65, R67, R66 ;  /* 0x000000424341723e */ /* 0x000fe200000010ff */
[----:B------:R-:W-:Y:S01]  /*6e50*/  UISETP.NE.AND.EX UP0, UPT, UR7, URZ, UPT, UP0 ;  /* 0x0000003f0700728c */ /* 0x000fe2000bf05300 */
[----:B------:R-:W-:Y:S01]  /*6e60*/  F2FP.BF16.F32.PACK_AB R72, R73, R72 ;  /* 0x000000484948723e */ /* 0x000fe200000010ff */
[----:B------:R-:W-:Y:S01]  /*6e70*/  ULDC.64 UR10, c[0x0][0x208] ;  /* 0x00008200000a7ab9 */ /* 0x000fe20000000a00 */
        /* <DEDUP_REMOVED lines=9> */
[----:B------:R-:W-:Y:S02]  /*6f10*/  R2UR UR4, R184 ;  /* 0x00000000b80472ca */ /* 0x000fe400000e0000 */
[----:B------:R-:W-:Y:S02]  /*6f20*/  MOV R24, R3 ;  /* 0x0000000300187202 */ /* 0x000fe40000000f00 */
[----:B0-----:R-:W-:-:S03]  /*6f30*/  MOV R25, R4 ;  /* 0x0000000400197202 */ /* 0x001fc60000000f00 */
[----:B------:R-:W-:-:S03]  /*6f40*/  IMAD.WIDE R4, R190, 0x2, R24 ;  /* 0x00000002be047825 */ /* 0x000fc600078e0218 */
[----:B------:R-:W-:-:S03]  /*6f50*/  LOP3.LUT R9, R4, 0x380, RZ, 0xc0, !PT ;  /* 0x0000038004097812 */ /* 0x000fc600078ec0ff */
[----:B------:R-:W-:Y:S01]  /*6f60*/  USHF.L.U64.HI UR9, UR61, 0x2, UR4 ;  /* 0x000000023d097899 */ /* 0x000fe20008010204 */
[C---:B------:R-:W-:Y:S01]  /*6f70*/  IADD3 R97, P6, R4.reuse, 0x20, RZ ;  /* 0x0000002004617810 */ /* 0x040fe20007fde0ff */
[----:B------:R-:W-:Y:S01]  /*6f80*/  UIADD3 UR4, UP1, UR8, UR6, URZ ;  /* 0x0000000608047290 */ /* 0x000fe2000ff3e03f */
[C---:B------:R-:W-:Y:S02]  /*6f90*/  IADD3 R99, P5, R4.reuse, 0x40, RZ ;  /* 0x0000004004637810 */ /* 0x040fe40007fbe0ff */
[C---:B------:R-:W-:Y:S01]  /*6fa0*/  IADD3 R101, P4, R4.reuse, 0x60, RZ ;  /* 0x0000006004657810 */ /* 0x040fe20007f9e0ff */
[--C-:B------:R-:W-:Y:S01]  /*6fb0*/  IMAD.X R31, RZ, RZ, R5.reuse, P6 ;  /* 0x000000ffff1f7224 */ /* 0x100fe200030e0605 */
[----:B------:R-:W-:Y:S01]  /*6fc0*/  IADD3 R103, P3, R4, 0x4000, RZ ;  /* 0x0000400004677810 */ /* 0x000fe20007f7e0ff */
[--C-:B------:R-:W-:Y:S01]  /*6fd0*/  IMAD.X R29, RZ, RZ, R5.reuse, P5 ;  /* 0x000000ffff1d7224 */ /* 0x100fe200028e0605 */
[----:B------:R-:W-:Y:S01]  /*6fe0*/  SHF.R.U64 R9, R9, 0x3, RZ ;  /* 0x0000000309097819 */ /* 0x000fe200000012ff */
[--C-:B------:R-:W-:Y:S01]  /*6ff0*/  IMAD.X R27, RZ, RZ, R5.reuse, P4 ;  /* 0x000000ffff1b7224 */ /* 0x100fe200020e0605 */
[----:B------:R-:W-:Y:S01]  /*7000*/  LOP3.LUT R14, R97, 0x380, RZ, 0xc0, !PT ;  /* 0x00000380610e7812 */ /* 0x000fe200078ec0ff */
[----:B------:R-:W-:Y:S01]  /*7010*/  IMAD.X R15, RZ, RZ, R5, P3 ;  /* 0x000000ffff0f7224 */ /* 0x000fe200018e0605 */
[----:B------:R-:W-:Y:S01]  /*7020*/  LOP3.LUT R26, R99, 0x380, RZ, 0xc0, !PT ;  /* 0x00000380631a7812 */ /* 0x000fe200078ec0ff */
[----:B------:R-:W-:Y:S01]  /*7030*/  UIADD3.X UR6, UR9, UR7, URZ, UP1, !UPT ;  /* 0x0000000709067290 */ /* 0x000fe20008ffe43f */
[----:B------:R-:W-:-:S02]  /*7040*/  LOP3.LUT R44, R101, 0x380, RZ, 0xc0, !PT ;  /* 0x00000380652c7812 */ /* 0x000fc400078ec0ff */
[----:B------:R-:W-:Y:S01]  /*7050*/  LOP3.LUT R46, R103, 0x380, RZ, 0xc0, !PT ;  /* 0x00000380672e7812 */ /* 0x000fe200078ec0ff */
[----:B------:R-:W-:Y:S01]  /*7060*/  BAR.SYNC.DEFER_BLOCKING 0x1, 0x100 ;  /* 0x0044000000007b1d */ /* 0x000fe20000010000 */
[C---:B------:R-:W-:Y:S02]  /*7070*/  IADD3 R105, P2, R4.reuse, 0x4020, RZ ;  /* 0x0000402004697810 */ /* 0x040fe40007f5e0ff */
[C---:B------:R-:W-:Y:S02]  /*7080*/  IADD3 R107, P1, R4.reuse, 0x4040, RZ ;  /* 0x00004040046b7810 */ /* 0x040fe40007f3e0ff */
[----:B------:R-:W-:Y:S01]  /*7090*/  IADD3 R109, P0, R4, 0x4060, RZ ;  /* 0x00004060046d7810 */ /* 0x000fe20007f1e0ff */
[--C-:B------:R-:W-:Y:S01]  /*70a0*/  IMAD.X R13, RZ, RZ, R5.reuse, P2 ;  /* 0x000000ffff0d7224 */ /* 0x100fe200010e0605 */
[----:B------:R-:W-:Y:S01]  /*70b0*/  LOP3.LUT R4, R9, R4, RZ, 0x3c, !PT ;  /* 0x0000000409047212 */ /* 0x000fe200078e3cff */
[--C-:B------:R-:W-:Y:S01]  /*70c0*/  IMAD.X R11, RZ, RZ, R5.reuse, P1 ;  /* 0x000000ffff0b7224 */ /* 0x100fe200008e0605 */
[----:B------:R-:W-:Y:S01]  /*70d0*/  SHF.R.U64 R14, R14, 0x3, RZ ;  /* 0x000000030e0e7819 */ /* 0x000fe200000012ff */
[----:B------:R-:W-:Y:S01]  /*70e0*/  IMAD.X R9, RZ, RZ, R5, P0 ;  /* 0x000000ffff097224 */ /* 0x000fe200000e0605 */
[----:B------:R-:W-:-:S02]  /*70f0*/  SHF.R.U64 R26, R26, 0x3, RZ ;  /* 0x000000031a1a7819 */ /* 0x000fc400000012ff */
[----:B------:R-:W-:Y:S02]  /*7100*/  SHF.R.U64 R44, R44, 0x3, RZ ;  /* 0x000000032c2c7819 */ /* 0x000fe400000012ff */
[----:B------:R-:W-:Y:S02]  /*7110*/  SHF.R.U64 R46, R46, 0x3, RZ ;  /* 0x000000032e2e7819 */ /* 0x000fe400000012ff */
[----:B------:R-:W-:Y:S02]  /*7120*/  MOV R94, R4 ;  /* 0x00000004005e7202 */ /* 0x000fe40000000f00 */
[----:B------:R-:W-:Y:S02]  /*7130*/  LOP3.LUT R30, R14, R97, RZ, 0x3c, !PT ;  /* 0x000000610e1e7212 */ /* 0x000fe400078e3cff */
[----:B------:R-:W-:Y:S02]  /*7140*/  LOP3.LUT R28, R26, R99, RZ, 0x3c, !PT ;  /* 0x000000631a1c7212 */ /* 0x000fe400078e3cff */
[----:B------:R-:W-:-:S02]  /*7150*/  F2FP.BF16.F32.PACK_AB R5, R10, R93 ;  /* 0x0000005d0a05723e */ /* 0x000fc400000010ff */
[----:B------:R-:W-:Y:S02]  /*7160*/  LOP3.LUT R26, R44, R101, RZ, 0x3c, !PT ;  /* 0x000000652c1a7212 */ /* 0x000fe400078e3cff */
[----:B------:R-:W-:Y:S02]  /*7170*/  LOP3.LUT R14, R46, R103, RZ, 0x3c, !PT ;  /* 0x000000672e0e7212 */ /* 0x000fe400078e3cff */
[----:B------:R-:W-:Y:S02]  /*7180*/  LOP3.LUT R10, R105, 0x380, RZ, 0xc0, !PT ;  /* 0x00000380690a7812 */ /* 0x000fe400078ec0ff */
[----:B------:R-:W-:Y:S02]  /*7190*/  LOP3.LUT R44, R107, 0x380, RZ, 0xc0, !PT ;  /* 0x000003806b2c7812 */ /* 0x000fe400078ec0ff */
[----:B------:R-:W-:Y:S02]  /*71a0*/  LOP3.LUT R46, R109, 0x380, RZ, 0xc0, !PT ;  /* 0x000003806d2e7812 */ /* 0x000fe400078ec0ff */
[----:B------:R-:W-:-:S02]  /*71b0*/  SHF.R.U64 R10, R10, 0x3, RZ ;  /* 0x000000030a0a7819 */ /* 0x000fc400000012ff */
[----:B------:R-:W-:Y:S02]  /*71c0*/  SHF.R.U64 R44, R44, 0x3, RZ ;  /* 0x000000032c2c7819 */ /* 0x000fe400000012ff */
[----:B------:R-:W-:Y:S02]  /*71d0*/  SHF.R.U64 R46, R46, 0x3, RZ ;  /* 0x000000032e2e7819 */ /* 0x000fe400000012ff */
[----:B------:R-:W-:Y:S02]  /*71e0*/  F2FP.BF16.F32.PACK_AB R4, R12, R95 ;  /* 0x0000005f0c04723e */ /* 0x000fe400000010ff */
[----:B------:R-:W-:Y:S02]  /*71f0*/  LOP3.LUT R12, R10, R105, RZ, 0x3c, !PT ;  /* 0x000000690a0c7212 */ /* 0x000fe400078e3cff */
[----:B------:R-:W-:Y:S01]  /*7200*/  LOP3.LUT R10, R44, R107, RZ, 0x3c, !PT ;  /* 0x0000006b2c0a7212 */ /* 0x000fe200078e3cff */
[----:B------:R0:W-:Y:S01]  /*7210*/  STSM.16.M88.4 [R94], R4 ;  /* 0x000000045e007844 */ /* 0x0001e20000000200 */
[----:B------:R-:W-:-:S02]  /*7220*/  LOP3.LUT R8, R46, R109, RZ, 0x3c, !PT ;  /* 0x0000006d2e087212 */ /* 0x000fc400078e3cff */
[----:B------:R-:W-:Y:S02]  /*7230*/  MOV R91, R26 ;  /* 0x0000001a005b7202 */ /* 0x000fe40000000f00 */
[----:B------:R-:W-:Y:S02]  /*7240*/  MOV R27, R10 ;  /* 0x0000000a001b7202 */ /* 0x000fe40000000f00 */
[----:B------:R-:W-:Y:S02]  /*7250*/  MOV R26, R8 ;  /* 0x00000008001a7202 */ /* 0x000fe40000000f00 */
[----:B------:R-:W-:Y:S02]  /*7260*/  MOV R93, R30 ;  /* 0x0000001e005d7202 */ /* 0x000fe40000000f00 */
[----:B------:R-:W-:Y:S02]  /*7270*/  F2FP.BF16.F32.PACK_AB R8, R89, R90 ;  /* 0x0000005a5908723e */ /* 0x000fe400000010ff */
[----:B------:R-:W-:-:S02]  /*7280*/  F2FP.BF16.F32.PACK_AB R9, R35, R34 ;  /* 0x000000222309723e */ /* 0x000fc400000010ff */
[----:B------:R-:W-:Y:S02]  /*7290*/  F2FP.BF16.F32.PACK_AB R10, R37, R88 ;  /* 0x00000058250a723e */ /* 0x000fe400000010ff */
[----:B------:R-:W-:Y:S02]  /*72a0*/  F2FP.BF16.F32.PACK_AB R11, R39, R38 ;  /* 0x00000026270b723e */ /* 0x000fe400000010ff */
[----:B------:R-:W-:Y:S02]  /*72b0*/  MOV R92, R28 ;  /* 0x0000001c005c7202 */ /* 0x000fe40000000f00 */
[----:B------:R-:W-:Y:S01]  /*72c0*/  MOV R46, R14 ;  /* 0x0000000e002e7202 */ /* 0x000fe20000000f00 */
[----:B------:R-:W-:Y:S01]  /*72d0*/  STSM.16.M88.4 [R93], R8 ;  /* 0x000000085d007844 */ /* 0x000fe20000000200 */
[----:B------:R-:W-:Y:S02]  /*72e0*/  MOV R44, R12 ;  /* 0x0000000c002c7202 */ /* 0x000fe40000000f00 */
[----:B0-----:R-:W-:-:S02]  /*72f0*/  F2FP.BF16.F32.PACK_AB R4, R41, R40 ;  /* 0x000000282904723e */ /* 0x001fc400000010ff */
[----:B------:R-:W-:Y:S02]  /*7300*/  F2FP.BF16.F32.PACK_AB R5, R43, R42 ;  /* 0x0000002a2b05723e */ /* 0x000fe400000010ff */
[----:B------:R-:W-:Y:S02]  /*7310*/  F2FP.BF16.F32.PACK_AB R6, R33, R36 ;  /* 0x000000242106723e */ /* 0x000fe400000010ff */
[----:B------:R-:W-:Y:S02]  /*7320*/  F2FP.BF16.F32.PACK_AB R7, R21, R32 ;  /* 0x000000201507723e */ /* 0x000fe400000010ff */
[----:B------:R-:W-:Y:S02]  /*7330*/  F2FP.BF16.F32.PACK_AB R12, R49, R48 ;  /* 0x00000030310c723e */ /* 0x000fe400000010ff */
[----:B------:R-:W-:Y:S01]  /*7340*/  F2FP.BF16.F32.PACK_AB R13, R51, R50 ;  /* 0x00000032330d723e */ /* 0x000fe200000010ff */
[----:B------:R0:W-:Y:S01]  /*7350*/  STSM.16.M88.4 [R92], R4 ;  /* 0x000000045c007844 */ /* 0x0001e20000000200 */
[----:B------:R-:W-:-:S02]  /*7360*/  F2FP.BF16.F32.PACK_AB R14, R53, R52 ;  /* 0x00000034350e723e */ /* 0x000fc400000010ff */
[----:B------:R-:W-:Y:S02]  /*7370*/  F2FP.BF16.F32.PACK_AB R15, R55, R54 ;  /* 0x00000036370f723e */ /* 0x000fe400000010ff */
[----:B------:R-:W-:Y:S02]  /*7380*/  F2FP.BF16.F32.PACK_AB R28, R57, R56 ;  /* 0x00000038391c723e */ /* 0x000fe400000010ff */
[----:B------:R-:W-:Y:S01]  /*7390*/  F2FP.BF16.F32.PACK_AB R29, R59, R58 ;  /* 0x0000003a3b1d723e */ /* 0x000fe200000010ff */
[----:B------:R-:W-:Y:S01]  /*73a0*/  STSM.16.M88.4 [R91], R12 ;  /* 0x0000000c5b007844 */ /* 0x000fe20000000200 */
[----:B------:R-:W-:Y:S02]  /*73b0*/  F2FP.BF16.F32.PACK_AB R30, R61, R60 ;  /* 0x0000003c3d1e723e */ /* 0x000fe400000010ff */
[----:B------:R-:W-:Y:S02]  /*73c0*/  F2FP.BF16.F32.PACK_AB R31, R63, R62 ;  /* 0x0000003e3f1f723e */ /* 0x000fe400000010ff */
[----:B------:R-:W-:-:S03]  /*73d0*/  PLOP3.LUT P0, PT, PT, PT, UP0, 0x80, 0x0 ;  /* 0x000000000000781c */ /* 0x000fc60003f0f008 */
[----:B------:R1:W-:Y:S01]  /*73e0*/  STSM.16.M88.4 [R46], R28 ;  /* 0x0000001c2e007844 */ /* 0x0003e20000000200 */
[----:B0-----:R-:W-:Y:S02]  /*73f0*/  IMAD.U32 R4, RZ, RZ, UR4 ;  /* 0x00000004ff047e24 */ /* 0x001fe4000f8e00ff */
[----:B------:R-:W-:Y:S01]  /*7400*/  IMAD.U32 R5, RZ, RZ, UR6 ;  /* 0x00000006ff057e24 */ /* 0x000fe2000f8e00ff */
[----:B------:R0:W-:Y:S01]  /*7410*/  STSM.16.M88.4 [R44], R64 ;  /* 0x000000402c007844 */ /* 0x0001e20000000200 */
[----:B------:R-:W-:-:S03]  /*7420*/  ULDC.64 UR6, c[0x0][0xbe0] ;  /* 0x0002f80000067ab9 */ /* 0x000fc60000000a00 */
[----:B------:R0:W-:Y:S04]  /*7430*/  STSM.16.M88.4 [R27], R72 ;  /* 0x000000481b007844 */ /* 0x0001e80000000200 */
[----:B------:R0:W-:Y:S01]  /*7440*/  STSM.16.M88.4 [R26], R80 ;  /* 0x000000501a007844 */ /* 0x0001e20000000200 */
[----:B------:R-:W-:Y:S06]  /*7450*/  BAR.SYNC.DEFER_BLOCKING 0x1, 0x100 ;  /* 0x0044000000007b1d */ /* 0x000fec0000010000 */
[----:B------:R-:W2:Y:S01]  /*7460*/  @P0 LDG.E R6, desc[UR10][R4.64] ;  /* 0x0000000a04060981 */ /* 0x000ea2000c1e1900 */
[----:B------:R-:W-:Y:S01]  /*7470*/  UISETP.NE.U32.AND UP1, UPT, UR6, URZ, UPT ;  /* 0x0000003f0600728c */ /* 0x000fe2000bf25070 */
[----:B------:R-:W3:Y:S01]  /*7480*/  LDC R51, c[0x0][0xa88] ;  /* 0x0002a200ff337b82 */ /* 0x000ee20000000800 */
[----:B------:R-:W-:Y:S01]  /*7490*/  IMAD R7, R18, 0x40, R17 ;  /* 0x0000004012077824 */ /* 0x000fe200078e0211 */
[----:B------:R-:W-:Y:S01]  /*74a0*/  UMOV UR4, URZ ;  /* 0x0000003f00047c82 */ /* 0x000fe20008000000 */
[----:B------:R-:W-:-:S02]  /*74b0*/  UISETP.NE.AND.EX UP1, UPT, UR7, URZ, UPT, UP1 ;  /* 0x0000003f0700728c */ /* 0x000fc4000bf25310 */
[----:B------:R-:W-:-:S04]  /*74c0*/  IMAD.WIDE R24, R7, 0x2, R24 ;  /* 0x0000000207187825 */ /* 0x000fc800078e0218 */
[----:B------:R-:W-:Y:S02]  /*74d0*/  PLOP3.LUT P2, PT, PT, PT, UP1, 0x80, 0x0 ;  /* 0x000000000000781c */ /* 0x000fe40003f4f018 */
[----:B-1----:R-:W-:-:S03]  /*74e0*/  IADD3 R29, P1, R24, 0x1000, RZ ;  /* 0x00001000181d7810 */ /* 0x002fc60007f3e0ff */
[----:B------:R-:W-:-:S04]  /*74f0*/  @UP1 UIADD3 UR6, UP2, UR8, UR6, URZ ;  /* 0x0000000608061290 */ /* 0x000fc8000ff5e03f */
[----:B------:R-:W-:-:S06]  /*7500*/  @UP1 UIADD3.X UR7, UR9, UR7, URZ, UP2, !UPT ;  /* 0x0000000709071290 */ /* 0x000fcc00097fe43f */
[----:B------:R-:W-:Y:S01]  /*7510*/  IMAD.U32 R7, RZ, RZ, UR7 ;  /* 0x00000007ff077e24 */ /* 0x000fe2000f8e00ff */
[----:B--2---:R-:W-:Y:S01]  /*7520*/  @P0 R2UR UR4, R6 ;  /* 0x00000000060402ca */ /* 0x004fe200000e0000 */
[----:B------:R-:W-:-:S05]  /*7530*/  IMAD.U32 R6, RZ, RZ, UR6 ;  /* 0x00000006ff067e24 */ /* 0x000fca000f8e00ff */
[----:B---3--:R0:W5:Y:S01]  /*7540*/  @P2 LDG.E R51, desc[UR10][R6.64] ;  /* 0x0000000a06332981 */ /* 0x008162000c1e1900 */
[----:B------:R-:W-:Y:S08]  /*7550*/  @P2 BRA `(.L_x_282) ;  /* 0x0000000000142947 */ /* 0x000ff00003800000 */
[----:B------:R-:W-:Y:S05]  /*7560*/  @!P0 BRA `(.L_x_282) ;  /* 0x0000000000108947 */ /* 0x000fea0003800000 */
[----:B------:R-:W-:Y:S02]  /*7570*/  ULDC.64 UR6, c[0x0][0x208] ;  /* 0x0000820000067ab9 */ /* 0x000fe40000000a00 */
[----:B0-----:R-:W2:Y:S04]  /*7580*/  LDG.E R6, desc[UR6][R4.64] ;  /* 0x0000000604067981 */ /* 0x001ea8000c1e1900 */
[----:B-----5:R-:W2:Y:S02]  /*7590*/  LDG.E R51, desc[UR6][R4.64+0x4] ;  /* 0x0000040604337981 */ /* 0x020ea4000c1e1900 */
[----:B--2---:R-:W-:-:S07]  /*75a0*/  IMAD.IADD R51, R51, 0x1, -R6 ;  /* 0x0000000133337824 */ /* 0x004fce00078e0a06 */
.L_x_282:
[----:B------:R-:W-:Y:S01]  /*75b0*/  R2UR UR15, R23 ;  /* 0x00000000170f72ca */ /* 0x000fe200000e0000 */
[----:B------:R-:W-:Y:S01]  /*75c0*/  ULDC.64 UR12, c[0x0][0xb70] ;  /* 0x0002dc00000c7ab9 */ /* 0x000fe20000000a00 */
[----:B------:R-:W-:Y:S01]  /*75d0*/  R2UR UR14, R184 ;  /* 0x00000000b80e72ca */ /* 0x000fe200000e0000 */
[----:B------:R-:W-:Y:S01]  /*75e0*/  USHF.R.S32.HI UR9, URZ, 0x1f, UR4 ;  /* 0x0000001f3f097899 */ /* 0x000fe20008011404 */
[----:B------:R-:W-:Y:S01]  /*75f0*/  IMAD R8, R22, 0x80, R189 ;  /* 0x0000008016087824 */ /* 0x000fe200078e02bd */
[----:B------:R-:W-:Y:S01]  /*7600*/  UMOV UR8, UR4 ;  /* 0x0000000400087c82 */ /* 0x000fe20008000000 */
[----:B------:R-:W-:Y:S01]  /*7610*/  USEL UR61, UR61, URZ, !UP0 ;  /* 0x0000003f3d3d7287 */ /* 0x000fe2000c000000 */
[----:B------:R-:W-:Y:S01]  /*7620*/  IADD3 R13, P2, R24, 0x2000, RZ ;  /* 0x00002000180d7810 */ /* 0x000fe20007f5e0ff */
[----:B------:R-:W-:Y:S01]  /*7630*/  ULDC.64 UR16, c[0x0][0x208] ;  /* 0x0000820000107ab9 */ /* 0x000fe20000000a00 */
[----:B------:R-:W-:Y:S02]  /*7640*/  SHF.R.S32.HI R5, RZ, 0x1f, R8 ;  /* 0x0000001fff057819 */ /* 0x000fe40000011408 */
[----:B------:R-:W-:-:S02]  /*7650*/  LOP3.LUT R28, R29, 0x380, RZ, 0xc0, !PT ;  /* 0x000003801d1c7812 */ /* 0x000fc400078ec0ff */
[----:B------:R-:W-:Y:S01]  /*7660*/  USHF.R.S32.HI UR11, URZ, 0x1f, UR15 ;  /* 0x0000001f3f0b7899 */ /* 0x000fe2000801140f */
[----:B0-----:R-:W-:Y:S01]  /*7670*/  IADD3 R7, P6, R24, 0x3000, RZ ;  /* 0x0000300018077810 */ /* 0x001fe20007fde0ff */
[----:B------:R-:W-:Y:S01]  /*7680*/  USEL UR14, UR14, URZ, !UP0 ;  /* 0x0000003f0e0e7287 */ /* 0x000fe2000c000000 */
[----:B------:R-:W-:Y:S01]  /*7690*/  LOP3.LUT R12, R13, 0x380, RZ, 0xc0, !PT ;  /* 0x000003800d0c7812 */ /* 0x000fe200078ec0ff */
[----:B------:R-:W-:Y:S01]  /*76a0*/  UIMAD UR10, UR11, UR12, URZ ;  /* 0x0000000c0b0a72a4 */ /* 0x000fe2000f8e023f */
[----:B------:R-:W-:Y:S01]  /*76b0*/  SHF.R.U64 R28, R28, 0x3, RZ ;  /* 0x000000031c1c7819 */ /* 0x000fe200000012ff */
[----:B------:R-:W-:Y:S01]  /*76c0*/  UIMAD.WIDE.U32 UR6, UR15, UR12, UR8 ;  /* 0x0000000c0f0672a5 */ /* 0x000fe2000f8e0008 */
[----:B------:R-:W-:Y:S01]  /*76d0*/  LOP3.LUT R4, R7, 0x380, RZ, 0xc0, !PT ;  /* 0x0000038007047812 */ /* 0x000fe200078ec0ff */
[----:B------:R-:W-:Y:S01]  /*76e0*/  UIMAD UR10, UR15, UR13, UR10 ;  /* 0x0000000d0f0a72a4 */ /* 0x000fe2000f8e020a */
[----:B------:R-:W-:Y:S02]  /*76f0*/  SHF.R.U64 R12, R12, 0x3, RZ ;  /* 0x000000030c0c7819 */ /* 0x000fe400000012ff */
[----:B------:R-:W-:Y:S01]  /*7700*/  ULDC.64 UR12, c[0x0][0xb78] ;  /* 0x0002de00000c7ab9 */ /* 0x000fe20000000a00 */
[----:B------:R-:W-:Y:S01]  /*7710*/  UIADD3 UR7, UR7, UR10, URZ ;  /* 0x0000000a07077290 */ /* 0x000fe2000fffe03f */
[----:B------:R-:W-:Y:S01]  /*7720*/  LOP3.LUT R28, R28, R29, RZ, 0x3c, !PT ;  /* 0x0000001d1c1c7212 */ /* 0x000fe200078e3cff */
[----:B------:R-:W-:Y:S01]  /*7730*/  UIMAD UR8, UR14, UR12, URZ ;  /* 0x0000000c0e0872a4 */ /* 0x000fe2000f8e023f */
[----:B------:R-:W-:Y:S01]  /*7740*/  SHF.R.U64 R4, R4, 0x3, RZ ;  /* 0x0000000304047819 */ /* 0x000fe200000012ff */
[----:B------:R-:W-:Y:S01]  /*7750*/  UIMAD.WIDE.U32 UR6, UR61, UR12, UR6 ;  /* 0x0000000c3d0672a5 */ /* 0x000fe2000f8e0006 */
[--C-:B------:R-:W-:Y:S01]  /*7760*/  IMAD.X R29, RZ, RZ, R25.reuse, P1 ;  /* 0x000000ffff1d7224 */ /* 0x100fe200008e0619 */
[----:B------:R-:W-:Y:S01]  /*7770*/  UIMAD UR8, UR61, UR13, UR8 ;  /* 0x0000000d3d0872a4 */ /* 0x000fe2000f8e0208 */
[----:B------:R-:W-:Y:S01]  /*7780*/  LOP3.LUT R12, R12, R13, RZ, 0x3c, !PT ;  /* 0x0000000d0c0c7212 */ /* 0x000fe200078e3cff */
[----:B------:R-:W-:Y:S01]  /*7790*/  IMAD.X R13, RZ, RZ, R25, P2 ;  /* 0x000000ffff0d7224 */ /* 0x000fe200010e0619 */
[----:B------:R-:W-:Y:S01]  /*77a0*/  IADD3 R41, P5, R24, 0x4000, RZ ;  /* 0x0000400018297810 */ /* 0x000fe20007fbe0ff */
[----:B------:R-:W-:Y:S01]  /*77b0*/  ULDC.64 UR12, c[0x0][0xaa0] ;  /* 0x0002a800000c7ab9 */ /* 0x000fe20000000a00 */
[----:B------:R-:W-:Y:S01]  /*77c0*/  IADD3 R6, P0, R8, UR6, RZ ;  /* 0x0000000608067c10 */ /* 0x000fe2000ff1e0ff */
[----:B------:R-:W-:Y:S01]  /*77d0*/  IMAD.U32 R10, RZ, RZ, UR8 ;  /* 0x00000008ff0a7e24 */ /* 0x000fe2000f8e00ff */
[----:B------:R-:W-:-:S02]  /*77e0*/  LOP3.LUT R4, R4, R7, RZ, 0x3c, !PT ;  /* 0x0000000704047212 */ /* 0x000fc400078e3cff */
[C---:B------:R-:W-:Y:S02]  /*77f0*/  IADD3 R33, P4, R24.reuse, 0x5000, RZ ;  /* 0x0000500018217810 */ /* 0x040fe40007f9e0ff */
[----:B------:R-:W-:Y:S01]  /*7800*/  IADD3.X R5, R5, UR7, R10, P0, !PT ;  /* 0x0000000705057c10 */ /* 0x000fe200087fe40a */
[----:B------:R-:W-:Y:S01]  /*7810*/  ULDC.64 UR6, c[0x0][0xb40] ;  /* 0x0002d00000067ab9 */ /* 0x000fe20000000a00 */
[----:B------:R-:W-:Y:S02]  /*7820*/  IADD3 R27, P3, R24, 0x6000, RZ ;  /* 0x00006000181b7810 */ /* 0x000fe40007f7e0ff */
[----:B------:R-:W-:Y:S02]  /*7830*/  LEA R48, P0, R6, UR6, 0x2 ;  /* 0x0000000606307c11 */ /* 0x000fe4000f8010ff */
[----:B------:R-:W-:Y:S02]  /*7840*/  IADD3 R7, P2, R24, 0x7000, RZ ;  /* 0x0000700018077810 */ /* 0x000fe40007f5e0ff */
[----:B------:R-:W-:Y:S01]  /*7850*/  LEA.HI.X R49, R6, UR7, R5, 0x2, P0 ;  /* 0x0000000706317c11 */ /* 0x000fe200080f1405 */
[----:B------:R-:W-:Y:S01]  /*7860*/  VIADD R6, R8, 0x8 ;  /* 0x0000000808067836 */ /* 0x000fe20000000000 */
[----:B------:R-:W-:-:S02]  /*7870*/  LOP3.LUT P0, RZ, R186, 0x3, RZ, 0xc0, !PT ;  /* 0x00000003baff7812 */ /* 0x000fc4000780c0ff */
[----:B------:R-:W-:Y:S02]  /*7880*/  LOP3.LUT R40, R41, 0x380, RZ, 0xc0, !PT ;  /* 0x0000038029287812 */ /* 0x000fe400078ec0ff */
[----:B------:R-:W-:Y:S02]  /*7890*/  LOP3.LUT R32, R33, 0x380, RZ, 0xc0, !PT ;  /* 0x0000038021207812 */ /* 0x000fe400078ec0ff */
[----:B------:R-:W-:Y:S02]  /*78a0*/  LOP3.LUT R26, R27, 0x380, RZ, 0xc0, !PT ;  /* 0x000003801b1a7812 */ /* 0x000fe400078ec0ff */
[----:B------:R-:W-:Y:S01]  /*78b0*/  LOP3.LUT R37, R24, 0x380, RZ, 0xc0, !PT ;  /* 0x0000038018257812 */ /* 0x000fe200078ec0ff */
[----:B------:R-:W-:Y:S01]  /*78c0*/  UIMAD UR6, UR9, UR12, URZ ;  /* 0x0000000c090672a4 */ /* 0x000fe2000f8e023f */
[-C--:B-----5:R-:W-:Y:S01]  /*78d0*/  ISETP.GE.OR P1, PT, R8, R51.reuse, P0 ;  /* 0x000000330800720c */ /* 0x0a0fe20000726670 */
[----:B------:R-:W-:Y:S01]  /*78e0*/  IMAD.U32 R19, RZ, RZ, UR12 ;  /* 0x0000000cff137e24 */ /* 0x000fe2000f8e00ff */
[----:B------:R-:W-:Y:S01]  /*78f0*/  ISETP.GE.OR P0, PT, R6, R51, P0 ;  /* 0x000000330600720c */ /* 0x000fe20000706670 */
[--C-:B------:R-:W-:Y:S01]  /*7900*/  IMAD.X R5, RZ, RZ, R25.reuse, P6 ;  /* 0x000000ffff057224 */ /* 0x100fe200030e0619 */
[----:B------:R-:W-:Y:S01]  /*7910*/  LOP3.LUT R6, R7, 0x380, RZ, 0xc0, !PT ;  /* 0x0000038007067812 */ /* 0x000fe200078ec0ff */
[----:B------:R-:W-:Y:S01]  /*7920*/  IMAD.X R9, RZ, RZ, R25, P2 ;  /* 0x000000ffff097224 */ /* 0x000fe200010e0619 */
[----:B------:R-:W-:-:S02]  /*7930*/  SHF.R.U64 R40, R40, 0x3, RZ ;  /* 0x0000000328287819 */ /* 0x000fc400000012ff */
[----:B------:R-:W-:Y:S02]  /*7940*/  SHF.R.U64 R32, R32, 0x3, RZ ;  /* 0x0000000320207819 */ /* 0x000fe400000012ff */
[----:B------:R-:W-:Y:S02]  /*7950*/  SHF.R.U64 R26, R26, 0x3, RZ ;  /* 0x000000031a1a7819 */ /* 0x000fe400000012ff */
[----:B------:R-:W-:Y:S01]  /*7960*/  SHF.R.U64 R37, R37, 0x3, RZ ;  /* 0x0000000325257819 */ /* 0x000fe200000012ff */
[----:B------:R0:W-:Y:S01]  /*7970*/  @!P1 STG.E desc[UR16][R48.64], R20 ;  /* 0x0000001430009986 */ /* 0x0001e2000c101910 */
[----:B------:R-:W-:Y:S02]  /*7980*/  SHF.R.U64 R6, R6, 0x3, RZ ;  /* 0x0000000306067819 */ /* 0x000fe400000012ff */
[----:B------:R-:W-:Y:S01]  /*7990*/  SHF.R.S32.HI R21, RZ, 0x1f, R17 ;  /* 0x0000001fff157819 */ /* 0x000fe20000011411 */
[----:B------:R-:W-:Y:S01]  /*79a0*/  UIMAD UR6, UR4, UR13, UR6 ;  /* 0x0000000d040672a4 */ /* 0x000fe2000f8e0206 */
[----:B------:R-:W-:Y:S01]  /*79b0*/  LOP3.LUT R40, R40, R41, RZ, 0x3c, !PT ;  /* 0x0000002928287212 */ /* 0x000fe200078e3cff */
[--C-:B------:R-:W-:Y:S01]  /*79c0*/  IMAD.X R41, RZ, RZ, R25.reuse, P5 ;  /* 0x000000ffff297224 */ /* 0x100fe200028e0619 */
[----:B------:R-:W-:Y:S01]  /*79d0*/  LOP3.LUT R32, R32, R33, RZ, 0x3c, !PT ;  /* 0x0000002120207212 */ /* 0x000fe200078e3cff */
[--C-:B------:R-:W-:Y:S01]  /*79e0*/  IMAD.X R33, RZ, RZ, R25.reuse, P4 ;  /* 0x000000ffff217224 */ /* 0x100fe200020e0619 */
[----:B------:R-:W-:Y:S01]  /*79f0*/  LOP3.LUT R26, R26, R27, RZ, 0x3c, !PT ;  /* 0x0000001b1a1a7212 */ /* 0x000fe200078e3cff */
[----:B------:R-:W-:Y:S01]  /*7a00*/  IMAD.X R27, RZ, RZ, R25, P3 ;  /* 0x000000ffff1b7224 */ /* 0x000fe200018e0619 */
[----:B------:R-:W-:Y:S01]  /*7a10*/  LOP3.LUT R36, R37, R24, RZ, 0x3c, !PT ;  /* 0x0000001825247212 */ /* 0x000fe200078e3cff */
[----:B0-----:R-:W-:Y:S01]  /*7a20*/  IMAD.MOV.U32 R20, RZ, RZ, R17 ;  /* 0x000000ffff147224 */ /* 0x001fe200078e0011 */
[----:B------:R-:W-:Y:S01]  /*7a30*/  LOP3.LUT R8, R6, R7, RZ, 0x3c, !PT ;  /* 0x0000000706087212 */ /* 0x000fe200078e3cff */
[----:B------:R-:W-:Y:S01]  /*7a40*/  IMAD.MOV.U32 R37, RZ, RZ, R25 ;  /* 0x000000ffff257224 */ /* 0x000fe200078e0019 */
[----:B------:R0:W-:Y:S01]  /*7a50*/  @!P0 STG.E desc[UR16][R48.64+0x20], R0 ;  /* 0x0000200030008986 */ /* 0x0001e2000c101910 */
[----:B------:R-:W-:-:S03]  /*7a60*/  IMAD.WIDE.U32 R20, R19, UR4, R20 ;  /* 0x0000000413147c25 */ /* 0x000fc6000f8e0014 */
[----:B------:R-:W5:Y:S01]  /*7a70*/  LD.E.128 R28, desc[UR16][R28.64] ;  /* 0x000000101c1c7980 */ /* 0x000f62000c101d00 */
[----:B------:R-:W-:Y:S01]  /*7a80*/  VIADD R21, R21, UR6 ;  /* 0x0000000615157c36 */ /* 0x000fe20008000000 */
[----:B------:R-:W-:Y:S02]  /*7a90*/  ULDC.64 UR6, c[0x0][0xae0] ;  /* 0x0002b80000067ab9 */ /* 0x000fe40000000a00 */
[----:B------:R-:W5:Y:S04]  /*7aa0*/  LD.E.128 R36, desc[UR16][R36.64] ;  /* 0x0000001024247980 */ /* 0x000f68000c101d00 */
[----:B------:R-:W5:Y:S04]  /*7ab0*/  LD.E.128 R12, desc[UR16][R12.64] ;  /* 0x000000100c0c7980 */ /* 0x000f68000c101d00 */
[----:B------:R-:W5:Y:S04]  /*7ac0*/  LD.E.128 R4, desc[UR16][R4.64] ;  /* 0x0000001004047980 */ /* 0x000f68000c101d00 */
[----:B------:R-:W5:Y:S04]  /*7ad0*/  LD.E.128 R40, desc[UR16][R40.64] ;  /* 0x0000001028287980 */ /* 0x000f68000c101d00 */
[----:B------:R-:W5:Y:S04]  /*7ae0*/  LD.E.128 R32, desc[UR16][R32.64] ;  /* 0x0000001020207980 */ /* 0x000f68000c101d00 */
[----:B------:R-:W5:Y:S04]  /*7af0*/  LD.E.128 R24, desc[UR16][R26.64] ;  /* 0x000000101a187980 */ /* 0x000f68000c101d00 */
[----:B------:R-:W5:Y:S01]  /*7b00*/  LD.E.128 R8, desc[UR16][R8.64] ;  /* 0x0000001008087980 */ /* 0x000f62000c101d00 */
[----:B------:R-:W-:Y:S01]  /*7b10*/  UIMAD UR4, UR11, UR6, URZ ;  /* 0x000000060b0472a4 */ /* 0x000fe2000f8e023f */
[----:B------:R-:W-:Y:S01]  /*7b20*/  @!PT LDS RZ, [RZ] ;  /* 0x00000000fffff984 */ /* 0x000fe20000000800 */
[----:B------:R-:W-:Y:S01]  /*7b30*/  @!PT LDS RZ, [RZ] ;  /* 0x00000000fffff984 */ /* 0x000fe20000000800 */
[----:B------:R-:W-:Y:S01]  /*7b40*/  @!PT LDS RZ, [RZ] ;  /* 0x00000000fffff984 */ /* 0x000fe20000000800 */
[----:B------:R-:W-:Y:S01]  /*7b50*/  @!PT LDS RZ, [RZ] ;  /* 0x00000000fffff984 */ /* 0x000fe20000000800 */
[----:B------:R1:W-:Y:S06]  /*7b60*/  MEMBAR.ALL.CTA ;  /* 0x0000000000007992 */ /* 0x0003ec0000008000 */
[----:B-1----:R-:W1:Y:S01]  /*7b70*/  FENCE.VIEW.ASYNC.S ;  /* 0x00000000000073c6 */ /* 0x002e620000000000 */
[----:B------:R-:W-:Y:S01]  /*7b80*/  IMAD.U32 R23, RZ, RZ, UR6 ;  /* 0x00000006ff177e24 */ /* 0x000fe2000f8e00ff */
[----:B------:R-:W-:Y:S01]  /*7b90*/  UIMAD UR4, UR15, UR7, UR4 ;  /* 0x000000070f0472a4 */ /* 0x000fe2000f8e0204 */
[----:B------:R-:W-:-:S02]  /*7ba0*/  IMAD R51, R22, -0x80, R51 ;  /* 0xffffff8016337824 */ /* 0x000fc400078e0233 */
[----:B------:R-:W-:Y:S01]  /*7bb0*/  IMAD.WIDE.U32 R20, R23, UR15, R20 ;  /* 0x0000000f17147c25 */ /* 0x000fe2000f8e0014 */
[----:B------:R-:W-:Y:S02]  /*7bc0*/  ULDC.64 UR6, c[0x0][0xae8] ;  /* 0x0002ba0000067ab9 */ /* 0x000fe40000000a00 */
[C---:B------:R-:W-:Y:S01]  /*7bd0*/  ISETP.GE.AND P2, PT, R18.reuse, R51, PT ;  /* 0x000000331200720c */ /* 0x040fe20003f46270 */
[----:B------:R-:W-:Y:S01]  /*7be0*/  VIADD R21, R21, UR4 ;  /* 0x0000000415157c36 */ /* 0x000fe20008000000 */
[----:B------:R-:W-:Y:S01]  /*7bf0*/  UIMAD UR4, UR14, UR6, URZ ;  /* 0x000000060e0472a4 */ /* 0x000fe2000f8e023f */
[----:B------:R-:W-:Y:S02]  /*7c00*/  VIADD R3, R3, 0x34820 ;  /* 0x0003482003037836 */ /* 0x000fe40000000000 */
[C---:B0-----:R-:W-:Y:S02]  /*7c10*/  VIADD R0, R18.reuse, 0x20 ;  /* 0x0000002012007836 */ /* 0x041fe40000000000 */
[----:B------:R-:W-:-:S02]  /*7c20*/  VIADD R19, R18, 0x60 ;  /* 0x0000006012137836 */ /* 0x000fc40000000000 */
[----:B------:R-:W-:Y:S01]  /*7c30*/  IMAD.U32 R49, RZ, RZ, UR6 ;  /* 0x00000006ff317e24 */ /* 0x000fe2000f8e00ff */
[----:B------:R-:W-:Y:S01]  /*7c40*/  UIMAD UR4, UR61, UR7, UR4 ;  /* 0x000000073d0472a4 */ /* 0x000fe2000f8e0204 */
[----:B------:R-:W-:Y:S02]  /*7c50*/  PRMT R3, RZ, 0x654, R3 ;  /* 0x00000654ff037816 */ /* 0x000fe40000000003 */
[----:B------:R-:W-:Y:S01]  /*7c60*/  IMAD.WIDE.U32 R48, R49, UR61, R20 ;  /* 0x0000003d31307c25 */ /* 0x000fe2000f8e0014 */
[-C--:B------:R-:W-:Y:S02]  /*7c70*/  ISETP.GE.AND P4, PT, R0, R51.reuse, PT ;  /* 0x000000330000720c */ /* 0x080fe40003f86270 */
[-C--:B------:R-:W-:Y:S01]  /*7c80*/  ISETP.GE.AND P1, PT, R19, R51.reuse, PT ;  /* 0x000000331300720c */ /* 0x080fe20003f26270 */
[----:B------:R-:W-:Y:S01]  /*7c90*/  VIADD R0, R18, 0x40 ;  /* 0x0000004012007836 */ /* 0x000fe20000000000 */
[--C-:B------:R-:W-:Y:S01]  /*7ca0*/  SHF.R.S32.HI R19, RZ, 0x1f, R18.reuse ;  /* 0x0000001fff137819 */ /* 0x100fe20000011412 */
[----:B-1----:R0:W-:Y:S01]  /*7cb0*/  SYNCS.ARRIVE.TRANS64.RED.A1T0 RZ, [R3+URZ], RZ ;  /* 0x000000ff03ff79a7 */ /* 0x0021e2000810043f */
[----:B------:R-:W-:Y:S01]  /*7cc0*/  VIADD R53, R49, UR4 ;  /* 0x0000000431357c36 */ /* 0x000fe20008000000 */
[----:B------:R-:W-:Y:S01]  /*7cd0*/  BSSY B1, `(.L_x_283) ;  /* 0x0000015000017945 */ /* 0x000fe20003800000 */
[----:B------:R-:W-:Y:S01]  /*7ce0*/  ISETP.GE.AND P0, PT, R0, R51, PT ;  /* 0x000000330000720c */ /* 0x000fe20003f06270 */
[----:B------:R-:W-:-:S02]  /*7cf0*/  IMAD.WIDE R22, R22, 0x80, R18 ;  /* 0x0000008016167825 */ /* 0x000fc400078e0212 */
[----:B------:R-:W-:Y:S10]  /*7d00*/  @P2 BRA `(.L_x_284) ;  /* 0x0000000000442947 */ /* 0x000ff40003800000 */
[----:B------:R-:W-:Y:S01]  /*7d10*/  ULDC.64 UR6, c[0x0][0xad8] ;  /* 0x0002b60000067ab9 */ /* 0x000fe20000000a00 */
[----:B------:R-:W-:Y:S01]  /*7d20*/  VIADD R0, R17, 0x40 ;  /* 0x0000004011007836 */ /* 0x000fe20000000000 */
[----:B------:R-:W-:Y:S01]  /*7d30*/  ULDC UR4, c[0x0][0xa8c] ;  /* 0x0002a30000047ab9 */ /* 0x000fe20000000800 */
[----:B0-----:R-:W-:Y:S01]  /*7d40*/  IMAD R3, R23, UR6, RZ ;  /* 0x0000000617037c24 */ /* 0x001fe2000f8e02ff */
[----:B------:R-:W-:Y:S01]  /*7d50*/  ISETP.GE.AND P2, PT, R17, UR4, PT ;  /* 0x0000000411007c0c */ /* 0x000fe2000bf46270 */
[----:B------:R-:W-:Y:S01]  /*7d60*/  IMAD.MOV.U32 R20, RZ, RZ, R48 ;  /* 0x000000ffff147224 */ /* 0x000fe200078e0030 */
[----:B------:R-:W-:Y:S01]  /*7d70*/  ISETP.GE.AND P3, PT, R0, UR4, PT ;  /* 0x0000000400007c0c */ /* 0x000fe2000bf66270 */
[----:B------:R-:W-:Y:S01]  /*7d80*/  IMAD.MOV.U32 R21, RZ, RZ, R53 ;  /* 0x000000ffff157224 */ /* 0x000fe200078e0035 */
[----:B------:R-:W-:Y:S01]  /*7d90*/  ULDC.64 UR8, c[0x0][0x208] ;  /* 0x0000820000087ab9 */ /* 0x000fe20000000a00 */
[C---:B------:R-:W-:Y:S02]  /*7da0*/  IMAD R3, R22.reuse, UR7, R3 ;  /* 0x0000000716037c24 */ /* 0x040fe4000f8e0203 */
[----:B------:R-:W-:Y:S01]  /*7db0*/  IMAD.WIDE.U32 R20, R22, UR6, R20 ;  /* 0x0000000616147c25 */ /* 0x000fe2000f8e0014 */
[----:B------:R-:W-:-:S03]  /*7dc0*/  ULDC.64 UR6, c[0x0][0xa80] ;  /* 0x0002a00000067ab9 */ /* 0x000fc60000000a00 */
[----:B------:R-:W-:Y:S01]  /*7dd0*/  IMAD.IADD R3, R21, 0x1, R3 ;  /* 0x0000000115037824 */ /* 0x000fe200078e0203 */
[----:B------:R-:W-:-:S04]  /*7de0*/  LEA R50, P5, R20, UR6, 0x1 ;  /* 0x0000000614327c11 */ /* 0x000fc8000f8a08ff */
[----:B------:R-:W-:-:S05]  /*7df0*/  LEA.HI.X R51, R20, UR7, R3, 0x1, P5 ;  /* 0x0000000714337c11 */ /* 0x000fca000a8f0c03 */
[----:B-----5:R1:W-:Y:S04]  /*7e00*/  @!P2 STG.E.128 desc[UR8][R50.64], R36 ;  /* 0x000000243200a986 */ /* 0x0203e8000c101d08 */
[----:B------:R1:W-:Y:S02]  /*7e10*/  @!P3 STG.E.128 desc[UR8][R50.64+0x80], R40 ;  /* 0x000080283200b986 */ /* 0x0003e4000c101d08 */
.L_x_284:
[----:B------:R-:W-:Y:S05]  /*7e20*/  BSYNC B1 ;  /* 0x0000000000017941 */ /* 0x000fea0003800000 */
.L_x_283:
[----:B------:R-:W-:Y:S04]  /*7e30*/  BSSY B1, `(.L_x_285) ;  /* 0x0000015000017945 */ /* 0x000fe80003800000 */
[----:B------:R-:W-:Y:S05]  /*7e40*/  @P4 BRA `(.L_x_286) ;  /* 0x00000000004c4947 */ /* 0x000fea0003800000 */
[----:B0-----:R-:W-:Y:S01]  /*7e50*/  IADD3 R3, P2, R22, 0x20, RZ ;  /* 0x0000002016037810 */ /* 0x001fe20007f5e0ff */
[----:B------:R-:W-:Y:S01]  /*7e60*/  ULDC.64 UR6, c[0x0][0xad8] ;  /* 0x0002b60000067ab9 */ /* 0x000fe20000000a00 */
[----:B------:R-:W-:Y:S01]  /*7e70*/  IMAD.MOV.U32 R20, RZ, RZ, R48 ;  /* 0x000000ffff147224 */ /* 0x000fe200078e0030 */
[----:B------:R-:W-:Y:S01]  /*7e80*/  ULDC UR4, c[0x0][0xa8c] ;  /* 0x0002a30000047ab9 */ /* 0x000fe20000000800 */
[----:B------:R-:W-:Y:S01]  /*7e90*/  IMAD.MOV.U32 R21, RZ, RZ, R53 ;  /* 0x000000ffff157224 */ /* 0x000fe200078e0035 */
[C---:B------:R-:W-:Y:S01]  /*7ea0*/  ISETP.GE.AND P3, PT, R17.reuse, UR4, PT ;  /* 0x0000000411007c0c */ /* 0x040fe2000bf66270 */
[----:B------:R-:W-:Y:S01]  /*7eb0*/  IMAD.X R0, RZ, RZ, R23, P2 ;  /* 0x000000ffff007224 */ /* 0x000fe200010e0617 */
[----:B------:R-:W-:Y:S01]  /*7ec0*/  ULDC.64 UR8, c[0x0][0x208] ;  /* 0x0000820000087ab9 */ /* 0x000fe20000000a00 */
[----:B-1---5:R-:W-:Y:S02]  /*7ed0*/  VIADD R36, R17, 0x40 ;  /* 0x0000004011247836 */ /* 0x022fe40000000000 */
[----:B------:R-:W-:-:S02]  /*7ee0*/  IMAD R0, R0, UR6, RZ ;  /* 0x0000000600007c24 */ /* 0x000fc4000f8e02ff */
[----:B------:R-:W-:Y:S01]  /*7ef0*/  IMAD.WIDE.U32 R20, R3, UR6, R20 ;  /* 0x0000000603147c25 */ /* 0x000fe2000f8e0014 */
[----:B------:R-:W-:-:S03]  /*7f00*/  ISETP.GE.AND P4, PT, R36, UR4, PT ;  /* 0x0000000424007c0c */ /* 0x000fc6000bf86270 */
[----:B------:R-:W-:Y:S01]  /*7f10*/  IMAD R3, R3, UR7, R0 ;  /* 0x0000000703037c24 */ /* 0x000fe2000f8e0200 */
[----:B------:R-:W-:Y:S02]  /*7f20*/  ULDC.64 UR6, c[0x0][0xa80] ;  /* 0x0002a00000067ab9 */ /* 0x000fe40000000a00 */
[----:B------:R-:W-:Y:S01]  /*7f30*/  LEA R36, P2, R20, UR6, 0x1 ;  /* 0x0000000614247c11 */ /* 0x000fe2000f8408ff */
[----:B------:R-:W-:-:S05]  /*7f40*/  IMAD.IADD R3, R21, 0x1, R3 ;  /* 0x0000000115037824 */ /* 0x000fca00078e0203 */
[----:B------:R-:W-:-:S05]  /*7f50*/  LEA.HI.X R37, R20, UR7, R3, 0x1, P2 ;  /* 0x0000000714257c11 */ /* 0x000fca00090f0c03 */
[----:B------:R2:W-:Y:S04]  /*7f60*/  @!P3 STG.E.128 desc[UR8][R36.64], R28 ;  /* 0x0000001c2400b986 */ /* 0x0005e8000c101d08 */
[----:B------:R2:W-:Y:S02]  /*7f70*/  @!P4 STG.E.128 desc[UR8][R36.64+0x80], R32 ;  /* 0x000080202400c986 */ /* 0x0005e4000c101d08 */
.L_x_286:
[----:B------:R-:W-:Y:S05]  /*7f80*/  BSYNC B1 ;  /* 0x0000000000017941 */ /* 0x000fea0003800000 */
.L_x_285:
        /* <DEDUP_REMOVED lines=10> */
[----:B--2--5:R-:W-:Y:S02]  /*8030*/  VIADD R28, R17, 0x40 ;  /* 0x00000040111c7836 */ /* 0x024fe40000000000 */
        /* <DEDUP_REMOVED lines=10> */
.L_x_288:
[----:B------:R-:W-:Y:S05]  /*80e0*/  BSYNC B1 ;  /* 0x0000000000017941 */ /* 0x000fea0003800000 */
.L_x_287:
[----:B------:R-:W-:Y:S05]  /*80f0*/  @P1 BRA `(.L_x_289) ;  /* 0x0000000c00301947 */ /* 0x000fea0003800000 */
[----:B0-----:R-:W-:Y:S01]  /*8100*/  IADD3 R3, P0, R22, 0x60, RZ ;  /* 0x0000006016037810 */ /* 0x001fe20007f1e0ff */
[----:B------:R-:W-:Y:S01]  /*8110*/  ULDC.64 UR6, c[0x0][0xad8] ;  /* 0x0002b60000067ab9 */ /* 0x000fe20000000a00 */
[----:B---3-5:R-:W-:Y:S01]  /*8120*/  IMAD.MOV.U32 R12, RZ, RZ, R48 ;  /* 0x000000ffff0c7224 */ /* 0x028fe200078e0030 */
[----:B------:R-:W-:Y:S01]  /*8130*/  ULDC UR4, c[0x0][0xa8c] ;  /* 0x0002a30000047ab9 */ /* 0x000fe20000000800 */
[----:B------:R-:W-:Y:S01]  /*8140*/  IMAD.MOV.U32 R13, RZ, RZ, R53 ;  /* 0x000000ffff0d7224 */ /* 0x000fe200078e0035 */
[----:B------:R-:W-:Y:S01]  /*8150*/  ISETP.GE.AND P1, PT, R17, UR4, PT ;  /* 0x0000000411007c0c */ /* 0x000fe2000bf26270 */
[----:B------:R-:W-:Y:S01]  /*8160*/  IMAD.X R22, RZ, RZ, R23, P0 ;  /* 0x000000ffff167224 */ /* 0x000fe200000e0617 */
[----:B------:R-:W-:Y:S01]  /*8170*/  ULDC.64 UR8, c[0x0][0x208] ;  /* 0x0000820000087ab9 */ /* 0x000fe20000000a00 */
[----:B------:R-:W-:-:S04]  /*8180*/  IMAD.WIDE.U32 R12, R3, UR6, R12 ;  /* 0x00000006030c7c25 */ /* 0x000fc8000f8e000c */
[----:B------:R-:W-:Y:S02]  /*8190*/  IMAD R22, R22, UR6, RZ ;  /* 0x0000000616167c24 */ /* 0x000fe4000f8e02ff */
[----:B------:R-:W-:Y:S02]  /*81a0*/  VIADD R0, R17, 0x40 ;  /* 0x0000004011007836 */ /* 0x000fe40000000000 */
[----:B------:R-:W-:Y:S01]  /*81b0*/  IMAD R3, R3, UR7, R22 ;  /* 0x0000000703037c24 */ /* 0x000fe2000f8e0216 */
[----:B------:R-:W-:Y:S02]  /*81c0*/  ULDC.64 UR6, c[0x0][0xa80] ;  /* 0x0002a00000067ab9 */ /* 0x000fe40000000a00 */
[----:B------:R-:W-:Y:S01]  /*81d0*/  LEA R14, P0, R12, UR6, 0x1 ;  /* 0x000000060c0e7c11 */ /* 0x000fe2000f8008ff */
[----:B------:R-:W-:-:S05]  /*81e0*/  IMAD.IADD R3, R13, 0x1, R3 ;  /* 0x000000010d037824 */ /* 0x000fca00078e0203 */
[----:B------:R-:W-:Y:S02]  /*81f0*/  LEA.HI.X R15, R12, UR7, R3, 0x1, P0 ;  /* 0x000000070c0f7c11 */ /* 0x000fe400080f0c03 */
[----:B------:R-:W-:-:S03]  /*8200*/  ISETP.GE.AND P0, PT, R0, UR4, PT ;  /* 0x0000000400007c0c */ /* 0x000fc6000bf06270 */
[----:B------:R4:W-:Y:S10]  /*8210*/  @!P1 STG.E.128 desc[UR8][R14.64], R4 ;  /* 0x000000040e009986 */ /* 0x0009f4000c101d08 */
[----:B------:R-:W-:Y:S05]  /*8220*/  @P0 BRA `(.L_x_289) ;  /* 0x0000000800e40947 */ /* 0x000fea0003800000 */
[----:B------:R-:W-:Y:S02]  /*8230*/  ULDC.64 UR6, c[0x0][0x208] ;  /* 0x0000820000067ab9 */ /* 0x000fe40000000a00 */
[----:B------:R0:W-:Y:S01]  /*8240*/  STG.E.128 desc[UR6][R14.64+0x80], R8 ;  /* 0x000080080e007986 */ /* 0x0001e2000c101d06 */
[----:B------:R-:W-:Y:S05]  /*8250*/  BRA `(.L_x_289) ;  /* 0x0000000800d87947 */ /* 0x000fea0003800000 */
.L_x_281:
[----:B------:R-:W-:Y:S01]  /*8260*/  R2UR UR4, R184 ;  /* 0x00000000b80472ca */ /* 0x000fe200000e0000 */
[----:B------:R-:W-:Y:S01]  /*8270*/  USHF.L.U32 UR8, UR61, 0x2, URZ ;  /* 0x000000023d087899 */ /* 0x000fe2000800063f */
[----:B------:R-:W-:Y:S01]  /*8280*/  IMAD.MOV.U32 R9, RZ, RZ, RZ ;  /* 0x000000ffff097224 */ /* 0x000fe200078e00ff */
[----:B------:R-:W-:Y:S01]  /*8290*/  ULDC.64 UR6, c[0x0][0xbd8] ;  /* 0x0002f60000067ab9 */ /* 0x000fe20000000a00 */
[----:B------:R-:W-:Y:S01]  /*82a0*/  ULDC.64 UR10, c[0x0][0x208] ;  /* 0x00008200000a7ab9 */ /* 0x000fe20000000a00 */
[----:B------:R-:W-:-:S04]  /*82b0*/  UISETP.NE.U32.AND UP0, UPT, UR6, URZ, UPT ;  /* 0x0000003f0600728c */ /* 0x000fc8000bf05070 */
[----:B------:R-:W-:-:S04]  /*82c0*/  UISETP.NE.AND.EX UP0, UPT, UR7, URZ, UPT, UP0 ;  /* 0x0000003f0700728c */ /* 0x000fc8000bf05300 */
[----:B------:R-:W-:Y:S02]  /*82d0*/  USHF.L.U64.HI UR9, UR61, 0x2, UR4 ;  /* 0x000000023d097899 */ /* 0x000fe40008010204 */
[----:B------:R-:W-:Y:S01]  /*82e0*/  UIADD3 UR4, UP1, UR8, UR6, URZ ;  /* 0x0000000608047290 */ /* 0x000fe2000ff3e03f */
[----:B------:R-:W0:Y:S01]  /*82f0*/  LDC R3, c[0x0][0xa88] ;  /* 0x0002a200ff037b82 */ /* 0x000e220000000800 */
[----:B------:R-:W-:Y:S02]  /*8300*/  PLOP3.LUT P1, PT, PT, PT, UP0, 0x80, 0x0 ;  /* 0x000000000000781c */ /* 0x000fe40003f2f008 */
[----:B------:R-:W-:Y:S02]  /*8310*/  UIADD3.X UR6, UR9, UR7, URZ, UP1, !UPT ;  /* 0x0000000709067290 */ /* 0x000fe40008ffe43f */
[----:B------:R-:W-:-:S04]  /*8320*/  IMAD.U32 R4, RZ, RZ, UR4 ;  /* 0x00000004ff047e24 */ /* 0x000fc8000f8e00ff */
[----:B------:R-:W-:Y:S01]  /*8330*/  IMAD.U32 R5, RZ, RZ, UR6 ;  /* 0x00000006ff057e24 */ /* 0x000fe2000f8e00ff */
[----:B------:R-:W-:Y:S02]  /*8340*/  ULDC.64 UR6, c[0x0][0xbe0] ;  /* 0x0002f80000067ab9 */ /* 0x000fe40000000a00 */
[----:B------:R-:W-:Y:S02]  /*8350*/  UISETP.NE.U32.AND UP1, UPT, UR6, URZ, UPT ;  /* 0x0000003f0600728c */ /* 0x000fe4000bf25070 */
[----:B------:R1:W5:Y:S02]  /*8360*/  @P1 LDG.E R9, desc[UR10][R4.64] ;  /* 0x0000000a04091981 */ /* 0x000364000c1e1900 */
[----:B------:R-:W-:-:S06]  /*8370*/  UISETP.NE.AND.EX UP1, UPT, UR7, URZ, UPT, UP1 ;  /* 0x0000003f0700728c */ /* 0x000fcc000bf25310 */
[----:B------:R-:W-:-:S05]  /*8380*/  PLOP3.LUT P2, PT, PT, PT, UP1, 0x80, 0x0 ;  /* 0x000000000000781c */ /* 0x000fca0003f4f018 */
[----:B------:R-:W-:-:S04]  /*8390*/  @UP1 UIADD3 UR6, UP2, UR8, UR6, URZ ;  /* 0x0000000608061290 */ /* 0x000fc8000ff5e03f */
[----:B------:R-:W-:Y:S02]  /*83a0*/  @UP1 UIADD3.X UR7, UR9, UR7, URZ, UP2, !UPT ;  /* 0x0000000709071290 */ /* 0x000fe400097fe43f */
[----:B------:R-:W-:-:S04]  /*83b0*/  IMAD.U32 R6, RZ, RZ, UR6 ;  /* 0x00000006ff067e24 */ /* 0x000fc8000f8e00ff */
[----:B------:R-:W-:Y:S01]  /*83c0*/  IMAD.U32 R7, RZ, RZ, UR7 ;  /* 0x00000007ff077e24 */ /* 0x000fe2000f8e00ff */
[----:B------:R-:W-:-:S04]  /*83d0*/  ISETP.GE.AND P0, PT, R192, 0x80, PT ;  /* 0x00000080c000780c */ /* 0x000fc80003f06270 */
[----:B0-----:R1:W5:Y:S01]  /*83e0*/  @P2 LDG.E R3, desc[UR10][R6.64] ;  /* 0x0000000a06032981 */ /* 0x001362000c1e1900 */
[----:B------:R-:W-:Y:S08]  /*83f0*/  @P2 BRA `(.L_x_290) ;  /* 0x0000000000142947 */ /* 0x000ff00003800000 */
[----:B------:R-:W-:Y:S05]  /*8400*/  @!P1 BRA `(.L_x_290) ;  /* 0x0000000000109947 */ /* 0x000fea0003800000 */
[----:B------:R-:W-:Y:S02]  /*8410*/  ULDC.64 UR6, c[0x0][0x208] ;  /* 0x0000820000067ab9 */ /* 0x000fe40000000a00 */
[----:B------:R-:W2:Y:S04]  /*8420*/  LDG.E R0, desc[UR6][R4.64] ;  /* 0x0000000604007981 */ /* 0x000ea8000c1e1900 */
[----:B-----5:R-:W2:Y:S02]  /*8430*/  LDG.E R3, desc[UR6][R4.64+0x4] ;  /* 0x0000040604037981 */ /* 0x020ea4000c1e1900 */
[----:B--2---:R-:W-:-:S07]  /*8440*/  IMAD.IADD R3, R3, 0x1, -R0 ;  /* 0x0000000103037824 */ /* 0x004fce00078e0a00 */
.L_x_290:
[----:B------:R-:W-:Y:S01]  /*8450*/  R2UR UR6, R23 ;  /* 0x00000000170672ca */ /* 0x000fe200000e0000 */
[----:B------:R-:W-:Y:S01]  /*8460*/  USEL UR61, UR61, URZ, !UP0 ;  /* 0x0000003f3d3d7287 */ /* 0x000fe2000c000000 */
[----:B------:R-:W-:Y:S01]  /*8470*/  R2UR UR4, R184 ;  /* 0x00000000b80472ca */ /* 0x000fe200000e0000 */
[----:B------:R-:W-:Y:S01]  /*8480*/  BSSY B1, `(.L_x_291) ;  /* 0x0000020000017945 */ /* 0x000fe20003800000 */
[----:B------:R-:W-:Y:S02]  /*8490*/  SHF.R.S32.HI R10, RZ, 0x1f, R17 ;  /* 0x0000001fff0a7819 */ /* 0x000fe40000011411 */
[----:B-----5:R-:W-:-:S07]  /*84a0*/  SHF.R.S32.HI R8, RZ, 0x1f, R9 ;  /* 0x0000001fff087819 */ /* 0x020fce0000011409 */
[----:B------:R-:W-:Y:S02]  /*84b0*/  USHF.R.S32.HI UR7, URZ, 0x1f, UR6 ;  /* 0x0000001f3f077899 */ /* 0x000fe40008011406 */
[----:B------:R-:W-:Y:S01]  /*84c0*/  USEL UR8, UR4, URZ, !UP0 ;  /* 0x0000003f04087287 */ /* 0x000fe2000c000000 */
[----:B------:R-:W-:Y:S11]  /*84d0*/  @P0 BRA `(.L_x_292) ;  /* 0x0000000000680947 */ /* 0x000ff60003800000 */
[----:B------:R-:W0:Y:S02]  /*84e0*/  S2R R0, SR_TID.X ;  /* 0x0000000000007919 */ /* 0x000e240000002100 */
[----:B0-----:R-:W-:-:S04]  /*84f0*/  IMAD R0, R22, 0x80, R0 ;  /* 0x0000008016007824 */ /* 0x001fc800078e0200 */
[----:B------:R-:W-:-:S05]  /*8500*/  VIADD R0, R0, 0xffffff80 ;  /* 0xffffff8000007836 */ /* 0x000fca0000000000 */
[----:B------:R-:W-:-:S13]  /*8510*/  ISETP.GE.AND P0, PT, R0, R3, PT ;  /* 0x000000030000720c */ /* 0x000fda0003f06270 */
[----:B------:R-:W-:Y:S05]  /*8520*/  @P0 BRA `(.L_x_292) ;  /* 0x0000000000540947 */ /* 0x000fea0003800000 */
[----:B------:R-:W-:Y:S01]  /*8530*/  R2UR UR6, R23 ;  /* 0x00000000170672ca */ /* 0x000fe200000e0000 */
[----:B------:R-:W-:Y:S01]  /*8540*/  ULDC.64 UR10, c[0x0][0xb70] ;  /* 0x0002dc00000a7ab9 */ /* 0x000fe20000000a00 */
[C---:B-1----:R-:W-:Y:S01]  /*8550*/  IADD3 R4, P0, R0.reuse, R9, RZ ;  /* 0x0000000900047210 */ /* 0x042fe20007f1e0ff */
[----:B------:R-:W-:Y:S02]  /*8560*/  UIMAD UR4, UR7, UR10, URZ ;  /* 0x0000000a070472a4 */ /* 0x000fe4000f8e023f */
[----:B------:R-:W-:Y:S01]  /*8570*/  IMAD.U32 R7, RZ, RZ, UR10 ;  /* 0x0000000aff077e24 */ /* 0x000fe2000f8e00ff */
[----:B------:R-:W-:Y:S01]  /*8580*/  ULDC.64 UR12, c[0x0][0x208] ;  /* 0x00008200000c7ab9 */ /* 0x000fe20000000a00 */
[----:B------:R-:W-:-:S06]  /*8590*/  LEA.HI.X.SX32 R5, R0, R8, 0x1, P0 ;  /* 0x0000000800057211 */ /* 0x000fcc00000f0eff */
[----:B------:R-:W-:Y:S02]  /*85a0*/  UIMAD UR4, UR6, UR11, UR4 ;  /* 0x0000000b060472a4 */ /* 0x000fe4000f8e0204 */
[----:B------:R-:W-:Y:S01]  /*85b0*/  IMAD.WIDE.U32 R4, R7, UR6, R4 ;  /* 0x0000000607047c25 */ /* 0x000fe2000f8e0004 */
[----:B------:R-:W-:Y:S02]  /*85c0*/  ULDC.64 UR10, c[0x0][0xb78] ;  /* 0x0002de00000a7ab9 */ /* 0x000fe40000000a00 */
[----:B------:R-:W-:Y:S01]  /*85d0*/  UIMAD UR6, UR8, UR10, URZ ;  /* 0x0000000a080672a4 */ /* 0x000fe2000f8e023f */
[----:B------:R-:W-:Y:S02]  /*85e0*/  VIADD R5, R5, UR4 ;  /* 0x0000000405057c36 */ /* 0x000fe40008000000 */
[----:B------:R-:W-:Y:S01]  /*85f0*/  IMAD.U32 R7, RZ, RZ, UR10 ;  /* 0x0000000aff077e24 */ /* 0x000fe2000f8e00ff */
[----:B------:R-:W-:-:S03]  /*8600*/  UIMAD UR6, UR61, UR11, UR6 ;  /* 0x0000000b3d0672a4 */ /* 0x000fc6000f8e0206 */
[----:B------:R-:W-:Y:S01]  /*8610*/  IMAD.WIDE.U32 R4, R7, UR61, R4 ;  /* 0x0000003d07047c25 */ /* 0x000fe2000f8e0004 */
[----:B------:R-:W-:-:S03]  /*8620*/  ULDC.64 UR10, c[0x0][0xb40] ;  /* 0x0002d000000a7ab9 */ /* 0x000fc60000000a00 */
[----:B------:R-:W-:Y:S01]  /*8630*/  VIADD R5, R5, UR6 ;  /* 0x0000000605057c36 */ /* 0x000fe20008000000 */
[----:B------:R-:W-:-:S04]  /*8640*/  LEA R6, P0, R4, UR10, 0x2 ;  /* 0x0000000a04067c11 */ /* 0x000fc8000f8010ff */
[----:B------:R-:W-:Y:S01]  /*8650*/  LEA.HI.X R7, R4, UR11, R5, 0x2, P0 ;  /* 0x0000000b04077c11 */ /* 0x000fe200080f1405 */
[----:B------:R-:W-:-:S05]  /*8660*/  IMAD.MOV.U32 R5, RZ, RZ, -0x800000 ;  /* 0xff800000ff057424 */ /* 0x000fca00078e00ff */
[----:B------:R0:W-:Y:S03]  /*8670*/  STG.E desc[UR12][R6.64], R5 ;  /* 0x0000000506007986 */ /* 0x0001e6000c10190c */
.L_x_292:
[----:B------:R-:W-:Y:S05]  /*8680*/  BSYNC B1 ;  /* 0x0000000000017941 */ /* 0x000fea0003800000 */
.L_x_291:
[----:B------:R-:W-:Y:S01]  /*8690*/  R2UR UR6, R23 ;  /* 0x00000000170672ca */ /* 0x000fe200000e0000 */
[----:B------:R-:W-:Y:S01]  /*86a0*/  ULDC.64 UR10, c[0x0][0xaa0] ;  /* 0x0002a800000a7ab9 */ /* 0x000fe20000000a00 */
[----:B-1----:R-:W-:Y:S01]  /*86b0*/  IMAD.MOV.U32 R4, RZ, RZ, R17 ;  /* 0x000000ffff047224 */ /* 0x002fe200078e0011 */
[----:B------:R-:W-:Y:S01]  /*86c0*/  BSSY B1, `(.L_x_293) ;  /* 0x000002f000017945 */ /* 0x000fe20003800000 */
[----:B0-----:R-:W-:Y:S02]  /*86d0*/  IMAD.MOV.U32 R5, RZ, RZ, R10 ;  /* 0x000000ffff057224 */ /* 0x001fe400078e000a */
[----:B------:R-:W-:Y:S02]  /*86e0*/  IMAD R0, R8, UR10, RZ ;  /* 0x0000000a08007c24 */ /* 0x000fe4000f8e02ff */
[----:B------:R-:W-:-:S04]  /*86f0*/  IMAD.WIDE.U32 R4, R9, UR10, R4 ;  /* 0x0000000a09047c25 */ /* 0x000fc8000f8e0004 */
[----:B------:R-:W-:Y:S01]  /*8700*/  IMAD R9, R9, UR11, R0 ;  /* 0x0000000b09097c24 */ /* 0x000fe2000f8e0200 */
[----:B------:R-:W-:Y:S01]  /*8710*/  ULDC.64 UR10, c[0x0][0xae0] ;  /* 0x0002b800000a7ab9 */ /* 0x000fe20000000a00 */
[----:B------:R-:W-:Y:S01]  /*8720*/  IMAD R3, R22, -0x80, R3 ;  /* 0xffffff8016037824 */ /* 0x000fe200078e0203 */
[----:B------:R-:W-:Y:S01]  /*8730*/  UIMAD UR4, UR7, UR10, URZ ;  /* 0x0000000a070472a4 */ /* 0x000fe2000f8e023f */
[----:B------:R-:W-:Y:S01]  /*8740*/  IMAD.IADD R5, R5, 0x1, R9 ;  /* 0x0000000105057824 */ /* 0x000fe200078e0209 */
[----:B------:R-:W-:Y:S01]  /*8750*/  SHF.R.S32.HI R9, RZ, 0x1f, R18 ;  /* 0x0000001fff097819 */ /* 0x000fe20000011412 */
[----:B------:R-:W-:Y:S01]  /*8760*/  IMAD.U32 R7, RZ, RZ, UR10 ;  /* 0x0000000aff077e24 */ /* 0x000fe2000f8e00ff */
[----:B------:R-:W-:Y:S01]  /*8770*/  UIMAD UR4, UR6, UR11, UR4 ;  /* 0x0000000b060472a4 */ /* 0x000fe2000f8e0204 */
[C---:B------:R-:W-:Y:S01]  /*8780*/  ISETP.GE.AND P2, PT, R18.reuse, R3, PT ;  /* 0x000000031200720c */ /* 0x040fe20003f46270 */
[----:B------:R-:W-:Y:S02]  /*8790*/  VIADD R6, R18, 0x40 ;  /* 0x0000004012067836 */ /* 0x000fe40000000000 */
[----:B------:R-:W-:Y:S01]  /*87a0*/  IMAD.WIDE.U32 R4, R7, UR6, R4 ;  /* 0x0000000607047c25 */ /* 0x000fe2000f8e0004 */
[----:B------:R-:W-:-:S02]  /*87b0*/  ULDC.64 UR6, c[0x0][0xae8] ;  /* 0x0002ba0000067ab9 */ /* 0x000fc40000000a00 */
[-C--:B------:R-:W-:Y:S01]  /*87c0*/  ISETP.GE.AND P1, PT, R6, R3.reuse, PT ;  /* 0x000000030600720c */ /* 0x080fe20003f26270 */
[----:B------:R-:W-:Y:S01]  /*87d0*/  VIADD R5, R5, UR4 ;  /* 0x0000000405057c36 */ /* 0x000fe20008000000 */
[----:B------:R-:W-:Y:S01]  /*87e0*/  UIMAD UR4, UR8, UR6, URZ ;  /* 0x00000006080472a4 */ /* 0x000fe2000f8e023f */
[----:B------:R-:W-:Y:S02]  /*87f0*/  VIADD R0, R18, 0x20 ;  /* 0x0000002012007836 */ /* 0x000fe40000000000 */
[----:B------:R-:W-:Y:S01]  /*8800*/  IMAD.U32 R7, RZ, RZ, UR6 ;  /* 0x00000006ff077e24 */ /* 0x000fe2000f8e00ff */
[----:B------:R-:W-:Y:S01]  /*8810*/  UIMAD UR4, UR61, UR7, UR4 ;  /* 0x000000073d0472a4 */ /* 0x000fe2000f8e0204 */
[----:B------:R-:W-:Y:S01]  /*8820*/  IMAD.MOV.U32 R8, RZ, RZ, R18 ;  /* 0x000000ffff087224 */ /* 0x000fe200078e0012 */
[----:B------:R-:W-:Y:S01]  /*8830*/  ISETP.GE.AND P3, PT, R0, R3, PT ;  /* 0x000000030000720c */ /* 0x000fe20003f66270 */
[----:B------:R-:W-:-:S04]  /*8840*/  IMAD.WIDE.U32 R6, R7, UR61, R4 ;  /* 0x0000003d07067c25 */ /* 0x000fc8000f8e0004 */
[----:B------:R-:W-:Y:S02]  /*8850*/  VIADD R0, R18, 0x60 ;  /* 0x0000006012007836 */ /* 0x000fe40000000000 */
[----:B------:R-:W-:Y:S02]  /*8860*/  VIADD R11, R7, UR4 ;  /* 0x00000004070b7c36 */ /* 0x000fe40008000000 */
[----:B------:R-:W-:Y:S01]  /*8870*/  IMAD.WIDE R8, R22, 0x80, R8 ;  /* 0x0000008016087825 */ /* 0x000fe200078e0208 */
[----:B------:R-:W-:Y:S01]  /*8880*/  ISETP.GE.AND P0, PT, R0, R3, PT ;  /* 0x000000030000720c */ /* 0x000fe20003f06270 */
[----:B------:R-:W-:-:S12]  /*8890*/  @P2 BRA `(.L_x_294) ;  /* 0x0000000000442947 */ /* 0x000fd80003800000 */
[----:B------:R-:W-:Y:S01]  /*88a0*/  ULDC.64 UR6, c[0x0][0xad8] ;  /* 0x0002b60000067ab9 */ /* 0x000fe20000000a00 */
[----:B------:R-:W-:Y:S01]  /*88b0*/  VIADD R0, R17, 0x40 ;  /* 0x0000004011007836 */ /* 0x000fe20000000000 */
[----:B------:R-:W-:Y:S01]  /*88c0*/  ULDC UR4, c[0x0][0xa8c] ;  /* 0x0002a30000047ab9 */ /* 0x000fe20000000800 */
[----:B------:R-:W-:Y:S01]  /*88d0*/  IMAD R3, R9, UR6, RZ ;  /* 0x0000000609037c24 */ /* 0x000fe2000f8e02ff */
        /* <DEDUP_REMOVED lines=11> */
[----:B------:R0:W-:Y:S04]  /*8990*/  @!P4 STG.E.128 desc[UR8][R12.64], RZ ;  /* 0x000000ff0c00c986 */ /* 0x0001e8000c101d08 */
[----:B------:R0:W-:Y:S02]  /*89a0*/  @!P5 STG.E.128 desc[UR8][R12.64+0x80], RZ ;  /* 0x000080ff0c00d986 */ /* 0x0001e4000c101d08 */
.L_x_294:
[----:B------:R-:W-:Y:S05]  /*89b0*/  BSYNC B1 ;  /* 0x0000000000017941 */ /* 0x000fea0003800000 */
.L_x_293:
[----:B------:R-:W-:Y:S04]  /*89c0*/  BSSY B1, `(.L_x_295) ;  /* 0x0000015000017945 */ /* 0x000fe80003800000 */
[----:B------:R-:W-:Y:S05]  /*89d0*/  @P3 BRA `(.L_x_296) ;  /* 0x00000000004c3947 */ /* 0x000fea0003800000 */
[----:B------:R-:W-:Y:S01]  /*89e0*/  IADD3 R3, P2, R8, 0x20, RZ ;  /* 0x0000002008037810 */ /* 0x000fe20007f5e0ff */
[----:B------:R-:W-:Y:S01]  /*89f0*/  ULDC.64 UR6, c[0x0][0xad8] ;  /* 0x0002b60000067ab9 */ /* 0x000fe20000000a00 */
[----:B------:R-:W-:Y:S01]  /*8a00*/  IMAD.MOV.U32 R4, RZ, RZ, R6 ;  /* 0x000000ffff047224 */ /* 0x000fe200078e0006 */
[----:B------:R-:W-:Y:S01]  /*8a10*/  ULDC UR4, c[0x0][0xa8c] ;  /* 0x0002a30000047ab9 */ /* 0x000fe20000000800 */
[----:B------:R-:W-:Y:S01]  /*8a20*/  IMAD.MOV.U32 R5, RZ, RZ, R11 ;  /* 0x000000ffff057224 */ /* 0x000fe200078e000b */
[C---:B------:R-:W-:Y:S01]  /*8a30*/  ISETP.GE.AND P3, PT, R17.reuse, UR4, PT ;  /* 0x0000000411007c0c */ /* 0x040fe2000bf66270 */
[----:B------:R-:W-:Y:S01]  /*8a40*/  IMAD.X R0, RZ, RZ, R9, P2 ;  /* 0x000000ffff007224 */ /* 0x000fe200010e0609 */
[----:B------:R-:W-:Y:S01]  /*8a50*/  ULDC.64 UR8, c[0x0][0x208] ;  /* 0x0000820000087ab9 */ /* 0x000fe20000000a00 */
[----:B------:R-:W-:Y:S02]  /*8a60*/  VIADD R10, R17, 0x40 ;  /* 0x00000040110a7836 */ /* 0x000fe40000000000 */
[----:B------:R-:W-:-:S02]  /*8a70*/  IMAD R0, R0, UR6, RZ ;  /* 0x0000000600007c24 */ /* 0x000fc4000f8e02ff */
[----:B------:R-:W-:Y:S01]  /*8a80*/  IMAD.WIDE.U32 R4, R3, UR6, R4 ;  /* 0x0000000603047c25 */ /* 0x000fe2000f8e0004 */
[----:B------:R-:W-:-:S03]  /*8a90*/  ISETP.GE.AND P4, PT, R10, UR4, PT ;  /* 0x000000040a007c0c */ /* 0x000fc6000bf86270 */
[----:B------:R-:W-:Y:S01]  /*8aa0*/  IMAD R3, R3, UR7, R0 ;  /* 0x0000000703037c24 */ /* 0x000fe2000f8e0200 */
[----:B------:R-:W-:Y:S02]  /*8ab0*/  ULDC.64 UR6, c[0x0][0xa80] ;  /* 0x0002a00000067ab9 */ /* 0x000fe40000000a00 */
[----:B0-----:R-:W-:Y:S01]  /*8ac0*/  LEA R12, P2, R4, UR6, 0x1 ;  /* 0x00000006040c7c11 */ /* 0x001fe2000f8408ff */
[----:B------:R-:W-:-:S05]  /*8ad0*/  IMAD.IADD R3, R5, 0x1, R3 ;  /* 0x0000000105037824 */ /* 0x000fca00078e0203 */
[----:B------:R-:W-:-:S05]  /*8ae0*/  LEA.HI.X R13, R4, UR7, R3, 0x1, P2 ;  /* 0x00000007040d7c11 */ /* 0x000fca00090f0c03 */
[----:B------:R1:W-:Y:S04]  /*8af0*/  @!P3 STG.E.128 desc[UR8][R12.64], RZ ;  /* 0x000000ff0c00b986 */ /* 0x0003e8000c101d08 */
[----:B------:R1:W-:Y:S02]  /*8b00*/  @!P4 STG.E.128 desc[UR8][R12.64+0x80], RZ ;  /* 0x000080ff0c00c986 */ /* 0x0003e4000c101d08 */
.L_x_296:
[----:B------:R-:W-:Y:S05]  /*8b10*/  BSYNC B1 ;  /* 0x0000000000017941 */ /* 0x000fea0003800000 */
.L_x_295:
        /* <DEDUP_REMOVED lines=16> */
[----:B01----:R-:W-:Y:S01]  /*8c20*/  LEA R12, P1, R4, UR6, 0x1 ;  /* 0x00000006040c7c11 */ /* 0x003fe2000f8208ff */
[----:B------:R-:W-:-:S05]  /*8c30*/  IMAD.IADD R3, R5, 0x1, R3 ;  /* 0x0000000105037824 */ /* 0x000fca00078e0203 */
[----:B------:R-:W-:-:S05]  /*8c40*/  LEA.HI.X R13, R4, UR7, R3, 0x1, P1 ;  /* 0x00000007040d7c11 */ /* 0x000fca00088f0c03 */
[----:B------:R2:W-:Y:S04]  /*8c50*/  @!P2 STG.E.128 desc[UR8][R12.64], RZ ;  /* 0x000000ff0c00a986 */ /* 0x0005e8000c101d08 */
[----:B------:R2:W-:Y:S02]  /*8c60*/  @!P3 STG.E.128 desc[UR8][R12.64+0x80], RZ ;  /* 0x000080ff0c00b986 */ /* 0x0005e4000c101d08 */
.L_x_298:
[----:B------:R-:W-:Y:S05]  /*8c70*/  BSYNC B1 ;  /* 0x0000000000017941 */ /* 0x000fea0003800000 */
.L_x_297:
        /* <DEDUP_REMOVED lines=18> */
[----:B------:R3:W-:Y:S04]  /*8da0*/  @!P1 STG.E.128 desc[UR8][R6.64], RZ ;  /* 0x000000ff06009986 */ /* 0x0007e8000c101d08 */
[----:B------:R3:W-:Y:S02]  /*8db0*/  @!P2 STG.E.128 desc[UR8][R6.64+0x80], RZ ;  /* 0x000080ff0600a986 */ /* 0x0007e4000c101d08 */
.L_x_289:
[----:B------:R-:W-:Y:S05]  /*8dc0*/  BSYNC B0 ;  /* 0x0000000000007941 */ /* 0x000fea0003800000 */
.L_x_280:
[----:B------:R-:W-:Y:S02]  /*8dd0*/  ULDC UR4, c[0x0][0xc14] ;  /* 0x0003050000047ab9 */ /* 0x000fe40000000800 */
[----:B------:R-:W-:-:S13]  /*8de0*/  ISETP.GE.AND P0, PT, R47, UR4, PT ;  /* 0x000000042f007c0c */ /* 0x000fda000bf06270 */
[----:B------:R-:W-:Y:S05]  /*8df0*/  @!P0 BRA `(.L_x_299) ;  /* 0xffffff7c00ec8947 */ /* 0x000fea000383ffff */
[----:B------:R-:W-:Y:S05]  /*8e00*/  EXIT ;  /* 0x000000000000794d */ /* 0x000fea0003800000 */
.L_x_255:
[----:B------:R-:W-:-:S08]  /*8e10*/  NOP ;  /* 0x0000000000007918 */ /* 0x000fd00000000000 */
[----:B0-----:R-:W0:-:S00]  /*8e20*/  USETMAXREG.DEALLOC.CTAPOOL 0x18 ;  /* 0x00000018000079c8 */ /* 0x001e0000080e0500 */
[----:B0-----:R-:W-:-:S06]  /*8e30*/  LOP3.LUT R0, R0, 0x3, RZ, 0xc0, !PT ;  /* 0x0000000300007812 */ /* 0x001fcc00078ec0ff */
[----:B------:R-:W0:Y:S02]  /*8e40*/  SHFL.IDX PT, R0, R0, RZ, 0x1f ;  /* 0x00001fff00007589 */ /* 0x000e2400000e0000 */
[----:B0-----:R-:W-:-:S13]  /*8e50*/  ISETP.NE.AND P0, PT, R0, RZ, PT ;  /* 0x000000ff0000720c */ /* 0x001fda0003f05270 */
[----:B------:R-:W-:Y:S05]  /*8e60*/  @P0 EXIT ;  /* 0x000000000000094d */ /* 0x000fea0003800000 */
[----:B------:R-:W0:Y:S01]  /*8e70*/  S2R R2, SR_TID.X ;  /* 0x0000000000027919 */ /* 0x000e220000002100 */
[----:B------:R-:W-:Y:S01]  /*8e80*/  LOP3.LUT R4, R4, 0xffffffdf, RZ, 0xc0, !PT ;  /* 0xffffffdf04047812 */ /* 0x000fe200078ec0ff */
[----:B------:R-:W-:Y:S01]  /*8e90*/  ULDC UR5, c[0x0][0xc14] ;  /* 0x0003050000057ab9 */ /* 0x000fe20000000800 */
[----:B------:R-:W-:Y:S01]  /*8ea0*/  IMAD.MOV.U32 R0, RZ, RZ, RZ ;  /* 0x000000ffff007224 */ /* 0x000fe200078e00ff */
[----:B------:R-:W-:Y:S01]  /*8eb0*/  ULDC.64 UR6, c[0x0][0x208] ;  /* 0x0000820000067ab9 */ /* 0x000fe20000000a00 */
[----:B------:R-:W-:Y:S01]  /*8ec0*/  ULDC UR4, c[0x0][0xc10] ;  /* 0x0003040000047ab9 */ /* 0x000fe20000000800 */
[----:B0-----:R-:W-:-:S04]  /*8ed0*/  LOP3.LUT R8, R2, 0x1f, RZ, 0xc0, !PT ;  /* 0x0000001f02087812 */ /* 0x001fc800078ec0ff */
[----:B------:R-:W-:-:S13]  /*8ee0*/  ISETP.NE.AND P0, PT, R8, 0x1f, PT ;  /* 0x0000001f0800780c */ /* 0x000fda0003f05270 */
[----:B------:R-:W-:Y:S02]  /*8ef0*/  @P0 LOP3.LUT R4, R4, 0x20, RZ, 0xfc, !PT ;  /* 0x0000002004040812 */ /* 0x000fe400078efcff */
[----:B------:R-:W-:-:S13]  /*8f00*/  ISETP.GE.OR P0, PT, R8, UR5, !P0 ;  /* 0x0000000508007c0c */ /* 0x000fda000c706670 */
[----:B------:R-:W0:Y:S02]  /*8f10*/  @!P0 LDC.64 R2, c[0x0][0xc58] ;  /* 0x00031600ff028b82 */ /* 0x000e240000000a00 */
[----:B0-----:R-:W-:-:S05]  /*8f20*/  @!P0 IMAD.WIDE.U32 R2, R8, 0x4, R2 ;  /* 0x0000000408028825 */ /* 0x001fca00078e0002 */
[----:B------:R-:W2:Y:S01]  /*8f30*/  @!P0 LDG.E R0, desc[UR6][R2.64] ;  /* 0x0000000602008981 */ /* 0x000ea2000c1e1900 */
[C---:B------:R-:W-:Y:S01]  /*8f40*/  ISETP.NE.AND P1, PT, R8.reuse, RZ, PT ;  /* 0x000000ff0800720c */ /* 0x040fe20003f25270 */
[----:B------:R-:W0:Y:S01]  /*8f50*/  S2UR UR6, SR_CTAID.X ;  /* 0x00000000000679c3 */ /* 0x000e220000002500 */
[----:B------:R-:W-:Y:S01]  /*8f60*/  ISETP.GE.U32.AND P0, PT, R8, 0x2, PT ;  /* 0x000000020800780c */ /* 0x000fe20003f06070 */
[----:B------:R-:W-:Y:S01]  /*8f70*/  IMAD.MOV.U32 R16, RZ, RZ, RZ ;  /* 0x000000ffff107224 */ /* 0x000fe200078e00ff */
[----:B------:R-:W-:Y:S01]  /*8f80*/  LOP3.LUT R4, R4, 0xfffffffe, RZ, 0xc0, !PT ;  /* 0xfffffffe04047812 */ /* 0x000fe200078ec0ff */
[----:B------:R-:W-:-:S08]  /*8f90*/  IMAD.MOV.U32 R19, RZ, RZ, RZ ;  /* 0x000000ffff137224 */ /* 0x000fd000078e00ff */
[----:B------:R-:W-:-:S04]  /*8fa0*/  @P1 LOP3.LUT R4, R4, 0x1, RZ, 0xfc, !PT ;  /* 0x0000000104041812 */ /* 0x000fc800078efcff */
[----:B------:R-:W-:-:S04]  /*8fb0*/  LOP3.LUT R4, R4, 0xffffffef, RZ, 0xc0, !PT ;  /* 0xffffffef04047812 */ /* 0x000fc800078ec0ff */
[----:B------:R-:W-:-:S04]  /*8fc0*/  @P0 LOP3.LUT R4, R4, 0x10, RZ, 0xfc, !PT ;  /* 0x0000001004040812 */ /* 0x000fc800078efcff */
[----:B------:R-:W-:Y:S01]  /*8fd0*/  LOP3.LUT R4, R4, 0xfffffff7, RZ, 0xc0, !PT ;  /* 0xfffffff704047812 */ /* 0x000fe200078ec0ff */
[----:B--2---:R-:W1:Y:S02]  /*8fe0*/  SHFL.UP PT, R5, R0, 0x1, RZ ;  /* 0x0420000000057989 */ /* 0x004e6400000e00ff */
[----:B-1----:R-:W-:-:S05]  /*8ff0*/  SEL R5, R5, RZ, P1 ;  /* 0x000000ff05057207 */ /* 0x002fca0000800000 */
[----:B------:R-:W-:-:S05]  /*9000*/  IMAD.IADD R5, R0, 0x1, R5 ;  /* 0x0000000100057824 */ /* 0x000fca00078e0205 */
[----:B------:R-:W1:Y:S02]  /*9010*/  SHFL.UP PT, R6, R5, 0x2, RZ ;  /* 0x0440000005067989 */ /* 0x000e6400000e00ff */
[----:B-1----:R-:W-:Y:S02]  /*9020*/  SEL R6, R6, RZ, P0 ;  /* 0x000000ff06067207 */ /* 0x002fe40000000000 */
[----:B------:R-:W-:-:S03]  /*9030*/  ISETP.GE.U32.AND P0, PT, R8, 0x4, PT ;  /* 0x000000040800780c */ /* 0x000fc60003f06070 */
[----:B------:R-:W-:-:S05]  /*9040*/  IMAD.IADD R6, R5, 0x1, R6 ;  /* 0x0000000105067824 */ /* 0x000fca00078e0206 */
[----:B------:R-:W1:Y:S05]  /*9050*/  SHFL.UP PT, R7, R6, 0x4, RZ ;  /* 0x0480000006077989 */ /* 0x000e6a00000e00ff */
[----:B------:R-:W-:-:S04]  /*9060*/  @P0 LOP3.LUT R4, R4, 0x8, RZ, 0xfc, !PT ;  /* 0x0000000804040812 */ /* 0x000fc800078efcff */
[----:B------:R-:W-:Y:S02]  /*9070*/  LOP3.LUT R4, R4, 0xfffffffb, RZ, 0xc0, !PT ;  /* 0xfffffffb04047812 */ /* 0x000fe400078ec0ff */
        /* <DEDUP_REMOVED lines=10> */
[----:B------:R-:W-:Y:S02]  /*9120*/  @P0 LOP3.LUT R4, R4, 0x2, RZ, 0xfc, !PT ;  /* 0x0000000204040812 */ /* 0x000fe400078efcff */
[----:B-1----:R-:W-:-:S04]  /*9130*/  SEL R2, R2, RZ, P0 ;  /* 0x000000ff02027207 */ /* 0x002fc80000000000 */
[----:B------:R-:W-:-:S05]  /*9140*/  IADD3 R2, R3, R2, RZ ;  /* 0x0000000203027210 */ /* 0x000fca0007ffe0ff */
[----:B------:R-:W1:Y:S02]  /*9150*/  SHFL.IDX PT, R5, R2, 0x1f, 0x1f ;  /* 0x03e01f0002057f89 */ /* 0x000e6400000e0000 */
[----:B-1----:R-:W-:-:S04]  /*9160*/  IMAD R5, R5, UR4, RZ ;  /* 0x0000000405057c24 */ /* 0x002fc8000f8e02ff */
[----:B------:R-:W-:Y:S01]  /*9170*/  IMAD.MOV.U32 R6, RZ, RZ, R5 ;  /* 0x000000ffff067224 */ /* 0x000fe200078e0005 */
[----:B0-----:R-:W-:-:S13]  /*9180*/  ISETP.GT.AND P0, PT, R5, UR6, PT ;  /* 0x0000000605007c0c */ /* 0x001fda000bf04270 */
[----:B------:R-:W-:Y:S05]  /*9190*/  @P0 BRA `(.L_x_300) ;  /* 0x0000000000c40947 */ /* 0x000fea0003800000 */
[----:B------:R-:W-:Y:S01]  /*91a0*/  IMAD.MOV.U32 R5, RZ, RZ, R6 ;  /* 0x000000ffff057224 */ /* 0x000fe200078e0006 */
[----:B------:R-:W-:Y:S01]  /*91b0*/  ULDC UR5, c[0x0][0xc14] ;  /* 0x0003050000057ab9 */ /* 0x000fe20000000800 */
[----:B------:R-:W-:Y:S01]  /*91c0*/  IMAD.MOV.U32 R19, RZ, RZ, RZ ;  /* 0x000000ffff137224 */ /* 0x000fe200078e00ff */
[----:B------:R-:W-:Y:S01]  /*91d0*/  ULDC UR7, c[0x0][0xc14] ;  /* 0x0003050000077ab9 */ /* 0x000fe20000000800 */
[----:B------:R-:W-:-:S05]  /*91e0*/  ULDC UR4, c[0x0][0xc10] ;  /* 0x0003040000047ab9 */ /* 0x000fca0000000800 */
.L_x_304:
[----:B------:R-:W-:Y:S02]  /*91f0*/  VIADD R0, R19, 0x1f ;  /* 0x0000001f13007836 */ /* 0x000fe40000000000 */
[----:B------:R-:W-:-:S03]  /*9200*/  IMAD.U32 R19, RZ, RZ, UR7 ;  /* 0x00000007ff137e24 */ /* 0x000fc6000f8e00ff */
[----:B------:R-:W-:-:S13]  /*9210*/  ISETP.GE.AND P0, PT, R0, UR5, PT ;  /* 0x0000000500007c0c */ /* 0x000fda000bf06270 */
[----:B------:R-:W-:Y:S05]  /*9220*/  @P0 BRA `(.L_x_301) ;  /* 0x0000000400440947 */ /* 0x000fea0003800000 */
[----:B------:R-:W0:Y:S01]  /*9230*/  S2R R2, SR_TID.X ;  /* 0x0000000000027919 */ /* 0x000e220000002100 */
[----:B------:R-:W-:Y:S01]  /*9240*/  IMAD.MOV.U32 R19, RZ, RZ, R0 ;  /* 0x000000ffff137224 */ /* 0x000fe200078e0000 */
[----:B------:R-:W-:Y:S01]  /*9250*/  BSSY B0, `(.L_x_302) ;  /* 0x000000b000007945 */ /* 0x000fe20003800000 */
[----:B------:R-:W-:Y:S01]  /*9260*/  IMAD.MOV.U32 R0, RZ, RZ, RZ ;  /* 0x000000ffff007224 */ /* 0x000fe200078e00ff */
[----:B0-----:R-:W-:-:S04]  /*9270*/  LOP3.LUT R8, R2, 0x1f, RZ, 0xc0, !PT ;  /* 0x0000001f02087812 */ /* 0x001fc800078ec0ff */
[C---:B------:R-:W-:Y:S01]  /*9280*/  ISETP.NE.AND P1, PT, R8.reuse, 0x1f, PT ;  /* 0x0000001f0800780c */ /* 0x040fe20003f25270 */
[----:B------:R-:W-:-:S05]  /*9290*/  IMAD.IADD R7, R8, 0x1, R19 ;  /* 0x0000000108077824 */ /* 0x000fca00078e0213 */
[----:B------:R-:W-:-:S13]  /*92a0*/  ISETP.GE.OR P0, PT, R7, UR5, !P1 ;  /* 0x0000000507007c0c */ /* 0x000fda000cf06670 */
[----:B------:R-:W-:Y:S05]  /*92b0*/  @P0 BRA `(.L_x_303) ;  /* 0x0000000000100947 */ /* 0x000fea0003800000 */
[----:B------:R-:W0:Y:S01]  /*92c0*/  LDC.64 R2, c[0x0][0xc58] ;  /* 0x00031600ff027b82 */ /* 0x000e220000000a00 */
[----:B------:R-:W-:Y:S01]  /*92d0*/  ULDC.64 UR8, c[0x0][0x208] ;  /* 0x0000820000087ab9 */ /* 0x000fe20000000a00 */
[----:B0-----:R-:W-:-:S05]  /*92e0*/  IMAD.WIDE R2, R7, 0x4, R2 ;  /* 0x0000000407027825 */ /* 0x001fca00078e0202 */
[----:B------:R0:W5:Y:S02]  /*92f0*/  LDG.E R0, desc[UR8][R2.64] ;  /* 0x0000000802007981 */ /* 0x000164000c1e1900 */
.L_x_303:
[----:B------:R-:W-:Y:S05]  /*9300*/  BSYNC B0 ;  /* 0x0000000000007941 */ /* 0x000fea0003800000 */
.L_x_302:
[----:B0----5:R-:W0:Y:S01]  /*9310*/  SHFL.UP PT, R2, R0, 0x1, RZ ;  /* 0x0420000000027989 */ /* 0x021e2200000e00ff */
[C---:B------:R-:W-:Y:S02]  /*9320*/  ISETP.NE.AND P0, PT, R8.reuse, RZ, PT ;  /* 0x000000ff0800720c */ /* 0x040fe40003f05270 */
[----:B------:R-:W-:Y:S02]  /*9330*/  ISETP.GE.U32.AND P1, PT, R8, 0x2, PT ;  /* 0x000000020800780c */ /* 0x000fe40003f26070 */
[----:B0-----:R-:W-:Y:S02]  /*9340*/  SEL R3, R2, RZ, P0 ;  /* 0x000000ff02037207 */ /* 0x001fe40000000000 */
[----:B------:R-:W-:-:S03]  /*9350*/  ISETP.GE.U32.AND P0, PT, R8, 0x4, PT ;  /* 0x000000040800780c */ /* 0x000fc60003f06070 */
[----:B------:R-:W-:-:S05]  /*9360*/  IMAD.IADD R3, R0, 0x1, R3 ;  /* 0x0000000100037824 */ /* 0x000fca00078e0203 */
[----:B------:R-:W0:Y:S02]  /*9370*/  SHFL.UP PT, R2, R3, 0x2, RZ ;  /* 0x0440000003027989 */ /* 0x000e2400000e00ff */
        /* <DEDUP_REMOVED lines=8> */
[----:B0-----:R-:W-:-:S05]  /*9400*/  SEL R6, R6, RZ, P1 ;  /* 0x000000ff06067207 */ /* 0x001fca0000800000 */
[----:B------:R-:W-:-:S05]  /*9410*/  IMAD.IADD R6, R7, 0x1, R6 ;  /* 0x0000000107067824 */ /* 0x000fca00078e0206 */
[----:B------:R-:W0:Y:S02]  /*9420*/  SHFL.UP PT, R8, R6, 0x10, RZ ;  /* 0x0600000006087989 */ /* 0x000e2400000e00ff */
[----:B0-----:R-:W-:-:S05]  /*9430*/  SEL R9, R8, RZ, P0 ;  /* 0x000000ff08097207 */ /* 0x001fca0000000000 */
[----:B------:R-:W-:-:S05]  /*9440*/  IMAD.IADD R9, R6, 0x1, R9 ;  /* 0x0000000106097824 */ /* 0x000fca00078e0209 */
[----:B------:R-:W0:Y:S02]  /*9450*/  SHFL.IDX PT, R3, R9, 0x1f, 0x1f ;  /* 0x03e01f0009037f89 */ /* 0x000e2400000e0000 */
[----:B0-----:R-:W-:-:S04]  /*9460*/  IMAD R6, R3, UR4, RZ ;  /* 0x0000000403067c24 */ /* 0x001fc8000f8e02ff */
[----:B------:R-:W-:-:S05]  /*9470*/  IMAD.IADD R5, R6, 0x1, R5 ;  /* 0x0000000106057824 */ /* 0x000fca00078e0205 */
[----:B------:R-:W-:-:S13]  /*9480*/  ISETP.GT.AND P0, PT, R5, UR6, PT ;  /* 0x0000000605007c0c */ /* 0x000fda000bf04270 */
[----:B------:R-:W-:Y:S05]  /*9490*/  @!P0 BRA `(.L_x_304) ;  /* 0xfffffffc00548947 */ /* 0x000fea000383ffff */
[----:B------:R-:W-:-:S07]  /*94a0*/  IMAD.MOV.U32 R2, RZ, RZ, R9 ;  /* 0x000000ffff027224 */ /* 0x000fce00078e0009 */
.L_x_300:
[----:B------:R-:W-:-:S04]  /*94b0*/  IMAD.IADD R7, R5, 0x1, -R6 ;  /* 0x0000000105077824 */ /* 0x000fc800078e0a06 */
[----:B------:R-:W-:-:S05]  /*94c0*/  IMAD R3, R2, UR4, R7 ;  /* 0x0000000402037c24 */ /* 0x000fca000f8e0207 */
[----:B------:R-:W-:-:S13]  /*94d0*/  ISETP.GT.AND P0, PT, R3, UR6, PT ;  /* 0x0000000603007c0c */ /* 0x000fda000bf04270 */
[----:B------:R-:W-:-:S04]  /*94e0*/  VOTE.ANY R8, PT, !P0 ;  /* 0x0000000000087806 */ /* 0x000fc800040e0100 */
[----:B------:R-:W0:Y:S01]  /*94f0*/  POPC R5, R8 ;  /* 0x0000000800057309 */ /* 0x000e220000000000 */
[----:B------:R-:W-:Y:S01]  /*9500*/  ISETP.NE.AND P0, PT, R8, RZ, PT ;  /* 0x000000ff0800720c */ /* 0x000fe20003f05270 */
[----:B0-----:R-:W0:Y:S02]  /*9510*/  SHFL.IDX PT, R0, R0, R5, 0x1f ;  /* 0x00001f0500007589 */ /* 0x001e2400000e0000 */
[----:B0-----:R-:W-:-:S04]  /*9520*/  IABS R6, R0 ;  /* 0x0000000000067213 */ /* 0x001fc80000000000 */
[----:B------:R-:W0:Y:S08]  /*9530*/  I2F.RP R9, R6 ;  /* 0x0000000600097306 */ /* 0x000e300000209400 */
[----:B0-----:R-:W0:Y:S02]  /*9540*/  MUFU.RCP R9, R9 ;  /* 0x0000000900097308 */ /* 0x001e240000001000 */
[----:B0-----:R-:W-:-:S06]  /*9550*/  VIADD R3, R9, 0xffffffe ;  /* 0x0ffffffe09037836 */ /* 0x001fcc0000000000 */
[----:B------:R-:W0:Y:S02]  /*9560*/  F2I.FTZ.U32.TRUNC.NTZ R3, R3 ;  /* 0x0000000300037305 */ /* 0x000e24000021f000 */
[----:B0-----:R-:W-:Y:S01]  /*9570*/  IMAD.MOV R11, RZ, RZ, -R3 ;  /* 0x000000ffff0b7224 */ /* 0x001fe200078e0a03 */
[----:B------:R-:W-:Y:S06]  /*9580*/  @!P0 BRA `(.L_x_305) ;  /* 0x0000000000088947 */ /* 0x000fec0003800000 */
[----:B------:R-:W-:-:S05]  /*9590*/  VIADD R9, R5, 0xffffffff ;  /* 0xffffffff05097836 */ /* 0x000fca0000000000 */
[----:B------:R0:W1:Y:S02]  /*95a0*/  SHFL.IDX PT, R16, R2, R9, 0x1f ;  /* 0x00001f0902107589 */ /* 0x00006400000e0000 */
.L_x_305:
[----:B-1----:R-:W-:Y:S02]  /*95b0*/  IMAD R16, R16, UR4, R7 ;  /* 0x0000000410107c24 */ /* 0x002fe4000f8e0207 */
[----:B------:R-:W-:Y:S02]  /*95c0*/  IMAD R7, R11, R6, RZ ;  /* 0x000000060b077224 */ /* 0x000fe400078e02ff */
[----:B0-----:R-:W-:Y:S01]  /*95d0*/  IMAD.MOV.U32 R2, RZ, RZ, RZ ;  /* 0x000000ffff027224 */ /* 0x001fe200078e00ff */
[----:B------:R-:W-:Y:S01]  /*95e0*/  IADD3 R17, -R16, UR6, RZ ;  /* 0x0000000610117c10 */ /* 0x000fe2000fffe1ff */
[----:B------:R-:W-:Y:S02]  /*95f0*/  IMAD.IADD R19, R5, 0x1, R19 ;  /* 0x0000000105137824 */ /* 0x000fe400078e0213 */
[----:B------:R-:W-:Y:S01]  /*9600*/  IMAD.HI.U32 R2, R3, R7, R2 ;  /* 0x0000000703027227 */ /* 0x000fe200078e0002 */
[----:B------:R-:W-:Y:S02]  /*9610*/  IABS R7, R0 ;  /* 0x0000000000077213 */ /* 0x000fe40000000000 */
[----:B------:R-:W-:-:S03]  /*9620*/  IABS R3, R17 ;  /* 0x0000001100037213 */ /* 0x000fc60000000000 */
[----:B------:R-:W-:Y:S02]  /*9630*/  IMAD.MOV R7, RZ, RZ, -R7 ;  /* 0x000000ffff077224 */ /* 0x000fe400078e0a07 */
[----:B------:R-:W-:-:S04]  /*9640*/  IMAD.HI.U32 R2, R2, R3, RZ ;  /* 0x0000000302027227 */ /* 0x000fc800078e00ff */
[----:B------:R-:W-:-:S05]  /*9650*/  IMAD R3, R2, R7, R3 ;  /* 0x0000000702037224 */ /* 0x000fca00078e0203 */
[----:B------:R-:W-:-:S13]  /*9660*/  ISETP.GT.U32.AND P0, PT, R6, R3, PT ;  /* 0x000000030600720c */ /* 0x000fda0003f04070 */
[----:B------:R-:W-:Y:S02]  /*9670*/  @!P0 IMAD.IADD R3, R3, 0x1, -R6 ;  /* 0x0000000103038824 */ /* 0x000fe400078e0a06 */
[----:B------:R-:W-:-:S03]  /*9680*/  @!P0 VIADD R2, R2, 0x1 ;  /* 0x0000000102028836 */ /* 0x000fc60000000000 */
[----:B------:R-:W-:Y:S02]  /*9690*/  ISETP.GE.U32.AND P0, PT, R3, R6, PT ;  /* 0x000000060300720c */ /* 0x000fe40003f06070 */
[----:B------:R-:W-:-:S11]  /*96a0*/  LOP3.LUT R3, R17, R0, RZ, 0x3c, !PT ;  /* 0x0000000011037212 */ /* 0x000fd600078e3cff */
[----:B------:R-:W-:Y:S01]  /*96b0*/  @P0 VIADD R2, R2, 0x1 ;  /* 0x0000000102020836 */ /* 0x000fe20000000000 */
[----:B------:R-:W-:-:S13]  /*96c0*/  ISETP.GE.AND P0, PT, R3, RZ, PT ;  /* 0x000000ff0300720c */ /* 0x000fda0003f06270 */
[----:B------:R-:W-:Y:S01]  /*96d0*/  @!P0 IMAD.MOV R2, RZ, RZ, -R2 ;  /* 0x000000ffff028224 */ /* 0x000fe200078e0a02 */
[----:B------:R-:W-:-:S13]  /*96e0*/  ISETP.NE.AND P0, PT, R0, RZ, PT ;  /* 0x000000ff0000720c */ /* 0x000fda0003f05270 */
[----:B------:R-:W-:-:S05]  /*96f0*/  @!P0 LOP3.LUT R2, RZ, R0, RZ, 0x33, !PT ;  /* 0x00000000ff028212 */ /* 0x000fca00078e33ff */
[--C-:B------:R-:W-:Y:S02]  /*9700*/  IMAD.MOV R3, RZ, RZ, -R2.reuse ;  /* 0x000000ffff037224 */ /* 0x100fe400078e0a02 */
[----:B------:R-:W-:Y:S02]  /*9710*/  IMAD.MOV.U32 R18, RZ, RZ, R2 ;  /* 0x000000ffff127224 */ /* 0x000fe400078e0002 */
[----:B------:R-:W-:Y:S01]  /*9720*/  IMAD R17, R0, R3, R17 ;  /* 0x0000000300117224 */ /* 0x000fe200078e0211 */
[----:B------:R-:W-:Y:S06]  /*9730*/  BRA `(.L_x_306) ;  /* 0x00000000000c7947 */ /* 0x000fec0003800000 */
.L_x_301:
[----:B------:R-:W-:Y:S02]  /*9740*/  IMAD.MOV.U32 R17, RZ, RZ, RZ ;  /* 0x000000ffff117224 */ /* 0x000fe400078e00ff */
[----:B------:R-:W-:Y:S02]  /*9750*/  IMAD.U32 R16, RZ, RZ, UR6 ;  /* 0x00000006ff107e24 */ /* 0x000fe4000f8e00ff */
[----:B------:R-:W-:-:S07]  /*9760*/  IMAD.MOV.U32 R18, RZ, RZ, RZ ;  /* 0x000000ffff127224 */ /* 0x000fce00078e00ff */
.L_x_306:
[----:B------:R-:W0:Y:S01]  /*9770*/  S2R R0, SR_TID.X ;  /* 0x0000000000007919 */ /* 0x000e220000002100 */
[----:B------:R-:W-:Y:S01]  /*9780*/  STL [R1+0x28], RZ ;  /* 0x000028ff01007387 */ /* 0x000fe20000100800 */
[----:B0-----:R-:W-:-:S04]  /*9790*/  LOP3.LUT R0, R0, 0x1f, RZ, 0xc0, !PT ;  /* 0x0000001f00007812 */ /* 0x001fc800078ec0ff */
[----:B------:R-:W-:-:S13]  /*97a0*/  ISETP.NE.AND P0, PT, R0, RZ, PT ;  /* 0x000000ff0000720c */ /* 0x000fda0003f05270 */
[----:B------:R-:W0:Y:S01]  /*97b0*/  @!P0 S2R R3, SR_CgaCtaId ;  /* 0x0000000000038919 */ /* 0x000e220000008800 */
[----:B------:R-:W-:-:S04]  /*97c0*/  @!P0 MOV R0, 0x400 ;  /* 0x0000040000008802 */ /* 0x000fc80000000f00 */
[----:B0-----:R-:W-:-:S05]  /*97d0*/  @!P0 LEA R0, R3, R0, 0x18 ;  /* 0x0000000003008211 */ /* 0x001fca00078ec0ff */
[----:B------:R0:W-:Y:S01]  /*97e0*/  @!P0 STS.128 [R0+0x348d0], R16 ;  /* 0x0348d01000008388 */ /* 0x0001e20000000c00 */
[----:B------:R-:W-:Y:S06]  /*97f0*/  BAR.ARV 0x5, 0x120 ;  /* 0x0144800000007b1d */ /* 0x000fec0000002000 */
[----:B------:R-:W-:Y:S01]  /*9800*/  ISETP.GE.AND P0, PT, R19, UR5, PT ;  /* 0x0000000513007c0c */ /* 0x000fe2000bf06270 */
[----:B0-----:R-:W-:-:S05]  /*9810*/  IMAD.MOV.U32 R0, RZ, RZ, 0x1 ;  /* 0x00000001ff007424 */ /* 0x001fca00078e00ff */
[----:B------:R0:W-:Y:S04]  /*9820*/  STL [R1+0x8], R0 ;  /* 0x0000080001007387 */ /* 0x0001e80000100800 */
[----:B------:R0:W-:Y:S03]  /*9830*/  STL [R1], RZ ;  /* 0x000000ff01007387 */ /* 0x0001e60000100800 */
[----:B------:R-:W-:Y:S05]  /*9840*/  @P0 BRA `(.L_x_307) ;  /* 0x0000003c00d00947 */ /* 0x000fea0003800000 */
[----:B0-----:R-:W-:Y:S01]  /*9850*/  IMAD.MOV.U32 R0, RZ, RZ, 0x1 ;  /* 0x00000001ff007424 */ /* 0x001fe200078e00ff */
[----:B------:R0:W-:Y:S01]  /*9860*/  STL [R1], RZ ;  /* 0x000000ff01007387 */ /* 0x0001e20000100800 */
[----:B------:R-:W-:Y:S01]  /*9870*/  ULDC UR38, c[0x0][0xc] ;  /* 0x0000030000267ab9 */ /* 0x000fe20000000800 */
[----:B------:R-:W-:Y:S02]  /*9880*/  ULDC.64 UR36, c[0x0][0x198] ;  /* 0x0000660000247ab9 */ /* 0x000fe40000000a00 */
[----:B------:R0:W-:Y:S04]  /*9890*/  STL [R1+0x8], R0 ;  /* 0x0000080001007387 */ /* 0x0001e80000100800 */
[----:B------:R0:W-:Y:S02]  /*98a0*/  STL [R1+0x28], RZ ;  /* 0x000028ff01007387 */ /* 0x0001e40000100800 */
.L_x_372:
[----:B-1----:R-:W1:Y:S01]  /*98b0*/  LDC.64 R2, c[0x0][0xc60] ;  /* 0x00031800ff027b82 */ /* 0x002e620000000a00 */
[----:B------:R-:W-:Y:S01]  /*98c0*/  ULDC.64 UR4, c[0x0][0x208] ;  /* 0x0000820000047ab9 */ /* 0x000fe20000000a00 */
[----:B-1----:R-:W-:-:S05]  /*98d0*/  IMAD.WIDE R2, R19, 0x4, R2 ;  /* 0x0000000413027825 */ /* 0x002fca00078e0202 */
[----:B------:R-:W2:Y:S01]  /*98e0*/  LDG.E R5, desc[UR4][R2.64] ;  /* 0x0000000402057981 */ /* 0x000ea2000c1e1900 */
[----:B------:R-:W-:Y:S05]  /*98f0*/  YIELD ;  /* 0x0000000000007946 */ /* 0x000fea0003800000 */
[----:B------:R-:W-:Y:S01]  /*9900*/  ULDC.64 UR4, c[0x0][0xa28] ;  /* 0x00028a0000047ab9 */ /* 0x000fe20000000a00 */
[----:B0-----:R-:W-:Y:S01]  /*9910*/  IMAD.MOV.U32 R0, RZ, RZ, RZ ;  /* 0x000000ffff007224 */ /* 0x001fe200078e00ff */
[----:B------:R-:W-:Y:S01]  /*9920*/  ISETP.NE.U32.AND P0, PT, RZ, UR4, PT ;  /* 0x00000004ff007c0c */ /* 0x000fe2000bf05070 */
[----:B------:R-:W-:-:S03]  /*9930*/  ULDC.64 UR6, c[0x0][0x208] ;  /* 0x0000820000067ab9 */ /* 0x000fc60000000a00 */
[----:B------:R-:W-:Y:S01]  /*9940*/  ISETP.NE.AND.EX P0, PT, RZ, UR5, PT, P0 ;  /* 0x00000005ff007c0c */ /* 0x000fe2000bf05300 */
[----:B------:R-:W-:Y:S01]  /*9950*/  IMAD.MOV.U32 R6, RZ, RZ, RZ ;  /* 0x000000ffff067224 */ /* 0x000fe200078e00ff */
[----:B--2---:R-:W-:Y:S01]  /*9960*/  SHF.R.S32.HI R4, RZ, 0x1f, R5 ;  /* 0x0000001fff047819 */ /* 0x004fe20000011405 */
[----:B------:R-:W-:-:S10]  /*9970*/  IMAD.SHL.U32 R7, R5, 0x4, RZ ;  /* 0x0000000405077824 */ /* 0x000fd400078e00ff */
[C---:B------:R-:W-:Y:S01]  /*9980*/  @P0 LEA R2, P1, R5.reuse, UR4, 0x2 ;  /* 0x0000000405020c11 */ /* 0x040fe2000f8210ff */
[----:B------:R-:W-:Y:S03]  /*9990*/  STL [R1+0x14], R5 ;  /* 0x0000140501007387 */ /* 0x000fe60000100800 */
[----:B------:R-:W-:Y:S01]  /*99a0*/  @P0 LEA.HI.X R3, R5, UR5, R4, 0x2, P1 ;  /* 0x0000000505030c11 */ /* 0x000fe200088f1404 */
[----:B------:R-:W-:-:S04]  /*99b0*/  ULDC.64 UR4, c[0x0][0xa00] ;  /* 0x0002800000047ab9 */ /* 0x000fc80000000a00 */
[----:B------:R0:W5:Y:S01]  /*99c0*/  @P0 LDG.E R0, desc[UR6][R2.64] ;  /* 0x0000000602000981 */ /* 0x000162000c1e1900 */
[----:B------:R-:W-:-:S04]  /*99d0*/  ISETP.NE.U32.AND P0, PT, RZ, UR4, PT ;  /* 0x00000004ff007c0c */ /* 0x000fc8000bf05070 */
[----:B------:R-:W-:-:S13]  /*99e0*/  ISETP.NE.AND.EX P0, PT, RZ, UR5, PT, P0 ;  /* 0x00000005ff007c0c */ /* 0x000fda000bf05300 */
[----:B0-----:R-:W-:-:S04]  /*99f0*/  @P0 LEA R2, P1, R5, UR4, 0x2 ;  /* 0x0000000405020c11 */ /* 0x001fc8000f8210ff */
[----:B------:R-:W-:Y:S01]  /*9a00*/  @P0 LEA.HI.X R3, R5, UR5, R4, 0x2, P1 ;  /* 0x0000000505030c11 */ /* 0x000fe200088f1404 */
[----:B------:R-:W-:-:S04]  /*9a10*/  ULDC.64 UR4, c[0x0][0xa20] ;  /* 0x0002880000047ab9 */ /* 0x000fc80000000a00 */
[----:B------:R-:W2:Y:S01]  /*9a20*/  @P0 LDG.E R6, desc[UR6][R2.64] ;  /* 0x0000000602060981 */ /* 0x000ea2000c1e1900 */
[----:B------:R-:W-:-:S04]  /*9a30*/  ISETP.NE.U32.AND P0, PT, RZ, UR4, PT ;  /* 0x00000004ff007c0c */ /* 0x000fc8000bf05070 */
[----:B------:R-:W-:Y:S01]  /*9a40*/  ISETP.NE.AND.EX P0, PT, RZ, UR5, PT, P0 ;  /* 0x00000005ff007c0c */ /* 0x000fe2000bf05300 */
[----:B--2---:R0:W-:Y:S04]  /*9a50*/  STL [R1+0x2c], R6 ;  /* 0x00002c0601007387 */ /* 0x0041e80000100800 */
[----:B------:R1:W-:Y:S01]  /*9a60*/  STL [R1+0x1c], R7 ;  /* 0x00001c0701007387 */ /* 0x0003e20000100800 */
[----:B0-----:R-:W-:-:S07]  /*9a70*/  SHF.L.U64.HI R6, R5, 0x2, R4 ;  /* 0x0000000205067819 */ /* 0x001fce0000010204 */
[C---:B------:R-:W-:Y:S01]  /*9a80*/  @P0 IADD3 R4, P1, R7.reuse, UR4, RZ ;  /* 0x0000000407040c10 */ /* 0x040fe2000ff3e0ff */
[----:B------:R0:W-:Y:S03]  /*9a90*/  STL [R1+0x20], R6 ;  /* 0x0000200601007387 */ /* 0x0001e60000100800 */
[----:B------:R-:W-:Y:S01]  /*9aa0*/  @P0 IADD3.X R5, R6, UR5, RZ, P1, !PT ;  /* 0x0000000506050c10 */ /* 0x000fe20008ffe4ff */
[----:B------:R-:W-:Y:S02]  /*9ab0*/  ULDC.64 UR4, c[0x0][0xa08] ;  /* 0x0002820000047ab9 */ /* 0x000fe40000000a00 */
[----:B------:R-:W-:Y:S01]  /*9ac0*/  IADD3 R2, P1, R7, UR4, RZ ;  /* 0x0000000407027c10 */ /* 0x000fe2000ff3e0ff */
[----:B-1----:R-:W-:-:S03]  /*9ad0*/  IMAD.MOV.U32 R7, RZ, RZ, RZ ;  /* 0x000000ffff077224 */ /* 0x002fc600078e00ff */
[----:B------:R-:W-:Y:S02]  /*9ae0*/  IADD3.X R3, R6, UR5, RZ, P1, !PT ;  /* 0x0000000506037c10 */ /* 0x000fe40008ffe4ff */
[----:B------:R-:W-:-:S04]  /*9af0*/  ISETP.NE.U32.AND P1, PT, RZ, UR4, PT ;  /* 0x00000004ff007c0c */ /* 0x000fc8000bf25070 */
[----:B------:R-:W-:Y:S01]  /*9b00*/  ISETP.NE.AND.EX P1, PT, RZ, UR5, PT, P1 ;  /* 0x00000005ff007c0c */ /* 0x000fe2000bf25310 */
[----:B------:R-:W-:Y:S02]  /*9b10*/  ULDC.64 UR4, c[0x0][0x3f8] ;  /* 0x0000fe0000047ab9 */ /* 0x000fe40000000a00 */
[----:B------:R-:W-:-:S03]  /*9b20*/  UISETP.NE.U32.AND UP0, UPT, UR4, URZ, UPT ;  /* 0x0000003f0400728c */ /* 0x000fc6000bf05070 */
[----:B------:R-:W-:Y:S01]  /*9b30*/  ULDC UR4, c[0x0][0x404] ;  /* 0x0001010000047ab9 */ /* 0x000fe20000000800 */
[----:B------:R-:W-:-:S03]  /*9b40*/  UISETP.NE.AND.EX UP0, UPT, UR5, URZ, UPT, UP0 ;  /* 0x0000003f0500728c */ /* 0x000fc6000bf05300 */
[----:B------:R-:W-:Y:S01]  /*9b50*/  ULDC UR5, c[0x0][0x2e0] ;  /* 0x0000b80000057ab9 */ /* 0x000fe20000000800 */
[----:B------:R-:W-:Y:S02]  /*9b60*/  USEL UR4, UR4, 0x1, UP0 ;  /* 0x0000000104047887 */ /* 0x000fe40008000000 */
[----:B------:R1:W5:Y:S02]  /*9b70*/  @P1 LDG.E R7, desc[UR6][R2.64] ;  /* 0x0000000602071981 */ /* 0x000364000c1e1900 */
[----:B------:R-:W-:-:S06]  /*9b80*/  UIMAD UR4, UR4, UR5, URZ ;  /* 0x00000005040472a4 */ /* 0x000fcc000f8e023f */
[----:B0-----:R-:W-:-:S06]  /*9b90*/  IMAD.U32 R6, RZ, RZ, UR4 ;  /* 0x00000004ff067e24 */ /* 0x001fcc000f8e00ff */
[----:B------:R1:W5:Y:S01]  /*9ba0*/  @P0 LDG.E R6, desc[UR6][R4.64] ;  /* 0x0000000604060981 */ /* 0x000362000c1e1900 */
[----:B------:R-:W-:Y:S05]  /*9bb0*/  @P0 BRA `(.L_x_308) ;  /* 0x0000000000140947 */ /* 0x000fea0003800000 */
[----:B------:R-:W-:Y:S05]  /*9bc0*/  @!P1 BRA `(.L_x_308) ;  /* 0x0000000000109947 */ /* 0x000fea0003800000 */
[----:B------:R-:W-:Y:S02]  /*9bd0*/  ULDC.64 UR4, c[0x0][0x208] ;  /* 0x0000820000047ab9 */ /* 0x000fe40000000a00 */
[----:B-----5:R-:W2:Y:S04]  /*9be0*/  LDG.E R6, desc[UR4][R2.64] ;  /* 0x0000000402067981 */ /* 0x020ea8000c1e1900 */
[----:B-1----:R-:W2:Y:S02]  /*9bf0*/  LDG.E R5, desc[UR4][R2.64+0x4] ;  /* 0x0000040402057981 */ /* 0x002ea4000c1e1900 */
[----:B--2---:R-:W-:-:S07]  /*9c00*/  IMAD.IADD R6, R5, 0x1, -R6 ;  /* 0x0000000105067824 */ /* 0x004fce00078e0a06 */
.L_x_308:
[--C-:B-1---5:R-:W-:Y:S01]  /*9c10*/  IMAD.IADD R2, R6, 0x1, -R0.reuse ;  /* 0x0000000106027824 */ /* 0x122fe200078e0a00 */
[----:B------:R-:W-:Y:S01]  /*9c20*/  BSSY B6, `(.L_x_309) ;  /* 0x0000317000067945 */ /* 0x000fe20003800000 */
[----:B------:R-:W-:Y:S02]  /*9c30*/  IMAD.IADD R3, R7, 0x1, R0 ;  /* 0x0000000107037824 */ /* 0x000fe400078e0200 */
[C---:B------:R-:W-:Y:S01]  /*9c40*/  VIADD R0, R2.reuse, 0x7f ;  /* 0x0000007f02007836 */ /* 0x040fe20000000000 */
[----:B------:R-:W-:Y:S01]  /*9c50*/  STL [R1+0x24], R2 ;  /* 0x0000240201007387 */ /* 0x000fe20000100800 */
[----:B------:R-:W-:-:S03]  /*9c60*/  ISETP.GT.AND P0, PT, R2, RZ, PT ;  /* 0x000000ff0200720c */ /* 0x000fc60003f04270 */
[----:B------:R0:W-:Y:S02]  /*9c70*/  STL [R1+0x4], R3 ;  /* 0x0000040301007387 */ /* 0x0001e40000100800 */
[----:B0-----:R-:W-:-:S04]  /*9c80*/  SHF.R.S32.HI R3, RZ, 0x1f, R0 ;  /* 0x0000001fff037819 */ /* 0x001fc80000011400 */
[----:B------:R-:W-:-:S04]  /*9c90*/  LEA.HI R3, R3, R0, RZ, 0x7 ;  /* 0x0000000003037211 */ /* 0x000fc800078f38ff */
[----:B------:R-:W-:-:S05]  /*9ca0*/  SHF.R.S32.HI R0, RZ, 0x7, R3 ;  /* 0x00000007ff007819 */ /* 0x000fca0000011403 */
[----:B------:R0:W-:Y:S01]  /*9cb0*/  STL [R1+0x18], R0 ;  /* 0x0000180001007387 */ /* 0x0001e20000100800 */
[----:B------:R-:W-:Y:S05]  /*9cc0*/  @P0 BRA `(.L_x_310) ;  /* 0x0000000000480947 */ /* 0x000fea0003800000 */
[----:B------:R-:W1:Y:S02]  /*9cd0*/  S2R R2, SR_TID.X ;  /* 0x0000000000027919 */ /* 0x000e640000002100 */
[----:B-1----:R-:W-:-:S04]  /*9ce0*/  LOP3.LUT R2, R2, 0x1f, RZ, 0xc0, !PT ;  /* 0x0000001f02027812 */ /* 0x002fc800078ec0ff */
[----:B------:R-:W-:-:S13]  /*9cf0*/  ISETP.NE.AND P1, PT, R2, RZ, PT ;  /* 0x000000ff0200720c */ /* 0x000fda0003f25270 */
[----:B------:R-:W-:Y:S05]  /*9d00*/  @P1 BRA `(.L_x_311) ;  /* 0x0000003000201947 */ /* 0x000fea0003800000 */
[----:B------:R-:W1:Y:S01]  /*9d10*/  S2R R7, SR_LANEID ;  /* 0x0000000000077919 */ /* 0x000e620000000000 */
[----:B------:R-:W-:Y:S01]  /*9d20*/  VOTEU.ANY UR4, UPT, PT ;  /* 0x0000000000047886 */ /* 0x000fe200038e0100 */
[----:B------:R-:W2:Y:S01]  /*9d30*/  LDC.64 R2, c[0x0][0xc38] ;  /* 0x00030e00ff027b82 */ /* 0x000ea20000000a00 */
[----:B0-----:R-:W1:Y:S01]  /*9d40*/  FLO.U32 R0, UR4 ;  /* 0x0000000400007d00 */ /* 0x001e6200080e0000 */
[----:B------:R-:W-:-:S07]  /*9d50*/  ULDC.64 UR6, c[0x0][0x208] ;  /* 0x0000820000067ab9 */ /* 0x000fce0000000a00 */
[----:B------:R-:W2:Y:S01]  /*9d60*/  POPC R5, UR4 ;  /* 0x0000000400057d09 */ /* 0x000ea20008000000 */
[----:B-1----:R-:W-:-:S13]  /*9d70*/  ISETP.EQ.U32.AND P0, PT, R0, R7, PT ;  /* 0x000000070000720c */ /* 0x002fda0003f02070 */
[----:B--2---:R-:W2:Y:S01]  /*9d80*/  @P0 ATOMG.E.ADD.STRONG.GPU PT, R3, desc[UR6][R2.64], R5 ;  /* 0x00000005020309a8 */ /* 0x004ea200081ee1c6 */
[----:B------:R-:W0:Y:S02]  /*9d90*/  S2R R4, SR_LTMASK ;  /* 0x0000000000047919 */ /* 0x000e240000003900 */
[----:B0-----:R-:W-:-:S04]  /*9da0*/  LOP3.LUT R4, R4, UR4, RZ, 0xc0, !PT ;  /* 0x0000000404047c12 */ /* 0x001fc8000f8ec0ff */
[----:B------:R-:W0:Y:S01]  /*9db0*/  POPC R7, R4 ;  /* 0x0000000400077309 */ /* 0x000e220000000000 */
[----:B--2---:R-:W0:Y:S02]  /*9dc0*/  SHFL.IDX PT, R0, R3, R0, 0x1f ;  /* 0x00001f0003007589 */ /* 0x004e2400000e0000 */
[----:B0-----:R-:W-:Y:S01]  /*9dd0*/  IADD3 R16, R0, UR38, R7 ;  /* 0x0000002600107c10 */ /* 0x001fe2000fffe007 */
[----:B------:R-:W-:Y:S06]  /*9de0*/  BRA `(.L_x_311) ;  /* 0x0000002c00e87947 */ /* 0x000fec0003800000 */
.L_x_310:
[----:B------:R-:W1:Y:S01]  /*9df0*/  S2R R3, SR_CgaCtaId ;  /* 0x0000000000037919 */ /* 0x000e620000008800 */
[----:B0-----:R-:W-:-:S04]  /*9e00*/  MOV R0, 0x400 ;  /* 0x0000040000007802 */ /* 0x001fc80000000f00 */
[----:B-1----:R-:W-:-:S05]  /*9e10*/  LEA R2, R3, R0, 0x18 ;  /* 0x0000000003027211 */ /* 0x002fca00078ec0ff */
[----:B------:R0:W-:Y:S01]  /*9e20*/  STL [R1+0x10], R2 ;  /* 0x0000100201007387 */ /* 0x0001e20000100800 */
[----:B------:R-:W-:-:S05]  /*9e30*/  VIADD R0, R2, 0x1c400 ;  /* 0x0001c40002007836 */ /* 0x000fca0000000000 */
[----:B------:R-:W-:-:S13]  /*9e40*/  LOP3.LUT P0, RZ, R0, 0x3ff, RZ, 0xc0, !PT ;  /* 0x000003ff00ff7812 */ /* 0x000fda000780c0ff */
[----:B0-----:R-:W-:Y:S05]  /*9e50*/  @!P0 BRA `(.L_x_312) ;  /* 0x0000000000408947 */ /* 0x001fea0003800000 */
[----:B------:R-:W-:Y:S01]  /*9e60*/  MOV R2, 0x0 ;  /* 0x0000000000027802 */ /* 0x000fe20000000f00 */
[----:B------:R-:W-:Y:S01]  /*9e70*/  ULDC.64 UR6, c[0x4][0x108] ;  /* 0x0100420000067ab9 */ /* 0x000fe20000000a00 */
[----:B------:R-:W-:Y:S01]  /*9e80*/  ULDC.64 UR8, c[0x4][0x110] ;  /* 0x0100440000087ab9 */ /* 0x000fe20000000a00 */
[----:B------:R-:W-:Y:S01]  /*9e90*/  ULDC.64 UR4, c[0x4][0x60] ;  /* 0x0100180000047ab9 */ /* 0x000fe20000000a00 */
[----:B------:R-:W-:Y:S02]  /*9ea0*/  IMAD.U32 R4, RZ, RZ, UR6 ;  /* 0x00000006ff047e24 */ /* 0x000fe4000f8e00ff */
[----:B------:R-:W0:Y:S01]  /*9eb0*/  LDC.64 R2, c[0x4][R2] ;  /* 0x0100000002027b82 */ /* 0x000e220000000a00 */
        /* <DEDUP_REMOVED lines=9> */
[----:B0-----:R-:W-:Y:S05]  /*9f50*/  CALL.ABS.NOINC R2 ;  /* 0x0000000002007343 */ /* 0x001fea0003c00000 */
.L_x_312:
        /* <DEDUP_REMOVED lines=8> */
[----:B------:R0:W1:Y:S01]  /*9fe0*/  LDC.64 R2, c[0x4][R0] ;  /* 0x0100000000027b82 */ /* 0x0000620000000a00 */
        /* <DEDUP_REMOVED lines=8> */
[----:B0-----:R-:W-:-:S07]  /*a070*/  IMAD.MOV.U32 R13, RZ, RZ, RZ ;  /* 0x000000ffff0d7224 */ /* 0x001fce00078e00ff */
[----:B------:R-:W-:-:S07]  /*a080*/  LEPC R20, `(.L_x_314) ;  /* 0x000000001014794e */ /* 0x000fce0000000000 */
[----:B-1----:R-:W-:Y:S05]  /*a090*/  CALL.ABS.NOINC R2 ;  /* 0x0000000002007343 */ /* 0x002fea0003c00000 */
.L_x_314:
        /* <DEDUP_REMOVED lines=16> */
.L_x_313:
[----:B------:R-:W2:Y:S01]  /*a1a0*/  LDL.LU R2, [R1+0x1c] ;  /* 0x00001c0001027983 */ /* 0x000ea20000300800 */
[----:B------:R-:W-:-:S03]  /*a1b0*/  ULDC.64 UR4, c[0x0][0x9f8] ;  /* 0x00027e0000047ab9 */ /* 0x000fc60000000a00 */
[----:B------:R-:W3:Y:S04]  /*a1c0*/  LDL.LU R0, [R1+0x20] ;  /* 0x0000200001007983 */ /* 0x000ee80000300800 */
[----:B------:R-:W4:Y:S04]  /*a1d0*/  LDL.LU R4, [R1+0x2c] ;  /* 0x00002c0001047983 */ /* 0x000f280000300800 */
[----:B------:R-:W4:Y:S01]  /*a1e0*/  LDL.LU R8, [R1+0x14] ;  /* 0x0000140001087983 */ /* 0x000f220000300800 */
[----:B------:R-:W-:Y:S01]  /*a1f0*/  ISETP.NE.U32.AND P0, PT, RZ, UR4, PT ;  /* 0x00000004ff007c0c */ /* 0x000fe2000bf05070 */
[----:B------:R-:W-:-:S03]  /*a200*/  ULDC.64 UR6, c[0x0][0x208] ;  /* 0x0000820000067ab9 */ /* 0x000fc60000000a00 */
[----:B------:R-:W-:Y:S01]  /*a210*/  ISETP.NE.AND.EX P0, PT, RZ, UR5, PT, P0 ;  /* 0x00000005ff007c0c */ /* 0x000fe2000bf05300 */
[----:B------:R-:W0:Y:S02]  /*a220*/  S2R R9, SR_TID.X ;  /* 0x0000000000097919 */ /* 0x000e240000002100 */
[----:B0-----:R-:W-:-:S04]  /*a230*/  LOP3.LUT R9, R9, 0x1f, RZ, 0xc0, !PT ;  /* 0x0000001f09097812 */ /* 0x001fc800078ec0ff */
[----:B------:R-:W-:-:S13]  /*a240*/  ISETP.NE.AND P6, PT, R9, RZ, PT ;  /* 0x000000ff0900720c */ /* 0x000fda0003fc5270 */
[----:B------:R-:W-:-:S05]  /*a250*/  VOTEU.ALL UP1, P6 ;  /* 0x00000000003f7886 */ /* 0x000fca0003020000 */
[----:B------:R-:W-:-:S04]  /*a260*/  @!UP1 UIADD3 UR8, UP0, UR36, 0x270, URZ ;  /* 0x0000027024089890 */ /* 0x000fc8000ff1e03f */
[----:B------:R-:W-:-:S03]  /*a270*/  @!UP1 UIADD3.X UR9, URZ, UR37, URZ, UP0, !UPT ;  /* 0x000000253f099290 */ /* 0x000fc600087fe43f */
[----:B------:R-:W-:Y:S01]  /*a280*/  VOTEU.ALL UP0, P6 ;  /* 0x00000000003f7886 */ /* 0x000fe20003000000 */
[----:B--2---:R-:W-:-:S04]  /*a290*/  @P0 IADD3 R2, P1, R2, UR4, RZ ;  /* 0x0000000402020c10 */ /* 0x004fc8000ff3e0ff */
[----:B---3--:R-:W-:Y:S01]  /*a2a0*/  @P0 IADD3.X R3, R0, UR5, RZ, P1, !PT ;  /* 0x0000000500030c10 */ /* 0x008fe20008ffe4ff */
[----:B------:R-:W-:Y:S01]  /*a2b0*/  ULDC.64 UR4, c[0x0][0xa00] ;  /* 0x0002800000047ab9 */ /* 0x000fe20000000a00 */
[----:B----4-:R-:W-:Y:S02]  /*a2c0*/  IMAD R17, R17, 0x80, R4 ;  /* 0x0000008011117824 */ /* 0x010fe400078e0204 */
[----:B------:R-:W0:Y:S01]  /*a2d0*/  LDC R4, c[0x0][0x428] ;  /* 0x00010a00ff047b82 */ /* 0x000e220000000800 */
[----:B------:R-:W-:-:S06]  /*a2e0*/  IMAD.MOV.U32 R0, RZ, RZ, R8 ;  /* 0x000000ffff007224 */ /* 0x000fcc00078e0008 */
[----:B------:R1:W5:Y:S01]  /*a2f0*/  @P0 LDG.E R0, desc[UR6][R2.64] ;  /* 0x0000000602000981 */ /* 0x000362000c1e1900 */
[----:B------:R-:W-:Y:S02]  /*a300*/  PLOP3.LUT P1, PT, P6, PT, PT, 0x8, 0x0 ;  /* 0x000000000000781c */ /* 0x000fe4000372e170 */
[----:B0-----:R-:W-:Y:S01]  /*a310*/  ISETP.NE.AND P0, PT, R4, 0x1, PT ;  /* 0x000000010400780c */ /* 0x001fe20003f05270 */
[----:B------:R-:W-:-:S12]  /*a320*/  IMAD.MOV.U32 R4, RZ, RZ, R18 ;  /* 0x000000ffff047224 */ /* 0x000fd800078e0012 */
[----:B------:R-:W0:Y:S08]  /*a330*/  @P0 LDC R7, c[0x0][0x42c] ;  /* 0x00010b00ff070b82 */ /* 0x000e300000000800 */
[----:B------:R-:W2:Y:S01]  /*a340*/  @P0 LDC R5, c[0x0][0x430] ;  /* 0x00010c00ff050b82 */ /* 0x000ea20000000800 */
[----:B0-----:R-:W-:-:S05]  /*a350*/  @P0 IMAD.HI.U32 R6, R18, R7, RZ ;  /* 0x0000000712060227 */ /* 0x001fca00078e00ff */
[----:B--2---:R-:W-:Y:S02]  /*a360*/  @P0 SHF.R.U32.HI R4, RZ, R5, R6 ;  /* 0x00000005ff040219 */ /* 0x004fe40000011606 */
[----:B------:R-:W-:-:S04]  /*a370*/  ISETP.NE.U32.AND P0, PT, RZ, UR4, PT ;  /* 0x00000004ff007c0c */ /* 0x000fc8000bf05070 */
[----:B------:R-:W-:-:S04]  /*a380*/  ISETP.NE.AND.EX P0, PT, RZ, UR5, PT, P0 ;  /* 0x00000005ff007c0c */ /* 0x000fc8000bf05300 */
[----:B-1----:R-:W-:-:S09]  /*a390*/  SEL R6, R8, RZ, !P0 ;  /* 0x000000ff08067207 */ /* 0x002fd20004000000 */
.L_x_315:
[----:B------:R-:W-:Y:S02]  /*a3a0*/  PLOP3.LUT P0, PT, P0, P1, PT, 0xa2, 0x0 ;  /* 0x000000000000781c */ /* 0x000fe40000703472 */
[----:B------:R-:W-:Y:S01]  /*a3b0*/  @P1 R2UR P0, UR7, R6 ;  /* 0x00000000060712ca */ /* 0x000fe20000000000 */
[----:B------:R-:W-:-:S07]  /*a3c0*/  UMOV UR4, URZ ;  /* 0x0000003f00047c82 */ /* 0x000fce0008000000 */
[----:B------:R-:W-:Y:S02]  /*a3d0*/  PLOP3.LUT P0, PT, P0, P1, PT, 0xa2, 0x0 ;  /* 0x000000000000781c */ /* 0x000fe40000703472 */
[----:B------:R-:W-:-:S08]  /*a3e0*/  @P1 R2UR.OR P0, UR6, R18 ;  /* 0x00000000120612ca */ /* 0x000fd00000100000 */
[----:B------:R-:W-:Y:S02]  /*a3f0*/  PLOP3.LUT P0, PT, P0, P1, PT, 0xa2, 0x0 ;  /* 0x000000000000781c */ /* 0x000fe40000703472 */
[----:B------:R-:W-:-:S08]  /*a400*/  @P1 R2UR.OR P0, UR5, R17 ;  /* 0x00000000110512ca */ /* 0x000fd00000100000 */
[----:B------:R-:W-:-:S05]  /*a410*/  @P1 PLOP3.LUT P1, PT, P0, PT, PT, 0x80, 0x0 ;  /* 0x000000000000181c */ /* 0x000fca000072f070 */
[----:B------:R0:W-:Y:S08]  /*a420*/  @!UP0 UTMAPF.L2.4D [UR4], [UR8] ;  /* 0x00000004080085b8 */ /* 0x0001f00008018000 */
[----:B0-----:R-:W-:Y:S05]  /*a430*/  @P1 BRA.U.ANY `(.L_x_315) ;  /* 0xfffffffd00d81947 */ /* 0x001fea000393ffff */
[----:B------:R-:W0:Y:S01]  /*a440*/  S2R R2, SR_TID.X ;  /* 0x0000000000027919 */ /* 0x000e220000002100 */
[----:B------:R-:W-:Y:S01]  /*a450*/  UMOV UR4, 0x40 ;  /* 0x0000004000047882 */ /* 0x000fe20000000000 */
[----:B0-----:R-:W-:-:S04]  /*a460*/  LOP3.LUT R2, R2, 0x1f, RZ, 0xc0, !PT ;  /* 0x0000001f02027812 */ /* 0x001fc800078ec0ff */
[----:B------:R-:W-:-:S04]  /*a470*/  ISETP.NE.AND P2, PT, R2, RZ, PT ;  /* 0x000000ff0200720c */ /* 0x000fc80003f45270 */
[----:B------:R-:W-:-:S09]  /*a480*/  PLOP3.LUT P1, PT, P2, PT, PT, 0x8, 0x0 ;  /* 0x000000000000781c */ /* 0x000fd2000172e170 */
[----:B------:R-:W-:-:S05]  /*a490*/  VOTEU.ALL UP0, P2 ;  /* 0x00000000003f7886 */ /* 0x000fca0001000000 */
.L_x_316:
[----:B------:R-:W-:Y:S02]  /*a4a0*/  PLOP3.LUT P0, PT, P0, P1, PT, 0xa2, 0x0 ;  /* 0x000000000000781c */ /* 0x000fe40000703472 */
[----:B------:R-:W-:-:S08]  /*a4b0*/  @P1 R2UR P0, UR7, R6 ;  /* 0x00000000060712ca */ /* 0x000fd00000000000 */
        /* <DEDUP_REMOVED lines=13> */
.L_x_317:
        /* <DEDUP_REMOVED lines=9> */
[----:B------:R-:W0:Y:S01]  /*a620*/  LDC.64 R2, c[0x0][0x3f8] ;  /* 0x0000fe00ff027b82 */ /* 0x000e220000000a00 */
[----:B------:R-:W-:Y:S02]  /*a630*/  ULDC.64 UR4, c[0x0][0xa08] ;  /* 0x0002820000047ab9 */ /* 0x000fe40000000a00 */
[----:B0-----:R-:W-:Y:S01]  /*a640*/  LOP3.LUT P0, RZ, R2, UR4, RZ, 0xfc, !PT ;  /* 0x0000000402ff7c12 */ /* 0x001fe2000f80fcff */
[----:B------:R-:W-:-:S03]  /*a650*/  UMOV UR4, 0xffffffff ;  /* 0xffffffff00047882 */ /* 0x000fc60000000000 */
[----:B------:R-:W-:-:S04]  /*a660*/  LOP3.LUT P0, RZ, R3, UR5, RZ, 0xfc, P0 ;  /* 0x0000000503ff7c12 */ /* 0x000fc8000800fcff */
[----:B-----5:R-:W-:Y:S01]  /*a670*/  SEL R5, R0, RZ, !P0 ;  /* 0x000000ff00057207 */ /* 0x020fe20004000000 */
[----:B------:R-:W-:Y:S08]  /*a680*/  BRA.DIV UR4, `(.L_x_318) ;  /* 0x0000003604a47947 */ /* 0x000ff0000b800000 */
.L_x_388:
[----:B------:R-:W2:Y:S01]  /*a690*/  LDL R7, [R1+0x18] ;  /* 0x0000180001077983 */ /* 0x000ea20000100800 */
[----:B------:R-:W-:Y:S01]  /*a6a0*/  UMOV UR4, 0xffffffff ;  /* 0xffffffff00047882 */ /* 0x000fe20000000000 */
[----:B------:R-:W-:Y:S01]  /*a6b0*/  SHF.R.S32.HI R12, RZ, 0x1f, R0 ;  /* 0x0000001fff0c7819 */ /* 0x000fe20000011400 */
[----:B--2---:R-:W-:Y:S01]  /*a6c0*/  VIADD R7, R7, 0xffffffff ;  /* 0xffffffff07077836 */ /* 0x004fe20000000000 */
[----:B------:R-:W-:Y:S06]  /*a6d0*/  BRA.DIV UR4, `(.L_x_319) ;  /* 0x0000003604c47947 */ /* 0x000fec000b800000 */
[----:B------:R-:W-:-:S13]  /*a6e0*/  ELECT P6, URZ, PT ;  /* 0x00000000003f782f */ /* 0x000fda00038c0000 */
.L_x_391:
[----:B------:R-:W-:Y:S05]  /*a6f0*/  @!P6 BRA `(.L_x_320) ;  /* 0x000000040038e947 */ /* 0x000fea0003800000 */
[----:B------:R0:W-:Y:S01]  /*a700*/  STL [R1+0xc], R7 ;  /* 0x00000c0701007387 */ /* 0x0001e20000100800 */
[----:B------:R-:W-:-:S04]  /*a710*/  ISETP.NE.U32.AND P0, PT, R2, RZ, PT ;  /* 0x000000ff0200720c */ /* 0x000fc80003f05070 */
[----:B------:R-:W-:-:S13]  /*a720*/  ISETP.NE.AND.EX P0, PT, R3, RZ, PT, P0 ;  /* 0x000000ff0300720c */ /* 0x000fda0003f05300 */
[----:B0-----:R-:W-:Y:S05]  /*a730*/  @!P0 BRA `(.L_x_321) ;  /* 0x0000000000508947 */ /* 0x001fea0003800000 */
[----:B------:R-:W0:Y:S01]  /*a740*/  LDC R10, c[0x0][0x41c] ;  /* 0x00010700ff0a7b82 */ /* 0x000e220000000800 */
[----:B------:R-:W-:Y:S01]  /*a750*/  IMAD.MOV.U32 R5, RZ, RZ, R7 ;  /* 0x000000ffff057224 */ /* 0x000fe200078e0007 */
[----:B------:R-:W-:Y:S01]  /*a760*/  ULDC.64 UR4, c[0x0][0x408] ;  /* 0x0001020000047ab9 */ /* 0x000fe20000000a00 */
[----:B------:R-:W-:Y:S01]  /*a770*/  ULDC.64 UR6, c[0x0][0x208] ;  /* 0x0000820000067ab9 */ /* 0x000fe20000000a00 */
[----:B0-----:R-:W-:-:S13]  /*a780*/  ISETP.NE.AND P0, PT, R10, 0x1, PT ;  /* 0x000000010a00780c */ /* 0x001fda0003f05270 */
[----:B------:R-:W0:Y:S02]  /*a790*/  @P0 LDC.64 R8, c[0x0][0x420] ;  /* 0x00010800ff080b82 */ /* 0x000e240000000a00 */
[----:B0-----:R-:W-:-:S05]  /*a7a0*/  @P0 IMAD.HI.U32 R8, R7, R8, RZ ;  /* 0x0000000807080227 */ /* 0x001fca00078e00ff */
[----:B------:R-:W-:-:S05]  /*a7b0*/  @P0 SHF.R.U32.HI R5, RZ, R9, R8 ;  /* 0x00000009ff050219 */ /* 0x000fca0000011608 */
[----:B------:R-:W-:-:S04]  /*a7c0*/  IMAD.MOV R8, RZ, RZ, -R5 ;  /* 0x000000ffff087224 */ /* 0x000fc800078e0a05 */
[----:B------:R-:W-:Y:S02]  /*a7d0*/  IMAD R9, R10, R8, R7 ;  /* 0x000000080a097224 */ /* 0x000fe400078e0207 */
[----:B------:R-:W-:-:S03]  /*a7e0*/  IMAD R8, R12, UR4, RZ ;  /* 0x000000040c087c24 */ /* 0x000fc6000f8e02ff */
[----:B------:R0:W-:Y:S01]  /*a7f0*/  STL [R1+0xc], R9 ;  /* 0x00000c0901007387 */ /* 0x0001e20000100800 */
[----:B------:R-:W-:Y:S02]  /*a800*/  IMAD R10, R0, UR5, R8 ;  /* 0x00000005000a7c24 */ /* 0x000fe4000f8e0208 */
[--C-:B------:R-:W-:Y:S01]  /*a810*/  IMAD.MOV.U32 R8, RZ, RZ, R5.reuse ;  /* 0x000000ffff087224 */ /* 0x100fe200078e0005 */
[----:B0-----:R-:W-:-:S03]  /*a820*/  SHF.R.S32.HI R9, RZ, 0x1f, R5 ;  /* 0x0000001fff097819 */ /* 0x001fc60000011405 */
[----:B------:R-:W-:-:S04]  /*a830*/  IMAD.WIDE.U32 R8, R0, UR4, R8 ;  /* 0x0000000400087c25 */ /* 0x000fc8000f8e0008 */
[----:B------:R-:W-:Y:S01]  /*a840*/  IMAD.IADD R5, R9, 0x1, R10 ;  /* 0x0000000109057824 */ /* 0x000fe200078e020a */
[----:B------:R-:W-:-:S04]  /*a850*/  LEA R10, P0, R8, R2, 0x2 ;  /* 0x00000002080a7211 */ /* 0x000fc800078010ff */
[----:B------:R-:W-:-:S05]  /*a860*/  LEA.HI.X R11, R8, R3, R5, 0x2, P0 ;  /* 0x00000003080b7211 */ /* 0x000fca00000f1405 */
[----:B------:R0:W5:Y:S04]  /*a870*/  LDG.E R5, desc[UR6][R10.64] ;  /* 0x000000060a057981 */ /* 0x000168000c1e1900 */
.L_x_321:
[----:B------:R-:W2:Y:S01]  /*a880*/  LDL R8, [R1] ;  /* 0x0000000001087983 */ /* 0x000ea20000100800 */
[----:B0-----:R-:W-:-:S03]  /*a890*/  MOV R10, 0x400 ;  /* 0x00000400000a7802 */ /* 0x001fc60000000f00 */
[----:B------:R-:W3:Y:S01]  /*a8a0*/  LDL R9, [R1+0x8] ;  /* 0x0000080001097983 */ /* 0x000ee20000100800 */
[----:B------:R-:W0:Y:S02]  /*a8b0*/  S2R R11, SR_CgaCtaId ;  /* 0x00000000000b7919 */ /* 0x000e240000008800 */
[----:B0-----:R-:W-:-:S05]  /*a8c0*/  LEA R10, R11, R10, 0x18 ;  /* 0x0000000a0b0a7211 */ /* 0x001fca00078ec0ff */
[----:B--2---:R-:W-:Y:S01]  /*a8d0*/  IMAD R8, R8, 0x8, R10 ;  /* 0x0000000808087824 */ /* 0x004fe200078e020a */
[----:B---3--:R-:W-:-:S04]  /*a8e0*/  SHF.L.U32 R9, R9, 0x1f, RZ ;  /* 0x0000001f09097819 */ /* 0x008fc800000006ff */
[----:B------:R-:W0:Y:S02]  /*a8f0*/  SYNCS.PHASECHK.TRANS64.TRYWAIT P0, [R8+URZ+0x34840], R9 ;  /* 0x03484009080075a7 */ /* 0x000e24000800017f */
[----:B0-----:R-:W-:Y:S05]  /*a900*/  @!P0 BRA `(.L_x_322) ;  /* 0x0000003400588947 */ /* 0x001fea0003800000 */
.L_x_392:
[----:B------:R-:W1:Y:S02]  /*a910*/  S2R R10, SR_TID.X ;  /* 0x00000000000a7919 */ /* 0x000e640000002100 */
[----:B-1----:R-:W-:-:S04]  /*a920*/  LOP3.LUT R10, R10, 0x7f, RZ, 0xc0, !PT ;  /* 0x0000007f0a0a7812 */ /* 0x002fc800078ec0ff */
[----:B------:R-:W-:-:S13]  /*a930*/  ISETP.NE.AND P0, PT, R10, RZ, PT ;  /* 0x000000ff0a00720c */ /* 0x000fda0003f05270 */
[----:B------:R-:W-:Y:S05]  /*a940*/  @P0 BRA `(.L_x_323) ;  /* 0x00000000001c0947 */ /* 0x000fea0003800000 */
[----:B------:R-:W1:Y:S01]  /*a950*/  S2R R10, SR_TID.X ;  /* 0x00000000000a7919 */ /* 0x000e620000002100 */
[----:B0-----:R-:W-:-:S04]  /*a960*/  IMAD.MOV.U32 R9, RZ, RZ, 0xc000 ;  /* 0x0000c000ff097424 */ /* 0x001fc800078e00ff */
[----:B------:R2:W-:Y:S01]  /*a970*/  SYNCS.ARRIVE.TRANS64 RZ, [R8+URZ+0x34830], R9 ;  /* 0x0348300908ff79a7 */ /* 0x0005e2000800003f */
[----:B-1----:R-:W-:-:S04]  /*a980*/  LOP3.LUT R10, R10, 0x1f, RZ, 0xc0, !PT ;  /* 0x0000001f0a0a7812 */ /* 0x002fc800078ec0ff */
[----:B------:R-:W-:-:S13]  /*a990*/  ISETP.NE.AND P1, PT, R10, RZ, PT ;  /* 0x000000ff0a00720c */ /* 0x000fda0003f25270 */
[----:B--2---:R-:W-:Y:S05]  /*a9a0*/  @!P1 BRA `(.L_x_323) ;  /* 0x0000000000049947 */ /* 0x004fea0003800000 */
[----:B------:R-:W-:Y:S01]  /*a9b0*/  BPT.TRAP 0x1 ;  /* 0x000000040000795c */ /* 0x000fe20000300000 */
.L_x_323:
[----:B------:R-:W2:Y:S01]  /*a9c0*/  LDL R11, [R1] ;  /* 0x00000000010b7983 */ /* 0x000ea20000100800 */
[----:B------:R-:W-:-:S03]  /*a9d0*/  MOV R13, 0x400 ;  /* 0x00000400000d7802 */ /* 0x000fc60000000f00 */
[----:B------:R-:W3:Y:S04]  /*a9e0*/  LDL R10, [R1+0xc] ;  /* 0x00000c00010a7983 */ /* 0x000ee80000100800 */
[----:B0-----:R-:W4:Y:S01]  /*a9f0*/  LDL R9, [R1+0x4] ;  /* 0x0000040001097983 */ /* 0x001f220000100800 */
[----:B------:R-:W0:Y:S01]  /*aa00*/  S2R R14, SR_CgaCtaId ;  /* 0x00000000000e7919 */ /* 0x000e220000008800 */
[----:B------:R-:W-:Y:S01]  /*aa10*/  R2UR UR9, R8 ;  /* 0x00000000080972ca */ /* 0x000fe200000e0000 */
[----:B------:R-:W-:Y:S01]  /*aa20*/  UIADD3 UR4, UP0, UR36, 0x370, URZ ;  /* 0x0000037024047890 */ /* 0x000fe2000ff1e03f */
[----:B------:R-:W-:Y:S02]  /*aa30*/  R2UR UR12, R4 ;  /* 0x00000000040c72ca */ /* 0x000fe400000e0000 */
[----:B-----5:R-:W-:-:S02]  /*aa40*/  R2UR UR13, R5 ;  /* 0x00000000050d72ca */ /* 0x020fc400000e0000 */
[----:B0-----:R-:W-:-:S07]  /*aa50*/  LEA R13, R14, R13, 0x18 ;  /* 0x0000000d0e0d7211 */ /* 0x001fce00078ec0ff */
[----:B------:R-:W-:Y:S01]  /*aa60*/  UIADD3 UR9, UR9, 0x34830, URZ ;  /* 0x0003483009097890 */ /* 0x000fe2000fffe03f */
[----:B------:R-:W-:Y:S01]  /*aa70*/  UMOV UR10, URZ ;  /* 0x0000003f000a7c82 */ /* 0x000fe20008000000 */
[----:B------:R-:W-:Y:S01]  /*aa80*/  UMOV UR6, 0x0 ;  /* 0x0000000000067882 */ /* 0x000fe20000000000 */
[----:B------:R-:W-:Y:S01]  /*aa90*/  UMOV UR7, 0x14f00000 ;  /* 0x14f0000000077882 */ /* 0x000fe20000000000 */
[----:B------:R-:W-:Y:S01]  /*aaa0*/  UMOV UR16, 0x40 ;  /* 0x0000004000107882 */ /* 0x000fe20000000000 */
[----:B--2---:R-:W-:Y:S01]  /*aab0*/  IMAD R8, R11, 0xc000, R13 ;  /* 0x0000c0000b087824 */ /* 0x004fe200078e020d */
[----:B---3--:R-:W-:-:S04]  /*aac0*/  R2UR UR11, R10 ;  /* 0x000000000a0b72ca */ /* 0x008fc800000e0000 */
[----:B------:R-:W-:Y:S02]  /*aad0*/  R2UR UR8, R8 ;  /* 0x00000000080872ca */ /* 0x000fe400000e0000 */
[----:B----4-:R-:W-:-:S11]  /*aae0*/  R2UR UR5, R9 ;  /* 0x00000000090572ca */ /* 0x010fd600000e0000 */
[----:B------:R-:W-:Y:S02]  /*aaf0*/  UIADD3 UR14, UR8, 0x1c400, URZ ;  /* 0x0001c400080e7890 */ /* 0x000fe4000fffe03f */
[----:B------:R-:W-:Y:S02]  /*ab00*/  ULEA UR11, UR11, UR5, 0x7 ;  /* 0x000000050b0b7291 */ /* 0x000fe4000f8e383f */
[----:B------:R-:W-:Y:S02]  /*ab10*/  UIADD3.X UR5, URZ, UR37, URZ, UP0, !UPT ;  /* 0x000000253f057290 */ /* 0x000fe400087fe43f */
[----:B------:R-:W-:Y:S02]  /*ab20*/  UIADD3 UR15, UR8, 0x20400, URZ ;  /* 0x00020400080f7890 */ /* 0x000fe4000fffe03f */
[----:B------:R-:W-:-:S03]  /*ab30*/  UIADD3 UR17, UR8, 0x24400, URZ ;  /* 0x0002440008117890 */ /* 0x000fc6000fffe03f */
[----:B------:R-:W-:Y:S02]  /*ab40*/  UMOV UR8, UR14 ;  /* 0x0000000e00087c82 */ /* 0x000fe40008000000 */
[----:B------:R0:W-:Y:S01]  /*ab50*/  UTMALDG.4D [UR8], [UR4], desc[UR6] ;  /* 0x00000608040075b4 */ /* 0x0001e20008019000 */
[----:B------:R-:W-:Y:S01]  /*ab60*/  UMOV UR14, 0x80 ;  /* 0x00000080000e7882 */ /* 0x000fe20000000000 */
[----:B0-----:R-:W-:Y:S01]  /*ab70*/  UMOV UR8, UR15 ;  /* 0x0000000f00087c82 */ /* 0x001fe20008000000 */
[----:B------:R-:W-:Y:S02]  /*ab80*/  UMOV UR10, UR16 ;  /* 0x00000010000a7c82 */ /* 0x000fe40008000000 */
[----:B------:R0:W-:Y:S02]  /*ab90*/  UTMALDG.4D [UR8], [UR4], desc[UR6] ;  /* 0x00000608040075b4 */ /* 0x0001e40008019000 */
[----:B0-----:R-:W-:Y:S01]  /*aba0*/  UMOV UR8, UR17 ;  /* 0x0000001100087c82 */ /* 0x001fe20008000000 */
[----:B------:R-:W-:-:S02]  /*abb0*/  UMOV UR10, UR14 ;  /* 0x0000000e000a7c82 */ /* 0x000fc40008000000 */
[----:B------:R0:W-:Y:S02]  /*abc0*/  UTMALDG.4D [UR8], [UR4], desc[UR6] ;  /* 0x00000608040075b4 */ /* 0x0001e40008019000 */
[----:B0-----:R-:W-:Y:S01]  /*abd0*/  NOP ;  /* 0x0000000000007918 */ /* 0x001fe20000000000 */
.L_x_320:
[----:B------:R-:W2:Y:S01]  /*abe0*/  LDL.LU R11, [R1+0x28] ;  /* 0x00002800010b7983 */ /* 0x000ea20000300800 */
[----:B------:R-:W-:Y:S01]  /*abf0*/  MOV R9, 0x400 ;  /* 0x0000040000097802 */ /* 0x000fe20000000f00 */
[----:B------:R-:W-:Y:S05]  /*ac00*/  WARPSYNC.ALL ;  /* 0x0000000000007948 */ /* 0x000fea0003800000 */
[----:B------:R-:W0:Y:S01]  /*ac10*/  S2R R10, SR_CgaCtaId ;  /* 0x00000000000a7919 */ /* 0x000e220000008800 */
[----:B------:R-:W-:-:S13]  /*ac20*/  ELECT P0, URZ, PT ;  /* 0x00000000003f782f */ /* 0x000fda0003800000 */
[----:B------:R-:W-:Y:S01]  /*ac30*/  @P0 R2UR UR13, R6 ;  /* 0x00000000060d02ca */ /* 0x000fe200000e0000 */
[----:B------:R-:W-:Y:S01]  /*ac40*/  UIADD3 UR4, UP0, UR36, 0x270, URZ ;  /* 0x0000027024047890 */ /* 0x000fe2000ff1e03f */
[----:B------:R-:W-:Y:S01]  /*ac50*/  @P0 R2UR UR12, R18 ;  /* 0x00000000120c02ca */ /* 0x000fe200000e0000 */
[----:B------:R-:W-:Y:S01]  /*ac60*/  UMOV UR6, 0x0 ;  /* 0x0000000000067882 */ /* 0x000fe20000000000 */
[C---:B------:R-:W-:Y:S01]  /*ac70*/  @P0 R2UR UR11, R17.reuse ;  /* 0x00000000110b02ca */ /* 0x040fe200000e0000 */
[----:B------:R-:W-:Y:S01]  /*ac80*/  UIADD3.X UR5, URZ, UR37, URZ, UP0, !UPT ;  /* 0x000000253f057290 */ /* 0x000fe200087fe43f */
[----:B------:R-:W-:Y:S01]  /*ac90*/  @P0 R2UR UR21, R6 ;  /* 0x00000000061502ca */ /* 0x000fe200000e0000 */
[----:B------:R-:W-:Y:S01]  /*aca0*/  UMOV UR7, 0x12f00000 ;  /* 0x12f0000000077882 */ /* 0x000fe20000000000 */
[----:B------:R-:W-:Y:S01]  /*acb0*/  UMOV UR10, URZ ;  /* 0x0000003f000a7c82 */ /* 0x000fe20008000000 */
[----:B------:R-:W-:Y:S01]  /*acc0*/  @P0 R2UR UR20, R18 ;  /* 0x00000000121402ca */ /* 0x000fe200000e0000 */
[----:B------:R-:W-:Y:S01]  /*acd0*/  UMOV UR14, 0x0 ;  /* 0x00000000000e7882 */ /* 0x000fe20000000000 */
[----:B------:R-:W-:Y:S01]  /*ace0*/  @P0 R2UR UR19, R17 ;  /* 0x00000000111302ca */ /* 0x000fe200000e0000 */
[----:B------:R-:W-:Y:S01]  /*acf0*/  @P0 IMAD.MOV.U32 R8, RZ, RZ, 0xc000 ;  /* 0x0000c000ff080424 */ /* 0x000fe200078e00ff */
[----:B------:R-:W-:Y:S01]  /*ad00*/  UMOV UR15, 0x12f00000 ;  /* 0x12f00000000f7882 */ /* 0x000fe20000000000 */
[----:B------:R-:W-:Y:S01]  /*ad10*/  UMOV UR18, 0x40 ;  /* 0x0000004000127882 */ /* 0x000fe20000000000 */
[----:B------:R-:W-:Y:S01]  /*ad20*/  UMOV UR22, 0x0 ;  /* 0x0000000000167882 */ /* 0x000fe20000000000 */
[----:B------:R-:W-:Y:S01]  /*ad30*/  UMOV UR23, 0x12f00000 ;  /* 0x12f0000000177882 */ /* 0x000fe20000000000 */
[----:B------:R-:W-:Y:S01]  /*ad40*/  BSSY B0, `(.L_x_324) ;  /* 0x0000019000007945 */ /* 0x000fe20003800000 */
[----:B0-----:R-:W-:Y:S01]  /*ad50*/  LEA R9, R10, R9, 0x18 ;  /* 0x000000090a097211 */ /* 0x001fe200078ec0ff */
[----:B------:R-:W-:Y:S03]  /*ad60*/  BAR.SYNC.DEFER_BLOCKING 0x8, 0x120 ;  /* 0x0204800000007b1d */ /* 0x000fe60000010000 */
[----:B------:R-:W-:-:S13]  /*ad70*/  R2UR UR24, R9 ;  /* 0x00000000091872ca */ /* 0x000fda00000e0000 */
[----:B------:R-:W-:Y:S02]  /*ad80*/  UIADD3 UR8, UR24, 0x10400, URZ ;  /* 0x0001040018087890 */ /* 0x000fe4000fffe03f */
[----:B------:R-:W-:Y:S02]  /*ad90*/  UIADD3 UR9, UR24, 0x34800, URZ ;  /* 0x0003480018097890 */ /* 0x000fe4000fffe03f */
[----:B------:R-:W-:Y:S01]  /*ada0*/  UIADD3 UR16, UR24, 0x14400, URZ ;  /* 0x0001440018107890 */ /* 0x000fe2000fffe03f */
[----:B------:R0:W-:Y:S04]  /*adb0*/  @P0 SYNCS.ARRIVE.TRANS64 RZ, [R9+URZ+0x34800], R8 ;  /* 0x0348000809ff09a7 */ /* 0x0001e8000800003f */
[----:B------:R-:W-:Y:S02]  /*adc0*/  UMOV UR17, UR9 ;  /* 0x0000000900117c82 */ /* 0x000fe40008000000 */
[----:B------:R1:W-:Y:S02]  /*add0*/  UTMALDG.4D [UR8], [UR4], desc[UR6] ;  /* 0x00000608040075b4 */ /* 0x0003e40008019000 */
[----:B------:R0:W-:Y:S01]  /*ade0*/  UTMALDG.4D [UR16], [UR4], desc[UR14] ;  /* 0x00000e10040075b4 */ /* 0x0001e20008019000 */
[----:B-1----:R-:W-:Y:S01]  /*adf0*/  @P0 R2UR UR13, R6 ;  /* 0x00000000060d02ca */ /* 0x002fe200000e0000 */
[----:B------:R-:W-:Y:S01]  /*ae00*/  UIADD3 UR8, UR24, 0x18400, URZ ;  /* 0x0001840018087890 */ /* 0x000fe2000fffe03f */
[----:B------:R-:W-:Y:S01]  /*ae10*/  @P0 R2UR UR12, R18 ;  /* 0x00000000120c02ca */ /* 0x000fe200000e0000 */
[----:B------:R-:W-:Y:S01]  /*ae20*/  UMOV UR10, 0x80 ;  /* 0x00000080000a7882 */ /* 0x000fe20000000000 */
[----:B------:R-:W-:-:S13]  /*ae30*/  @P0 R2UR UR11, R17 ;  /* 0x00000000110b02ca */ /* 0x000fda00000e0000 */
[----:B------:R0:W-:Y:S01]  /*ae40*/  UTMALDG.4D [UR8], [UR4], desc[UR22] ;  /* 0x00001608040075b4 */ /* 0x0001e20008019000 */
[----:B--2---:R-:W-:-:S05]  /*ae50*/  VIADD R11, R11, 0x1 ;  /* 0x000000010b0b7836 */ /* 0x004fca0000000000 */
[----:B------:R-:W-:Y:S01]  /*ae60*/  LEA.HI R6, R11, R11, RZ, 0x1 ;  /* 0x0000000b0b067211 */ /* 0x000fe200078f08ff */
[----:B------:R0:W-:Y:S03]  /*ae70*/  STL [R1+0x28], R11 ;  /* 0x0000280b01007387 */ /* 0x0001e60000100800 */
[----:B------:R-:W-:-:S05]  /*ae80*/  LOP3.LUT R6, R6, 0xfffffffe, RZ, 0xc0, !PT ;  /* 0xfffffffe06067812 */ /* 0x000fca00078ec0ff */
[----:B------:R-:W-:-:S05]  /*ae90*/  IMAD.IADD R6, R11, 0x1, -R6 ;  /* 0x000000010b067824 */ /* 0x000fca00078e0a06 */
[----:B------:R-:W-:-:S04]  /*aea0*/  SHF.L.U32 R6, R6, 0x1f, RZ ;  /* 0x0000001f06067819 */ /* 0x000fc800000006ff */
[----:B------:R-:W1:Y:S02]  /*aeb0*/  SYNCS.PHASECHK.TRANS64.TRYWAIT P0, [R9+URZ+0x34820], R6 ;  /* 0x03482006090075a7 */ /* 0x000e64000800017f */
[----:B01----:R-:W-:Y:S05]  /*aec0*/  @!P0 BRA `(.L_x_325) ;  /* 0x0000002c00fc8947 */ /* 0x003fea0003800000 */
.L_x_393:
[----:B------:R-:W-:Y:S05]  /*aed0*/  BSYNC B0 ;  /* 0x0000000000007941 */ /* 0x000fea0003800000 */
.L_x_324:
[----:B0-----:R-:W2:Y:S01]  /*aee0*/  LDL.LU R8, [R1+0x24] ;  /* 0x0000240001087983 */ /* 0x001ea20000300800 */
[----:B------:R-:W-:Y:S01]  /*aef0*/  BSSY B0, `(.L_x_326) ;  /* 0x000019a000007945 */ /* 0x000fe20003800000 */
[----:B--2---:R-:W-:-:S13]  /*af00*/  ISETP.GE.AND P0, PT, R8, 0x81, PT ;  /* 0x000000810800780c */ /* 0x004fda0003f06270 */
[----:B------:R-:W-:Y:S05]  /*af10*/  @!P0 BRA `(.L_x_327) ;  /* 0x00000018005c8947 */ /* 0x000fea0003800000 */
[----:B------:R-:W2:Y:S01]  /*af20*/  LDL R8, [R1+0x18] ;  /* 0x0000180001087983 */ /* 0x000ea20000100800 */
[----:B------:R-:W-:Y:S01]  /*af30*/  IMAD.MOV.U32 R6, RZ, RZ, 0x1 ;  /* 0x00000001ff067424 */ /* 0x000fe200078e00ff */
[----:B------:R-:W-:Y:S01]  /*af40*/  BSSY B1, `(.L_x_328) ;  /* 0x000008f000017945 */ /* 0x000fe20003800000 */
[----:B--2---:R-:W-:-:S05]  /*af50*/  IMAD.MOV R14, RZ, RZ, -R8 ;  /* 0x000000ffff0e7224 */ /* 0x004fca00078e0a08 */
[----:B------:R-:W-:-:S05]  /*af60*/  VIADDMNMX R14, R14, R6, 0xffffffff, !PT ;  /* 0xffffffff0e0e7446 */ /* 0x000fca0007800106 */
[----:B------:R-:W-:-:S05]  /*af70*/  IMAD.IADD R6, R8, 0x1, R14 ;  /* 0x0000000108067824 */ /* 0x000fca00078e020e */
[----:B------:R-:W-:-:S04]  /*af80*/  LOP3.LUT R6, R6, 0x1, RZ, 0xc0, !PT ;  /* 0x0000000106067812 */ /* 0x000fc800078ec0ff */
[----:B------:R-:W-:Y:S01]  /*af90*/  ISETP.NE.U32.AND P0, PT, R6, 0x1, PT ;  /* 0x000000010600780c */ /* 0x000fe20003f05070 */
[----:B------:R-:W-:-:S12]  /*afa0*/  VIADD R6, R8, 0xfffffffe ;  /* 0xfffffffe08067836 */ /* 0x000fd80000000000 */
[----:B------:R-:W-:Y:S05]  /*afb0*/  @P0 BRA `(.L_x_329) ;  /* 0x00000008001c0947 */ /* 0x000fea0003800000 */
[----:B------:R-:W2:Y:S04]  /*afc0*/  LDL R9, [R1] ;  /* 0x0000000001097983 */ /* 0x000ea80000100800 */
[----:B------:R-:W3:Y:S01]  /*afd0*/  LDL R8, [R1+0x8] ;  /* 0x0000080001087983 */ /* 0x000ee20000100800 */
[----:B------:R-:W-:Y:S01]  /*afe0*/  BSSY B2, `(.L_x_330) ;  /* 0x0000080000027945 */ /* 0x000fe20003800000 */
[----:B--2---:R-:W-:-:S05]  /*aff0*/  VIADD R13, R9, 0x1 ;  /* 0x00000001090d7836 */ /* 0x004fca0000000000 */
[----:B------:R-:W-:-:S04]  /*b000*/  ISETP.NE.AND P0, PT, R13, 0x2, PT ;  /* 0x000000020d00780c */ /* 0x000fc80003f05270 */
[----:B------:R-:W-:Y:S02]  /*b010*/  SEL R15, RZ, 0x1, P0 ;  /* 0x00000001ff0f7807 */ /* 0x000fe40000000000 */
[----:B------:R-:W-:Y:S02]  /*b020*/  SEL R13, R13, RZ, P0 ;  /* 0x000000ff0d0d7207 */ /* 0x000fe40000000000 */
[----:B---3--:R-:W-:Y:S01]  /*b030*/  LOP3.LUT R15, R8, R15, RZ, 0x3c, !PT ;  /* 0x0000000f080f7212 */ /* 0x008fe200078e3cff */
[----:B------:R-:W-:Y:S06]  /*b040*/  @!P6 BRA `(.L_x_331) ;  /* 0x0000000400e4e947 */ /* 0x000fec0003800000 */
[----:B------:R-:W-:Y:S01]  /*b050*/  ISETP.NE.U32.AND P0, PT, R2, RZ, PT ;  /* 0x000000ff0200720c */ /* 0x000fe20003f05070 */
[----:B------:R-:W-:-:S03]  /*b060*/  IMAD.MOV.U32 R8, RZ, RZ, R5 ;  /* 0x000000ffff087224 */ /* 0x000fc600078e0005 */
[----:B------:R-:W-:-:S13]  /*b070*/  ISETP.NE.AND.EX P0, PT, R3, RZ, PT, P0 ;  /* 0x000000ff0300720c */ /* 0x000fda0003f05300 */
[----:B------:R-:W-:Y:S05]  /*b080*/  @!P0 BRA `(.L_x_332) ;  /* 0x0000000000488947 */ /* 0x000fea0003800000 */
[----:B------:R-:W0:Y:S01]  /*b090*/  LDC R18, c[0x0][0x41c] ;  /* 0x00010700ff127b82 */ /* 0x000e220000000800 */
[----:B------:R-:W-:Y:S01]  /*b0a0*/  ULDC.64 UR4, c[0x0][0x408] ;  /* 0x0001020000047ab9 */ /* 0x000fe20000000a00 */
[----:B------:R-:W-:Y:S01]  /*b0b0*/  ULDC.64 UR6, c[0x0][0x208] ;  /* 0x0000820000067ab9 */ /* 0x000fe20000000a00 */
[----:B0-----:R-:W-:-:S13]  /*b0c0*/  ISETP.NE.AND P0, PT, R18, 0x1, PT ;  /* 0x000000011200780c */ /* 0x001fda0003f05270 */
[----:B------:R-:W0:Y:S02]  /*b0d0*/  @P0 LDC.64 R8, c[0x0][0x420] ;  /* 0x00010800ff080b82 */ /* 0x000e240000000a00 */
[----:B0-----:R-:W-:-:S04]  /*b0e0*/  @P0 IMAD.HI.U32 R10, R6, R8, RZ ;  /* 0x00000008060a0227 */ /* 0x001fc800078e00ff */
[----:B------:R-:W-:Y:S01]  /*b0f0*/  IMAD.MOV.U32 R8, RZ, RZ, R6 ;  /* 0x000000ffff087224 */ /* 0x000fe200078e0006 */
[----:B------:R-:W-:Y:S01]  /*b100*/  @P0 SHF.R.U32.HI R8, RZ, R9, R10 ;  /* 0x00000009ff080219 */ /* 0x000fe2000001160a */
[----:B------:R-:W-:-:S03]  /*b110*/  IMAD R10, R12, UR4, RZ ;  /* 0x000000040c0a7c24 */ /* 0x000fc6000f8e02ff */
[----:B------:R-:W-:Y:S01]  /*b120*/  SHF.R.S32.HI R9, RZ, 0x1f, R8 ;  /* 0x0000001fff097819 */ /* 0x000fe20000011408 */
[C---:B------:R-:W-:Y:S02]  /*b130*/  IMAD R17, R0.reuse, UR5, R10 ;  /* 0x0000000500117c24 */ /* 0x040fe4000f8e020a */
[----:B------:R-:W-:-:S04]  /*b140*/  IMAD.WIDE.U32 R10, R0, UR4, R8 ;  /* 0x00000004000a7c25 */ /* 0x000fc8000f8e0008 */
[----:B------:R-:W-:Y:S01]  /*b150*/  IMAD.IADD R17, R17, 0x1, R11 ;  /* 0x0000000111117824 */ /* 0x000fe200078e020b */
[----:B------:R-:W-:Y:S01]  /*b160*/  LEA R2, P0, R10, R2, 0x2 ;  /* 0x000000020a027211 */ /* 0x000fe200078010ff */
[----:B------:R-:W-:-:S03]  /*b170*/  IMAD.MOV R8, RZ, RZ, -R8 ;  /* 0x000000ffff087224 */ /* 0x000fc600078e0a08 */
[----:B------:R-:W-:Y:S01]  /*b180*/  LEA.HI.X R3, R10, R3, R17, 0x2, P0 ;  /* 0x000000030a037211 */ /* 0x000fe200000f1411 */
[----:B------:R-:W-:-:S04]  /*b190*/  IMAD R6, R18, R8, R6 ;  /* 0x0000000812067224 */ /* 0x000fc800078e0206 */
[----:B------:R0:W5:Y:S04]  /*b1a0*/  LDG.E R8, desc[UR6][R2.64] ;  /* 0x0000000602087981 */ /* 0x000168000c1e1900 */
.L_x_332:
[----:B0-----:R-:W0:Y:S01]  /*b1b0*/  S2R R3, SR_CgaCtaId ;  /* 0x0000000000037919 */ /* 0x001e220000008800 */
[----:B------:R-:W-:-:S04]  /*b1c0*/  MOV R2, 0x400 ;  /* 0x0000040000027802 */ /* 0x000fc80000000f00 */
[----:B0-----:R-:W-:Y:S02]  /*b1d0*/  LEA R2, R3, R2, 0x18 ;  /* 0x0000000203027211 */ /* 0x001fe400078ec0ff */
[----:B------:R-:W-:-:S03]  /*b1e0*/  SHF.L.U32 R3, R15, 0x1f, RZ ;  /* 0x0000001f0f037819 */ /* 0x000fc600000006ff */
[----:B------:R-:W-:-:S04]  /*b1f0*/  IMAD R2, R13, 0x8, R2 ;  /* 0x000000080d027824 */ /* 0x000fc800078e0202 */
[----:B------:R-:W0:Y:S02]  /*b200*/  SYNCS.PHASECHK.TRANS64.TRYWAIT P0, [R2+URZ+0x34840], R3 ;  /* 0x03484003020075a7 */ /* 0x000e24000800017f */
[----:B0-----:R-:W-:Y:S05]  /*b210*/  @!P0 BRA `(.L_x_333) ;  /* 0x0000002c00488947 */ /* 0x001fea0003800000 */
.L_x_394:
        /* <DEDUP_REMOVED lines=11> */
.L_x_334:
[----:B------:R-:W2:Y:S04]  /*b2d0*/  LDL R17, [R1+0x4] ;  /* 0x0000040001117983 */ /* 0x000ea80000100800 */
[----:B------:R-:W3:Y:S01]  /*b2e0*/  LDL.LU R11, [R1+0x8] ;  /* 0x00000800010b7983 */ /* 0x000ee20000300800 */
[----:B0-----:R-:W-:-:S03]  /*b2f0*/  MOV R3, 0x400 ;  /* 0x0000040000037802 */ /* 0x001fc60000000f00 */
[----:B------:R-:W4:Y:S01]  /*b300*/  LDL R9, [R1] ;  /* 0x0000000001097983 */ /* 0x000f220000100800 */
[----:B------:R-:W0:Y:S01]  /*b310*/  S2R R10, SR_CgaCtaId ;  /* 0x00000000000a7919 */ /* 0x000e220000008800 */
[----:B------:R-:W-:Y:S02]  /*b320*/  R2UR UR9, R2 ;  /* 0x00000000020972ca */ /* 0x000fe400000e0000 */
[----:B------:R-:W-:Y:S01]  /*b330*/  R2UR UR11, R6 ;  /* 0x00000000060b72ca */ /* 0x000fe200000e0000 */
[----:B------:R-:W-:Y:S01]  /*b340*/  UIADD3 UR4, UP0, UR36, 0x370, URZ ;  /* 0x0000037024047890 */ /* 0x000fe2000ff1e03f */
[----:B------:R-:W-:Y:S02]  /*b350*/  R2UR UR12, R4 ;  /* 0x00000000040c72ca */ /* 0x000fe400000e0000 */
[----:B-----5:R-:W-:Y:S02]  /*b360*/  R2UR UR13, R8 ;  /* 0x00000000080d72ca */ /* 0x020fe400000e0000 */
[----:B0-----:R-:W-:-:S05]  /*b370*/  LEA R3, R10, R3, 0x18 ;  /* 0x000000030a037211 */ /* 0x001fca00078ec0ff */
[----:B------:R-:W-:-:S05]  /*b380*/  IMAD R2, R13, 0xc000, R3 ;  /* 0x0000c0000d027824 */ /* 0x000fca00078e0203 */
[----:B------:R-:W-:Y:S01]  /*b390*/  R2UR UR14, R2 ;  /* 0x00000000020e72ca */ /* 0x000fe200000e0000 */
[----:B------:R-:W-:Y:S01]  /*b3a0*/  UIADD3 UR9, UR9, 0x34830, URZ ;  /* 0x0003483009097890 */ /* 0x000fe2000fffe03f */
[----:B------:R-:W-:Y:S01]  /*b3b0*/  VIADD R3, R3, 0x34800 ;  /* 0x0003480003037836 */ /* 0x000fe20000000000 */
[----:B------:R-:W-:Y:S01]  /*b3c0*/  UMOV UR10, URZ ;  /* 0x0000003f000a7c82 */ /* 0x000fe20008000000 */
[----:B------:R-:W-:Y:S01]  /*b3d0*/  UMOV UR6, 0x0 ;  /* 0x0000000000067882 */ /* 0x000fe20000000000 */
[----:B------:R-:W-:-:S08]  /*b3e0*/  UMOV UR7, 0x14f00000 ;  /* 0x14f0000000077882 */ /* 0x000fd00000000000 */
[----:B------:R-:W-:Y:S02]  /*b3f0*/  UIADD3 UR8, UR14, 0x1c400, URZ ;  /* 0x0001c4000e087890 */ /* 0x000fe4000fffe03f */
[----:B------:R-:W-:Y:S02]  /*b400*/  UIADD3 UR15, UR14, 0x20400, URZ ;  /* 0x000204000e0f7890 */ /* 0x000fe4000fffe03f */
[----:B------:R-:W-:Y:S01]  /*b410*/  UIADD3 UR14, UR14, 0x24400, URZ ;  /* 0x000244000e0e7890 */ /* 0x000fe2000fffe03f */
[----:B------:R-:W-:Y:S01]  /*b420*/  UMOV UR17, 0x40 ;  /* 0x0000004000117882 */ /* 0x000fe20000000000 */
[----:B------:R-:W-:Y:S01]  /*b430*/  UMOV UR16, 0x80 ;  /* 0x0000008000107882 */ /* 0x000fe20000000000 */
[----:B--2---:R-:W-:-:S13]  /*b440*/  R2UR UR5, R17 ;  /* 0x00000000110572ca */ /* 0x004fda00000e0000 */
[----:B------:R-:W-:Y:S02]  /*b450*/  ULEA UR11, UR11, UR5, 0x7 ;  /* 0x000000050b0b7291 */ /* 0x000fe4000f8e383f */
[----:B------:R-:W-:Y:S01]  /*b460*/  UIADD3.X UR5, URZ, UR37, URZ, UP0, !UPT ;  /* 0x000000253f057290 */ /* 0x000fe200087fe43f */
[----:B---3--:R-:W-:Y:S01]  /*b470*/  SHF.L.U32 R2, R11, 0x1f, RZ ;  /* 0x0000001f0b027819 */ /* 0x008fe200000006ff */
[----:B----4-:R-:W-:-:S07]  /*b480*/  IMAD R3, R9, 0x8, R3 ;  /* 0x0000000809037824 */ /* 0x010fce00078e0203 */
[----:B------:R0:W-:Y:S02]  /*b490*/  UTMALDG.4D [UR8], [UR4], desc[UR6] ;  /* 0x00000608040075b4 */ /* 0x0001e40008019000 */
[----:B0-----:R-:W-:Y:S01]  /*b4a0*/  UMOV UR8, UR15 ;  /* 0x0000000f00087c82 */ /* 0x001fe20008000000 */
[----:B------:R-:W-:Y:S02]  /*b4b0*/  UMOV UR10, UR17 ;  /* 0x00000011000a7c82 */ /* 0x000fe40008000000 */
[----:B------:R0:W-:Y:S02]  /*b4c0*/  UTMALDG.4D [UR8], [UR4], desc[UR6] ;  /* 0x00000608040075b4 */ /* 0x0001e40008019000 */
[----:B0-----:R-:W-:Y:S01]  /*b4d0*/  UMOV UR8, UR14 ;  /* 0x0000000e00087c82 */ /* 0x001fe20008000000 */
[----:B------:R-:W-:Y:S02]  /*b4e0*/  UMOV UR10, UR16 ;  /* 0x00000010000a7c82 */ /* 0x000fe40008000000 */
[----:B------:R0:W-:Y:S01]  /*b4f0*/  UTMALDG.4D [UR8], [UR4], desc[UR6] ;  /* 0x00000608040075b4 */ /* 0x0001e20008019000 */
[----:B------:R-:W1:Y:S02]  /*b500*/  SYNCS.PHASECHK.TRANS64.TRYWAIT P0, [R3+URZ+0x60], R2 ;  /* 0x00006002030075a7 */ /* 0x000e64000800017f */
[----:B01----:R-:W-:Y:S05]  /*b510*/  @!P0 BRA `(.L_x_335) ;  /* 0x00000028009c8947 */ /* 0x003fea0003800000 */
.L_x_395:
[----:B------:R-:W-:Y:S05]  /*b520*/  @P1 BRA `(.L_x_336) ;  /* 0x0000000000301947 */ /* 0x000fea0003800000 */
[----:B------:R-:W1:Y:S01]  /*b530*/  S2R R9, SR_TID.X ;  /* 0x0000000000097919 */ /* 0x000e620000002100 */
[----:B------:R-:W-:Y:S01]  /*b540*/  MOV R10, 0x400 ;  /* 0x00000400000a7802 */ /* 0x000fe20000000f00 */
[----:B------:R-:W2:Y:S01]  /*b550*/  S2R R11, SR_CgaCtaId ;  /* 0x00000000000b7919 */ /* 0x000ea20000008800 */
[----:B-1----:R-:W-:Y:S02]  /*b560*/  LOP3.LUT R17, R9, 0x1f, RZ, 0xc0, !PT ;  /* 0x0000001f09117812 */ /* 0x002fe400078ec0ff */
[----:B------:R-:W3:Y:S02]  /*b570*/  LDL R9, [R1] ;  /* 0x0000000001097983 */ /* 0x000ee40000100800 */
[----:B------:R-:W-:Y:S02]  /*b580*/  ISETP.NE.AND P0, PT, R17, RZ, PT ;  /* 0x000000ff1100720c */ /* 0x000fe40003f05270 */
[----:B--2---:R-:W-:Y:S01]  /*b590*/  LEA R10, R11, R10, 0x18 ;  /* 0x0000000a0b0a7211 */ /* 0x004fe200078ec0ff */
[----:B0-----:R-:W-:-:S04]  /*b5a0*/  IMAD.MOV.U32 R3, RZ, RZ, 0x8000 ;  /* 0x00008000ff037424 */ /* 0x001fc800078e00ff */
[----:B---3--:R-:W-:-:S04]  /*b5b0*/  IMAD R2, R9, 0x8, R10 ;  /* 0x0000000809027824 */ /* 0x008fc800078e020a */
[----:B------:R1:W-:Y:S02]  /*b5c0*/  SYNCS.ARRIVE.TRANS64 RZ, [R2+URZ+0x34850], R3 ;  /* 0x0348500302ff79a7 */ /* 0x0003e4000800003f */
[----:B------:R-:W-:Y:S05]  /*b5d0*/  @!P0 BRA `(.L_x_336) ;  /* 0x0000000000048947 */ /* 0x000fea0003800000 */
[----:B------:R-:W-:Y:S01]  /*b5e0*/  BPT.TRAP 0x1 ;  /* 0x000000040000795c */ /* 0x000fe20000300000 */
.L_x_336:
[----:B01----:R-:W2:Y:S01]  /*b5f0*/  LDL.LU R2, [R1+0xc] ;  /* 0x00000c0001027983 */ /* 0x003ea20000300800 */
[----:B------:R-:W-:-:S03]  /*b600*/  MOV R10, 0x400 ;  /* 0x00000400000a7802 */ /* 0x000fc60000000f00 */
[----:B------:R-:W3:Y:S04]  /*b610*/  LDL.LU R9, [R1] ;  /* 0x0000000001097983 */ /* 0x000ee80000300800 */
[----:B------:R-:W4:Y:S01]  /*b620*/  LDL R3, [R1+0x4] ;  /* 0x0000040001037983 */ /* 0x000f220000100800 */
[----:B------:R-:W0:Y:S01]  /*b630*/  S2R R11, SR_CgaCtaId ;  /* 0x00000000000b7919 */ /* 0x000e220000008800 */
[----:B------:R-:W-:Y:S01]  /*b640*/  R2UR UR13, R5 ;  /* 0x00000000050d72ca */ /* 0x000fe200000e0000 */
[----:B------:R-:W-:Y:S01]  /*b650*/  UIADD3 UR4, UP0, UR36, 0x470, URZ ;  /* 0x0000047024047890 */ /* 0x000fe2000ff1e03f */
[----:B------:R-:W-:Y:S02]  /*b660*/  R2UR UR12, R4 ;  /* 0x00000000040c72ca */ /* 0x000fe400000e0000 */
[----:B0-----:R-:W-:Y:S01]  /*b670*/  LEA R10, R11, R10, 0x18 ;  /* 0x0000000a0b0a7211 */ /* 0x001fe200078ec0ff */
[----:B------:R-:W-:Y:S01]  /*b680*/  UMOV UR10, URZ ;  /* 0x0000003f000a7c82 */ /* 0x000fe20008000000 */
[----:B------:R-:W-:Y:S01]  /*b690*/  UMOV UR7, 0x14f00000 ;  /* 0x14f0000000077882 */ /* 0x000fe20000000000 */
[----:B------:R-:W-:Y:S01]  /*b6a0*/  UMOV UR15, 0x40 ;  /* 0x00000040000f7882 */ /* 0x000fe20000000000 */
[----:B------:R0:W-:Y:S01]  /*b6b0*/  STL [R1+0xc], R6 ;  /* 0x00000c0601007387 */ /* 0x0001e20000100800 */
[----:B------:R-:W-:Y:S01]  /*b6c0*/  IMAD.MOV.U32 R5, RZ, RZ, R8 ;  /* 0x000000ffff057224 */ /* 0x000fe200078e0008 */
[----:B--2---:R-:W-:Y:S01]  /*b6d0*/  R2UR UR11, R2 ;  /* 0x00000000020b72ca */ /* 0x004fe200000e0000 */
[----:B---3--:R-:W-:-:S05]  /*b6e0*/  IMAD R2, R9, 0x8, R10 ;  /* 0x0000000809027824 */ /* 0x008fca00078e020a */
[----:B------:R-:W-:Y:S01]  /*b6f0*/  R2UR UR9, R2 ;  /* 0x00000000020972ca */ /* 0x000fe200000e0000 */
[----:B------:R-:W-:Y:S01]  /*b700*/  IMAD R2, R9, 0x8000, R10 ;  /* 0x0000800009027824 */ /* 0x000fe200078e020a */
[----:B----4-:R-:W-:-:S04]  /*b710*/  R2UR UR5, R3 ;  /* 0x00000000030572ca */ /* 0x010fc800000e0000 */
[----:B------:R-:W-:-:S07]  /*b720*/  R2UR UR6, R2 ;  /* 0x00000000020672ca */ /* 0x000fce00000e0000 */
[----:B------:R-:W-:Y:S02]  /*b730*/  UIADD3 UR9, UR9, 0x34850, URZ ;  /* 0x0003485009097890 */ /* 0x000fe4000fffe03f */
[----:B------:R-:W-:Y:S02]  /*b740*/  ULEA UR11, UR11, UR5, 0x7 ;  /* 0x000000050b0b7291 */ /* 0x000fe4000f8e383f */
[----:B------:R-:W-:Y:S02]  /*b750*/  UIADD3.X UR5, URZ, UR37, URZ, UP0, !UPT ;  /* 0x000000253f057290 */ /* 0x000fe400087fe43f */
[----:B------:R-:W-:Y:S02]  /*b760*/  UIADD3 UR8, UR6, 0x400, URZ ;  /* 0x0000040006087890 */ /* 0x000fe4000fffe03f */
[----:B------:R-:W-:-:S03]  /*b770*/  UIADD3 UR14, UR6, 0x4400, URZ ;  /* 0x00004400060e7890 */ /* 0x000fc6000fffe03f */
[----:B------:R-:W-:-:S04]  /*b780*/  UMOV UR6, 0x0 ;  /* 0x0000000000067882 */ /* 0x000fc80000000000 */
[----:B------:R1:W-:Y:S02]  /*b790*/  UTMALDG.4D [UR8], [UR4], desc[UR6] ;  /* 0x00000608040075b4 */ /* 0x0003e40008019000 */
[----:B-1----:R-:W-:Y:S01]  /*b7a0*/  UMOV UR8, UR14 ;  /* 0x0000000e00087c82 */ /* 0x002fe20008000000 */
[----:B------:R-:W-:Y:S02]  /*b7b0*/  UMOV UR10, UR15 ;  /* 0x0000000f000a7c82 */ /* 0x000fe40008000000 */
[----:B------:R0:W-:Y:S02]  /*b7c0*/  UTMALDG.4D [UR8], [UR4], desc[UR6] ;  /* 0x00000608040075b4 */ /* 0x0001e40008019000 */
[----:B0-----:R-:W-:Y:S01]  /*b7d0*/  NOP ;  /* 0x0000000000007918 */ /* 0x001fe20000000000 */
.L_x_331:
[----:B------:R-:W-:Y:S05]  /*b7e0*/  BSYNC B2 ;  /* 0x0000000000027941 */ /* 0x000fea0003800000 */
.L_x_330:
[----:B------:R-:W2:Y:S04]  /*b7f0*/  LDL.LU R2, [R1+0x18] ;  /* 0x0000180001027983 */ /* 0x000ea80000300800 */
[----:B------:R0:W-:Y:S04]  /*b800*/  STL [R1], R13 ;  /* 0x0000000d01007387 */ /* 0x0001e80000100800 */
[----:B------:R0:W-:Y:S02]  /*b810*/  STL [R1+0x8], R15 ;  /* 0x0000080f01007387 */ /* 0x0001e40000100800 */
[----:B0-2---:R-:W-:-:S07]  /*b820*/  VIADD R6, R2, 0xfffffffd ;  /* 0xfffffffd02067836 */ /* 0x005fce0000000000 */
.L_x_329:
[----:B------:R-:W-:Y:S05]  /*b830*/  BSYNC B1 ;  /* 0x0000000000017941 */ /* 0x000fea0003800000 */
.L_x_328:
[----:B------:R-:W-:-:S05]  /*b840*/  IMAD.MOV R14, RZ, RZ, -R14 ;  /* 0x000000ffff0e7224 */ /* 0x000fca00078e0a0e */
[----:B------:R-:W-:-:S13]  /*b850*/  ISETP.NE.AND P0, PT, R7, R14, PT ;  /* 0x0000000e0700720c */ /* 0x000fda0003f05270 */
[----:B------:R-:W-:Y:S05]  /*b860*/  @!P0 BRA `(.L_x_327) ;  /* 0x0000001000088947 */ /* 0x000fea0003800000 */
[----:B------:R-:W-:-:S07]  /*b870*/  IMAD.MOV.U32 R10, RZ, RZ, R5 ;  /* 0x000000ffff0a7224 */ /* 0x000fce00078e0005 */
.L_x_351:
[----:B------:R-:W2:Y:S04]  /*b880*/  LDL R3, [R1] ;  /* 0x0000000001037983 */ /* 0x000ea80000100800 */
[----:B------:R-:W3:Y:S01]  /*b890*/  LDL R2, [R1+0x8] ;  /* 0x0000080001027983 */ /* 0x000ee20000100800 */
[----:B------:R-:W-:Y:S05]  /*b8a0*/  YIELD ;  /* 0x0000000000007946 */ /* 0x000fea0003800000 */
[----:B------:R-:W-:Y:S01]  /*b8b0*/  BSSY B1, `(.L_x_337) ;  /* 0x000007b000017945 */ /* 0x000fe20003800000 */
[----:B--2---:R-:W-:-:S05]  /*b8c0*/  VIADD R7, R3, 0x1 ;  /* 0x0000000103077836 */ /* 0x004fca0000000000 */
[----:B------:R-:W-:-:S04]  /*b8d0*/  ISETP.NE.AND P0, PT, R7, 0x2, PT ;  /* 0x000000020700780c */ /* 0x000fc80003f05270 */
[----:B------:R-:W-:Y:S02]  /*b8e0*/  SEL R8, RZ, 0x1, P0 ;  /* 0x00000001ff087807 */ /* 0x000fe40000000000 */
[----:B------:R-:W-:Y:S02]  /*b8f0*/  SEL R7, R7, RZ, P0 ;  /* 0x000000ff07077207 */ /* 0x000fe40000000000 */
[----:B---3--:R-:W-:Y:S01]  /*b900*/  LOP3.LUT R8, R2, R8, RZ, 0x3c, !PT ;  /* 0x0000000802087212 */ /* 0x008fe200078e3cff */
[----:B0-----:R-:W-:Y:S06]  /*b910*/  @!P6 BRA `(.L_x_338) ;  /* 0x0000000400d0e947 */ /* 0x001fec0003800000 */
[----:B------:R-:W-:Y:S01]  /*b920*/  ULDC.64 UR4, c[0x0][0x3f8] ;  /* 0x0000fe0000047ab9 */ /* 0x000fe20000000a00 */
[----:B------:R-:W-:Y:S01]  /*b930*/  IMAD.MOV.U32 R9, RZ, RZ, R6 ;  /* 0x000000ffff097224 */ /* 0x000fe200078e0006 */
[----:B------:R-:W-:-:S04]  /*b940*/  ISETP.NE.U32.AND P0, PT, RZ, UR4, PT ;  /* 0x00000004ff007c0c */ /* 0x000fc8000bf05070 */
[----:B------:R-:W-:-:S13]  /*b950*/  ISETP.NE.AND.EX P0, PT, RZ, UR5, PT, P0 ;  /* 0x00000005ff007c0c */ /* 0x000fda000bf05300 */
        /* <DEDUP_REMOVED lines=9> */
[----:B------:R-:W-:-:S04]  /*b9f0*/  IMAD R10, R12, UR6, RZ ;  /* 0x000000060c0a7c24 */ /* 0x000fc8000f8e02ff */
[----:B------:R-:W-:Y:S02]  /*ba00*/  IMAD.MOV R3, RZ, RZ, -R2 ;  /* 0x000000ffff037224 */ /* 0x000fe400078e0a02 */
[----:B------:R-:W-:Y:S02]  /*ba10*/  IMAD R10, R0, UR7, R10 ;  /* 0x00000007000a7c24 */ /* 0x000fe4000f8e020a */
[----:B------:R-:W-:Y:S01]  /*ba20*/  IMAD R9, R9, R3, R6 ;  /* 0x0000000309097224 */ /* 0x000fe200078e0206 */
[----:B------:R-:W-:-:S03]  /*ba30*/  SHF.R.S32.HI R3, RZ, 0x1f, R2 ;  /* 0x0000001fff037819 */ /* 0x000fc60000011402 */
[----:B------:R-:W-:-:S04]  /*ba40*/  IMAD.WIDE.U32 R2, R0, UR6, R2 ;  /* 0x0000000600027c25 */ /* 0x000fc8000f8e0002 */
[----:B------:R-:W-:Y:S01]  /*ba50*/  IMAD.IADD R3, R10, 0x1, R3 ;  /* 0x000000010a037824 */ /* 0x000fe200078e0203 */
[----:B------:R-:W-:-:S04]  /*ba60*/  LEA R10, P0, R2, UR4, 0x2 ;  /* 0x00000004020a7c11 */ /* 0x000fc8000f8010ff */
[----:B------:R-:W-:-:S05]  /*ba70*/  LEA.HI.X R11, R2, UR5, R3, 0x2, P0 ;  /* 0x00000005020b7c11 */ /* 0x000fca00080f1403 */
[----:B------:R0:W5:Y:S04]  /*ba80*/  LDG.E R10, desc[UR8][R10.64] ;  /* 0x000000080a0a7981 */ /* 0x000168000c1e1900 */
.L_x_339:
[----:B------:R-:W1:Y:S01]  /*ba90*/  S2R R3, SR_CgaCtaId ;  /* 0x0000000000037919 */ /* 0x000e620000008800 */
[----:B------:R-:W-:-:S04]  /*baa0*/  MOV R2, 0x400 ;  /* 0x0000040000027802 */ /* 0x000fc80000000f00 */
[----:B-1----:R-:W-:Y:S02]  /*bab0*/  LEA R2, R3, R2, 0x18 ;  /* 0x0000000203027211 */ /* 0x002fe400078ec0ff */
[----:B------:R-:W-:-:S03]  /*bac0*/  SHF.L.U32 R3, R8, 0x1f, RZ ;  /* 0x0000001f08037819 */ /* 0x000fc600000006ff */
[----:B------:R-:W-:-:S04]  /*bad0*/  IMAD R2, R7, 0x8, R2 ;  /* 0x0000000807027824 */ /* 0x000fc800078e0202 */
[----:B------:R-:W1:Y:S02]  /*bae0*/  SYNCS.PHASECHK.TRANS64.TRYWAIT P0, [R2+URZ+0x34840], R3 ;  /* 0x03484003020075a7 */ /* 0x000e64000800017f */
[----:B-1----:R-:W-:Y:S05]  /*baf0*/  @!P0 BRA `(.L_x_340) ;  /* 0x0000002400388947 */ /* 0x002fea0003800000 */
.L_x_396:
[----:B0-----:R-:W0:Y:S02]  /*bb00*/  S2R R11, SR_TID.X ;  /* 0x00000000000b7919 */ /* 0x001e240000002100 */
[----:B0-----:R-:W-:-:S04]  /*bb10*/  LOP3.LUT R11, R11, 0x7f, RZ, 0xc0, !PT ;  /* 0x0000007f0b0b7812 */ /* 0x001fc800078ec0ff */
[----:B------:R-:W-:-:S13]  /*bb20*/  ISETP.NE.AND P0, PT, R11, RZ, PT ;  /* 0x000000ff0b00720c */ /* 0x000fda0003f05270 */
[----:B------:R-:W-:Y:S05]  /*bb30*/  @P0 BRA `(.L_x_341) ;  /* 0x00000000001c0947 */ /* 0x000fea0003800000 */
[----:B------:R-:W0:Y:S01]  /*bb40*/  S2R R11, SR_TID.X ;  /* 0x00000000000b7919 */ /* 0x000e220000002100 */
[----:B-1----:R-:W-:-:S04]  /*bb50*/  IMAD.MOV.U32 R3, RZ, RZ, 0xc000 ;  /* 0x0000c000ff037424 */ /* 0x002fc800078e00ff */
[----:B------:R2:W-:Y:S01]  /*bb60*/  SYNCS.ARRIVE.TRANS64 RZ, [R2+URZ+0x34830], R3 ;  /* 0x0348300302ff79a7 */ /* 0x0005e2000800003f */
[----:B0-----:R-:W-:-:S04]  /*bb70*/  LOP3.LUT R11, R11, 0x1f, RZ, 0xc0, !PT ;  /* 0x0000001f0b0b7812 */ /* 0x001fc800078ec0ff */
[----:B------:R-:W-:-:S13]  /*bb80*/  ISETP.NE.AND P1, PT, R11, RZ, PT ;  /* 0x000000ff0b00720c */ /* 0x000fda0003f25270 */
[----:B--2---:R-:W-:Y:S05]  /*bb90*/  @!P1 BRA `(.L_x_341) ;  /* 0x0000000000049947 */ /* 0x004fea0003800000 */
[----:B------:R-:W-:Y:S01]  /*bba0*/  BPT.TRAP 0x1 ;  /* 0x000000040000795c */ /* 0x000fe20000300000 */
.L_x_341:
[----:B------:R-:W2:Y:S04]  /*bbb0*/  LDL R15, [R1+0x4] ;  /* 0x00000400010f7983 */ /* 0x000ea80000100800 */
[----:B-1----:R-:W3:Y:S01]  /*bbc0*/  LDL.LU R3, [R1+0x8] ;  /* 0x0000080001037983 */ /* 0x002ee20000300800 */
[----:B------:R-:W-:-:S03]  /*bbd0*/  MOV R13, 0x400 ;  /* 0x00000400000d7802 */ /* 0x000fc60000000f00 */
        /* <DEDUP_REMOVED lines=34> */
.L_x_397:
        /* <DEDUP_REMOVED lines=8> */
.L_x_343:
[----:B------:R-:W2:Y:S01]  /*be80*/  LDL.LU R15, [R1+0xc] ;  /* 0x00000c00010f7983 */ /* 0x000ea20000300800 */
[----:B------:R-:W-:-:S03]  /*be90*/  MOV R13, 0x400 ;  /* 0x00000400000d7802 */ /* 0x000fc60000000f00 */
[----:B0-----:R-:W3:Y:S04]  /*bea0*/  LDL.LU R3, [R1] ;  /* 0x0000000001037983 */ /* 0x001ee80000300800 */
[----:B------:R-:W4:Y:S01]  /*beb0*/  LDL R11, [R1+0x4] ;  /* 0x00000400010b7983 */ /* 0x000f220000100800 */
[----:B------:R-:W0:Y:S01]  /*bec0*/  S2R R14, SR_CgaCtaId ;  /* 0x00000000000e7919 */ /* 0x000e220000008800 */
[----:B------:R-:W-:Y:S01]  /*bed0*/  R2UR UR9, R2 ;  /* 0x00000000020972ca */ /* 0x000fe200000e0000 */
[----:B------:R-:W-:Y:S01]  /*bee0*/  UIADD3 UR4, UP0, UR36, 0x470, URZ ;  /* 0x0000047024047890 */ /* 0x000fe2000ff1e03f */
[----:B------:R-:W-:Y:S02]  /*bef0*/  R2UR UR13, R5 ;  /* 0x00000000050d72ca */ /* 0x000fe400000e0000 */
[----:B------:R-:W-:-:S02]  /*bf00*/  R2UR UR12, R4 ;  /* 0x00000000040c72ca */ /* 0x000fc400000e0000 */
[----:B0-----:R-:W-:-:S07]  /*bf10*/  LEA R13, R14, R13, 0x18 ;  /* 0x0000000d0e0d7211 */ /* 0x001fce00078ec0ff */
[----:B------:R-:W-:Y:S01]  /*bf20*/  UIADD3 UR9, UR9, 0x50, URZ ;  /* 0x0000005009097890 */ /* 0x000fe2000fffe03f */
[----:B------:R-:W-:Y:S01]  /*bf30*/  UMOV UR10, URZ ;  /* 0x0000003f000a7c82 */ /* 0x000fe20008000000 */
[----:B------:R-:W-:Y:S01]  /*bf40*/  UMOV UR7, 0x14f00000 ;  /* 0x14f0000000077882 */ /* 0x000fe20000000000 */
[----:B------:R-:W-:Y:S01]  /*bf50*/  UMOV UR15, 0x40 ;  /* 0x00000040000f7882 */ /* 0x000fe20000000000 */
[----:B------:R0:W-:Y:S01]  /*bf60*/  STL [R1+0xc], R9 ;  /* 0x00000c0901007387 */ /* 0x0001e20000100800 */
[----:B------:R-:W-:Y:S01]  /*bf70*/  IMAD.MOV.U32 R5, RZ, RZ, R10 ;  /* 0x000000ffff057224 */ /* 0x000fe200078e000a */
[----:B--2---:R-:W-:Y:S01]  /*bf80*/  R2UR UR11, R15 ;  /* 0x000000000f0b72ca */ /* 0x004fe200000e0000 */
[----:B---3--:R-:W-:Y:S01]  /*bf90*/  IMAD R3, R3, 0x8000, R13 ;  /* 0x0000800003037824 */ /* 0x008fe200078e020d */
[----:B----4-:R-:W-:-:S04]  /*bfa0*/  R2UR UR5, R11 ;  /* 0x000000000b0572ca */ /* 0x010fc800000e0000 */
[----:B------:R-:W-:-:S09]  /*bfb0*/  R2UR UR6, R3 ;  /* 0x00000000030672ca */ /* 0x000fd200000e0000 */
[----:B------:R-:W-:-:S04]  /*bfc0*/  ULEA UR11, UR11, UR5, 0x7 ;  /* 0x000000050b0b7291 */ /* 0x000fc8000f8e383f */
[----:B------:R-:W-:Y:S02]  /*bfd0*/  UIADD3 UR8, UR6, 0x400, URZ ;  /* 0x0000040006087890 */ /* 0x000fe4000fffe03f */
[----:B------:R-:W-:Y:S02]  /*bfe0*/  UIADD3.X UR5, URZ, UR37, URZ, UP0, !UPT ;  /* 0x000000253f057290 */ /* 0x000fe400087fe43f */
[----:B------:R-:W-:-:S03]  /*bff0*/  UIADD3 UR14, UR6, 0x4400, URZ ;  /* 0x00004400060e7890 */ /* 0x000fc6000fffe03f */
[----:B------:R-:W-:-:S04]  /*c000*/  UMOV UR6, 0x0 ;  /* 0x0000000000067882 */ /* 0x000fc80000000000 */
[----:B------:R1:W-:Y:S02]  /*c010*/  UTMALDG.4D [UR8], [UR4], desc[UR6] ;  /* 0x00000608040075b4 */ /* 0x0003e40008019000 */
[----:B-1----:R-:W-:Y:S01]  /*c020*/  UMOV UR8, UR14 ;  /* 0x0000000e00087c82 */ /* 0x002fe20008000000 */
[----:B------:R-:W-:Y:S02]  /*c030*/  UMOV UR10, UR15 ;  /* 0x0000000f000a7c82 */ /* 0x000fe40008000000 */
[----:B------:R0:W-:Y:S02]  /*c040*/  UTMALDG.4D [UR8], [UR4], desc[UR6] ;  /* 0x00000608040075b4 */ /* 0x0001e40008019000 */
[----:B0-----:R-:W-:Y:S01]  /*c050*/  NOP ;  /* 0x0000000000007918 */ /* 0x001fe20000000000 */
.L_x_338:
[----:B------:R-:W-:Y:S05]  /*c060*/  BSYNC B1 ;  /* 0x0000000000017941 */ /* 0x000fea0003800000 */
.L_x_337:
[----:B------:R-:W-:Y:S01]  /*c070*/  VIADD R2, R7, 0x1 ;  /* 0x0000000107027836 */ /* 0x000fe20000000000 */
[----:B------:R-:W-:Y:S04]  /*c080*/  BSSY B1, `(.L_x_344) ;  /* 0x000007c000017945 */ /* 0x000fe80003800000 */
[----:B------:R-:W-:-:S04]  /*c090*/  ISETP.NE.AND P0, PT, R2, 0x2, PT ;  /* 0x000000020200780c */ /* 0x000fc80003f05270 */
[----:B------:R-:W-:Y:S02]  /*c0a0*/  SEL R3, RZ, 0x1, P0 ;  /* 0x00000001ff037807 */ /* 0x000fe40000000000 */
[----:B------:R-:W-:Y:S02]  /*c0b0*/  SEL R14, R2, RZ, P0 ;  /* 0x000000ff020e7207 */ /* 0x000fe40000000000 */
[----:B------:R-:W-:-:S05]  /*c0c0*/  LOP3.LUT R13, R8, R3, RZ, 0x3c, !PT ;  /* 0x00000003080d7212 */ /* 0x000fca00078e3cff */
[----:B------:R0:W-:Y:S04]  /*c0d0*/  STL [R1+0x8], R13 ;  /* 0x0000080d01007387 */ /* 0x0001e80000100800 */
[----:B------:R0:W-:Y:S01]  /*c0e0*/  STL [R1], R14 ;  /* 0x0000000e01007387 */ /* 0x0001e20000100800 */
[----:B------:R-:W-:Y:S05]  /*c0f0*/  @!P6 BRA `(.L_x_345) ;  /* 0x0000000400d0e947 */ /* 0x000fea0003800000 */
[----:B------:R-:W-:Y:S01]  /*c100*/  ULDC.64 UR4, c[0x0][0x3f8] ;  /* 0x0000fe0000047ab9 */ /* 0x000fe20000000a00 */
[----:B------:R-:W-:Y:S01]  /*c110*/  VIADD R9, R6, 0xffffffff ;  /* 0xffffffff06097836 */ /* 0x000fe20000000000 */
[----:B------:R-:W-:-:S04]  /*c120*/  ISETP.NE.U32.AND P0, PT, RZ, UR4, PT ;  /* 0x00000004ff007c0c */ /* 0x000fc8000bf05070 */
[----:B------:R-:W-:-:S13]  /*c130*/  ISETP.NE.AND.EX P0, PT, RZ, UR5, PT, P0 ;  /* 0x00000005ff007c0c */ /* 0x000fda000bf05300 */
[----:B------:R-:W-:Y:S05]  /*c140*/  @!P0 BRA `(.L_x_346) ;  /* 0x0000000000488947 */ /* 0x000fea0003800000 */
        /* <DEDUP_REMOVED lines=18> */
.L_x_346:
[----:B------:R-:W2:Y:S01]  /*c270*/  S2R R3, SR_CgaCtaId ;  /* 0x0000000000037919 */ /* 0x000ea20000008800 */
[----:B------:R-:W-:-:S04]  /*c280*/  MOV R2, 0x400 ;  /* 0x0000040000027802 */ /* 0x000fc80000000f00 */
[----:B--2---:R-:W-:Y:S02]  /*c290*/  LEA R2, R3, R2, 0x18 ;  /* 0x0000000203027211 */ /* 0x004fe400078ec0ff */
[----:B------:R-:W-:-:S03]  /*c2a0*/  SHF.L.U32 R3, R13, 0x1f, RZ ;  /* 0x0000001f0d037819 */ /* 0x000fc600000006ff */
[----:B------:R-:W-:-:S04]  /*c2b0*/  IMAD R2, R14, 0x8, R2 ;  /* 0x000000080e027824 */ /* 0x000fc800078e0202 */
[----:B------:R-:W2:Y:S02]  /*c2c0*/  SYNCS.PHASECHK.TRANS64.TRYWAIT P0, [R2+URZ+0x34840], R3 ;  /* 0x03484003020075a7 */ /* 0x000ea4000800017f */
[----:B--2---:R-:W-:Y:S05]  /*c2d0*/  @!P0 BRA `(.L_x_347) ;  /* 0x0000001c00688947 */ /* 0x004fea0003800000 */
.L_x_398:
        /* <DEDUP_REMOVED lines=11> */
.L_x_348:
[----:B0-----:R-:W3:Y:S01]  /*c390*/  LDL R13, [R1] ;  /* 0x00000000010d7983 */ /* 0x001ee20000100800 */
[----:B------:R-:W-:-:S03]  /*c3a0*/  MOV R14, 0x400 ;  /* 0x00000400000e7802 */ /* 0x000fc60000000f00 */
[----:B------:R-:W4:Y:S01]  /*c3b0*/  LDL R11, [R1+0x4] ;  /* 0x00000400010b7983 */ /* 0x000f220000100800 */
[----:B------:R-:W0:Y:S01]  /*c3c0*/  S2R R15, SR_CgaCtaId ;  /* 0x00000000000f7919 */ /* 0x000e220000008800 */
[----:B------:R-:W-:Y:S01]  /*c3d0*/  R2UR UR11, R9 ;  /* 0x00000000090b72ca */ /* 0x000fe200000e0000 */
[----:B------:R-:W-:Y:S01]  /*c3e0*/  UIADD3 UR4, UP0, UR36, 0x370, URZ ;  /* 0x0000037024047890 */ /* 0x000fe2000ff1e03f */
[----:B------:R-:W-:Y:S02]  /*c3f0*/  R2UR UR12, R4 ;  /* 0x00000000040c72ca */ /* 0x000fe400000e0000 */
[----:B0-----:R-:W-:-:S05]  /*c400*/  LEA R14, R15, R14, 0x18 ;  /* 0x0000000e0f0e7211 */ /* 0x001fca00078ec0ff */
[----:B--2---:R-:W-:Y:S01]  /*c410*/  VIADD R2, R14, 0x34800 ;  /* 0x000348000e027836 */ /* 0x004fe20000000000 */
[----:B-----5:R-:W-:Y:S01]  /*c420*/  R2UR UR13, R10 ;  /* 0x000000000a0d72ca */ /* 0x020fe200000e0000 */
[----:B------:R-:W-:Y:S01]  /*c430*/  UMOV UR10, URZ ;  /* 0x0000003f000a7c82 */ /* 0x000fe20008000000 */
[----:B------:R-:W-:Y:S01]  /*c440*/  UMOV UR6, 0x0 ;  /* 0x0000000000067882 */ /* 0x000fe20000000000 */
[----:B------:R-:W-:Y:S01]  /*c450*/  UMOV UR7, 0x14f00000 ;  /* 0x14f0000000077882 */ /* 0x000fe20000000000 */
[----:B------:R-:W-:Y:S01]  /*c460*/  UMOV UR18, 0x40 ;  /* 0x0000004000127882 */ /* 0x000fe20000000000 */
[----:B------:R-:W-:Y:S01]  /*c470*/  UMOV UR17, 0x80 ;  /* 0x0000008000117882 */ /* 0x000fe20000000000 */
[----:B------:R-:W-:Y:S01]  /*c480*/  SHF.L.U32 R8, R8, 0x1f, RZ ;  /* 0x0000001f08087819 */ /* 0x000fe200000006ff */
        /* <DEDUP_REMOVED lines=9> */
[----:B------:R-:W-:Y:S02]  /*c520*/  UIADD3 UR15, UR8, 0x20400, URZ ;  /* 0x00020400080f7890 */ /* 0x000fe4000fffe03f */
[----:B------:R-:W-:-:S03]  /*c530*/  UIADD3 UR16, UR8, 0x24400, URZ ;  /* 0x0002440008107890 */ /* 0x000fc6000fffe03f */
[----:B------:R-:W-:Y:S02]  /*c540*/  UMOV UR8, UR14 ;  /* 0x0000000e00087c82 */ /* 0x000fe40008000000 */
[----:B------:R0:W-:Y:S01]  /*c550*/  UTMALDG.4D [UR8], [UR4], desc[UR6] ;  /* 0x00000608040075b4 */ /* 0x0001e20008019000 */
[----:B------:R-:W-:Y:S01]  /*c560*/  IMAD R2, R7, 0x8, R2 ;  /* 0x0000000807027824 */ /* 0x000fe200078e0202 */
[----:B0-----:R-:W-:Y:S01]  /*c570*/  UMOV UR8, UR15 ;  /* 0x0000000f00087c82 */ /* 0x001fe20008000000 */
[----:B------:R-:W-:Y:S02]  /*c580*/  UMOV UR10, UR18 ;  /* 0x00000012000a7c82 */ /* 0x000fe40008000000 */
[----:B------:R0:W-:Y:S02]  /*c590*/  UTMALDG.4D [UR8], [UR4], desc[UR6] ;  /* 0x00000608040075b4 */ /* 0x0001e40008019000 */
[----:B0-----:R-:W-:Y:S01]  /*c5a0*/  UMOV UR8, UR16 ;  /* 0x0000001000087c82 */ /* 0x001fe20008000000 */
[----:B------:R-:W-:-:S02]  /*c5b0*/  UMOV UR10, UR17 ;  /* 0x00000011000a7c82 */ /* 0x000fc40008000000 */
[----:B------:R0:W-:Y:S01]  /*c5c0*/  UTMALDG.4D [UR8], [UR4], desc[UR6] ;  /* 0x00000608040075b4 */ /* 0x0001e20008019000 */
[----:B------:R-:W1:Y:S02]  /*c5d0*/  SYNCS.PHASECHK.TRANS64.TRYWAIT P1, [R2+URZ+0x60], R8 ;  /* 0x00006008020075a7 */ /* 0x000e64000802017f */
[----:B01----:R-:W-:Y:S05]  /*c5e0*/  @!P1 BRA `(.L_x_349) ;  /* 0x0000001800b89947 */ /* 0x003fea0003800000 */
.L_x_399:
[----:B------:R-:W-:Y:S05]  /*c5f0*/  @P0 BRA `(.L_x_350) ;  /* 0x00000000001c0947 */ /* 0x000fea0003800000 */
[----:B------:R-:W1:Y:S02]  /*c600*/  S2R R3, SR_TID.X ;  /* 0x0000000000037919 */ /* 0x000e640000002100 */
[----:B-1----:R-:W-:-:S04]  /*c610*/  LOP3.LUT R3, R3, 0x1f, RZ, 0xc0, !PT ;  /* 0x0000001f03037812 */ /* 0x002fc800078ec0ff */
[----:B------:R-:W-:Y:S01]  /*c620*/  ISETP.NE.AND P1, PT, R3, RZ, PT ;  /* 0x000000ff0300720c */ /* 0x000fe20003f25270 */
[----:B------:R-:W-:-:S04]  /*c630*/  IMAD.MOV.U32 R3, RZ, RZ, 0x8000 ;  /* 0x00008000ff037424 */ /* 0x000fc800078e00ff */
[----:B------:R1:W-:Y:S08]  /*c640*/  SYNCS.ARRIVE.TRANS64 RZ, [R2+URZ+0x50], R3 ;  /* 0x0000500302ff79a7 */ /* 0x0003f0000800003f */
[----:B------:R-:W-:Y:S05]  /*c650*/  @!P1 BRA `(.L_x_350) ;  /* 0x0000000000049947 */ /* 0x000fea0003800000 */
[----:B------:R-:W-:Y:S01]  /*c660*/  BPT.TRAP 0x1 ;  /* 0x000000040000795c */ /* 0x000fe20000300000 */
.L_x_350:
[----:B------:R-:W2:Y:S01]  /*c670*/  LDL.LU R13, [R1+0xc] ;  /* 0x00000c00010d7983 */ /* 0x000ea20000300800 */
[----:B0-----:R-:W-:-:S03]  /*c680*/  MOV R8, 0x400 ;  /* 0x0000040000087802 */ /* 0x001fc60000000f00 */
[----:B-1----:R-:W3:Y:S01]  /*c690*/  LDL R3, [R1+0x4] ;  /* 0x0000040001037983 */ /* 0x002ee20000100800 */
[----:B------:R-:W0:Y:S01]  /*c6a0*/  S2R R11, SR_CgaCtaId ;  /* 0x00000000000b7919 */ /* 0x000e220000008800 */
[----:B------:R-:W-:Y:S01]  /*c6b0*/  R2UR UR9, R2 ;  /* 0x00000000020972ca */ /* 0x000fe200000e0000 */
[----:B------:R-:W-:Y:S01]  /*c6c0*/  UIADD3 UR4, UP0, UR36, 0x470, URZ ;  /* 0x0000047024047890 */ /* 0x000fe2000ff1e03f */
[----:B------:R-:W-:Y:S02]  /*c6d0*/  R2UR UR13, R5 ;  /* 0x00000000050d72ca */ /* 0x000fe400000e0000 */
[----:B------:R-:W-:Y:S02]  /*c6e0*/  R2UR UR12, R4 ;  /* 0x00000000040c72ca */ /* 0x000fe400000e0000 */
[----:B0-----:R-:W-:-:S04]  /*c6f0*/  LEA R8, R11, R8, 0x18 ;  /* 0x000000080b087211 */ /* 0x001fc800078ec0ff */
[----:B------:R-:W-:-:S04]  /*c700*/  LEA R7, R7, R8, 0xf ;  /* 0x0000000807077211 */ /* 0x000fc800078e78ff */
[----:B------:R-:W-:Y:S01]  /*c710*/  R2UR UR6, R7 ;  /* 0x00000000070672ca */ /* 0x000fe200000e0000 */
[----:B------:R-:W-:Y:S01]  /*c720*/  UIADD3 UR9, UR9, 0x50, URZ ;  /* 0x0000005009097890 */ /* 0x000fe2000fffe03f */
[----:B------:R-:W-:Y:S01]  /*c730*/  UMOV UR10, URZ ;  /* 0x0000003f000a7c82 */ /* 0x000fe20008000000 */
[----:B------:R-:W-:Y:S01]  /*c740*/  UMOV UR7, 0x14f00000 ;  /* 0x14f0000000077882 */ /* 0x000fe20000000000 */
[----:B------:R-:W-:-:S09]  /*c750*/  UMOV UR15, 0x40 ;  /* 0x00000040000f7882 */ /* 0x000fd20000000000 */
[----:B------:R-:W-:Y:S02]  /*c760*/  UIADD3 UR8, UR6, 0x400, URZ ;  /* 0x0000040006087890 */ /* 0x000fe4000fffe03f */
[----:B------:R-:W-:-:S03]  /*c770*/  UIADD3 UR14, UR6, 0x4400, URZ ;  /* 0x00004400060e7890 */ /* 0x000fc6000fffe03f */
[----:B------:R-:W-:Y:S01]  /*c780*/  UMOV UR6, 0x0 ;  /* 0x0000000000067882 */ /* 0x000fe20000000000 */
[----:B------:R1:W-:Y:S01]  /*c790*/  STL [R1+0xc], R9 ;  /* 0x00000c0901007387 */ /* 0x0003e20000100800 */
[----:B------:R-:W-:Y:S01]  /*c7a0*/  IMAD.MOV.U32 R5, RZ, RZ, R10 ;  /* 0x000000ffff057224 */ /* 0x000fe200078e000a */
[----:B--2---:R-:W-:Y:S02]  /*c7b0*/  R2UR UR11, R13 ;  /* 0x000000000d0b72ca */ /* 0x004fe400000e0000 */
[----:B---3--:R-:W-:-:S13]  /*c7c0*/  R2UR UR5, R3 ;  /* 0x00000000030572ca */ /* 0x008fda00000e0000 */
[----:B------:R-:W-:Y:S02]  /*c7d0*/  ULEA UR11, UR11, UR5, 0x7 ;  /* 0x000000050b0b7291 */ /* 0x000fe4000f8e383f */
[----:B------:R-:W-:-:S09]  /*c7e0*/  UIADD3.X UR5, URZ, UR37, URZ, UP0, !UPT ;  /* 0x000000253f057290 */ /* 0x000fd200087fe43f */
[----:B------:R0:W-:Y:S02]  /*c7f0*/  UTMALDG.4D [UR8], [UR4], desc[UR6] ;  /* 0x00000608040075b4 */ /* 0x0001e40008019000 */
[----:B0-----:R-:W-:Y:S01]  /*c800*/  UMOV UR8, UR14 ;  /* 0x0000000e00087c82 */ /* 0x001fe20008000000 */
[----:B------:R-:W-:Y:S02]  /*c810*/  UMOV UR10, UR15 ;  /* 0x0000000f000a7c82 */ /* 0x000fe40008000000 */
[----:B------:R1:W-:Y:S02]  /*c820*/  UTMALDG.4D [UR8], [UR4], desc[UR6] ;  /* 0x00000608040075b4 */ /* 0x0003e40008019000 */
[----:B-1----:R-:W-:Y:S01]  /*c830*/  NOP ;  /* 0x0000000000007918 */ /* 0x002fe20000000000 */
.L_x_345:
[----:B------:R-:W-:Y:S05]  /*c840*/  BSYNC B1 ;  /* 0x0000000000017941 */ /* 0x000fea0003800000 */
.L_x_344:
[C---:B------:R-:W-:Y:S01]  /*c850*/  ISETP.GT.AND P0, PT, R6.reuse, 0x1, PT ;  /* 0x000000010600780c */ /* 0x040fe20003f04270 */
[----:B------:R-:W-:-:S04]  /*c860*/  VIADD R2, R6, 0xfffffffe ;  /* 0xfffffffe06027836 */ /* 0x000fc80000000000 */
[----:B------:R-:W-:-:S08]  /*c870*/  IMAD.MOV.U32 R6, RZ, RZ, R2 ;  /* 0x000000ffff067224 */ /* 0x000fd000078e0002 */
[----:B------:R-:W-:Y:S05]  /*c880*/  @P0 BRA `(.L_x_351) ;  /* 0xffffffec00fc0947 */ /* 0x000fea000383ffff */
.L_x_327:
[----:B------:R-:W-:Y:S05]  /*c890*/  BSYNC B0 ;  /* 0x0000000000007941 */ /* 0x000fea0003800000 */
.L_x_326:
[----:B------:R-:W1:Y:S01]  /*c8a0*/  S2R R2, SR_TID.X ;  /* 0x0000000000027919 */ /* 0x000e620000002100 */
[----:B------:R-:W-:Y:S01]  /*c8b0*/  BSSY B0, `(.L_x_352) ;  /* 0x0000011000007945 */ /* 0x000fe20003800000 */
[----:B-1----:R-:W-:-:S04]  /*c8c0*/  LOP3.LUT R2, R2, 0x1f, RZ, 0xc0, !PT ;  /* 0x0000001f02027812 */ /* 0x002fc800078ec0ff */
[----:B------:R-:W-:-:S13]  /*c8d0*/  ISETP.NE.AND P0, PT, R2, RZ, PT ;  /* 0x000000ff0200720c */ /* 0x000fda0003f05270 */
[----:B------:R-:W-:Y:S05]  /*c8e0*/  @P0 BRA `(.L_x_353) ;  /* 0x0000000000340947 */ /* 0x000fea0003800000 */
[----:B------:R-:W1:Y:S01]  /*c8f0*/  S2R R9, SR_LANEID ;  /* 0x0000000000097919 */ /* 0x000e620000000000 */
[----:B------:R-:W-:Y:S01]  /*c900*/  VOTEU.ANY UR4, UPT, PT ;  /* 0x0000000000047886 */ /* 0x000fe200038e0100 */
[----:B------:R-:W2:Y:S01]  /*c910*/  LDC.64 R2, c[0x0][0xc38] ;  /* 0x00030e00ff027b82 */ /* 0x000ea20000000a00 */
[----:B------:R-:W1:Y:S01]  /*c920*/  FLO.U32 R0, UR4 ;  /* 0x0000000400007d00 */ /* 0x000e6200080e0000 */
[----:B------:R-:W-:-:S07]  /*c930*/  ULDC.64 UR6, c[0x0][0x208] ;  /* 0x0000820000067ab9 */ /* 0x000fce0000000a00 */
[----:B------:R-:W2:Y:S01]  /*c940*/  POPC R7, UR4 ;  /* 0x0000000400077d09 */ /* 0x000ea20008000000 */
[----:B-1----:R-:W-:-:S13]  /*c950*/  ISETP.EQ.U32.AND P0, PT, R0, R9, PT ;  /* 0x000000090000720c */ /* 0x002fda0003f02070 */
[----:B--2---:R-:W2:Y:S01]  /*c960*/  @P0 ATOMG.E.ADD.STRONG.GPU PT, R3, desc[UR6][R2.64], R7 ;  /* 0x00000007020309a8 */ /* 0x004ea200081ee1c6 */
[----:B------:R-:W1:Y:S02]  /*c970*/  S2R R6, SR_LTMASK ;  /* 0x0000000000067919 */ /* 0x000e640000003900 */
[----:B-1----:R-:W-:-:S04]  /*c980*/  LOP3.LUT R6, R6, UR4, RZ, 0xc0, !PT ;  /* 0x0000000406067c12 */ /* 0x002fc8000f8ec0ff */
[----:B------:R-:W1:Y:S01]  /*c990*/  POPC R9, R6 ;  /* 0x0000000600097309 */ /* 0x000e620000000000 */
[----:B--2---:R-:W1:Y:S02]  /*c9a0*/  SHFL.IDX PT, R0, R3, R0, 0x1f ;  /* 0x00001f0003007589 */ /* 0x004e6400000e0000 */
[----:B-1----:R-:W-:-:S07]  /*c9b0*/  IADD3 R16, R0, UR38, R9 ;  /* 0x0000002600107c10 */ /* 0x002fce000fffe009 */
.L_x_353:
[----:B------:R-:W-:Y:S05]  /*c9c0*/  BSYNC B0 ;  /* 0x0000000000007941 */ /* 0x000fea0003800000 */
.L_x_352:
[----:B------:R-:W-:Y:S04]  /*c9d0*/  BSSY B0, `(.L_x_354) ;  /* 0x0000032000007945 */ /* 0x000fe80003800000 */
[----:B------:R-:W-:Y:S05]  /*c9e0*/  @!P6 BRA `(.L_x_355) ;  /* 0x0000000000c0e947 */ /* 0x000fea0003800000 */
[----:B------:R-:W2:Y:S01]  /*c9f0*/  LDL R2, [R1] ;  /* 0x0000000001027983 */ /* 0x000ea20000100800 */
[----:B------:R-:W-:-:S03]  /*ca00*/  MOV R3, 0x400 ;  /* 0x0000040000037802 */ /* 0x000fc60000000f00 */
[----:B------:R-:W3:Y:S01]  /*ca10*/  LDL R0, [R1+0x8] ;  /* 0x0000080001007983 */ /* 0x000ee20000100800 */
[----:B------:R-:W1:Y:S02]  /*ca20*/  S2R R6, SR_CgaCtaId ;  /* 0x0000000000067919 */ /* 0x000e640000008800 */
[----:B-1----:R-:W-:-:S05]  /*ca30*/  LEA R3, R6, R3, 0x18 ;  /* 0x0000000306037211 */ /* 0x002fca00078ec0ff */
[----:B--2---:R-:W-:Y:S01]  /*ca40*/  IMAD R3, R2, 0x8, R3 ;  /* 0x0000000802037824 */ /* 0x004fe200078e0203 */
[----:B---3--:R-:W-:-:S04]  /*ca50*/  SHF.L.U32 R0, R0, 0x1f, RZ ;  /* 0x0000001f00007819 */ /* 0x008fc800000006ff */
[----:B------:R-:W1:Y:S02]  /*ca60*/  SYNCS.PHASECHK.TRANS64.TRYWAIT P0, [R3+URZ+0x34860], R0 ;  /* 0x03486000030075a7 */ /* 0x000e64000800017f */
[----:B-1----:R-:W-:Y:S05]  /*ca70*/  @!P0 BRA `(.L_x_356) ;  /* 0x0000001400a88947 */ /* 0x002fea0003800000 */
.L_x_400:
        /* <DEDUP_REMOVED lines=11> */
.L_x_357:
[----:B------:R-:W2:Y:S01]  /*cb30*/  LDL.LU R8, [R1+0x4] ;  /* 0x0000040001087983 */ /* 0x000ea20000300800 */
[----:B------:R-:W-:-:S03]  /*cb40*/  MOV R6, 0x400 ;  /* 0x0000040000067802 */ /* 0x000fc60000000f00 */
[----:B-1----:R-:W3:Y:S04]  /*cb50*/  LDL R0, [R1] ;  /* 0x0000000001007983 */ /* 0x002ee80000100800 */
[----:B------:R-:W4:Y:S01]  /*cb60*/  LDL R2, [R1+0xc] ;  /* 0x00000c0001027983 */ /* 0x000f220000100800 */
[----:B------:R-:W1:Y:S01]  /*cb70*/  S2R R7, SR_CgaCtaId ;  /* 0x0000000000077919 */ /* 0x000e620000008800 */
[----:B------:R-:W-:Y:S01]  /*cb80*/  R2UR UR9, R3 ;  /* 0x00000000030972ca */ /* 0x000fe200000e0000 */
[----:B------:R-:W-:Y:S01]  /*cb90*/  UIADD3 UR4, UP0, UR36, 0x470, URZ ;  /* 0x0000047024047890 */ /* 0x000fe2000ff1e03f */
[----:B------:R-:W-:Y:S02]  /*cba0*/  R2UR UR12, R4 ;  /* 0x00000000040c72ca */ /* 0x000fe400000e0000 */
[----:B------:R-:W-:-:S02]  /*cbb0*/  R2UR UR13, R5 ;  /* 0x00000000050d72ca */ /* 0x000fc400000e0000 */
[----:B-1----:R-:W-:-:S07]  /*cbc0*/  LEA R6, R7, R6, 0x18 ;  /* 0x0000000607067211 */ /* 0x002fce00078ec0ff */
[----:B------:R-:W-:Y:S01]  /*cbd0*/  UIADD3 UR9, UR9, 0x34850, URZ ;  /* 0x0003485009097890 */ /* 0x000fe2000fffe03f */
[----:B------:R-:W-:Y:S01]  /*cbe0*/  UMOV UR10, URZ ;  /* 0x0000003f000a7c82 */ /* 0x000fe20008000000 */
[----:B------:R-:W-:Y:S01]  /*cbf0*/  UMOV UR7, 0x14f00000 ;  /* 0x14f0000000077882 */ /* 0x000fe20000000000 */
[----:B------:R-:W-:Y:S01]  /*cc00*/  UMOV UR15, 0x40 ;  /* 0x00000040000f7882 */ /* 0x000fe20000000000 */
        /* <DEDUP_REMOVED lines=13> */
[----:B-1----:R-:W-:Y:S01]  /*cce0*/  NOP ;  /* 0x0000000000007918 */ /* 0x002fe20000000000 */
.L_x_355:
[----:B------:R-:W-:Y:S05]  /*ccf0*/  BSYNC B0 ;  /* 0x0000000000007941 */ /* 0x000fea0003800000 */
.L_x_354:
[----:B------:R-:W2:Y:S04]  /*cd00*/  LDL.LU R0, [R1] ;  /* 0x0000000001007983 */ /* 0x000ea80000300800 */
[----:B------:R-:W3:Y:S01]  /*cd10*/  LDL.LU R3, [R1+0x8] ;  /* 0x0000080001037983 */ /* 0x000ee20000300800 */
[----:B--2---:R-:W-:-:S05]  /*cd20*/  VIADD R0, R0, 0x1 ;  /* 0x0000000100007836 */ /* 0x004fca0000000000 */
[----:B------:R-:W-:-:S04]  /*cd30*/  ISETP.NE.AND P0, PT, R0, 0x2, PT ;  /* 0x000000020000780c */ /* 0x000fc80003f05270 */
[----:B------:R-:W-:Y:S02]  /*cd40*/  SEL R2, RZ, 0x1, P0 ;  /* 0x00000001ff027807 */ /* 0x000fe40000000000 */
[----:B------:R-:W-:Y:S02]  /*cd50*/  SEL R0, R0, RZ, P0 ;  /* 0x000000ff00007207 */ /* 0x000fe40000000000 */
[----:B---3--:R-:W-:-:S05]  /*cd60*/  LOP3.LUT R3, R3, R2, RZ, 0x3c, !PT ;  /* 0x0000000203037212 */ /* 0x008fca00078e3cff */
[----:B------:R1:W-:Y:S04]  /*cd70*/  STL [R1+0x8], R3 ;  /* 0x0000080301007387 */ /* 0x0003e80000100800 */
[----:B------:R1:W-:Y:S02]  /*cd80*/  STL [R1], R0 ;  /* 0x0000000001007387 */ /* 0x0003e40000100800 */
.L_x_311:
[----:B------:R-:W-:Y:S05]  /*cd90*/  BSYNC B6 ;  /* 0x0000000000067941 */ /* 0x000fea0003800000 */
.L_x_309:
[----:B------:R-:W-:-:S03]  /*cda0*/  UMOV UR4, 0xffffffff ;  /* 0xffffffff00047882 */ /* 0x000fc60000000000 */
[----:B------:R-:W-:Y:S05]  /*cdb0*/  BRA.DIV UR4, `(.L_x_358) ;  /* 0x0000001204ec7947 */ /* 0x000fea000b800000 */
[----:B------:R2:W3:Y:S04]  /*cdc0*/  SHFL.IDX PT, R4, R16, RZ, 0x1f ;  /* 0x00001fff10047589 */ /* 0x0004e800000e0000 */
[----:B------:R2:W4:Y:S02]  /*cdd0*/  SHFL.IDX PT, R5, R16, 0x1, 0x1f ;  /* 0x00201f0010057f89 */ /* 0x00052400000e0000 */
.L_x_404:
[----:B01----:R-:W0:Y:S01]  /*cde0*/  S2R R0, SR_TID.X ;  /* 0x0000000000007919 */ /* 0x003e220000002100 */
[----:B------:R-:W-:Y:S01]  /*cdf0*/  ULDC UR4, c[0x0][0xc14] ;  /* 0x0003050000047ab9 */ /* 0x000fe20000000800 */
[----:B------:R-:W-:Y:S01]  /*ce00*/  BSSY B0, `(.L_x_359) ;  /* 0x000000c000007945 */ /* 0x000fe20003800000 */
[----:B------:R-:W-:Y:S01]  /*ce10*/  IMAD.MOV.U32 R3, RZ, RZ, RZ ;  /* 0x000000ffff037224 */ /* 0x000fe200078e00ff */
[----:B0-----:R-:W-:Y:S01]  /*ce20*/  LOP3.LUT R9, R0, 0x1f, RZ, 0xc0, !PT ;  /* 0x0000001f00097812 */ /* 0x001fe200078ec0ff */
[----:B------:R-:W-:-:S03]  /*ce30*/  IMAD.U32 R0, RZ, RZ, UR4 ;  /* 0x00000004ff007e24 */ /* 0x000fc6000f8e00ff */
[C---:B------:R-:W-:Y:S01]  /*ce40*/  ISETP.NE.AND P0, PT, R9.reuse, 0x1f, PT ;  /* 0x0000001f0900780c */ /* 0x040fe20003f05270 */
[----:B------:R-:W-:-:S05]  /*ce50*/  IMAD.IADD R7, R9, 0x1, R19 ;  /* 0x0000000109077824 */ /* 0x000fca00078e0213 */
[----:B------:R-:W-:-:S13]  /*ce60*/  ISETP.GE.OR P0, PT, R7, R0, !P0 ;  /* 0x000000000700720c */ /* 0x000fda0004706670 */
[----:B------:R-:W-:Y:S05]  /*ce70*/  @P0 BRA `(.L_x_360) ;  /* 0x0000000000100947 */ /* 0x000fea0003800000 */
[----:B------:R-:W0:Y:S01]  /*ce80*/  LDC.64 R2, c[0x0][0xc58] ;  /* 0x00031600ff027b82 */ /* 0x000e220000000a00 */
[----:B------:R-:W-:Y:S01]  /*ce90*/  ULDC.64 UR4, c[0x0][0x208] ;  /* 0x0000820000047ab9 */ /* 0x000fe20000000a00 */
[----:B0-----:R-:W-:-:S06]  /*cea0*/  IMAD.WIDE R2, R7, 0x4, R2 ;  /* 0x0000000407027825 */ /* 0x001fcc00078e0202 */
[----:B------:R0:W5:Y:S02]  /*ceb0*/  LDG.E R3, desc[UR4][R2.64] ;  /* 0x0000000402037981 */ /* 0x000164000c1e1900 */
.L_x_360:
[----:B------:R-:W-:Y:S05]  /*cec0*/  BSYNC B0 ;  /* 0x0000000000007941 */ /* 0x000fea0003800000 */
.L_x_359:
[----:B------:R-:W-:-:S03]  /*ced0*/  UMOV UR4, 0xffffffff ;  /* 0xffffffff00047882 */ /* 0x000fc60000000000 */
[----:B------:R-:W-:Y:S05]  /*cee0*/  BRA.DIV UR4, `(.L_x_361) ;  /* 0x0000001204ec7947 */ /* 0x000fea000b800000 */
[----:B-----5:R-:W1:Y:S01]  /*cef0*/  SHFL.UP PT, R14, R3, 0x1, RZ ;  /* 0x04200000030e7989 */ /* 0x020e6200000e00ff */
[C---:B------:R-:W-:Y:S02]  /*cf00*/  ISETP.NE.AND P0, PT, R9.reuse, RZ, PT ;  /* 0x000000ff0900720c */ /* 0x040fe40003f05270 */
[C---:B------:R-:W-:Y:S02]  /*cf10*/  ISETP.GE.U32.AND P1, PT, R9.reuse, 0x2, PT ;  /* 0x000000020900780c */ /* 0x040fe40003f26070 */
[----:B-1----:R-:W-:Y:S02]  /*cf20*/  SEL R14, R14, RZ, P0 ;  /* 0x000000ff0e0e7207 */ /* 0x002fe40000000000 */
[----:B------:R-:W-:-:S03]  /*cf30*/  ISETP.GE.U32.AND P0, PT, R9, 0x4, PT ;  /* 0x000000040900780c */ /* 0x000fc60003f06070 */
[----:B------:R-:W-:-:S05]  /*cf40*/  IMAD.IADD R13, R3, 0x1, R14 ;  /* 0x00000001030d7824 */ /* 0x000fca00078e020e */
[----:B------:R-:W1:Y:S02]  /*cf50*/  SHFL.UP PT, R14, R13, 0x2, RZ ;  /* 0x044000000d0e7989 */ /* 0x000e6400000e00ff */
        /* <DEDUP_REMOVED lines=8> */
[----:B-1----:R-:W-:-:S05]  /*cfe0*/  SEL R8, R14, RZ, P1 ;  /* 0x000000ff0e087207 */ /* 0x002fca0000800000 */
[----:B------:R-:W-:-:S05]  /*cff0*/  IMAD.IADD R8, R7, 0x1, R8 ;  /* 0x0000000107087824 */ /* 0x000fca00078e0208 */
[----:B------:R-:W1:Y:S02]  /*d000*/  SHFL.UP PT, R14, R8, 0x10, RZ ;  /* 0x06000000080e7989 */ /* 0x000e6400000e00ff */
[----:B-1----:R-:W-:-:S05]  /*d010*/  SEL R9, R14, RZ, P0 ;  /* 0x000000ff0e097207 */ /* 0x002fca0000000000 */
[----:B0-----:R-:W-:-:S05]  /*d020*/  IMAD.IADD R2, R8, 0x1, R9 ;  /* 0x0000000108027824 */ /* 0x001fca00078e0209 */
[----:B------:R0:W1:Y:S02]  /*d030*/  SHFL.IDX PT, R14, R2, 0x1f, 0x1f ;  /* 0x03e01f00020e7f89 */ /* 0x00006400000e0000 */
.L_x_412:
[----:B------:R-:W-:Y:S02]  /*d040*/  ULDC UR4, c[0x0][0xc10] ;  /* 0x0003040000047ab9 */ /* 0x000fe40000000800 */
[----:B--2---:R-:W-:-:S04]  /*d050*/  IMAD.U32 R16, RZ, RZ, UR4 ;  /* 0x00000004ff107e24 */ /* 0x004fc8000f8e00ff */
[----:B-1----:R-:W-:-:S04]  /*d060*/  IMAD R6, R14, R16, RZ ;  /* 0x000000100e067224 */ /* 0x002fc800078e02ff */
[----:B----4-:R-:W-:-:S05]  /*d070*/  IMAD.IADD R5, R5, 0x1, R6 ;  /* 0x0000000105057824 */ /* 0x010fca00078e0206 */
[----:B---3--:R-:W-:-:S13]  /*d080*/  ISETP.GT.AND P0, PT, R5, R4, PT ;  /* 0x000000040500720c */ /* 0x008fda0003f04270 */
[----:B------:R-:W-:Y:S05]  /*d090*/  @P0 BRA `(.L_x_362) ;  /* 0x0000000000b80947 */ /* 0x000fea0003800000 */
[----:B------:R-:W1:Y:S02]  /*d0a0*/  LDC R0, c[0x0][0xc14] ;  /* 0x00030500ff007b82 */ /* 0x000e640000000800 */
.L_x_367:
[----:B------:R-:W-:-:S05]  /*d0b0*/  VIADD R19, R19, 0x1f ;  /* 0x0000001f13137836 */ /* 0x000fca0000000000 */
[----:B-1----:R-:W-:-:S13]  /*d0c0*/  ISETP.GE.AND P0, PT, R19, R0, PT ;  /* 0x000000001300720c */ /* 0x002fda0003f06270 */
[----:B------:R-:W-:Y:S05]  /*d0d0*/  @P0 BRA `(.L_x_363) ;  /* 0x0000000400600947 */ /* 0x000fea0003800000 */
[----:B0-----:R-:W0:Y:S01]  /*d0e0*/  S2R R2, SR_TID.X ;  /* 0x0000000000027919 */ /* 0x001e220000002100 */
[----:B------:R-:W-:Y:S01]  /*d0f0*/  BSSY B0, `(.L_x_364) ;  /* 0x000000b000007945 */ /* 0x000fe20003800000 */
[----:B------:R-:W-:Y:S01]  /*d100*/  IMAD.MOV.U32 R3, RZ, RZ, RZ ;  /* 0x000000ffff037224 */ /* 0x000fe200078e00ff */
[----:B0-----:R-:W-:-:S04]  /*d110*/  LOP3.LUT R8, R2, 0x1f, RZ, 0xc0, !PT ;  /* 0x0000001f02087812 */ /* 0x001fc800078ec0ff */
        /* <DEDUP_REMOVED lines=8> */
.L_x_365:
[----:B------:R-:W-:Y:S05]  /*d1a0*/  BSYNC B0 ;  /* 0x0000000000007941 */ /* 0x000fea0003800000 */
.L_x_364:
[----:B------:R-:W-:-:S03]  /*d1b0*/  UMOV UR4, 0xffffffff ;  /* 0xffffffff00047882 */ /* 0x000fc60000000000 */
[----:B------:R-:W-:Y:S05]  /*d1c0*/  BRA.DIV UR4, `(.L_x_366) ;  /* 0x0000001604047947 */ /* 0x000fea000b800000 */
[----:B-----5:R-:W1:Y:S01]  /*d1d0*/  SHFL.UP PT, R14, R3, 0x1, RZ ;  /* 0x04200000030e7989 */ /* 0x020e6200000e00ff */
[C---:B------:R-:W-:Y:S02]  /*d1e0*/  ISETP.NE.AND P0, PT, R8.reuse, RZ, PT ;  /* 0x000000ff0800720c */ /* 0x040fe40003f05270 */
[----:B------:R-:W-:Y:S02]  /*d1f0*/  ISETP.GE.U32.AND P1, PT, R8, 0x2, PT ;  /* 0x000000020800780c */ /* 0x000fe40003f26070 */
[----:B-1----:R-:W-:Y:S02]  /*d200*/  SEL R14, R14, RZ, P0 ;  /* 0x000000ff0e0e7207 */ /* 0x002fe40000000000 */
        /* <DEDUP_REMOVED lines=16> */
[----:B------:R0:W1:Y:S02]  /*d310*/  SHFL.IDX PT, R14, R2, 0x1f, 0x1f ;  /* 0x03e01f00020e7f89 */ /* 0x00006400000e0000 */
.L_x_420:
[----:B------:R-:W-:Y:S02]  /*d320*/  ULDC UR4, c[0x0][0xc10] ;  /* 0x0003040000047ab9 */ /* 0x000fe40000000800 */
[----:B------:R-:W-:-:S04]  /*d330*/  IMAD.U32 R16, RZ, RZ, UR4 ;  /* 0x00000004ff107e24 */ /* 0x000fc8000f8e00ff */
[----:B-1----:R-:W-:-:S04]  /*d340*/  IMAD R6, R14, R16, RZ ;  /* 0x000000100e067224 */ /* 0x002fc800078e02ff */
[----:B------:R-:W-:-:S05]  /*d350*/  IMAD.IADD R5, R6, 0x1, R5 ;  /* 0x0000000106057824 */ /* 0x000fca00078e0205 */
[----:B------:R-:W-:-:S13]  /*d360*/  ISETP.GT.AND P0, PT, R5, R4, PT ;  /* 0x000000040500720c */ /* 0x000fda0003f04270 */
[----:B------:R-:W-:Y:S05]  /*d370*/  @!P0 BRA `(.L_x_367) ;  /* 0xfffffffc004c8947 */ /* 0x000fea000383ffff */
.L_x_362:
[----:B------:R-:W-:Y:S01]  /*d380*/  IMAD.IADD R6, R5, 0x1, -R6 ;  /* 0x0000000105067824 */ /* 0x000fe200078e0a06 */
[----:B------:R-:W-:-:S03]  /*d390*/  UMOV UR4, 0xffffffff ;  /* 0xffffffff00047882 */ /* 0x000fc60000000000 */
[----:B------:R-:W-:-:S05]  /*d3a0*/  IMAD R5, R2, R16, R6 ;  /* 0x0000001002057224 */ /* 0x000fca00078e0206 */
[----:B------:R-:W-:Y:S01]  /*d3b0*/  ISETP.GT.AND P6, PT, R5, R4, PT ;  /* 0x000000040500720c */ /* 0x000fe20003fc4270 */
[----:B------:R-:W-:-:S12]  /*d3c0*/  BRA.DIV UR4, `(.L_x_368) ;  /* 0x0000001604547947 */ /* 0x000fd8000b800000 */
[----:B------:R-:W-:-:S04]  /*d3d0*/  VOTE.ANY R7, PT, !P6 ;  /* 0x0000000000077806 */ /* 0x000fc800070e0100 */
[----:B------:R-:W1:Y:S02]  /*d3e0*/  POPC R5, R7 ;  /* 0x0000000700057309 */ /* 0x000e640000000000 */
[----:B-1----:R1:W2:Y:S02]  /*d3f0*/  SHFL.IDX PT, R17, R3, R5, 0x1f ;  /* 0x00001f0503117589 */ /* 0x0022a400000e0000 */
.L_x_424:
[----:B------:R-:W-:Y:S01]  /*d400*/  ISETP.NE.AND P0, PT, R7, RZ, PT ;  /* 0x000000ff0700720c */ /* 0x000fe20003f05270 */
[----:B------:R-:W-:-:S12]  /*d410*/  IMAD.MOV.U32 R14, RZ, RZ, RZ ;  /* 0x000000ffff0e7224 */ /* 0x000fd800078e00ff */
[----:B------:R-:W-:Y:S05]  /*d420*/  @!P0 BRA `(.L_x_369) ;  /* 0x0000000000108947 */ /* 0x000fea0003800000 */
[----:B------:R-:W-:Y:S01]  /*d430*/  UMOV UR4, 0xffffffff ;  /* 0xffffffff00047882 */ /* 0x000fe20000000000 */
[----:B------:R-:W-:Y:S02]  /*d440*/  VIADD R12, R5, 0xffffffff ;  /* 0xffffffff050c7836 */ /* 0x000fe40000000000 */
[----:B------:R-:W-:Y:S05]  /*d450*/  BRA.DIV UR4, `(.L_x_370) ;  /* 0x0000001604787947 */ /* 0x000fea000b800000 */
[----:B------:R3:W4:Y:S02]  /*d460*/  SHFL.IDX PT, R14, R2, R12, 0x1f ;  /* 0x00001f0c020e7589 */ /* 0x00072400000e0000 */
.L_x_369:
[-C--:B--2---:R-:W-:Y:S01]  /*d470*/  IABS R7, R17.reuse ;  /* 0x0000001100077213 */ /* 0x084fe20000000000 */
[----:B----4-:R-:W-:Y:S01]  /*d480*/  IMAD R16, R14, R16, R6 ;  /* 0x000000100e107224 */ /* 0x010fe200078e0206 */
[----:B------:R-:W-:Y:S01]  /*d490*/  IABS R6, R17 ;  /* 0x0000001100067213 */ /* 0x000fe20000000000 */
[----:B------:R-:W-:Y:S01]  /*d4a0*/  IMAD.IADD R19, R5, 0x1, R19 ;  /* 0x0000000105137824 */ /* 0x000fe200078e0213 */
[----:B------:R-:W2:Y:S03]  /*d4b0*/  I2F.RP R8, R7 ;  /* 0x0000000700087306 */ /* 0x000ea60000209400 */
[----:B------:R-:W-:-:S05]  /*d4c0*/  IMAD.MOV R6, RZ, RZ, -R6 ;  /* 0x000000ffff067224 */ /* 0x000fca00078e0a06 */
[----:B--2---:R-:W2:Y:S02]  /*d4d0*/  MUFU.RCP R8, R8 ;  /* 0x0000000800087308 */ /* 0x004ea40000001000 */
[----:B--2---:R-:W-:-:S06]  /*d4e0*/  VIADD R9, R8, 0xffffffe ;  /* 0x0ffffffe08097836 */ /* 0x004fcc0000000000 */
[----:B-1----:R-:W0:Y:S02]  /*d4f0*/  F2I.FTZ.U32.TRUNC.NTZ R3, R9 ;  /* 0x0000000900037305 */ /* 0x002e24000021f000 */
[----:B0--3--:R-:W-:-:S04]  /*d500*/  IMAD.MOV R2, RZ, RZ, -R3 ;  /* 0x000000ffff027224 */ /* 0x009fc800078e0a03 */
[----:B------:R-:W-:Y:S02]  /*d510*/  IMAD R11, R2, R7, RZ ;  /* 0x00000007020b7224 */ /* 0x000fe400078e02ff */
[----:B------:R-:W-:-:S04]  /*d520*/  IMAD.MOV.U32 R2, RZ, RZ, RZ ;  /* 0x000000ffff027224 */ /* 0x000fc800078e00ff */
[----:B------:R-:W-:-:S04]  /*d530*/  IMAD.HI.U32 R3, R3, R11, R2 ;  /* 0x0000000b03037227 */ /* 0x000fc800078e0002 */
[----:B------:R-:W-:-:S05]  /*d540*/  IMAD.IADD R2, R4, 0x1, -R16 ;  /* 0x0000000104027824 */ /* 0x000fca00078e0a10 */
[----:B------:R-:W-:-:S05]  /*d550*/  IABS R4, R2 ;  /* 0x0000000200047213 */ /* 0x000fca0000000000 */
        /* <DEDUP_REMOVED lines=16> */
.L_x_363:
[----:B------:R-:W-:Y:S01]  /*d660*/  UMOV UR4, URZ ;  /* 0x0000003f00047c82 */ /* 0x000fe20008000000 */
[----:B------:R-:W-:Y:S01]  /*d670*/  UMOV UR5, URZ ;  /* 0x0000003f00057c82 */ /* 0x000fe20008000000 */
[----:B------:R-:W-:Y:S01]  /*d680*/  ULDC UR6, c[0x0][0xc14] ;  /* 0x0003050000067ab9 */ /* 0x000fe20000000800 */
[----:B------:R-:W-:Y:S02]  /*d690*/  IMAD.MOV.U32 R16, RZ, RZ, R4 ;  /* 0x000000ffff107224 */ /* 0x000fe400078e0004 */
[----:B------:R-:W-:Y:S02]  /*d6a0*/  IMAD.U32 R17, RZ, RZ, UR4 ;  /* 0x00000004ff117e24 */ /* 0x000fe4000f8e00ff */
[----:B------:R-:W-:Y:S02]  /*d6b0*/  IMAD.U32 R18, RZ, RZ, UR5 ;  /* 0x00000005ff127e24 */ /* 0x000fe4000f8e00ff */
[----:B------:R-:W-:-:S07]  /*d6c0*/  IMAD.U32 R19, RZ, RZ, UR6 ;  /* 0x00000006ff137e24 */ /* 0x000fce000f8e00ff */
.L_x_371:
[----:B0-----:R-:W0:Y:S01]  /*d6d0*/  S2R R2, SR_TID.X ;  /* 0x0000000000027919 */ /* 0x001e220000002100 */
[----:B------:R-:W-:Y:S05]  /*d6e0*/  WARPSYNC.ALL ;  /* 0x0000000000007948 */ /* 0x000fea0003800000 */
[----:B------:R-:W-:Y:S01]  /*d6f0*/  BAR.SYNC.DEFER_BLOCKING 0x4, 0x120 ;  /* 0x0104800000007b1d */ /* 0x000fe20000010000 */
[----:B0-----:R-:W-:-:S04]  /*d700*/  LOP3.LUT R2, R2, 0x1f, RZ, 0xc0, !PT ;  /* 0x0000001f02027812 */ /* 0x001fc800078ec0ff */
[----:B------:R-:W-:-:S13]  /*d710*/  ISETP.NE.AND P0, PT, R2, RZ, PT ;  /* 0x000000ff0200720c */ /* 0x000fda0003f05270 */
[----:B------:R-:W0:Y:S01]  /*d720*/  @!P0 S2R R3, SR_CgaCtaId ;  /* 0x0000000000038919 */ /* 0x000e220000008800 */
[----:B------:R-:W-:-:S04]  /*d730*/  @!P0 MOV R2, 0x400 ;  /* 0x0000040000028802 */ /* 0x000fc80000000f00 */
[----:B0-----:R-:W-:-:S05]  /*d740*/  @!P0 LEA R2, R3, R2, 0x18 ;  /* 0x0000000203028211 */ /* 0x001fca00078ec0ff */
[----:B------:R1:W-:Y:S01]  /*d750*/  @!P0 STS.128 [R2+0x348d0], R16 ;  /* 0x0348d01002008388 */ /* 0x0003e20000000c00 */
[----:B------:R-:W-:Y:S06]  /*d760*/  BAR.ARV 0x5, 0x120 ;  /* 0x0144800000007b1d */ /* 0x000fec0000002000 */
[----:B------:R-:W-:-:S13]  /*d770*/  ISETP.GE.AND P0, PT, R19, R0, PT ;  /* 0x000000001300720c */ /* 0x000fda0003f06270 */
[----:B------:R-:W-:Y:S05]  /*d780*/  @!P0 BRA `(.L_x_372) ;  /* 0xffffffc000488947 */ /* 0x000fea000383ffff */
.L_x_307:
[----:B0-----:R-:W2:Y:S01]  /*d790*/  LDL.LU R0, [R1+0x28] ;  /* 0x0000280001007983 */ /* 0x001ea20000300800 */
[----:B------:R-:W-:Y:S01]  /*d7a0*/  BSSY B0, `(.L_x_373) ;  /* 0x000000b000007945 */ /* 0x000fe20003800000 */
[----:B------:R-:W0:Y:S01]  /*d7b0*/  S2R R5, SR_CgaCtaId ;  /* 0x0000000000057919 */ /* 0x000e220000008800 */
[----:B--2---:R-:W-:-:S05]  /*d7c0*/  VIADD R0, R0, 0x1 ;  /* 0x0000000100007836 */ /* 0x004fca0000000000 */
[----:B-1----:R-:W-:-:S04]  /*d7d0*/  LEA.HI R2, R0, R0, RZ, 0x1 ;  /* 0x0000000000027211 */ /* 0x002fc800078f08ff */
[----:B------:R-:W-:-:S05]  /*d7e0*/  LOP3.LUT R3, R2, 0xfffffffe, RZ, 0xc0, !PT ;  /* 0xfffffffe02037812 */ /* 0x000fca00078ec0ff */
[----:B------:R-:W-:Y:S01]  /*d7f0*/  IMAD.IADD R3, R0, 0x1, -R3 ;  /* 0x0000000100037824 */ /* 0x000fe200078e0a03 */
[----:B------:R-:W-:-:S04]  /*d800*/  MOV R0, 0x400 ;  /* 0x0000040000007802 */ /* 0x000fc80000000f00 */
[----:B0-----:R-:W-:Y:S02]  /*d810*/  LEA R0, R5, R0, 0x18 ;  /* 0x0000000005007211 */ /* 0x001fe400078ec0ff */
[----:B------:R-:W-:-:S04]  /*d820*/  SHF.L.U32 R3, R3, 0x1f, RZ ;  /* 0x0000001f03037819 */ /* 0x000fc800000006ff */
[----:B------:R-:W0:Y:S02]  /*d830*/  SYNCS.PHASECHK.TRANS64.TRYWAIT P0, [R0+URZ+0x34820], R3 ;  /* 0x03482003000075a7 */ /* 0x000e24000800017f */
[----:B0-----:R-:W-:Y:S05]  /*d840*/  @!P0 BRA `(.L_x_374) ;  /* 0x0000001000a08947 */ /* 0x001fea0003800000 */
.L_x_427:
[----:B------:R-:W-:Y:S05]  /*d850*/  BSYNC B0 ;  /* 0x0000000000007941 */ /* 0x000fea0003800000 */
.L_x_373:
[----:B------:R-:W-:-:S03]  /*d860*/  UMOV UR4, 0xffffffff ;  /* 0xffffffff00047882 */ /* 0x000fc60000000000 */
[----:B------:R-:W-:Y:S05]  /*d870*/  BRA.DIV UR4, `(.L_x_375) ;  /* 0x0000001204a87947 */ /* 0x000fea000b800000 */
[----:B------:R-:W1:Y:S02]  /*d880*/  S2R R2, SR_TID.X ;  /* 0x0000000000027919 */ /* 0x000e640000002100 */
[----:B-1----:R-:W-:-:S04]  /*d890*/  SHF.R.U32.HI R2, RZ, 0x5, R2 ;  /* 0x00000005ff027819 */ /* 0x002fc80000011602 */
[----:B------:R-:W-:-:S05]  /*d8a0*/  LOP3.LUT R2, R2, 0x3, RZ, 0xc0, !PT ;  /* 0x0000000302027812 */ /* 0x000fca00078ec0ff */
[----:B------:R1:W2:Y:S02]  /*d8b0*/  SHFL.IDX PT, R14, R2, RZ, 0x1f ;  /* 0x00001fff020e7589 */ /* 0x0002a400000e0000 */
.L_x_430:
[----:B--2---:R-:W-:Y:S01]  /*d8c0*/  ISETP.NE.AND P0, PT, R14, RZ, PT ;  /* 0x000000ff0e00720c */ /* 0x004fe20003f05270 */
[----:B------:R-:W-:-:S12]  /*d8d0*/  BSSY B0, `(.L_x_376) ;  /* 0x0000029000007945 */ /* 0x000fd80003800000 */
[----:B------:R-:W-:Y:S05]  /*d8e0*/  @P0 BRA `(.L_x_377) ;  /* 0x00000000009c0947 */ /* 0x000fea0003800000 */
[----:B------:R-:W-:-:S03]  /*d8f0*/  UMOV UR4, 0xffffffff ;  /* 0xffffffff00047882 */ /* 0x000fc60000000000 */
[----:B------:R-:W-:Y:S05]  /*d900*/  BRA.DIV UR4, `(.L_x_378) ;  /* 0x0000001204b87947 */ /* 0x000fea000b800000 */
[----:B------:R-:W-:-:S13]  /*d910*/  ELECT P6, URZ, PT ;  /* 0x00000000003f782f */ /* 0x000fda00038c0000 */
.L_x_433:
[----:B------:R-:W-:Y:S05]  /*d920*/  @!P6 BRA `(.L_x_377) ;  /* 0x00000000008ce947 */ /* 0x000fea0003800000 */
[----:B-1----:R-:W2:Y:S02]  /*d930*/  LDL R2, [R1+0x30] ;  /* 0x0000300001027983 */ /* 0x002ea40000100800 */
[----:B--2---:R-:W-:-:S13]  /*d940*/  R2UR UR4, R2 ;  /* 0x00000000020472ca */ /* 0x004fda00000e0000 */
[----:B------:R-:W-:-:S06]  /*d950*/  ULOP3.LUT UR4, UR4, 0x2, URZ, 0xfc, !UPT ;  /* 0x0000000204047892 */ /* 0x000fcc000f8efc3f */
[----:B------:R-:W-:-:S05]  /*d960*/  IMAD.U32 R2, RZ, RZ, UR4 ;  /* 0x00000004ff027e24 */ /* 0x000fca000f8e00ff */
[----:B------:R-:W-:-:S13]  /*d970*/  ISETP.NE.AND P2, PT, R2, 0x3, PT ;  /* 0x000000030200780c */ /* 0x000fda0003f45270 */
[----:B------:R-:W-:Y:S05]  /*d980*/  @!P2 BRA `(.L_x_379) ;  /* 0x000000000004a947 */ /* 0x000fea0003800000 */
[----:B------:R-:W-:Y:S01]  /*d990*/  BPT.TRAP 0x1 ;  /* 0x000000040000795c */ /* 0x000fe20000300000 */
.L_x_379:
[----:B0-----:R-:W2:Y:S04]  /*d9a0*/  LDL R3, [R1] ;  /* 0x0000000001037983 */ /* 0x001ea80000100800 */
[----:B------:R-:W3:Y:S01]  /*d9b0*/  LDL.LU R7, [R1+0x8] ;  /* 0x0000080001077983 */ /* 0x000ee20000300800 */
[----:B------:R-:W-:-:S04]  /*d9c0*/  VIADD R2, R0, 0x34840 ;  /* 0x0003484000027836 */ /* 0x000fc80000000000 */
[C---:B--2---:R-:W-:Y:S02]  /*d9d0*/  IMAD R6, R3.reuse, 0x8, R2 ;  /* 0x0000000803067824 */ /* 0x044fe400078e0202 */
[----:B------:R-:W-:Y:S01]  /*d9e0*/  VIADD R3, R3, 0x1 ;  /* 0x0000000103037836 */ /* 0x000fe20000000000 */
[----:B---3--:R-:W-:-:S04]  /*d9f0*/  SHF.L.U32 R5, R7, 0x1f, RZ ;  /* 0x0000001f07057819 */ /* 0x008fc800000006ff */
[C---:B------:R-:W-:Y:S01]  /*da00*/  ISETP.NE.AND P1, PT, R3.reuse, 0x2, PT ;  /* 0x000000020300780c */ /* 0x040fe20003f25270 */
[----:B------:R-:W0:Y:S03]  /*da10*/  SYNCS.PHASECHK.TRANS64.TRYWAIT P0, [R6+URZ], R5 ;  /* 0x00000005060075a7 */ /* 0x000e26000800017f */
[----:B------:R-:W-:Y:S02]  /*da20*/  SEL R4, RZ, 0x1, P1 ;  /* 0x00000001ff047807 */ /* 0x000fe40000800000 */
[----:B------:R-:W-:Y:S02]  /*da30*/  SEL R3, R3, RZ, P1 ;  /* 0x000000ff03037207 */ /* 0x000fe40000800000 */
[----:B------:R-:W-:-:S03]  /*da40*/  LOP3.LUT R4, R7, R4, RZ, 0x3c, !PT ;  /* 0x0000000407047212 */ /* 0x000fc600078e3cff */
[----:B------:R-:W-:Y:S01]  /*da50*/  IMAD R7, R3, 0x8, R2 ;  /* 0x0000000803077824 */ /* 0x000fe200078e0202 */
[----:B------:R-:W-:Y:S01]  /*da60*/  SHF.L.U32 R2, R4, 0x1f, RZ ;  /* 0x0000001f04027819 */ /* 0x000fe200000006ff */
[----:B0-----:R-:W-:Y:S06]  /*da70*/  @!P0 BRA `(.L_x_380) ;  /* 0x00000010007c8947 */ /* 0x001fec0003800000 */
.L_x_434:
[----:B------:R-:W1:Y:S02]  /*da80*/  SYNCS.PHASECHK.TRANS64.TRYWAIT P0, [R7+URZ], R2 ;  /* 0x00000002070075a7 */ /* 0x000e64000800017f */
[----:B-1----:R-:W-:Y:S05]  /*da90*/  @!P0 BRA `(.L_x_381) ;  /* 0x0000001000888947 */ /* 0x002fea0003800000 */
.L_x_435:
[----:B------:R-:W-:Y:S05]  /*daa0*/  @!P2 BRA `(.L_x_382) ;  /* 0x000000000004a947 */ /* 0x000fea0003800000 */
[----:B------:R-:W-:Y:S01]  /*dab0*/  BPT.TRAP 0x1 ;  /* 0x000000040000795c */ /* 0x000fe20000300000 */
.L_x_382:
[----:B------:R-:W2:Y:S01]  /*dac0*/  LDL.LU R4, [R1] ;  /* 0x0000000001047983 */ /* 0x000ea20000300800 */
[----:B------:R-:W-:-:S04]  /*dad0*/  VIADD R0, R0, 0x34860 ;  /* 0x0003486000007836 */ /* 0x000fc80000000000 */
[----:B--2---:R-:W-:-:S04]  /*dae0*/  IMAD R4, R4, 0x8, R0 ;  /* 0x0000000804047824 */ /* 0x004fc800078e0200 */
[----:B------:R-:W2:Y:S02]  /*daf0*/  SYNCS.PHASECHK.TRANS64.TRYWAIT P0, [R4+URZ], R5 ;  /* 0x00000005040075a7 */ /* 0x000ea4000800017f */
[----:B--2---:R-:W-:Y:S05]  /*db00*/  @!P0 BRA `(.L_x_383) ;  /* 0x0000001000808947 */ /* 0x004fea0003800000 */
.L_x_436:
[----:B------:R-:W-:-:S07]  /*db10*/  IMAD R3, R3, 0x8, R0 ;  /* 0x0000000803037824 */ /* 0x000fce00078e0200 */
.L_x_384:
[----:B---3--:R3:W4:Y:S02]  /*db20*/  SYNCS.PHASECHK.TRANS64.TRYWAIT P0, [R3+URZ], R2 ;  /* 0x00000002030075a7 */ /* 0x008724000800017f */
[----:B----4-:R-:W-:Y:S05]  /*db30*/  @!P0 NANOSLEEP.SYNCS 0x989680 ;  /* 0x009896800000895d */ /* 0x010fea0003900000 */
[----:B------:R-:W4:Y:S02]  /*db40*/  @!P0 SYNCS.PHASECHK.TRANS64 P0, [R3+URZ], R2 ;  /* 0x00000002030085a7 */ /* 0x000f24000800007f */
[----:B----4-:R-:W-:Y:S05]  /*db50*/  @!P0 BRA `(.L_x_384) ;  /* 0xfffffffc00f08947 */ /* 0x010fea000383ffff */
.L_x_377:
[----:B------:R-:W-:Y:S05]  /*db60*/  BSYNC B0 ;  /* 0x0000000000007941 */ /* 0x000fea0003800000 */
.L_x_376:
[----:B------:R-:W-:Y:S05]  /*db70*/  EXIT ;  /* 0x000000000000794d */ /* 0x000fea0003800000 */
.L_x_261:
[----:B0-----:R0:W1:Y:S02]  /*db80*/  SYNCS.PHASECHK.TRANS64.TRYWAIT P1, [R0+URZ+0x34800], R3 ;  /* 0x03480003000075a7 */ /* 0x001064000802017f */
[----:B-1----:R-:W-:Y:S05]  /*db90*/  @!P1 NANOSLEEP.SYNCS 0x989680 ;  /* 0x009896800000995d */ /* 0x002fea0003900000 */
[----:B------:R-:W1:Y:S02]  /*dba0*/  @!P1 SYNCS.PHASECHK.TRANS64 P1, [R0+URZ+0x34800], R3 ;  /* 0x03480003000095a7 */ /* 0x000e64000802007f */
[----:B-1----:R-:W-:Y:S05]  /*dbb0*/  @!P1 BRA `(.L_x_261) ;  /* 0xfffffffc00f09947 */ /* 0x002fea000383ffff */
[----:B------:R-:W-:Y:S05]  /*dbc0*/  BRA `(.L_x_385) ;  /* 0xffffff3800b07947 */ /* 0x000fea000383ffff */
.L_x_265:
[----:B0-----:R0:W2:Y:S02]  /*dbd0*/  SYNCS.PHASECHK.TRANS64.TRYWAIT P2, [R5+URZ+0x34830], R4 ;  /* 0x03483004050075a7 */ /* 0x0010a4000804017f */
[----:B--2---:R-:W-:Y:S05]  /*dbe0*/  @!P2 NANOSLEEP.SYNCS 0x989680 ;  /* 0x009896800000a95d */ /* 0x004fea0003900000 */
[----:B------:R-:W2:Y:S02]  /*dbf0*/  @!P2 SYNCS.PHASECHK.TRANS64 P2, [R5+URZ+0x34830], R4 ;  /* 0x034830040500a5a7 */ /* 0x000ea4000804007f */
[----:B--2---:R-:W-:Y:S05]  /*dc00*/  @!P2 BRA `(.L_x_265) ;  /* 0xfffffffc00f0a947 */ /* 0x004fea000383ffff */
[----:B------:R-:W-:Y:S05]  /*dc10*/  BRA `(.L_x_264) ;  /* 0xffffff3800d47947 */ /* 0x000fea000383ffff */
.L_x_270:
[----:B-1----:R-:W-:-:S04]  /*dc20*/  IMAD.U32 R4, RZ, RZ, UR6 ;  /* 0x00000006ff047e24 */ /* 0x002fc8000f8e00ff */
[----:B------:R1:W2:Y:S03]  /*dc30*/  SYNCS.PHASECHK.TRANS64.TRYWAIT P2, [R4+URZ+0x34830], R3 ;  /* 0x03483003040075a7 */ /* 0x0002a6000804017f */
[----:B--2---:R-:W-:Y:S05]  /*dc40*/  @!P2 NANOSLEEP.SYNCS 0x989680 ;  /* 0x009896800000a95d */ /* 0x004fea0003900000 */
[----:B------:R-:W2:Y:S02]  /*dc50*/  @!P2 SYNCS.PHASECHK.TRANS64 P2, [R4+URZ+0x34830], R3 ;  /* 0x034830030400a5a7 */ /* 0x000ea4000804007f */
[----:B--2---:R-:W-:Y:S05]  /*dc60*/  @!P2 BRA `(.L_x_270) ;  /* 0xfffffffc00eca947 */ /* 0x004fea000383ffff */
[----:B------:R-:W-:Y:S05]  /*dc70*/  BRA `(.L_x_269) ;  /* 0xffffff60009c7947 */ /* 0x000fea000383ffff */
.L_x_274:
[----:B-1----:R1:W2:Y:S02]  /*dc80*/  SYNCS.PHASECHK.TRANS64.TRYWAIT P2, [R8+URZ+0x34850], R3 ;  /* 0x03485003080075a7 */ /* 0x0022a4000804017f */
[----:B--2---:R-:W-:Y:S05]  /*dc90*/  @!P2 NANOSLEEP.SYNCS 0x989680 ;  /* 0x009896800000a95d */ /* 0x004fea0003900000 */
[----:B------:R-:W2:Y:S02]  /*dca0*/  @!P2 SYNCS.PHASECHK.TRANS64 P2, [R8+URZ+0x34850], R3 ;  /* 0x034850030800a5a7 */ /* 0x000ea4000804007f */
[----:B--2---:R-:W-:Y:S05]  /*dcb0*/  @!P2 BRA `(.L_x_274) ;  /* 0xfffffffc00f0a947 */ /* 0x004fea000383ffff */
[----:B------:R-:W-:Y:S05]  /*dcc0*/  BRA `(.L_x_273) ;  /* 0xffffff6800bc7947 */ /* 0x000fea000383ffff */
.L_x_279:
[----:B-1----:R1:W2:Y:S02]  /*dcd0*/  SYNCS.PHASECHK.TRANS64.TRYWAIT P0, [R14+URZ+0x34850], R7 ;  /* 0x034850070e0075a7 */ /* 0x0022a4000800017f */
[----:B--2---:R-:W-:Y:S05]  /*dce0*/  @!P0 NANOSLEEP.SYNCS 0x989680 ;  /* 0x009896800000895d */ /* 0x004fea0003900000 */
[----:B------:R-:W2:Y:S02]  /*dcf0*/  @!P0 SYNCS.PHASECHK.TRANS64 P0, [R14+URZ+0x34850], R7 ;  /* 0x034850070e0085a7 */ /* 0x000ea4000800007f */
[----:B--2---:R-:W-:Y:S05]  /*dd00*/  @!P0 BRA `(.L_x_279) ;  /* 0xfffffffc00f08947 */ /* 0x004fea000383ffff */
[----:B------:R-:W-:Y:S05]  /*dd10*/  BRA `(.L_x_278) ;  /* 0xffffff84008c7947 */ /* 0x000fea000383ffff */
.L_x_318:
[----:B------:R-:W0:Y:S01]  /*dd20*/  S2R R7, SR_TID.X ;  /* 0x0000000000077919 */ /* 0x000e220000002100 */
[----:B------:R-:W-:Y:S01]  /*dd30*/  BSSY B0, `(.L_x_386) ;  /* 0x000000a000007945 */ /* 0x000fe20003800000 */
[----:B------:R-:W-:Y:S02]  /*dd40*/  IMAD.MOV.U32 R12, RZ, RZ, RZ ;  /* 0x000000ffff0c7224 */ /* 0x000fe400078e00ff */
[----:B------:R-:W-:Y:S02]  /*dd50*/  IMAD.MOV.U32 R11, RZ, RZ, 0x1f ;  /* 0x0000001fff0b7424 */ /* 0x000fe400078e00ff */
[----:B------:R-:W-:Y:S01]  /*dd60*/  IMAD.MOV.U32 R15, RZ, RZ, -0x1 ;  /* 0xffffffffff0f7424 */ /* 0x000fe200078e00ff */
[----:B0-----:R-:W-:-:S04]  /*dd70*/  SHF.R.U32.HI R7, RZ, 0x5, R7 ;  /* 0x00000005ff077819 */ /* 0x001fc80000011607 */
[----:B------:R-:W-:-:S05]  /*dd80*/  LOP3.LUT R7, R7, 0x3, RZ, 0xc0, !PT ;  /* 0x0000000307077812 */ /* 0x000fca00078ec0ff */
[----:B------:R-:W-:-:S07]  /*dd90*/  IMAD.MOV.U32 R13, RZ, RZ, R7 ;  /* 0x000000ffff0d7224 */ /* 0x000fce00078e0007 */
[----:B------:R-:W-:Y:S05]  /*dda0*/  WARPSYNC.COLLECTIVE R15, `(.L_x_387) ;  /* 0x000000000f087348 */ /* 0x000fea0003c00000 */
[----:B------:R0:W1:Y:S02]  /*ddb0*/  SHFL.IDX P6, R14, R13, R12, R11 ;  /* 0x0000000c0d0e7389 */ /* 0x00006400000c000b */
[----:B01----:R-:W-:Y:S01]  /*ddc0*/  ENDCOLLECTIVE ;  /* 0x000000000000791b */ /* 0x003fe20003800000 */
.L_x_387:
[----:B------:R-:W-:Y:S05]  /*ddd0*/  BSYNC B0 ;  /* 0x0000000000007941 */ /* 0x000fea0003800000 */
.L_x_386:
[----:B------:R-:W-:Y:S05]  /*dde0*/  BRA `(.L_x_388) ;  /* 0xffffffc800287947 */ /* 0x000fea000383ffff */
.L_x_319:
[----:B------:R-:W-:Y:S01]  /*ddf0*/  BSSY B0, `(.L_x_389) ;  /* 0x0000006000007945 */ /* 0x000fe20003800000 */
[----:B------:R-:W-:-:S07]  /*de00*/  IMAD.MOV.U32 R15, RZ, RZ, -0x1 ;  /* 0xffffffffff0f7424 */ /* 0x000fce00078e00ff */
[----:B------:R-:W-:Y:S05]  /*de10*/  WARPSYNC.COLLECTIVE R15, `(.L_x_390) ;  /* 0x000000000f0c7348 */ /* 0x000fea0003c00000 */
[----:B------:R-:W-:Y:S02]  /*de20*/  ELECT P6, UR62, PT ;  /* 0x00000000003e782f */ /* 0x000fe400038c0000 */
[----:B------:R-:W-:Y:S01]  /*de30*/  MOV R14, UR62 ;  /* 0x0000003e000e7c02 */ /* 0x000fe20008000f00 */
[----:B------:R-:W-:Y:S10]  /*de40*/  ENDCOLLECTIVE ;  /* 0x000000000000791b */ /* 0x000ff40003800000 */
.L_x_390:
[----:B------:R-:W-:Y:S05]  /*de50*/  BSYNC B0 ;  /* 0x0000000000007941 */ /* 0x000fea0003800000 */
.L_x_389:
[----:B------:R-:W-:Y:S05]  /*de60*/  BRA `(.L_x_391) ;  /* 0xffffffc800207947 */ /* 0x000fea000383ffff */
.L_x_322:
[----:B0-----:R0:W1:Y:S02]  /*de70*/  SYNCS.PHASECHK.TRANS64.TRYWAIT P0, [R8+URZ+0x34840], R9 ;  /* 0x03484009080075a7 */ /* 0x001064000800017f */
[----:B-1----:R-:W-:Y:S05]  /*de80*/  @!P0 NANOSLEEP.SYNCS 0x989680 ;  /* 0x009896800000895d */ /* 0x002fea0003900000 */
[----:B------:R-:W1:Y:S02]  /*de90*/  @!P0 SYNCS.PHASECHK.TRANS64 P0, [R8+URZ+0x34840], R9 ;  /* 0x03484009080085a7 */ /* 0x000e64000800007f */
[----:B-1----:R-:W-:Y:S05]  /*dea0*/  @!P0 BRA `(.L_x_322) ;  /* 0xfffffffc00f08947 */ /* 0x002fea000383ffff */
[----:B------:R-:W-:Y:S05]  /*deb0*/  BRA `(.L_x_392) ;  /* 0xffffffc800947947 */ /* 0x000fea000383ffff */
.L_x_325:
[----:B0-----:R-:W0:Y:S01]  /*dec0*/  S2R R9, SR_CgaCtaId ;  /* 0x0000000000097919 */ /* 0x001e220000008800 */
[----:B------:R-:W-:-:S04]  /*ded0*/  MOV R8, 0x400 ;  /* 0x0000040000087802 */ /* 0x000fc80000000f00 */
[----:B0-----:R-:W-:-:S04]  /*dee0*/  LEA R8, R9, R8, 0x18 ;  /* 0x0000000809087211 */ /* 0x001fc800078ec0ff */
[----:B------:R0:W1:Y:S03]  /*def0*/  SYNCS.PHASECHK.TRANS64.TRYWAIT P0, [R8+URZ+0x34820], R6 ;  /* 0x03482006080075a7 */ /* 0x000066000800017f */
[----:B-1----:R-:W-:Y:S05]  /*df00*/  @!P0 NANOSLEEP.SYNCS 0x989680 ;  /* 0x009896800000895d */ /* 0x002fea0003900000 */
[----:B------:R-:W1:Y:S02]  /*df10*/  @!P0 SYNCS.PHASECHK.TRANS64 P0, [R8+URZ+0x34820], R6 ;  /* 0x03482006080085a7 */ /* 0x000e64000800007f */
[----:B-1----:R-:W-:Y:S05]  /*df20*/  @!P0 BRA `(.L_x_325) ;  /* 0xfffffffc00e48947 */ /* 0x002fea000383ffff */
[----:B------:R-:W-:Y:S05]  /*df30*/  BRA `(.L_x_393) ;  /* 0xffffffcc00e47947 */ /* 0x000fea000383ffff */
.L_x_333:
[----:B0-----:R0:W1:Y:S02]  /*df40*/  SYNCS.PHASECHK.TRANS64.TRYWAIT P0, [R2+URZ+0x34840], R3 ;  /* 0x03484003020075a7 */ /* 0x001064000800017f */
[----:B-1----:R-:W-:Y:S05]  /*df50*/  @!P0 NANOSLEEP.SYNCS 0x989680 ;  /* 0x009896800000895d */ /* 0x002fea0003900000 */
[----:B------:R-:W1:Y:S02]  /*df60*/  @!P0 SYNCS.PHASECHK.TRANS64 P0, [R2+URZ+0x34840], R3 ;  /* 0x03484003020085a7 */ /* 0x000e64000800007f */
[----:B-1----:R-:W-:Y:S05]  /*df70*/  @!P0 BRA `(.L_x_333) ;  /* 0xfffffffc00f08947 */ /* 0x002fea000383ffff */
[----:B------:R-:W-:Y:S05]  /*df80*/  BRA `(.L_x_394) ;  /* 0xffffffd000a47947 */ /* 0x000fea000383ffff */
.L_x_335:
[----:B0-----:R0:W1:Y:S02]  /*df90*/  SYNCS.PHASECHK.TRANS64.TRYWAIT P0, [R3+URZ+0x60], R2 ;  /* 0x00006002030075a7 */ /* 0x001064000800017f */
[----:B-1----:R-:W-:Y:S05]  /*dfa0*/  @!P0 NANOSLEEP.SYNCS 0x989680 ;  /* 0x009896800000895d */ /* 0x002fea0003900000 */
[----:B------:R-:W1:Y:S02]  /*dfb0*/  @!P0 SYNCS.PHASECHK.TRANS64 P0, [R3+URZ+0x60], R2 ;  /* 0x00006002030085a7 */ /* 0x000e64000800007f */
[----:B-1----:R-:W-:Y:S05]  /*dfc0*/  @!P0 BRA `(.L_x_335) ;  /* 0xfffffffc00f08947 */ /* 0x002fea000383ffff */
[----:B------:R-:W-:Y:S05]  /*dfd0*/  BRA `(.L_x_395) ;  /* 0xffffffd400507947 */ /* 0x000fea000383ffff */
.L_x_340:
[----:B-1----:R1:W2:Y:S02]  /*dfe0*/  SYNCS.PHASECHK.TRANS64.TRYWAIT P0, [R2+URZ+0x34840], R3 ;  /* 0x03484003020075a7 */ /* 0x0022a4000800017f */
[----:B--2---:R-:W-:Y:S05]  /*dff0*/  @!P0 NANOSLEEP.SYNCS 0x989680 ;  /* 0x009896800000895d */ /* 0x004fea0003900000 */
[----:B------:R-:W2:Y:S02]  /*e000*/  @!P0 SYNCS.PHASECHK.TRANS64 P0, [R2+URZ+0x34840], R3 ;  /* 0x03484003020085a7 */ /* 0x000ea4000800007f */
[----:B--2---:R-:W-:Y:S05]  /*e010*/  @!P0 BRA `(.L_x_340) ;  /* 0xfffffffc00f08947 */ /* 0x004fea000383ffff */
[----:B------:R-:W-:Y:S05]  /*e020*/  BRA `(.L_x_396) ;  /* 0xffffffd800b47947 */ /* 0x000fea000383ffff */
.L_x_342:
[----:B0-----:R0:W1:Y:S02]  /*e030*/  SYNCS.PHASECHK.TRANS64.TRYWAIT P1, [R2+URZ+0x60], R3 ;  /* 0x00006003020075a7 */ /* 0x001064000802017f */
[----:B-1----:R-:W-:Y:S05]  /*e040*/  @!P1 NANOSLEEP.SYNCS 0x989680 ;  /* 0x009896800000995d */ /* 0x002fea0003900000 */
[----:B------:R-:W1:Y:S02]  /*e050*/  @!P1 SYNCS.PHASECHK.TRANS64 P1, [R2+URZ+0x60], R3 ;  /* 0x00006003020095a7 */ /* 0x000e64000802007f */
[----:B-1----:R-:W-:Y:S05]  /*e060*/  @!P1 BRA `(.L_x_342) ;  /* 0xfffffffc00f09947 */ /* 0x002fea000383ffff */
[----:B------:R-:W-:Y:S05]  /*e070*/  BRA `(.L_x_397) ;  /* 0xffffffdc00607947 */ /* 0x000fea000383ffff */
.L_x_347:
[----:B--2---:R2:W3:Y:S02]  /*e080*/  SYNCS.PHASECHK.TRANS64.TRYWAIT P0, [R2+URZ+0x34840], R3 ;  /* 0x03484003020075a7 */ /* 0x0044e4000800017f */
[----:B---3--:R-:W-:Y:S05]  /*e090*/  @!P0 NANOSLEEP.SYNCS 0x989680 ;  /* 0x009896800000895d */ /* 0x008fea0003900000 */
[----:B------:R-:W3:Y:S02]  /*e0a0*/  @!P0 SYNCS.PHASECHK.TRANS64 P0, [R2+URZ+0x34840], R3 ;  /* 0x03484003020085a7 */ /* 0x000ee4000800007f */
[----:B---3--:R-:W-:Y:S05]  /*e0b0*/  @!P0 BRA `(.L_x_347) ;  /* 0xfffffffc00f08947 */ /* 0x008fea000383ffff */
[----:B------:R-:W-:Y:S05]  /*e0c0*/  BRA `(.L_x_398) ;  /* 0xffffffe000847947 */ /* 0x000fea000383ffff */
.L_x_349:
[----:B0-----:R0:W1:Y:S02]  /*e0d0*/  SYNCS.PHASECHK.TRANS64.TRYWAIT P1, [R2+URZ+0x60], R8 ;  /* 0x00006008020075a7 */ /* 0x001064000802017f */
[----:B-1----:R-:W-:Y:S05]  /*e0e0*/  @!P1 NANOSLEEP.SYNCS 0x989680 ;  /* 0x009896800000995d */ /* 0x002fea0003900000 */
[----:B------:R-:W1:Y:S02]  /*e0f0*/  @!P1 SYNCS.PHASECHK.TRANS64 P1, [R2+URZ+0x60], R8 ;  /* 0x00006008020095a7 */ /* 0x000e64000802007f */
[----:B-1----:R-:W-:Y:S05]  /*e100*/  @!P1 BRA `(.L_x_349) ;  /* 0xfffffffc00f09947 */ /* 0x002fea000383ffff */
[----:B------:R-:W-:Y:S05]  /*e110*/  BRA `(.L_x_399) ;  /* 0xffffffe400347947 */ /* 0x000fea000383ffff */
.L_x_356:
[----:B-1----:R1:W2:Y:S02]  /*e120*/  SYNCS.PHASECHK.TRANS64.TRYWAIT P0, [R3+URZ+0x34860], R0 ;  /* 0x03486000030075a7 */ /* 0x0022a4000800017f */
[----:B--2---:R-:W-:Y:S05]  /*e130*/  @!P0 NANOSLEEP.SYNCS 0x989680 ;  /* 0x009896800000895d */ /* 0x004fea0003900000 */
[----:B------:R-:W2:Y:S02]  /*e140*/  @!P0 SYNCS.PHASECHK.TRANS64 P0, [R3+URZ+0x34860], R0 ;  /* 0x03486000030085a7 */ /* 0x000ea4000800007f */
[----:B--2---:R-:W-:Y:S05]  /*e150*/  @!P0 BRA `(.L_x_356) ;  /* 0xfffffffc00f08947 */ /* 0x004fea000383ffff */
[----:B------:R-:W-:Y:S05]  /*e160*/  BRA `(.L_x_400) ;  /* 0xffffffe800447947 */ /* 0x000fea000383ffff */
.L_x_358:
[----:B------:R-:W-:Y:S01]  /*e170*/  BSSY B0, `(.L_x_401) ;  /* 0x0000008000007945 */ /* 0x000fe20003800000 */
[----:B0-----:R-:W-:Y:S02]  /*e180*/  IMAD.MOV.U32 R13, RZ, RZ, R16 ;  /* 0x000000ffff0d7224 */ /* 0x001fe400078e0010 */
[----:B------:R-:W-:Y:S02]  /*e190*/  IMAD.MOV.U32 R12, RZ, RZ, RZ ;  /* 0x000000ffff0c7224 */ /* 0x000fe400078e00ff */
[----:B------:R-:W-:Y:S02]  /*e1a0*/  IMAD.MOV.U32 R11, RZ, RZ, 0x1f ;  /* 0x0000001fff0b7424 */ /* 0x000fe400078e00ff */
[----:B------:R-:W-:-:S07]  /*e1b0*/  IMAD.MOV.U32 R15, RZ, RZ, -0x1 ;  /* 0xffffffffff0f7424 */ /* 0x000fce00078e00ff */
[----:B-1----:R-:W-:Y:S05]  /*e1c0*/  WARPSYNC.COLLECTIVE R15, `(.L_x_402) ;  /* 0x000000000f087348 */ /* 0x002fea0003c00000 */
[----:B------:R0:W2:Y:S02]  /*e1d0*/  SHFL.IDX P6, R14, R13, R12, R11 ;  /* 0x0000000c0d0e7389 */ /* 0x0000a400000c000b */
[----:B012---:R-:W-:Y:S01]  /*e1e0*/  ENDCOLLECTIVE ;  /* 0x000000000000791b */ /* 0x007fe20003800000 */
.L_x_402:
[----:B------:R-:W-:Y:S05]  /*e1f0*/  BSYNC B0 ;  /* 0x0000000000007941 */ /* 0x000fea0003800000 */
.L_x_401:
[----:B------:R-:W-:Y:S02]  /*e200*/  IMAD.MOV.U32 R13, RZ, RZ, R16 ;  /* 0x000000ffff0d7224 */ /* 0x000fe400078e0010 */
[----:B------:R-:W-:Y:S02]  /*e210*/  IMAD.MOV.U32 R12, RZ, RZ, 0x1 ;  /* 0x00000001ff0c7424 */ /* 0x000fe400078e00ff */
[----:B------:R-:W-:Y:S02]  /*e220*/  IMAD.MOV.U32 R11, RZ, RZ, 0x1f ;  /* 0x0000001fff0b7424 */ /* 0x000fe400078e00ff */
[----:B------:R-:W-:Y:S02]  /*e230*/  IMAD.MOV.U32 R15, RZ, RZ, -0x1 ;  /* 0xffffffffff0f7424 */ /* 0x000fe400078e00ff */
[----:B------:R-:W-:-:S07]  /*e240*/  IMAD.MOV.U32 R4, RZ, RZ, R14 ;  /* 0x000000ffff047224 */ /* 0x000fce00078e000e */
[----:B------:R-:W-:Y:S05]  /*e250*/  WARPSYNC.COLLECTIVE R15, `(.L_x_403) ;  /* 0x000000000f087348 */ /* 0x000fea0003c00000 */
[----:B------:R0:W1:Y:S02]  /*e260*/  SHFL.IDX P6, R14, R13, R12, R11 ;  /* 0x0000000c0d0e7389 */ /* 0x00006400000c000b */
[----:B01----:R-:W-:Y:S01]  /*e270*/  ENDCOLLECTIVE ;  /* 0x000000000000791b */ /* 0x003fe20003800000 */
.L_x_403:
[----:B------:R-:W-:Y:S01]  /*e280*/  IMAD.MOV.U32 R5, RZ, RZ, R14 ;  /* 0x000000ffff057224 */ /* 0x000fe200078e000e */
[----:B------:R-:W-:Y:S06]  /*e290*/  BRA `(.L_x_404) ;  /* 0xffffffe800d07947 */ /* 0x000fec000383ffff */
.L_x_361:
[----:B------:R-:W-:Y:S01]  /*e2a0*/  BSSY B0, `(.L_x_405) ;  /* 0x0000008000007945 */ /* 0x000fe20003800000 */
[----:B-----5:R-:W-:Y:S02]  /*e2b0*/  IMAD.MOV.U32 R13, RZ, RZ, R3 ;  /* 0x000000ffff0d7224 */ /* 0x020fe400078e0003 */
[----:B------:R-:W-:Y:S02]  /*e2c0*/  IMAD.MOV.U32 R12, RZ, RZ, 0x1 ;  /* 0x00000001ff0c7424 */ /* 0x000fe400078e00ff */
[----:B------:R-:W-:Y:S02]  /*e2d0*/  IMAD.MOV.U32 R11, RZ, RZ, RZ ;  /* 0x000000ffff0b7224 */ /* 0x000fe400078e00ff */
[----:B------:R-:W-:-:S07]  /*e2e0*/  IMAD.MOV.U32 R15, RZ, RZ, -0x1 ;  /* 0xffffffffff0f7424 */ /* 0x000fce00078e00ff */
[----:B0-234-:R-:W-:Y:S05]  /*e2f0*/  WARPSYNC.COLLECTIVE R15, `(.L_x_406) ;  /* 0x000000000f087348 */ /* 0x01dfea0003c00000 */
[----:B------:R1:W0:Y:S02]  /*e300*/  SHFL.UP P6, R14, R13, R12, R11 ;  /* 0x0400000c0d0e7389 */ /* 0x00022400000c000b */
[----:B01234-:R-:W-:Y:S01]  /*e310*/  ENDCOLLECTIVE ;  /* 0x000000000000791b */ /* 0x01ffe20003800000 */
.L_x_406:
[----:B------:R-:W-:Y:S05]  /*e320*/  BSYNC B0 ;  /* 0x0000000000007941 */ /* 0x000fea0003800000 */
.L_x_405:
[C---:B------:R-:W-:Y:S01]  /*e330*/  ISETP.NE.AND P0, PT, R9.reuse, RZ, PT ;  /* 0x000000ff0900720c */ /* 0x040fe20003f05270 */
[----:B------:R-:W-:Y:S02]  /*e340*/  IMAD.MOV.U32 R12, RZ, RZ, 0x2 ;  /* 0x00000002ff0c7424 */ /* 0x000fe400078e00ff */
[----:B------:R-:W-:Y:S01]  /*e350*/  IMAD.MOV.U32 R11, RZ, RZ, RZ ;  /* 0x000000ffff0b7224 */ /* 0x000fe200078e00ff */
[----:B------:R-:W-:Y:S01]  /*e360*/  SEL R14, R14, RZ, P0 ;  /* 0x000000ff0e0e7207 */ /* 0x000fe20000000000 */
[----:B------:R-:W-:Y:S01]  /*e370*/  IMAD.MOV.U32 R15, RZ, RZ, -0x1 ;  /* 0xffffffffff0f7424 */ /* 0x000fe200078e00ff */
[----:B------:R-:W-:-:S03]  /*e380*/  ISETP.GE.U32.AND P0, PT, R9, 0x2, PT ;  /* 0x000000020900780c */ /* 0x000fc60003f06070 */
[----:B------:R-:W-:-:S10]  /*e390*/  IMAD.IADD R13, R3, 0x1, R14 ;  /* 0x00000001030d7824 */ /* 0x000fd400078e020e */
[----:B------:R-:W-:Y:S05]  /*e3a0*/  WARPSYNC.COLLECTIVE R15, `(.L_x_407) ;  /* 0x000000000f087348 */ /* 0x000fea0003c00000 */
[----:B------:R0:W1:Y:S02]  /*e3b0*/  SHFL.UP P6, R14, R13, R12, R11 ;  /* 0x0400000c0d0e7389 */ /* 0x00006400000c000b */
[----:B01----:R-:W-:Y:S01]  /*e3c0*/  ENDCOLLECTIVE ;  /* 0x000000000000791b */ /* 0x003fe20003800000 */
.L_x_407:
[----:B------:R-:W-:Y:S01]  /*e3d0*/  IMAD.MOV.U32 R12, RZ, RZ, 0x4 ;  /* 0x00000004ff0c7424 */ /* 0x000fe200078e00ff */
[----:B------:R-:W-:Y:S02]  /*e3e0*/  SEL R6, R14, RZ, P0 ;  /* 0x000000ff0e067207 */ /* 0x000fe40000000000 */
[----:B------:R-:W-:-:S03]  /*e3f0*/  ISETP.GE.U32.AND P0, PT, R9, 0x4, PT ;  /* 0x000000040900780c */ /* 0x000fc60003f06070 */
[----:B------:R-:W-:-:S04]  /*e400*/  IMAD.IADD R6, R13, 0x1, R6 ;  /* 0x000000010d067824 */ /* 0x000fc800078e0206 */
[----:B------:R-:W-:-:S07]  /*e410*/  IMAD.MOV.U32 R13, RZ, RZ, R6 ;  /* 0x000000ffff0d7224 */ /* 0x000fce00078e0006 */
[----:B------:R-:W-:Y:S05]  /*e420*/  WARPSYNC.COLLECTIVE R15, `(.L_x_408) ;  /* 0x000000000f087348 */ /* 0x000fea0003c00000 */
[----:B------:R0:W1:Y:S02]  /*e430*/  SHFL.UP P6, R14, R13, R12, R11 ;  /* 0x0400000c0d0e7389 */ /* 0x00006400000c000b */
[----:B01----:R-:W-:Y:S01]  /*e440*/  ENDCOLLECTIVE ;  /* 0x000000000000791b */ /* 0x003fe20003800000 */
.L_x_408:
        /* <DEDUP_REMOVED lines=8> */
.L_x_409:
        /* <DEDUP_REMOVED lines=8> */
.L_x_410:
[----:B------:R-:W-:Y:S02]  /*e550*/  IMAD.MOV.U32 R12, RZ, RZ, 0x1f ;  /* 0x0000001fff0c7424 */ /* 0x000fe400078e00ff */
[----:B------:R-:W-:Y:S01]  /*e560*/  IMAD.MOV.U32 R11, RZ, RZ, 0x1f ;  /* 0x0000001fff0b7424 */ /* 0x000fe200078e00ff */
[----:B------:R-:W-:-:S05]  /*e570*/  SEL R7, R14, RZ, P0 ;  /* 0x000000ff0e077207 */ /* 0x000fca0000000000 */
[----:B------:R-:W-:-:S04]  /*e580*/  IMAD.IADD R2, R8, 0x1, R7 ;  /* 0x0000000108027824 */ /* 0x000fc800078e0207 */
[----:B------:R-:W-:-:S07]  /*e590*/  IMAD.MOV.U32 R13, RZ, RZ, R2 ;  /* 0x000000ffff0d7224 */ /* 0x000fce00078e0002 */
[----:B------:R-:W-:Y:S05]  /*e5a0*/  WARPSYNC.COLLECTIVE R15, `(.L_x_411) ;  /* 0x000000000f087348 */ /* 0x000fea0003c00000 */
[----:B------:R0:W1:Y:S02]  /*e5b0*/  SHFL.IDX P6, R14, R13, R12, R11 ;  /* 0x0000000c0d0e7389 */ /* 0x00006400000c000b */
[----:B01----:R-:W-:Y:S01]  /*e5c0*/  ENDCOLLECTIVE ;  /* 0x000000000000791b */ /* 0x003fe20003800000 */
.L_x_411:
[----:B------:R-:W-:Y:S05]  /*e5d0*/  BRA `(.L_x_412) ;  /* 0xffffffe800987947 */ /* 0x000fea000383ffff */
.L_x_366:
[----:B------:R-:W-:Y:S01]  /*e5e0*/  BSSY B0, `(.L_x_413) ;  /* 0x0000008000007945 */ /* 0x000fe20003800000 */
[----:B-----5:R-:W-:Y:S02]  /*e5f0*/  IMAD.MOV.U32 R13, RZ, RZ, R3 ;  /* 0x000000ffff0d7224 */ /* 0x020fe400078e0003 */
[----:B------:R-:W-:Y:S02]  /*e600*/  IMAD.MOV.U32 R12, RZ, RZ, 0x1 ;  /* 0x00000001ff0c7424 */ /* 0x000fe400078e00ff */
[----:B------:R-:W-:Y:S02]  /*e610*/  IMAD.MOV.U32 R11, RZ, RZ, RZ ;  /* 0x000000ffff0b7224 */ /* 0x000fe400078e00ff */
[----:B------:R-:W-:-:S07]  /*e620*/  IMAD.MOV.U32 R15, RZ, RZ, -0x1 ;  /* 0xffffffffff0f7424 */ /* 0x000fce00078e00ff */
[----:B0-----:R-:W-:Y:S05]  /*e630*/  WARPSYNC.COLLECTIVE R15, `(.L_x_414) ;  /* 0x000000000f087348 */ /* 0x001fea0003c00000 */
[----:B------:R1:W2:Y:S02]  /*e640*/  SHFL.UP P6, R14, R13, R12, R11 ;  /* 0x0400000c0d0e7389 */ /* 0x0002a400000c000b */
[----:B012---:R-:W-:Y:S01]  /*e650*/  ENDCOLLECTIVE ;  /* 0x000000000000791b */ /* 0x007fe20003800000 */
.L_x_414:
[----:B------:R-:W-:Y:S05]  /*e660*/  BSYNC B0 ;  /* 0x0000000000007941 */ /* 0x000fea0003800000 */
.L_x_413:
[----:B------:R-:W-:Y:S01]  /*e670*/  ISETP.NE.AND P0, PT, R8, RZ, PT ;  /* 0x000000ff0800720c */ /* 0x000fe20003f05270 */
        /* <DEDUP_REMOVED lines=9> */
.L_x_415:
        /* <DEDUP_REMOVED lines=8> */
.L_x_416:
        /* <DEDUP_REMOVED lines=8> */
.L_x_417:
        /* <DEDUP_REMOVED lines=8> */
.L_x_418:
        /* <DEDUP_REMOVED lines=8> */
.L_x_419:
[----:B------:R-:W-:Y:S05]  /*e910*/  BRA `(.L_x_420) ;  /* 0xffffffe800807947 */ /* 0x000fea000383ffff */
.L_x_368:
[----:B------:R-:W-:Y:S01]  /*e920*/  BSSY B0, `(.L_x_421) ;  /* 0x0000006000007945 */ /* 0x000fe20003800000 */
[----:B------:R-:W-:Y:S01]  /*e930*/  PLOP3.LUT P6, PT, P6, PT, PT, 0x8, 0x0 ;  /* 0x000000000000781c */ /* 0x000fe200037ce170 */
[----:B------:R-:W-:-:S12]  /*e940*/  IMAD.MOV.U32 R15, RZ, RZ, -0x1 ;  /* 0xffffffffff0f7424 */ /* 0x000fd800078e00ff */
[----:B0-----:R-:W-:Y:S05]  /*e950*/  WARPSYNC.COLLECTIVE R15, `(.L_x_422) ;  /* 0x000000000f087348 */ /* 0x001fea0003c00000 */
[----:B------:R-:W-:Y:S01]  /*e960*/  VOTE.ANY R14, PT, P6 ;  /* 0x00000000000e7806 */ /* 0x000fe200030e0100 */
[----:B0-----:R-:W-:Y:S06]  /*e970*/  ENDCOLLECTIVE ;  /* 0x000000000000791b */ /* 0x001fec0003800000 */
.L_x_422:
[----:B------:R-:W-:Y:S05]  /*e980*/  BSYNC B0 ;  /* 0x0000000000007941 */ /* 0x000fea0003800000 */
.L_x_421:
[----:B------:R-:W-:Y:S02]  /*e990*/  IMAD.MOV.U32 R7, RZ, RZ, R14 ;  /* 0x000000ffff077224 */ /* 0x000fe400078e000e */
[----:B------:R-:W-:Y:S02]  /*e9a0*/  IMAD.MOV.U32 R13, RZ, RZ, R3 ;  /* 0x000000ffff0d7224 */ /* 0x000fe400078e0003 */
[----:B------:R-:W0:Y:S01]  /*e9b0*/  POPC R5, R7 ;  /* 0x0000000700057309 */ /* 0x000e220000000000 */
[----:B------:R-:W-:Y:S02]  /*e9c0*/  IMAD.MOV.U32 R11, RZ, RZ, 0x1f ;  /* 0x0000001fff0b7424 */ /* 0x000fe400078e00ff */
[----:B------:R-:W-:Y:S02]  /*e9d0*/  IMAD.MOV.U32 R15, RZ, RZ, -0x1 ;  /* 0xffffffffff0f7424 */ /* 0x000fe400078e00ff */
[----:B0-----:R-:W-:-:S07]  /*e9e0*/  IMAD.MOV.U32 R12, RZ, RZ, R5 ;  /* 0x000000ffff0c7224 */ /* 0x001fce00078e0005 */
[----:B------:R-:W-:Y:S05]  /*e9f0*/  WARPSYNC.COLLECTIVE R15, `(.L_x_423) ;  /* 0x000000000f087348 */ /* 0x000fea0003c00000 */
[----:B------:R0:W1:Y:S02]  /*ea00*/  SHFL.IDX P6, R14, R13, R12, R11 ;  /* 0x0000000c0d0e7389 */ /* 0x00006400000c000b */
[----:B01----:R-:W-:Y:S01]  /*ea10*/  ENDCOLLECTIVE ;  /* 0x000000000000791b */ /* 0x003fe20003800000 */
.L_x_423:
[----:B------:R-:W-:Y:S01]  /*ea20*/  IMAD.MOV.U32 R17, RZ, RZ, R14 ;  /* 0x000000ffff117224 */ /* 0x000fe200078e000e */
[----:B------:R-:W-:Y:S06]  /*ea30*/  BRA `(.L_x_424) ;  /* 0xffffffe800707947 */ /* 0x000fec000383ffff */
.L_x_370:
[----:B------:R-:W-:Y:S01]  /*ea40*/  BSSY B0, `(.L_x_425) ;  /* 0x0000007000007945 */ /* 0x000fe20003800000 */
[----:B------:R-:W-:Y:S02]  /*ea50*/  IMAD.MOV.U32 R13, RZ, RZ, R2 ;  /* 0x000000ffff0d7224 */ /* 0x000fe400078e0002 */
[----:B------:R-:W-:Y:S02]  /*ea60*/  IMAD.MOV.U32 R11, RZ, RZ, 0x1f ;  /* 0x0000001fff0b7424 */ /* 0x000fe400078e00ff */
[----:B------:R-:W-:-:S07]  /*ea70*/  IMAD.MOV.U32 R15, RZ, RZ, -0x1 ;  /* 0xffffffffff0f7424 */ /* 0x000fce00078e00ff */
[----:B012---:R-:W-:Y:S05]  /*ea80*/  WARPSYNC.COLLECTIVE R15, `(.L_x_426) ;  /* 0x000000000f087348 */ /* 0x007fea0003c00000 */
[----:B------:R3:W4:Y:S02]  /*ea90*/  SHFL.IDX P6, R14, R13, R12, R11 ;  /* 0x0000000c0d0e7389 */ /* 0x00072400000c000b */
[----:B01234-:R-:W-:Y:S01]  /*eaa0*/  ENDCOLLECTIVE ;  /* 0x000000000000791b */ /* 0x01ffe20003800000 */
.L_x_426:
[----:B------:R-:W-:Y:S05]  /*eab0*/  BSYNC B0 ;  /* 0x0000000000007941 */ /* 0x000fea0003800000 */
.L_x_425:
[----:B------:R-:W-:Y:S05]  /*eac0*/  BRA `(.L_x_369) ;  /* 0xffffffe800687947 */ /* 0x000fea000383ffff */
.L_x_374:
[----:B0-----:R0:W1:Y:S02]  /*ead0*/  SYNCS.PHASECHK.TRANS64.TRYWAIT P0, [R0+URZ+0x34820], R3 ;  /* 0x03482003000075a7 */ /* 0x001064000800017f */
[----:B-1----:R-:W-:Y:S05]  /*eae0*/  @!P0 NANOSLEEP.SYNCS 0x989680 ;  /* 0x009896800000895d */ /* 0x002fea0003900000 */
[----:B------:R-:W1:Y:S02]  /*eaf0*/  @!P0 SYNCS.PHASECHK.TRANS64 P0, [R0+URZ+0x34820], R3 ;  /* 0x03482003000085a7 */ /* 0x000e64000800007f */
[----:B-1----:R-:W-:Y:S05]  /*eb00*/  @!P0 BRA `(.L_x_374) ;  /* 0xfffffffc00f08947 */ /* 0x002fea000383ffff */
[----:B------:R-:W-:Y:S05]  /*eb10*/  BRA `(.L_x_427) ;  /* 0xffffffec004c7947 */ /* 0x000fea000383ffff */
.L_x_375:
        /* <DEDUP_REMOVED lines=8> */
[----:B0-----:R-:W-:Y:S05]  /*eba0*/  WARPSYNC.COLLECTIVE R15, `(.L_x_429) ;  /* 0x000000000f087348 */ /* 0x001fea0003c00000 */
[----:B------:R1:W2:Y:S02]  /*ebb0*/  SHFL.IDX P6, R14, R13, R12, R11 ;  /* 0x0000000c0d0e7389 */ /* 0x0002a400000c000b */
[----:B012---:R-:W-:Y:S01]  /*ebc0*/  ENDCOLLECTIVE ;  /* 0x000000000000791b */ /* 0x007fe20003800000 */
.L_x_429:
[----:B------:R-:W-:Y:S05]  /*ebd0*/  BSYNC B0 ;  /* 0x0000000000007941 */ /* 0x000fea0003800000 */
.L_x_428:
[----:B------:R-:W-:Y:S05]  /*ebe0*/  BRA `(.L_x_430) ;  /* 0xffffffec00347947 */ /* 0x000fea000383ffff */
.L_x_378:
[----:B------:R-:W-:Y:S01]  /*ebf0*/  BSSY B1, `(.L_x_431) ;  /* 0x0000006000017945 */ /* 0x000fe20003800000 */
[----:B------:R-:W-:-:S07]  /*ec00*/  IMAD.MOV.U32 R15, RZ, RZ, -0x1 ;  /* 0xffffffffff0f7424 */ /* 0x000fce00078e00ff */
[----:B01----:R-:W-:Y:S05]  /*ec10*/  WARPSYNC.COLLECTIVE R15, `(.L_x_432) ;  /* 0x000000000f0c7348 */ /* 0x003fea0003c00000 */
[----:B------:R-:W-:Y:S02]  /*ec20*/  ELECT P6, UR62, PT ;  /* 0x00000000003e782f */ /* 0x000fe400038c0000 */
[----:B------:R-:W-:Y:S01]  /*ec30*/  MOV R14, UR62 ;  /* 0x0000003e000e7c02 */ /* 0x000fe20008000f00 */
[----:B01----:R-:W-:Y:S10]  /*ec40*/  ENDCOLLECTIVE ;  /* 0x000000000000791b */ /* 0x003ff40003800000 */
.L_x_432:
[----:B------:R-:W-:Y:S05]  /*ec50*/  BSYNC B1 ;  /* 0x0000000000017941 */ /* 0x000fea0003800000 */
.L_x_431:
[----:B------:R-:W-:Y:S05]  /*ec60*/  BRA `(.L_x_433) ;  /* 0xffffffec002c7947 */ /* 0x000fea000383ffff */
.L_x_380:
[----:B0-----:R0:W1:Y:S02]  /*ec70*/  SYNCS.PHASECHK.TRANS64.TRYWAIT P0, [R6+URZ], R5 ;  /* 0x00000005060075a7 */ /* 0x001064000800017f */
[----:B-1----:R-:W-:Y:S05]  /*ec80*/  @!P0 NANOSLEEP.SYNCS 0x989680 ;  /* 0x009896800000895d */ /* 0x002fea0003900000 */
[----:B------:R-:W1:Y:S02]  /*ec90*/  @!P0 SYNCS.PHASECHK.TRANS64 P0, [R6+URZ], R5 ;  /* 0x00000005060085a7 */ /* 0x000e64000800007f */
[----:B-1----:R-:W-:Y:S05]  /*eca0*/  @!P0 BRA `(.L_x_380) ;  /* 0xfffffffc00f08947 */ /* 0x002fea000383ffff */
[----:B------:R-:W-:Y:S05]  /*ecb0*/  BRA `(.L_x_434) ;  /* 0xffffffec00707947 */ /* 0x000fea000383ffff */
.L_x_381:
[----:B-1----:R1:W2:Y:S02]  /*ecc0*/  SYNCS.PHASECHK.TRANS64.TRYWAIT P0, [R7+URZ], R2 ;  /* 0x00000002070075a7 */ /* 0x0022a4000800017f */
[----:B--2---:R-:W-:Y:S05]  /*ecd0*/  @!P0 NANOSLEEP.SYNCS 0x989680 ;  /* 0x009896800000895d */ /* 0x004fea0003900000 */
[----:B------:R-:W2:Y:S02]  /*ece0*/  @!P0 SYNCS.PHASECHK.TRANS64 P0, [R7+URZ], R2 ;  /* 0x00000002070085a7 */ /* 0x000ea4000800007f */
[----:B--2---:R-:W-:Y:S05]  /*ecf0*/  @!P0 BRA `(.L_x_381) ;  /* 0xfffffffc00f08947 */ /* 0x004fea000383ffff */
[----:B------:R-:W-:Y:S05]  /*ed00*/  BRA `(.L_x_435) ;  /* 0xffffffec00647947 */ /* 0x000fea000383ffff */
.L_x_383:
[----:B--2---:R2:W3:Y:S02]  /*ed10*/  SYNCS.PHASECHK.TRANS64.TRYWAIT P0, [R4+URZ], R5 ;  /* 0x00000005040075a7 */ /* 0x0044e4000800017f */
[----:B---3--:R-:W-:Y:S05]  /*ed20*/  @!P0 NANOSLEEP.SYNCS 0x989680 ;  /* 0x009896800000895d */ /* 0x008fea0003900000 */
[----:B------:R-:W3:Y:S02]  /*ed30*/  @!P0 SYNCS.PHASECHK.TRANS64 P0, [R4+URZ], R5 ;  /* 0x00000005040085a7 */ /* 0x000ee4000800007f */
[----:B---3--:R-:W-:Y:S05]  /*ed40*/  @!P0 BRA `(.L_x_383) ;  /* 0xfffffffc00f08947 */ /* 0x008fea000383ffff */
[----:B------:R-:W-:Y:S05]  /*ed50*/  BRA `(.L_x_436) ;  /* 0xffffffec006c7947 */ /* 0x000fea000383ffff */
.L_x_437:
        /* <DEDUP_REMOVED lines=10> */
.L_x_11932:


//--------------------- .text._ZN7cutlass13device_kernelIN5flash11enable_sm90INS1_16FlashAttnFwdSm90INS1_25CollectiveMainloopFwdSm90ILi2EN4cute5tupleIJNS5_1CILi1EEES8_S8_EEENS6_IJNS7_ILi128EEESA_NS7_ILi192EEEEEELi128ENS_10bfloat16_tEfNS_4arch4Sm90ELb0ELb0ELb0ELb1ELb0ELb1ELb0ELb1ELb1ELb0ELb0ELb0EEENS1_21CollectiveEpilogueFwdINS6_IJSA_SA_SA_EEES9_SD_SF_Li256ELb1ELb0ELb0ELb0EEENS1_36VarlenDynamicPersistentTileSchedulerILi128ELi128ELi256ELi32ELb0ELb0ELb1ELb0ELb1ELb1EEEEEEEEEvNT_6ParamsE --------------------------
	.section	.text._ZN7cutlass13device_kernelIN5flash11enable_sm90INS1_16FlashAttnFwdSm90INS1_25CollectiveMainloopFwdSm90ILi2EN4cute5tupleIJNS5_1CILi1EEES8_S8_EEENS6_IJNS7_ILi128EEESA_NS7_ILi192EEEEEELi128ENS_10bfloat16_tEfNS_4arch4Sm90ELb0ELb0ELb0ELb1ELb0ELb1ELb0ELb1ELb1ELb0ELb0ELb0EEENS1_21CollectiveEpilogueFwdINS6_IJSA_SA_SA_EEES9_SD_SF_Li256ELb1ELb0ELb0ELb0EEENS1_36VarlenDynamicPersistentTileSchedulerILi128ELi128ELi256ELi32ELb0ELb0ELb1ELb0ELb1ELb1EEEEEEEEEvNT_6ParamsE,"ax",@progbits
	.align	128
.text._ZN7cutlass13device_kernelIN5flash11enable_sm90INS1_16FlashAttnFwdSm90INS1_25CollectiveMainloopFwdSm90ILi2EN4cute5tupleIJNS5_1CILi1EEES8_S8_EEENS6_IJNS7_ILi128EEESA_NS7_ILi192EEEEEELi128ENS_10bfloat16_tEfNS_4arch4Sm90ELb0ELb0ELb0ELb1ELb0ELb1ELb0ELb1ELb1ELb0ELb0ELb0EEENS1_21CollectiveEpilogueFwdINS6_IJSA_SA_SA_EEES9_SD_SF_Li256ELb1ELb0ELb0ELb0EEENS1_36VarlenDynamicPersistentTileSchedulerILi128ELi128ELi256ELi32ELb0ELb0ELb1ELb0ELb1ELb1EEEEEEEEEvNT_6ParamsE:
        .type           _ZN7cutlass13device_kernelIN5flash11enable_sm90INS1_16FlashAttnFwdSm90INS1_25CollectiveMainloopFwdSm90ILi2EN4cute5tupleIJNS5_1CILi1EEES8_S8_EEENS6_IJNS7_ILi128EEESA_NS7_ILi192EEEEEELi128ENS_10bfloat16_tEfNS_4arch4Sm90ELb0ELb0ELb0ELb1ELb0ELb1ELb0ELb1ELb1ELb0ELb0ELb0EEENS1_21CollectiveEpilogueFwdINS6_IJSA_SA_SA_EEES9_SD_SF_Li256ELb1ELb0ELb0ELb0EEENS1_36VarlenDynamicPersistentTileSchedulerILi128ELi128ELi256ELi32ELb0ELb0ELb1ELb0ELb1ELb1EEEEEEEEEvNT_6ParamsE,@function
        .size           _ZN7cutlass13device_kernelIN5flash11enable_sm90INS1_16FlashAttnFwdSm90INS1_25CollectiveMainloopFwdSm90ILi2EN4cute5tupleIJNS5_1CILi1EEES8_S8_EEENS6_IJNS7_ILi128EEESA_NS7_ILi192EEEEEELi128ENS_10bfloat16_tEfNS_4arch4Sm90ELb0ELb0ELb0ELb1ELb0ELb1ELb0ELb1ELb1ELb0ELb0ELb0EEENS1_21CollectiveEpilogueFwdINS6_IJSA_SA_SA_EEES9_SD_SF_Li256ELb1ELb0ELb0ELb0EEENS1_36VarlenDynamicPersistentTileSchedulerILi128ELi128ELi256ELi32ELb0ELb0ELb1ELb0ELb1ELb1EEEEEEEEEvNT_6ParamsE,(.L_x_11933 - _ZN7cutlass13device_kernelIN5flash11enable_sm90INS1_16FlashAttnFwdSm90INS1_25CollectiveMainloopFwdSm90ILi2EN4cute5tupleIJNS5_1CILi1EEES8_S8_EEENS6_IJNS7_ILi128EEESA_NS7_ILi192EEEEEELi128ENS_10bfloat16_tEfNS_4arch4Sm90ELb0ELb0ELb0ELb1ELb0ELb1ELb0ELb1ELb1ELb0ELb0ELb0EEENS1_21CollectiveEpilogueFwdINS6_IJSA_SA_SA_EEES9_SD_SF_Li256ELb1ELb0ELb0ELb0EEENS1_36VarlenDynamicPersistentTileSchedulerILi128ELi128ELi256ELi32ELb0ELb0ELb1ELb0ELb1ELb1EEEEEEEEEvNT_6ParamsE)
        .other          _ZN7cutlass13device_kernelIN5flash11enable_sm90INS1_16FlashAttnFwdSm90INS1_25CollectiveMainloopFwdSm90ILi2EN4cute5tupleIJNS5_1CILi1EEES8_S8_EEENS6_IJNS7_ILi128EEESA_NS7_ILi192EEEEEELi128ENS_10bfloat16_tEfNS_4arch4Sm90ELb0ELb0ELb0ELb1ELb0ELb1ELb0ELb1ELb1ELb0ELb0ELb0EEENS1_21CollectiveEpilogueFwdINS6_IJSA_SA_SA_EEES9_SD_SF_Li256ELb1ELb0ELb0ELb0EEENS1_36VarlenDynamicPersistentTileSchedulerILi128ELi128ELi256ELi32ELb0ELb0ELb1ELb0ELb1ELb1EEEEEEEEEvNT_6ParamsE,@"STO_CUDA_ENTRY STV_DEFAULT"
_ZN7cutlass13device_kernelIN5flash11enable_sm90INS1_16FlashAttnFwdSm90INS1_25CollectiveMainloopFwdSm90ILi2EN4cute5tupleIJNS5_1CILi1EEES8_S8_EEENS6_IJNS7_ILi128EEESA_NS7_ILi192EEEEEELi128ENS_10bfloat16_tEfNS_4arch4Sm90ELb0ELb0ELb0ELb1ELb0ELb1ELb0ELb1ELb1ELb0ELb0ELb0EEENS1_21CollectiveEpilogueFwdINS6_IJSA_SA_SA_EEES9_SD_SF_Li256ELb1ELb0ELb0ELb0EEENS1_36VarlenDynamicPersistentTileSchedulerILi128ELi128ELi256ELi32ELb0ELb0ELb1ELb0ELb1ELb1EEEEEEEEEvNT_6ParamsE:
[----:B------:R-:W0:Y:S02]  /*0000*/  LDC R1, c[0x0][0x28] ;  /* 0x00000a00ff017b82 */ /* 0x000e240000000800 */
[----:B0-----:R-:W-:Y:S01]  /*0010*/  VIADD R1, R1, 0xffffffb8 ;  /* 0xffffffb801017836 */ /* 0x001fe20000000000 */
[----:B------:R-:W0:Y:S01]  /*0020*/  S2R R3, SR_TID.X ;  /* 0x0000000000037919 */ /* 0x000e220000002100 */
[----:B------:R-:W-:Y:S01]  /*0030*/  ELECT P0, URZ, PT ;  /* 0x00000000003f782f */ /* 0x000fe20003800000 */
[----:B------:R-:W-:Y:S01]  /*0040*/  BSSY B0, `(.L_x_438) ;  /* 0x0000016000007945 */ /* 0x000fe20003800000 */
[----:B0-----:R-:W-:-:S05]  /*0050*/  SHF.R.U32.HI R0, RZ, 0x5, R3 ;  /* 0x00000005ff007819 */ /* 0x001fca0000011603 */
[----:B------:R-:W0:Y:S02]  /*0060*/  SHFL.IDX PT, R2, R0, RZ, 0x1f ;  /* 0x00001fff00027589 */ /* 0x000e2400000e0000 */
[----:B0-----:R-:W-:-:S13]  /*0070*/  ISETP.EQ.AND P0, PT, R2, RZ, P0 ;  /* 0x000000ff0200720c */ /* 0x001fda0000702270 */
[----:B------:R-:W-:Y:S05]  /*0080*/  @!P0 BRA `(.L_x_439) ;  /* 0x0000000000448947 */ /* 0x000fea0003800000 */
[----:B------:R-:W-:Y:S02]  /*0090*/  ULDC.64 UR4, c[0x0][0x198] ;  /* 0x0000660000047ab9 */ /* 0x000fe40000000a00 */
[----:B------:R-:W-:Y:S02]  /*00a0*/  UIADD3 UR6, UP0, UR4, 0x270, URZ ;  /* 0x0000027004067890 */ /* 0x000fe4000ff1e03f */
[----:B------:R-:W-:Y:S02]  /*00b0*/  UIADD3 UR8, UP1, UR4, 0x370, URZ ;  /* 0x0000037004087890 */ /* 0x000fe4000ff3e03f */
[----:B------:R-:W-:Y:S02]  /*00c0*/  UIADD3 UR10, UP2, UR4, 0x470, URZ ;  /* 0x00000470040a7890 */ /* 0x000fe4000ff5e03f */
[----:B------:R-:W-:Y:S02]  /*00d0*/  UIADD3 UR12, UP3, UR4, 0x570, URZ ;  /* 0x00000570040c7890 */ /* 0x000fe4000ff7e03f */
[----:B------:R-:W-:-:S02]  /*00e0*/  UIADD3 UR4, UP4, UR4, 0x670, URZ ;  /* 0x0000067004047890 */ /* 0x000fc4000ff9e03f */
[----:B------:R-:W-:Y:S02]  /*00f0*/  UIADD3.X UR7, URZ, UR5, URZ, UP0, !UPT ;  /* 0x000000053f077290 */ /* 0x000fe400087fe43f */
[----:B------:R-:W-:Y:S02]  /*0100*/  UIADD3.X UR9, URZ, UR5, URZ, UP1, !UPT ;  /* 0x000000053f097290 */ /* 0x000fe40008ffe43f */
[----:B------:R-:W-:Y:S02]  /*0110*/  UIADD3.X UR11, URZ, UR5, URZ, UP2, !UPT ;  /* 0x000000053f0b7290 */ /* 0x000fe400097fe43f */
[----:B------:R-:W-:Y:S02]  /*0120*/  UIADD3.X UR13, URZ, UR5, URZ, UP3, !UPT ;  /* 0x000000053f0d7290 */ /* 0x000fe40009ffe43f */
[----:B------:R-:W-:Y:S01]  /*0130*/  UIADD3.X UR5, URZ, UR5, URZ, UP4, !UPT ;  /* 0x000000053f057290 */ /* 0x000fe2000a7fe43f */
[----:B------:R0:W-:Y:S02]  /*0140*/  UTMACCTL.PF [UR6] ;  /* 0x00000000060079b9 */ /* 0x0001e40008040000 */
[----:B------:R0:W-:Y:S02]  /*0150*/  UTMACCTL.PF [UR8] ;  /* 0x00000000080079b9 */ /* 0x0001e40008040000 */
[----:B------:R0:W-:Y:S02]  /*0160*/  UTMACCTL.PF [UR10] ;  /* 0x000000000a0079b9 */ /* 0x0001e40008040000 */
[----:B------:R0:W-:Y:S02]  /*0170*/  UTMACCTL.PF [UR12] ;  /* 0x000000000c0079b9 */ /* 0x0001e40008040000 */
[----:B------:R0:W-:Y:S02]  /*0180*/  UTMACCTL.PF [UR4] ;  /* 0x00000000040079b9 */ /* 0x0001e40008040000 */
[----:B0-----:R-:W-:Y:S01]  /*0190*/  NOP ;  /* 0x0000000000007918 */ /* 0x001fe20000000000 */
.L_x_439:
[----:B------:R-:W-:Y:S05]  /*01a0*/  BSYNC B0 ;  /* 0x0000000000007941 */ /* 0x000fea0003800000 */
.L_x_438:
[----:B------:R-:W-:Y:S01]  /*01b0*/  VOTEU.ANY UP0, P0 ;  /* 0x00000000003f7886 */ /* 0x000fe20000000100 */
[----:B------:R-:W0:Y:S01]  /*01c0*/  SHFL.IDX PT, R2, R0, RZ, 0x1f ;  /* 0x00001fff00027589 */ /* 0x000e2200000e0000 */
[----:B------:R-:W-:Y:S01]  /*01d0*/  UMOV UR4, 0x1 ;  /* 0x0000000100047882 */ /* 0x000fe20000000000 */
[----:B------:R-:W-:Y:S01]  /*01e0*/  UMOV UR7, 0x100 ;  /* 0x0000010000077882 */ /* 0x000fe20000000000 */
[----:B------:R-:W-:Y:S01]  /*01f0*/  VOTEU.ANY UP1, P0 ;  /* 0x00000000003f7886 */ /* 0x000fe20000020100 */
[----:B------:R-:W1:Y:S01]  /*0200*/  @UP0 S2UR UR8, SR_CgaCtaId ;  /* 0x00000000000809c3 */ /* 0x000e620000008800 */
[----:B------:R-:W-:Y:S01]  /*0210*/  @UP0 UMOV UR6, 0x400 ;  /* 0x0000040000060882 */ /* 0x000fe20000000000 */
[----:B------:R-:W-:-:S04]  /*0220*/  @UP0 UIADD3 UR4, -UR4, 0x100000, URZ ;  /* 0x0010000004040890 */ /* 0x000fc8000fffe13f */
[----:B------:R-:W-:Y:S02]  /*0230*/  @UP0 USHF.L.U32 UR5, UR4, 0xb, URZ ;  /* 0x0000000b04050899 */ /* 0x000fe4000800063f */
[----:B------:R-:W-:Y:S01]  /*0240*/  @UP0 USHF.L.U32 UR4, UR4, 0x1, URZ ;  /* 0x0000000104040899 */ /* 0x000fe2000800063f */
[----:B0-----:R-:W-:Y:S02]  /*0250*/  ISETP.NE.AND P1, PT, R2, RZ, PT ;  /* 0x000000ff0200720c */ /* 0x001fe40003f25270 */
[----:B------:R-:W-:Y:S01]  /*0260*/  SHF.R.U32.HI R2, RZ, 0x7, R3 ;  /* 0x00000007ff027819 */ /* 0x000fe20000011603 */
[----:B-1----:R-:W-:Y:S02]  /*0270*/  @UP0 ULEA UR8, UR8, UR6, 0x18 ;  /* 0x0000000608080291 */ /* 0x002fe4000f8ec03f */
[----:B------:R-:W-:-:S04]  /*0280*/  @UP0 UIADD3 UR6, -UR7, 0x100000, URZ ;  /* 0x0010000007060890 */ /* 0x000fc8000fffe13f */
[----:B------:R-:W-:Y:S02]  /*0290*/  @UP0 USHF.L.U32 UR7, UR6, 0xb, URZ ;  /* 0x0000000b06070899 */ /* 0x000fe4000800063f */
[----:B------:R-:W-:Y:S01]  /*02a0*/  @UP0 USHF.L.U32 UR6, UR6, 0x1, URZ ;  /* 0x0000000106060899 */ /* 0x000fe2000800063f */
[----:B------:R-:W-:Y:S01]  /*02b0*/  VOTEU.ANY UP0, P0 ;  /* 0x00000000003f7886 */ /* 0x000fe20000000100 */
[----:B------:R-:W0:Y:S04]  /*02c0*/  SHFL.IDX PT, R2, R2, RZ, 0x1f ;  /* 0x00001fff02027589 */ /* 0x000e2800000e0000 */
[----:B------:R-:W1:Y:S02]  /*02d0*/  FENCE.VIEW.ASYNC.S ;  /* 0x00000000000073c6 */ /* 0x000e640000000000 */
[----:B-1----:R1:W2:Y:S04]  /*02e0*/  @UP0 SYNCS.EXCH.64 URZ, [UR8+0x34800], UR4 ;  /* 0x03480004083f05b2 */ /* 0x0022a80008000100 */
        /* <DEDUP_REMOVED lines=16> */
[----:B------:R4:W0:Y:S01]  /*03f0*/  SYNCS.EXCH.64 URZ, [UR8+0x34840], UR4 ;  /* 0x03484004083f75b2 */ /* 0x0008220008000100 */
[----:B------:R4:W0:Y:S01]  /*0400*/  SYNCS.EXCH.64 URZ, [UR8+0x34838], UR6 ;  /* 0x03483806083f75b2 */ /* 0x0008220008000100 */
[----:B------:R4:W0:Y:S02]  /*0410*/  SYNCS.EXCH.64 URZ, [UR8+0x34848], UR4 ;  /* 0x03484804083f75b2 */ /* 0x0008240008000100 */
[----:B----4-:R-:W-:Y:S01]  /*0420*/  NOP ;  /* 0x0000000000007918 */ /* 0x010fe20000000000 */
.L_x_440:
[----:B------:R-:W4:Y:S01]  /*0430*/  SHFL.IDX PT, R4, R0, RZ, 0x1f ;  /* 0x00001fff00047589 */ /* 0x000f2200000e0000 */
[----:B------:R-:W-:Y:S01]  /*0440*/  NOP ;  /* 0x0000000000007918 */ /* 0x000fe20000000000 */
[----:B----4-:R-:W-:-:S13]  /*0450*/  ISETP.NE.AND P0, PT, R4, RZ, PT ;  /* 0x000000ff0400720c */ /* 0x010fda0003f05270 */
        /* <DEDUP_REMOVED lines=19> */
.L_x_441:
[----:B------:R-:W4:Y:S01]  /*0590*/  SHFL.IDX PT, R4, R0, RZ, 0x1f ;  /* 0x00001fff00047589 */ /* 0x000f2200000e0000 */
[----:B------:R-:W-:Y:S01]  /*05a0*/  NOP ;  /* 0x0000000000007918 */ /* 0x000fe20000000000 */
[----:B----4-:R-:W-:-:S13]  /*05b0*/  ISETP.NE.AND P0, PT, R4, RZ, PT ;  /* 0x000000ff0400720c */ /* 0x010fda0003f05270 */
[----:B------:R-:W-:Y:S05]  /*05c0*/  @P0 BRA `(.L_x_442) ;  /* 0x0000000000380947 */ /* 0x000fea0003800000 */
[----:B-1----:R-:W1:Y:S01]  /*05d0*/  S2UR UR5, SR_CgaCtaId ;  /* 0x00000000000579c3 */ /* 0x002e620000008800 */
[----:B------:R-:W-:Y:S01]  /*05e0*/  UMOV UR4, 0x400 ;  /* 0x0000040000047882 */ /* 0x000fe20000000000 */
[----:B------:R-:W-:Y:S01]  /*05f0*/  UMOV UR7, 0x1 ;  /* 0x0000000100077882 */ /* 0x000fe20000000000 */
[----:B------:R-:W-:Y:S01]  /*0600*/  ELECT P0, URZ, PT ;  /* 0x00000000003f782f */ /* 0x000fe20003800000 */
[----:B-1----:R-:W-:Y:S02]  /*0610*/  ULEA UR6, UR5, UR4, 0x18 ;  /* 0x0000000405067291 */ /* 0x002fe4000f8ec03f */
[----:B------:R-:W-:-:S04]  /*0620*/  UIADD3 UR4, -UR7, 0x100000, URZ ;  /* 0x0010000007047890 */ /* 0x000fc8000fffe13f */
[----:B------:R-:W-:Y:S02]  /*0630*/  USHF.L.U32 UR5, UR4, 0xb, URZ ;  /* 0x0000000b04057899 */ /* 0x000fe4000800063f */
[----:B------:R-:W-:Y:S01]  /*0640*/  USHF.L.U32 UR4, UR4, 0x1, URZ ;  /* 0x0000000104047899 */ /* 0x000fe2000800063f */
[----:B------:R-:W1:Y:S11]  /*0650*/  FENCE.VIEW.ASYNC.S ;  /* 0x00000000000073c6 */ /* 0x000e760000000000 */
[----:B-1----:R4:W1:Y:S01]  /*0660*/  SYNCS.EXCH.64 URZ, [UR6+0x34870], UR4 ;  /* 0x03487004063f75b2 */ /* 0x0028620008000100 */
[----:B------:R4:W0:Y:S01]  /*0670*/  SYNCS.EXCH.64 URZ, [UR6+0x34880], UR4 ;  /* 0x03488004063f75b2 */ /* 0x0008220008000100 */
[----:B------:R4:W0:Y:S01]  /*0680*/  SYNCS.EXCH.64 URZ, [UR6+0x34878], UR4 ;  /* 0x03487804063f75b2 */ /* 0x0008220008000100 */
[----:B------:R4:W0:Y:S02]  /*0690*/  SYNCS.EXCH.64 URZ, [UR6+0x34888], UR4 ;  /* 0x03488804063f75b2 */ /* 0x0008240008000100 */
[----:B----4-:R-:W-:Y:S01]  /*06a0*/  NOP ;  /* 0x0000000000007918 */ /* 0x010fe20000000000 */
.L_x_442:
        /* <DEDUP_REMOVED lines=22> */
.L_x_443:
        /* <DEDUP_REMOVED lines=22> */
.L_x_444:
[----:B0-----:R-:W-:Y:S01]  /*0970*/  ISETP.NE.AND P0, PT, R2, RZ, PT ;  /* 0x000000ff0200720c */ /* 0x001fe20003f05270 */
[----:B------:R-:W-:Y:S01]  /*0980*/  IMAD.MOV.U32 R2, RZ, RZ, 0x1 ;  /* 0x00000001ff027424 */ /* 0x000fe200078e00ff */
[----:B------:R-:W-:Y:S01]  /*0990*/  NOP ;  /* 0x0000000000007918 */ /* 0x000fe20000000000 */
[----:B------:R-:W-:Y:S01]  /*09a0*/  ULDC.64 UR36, c[0x0][0x208] ;  /* 0x0000820000247ab9 */ /* 0x000fe20000000a00 */
[----:B------:R-:W-:Y:S02]  /*09b0*/  BSSY B7, `(.L_x_445) ;  /* 0x0001d6d000077945 */ /* 0x000fe40003800000 */
[----:B------:R-:W-:-:S05]  /*09c0*/  SEL R2, R2, 0x2, !P0 ;  /* 0x0000000202027807 */ /* 0x000fca0004000000 */
[----:B------:R0:W-:Y:S01]  /*09d0*/  STL [R1+0x38], R2 ;  /* 0x0000380201007387 */ /* 0x0001e20000100800 */
[----:B-123--:R-:W-:Y:S06]  /*09e0*/  BAR.SYNC.DEFER_BLOCKING 0x0 ;  /* 0x0000000000007b1d */ /* 0x00efec0000010000 */
[----:B------:R-:W-:Y:S05]  /*09f0*/  @!P0 BRA `(.L_x_446) ;  /* 0x0000017800248947 */ /* 0x000fea0003800000 */
.L_x_447:
        /* <DEDUP_REMOVED lines=8> */
[----:B-1----:R-:W-:-:S06]  /*0a80*/  ULEA UR4, UR5, UR4, 0x18 ;  /* 0x0000000405047291 */ /* 0x002fcc000f8ec03f */
[----:B0-----:R-:W-:Y:S01]  /*0a90*/  IMAD.U32 R2, RZ, RZ, UR4 ;  /* 0x00000004ff027e24 */ /* 0x001fe2000f8e00ff */
[----:B------:R-:W-:-:S04]  /*0aa0*/  ULDC UR4, c[0x0][0xc14] ;  /* 0x0003050000047ab9 */ /* 0x000fc80000000800 */
[----:B------:R-:W0:Y:S01]  /*0ab0*/  LDS.128 R148, [R2+0x348d0] ;  /* 0x0348d00002947984 */ /* 0x000e220000000c00 */
[----:B------:R-:W-:Y:S06]  /*0ac0*/  BAR.ARV 0x4, 0x120 ;  /* 0x0104800000007b1d */ /* 0x000fec0000002000 */
[----:B0-----:R-:W-:-:S13]  /*0ad0*/  ISETP.GE.AND P0, PT, R151, UR4, PT ;  /* 0x0000000497007c0c */ /* 0x001fda000bf06270 */
[----:B------:R-:W-:Y:S05]  /*0ae0*/  @P0 BRA `(.L_x_448) ;  /* 0x000001d400640947 */ /* 0x000fea0003800000 */
[----:B------:R-:W2:Y:S01]  /*0af0*/  LDL.LU R12, [R1+0x38] ;  /* 0x00003800010c7983 */ /* 0x000ea20000300800 */
[----:B------:R-:W-:Y:S02]  /*0b00*/  VIADD R224, R3, 0xffffff80 ;  /* 0xffffff8003e07836 */ /* 0x000fe40000000000 */
[----:B------:R-:W-:Y:S02]  /*0b10*/  IMAD.MOV.U32 R222, RZ, RZ, -0x2 ;  /* 0xfffffffeffde7424 */ /* 0x000fe400078e00ff */
[----:B------:R-:W-:Y:S01]  /*0b20*/  VIADD R209, R2, 0x10400 ;  /* 0x0001040002d17836 */ /* 0x000fe20000000000 */
[----:B------:R-:W-:Y:S01]  /*0b30*/  SHF.R.S32.HI R3, RZ, 0x1f, R224 ;  /* 0x0000001fff037819 */ /* 0x000fe200000114e0 */
[----:B------:R-:W-:Y:S02]  /*0b40*/  IMAD.MOV.U32 R205, RZ, RZ, RZ ;  /* 0x000000ffffcd7224 */ /* 0x000fe400078e00ff */
[----:B------:R-:W-:Y:S01]  /*0b50*/  IMAD.MOV.U32 R18, RZ, RZ, RZ ;  /* 0x000000ffff127224 */ /* 0x000fe200078e00ff */
[CC--:B------:R-:W-:Y:S01]  /*0b60*/  LEA.HI R5, R3.reuse, R224.reuse, RZ, 0x7 ;  /* 0x000000e003057211 */ /* 0x0c0fe200078f38ff */
[----:B------:R-:W-:Y:S01]  /*0b70*/  IMAD.MOV.U32 R186, RZ, RZ, RZ ;  /* 0x000000ffffba7224 */ /* 0x000fe200078e00ff */
[----:B------:R-:W-:Y:S01]  /*0b80*/  LEA.HI R0, R3, R224, RZ, 0x4 ;  /* 0x000000e003007211 */ /* 0x000fe200078f20ff */
[----:B------:R-:W-:Y:S01]  /*0b90*/  IMAD.MOV.U32 R194, RZ, RZ, RZ ;  /* 0x000000ffffc27224 */ /* 0x000fe200078e00ff */
[----:B------:R-:W-:Y:S01]  /*0ba0*/  LOP3.LUT R7, R5, 0xffffff80, RZ, 0xc0, !PT ;  /* 0xffffff8005077812 */ /* 0x000fe200078ec0ff */
[----:B------:R-:W-:Y:S01]  /*0bb0*/  IMAD.MOV.U32 R192, RZ, RZ, RZ ;  /* 0x000000ffffc07224 */ /* 0x000fe200078e00ff */
[----:B------:R-:W-:-:S02]  /*0bc0*/  SHF.R.S32.HI R9, RZ, 0x4, R0 ;  /* 0x00000004ff097819 */ /* 0x000fc40000011400 */
[----:B------:R-:W-:Y:S01]  /*0bd0*/  LEA.HI R190, R3, R224, RZ, 0x5 ;  /* 0x000000e003be7211 */ /* 0x000fe200078f28ff */
[----:B------:R-:W-:Y:S01]  /*0be0*/  IMAD.IADD R212, R224, 0x1, -R7 ;  /* 0x00000001e0d47824 */ /* 0x000fe200078e0a07 */
[C---:B------:R-:W-:Y:S02]  /*0bf0*/  LEA.HI R4, R0.reuse, R9, RZ, 0x1 ;  /* 0x0000000900047211 */ /* 0x040fe400078f08ff */
[----:B------:R-:W-:Y:S02]  /*0c00*/  LOP3.LUT R7, R0, 0x3fffff0, RZ, 0xc0, !PT ;  /* 0x03fffff000077812 */ /* 0x000fe400078ec0ff */
[----:B------:R-:W-:Y:S02]  /*0c10*/  SHF.R.S32.HI R11, RZ, 0x1f, R212 ;  /* 0x0000001fff0b7819 */ /* 0x000fe400000114d4 */
[----:B------:R-:W-:Y:S01]  /*0c20*/  LOP3.LUT R4, R4, 0x1ffffffe, RZ, 0xc0, !PT ;  /* 0x1ffffffe04047812 */ /* 0x000fe200078ec0ff */
[----:B------:R-:W-:Y:S01]  /*0c30*/  IMAD.IADD R7, R224, 0x1, -R7 ;  /* 0x00000001e0077824 */ /* 0x000fe200078e0a07 */
[----:B------:R-:W-:-:S02]  /*0c40*/  SHF.R.S32.HI R190, RZ, 0x5, R190 ;  /* 0x00000005ffbe7819 */ /* 0x000fc400000114be */
[----:B------:R-:W-:Y:S01]  /*0c50*/  LEA.HI R0, R11, R212, RZ, 0x2 ;  /* 0x000000d40b007211 */ /* 0x000fe200078f10ff */
[----:B------:R-:W-:Y:S01]  /*0c60*/  IMAD.IADD R4, R9, 0x1, -R4 ;  /* 0x0000000109047824 */ /* 0x000fe200078e0a04 */
[----:B------:R-:W-:Y:S01]  /*0c70*/  SHF.R.S32.HI R220, RZ, 0x7, R5 ;  /* 0x00000007ffdc7819 */ /* 0x000fe20000011405 */
[----:B------:R-:W-:Y:S01]  /*0c80*/  IMAD R7, R190, 0x10, R7 ;  /* 0x00000010be077824 */ /* 0x000fe200078e0207 */
[--C-:B------:R-:W-:Y:S02]  /*0c90*/  SHF.R.S32.HI R6, RZ, 0x2, R0.reuse ;  /* 0x00000002ff067819 */ /* 0x100fe40000011400 */
[----:B------:R-:W-:Y:S01]  /*0ca0*/  SHF.R.S32.HI R9, RZ, 0x1f, R0 ;  /* 0x0000001fff097819 */ /* 0x000fe20000011400 */
[----:B------:R-:W-:Y:S01]  /*0cb0*/  IMAD R221, R7, 0x8, R4 ;  /* 0x0000000807dd7824 */ /* 0x000fe200078e0204 */
[----:B------:R-:W-:Y:S02]  /*0cc0*/  LOP3.LUT R13, R0, 0x7ffffffc, RZ, 0xc0, !PT ;  /* 0x7ffffffc000d7812 */ /* 0x000fe400078ec0ff */
[----:B------:R-:W-:Y:S01]  /*0cd0*/  LEA.HI R0, R3, R224, RZ, 0x2 ;  /* 0x000000e003007211 */ /* 0x000fe200078f10ff */
[----:B------:R-:W-:Y:S01]  /*0ce0*/  IMAD.SHL.U32 R221, R221, 0x8, RZ ;  /* 0x00000008dddd7824 */ /* 0x000fe200078e00ff */
[----:B------:R-:W-:Y:S01]  /*0cf0*/  LEA.HI R9, R9, R6, RZ, 0x3 ;  /* 0x0000000609097211 */ /* 0x000fe200078f18ff */
[----:B------:R-:W-:Y:S01]  /*0d00*/  IMAD.IADD R13, R212, 0x1, -R13 ;  /* 0x00000001d40d7824 */ /* 0x000fe200078e0a0d */
[----:B------:R-:W-:-:S02]  /*0d10*/  LOP3.LUT R7, R0, 0xfffffffc, RZ, 0xc0, !PT ;  /* 0xfffffffc00077812 */ /* 0x000fc400078ec0ff */
[--C-:B------:R-:W-:Y:S01]  /*0d20*/  SHF.R.S32.HI R19, RZ, 0x2, R0.reuse ;  /* 0x00000002ff137819 */ /* 0x100fe20000011400 */
[----:B------:R-:W-:Y:S01]  /*0d30*/  IMAD R222, R13, R222, 0x80 ;  /* 0x000000800dde7424 */ /* 0x000fe200078e02de */
[----:B------:R-:W-:Y:S01]  /*0d40*/  SHF.R.S32.HI R4, RZ, 0x1f, R0 ;  /* 0x0000001fff047819 */ /* 0x000fe20000011400 */
[----:B------:R-:W-:Y:S01]  /*0d50*/  IMAD.IADD R208, R224, 0x1, -R7 ;  /* 0x00000001e0d07824 */ /* 0x000fe200078e0a07 */
[----:B------:R-:W-:Y:S01]  /*0d60*/  LOP3.LUT R9, R9, 0xfffffff8, RZ, 0xc0, !PT ;  /* 0xfffffff809097812 */ /* 0x000fe200078ec0ff */
[----:B------:R-:W-:Y:S01]  /*0d70*/  VIADD R204, R19, 0x40 ;  /* 0x0000004013cc7836 */ /* 0x000fe20000000000 */
[----:B------:R-:W-:Y:S01]  /*0d80*/  LEA.HI R4, R4, R19, RZ, 0x3 ;  /* 0x0000001304047211 */ /* 0x000fe200078f18ff */
[----:B------:R-:W-:Y:S01]  /*0d90*/  IMAD.SHL.U32 R22, R208, 0x8, RZ ;  /* 0x00000008d0167824 */ /* 0x000fe200078e00ff */
[----:B------:R-:W-:Y:S01]  /*0da0*/  LEA.HI R11, R11, R212, RZ, 0x5 ;  /* 0x000000d40b0b7211 */ /* 0x000fe200078f28ff */
[----:B------:R-:W-:Y:S01]  /*0db0*/  IMAD.IADD R6, R6, 0x1, -R9 ;  /* 0x0000000106067824 */ /* 0x000fe200078e0a09 */
[----:B------:R-:W-:Y:S01]  /*0dc0*/  SHF.R.S32.HI R7, RZ, 0x1f, R204 ;  /* 0x0000001fff077819 */ /* 0x000fe200000114cc */
[----:B------:R-:W-:Y:S01]  /*0dd0*/  VIADD R185, R22, 0x40 ;  /* 0x0000004016b97836 */ /* 0x000fe20000000000 */
[----:B------:R-:W-:Y:S01]  /*0de0*/  LOP3.LUT R4, R4, 0xfffffff8, RZ, 0xc0, !PT ;  /* 0xfffffff804047812 */ /* 0x000fe200078ec0ff */
[----:B------:R-:W-:Y:S01]  /*0df0*/  VIADD R184, R22, 0x20 ;  /* 0x0000002016b87836 */ /* 0x000fe20000000000 */
[----:B------:R-:W-:Y:S01]  /*0e00*/  LEA.HI R7, R7, R204, RZ, 0x3 ;  /* 0x000000cc07077211 */ /* 0x000fe200078f18ff */
[----:B------:R-:W-:Y:S01]  /*0e10*/  IMAD.SHL.U32 R187, R204, 0x40, RZ ;  /* 0x00000040ccbb7824 */ /* 0x000fe200078e00ff */
[----:B------:R-:W-:Y:S01]  /*0e20*/  SHF.R.S32.HI R0, RZ, 0x1f, R185 ;  /* 0x0000001fff007819 */ /* 0x000fe200000114b9 */
[----:B------:R-:W-:Y:S01]  /*0e30*/  IMAD.IADD R211, R19, 0x1, -R4 ;  /* 0x0000000113d37824 */ /* 0x000fe200078e0a04 */
[----:B------:R-:W-:Y:S01]  /*0e40*/  SHF.R.S32.HI R9, RZ, 0x1f, R184 ;  /* 0x0000001fff097819 */ /* 0x000fe200000114b8 */
[----:B------:R-:W-:Y:S01]  /*0e50*/  IMAD.SHL.U32 R7, R7, 0x40, RZ ;  /* 0x0000004007077824 */ /* 0x000fe200078e00ff */
[----:B------:R-:W-:Y:S01]  /*0e60*/  LEA.HI R4, R0, R185, RZ, 0x6 ;  /* 0x000000b900047211 */ /* 0x000fe200078f30ff */
[----:B------:R-:W-:Y:S01]  /*0e70*/  IMAD.SHL.U32 R189, R211, 0x40, RZ ;  /* 0x00000040d3bd7824 */ /* 0x000fe200078e00ff */
[----:B------:R-:W-:Y:S01]  /*0e80*/  LEA.HI R5, R5, R220, RZ, 0x1 ;  /* 0x000000dc05057211 */ /* 0x000fe200078f08ff */
[----:B------:R-:W-:Y:S01]  /*0e90*/  IMAD.SHL.U32 R16, R208, 0x4, RZ ;  /* 0x00000004d0107824 */ /* 0x000fe200078e00ff */
[----:B------:R-:W-:Y:S01]  /*0ea0*/  LOP3.LUT R193, R7, 0xfffffe00, RZ, 0xc0, !PT ;  /* 0xfffffe0007c17812 */ /* 0x000fe200078ec0ff */
[----:B------:R-:W-:Y:S01]  /*0eb0*/  IMAD.SHL.U32 R7, R4, 0x80, RZ ;  /* 0x0000008004077824 */ /* 0x000fe200078e00ff */
[----:B------:R-:W-:-:S02]  /*0ec0*/  LEA.HI R210, R9, R184, RZ, 0x3 ;  /* 0x000000b809d27211 */ /* 0x000fc400078f18ff */
[----:B------:R-:W-:Y:S02]  /*0ed0*/  LEA.HI R9, R9, R184, RZ, 0x6 ;  /* 0x000000b809097211 */ /* 0x000fe400078f30ff */
[----:B------:R-:W-:Y:S02]  /*0ee0*/  LOP3.LUT R189, R189, 0x1c0, RZ, 0xc0, !PT ;  /* 0x000001c0bdbd7812 */ /* 0x000fe400078ec0ff */
[----:B------:R-:W-:Y:S01]  /*0ef0*/  LEA.HI R216, R0, R185, RZ, 0x3 ;  /* 0x000000b900d87211 */ /* 0x000fe200078f18ff */
[----:B------:R-:W-:Y:S01]  /*0f00*/  IMAD.SHL.U32 R9, R9, 0x80, RZ ;  /* 0x0000008009097824 */ /* 0x000fe200078e00ff */
[----:B------:R-:W-:Y:S02]  /*0f10*/  SHF.R.S32.HI R11, RZ, 0x5, R11 ;  /* 0x00000005ff0b7819 */ /* 0x000fe4000001140b */
[----:B------:R-:W-:Y:S02]  /*0f20*/  LOP3.LUT R187, R187, 0x1c0, RZ, 0xc0, !PT ;  /* 0x000001c0bbbb7812 */ /* 0x000fe400078ec0ff */
[----:B------:R-:W-:Y:S01]  /*0f30*/  LOP3.LUT R5, R5, 0x3fffffe, RZ, 0xc0, !PT ;  /* 0x03fffffe05057812 */ /* 0x000fe200078ec0ff */
[----:B------:R-:W-:Y:S01]  /*0f40*/  IMAD R6, R11, 0x10, R6 ;  /* 0x000000100b067824 */ /* 0x000fe200078e0206 */
[----:B------:R-:W-:-:S02]  /*0f50*/  SHF.R.U32.HI R191, RZ, 0x3, R189 ;  /* 0x00000003ffbf7819 */ /* 0x000fc400000116bd */
[----:B------:R-:W-:Y:S01]  /*0f60*/  LOP3.LUT R4, R189, 0x38, R216, 0xf8, !PT ;  /* 0x00000038bd047812 */ /* 0x000fe200078ef8d8 */
[----:B------:R-:W-:Y:S01]  /*0f70*/  IMAD.IADD R5, R220, 0x1, -R5 ;  /* 0x00000001dc057824 */ /* 0x000fe200078e0a05 */
[----:B------:R-:W-:Y:S02]  /*0f80*/  LOP3.LUT R7, R7, 0xffffe000, RZ, 0xc0, !PT ;  /* 0xffffe00007077812 */ /* 0x000fe400078ec0ff */
[----:B------:R-:W-:Y:S01]  /*0f90*/  SHF.R.U32.HI R219, RZ, 0x3, R187 ;  /* 0x00000003ffdb7819 */ /* 0x000fe200000116bb */
[----:B------:R-:W-:Y:S01]  /*0fa0*/  IMAD R223, R5, 0x40, R6 ;  /* 0x0000004005df7824 */ /* 0x000fe200078e0206 */
[--C-:B------:R-:W-:Y:S02]  /*0fb0*/  LOP3.LUT R8, R187, 0x38, R210.reuse, 0xf8, !PT ;  /* 0x00000038bb087812 */ /* 0x100fe400078ef8d2 */
[----:B------:R-:W-:Y:S01]  /*0fc0*/  LOP3.LUT R11, R4, R191, RZ, 0x3c, !PT ;  /* 0x000000bf040b7212 */ /* 0x000fe200078e3cff */
[----:B------:R-:W-:Y:S01]  /*0fd0*/  IMAD R4, R190, 0x200, R7 ;  /* 0x00000200be047824 */ /* 0x000fe200078e0207 */
[----:B------:R-:W-:-:S02]  /*0fe0*/  LOP3.LUT R0, R189, 0x38, R210, 0xf8, !PT ;  /* 0x00000038bd007812 */ /* 0x000fc400078ef8d2 */
[----:B------:R-:W-:Y:S01]  /*0ff0*/  LOP3.LUT R10, R187, 0x38, R216, 0xf8, !PT ;  /* 0x00000038bb0a7812 */ /* 0x000fe200078ef8d8 */
[----:B------:R-:W-:Y:S01]  /*1000*/  IMAD.IADD R6, R4, 0x1, R11 ;  /* 0x0000000104067824 */ /* 0x000fe200078e020b */
[----:B------:R-:W-:Y:S02]  /*1010*/  LOP3.LUT R9, R9, 0xffffe000, RZ, 0xc0, !PT ;  /* 0xffffe00009097812 */ /* 0x000fe400078ec0ff */
[----:B------:R-:W-:Y:S01]  /*1020*/  LOP3.LUT R8, R8, R219, RZ, 0x3c, !PT ;  /* 0x000000db08087212 */ /* 0x000fe200078e3cff */
[----:B------:R-:W-:Y:S01]  /*1030*/  IMAD R215, R6, 0x2, R209 ;  /* 0x0000000206d77824 */ /* 0x000fe200078e02d1 */
[----:B------:R-:W-:Y:S02]  /*1040*/  LEA.HI R3, R3, R224, RZ, 0x3 ;  /* 0x000000e003037211 */ /* 0x000fe400078f18ff */
[----:B------:R-:W-:Y:S02]  /*1050*/  LOP3.LUT R0, R0, R191, RZ, 0x3c, !PT ;  /* 0x000000bf00007212 */ /* 0x000fe400078e3cff */
[----:B------:R-:W-:-:S02]  /*1060*/  LOP3.LUT R10, R10, R219, RZ, 0x3c, !PT ;  /* 0x000000db0a0a7212 */ /* 0x000fc400078e3cff */
[----:B------:R-:W-:Y:S01]  /*1070*/  IADD3 R8, R8, R9, R193 ;  /* 0x0000000908087210 */ /* 0x000fe20007ffe0c1 */
[----:B------:R-:W-:Y:S01]  /*1080*/  IMAD R9, R190, 0x200, R9 ;  /* 0x00000200be097824 */ /* 0x000fe200078e0209 */
[----:B------:R-:W-:Y:S02]  /*1090*/  LOP3.LUT R5, R3, 0x1ffffff8, RZ, 0xc0, !PT ;  /* 0x1ffffff803057812 */ /* 0x000fe400078ec0ff */
[----:B------:R-:W-:Y:S01]  /*10a0*/  LOP3.LUT R4, R187, 0x38, R22, 0xf8, !PT ;  /* 0x00000038bb047812 */ /* 0x000fe200078ef816 */
[----:B------:R-:W-:Y:S01]  /*10b0*/  IMAD.IADD R0, R9, 0x1, R0 ;  /* 0x0000000109007824 */ /* 0x000fe200078e0200 */
[----:B------:R-:W-:Y:S01]  /*10c0*/  IADD3 R10, R10, R7, R193 ;  /* 0x000000070a0a7210 */ /* 0x000fe20007ffe0c1 */
[----:B------:R-:W-:Y:S01]  /*10d0*/  IMAD.IADD R5, R224, 0x1, -R5 ;  /* 0x00000001e0057824 */ /* 0x000fe200078e0a05 */
[----:B------:R-:W-:Y:S01]  /*10e0*/  LOP3.LUT R4, R193, R4, R219, 0xf6, !PT ;  /* 0x00000004c1047212 */ /* 0x000fe200078ef6db */
[----:B------:R-:W-:Y:S01]  /*10f0*/  IMAD R214, R8, 0x2, R209 ;  /* 0x0000000208d67824 */ /* 0x000fe200078e02d1 */
[----:B------:R-:W-:Y:S01]  /*1100*/  SHF.R.S32.HI R196, RZ, 0x3, R3 ;  /* 0x00000003ffc47819 */ /* 0x000fe20000011403 */
[----:B------:R-:W-:Y:S01]  /*1110*/  IMAD.SHL.U32 R195, R5, 0x8, RZ ;  /* 0x0000000805c37824 */ /* 0x000fe200078e00ff */
[----:B------:R-:W-:Y:S01]  /*1120*/  SHF.R.S32.HI R210, RZ, 0x3, R210 ;  /* 0x00000003ffd27819 */ /* 0x000fe200000114d2 */
[--C-:B------:R-:W-:Y:S01]  /*1130*/  IMAD R217, R4, 0x2, R209.reuse ;  /* 0x0000000204d97824 */ /* 0x100fe200078e02d1 */
[----:B------:R-:W-:Y:S01]  /*1140*/  SHF.R.S32.HI R216, RZ, 0x3, R216 ;  /* 0x00000003ffd87819 */ /* 0x000fe200000114d8 */
[----:B------:R-:W-:-:S02]  /*1150*/  IMAD R213, R10, 0x2, R209 ;  /* 0x000000020ad57824 */ /* 0x000fc400078e02d1 */
[----:B------:R-:W-:Y:S01]  /*1160*/  IMAD R218, R0, 0x2, R209 ;  /* 0x0000000200da7824 */ /* 0x000fe200078e02d1 */
[----:B--2---:R-:W-:-:S07]  /*1170*/  LOP3.LUT R188, R12, 0x1, RZ, 0xfc, !PT ;  /* 0x000000010cbc7812 */ /* 0x004fce00078efcff */
.L_x_659:
[----:B0-2--5:R-:W0:Y:S01]  /*1180*/  LDC.64 R4, c[0x0][0xc60] ;  /* 0x00031800ff047b82 */ /* 0x025e220000000a00 */
[----:B------:R-:W-:Y:S01]  /*1190*/  ULDC.64 UR4, c[0x0][0xa28] ;  /* 0x00028a0000047ab9 */ /* 0x000fe20000000a00 */
[----:B------:R-:W-:Y:S01]  /*11a0*/  ULDC.64 UR8, c[0x0][0xa18] ;  /* 0x0002860000087ab9 */ /* 0x000fe20000000a00 */
[----:B------:R-:W-:Y:S01]  /*11b0*/  ULDC.64 UR6, c[0x0][0xa08] ;  /* 0x0002820000067ab9 */ /* 0x000fe20000000a00 */
[----:B0-----:R-:W-:-:S05]  /*11c0*/  IMAD.WIDE R4, R151, 0x4, R4 ;  /* 0x0000000497047825 */ /* 0x001fca00078e0204 */
[----:B------:R-:W2:Y:S01]  /*11d0*/  LDG.E R201, desc[UR36][R4.64] ;  /* 0x0000002404c97981 */ /* 0x000ea2000c1e1900 */
[----:B------:R-:W-:Y:S01]  /*11e0*/  ISETP.NE.U32.AND P2, PT, RZ, UR4, PT ;  /* 0x00000004ff007c0c */ /* 0x000fe2000bf45070 */
[----:B------:R-:W-:Y:S01]  /*11f0*/  IMAD.MOV.U32 R3, RZ, RZ, RZ ;  /* 0x000000ffff037224 */ /* 0x000fe200078e00ff */
[----:B------:R-:W-:Y:S01]  /*1200*/  ISETP.NE.U32.AND P1, PT, RZ, UR8, PT ;  /* 0x00000008ff007c0c */ /* 0x000fe2000bf25070 */
[----:B------:R-:W-:Y:S01]  /*1210*/  IMAD.MOV.U32 R31, RZ, RZ, RZ ;  /* 0x000000ffff1f7224 */ /* 0x000fe200078e00ff */
[----:B------:R-:W-:Y:S02]  /*1220*/  ISETP.NE.AND.EX P2, PT, RZ, UR5, PT, P2 ;  /* 0x00000005ff007c0c */ /* 0x000fe4000bf45320 */
[----:B------:R-:W-:Y:S02]  /*1230*/  ISETP.NE.AND.EX P1, PT, RZ, UR9, PT, P1 ;  /* 0x00000009ff007c0c */ /* 0x000fe4000bf25310 */
[----:B------:R-:W-:-:S04]  /*1240*/  ISETP.NE.U32.AND P0, PT, RZ, UR6, PT ;  /* 0x00000006ff007c0c */ /* 0x000fc8000bf05070 */
[----:B------:R-:W-:Y:S02]  /*1250*/  ISETP.NE.AND.EX P0, PT, RZ, UR7, PT, P0 ;  /* 0x00000007ff007c0c */ /* 0x000fe4000bf05300 */
[----:B--2---:R-:W-:Y:S01]  /*1260*/  SHF.R.S32.HI R207, RZ, 0x1f, R201 ;  /* 0x0000001fffcf7819 */ /* 0x004fe200000114c9 */
[C---:B------:R-:W-:Y:S02]  /*1270*/  IMAD.SHL.U32 R199, R201.reuse, 0x4, RZ ;  /* 0x00000004c9c77824 */ /* 0x040fe400078e00ff */
[C---:B------:R-:W-:Y:S02]  /*1280*/  @P2 LEA R4, P3, R201.reuse, UR4, 0x2 ;  /* 0x00000004c9042c11 */ /* 0x040fe4000f8610ff */
[C-C-:B------:R-:W-:Y:S02]  /*1290*/  SHF.L.U64.HI R200, R201.reuse, 0x2, R207.reuse ;  /* 0x00000002c9c87819 */ /* 0x140fe400000102cf */
[----:B------:R-:W-:Y:S01]  /*12a0*/  @P2 LEA.HI.X R5, R201, UR5, R207, 0x2, P3 ;  /* 0x00000005c9052c11 */ /* 0x000fe200098f14cf */
[----:B------:R-:W-:Y:S01]  /*12b0*/  ULDC UR4, c[0x0][0x288] ;  /* 0x0000a20000047ab9 */ /* 0x000fe20000000800 */
[----:B---3--:R-:W-:-:S03]  /*12c0*/  IADD3 R8, P4, R199, UR6, RZ ;  /* 0x00000006c7087c10 */ /* 0x008fc6000ff9e0ff */
[----:B------:R0:W5:Y:S01]  /*12d0*/  @P2 LDG.E R3, desc[UR36][R4.64] ;  /* 0x0000002404032981 */ /* 0x000162000c1e1900 */
[----:B----4-:R-:W-:Y:S01]  /*12e0*/  @P1 IADD3 R6, P2, R199, UR8, RZ ;  /* 0x00000008c7061c10 */ /* 0x010fe2000ff5e0ff */
[----:B------:R-:W-:Y:S01]  /*12f0*/  IMAD.U32 R154, RZ, RZ, UR4 ;  /* 0x00000004ff9a7e24 */ /* 0x000fe2000f8e00ff */
[C---:B------:R-:W-:Y:S01]  /*1300*/  IADD3.X R9, R200.reuse, UR7, RZ, P4, !PT ;  /* 0x00000007c8097c10 */ /* 0x040fe2000a7fe4ff */
[----:B------:R-:W-:Y:S01]  /*1310*/  ULDC.64 UR4, c[0x0][0x3f8] ;  /* 0x0000fe0000047ab9 */ /* 0x000fe20000000a00 */
[----:B------:R-:W-:-:S03]  /*1320*/  @P1 IADD3.X R7, R200, UR9, RZ, P2, !PT ;  /* 0x00000009c8071c10 */ /* 0x000fc600097fe4ff */
[----:B------:R0:W5:Y:S01]  /*1330*/  @P0 LDG.E R31, desc[UR36][R8.64] ;  /* 0x00000024081f0981 */ /* 0x000162000c1e1900 */
[----:B------:R-:W-:Y:S01]  /*1340*/  UISETP.NE.U32.AND UP0, UPT, UR4, URZ, UPT ;  /* 0x0000003f0400728c */ /* 0x000fe2000bf05070 */
[----:B------:R-:W-:Y:S02]  /*1350*/  ULDC.64 UR8, c[0x0][0xa20] ;  /* 0x0002880000087ab9 */ /* 0x000fe40000000a00 */
[----:B------:R0:W5:Y:S01]  /*1360*/  @P1 LDG.E R154, desc[UR36][R6.64] ;  /* 0x00000024069a1981 */ /* 0x000162000c1e1900 */
[----:B------:R-:W-:Y:S01]  /*1370*/  UISETP.NE.AND.EX UP0, UPT, UR5, URZ, UPT, UP0 ;  /* 0x0000003f0500728c */ /* 0x000fe2000bf05300 */
[----:B------:R-:W-:Y:S01]  /*1380*/  ULDC UR4, c[0x0][0x404] ;  /* 0x0001010000047ab9 */ /* 0x000fe20000000800 */
[----:B------:R-:W-:Y:S02]  /*1390*/  ISETP.NE.U32.AND P2, PT, RZ, UR8, PT ;  /* 0x00000008ff007c0c */ /* 0x000fe4000bf45070 */
[----:B------:R-:W-:Y:S01]  /*13a0*/  USEL UR4, UR4, 0x1, UP0 ;  /* 0x0000000104047887 */ /* 0x000fe20008000000 */
[----:B------:R-:W-:Y:S01]  /*13b0*/  ULDC UR5, c[0x0][0x2e0] ;  /* 0x0000b80000057ab9 */ /* 0x000fe20000000800 */
[----:B------:R-:W-:-:S02]  /*13c0*/  ISETP.NE.AND.EX P2, PT, RZ, UR9, PT, P2 ;  /* 0x00000009ff007c0c */ /* 0x000fc4000bf45320 */
[----:B------:R-:W-:-:S03]  /*13d0*/  UIMAD UR4, UR4, UR5, URZ ;  /* 0x00000005040472a4 */ /* 0x000fc6000f8e023f */
[----:B------:R-:W-:Y:S01]  /*13e0*/  ULDC UR5, c[0x0][0x338] ;  /* 0x0000ce0000057ab9 */ /* 0x000fe20000000800 */
[----:B------:R-:W-:Y:S02]  /*13f0*/  IMAD.MOV.U32 R206, RZ, RZ, R149 ;  /* 0x000000ffffce7224 */ /* 0x000fe400078e0095 */
[----:B------:R-:W-:Y:S02]  /*1400*/  IMAD.MOV.U32 R198, RZ, RZ, R150 ;  /* 0x000000ffffc67224 */ /* 0x000fe400078e0096 */
[----:B------:R-:W-:Y:S01]  /*1410*/  IMAD.MOV.U32 R29, RZ, RZ, R201 ;  /* 0x000000ffff1d7224 */ /* 0x000fe200078e00c9 */
[----:B0-----:R-:W-:Y:S06]  /*1420*/  @P1 BRA `(.L_x_449) ;  /* 0x0000000000241947 */ /* 0x001fec0003800000 */
[----:B------:R-:W-:Y:S02]  /*1430*/  ULDC.64 UR6, c[0x0][0xa00] ;  /* 0x0002800000067ab9 */ /* 0x000fe40000000a00 */
[----:B------:R-:W-:-:S04]  /*1440*/  ISETP.NE.U32.AND P1, PT, RZ, UR6, PT ;  /* 0x00000006ff007c0c */ /* 0x000fc8000bf25070 */
[----:B------:R-:W-:-:S13]  /*1450*/  ISETP.NE.AND.EX P1, PT, RZ, UR7, PT, P1 ;  /* 0x00000007ff007c0c */ /* 0x000fda000bf25310 */
[----:B------:R-:W-:Y:S05]  /*1460*/  @!P1 BRA `(.L_x_449) ;  /* 0x0000000000149947 */ /* 0x000fea0003800000 */
[----:B------:R-:W0:Y:S02]  /*1470*/  LDC.64 R4, c[0x0][0xa00] ;  /* 0x00028000ff047b82 */ /* 0x000e240000000a00 */
[----:B0-----:R-:W-:-:S05]  /*1480*/  IMAD.WIDE R4, R29, 0x4, R4 ;  /* 0x000000041d047825 */ /* 0x001fca00078e0204 */
[----:B-----5:R-:W2:Y:S04]  /*1490*/  LDG.E R154, desc[UR36][R4.64] ;  /* 0x00000024049a7981 */ /* 0x020ea8000c1e1900 */
[----:B------:R-:W2:Y:S02]  /*14a0*/  LDG.E R7, desc[UR36][R4.64+0x4] ;  /* 0x0000042404077981 */ /* 0x000ea4000c1e1900 */
[----:B--2---:R-:W-:-:S07]  /*14b0*/  IMAD.IADD R154, R7, 0x1, -R154 ;  /* 0x00000001079a7824 */ /* 0x004fce00078e0a9a */
.L_x_449:
[----:B------:R-:W-:Y:S02]  /*14c0*/  IMAD.U32 R27, RZ, RZ, UR5 ;  /* 0x00000005ff1b7e24 */ /* 0x000fe4000f8e00ff */
[----:B------:R-:W-:Y:S01]  /*14d0*/  IMAD.U32 R28, RZ, RZ, UR4 ;  /* 0x00000004ff1c7e24 */ /* 0x000fe2000f8e00ff */
[----:B------:R-:W-:Y:S06]  /*14e0*/  @!P2 BRA `(.L_x_450) ;  /* 0x000000000010a947 */ /* 0x000fec0003800000 */
[----:B------:R-:W-:-:S04]  /*14f0*/  IADD3 R4, P0, R199, UR8, RZ ;  /* 0x00000008c7047c10 */ /* 0x000fc8000ff1e0ff */
[----:B------:R-:W-:-:S05]  /*1500*/  IADD3.X R5, R200, UR9, RZ, P0, !PT ;  /* 0x00000009c8057c10 */ /* 0x000fca00087fe4ff */
[----:B------:R0:W5:Y:S01]  /*1510*/  LDG.E R28, desc[UR36][R4.64] ;  /* 0x00000024041c7981 */ /* 0x000162000c1e1900 */
[----:B------:R-:W-:Y:S05]  /*1520*/  BRA `(.L_x_451) ;  /* 0x0000000000107947 */ /* 0x000fea0003800000 */
.L_x_450:
[----:B------:R-:W-:Y:S05]  /*1530*/  @!P0 BRA `(.L_x_451) ;  /* 0x00000000000c8947 */ /* 0x000fea0003800000 */
[----:B------:R-:W2:Y:S04]  /*1540*/  LDG.E R5, desc[UR36][R8.64] ;  /* 0x0000002408057981 */ /* 0x000ea8000c1e1900 */
[----:B------:R-:W2:Y:S02]  /*1550*/  LDG.E R28, desc[UR36][R8.64+0x4] ;  /* 0x00000424081c7981 */ /* 0x000ea4000c1e1900 */
[----:B--2---:R-:W-:-:S07]  /*1560*/  IMAD.IADD R28, R28, 0x1, -R5 ;  /* 0x000000011c1c7824 */ /* 0x004fce00078e0a05 */
.L_x_451:
[----:B------:R-:W-:Y:S02]  /*1570*/  ULDC.64 UR4, c[0x0][0xa10] ;  /* 0x0002840000047ab9 */ /* 0x000fe40000000a00 */
[----:B------:R-:W-:-:S04]  /*1580*/  ISETP.NE.U32.AND P0, PT, RZ, UR4, PT ;  /* 0x00000004ff007c0c */ /* 0x000fc8000bf05070 */
[----:B------:R-:W-:Y:S01]  /*1590*/  ISETP.NE.AND.EX P0, PT, RZ, UR5, PT, P0 ;  /* 0x00000005ff007c0c */ /* 0x000fe2000bf05300 */
[----:B-----5:R-:W-:Y:S01]  /*15a0*/  IMAD.IADD R8, R28, 0x1, -R3 ;  /* 0x000000011c087824 */ /* 0x020fe200078e0a03 */
[----:B------:R-:W-:-:S11]  /*15b0*/  ULDC.64 UR4, c[0x0][0xa30] ;  /* 0x00028c0000047ab9 */ /* 0x000fd60000000a00 */
[----:B0-----:R-:W0:Y:S02]  /*15c0*/  @P0 LDC.64 R4, c[0x0][0xa10] ;  /* 0x00028400ff040b82 */ /* 0x001e240000000a00 */
[----:B0-----:R-:W-:-:S05]  /*15d0*/  @P0 IMAD.WIDE R4, R29, 0x4, R4 ;  /* 0x000000041d040825 */ /* 0x001fca00078e0204 */
[----:B------:R-:W2:Y:S04]  /*15e0*/  @P0 LDG.E R0, desc[UR36][R4.64] ;  /* 0x0000002404000981 */ /* 0x000ea8000c1e1900 */
[----:B------:R-:W2:Y:S01]  /*15f0*/  @P0 LDG.E R9, desc[UR36][R4.64+0x4] ;  /* 0x0000042404090981 */ /* 0x000ea2000c1e1900 */
[----:B------:R-:W-:Y:S01]  /*1600*/  IMAD.MOV R123, RZ, RZ, -R8 ;  /* 0x000000ffff7b7224 */ /* 0x000fe200078e0a08 */
[----:B------:R-:W-:Y:S01]  /*1610*/  ISETP.NE.U32.AND P1, PT, RZ, UR4, PT ;  /* 0x00000004ff007c0c */ /* 0x000fe2000bf25070 */
[----:B------:R-:W-:-:S03]  /*1620*/  IMAD.MOV.U32 R147, RZ, RZ, R28 ;  /* 0x000000ffff937224 */ /* 0x000fc600078e001c */
[----:B------:R-:W-:Y:S02]  /*1630*/  VIMNMX R123, RZ, R123, !PT ;  /* 0x0000007bff7b7248 */ /* 0x000fe40007fe0100 */
[----:B------:R-:W-:-:S13]  /*1640*/  ISETP.NE.AND.EX P1, PT, RZ, UR5, PT, P1 ;  /* 0x00000005ff007c0c */ /* 0x000fda000bf25310 */
[----:B------:R-:W-:-:S04]  /*1650*/  @P1 IADD3 R6, P2, R199, UR4, RZ ;  /* 0x00000004c7061c10 */ /* 0x000fc8000ff5e0ff */
[----:B------:R-:W-:-:S05]  /*1660*/  @P1 IADD3.X R7, R200, UR5, RZ, P2, !PT ;  /* 0x00000005c8071c10 */ /* 0x000fca00097fe4ff */
[----:B------:R0:W5:Y:S01]  /*1670*/  @P1 LDG.E R147, desc[UR36][R6.64] ;  /* 0x0000002406931981 */ /* 0x000162000c1e1900 */
[----:B--2---:R-:W-:-:S04]  /*1680*/  @P0 IMAD.IADD R27, R9, 0x1, -R0 ;  /* 0x00000001091b0824 */ /* 0x004fc800078e0a00 */
[----:B------:R-:W-:-:S04]  /*1690*/  IMAD.IADD R152, R8, 0x1, R27 ;  /* 0x0000000108987824 */ /* 0x000fc800078e021b */
[----:B------:R-:W-:-:S05]  /*16a0*/  VIADD R0, R152, 0x7f ;  /* 0x0000007f98007836 */ /* 0x000fca0000000000 */
[----:B------:R-:W-:-:S04]  /*16b0*/  SHF.R.S32.HI R3, RZ, 0x1f, R0 ;  /* 0x0000001fff037819 */ /* 0x000fc80000011400 */
[----:B------:R-:W-:-:S04]  /*16c0*/  LEA.HI R3, R3, R0, RZ, 0x7 ;  /* 0x0000000003037211 */ /* 0x000fc800078f38ff */
[----:B------:R-:W-:Y:S02]  /*16d0*/  LOP3.LUT R0, R3, 0xffffff80, RZ, 0xc0, !PT ;  /* 0xffffff8003007812 */ /* 0x000fe400078ec0ff */
[----:B------:R-:W-:Y:S02]  /*16e0*/  SHF.R.S32.HI R202, RZ, 0x7, R3 ;  /* 0x00000007ffca7819 */ /* 0x000fe40000011403 */
[----:B------:R-:W-:-:S04]  /*16f0*/  VIADDMNMX R0, R0, -R8, R27, PT ;  /* 0x8000000800007246 */ /* 0x000fc8000380011b */
[----:B------:R-:W-:Y:S02]  /*1700*/  ISETP.GT.AND P0, PT, R0, R123, PT ;  /* 0x0000007b0000720c */ /* 0x000fe40003f04270 */
[----:B------:R-:W-:-:S05]  /*1710*/  SHF.R.U32.HI R123, RZ, 0x7, R123 ;  /* 0x00000007ff7b7819 */ /* 0x000fca000001167b */
[----:B------:R-:W-:-:S06]  /*1720*/  IMAD.MOV.U32 R26, RZ, RZ, R123 ;  /* 0x000000ffff1a7224 */ /* 0x000fcc00078e007b */
[----:B------:R-:W-:-:S05]  /*1730*/  @P0 VIADD R0, R0, 0x7f ;  /* 0x0000007f00000836 */ /* 0x000fca0000000000 */
[----:B------:R-:W-:-:S04]  /*1740*/  @P0 SHF.R.S32.HI R5, RZ, 0x1f, R0 ;  /* 0x0000001fff050819 */ /* 0x000fc80000011400 */
[----:B------:R-:W-:-:S04]  /*1750*/  @P0 LEA.HI R5, R5, R0, RZ, 0x7 ;  /* 0x0000000005050211 */ /* 0x000fc800078f38ff */
[----:B------:R-:W-:Y:S02]  /*1760*/  @P0 SHF.R.S32.HI R26, RZ, 0x7, R5 ;  /* 0x00000007ff1a0819 */ /* 0x000fe40000011405 */
[----:B------:R-:W-:Y:S02]  /*1770*/  PLOP3.LUT P0, PT, PT, PT, PT, 0x80, 0x0 ;  /* 0x000000000000781c */ /* 0x000fe40003f0f070 */
[----:B------:R-:W-:-:S13]  /*1780*/  ISETP.GT.AND P1, PT, R26, R123, PT ;  /* 0x0000007b1a00720c */ /* 0x000fda0003f24270 */
[----:B0-----:R-:W-:Y:S05]  /*1790*/  @!P1 BRA `(.L_x_452) ;  /* 0x00000090003c9947 */ /* 0x001fea0003800000 */
[----:B------:R-:W-:Y:S01]  /*17a0*/  VIADD R25, R2, 0x1c400 ;  /* 0x0001c40002197836 */ /* 0x000fe20000000000 */
[----:B------:R-:W-:Y:S04]  /*17b0*/  BSSY B6, `(.L_x_453) ;  /* 0x0000013000067945 */ /* 0x000fe80003800000 */
[----:B------:R-:W-:-:S13]  /*17c0*/  LOP3.LUT P0, RZ, R25, 0x3ff, RZ, 0xc0, !PT ;  /* 0x000003ff19ff7812 */ /* 0x000fda000780c0ff */
[----:B------:R-:W-:Y:S05]  /*17d0*/  @!P0 BRA `(.L_x_454) ;  /* 0x0000000000408947 */ /* 0x000fea0003800000 */
        /* <DEDUP_REMOVED lines=15> */
[----:B-1---5:R-:W-:Y:S05]  /*18d0*/  CALL.ABS.NOINC R14 ;  /* 0x000000000e007343 */ /* 0x022fea0003c00000 */
.L_x_454:
[----:B------:R-:W-:Y:S05]  /*18e0*/  BSYNC B6 ;  /* 0x0000000000067941 */ /* 0x000fea0003800000 */
.L_x_453:
        /* <DEDUP_REMOVED lines=20> */
.L_x_456:
[----:B------:R-:W-:Y:S05]  /*1a30*/  BSYNC B6 ;  /* 0x0000000000067941 */ /* 0x000fea0003800000 */
.L_x_455:
[----:B------:R-:W-:Y:S01]  /*1a40*/  ULDC.64 UR4, c[0x0][0x9f8] ;  /* 0x00027e0000047ab9 */ /* 0x000fe20000000a00 */
[----:B------:R-:W0:Y:S01]  /*1a50*/  LDC R0, c[0x0][0x428] ;  /* 0x00010a00ff007b82 */ /* 0x000e220000000800 */
[----:B------:R-:W-:-:S07]  /*1a60*/  ISETP.NE.U32.AND P0, PT, RZ, UR4, PT ;  /* 0x00000004ff007c0c */ /* 0x000fce000bf05070 */
[----:B------:R-:W1:Y:S01]  /*1a70*/  LDC.64 R4, c[0x0][0x2f0] ;  /* 0x0000bc00ff047b82 */ /* 0x000e620000000a00 */
[----:B------:R-:W-:Y:S01]  /*1a80*/  ISETP.NE.AND.EX P0, PT, RZ, UR5, PT, P0 ;  /* 0x00000005ff007c0c */ /* 0x000fe2000bf05300 */
[C---:B------:R-:W-:Y:S02]  /*1a90*/  VIADD R3, R22.reuse, 0xa0 ;  /* 0x000000a016037836 */ /* 0x040fe40000000000 */
[----:B------:R-:W-:Y:S02]  /*1aa0*/  VIADD R102, R22, 0x60 ;  /* 0x0000006016667836 */ /* 0x000fe40000000000 */
[----:B------:R-:W-:Y:S01]  /*1ab0*/  IMAD.IADD R116, R31, 0x1, R28 ;  /* 0x000000011f747824 */ /* 0x000fe200078e021c */
[----:B------:R-:W-:Y:S01]  /*1ac0*/  SHF.R.S32.HI R23, RZ, 0x1f, R22 ;  /* 0x0000001fff177819 */ /* 0x000fe20000011416 */
[----:B------:R-:W-:Y:S01]  /*1ad0*/  ULDC.64 UR6, c[0x0][0xa08] ;  /* 0x0002820000067ab9 */ /* 0x000fe20000000a00 */
[----:B------:R-:W2:Y:S05]  /*1ae0*/  LDC.64 R36, c[0x0][0x3d8] ;  /* 0x0000f600ff247b82 */ /* 0x000eaa0000000a00 */
[----:B------:R-:W-:Y:S01]  /*1af0*/  @P0 IADD3 R6, P1, R199, UR4, RZ ;  /* 0x00000004c7060c10 */ /* 0x000fe2000ff3e0ff */
[----:B------:R-:W-:-:S02]  /*1b00*/  ULDC UR4, c[0x0][0x2e4] ;  /* 0x0000b90000047ab9 */ /* 0x000fc40000000800 */
[----:B------:R-:W3:Y:S01]  /*1b10*/  LDC R119, c[0x0][0x3d4] ;  /* 0x0000f500ff777b82 */ /* 0x000ee20000000800 */
[----:B------:R-:W-:-:S05]  /*1b20*/  @P0 IADD3.X R7, R200, UR5, RZ, P1, !PT ;  /* 0x00000005c8070c10 */ /* 0x000fca0008ffe4ff */
[----:B------:R4:W3:Y:S01]  /*1b30*/  @P0 LDG.E R29, desc[UR36][R6.64] ;  /* 0x00000024061d0981 */ /* 0x0008e2000c1e1900 */
[----:B0-----:R-:W-:Y:S01]  /*1b40*/  ISETP.NE.AND P0, PT, R0, 0x1, PT ;  /* 0x000000010000780c */ /* 0x001fe20003f05270 */
[----:B------:R-:W-:Y:S01]  /*1b50*/  VIADD R0, R22, 0x80 ;  /* 0x0000008016007836 */ /* 0x000fe20000000000 */
[----:B------:R-:W-:Y:S01]  /*1b60*/  ISETP.GE.AND P3, PT, R184, UR4, PT ;  /* 0x00000004b8007c0c */ /* 0x000fe2000bf66270 */
[----:B------:R-:W0:Y:S01]  /*1b70*/  S2R R155, SR_TID.X ;  /* 0x00000000009b7919 */ /* 0x000e220000002100 */
[----:B------:R-:W-:Y:S01]  /*1b80*/  ISETP.GE.AND P2, PT, R22, UR4, PT ;  /* 0x0000000416007c0c */ /* 0x000fe2000bf46270 */
[----:B------:R-:W-:Y:S01]  /*1b90*/  IMAD.MOV.U32 R124, RZ, RZ, 0x20 ;  /* 0x00000020ff7c7424 */ /* 0x000fe200078e00ff */
[----:B------:R-:W-:Y:S01]  /*1ba0*/  ISETP.GE.AND P4, PT, R0, UR4, PT ;  /* 0x0000000400007c0c */ /* 0x000fe2000bf86270 */
[----:B-1----:R-:W-:Y:S01]  /*1bb0*/  IMAD.SHL.U32 R42, R4, 0x80, RZ ;  /* 0x00000080042a7824 */ /* 0x002fe200078e00ff */
[----:B------:R-:W-:Y:S01]  /*1bc0*/  ISETP.GE.AND P1, PT, R3, UR4, PT ;  /* 0x0000000403007c0c */ /* 0x000fe2000bf26270 */
[----:B--2---:R-:W-:Y:S01]  /*1bd0*/  IMAD.WIDE.U32 R114, R19, R36, R22 ;  /* 0x0000002413727225 */ /* 0x004fe200078e0016 */
[----:B----4-:R-:W-:-:S02]  /*1be0*/  SEL R6, RZ, 0xffffffff, P3 ;  /* 0xffffffffff067807 */ /* 0x010fc40001800000 */
[----:B------:R-:W-:Y:S01]  /*1bf0*/  SEL R3, RZ, 0x1, P2 ;  /* 0x00000001ff037807 */ /* 0x000fe20001000000 */
[----:B------:R-:W1:Y:S01]  /*1c00*/  @P0 LDC R9, c[0x0][0x42c] ;  /* 0x00010b00ff090b82 */ /* 0x000e620000000800 */
[----:B------:R-:W-:Y:S01]  /*1c10*/  ISETP.GE.AND P2, PT, R185, UR4, PT ;  /* 0x00000004b9007c0c */ /* 0x000fe2000bf46270 */
[----:B------:R-:W-:Y:S01]  /*1c20*/  IMAD.SHL.U32 R6, R6, 0x2, RZ ;  /* 0x0000000206067824 */ /* 0x000fe200078e00ff */
[----:B------:R-:W-:Y:S01]  /*1c30*/  ISETP.GE.AND P3, PT, R102, UR4, PT ;  /* 0x0000000466007c0c */ /* 0x000fe2000bf66270 */
[----:B------:R-:W-:Y:S01]  /*1c40*/  ULDC.64 UR4, c[0x0][0x320] ;  /* 0x0000c80000047ab9 */ /* 0x000fe20000000a00 */
[----:B------:R-:W-:Y:S01]  /*1c50*/  SHF.R.S32.HI R21, RZ, 0x1f, R116 ;  /* 0x0000001fff157819 */ /* 0x000fe20000011474 */
[----:B------:R-:W-:Y:S01]  /*1c60*/  IMAD.SHL.U32 R129, R4, 0x40, RZ ;  /* 0x0000004004817824 */ /* 0x000fe200078e00ff */
[----:B------:R-:W-:Y:S01]  /*1c70*/  LOP3.LUT R3, R6, 0x2, R3, 0xe2, !PT ;  /* 0x0000000206037812 */ /* 0x000fe200078ee203 */
[----:B------:R-:W2:Y:S01]  /*1c80*/  @P0 LDC R11, c[0x0][0x430] ;  /* 0x00010c00ff0b0b82 */ /* 0x000ea20000000800 */
[----:B------:R-:W-:-:S02]  /*1c90*/  SEL R6, RZ, 0x8, P3 ;  /* 0x00000008ff067807 */ /* 0x000fc40001800000 */
[----:B------:R-:W-:Y:S02]  /*1ca0*/  SHF.R.S32.HI R148, RZ, 0x1f, R19 ;  /* 0x0000001fff947819 */ /* 0x000fe40000011413 */
[--C-:B------:R-:W-:Y:S02]  /*1cb0*/  SHF.R.S32.HI R17, RZ, 0x1f, R16.reuse ;  /* 0x0000001fff117819 */ /* 0x100fe40000011410 */
[-C--:B---3--:R-:W-:Y:S02]  /*1cc0*/  ISETP.GE.AND P3, PT, R22, R119.reuse, PT ;  /* 0x000000771600720c */ /* 0x088fe40003f66270 */
[----:B------:R-:W-:Y:S01]  /*1cd0*/  ISETP.GE.AND P5, PT, R185, R119, PT ;  /* 0x00000077b900720c */ /* 0x000fe20003fa6270 */
[----:B------:R-:W-:Y:S01]  /*1ce0*/  IMAD.WIDE.U32 R112, R19, R36, R16 ;  /* 0x0000002413707225 */ /* 0x000fe200078e0010 */
[C-C-:B------:R-:W-:Y:S02]  /*1cf0*/  SHF.L.U64.HI R126, R36.reuse, 0x7, R37.reuse ;  /* 0x00000007247e7819 */ /* 0x140fe40000010225 */
[----:B------:R-:W-:-:S02]  /*1d00*/  SHF.L.U64.HI R38, R36, 0x6, R37 ;  /* 0x0000000624267819 */ /* 0x000fc40000010225 */
[--C-:B------:R-:W-:Y:S01]  /*1d10*/  SHF.L.U64.HI R125, R4, 0x7, R5.reuse ;  /* 0x00000007047d7819 */ /* 0x100fe20000010205 */
[----:B-1----:R-:W-:Y:S01]  /*1d20*/  @P0 IMAD.HI.U32 R0, R150, R9, RZ ;  /* 0x0000000996000227 */ /* 0x002fe200078e00ff */
[----:B------:R-:W-:Y:S02]  /*1d30*/  SHF.L.U64.HI R128, R4, 0x6, R5 ;  /* 0x0000000604807819 */ /* 0x000fe40000010205 */
[----:B------:R-:W-:Y:S01]  /*1d40*/  P2R R103, PR, RZ, 0x20 ;  /* 0x00000020ff677803 */ /* 0x000fe20000000000 */
[----:B------:R-:W-:Y:S01]  /*1d50*/  IMAD.WIDE.U32 R8, R116, R4, RZ ;  /* 0x0000000474087225 */ /* 0x000fe200078e00ff */
[----:B0-----:R-:W-:Y:S02]  /*1d60*/  LEA.HI R155, R155, 0x8, RZ, 0x19 ;  /* 0x000000089b9b7811 */ /* 0x001fe400078fc8ff */
[----:B--2---:R-:W-:Y:S02]  /*1d70*/  @P0 SHF.R.U32.HI R150, RZ, R11, R0 ;  /* 0x0000000bff960219 */ /* 0x004fe40000011600 */
[----:B------:R-:W-:-:S02]  /*1d80*/  SEL R0, RZ, 0x4, P2 ;  /* 0x00000004ff007807 */ /* 0x000fc40001000000 */
[----:B------:R-:W-:Y:S01]  /*1d90*/  SHF.R.S32.HI R12, RZ, 0x1f, R150 ;  /* 0x0000001fff0c7819 */ /* 0x000fe20000011496 */
[----:B------:R-:W-:Y:S01]  /*1da0*/  IMAD.WIDE.U32 R10, R150, UR4, R22 ;  /* 0x00000004960a7c25 */ /* 0x000fe2000f8e0016 */
[----:B------:R-:W-:Y:S02]  /*1db0*/  LOP3.LUT R0, R6, R3, R0, 0xfe, !PT ;  /* 0x0000000306007212 */ /* 0x000fe400078efe00 */
[----:B------:R-:W-:Y:S01]  /*1dc0*/  ISETP.NE.U32.AND P0, PT, RZ, UR6, PT ;  /* 0x00000006ff007c0c */ /* 0x000fe2000bf05070 */
[----:B------:R-:W-:Y:S01]  /*1dd0*/  IMAD R6, R21, R4, RZ ;  /* 0x0000000415067224 */ /* 0x000fe200078e02ff */
[----:B------:R-:W-:Y:S01]  /*1de0*/  ISETP.GE.AND P2, PT, R184, R119, PT ;  /* 0x00000077b800720c */ /* 0x000fe20003f46270 */
[----:B------:R-:W-:Y:S01]  /*1df0*/  IMAD R3, R12, UR4, RZ ;  /* 0x000000040c037c24 */ /* 0x000fe2000f8e02ff */
[----:B------:R-:W-:Y:S01]  /*1e00*/  ISETP.NE.AND.EX P0, PT, RZ, UR7, PT, P0 ;  /* 0x00000007ff007c0c */ /* 0x000fe2000bf05300 */
[----:B------:R-:W-:Y:S02]  /*1e10*/  IMAD R13, R116, R5, R6 ;  /* 0x00000005740d7224 */ /* 0x000fe400078e0206 */
[----:B------:R-:W-:Y:S01]  /*1e20*/  IMAD R15, R150, UR5, R3 ;  /* 0x00000005960f7c24 */ /* 0x000fe2000f8e0203 */
[----:B------:R-:W-:Y:S01]  /*1e30*/  ULDC.64 UR4, c[0x0][0x2f8] ;  /* 0x0000be0000047ab9 */ /* 0x000fe20000000a00 */
[----:B------:R-:W-:Y:S01]  /*1e40*/  IMAD.IADD R9, R9, 0x1, R13 ;  /* 0x0000000109097824 */ /* 0x000fe200078e020d */
[----:B------:R-:W-:Y:S01]  /*1e50*/  SEL R3, RZ, 0x10, P4 ;  /* 0x00000010ff037807 */ /* 0x000fe20002000000 */
[----:B------:R-:W-:Y:S01]  /*1e60*/  IMAD R13, R12, UR4, RZ ;  /* 0x000000040c0d7c24 */ /* 0x000fe2000f8e02ff */
[----:B------:R-:W0:Y:S01]  /*1e70*/  LDC.64 R6, c[0x0][0x3e8] ;  /* 0x0000fa00ff067b82 */ /* 0x000e220000000a00 */
[----:B------:R-:W-:Y:S01]  /*1e80*/  IMAD.WIDE.U32 R8, R150, UR4, R8 ;  /* 0x0000000496087c25 */ /* 0x000fe2000f8e0008 */
[----:B------:R-:W-:-:S02]  /*1e90*/  LOP3.LUT R3, R0, R3, RZ, 0xfc, !PT ;  /* 0x0000000300037212 */ /* 0x000fc400078efcff */
[----:B------:R-:W-:Y:S01]  /*1ea0*/  IADD3 R116, P4, R19, R116, RZ ;  /* 0x0000007413747210 */ /* 0x000fe20007f9e0ff */
[----:B------:R-:W-:Y:S01]  /*1eb0*/  IMAD R13, R150, UR5, R13 ;  /* 0x00000005960d7c24 */ /* 0x000fe2000f8e020d */
[----:B------:R-:W-:Y:S01]  /*1ec0*/  ULDC.64 UR4, c[0x0][0x300] ;  /* 0x0000c00000047ab9 */ /* 0x000fe20000000a00 */
[----:B------:R-:W-:Y:S01]  /*1ed0*/  IMAD.IADD R11, R11, 0x1, R15 ;  /* 0x000000010b0b7824 */ /* 0x000fe200078e020f */
[----:B------:R-:W-:Y:S01]  /*1ee0*/  SHF.R.S32.HI R150, RZ, 0x1f, R204 ;  /* 0x0000001fff967819 */ /* 0x000fe200000114cc */
[----:B------:R-:W-:Y:S02]  /*1ef0*/  IMAD.IADD R9, R9, 0x1, R13 ;  /* 0x0000000109097824 */ /* 0x000fe400078e020d */
[----:B------:R-:W-:Y:S02]  /*1f00*/  IMAD.X R117, R21, 0x1, R148, P4 ;  /* 0x0000000115757824 */ /* 0x000fe400020e0694 */
[-C--:B0-----:R-:W-:Y:S01]  /*1f10*/  IMAD R12, R148, R6.reuse, RZ ;  /* 0x00000006940c7224 */ /* 0x081fe200078e02ff */
[C---:B------:R-:W-:Y:S01]  /*1f20*/  SHF.L.U64.HI R127, R6.reuse, 0x7, R7 ;  /* 0x00000007067f7819 */ /* 0x040fe20000010207 */
[----:B------:R-:W-:Y:S01]  /*1f30*/  IMAD.WIDE.U32 R108, R19, R6, R16 ;  /* 0x00000006136c7225 */ /* 0x000fe200078e0010 */
[----:B------:R-:W-:-:S03]  /*1f40*/  SHF.L.U64.HI R41, R6, 0x6, R7 ;  /* 0x0000000606297819 */ /* 0x000fc60000010207 */
[C---:B------:R-:W-:Y:S02]  /*1f50*/  IMAD R15, R19.reuse, R7, R12 ;  /* 0x00000007130f7224 */ /* 0x040fe400078e020c */
[----:B------:R-:W-:-:S04]  /*1f60*/  IMAD.WIDE.U32 R110, R19, R6, R22 ;  /* 0x00000006136e7225 */ /* 0x000fc800078e0016 */
[----:B------:R-:W-:Y:S02]  /*1f70*/  IMAD.IADD R109, R109, 0x1, R15 ;  /* 0x000000016d6d7824 */ /* 0x000fe400078e020f */
[----:B------:R-:W-:Y:S02]  /*1f80*/  IMAD.IADD R111, R15, 0x1, R111 ;  /* 0x000000010f6f7824 */ /* 0x000fe400078e026f */
[----:B-----5:R-:W-:-:S04]  /*1f90*/  IMAD.WIDE.U32 R108, R147, R6, R108 ;  /* 0x00000006936c7225 */ /* 0x020fc800078e006c */
[----:B------:R-:W-:-:S04]  /*1fa0*/  IMAD.WIDE.U32 R110, R147, R6, R110 ;  /* 0x00000006936e7225 */ /* 0x000fc800078e006e */
[C---:B------:R-:W-:Y:S02]  /*1fb0*/  IMAD.SHL.U32 R40, R6.reuse, 0x80, RZ ;  /* 0x0000008006287824 */ /* 0x040fe400078e00ff */
[----:B------:R-:W-:Y:S01]  /*1fc0*/  IMAD.SHL.U32 R39, R6, 0x40, RZ ;  /* 0x0000004006277824 */ /* 0x000fe200078e00ff */
[----:B------:R-:W-:Y:S02]  /*1fd0*/  SHF.R.S32.HI R0, RZ, 0x1f, R29 ;  /* 0x0000001fff007819 */ /* 0x000fe4000001141d */
[----:B------:R-:W-:Y:S02]  /*1fe0*/  SEL R13, R29, RZ, !P0 ;  /* 0x000000ff1d0d7207 */ /* 0x000fe40004000000 */
[----:B------:R-:W-:-:S03]  /*1ff0*/  SEL R0, R0, RZ, !P0 ;  /* 0x000000ff00007207 */ /* 0x000fc60004000000 */
[----:B------:R-:W-:-:S04]  /*2000*/  IMAD.WIDE.U32 R104, R13, UR4, R8 ;  /* 0x000000040d687c25 */ /* 0x000fc8000f8e0008 */
[----:B------:R-:W-:Y:S02]  /*2010*/  IMAD R14, R0, UR4, RZ ;  /* 0x00000004000e7c24 */ /* 0x000fe4000f8e02ff */
[-C--:B------:R-:W-:Y:S02]  /*2020*/  IMAD R8, R148, R4.reuse, RZ ;  /* 0x0000000494087224 */ /* 0x080fe400078e02ff */
[----:B------:R-:W-:Y:S01]  /*2030*/  IMAD R101, R13, UR5, R14 ;  /* 0x000000050d657c24 */ /* 0x000fe2000f8e020e */
[----:B------:R-:W-:Y:S01]  /*2040*/  ULDC.64 UR4, c[0x0][0x328] ;  /* 0x0000ca0000047ab9 */ /* 0x000fe20000000a00 */
[C---:B------:R-:W-:Y:S02]  /*2050*/  IMAD R43, R19.reuse, R5, R8 ;  /* 0x00000005132b7224 */ /* 0x040fe400078e0208 */
[----:B------:R-:W-:-:S04]  /*2060*/  IMAD.WIDE.U32 R8, R19, R4, R22 ;  /* 0x0000000413087225 */ /* 0x000fc800078e0016 */
[----:B------:R-:W-:Y:S01]  /*2070*/  IMAD R0, R0, UR4, RZ ;  /* 0x0000000400007c24 */ /* 0x000fe2000f8e02ff */
[----:B------:R-:W-:Y:S01]  /*2080*/  IADD3 R100, P0, R104, R8, RZ ;  /* 0x0000000868647210 */ /* 0x000fe20007f1e0ff */
[----:B------:R-:W-:Y:S02]  /*2090*/  IMAD.IADD R101, R105, 0x1, R101 ;  /* 0x0000000169657824 */ /* 0x000fe400078e0265 */
[----:B------:R-:W-:Y:S02]  /*20a0*/  IMAD R45, R13, UR5, R0 ;  /* 0x000000050d2d7c24 */ /* 0x000fe4000f8e0200 */
[----:B------:R-:W-:Y:S01]  /*20b0*/  IMAD R0, R148, R36, RZ ;  /* 0x0000002494007224 */ /* 0x000fe200078e02ff */
[----:B------:R-:W-:Y:S01]  /*20c0*/  IADD3.X R43, R101, R9, R43, P0, !PT ;  /* 0x00000009652b7210 */ /* 0x000fe200007fe42b */
[----:B------:R-:W-:Y:S01]  /*20d0*/  IMAD.WIDE.U32 R106, R13, UR4, R10 ;  /* 0x000000040d6a7c25 */ /* 0x000fe2000f8e000a */
[C---:B------:R-:W-:Y:S02]  /*20e0*/  SEL R9, R119.reuse, RZ, P3 ;  /* 0x000000ff77097207 */ /* 0x040fe40001800000 */
[----:B------:R-:W-:Y:S01]  /*20f0*/  SEL R11, R119, RZ, P2 ;  /* 0x000000ff770b7207 */ /* 0x000fe20001000000 */
[----:B------:R-:W-:Y:S01]  /*2100*/  IMAD R13, R19, R37, R0 ;  /* 0x00000025130d7224 */ /* 0x000fe200078e0200 */
[----:B------:R-:W-:Y:S01]  /*2110*/  SEL R0, R119, RZ, P5 ;  /* 0x000000ff77007207 */ /* 0x000fe20002800000 */
[----:B------:R-:W-:Y:S01]  /*2120*/  IMAD.IADD R9, R22, 0x1, R9 ;  /* 0x0000000116097824 */ /* 0x000fe200078e0209 */
[----:B------:R-:W-:Y:S01]  /*2130*/  LOP3.LUT P0, RZ, R211, 0x4, RZ, 0xc0, !PT ;  /* 0x00000004d3ff7812 */ /* 0x000fe2000780c0ff */
[----:B------:R-:W-:-:S02]  /*2140*/  IMAD.IADD R113, R113, 0x1, R13 ;  /* 0x0000000171717824 */ /* 0x000fc400078e020d */
[----:B------:R-:W-:Y:S01]  /*2150*/  IMAD.IADD R115, R13, 0x1, R115 ;  /* 0x000000010d737824 */ /* 0x000fe200078e0273 */
[----:B------:R-:W-:Y:S01]  /*2160*/  SEL R124, R124, 0xffffffe0, !P0 ;  /* 0xffffffe07c7c7807 */ /* 0x000fe20004000000 */
[----:B------:R-:W-:Y:S01]  /*2170*/  IMAD.IADD R13, R185, 0x1, R0 ;  /* 0x00000001b90d7824 */ /* 0x000fe200078e0200 */
[----:B------:R-:W-:Y:S01]  /*2180*/  SHF.R.S32.HI R0, RZ, 0x1f, R9 ;  /* 0x0000001fff007819 */ /* 0x000fe20000011409 */
[----:B------:R-:W-:Y:S02]  /*2190*/  IMAD.IADD R11, R184, 0x1, R11 ;  /* 0x00000001b80b7824 */ /* 0x000fe400078e020b */
[CC--:B------:R-:W-:Y:S01]  /*21a0*/  IMAD.WIDE.U32 R112, R147.reuse, R36.reuse, R112 ;  /* 0x0000002493707225 */ /* 0x0c0fe200078e0070 */
[----:B------:R-:W-:Y:S02]  /*21b0*/  SHF.R.S32.HI R14, RZ, 0x1f, R13 ;  /* 0x0000001fff0e7819 */ /* 0x000fe4000001140d */
[CC--:B------:R-:W-:Y:S01]  /*21c0*/  LEA.HI R8, R0.reuse, R9.reuse, RZ, 0x3 ;  /* 0x0000000900087211 */ /* 0x0c0fe200078f18ff */
[----:B------:R-:W-:Y:S01]  /*21d0*/  IMAD.WIDE.U32 R114, R147, R36, R114 ;  /* 0x0000002493727225 */ /* 0x000fe200078e0072 */
[----:B------:R-:W-:-:S02]  /*21e0*/  LEA.HI R0, R0, R9, RZ, 0x6 ;  /* 0x0000000900007211 */ /* 0x000fc400078f30ff */
[CC--:B------:R-:W-:Y:S01]  /*21f0*/  LEA.HI R44, R14.reuse, R13.reuse, RZ, 0x3 ;  /* 0x0000000d0e2c7211 */ /* 0x0c0fe200078f18ff */
[----:B------:R-:W-:Y:S01]  /*2200*/  IMAD.SHL.U32 R119, R119, 0x2, RZ ;  /* 0x0000000277777824 */ /* 0x000fe200078e00ff */
[----:B------:R-:W-:Y:S01]  /*2210*/  LEA.HI R14, R14, R13, RZ, 0x6 ;  /* 0x0000000d0e0e7211 */ /* 0x000fe200078f30ff */
[----:B------:R-:W-:Y:S01]  /*2220*/  IMAD.SHL.U32 R9, R0, 0x80, RZ ;  /* 0x0000008000097824 */ /* 0x000fe200078e00ff */
[----:B------:R-:W-:Y:S01]  /*2230*/  SHF.R.S32.HI R10, RZ, 0x1f, R11 ;  /* 0x0000001fff0a7819 */ /* 0x000fe2000001140b */
[----:B------:R-:W-:Y:S01]  /*2240*/  IMAD.IADD R5, R107, 0x1, R45 ;  /* 0x000000016b057824 */ /* 0x000fe200078e022d */
[--C-:B------:R-:W-:Y:S01]  /*2250*/  LOP3.LUT R0, R189, 0x38, R8.reuse, 0xf8, !PT ;  /* 0x00000038bd007812 */ /* 0x100fe200078ef808 */
[----:B------:R-:W-:Y:S01]  /*2260*/  IMAD.SHL.U32 R15, R14, 0x80, RZ ;  /* 0x000000800e0f7824 */ /* 0x000fe200078e00ff */
[----:B------:R-:W-:Y:S02]  /*2270*/  LOP3.LUT R14, R187, 0x38, R8, 0xf8, !PT ;  /* 0x00000038bb0e7812 */ /* 0x000fe400078ef808 */
[----:B------:R-:W-:-:S02]  /*2280*/  LOP3.LUT R9, R9, 0xffffe000, RZ, 0xc0, !PT ;  /* 0xffffe00009097812 */ /* 0x000fc400078ec0ff */
[----:B------:R-:W-:Y:S02]  /*2290*/  LOP3.LUT R14, R14, R219, RZ, 0x3c, !PT ;  /* 0x000000db0e0e7212 */ /* 0x000fe400078e3cff */
[----:B------:R-:W-:Y:S01]  /*22a0*/  LEA.HI R12, R10, R11, RZ, 0x3 ;  /* 0x0000000b0a0c7211 */ /* 0x000fe200078f18ff */
[----:B------:R-:W-:Y:S01]  /*22b0*/  IMAD R146, R190, 0x200, R9 ;  /* 0x00000200be927824 */ /* 0x000fe200078e0209 */
[----:B------:R-:W-:Y:S02]  /*22c0*/  IADD3 R144, R14, R9, R193 ;  /* 0x000000090e907210 */ /* 0x000fe40007ffe0c1 */
[----:B------:R-:W-:Y:S02]  /*22d0*/  SHF.R.S32.HI R9, RZ, 0x1f, R147 ;  /* 0x0000001fff097819 */ /* 0x000fe40000011493 */
[----:B------:R-:W-:Y:S02]  /*22e0*/  LEA.HI R10, R10, R11, RZ, 0x6 ;  /* 0x0000000b0a0a7211 */ /* 0x000fe400078f30ff */
[----:B------:R-:W-:Y:S01]  /*22f0*/  LOP3.LUT R11, R0, R191, RZ, 0x3c, !PT ;  /* 0x000000bf000b7212 */ /* 0x000fe200078e3cff */
[----:B------:R-:W-:Y:S01]  /*2300*/  IMAD R0, R9, R6, RZ ;  /* 0x0000000609007224 */ /* 0x000fe200078e02ff */
[----:B------:R-:W-:Y:S01]  /*2310*/  LOP3.LUT R30, R187, 0x38, R44, 0xf8, !PT ;  /* 0x00000038bb1e7812 */ /* 0x000fe200078ef82c */
[----:B------:R-:W-:Y:S01]  /*2320*/  IMAD.SHL.U32 R13, R10, 0x80, RZ ;  /* 0x000000800a0d7824 */ /* 0x000fe200078e00ff */
[----:B------:R-:W-:Y:S01]  /*2330*/  LOP3.LUT R10, R189, 0x38, R12, 0xf8, !PT ;  /* 0x00000038bd0a7812 */ /* 0x000fe200078ef80c */
[----:B------:R-:W-:Y:S01]  /*2340*/  IMAD R33, R147, R7, R0 ;  /* 0x0000000793217224 */ /* 0x000fe200078e0200 */
[----:B------:R-:W-:Y:S01]  /*2350*/  LOP3.LUT R28, R187, 0x38, R12, 0xf8, !PT ;  /* 0x00000038bb1c7812 */ /* 0x000fe200078ef80c */
[----:B------:R-:W-:Y:S01]  /*2360*/  IMAD R0, R9, R36, RZ ;  /* 0x0000002409007224 */ /* 0x000fe200078e02ff */
[----:B------:R-:W-:Y:S01]  /*2370*/  LOP3.LUT R20, R189, 0x38, R44, 0xf8, !PT ;  /* 0x00000038bd147812 */ /* 0x000fe200078ef82c */
[----:B------:R-:W-:Y:S01]  /*2380*/  IMAD.IADD R146, R146, 0x1, R11 ;  /* 0x0000000192927824 */ /* 0x000fe200078e020b */
[----:B------:R-:W-:Y:S01]  /*2390*/  LOP3.LUT R13, R13, 0xffffe000, RZ, 0xc0, !PT ;  /* 0xffffe0000d0d7812 */ /* 0x000fe200078ec0ff */
[----:B------:R-:W-:Y:S01]  /*23a0*/  IMAD R31, R147, R37, R0 ;  /* 0x00000025931f7224 */ /* 0x000fe200078e0200 */
[----:B------:R-:W-:Y:S01]  /*23b0*/  LOP3.LUT R0, R189, 0x18, R22, 0xf8, !PT ;  /* 0x00000018bd007812 */ /* 0x000fe200078ef816 */
[----:B------:R-:W-:Y:S01]  /*23c0*/  IMAD.SHL.U32 R37, R36, 0x80, RZ ;  /* 0x0000008024257824 */ /* 0x000fe200078e00ff */
[----:B------:R-:W-:Y:S01]  /*23d0*/  LOP3.LUT R15, R15, 0xffffe000, RZ, 0xc0, !PT ;  /* 0xffffe0000f0f7812 */ /* 0x000fe200078ec0ff */
[----:B------:R-:W-:Y:S01]  /*23e0*/  IMAD R145, R190, 0x200, R13 ;  /* 0x00000200be917824 */ /* 0x000fe200078e020d */
[----:B------:R-:W-:Y:S01]  /*23f0*/  LOP3.LUT R30, R30, R219, RZ, 0x3c, !PT ;  /* 0x000000db1e1e7212 */ /* 0x000fe200078e3cff */
[----:B------:R-:W-:Y:S01]  /*2400*/  IMAD.IADD R34, R109, 0x1, R33 ;  /* 0x000000016d227824 */ /* 0x000fe200078e0221 */
[-C--:B------:R-:W-:Y:S01]  /*2410*/  LOP3.LUT R35, R0, R191.reuse, RZ, 0x3c, !PT ;  /* 0x000000bf00237212 */ /* 0x080fe200078e3cff */
[----:B------:R-:W-:Y:S01]  /*2420*/  IMAD R139, R190, 0x200, R15 ;  /* 0x00000200be8b7824 */ /* 0x000fe200078e020f */
[----:B------:R-:W-:Y:S01]  /*2430*/  SEL R0, RZ, 0x20, P1 ;  /* 0x00000020ff007807 */ /* 0x000fe20000800000 */
[----:B------:R-:W-:Y:S01]  /*2440*/  IMAD.IADD R32, R113, 0x1, R31 ;  /* 0x0000000171207824 */ /* 0x000fe200078e021f */
[----:B------:R-:W-:Y:S01]  /*2450*/  LOP3.LUT R10, R10, R191, RZ, 0x3c, !PT ;  /* 0x000000bf0a0a7212 */ /* 0x000fe200078e3cff */
[----:B------:R-:W-:Y:S01]  /*2460*/  IMAD R35, R190, 0x200, R35 ;  /* 0x00000200be237824 */ /* 0x000fe200078e0223 */
[----:B------:R-:W-:Y:S01]  /*2470*/  LOP3.LUT R28, R28, R219, RZ, 0x3c, !PT ;  /* 0x000000db1c1c7212 */ /* 0x000fe200078e3cff */
[----:B------:R-:W-:Y:S01]  /*2480*/  IMAD.SHL.U32 R36, R36, 0x40, RZ ;  /* 0x0000004024247824 */ /* 0x000fe200078e00ff */
[----:B------:R-:W-:Y:S01]  /*2490*/  LOP3.LUT R20, R20, R191, RZ, 0x3c, !PT ;  /* 0x000000bf14147212 */ /* 0x000fe200078e3cff */
[----:B------:R-:W-:Y:S01]  /*24a0*/  IMAD.IADD R145, R145, 0x1, R10 ;  /* 0x0000000191917824 */ /* 0x000fe200078e020a */
[----:B------:R-:W-:Y:S01]  /*24b0*/  IADD3 R135, R30, R15, R193 ;  /* 0x0000000f1e877210 */ /* 0x000fe20007ffe0c1 */
[----:B------:R-:W-:Y:S01]  /*24c0*/  IMAD.IADD R134, R124, 0x1, R35 ;  /* 0x000000017c867824 */ /* 0x000fe200078e0223 */
[----:B------:R-:W-:Y:S01]  /*24d0*/  LOP3.LUT R29, R8, 0xfffffff8, RZ, 0xc0, !PT ;  /* 0xfffffff8081d7812 */ /* 0x000fe200078ec0ff */
[----:B------:R-:W-:Y:S01]  /*24e0*/  IMAD.IADD R139, R139, 0x1, R20 ;  /* 0x000000018b8b7824 */ /* 0x000fe200078e0214 */
[----:B------:R-:W-:Y:S01]  /*24f0*/  LOP3.LUT R21, R12, 0xfffffff8, RZ, 0xc0, !PT ;  /* 0xfffffff80c157812 */ /* 0x000fe200078ec0ff */
[----:B------:R-:W-:Y:S01]  /*2500*/  IMAD.IADD R33, R33, 0x1, R111 ;  /* 0x0000000121217824 */ /* 0x000fe200078e026f */
[----:B------:R-:W-:Y:S01]  /*2510*/  LOP3.LUT R15, R44, 0xfffffff8, RZ, 0xc0, !PT ;  /* 0xfffffff82c0f7812 */ /* 0x000fe200078ec0ff */
[----:B------:R-:W-:Y:S01]  /*2520*/  IMAD.IADD R31, R31, 0x1, R115 ;  /* 0x000000011f1f7824 */ /* 0x000fe200078e0273 */
[----:B------:R-:W-:-:S02]  /*2530*/  LOP3.LUT R0, R3, R0, RZ, 0xfc, !PT ;  /* 0x0000000003007212 */ /* 0x000fc400078efcff */
[----:B------:R-:W-:Y:S02]  /*2540*/  IADD3 R138, R28, R13, R193 ;  /* 0x0000000d1c8a7210 */ /* 0x000fe40007ffe0c1 */
[----:B------:R-:W-:Y:S02]  /*2550*/  SHF.R.S32.HI R30, RZ, 0x3, R8 ;  /* 0x00000003ff1e7819 */ /* 0x000fe40000011408 */
[----:B------:R-:W-:Y:S02]  /*2560*/  SHF.R.S32.HI R28, RZ, 0x3, R12 ;  /* 0x00000003ff1c7819 */ /* 0x000fe4000001140c */
[----:B------:R-:W-:Y:S02]  /*2570*/  SHF.R.S32.HI R20, RZ, 0x3, R44 ;  /* 0x00000003ff147819 */ /* 0x000fe4000001142c */
[----:B------:R-:W-:Y:S02]  /*2580*/  LOP3.LUT R14, R3, 0x1, RZ, 0xc0, !PT ;  /* 0x00000001030e7812 */ /* 0x000fe400078ec0ff */
[----:B------:R-:W-:-:S02]  /*2590*/  SHF.R.S32.HI R13, RZ, 0x1f, R29 ;  /* 0x0000001fff0d7819 */ /* 0x000fc4000001141d */
[----:B------:R-:W-:Y:S02]  /*25a0*/  SHF.R.S32.HI R12, RZ, 0x1f, R21 ;  /* 0x0000001fff0c7819 */ /* 0x000fe40000011415 */
[----:B------:R-:W-:Y:S02]  /*25b0*/  SHF.R.S32.HI R11, RZ, 0x1f, R15 ;  /* 0x0000001fff0b7819 */ /* 0x000fe4000001140f */
[C---:B------:R-:W-:Y:S02]  /*25c0*/  LOP3.LUT R10, R0.reuse, 0x2, RZ, 0xc0, !PT ;  /* 0x00000002000a7812 */ /* 0x040fe400078ec0ff */
[C---:B------:R-:W-:Y:S02]  /*25d0*/  LOP3.LUT R9, R0.reuse, 0x4, RZ, 0xc0, !PT ;  /* 0x0000000400097812 */ /* 0x040fe400078ec0ff */
[C---:B------:R-:W-:Y:S02]  /*25e0*/  LOP3.LUT R8, R0.reuse, 0x8, RZ, 0xc0, !PT ;  /* 0x0000000800087812 */ /* 0x040fe400078ec0ff */
[----:B------:R-:W-:-:S02]  /*25f0*/  LOP3.LUT R7, R0, 0x10, RZ, 0xc0, !PT ;  /* 0x0000001000077812 */ /* 0x000fc400078ec0ff */
[----:B------:R-:W-:-:S07]  /*2600*/  LOP3.LUT R6, R0, 0x20, RZ, 0xc0, !PT ;  /* 0x0000002000067812 */ /* 0x000fce00078ec0ff */
.L_x_556:
[----:B0-----:R-:W0:Y:S01]  /*2610*/  LDC.64 R120, c[0x0][0x2d8] ;  /* 0x0000b600ff787b82 */ /* 0x001e220000000a00 */
[----:B-12---:R-:W-:Y:S01]  /*2620*/  VIADD R44, R26, 0xffffffff ;  /* 0xffffffff1a2c7836 */ /* 0x006fe20000000000 */
[----:B------:R-:W-:Y:S05]  /*2630*/  YIELD ;  /* 0x0000000000007946 */ /* 0x000fea0003800000 */
[----:B------:R-:W-:Y:S01]  /*2640*/  SHF.R.S32.HI R46, RZ, 0x1f, R44 ;  /* 0x0000001fff2e7819 */ /* 0x000fe2000001142c */
[----:B------:R-:W1:Y:S01]  /*2650*/  LDC R122, c[0x0][0x3d4] ;  /* 0x0000f500ff7a7b82 */ /* 0x000e620000000800 */
[-C--:B------:R-:W-:Y:S01]  /*2660*/  IMAD R3, R125, R44.reuse, RZ ;  /* 0x0000002c7d037224 */ /* 0x080fe200078e02ff */
[----:B------:R-:W-:Y:S01]  /*2670*/  BSSY B0, `(.L_x_457) ;  /* 0x00007bf000007945 */ /* 0x000fe20003800000 */
[----:B------:R-:W-:-:S04]  /*2680*/  IMAD.WIDE.U32 R132, R42, R44, RZ ;  /* 0x0000002c2a847225 */ /* 0x000fc800078e00ff */
[----:B------:R-:W-:Y:S01]  /*2690*/  IMAD R3, R46, R42, R3 ;  /* 0x0000002a2e037224 */ /* 0x000fe200078e0203 */
[-C--:B------:R-:W-:Y:S01]  /*26a0*/  IADD3 R4, P5, R100, R132.reuse, RZ ;  /* 0x0000008464047210 */ /* 0x080fe20007fbe0ff */
[----:B------:R-:W-:Y:S01]  /*26b0*/  IMAD R54, R18, 0x6000, R134 ;  /* 0x0000600012367824 */ /* 0x000fe200078e0286 */
[----:B------:R-:W-:Y:S01]  /*26c0*/  IADD3 R0, P1, P4, R100, R132, R129 ;  /* 0x0000008464007210 */ /* 0x000fe20007c3e081 */
[----:B------:R-:W-:Y:S02]  /*26d0*/  IMAD.IADD R96, R133, 0x1, R3 ;  /* 0x0000000185607824 */ /* 0x000fe400078e0203 */
[----:B------:R-:W-:Y:S02]  /*26e0*/  IMAD R54, R54, 0x2, R25 ;  /* 0x0000000236367824 */ /* 0x000fe400078e0219 */
[----:B------:R-:W-:Y:S01]  /*26f0*/  IMAD.X R26, R96, 0x1, R43, P5 ;  /* 0x00000001601a7824 */ /* 0x000fe200028e062b */
[-C--:B0-----:R-:W-:Y:S02]  /*2700*/  LEA R56, P0, R4, R120.reuse, 0x1 ;  /* 0x0000007804387211 */ /* 0x081fe400078008ff */
[----:B------:R-:W-:-:S02]  /*2710*/  LEA R52, P5, R0, R120, 0x1 ;  /* 0x0000007800347211 */ /* 0x000fc400078a08ff */
[-C--:B------:R-:W-:Y:S01]  /*2720*/  LEA.HI.X R57, R4, R121.reuse, R26, 0x1, P0 ;  /* 0x0000007904397211 */ /* 0x080fe200000f0c1a */
[----:B------:R-:W-:Y:S01]  /*2730*/  IMAD.MOV.U32 R26, RZ, RZ, R44 ;  /* 0x000000ffff1a7224 */ /* 0x000fe200078e002c */
[----:B------:R-:W-:Y:S02]  /*2740*/  IADD3.X R3, R43, R96, R128, P1, P4 ;  /* 0x000000602b037210 */ /* 0x000fe40000fe8480 */
[----:B-1----:R-:W-:Y:S02]  /*2750*/  ISETP.GE.AND P0, PT, R122, 0x1, PT ;  /* 0x000000017a00780c */ /* 0x002fe40003f06270 */
[----:B------:R-:W-:Y:S01]  /*2760*/  LEA.HI.X R53, R0, R121, R3, 0x1, P5 ;  /* 0x0000007900357211 */ /* 0x000fe200028f0c03 */
[----:B------:R-:W-:Y:S01]  /*2770*/  IMAD R0, R18, 0x6000, R35 ;  /* 0x0000600012007824 */ /* 0x000fe200078e0223 */
[----:B------:R-:W-:-:S03]  /*2780*/  ISETP.GT.AND P1, PT, R44, R123, PT ;  /* 0x0000007b2c00720c */ /* 0x000fc60003f24270 */
[----:B------:R-:W-:Y:S01]  /*2790*/  IMAD R55, R0, 0x2, R25 ;  /* 0x0000000200377824 */ /* 0x000fe200078e0219 */
[----:B------:R-:W-:-:S05]  /*27a0*/  P2R R118, PR, RZ, 0x2 ;  /* 0x00000002ff767803 */ /* 0x000fca0000000000 */
[----:B------:R-:W-:Y:S05]  /*27b0*/  @!P0 BRA `(.L_x_458) ;  /* 0x0000007400d48947 */ /* 0x000fea0003800000 */
[----:B------:R-:W-:Y:S01]  /*27c0*/  ULDC.U8 UR4, c[0x0][0x3f0] ;  /* 0x0000fc0000047ab9 */ /* 0x000fe20000000000 */
[-C--:B------:R-:W-:Y:S01]  /*27d0*/  IMAD R0, R126, R44.reuse, RZ ;  /* 0x0000002c7e007224 */ /* 0x080fe200078e02ff */
[----:B------:R-:W-:Y:S01]  /*27e0*/  ISETP.NE.AND P0, PT, RZ, UR4, PT ;  /* 0x00000004ff007c0c */ /* 0x000fe2000bf05270 */
[-C--:B------:R-:W-:Y:S02]  /*27f0*/  IMAD R45, R127, R44.reuse, RZ ;  /* 0x0000002c7f2d7224 */ /* 0x080fe400078e02ff */
[----:B------:R-:W-:Y:S02]  /*2800*/  IMAD R3, R46, R37, R0 ;  /* 0x000000252e037224 */ /* 0x000fe400078e0200 */
[----:B------:R-:W-:Y:S02]  /*2810*/  IMAD R4, R26, -0x80, R27 ;  /* 0xffffff801a047824 */ /* 0x000fe400078e021b */
[----:B------:R-:W-:-:S03]  /*2820*/  IMAD.WIDE.U32 R94, R37, R44, RZ ;  /* 0x0000002c255e7225 */ /* 0x000fc600078e00ff */
[----:B------:R-:W-:Y:S01]  /*2830*/  VIMNMX R4, R4, 0x80, PT ;  /* 0x0000008004047848 */ /* 0x000fe20003fe0100 */
[----:B------:R-:W-:Y:S02]  /*2840*/  IMAD R45, R46, R40, R45 ;  /* 0x000000282e2d7224 */ /* 0x000fe400078e022d */
[----:B------:R-:W-:-:S04]  /*2850*/  IMAD.WIDE.U32 R92, R40, R44, RZ ;  /* 0x0000002c285c7225 */ /* 0x000fc800078e00ff */
[----:B------:R-:W-:Y:S02]  /*2860*/  IMAD.IADD R0, R95, 0x1, R3 ;  /* 0x000000015f007824 */ /* 0x000fe400078e0203 */
[----:B------:R-:W-:Y:S01]  /*2870*/  IMAD.IADD R3, R93, 0x1, R45 ;  /* 0x000000015d037824 */ /* 0x000fe200078e022d */
[----:B------:R-:W-:Y:S06]  /*2880*/  @!P0 BRA `(.L_x_459) ;  /* 0x0000003800248947 */ /* 0x000fec0003800000 */
[----:B------:R-:W-:Y:S01]  /*2890*/  ISETP.GE.AND P0, PT, R19, R4, PT ;  /* 0x000000041300720c */ /* 0x000fe20003f06270 */
[----:B------:R-:W-:Y:S01]  /*28a0*/  BSSY B1, `(.L_x_460) ;  /* 0x000003c000017945 */ /* 0x000fe20003800000 */
        /* <DEDUP_REMOVED lines=13> */
[----:B------:R-:W-:Y:S06]  /*2980*/  @P0 BRA `(.L_x_461) ;  /* 0x0000000000b40947 */ /* 0x000fec0003800000 */
[----:B------:R-:W-:Y:S01]  /*2990*/  IADD3 R45, P4, R112, R94, RZ ;  /* 0x0000005e702d7210 */ /* 0x000fe20007f9e0ff */
[----:B------:R-:W-:Y:S01]  /*29a0*/  ULDC.64 UR4, c[0x0][0x3c8] ;  /* 0x0000f20000047ab9 */ /* 0x000fe20000000a00 */
[----:B------:R-:W-:Y:S01]  /*29b0*/  IADD3 R47, P1, R108, R92, RZ ;  /* 0x0000005c6c2f7210 */ /* 0x000fe20007f3e0ff */
[----:B------:R-:W-:Y:S01]  /*29c0*/  ULDC.64 UR6, c[0x0][0x3e0] ;  /* 0x0000f80000067ab9 */ /* 0x000fe20000000a00 */
[----:B------:R-:W-:Y:S01]  /*29d0*/  VIADD R51, R16, 0x10 ;  /* 0x0000001010337836 */ /* 0x000fe20000000000 */
[----:B------:R-:W-:Y:S01]  /*29e0*/  CS2R R130, SRZ ;  /* 0x0000000000827805 */ /* 0x000fe2000001ff00 */
[----:B------:R-:W-:Y:S01]  /*29f0*/  IMAD.X R46, R0, 0x1, R32, P4 ;  /* 0x00000001002e7824 */ /* 0x000fe200020e0620 */
[----:B------:R-:W-:Y:S01]  /*2a00*/  LEA R44, P4, R45, UR4, 0x1 ;  /* 0x000000042d2c7c11 */ /* 0x000fe2000f8808ff */
[----:B------:R-:W-:Y:S01]  /*2a10*/  IMAD.X R50, R3, 0x1, R34, P1 ;  /* 0x0000000103327824 */ /* 0x000fe200008e0622 */
[----:B------:R-:W-:Y:S02]  /*2a20*/  ISETP.GE.AND P1, PT, R16, R122, PT ;  /* 0x0000007a1000720c */ /* 0x000fe40003f26270 */
[----:B------:R-:W-:-:S02]  /*2a30*/  CS2R R98, SRZ ;  /* 0x0000000000627805 */ /* 0x000fc4000001ff00 */
[----:B------:R-:W-:Y:S02]  /*2a40*/  LEA.HI.X R45, R45, UR5, R46, 0x1, P4 ;  /* 0x000000052d2d7c11 */ /* 0x000fe4000a0f0c2e */
[----:B------:R-:W-:Y:S02]  /*2a50*/  CS2R R132, SRZ ;  /* 0x0000000000847805 */ /* 0x000fe4000001ff00 */
[C---:B------:R-:W-:Y:S02]  /*2a60*/  LEA R46, P4, R47.reuse, UR6, 0x1 ;  /* 0x000000062f2e7c11 */ /* 0x040fe4000f8808ff */
[----:B------:R-:W-:Y:S01]  /*2a70*/  CS2R R120, SRZ ;  /* 0x0000000000787805 */ /* 0x000fe2000001ff00 */
[C---:B------:R-:W-:Y:S01]  /*2a80*/  VIADD R59, R16.reuse, 0x30 ;  /* 0x00000030103b7836 */ /* 0x040fe20000000000 */
[----:B------:R-:W-:Y:S02]  /*2a90*/  LEA.HI.X R47, R47, UR7, R50, 0x1, P4 ;  /* 0x000000072f2f7c11 */ /* 0x000fe4000a0f0c32 */
[-C--:B------:R-:W-:Y:S01]  /*2aa0*/  ISETP.GE.AND P4, PT, R51, R122.reuse, PT ;  /* 0x0000007a3300720c */ /* 0x080fe20003f86270 */
[----:B------:R-:W-:Y:S01]  /*2ab0*/  VIADD R51, R16, 0x20 ;  /* 0x0000002010337836 */ /* 0x000fe20000000000 */
[----:B------:R0:W5:Y:S04]  /*2ac0*/  @!P1 LDG.E.64 R130, desc[UR36][R44.64] ;  /* 0x000000242c829981 */ /* 0x000168000c1e1b00 */
[----:B------:R0:W5:Y:S01]  /*2ad0*/  @!P1 LDG.E.64 R132, desc[UR36][R46.64] ;  /* 0x000000242e849981 */ /* 0x000162000c1e1b00 */
[----:B------:R-:W-:-:S06]  /*2ae0*/  ISETP.GE.AND P1, PT, R51, R122, PT ;  /* 0x0000007a3300720c */ /* 0x000fcc0003f26270 */
[----:B------:R0:W5:Y:S04]  /*2af0*/  @!P4 LDG.E.64 R98, desc[UR36][R44.64+0x20] ;  /* 0x000020242c62c981 */ /* 0x000168000c1e1b00 */
[----:B------:R0:W5:Y:S01]  /*2b00*/  @!P4 LDG.E.64 R120, desc[UR36][R46.64+0x20] ;  /* 0x000020242e78c981 */ /* 0x000162000c1e1b00 */
[----:B------:R-:W-:Y:S02]  /*2b10*/  ISETP.GE.AND P4, PT, R59, R122, PT ;  /* 0x0000007a3b00720c */ /* 0x000fe40003f86270 */
[----:B------:R-:W-:Y:S02]  /*2b20*/  CS2R R90, SRZ ;  /* 0x00000000005a7805 */ /* 0x000fe4000001ff00 */
[----:B------:R-:W-:Y:S02]  /*2b30*/  CS2R R96, SRZ ;  /* 0x0000000000607805 */ /* 0x000fe4000001ff00 */
[----:B------:R-:W-:-:S02]  /*2b40*/  CS2R R86, SRZ ;  /* 0x0000000000567805 */ /* 0x000fc4000001ff00 */
[----:B------:R-:W-:Y:S01]  /*2b50*/  CS2R R88, SRZ ;  /* 0x0000000000587805 */ /* 0x000fe2000001ff00 */
[C---:B------:R-:W-:Y:S02]  /*2b60*/  VIADD R51, R16.reuse, 0x40 ;  /* 0x0000004010337836 */ /* 0x040fe40000000000 */
[----:B------:R-:W-:Y:S01]  /*2b70*/  VIADD R59, R16, 0x50 ;  /* 0x00000050103b7836 */ /* 0x000fe20000000000 */
[----:B------:R0:W5:Y:S04]  /*2b80*/  @!P1 LDG.E.64 R90, desc[UR36][R44.64+0x40] ;  /* 0x000040242c5a9981 */ /* 0x000168000c1e1b00 */
[----:B------:R0:W5:Y:S01]  /*2b90*/  @!P1 LDG.E.64 R96, desc[UR36][R46.64+0x40] ;  /* 0x000040242e609981 */ /* 0x000162000c1e1b00 */
[----:B------:R-:W-:-:S03]  /*2ba0*/  ISETP.GE.AND P1, PT, R51, R122, PT ;  /* 0x0000007a3300720c */ /* 0x000fc60003f26270 */
[----:B------:R0:W5:Y:S04]  /*2bb0*/  @!P4 LDG.E.64 R86, desc[UR36][R44.64+0x60] ;  /* 0x000060242c56c981 */ /* 0x000168000c1e1b00 */
[----:B------:R0:W5:Y:S01]  /*2bc0*/  @!P4 LDG.E.64 R88, desc[UR36][R46.64+0x60] ;  /* 0x000060242e58c981 */ /* 0x000162000c1e1b00 */
[----:B------:R-:W-:Y:S02]  /*2bd0*/  ISETP.GE.AND P4, PT, R59, R122, PT ;  /* 0x0000007a3b00720c */ /* 0x000fe40003f86270 */
[----:B------:R-:W-:Y:S02]  /*2be0*/  CS2R R82, SRZ ;  /* 0x0000000000527805 */ /* 0x000fe4000001ff00 */
[----:B------:R-:W-:Y:S02]  /*2bf0*/  CS2R R78, SRZ ;  /* 0x00000000004e7805 */ /* 0x000fe4000001ff00 */
[----:B------:R-:W-:-:S02]  /*2c00*/  CS2R R84, SRZ ;  /* 0x0000000000547805 */ /* 0x000fc4000001ff00 */
[----:B------:R-:W-:Y:S01]  /*2c10*/  CS2R R80, SRZ ;  /* 0x0000000000507805 */ /* 0x000fe2000001ff00 */
[----:B------:R0:W5:Y:S04]  /*2c20*/  @!P1 LDG.E.64 R82, desc[UR36][R44.64+0x80] ;  /* 0x000080242c529981 */ /* 0x000168000c1e1b00 */
[----:B------:R0:W5:Y:S04]  /*2c30*/  @!P1 LDG.E.64 R84, desc[UR36][R46.64+0x80] ;  /* 0x000080242e549981 */ /* 0x000168000c1e1b00 */
[----:B------:R0:W5:Y:S04]  /*2c40*/  @!P4 LDG.E.64 R78, desc[UR36][R44.64+0xa0] ;  /* 0x0000a0242c4ec981 */ /* 0x000168000c1e1b00 */
[----:B------:R0:W5:Y:S02]  /*2c50*/  @!P4 LDG.E.64 R80, desc[UR36][R46.64+0xa0] ;  /* 0x0000a0242e50c981 */ /* 0x000164000c1e1b00 */
.L_x_461:
[----:B------:R-:W-:Y:S05]  /*2c60*/  BSYNC B1 ;  /* 0x0000000000017941 */ /* 0x000fea0003800000 */
.L_x_460:
        /* <DEDUP_REMOVED lines=11> */
[----:B------:R-:W-:Y:S01]  /*2d20*/  CS2R R72, SRZ ;  /* 0x0000000000487805 */ /* 0x000fe2000001ff00 */
[----:B-----5:R-:W-:Y:S01]  /*2d30*/  IMAD.MOV.U32 R136, RZ, RZ, R78 ;  /* 0x000000ffff887224 */ /* 0x020fe200078e004e */
[----:B------:R-:W-:Y:S01]  /*2d40*/  CS2R R76, SRZ ;  /* 0x00000000004c7805 */ /* 0x000fe2000001ff00 */
[----:B------:R-:W-:Y:S01]  /*2d50*/  IMAD.MOV.U32 R137, RZ, RZ, R79 ;  /* 0x000000ffff897224 */ /* 0x000fe200078e004f */
[----:B------:R-:W-:Y:S06]  /*2d60*/  @P4 BRA `(.L_x_463) ;  /* 0x0000000000b44947 */ /* 0x000fec0003800000 */
[----:B------:R-:W-:Y:S01]  /*2d70*/  IADD3 R94, P1, P5, R112, R94, R36 ;  /* 0x0000005e705e7210 */ /* 0x000fe20007d3e024 */
[----:B------:R-:W-:Y:S01]  /*2d80*/  ULDC.64 UR4, c[0x0][0x3c8] ;  /* 0x0000f20000047ab9 */ /* 0x000fe20000000a00 */
[----:B------:R-:W-:Y:S01]  /*2d90*/  ULDC.64 UR6, c[0x0][0x3e0] ;  /* 0x0000f80000067ab9 */ /* 0x000fe20000000a00 */
[----:B------:R-:W-:Y:S02]  /*2da0*/  CS2R R74, SRZ ;  /* 0x00000000004a7805 */ /* 0x000fe4000001ff00 */
[----:B0-----:R-:W-:Y:S02]  /*2db0*/  IADD3.X R45, R32, R0, R38, P1, P5 ;  /* 0x00000000202d7210 */ /* 0x001fe40000fea426 */
[----:B------:R-:W-:Y:S02]  /*2dc0*/  CS2R R76, SRZ ;  /* 0x00000000004c7805 */ /* 0x000fe4000001ff00 */
[----:B------:R-:W-:-:S04]  /*2dd0*/  IADD3 R92, P1, P5, R108, R92, R39 ;  /* 0x0000005c6c5c7210 */ /* 0x000fc80007d3e027 */
[----:B------:R-:W-:Y:S02]  /*2de0*/  IADD3.X R3, R34, R3, R41, P1, P5 ;  /* 0x0000000322037210 */ /* 0x000fe40000fea429 */
[----:B------:R-:W-:-:S04]  /*2df0*/  LEA R44, P1, R94, UR4, 0x1 ;  /* 0x000000045e2c7c11 */ /* 0x000fc8000f8208ff */
[----:B------:R-:W-:Y:S02]  /*2e00*/  LEA.HI.X R45, R94, UR5, R45, 0x1, P1 ;  /* 0x000000055e2d7c11 */ /* 0x000fe400088f0c2d */
[----:B------:R-:W-:-:S04]  /*2e10*/  LEA R46, P1, R92, UR6, 0x1 ;  /* 0x000000065c2e7c11 */ /* 0x000fc8000f8208ff */
[----:B------:R-:W-:Y:S01]  /*2e20*/  LEA.HI.X R47, R92, UR7, R3, 0x1, P1 ;  /* 0x000000075c2f7c11 */ /* 0x000fe200088f0c03 */
[C---:B------:R-:W-:Y:S01]  /*2e30*/  VIADD R3, R16.reuse, 0x10 ;  /* 0x0000001010037836 */ /* 0x040fe20000000000 */
[----:B------:R-:W-:Y:S02]  /*2e40*/  ISETP.GE.AND P1, PT, R16, R122, PT ;  /* 0x0000007a1000720c */ /* 0x000fe40003f26270 */
[----:B------:R-:W-:Y:S02]  /*2e50*/  CS2R R70, SRZ ;  /* 0x0000000000467805 */ /* 0x000fe4000001ff00 */
[----:B------:R-:W-:-:S09]  /*2e60*/  CS2R R72, SRZ ;  /* 0x0000000000487805 */ /* 0x000fd2000001ff00 */
[----:B------:R1:W5:Y:S04]  /*2e70*/  @!P1 LDG.E.64 R74, desc[UR36][R44.64] ;  /* 0x000000242c4a9981 */ /* 0x000368000c1e1b00 */
[----:B------:R1:W5:Y:S01]  /*2e80*/  @!P1 LDG.E.64 R76, desc[UR36][R46.64] ;  /* 0x000000242e4c9981 */ /* 0x000362000c1e1b00 */
[----:B------:R-:W-:Y:S01]  /*2e90*/  ISETP.GE.AND P1, PT, R3, R122, PT ;  /* 0x0000007a0300720c */ /* 0x000fe20003f26270 */
[----:B------:R-:W-:Y:S01]  /*2ea0*/  VIADD R3, R16, 0x20 ;  /* 0x0000002010037836 */ /* 0x000fe20000000000 */
        /* <DEDUP_REMOVED lines=22> */
[----:B------:R-:W-:-:S13]  /*3010*/  ISETP.GE.AND P1, PT, R3, R122, PT ;  /* 0x0000007a0300720c */ /* 0x000fda0003f26270 */
[----:B------:R1:W5:Y:S04]  /*3020*/  @!P1 LDG.E.64 R48, desc[UR36][R44.64+0xa0] ;  /* 0x0000a0242c309981 */ /* 0x000368000c1e1b00 */
[----:B------:R1:W5:Y:S02]  /*3030*/  @!P1 LDG.E.64 R50, desc[UR36][R46.64+0xa0] ;  /* 0x0000a0242e329981 */ /* 0x000364000c1e1b00 */
.L_x_463:
[----:B------:R-:W-:Y:S05]  /*3040*/  BSYNC B1 ;  /* 0x0000000000017941 */ /* 0x000fea0003800000 */
.L_x_462:
[----:B------:R-:W-:Y:S01]  /*3050*/  IMAD.MOV.U32 R0, RZ, RZ, R82 ;  /* 0x000000ffff007224 */ /* 0x000fe200078e0052 */
[----:B------:R-:W-:Y:S01]  /*3060*/  PRMT R168, R136, 0x7610, R168 ;  /* 0x0000761088a87816 */ /* 0x000fe200000000a8 */
[----:B------:R-:W-:Y:S01]  /*3070*/  IMAD.MOV.U32 R3, RZ, RZ, R83 ;  /* 0x000000ffff037224 */ /* 0x000fe200078e0053 */
[----:B------:R-:W-:Y:S01]  /*3080*/  PRMT R169, R137, 0x7610, R169 ;  /* 0x0000761089a97816 */ /* 0x000fe200000000a9 */
[----:B01----:R-:W-:Y:S01]  /*3090*/  IMAD.MOV.U32 R44, RZ, RZ, R90 ;  /* 0x000000ffff2c7224 */ /* 0x003fe200078e005a */
[----:B------:R-:W-:Y:S01]  /*30a0*/  PRMT R172, R0, 0x7610, R172 ;  /* 0x0000761000ac7816 */ /* 0x000fe200000000ac */
[----:B------:R-:W-:Y:S01]  /*30b0*/  IMAD.MOV.U32 R0, RZ, RZ, R86 ;  /* 0x000000ffff007224 */ /* 0x000fe200078e0056 */
        /* <DEDUP_REMOVED lines=37> */
[----:B-----5:R-:W-:Y:S01]  /*3310*/  IMAD.MOV.U32 R0, RZ, RZ, R48 ;  /* 0x000000ffff007224 */ /* 0x020fe200078e0030 */
        /* <DEDUP_REMOVED lines=28> */
[----:B------:R-:W-:Y:S01]  /*34e0*/  ISETP.NE.AND P1, PT, R188, 0x3, PT ;  /* 0x00000003bc00780c */ /* 0x000fe20003f25270 */
        /* <DEDUP_REMOVED lines=17> */
[----:B------:R-:W-:-:S02]  /*3600*/  PRMT R163, R44, 0x7610, R163 ;  /* 0x000076102ca37816 */ /* 0x000fc400000000a3 */
[----:B------:R-:W-:Y:S02]  /*3610*/  PRMT R162, R45, 0x7610, R162 ;  /* 0x000076102da27816 */ /* 0x000fe400000000a2 */
[----:B------:R-:W-:Y:S02]  /*3620*/  PRMT R166, R3, 0x7610, R166 ;  /* 0x0000761003a67816 */ /* 0x000fe400000000a6 */
[----:B------:R-:W-:Y:S01]  /*3630*/  PRMT R167, R0, 0x7610, R167 ;  /* 0x0000761000a77816 */ /* 0x000fe200000000a7 */
[----:B------:R-:W-:Y:S06]  /*3640*/  @!P1 BRA `(.L_x_464) ;  /* 0x0000000000049947 */ /* 0x000fec0003800000 */
[----:B------:R-:W-:Y:S01]  /*3650*/  BPT.TRAP 0x1 ;  /* 0x000000040000795c */ /* 0x000fe20000300000 */
.L_x_464:
[----:B------:R-:W-:Y:S01]  /*3660*/  IMAD R3, R18, 0x8, R2 ;  /* 0x0000000812037824 */ /* 0x000fe200078e0202 */
[----:B------:R-:W-:Y:S01]  /*3670*/  SHF.L.U32 R0, R186, 0x1f, RZ ;  /* 0x0000001fba007819 */ /* 0x000fe200000006ff */
[----:B------:R-:W-:Y:S03]  /*3680*/  BSSY B1, `(.L_x_465) ;  /* 0x0000003000017945 */ /* 0x000fe60003800000 */
[----:B------:R-:W0:Y:S02]  /*3690*/  SYNCS.PHASECHK.TRANS64.TRYWAIT P5, [R3+URZ+0x34890], R0 ;  /* 0x03489000030075a7 */ /* 0x000e2400080a017f */
[----:B0-----:R-:W-:Y:S05]  /*36a0*/  @!P5 BRA `(.L_x_466) ;  /* 0x000001a8007cd947 */ /* 0x001fea0003800000 */
.L_x_766:
[----:B------:R-:W-:Y:S05]  /*36b0*/  BSYNC B1 ;  /* 0x0000000000017941 */ /* 0x000fea0003800000 */
.L_x_465:
[----:B------:R-:W-:Y:S04]  /*36c0*/  BSSY B1, `(.L_x_467) ;  /* 0x0000150000017945 */ /* 0x000fe80003800000 */
[----:B------:R-:W-:Y:S05]  /*36d0*/  @P0 BRA `(.L_x_468) ;  /* 0x0000001400380947 */ /* 0x000fea0003800000 */
[----:B------:R-:W-:Y:S01]  /*36e0*/  ISETP.NE.AND P0, PT, R14, RZ, PT ;  /* 0x000000ff0e00720c */ /* 0x000fe20003f05270 */
[----:B------:R-:W-:-:S12]  /*36f0*/  BSSY B2, `(.L_x_469) ;  /* 0x0000035000027945 */ /* 0x000fd80003800000 */
[----:B------:R-:W-:Y:S05]  /*3700*/  @!P0 BRA `(.L_x_470) ;  /* 0x0000000000cc8947 */ /* 0x000fea0003800000 */
[----:B------:R1:W2:Y:S01]  /*3710*/  LDS.128 R44, [R55] ;  /* 0x00000000372c7984 */ /* 0x0002a20000000c00 */
[----:B------:R-:W-:Y:S01]  /*3720*/  ISETP.GE.AND P0, PT, R16, R122, PT ;  /* 0x0000007a1000720c */ /* 0x000fe20003f06270 */
[----:B------:R-:W-:-:S12]  /*3730*/  BSSY B3, `(.L_x_471) ;  /* 0x000002f000037945 */ /* 0x000fd80003800000 */
[----:B-1----:R-:W-:Y:S05]  /*3740*/  @P0 BRA `(.L_x_472) ;  /* 0x0000000000b40947 */ /* 0x002fea0003800000 */
[--C-:B------:R-:W-:Y:S01]  /*3750*/  SHF.R.U64 R173, R132, 0x10, R133.reuse ;  /* 0x0000001084ad7819 */ /* 0x100fe20000001285 */
[----:B--2---:R-:W-:Y:S01]  /*3760*/  IMAD.U32 R175, R47, 0x10000, RZ ;  /* 0x000100002faf7824 */ /* 0x004fe200078e00ff */
[----:B------:R-:W-:Y:S02]  /*3770*/  SHF.R.U32.HI R133, RZ, 0x10, R133 ;  /* 0x00000010ff857819 */ /* 0x000fe40000011685 */
[--C-:B------:R-:W-:Y:S02]  /*3780*/  SHF.R.U64 R174, R130, 0x10, R131.reuse ;  /* 0x0000001082ae7819 */ /* 0x100fe40000001283 */
[----:B------:R-:W-:Y:S01]  /*3790*/  SHF.R.U32.HI R176, RZ, 0x10, R131 ;  /* 0x00000010ffb07819 */ /* 0x000fe20000011683 */
[----:B------:R-:W-:Y:S01]  /*37a0*/  IMAD.U32 R131, R46, 0x10000, RZ ;  /* 0x000100002e837824 */ /* 0x000fe200078e00ff */
[----:B------:R-:W-:Y:S02]  /*37b0*/  PRMT R173, R177, 0x5410, R173 ;  /* 0x00005410b1ad7816 */ /* 0x000fe400000000ad */
[----:B------:R-:W-:-:S02]  /*37c0*/  PRMT R133, R178, 0x5410, R133 ;  /* 0x00005410b2857816 */ /* 0x000fc40000000085 */
[----:B------:R-:W-:Y:S02]  /*37d0*/  PRMT R174, R94, 0x5432, R174 ;  /* 0x000054325eae7816 */ /* 0x000fe400000000ae */
[----:B------:R-:W-:Y:S01]  /*37e0*/  PRMT R132, R93, 0x5432, R176 ;  /* 0x000054325d847816 */ /* 0x000fe200000000b0 */
[----:B------:R-:W-:Y:S01]  /*37f0*/  IMAD.U32 R177, R133, 0x10000, RZ ;  /* 0x0001000085b17824 */ /* 0x000fe200078e00ff */
[----:B------:R-:W-:Y:S02]  /*3800*/  LOP3.LUT R46, R46, 0xffff0000, RZ, 0xc0, !PT ;  /* 0xffff00002e2e7812 */ /* 0x000fe400078ec0ff */
[----:B------:R-:W-:Y:S01]  /*3810*/  LOP3.LUT R181, R45, 0xffff0000, RZ, 0xc0, !PT ;  /* 0xffff00002db57812 */ /* 0x000fe200078ec0ff */
[----:B------:R-:W-:Y:S01]  /*3820*/  IMAD.U32 R179, R132, 0x10000, RZ ;  /* 0x0001000084b37824 */ /* 0x000fe200078e00ff */
[----:B------:R-:W-:Y:S01]  /*3830*/  LOP3.LUT R176, R173, 0xffff0000, RZ, 0xc0, !PT ;  /* 0xffff0000adb07812 */ /* 0x000fe200078ec0ff */
[----:B------:R-:W-:Y:S01]  /*3840*/  FMUL.FTZ R182, R46, R177 ;  /* 0x000000b12eb67220 */ /* 0x000fe20000410000 */
[----:B------:R-:W-:Y:S01]  /*3850*/  LOP3.LUT R178, R174, 0xffff0000, RZ, 0xc0, !PT ;  /* 0xffff0000aeb27812 */ /* 0x000fe200078ec0ff */
[----:B------:R-:W-:Y:S01]  /*3860*/  FMUL.FTZ R46, R46, R179 ;  /* 0x000000b32e2e7220 */ /* 0x000fe20000410000 */
[----:B------:R-:W-:Y:S01]  /*3870*/  LOP3.LUT R130, R47, 0xffff0000, RZ, 0xc0, !PT ;  /* 0xffff00002f827812 */ /* 0x000fe200078ec0ff */
[----:B------:R-:W-:-:S02]  /*3880*/  IMAD.U32 R47, R45, 0x10000, RZ ;  /* 0x000100002d2f7824 */ /* 0x000fc400078e00ff */
[C---:B------:R-:W-:Y:S01]  /*3890*/  FMUL.FTZ R180, R181.reuse, R176 ;  /* 0x000000b0b5b47220 */ /* 0x040fe20000410000 */
[----:B------:R-:W-:Y:S02]  /*38a0*/  IMAD.U32 R45, R44, 0x10000, RZ ;  /* 0x000100002c2d7824 */ /* 0x000fe400078e00ff */
[----:B------:R-:W-:Y:S01]  /*38b0*/  FMUL.FTZ R181, R181, R178 ;  /* 0x000000b2b5b57220 */ /* 0x000fe20000410000 */
[----:B------:R-:W-:Y:S01]  /*38c0*/  LOP3.LUT R133, R133, 0xffff0000, RZ, 0xc0, !PT ;  /* 0xffff000085857812 */ /* 0x000fe200078ec0ff */
[----:B------:R-:W-:Y:S01]  /*38d0*/  IMAD.U32 R173, R173, 0x10000, RZ ;  /* 0x00010000adad7824 */ /* 0x000fe200078e00ff */
[----:B------:R-:W-:Y:S01]  /*38e0*/  LOP3.LUT R132, R132, 0xffff0000, RZ, 0xc0, !PT ;  /* 0xffff000084847812 */ /* 0x000fe200078ec0ff */
[----:B------:R-:W-:Y:S01]  /*38f0*/  FFMA.FTZ R182, R131, R179, -R182 ;  /* 0x000000b383b67223 */ /* 0x000fe200000108b6 */
[----:B------:R-:W-:Y:S01]  /*3900*/  LOP3.LUT R44, R44, 0xffff0000, RZ, 0xc0, !PT ;  /* 0xffff00002c2c7812 */ /* 0x000fe200078ec0ff */
[----:B------:R-:W-:Y:S02]  /*3910*/  IMAD.U32 R174, R174, 0x10000, RZ ;  /* 0x00010000aeae7824 */ /* 0x000fe400078e00ff */
[----:B------:R-:W-:Y:S01]  /*3920*/  FFMA.FTZ R181, R47, R176, R181 ;  /* 0x000000b02fb57223 */ /* 0x000fe200000100b5 */
[----:B------:R-:W-:Y:S01]  /*3930*/  FFMA.FTZ R131, R131, R177, R46 ;  /* 0x000000b183837223 */ /* 0x000fe2000001002e */
[C---:B------:R-:W-:Y:S01]  /*3940*/  FMUL.FTZ R46, R130.reuse, R133 ;  /* 0x00000085822e7220 */ /* 0x040fe20000410000 */
[----:B------:R-:W-:Y:S01]  /*3950*/  FMUL.FTZ R176, R130, R132 ;  /* 0x0000008482b07220 */ /* 0x000fe20000410000 */
[C---:B------:R-:W-:Y:S01]  /*3960*/  FMUL.FTZ R130, R44.reuse, R173 ;  /* 0x000000ad2c827220 */ /* 0x040fe20000410000 */
[----:B------:R-:W-:Y:S01]  /*3970*/  FFMA.FTZ R180, R47, R178, -R180 ;  /* 0x000000b22fb47223 */ /* 0x000fe200000108b4 */
[----:B------:R-:W-:Y:S01]  /*3980*/  FMUL.FTZ R44, R44, R174 ;  /* 0x000000ae2c2c7220 */ /* 0x000fe20000410000 */
[----:B------:R-:W-:Y:S01]  /*3990*/  FFMA.FTZ R46, R175, R132, -R46 ;  /* 0x00000084af2e7223 */ /* 0x000fe2000001082e */
[----:B------:R-:W-:Y:S01]  /*39a0*/  FFMA.FTZ R130, R45, R174, -R130 ;  /* 0x000000ae2d827223 */ /* 0x000fe20000010882 */
[----:B------:R-:W-:Y:S01]  /*39b0*/  FFMA.FTZ R133, R175, R133, R176 ;  /* 0x00000085af857223 */ /* 0x000fe200000100b0 */
[----:B------:R-:W-:Y:S01]  /*39c0*/  FFMA.FTZ R45, R45, R173, R44 ;  /* 0x000000ad2d2d7223 */ /* 0x000fe2000001002c */
[----:B------:R-:W-:-:S03]  /*39d0*/  F2FP.BF16.F32.PACK_AB R180, R181, R180 ;  /* 0x000000b4b5b4723e */ /* 0x000fc600000010ff */
[----:B------:R-:W-:Y:S02]  /*39e0*/  F2FP.BF16.F32.PACK_AB R47, R133, R46 ;  /* 0x0000002e852f723e */ /* 0x000fe400000010ff */
[----:B------:R-:W-:Y:S01]  /*39f0*/  F2FP.BF16.F32.PACK_AB R44, R45, R130 ;  /* 0x000000822d2c723e */ /* 0x000fe200000010ff */
[----:B------:R-:W-:Y:S01]  /*3a00*/  IMAD.MOV.U32 R45, RZ, RZ, R180 ;  /* 0x000000ffff2d7224 */ /* 0x000fe200078e00b4 */
[----:B------:R-:W-:-:S07]  /*3a10*/  F2FP.BF16.F32.PACK_AB R46, R131, R182 ;  /* 0x000000b6832e723e */ /* 0x000fce00000010ff */
.L_x_472:
[----:B------:R-:W-:Y:S05]  /*3a20*/  BSYNC B3 ;  /* 0x0000000000037941 */ /* 0x000fea0003800000 */
.L_x_471:
[----:B--2---:R1:W-:Y:S02]  /*3a30*/  STG.E.128 desc[UR36][R56.64], R44 ;  /* 0x0000002c38007986 */ /* 0x0043e4000c101d24 */
.L_x_470:
[----:B------:R-:W-:Y:S05]  /*3a40*/  BSYNC B2 ;  /* 0x0000000000027941 */ /* 0x000fea0003800000 */
.L_x_469:
[----:B------:R-:W-:Y:S01]  /*3a50*/  ISETP.NE.AND P0, PT, R10, RZ, PT ;  /* 0x000000ff0a00720c */ /* 0x000fe20003f05270 */
[----:B------:R-:W-:-:S12]  /*3a60*/  BSSY B2, `(.L_x_473) ;  /* 0x0000036000027945 */ /* 0x000fd80003800000 */
[----:B------:R-:W-:Y:S05]  /*3a70*/  @!P0 BRA `(.L_x_474) ;  /* 0x0000000000d08947 */ /* 0x000fea0003800000 */
[----:B-1----:R1:W2:Y:S01]  /*3a80*/  LDS.128 R44, [R54] ;  /* 0x00000000362c7984 */ /* 0x0022a20000000c00 */
[----:B------:R-:W-:Y:S01]  /*3a90*/  VIADD R131, R16, 0x10 ;  /* 0x0000001010837836 */ /* 0x000fe20000000000 */
[----:B------:R-:W-:Y:S04]  /*3aa0*/  BSSY B3, `(.L_x_475) ;  /* 0x0000030000037945 */ /* 0x000fe80003800000 */
[----:B------:R-:W-:-:S13]  /*3ab0*/  ISETP.GE.AND P0, PT, R131, R122, PT ;  /* 0x0000007a8300720c */ /* 0x000fda0003f06270 */
[----:B-1----:R-:W-:Y:S05]  /*3ac0*/  @P0 BRA `(.L_x_476) ;  /* 0x0000000000b40947 */ /* 0x002fea0003800000 */
[----:B------:R-:W-:Y:S01]  /*3ad0*/  SHF.R.U64 R130, R120, 0x10, R121 ;  /* 0x0000001078827819 */ /* 0x000fe20000001279 */
[----:B--2---:R-:W-:Y:S01]  /*3ae0*/  IMAD.U32 R132, R47, 0x10000, RZ ;  /* 0x000100002f847824 */ /* 0x004fe200078e00ff */
[----:B------:R-:W-:Y:S02]  /*3af0*/  SHF.R.U64 R131, R98, 0x10, R99 ;  /* 0x0000001062837819 */ /* 0x000fe40000001263 */
[----:B------:R-:W-:Y:S02]  /*3b00*/  SHF.R.U32.HI R121, RZ, 0x10, R121 ;  /* 0x00000010ff797819 */ /* 0x000fe40000011679 */
[----:B------:R-:W-:Y:S02]  /*3b10*/  PRMT R130, R92, 0x5432, R130 ;  /* 0x000054325c827816 */ /* 0x000fe40000000082 */
[----:B------:R-:W-:Y:S01]  /*3b20*/  SHF.R.U32.HI R133, RZ, 0x10, R99 ;  /* 0x00000010ff857819 */ /* 0x000fe20000011663 */
[----:B------:R-:W-:Y:S01]  /*3b30*/  IMAD.U32 R99, R46, 0x10000, RZ ;  /* 0x000100002e637824 */ /* 0x000fe200078e00ff */
[----:B------:R-:W-:-:S02]  /*3b40*/  PRMT R131, R230, 0x5410, R131 ;  /* 0x00005410e6837816 */ /* 0x000fc40000000083 */
[----:B------:R-:W-:Y:S02]  /*3b50*/  PRMT R121, R236, 0x5410, R121 ;  /* 0x00005410ec797816 */ /* 0x000fe40000000079 */
[----:B------:R-:W-:Y:S02]  /*3b60*/  LOP3.LUT R175, R45, 0xffff0000, RZ, 0xc0, !PT ;  /* 0xffff00002daf7812 */ /* 0x000fe400078ec0ff */
[C---:B------:R-:W-:Y:S01]  /*3b70*/  LOP3.LUT R174, R130.reuse, 0xffff0000, RZ, 0xc0, !PT ;  /* 0xffff000082ae7812 */ /* 0x040fe200078ec0ff */
[----:B------:R-:W-:Y:S01]  /*3b80*/  IMAD.U32 R130, R130, 0x10000, RZ ;  /* 0x0001000082827824 */ /* 0x000fe200078e00ff */
[----:B------:R-:W-:Y:S01]  /*3b90*/  PRMT R120, R231, 0x5410, R133 ;  /* 0x00005410e7787816 */ /* 0x000fe20000000085 */
[----:B------:R-:W-:Y:S01]  /*3ba0*/  IMAD.U32 R133, R121, 0x10000, RZ ;  /* 0x0001000079857824 */ /* 0x000fe200078e00ff */
[----:B------:R-:W-:Y:S01]  /*3bb0*/  LOP3.LUT R176, R131, 0xffff0000, RZ, 0xc0, !PT ;  /* 0xffff000083b07812 */ /* 0x000fe200078ec0ff */
[----:B------:R-:W-:Y:S01]  /*3bc0*/  FMUL.FTZ R178, R175, R174 ;  /* 0x000000aeafb27220 */ /* 0x000fe20000410000 */
[----:B------:R-:W-:Y:S01]  /*3bd0*/  LOP3.LUT R46, R46, 0xffff0000, RZ, 0xc0, !PT ;  /* 0xffff00002e2e7812 */ /* 0x000fe200078ec0ff */
[----:B------:R-:W-:Y:S01]  /*3be0*/  IMAD.U32 R173, R120, 0x10000, RZ ;  /* 0x0001000078ad7824 */ /* 0x000fe200078e00ff */
[----:B------:R-:W-:Y:S01]  /*3bf0*/  LOP3.LUT R98, R47, 0xffff0000, RZ, 0xc0, !PT ;  /* 0xffff00002f627812 */ /* 0x000fe200078ec0ff */
[----:B------:R-:W-:-:S02]  /*3c00*/  IMAD.U32 R47, R45, 0x10000, RZ ;  /* 0x000100002d2f7824 */ /* 0x000fc400078e00ff */
[-C--:B------:R-:W-:Y:S01]  /*3c10*/  FMUL.FTZ R175, R175, R176.reuse ;  /* 0x000000b0afaf7220 */ /* 0x080fe20000410000 */
[----:B------:R-:W-:Y:S02]  /*3c20*/  IMAD.U32 R45, R44, 0x10000, RZ ;  /* 0x000100002c2d7824 */ /* 0x000fe400078e00ff */
[----:B------:R-:W-:Y:S01]  /*3c30*/  FMUL.FTZ R180, R46, R133 ;  /* 0x000000852eb47220 */ /* 0x000fe20000410000 */
[----:B------:R-:W-:Y:S01]  /*3c40*/  LOP3.LUT R44, R44, 0xffff0000, RZ, 0xc0, !PT ;  /* 0xffff00002c2c7812 */ /* 0x000fe200078ec0ff */
[C---:B------:R-:W-:Y:S01]  /*3c50*/  FFMA.FTZ R178, R47.reuse, R176, -R178 ;  /* 0x000000b02fb27223 */ /* 0x040fe200000108b2 */
[----:B------:R-:W-:Y:S01]  /*3c60*/  FFMA.FTZ R175, R47, R174, R175 ;  /* 0x000000ae2faf7223 */ /* 0x000fe200000100af */
[-C--:B------:R-:W-:Y:S01]  /*3c70*/  FMUL.FTZ R46, R46, R173.reuse ;  /* 0x000000ad2e2e7220 */ /* 0x080fe20000410000 */
[----:B------:R-:W-:Y:S01]  /*3c80*/  LOP3.LUT R121, R121, 0xffff0000, RZ, 0xc0, !PT ;  /* 0xffff000079797812 */ /* 0x000fe200078ec0ff */
[----:B------:R-:W-:Y:S01]  /*3c90*/  IMAD.U32 R131, R131, 0x10000, RZ ;  /* 0x0001000083837824 */ /* 0x000fe200078e00ff */
[----:B------:R-:W-:Y:S01]  /*3ca0*/  LOP3.LUT R47, R120, 0xffff0000, RZ, 0xc0, !PT ;  /* 0xffff0000782f7812 */ /* 0x000fe200078ec0ff */
[C---:B------:R-:W-:Y:S01]  /*3cb0*/  FFMA.FTZ R180, R99.reuse, R173, -R180 ;  /* 0x000000ad63b47223 */ /* 0x040fe200000108b4 */
[----:B------:R-:W-:Y:S01]  /*3cc0*/  FFMA.FTZ R99, R99, R133, R46 ;  /* 0x0000008563637223 */ /* 0x000fe2000001002e */
[----:B------:R-:W-:Y:S01]  /*3cd0*/  FMUL.FTZ R133, R98, R121 ;  /* 0x0000007962857220 */ /* 0x000fe20000410000 */
[CC--:B------:R-:W-:Y:S01]  /*3ce0*/  FMUL.FTZ R46, R44.reuse, R130.reuse ;  /* 0x000000822c2e7220 */ /* 0x0c0fe20000410000 */
[----:B------:R-:W-:Y:S01]  /*3cf0*/  FMUL.FTZ R173, R44, R131 ;  /* 0x000000832cad7220 */ /* 0x000fe20000410000 */
[-C--:B------:R-:W-:Y:S01]  /*3d00*/  FMUL.FTZ R98, R98, R47.reuse ;  /* 0x0000002f62627220 */ /* 0x080fe20000410000 */
[C---:B------:R-:W-:Y:S01]  /*3d10*/  FFMA.FTZ R133, R132.reuse, R47, -R133 ;  /* 0x0000002f84857223 */ /* 0x040fe20000010885 */
[C---:B------:R-:W-:Y:S01]  /*3d20*/  FFMA.FTZ R46, R45.reuse, R131, -R46 ;  /* 0x000000832d2e7223 */ /* 0x040fe2000001082e */
[----:B------:R-:W-:Y:S01]  /*3d30*/  FFMA.FTZ R173, R45, R130, R173 ;  /* 0x000000822dad7223 */ /* 0x000fe200000100ad */
[----:B------:R-:W-:Y:S01]  /*3d40*/  FFMA.FTZ R98, R132, R121, R98 ;  /* 0x0000007984627223 */ /* 0x000fe20000010062 */
[----:B------:R-:W-:-:S02]  /*3d50*/  F2FP.BF16.F32.PACK_AB R180, R99, R180 ;  /* 0x000000b463b4723e */ /* 0x000fc400000010ff */
[----:B------:R-:W-:Y:S02]  /*3d60*/  F2FP.BF16.F32.PACK_AB R45, R175, R178 ;  /* 0x000000b2af2d723e */ /* 0x000fe400000010ff */
[----:B------:R-:W-:Y:S01]  /*3d70*/  F2FP.BF16.F32.PACK_AB R44, R173, R46 ;  /* 0x0000002ead2c723e */ /* 0x000fe200000010ff */
[----:B------:R-:W-:Y:S01]  /*3d80*/  IMAD.MOV.U32 R46, RZ, RZ, R180 ;  /* 0x000000ffff2e7224 */ /* 0x000fe200078e00b4 */
[----:B------:R-:W-:-:S07]  /*3d90*/  F2FP.BF16.F32.PACK_AB R47, R98, R133 ;  /* 0x00000085622f723e */ /* 0x000fce00000010ff */
.L_x_476:
[----:B------:R-:W-:Y:S05]  /*3da0*/  BSYNC B3 ;  /* 0x0000000000037941 */ /* 0x000fea0003800000 */
.L_x_475:
[----:B--2---:R2:W-:Y:S02]  /*3db0*/  STG.E.128 desc[UR36][R56.64+0x40], R44 ;  /* 0x0000402c38007986 */ /* 0x0045e4000c101d24 */
.L_x_474:
[----:B------:R-:W-:Y:S05]  /*3dc0*/  BSYNC B2 ;  /* 0x0000000000027941 */ /* 0x000fea0003800000 */
.L_x_473:
[----:B------:R-:W-:Y:S01]  /*3dd0*/  ISETP.NE.AND P0, PT, R9, RZ, PT ;  /* 0x000000ff0900720c */ /* 0x000fe20003f05270 */
[----:B------:R-:W-:-:S12]  /*3de0*/  BSSY B2, `(.L_x_477) ;  /* 0x0000035000027945 */ /* 0x000fd80003800000 */
[----:B------:R-:W-:Y:S05]  /*3df0*/  @!P0 BRA `(.L_x_478) ;  /* 0x0000000000cc8947 */ /* 0x000fea0003800000 */
[----:B-12---:R1:W2:Y:S01]  /*3e00*/  LDS.128 R44, [R55+0x4000] ;  /* 0x00400000372c7984 */ /* 0x0062a20000000c00 */
        /* <DEDUP_REMOVED lines=8> */
[----:B------:R-:W-:Y:S01]  /*3e90*/  SHF.R.U32.HI R98, RZ, 0x10, R91 ;  /* 0x00000010ff627819 */ /* 0x000fe2000001165b */
[----:B------:R-:W-:Y:S01]  /*3ea0*/  IMAD.U32 R91, R46, 0x10000, RZ ;  /* 0x000100002e5b7824 */ /* 0x000fe200078e00ff */
[----:B------:R-:W-:Y:S02]  /*3eb0*/  PRMT R234, R234, 0x5410, R121 ;  /* 0x00005410eaea7816 */ /* 0x000fe40000000079 */
[----:B------:R-:W-:-:S02]  /*3ec0*/  PRMT R228, R228, 0x5410, R99 ;  /* 0x00005410e4e47816 */ /* 0x000fc40000000063 */
[----:B------:R-:W-:Y:S01]  /*3ed0*/  PRMT R235, R235, 0x5410, R96 ;  /* 0x00005410ebeb7816 */ /* 0x000fe20000000060 */
[----:B------:R-:W-:Y:S01]  /*3ee0*/  IMAD.U32 R96, R44, 0x10000, RZ ;  /* 0x000100002c607824 */ /* 0x000fe200078e00ff */
[----:B------:R-:W-:Y:S02]  /*3ef0*/  PRMT R229, R229, 0x5410, R98 ;  /* 0x00005410e5e57816 */ /* 0x000fe40000000062 */
[----:B------:R-:W-:Y:S01]  /*3f00*/  LOP3.LUT R45, R45, 0xffff0000, RZ, 0xc0, !PT ;  /* 0xffff00002d2d7812 */ /* 0x000fe200078ec0ff */
[----:B------:R-:W-:Y:S01]  /*3f10*/  IMAD.U32 R97, R235, 0x10000, RZ ;  /* 0x00010000eb617824 */ /* 0x000fe200078e00ff */
[----:B------:R-:W-:Y:S01]  /*3f20*/  LOP3.LUT R130, R234, 0xffff0000, RZ, 0xc0, !PT ;  /* 0xffff0000ea827812 */ /* 0x000fe200078ec0ff */
[----:B------:R-:W-:Y:S01]  /*3f30*/  IMAD.U32 R98, R229, 0x10000, RZ ;  /* 0x00010000e5627824 */ /* 0x000fe200078e00ff */
[----:B------:R-:W-:Y:S02]  /*3f40*/  LOP3.LUT R99, R228, 0xffff0000, RZ, 0xc0, !PT ;  /* 0xffff0000e4637812 */ /* 0x000fe400078ec0ff */
[----:B------:R-:W-:Y:S01]  /*3f50*/  LOP3.LUT R46, R46, 0xffff0000, RZ, 0xc0, !PT ;  /* 0xffff00002e2e7812 */ /* 0x000fe200078ec0ff */
[----:B------:R-:W-:Y:S01]  /*3f60*/  FMUL.FTZ R121, R45, R130 ;  /* 0x000000822d797220 */ /* 0x000fe20000410000 */
[----:B------:R-:W-:Y:S01]  /*3f70*/  LOP3.LUT R90, R47, 0xffff0000, RZ, 0xc0, !PT ;  /* 0xffff00002f5a7812 */ /* 0x000fe200078ec0ff */
[----:B------:R-:W-:Y:S01]  /*3f80*/  FMUL.FTZ R45, R45, R99 ;  /* 0x000000632d2d7220 */ /* 0x000fe20000410000 */
[----:B------:R-:W-:Y:S01]  /*3f90*/  LOP3.LUT R235, R235, 0xffff0000, RZ, 0xc0, !PT ;  /* 0xffff0000ebeb7812 */ /* 0x000fe200078ec0ff */
[----:B------:R-:W-:Y:S01]  /*3fa0*/  FMUL.FTZ R132, R46, R97 ;  /* 0x000000612e847220 */ /* 0x000fe20000410000 */
[----:B------:R-:W-:Y:S01]  /*3fb0*/  FFMA.FTZ R121, R120, R99, -R121 ;  /* 0x0000006378797223 */ /* 0x000fe20000010879 */
[----:B------:R-:W-:Y:S01]  /*3fc0*/  FMUL.FTZ R46, R46, R98 ;  /* 0x000000622e2e7220 */ /* 0x000fe20000410000 */
[----:B------:R-:W-:Y:S01]  /*3fd0*/  LOP3.LUT R44, R44, 0xffff0000, RZ, 0xc0, !PT ;  /* 0xffff00002c2c7812 */ /* 0x000fe200078ec0ff */
[----:B------:R-:W-:Y:S01]  /*3fe0*/  FFMA.FTZ R120, R120, R130, R45 ;  /* 0x0000008278787223 */ /* 0x000fe2000001002d */
[----:B------:R-:W-:Y:S01]  /*3ff0*/  LOP3.LUT R229, R229, 0xffff0000, RZ, 0xc0, !PT ;  /* 0xffff0000e5e57812 */ /* 0x000fe200078ec0ff */
[----:B------:R-:W-:-:S02]  /*4000*/  IMAD.U32 R45, R234, 0x10000, RZ ;  /* 0x00010000ea2d7824 */ /* 0x000fc400078e00ff */
[C---:B------:R-:W-:Y:S01]  /*4010*/  FFMA.FTZ R132, R91.reuse, R98, -R132 ;  /* 0x000000625b847223 */ /* 0x040fe20000010884 */
[----:B------:R-:W-:Y:S02]  /*4020*/  IMAD.U32 R99, R228, 0x10000, RZ ;  /* 0x00010000e4637824 */ /* 0x000fe400078e00ff */
[----:B------:R-:W-:Y:S01]  /*4030*/  FFMA.FTZ R91, R91, R97, R46 ;  /* 0x000000615b5b7223 */ /* 0x000fe2000001002e */
[----:B------:R-:W-:Y:S02]  /*4040*/  IMAD.U32 R47, R47, 0x10000, RZ ;  /* 0x000100002f2f7824 */ /* 0x000fe400078e00ff */
[C---:B------:R-:W-:Y:S01]  /*4050*/  FMUL.FTZ R46, R90.reuse, R235 ;  /* 0x000000eb5a2e7220 */ /* 0x040fe20000410000 */
[----:B------:R-:W-:Y:S01]  /*4060*/  FMUL.FTZ R90, R90, R229 ;  /* 0x000000e55a5a7220 */ /* 0x000fe20000410000 */
[C---:B------:R-:W-:Y:S01]  /*4070*/  FMUL.FTZ R97, R44.reuse, R45 ;  /* 0x0000002d2c617220 */ /* 0x040fe20000410000 */
[----:B------:R-:W-:Y:S01]  /*4080*/  FMUL.FTZ R44, R44, R99 ;  /* 0x000000632c2c7220 */ /* 0x000fe20000410000 */
[C---:B------:R-:W-:Y:S01]  /*4090*/  FFMA.FTZ R46, R47.reuse, R229, -R46 ;  /* 0x000000e52f2e7223 */ /* 0x040fe2000001082e */
[----:B------:R-:W-:Y:S01]  /*40a0*/  FFMA.FTZ R47, R47, R235, R90 ;  /* 0x000000eb2f2f7223 */ /* 0x000fe2000001005a */
[C---:B------:R-:W-:Y:S01]  /*40b0*/  FFMA.FTZ R97, R96.reuse, R99, -R97 ;  /* 0x0000006360617223 */ /* 0x040fe20000010861 */
[----:B------:R-:W-:Y:S01]  /*40c0*/  FFMA.FTZ R44, R96, R45, R44 ;  /* 0x0000002d602c7223 */ /* 0x000fe2000001002c */
[----:B------:R-:W-:-:S02]  /*40d0*/  F2FP.BF16.F32.PACK_AB R45, R120, R121 ;  /* 0x00000079782d723e */ /* 0x000fc400000010ff */
[----:B------:R-:W-:Y:S02]  /*40e0*/  F2FP.BF16.F32.PACK_AB R47, R47, R46 ;  /* 0x0000002e2f2f723e */ /* 0x000fe400000010ff */
[----:B------:R-:W-:Y:S02]  /*40f0*/  F2FP.BF16.F32.PACK_AB R46, R91, R132 ;  /* 0x000000845b2e723e */ /* 0x000fe400000010ff */
[----:B------:R-:W-:-:S07]  /*4100*/  F2FP.BF16.F32.PACK_AB R44, R44, R97 ;  /* 0x000000612c2c723e */ /* 0x000fce00000010ff */
.L_x_480:
[----:B------:R-:W-:Y:S05]  /*4110*/  BSYNC B3 ;  /* 0x0000000000037941 */ /* 0x000fea0003800000 */
.L_x_479:
[----:B--2---:R3:W-:Y:S02]  /*4120*/  STG.E.128 desc[UR36][R56.64+0x80], R44 ;  /* 0x0000802c38007986 */ /* 0x0047e4000c101d24 */
.L_x_478:
[----:B------:R-:W-:Y:S05]  /*4130*/  BSYNC B2 ;  /* 0x0000000000027941 */ /* 0x000fea0003800000 */
.L_x_477:
[----:B------:R-:W-:Y:S01]  /*4140*/  ISETP.NE.AND P0, PT, R8, RZ, PT ;  /* 0x000000ff0800720c */ /* 0x000fe20003f05270 */
[----:B------:R-:W-:-:S12]  /*4150*/  BSSY B2, `(.L_x_481) ;  /* 0x0000036000027945 */ /* 0x000fd80003800000 */
[----:B------:R-:W-:Y:S05]  /*4160*/  @!P0 BRA `(.L_x_482) ;  /* 0x0000000000d08947 */ /* 0x000fea0003800000 */
[----:B-123--:R1:W2:Y:S01]  /*4170*/  LDS.128 R44, [R54+0x4000] ;  /* 0x00400000362c7984 */ /* 0x00e2a20000000c00 */
[----:B------:R-:W-:Y:S01]  /*4180*/  VIADD R91, R16, 0x30 ;  /* 0x00000030105b7836 */ /* 0x000fe20000000000 */
[----:B------:R-:W-:Y:S04]  /*4190*/  BSSY B3, `(.L_x_483) ;  /* 0x0000030000037945 */ /* 0x000fe80003800000 */
[----:B------:R-:W-:-:S13]  /*41a0*/  ISETP.GE.AND P0, PT, R91, R122, PT ;  /* 0x0000007a5b00720c */ /* 0x000fda0003f06270 */
[----:B-1----:R-:W-:Y:S05]  /*41b0*/  @P0 BRA `(.L_x_484) ;  /* 0x0000000000b40947 */ /* 0x002fea0003800000 */
[----:B------:R-:W-:Y:S02]  /*41c0*/  SHF.R.U64 R91, R88, 0x10, R89 ;  /* 0x00000010585b7819 */ /* 0x000fe40000001259 */
[--C-:B------:R-:W-:Y:S01]  /*41d0*/  SHF.R.U64 R97, R86, 0x10, R87.reuse ;  /* 0x0000001056617819 */ /* 0x100fe20000001257 */
[----:B--2---:R-:W-:Y:S01]  /*41e0*/  IMAD.U32 R86, R46, 0x10000, RZ ;  /* 0x000100002e567824 */ /* 0x004fe200078e00ff */
[----:B------:R-:W-:Y:S02]  /*41f0*/  SHF.R.U32.HI R90, RZ, 0x10, R87 ;  /* 0x00000010ff5a7819 */ /* 0x000fe40000011657 */
[----:B------:R-:W-:Y:S01]  /*4200*/  PRMT R232, R232, 0x5410, R91 ;  /* 0x00005410e8e87816 */ /* 0x000fe2000000005b */
[----:B------:R-:W-:Y:S01]  /*4210*/  IMAD.U32 R91, R45, 0x10000, RZ ;  /* 0x000100002d5b7824 */ /* 0x000fe200078e00ff */
[----:B------:R-:W-:Y:S02]  /*4220*/  SHF.R.U32.HI R88, RZ, 0x10, R89 ;  /* 0x00000010ff587819 */ /* 0x000fe40000011659 */
[----:B------:R-:W-:-:S02]  /*4230*/  PRMT R226, R226, 0x5410, R97 ;  /* 0x00005410e2e27816 */ /* 0x000fc40000000061 */
[----:B------:R-:W-:Y:S02]  /*4240*/  PRMT R227, R227, 0x5410, R90 ;  /* 0x00005410e3e37816 */ /* 0x000fe4000000005a */
[----:B------:R-:W-:Y:S01]  /*4250*/  LOP3.LUT R89, R45, 0xffff0000, RZ, 0xc0, !PT ;  /* 0xffff00002d597812 */ /* 0x000fe200078ec0ff */
[----:B------:R-:W-:Y:S01]  /*4260*/  IMAD.U32 R45, R44, 0x10000, RZ ;  /* 0x000100002c2d7824 */ /* 0x000fe200078e00ff */
        /* <DEDUP_REMOVED lines=9> */
[-C--:B------:R-:W-:Y:S01]  /*4300*/  FMUL.FTZ R97, R89, R90.reuse ;  /* 0x0000005a59617220 */ /* 0x080fe20000410000 */
[----:B------:R-:W-:Y:S01]  /*4310*/  LOP3.LUT R89, R44, 0xffff0000, RZ, 0xc0, !PT ;  /* 0xffff00002c597812 */ /* 0x000fe200078ec0ff */
[----:B------:R-:W-:Y:S01]  /*4320*/  FFMA.FTZ R44, R91, R90, -R120 ;  /* 0x0000005a5b2c7223 */ /* 0x000fe20000010878 */
[----:B------:R-:W-:Y:S01]  /*4330*/  FMUL.FTZ R99, R87, R88 ;  /* 0x0000005857637220 */ /* 0x000fe20000410000 */
[----:B------:R-:W-:Y:S01]  /*4340*/  FFMA.FTZ R91, R91, R98, R97 ;  /* 0x000000625b5b7223 */ /* 0x000fe20000010061 */
[-C--:B------:R-:W-:Y:S01]  /*4350*/  FMUL.FTZ R97, R87, R96.reuse ;  /* 0x0000006057617220 */ /* 0x080fe20000410000 */
[----:B------:R-:W-:Y:S01]  /*4360*/  LOP3.LUT R233, R233, 0xffff0000, RZ, 0xc0, !PT ;  /* 0xffff0000e9e97812 */ /* 0x000fe200078ec0ff */
[----:B------:R-:W-:Y:S01]  /*4370*/  FFMA.FTZ R87, R86, R96, -R99 ;  /* 0x0000006056577223 */ /* 0x000fe20000010863 */
[----:B------:R-:W-:Y:S01]  /*4380*/  LOP3.LUT R227, R227, 0xffff0000, RZ, 0xc0, !PT ;  /* 0xffff0000e3e37812 */ /* 0x000fe200078ec0ff */
[----:B------:R-:W-:-:S02]  /*4390*/  IMAD.U32 R226, R226, 0x10000, RZ ;  /* 0x00010000e2e27824 */ /* 0x000fc400078e00ff */
[----:B------:R-:W-:Y:S01]  /*43a0*/  FFMA.FTZ R86, R86, R88, R97 ;  /* 0x0000005856567223 */ /* 0x000fe20000010061 */
[C---:B------:R-:W-:Y:S01]  /*43b0*/  FMUL.FTZ R88, R46.reuse, R233 ;  /* 0x000000e92e587220 */ /* 0x040fe20000410000 */
[----:B------:R-:W-:Y:S02]  /*43c0*/  IMAD.U32 R47, R47, 0x10000, RZ ;  /* 0x000100002f2f7824 */ /* 0x000fe400078e00ff */
[-C--:B------:R-:W-:Y:S01]  /*43d0*/  FMUL.FTZ R90, R46, R227.reuse ;  /* 0x000000e32e5a7220 */ /* 0x080fe20000410000 */
[C---:B------:R-:W-:Y:S01]  /*43e0*/  FMUL.FTZ R46, R89.reuse, R232 ;  /* 0x000000e8592e7220 */ /* 0x040fe20000410000 */
[-C--:B------:R-:W-:Y:S01]  /*43f0*/  FMUL.FTZ R89, R89, R226.reuse ;  /* 0x000000e259597220 */ /* 0x080fe20000410000 */
[C---:B------:R-:W-:Y:S01]  /*4400*/  FFMA.FTZ R88, R47.reuse, R227, -R88 ;  /* 0x000000e32f587223 */ /* 0x040fe20000010858 */
[----:B------:R-:W-:Y:S01]  /*4410*/  FFMA.FTZ R47, R47, R233, R90 ;  /* 0x000000e92f2f7223 */ /* 0x000fe2000001005a */
[C---:B------:R-:W-:Y:S01]  /*4420*/  FFMA.FTZ R46, R45.reuse, R226, -R46 ;  /* 0x000000e22d2e7223 */ /* 0x040fe2000001082e */
[----:B------:R-:W-:Y:S01]  /*4430*/  FFMA.FTZ R89, R45, R232, R89 ;  /* 0x000000e82d597223 */ /* 0x000fe20000010059 */
[----:B------:R-:W-:-:S02]  /*4440*/  F2FP.BF16.F32.PACK_AB R86, R86, R87 ;  /* 0x000000575656723e */ /* 0x000fc400000010ff */
[----:B------:R-:W-:Y:S02]  /*4450*/  F2FP.BF16.F32.PACK_AB R45, R91, R44 ;  /* 0x0000002c5b2d723e */ /* 0x000fe400000010ff */
[----:B------:R-:W-:Y:S01]  /*4460*/  F2FP.BF16.F32.PACK_AB R44, R89, R46 ;  /* 0x0000002e592c723e */ /* 0x000fe200000010ff */
[----:B------:R-:W-:Y:S01]  /*4470*/  IMAD.MOV.U32 R46, RZ, RZ, R86 ;  /* 0x000000ffff2e7224 */ /* 0x000fe200078e0056 */
[----:B------:R-:W-:-:S07]  /*4480*/  F2FP.BF16.F32.PACK_AB R47, R47, R88 ;  /* 0x000000582f2f723e */ /* 0x000fce00000010ff */
.L_x_484:
[----:B------:R-:W-:Y:S05]  /*4490*/  BSYNC B3 ;  /* 0x0000000000037941 */ /* 0x000fea0003800000 */
.L_x_483:
[----:B--2---:R4:W-:Y:S02]  /*44a0*/  STG.E.128 desc[UR36][R56.64+0xc0], R44 ;  /* 0x0000c02c38007986 */ /* 0x0049e4000c101d24 */
.L_x_482:
[----:B------:R-:W-:Y:S05]  /*44b0*/  BSYNC B2 ;  /* 0x0000000000027941 */ /* 0x000fea0003800000 */
.L_x_481:
[----:B------:R-:W-:Y:S01]  /*44c0*/  ISETP.NE.AND P0, PT, R7, RZ, PT ;  /* 0x000000ff0700720c */ /* 0x000fe20003f05270 */
[----:B------:R-:W-:-:S12]  /*44d0*/  BSSY B2, `(.L_x_485) ;  /* 0x0000037000027945 */ /* 0x000fd80003800000 */
[----:B------:R-:W-:Y:S05]  /*44e0*/  @!P0 BRA `(.L_x_486) ;  /* 0x0000000000d48947 */ /* 0x000fea0003800000 */
[----:B-1234-:R1:W2:Y:S01]  /*44f0*/  LDS.128 R44, [R55+0x8000] ;  /* 0x00800000372c7984 */ /* 0x01e2a20000000c00 */
[----:B------:R-:W-:Y:S01]  /*4500*/  VIADD R87, R16, 0x40 ;  /* 0x0000004010577836 */ /* 0x000fe20000000000 */
[----:B------:R-:W-:Y:S04]  /*4510*/  BSSY B3, `(.L_x_487) ;  /* 0x0000031000037945 */ /* 0x000fe80003800000 */
[----:B------:R-:W-:-:S13]  /*4520*/  ISETP.GE.AND P0, PT, R87, R122, PT ;  /* 0x0000007a5700720c */ /* 0x000fda0003f06270 */
[----:B-1----:R-:W-:Y:S05]  /*4530*/  @P0 BRA `(.L_x_488) ;  /* 0x0000000000b80947 */ /* 0x002fea0003800000 */
[--C-:B------:R-:W-:Y:S02]  /*4540*/  SHF.R.U64 R86, R84, 0x10, R85.reuse ;  /* 0x0000001054567819 */ /* 0x100fe40000001255 */
[----:B------:R-:W-:Y:S02]  /*4550*/  SHF.R.U32.HI R84, RZ, 0x10, R85 ;  /* 0x00000010ff547819 */ /* 0x000fe40000011655 */
[--C-:B------:R-:W-:Y:S01]  /*4560*/  SHF.R.U64 R87, R82, 0x10, R83.reuse ;  /* 0x0000001052577819 */ /* 0x100fe20000001253 */
[----:B--2---:R-:W-:Y:S01]  /*4570*/  IMAD.U32 R82, R46, 0x10000, RZ ;  /* 0x000100002e527824 */ /* 0x004fe200078e00ff */
[----:B------:R-:W-:Y:S01]  /*4580*/  SHF.R.U32.HI R88, RZ, 0x10, R83 ;  /* 0x00000010ff587819 */ /* 0x000fe20000011653 */
[----:B------:R-:W-:Y:S01]  /*4590*/  IMAD.U32 R83, R45, 0x10000, RZ ;  /* 0x000100002d537824 */ /* 0x000fe200078e00ff */
[----:B------:R-:W-:Y:S02]  /*45a0*/  PRMT R203, R203, 0x5410, R86 ;  /* 0x00005410cbcb7816 */ /* 0x000fe40000000056 */
[----:B------:R-:W-:-:S02]  /*45b0*/  PRMT R225, R225, 0x5410, R84 ;  /* 0x00005410e1e17816 */ /* 0x000fc40000000054 */
[----:B------:R-:W-:Y:S02]  /*45c0*/  PRMT R172, R172, 0x5410, R87 ;  /* 0x00005410acac7816 */ /* 0x000fe40000000057 */
[----:B------:R-:W-:Y:S01]  /*45d0*/  PRMT R183, R183, 0x5410, R88 ;  /* 0x00005410b7b77816 */ /* 0x000fe20000000058 */
[----:B------:R-:W-:Y:S01]  /*45e0*/  IMAD.U32 R89, R225, 0x10000, RZ ;  /* 0x00010000e1597824 */ /* 0x000fe200078e00ff */
[----:B------:R-:W-:Y:S01]  /*45f0*/  LOP3.LUT R84, R45, 0xffff0000, RZ, 0xc0, !PT ;  /* 0xffff00002d547812 */ /* 0x000fe200078ec0ff */
[----:B------:R-:W-:Y:S01]  /*4600*/  IMAD.U32 R45, R44, 0x10000, RZ ;  /* 0x000100002c2d7824 */ /* 0x000fe200078e00ff */
[----:B------:R-:W-:Y:S01]  /*4610*/  LOP3.LUT R88, R203, 0xffff0000, RZ, 0xc0, !PT ;  /* 0xffff0000cb587812 */ /* 0x000fe200078ec0ff */
[----:B------:R-:W-:Y:S01]  /*4620*/  IMAD.U32 R87, R183, 0x10000, RZ ;  /* 0x00010000b7577824 */ /* 0x000fe200078e00ff */
[----:B------:R-:W-:Y:S01]  /*4630*/  LOP3.LUT R85, R46, 0xffff0000, RZ, 0xc0, !PT ;  /* 0xffff00002e557812 */ /* 0x000fe200078ec0ff */
[----:B------:R-:W-:Y:S01]  /*4640*/  IMAD.U32 R203, R203, 0x10000, RZ ;  /* 0x00010000cbcb7824 */ /* 0x000fe200078e00ff */
[----:B------:R-:W-:Y:S01]  /*4650*/  LOP3.LUT R86, R172, 0xffff0000, RZ, 0xc0, !PT ;  /* 0xffff0000ac567812 */ /* 0x000fe200078ec0ff */
[C---:B------:R-:W-:Y:S01]  /*4660*/  FMUL.FTZ R90, R84.reuse, R88 ;  /* 0x00000058545a7220 */ /* 0x040fe20000410000 */
[----:B------:R-:W-:Y:S01]  /*4670*/  LOP3.LUT R46, R47, 0xffff0000, RZ, 0xc0, !PT ;  /* 0xffff00002f2e7812 */ /* 0x000fe200078ec0ff */
[----:B------:R-:W-:Y:S01]  /*4680*/  FMUL.FTZ R97, R85, R89 ;  /* 0x0000005955617220 */ /* 0x000fe20000410000 */
[----:B------:R-:W-:Y:S01]  /*4690*/  LOP3.LUT R225, R225, 0xffff0000, RZ, 0xc0, !PT ;  /* 0xffff0000e1e17812 */ /* 0x000fe200078ec0ff */
[----:B------:R-:W-:Y:S01]  /*46a0*/  FMUL.FTZ R91, R84, R86 ;  /* 0x00000056545b7220 */ /* 0x000fe20000410000 */
[----:B------:R-:W-:Y:S01]  /*46b0*/  LOP3.LUT R183, R183, 0xffff0000, RZ, 0xc0, !PT ;  /* 0xffff0000b7b77812 */ /* 0x000fe200078ec0ff */
[----:B------:R-:W-:Y:S01]  /*46c0*/  FMUL.FTZ R85, R85, R87 ;  /* 0x0000005755557220 */ /* 0x000fe20000410000 */
[----:B------:R-:W-:Y:S01]  /*46d0*/  LOP3.LUT R44, R44, 0xffff0000, RZ, 0xc0, !PT ;  /* 0xffff00002c2c7812 */ /* 0x000fe200078ec0ff */
[----:B------:R-:W-:-:S02]  /*46e0*/  IMAD.U32 R172, R172, 0x10000, RZ ;  /* 0x00010000acac7824 */ /* 0x000fc400078e00ff */
[----:B------:R-:W-:Y:S01]  /*46f0*/  FFMA.FTZ R90, R83, R86, -R90 ;  /* 0x00000056535a7223 */ /* 0x000fe2000001085a */
[C---:B------:R-:W-:Y:S01]  /*4700*/  FMUL.FTZ R84, R46.reuse, R225 ;  /* 0x000000e12e547220 */ /* 0x040fe20000410000 */
[----:B------:R-:W-:Y:S01]  /*4710*/  FMUL.FTZ R86, R46, R183 ;  /* 0x000000b72e567220 */ /* 0x000fe20000410000 */
[----:B------:R-:W-:Y:S01]  /*4720*/  FFMA.FTZ R97, R82, R87, -R97 ;  /* 0x0000005752617223 */ /* 0x000fe20000010861 */
[----:B------:R-:W-:Y:S01]  /*4730*/  FMUL.FTZ R46, R44, R203 ;  /* 0x000000cb2c2e7220 */ /* 0x000fe20000410000 */
[----:B------:R-:W-:Y:S02]  /*4740*/  IMAD.U32 R47, R47, 0x10000, RZ ;  /* 0x000100002f2f7824 */ /* 0x000fe400078e00ff */
[----:B------:R-:W-:Y:S01]  /*4750*/  FFMA.FTZ R91, R83, R88, R91 ;  /* 0x00000058535b7223 */ /* 0x000fe2000001005b */
[----:B------:R-:W-:Y:S01]  /*4760*/  FFMA.FTZ R82, R82, R89, R85 ;  /* 0x0000005952527223 */ /* 0x000fe20000010055 */
[-C--:B------:R-:W-:Y:S01]  /*4770*/  FMUL.FTZ R44, R44, R172.reuse ;  /* 0x000000ac2c2c7220 */ /* 0x080fe20000410000 */
[----:B------:R-:W-:Y:S01]  /*4780*/  FFMA.FTZ R46, R45, R172, -R46 ;  /* 0x000000ac2d2e7223 */ /* 0x000fe2000001082e */
[C---:B------:R-:W-:Y:S01]  /*4790*/  FFMA.FTZ R84, R47.reuse, R183, -R84 ;  /* 0x000000b72f547223 */ /* 0x040fe20000010854 */
[----:B------:R-:W-:Y:S01]  /*47a0*/  FFMA.FTZ R47, R47, R225, R86 ;  /* 0x000000e12f2f7223 */ /* 0x000fe20000010056 */
[----:B------:R-:W-:Y:S01]  /*47b0*/  FFMA.FTZ R45, R45, R203, R44 ;  /* 0x000000cb2d2d7223 */ /* 0x000fe2000001002c */
[----:B------:R-:W-:-:S02]  /*47c0*/  F2FP.BF16.F32.PACK_AB R90, R91, R90 ;  /* 0x0000005a5b5a723e */ /* 0x000fc400000010ff */
[----:B------:R-:W-:Y:S02]  /*47d0*/  F2FP.BF16.F32.PACK_AB R82, R82, R97 ;  /* 0x000000615252723e */ /* 0x000fe400000010ff */
[----:B------:R-:W-:Y:S01]  /*47e0*/  F2FP.BF16.F32.PACK_AB R44, R45, R46 ;  /* 0x0000002e2d2c723e */ /* 0x000fe200000010ff */
[----:B------:R-:W-:Y:S01]  /*47f0*/  IMAD.MOV.U32 R45, RZ, RZ, R90 ;  /* 0x000000ffff2d7224 */ /* 0x000fe200078e005a */
[----:B------:R-:W-:Y:S01]  /*4800*/  F2FP.BF16.F32.PACK_AB R47, R47, R84 ;  /* 0x000000542f2f723e */ /* 0x000fe200000010ff */
[----:B------:R-:W-:-:S07]  /*4810*/  IMAD.MOV.U32 R46, RZ, RZ, R82 ;  /* 0x000000ffff2e7224 */ /* 0x000fce00078e0052 */
.L_x_488:
[----:B------:R-:W-:Y:S05]  /*4820*/  BSYNC B3 ;  /* 0x0000000000037941 */ /* 0x000fea0003800000 */
.L_x_487:
[----:B--2---:R1:W-:Y:S02]  /*4830*/  STG.E.128 desc[UR36][R56.64+0x100], R44 ;  /* 0x0001002c38007986 */ /* 0x0043e4000c101d24 */
.L_x_486:
[----:B------:R-:W-:Y:S05]  /*4840*/  BSYNC B2 ;  /* 0x0000000000027941 */ /* 0x000fea0003800000 */
.L_x_485:
[----:B------:R-:W-:-:S13]  /*4850*/  ISETP.NE.AND P0, PT, R6, RZ, PT ;  /* 0x000000ff0600720c */ /* 0x000fda0003f05270 */
[----:B------:R-:W-:Y:S05]  /*4860*/  @!P0 BRA `(.L_x_468) ;  /* 0x0000000000d48947 */ /* 0x000fea0003800000 */
[----:B-1234-:R1:W2:Y:S01]  /*4870*/  LDS.128 R44, [R54+0x8000] ;  /* 0x00800000362c7984 */ /* 0x01e2a20000000c00 */
[----:B------:R-:W-:Y:S01]  /*4880*/  VIADD R83, R16, 0x50 ;  /* 0x0000005010537836 */ /* 0x000fe20000000000 */
[----:B------:R-:W-:Y:S04]  /*4890*/  BSSY B2, `(.L_x_489) ;  /* 0x0000031000027945 */ /* 0x000fe80003800000 */
[----:B------:R-:W-:-:S13]  /*48a0*/  ISETP.GE.AND P0, PT, R83, R122, PT ;  /* 0x0000007a5300720c */ /* 0x000fda0003f06270 */
[----:B-1----:R-:W-:Y:S05]  /*48b0*/  @P0 BRA `(.L_x_490) ;  /* 0x0000000000b80947 */ /* 0x002fea0003800000 */
[----:B------:R-:W-:Y:S02]  /*48c0*/  SHF.R.U32.HI R82, RZ, 0x10, R81 ;  /* 0x00000010ff527819 */ /* 0x000fe40000011651 */
[----:B------:R-:W-:Y:S02]  /*48d0*/  SHF.R.U32.HI R84, RZ, 0x10, R79 ;  /* 0x00000010ff547819 */ /* 0x000fe4000001164f */
[----:B------:R-:W-:Y:S01]  /*48e0*/  SHF.R.U64 R83, R80, 0x10, R81 ;  /* 0x0000001050537819 */ /* 0x000fe20000001251 */
[----:B--2---:R-:W-:Y:S01]  /*48f0*/  IMAD.U32 R80, R47, 0x10000, RZ ;  /* 0x000100002f507824 */ /* 0x004fe200078e00ff */
[----:B------:R-:W-:Y:S01]  /*4900*/  SHF.R.U64 R85, R78, 0x10, R79 ;  /* 0x000000104e557819 */ /* 0x000fe2000000124f */
[----:B------:R-:W-:Y:S01]  /*4910*/  IMAD.U32 R78, R46, 0x10000, RZ ;  /* 0x000100002e4e7824 */ /* 0x000fe200078e00ff */
[----:B------:R-:W-:Y:S02]  /*4920*/  PRMT R171, R171, 0x5410, R82 ;  /* 0x00005410abab7816 */ /* 0x000fe40000000052 */
[----:B------:R-:W-:-:S02]  /*4930*/  PRMT R169, R169, 0x5410, R84 ;  /* 0x00005410a9a97816 */ /* 0x000fc40000000054 */
[----:B------:R-:W-:Y:S02]  /*4940*/  PRMT R170, R170, 0x5410, R83 ;  /* 0x00005410aaaa7816 */ /* 0x000fe40000000053 */
[----:B------:R-:W-:Y:S01]  /*4950*/  LOP3.LUT R79, R46, 0xffff0000, RZ, 0xc0, !PT ;  /* 0xffff00002e4f7812 */ /* 0x000fe200078ec0ff */
[----:B------:R-:W-:Y:S01]  /*4960*/  IMAD.U32 R83, R169, 0x10000, RZ ;  /* 0x00010000a9537824 */ /* 0x000fe200078e00ff */
[----:B------:R-:W-:Y:S01]  /*4970*/  LOP3.LUT R81, R47, 0xffff0000, RZ, 0xc0, !PT ;  /* 0xffff00002f517812 */ /* 0x000fe200078ec0ff */
[----:B------:R-:W-:Y:S01]  /*4980*/  IMAD.U32 R46, R45, 0x10000, RZ ;  /* 0x000100002d2e7824 */ /* 0x000fe200078e00ff */
[----:B------:R-:W-:Y:S01]  /*4990*/  PRMT R168, R168, 0x5410, R85 ;  /* 0x00005410a8a87816 */ /* 0x000fe20000000055 */
[----:B------:R-:W-:Y:S01]  /*49a0*/  IMAD.U32 R85, R171, 0x10000, RZ ;  /* 0x00010000ab557824 */ /* 0x000fe200078e00ff */
[----:B------:R-:W-:Y:S01]  /*49b0*/  LOP3.LUT R47, R45, 0xffff0000, RZ, 0xc0, !PT ;  /* 0xffff00002d2f7812 */ /* 0x000fe200078ec0ff */
[----:B------:R-:W-:Y:S01]  /*49c0*/  IMAD.U32 R45, R44, 0x10000, RZ ;  /* 0x000100002c2d7824 */ /* 0x000fe200078e00ff */
[----:B------:R-:W-:Y:S01]  /*49d0*/  LOP3.LUT R84, R170, 0xffff0000, RZ, 0xc0, !PT ;  /* 0xffff0000aa547812 */ /* 0x000fe200078ec0ff */
[C---:B------:R-:W-:Y:S01]  /*49e0*/  FMUL.FTZ R89, R79.reuse, R85 ;  /* 0x000000554f597220 */ /* 0x040fe20000410000 */
[----:B------:R-:W-:Y:S01]  /*49f0*/  LOP3.LUT R82, R168, 0xffff0000, RZ, 0xc0, !PT ;  /* 0xffff0000a8527812 */ /* 0x000fe200078ec0ff */
[-C--:B------:R-:W-:Y:S01]  /*4a00*/  FMUL.FTZ R79, R79, R83.reuse ;  /* 0x000000534f4f7220 */ /* 0x080fe20000410000 */
[----:B------:R-:W-:Y:S01]  /*4a10*/  LOP3.LUT R171, R171, 0xffff0000, RZ, 0xc0, !PT ;  /* 0xffff0000abab7812 */ /* 0x000fe200078ec0ff */
[----:B------:R-:W-:Y:S01]  /*4a20*/  FMUL.FTZ R87, R47, R84 ;  /* 0x000000542f577220 */ /* 0x000fe20000410000 */
[----:B------:R-:W-:Y:S01]  /*4a30*/  LOP3.LUT R169, R169, 0xffff0000, RZ, 0xc0, !PT ;  /* 0xffff0000a9a97812 */ /* 0x000fe200078ec0ff */
[----:B------:R-:W-:Y:S01]  /*4a40*/  FFMA.FTZ R89, R78, R83, -R89 ;  /* 0x000000534e597223 */ /* 0x000fe20000010859 */
[-C--:B------:R-:W-:Y:S01]  /*4a50*/  FMUL.FTZ R47, R47, R82.reuse ;  /* 0x000000522f2f7220 */ /* 0x080fe20000410000 */
[----:B------:R-:W-:Y:S01]  /*4a60*/  LOP3.LUT R44, R44, 0xffff0000, RZ, 0xc0, !PT ;  /* 0xffff00002c2c7812 */ /* 0x000fe200078ec0ff */
[----:B------:R-:W-:Y:S01]  /*4a70*/  FFMA.FTZ R87, R46, R82, -R87 ;  /* 0x000000522e577223 */ /* 0x000fe20000010857 */
[----:B------:R-:W-:Y:S01]  /*4a80*/  FFMA.FTZ R78, R78, R85, R79 ;  /* 0x000000554e4e7223 */ /* 0x000fe2000001004f */
[----:B------:R-:W-:-:S02]  /*4a90*/  IMAD.U32 R170, R170, 0x10000, RZ ;  /* 0x00010000aaaa7824 */ /* 0x000fc400078e00ff */
[C---:B------:R-:W-:Y:S01]  /*4aa0*/  FMUL.FTZ R79, R81.reuse, R171 ;  /* 0x000000ab514f7220 */ /* 0x040fe20000410000 */
[----:B------:R-:W-:Y:S02]  /*4ab0*/  IMAD.U32 R168, R168, 0x10000, RZ ;  /* 0x00010000a8a87824 */ /* 0x000fe400078e00ff */
[-C--:B------:R-:W-:Y:S01]  /*4ac0*/  FMUL.FTZ R82, R81, R169.reuse ;  /* 0x000000a951527220 */ /* 0x080fe20000410000 */
[----:B------:R-:W-:Y:S01]  /*4ad0*/  FFMA.FTZ R84, R46, R84, R47 ;  /* 0x000000542e547223 */ /* 0x000fe2000001002f */
        /* <DEDUP_REMOVED lines=10> */
[----:B------:R-:W-:Y:S01]  /*4b80*/  F2FP.BF16.F32.PACK_AB R45, R84, R87 ;  /* 0x00000057542d723e */ /* 0x000fe200000010ff */
[----:B------:R-:W-:-:S07]  /*4b90*/  IMAD.MOV.U32 R47, RZ, RZ, R79 ;  /* 0x000000ffff2f7224 */ /* 0x000fce00078e004f */
.L_x_490:
[----:B------:R-:W-:Y:S05]  /*4ba0*/  BSYNC B2 ;  /* 0x0000000000027941 */ /* 0x000fea0003800000 */
.L_x_489:
[----:B--2---:R1:W-:Y:S02]  /*4bb0*/  STG.E.128 desc[UR36][R56.64+0x140], R44 ;  /* 0x0001402c38007986 */ /* 0x0043e4000c101d24 */
.L_x_468:
[----:B------:R-:W-:Y:S05]  /*4bc0*/  BSYNC B1 ;  /* 0x0000000000017941 */ /* 0x000fea0003800000 */
.L_x_467:
[----:B------:R-:W-:Y:S05]  /*4bd0*/  @P4 BRA `(.L_x_491) ;  /* 0x0000005400a04947 */ /* 0x000fea0003800000 */
[----:B------:R-:W-:Y:S01]  /*4be0*/  ISETP.NE.AND P0, PT, R14, RZ, PT ;  /* 0x000000ff0e00720c */ /* 0x000fe20003f05270 */
[----:B------:R-:W-:-:S12]  /*4bf0*/  BSSY B1, `(.L_x_492) ;  /* 0x0000036000017945 */ /* 0x000fd80003800000 */
[----:B------:R-:W-:Y:S05]  /*4c00*/  @!P0 BRA `(.L_x_493) ;  /* 0x0000000000d08947 */ /* 0x000fea0003800000 */
[----:B-1234-:R1:W2:Y:S01]  /*4c10*/  LDS.128 R44, [R55+0x2000] ;  /* 0x00200000372c7984 */ /* 0x01e2a20000000c00 */
[----:B------:R-:W-:Y:S01]  /*4c20*/  ISETP.GE.AND P0, PT, R16, R122, PT ;  /* 0x0000007a1000720c */ /* 0x000fe20003f06270 */
[----:B------:R-:W-:-:S12]  /*4c30*/  BSSY B2, `(.L_x_494) ;  /* 0x0000030000027945 */ /* 0x000fd80003800000 */
[----:B-1----:R-:W-:Y:S05]  /*4c40*/  @P0 BRA `(.L_x_495) ;  /* 0x0000000000b80947 */ /* 0x002fea0003800000 */
[--C-:B------:R-:W-:Y:S01]  /*4c50*/  SHF.R.U64 R79, R76, 0x10, R77.reuse ;  /* 0x000000104c4f7819 */ /* 0x100fe2000000124d */
[----:B--2---:R-:W-:Y:S01]  /*4c60*/  IMAD.U32 R56, R46, 0x10000, RZ ;  /* 0x000100002e387824 */ /* 0x004fe200078e00ff */
[----:B------:R-:W-:Y:S02]  /*4c70*/  SHF.R.U32.HI R76, RZ, 0x10, R77 ;  /* 0x00000010ff4c7819 */ /* 0x000fe4000001164d */
[--C-:B------:R-:W-:Y:S02]  /*4c80*/  SHF.R.U32.HI R78, RZ, 0x10, R75.reuse ;  /* 0x00000010ff4e7819 */ /* 0x100fe4000001164b */
[----:B------:R-:W-:Y:S02]  /*4c90*/  PRMT R167, R167, 0x5410, R76 ;  /* 0x00005410a7a77816 */ /* 0x000fe4000000004c */
[----:B------:R-:W-:Y:S01]  /*4ca0*/  SHF.R.U64 R81, R74, 0x10, R75 ;  /* 0x000000104a517819 */ /* 0x000fe2000000124b */
[----:B------:R-:W-:Y:S01]  /*4cb0*/  IMAD.U32 R74, R47, 0x10000, RZ ;  /* 0x000100002f4a7824 */ /* 0x000fe200078e00ff */
[----:B------:R-:W-:-:S02]  /*4cc0*/  PRMT R165, R165, 0x5410, R78 ;  /* 0x00005410a5a57816 */ /* 0x000fc4000000004e */
[----:B------:R-:W-:Y:S01]  /*4cd0*/  PRMT R166, R166, 0x5410, R79 ;  /* 0x00005410a6a67816 */ /* 0x000fe2000000004f */
[----:B------:R-:W-:Y:S01]  /*4ce0*/  IMAD.U32 R79, R167, 0x10000, RZ ;  /* 0x00010000a74f7824 */ /* 0x000fe200078e00ff */
[----:B------:R-:W-:Y:S01]  /*4cf0*/  LOP3.LUT R57, R46, 0xffff0000, RZ, 0xc0, !PT ;  /* 0xffff00002e397812 */ /* 0x000fe200078ec0ff */
[----:B------:R-:W-:Y:S01]  /*4d00*/  IMAD.U32 R77, R165, 0x10000, RZ ;  /* 0x00010000a54d7824 */ /* 0x000fe200078e00ff */
[----:B------:R-:W-:Y:S01]  /*4d10*/  LOP3.LUT R75, R47, 0xffff0000, RZ, 0xc0, !PT ;  /* 0xffff00002f4b7812 */ /* 0x000fe200078ec0ff */
[----:B------:R-:W-:Y:S01]  /*4d20*/  IMAD.U32 R46, R45, 0x10000, RZ ;  /* 0x000100002d2e7824 */ /* 0x000fe200078e00ff */
[----:B------:R-:W-:Y:S01]  /*4d30*/  PRMT R164, R164, 0x5410, R81 ;  /* 0x00005410a4a47816 */ /* 0x000fe20000000051 */
[----:B------:R-:W-:Y:S01]  /*4d40*/  FMUL.FTZ R83, R57, R79 ;  /* 0x0000004f39537220 */ /* 0x000fe20000410000 */
[----:B------:R-:W-:Y:S01]  /*4d50*/  LOP3.LUT R47, R45, 0xffff0000, RZ, 0xc0, !PT ;  /* 0xffff00002d2f7812 */ /* 0x000fe200078ec0ff */
[-C--:B------:R-:W-:Y:S01]  /*4d60*/  FMUL.FTZ R57, R57, R77.reuse ;  /* 0x0000004d39397220 */ /* 0x080fe20000410000 */
[----:B------:R-:W-:Y:S01]  /*4d70*/  LOP3.LUT R78, R166, 0xffff0000, RZ, 0xc0, !PT ;  /* 0xffff0000a64e7812 */ /* 0x000fe200078ec0ff */
[----:B------:R-:W-:Y:S01]  /*4d80*/  IMAD.U32 R45, R44, 0x10000, RZ ;  /* 0x000100002c2d7824 */ /* 0x000fe200078e00ff */
[----:B------:R-:W-:Y:S01]  /*4d90*/  LOP3.LUT R76, R164, 0xffff0000, RZ, 0xc0, !PT ;  /* 0xffff0000a44c7812 */ /* 0x000fe200078ec0ff */
[----:B------:R-:W-:Y:S01]  /*4da0*/  FFMA.FTZ R83, R56, R77, -R83 ;  /* 0x0000004d38537223 */ /* 0x000fe20000010853 */
[----:B------:R-:W-:Y:S01]  /*4db0*/  LOP3.LUT R167, R167, 0xffff0000, RZ, 0xc0, !PT ;  /* 0xffff0000a7a77812 */ /* 0x000fe200078ec0ff */
[----:B------:R-:W-:Y:S01]  /*4dc0*/  FMUL.FTZ R81, R47, R78 ;  /* 0x0000004e2f517220 */ /* 0x000fe20000410000 */
[----:B------:R-:W-:Y:S01]  /*4dd0*/  LOP3.LUT R165, R165, 0xffff0000, RZ, 0xc0, !PT ;  /* 0xffff0000a5a57812 */ /* 0x000fe200078ec0ff */
        /* <DEDUP_REMOVED lines=21> */
.L_x_495:
[----:B------:R-:W-:Y:S05]  /*4f30*/  BSYNC B2 ;  /* 0x0000000000027941 */ /* 0x000fea0003800000 */
.L_x_494:
[----:B--2---:R1:W-:Y:S02]  /*4f40*/  STG.E.128 desc[UR36][R52.64], R44 ;  /* 0x0000002c34007986 */ /* 0x0043e4000c101d24 */
.L_x_493:
[----:B------:R-:W-:Y:S05]  /*4f50*/  BSYNC B1 ;  /* 0x0000000000017941 */ /* 0x000fea0003800000 */
.L_x_492:
        /* <DEDUP_REMOVED lines=54> */
.L_x_499:
[----:B------:R-:W-:Y:S05]  /*52c0*/  BSYNC B2 ;  /* 0x0000000000027941 */ /* 0x000fea0003800000 */
.L_x_498:
[----:B--2---:R1:W-:Y:S02]  /*52d0*/  STG.E.128 desc[UR36][R52.64+0x40], R44 ;  /* 0x0000402c34007986 */ /* 0x0043e4000c101d24 */
.L_x_497:
[----:B------:R-:W-:Y:S05]  /*52e0*/  BSYNC B1 ;  /* 0x0000000000017941 */ /* 0x000fea0003800000 */
.L_x_496:
        /* <DEDUP_REMOVED lines=54> */
.L_x_503:
[----:B------:R-:W-:Y:S05]  /*5650*/  BSYNC B2 ;  /* 0x0000000000027941 */ /* 0x000fea0003800000 */
.L_x_502:
[----:B--2---:R1:W-:Y:S02]  /*5660*/  STG.E.128 desc[UR36][R52.64+0x80], R44 ;  /* 0x0000802c34007986 */ /* 0x0043e4000c101d24 */
.L_x_501:
[----:B------:R-:W-:Y:S05]  /*5670*/  BSYNC B1 ;  /* 0x0000000000017941 */ /* 0x000fea0003800000 */
.L_x_500:
        /* <DEDUP_REMOVED lines=8> */
[----:B------:R-:W-:Y:S01]  /*5700*/  SHF.R.U64 R66, R64, 0x10, R65 ;  /* 0x0000001040427819 */ /* 0x000fe20000001241 */
[----:B--2---:R-:W-:Y:S01]  /*5710*/  IMAD.U32 R56, R46, 0x10000, RZ ;  /* 0x000100002e387824 */ /* 0x004fe200078e00ff */
[----:B------:R-:W-:Y:S01]  /*5720*/  SHF.R.U64 R68, R62, 0x10, R63 ;  /* 0x000000103e447819 */ /* 0x000fe2000000123f */
[----:B------:R-:W-:Y:S01]  /*5730*/  IMAD.U32 R62, R47, 0x10000, RZ ;  /* 0x000100002f3e7824 */ /* 0x000fe200078e00ff */
[----:B------:R-:W-:Y:S02]  /*5740*/  SHF.R.U32.HI R64, RZ, 0x10, R65 ;  /* 0x00000010ff407819 */ /* 0x000fe40000011641 */
[----:B------:R-:W-:Y:S02]  /*5750*/  SHF.R.U32.HI R67, RZ, 0x10, R63 ;  /* 0x00000010ff437819 */ /* 0x000fe4000001163f */
[----:B------:R-:W-:Y:S02]  /*5760*/  PRMT R151, R151, 0x5410, R66 ;  /* 0x0000541097977816 */ /* 0x000fe40000000042 */
[----:B------:R-:W-:-:S02]  /*5770*/  PRMT R143, R143, 0x5410, R68 ;  /* 0x000054108f8f7816 */ /* 0x000fc40000000044 */
[----:B------:R-:W-:Y:S02]  /*5780*/  PRMT R153, R153, 0x5410, R64 ;  /* 0x0000541099997816 */ /* 0x000fe40000000040 */
[----:B------:R-:W-:Y:S02]  /*5790*/  LOP3.LUT R63, R47, 0xffff0000, RZ, 0xc0, !PT ;  /* 0xffff00002f3f7812 */ /* 0x000fe400078ec0ff */
[----:B------:R-:W-:Y:S01]  /*57a0*/  PRMT R142, R142, 0x5410, R67 ;  /* 0x000054108e8e7816 */ /* 0x000fe20000000043 */
[----:B------:R-:W-:Y:S01]  /*57b0*/  IMAD.U32 R67, R153, 0x10000, RZ ;  /* 0x0001000099437824 */ /* 0x000fe200078e00ff */
[----:B------:R-:W-:Y:S02]  /*57c0*/  LOP3.LUT R47, R45, 0xffff0000, RZ, 0xc0, !PT ;  /* 0xffff00002d2f7812 */ /* 0x000fe400078ec0ff */
[----:B------:R-:W-:Y:S01]  /*57d0*/  LOP3.LUT R66, R151, 0xffff0000, RZ, 0xc0, !PT ;  /* 0xffff000097427812 */ /* 0x000fe200078ec0ff */
[----:B------:R-:W-:Y:S01]  /*57e0*/  IMAD.U32 R65, R142, 0x10000, RZ ;  /* 0x000100008e417824 */ /* 0x000fe200078e00ff */
[----:B------:R-:W-:Y:S01]  /*57f0*/  LOP3.LUT R64, R143, 0xffff0000, RZ, 0xc0, !PT ;  /* 0xffff00008f407812 */ /* 0x000fe200078ec0ff */
[----:B------:R-:W-:Y:S01]  /*5800*/  IMAD.U32 R151, R151, 0x10000, RZ ;  /* 0x0001000097977824 */ /* 0x000fe200078e00ff */
[----:B------:R-:W-:Y:S01]  /*5810*/  LOP3.LUT R57, R46, 0xffff0000, RZ, 0xc0, !PT ;  /* 0xffff00002e397812 */ /* 0x000fe200078ec0ff */
[----:B------:R-:W-:-:S02]  /*5820*/  IMAD.U32 R46, R45, 0x10000, RZ ;  /* 0x000100002d2e7824 */ /* 0x000fc400078e00ff */
[C---:B------:R-:W-:Y:S01]  /*5830*/  FMUL.FTZ R69, R47.reuse, R66 ;  /* 0x000000422f457220 */ /* 0x040fe20000410000 */
[C---:B------:R-:W-:Y:S02]  /*5840*/  IMAD.U32 R45, R44.reuse, 0x10000, RZ ;  /* 0x000100002c2d7824 */ /* 0x040fe400078e00ff */
[-C--:B------:R-:W-:Y:S01]  /*5850*/  FMUL.FTZ R47, R47, R64.reuse ;  /* 0x000000402f2f7220 */ /* 0x080fe20000410000 */
[----:B------:R-:W-:Y:S01]  /*5860*/  LOP3.LUT R44, R44, 0xffff0000, RZ, 0xc0, !PT ;  /* 0xffff00002c2c7812 */ /* 0x000fe200078ec0ff */
[C---:B------:R-:W-:Y:S01]  /*5870*/  FMUL.FTZ R71, R57.reuse, R67 ;  /* 0x0000004339477220 */ /* 0x040fe20000410000 */
[-C--:B------:R-:W-:Y:S01]  /*5880*/  FMUL.FTZ R57, R57, R65.reuse ;  /* 0x0000004139397220 */ /* 0x080fe20000410000 */
[----:B------:R-:W-:Y:S01]  /*5890*/  LOP3.LUT R153, R153, 0xffff0000, RZ, 0xc0, !PT ;  /* 0xffff000099997812 */ /* 0x000fe200078ec0ff */
[----:B------:R-:W-:Y:S01]  /*58a0*/  IMAD.U32 R143, R143, 0x10000, RZ ;  /* 0x000100008f8f7824 */ /* 0x000fe200078e00ff */
[----:B------:R-:W-:Y:S01]  /*58b0*/  LOP3.LUT R142, R142, 0xffff0000, RZ, 0xc0, !PT ;  /* 0xffff00008e8e7812 */ /* 0x000fe200078ec0ff */
[C---:B------:R-:W-:Y:S01]  /*58c0*/  FFMA.FTZ R69, R46.reuse, R64, -R69 ;  /* 0x000000402e457223 */ /* 0x040fe20000010845 */
[----:B------:R-:W-:Y:S01]  /*58d0*/  FFMA.FTZ R66, R46, R66, R47 ;  /* 0x000000422e427223 */ /* 0x000fe2000001002f */
[----:B------:R-:W-:Y:S01]  /*58e0*/  FFMA.FTZ R71, R56, R65, -R71 ;  /* 0x0000004138477223 */ /* 0x000fe20000010847 */
[----:B------:R-:W-:Y:S01]  /*58f0*/  FMUL.FTZ R46, R44, R151 ;  /* 0x000000972c2e7220 */ /* 0x000fe20000410000 */
[----:B------:R-:W-:Y:S01]  /*5900*/  FFMA.FTZ R56, R56, R67, R57 ;  /* 0x0000004338387223 */ /* 0x000fe20000010039 */
[----:B------:R-:W-:Y:S01]  /*5910*/  FMUL.FTZ R44, R44, R143 ;  /* 0x0000008f2c2c7220 */ /* 0x000fe20000410000 */
        /* <DEDUP_REMOVED lines=12> */
.L_x_507:
[----:B------:R-:W-:Y:S05]  /*59e0*/  BSYNC B2 ;  /* 0x0000000000027941 */ /* 0x000fea0003800000 */
.L_x_506:
[----:B--2---:R1:W-:Y:S02]  /*59f0*/  STG.E.128 desc[UR36][R52.64+0xc0], R44 ;  /* 0x0000c02c34007986 */ /* 0x0043e4000c101d24 */
.L_x_505:
[----:B------:R-:W-:Y:S05]  /*5a00*/  BSYNC B1 ;  /* 0x0000000000017941 */ /* 0x000fea0003800000 */
.L_x_504:
        /* <DEDUP_REMOVED lines=10> */
[----:B------:R-:W-:Y:S01]  /*5ab0*/  SHF.R.U32.HI R63, RZ, 0x10, R59 ;  /* 0x00000010ff3f7819 */ /* 0x000fe2000001163b */
[----:B------:R-:W-:Y:S01]  /*5ac0*/  IMAD.U32 R57, R47, 0x10000, RZ ;  /* 0x000100002f397824 */ /* 0x000fe200078e00ff */
[--C-:B------:R-:W-:Y:S02]  /*5ad0*/  SHF.R.U64 R59, R60, 0x10, R61.reuse ;  /* 0x000000103c3b7819 */ /* 0x100fe4000000123d */
[----:B------:R-:W-:Y:S02]  /*5ae0*/  SHF.R.U32.HI R60, RZ, 0x10, R61 ;  /* 0x00000010ff3c7819 */ /* 0x000fe4000001163d */
[----:B------:R-:W-:Y:S02]  /*5af0*/  PRMT R136, R136, 0x5410, R63 ;  /* 0x0000541088887816 */ /* 0x000fe4000000003f */
[----:B------:R-:W-:-:S02]  /*5b00*/  PRMT R141, R141, 0x5410, R60 ;  /* 0x000054108d8d7816 */ /* 0x000fc4000000003c */
[----:B------:R-:W-:Y:S01]  /*5b10*/  LOP3.LUT R56, R46, 0xffff0000, RZ, 0xc0, !PT ;  /* 0xffff00002e387812 */ /* 0x000fe200078ec0ff */
[----:B------:R-:W-:Y:S01]  /*5b20*/  IMAD.U32 R60, R136, 0x10000, RZ ;  /* 0x00010000883c7824 */ /* 0x000fe200078e00ff */
[----:B------:R-:W-:Y:S01]  /*5b30*/  PRMT R137, R137, 0x5410, R62 ;  /* 0x0000541089897816 */ /* 0x000fe2000000003e */
[----:B------:R-:W-:Y:S01]  /*5b40*/  IMAD.U32 R62, R141, 0x10000, RZ ;  /* 0x000100008d3e7824 */ /* 0x000fe200078e00ff */
[----:B------:R-:W-:Y:S01]  /*5b50*/  PRMT R140, R140, 0x5410, R59 ;  /* 0x000054108c8c7816 */ /* 0x000fe2000000003b */
[----:B------:R-:W-:Y:S01]  /*5b60*/  IMAD.U32 R46, R45, 0x10000, RZ ;  /* 0x000100002d2e7824 */ /* 0x000fe200078e00ff */
[----:B------:R-:W-:Y:S01]  /*5b70*/  LOP3.LUT R58, R47, 0xffff0000, RZ, 0xc0, !PT ;  /* 0xffff00002f3a7812 */ /* 0x000fe200078ec0ff */
[C---:B------:R-:W-:Y:S01]  /*5b80*/  FMUL.FTZ R66, R56.reuse, R62 ;  /* 0x0000003e38427220 */ /* 0x040fe20000410000 */
[----:B------:R-:W-:Y:S01]  /*5b90*/  LOP3.LUT R47, R45, 0xffff0000, RZ, 0xc0, !PT ;  /* 0xffff00002d2f7812 */ /* 0x000fe200078ec0ff */
[-C--:B------:R-:W-:Y:S01]  /*5ba0*/  FMUL.FTZ R56, R56, R60.reuse ;  /* 0x0000003c38387220 */ /* 0x080fe20000410000 */
[----:B------:R-:W-:Y:S01]  /*5bb0*/  LOP3.LUT R61, R140, 0xffff0000, RZ, 0xc0, !PT ;  /* 0xffff00008c3d7812 */ /* 0x000fe200078ec0ff */
[----:B------:R-:W-:Y:S01]  /*5bc0*/  FFMA.FTZ R66, R55, R60, -R66 ;  /* 0x0000003c37427223 */ /* 0x000fe20000010842 */
[----:B------:R-:W-:Y:S01]  /*5bd0*/  LOP3.LUT R59, R137, 0xffff0000, RZ, 0xc0, !PT ;  /* 0xffff0000893b7812 */ /* 0x000fe200078ec0ff */
[----:B------:R-:W-:Y:S01]  /*5be0*/  IMAD.U32 R45, R44, 0x10000, RZ ;  /* 0x000100002c2d7824 */ /* 0x000fe200078e00ff */
[----:B------:R-:W-:Y:S01]  /*5bf0*/  LOP3.LUT R141, R141, 0xffff0000, RZ, 0xc0, !PT ;  /* 0xffff00008d8d7812 */ /* 0x000fe200078ec0ff */
[----:B------:R-:W-:Y:S01]  /*5c00*/  FFMA.FTZ R55, R55, R62, R56 ;  /* 0x0000003e37377223 */ /* 0x000fe20000010038 */
[----:B------:R-:W-:Y:S01]  /*5c10*/  LOP3.LUT R136, R136, 0xffff0000, RZ, 0xc0, !PT ;  /* 0xffff000088887812 */ /* 0x000fe200078ec0ff */
[C---:B------:R-:W-:Y:S01]  /*5c20*/  FMUL.FTZ R63, R47.reuse, R61 ;  /* 0x0000003d2f3f7220 */ /* 0x040fe20000410000 */
[----:B------:R-:W-:Y:S01]  /*5c30*/  FMUL.FTZ R64, R47, R59 ;  /* 0x0000003b2f407220 */ /* 0x000fe20000410000 */
[----:B------:R-:W-:Y:S01]  /*5c40*/  LOP3.LUT R44, R44, 0xffff0000, RZ, 0xc0, !PT ;  /* 0xffff00002c2c7812 */ /* 0x000fe200078ec0ff */
[----:B------:R-:W-:Y:S01]  /*5c50*/  FMUL.FTZ R56, R58, R141 ;  /* 0x0000008d3a387220 */ /* 0x000fe20000410000 */
[----:B------:R-:W-:-:S02]  /*5c60*/  IMAD.U32 R140, R140, 0x10000, RZ ;  /* 0x000100008c8c7824 */ /* 0x000fc400078e00ff */
[-C--:B------:R-:W-:Y:S01]  /*5c70*/  FMUL.FTZ R58, R58, R136.reuse ;  /* 0x000000883a3a7220 */ /* 0x080fe20000410000 */
[----:B------:R-:W-:Y:S02]  /*5c80*/  IMAD.U32 R137, R137, 0x10000, RZ ;  /* 0x0001000089897824 */ /* 0x000fe400078e00ff */
[C---:B------:R-:W-:Y:S01]  /*5c90*/  FFMA.FTZ R63, R46.reuse, R59, -R63 ;  /* 0x0000003b2e3f7223 */ /* 0x040fe2000001083f */
[----:B------:R-:W-:Y:S01]  /*5ca0*/  FFMA.FTZ R64, R46, R61, R64 ;  /* 0x0000003d2e407223 */ /* 0x000fe20000010040 */
[C---:B------:R-:W-:Y:S01]  /*5cb0*/  FFMA.FTZ R56, R57.reuse, R136, -R56 ;  /* 0x0000008839387223 */ /* 0x040fe20000010838 */
[C---:B------:R-:W-:Y:S01]  /*5cc0*/  FMUL.FTZ R46, R44.reuse, R140 ;  /* 0x0000008c2c2e7220 */ /* 0x040fe20000410000 */
[----:B------:R-:W-:Y:S01]  /*5cd0*/  FMUL.FTZ R47, R44, R137 ;  /* 0x000000892c2f7220 */ /* 0x000fe20000410000 */
[----:B------:R-:W-:Y:S01]  /*5ce0*/  FFMA.FTZ R57, R57, R141, R58 ;  /* 0x0000008d39397223 */ /* 0x000fe2000001003a */
[----:B------:R-:W-:Y:S01]  /*5cf0*/  F2FP.BF16.F32.PACK_AB R55, R55, R66 ;  /* 0x000000423737723e */ /* 0x000fe200000010ff */
[C---:B------:R-:W-:Y:S01]  /*5d00*/  FFMA.FTZ R46, R45.reuse, R137, -R46 ;  /* 0x000000892d2e7223 */ /* 0x040fe2000001082e */
[----:B------:R-:W-:Y:S01]  /*5d10*/  FFMA.FTZ R47, R45, R140, R47 ;  /* 0x0000008c2d2f7223 */ /* 0x000fe2000001002f */
[----:B------:R-:W-:-:S02]  /*5d20*/  F2FP.BF16.F32.PACK_AB R45, R64, R63 ;  /* 0x0000003f402d723e */ /* 0x000fc400000010ff */
[----:B------:R-:W-:Y:S02]  /*5d30*/  F2FP.BF16.F32.PACK_AB R56, R57, R56 ;  /* 0x000000383938723e */ /* 0x000fe400000010ff */
[----:B------:R-:W-:Y:S01]  /*5d40*/  F2FP.BF16.F32.PACK_AB R44, R47, R46 ;  /* 0x0000002e2f2c723e */ /* 0x000fe200000010ff */
[----:B------:R-:W-:Y:S02]  /*5d50*/  IMAD.MOV.U32 R46, RZ, RZ, R55 ;  /* 0x000000ffff2e7224 */ /* 0x000fe400078e0037 */
[----:B------:R-:W-:-:S07]  /*5d60*/  IMAD.MOV.U32 R47, RZ, RZ, R56 ;  /* 0x000000ffff2f7224 */ /* 0x000fce00078e0038 */
.L_x_511:
[----:B------:R-:W-:Y:S05]  /*5d70*/  BSYNC B2 ;  /* 0x0000000000027941 */ /* 0x000fea0003800000 */
.L_x_510:
[----:B--2---:R1:W-:Y:S02]  /*5d80*/  STG.E.128 desc[UR36][R52.64+0x100], R44 ;  /* 0x0001002c34007986 */ /* 0x0043e4000c101d24 */
.L_x_509:
[----:B------:R-:W-:Y:S05]  /*5d90*/  BSYNC B1 ;  /* 0x0000000000017941 */ /* 0x000fea0003800000 */
.L_x_508:
        /* <DEDUP_REMOVED lines=30> */
[C---:B------:R-:W-:Y:S01]  /*5f80*/  FMUL.FTZ R59, R47.reuse, R56 ;  /* 0x000000382f3b7220 */ /* 0x040fe20000410000 */
[----:B------:R-:W-:Y:S01]  /*5f90*/  LOP3.LUT R92, R92, 0xffff0000, RZ, 0xc0, !PT ;  /* 0xffff00005c5c7812 */ /* 0x000fe200078ec0ff */
[-C--:B------:R-:W-:Y:S01]  /*5fa0*/  FMUL.FTZ R47, R47, R54.reuse ;  /* 0x000000362f2f7220 */ /* 0x080fe20000410000 */
[----:B------:R-:W-:Y:S01]  /*5fb0*/  LOP3.LUT R44, R44, 0xffff0000, RZ, 0xc0, !PT ;  /* 0xffff00002c2c7812 */ /* 0x000fe200078ec0ff */
[----:B------:R-:W-:Y:S01]  /*5fc0*/  FFMA.FTZ R59, R46, R54, -R59 ;  /* 0x000000362e3b7223 */ /* 0x000fe2000001083b */
[----:B------:R-:W-:Y:S01]  /*5fd0*/  FFMA.FTZ R48, R48, R57, R49 ;  /* 0x0000003930307223 */ /* 0x000fe20000010031 */
[----:B------:R-:W-:-:S02]  /*5fe0*/  IMAD.U32 R94, R94, 0x10000, RZ ;  /* 0x000100005e5e7824 */ /* 0x000fc400078e00ff */
[----:B------:R-:W-:Y:S01]  /*5ff0*/  FMUL.FTZ R49, R51, R95 ;  /* 0x0000005f33317220 */ /* 0x000fe20000410000 */
[----:B------:R-:W-:Y:S02]  /*6000*/  IMAD.U32 R93, R93, 0x10000, RZ ;  /* 0x000100005d5d7824 */ /* 0x000fe400078e00ff */
[----:B------:R-:W-:Y:S01]  /*6010*/  FMUL.FTZ R54, R51, R92 ;  /* 0x0000005c33367220 */ /* 0x000fe20000410000 */
[----:B------:R-:W-:Y:S01]  /*6020*/  FFMA.FTZ R56, R46, R56, R47 ;  /* 0x000000382e387223 */ /* 0x000fe2000001002f */
        /* <DEDUP_REMOVED lines=12> */
.L_x_513:
[----:B------:R-:W-:Y:S05]  /*60f0*/  BSYNC B1 ;  /* 0x0000000000017941 */ /* 0x000fea0003800000 */
.L_x_512:
[----:B--2---:R1:W-:Y:S01]  /*6100*/  STG.E.128 desc[UR36][R52.64+0x140], R44 ;  /* 0x0001402c34007986 */ /* 0x0043e2000c101d24 */
[----:B------:R-:W-:Y:S05]  /*6110*/  BRA `(.L_x_491) ;  /* 0x0000004000507947 */ /* 0x000fea0003800000 */
.L_x_459:
        /* <DEDUP_REMOVED lines=18> */
[----:B------:R-:W-:Y:S02]  /*6240*/  IADD3 R44, P1, R110, R92, RZ ;  /* 0x0000005c6e2c7210 */ /* 0x000fe40007f3e0ff */
[----:B------:R-:W-:Y:S02]  /*6250*/  CS2R R54, SRZ ;  /* 0x0000000000367805 */ /* 0x000fe4000001ff00 */
[----:B------:R-:W-:Y:S01]  /*6260*/  CS2R R52, SRZ ;  /* 0x0000000000347805 */ /* 0x000fe2000001ff00 */
[----:B------:R-:W-:Y:S01]  /*6270*/  IMAD.X R46, R0, 0x1, R31, P0 ;  /* 0x00000001002e7824 */ /* 0x000fe200000e061f */
[----:B------:R-:W-:Y:S02]  /*6280*/  LEA R68, P0, R45, UR4, 0x1 ;  /* 0x000000042d447c11 */ /* 0x000fe4000f8008ff */
[----:B------:R-:W-:-:S02]  /*6290*/  CS2R R66, SRZ ;  /* 0x0000000000427805 */ /* 0x000fc4000001ff00 */
[----:B------:R-:W-:Y:S02]  /*62a0*/  CS2R R64, SRZ ;  /* 0x0000000000407805 */ /* 0x000fe4000001ff00 */
[----:B------:R-:W-:Y:S01]  /*62b0*/  LEA.HI.X R69, R45, UR5, R46, 0x1, P0 ;  /* 0x000000052d457c11 */ /* 0x000fe200080f0c2e */
[----:B------:R-:W-:Y:S01]  /*62c0*/  ULDC.64 UR4, c[0x0][0x3e0] ;  /* 0x0000f80000047ab9 */ /* 0x000fe20000000a00 */
[----:B------:R-:W-:Y:S01]  /*62d0*/  ISETP.GE.AND P0, PT, R22, R122, PT ;  /* 0x0000007a1600720c */ /* 0x000fe20003f06270 */
[----:B------:R-:W-:Y:S01]  /*62e0*/  IMAD.X R45, R3, 0x1, R33, P1 ;  /* 0x00000001032d7824 */ /* 0x000fe200008e0621 */
[----:B------:R-:W-:-:S04]  /*62f0*/  LEA R72, P1, R44, UR4, 0x1 ;  /* 0x000000042c487c11 */ /* 0x000fc8000f8208ff */
[----:B------:R-:W-:Y:S02]  /*6300*/  LEA.HI.X R73, R44, UR5, R45, 0x1, P1 ;  /* 0x000000052c497c11 */ /* 0x000fe400088f0c2d */
[----:B------:R-:W-:-:S05]  /*6310*/  ISETP.GE.AND P1, PT, R184, R122, PT ;  /* 0x0000007ab800720c */ /* 0x000fca0003f26270 */
[----:B------:R0:W5:Y:S04]  /*6320*/  @!P0 LDG.E.128 R52, desc[UR36][R68.64] ;  /* 0x0000002444348981 */ /* 0x000168000c1e1d00 */
[----:B------:R0:W5:Y:S01]  /*6330*/  @!P0 LDG.E.128 R64, desc[UR36][R72.64] ;  /* 0x0000002448408981 */ /* 0x000162000c1e1d00 */
[----:B------:R-:W-:Y:S02]  /*6340*/  ISETP.GE.AND P0, PT, R185, R122, PT ;  /* 0x0000007ab900720c */ /* 0x000fe40003f06270 */
        /* <DEDUP_REMOVED lines=8> */
[----:B------:R0:W5:Y:S04]  /*63d0*/  @!P1 LDG.E.128 R48, desc[UR36][R68.64+0x40] ;  /* 0x0000402444309981 */ /* 0x000168000c1e1d00 */
[----:B------:R0:W5:Y:S04]  /*63e0*/  @!P0 LDG.E.128 R44, desc[UR36][R68.64+0x80] ;  /* 0x00008024442c8981 */ /* 0x000168000c1e1d00 */
[----:B------:R0:W5:Y:S04]  /*63f0*/  @!P1 LDG.E.128 R60, desc[UR36][R72.64+0x40] ;  /* 0x00004024483c9981 */ /* 0x000168000c1e1d00 */
[----:B------:R0:W5:Y:S02]  /*6400*/  @!P0 LDG.E.128 R56, desc[UR36][R72.64+0x80] ;  /* 0x0000802448388981 */ /* 0x000164000c1e1d00 */
.L_x_515:
[----:B------:R-:W-:Y:S05]  /*6410*/  BSYNC B1 ;  /* 0x0000000000017941 */ /* 0x000fea0003800000 */
.L_x_514:
[----:B------:R-:W-:Y:S01]  /*6420*/  ISETP.GE.AND P0, PT, R204, R4, PT ;  /* 0x00000004cc00720c */ /* 0x000fe20003f06270 */
[----:B------:R-:W-:Y:S01]  /*6430*/  BSSY B1, `(.L_x_516) ;  /* 0x000002e000017945 */ /* 0x000fe20003800000 */
[----:B0-----:R-:W-:Y:S02]  /*6440*/  CS2R R68, SRZ ;  /* 0x0000000000447805 */ /* 0x001fe4000001ff00 */
        /* <DEDUP_REMOVED lines=17> */
[----:B------:R-:W-:Y:S02]  /*6560*/  IADD3.X R69, R31, R0, R38, P1, P5 ;  /* 0x000000001f457210 */ /* 0x000fe40000fea426 */
[----:B------:R-:W-:Y:S02]  /*6570*/  CS2R R76, SRZ ;  /* 0x00000000004c7805 */ /* 0x000fe4000001ff00 */
[----:B------:R-:W-:Y:S02]  /*6580*/  IADD3 R0, P1, P5, R110, R92, R39 ;  /* 0x0000005c6e007210 */ /* 0x000fe40007d3e027 */
[----:B------:R-:W-:-:S02]  /*6590*/  CS2R R90, SRZ ;  /* 0x00000000005a7805 */ /* 0x000fc4000001ff00 */
[----:B------:R-:W-:Y:S02]  /*65a0*/  CS2R R88, SRZ ;  /* 0x0000000000587805 */ /* 0x000fe4000001ff00 */
[----:B------:R-:W-:Y:S02]  /*65b0*/  IADD3.X R3, R33, R3, R41, P1, P5 ;  /* 0x0000000321037210 */ /* 0x000fe40000fea429 */
[----:B------:R-:W-:-:S04]  /*65c0*/  LEA R92, P1, R94, UR4, 0x1 ;  /* 0x000000045e5c7c11 */ /* 0x000fc8000f8208ff */
[----:B------:R-:W-:Y:S02]  /*65d0*/  LEA.HI.X R93, R94, UR5, R69, 0x1, P1 ;  /* 0x000000055e5d7c11 */ /* 0x000fe400088f0c45 */
[----:B------:R-:W-:-:S04]  /*65e0*/  LEA R94, P1, R0, UR6, 0x1 ;  /* 0x00000006005e7c11 */ /* 0x000fc8000f8208ff */
[----:B------:R-:W-:Y:S02]  /*65f0*/  LEA.HI.X R95, R0, UR7, R3, 0x1, P1 ;  /* 0x00000007005f7c11 */ /* 0x000fe400088f0c03 */
[----:B------:R-:W-:Y:S02]  /*6600*/  ISETP.GE.AND P1, PT, R22, R122, PT ;  /* 0x0000007a1600720c */ /* 0x000fe40003f26270 */
[----:B------:R-:W-:Y:S02]  /*6610*/  CS2R R74, SRZ ;  /* 0x00000000004a7805 */ /* 0x000fe4000001ff00 */
[----:B------:R-:W-:Y:S02]  /*6620*/  CS2R R72, SRZ ;  /* 0x0000000000487805 */ /* 0x000fe4000001ff00 */
[----:B------:R-:W-:Y:S02]  /*6630*/  CS2R R86, SRZ ;  /* 0x0000000000567805 */ /* 0x000fe4000001ff00 */
[----:B------:R-:W-:-:S05]  /*6640*/  CS2R R84, SRZ ;  /* 0x0000000000547805 */ /* 0x000fca000001ff00 */
[----:B------:R0:W5:Y:S04]  /*6650*/  @!P1 LDG.E.128 R76, desc[UR36][R92.64] ;  /* 0x000000245c4c9981 */ /* 0x000168000c1e1d00 */
[----:B------:R0:W5:Y:S01]  /*6660*/  @!P1 LDG.E.128 R88, desc[UR36][R94.64] ;  /* 0x000000245e589981 */ /* 0x000162000c1e1d00 */
[----:B------:R-:W-:Y:S02]  /*6670*/  ISETP.GE.AND P1, PT, R184, R122, PT ;  /* 0x0000007ab800720c */ /* 0x000fe40003f26270 */
[----:B------:R-:W-:Y:S02]  /*6680*/  CS2R R70, SRZ ;  /* 0x0000000000467805 */ /* 0x000fe4000001ff00 */
[----:B------:R-:W-:Y:S02]  /*6690*/  CS2R R68, SRZ ;  /* 0x0000000000447805 */ /* 0x000fe4000001ff00 */
[----:B------:R-:W-:-:S02]  /*66a0*/  CS2R R82, SRZ ;  /* 0x0000000000527805 */ /* 0x000fc4000001ff00 */
[----:B------:R-:W-:-:S05]  /*66b0*/  CS2R R80, SRZ ;  /* 0x0000000000507805 */ /* 0x000fca000001ff00 */
[----:B------:R0:W5:Y:S04]  /*66c0*/  @!P1 LDG.E.128 R72, desc[UR36][R92.64+0x40] ;  /* 0x000040245c489981 */ /* 0x000168000c1e1d00 */
[----:B------:R0:W5:Y:S01]  /*66d0*/  @!P1 LDG.E.128 R84, desc[UR36][R94.64+0x40] ;  /* 0x000040245e549981 */ /* 0x000162000c1e1d00 */
[----:B------:R-:W-:-:S13]  /*66e0*/  ISETP.GE.AND P1, PT, R185, R122, PT ;  /* 0x0000007ab900720c */ /* 0x000fda0003f26270 */
[----:B------:R0:W5:Y:S04]  /*66f0*/  @!P1 LDG.E.128 R68, desc[UR36][R92.64+0x80] ;  /* 0x000080245c449981 */ /* 0x000168000c1e1d00 */
[----:B------:R0:W5:Y:S02]  /*6700*/  @!P1 LDG.E.128 R80, desc[UR36][R94.64+0x80] ;  /* 0x000080245e509981 */ /* 0x000164000c1e1d00 */
.L_x_517:
[----:B------:R-:W-:Y:S05]  /*6710*/  BSYNC B1 ;  /* 0x0000000000017941 */ /* 0x000fea0003800000 */
.L_x_516:
[----:B------:R-:W-:Y:S01]  /*6720*/  IMAD.MOV.U32 R0, RZ, RZ, R44 ;  /* 0x000000ffff007224 */ /* 0x000fe200078e002c */
[----:B------:R-:W-:Y:S01]  /*6730*/  ISETP.NE.AND P1, PT, R188, 0x3, PT ;  /* 0x00000003bc00780c */ /* 0x000fe20003f25270 */
[----:B------:R-:W-:Y:S01]  /*6740*/  IMAD.MOV.U32 R3, RZ, RZ, R45 ;  /* 0x000000ffff037224 */ /* 0x000fe200078e002d */
[----:B------:R-:W-:Y:S01]  /*6750*/  PRMT R230, R97, 0x7610, R230 ;  /* 0x0000761061e67816 */ /* 0x000fe200000000e6 */
[----:B0-----:R-:W-:Y:S01]  /*6760*/  IMAD.MOV.U32 R92, RZ, RZ, R48 ;  /* 0x000000ffff5c7224 */ /* 0x001fe200078e0030 */
        /* <DEDUP_REMOVED lines=92> */
.L_x_518:
[----:B------:R-:W-:Y:S01]  /*6d30*/  IMAD R3, R18, 0x8, R2 ;  /* 0x0000000812037824 */ /* 0x000fe200078e0202 */
[----:B------:R-:W-:Y:S01]  /*6d40*/  SHF.L.U32 R0, R186, 0x1f, RZ ;  /* 0x0000001fba007819 */ /* 0x000fe200000006ff */
[----:B------:R-:W0:Y:S01]  /*6d50*/  LDC R151, c[0x0][0x2e4] ;  /* 0x0000b900ff977b82 */ /* 0x000e220000000800 */
[----:B------:R-:W-:Y:S02]  /*6d60*/  BSSY B1, `(.L_x_519) ;  /* 0x0000004000017945 */ /* 0x000fe40003800000 */
[----:B------:R-:W1:Y:S05]  /*6d70*/  SYNCS.PHASECHK.TRANS64.TRYWAIT P5, [R3+URZ+0x34890], R0 ;  /* 0x03489000030075a7 */ /* 0x000e6a00080a017f */
[----:B------:R-:W2:Y:S01]  /*6d80*/  LDC.64 R130, c[0x0][0x2f0] ;  /* 0x0000bc00ff827b82 */ /* 0x000ea20000000a00 */
[----:B-1----:R-:W-:Y:S05]  /*6d90*/  @!P5 BRA `(.L_x_520) ;  /* 0x0000017000d4d947 */ /* 0x002fea0003800000 */
.L_x_767:
[----:B------:R-:W-:Y:S05]  /*6da0*/  BSYNC B1 ;  /* 0x0000000000017941 */ /* 0x000fea0003800000 */
.L_x_519:
[----:B------:R-:W-:Y:S01]  /*6db0*/  BSSY B1, `(.L_x_521) ;  /* 0x000018f000017945 */ /* 0x000fe20003800000 */
[----:B0-----:R-:W-:Y:S02]  /*6dc0*/  IMAD.IADD R153, R151, 0x1, -R119 ;  /* 0x0000000197997824 */ /* 0x001fe400078e0a77 */
[----:B------:R-:W-:Y:S01]  /*6dd0*/  IMAD.MOV.U32 R133, RZ, RZ, R96 ;  /* 0x000000ffff857224 */ /* 0x000fe200078e0060 */
[----:B------:R-:W-:Y:S06]  /*6de0*/  @P4 BRA `(.L_x_522) ;  /* 0x00000018002c4947 */ /* 0x000fec0003800000 */
[----:B------:R-:W-:Y:S01]  /*6df0*/  ISETP.NE.AND P4, PT, R14, RZ, PT ;  /* 0x000000ff0e00720c */ /* 0x000fe20003f85270 */
[-C--:B--2---:R-:W-:Y:S01]  /*6e00*/  IMAD R92, R148, R130.reuse, RZ ;  /* 0x00000082945c7224 */ /* 0x084fe200078e02ff */
[----:B------:R-:W-:Y:S01]  /*6e10*/  BSSY B2, `(.L_x_523) ;  /* 0x0000083000027945 */ /* 0x000fe20003800000 */
[----:B------:R-:W-:-:S04]  /*6e20*/  IMAD.WIDE.U32 R136, R19, R130, R132 ;  /* 0x0000008213887225 */ /* 0x000fc800078e0084 */
[----:B------:R-:W-:-:S04]  /*6e30*/  IMAD R93, R19, R131, R92 ;  /* 0x00000083135d7224 */ /* 0x000fc800078e025c */
[----:B------:R-:W-:Y:S02]  /*6e40*/  IMAD.IADD R170, R93, 0x1, R137 ;  /* 0x000000015daa7824 */ /* 0x000fe400078e0289 */
[----:B------:R-:W-:Y:S05]  /*6e50*/  @!P4 BRA `(.L_x_524) ;  /* 0x0000000400f8c947 */ /* 0x000fea0003800000 */
[----:B------:R-:W-:Y:S01]  /*6e60*/  SEL R92, R119, R153, !P3 ;  /* 0x00000099775c7207 */ /* 0x000fe20005800000 */
[----:B------:R-:W-:Y:S01]  /*6e70*/  BSSY B3, `(.L_x_525) ;  /* 0x000007a000037945 */ /* 0x000fe20003800000 */
[----:B------:R-:W-:Y:S02]  /*6e80*/  IADD3 R96, P4, P5, R104, R136, R29 ;  /* 0x0000008868607210 */ /* 0x000fe40007d9e01d */
[----:B------:R-:W-:Y:S02]  /*6e90*/  SHF.R.S32.HI R93, RZ, 0x1f, R92 ;  /* 0x0000001fff5d7819 */ /* 0x000fe4000001145c */
[----:B------:R-:W-:Y:S02]  /*6ea0*/  IADD3.X R97, R101, R170, R13, P4, P5 ;  /* 0x000000aa65617210 */ /* 0x000fe400027ea40d */
[----:B------:R-:W-:-:S04]  /*6eb0*/  LEA.HI R93, R93, R92, RZ, 0x4 ;  /* 0x0000005c5d5d7211 */ /* 0x000fc800078f20ff */
[----:B------:R-:W-:-:S05]  /*6ec0*/  LEA.HI.SX32 R92, R93, R30, 0x1c ;  /* 0x0000001e5d5c7211 */ /* 0x000fca00078fe2ff */
[----:B------:R-:W-:-:S05]  /*6ed0*/  IMAD.SHL.U32 R93, R92, 0x8, RZ ;  /* 0x000000085c5d7824 */ /* 0x000fca00078e00ff */
[----:B------:R-:W-:-:S13]  /*6ee0*/  ISETP.GE.AND P4, PT, R93, R151, PT ;  /* 0x000000975d00720c */ /* 0x000fda0003f86270 */
[--C-:B------:R-:W-:Y:S02]  /*6ef0*/  @!P4 SHF.R.S32.HI R95, RZ, 0x1f, R93.reuse ;  /* 0x0000001fff5fc819 */ /* 0x100fe4000001145d */
[----:B------:R-:W-:-:S04]  /*6f00*/  @!P4 IADD3 R94, P5, P6, R104, R136, R93 ;  /* 0x00000088685ec210 */ /* 0x000fc80007ebe05d */
[----:B------:R-:W-:Y:S02]  /*6f10*/  @!P4 IADD3.X R95, R101, R170, R95, P5, P6 ;  /* 0x000000aa655fc210 */ /* 0x000fe40002fec45f */
[----:B------:R-:W-:-:S04]  /*6f20*/  LEA R140, P5, R96, R120, 0x1 ;  /* 0x00000078608c7211 */ /* 0x000fc800078a08ff */
[----:B------:R-:W-:Y:S02]  /*6f30*/  LEA.HI.X R141, R96, R121, R97, 0x1, P5 ;  /* 0x00000079608d7211 */ /* 0x000fe400028f0c61 */
[----:B------:R-:W-:-:S04]  /*6f40*/  @!P4 LEA R142, P5, R94, R120, 0x1 ;  /* 0x000000785e8ec211 */ /* 0x000fc800078a08ff */
[----:B------:R-:W-:Y:S02]  /*6f50*/  @!P4 LEA.HI.X R143, R94, R121, R95, 0x1, P5 ;  /* 0x000000795e8fc211 */ /* 0x000fe400028f0c5f */
[----:B------:R-:W-:Y:S02]  /*6f60*/  SHF.R.S32.HI R95, RZ, 0x1f, R92 ;  /* 0x0000001fff5f7819 */ /* 0x000fe4000001145c */
[----:B------:R-:W-:Y:S02]  /*6f70*/  LOP3.LUT R94, R189, 0x38, R93, 0xf8, !PT ;  /* 0x00000038bd5e7812 */ /* 0x000fe400078ef85d */
[----:B------:R-:W-:Y:S01]  /*6f80*/  LEA.HI R92, R95, R92, RZ, 0x3 ;  /* 0x0000005c5f5c7211 */ /* 0x000fe200078f18ff */
[----:B------:R-:W-:Y:S01]  /*6f90*/  IMAD R95, R18, 0x6000, R146 ;  /* 0x00006000125f7824 */ /* 0x000fe200078e0292 */
[----:B------:R-:W-:Y:S02]  /*6fa0*/  LOP3.LUT R94, R94, R191, RZ, 0x3c, !PT ;  /* 0x000000bf5e5e7212 */ /* 0x000fe400078e3cff */
[----:B------:R-:W-:Y:S01]  /*6fb0*/  ISETP.GE.AND P5, PT, R22, R122, PT ;  /* 0x0000007a1600720c */ /* 0x000fe20003fa6270 */
[----:B------:R-:W-:-:S05]  /*6fc0*/  IMAD.SHL.U32 R92, R92, 0x400, RZ ;  /* 0x000004005c5c7824 */ /* 0x000fca00078e00ff */
[----:B------:R-:W-:Y:S01]  /*6fd0*/  LOP3.LUT R93, R92, 0x7fffe000, RZ, 0xc0, !PT ;  /* 0x7fffe0005c5d7812 */ /* 0x000fe200078ec0ff */
[----:B------:R-:W-:-:S04]  /*6fe0*/  IMAD R92, R95, 0x2, R2 ;  /* 0x000000025f5c7824 */ /* 0x000fc800078e0202 */
[----:B------:R-:W-:-:S04]  /*6ff0*/  IMAD R93, R190, 0x200, R93 ;  /* 0x00000200be5d7824 */ /* 0x000fc800078e025d */
[----:B------:R-:W-:-:S04]  /*7000*/  IMAD.IADD R93, R93, 0x1, R94 ;  /* 0x000000015d5d7824 */ /* 0x000fc800078e025e */
[----:B------:R-:W-:-:S04]  /*7010*/  IMAD R93, R18, 0x6000, R93 ;  /* 0x00006000125d7824 */ /* 0x000fc800078e025d */
[----:B------:R-:W-:Y:S02]  /*7020*/  IMAD R96, R93, 0x2, R2 ;  /* 0x000000025d607824 */ /* 0x000fe400078e0202 */
[----:B------:R-:W0:Y:S04]  /*7030*/  LDS.128 R92, [R92+0x1c400] ;  /* 0x01c400005c5c7984 */ /* 0x000e280000000c00 */
[----:B------:R-:W2:Y:S01]  /*7040*/  LDS.128 R96, [R96+0x1c400] ;  /* 0x01c4000060607984 */ /* 0x000ea20000000c00 */
[----:B------:R-:W-:Y:S05]  /*7050*/  @P5 BRA `(.L_x_526) ;  /* 0x00000004006c5947 */ /* 0x000fea0003800000 */
[----:B------:R-:W-:Y:S01]  /*7060*/  SHF.R.U32.HI R172, RZ, 0x10, R65 ;  /* 0x00000010ffac7819 */ /* 0x000fe20000011641 */
[----:B--2---:R-:W-:Y:S01]  /*7070*/  IMAD.U32 R180, R97, 0x10000, RZ ;  /* 0x0001000061b47824 */ /* 0x004fe200078e00ff */
[----:B------:R-:W-:Y:S01]  /*7080*/  SHF.R.U32.HI R178, RZ, 0x10, R53 ;  /* 0x00000010ffb27819 */ /* 0x000fe20000011635 */
[----:B0-----:R-:W-:Y:S01]  /*7090*/  IMAD.U32 R174, R93, 0x10000, RZ ;  /* 0x000100005dae7824 */ /* 0x001fe200078e00ff */
[----:B------:R-:W-:Y:S02]  /*70a0*/  PRMT R172, R171, 0x5432, R172 ;  /* 0x00005432abac7816 */ /* 0x000fe400000000ac */
[----:B------:R-:W-:Y:S02]  /*70b0*/  PRMT R178, R162, 0x5432, R178 ;  /* 0x00005432a2b27816 */ /* 0x000fe400000000b2 */
[----:B------:R-:W-:Y:S01]  /*70c0*/  LOP3.LUT R93, R93, 0xffff0000, RZ, 0xc0, !PT ;  /* 0xffff00005d5d7812 */ /* 0x000fe200078ec0ff */
[C---:B------:R-:W-:Y:S01]  /*70d0*/  IMAD.U32 R173, R172.reuse, 0x10000, RZ ;  /* 0x00010000acad7824 */ /* 0x040fe200078e00ff */
[----:B------:R-:W-:Y:S01]  /*70e0*/  LOP3.LUT R172, R172, 0xffff0000, RZ, 0xc0, !PT ;  /* 0xffff0000acac7812 */ /* 0x000fe200078ec0ff */
[C---:B------:R-:W-:Y:S01]  /*70f0*/  IMAD.U32 R175, R178.reuse, 0x10000, RZ ;  /* 0x00010000b2af7824 */ /* 0x040fe200078e00ff */
[----:B------:R-:W-:Y:S01]  /*7100*/  LOP3.LUT R178, R178, 0xffff0000, RZ, 0xc0, !PT ;  /* 0xffff0000b2b27812 */ /* 0x000fe200078ec0ff */
[----:B------:R-:W-:Y:S01]  /*7110*/  FMUL.FTZ R177, R180, R173 ;  /* 0x000000adb4b17220 */ /* 0x000fe20000410000 */
[----:B------:R-:W-:Y:S01]  /*7120*/  SHF.R.U64 R66, R66, 0x10, R67 ;  /* 0x0000001042427819 */ /* 0x000fe20000001243 */
[-C--:B------:R-:W-:Y:S01]  /*7130*/  FMUL.FTZ R180, R180, R175.reuse ;  /* 0x000000afb4b47220 */ /* 0x080fe20000410000 */
[----:B------:R-:W-:Y:S01]  /*7140*/  SHF.R.U64 R64, R64, 0x10, R65 ;  /* 0x0000001040407819 */ /* 0x000fe20000001241 */
[----:B------:R-:W-:Y:S01]  /*7150*/  FFMA.FTZ R176, R174, R175, -R177 ;  /* 0x000000afaeb07223 */ /* 0x000fe200000108b1 */
[----:B------:R-:W-:-:S02]  /*7160*/  IMAD.U32 R177, R99, 0x10000, RZ ;  /* 0x0001000063b17824 */ /* 0x000fc400078e00ff */
[----:B------:R-:W-:Y:S01]  /*7170*/  FFMA.FTZ R174, R174, R173, R180 ;  /* 0x000000adaeae7223 */ /* 0x000fe200000100b4 */
[----:B------:R-:W-:Y:S01]  /*7180*/  LOP3.LUT R173, R97, 0xffff0000, RZ, 0xc0, !PT ;  /* 0xffff000061ad7812 */ /* 0x000fe200078ec0ff */
[----:B------:R-:W-:Y:S01]  /*7190*/  IMAD.U32 R175, R95, 0x10000, RZ ;  /* 0x000100005faf7824 */ /* 0x000fe200078e00ff */
[----:B------:R-:W-:Y:S01]  /*71a0*/  SHF.R.U64 R52, R52, 0x10, R53 ;  /* 0x0000001034347819 */ /* 0x000fe20000001235 */
[----:B------:R-:W-:Y:S01]  /*71b0*/  IMAD.U32 R53, R92, 0x10000, RZ ;  /* 0x000100005c357824 */ /* 0x000fe200078e00ff */
[----:B------:R-:W-:Y:S01]  /*71c0*/  PRMT R64, R169, 0x5432, R64 ;  /* 0x00005432a9407816 */ /* 0x000fe20000000040 */
[C---:B------:R-:W-:Y:S01]  /*71d0*/  FMUL.FTZ R180, R173.reuse, R172 ;  /* 0x000000acadb47220 */ /* 0x040fe20000410000 */
[-C--:B------:R-:W-:Y:S01]  /*71e0*/  FMUL.FTZ R173, R173, R178.reuse ;  /* 0x000000b2adad7220 */ /* 0x080fe20000410000 */
[----:B------:R-:W-:Y:S01]  /*71f0*/  PRMT R52, R161, 0x5432, R52 ;  /* 0x00005432a1347816 */ /* 0x000fe20000000034 */
[----:B------:R-:W-:Y:S02]  /*7200*/  IMAD.U32 R65, R94, 0x10000, RZ ;  /* 0x000100005e417824 */ /* 0x000fe400078e00ff */
[C---:B------:R-:W-:Y:S01]  /*7210*/  FFMA.FTZ R97, R93.reuse, R178, -R180 ;  /* 0x000000b25d617223 */ /* 0x040fe200000108b4 */
[----:B------:R-:W-:Y:S01]  /*7220*/  FFMA.FTZ R93, R93, R172, R173 ;  /* 0x000000ac5d5d7223 */ /* 0x000fe200000100ad */
[----:B------:R-:W-:-:S02]  /*7230*/  SHF.R.U32.HI R172, RZ, 0x10, R67 ;  /* 0x00000010ffac7819 */ /* 0x000fc40000011643 */
[----:B------:R-:W-:Y:S02]  /*7240*/  SHF.R.U32.HI R173, RZ, 0x10, R55 ;  /* 0x00000010ffad7819 */ /* 0x000fe40000011637 */
[----:B------:R-:W-:Y:S02]  /*7250*/  PRMT R172, R168, 0x5432, R172 ;  /* 0x00005432a8ac7816 */ /* 0x000fe400000000ac */
[----:B------:R-:W-:Y:S02]  /*7260*/  PRMT R173, R182, 0x5410, R173 ;  /* 0x00005410b6ad7816 */ /* 0x000fe400000000ad */
[----:B------:R-:W-:Y:S01]  /*7270*/  LOP3.LUT R67, R95, 0xffff0000, RZ, 0xc0, !PT ;  /* 0xffff00005f437812 */ /* 0x000fe200078ec0ff */
[C---:B------:R-:W-:Y:S01]  /*7280*/  IMAD.U32 R178, R172.reuse, 0x10000, RZ ;  /* 0x00010000acb27824 */ /* 0x040fe200078e00ff */
[----:B------:R-:W-:Y:S01]  /*7290*/  LOP3.LUT R95, R99, 0xffff0000, RZ, 0xc0, !PT ;  /* 0xffff0000635f7812 */ /* 0x000fe200078ec0ff */
[----:B------:R-:W-:Y:S01]  /*72a0*/  IMAD.U32 R180, R173, 0x10000, RZ ;  /* 0x00010000adb47824 */ /* 0x000fe200078e00ff */
[----:B------:R-:W-:Y:S01]  /*72b0*/  LOP3.LUT R172, R172, 0xffff0000, RZ, 0xc0, !PT ;  /* 0xffff0000acac7812 */ /* 0x000fe200078ec0ff */
[C---:B------:R-:W-:Y:S01]  /*72c0*/  FMUL.FTZ R182, R177.reuse, R178 ;  /* 0x000000b2b1b67220 */ /* 0x040fe20000410000 */
[----:B------:R-:W-:Y:S01]  /*72d0*/  SHF.R.U64 R54, R54, 0x10, R55 ;  /* 0x0000001036367819 */ /* 0x000fe20000001237 */
[----:B------:R-:W-:Y:S01]  /*72e0*/  FMUL.FTZ R177, R177, R180 ;  /* 0x000000b4b1b17220 */ /* 0x000fe20000410000 */
[----:B------:R-:W-:-:S02]  /*72f0*/  IMAD.U32 R55, R96, 0x10000, RZ ;  /* 0x0001000060377824 */ /* 0x000fc400078e00ff */
[----:B------:R-:W-:Y:S01]  /*7300*/  FFMA.FTZ R182, R175, R180, -R182 ;  /* 0x000000b4afb67223 */ /* 0x000fe200000108b6 */
[----:B------:R-:W-:Y:S01]  /*7310*/  FMUL.FTZ R180, R95, R172 ;  /* 0x000000ac5fb47220 */ /* 0x000fe20000410000 */
[----:B------:R-:W-:Y:S01]  /*7320*/  FFMA.FTZ R177, R175, R178, R177 ;  /* 0x000000b2afb17223 */ /* 0x000fe200000100b1 */
[----:B------:R-:W-:Y:S02]  /*7330*/  LOP3.LUT R178, R173, 0xffff0000, RZ, 0xc0, !PT ;  /* 0xffff0000adb27812 */ /* 0x000fe400078ec0ff */
[----:B------:R-:W-:Y:S02]  /*7340*/  LOP3.LUT R96, R96, 0xffff0000, RZ, 0xc0, !PT ;  /* 0xffff000060607812 */ /* 0x000fe400078ec0ff */
[----:B------:R-:W-:Y:S01]  /*7350*/  LOP3.LUT R92, R92, 0xffff0000, RZ, 0xc0, !PT ;  /* 0xffff00005c5c7812 */ /* 0x000fe200078ec0ff */
[-C--:B------:R-:W-:Y:S01]  /*7360*/  FMUL.FTZ R95, R95, R178.reuse ;  /* 0x000000b25f5f7220 */ /* 0x080fe20000410000 */
[----:B------:R-:W-:Y:S01]  /*7370*/  FFMA.FTZ R99, R67, R178, -R180 ;  /* 0x000000b243637223 */ /* 0x000fe200000108b4 */
[----:B------:R-:W-:Y:S01]  /*7380*/  IMAD.U32 R178, R64, 0x10000, RZ ;  /* 0x0001000040b27824 */ /* 0x000fe200078e00ff */
[----:B------:R-:W-:Y:S01]  /*7390*/  PRMT R66, R167, 0x5432, R66 ;  /* 0x00005432a7427816 */ /* 0x000fe20000000042 */
[----:B------:R-:W-:Y:S01]  /*73a0*/  FFMA.FTZ R172, R67, R172, R95 ;  /* 0x000000ac43ac7223 */ /* 0x000fe2000001005f */
[----:B------:R-:W-:Y:S01]  /*73b0*/  IMAD.U32 R180, R52, 0x10000, RZ ;  /* 0x0001000034b47824 */ /* 0x000fe200078e00ff */
[----:B------:R-:W-:Y:S01]  /*73c0*/  LOP3.LUT R67, R64, 0xffff0000, RZ, 0xc0, !PT ;  /* 0xffff000040437812 */ /* 0x000fe200078ec0ff */
[C---:B------:R-:W-:Y:S01]  /*73d0*/  FMUL.FTZ R64, R55.reuse, R178 ;  /* 0x000000b237407220 */ /* 0x040fe20000410000 */
[----:B------:R-:W-:Y:S01]  /*73e0*/  LOP3.LUT R95, R52, 0xffff0000, RZ, 0xc0, !PT ;  /* 0xffff0000345f7812 */ /* 0x000fe200078ec0ff */
[-C--:B------:R-:W-:Y:S01]  /*73f0*/  FMUL.FTZ R55, R55, R180.reuse ;  /* 0x000000b437377220 */ /* 0x080fe20000410000 */
[----:B------:R-:W-:Y:S01]  /*7400*/  PRMT R54, R160, 0x5432, R54 ;  /* 0x00005432a0367816 */ /* 0x000fe20000000036 */
[----:B------:R-:W-:Y:S01]  /*7410*/  FMUL.FTZ R173, R96, R67 ;  /* 0x0000004360ad7220 */ /* 0x000fe20000410000 */
[----:B------:R-:W-:Y:S01]  /*7420*/  LOP3.LUT R175, R94, 0xffff0000, RZ, 0xc0, !PT ;  /* 0xffff00005eaf7812 */ /* 0x000fe200078ec0ff */
[C---:B------:R-:W-:Y:S01]  /*7430*/  FFMA.FTZ R64, R53.reuse, R180, -R64 ;  /* 0x000000b435407223 */ /* 0x040fe20000010840 */
[----:B------:R-:W-:Y:S01]  /*7440*/  FFMA.FTZ R55, R53, R178, R55 ;  /* 0x000000b235377223 */ /* 0x000fe20000010037 */
[----:B------:R-:W-:-:S02]  /*7450*/  IMAD.U32 R94, R98, 0x10000, RZ ;  /* 0x00010000625e7824 */ /* 0x000fc400078e00ff */
[-C--:B------:R-:W-:Y:S01]  /*7460*/  FMUL.FTZ R53, R96, R95.reuse ;  /* 0x0000005f60357220 */ /* 0x080fe20000410000 */
[----:B------:R-:W-:Y:S01]  /*7470*/  FFMA.FTZ R173, R92, R95, -R173 ;  /* 0x0000005f5cad7223 */ /* 0x000fe200000108ad */
[----:B------:R-:W-:Y:S01]  /*7480*/  IMAD.U32 R52, R66, 0x10000, RZ ;  /* 0x0001000042347824 */ /* 0x000fe200078e00ff */
[----:B------:R-:W-:Y:S01]  /*7490*/  LOP3.LUT R98, R98, 0xffff0000, RZ, 0xc0, !PT ;  /* 0xffff000062627812 */ /* 0x000fe200078ec0ff */
[----:B------:R-:W-:Y:S01]  /*74a0*/  IMAD.U32 R95, R54, 0x10000, RZ ;  /* 0x00010000365f7824 */ /* 0x000fe200078e00ff */
[----:B------:R-:W-:Y:S01]  /*74b0*/  LOP3.LUT R66, R66, 0xffff0000, RZ, 0xc0, !PT ;  /* 0xffff000042427812 */ /* 0x000fe200078ec0ff */
[----:B------:R-:W-:Y:S01]  /*74c0*/  FFMA.FTZ R96, R92, R67, R53 ;  /* 0x000000435c607223 */ /* 0x000fe20000010035 */
[----:B------:R-:W-:Y:S01]  /*74d0*/  LOP3.LUT R54, R54, 0xffff0000, RZ, 0xc0, !PT ;  /* 0xffff000036367812 */ /* 0x000fe200078ec0ff */
[C---:B------:R-:W-:Y:S01]  /*74e0*/  FMUL.FTZ R92, R94.reuse, R52 ;  /* 0x000000345e5c7220 */ /* 0x040fe20000410000 */
[-C--:B------:R-:W-:Y:S01]  /*74f0*/  FMUL.FTZ R53, R94, R95.reuse ;  /* 0x0000005f5e357220 */ /* 0x080fe20000410000 */
[C---:B------:R-:W-:Y:S01]  /*7500*/  FMUL.FTZ R94, R98.reuse, R66 ;  /* 0x00000042625e7220 */ /* 0x040fe20000410000 */
[----:B------:R-:W-:Y:S01]  /*7510*/  F2FP.BF16.F32.PACK_AB R97, R97, R176 ;  /* 0x000000b06161723e */ /* 0x000fe200000010ff */
[----:B------:R-:W-:Y:S01]  /*7520*/  FMUL.FTZ R67, R98, R54 ;  /* 0x0000003662437220 */ /* 0x000fe20000410000 */
[C---:B------:R-:W-:Y:S01]  /*7530*/  FFMA.FTZ R92, R65.reuse, R95, -R92 ;  /* 0x0000005f415c7223 */ /* 0x040fe2000001085c */
[----:B------:R-:W-:Y:S01]  /*7540*/  FFMA.FTZ R53, R65, R52, R53 ;  /* 0x0000003441357223 */ /* 0x000fe20000010035 */
[C---:B------:R-:W-:Y:S01]  /*7550*/  FFMA.FTZ R65, R175.reuse, R54, -R94 ;  /* 0x00000036af417223 */ /* 0x040fe2000001085e */
[----:B------:R-:W-:Y:S01]  /*7560*/  FFMA.FTZ R66, R175, R66, R67 ;  /* 0x00000042af427223 */ /* 0x000fe20000010043 */
[----:B------:R-:W-:Y:S01]  /*7570*/  F2FP.BF16.F32.PACK_AB R174, R93, R174 ;  /* 0x000000ae5dae723e */ /* 0x000fe200000010ff */
[----:B------:R-:W-:Y:S01]  /*7580*/  IMAD.MOV.U32 R93, RZ, RZ, R97 ;  /* 0x000000ffff5d7224 */ /* 0x000fe200078e0061 */
[----:B------:R-:W-:-:S02]  /*7590*/  F2FP.BF16.F32.PACK_AB R64, R173, R64 ;  /* 0x00000040ad40723e */ /* 0x000fc400000010ff */
[----:B------:R-:W-:Y:S01]  /*75a0*/  F2FP.BF16.F32.PACK_AB R95, R99, R182 ;  /* 0x000000b6635f723e */ /* 0x000fe200000010ff */
[----:B------:R-:W-:Y:S01]  /*75b0*/  IMAD.MOV.U32 R97, RZ, RZ, R174 ;  /* 0x000000ffff617224 */ /* 0x000fe200078e00ae */
[----:B------:R-:W-:Y:S01]  /*75c0*/  F2FP.BF16.F32.PACK_AB R94, R65, R92 ;  /* 0x0000005c415e723e */ /* 0x000fe200000010ff */
[----:B------:R-:W-:Y:S01]  /*75d0*/  IMAD.MOV.U32 R92, RZ, RZ, R64 ;  /* 0x000000ffff5c7224 */ /* 0x000fe200078e0040 */
[----:B------:R-:W-:Y:S02]  /*75e0*/  F2FP.BF16.F32.PACK_AB R99, R172, R177 ;  /* 0x000000b1ac63723e */ /* 0x000fe400000010ff */
[----:B------:R-:W-:Y:S02]  /*75f0*/  F2FP.BF16.F32.PACK_AB R96, R96, R55 ;  /* 0x000000376060723e */ /* 0x000fe400000010ff */
[----:B------:R-:W-:-:S07]  /*7600*/  F2FP.BF16.F32.PACK_AB R98, R66, R53 ;  /* 0x000000354262723e */ /* 0x000fce00000010ff */
.L_x_526:
[----:B------:R-:W-:Y:S05]  /*7610*/  BSYNC B3 ;  /* 0x0000000000037941 */ /* 0x000fea0003800000 */
.L_x_525:
[----:B0-----:R0:W-:Y:S04]  /*7620*/  STG.E.128 desc[UR36][R140.64], R92 ;  /* 0x0000005c8c007986 */ /* 0x0011e8000c101d24 */
[----:B--2---:R0:W-:Y:S02]  /*7630*/  @!P4 STG.E.128 desc[UR36][R142.64], R96 ;  /* 0x000000608e00c986 */ /* 0x0041e4000c101d24 */
.L_x_524:
[----:B------:R-:W-:Y:S05]  /*7640*/  BSYNC B2 ;  /* 0x0000000000027941 */ /* 0x000fea0003800000 */
.L_x_523:
[----:B------:R-:W-:Y:S01]  /*7650*/  ISETP.NE.AND P4, PT, R10, RZ, PT ;  /* 0x000000ff0a00720c */ /* 0x000fe20003f85270 */
[----:B------:R-:W-:-:S12]  /*7660*/  BSSY B2, `(.L_x_527) ;  /* 0x0000081000027945 */ /* 0x000fd80003800000 */
        /* <DEDUP_REMOVED lines=13> */
[----:B0-----:R-:W-:-:S04]  /*7740*/  LEA R92, P5, R64, R120, 0x1 ;  /* 0x00000078405c7211 */ /* 0x001fc800078a08ff */
        /* <DEDUP_REMOVED lines=19> */
[--C-:B------:R-:W-:Y:S01]  /*7880*/  SHF.R.U64 R50, R50, 0x10, R51.reuse ;  /* 0x0000001032327819 */ /* 0x100fe20000001233 */
[----:B--2---:R-:W-:Y:S01]  /*7890*/  IMAD.U32 R98, R65, 0x10000, RZ ;  /* 0x0001000041627824 */ /* 0x004fe200078e00ff */
[----:B------:R-:W-:Y:S01]  /*78a0*/  SHF.R.U32.HI R96, RZ, 0x10, R51 ;  /* 0x00000010ff607819 */ /* 0x000fe20000011633 */
[----:B------:R-:W-:Y:S01]  /*78b0*/  IMAD.U32 R143, R67, 0x10000, RZ ;  /* 0x00010000438f7824 */ /* 0x000fe200078e00ff */
[----:B------:R-:W-:Y:S01]  /*78c0*/  SHF.R.U64 R51, R60, 0x10, R61 ;  /* 0x000000103c337819 */ /* 0x000fe2000000123d */
[----:B0-----:R-:W-:Y:S01]  /*78d0*/  IMAD.U32 R141, R55, 0x10000, RZ ;  /* 0x00010000378d7824 */ /* 0x001fe200078e00ff */
[----:B------:R-:W-:Y:S01]  /*78e0*/  SHF.R.U64 R48, R48, 0x10, R49 ;  /* 0x0000001030307819 */ /* 0x000fe20000001231 */
[----:B------:R-:W-:Y:S01]  /*78f0*/  IMAD.U32 R140, R54, 0x10000, RZ ;  /* 0x00010000368c7824 */ /* 0x000fe200078e00ff */
[----:B------:R-:W-:Y:S02]  /*7900*/  SHF.R.U32.HI R60, RZ, 0x10, R61 ;  /* 0x00000010ff3c7819 */ /* 0x000fe4000001163d */
[----:B------:R-:W-:-:S02]  /*7910*/  SHF.R.U32.HI R49, RZ, 0x10, R49 ;  /* 0x00000010ff317819 */ /* 0x000fc40000011631 */
[----:B------:R-:W-:Y:S02]  /*7920*/  PRMT R60, R166, 0x5432, R60 ;  /* 0x00005432a63c7816 */ /* 0x000fe4000000003c */
[----:B------:R-:W-:Y:S02]  /*7930*/  PRMT R49, R159, 0x5432, R49 ;  /* 0x000054329f317816 */ /* 0x000fe40000000031 */
[--C-:B------:R-:W-:Y:S01]  /*7940*/  SHF.R.U64 R61, R62, 0x10, R63.reuse ;  /* 0x000000103e3d7819 */ /* 0x100fe2000000123f */
[----:B------:R-:W-:Y:S01]  /*7950*/  IMAD.U32 R172, R60, 0x10000, RZ ;  /* 0x000100003cac7824 */ /* 0x000fe200078e00ff */
[----:B------:R-:W-:Y:S01]  /*7960*/  SHF.R.U32.HI R62, RZ, 0x10, R63 ;  /* 0x00000010ff3e7819 */ /* 0x000fe2000001163f */
[----:B------:R-:W-:Y:S01]  /*7970*/  IMAD.U32 R173, R49, 0x10000, RZ ;  /* 0x0001000031ad7824 */ /* 0x000fe200078e00ff */
[----:B------:R-:W-:Y:S01]  /*7980*/  LOP3.LUT R99, R65, 0xffff0000, RZ, 0xc0, !PT ;  /* 0xffff000041637812 */ /* 0x000fe200078ec0ff */
[----:B------:R-:W-:Y:S01]  /*7990*/  FMUL.FTZ R174, R98, R172 ;  /* 0x000000ac62ae7220 */ /* 0x000fe20000410000 */
[----:B------:R-:W-:Y:S01]  /*79a0*/  LOP3.LUT R60, R60, 0xffff0000, RZ, 0xc0, !PT ;  /* 0xffff00003c3c7812 */ /* 0x000fe200078ec0ff */
[----:B------:R-:W-:Y:S01]  /*79b0*/  IMAD.U32 R63, R53, 0x10000, RZ ;  /* 0x00010000353f7824 */ /* 0x000fe200078e00ff */
[----:B------:R-:W-:Y:S01]  /*79c0*/  PRMT R62, R164, 0x5432, R62 ;  /* 0x00005432a43e7816 */ /* 0x000fe2000000003e */
[----:B------:R-:W-:Y:S01]  /*79d0*/  FMUL.FTZ R98, R98, R173 ;  /* 0x000000ad62627220 */ /* 0x000fe20000410000 */
[----:B------:R-:W-:Y:S01]  /*79e0*/  PRMT R96, R156, 0x5432, R96 ;  /* 0x000054329c607816 */ /* 0x000fe20000000060 */
[----:B------:R-:W-:Y:S01]  /*79f0*/  FMUL.FTZ R180, R99, R60 ;  /* 0x0000003c63b47220 */ /* 0x000fe20000410000 */
[----:B------:R-:W-:Y:S01]  /*7a00*/  LOP3.LUT R97, R53, 0xffff0000, RZ, 0xc0, !PT ;  /* 0xffff000035617812 */ /* 0x000fe200078ec0ff */
[----:B------:R-:W-:Y:S01]  /*7a10*/  IMAD.U32 R178, R62, 0x10000, RZ ;  /* 0x000100003eb27824 */ /* 0x000fe200078e00ff */
[----:B------:R-:W-:Y:S01]  /*7a20*/  LOP3.LUT R176, R49, 0xffff0000, RZ, 0xc0, !PT ;  /* 0xffff000031b07812 */ /* 0x000fe200078ec0ff */
[----:B------:R-:W-:Y:S01]  /*7a30*/  FFMA.FTZ R98, R63, R172, R98 ;  /* 0x000000ac3f627223 */ /* 0x000fe20000010062 */
[----:B------:R-:W-:Y:S01]  /*7a40*/  IMAD.U32 R172, R96, 0x10000, RZ ;  /* 0x0001000060ac7824 */ /* 0x000fe200078e00ff */
[----:B------:R-:W-:Y:S01]  /*7a50*/  PRMT R51, R165, 0x5432, R51 ;  /* 0x00005432a5337816 */ /* 0x000fe20000000033 */
[----:B------:R-:W-:-:S02]  /*7a60*/  IMAD.U32 R65, R64, 0x10000, RZ ;  /* 0x0001000040417824 */ /* 0x000fc400078e00ff */
[-C--:B------:R-:W-:Y:S01]  /*7a70*/  FMUL.FTZ R182, R99, R176.reuse ;  /* 0x000000b063b67220 */ /* 0x080fe20000410000 */
[----:B------:R-:W-:Y:S01]  /*7a80*/  FFMA.FTZ R49, R97, R176, -R180 ;  /* 0x000000b061317223 */ /* 0x000fe200000108b4 */
[----:B------:R-:W-:Y:S01]  /*7a90*/  FMUL.FTZ R176, R143, R178 ;  /* 0x000000b28fb07220 */ /* 0x000fe20000410000 */
[----:B------:R-:W-:Y:S01]  /*7aa0*/  LOP3.LUT R67, R67, 0xffff0000, RZ, 0xc0, !PT ;  /* 0xffff000043437812 */ /* 0x000fe200078ec0ff */
[-C--:B------:R-:W-:Y:S01]  /*7ab0*/  FMUL.FTZ R143, R143, R172.reuse ;  /* 0x000000ac8f8f7220 */ /* 0x080fe20000410000 */
[----:B------:R-:W-:Y:S01]  /*7ac0*/  PRMT R48, R158, 0x5432, R48 ;  /* 0x000054329e307816 */ /* 0x000fe20000000030 */
[----:B------:R-:W-:Y:S01]  /*7ad0*/  FFMA.FTZ R176, R141, R172, -R176 ;  /* 0x000000ac8db07223 */ /* 0x000fe200000108b0 */
[----:B------:R-:W-:Y:S01]  /*7ae0*/  LOP3.LUT R62, R62, 0xffff0000, RZ, 0xc0, !PT ;  /* 0xffff00003e3e7812 */ /* 0x000fe200078ec0ff */
[----:B------:R-:W-:Y:S01]  /*7af0*/  FFMA.FTZ R97, R97, R60, R182 ;  /* 0x0000003c61617223 */ /* 0x000fe200000100b6 */
[----:B------:R-:W-:Y:S01]  /*7b00*/  LOP3.LUT R96, R96, 0xffff0000, RZ, 0xc0, !PT ;  /* 0xffff000060607812 */ /* 0x000fe200078ec0ff */
[----:B------:R-:W-:Y:S01]  /*7b10*/  FFMA.FTZ R143, R141, R178, R143 ;  /* 0x000000b28d8f7223 */ /* 0x000fe2000001008f */
[----:B------:R-:W-:Y:S01]  /*7b20*/  LOP3.LUT R55, R55, 0xffff0000, RZ, 0xc0, !PT ;  /* 0xffff000037377812 */ /* 0x000fe200078ec0ff */
[----:B------:R-:W-:Y:S01]  /*7b30*/  IMAD.U32 R172, R51, 0x10000, RZ ;  /* 0x0001000033ac7824 */ /* 0x000fe200078e00ff */
[----:B------:R-:W-:Y:S01]  /*7b40*/  LOP3.LUT R64, R64, 0xffff0000, RZ, 0xc0, !PT ;  /* 0xffff000040407812 */ /* 0x000fe200078ec0ff */
[----:B------:R-:W-:Y:S01]  /*7b50*/  FMUL.FTZ R178, R67, R62 ;  /* 0x0000003e43b27220 */ /* 0x000fe20000410000 */
[----:B------:R-:W-:-:S02]  /*7b60*/  IMAD.U32 R60, R48, 0x10000, RZ ;  /* 0x00010000303c7824 */ /* 0x000fc400078e00ff */
[----:B------:R-:W-:Y:S01]  /*7b70*/  FMUL.FTZ R180, R67, R96 ;  /* 0x0000006043b47220 */ /* 0x000fe20000410000 */
[----:B------:R-:W-:Y:S01]  /*7b80*/  LOP3.LUT R51, R51, 0xffff0000, RZ, 0xc0, !PT ;  /* 0xffff000033337812 */ /* 0x000fe200078ec0ff */
[----:B------:R-:W-:Y:S01]  /*7b90*/  IMAD.U32 R53, R52, 0x10000, RZ ;  /* 0x0001000034357824 */ /* 0x000fe200078e00ff */
[----:B------:R-:W-:Y:S01]  /*7ba0*/  LOP3.LUT R67, R48, 0xffff0000, RZ, 0xc0, !PT ;  /* 0xffff000030437812 */ /* 0x000fe200078ec0ff */
[----:B------:R-:W-:Y:S01]  /*7bb0*/  FFMA.FTZ R174, R63, R173, -R174 ;  /* 0x000000ad3fae7223 */ /* 0x000fe200000108ae */
[----:B------:R-:W-:Y:S01]  /*7bc0*/  FMUL.FTZ R48, R65, R172 ;  /* 0x000000ac41307220 */ /* 0x000fe20000410000 */
[----:B------:R-:W-:Y:S01]  /*7bd0*/  LOP3.LUT R52, R52, 0xffff0000, RZ, 0xc0, !PT ;  /* 0xffff000034347812 */ /* 0x000fe200078ec0ff */
[----:B------:R-:W-:Y:S01]  /*7be0*/  FFMA.FTZ R63, R55, R96, -R178 ;  /* 0x00000060373f7223 */ /* 0x000fe200000108b2 */
[----:B------:R-:W-:Y:S01]  /*7bf0*/  FMUL.FTZ R65, R65, R60 ;  /* 0x0000003c41417220 */ /* 0x000fe20000410000 */
[----:B------:R-:W-:Y:S01]  /*7c00*/  FFMA.FTZ R180, R55, R62, R180 ;  /* 0x0000003e37b47223 */ /* 0x000fe200000100b4 */
[----:B------:R-:W-:Y:S01]  /*7c10*/  PRMT R61, R163, 0x5432, R61 ;  /* 0x00005432a33d7816 */ /* 0x000fe2000000003d */
[----:B------:R-:W-:Y:S01]  /*7c20*/  FMUL.FTZ R55, R64, R51 ;  /* 0x0000003340377220 */ /* 0x000fe20000410000 */
[C---:B------:R-:W-:Y:S01]  /*7c30*/  FFMA.FTZ R48, R53.reuse, R60, -R48 ;  /* 0x0000003c35307223 */ /* 0x040fe20000010830 */
[----:B------:R-:W-:Y:S01]  /*7c40*/  FFMA.FTZ R65, R53, R172, R65 ;  /* 0x000000ac35417223 */ /* 0x000fe20000010041 */
[----:B------:R-:W-:Y:S01]  /*7c50*/  LOP3.LUT R142, R54, 0xffff0000, RZ, 0xc0, !PT ;  /* 0xffff0000368e7812 */ /* 0x000fe200078ec0ff */
[-C--:B------:R-:W-:Y:S01]  /*7c60*/  FMUL.FTZ R53, R64, R67.reuse ;  /* 0x0000004340357220 */ /* 0x080fe20000410000 */
[----:B------:R-:W-:Y:S01]  /*7c70*/  FFMA.FTZ R55, R52, R67, -R55 ;  /* 0x0000004334377223 */ /* 0x000fe20000010837 */
[C---:B------:R-:W-:Y:S01]  /*7c80*/  IMAD.U32 R54, R66.reuse, 0x10000, RZ ;  /* 0x0001000042367824 */ /* 0x040fe200078e00ff */
[----:B------:R-:W-:Y:S01]  /*7c90*/  LOP3.LUT R66, R66, 0xffff0000, RZ, 0xc0, !PT ;  /* 0xffff000042427812 */ /* 0x000fe200078ec0ff */
[----:B------:R-:W-:Y:S01]  /*7ca0*/  IMAD.U32 R67, R61, 0x10000, RZ ;  /* 0x000100003d437824 */ /* 0x000fe200078e00ff */
[----:B------:R-:W-:Y:S01]  /*7cb0*/  PRMT R50, R157, 0x5432, R50 ;  /* 0x000054329d327816 */ /* 0x000fe20000000032 */
[----:B------:R-:W-:Y:S01]  /*7cc0*/  FFMA.FTZ R52, R52, R51, R53 ;  /* 0x0000003334347223 */ /* 0x000fe20000010035 */
[----:B------:R-:W-:Y:S01]  /*7cd0*/  LOP3.LUT R61, R61, 0xffff0000, RZ, 0xc0, !PT ;  /* 0xffff00003d3d7812 */ /* 0x000fe200078ec0ff */
[----:B------:R-:W-:Y:S01]  /*7ce0*/  FMUL.FTZ R51, R54, R67 ;  /* 0x0000004336337220 */ /* 0x000fe20000410000 */
[C---:B------:R-:W-:Y:S01]  /*7cf0*/  LOP3.LUT R141, R50.reuse, 0xffff0000, RZ, 0xc0, !PT ;  /* 0xffff0000328d7812 */ /* 0x040fe200078ec0ff */
[----:B------:R-:W-:Y:S01]  /*7d00*/  IMAD.U32 R99, R50, 0x10000, RZ ;  /* 0x0001000032637824 */ /* 0x000fe200078e00ff */
[----:B------:R-:W-:Y:S01]  /*7d10*/  F2FP.BF16.F32.PACK_AB R63, R63, R176 ;  /* 0x000000b03f3f723e */ /* 0x000fe200000010ff */
[----:B------:R-:W-:Y:S01]  /*7d20*/  FMUL.FTZ R53, R66, R61 ;  /* 0x0000003d42357220 */ /* 0x000fe20000410000 */
[----:B------:R-:W-:Y:S01]  /*7d30*/  F2FP.BF16.F32.PACK_AB R97, R97, R98 ;  /* 0x000000626161723e */ /* 0x000fe200000010ff */
[----:B------:R-:W-:Y:S01]  /*7d40*/  FMUL.FTZ R54, R54, R99 ;  /* 0x0000006336367220 */ /* 0x000fe20000410000 */
[----:B------:R-:W-:Y:S01]  /*7d50*/  FMUL.FTZ R66, R66, R141 ;  /* 0x0000008d42427220 */ /* 0x000fe20000410000 */
[----:B------:R-:W-:Y:S01]  /*7d60*/  FFMA.FTZ R51, R140, R99, -R51 ;  /* 0x000000638c337223 */ /* 0x000fe20000010833 */
[----:B------:R-:W-:Y:S01]  /*7d70*/  FFMA.FTZ R50, R142, R141, -R53 ;  /* 0x0000008d8e327223 */ /* 0x000fe20000010835 */
[----:B------:R-:W-:Y:S01]  /*7d80*/  FFMA.FTZ R54, R140, R67, R54 ;  /* 0x000000438c367223 */ /* 0x000fe20000010036 */
        /* <DEDUP_REMOVED lines=8> */
[----:B------:R-:W-:Y:S01]  /*7e10*/  F2FP.BF16.F32.PACK_AB R53, R49, R174 ;  /* 0x000000ae3135723e */ /* 0x000fe200000010ff */
[----:B------:R-:W-:Y:S01]  /*7e20*/  IMAD.MOV.U32 R54, RZ, RZ, R62 ;  /* 0x000000ffff367224 */ /* 0x000fe200078e003e */
[----:B------:R-:W-:-:S07]  /*7e30*/  F2FP.BF16.F32.PACK_AB R67, R180, R143 ;  /* 0x0000008fb443723e */ /* 0x000fce00000010ff */
.L_x_530:
[----:B------:R-:W-:Y:S05]  /*7e40*/  BSYNC B3 ;  /* 0x0000000000037941 */ /* 0x000fea0003800000 */
.L_x_529:
[----:B0-----:R3:W-:Y:S04]  /*7e50*/  STG.E.128 desc[UR36][R92.64], R52 ;  /* 0x000000345c007986 */ /* 0x0017e8000c101d24 */
[----:B--2---:R3:W-:Y:S02]  /*7e60*/  @!P4 STG.E.128 desc[UR36][R94.64], R64 ;  /* 0x000000405e00c986 */ /* 0x0047e4000c101d24 */
.L_x_528:
[----:B------:R-:W-:Y:S05]  /*7e70*/  BSYNC B2 ;  /* 0x0000000000027941 */ /* 0x000fea0003800000 */
.L_x_527:
[----:B------:R-:W-:-:S13]  /*7e80*/  ISETP.NE.AND P4, PT, R9, RZ, PT ;  /* 0x000000ff0900720c */ /* 0x000fda0003f85270 */
[----:B------:R-:W-:Y:S05]  /*7e90*/  @!P4 BRA `(.L_x_522) ;  /* 0x000000080000c947 */ /* 0x000fea0003800000 */
[----:B------:R-:W-:Y:S01]  /*7ea0*/  ISETP.NE.AND P6, PT, R103, RZ, PT ;  /* 0x000000ff6700720c */ /* 0x000fe20003fc5270 */
[----:B------:R-:W-:Y:S01]  /*7eb0*/  BSSY B2, `(.L_x_531) ;  /* 0x000007c000027945 */ /* 0x000fe20003800000 */
[----:B------:R-:W-:Y:S02]  /*7ec0*/  IADD3 R51, P4, P5, R104, R136, R15 ;  /* 0x0000008868337210 */ /* 0x000fe40007d9e00f */
[----:B------:R-:W-:Y:S02]  /*7ed0*/  SEL R48, R119, R153, !P6 ;  /* 0x0000009977307207 */ /* 0x000fe40007000000 */
[----:B---3--:R-:W-:Y:S02]  /*7ee0*/  IADD3.X R52, R101, R170, R11, P4, P5 ;  /* 0x000000aa65347210 */ /* 0x008fe400027ea40b */
[----:B------:R-:W-:-:S04]  /*7ef0*/  SHF.R.S32.HI R49, RZ, 0x1f, R48 ;  /* 0x0000001fff317819 */ /* 0x000fc80000011430 */
[----:B------:R-:W-:-:S04]  /*7f00*/  LEA.HI R49, R49, R48, RZ, 0x4 ;  /* 0x0000003031317211 */ /* 0x000fc800078f20ff */
[----:B------:R-:W-:-:S05]  /*7f10*/  LEA.HI.SX32 R49, R49, R20, 0x1c ;  /* 0x0000001431317211 */ /* 0x000fca00078fe2ff */
[----:B------:R-:W-:-:S05]  /*7f20*/  IMAD.SHL.U32 R48, R49, 0x8, RZ ;  /* 0x0000000831307824 */ /* 0x000fca00078e00ff */
[----:B------:R-:W-:-:S13]  /*7f30*/  ISETP.GE.AND P4, PT, R48, R151, PT ;  /* 0x000000973000720c */ /* 0x000fda0003f86270 */
[--C-:B------:R-:W-:Y:S02]  /*7f40*/  @!P4 SHF.R.S32.HI R50, RZ, 0x1f, R48.reuse ;  /* 0x0000001fff32c819 */ /* 0x100fe40000011430 */
[--C-:B------:R-:W-:Y:S02]  /*7f50*/  @!P4 IADD3 R136, P5, P6, R104, R136, R48.reuse ;  /* 0x000000886888c210 */ /* 0x100fe40007ebe030 */
[----:B------:R-:W-:Y:S02]  /*7f60*/  LOP3.LUT R48, R189, 0x38, R48, 0xf8, !PT ;  /* 0x00000038bd307812 */ /* 0x000fe400078ef830 */
[----:B------:R-:W-:Y:S02]  /*7f70*/  @!P4 IADD3.X R50, R101, R170, R50, P5, P6 ;  /* 0x000000aa6532c210 */ /* 0x000fe40002fec432 */
[----:B------:R-:W-:Y:S02]  /*7f80*/  LEA R60, P5, R51, R120, 0x1 ;  /* 0x00000078333c7211 */ /* 0x000fe400078a08ff */
[----:B------:R-:W-:-:S02]  /*7f90*/  LOP3.LUT R48, R48, R191, RZ, 0x3c, !PT ;  /* 0x000000bf30307212 */ /* 0x000fc400078e3cff */
[----:B------:R-:W-:Y:S02]  /*7fa0*/  LEA.HI.X R61, R51, R121, R52, 0x1, P5 ;  /* 0x00000079333d7211 */ /* 0x000fe400028f0c34 */
[----:B------:R-:W-:-:S04]  /*7fb0*/  @!P4 LEA R62, P5, R136, R120, 0x1 ;  /* 0x00000078883ec211 */ /* 0x000fc800078a08ff */
[----:B------:R-:W-:Y:S02]  /*7fc0*/  @!P4 LEA.HI.X R63, R136, R121, R50, 0x1, P5 ;  /* 0x00000079883fc211 */ /* 0x000fe400028f0c32 */
[----:B------:R-:W-:Y:S02]  /*7fd0*/  SHF.R.S32.HI R50, RZ, 0x1f, R49 ;  /* 0x0000001fff327819 */ /* 0x000fe40000011431 */
[----:B------:R-:W-:Y:S02]  /*7fe0*/  ISETP.GE.AND P5, PT, R185, R122, PT ;  /* 0x0000007ab900720c */ /* 0x000fe40003fa6270 */
[----:B------:R-:W-:-:S05]  /*7ff0*/  LEA.HI R50, R50, R49, RZ, 0x3 ;  /* 0x0000003132327211 */ /* 0x000fca00078f18ff */
[----:B------:R-:W-:-:S05]  /*8000*/  IMAD.SHL.U32 R50, R50, 0x400, RZ ;  /* 0x0000040032327824 */ /* 0x000fca00078e00ff */
[----:B------:R-:W-:-:S05]  /*8010*/  LOP3.LUT R49, R50, 0x7fffe000, RZ, 0xc0, !PT ;  /* 0x7fffe00032317812 */ /* 0x000fca00078ec0ff */
[----:B------:R-:W-:-:S04]  /*8020*/  IMAD R49, R190, 0x200, R49 ;  /* 0x00000200be317824 */ /* 0x000fc800078e0231 */
[----:B------:R-:W-:Y:S02]  /*8030*/  IMAD.IADD R51, R49, 0x1, R48 ;  /* 0x0000000131337824 */ /* 0x000fe400078e0230 */
[C---:B------:R-:W-:Y:S02]  /*8040*/  IMAD R49, R18.reuse, 0x6000, R139 ;  /* 0x0000600012317824 */ /* 0x040fe400078e028b */
[----:B------:R-:W-:Y:S02]  /*8050*/  IMAD R51, R18, 0x6000, R51 ;  /* 0x0000600012337824 */ /* 0x000fe400078e0233 */
[--C-:B------:R-:W-:Y:S02]  /*8060*/  IMAD R49, R49, 0x2, R2.reuse ;  /* 0x0000000231317824 */ /* 0x100fe400078e0202 */
[----:B------:R-:W-:-:S04]  /*8070*/  IMAD R52, R51, 0x2, R2 ;  /* 0x0000000233347824 */ /* 0x000fc800078e0202 */
[----:B------:R-:W2:Y:S04]  /*8080*/  LDS.128 R48, [R49+0x1c400] ;  /* 0x01c4000031307984 */ /* 0x000ea80000000c00 */
[----:B------:R-:W3:Y:S01]  /*8090*/  LDS.128 R52, [R52+0x1c400] ;  /* 0x01c4000034347984 */ /* 0x000ee20000000c00 */
[----:B------:R-:W-:Y:S05]  /*80a0*/  @P5 BRA `(.L_x_532) ;  /* 0x0000000400705947 */ /* 0x000fea0003800000 */
[--C-:B------:R-:W-:Y:S01]  /*80b0*/  SHF.R.U64 R65, R44, 0x10, R45.reuse ;  /* 0x000000102c417819 */ /* 0x100fe2000000122d */
[----:B---3--:R-:W-:Y:S01]  /*80c0*/  IMAD.U32 R66, R53, 0x10000, RZ ;  /* 0x0001000035427824 */ /* 0x008fe200078e00ff */
[----:B------:R-:W-:Y:S01]  /*80d0*/  SHF.R.U32.HI R44, RZ, 0x10, R45 ;  /* 0x00000010ff2c7819 */ /* 0x000fe2000001162d */
[----:B0-----:R-:W-:Y:S01]  /*80e0*/  IMAD.U32 R95, R55, 0x10000, RZ ;  /* 0x00010000375f7824 */ /* 0x001fe200078e00ff */
[--C-:B------:R-:W-:Y:S01]  /*80f0*/  SHF.R.U64 R45, R46, 0x10, R47.reuse ;  /* 0x000000102e2d7819 */ /* 0x100fe2000000122f */
[----:B--2---:R-:W-:Y:S01]  /*8100*/  IMAD.U32 R93, R51, 0x10000, RZ ;  /* 0x00010000335d7824 */ /* 0x004fe200078e00ff */
[----:B------:R-:W-:Y:S01]  /*8110*/  SHF.R.U32.HI R46, RZ, 0x10, R47 ;  /* 0x00000010ff2e7819 */ /* 0x000fe2000001162f */
[----:B------:R-:W-:Y:S01]  /*8120*/  IMAD.U32 R92, R50, 0x10000, RZ ;  /* 0x00010000325c7824 */ /* 0x000fe200078e00ff */
[--C-:B------:R-:W-:Y:S02]  /*8130*/  SHF.R.U64 R47, R56, 0x10, R57.reuse ;  /* 0x00000010382f7819 */ /* 0x100fe40000001239 */
[----:B------:R-:W-:-:S02]  /*8140*/  SHF.R.U32.HI R56, RZ, 0x10, R57 ;  /* 0x00000010ff387819 */ /* 0x000fc40000011639 */
[--C-:B------:R-:W-:Y:S02]  /*8150*/  SHF.R.U64 R57, R58, 0x10, R59.reuse ;  /* 0x000000103a397819 */ /* 0x100fe4000000123b */
[----:B------:R-:W-:Y:S02]  /*8160*/  PRMT R237, R237, 0x5410, R56 ;  /* 0x00005410eded7816 */ /* 0x000fe40000000038 */
[----:B------:R-:W-:Y:S02]  /*8170*/  PRMT R233, R233, 0x5410, R44 ;  /* 0x00005410e9e97816 */ /* 0x000fe4000000002c */
[----:B------:R-:W-:Y:S01]  /*8180*/  SHF.R.U32.HI R58, RZ, 0x10, R59 ;  /* 0x00000010ff3a7819 */ /* 0x000fe2000001163b */
[----:B------:R-:W-:Y:S01]  /*8190*/  IMAD.U32 R59, R49, 0x10000, RZ ;  /* 0x00010000313b7824 */ /* 0x000fe200078e00ff */
[----:B------:R-:W-:Y:S01]  /*81a0*/  PRMT R230, R230, 0x5410, R45 ;  /* 0x00005410e6e67816 */ /* 0x000fe2000000002d */
[----:B------:R-:W-:Y:S01]  /*81b0*/  IMAD.U32 R45, R237, 0x10000, RZ ;  /* 0x00010000ed2d7824 */ /* 0x000fe200078e00ff */
[----:B------:R-:W-:Y:S01]  /*81c0*/  PRMT R235, R235, 0x5410, R58 ;  /* 0x00005410ebeb7816 */ /* 0x000fe2000000003a */
[----:B------:R-:W-:Y:S01]  /*81d0*/  IMAD.U32 R44, R233, 0x10000, RZ ;  /* 0x00010000e92c7824 */ /* 0x000fe200078e00ff */
[----:B------:R-:W-:Y:S01]  /*81e0*/  PRMT R231, R231, 0x5410, R46 ;  /* 0x00005410e7e77816 */ /* 0x000fe2000000002e */
[CC--:B------:R-:W-:Y:S01]  /*81f0*/  FMUL.FTZ R56, R66.reuse, R45.reuse ;  /* 0x0000002d42387220 */ /* 0x0c0fe20000410000 */
[----:B------:R-:W-:Y:S01]  /*8200*/  LOP3.LUT R67, R53, 0xffff0000, RZ, 0xc0, !PT ;  /* 0xffff000035437812 */ /* 0x000fe200078ec0ff */
[-C--:B------:R-:W-:Y:S01]  /*8210*/  FMUL.FTZ R66, R66, R44.reuse ;  /* 0x0000002c42427220 */ /* 0x080fe20000410000 */
[----:B------:R-:W-:Y:S01]  /*8220*/  LOP3.LUT R46, R237, 0xffff0000, RZ, 0xc0, !PT ;  /* 0xffff0000ed2e7812 */ /* 0x000fe200078ec0ff */
[----:B------:R-:W-:Y:S01]  /*8230*/  IMAD.U32 R58, R235, 0x10000, RZ ;  /* 0x00010000eb3a7824 */ /* 0x000fe200078e00ff */
[----:B------:R-:W-:Y:S01]  /*8240*/  LOP3.LUT R233, R233, 0xffff0000, RZ, 0xc0, !PT ;  /* 0xffff0000e9e97812 */ /* 0x000fe200078ec0ff */
[----:B------:R-:W-:Y:S01]  /*8250*/  FFMA.FTZ R44, R59, R44, -R56 ;  /* 0x0000002c3b2c7223 */ /* 0x000fe20000010838 */
[----:B------:R-:W-:Y:S01]  /*8260*/  LOP3.LUT R64, R49, 0xffff0000, RZ, 0xc0, !PT ;  /* 0xffff000031407812 */ /* 0x000fe200078ec0ff */
[----:B------:R-:W-:Y:S01]  /*8270*/  FFMA.FTZ R59, R59, R45, R66 ;  /* 0x0000002d3b3b7223 */ /* 0x000fe20000010042 */
[----:B------:R-:W-:Y:S01]  /*8280*/  PRMT R236, R236, 0x5410, R47 ;  /* 0x00005410ecec7816 */ /* 0x000fe2000000002f */
[C---:B------:R-:W-:Y:S01]  /*8290*/  FMUL.FTZ R47, R67.reuse, R46 ;  /* 0x0000002e432f7220 */ /* 0x040fe20000410000 */
[----:B------:R-:W-:Y:S01]  /*82a0*/  FMUL.FTZ R67, R67, R233 ;  /* 0x000000e943437220 */ /* 0x000fe20000410000 */
[----:B------:R-:W-:-:S02]  /*82b0*/  IMAD.U32 R66, R231, 0x10000, RZ ;  /* 0x00010000e7427824 */ /* 0x000fc400078e00ff */
[C---:B------:R-:W-:Y:S01]  /*82c0*/  FMUL.FTZ R96, R95.reuse, R58 ;  /* 0x0000003a5f607220 */ /* 0x040fe20000410000 */
[C---:B------:R-:W-:Y:S01]  /*82d0*/  FFMA.FTZ R45, R64.reuse, R233, -R47 ;  /* 0x000000e9402d7223 */ /* 0x040fe2000001082f */
[----:B------:R-:W-:Y:S01]  /*82e0*/  FFMA.FTZ R64, R64, R46, R67 ;  /* 0x0000002e40407223 */ /* 0x000fe20000010043 */
[-C--:B------:R-:W-:Y:S01]  /*82f0*/  FMUL.FTZ R95, R95, R66.reuse ;  /* 0x000000425f5f7220 */ /* 0x080fe20000410000 */
[----:B------:R-:W-:Y:S01]  /*8300*/  FFMA.FTZ R46, R93, R66, -R96 ;  /* 0x000000425d2e7223 */ /* 0x000fe20000010860 */
[----:B------:R-:W-:Y:S01]  /*8310*/  LOP3.LUT R55, R55, 0xffff0000, RZ, 0xc0, !PT ;  /* 0xffff000037377812 */ /* 0x000fe200078ec0ff */
[----:B------:R-:W-:Y:S01]  /*8320*/  IMAD.U32 R53, R52, 0x10000, RZ ;  /* 0x0001000034357824 */ /* 0x000fe200078e00ff */
[----:B------:R-:W-:Y:S01]  /*8330*/  LOP3.LUT R56, R235, 0xffff0000, RZ, 0xc0, !PT ;  /* 0xffff0000eb387812 */ /* 0x000fe200078ec0ff */
[----:B------:R-:W-:Y:S01]  /*8340*/  IMAD.U32 R49, R48, 0x10000, RZ ;  /* 0x0001000030317824 */ /* 0x000fe200078e00ff */
[----:B------:R-:W-:Y:S01]  /*8350*/  LOP3.LUT R66, R231, 0xffff0000, RZ, 0xc0, !PT ;  /* 0xffff0000e7427812 */ /* 0x000fe200078ec0ff */
[----:B------:R-:W-:Y:S01]  /*8360*/  FFMA.FTZ R93, R93, R58, R95 ;  /* 0x0000003a5d5d7223 */ /* 0x000fe2000001005f */
[----:B------:R-:W-:Y:S01]  /*8370*/  PRMT R232, R232, 0x5410, R65 ;  /* 0x00005410e8e87816 */ /* 0x000fe20000000041 */
[C---:B------:R-:W-:Y:S01]  /*8380*/  FMUL.FTZ R98, R55.reuse, R56 ;  /* 0x0000003837627220 */ /* 0x040fe20000410000 */
[----:B------:R-:W-:Y:S01]  /*8390*/  PRMT R234, R234, 0x5410, R57 ;  /* 0x00005410eaea7816 */ /* 0x000fe20000000039 */
[----:B------:R-:W-:Y:S01]  /*83a0*/  FMUL.FTZ R136, R55, R66 ;  /* 0x0000004237887220 */ /* 0x000fe20000410000 */
[----:B------:R-:W-:Y:S01]  /*83b0*/  LOP3.LUT R52, R52, 0xffff0000, RZ, 0xc0, !PT ;  /* 0xffff000034347812 */ /* 0x000fe200078ec0ff */
[C---:B------:R-:W-:Y:S01]  /*83c0*/  IMAD.U32 R96, R236.reuse, 0x10000, RZ ;  /* 0x00010000ec607824 */ /* 0x040fe200078e00ff */
[----:B------:R-:W-:Y:S01]  /*83d0*/  LOP3.LUT R57, R236, 0xffff0000, RZ, 0xc0, !PT ;  /* 0xffff0000ec397812 */ /* 0x000fe200078ec0ff */
[----:B------:R-:W-:Y:S01]  /*83e0*/  IMAD.U32 R58, R232, 0x10000, RZ ;  /* 0x00010000e83a7824 */ /* 0x000fe200078e00ff */
[----:B------:R-:W-:-:S02]  /*83f0*/  LOP3.LUT R51, R51, 0xffff0000, RZ, 0xc0, !PT ;  /* 0xffff000033337812 */ /* 0x000fc400078ec0ff */
[----:B------:R-:W-:Y:S01]  /*8400*/  LOP3.LUT R55, R232, 0xffff0000, RZ, 0xc0, !PT ;  /* 0xffff0000e8377812 */ /* 0x000fe200078ec0ff */
[----:B------:R-:W-:Y:S01]  /*8410*/  FMUL.FTZ R65, R52, R57 ;  /* 0x0000003934417220 */ /* 0x000fe20000410000 */
[----:B------:R-:W-:Y:S01]  /*8420*/  LOP3.LUT R48, R48, 0xffff0000, RZ, 0xc0, !PT ;  /* 0xffff000030307812 */ /* 0x000fe200078ec0ff */
[----:B------:R-:W-:Y:S01]  /*8430*/  FFMA.FTZ R47, R51, R66, -R98 ;  /* 0x00000042332f7223 */ /* 0x000fe20000010862 */
[----:B------:R-:W-:Y:S01]  /*8440*/  LOP3.LUT R94, R50, 0xffff0000, RZ, 0xc0, !PT ;  /* 0xffff0000325e7812 */ /* 0x000fe200078ec0ff */
[----:B------:R-:W-:Y:S02]  /*8450*/  IMAD.U32 R50, R54, 0x10000, RZ ;  /* 0x0001000036327824 */ /* 0x000fe400078e00ff */
[C---:B------:R-:W-:Y:S01]  /*8460*/  FMUL.FTZ R66, R53.reuse, R96 ;  /* 0x0000006035427220 */ /* 0x040fe20000410000 */
[-C--:B------:R-:W-:Y:S01]  /*8470*/  FMUL.FTZ R95, R52, R55.reuse ;  /* 0x00000037345f7220 */ /* 0x080fe20000410000 */
[----:B------:R-:W-:Y:S01]  /*8480*/  LOP3.LUT R54, R54, 0xffff0000, RZ, 0xc0, !PT ;  /* 0xffff000036367812 */ /* 0x000fe200078ec0ff */
[----:B------:R-:W-:Y:S01]  /*8490*/  FMUL.FTZ R53, R53, R58 ;  /* 0x0000003a35357220 */ /* 0x000fe20000410000 */
[----:B------:R-:W-:Y:S01]  /*84a0*/  FFMA.FTZ R52, R48, R55, -R65 ;  /* 0x0000003730347223 */ /* 0x000fe20000010841 */
[C---:B------:R-:W-:Y:S01]  /*84b0*/  LOP3.LUT R67, R234.reuse, 0xffff0000, RZ, 0xc0, !PT ;  /* 0xffff0000ea437812 */ /* 0x040fe200078ec0ff */
[----:B------:R-:W-:-:S02]  /*84c0*/  IMAD.U32 R65, R234, 0x10000, RZ ;  /* 0x00010000ea417824 */ /* 0x000fc400078e00ff */
[----:B------:R-:W-:Y:S01]  /*84d0*/  FFMA.FTZ R56, R51, R56, R136 ;  /* 0x0000003833387223 */ /* 0x000fe20000010088 */
[C---:B------:R-:W-:Y:S01]  /*84e0*/  FFMA.FTZ R51, R49.reuse, R58, -R66 ;  /* 0x0000003a31337223 */ /* 0x040fe20000010842 */
[----:B------:R-:W-:Y:S01]  /*84f0*/  LOP3.LUT R55, R230, 0xffff0000, RZ, 0xc0, !PT ;  /* 0xffff0000e6377812 */ /* 0x000fe200078ec0ff */
[----:B------:R-:W-:Y:S01]  /*8500*/  FFMA.FTZ R49, R49, R96, R53 ;  /* 0x0000006031317223 */ /* 0x000fe20000010035 */
[----:B------:R-:W-:Y:S01]  /*8510*/  FFMA.FTZ R48, R48, R57, R95 ;  /* 0x0000003930307223 */ /* 0x000fe2000001005f */
[----:B------:R-:W-:Y:S02]  /*8520*/  IMAD.U32 R53, R230, 0x10000, RZ ;  /* 0x00010000e6357824 */ /* 0x000fe400078e00ff */
[----:B------:R-:W-:Y:S01]  /*8530*/  FMUL.FTZ R57, R50, R65 ;  /* 0x0000004132397220 */ /* 0x000fe20000410000 */
[C---:B------:R-:W-:Y:S01]  /*8540*/  FMUL.FTZ R95, R54.reuse, R67 ;  /* 0x00000043365f7220 */ /* 0x040fe20000410000 */
[----:B------:R-:W-:Y:S01]  /*8550*/  FMUL.FTZ R58, R54, R55 ;  /* 0x00000037363a7220 */ /* 0x000fe20000410000 */
[-C--:B------:R-:W-:Y:S01]  /*8560*/  FMUL.FTZ R50, R50, R53.reuse ;  /* 0x0000003532327220 */ /* 0x080fe20000410000 */
[----:B------:R-:W-:Y:S01]  /*8570*/  FFMA.FTZ R57, R92, R53, -R57 ;  /* 0x000000355c397223 */ /* 0x000fe20000010839 */
[C---:B------:R-:W-:Y:S01]  /*8580*/  FFMA.FTZ R54, R94.reuse, R55, -R95 ;  /* 0x000000375e367223 */ /* 0x040fe2000001085f */
[----:B------:R-:W-:Y:S01]  /*8590*/  FFMA.FTZ R67, R94, R67, R58 ;  /* 0x000000435e437223 */ /* 0x000fe2000001003a */
[----:B------:R-:W-:Y:S01]  /*85a0*/  FFMA.FTZ R50, R92, R65, R50 ;  /* 0x000000415c327223 */ /* 0x000fe20000010032 */
[----:B------:R-:W-:-:S02]  /*85b0*/  F2FP.BF16.F32.PACK_AB R51, R52, R51 ;  /* 0x000000333433723e */ /* 0x000fc400000010ff */
[----:B------:R-:W-:Y:S02]  /*85c0*/  F2FP.BF16.F32.PACK_AB R44, R45, R44 ;  /* 0x0000002c2d2c723e */ /* 0x000fe400000010ff */
[----:B------:R-:W-:Y:S02]  /*85d0*/  F2FP.BF16.F32.PACK_AB R46, R47, R46 ;  /* 0x0000002e2f2e723e */ /* 0x000fe400000010ff */
[----:B------:R-:W-:Y:S02]  /*85e0*/  F2FP.BF16.F32.PACK_AB R57, R54, R57 ;  /* 0x000000393639723e */ /* 0x000fe400000010ff */
[----:B------:R-:W-:Y:S01]  /*85f0*/  F2FP.BF16.F32.PACK_AB R52, R48, R49 ;  /* 0x000000313034723e */ /* 0x000fe200000010ff */
[----:B------:R-:W-:Y:S01]  /*8600*/  IMAD.MOV.U32 R48, RZ, RZ, R51 ;  /* 0x000000ffff307224 */ /* 0x000fe200078e0033 */
[----:B------:R-:W-:Y:S01]  /*8610*/  F2FP.BF16.F32.PACK_AB R54, R67, R50 ;  /* 0x000000324336723e */ /* 0x000fe200000010ff */
[----:B------:R-:W-:Y:S01]  /*8620*/  IMAD.MOV.U32 R49, RZ, RZ, R44 ;  /* 0x000000ffff317224 */ /* 0x000fe200078e002c */
[----:B------:R-:W-:Y:S01]  /*8630*/  F2FP.BF16.F32.PACK_AB R53, R64, R59 ;  /* 0x0000003b4035723e */ /* 0x000fe200000010ff */
[----:B------:R-:W-:Y:S01]  /*8640*/  IMAD.MOV.U32 R50, RZ, RZ, R57 ;  /* 0x000000ffff327224 */ /* 0x000fe200078e0039 */
[----:B------:R-:W-:Y:S01]  /*8650*/  F2FP.BF16.F32.PACK_AB R55, R56, R93 ;  /* 0x0000005d3837723e */ /* 0x000fe200000010ff */
[----:B------:R-:W-:-:S07]  /*8660*/  IMAD.MOV.U32 R51, RZ, RZ, R46 ;  /* 0x000000ffff337224 */ /* 0x000fce00078e002e */
.L_x_532:
[----:B------:R-:W-:Y:S05]  /*8670*/  BSYNC B2 ;  /* 0x0000000000027941 */ /* 0x000fea0003800000 */
.L_x_531:
[----:B--2---:R4:W-:Y:S04]  /*8680*/  STG.E.128 desc[UR36][R60.64], R48 ;  /* 0x000000303c007986 */ /* 0x0049e8000c101d24 */
[----:B---3--:R4:W-:Y:S02]  /*8690*/  @!P4 STG.E.128 desc[UR36][R62.64], R52 ;  /* 0x000000343e00c986 */ /* 0x0089e4000c101d24 */
.L_x_522:
[----:B------:R-:W-:Y:S05]  /*86a0*/  BSYNC B1 ;  /* 0x0000000000017941 */ /* 0x000fea0003800000 */
.L_x_521:
[-C--:B--2---:R-:W-:Y:S02]  /*86b0*/  IMAD R44, R150, R130.reuse, RZ ;  /* 0x00000082962c7224 */ /* 0x084fe400078e02ff */
[----:B------:R-:W-:-:S04]  /*86c0*/  IMAD.WIDE.U32 R132, R204, R130, R132 ;  /* 0x00000082cc847225 */ /* 0x000fc800078e0084 */
[----:B------:R-:W-:Y:S01]  /*86d0*/  IMAD R131, R204, R131, R44 ;  /* 0x00000083cc837224 */ /* 0x000fe200078e022c */
[----:B------:R-:W-:Y:S06]  /*86e0*/  @P0 BRA `(.L_x_491) ;  /* 0x0000001800dc0947 */ /* 0x000fec0003800000 */
[----:B------:R-:W-:Y:S01]  /*86f0*/  ISETP.NE.AND P0, PT, R14, RZ, PT ;  /* 0x000000ff0e00720c */ /* 0x000fe20003f05270 */
[----:B------:R-:W-:Y:S01]  /*8700*/  BSSY B1, `(.L_x_533) ;  /* 0x000007f000017945 */ /* 0x000fe20003800000 */
[----:B------:R-:W-:-:S11]  /*8710*/  IMAD.IADD R56, R133, 0x1, R131 ;  /* 0x0000000185387824 */ /* 0x000fd600078e0283 */
[----:B------:R-:W-:Y:S05]  /*8720*/  @!P0 BRA `(.L_x_534) ;  /* 0x0000000400f08947 */ /* 0x000fea0003800000 */
[----:B------:R-:W-:Y:S01]  /*8730*/  SEL R44, R119, R153, !P3 ;  /* 0x00000099772c7207 */ /* 0x000fe20005800000 */
[----:B------:R-:W-:Y:S01]  /*8740*/  BSSY B2, `(.L_x_535) ;  /* 0x0000078000027945 */ /* 0x000fe20003800000 */
[----:B----4-:R-:W-:Y:S02]  /*8750*/  IADD3 R48, P0, P4, R104, R132, R29 ;  /* 0x0000008468307210 */ /* 0x010fe40007c1e01d */
[----:B------:R-:W-:Y:S02]  /*8760*/  SHF.R.S32.HI R45, RZ, 0x1f, R44 ;  /* 0x0000001fff2d7819 */ /* 0x000fe4000001142c */
[----:B------:R-:W-:Y:S02]  /*8770*/  IADD3.X R50, R101, R56, R13, P0, P4 ;  /* 0x0000003865327210 */ /* 0x000fe400007e840d */
[----:B------:R-:W-:-:S04]  /*8780*/  LEA.HI R45, R45, R44, RZ, 0x4 ;  /* 0x0000002c2d2d7211 */ /* 0x000fc800078f20ff */
[----:B------:R-:W-:-:S04]  /*8790*/  LEA.HI.SX32 R45, R45, R30, 0x1c ;  /* 0x0000001e2d2d7211 */ /* 0x000fc800078fe2ff */
[----:B---3--:R-:W-:Y:S01]  /*87a0*/  SHF.R.S32.HI R52, RZ, 0x1f, R45 ;  /* 0x0000001fff347819 */ /* 0x008fe2000001142d */
[----:B------:R-:W-:-:S03]  /*87b0*/  IMAD.SHL.U32 R44, R45, 0x8, RZ ;  /* 0x000000082d2c7824 */ /* 0x000fc600078e00ff */
[----:B------:R-:W-:Y:S01]  /*87c0*/  LEA.HI R52, R52, R45, RZ, 0x3 ;  /* 0x0000002d34347211 */ /* 0x000fe200078f18ff */
[----:B------:R-:W-:Y:S01]  /*87d0*/  IMAD R45, R18, 0x6000, R144 ;  /* 0x00006000122d7824 */ /* 0x000fe200078e0290 */
[----:B------:R-:W-:-:S03]  /*87e0*/  ISETP.GE.AND P0, PT, R44, R151, PT ;  /* 0x000000972c00720c */ /* 0x000fc60003f06270 */
[----:B------:R-:W-:Y:S02]  /*87f0*/  IMAD.SHL.U32 R52, R52, 0x400, RZ ;  /* 0x0000040034347824 */ /* 0x000fe400078e00ff */
[----:B------:R-:W-:-:S03]  /*8800*/  IMAD R45, R45, 0x2, R2 ;  /* 0x000000022d2d7824 */ /* 0x000fc600078e0202 */
[----:B------:R-:W-:-:S05]  /*8810*/  LOP3.LUT R47, R52, 0x7fffe000, RZ, 0xc0, !PT ;  /* 0x7fffe000342f7812 */ /* 0x000fca00078ec0ff */
[--C-:B------:R-:W-:Y:S02]  /*8820*/  @!P0 SHF.R.S32.HI R49, RZ, 0x1f, R44.reuse ;  /* 0x0000001fff318819 */ /* 0x100fe4000001142c */
[--C-:B------:R-:W-:Y:S02]  /*8830*/  @!P0 IADD3 R46, P4, P5, R104, R132, R44.reuse ;  /* 0x00000084682e8210 */ /* 0x100fe40007d9e02c */
[----:B------:R-:W-:Y:S02]  /*8840*/  LOP3.LUT R44, R187, 0x38, R44, 0xf8, !PT ;  /* 0x00000038bb2c7812 */ /* 0x000fe400078ef82c */
[----:B------:R-:W-:Y:S02]  /*8850*/  @!P0 IADD3.X R49, R101, R56, R49, P4, P5 ;  /* 0x0000003865318210 */ /* 0x000fe400027ea431 */
[----:B------:R-:W-:Y:S02]  /*8860*/  LOP3.LUT R44, R44, R219, RZ, 0x3c, !PT ;  /* 0x000000db2c2c7212 */ /* 0x000fe400078e3cff */
[----:B------:R-:W-:-:S02]  /*8870*/  LEA R52, P4, R48, R120, 0x1 ;  /* 0x0000007830347211 */ /* 0x000fc400078808ff */
[----:B------:R-:W-:Y:S02]  /*8880*/  IADD3 R47, R44, R47, R193 ;  /* 0x0000002f2c2f7210 */ /* 0x000fe40007ffe0c1 */
[----:B------:R-:W-:Y:S02]  /*8890*/  LEA.HI.X R53, R48, R121, R50, 0x1, P4 ;  /* 0x0000007930357211 */ /* 0x000fe400020f0c32 */
[----:B------:R-:W-:Y:S01]  /*88a0*/  @!P0 LEA R54, P4, R46, R120, 0x1 ;  /* 0x000000782e368211 */ /* 0x000fe200078808ff */
[----:B------:R-:W-:-:S03]  /*88b0*/  IMAD R47, R18, 0x6000, R47 ;  /* 0x00006000122f7824 */ /* 0x000fc600078e022f */
[----:B------:R-:W-:Y:S01]  /*88c0*/  @!P0 LEA.HI.X R55, R46, R121, R49, 0x1, P4 ;  /* 0x000000792e378211 */ /* 0x000fe200020f0c31 */
[----:B------:R-:W-:Y:S01]  /*88d0*/  IMAD R48, R47, 0x2, R2 ;  /* 0x000000022f307824 */ /* 0x000fe200078e0202 */
[----:B------:R-:W-:Y:S01]  /*88e0*/  ISETP.GE.AND P4, PT, R22, R122, PT ;  /* 0x0000007a1600720c */ /* 0x000fe20003f86270 */
[----:B------:R-:W2:Y:S04]  /*88f0*/  LDS.128 R44, [R45+0x1c400] ;  /* 0x01c400002d2c7984 */ /* 0x000ea80000000c00 */
[----:B------:R-:W3:Y:S08]  /*8900*/  LDS.128 R48, [R48+0x1c400] ;  /* 0x01c4000030307984 */ /* 0x000ef00000000c00 */
[----:B------:R-:W-:Y:S05]  /*8910*/  @P4 BRA `(.L_x_536) ;  /* 0x0000000400684947 */ /* 0x000fea0003800000 */
[--C-:B0-----:R-:W-:Y:S01]  /*8920*/  SHF.R.U64 R92, R76, 0x10, R77.reuse ;  /* 0x000000104c5c7819 */ /* 0x101fe2000000124d */
[----:B---3--:R-:W-:Y:S01]  /*8930*/  IMAD.U32 R65, R49, 0x10000, RZ ;  /* 0x0001000031417824 */ /* 0x008fe200078e00ff */
[----:B------:R-:W-:Y:S01]  /*8940*/  SHF.R.U32.HI R76, RZ, 0x10, R77 ;  /* 0x00000010ff4c7819 */ /* 0x000fe2000001164d */
[----:B--2---:R-:W-:Y:S01]  /*8950*/  IMAD.U32 R59, R45, 0x10000, RZ ;  /* 0x000100002d3b7824 */ /* 0x004fe200078e00ff */
[--C-:B------:R-:W-:Y:S01]  /*8960*/  SHF.R.U64 R77, R88, 0x10, R89.reuse ;  /* 0x00000010584d7819 */ /* 0x100fe20000001259 */
[----:B------:R-:W-:Y:S01]  /*8970*/  IMAD.U32 R64, R51, 0x10000, RZ ;  /* 0x0001000033407824 */ /* 0x000fe200078e00ff */
[----:B------:R-:W-:Y:S01]  /*8980*/  SHF.R.U32.HI R88, RZ, 0x10, R89 ;  /* 0x00000010ff587819 */ /* 0x000fe20000011659 */
[----:B------:R-:W-:Y:S01]  /*8990*/  IMAD.U32 R63, R47, 0x10000, RZ ;  /* 0x000100002f3f7824 */ /* 0x000fe200078e00ff */
[----:B------:R-:W-:Y:S01]  /*89a0*/  SHF.R.U64 R66, R78, 0x10, R79 ;  /* 0x000000104e427819 */ /* 0x000fe2000000124f */
[----:B------:R-:W-:Y:S01]  /*89b0*/  IMAD.U32 R57, R44, 0x10000, RZ ;  /* 0x000100002c397824 */ /* 0x000fe200078e00ff */
[----:B------:R-:W-:-:S02]  /*89c0*/  PRMT R229, R229, 0x5410, R88 ;  /* 0x00005410e5e57816 */ /* 0x000fc40000000058 */
[----:B------:R-:W-:Y:S02]  /*89d0*/  PRMT R225, R225, 0x5410, R76 ;  /* 0x00005410e1e17816 */ /* 0x000fe4000000004c */
[----:B------:R-:W-:Y:S01]  /*89e0*/  SHF.R.U32.HI R78, RZ, 0x10, R79 ;  /* 0x00000010ff4e7819 */ /* 0x000fe2000001164f */
[----:B------:R-:W-:Y:S01]  /*89f0*/  IMAD.U32 R76, R229, 0x10000, RZ ;  /* 0x00010000e54c7824 */ /* 0x000fe200078e00ff */
[--C-:B------:R-:W-:Y:S02]  /*8a00*/  SHF.R.U64 R67, R90, 0x10, R91.reuse ;  /* 0x000000105a437819 */ /* 0x100fe4000000125b */
[----:B------:R-:W-:Y:S02]  /*8a10*/  SHF.R.U32.HI R90, RZ, 0x10, R91 ;  /* 0x00000010ff5a7819 */ /* 0x000fe4000001165b */
[----:B------:R-:W-:Y:S01]  /*8a20*/  PRMT R181, R181, 0x5410, R66 ;  /* 0x00005410b5b57816 */ /* 0x000fe20000000042 */
[----:B------:R-:W-:Y:S01]  /*8a30*/  IMAD.U32 R66, R225, 0x10000, RZ ;  /* 0x00010000e1427824 */ /* 0x000fe200078e00ff */
[----:B------:R-:W-:Y:S01]  /*8a40*/  PRMT R183, R183, 0x5410, R78 ;  /* 0x00005410b7b77816 */ /* 0x000fe2000000004e */
[----:B------:R-:W-:Y:S01]  /*8a50*/  FMUL.FTZ R78, R65, R76 ;  /* 0x0000004c414e7220 */ /* 0x000fe20000410000 */
[----:B------:R-:W-:Y:S01]  /*8a60*/  LOP3.LUT R60, R49, 0xffff0000, RZ, 0xc0, !PT ;  /* 0xffff0000313c7812 */ /* 0x000fe200078ec0ff */
[-C--:B------:R-:W-:Y:S01]  /*8a70*/  FMUL.FTZ R88, R65, R66.reuse ;  /* 0x0000004241587220 */ /* 0x080fe20000410000 */
[----:B------:R-:W-:Y:S01]  /*8a80*/  LOP3.LUT R229, R229, 0xffff0000, RZ, 0xc0, !PT ;  /* 0xffff0000e5e57812 */ /* 0x000fe200078ec0ff */
[----:B------:R-:W-:Y:S01]  /*8a90*/  IMAD.U32 R65, R183, 0x10000, RZ ;  /* 0x00010000b7417824 */ /* 0x000fe200078e00ff */
[----:B------:R-:W-:Y:S01]  /*8aa0*/  PRMT R227, R227, 0x5410, R90 ;  /* 0x00005410e3e37816 */ /* 0x000fe2000000005a */
[----:B------:R-:W-:Y:S01]  /*8ab0*/  IMAD.U32 R49, R48, 0x10000, RZ ;  /* 0x0001000030317824 */ /* 0x000fe200078e00ff */
[----:B------:R-:W-:Y:S01]  /*8ac0*/  LOP3.LUT R62, R51, 0xffff0000, RZ, 0xc0, !PT ;  /* 0xffff0000333e7812 */ /* 0x000fe200078ec0ff */
[----:B------:R-:W-:Y:S01]  /*8ad0*/  FFMA.FTZ R51, R59, R66, -R78 ;  /* 0x000000423b337223 */ /* 0x000fe2000001084e */
[----:B------:R-:W-:Y:S01]  /*8ae0*/  LOP3.LUT R225, R225, 0xffff0000, RZ, 0xc0, !PT ;  /* 0xffff0000e1e17812 */ /* 0x000fe200078ec0ff */
[----:B------:R-:W-:Y:S01]  /*8af0*/  FMUL.FTZ R78, R60, R229 ;  /* 0x000000e53c4e7220 */ /* 0x000fe20000410000 */
[----:B------:R-:W-:Y:S01]  /*8b00*/  LOP3.LUT R61, R45, 0xffff0000, RZ, 0xc0, !PT ;  /* 0xffff00002d3d7812 */ /* 0x000fe200078ec0ff */
[----:B------:R-:W-:-:S02]  /*8b10*/  IMAD.U32 R66, R227, 0x10000, RZ ;  /* 0x00010000e3427824 */ /* 0x000fc400078e00ff */
[----:B------:R-:W-:Y:S01]  /*8b20*/  FFMA.FTZ R59, R59, R76, R88 ;  /* 0x0000004c3b3b7223 */ /* 0x000fe20000010058 */
[----:B------:R-:W-:Y:S01]  /*8b30*/  PRMT R228, R228, 0x5410, R77 ;  /* 0x00005410e4e47816 */ /* 0x000fe2000000004d */
[-C--:B------:R-:W-:Y:S01]  /*8b40*/  FMUL.FTZ R76, R60, R225.reuse ;  /* 0x000000e13c4c7220 */ /* 0x080fe20000410000 */
[----:B------:R-:W-:Y:S01]  /*8b50*/  PRMT R226, R226, 0x5410, R67 ;  /* 0x00005410e2e27816 */ /* 0x000fe20000000043 */
[----:B------:R-:W-:Y:S01]  /*8b60*/  FFMA.FTZ R60, R61, R225, -R78 ;  /* 0x000000e13d3c7223 */ /* 0x000fe2000001084e */
[----:B------:R-:W-:Y:S01]  /*8b70*/  PRMT R203, R203, 0x5410, R92 ;  /* 0x00005410cbcb7816 */ /* 0x000fe2000000005c */
[C---:B------:R-:W-:Y:S01]  /*8b80*/  FMUL.FTZ R67, R64.reuse, R65 ;  /* 0x0000004140437220 */ /* 0x040fe20000410000 */
[-C--:B------:R-:W-:Y:S01]  /*8b90*/  FMUL.FTZ R78, R64, R66.reuse ;  /* 0x00000042404e7220 */ /* 0x080fe20000410000 */
[----:B------:R-:W-:Y:S01]  /*8ba0*/  LOP3.LUT R227, R227, 0xffff0000, RZ, 0xc0, !PT ;  /* 0xffff0000e3e37812 */ /* 0x000fe200078ec0ff */
[----:B------:R-:W-:Y:S01]  /*8bb0*/  FFMA.FTZ R64, R61, R229, R76 ;  /* 0x000000e53d407223 */ /* 0x000fe2000001004c */
[----:B------:R-:W-:Y:S01]  /*8bc0*/  LOP3.LUT R183, R183, 0xffff0000, RZ, 0xc0, !PT ;  /* 0xffff0000b7b77812 */ /* 0x000fe200078ec0ff */
[----:B------:R-:W-:Y:S01]  /*8bd0*/  FFMA.FTZ R77, R63, R66, R67 ;  /* 0x000000423f4d7223 */ /* 0x000fe20000010043 */
[----:B------:R-:W-:Y:S01]  /*8be0*/  IMAD.U32 R76, R228, 0x10000, RZ ;  /* 0x00010000e44c7824 */ /* 0x000fe200078e00ff */
[----:B------:R-:W-:Y:S01]  /*8bf0*/  LOP3.LUT R58, R47, 0xffff0000, RZ, 0xc0, !PT ;  /* 0xffff00002f3a7812 */ /* 0x000fe200078ec0ff */
[----:B------:R-:W-:Y:S01]  /*8c00*/  FFMA.FTZ R61, R63, R65, -R78 ;  /* 0x000000413f3d7223 */ /* 0x000fe2000001084e */
[----:B------:R-:W-:-:S02]  /*8c10*/  IMAD.U32 R66, R203, 0x10000, RZ ;  /* 0x00010000cb427824 */ /* 0x000fc400078e00ff */
[C---:B------:R-:W-:Y:S01]  /*8c20*/  FMUL.FTZ R63, R62.reuse, R227 ;  /* 0x000000e33e3f7220 */ /* 0x040fe20000410000 */
[-C--:B------:R-:W-:Y:S01]  /*8c30*/  FMUL.FTZ R65, R62, R183.reuse ;  /* 0x000000b73e417220 */ /* 0x080fe20000410000 */
[C---:B------:R-:W-:Y:S01]  /*8c40*/  FMUL.FTZ R62, R49.reuse, R76 ;  /* 0x0000004c313e7220 */ /* 0x040fe20000410000 */
[-C--:B------:R-:W-:Y:S01]  /*8c50*/  FMUL.FTZ R49, R49, R66.reuse ;  /* 0x0000004231317220 */ /* 0x080fe20000410000 */
[----:B------:R-:W-:Y:S01]  /*8c60*/  FFMA.FTZ R78, R58, R183, -R63 ;  /* 0x000000b73a4e7223 */ /* 0x000fe2000001083f */
[----:B------:R-:W-:Y:S01]  /*8c70*/  LOP3.LUT R48, R48, 0xffff0000, RZ, 0xc0, !PT ;  /* 0xffff000030307812 */ /* 0x000fe200078ec0ff */
[----:B------:R-:W-:Y:S01]  /*8c80*/  FFMA.FTZ R62, R57, R66, -R62 ;  /* 0x00000042393e7223 */ /* 0x000fe2000001083e */
[----:B------:R-:W-:Y:S01]  /*8c90*/  LOP3.LUT R63, R228, 0xffff0000, RZ, 0xc0, !PT ;  /* 0xffff0000e43f7812 */ /* 0x000fe200078ec0ff */
[C---:B------:R-:W-:Y:S01]  /*8ca0*/  IMAD.U32 R45, R46.reuse, 0x10000, RZ ;  /* 0x000100002e2d7824 */ /* 0x040fe200078e00ff */
[----:B------:R-:W-:Y:S01]  /*8cb0*/  LOP3.LUT R203, R203, 0xffff0000, RZ, 0xc0, !PT ;  /* 0xffff0000cbcb7812 */ /* 0x000fe200078ec0ff */
[----:B------:R-:W-:Y:S01]  /*8cc0*/  FFMA.FTZ R57, R57, R76, R49 ;  /* 0x0000004c39397223 */ /* 0x000fe20000010031 */
[----:B------:R-:W-:Y:S01]  /*8cd0*/  LOP3.LUT R47, R46, 0xffff0000, RZ, 0xc0, !PT ;  /* 0xffff00002e2f7812 */ /* 0x000fe200078ec0ff */
[C---:B------:R-:W-:Y:S01]  /*8ce0*/  IMAD.U32 R46, R50.reuse, 0x10000, RZ ;  /* 0x00010000322e7824 */ /* 0x040fe200078e00ff */
[----:B------:R-:W-:Y:S01]  /*8cf0*/  LOP3.LUT R50, R50, 0xffff0000, RZ, 0xc0, !PT ;  /* 0xffff000032327812 */ /* 0x000fe200078ec0ff */
[----:B------:R-:W-:-:S02]  /*8d00*/  IMAD.U32 R49, R226, 0x10000, RZ ;  /* 0x00010000e2317824 */ /* 0x000fc400078e00ff */
[----:B------:R-:W-:Y:S01]  /*8d10*/  FFMA.FTZ R88, R58, R227, R65 ;  /* 0x000000e33a587223 */ /* 0x000fe20000010041 */
[----:B------:R-:W-:Y:S01]  /*8d20*/  LOP3.LUT R226, R226, 0xffff0000, RZ, 0xc0, !PT ;  /* 0xffff0000e2e27812 */ /* 0x000fe200078ec0ff */
[----:B------:R-:W-:Y:S01]  /*8d30*/  FMUL.FTZ R65, R48, R63 ;  /* 0x0000003f30417220 */ /* 0x000fe20000410000 */
[----:B------:R-:W-:Y:S01]  /*8d40*/  LOP3.LUT R44, R44, 0xffff0000, RZ, 0xc0, !PT ;  /* 0xffff00002c2c7812 */ /* 0x000fe200078ec0ff */
[----:B------:R-:W-:Y:S01]  /*8d50*/  FMUL.FTZ R67, R48, R203 ;  /* 0x000000cb30437220 */ /* 0x000fe20000410000 */
[C---:B------:R-:W-:Y:S01]  /*8d60*/  IMAD.U32 R48, R181.reuse, 0x10000, RZ ;  /* 0x00010000b5307824 */ /* 0x040fe200078e00ff */
[----:B------:R-:W-:Y:S01]  /*8d70*/  LOP3.LUT R181, R181, 0xffff0000, RZ, 0xc0, !PT ;  /* 0xffff0000b5b57812 */ /* 0x000fe200078ec0ff */
[----:B------:R-:W-:Y:S01]  /*8d80*/  FMUL.FTZ R58, R46, R49 ;  /* 0x000000312e3a7220 */ /* 0x000fe20000410000 */
[----:B------:R-:W-:Y:S01]  /*8d90*/  FMUL.FTZ R66, R50, R226 ;  /* 0x000000e232427220 */ /* 0x000fe20000410000 */
[C---:B------:R-:W-:Y:S01]  /*8da0*/  FFMA.FTZ R65, R44.reuse, R203, -R65 ;  /* 0x000000cb2c417223 */ /* 0x040fe20000010841 */
[----:B------:R-:W-:Y:S01]  /*8db0*/  FFMA.FTZ R44, R44, R63, R67 ;  /* 0x0000003f2c2c7223 */ /* 0x000fe20000010043 */
[-C--:B------:R-:W-:Y:S01]  /*8dc0*/  FMUL.FTZ R63, R50, R181.reuse ;  /* 0x000000b5323f7220 */ /* 0x080fe20000410000 */
        /* <DEDUP_REMOVED lines=8> */
[----:B------:R-:W-:Y:S01]  /*8e50*/  F2FP.BF16.F32.PACK_AB R48, R44, R57 ;  /* 0x000000392c30723e */ /* 0x000fe200000010ff */
[----:B------:R-:W-:Y:S01]  /*8e60*/  IMAD.MOV.U32 R44, RZ, RZ, R62 ;  /* 0x000000ffff2c7224 */ /* 0x000fe200078e003e */
[----:B------:R-:W-:Y:S01]  /*8e70*/  F2FP.BF16.F32.PACK_AB R50, R63, R46 ;  /* 0x0000002e3f32723e */ /* 0x000fe200000010ff */
[----:B------:R-:W-:Y:S01]  /*8e80*/  IMAD.MOV.U32 R46, RZ, RZ, R58 ;  /* 0x000000ffff2e7224 */ /* 0x000fe200078e003a */
[----:B------:R-:W-:Y:S02]  /*8e90*/  F2FP.BF16.F32.PACK_AB R47, R78, R61 ;  /* 0x0000003d4e2f723e */ /* 0x000fe400000010ff */
[----:B------:R-:W-:-:S02]  /*8ea0*/  F2FP.BF16.F32.PACK_AB R49, R64, R59 ;  /* 0x0000003b4031723e */ /* 0x000fc400000010ff */
[----:B------:R-:W-:-:S07]  /*8eb0*/  F2FP.BF16.F32.PACK_AB R51, R88, R77 ;  /* 0x0000004d5833723e */ /* 0x000fce00000010ff */
.L_x_536:
[----:B------:R-:W-:Y:S05]  /*8ec0*/  BSYNC B2 ;  /* 0x0000000000027941 */ /* 0x000fea0003800000 */
.L_x_535:
[----:B--2---:R2:W-:Y:S04]  /*8ed0*/  STG.E.128 desc[UR36][R52.64], R44 ;  /* 0x0000002c34007986 */ /* 0x0045e8000c101d24 */
[----:B---3--:R2:W-:Y:S02]  /*8ee0*/  @!P0 STG.E.128 desc[UR36][R54.64], R48 ;  /* 0x0000003036008986 */ /* 0x0085e4000c101d24 */
.L_x_534:
[----:B------:R-:W-:Y:S05]  /*8ef0*/  BSYNC B1 ;  /* 0x0000000000017941 */ /* 0x000fea0003800000 */
.L_x_533:
[----:B------:R-:W-:Y:S01]  /*8f00*/  ISETP.NE.AND P0, PT, R10, RZ, PT ;  /* 0x000000ff0a00720c */ /* 0x000fe20003f05270 */
[----:B------:R-:W-:-:S12]  /*8f10*/  BSSY B1, `(.L_x_537) ;  /* 0x000007e000017945 */ /* 0x000fd80003800000 */
[----:B------:R-:W-:Y:S05]  /*8f20*/  @!P0 BRA `(.L_x_538) ;  /* 0x0000000400f08947 */ /* 0x000fea0003800000 */
[----:B--2---:R-:W-:Y:S01]  /*8f30*/  SEL R44, R119, R153, !P2 ;  /* 0x00000099772c7207 */ /* 0x004fe20005000000 */
        /* <DEDUP_REMOVED lines=30> */
[----:B------:R-:W-:Y:S01]  /*9120*/  SHF.R.U64 R77, R72, 0x10, R73 ;  /* 0x00000010484d7819 */ /* 0x000fe20000001249 */
[----:B---3--:R-:W-:Y:S01]  /*9130*/  IMAD.U32 R62, R49, 0x10000, RZ ;  /* 0x00010000313e7824 */ /* 0x008fe200078e00ff */
[----:B------:R-:W-:Y:S01]  /*9140*/  SHF.R.U64 R72, R84, 0x10, R85 ;  /* 0x0000001054487819 */ /* 0x000fe20000001255 */
[----:B--2---:R-:W-:Y:S01]  /*9150*/  IMAD.U32 R59, R45, 0x10000, RZ ;  /* 0x000100002d3b7824 */ /* 0x004fe200078e00ff */
[----:B------:R-:W-:Y:S01]  /*9160*/  SHF.R.U32.HI R66, RZ, 0x10, R73 ;  /* 0x00000010ff427819 */ /* 0x000fe20000011649 */
[----:B------:R-:W-:Y:S01]  /*9170*/  IMAD.U32 R64, R51, 0x10000, RZ ;  /* 0x0001000033407824 */ /* 0x000fe200078e00ff */
[----:B------:R-:W-:Y:S01]  /*9180*/  SHF.R.U32.HI R84, RZ, 0x10, R85 ;  /* 0x00000010ff547819 */ /* 0x000fe20000011655 */
[----:B------:R-:W-:Y:S01]  /*9190*/  IMAD.U32 R61, R47, 0x10000, RZ ;  /* 0x000100002f3d7824 */ /* 0x000fe200078e00ff */
[----:B------:R-:W-:Y:S01]  /*91a0*/  SHF.R.U64 R65, R74, 0x10, R75 ;  /* 0x000000104a417819 */ /* 0x000fe2000000124b */
[----:B------:R-:W-:Y:S01]  /*91b0*/  IMAD.U32 R57, R44, 0x10000, RZ ;  /* 0x000100002c397824 */ /* 0x000fe200078e00ff */
[----:B------:R-:W-:-:S02]  /*91c0*/  PRMT R167, R167, 0x5410, R66 ;  /* 0x00005410a7a77816 */ /* 0x000fc40000000042 */
[----:B------:R-:W-:Y:S02]  /*91d0*/  PRMT R179, R179, 0x5410, R84 ;  /* 0x00005410b3b37816 */ /* 0x000fe40000000054 */
[----:B------:R-:W-:Y:S02]  /*91e0*/  SHF.R.U32.HI R74, RZ, 0x10, R75 ;  /* 0x00000010ff4a7819 */ /* 0x000fe4000001164b */
[----:B------:R-:W-:Y:S01]  /*91f0*/  PRMT R164, R164, 0x5410, R65 ;  /* 0x00005410a4a47816 */ /* 0x000fe20000000041 */
[----:B------:R-:W-:Y:S01]  /*9200*/  IMAD.U32 R66, R179, 0x10000, RZ ;  /* 0x00010000b3427824 */ /* 0x000fe200078e00ff */
[--C-:B------:R-:W-:Y:S01]  /*9210*/  SHF.R.U64 R67, R86, 0x10, R87.reuse ;  /* 0x0000001056437819 */ /* 0x100fe20000001257 */
[----:B------:R-:W-:Y:S01]  /*9220*/  IMAD.U32 R65, R167, 0x10000, RZ ;  /* 0x00010000a7417824 */ /* 0x000fe200078e00ff */
[----:B------:R-:W-:Y:S02]  /*9230*/  SHF.R.U32.HI R86, RZ, 0x10, R87 ;  /* 0x00000010ff567819 */ /* 0x000fe40000011657 */
[----:B------:R-:W-:Y:S01]  /*9240*/  PRMT R165, R165, 0x5410, R74 ;  /* 0x00005410a5a57816 */ /* 0x000fe2000000004a */
[CC--:B------:R-:W-:Y:S01]  /*9250*/  FMUL.FTZ R74, R62.reuse, R65.reuse ;  /* 0x000000413e4a7220 */ /* 0x0c0fe20000410000 */
[----:B------:R-:W-:Y:S01]  /*9260*/  PRMT R171, R171, 0x5410, R72 ;  /* 0x00005410abab7816 */ /* 0x000fe20000000048 */
[-C--:B------:R-:W-:Y:S01]  /*9270*/  FMUL.FTZ R72, R62, R66.reuse ;  /* 0x000000423e487220 */ /* 0x080fe20000410000 */
[----:B------:R-:W-:Y:S01]  /*9280*/  PRMT R169, R169, 0x5410, R86 ;  /* 0x00005410a9a97816 */ /* 0x000fe20000000056 */
[----:B------:R-:W-:Y:S01]  /*9290*/  FFMA.FTZ R74, R59, R66, R74 ;  /* 0x000000423b4a7223 */ /* 0x000fe2000001004a */
[----:B------:R-:W-:Y:S01]  /*92a0*/  LOP3.LUT R63, R49, 0xffff0000, RZ, 0xc0, !PT ;  /* 0xffff0000313f7812 */ /* 0x000fe200078ec0ff */
[----:B------:R-:W-:Y:S01]  /*92b0*/  FFMA.FTZ R72, R59, R65, -R72 ;  /* 0x000000413b487223 */ /* 0x000fe20000010848 */
[----:B------:R-:W-:Y:S01]  /*92c0*/  LOP3.LUT R179, R179, 0xffff0000, RZ, 0xc0, !PT ;  /* 0xffff0000b3b37812 */ /* 0x000fe200078ec0ff */
[----:B------:R-:W-:Y:S01]  /*92d0*/  IMAD.U32 R59, R165, 0x10000, RZ ;  /* 0x00010000a53b7824 */ /* 0x000fe200078e00ff */
[----:B------:R-:W-:Y:S01]  /*92e0*/  LOP3.LUT R167, R167, 0xffff0000, RZ, 0xc0, !PT ;  /* 0xffff0000a7a77812 */ /* 0x000fe200078ec0ff */
[----:B------:R-:W-:Y:S01]  /*92f0*/  IMAD.U32 R62, R169, 0x10000, RZ ;  /* 0x00010000a93e7824 */ /* 0x000fe200078e00ff */
[----:B------:R-:W-:Y:S01]  /*9300*/  PRMT R168, R168, 0x5410, R67 ;  /* 0x00005410a8a87816 */ /* 0x000fe20000000043 */
[----:B------:R-:W-:Y:S01]  /*9310*/  FMUL.FTZ R65, R63, R179 ;  /* 0x000000b33f417220 */ /* 0x000fe20000410000 */
[----:B------:R-:W-:Y:S01]  /*9320*/  LOP3.LUT R60, R45, 0xffff0000, RZ, 0xc0, !PT ;  /* 0xffff00002d3c7812 */ /* 0x000fe200078ec0ff */
[----:B------:R-:W-:Y:S01]  /*9330*/  FMUL.FTZ R67, R64, R59 ;  /* 0x0000003b40437220 */ /* 0x000fe20000410000 */
[----:B------:R-:W-:Y:S01]  /*9340*/  PRMT R166, R166, 0x5410, R77 ;  /* 0x00005410a6a67816 */ /* 0x000fe2000000004d */
[----:B------:R-:W-:Y:S01]  /*9350*/  FMUL.FTZ R63, R63, R167 ;  /* 0x000000a73f3f7220 */ /* 0x000fe20000410000 */
[----:B------:R-:W-:Y:S01]  /*9360*/  LOP3.LUT R51, R51, 0xffff0000, RZ, 0xc0, !PT ;  /* 0xffff000033337812 */ /* 0x000fe200078ec0ff */
[-C--:B------:R-:W-:Y:S01]  /*9370*/  FMUL.FTZ R66, R64, R62.reuse ;  /* 0x0000003e40427220 */ /* 0x080fe20000410000 */
[----:B------:R-:W-:Y:S01]  /*9380*/  LOP3.LUT R169, R169, 0xffff0000, RZ, 0xc0, !PT ;  /* 0xffff0000a9a97812 */ /* 0x000fe200078ec0ff */
[----:B------:R-:W-:Y:S01]  /*9390*/  FFMA.FTZ R67, R61, R62, R67 ;  /* 0x0000003e3d437223 */ /* 0x000fe20000010043 */
[----:B------:R-:W-:Y:S01]  /*93a0*/  LOP3.LUT R165, R165, 0xffff0000, RZ, 0xc0, !PT ;  /* 0xffff0000a5a57812 */ /* 0x000fe200078ec0ff */
[----:B------:R-:W-:-:S02]  /*93b0*/  IMAD.U32 R49, R48, 0x10000, RZ ;  /* 0x0001000030317824 */ /* 0x000fc400078e00ff */
[C---:B------:R-:W-:Y:S01]  /*93c0*/  FFMA.FTZ R65, R60.reuse, R167, -R65 ;  /* 0x000000a73c417223 */ /* 0x040fe20000010841 */
[----:B------:R-:W-:Y:S01]  /*93d0*/  FFMA.FTZ R63, R60, R179, R63 ;  /* 0x000000b33c3f7223 */ /* 0x000fe2000001003f */
[----:B------:R-:W-:Y:S02]  /*93e0*/  IMAD.U32 R62, R171, 0x10000, RZ ;  /* 0x00010000ab3e7824 */ /* 0x000fe400078e00ff */
[----:B------:R-:W-:Y:S01]  /*93f0*/  FFMA.FTZ R66, R61, R59, -R66 ;  /* 0x0000003b3d427223 */ /* 0x000fe20000010842 */
[----:B------:R-:W-:Y:S01]  /*9400*/  IMAD.U32 R60, R166, 0x10000, RZ ;  /* 0x00010000a63c7824 */ /* 0x000fe200078e00ff */
[----:B------:R-:W-:Y:S01]  /*9410*/  LOP3.LUT R58, R47, 0xffff0000, RZ, 0xc0, !PT ;  /* 0xffff00002f3a7812 */ /* 0x000fe200078ec0ff */
[C---:B------:R-:W-:Y:S01]  /*9420*/  FMUL.FTZ R59, R51.reuse, R169 ;  /* 0x000000a9333b7220 */ /* 0x040fe20000410000 */
[----:B------:R-:W-:Y:S01]  /*9430*/  LOP3.LUT R48, R48, 0xffff0000, RZ, 0xc0, !PT ;  /* 0xffff000030307812 */ /* 0x000fe200078ec0ff */
[-C--:B------:R-:W-:Y:S01]  /*9440*/  FMUL.FTZ R51, R51, R165.reuse ;  /* 0x000000a533337220 */ /* 0x080fe20000410000 */
[----:B------:R-:W-:Y:S01]  /*9450*/  LOP3.LUT R171, R171, 0xffff0000, RZ, 0xc0, !PT ;  /* 0xffff0000abab7812 */ /* 0x000fe200078ec0ff */
[C---:B------:R-:W-:Y:S01]  /*9460*/  FMUL.FTZ R64, R49.reuse, R62 ;  /* 0x0000003e31407220 */ /* 0x040fe20000410000 */
[----:B------:R-:W-:Y:S01]  /*9470*/  LOP3.LUT R166, R166, 0xffff0000, RZ, 0xc0, !PT ;  /* 0xffff0000a6a67812 */ /* 0x000fe200078ec0ff */
[-C--:B------:R-:W-:Y:S01]  /*9480*/  FMUL.FTZ R49, R49, R60.reuse ;  /* 0x0000003c31317220 */ /* 0x080fe20000410000 */
[----:B------:R-:W-:Y:S01]  /*9490*/  LOP3.LUT R45, R44, 0xffff0000, RZ, 0xc0, !PT ;  /* 0xffff00002c2d7812 */ /* 0x000fe200078ec0ff */
[C---:B------:R-:W-:Y:S01]  /*94a0*/  FFMA.FTZ R165, R58.reuse, R165, -R59 ;  /* 0x000000a53aa57223 */ /* 0x040fe2000001083b */
[----:B------:R-:W-:Y:S01]  /*94b0*/  FFMA.FTZ R76, R58, R169, R51 ;  /* 0x000000a93a4c7223 */ /* 0x000fe20000010033 */
[----:B------:R-:W-:Y:S01]  /*94c0*/  FFMA.FTZ R64, R57, R60, -R64 ;  /* 0x0000003c39407223 */ /* 0x000fe20000010840 */
[----:B------:R-:W-:-:S02]  /*94d0*/  IMAD.U32 R47, R50, 0x10000, RZ ;  /* 0x00010000322f7824 */ /* 0x000fc400078e00ff */
[C---:B------:R-:W-:Y:S01]  /*94e0*/  FMUL.FTZ R58, R48.reuse, R171 ;  /* 0x000000ab303a7220 */ /* 0x040fe20000410000 */
[----:B------:R-:W-:Y:S01]  /*94f0*/  FFMA.FTZ R62, R57, R62, R49 ;  /* 0x0000003e393e7223 */ /* 0x000fe20000010031 */
[-C--:B------:R-:W-:Y:S01]  /*9500*/  FMUL.FTZ R60, R48, R166.reuse ;  /* 0x000000a6303c7220 */ /* 0x080fe20000410000 */
[----:B------:R-:W-:Y:S01]  /*9510*/  LOP3.LUT R50, R50, 0xffff0000, RZ, 0xc0, !PT ;  /* 0xffff000032327812 */ /* 0x000fe200078ec0ff */
[C---:B------:R-:W-:Y:S01]  /*9520*/  IMAD.U32 R51, R168.reuse, 0x10000, RZ ;  /* 0x00010000a8337824 */ /* 0x040fe200078e00ff */
[----:B------:R-:W-:Y:S01]  /*9530*/  LOP3.LUT R57, R168, 0xffff0000, RZ, 0xc0, !PT ;  /* 0xffff0000a8397812 */ /* 0x000fe200078ec0ff */
[C---:B------:R-:W-:Y:S01]  /*9540*/  IMAD.U32 R48, R164.reuse, 0x10000, RZ ;  /* 0x00010000a4307824 */ /* 0x040fe200078e00ff */
[----:B------:R-:W-:Y:S01]  /*9550*/  LOP3.LUT R49, R164, 0xffff0000, RZ, 0xc0, !PT ;  /* 0xffff0000a4317812 */ /* 0x000fe200078ec0ff */
[C---:B------:R-:W-:Y:S02]  /*9560*/  IMAD.U32 R44, R46.reuse, 0x10000, RZ ;  /* 0x000100002e2c7824 */ /* 0x040fe400078e00ff */
[----:B------:R-:W-:Y:S01]  /*9570*/  FFMA.FTZ R59, R45, R166, -R58 ;  /* 0x000000a62d3b7223 */ /* 0x000fe2000001083a */
[----:B------:R-:W-:Y:S01]  /*9580*/  LOP3.LUT R46, R46, 0xffff0000, RZ, 0xc0, !PT ;  /* 0xffff00002e2e7812 */ /* 0x000fe200078ec0ff */
[C---:B------:R-:W-:Y:S01]  /*9590*/  FMUL.FTZ R61, R47.reuse, R51 ;  /* 0x000000332f3d7220 */ /* 0x040fe20000410000 */
[-C--:B------:R-:W-:Y:S01]  /*95a0*/  FMUL.FTZ R58, R47, R48.reuse ;  /* 0x000000302f3a7220 */ /* 0x080fe20000410000 */
[C---:B------:R-:W-:Y:S01]  /*95b0*/  FMUL.FTZ R47, R50.reuse, R57 ;  /* 0x00000039322f7220 */ /* 0x040fe20000410000 */
[----:B------:R-:W-:Y:S01]  /*95c0*/  FMUL.FTZ R50, R50, R49 ;  /* 0x0000003132327220 */ /* 0x000fe20000410000 */
[C---:B------:R-:W-:Y:S01]  /*95d0*/  FFMA.FTZ R61, R44.reuse, R48, -R61 ;  /* 0x000000302c3d7223 */ /* 0x040fe2000001083d */
[----:B------:R-:W-:Y:S01]  /*95e0*/  FFMA.FTZ R58, R44, R51, R58 ;  /* 0x000000332c3a7223 */ /* 0x000fe2000001003a */
        /* <DEDUP_REMOVED lines=8> */
[----:B------:R-:W-:Y:S01]  /*9670*/  IMAD.MOV.U32 R44, RZ, RZ, R64 ;  /* 0x000000ffff2c7224 */ /* 0x000fe200078e0040 */
[----:B------:R-:W-:Y:S02]  /*9680*/  F2FP.BF16.F32.PACK_AB R47, R165, R66 ;  /* 0x00000042a52f723e */ /* 0x000fe400000010ff */
[----:B------:R-:W-:Y:S02]  /*9690*/  F2FP.BF16.F32.PACK_AB R49, R63, R74 ;  /* 0x0000004a3f31723e */ /* 0x000fe400000010ff */
[----:B------:R-:W-:-:S02]  /*96a0*/  F2FP.BF16.F32.PACK_AB R51, R76, R67 ;  /* 0x000000434c33723e */ /* 0x000fc400000010ff */
[----:B------:R-:W-:-:S07]  /*96b0*/  F2FP.BF16.F32.PACK_AB R50, R57, R58 ;  /* 0x0000003a3932723e */ /* 0x000fce00000010ff */
.L_x_540:
[----:B------:R-:W-:Y:S05]  /*96c0*/  BSYNC B2 ;  /* 0x0000000000027941 */ /* 0x000fea0003800000 */
.L_x_539:
[----:B--2---:R2:W-:Y:S04]  /*96d0*/  STG.E.128 desc[UR36][R52.64], R44 ;  /* 0x0000002c34007986 */ /* 0x0045e8000c101d24 */
[----:B---3--:R2:W-:Y:S02]  /*96e0*/  @!P0 STG.E.128 desc[UR36][R54.64], R48 ;  /* 0x0000003036008986 */ /* 0x0085e4000c101d24 */
.L_x_538:
[----:B------:R-:W-:Y:S05]  /*96f0*/  BSYNC B1 ;  /* 0x0000000000017941 */ /* 0x000fea0003800000 */
.L_x_537:
[----:B------:R-:W-:-:S13]  /*9700*/  ISETP.NE.AND P0, PT, R9, RZ, PT ;  /* 0x000000ff0900720c */ /* 0x000fda0003f05270 */
[----:B------:R-:W-:Y:S05]  /*9710*/  @!P0 BRA `(.L_x_491) ;  /* 0x0000000800d08947 */ /* 0x000fea0003800000 */
[----:B------:R-:W-:Y:S01]  /*9720*/  ISETP.NE.AND P4, PT, R103, RZ, PT ;  /* 0x000000ff6700720c */ /* 0x000fe20003f85270 */
[----:B--2---:R-:W-:Y:S01]  /*9730*/  IMAD R45, R18, 0x6000, R135 ;  /* 0x00006000122d7824 */ /* 0x004fe200078e0287 */
[----:B------:R-:W-:Y:S02]  /*9740*/  BSSY B1, `(.L_x_541) ;  /* 0x0000072000017945 */ /* 0x000fe40003800000 */
[----:B------:R-:W-:Y:S01]  /*9750*/  SEL R153, R119, R153, !P4 ;  /* 0x0000009977997207 */ /* 0x000fe20006000000 */
[----:B------:R-:W-:Y:S01]  /*9760*/  IMAD R45, R45, 0x2, R2 ;  /* 0x000000022d2d7824 */ /* 0x000fe200078e0202 */
[----:B---34-:R-:W-:Y:S02]  /*9770*/  IADD3 R53, P0, P4, R104, R132, R15 ;  /* 0x0000008468357210 */ /* 0x018fe40007c1e00f */
[----:B------:R-:W-:Y:S02]  /*9780*/  SHF.R.S32.HI R44, RZ, 0x1f, R153 ;  /* 0x0000001fff2c7819 */ /* 0x000fe40000011499 */
[----:B------:R-:W-:-:S02]  /*9790*/  IADD3.X R58, R101, R56, R11, P0, P4 ;  /* 0x00000038653a7210 */ /* 0x000fc400007e840b */
[----:B------:R-:W-:Y:S02]  /*97a0*/  LEA.HI R153, R44, R153, RZ, 0x4 ;  /* 0x000000992c997211 */ /* 0x000fe400078f20ff */
[----:B------:R-:W-:Y:S02]  /*97b0*/  ISETP.GE.AND P4, PT, R185, R122, PT ;  /* 0x0000007ab900720c */ /* 0x000fe40003f86270 */
[----:B------:R-:W-:Y:S02]  /*97c0*/  LEA.HI.SX32 R153, R153, R20, 0x1c ;  /* 0x0000001499997211 */ /* 0x000fe400078fe2ff */
[----:B------:R-:W-:Y:S02]  /*97d0*/  LEA R52, P0, R53, R120, 0x1 ;  /* 0x0000007835347211 */ /* 0x000fe400078008ff */
[----:B------:R-:W-:Y:S01]  /*97e0*/  SHF.R.S32.HI R44, RZ, 0x1f, R153 ;  /* 0x0000001fff2c7819 */ /* 0x000fe20000011499 */
[----:B------:R-:W-:Y:S01]  /*97f0*/  IMAD.SHL.U32 R54, R153, 0x8, RZ ;  /* 0x0000000899367824 */ /* 0x000fe200078e00ff */
[----:B------:R-:W-:-:S02]  /*9800*/  LEA.HI.X R53, R53, R121, R58, 0x1, P0 ;  /* 0x0000007935357211 */ /* 0x000fc400000f0c3a */
[----:B------:R-:W-:Y:S02]  /*9810*/  LEA.HI R153, R44, R153, RZ, 0x3 ;  /* 0x000000992c997211 */ /* 0x000fe400078f18ff */
[----:B------:R-:W-:-:S03]  /*9820*/  LOP3.LUT R44, R187, 0x38, R54, 0xf8, !PT ;  /* 0x00000038bb2c7812 */ /* 0x000fc600078ef836 */
[----:B------:R-:W-:Y:S01]  /*9830*/  IMAD.SHL.U32 R153, R153, 0x400, RZ ;  /* 0x0000040099997824 */ /* 0x000fe200078e00ff */
[----:B------:R-:W-:-:S04]  /*9840*/  LOP3.LUT R44, R44, R219, RZ, 0x3c, !PT ;  /* 0x000000db2c2c7212 */ /* 0x000fc800078e3cff */
[----:B------:R-:W-:-:S04]  /*9850*/  LOP3.LUT R47, R153, 0x7fffe000, RZ, 0xc0, !PT ;  /* 0x7fffe000992f7812 */ /* 0x000fc800078ec0ff */
[----:B------:R-:W-:-:S05]  /*9860*/  IADD3 R47, R44, R47, R193 ;  /* 0x0000002f2c2f7210 */ /* 0x000fca0007ffe0c1 */
[----:B------:R-:W-:-:S04]  /*9870*/  IMAD R47, R18, 0x6000, R47 ;  /* 0x00006000122f7824 */ /* 0x000fc800078e022f */
[----:B------:R-:W-:Y:S02]  /*9880*/  IMAD R48, R47, 0x2, R2 ;  /* 0x000000022f307824 */ /* 0x000fe400078e0202 */
[----:B------:R-:W2:Y:S04]  /*9890*/  LDS.128 R44, [R45+0x1c400] ;  /* 0x01c400002d2c7984 */ /* 0x000ea80000000c00 */
[----:B------:R-:W3:Y:S01]  /*98a0*/  LDS.128 R48, [R48+0x1c400] ;  /* 0x01c4000030307984 */ /* 0x000ee20000000c00 */
[----:B------:R-:W-:Y:S05]  /*98b0*/  @P4 BRA `(.L_x_542) ;  /* 0x0000000400684947 */ /* 0x000fea0003800000 */
[--C-:B------:R-:W-:Y:S01]  /*98c0*/  SHF.R.U64 R73, R68, 0x10, R69.reuse ;  /* 0x0000001044497819 */ /* 0x100fe20000001245 */
[----:B---3--:R-:W-:Y:S01]  /*98d0*/  IMAD.U32 R60, R49, 0x10000, RZ ;  /* 0x00010000313c7824 */ /* 0x008fe200078e00ff */
[----:B------:R-:W-:Y:S01]  /*98e0*/  SHF.R.U32.HI R68, RZ, 0x10, R69 ;  /* 0x00000010ff447819 */ /* 0x000fe20000011645 */
[----:B--2---:R-:W-:Y:S01]  /*98f0*/  IMAD.U32 R55, R45, 0x10000, RZ ;  /* 0x000100002d377824 */ /* 0x004fe200078e00ff */
[--C-:B------:R-:W-:Y:S01]  /*9900*/  SHF.R.U64 R69, R80, 0x10, R81.reuse ;  /* 0x0000001050457819 */ /* 0x100fe20000001251 */
[----:B------:R-:W-:Y:S01]  /*9910*/  IMAD.U32 R62, R51, 0x10000, RZ ;  /* 0x00010000333e7824 */ /* 0x000fe200078e00ff */
[----:B------:R-:W-:Y:S01]  /*9920*/  SHF.R.U32.HI R80, RZ, 0x10, R81 ;  /* 0x00000010ff507819 */ /* 0x000fe20000011651 */
[----:B------:R-:W-:Y:S01]  /*9930*/  IMAD.U32 R58, R48, 0x10000, RZ ;  /* 0x00010000303a7824 */ /* 0x000fe200078e00ff */
[----:B------:R-:W-:Y:S02]  /*9940*/  SHF.R.U64 R65, R70, 0x10, R71 ;  /* 0x0000001046417819 */ /* 0x000fe40000001247 */
[----:B------:R-:W-:-:S02]  /*9950*/  PRMT R163, R163, 0x5410, R80 ;  /* 0x00005410a3a37816 */ /* 0x000fc40000000050 */
[----:B------:R-:W-:Y:S02]  /*9960*/  PRMT R159, R159, 0x5410, R68 ;  /* 0x000054109f9f7816 */ /* 0x000fe40000000044 */
[----:B------:R-:W-:Y:S02]  /*9970*/  SHF.R.U64 R67, R82, 0x10, R83 ;  /* 0x0000001052437819 */ /* 0x000fe40000001253 */
[----:B------:R-:W-:Y:S01]  /*9980*/  PRMT R156, R156, 0x5410, R65 ;  /* 0x000054109c9c7816 */ /* 0x000fe20000000041 */
[----:B------:R-:W-:Y:S01]  /*9990*/  IMAD.U32 R65, R163, 0x10000, RZ ;  /* 0x00010000a3417824 */ /* 0x000fe200078e00ff */
[----:B------:R-:W-:Y:S01]  /*99a0*/  SHF.R.U32.HI R70, RZ, 0x10, R71 ;  /* 0x00000010ff467819 */ /* 0x000fe20000011647 */
[----:B------:R-:W-:Y:S01]  /*99b0*/  IMAD.U32 R64, R159, 0x10000, RZ ;  /* 0x000100009f407824 */ /* 0x000fe200078e00ff */
[----:B------:R-:W-:Y:S01]  /*99c0*/  SHF.R.U32.HI R82, RZ, 0x10, R83 ;  /* 0x00000010ff527819 */ /* 0x000fe20000011653 */
[----:B------:R-:W-:Y:S01]  /*99d0*/  FMUL.FTZ R68, R60, R65 ;  /* 0x000000413c447220 */ /* 0x000fe20000410000 */
[----:B------:R-:W-:-:S02]  /*99e0*/  LOP3.LUT R61, R49, 0xffff0000, RZ, 0xc0, !PT ;  /* 0xffff0000313d7812 */ /* 0x000fc400078ec0ff */
[----:B------:R-:W-:Y:S01]  /*99f0*/  PRMT R157, R157, 0x5410, R70 ;  /* 0x000054109d9d7816 */ /* 0x000fe20000000046 */
[-C--:B------:R-:W-:Y:S01]  /*9a00*/  FMUL.FTZ R70, R60, R64.reuse ;  /* 0x000000403c467220 */ /* 0x080fe20000410000 */
[----:B------:R-:W-:Y:S01]  /*9a10*/  PRMT R161, R161, 0x5410, R82 ;  /* 0x00005410a1a17816 */ /* 0x000fe20000000052 */
[----:B------:R-:W-:Y:S01]  /*9a20*/  FFMA.FTZ R68, R55, R64, -R68 ;  /* 0x0000004037447223 */ /* 0x000fe20000010844 */
[----:B------:R-:W-:Y:S01]  /*9a30*/  LOP3.LUT R66, R163, 0xffff0000, RZ, 0xc0, !PT ;  /* 0xffff0000a3427812 */ /* 0x000fe200078ec0ff */
[----:B------:R-:W-:Y:S01]  /*9a40*/  FFMA.FTZ R70, R55, R65, R70 ;  /* 0x0000004137467223 */ /* 0x000fe20000010046 */
[----:B------:R-:W-:Y:S01]  /*9a50*/  LOP3.LUT R60, R159, 0xffff0000, RZ, 0xc0, !PT ;  /* 0xffff00009f3c7812 */ /* 0x000fe200078ec0ff */
[----:B------:R-:W-:Y:S01]  /*9a60*/  IMAD.U32 R55, R157, 0x10000, RZ ;  /* 0x000100009d377824 */ /* 0x000fe200078e00ff */
[----:B------:R-:W-:Y:S01]  /*9a70*/  LOP3.LUT R57, R45, 0xffff0000, RZ, 0xc0, !PT ;  /* 0xffff00002d397812 */ /* 0x000fe200078ec0ff */
[----:B------:R-:W-:Y:S01]  /*9a80*/  FMUL.FTZ R64, R61, R66 ;  /* 0x000000423d407220 */ /* 0x000fe20000410000 */
[----:B------:R-:W-:Y:S01]  /*9a90*/  PRMT R160, R160, 0x5410, R67 ;  /* 0x00005410a0a07816 */ /* 0x000fe20000000043 */
[----:B------:R-:W-:Y:S01]  /*9aa0*/  IMAD.U32 R67, R161, 0x10000, RZ ;  /* 0x00010000a1437824 */ /* 0x000fe200078e00ff */
[----:B------:R-:W-:Y:S01]  /*9ab0*/  LOP3.LUT R59, R48, 0xffff0000, RZ, 0xc0, !PT ;  /* 0xffff0000303b7812 */ /* 0x000fe200078ec0ff */
[----:B------:R-:W-:Y:S01]  /*9ac0*/  FMUL.FTZ R72, R61, R60 ;  /* 0x0000003c3d487220 */ /* 0x000fe20000410000 */
[----:B------:R-:W-:Y:S01]  /*9ad0*/  PRMT R162, R162, 0x5410, R69 ;  /* 0x00005410a2a27816 */ /* 0x000fe20000000045 */
[----:B------:R-:W-:-:S02]  /*9ae0*/  IMAD.U32 R48, R47, 0x10000, RZ ;  /* 0x000100002f307824 */ /* 0x000fc400078e00ff */
[----:B------:R-:W-:Y:S01]  /*9af0*/  FFMA.FTZ R61, R57, R60, -R64 ;  /* 0x0000003c393d7223 */ /* 0x000fe20000010840 */
[C---:B------:R-:W-:Y:S01]  /*9b00*/  FMUL.FTZ R69, R62.reuse, R67 ;  /* 0x000000433e457220 */ /* 0x040fe20000410000 */
[----:B------:R-:W-:Y:S01]  /*9b10*/  LOP3.LUT R63, R51, 0xffff0000, RZ, 0xc0, !PT ;  /* 0xffff0000333f7812 */ /* 0x000fe200078ec0ff */
[-C--:B------:R-:W-:Y:S01]  /*9b20*/  FMUL.FTZ R62, R62, R55.reuse ;  /* 0x000000373e3e7220 */ /* 0x080fe20000410000 */
[----:B------:R-:W-:Y:S01]  /*9b30*/  LOP3.LUT R64, R161, 0xffff0000, RZ, 0xc0, !PT ;  /* 0xffff0000a1407812 */ /* 0x000fe200078ec0ff */
[----:B------:R-:W-:Y:S01]  /*9b40*/  FFMA.FTZ R69, R48, R55, -R69 ;  /* 0x0000003730457223 */ /* 0x000fe20000010845 */
[----:B------:R-:W-:Y:S01]  /*9b50*/  LOP3.LUT R60, R157, 0xffff0000, RZ, 0xc0, !PT ;  /* 0xffff00009d3c7812 */ /* 0x000fe200078ec0ff */
[----:B------:R-:W-:Y:S01]  /*9b60*/  FFMA.FTZ R65, R57, R66, R72 ;  /* 0x0000004239417223 */ /* 0x000fe20000010048 */
[----:B------:R-:W-:Y:S01]  /*9b70*/  PRMT R158, R158, 0x5410, R73 ;  /* 0x000054109e9e7816 */ /* 0x000fe20000000049 */
[----:B------:R-:W-:Y:S01]  /*9b80*/  FFMA.FTZ R67, R48, R67, R62 ;  /* 0x0000004330437223 */ /* 0x000fe2000001003e */
[----:B------:R-:W-:Y:S01]  /*9b90*/  LOP3.LUT R49, R47, 0xffff0000, RZ, 0xc0, !PT ;  /* 0xffff00002f317812 */ /* 0x000fe200078ec0ff */
[----:B------:R-:W-:-:S02]  /*9ba0*/  IMAD.U32 R55, R162, 0x10000, RZ ;  /* 0x00010000a2377824 */ /* 0x000fc400078e00ff */
[C---:B------:R-:W-:Y:S01]  /*9bb0*/  FMUL.FTZ R62, R63.reuse, R64 ;  /* 0x000000403f3e7220 */ /* 0x040fe20000410000 */
[-C--:B------:R-:W-:Y:S01]  /*9bc0*/  FMUL.FTZ R72, R63, R60.reuse ;  /* 0x0000003c3f487220 */ /* 0x080fe20000410000 */
[----:B------:R-:W-:Y:S01]  /*9bd0*/  LOP3.LUT R162, R162, 0xffff0000, RZ, 0xc0, !PT ;  /* 0xffff0000a2a27812 */ /* 0x000fe200078ec0ff */
[----:B------:R-:W-:Y:S02]  /*9be0*/  IMAD.U32 R48, R158, 0x10000, RZ ;  /* 0x000100009e307824 */ /* 0x000fe400078e00ff */
[C---:B------:R-:W-:Y:S01]  /*9bf0*/  FFMA.FTZ R66, R49.reuse, R60, -R62 ;  /* 0x0000003c31427223 */ /* 0x040fe2000001083e */
[C---:B------:R-:W-:Y:S01]  /*9c00*/  IMAD.U32 R45, R44.reuse, 0x10000, RZ ;  /* 0x000100002c2d7824 */ /* 0x040fe200078e00ff */
[----:B------:R-:W-:Y:S01]  /*9c10*/  LOP3.LUT R44, R44, 0xffff0000, RZ, 0xc0, !PT ;  /* 0xffff00002c2c7812 */ /* 0x000fe200078ec0ff */
[----:B------:R-:W-:Y:S01]  /*9c20*/  FFMA.FTZ R72, R49, R64, R72 ;  /* 0x0000004031487223 */ /* 0x000fe20000010048 */
[----:B------:R-:W-:Y:S01]  /*9c30*/  LOP3.LUT R158, R158, 0xffff0000, RZ, 0xc0, !PT ;  /* 0xffff00009e9e7812 */ /* 0x000fe200078ec0ff */
[CC--:B------:R-:W-:Y:S01]  /*9c40*/  FMUL.FTZ R60, R58.reuse, R55.reuse ;  /* 0x000000373a3c7220 */ /* 0x0c0fe20000410000 */
[----:B------:R-:W-:Y:S01]  /*9c50*/  FMUL.FTZ R49, R59, R162 ;  /* 0x000000a23b317220 */ /* 0x000fe20000410000 */
[----:B------:R-:W-:Y:S01]  /*9c60*/  FMUL.FTZ R58, R58, R48 ;  /* 0x000000303a3a7220 */ /* 0x000fe20000410000 */
[C---:B------:R-:W-:Y:S01]  /*9c70*/  IMAD.U32 R51, R50.reuse, 0x10000, RZ ;  /* 0x0001000032337824 */ /* 0x040fe200078e00ff */
[----:B------:R-:W-:Y:S01]  /*9c80*/  LOP3.LUT R50, R50, 0xffff0000, RZ, 0xc0, !PT ;  /* 0xffff000032327812 */ /* 0x000fe200078ec0ff */
[----:B------:R-:W-:Y:S01]  /*9c90*/  FFMA.FTZ R57, R44, R158, -R49 ;  /* 0x0000009e2c397223 */ /* 0x000fe20000010831 */
[C---:B------:R-:W-:Y:S01]  /*9ca0*/  FFMA.FTZ R60, R45.reuse, R48, -R60 ;  /* 0x000000302d3c7223 */ /* 0x040fe2000001083c */
[----:B------:R-:W-:Y:S01]  /*9cb0*/  FFMA.FTZ R55, R45, R55, R58 ;  /* 0x000000372d377223 */ /* 0x000fe2000001003a */
[----:B------:R-:W-:Y:S01]  /*9cc0*/  FMUL.FTZ R59, R59, R158 ;  /* 0x0000009e3b3b7220 */ /* 0x000fe20000410000 */
[C---:B------:R-:W-:Y:S01]  /*9cd0*/  LOP3.LUT R49, R160.reuse, 0xffff0000, RZ, 0xc0, !PT ;  /* 0xffff0000a0317812 */ /* 0x040fe200078ec0ff */
[----:B------:R-:W-:Y:S01]  /*9ce0*/  IMAD.U32 R58, R160, 0x10000, RZ ;  /* 0x00010000a03a7824 */ /* 0x000fe200078e00ff */
[C---:B------:R-:W-:Y:S01]  /*9cf0*/  LOP3.LUT R45, R156.reuse, 0xffff0000, RZ, 0xc0, !PT ;  /* 0xffff00009c2d7812 */ /* 0x040fe200078ec0ff */
[----:B------:R-:W-:-:S02]  /*9d00*/  IMAD.U32 R48, R156, 0x10000, RZ ;  /* 0x000100009c307824 */ /* 0x000fc400078e00ff */
[----:B------:R-:W-:Y:S01]  /*9d10*/  FFMA.FTZ R44, R44, R162, R59 ;  /* 0x000000a22c2c7223 */ /* 0x000fe2000001003b */
[C---:B------:R-:W-:Y:S01]  /*9d20*/  IMAD.U32 R47, R46.reuse, 0x10000, RZ ;  /* 0x000100002e2f7824 */ /* 0x040fe200078e00ff */
[----:B------:R-:W-:Y:S01]  /*9d30*/  LOP3.LUT R46, R46, 0xffff0000, RZ, 0xc0, !PT ;  /* 0xffff00002e2e7812 */ /* 0x000fe200078ec0ff */
[C---:B------:R-:W-:Y:S01]  /*9d40*/  FMUL.FTZ R62, R51.reuse, R58 ;  /* 0x0000003a333e7220 */ /* 0x040fe20000410000 */
[C---:B------:R-:W-:Y:S01]  /*9d50*/  FMUL.FTZ R59, R50.reuse, R49 ;  /* 0x00000031323b7220 */ /* 0x040fe20000410000 */
[-C--:B------:R-:W-:Y:S01]  /*9d60*/  FMUL.FTZ R51, R51, R48.reuse ;  /* 0x0000003033337220 */ /* 0x080fe20000410000 */
[-C--:B------:R-:W-:Y:S01]  /*9d70*/  FMUL.FTZ R50, R50, R45.reuse ;  /* 0x0000002d32327220 */ /* 0x080fe20000410000 */
[C---:B------:R-:W-:Y:S01]  /*9d80*/  FFMA.FTZ R62, R47.reuse, R48, -R62 ;  /* 0x000000302f3e7223 */ /* 0x040fe2000001083e */
        /* <DEDUP_REMOVED lines=13> */
.L_x_542:
[----:B------:R-:W-:Y:S05]  /*9e60*/  BSYNC B1 ;  /* 0x0000000000017941 */ /* 0x000fea0003800000 */
.L_x_541:
[----:B--2---:R2:W-:Y:S01]  /*9e70*/  STG.E.128 desc[UR36][R52.64], R44 ;  /* 0x0000002c34007986 */ /* 0x0045e2000c101d24 */
[----:B------:R-:W-:-:S13]  /*9e80*/  ISETP.GE.AND P0, PT, R54, R151, PT ;  /* 0x000000973600720c */ /* 0x000fda0003f06270 */
[----:B------:R-:W-:Y:S05]  /*9e90*/  @P0 BRA `(.L_x_491) ;  /* 0x0000000000f00947 */ /* 0x000fea0003800000 */
[--C-:B------:R-:W-:Y:S02]  /*9ea0*/  IADD3 R132, P0, P4, R104, R132, R54.reuse ;  /* 0x0000008468847210 */ /* 0x100fe40007c1e036 */
[----:B------:R-:W-:-:S04]  /*9eb0*/  SHF.R.S32.HI R54, RZ, 0x1f, R54 ;  /* 0x0000001fff367819 */ /* 0x000fc80000011436 */
[----:B------:R-:W-:Y:S02]  /*9ec0*/  IADD3.X R56, R101, R56, R54, P0, P4 ;  /* 0x0000003865387210 */ /* 0x000fe400007e8436 */
[----:B------:R-:W-:-:S04]  /*9ed0*/  LEA R120, P0, R132, R120, 0x1 ;  /* 0x0000007884787211 */ /* 0x000fc800078008ff */
[----:B------:R-:W-:-:S05]  /*9ee0*/  LEA.HI.X R121, R132, R121, R56, 0x1, P0 ;  /* 0x0000007984797211 */ /* 0x000fca00000f0c38 */
[----:B---3--:R3:W-:Y:S01]  /*9ef0*/  STG.E.128 desc[UR36][R120.64], R48 ;  /* 0x0000003078007986 */ /* 0x0087e2000c101d24 */
[----:B------:R-:W-:Y:S05]  /*9f00*/  BRA `(.L_x_491) ;  /* 0x0000000000d47947 */ /* 0x000fea0003800000 */
.L_x_458:
[----:B------:R-:W-:-:S13]  /*9f10*/  ISETP.NE.AND P1, PT, R188, 0x3, PT ;  /* 0x00000003bc00780c */ /* 0x000fda0003f25270 */
[----:B------:R-:W-:Y:S05]  /*9f20*/  @!P1 BRA `(.L_x_543) ;  /* 0x0000000000049947 */ /* 0x000fea0003800000 */
[----:B------:R-:W-:Y:S01]  /*9f30*/  BPT.TRAP 0x1 ;  /* 0x000000040000795c */ /* 0x000fe20000300000 */
.L_x_543:
[----:B------:R-:W-:Y:S01]  /*9f40*/  IMAD R3, R18, 0x8, R2 ;  /* 0x0000000812037824 */ /* 0x000fe200078e0202 */
[----:B------:R-:W-:Y:S01]  /*9f50*/  SHF.L.U32 R0, R186, 0x1f, RZ ;  /* 0x0000001fba007819 */ /* 0x000fe200000006ff */
[----:B------:R-:W-:Y:S01]  /*9f60*/  IMAD R4, R26, -0x80, R27 ;  /* 0xffffff801a047824 */ /* 0x000fe200078e021b */
[----:B------:R-:W-:Y:S02]  /*9f70*/  BSSY B1, `(.L_x_544) ;  /* 0x0000005000017945 */ /* 0x000fe40003800000 */
[----:B------:R-:W0:Y:S02]  /*9f80*/  SYNCS.PHASECHK.TRANS64.TRYWAIT P4, [R3+URZ+0x34890], R0 ;  /* 0x03489000030075a7 */ /* 0x000e24000808017f */
[----:B------:R-:W-:-:S04]  /*9f90*/  VIMNMX R4, R4, 0x80, PT ;  /* 0x0000008004047848 */ /* 0x000fc80003fe0100 */
[----:B------:R-:W-:Y:S01]  /*9fa0*/  ISETP.GE.AND P0, PT, R19, R4, PT ;  /* 0x000000041300720c */ /* 0x000fe20003f06270 */
[----:B0-----:R-:W-:-:S12]  /*9fb0*/  @!P4 BRA `(.L_x_545) ;  /* 0x000001400060c947 */ /* 0x001fd80003800000 */
.L_x_768:
[----:B------:R-:W-:Y:S05]  /*9fc0*/  BSYNC B1 ;  /* 0x0000000000017941 */ /* 0x000fea0003800000 */
.L_x_544:
[----:B------:R-:W-:Y:S04]  /*9fd0*/  BSSY B1, `(.L_x_546) ;  /* 0x0000014000017945 */ /* 0x000fe80003800000 */
[----:B------:R-:W-:Y:S05]  /*9fe0*/  @P0 BRA `(.L_x_547) ;  /* 0x0000000000480947 */ /* 0x000fea0003800000 */
[----:B------:R-:W-:Y:S02]  /*9ff0*/  ISETP.NE.AND P4, PT, R14, RZ, PT ;  /* 0x000000ff0e00720c */ /* 0x000fe40003f85270 */
[----:B------:R-:W-:-:S11]  /*a000*/  ISETP.NE.AND P0, PT, R10, RZ, PT ;  /* 0x000000ff0a00720c */ /* 0x000fd60003f05270 */
[----:B------:R-:W1:Y:S04]  /*a010*/  @P4 LDS.128 R44, [R55] ;  /* 0x00000000372c4984 */ /* 0x000e680000000c00 */
[----:B------:R-:W2:Y:S04]  /*a020*/  @P0 LDS.128 R48, [R54] ;  /* 0x0000000036300984 */ /* 0x000ea80000000c00 */
[----:B-1----:R-:W-:Y:S01]  /*a030*/  @P4 STG.E.128 desc[UR36][R56.64], R44 ;  /* 0x0000002c38004986 */ /* 0x002fe2000c101d24 */
[----:B------:R-:W-:-:S03]  /*a040*/  ISETP.NE.AND P4, PT, R9, RZ, PT ;  /* 0x000000ff0900720c */ /* 0x000fc60003f85270 */
[----:B--2---:R-:W-:Y:S01]  /*a050*/  @P0 STG.E.128 desc[UR36][R56.64+0x40], R48 ;  /* 0x0000403038000986 */ /* 0x004fe2000c101d24 */
[----:B------:R-:W-:-:S09]  /*a060*/  ISETP.NE.AND P0, PT, R8, RZ, PT ;  /* 0x000000ff0800720c */ /* 0x000fd20003f05270 */
[----:B------:R-:W1:Y:S04]  /*a070*/  @P4 LDS.128 R44, [R55+0x4000] ;  /* 0x00400000372c4984 */ /* 0x000e680000000c00 */
[----:B------:R-:W2:Y:S04]  /*a080*/  @P0 LDS.128 R48, [R54+0x4000] ;  /* 0x0040000036300984 */ /* 0x000ea80000000c00 */
[----:B-1----:R-:W-:Y:S01]  /*a090*/  @P4 STG.E.128 desc[UR36][R56.64+0x80], R44 ;  /* 0x0000802c38004986 */ /* 0x002fe2000c101d24 */
[----:B------:R-:W-:-:S03]  /*a0a0*/  ISETP.NE.AND P4, PT, R6, RZ, PT ;  /* 0x000000ff0600720c */ /* 0x000fc60003f85270 */
[----:B--2---:R-:W-:Y:S01]  /*a0b0*/  @P0 STG.E.128 desc[UR36][R56.64+0xc0], R48 ;  /* 0x0000c03038000986 */ /* 0x004fe2000c101d24 */
[----:B------:R-:W-:-:S09]  /*a0c0*/  ISETP.NE.AND P0, PT, R7, RZ, PT ;  /* 0x000000ff0700720c */ /* 0x000fd20003f05270 */
[----:B------:R-:W1:Y:S04]  /*a0d0*/  @P4 LDS.128 R48, [R54+0x8000] ;  /* 0x0080000036304984 */ /* 0x000e680000000c00 */
[----:B------:R-:W2:Y:S04]  /*a0e0*/  @P0 LDS.128 R44, [R55+0x8000] ;  /* 0x00800000372c0984 */ /* 0x000ea80000000c00 */
[----:B-1----:R1:W-:Y:S04]  /*a0f0*/  @P4 STG.E.128 desc[UR36][R56.64+0x140], R48 ;  /* 0x0001403038004986 */ /* 0x0023e8000c101d24 */
[----:B--2---:R1:W-:Y:S02]  /*a100*/  @P0 STG.E.128 desc[UR36][R56.64+0x100], R44 ;  /* 0x0001002c38000986 */ /* 0x0043e4000c101d24 */
.L_x_547:
[----:B------:R-:W-:Y:S05]  /*a110*/  BSYNC B1 ;  /* 0x0000000000017941 */ /* 0x000fea0003800000 */
.L_x_546:
[----:B------:R-:W-:-:S13]  /*a120*/  ISETP.GE.AND P0, PT, R204, R4, PT ;  /* 0x00000004cc00720c */ /* 0x000fda0003f06270 */
[----:B------:R-:W-:Y:S05]  /*a130*/  @P0 BRA `(.L_x_491) ;  /* 0x0000000000480947 */ /* 0x000fea0003800000 */
[----:B------:R-:W-:Y:S02]  /*a140*/  ISETP.NE.AND P4, PT, R14, RZ, PT ;  /* 0x000000ff0e00720c */ /* 0x000fe40003f85270 */
[----:B------:R-:W-:-:S11]  /*a150*/  ISETP.NE.AND P0, PT, R9, RZ, PT ;  /* 0x000000ff0900720c */ /* 0x000fd60003f05270 */
[----:B-1----:R-:W1:Y:S04]  /*a160*/  @P4 LDS.128 R44, [R55+0x2000] ;  /* 0x00200000372c4984 */ /* 0x002e680000000c00 */
[----:B------:R-:W2:Y:S04]  /*a170*/  @P0 LDS.128 R48, [R55+0x6000] ;  /* 0x0060000037300984 */ /* 0x000ea80000000c00 */
        /* <DEDUP_REMOVED lines=14> */
.L_x_491:
[----:B------:R-:W-:Y:S05]  /*a260*/  BSYNC B0 ;  /* 0x0000000000007941 */ /* 0x000fea0003800000 */
.L_x_457:
[----:B-1234-:R-:W1:Y:S01]  /*a270*/  S2R R44, SR_TID.X ;  /* 0x00000000002c7919 */ /* 0x01ee620000002100 */
[----:B------:R-:W-:Y:S01]  /*a280*/  @!PT LDS RZ, [RZ] ;  /* 0x00000000fffff984 */ /* 0x000fe20000000800 */
[----:B------:R-:W-:Y:S01]  /*a290*/  @!PT LDS RZ, [RZ] ;  /* 0x00000000fffff984 */ /* 0x000fe20000000800 */
[----:B------:R-:W-:Y:S01]  /*a2a0*/  @!PT LDS RZ, [RZ] ;  /* 0x00000000fffff984 */ /* 0x000fe20000000800 */
[----:B------:R-:W-:Y:S01]  /*a2b0*/  @!PT LDS RZ, [RZ] ;  /* 0x00000000fffff984 */ /* 0x000fe20000000800 */
[----:B------:R2:W-:Y:S06]  /*a2c0*/  MEMBAR.ALL.CTA ;  /* 0x0000000000007992 */ /* 0x0005ec0000008000 */
[----:B--2---:R-:W2:Y:S01]  /*a2d0*/  FENCE.VIEW.ASYNC.S ;  /* 0x00000000000073c6 */ /* 0x004ea20000000000 */
[----:B------:R-:W-:Y:S05]  /*a2e0*/  WARPSYNC.ALL ;  /* 0x0000000000007948 */ /* 0x000fea0003800000 */
[----:B------:R-:W-:Y:S01]  /*a2f0*/  BSSY B0, `(.L_x_548) ;  /* 0x0000009000007945 */ /* 0x000fe20003800000 */
[----:B-1----:R-:W-:Y:S01]  /*a300*/  LOP3.LUT R44, R44, 0x7f, RZ, 0xc0, !PT ;  /* 0x0000007f2c2c7812 */ /* 0x002fe200078ec0ff */
[----:B--2---:R1:W-:Y:S03]  /*a310*/  BAR.SYNC.DEFER_BLOCKING R155, 0x80 ;  /* 0x0002009b0000751d */ /* 0x0043e60000010000 */
[----:B------:R-:W-:-:S13]  /*a320*/  ISETP.NE.AND P0, PT, R44, RZ, PT ;  /* 0x000000ff2c00720c */ /* 0x000fda0003f05270 */
[----:B------:R-:W-:-:S05]  /*a330*/  @!P0 VIADD R44, R3, 0x348a0 ;  /* 0x000348a0032c8836 */ /* 0x000fca0000000000 */
[----:B------:R-:W-:-:S04]  /*a340*/  @!P0 PRMT R44, RZ, 0x654, R44 ;  /* 0x00000654ff2c8816 */ /* 0x000fc8000000002c */
[----:B------:R1:W-:Y:S01]  /*a350*/  @!P0 SYNCS.ARRIVE.TRANS64.RED.A1T0 RZ, [R44+URZ], RZ ;  /* 0x000000ff2cff89a7 */ /* 0x0003e2000810043f */
[----:B------:R-:W-:Y:S05]  /*a360*/  @!P1 BRA `(.L_x_549) ;  /* 0x0000000000049947 */ /* 0x000fea0003800000 */
[----:B------:R-:W-:Y:S01]  /*a370*/  BPT.TRAP 0x1 ;  /* 0x000000040000795c */ /* 0x000fe20000300000 */
.L_x_549:
[----:B------:R-:W-:Y:S05]  /*a380*/  BSYNC B0 ;  /* 0x0000000000007941 */ /* 0x000fea0003800000 */
.L_x_548:
[----:B------:R-:W2:Y:S01]  /*a390*/  SYNCS.PHASECHK.TRANS64.TRYWAIT P4, [R3+URZ+0x348b0], R0 ;  /* 0x0348b000030075a7 */ /* 0x000ea2000808017f */
[----:B------:R-:W-:Y:S01]  /*a3a0*/  IMAD R45, R18, 0x4000, R35 ;  /* 0x00004000122d7824 */ /* 0x000fe200078e0223 */
[----:B------:R-:W-:Y:S01]  /*a3b0*/  ULDC.64 UR60, c[0x0][0x318] ;  /* 0x0000c600003c7ab9 */ /* 0x000fe20000000a00 */
[----:B------:R-:W-:Y:S01]  /*a3c0*/  ULDC.64 UR38, c[0x0][0x308] ;  /* 0x0000c20000267ab9 */ /* 0x000fe20000000a00 */
[----:B------:R-:W-:Y:S01]  /*a3d0*/  BSSY B0, `(.L_x_550) ;  /* 0x0000004000007945 */ /* 0x000fe20003800000 */
[----:B------:R-:W-:Y:S01]  /*a3e0*/  ISETP.GE.AND P1, PT, R19, R4, PT ;  /* 0x000000041300720c */ /* 0x000fe20003f26270 */
[----:B------:R-:W-:Y:S02]  /*a3f0*/  IMAD.IADD R47, R124, 0x1, R45 ;  /* 0x000000017c2f7824 */ /* 0x000fe400078e022d */
[----:B--2---:R-:W-:Y:S10]  /*a400*/  @!P4 BRA `(.L_x_551) ;  /* 0x0000013c0060c947 */ /* 0x004ff40003800000 */
.L_x_769:
[----:B------:R-:W-:Y:S05]  /*a410*/  BSYNC B0 ;  /* 0x0000000000007941 */ /* 0x000fea0003800000 */
.L_x_550:
[----:B------:R-:W-:Y:S01]  /*a420*/  BSSY B0, `(.L_x_552) ;  /* 0x000001a000007945 */ /* 0x000fe20003800000 */
[----:B0-2---:R-:W-:Y:S02]  /*a430*/  IMAD R0, R45, 0x2, R24 ;  /* 0x000000022d007824 */ /* 0x005fe400078e0218 */
[----:B------:R-:W-:-:S04]  /*a440*/  IMAD.WIDE R52, R26, 0x80, R116 ;  /* 0x000000801a347825 */ /* 0x000fc800078e0274 */
[----:B------:R-:W-:Y:S01]  /*a450*/  IMAD R56, R47, 0x2, R24 ;  /* 0x000000022f387824 */ /* 0x000fe200078e0218 */
[----:B------:R-:W-:Y:S06]  /*a460*/  @P1 BRA `(.L_x_553) ;  /* 0x0000000000541947 */ /* 0x000fec0003800000 */
[----:B------:R-:W-:Y:S01]  /*a470*/  IMAD R47, R53, UR60, RZ ;  /* 0x0000003c352f7c24 */ /* 0x000fe2000f8e02ff */
[----:B------:R-:W-:Y:S01]  /*a480*/  ULDC UR4, c[0x0][0x310] ;  /* 0x0000c40000047ab9 */ /* 0x000fe20000000800 */
[----:B-1----:R-:W-:Y:S01]  /*a490*/  IMAD.MOV.U32 R44, RZ, RZ, R106 ;  /* 0x000000ffff2c7224 */ /* 0x002fe200078e006a */
[----:B------:R-:W-:Y:S01]  /*a4a0*/  ISETP.GE.AND P4, PT, R22, UR4, PT ;  /* 0x0000000416007c0c */ /* 0x000fe2000bf86270 */
[----:B------:R-:W-:Y:S02]  /*a4b0*/  IMAD.MOV.U32 R45, RZ, RZ, R5 ;  /* 0x000000ffff2d7224 */ /* 0x000fe400078e0005 */
[C---:B------:R-:W-:Y:S02]  /*a4c0*/  IMAD R47, R52.reuse, UR61, R47 ;  /* 0x0000003d342f7c24 */ /* 0x040fe4000f8e022f */
[----:B------:R-:W-:-:S04]  /*a4d0*/  IMAD.WIDE.U32 R44, R52, UR60, R44 ;  /* 0x0000003c342c7c25 */ /* 0x000fc8000f8e002c */
[----:B------:R-:W-:Y:S01]  /*a4e0*/  IMAD.IADD R45, R45, 0x1, R47 ;  /* 0x000000012d2d7824 */ /* 0x000fe200078e022f */
[----:B------:R-:W-:-:S04]  /*a4f0*/  LEA R54, P1, R44, UR38, 0x1 ;  /* 0x000000262c367c11 */ /* 0x000fc8000f8208ff */
[----:B------:R-:W-:Y:S02]  /*a500*/  LEA.HI.X R55, R44, UR39, R45, 0x1, P1 ;  /* 0x000000272c377c11 */ /* 0x000fe400088f0c2d */
[----:B------:R-:W-:Y:S01]  /*a510*/  ISETP.GE.AND P1, PT, R184, UR4, PT ;  /* 0x00000004b8007c0c */ /* 0x000fe2000bf26270 */
[----:B------:R-:W0:-:S12]  /*a520*/  @!P4 LDS.128 R44, [R0] ;  /* 0x00000000002cc984 */ /* 0x000e180000000c00 */
[----:B------:R-:W1:Y:S04]  /*a530*/  @!P1 LDS.128 R48, [R56] ;  /* 0x0000000038309984 */ /* 0x000e680000000c00 */
[----:B0-----:R-:W-:Y:S01]  /*a540*/  @!P4 STG.E.128 desc[UR36][R54.64], R44 ;  /* 0x0000002c3600c986 */ /* 0x001fe2000c101d24 */
[----:B------:R-:W-:-:S03]  /*a550*/  ISETP.GE.AND P4, PT, R185, UR4, PT ;  /* 0x00000004b9007c0c */ /* 0x000fc6000bf86270 */
[----:B-1----:R-:W-:Y:S01]  /*a560*/  @!P1 STG.E.128 desc[UR36][R54.64+0x40], R48 ;  /* 0x0000403036009986 */ /* 0x002fe2000c101d24 */
[----:B------:R-:W-:-:S09]  /*a570*/  ISETP.GE.AND P1, PT, R102, UR4, PT ;  /* 0x0000000466007c0c */ /* 0x000fd2000bf26270 */
[----:B------:R-:W0:Y:S04]  /*a580*/  @!P4 LDS.128 R44, [R0+0x4000] ;  /* 0x00400000002cc984 */ /* 0x000e280000000c00 */
[----:B------:R-:W1:Y:S04]  /*a590*/  @!P1 LDS.128 R48, [R56+0x4000] ;  /* 0x0040000038309984 */ /* 0x000e680000000c00 */
[----:B0-----:R0:W-:Y:S04]  /*a5a0*/  @!P4 STG.E.128 desc[UR36][R54.64+0x80], R44 ;  /* 0x0000802c3600c986 */ /* 0x0011e8000c101d24 */
[----:B-1----:R0:W-:Y:S02]  /*a5b0*/  @!P1 STG.E.128 desc[UR36][R54.64+0xc0], R48 ;  /* 0x0000c03036009986 */ /* 0x0021e4000c101d24 */
.L_x_553:
[----:B------:R-:W-:Y:S05]  /*a5c0*/  BSYNC B0 ;  /* 0x0000000000007941 */ /* 0x000fea0003800000 */
.L_x_552:
[----:B------:R-:W-:Y:S01]  /*a5d0*/  ISETP.GE.AND P1, PT, R204, R4, PT ;  /* 0x00000004cc00720c */ /* 0x000fe20003f26270 */
[----:B------:R-:W-:-:S12]  /*a5e0*/  BSSY B0, `(.L_x_554) ;  /* 0x0000018000007945 */ /* 0x000fd80003800000 */
[----:B------:R-:W-:Y:S05]  /*a5f0*/  @P1 BRA `(.L_x_555) ;  /* 0x0000000000581947 */ /* 0x000fea0003800000 */
[----:B0-----:R-:W-:Y:S01]  /*a600*/  IADD3 R47, P1, R52, 0x40, RZ ;  /* 0x00000040342f7810 */ /* 0x001fe20007f3e0ff */
[----:B------:R-:W-:Y:S01]  /*a610*/  IMAD.MOV.U32 R4, RZ, RZ, R106 ;  /* 0x000000ffff047224 */ /* 0x000fe200078e006a */
[----:B------:R-:W-:Y:S02]  /*a620*/  ULDC UR4, c[0x0][0x310] ;  /* 0x0000c40000047ab9 */ /* 0x000fe40000000800 */
[----:B------:R-:W-:Y:S01]  /*a630*/  ISETP.GE.AND P4, PT, R22, UR4, PT ;  /* 0x0000000416007c0c */ /* 0x000fe2000bf86270 */
[----:B------:R-:W-:Y:S02]  /*a640*/  IMAD.X R52, RZ, RZ, R53, P1 ;  /* 0x000000ffff347224 */ /* 0x000fe400008e0635 */
[----:B-1----:R-:W-:-:S04]  /*a650*/  IMAD.WIDE.U32 R44, R47, UR60, R4 ;  /* 0x0000003c2f2c7c25 */ /* 0x002fc8000f8e0004 */
[----:B------:R-:W-:-:S04]  /*a660*/  IMAD R52, R52, UR60, RZ ;  /* 0x0000003c34347c24 */ /* 0x000fc8000f8e02ff */
[----:B------:R-:W-:Y:S01]  /*a670*/  IMAD R47, R47, UR61, R52 ;  /* 0x0000003d2f2f7c24 */ /* 0x000fe2000f8e0234 */
[----:B------:R-:W-:-:S03]  /*a680*/  LEA R52, P1, R44, UR38, 0x1 ;  /* 0x000000262c347c11 */ /* 0x000fc6000f8208ff */
[----:B------:R-:W-:-:S05]  /*a690*/  IMAD.IADD R45, R45, 0x1, R47 ;  /* 0x000000012d2d7824 */ /* 0x000fca00078e022f */
[----:B------:R-:W-:Y:S02]  /*a6a0*/  LEA.HI.X R53, R44, UR39, R45, 0x1, P1 ;  /* 0x000000272c357c11 */ /* 0x000fe400088f0c2d */
[----:B------:R-:W-:Y:S01]  /*a6b0*/  ISETP.GE.AND P1, PT, R185, UR4, PT ;  /* 0x00000004b9007c0c */ /* 0x000fe2000bf26270 */
[----:B------:R-:W0:-:S12]  /*a6c0*/  @!P4 LDS.128 R44, [R0+0x2000] ;  /* 0x00200000002cc984 */ /* 0x000e180000000c00 */
[----:B------:R-:W1:Y:S04]  /*a6d0*/  @!P1 LDS.128 R48, [R0+0x6000] ;  /* 0x0060000000309984 */ /* 0x000e680000000c00 */
        /* <DEDUP_REMOVED lines=8> */
.L_x_555:
[----:B------:R-:W-:Y:S05]  /*a760*/  BSYNC B0 ;  /* 0x0000000000007941 */ /* 0x000fea0003800000 */
.L_x_554:
[----:B------:R-:W-:Y:S01]  /*a770*/  @!PT LDS RZ, [RZ] ;  /* 0x00000000fffff984 */ /* 0x000fe20000000800 */
[----:B------:R-:W-:Y:S01]  /*a780*/  @!PT LDS RZ, [RZ] ;  /* 0x00000000fffff984 */ /* 0x000fe20000000800 */
[----:B------:R-:W-:Y:S01]  /*a790*/  @!PT LDS RZ, [RZ] ;  /* 0x00000000fffff984 */ /* 0x000fe20000000800 */
[----:B------:R-:W-:Y:S01]  /*a7a0*/  @!PT LDS RZ, [RZ] ;  /* 0x00000000fffff984 */ /* 0x000fe20000000800 */
[----:B------:R3:W-:Y:S06]  /*a7b0*/  MEMBAR.ALL.CTA ;  /* 0x0000000000007992 */ /* 0x0007ec0000008000 */
[----:B---3--:R-:W3:Y:S02]  /*a7c0*/  FENCE.VIEW.ASYNC.S ;  /* 0x00000000000073c6 */ /* 0x008ee40000000000 */
[----:B---3--:R3:W-:Y:S01]  /*a7d0*/  BAR.SYNC.DEFER_BLOCKING R155, 0x80 ;  /* 0x0002009b0000751d */ /* 0x0087e20000010000 */
[----:B------:R-:W-:Y:S01]  /*a7e0*/  ISETP.NE.AND P4, PT, R118, RZ, PT ;  /* 0x000000ff7600720c */ /* 0x000fe20003f85270 */
[----:B------:R-:W-:-:S02]  /*a7f0*/  @!P0 VIADD R3, R3, 0x348c0 ;  /* 0x000348c003038836 */ /* 0x000fc40000000000 */
[----:B------:R-:W-:-:S03]  /*a800*/  VIADD R18, R18, 0x1 ;  /* 0x0000000112127836 */ /* 0x000fc60000000000 */
[----:B------:R-:W-:Y:S02]  /*a810*/  @!P0 PRMT R3, RZ, 0x654, R3 ;  /* 0x00000654ff038816 */ /* 0x000fe40000000003 */
[----:B------:R-:W-:-:S04]  /*a820*/  ISETP.NE.AND P1, PT, R18, 0x2, PT ;  /* 0x000000021200780c */ /* 0x000fc80003f25270 */
[----:B------:R-:W-:Y:S01]  /*a830*/  SEL R18, R18, RZ, P1 ;  /* 0x000000ff12127207 */ /* 0x000fe20000800000 */
[----:B------:R4:W-:Y:S01]  /*a840*/  @!P0 SYNCS.ARRIVE.TRANS64.RED.A1T0 RZ, [R3+URZ], RZ ;  /* 0x000000ff03ff89a7 */ /* 0x0009e2000810043f */
[----:B------:R-:W-:Y:S02]  /*a850*/  PLOP3.LUT P0, PT, PT, PT, PT, 0x8, 0x0 ;  /* 0x000000000000781c */ /* 0x000fe40003f0e170 */
[----:B----4-:R-:W-:-:S04]  /*a860*/  SEL R3, RZ, 0x1, P1 ;  /* 0x00000001ff037807 */ /* 0x010fc80000800000 */
[----:B------:R-:W-:Y:S01]  /*a870*/  LOP3.LUT R186, R186, R3, RZ, 0x3c, !PT ;  /* 0x00000003baba7212 */ /* 0x000fe200078e3cff */
[----:B---3--:R-:W-:Y:S06]  /*a880*/  @P4 BRA `(.L_x_556) ;  /* 0xffffff7c00604947 */ /* 0x008fec000383ffff */
.L_x_452:
[----:B------:R-:W-:Y:S01]  /*a890*/  BSSY B0, `(.L_x_557) ;  /* 0x000002c000007945 */ /* 0x000fe20003800000 */
[----:B------:R-:W-:Y:S02]  /*a8a0*/  ISETP.GE.AND P2, PT, R152, 0x1, PT ;  /* 0x000000019800780c */ /* 0x000fe40003f46270 */
[----:B------:R-:W-:Y:S02]  /*a8b0*/  CS2R R20, SRZ ;  /* 0x0000000000147805 */ /* 0x000fe4000001ff00 */
[----:B------:R-:W-:Y:S02]  /*a8c0*/  PLOP3.LUT P1, PT, PT, PT, PT, 0x80, 0x0 ;  /* 0x000000000000781c */ /* 0x000fe40003f2f070 */
[----:B------:R-:W-:Y:S02]  /*a8d0*/  CS2R R86, SRZ ;  /* 0x0000000000567805 */ /* 0x000fe4000001ff00 */
[----:B------:R-:W-:Y:S02]  /*a8e0*/  CS2R R84, SRZ ;  /* 0x0000000000547805 */ /* 0x000fe4000001ff00 */
[----:B------:R-:W-:-:S02]  /*a8f0*/  CS2R R82, SRZ ;  /* 0x0000000000527805 */ /* 0x000fc4000001ff00 */
[----:B------:R-:W-:Y:S01]  /*a900*/  CS2R R80, SRZ ;  /* 0x0000000000507805 */ /* 0x000fe2000001ff00 */
[----:B------:R-:W-:Y:S01]  /*a910*/  IMAD.MOV.U32 R35, RZ, RZ, RZ ;  /* 0x000000ffff237224 */ /* 0x000fe200078e00ff */
[----:B------:R-:W-:Y:S01]  /*a920*/  CS2R R76, SRZ ;  /* 0x00000000004c7805 */ /* 0x000fe2000001ff00 */
[----:B------:R-:W-:Y:S01]  /*a930*/  IMAD.MOV.U32 R78, RZ, RZ, RZ ;  /* 0x000000ffff4e7224 */ /* 0x000fe200078e00ff */
[----:B------:R-:W-:Y:S01]  /*a940*/  CS2R R74, SRZ ;  /* 0x00000000004a7805 */ /* 0x000fe2000001ff00 */
[----:B------:R-:W-:Y:S01]  /*a950*/  IMAD.MOV.U32 R73, RZ, RZ, RZ ;  /* 0x000000ffff497224 */ /* 0x000fe200078e00ff */
[----:B------:R-:W-:Y:S02]  /*a960*/  CS2R R32, SRZ ;  /* 0x0000000000207805 */ /* 0x000fe4000001ff00 */
[----:B------:R-:W-:Y:S01]  /*a970*/  CS2R R30, SRZ ;  /* 0x00000000001e7805 */ /* 0x000fe2000001ff00 */
[----:B------:R-:W-:Y:S01]  /*a980*/  IMAD.MOV.U32 R70, RZ, RZ, RZ ;  /* 0x000000ffff467224 */ /* 0x000fe200078e00ff */
[----:B------:R-:W-:-:S02]  /*a990*/  CS2R R68, SRZ ;  /* 0x0000000000447805 */ /* 0x000fc4000001ff00 */
[----:B------:R-:W-:Y:S02]  /*a9a0*/  CS2R R66, SRZ ;  /* 0x0000000000427805 */ /* 0x000fe4000001ff00 */
[----:B------:R-:W-:Y:S02]  /*a9b0*/  CS2R R64, SRZ ;  /* 0x0000000000407805 */ /* 0x000fe4000001ff00 */
[----:B------:R-:W-:Y:S02]  /*a9c0*/  CS2R R62, SRZ ;  /* 0x00000000003e7805 */ /* 0x000fe4000001ff00 */
[----:B------:R-:W-:Y:S02]  /*a9d0*/  CS2R R60, SRZ ;  /* 0x00000000003c7805 */ /* 0x000fe4000001ff00 */
[----:B------:R-:W-:Y:S02]  /*a9e0*/  CS2R R58, SRZ ;  /* 0x00000000003a7805 */ /* 0x000fe4000001ff00 */
[----:B------:R-:W-:-:S02]  /*a9f0*/  CS2R R56, SRZ ;  /* 0x0000000000387805 */ /* 0x000fc4000001ff00 */
[----:B0-----:R-:W-:Y:S02]  /*aa00*/  CS2R R54, SRZ ;  /* 0x0000000000367805 */ /* 0x001fe4000001ff00 */
[----:B--2---:R-:W-:Y:S02]  /*aa10*/  CS2R R52, SRZ ;  /* 0x0000000000347805 */ /* 0x004fe4000001ff00 */
[----:B------:R-:W-:Y:S02]  /*aa20*/  CS2R R50, SRZ ;  /* 0x0000000000327805 */ /* 0x000fe4000001ff00 */
[----:B------:R-:W-:Y:S02]  /*aa30*/  CS2R R48, SRZ ;  /* 0x0000000000307805 */ /* 0x000fe4000001ff00 */
[----:B------:R-:W-:Y:S02]  /*aa40*/  CS2R R46, SRZ ;  /* 0x00000000002e7805 */ /* 0x000fe4000001ff00 */
[----:B-1----:R-:W-:-:S02]  /*aa50*/  CS2R R44, SRZ ;  /* 0x00000000002c7805 */ /* 0x002fc4000001ff00 */
[----:B------:R-:W-:Y:S02]  /*aa60*/  CS2R R42, SRZ ;  /* 0x00000000002a7805 */ /* 0x000fe4000001ff00 */
[----:B------:R-:W-:Y:S02]  /*aa70*/  CS2R R40, SRZ ;  /* 0x0000000000287805 */ /* 0x000fe4000001ff00 */
[----:B------:R-:W-:Y:S01]  /*aa80*/  CS2R R38, SRZ ;  /* 0x0000000000267805 */ /* 0x000fe2000001ff00 */
[----:B------:R-:W-:Y:S01]  /*aa90*/  IMAD.MOV.U32 R0, RZ, RZ, RZ ;  /* 0x000000ffff007224 */ /* 0x000fe200078e00ff */
[----:B------:R-:W-:Y:S01]  /*aaa0*/  CS2R R10, SRZ ;  /* 0x00000000000a7805 */ /* 0x000fe2000001ff00 */
[----:B------:R-:W-:Y:S02]  /*aab0*/  IMAD.MOV.U32 R91, RZ, RZ, RZ ;  /* 0x000000ffff5b7224 */ /* 0x000fe400078e00ff */
[----:B------:R-:W-:Y:S02]  /*aac0*/  IMAD.MOV.U32 R88, RZ, RZ, RZ ;  /* 0x000000ffff587224 */ /* 0x000fe400078e00ff */
[----:B------:R-:W-:-:S02]  /*aad0*/  IMAD.MOV.U32 R3, RZ, RZ, RZ ;  /* 0x000000ffff037224 */ /* 0x000fc400078e00ff */
[----:B------:R-:W-:Y:S02]  /*aae0*/  IMAD.MOV.U32 R26, RZ, RZ, RZ ;  /* 0x000000ffff1a7224 */ /* 0x000fe400078e00ff */
[----:B------:R-:W-:Y:S02]  /*aaf0*/  IMAD.MOV.U32 R93, RZ, RZ, RZ ;  /* 0x000000ffff5d7224 */ /* 0x000fe400078e00ff */
[----:B------:R-:W-:Y:S02]  /*ab00*/  IMAD.MOV.U32 R28, RZ, RZ, RZ ;  /* 0x000000ffff1c7224 */ /* 0x000fe400078e00ff */
[----:B------:R-:W-:Y:S01]  /*ab10*/  IMAD.MOV.U32 R95, RZ, RZ, RZ ;  /* 0x000000ffff5f7224 */ /* 0x000fe200078e00ff */
[----:B------:R-:W-:Y:S06]  /*ab20*/  @P0 BRA `(.L_x_558) ;  /* 0x0000000000080947 */ /* 0x000fec0003800000 */
[----:B------:R-:W0:Y:S02]  /*ab30*/  FENCE.VIEW.ASYNC.G ;  /* 0x00000000000073c6 */ /* 0x000e240000000100 */
[----:B0-----:R-:W-:Y:S06]  /*ab40*/  BAR.ARV 0xc, 0x120 ;  /* 0x0304800000007b1d */ /* 0x001fec0000002000 */
.L_x_558:
[----:B------:R-:W-:Y:S05]  /*ab50*/  BSYNC B0 ;  /* 0x0000000000007941 */ /* 0x000fea0003800000 */
.L_x_557:
[----:B------:R-:W-:Y:S02]  /*ab60*/  IMAD.MOV.U32 R89, RZ, RZ, RZ ;  /* 0x000000ffff597224 */ /* 0x000fe400078e00ff */
[----:B------:R-:W-:Y:S01]  /*ab70*/  IMAD.MOV.U32 R24, RZ, RZ, RZ ;  /* 0x000000ffff187224 */ /* 0x000fe200078e00ff */
[----:B------:R-:W-:Y:S06]  /*ab80*/  @!P2 BRA `(.L_x_559) ;  /* 0x000000b80048a947 */ /* 0x000fec0003800000 */
[----:B------:R-:W0:Y:S01]  /*ab90*/  SHFL.IDX PT, R0, R220, RZ, 0x1f ;  /* 0x00001fffdc007589 */ /* 0x000e2200000e0000 */
[----:B------:R-:W-:-:S04]  /*aba0*/  LOP3.LUT P0, RZ, R209, 0x3ff, RZ, 0xc0, !PT ;  /* 0x000003ffd1ff7812 */ /* 0x000fc8000780c0ff */
[----:B------:R-:W-:Y:S02]  /*abb0*/  P2R R24, PR, RZ, 0x1 ;  /* 0x00000001ff187803 */ /* 0x000fe40000000000 */
[----:B0-----:R-:W-:-:S04]  /*abc0*/  LEA.HI R3, R0, R0, RZ, 0x1 ;  /* 0x0000000000037211 */ /* 0x001fc800078f08ff */
[----:B------:R-:W-:-:S05]  /*abd0*/  LOP3.LUT R3, R3, 0x1e, RZ, 0xc0, !PT ;  /* 0x0000001e03037812 */ /* 0x000fca00078ec0ff */
[----:B------:R-:W-:-:S04]  /*abe0*/  IMAD.IADD R0, R0, 0x1, -R3 ;  /* 0x0000000100007824 */ /* 0x000fc800078e0a03 */
[----:B------:R-:W-:-:S05]  /*abf0*/  IMAD R0, R0, 0x2000, R209 ;  /* 0x0000200000007824 */ /* 0x000fca00078e02d1 */
[----:B------:R-:W-:-:S04]  /*ac00*/  SHF.R.U32.HI R0, RZ, 0x4, R0 ;  /* 0x00000004ff007819 */ /* 0x000fc80000011600 */
[----:B------:R-:W-:Y:S01]  /*ac10*/  LOP3.LUT R40, R0, 0x3fff, RZ, 0xc0, !PT ;  /* 0x00003fff00287812 */ /* 0x000fe200078ec0ff */
[----:B------:R-:W-:Y:S06]  /*ac20*/  @!P0 BRA `(.L_x_560) ;  /* 0x0000000000408947 */ /* 0x000fec0003800000 */
        /* <DEDUP_REMOVED lines=16> */
.L_x_560:
[----:B------:R-:W-:Y:S02]  /*ad30*/  ULDC UR4, c[0x0][0x3d4] ;  /* 0x0000f50000047ab9 */ /* 0x000fe40000000800 */
[----:B------:R-:W-:-:S13]  /*ad40*/  ISETP.LT.AND P0, PT, RZ, UR4, PT ;  /* 0x00000004ff007c0c */ /* 0x000fda000bf01270 */
[----:B------:R-:W-:Y:S05]  /*ad50*/  @P0 BRA `(.L_x_561) ;  /* 0x00000000003c0947 */ /* 0x000fea0003800000 */
[----:B------:R-:W-:-:S04]  /*ad60*/  LEA.HI R0, R205, R205, RZ, 0x1 ;  /* 0x000000cdcd007211 */ /* 0x000fc800078f08ff */
[----:B------:R-:W-:-:S05]  /*ad70*/  LOP3.LUT R0, R0, 0xfffffffe, RZ, 0xc0, !PT ;  /* 0xfffffffe00007812 */ /* 0x000fca00078ec0ff */
[----:B------:R-:W-:-:S05]  /*ad80*/  IMAD.IADD R0, R205, 0x1, -R0 ;  /* 0x00000001cd007824 */ /* 0x000fca00078e0a00 */
[----:B------:R-:W-:-:S04]  /*ad90*/  SHF.L.U32 R3, R0, 0x1f, RZ ;  /* 0x0000001f00037819 */ /* 0x000fc800000006ff */
[----:B------:R0:W1:Y:S03]  /*ada0*/  SYNCS.PHASECHK.TRANS64.TRYWAIT P0, [R2+URZ+0x34800], R3 ;  /* 0x03480003020075a7 */ /* 0x000066000800017f */
[----:B-1----:R-:W-:Y:S05]  /*adb0*/  @!P0 NANOSLEEP.SYNCS 0x989680 ;  /* 0x009896800000895d */ /* 0x002fea0003900000 */
[----:B------:R-:W1:Y:S01]  /*adc0*/  @!P0 SYNCS.PHASECHK.TRANS64 P0, [R2+URZ+0x34800], R3 ;  /* 0x03480003020085a7 */ /* 0x000e62000800007f */
[----:B------:R-:W-:Y:S04]  /*add0*/  BSSY B0, `(.L_x_562) ;  /* 0x0000006000007945 */ /* 0x000fe80003800000 */
[----:B-1----:R-:W-:Y:S05]  /*ade0*/  @P0 BRA `(.L_x_563) ;  /* 0x0000000000100947 */ /* 0x002fea0003800000 */
.L_x_564:
[----:B-1----:R1:W2:Y:S02]  /*adf0*/  SYNCS.PHASECHK.TRANS64.TRYWAIT P0, [R2+URZ+0x34800], R3 ;  /* 0x03480003020075a7 */ /* 0x0022a4000800017f */
[----:B--2---:R-:W-:Y:S05]  /*ae00*/  @!P0 NANOSLEEP.SYNCS 0x989680 ;  /* 0x009896800000895d */ /* 0x004fea0003900000 */
[----:B------:R-:W2:Y:S02]  /*ae10*/  @!P0 SYNCS.PHASECHK.TRANS64 P0, [R2+URZ+0x34800], R3 ;  /* 0x03480003020085a7 */ /* 0x000ea4000800007f */
[----:B--2---:R-:W-:Y:S05]  /*ae20*/  @!P0 BRA `(.L_x_564) ;  /* 0xfffffffc00f08947 */ /* 0x004fea000383ffff */
.L_x_563:
[----:B------:R-:W-:Y:S05]  /*ae30*/  BSYNC B0 ;  /* 0x0000000000007941 */ /* 0x000fea0003800000 */
.L_x_562:
[----:B------:R-:W-:Y:S05]  /*ae40*/  BRA `(.L_x_565) ;  /* 0x00000058002c7947 */ /* 0x000fea0003800000 */
.L_x_561:
[----:B-----5:R-:W-:Y:S01]  /*ae50*/  SHF.R.S32.HI R0, RZ, 0x1f, R147 ;  /* 0x0000001fff007819 */ /* 0x020fe20000011493 */
[----:B------:R-:W-:Y:S01]  /*ae60*/  ULDC.64 UR4, c[0x0][0x3d8] ;  /* 0x0000f60000047ab9 */ /* 0x000fe20000000a00 */
[----:B------:R-:W-:Y:S01]  /*ae70*/  ULDC.64 UR6, c[0x0][0x3e8] ;  /* 0x0000fa0000067ab9 */ /* 0x000fe20000000a00 */
[----:B------:R-:W-:Y:S01]  /*ae80*/  IMAD.WIDE.U32 R38, R147, UR4, RZ ;  /* 0x0000000493267c25 */ /* 0x000fe2000f8e00ff */
[----:B------:R-:W-:Y:S02]  /*ae90*/  SHF.R.S32.HI R8, RZ, 0x1f, R16 ;  /* 0x0000001fff087819 */ /* 0x000fe40000011410 */
[----:B------:R-:W-:Y:S01]  /*aea0*/  ISETP.NE.AND P5, PT, R24, RZ, PT ;  /* 0x000000ff1800720c */ /* 0x000fe20003fa5270 */
[----:B------:R-:W-:Y:S01]  /*aeb0*/  IMAD R4, R0, UR4, RZ ;  /* 0x0000000400047c24 */ /* 0x000fe2000f8e02ff */
[----:B------:R-:W-:-:S03]  /*aec0*/  SHF.R.S32.HI R10, RZ, 0x1f, R22 ;  /* 0x0000001fff0a7819 */ /* 0x000fc60000011416 */
[----:B------:R-:W-:Y:S01]  /*aed0*/  IMAD R9, R147, UR5, R4 ;  /* 0x0000000593097c24 */ /* 0x000fe2000f8e0204 */
[----:B------:R-:W-:Y:S01]  /*aee0*/  ULDC.64 UR4, c[0x0][0x3c8] ;  /* 0x0000f20000047ab9 */ /* 0x000fe20000000a00 */
[----:B------:R-:W-:Y:S01]  /*aef0*/  IMAD R4, R0, UR6, RZ ;  /* 0x0000000600047c24 */ /* 0x000fe2000f8e02ff */
[-C--:B------:R-:W-:Y:S01]  /*af00*/  IADD3 R0, P0, R16, R38.reuse, RZ ;  /* 0x0000002610007210 */ /* 0x080fe20007f1e0ff */
[----:B------:R-:W-:Y:S01]  /*af10*/  IMAD.IADD R9, R9, 0x1, R39 ;  /* 0x0000000109097824 */ /* 0x000fe200078e0227 */
[----:B------:R-:W-:Y:S01]  /*af20*/  LEA R36, P1, R38, UR4, 0x1 ;  /* 0x0000000426247c11 */ /* 0x000fe2000f8208ff */
[C---:B------:R-:W-:Y:S01]  /*af30*/  IMAD R39, R147.reuse, UR7, R4 ;  /* 0x0000000793277c24 */ /* 0x040fe2000f8e0204 */
[----:B------:R-:W-:Y:S01]  /*af40*/  LEA R34, P2, R0, UR4, 0x1 ;  /* 0x0000000400227c11 */ /* 0x000fe2000f8408ff */
[--C-:B------:R-:W-:Y:S01]  /*af50*/  IMAD.X R3, R8, 0x1, R9.reuse, P0 ;  /* 0x0000000108037824 */ /* 0x100fe200000e0609 */
[----:B------:R-:W-:Y:S01]  /*af60*/  IADD3 R6, P0, R22, R38, RZ ;  /* 0x0000002616067210 */ /* 0x000fe20007f1e0ff */
[----:B------:R-:W-:Y:S01]  /*af70*/  IMAD.WIDE.U32 R4, R147, UR6, RZ ;  /* 0x0000000693047c25 */ /* 0x000fe2000f8e00ff */
[----:B------:R-:W-:Y:S01]  /*af80*/  ULDC.64 UR6, c[0x0][0x3e0] ;  /* 0x0000f80000067ab9 */ /* 0x000fe20000000a00 */
[----:B------:R-:W-:-:S02]  /*af90*/  LEA.HI.X R38, R38, UR5, R9, 0x1, P1 ;  /* 0x0000000526267c11 */ /* 0x000fc400088f0c09 */
[----:B------:R-:W-:Y:S01]  /*afa0*/  LEA.HI.X R35, R0, UR5, R3, 0x1, P2 ;  /* 0x0000000500237c11 */ /* 0x000fe200090f0c03 */
[----:B------:R-:W-:Y:S01]  /*afb0*/  IMAD.IADD R39, R39, 0x1, R5 ;  /* 0x0000000127277824 */ /* 0x000fe200078e0205 */
[-C--:B------:R-:W-:Y:S01]  /*afc0*/  IADD3 R7, P3, R16, R4.reuse, RZ ;  /* 0x0000000410077210 */ /* 0x080fe20007f7e0ff */
[----:B------:R-:W-:Y:S01]  /*afd0*/  IMAD.X R5, R10, 0x1, R9, P0 ;  /* 0x000000010a057824 */ /* 0x000fe200000e0609 */
[----:B------:R-:W-:Y:S02]  /*afe0*/  IADD3 R0, P4, R22, R4, RZ ;  /* 0x0000000416007210 */ /* 0x000fe40007f9e0ff */
[----:B------:R-:W-:Y:S01]  /*aff0*/  LEA R42, P1, R7, UR6, 0x1 ;  /* 0x00000006072a7c11 */ /* 0x000fe2000f8208ff */
[--C-:B------:R-:W-:Y:S01]  /*b000*/  IMAD.X R8, R8, 0x1, R39.reuse, P3 ;  /* 0x0000000108087824 */ /* 0x100fe200018e0627 */
[----:B------:R-:W-:Y:S01]  /*b010*/  LEA R44, P2, R6, UR4, 0x1 ;  /* 0x00000004062c7c11 */ /* 0x000fe2000f8408ff */
[----:B------:R-:W-:Y:S01]  /*b020*/  IMAD.X R3, R10, 0x1, R39, P4 ;  /* 0x000000010a037824 */ /* 0x000fe200020e0627 */
[----:B------:R-:W-:-:S02]  /*b030*/  LEA R46, P3, R0, UR6, 0x1 ;  /* 0x00000006002e7c11 */ /* 0x000fc4000f8608ff */
[----:B------:R-:W-:Y:S02]  /*b040*/  LEA R37, P0, R4, UR6, 0x1 ;  /* 0x0000000604257c11 */ /* 0x000fe4000f8008ff */
[----:B------:R-:W-:Y:S02]  /*b050*/  LEA.HI.X R43, R7, UR7, R8, 0x1, P1 ;  /* 0x00000007072b7c11 */ /* 0x000fe400088f0c08 */
[----:B------:R-:W-:Y:S02]  /*b060*/  LEA.HI.X R45, R6, UR5, R5, 0x1, P2 ;  /* 0x00000005062d7c11 */ /* 0x000fe400090f0c05 */
[----:B------:R-:W-:Y:S02]  /*b070*/  LEA.HI.X R47, R0, UR7, R3, 0x1, P3 ;  /* 0x00000007002f7c11 */ /* 0x000fe400098f0c03 */
[----:B------:R-:W-:Y:S01]  /*b080*/  LEA.HI.X R39, R4, UR7, R39, 0x1, P0 ;  /* 0x0000000704277c11 */ /* 0x000fe200080f0c27 */
        /* <DEDUP_REMOVED lines=17> */
.L_x_566:
[----:B------:R-:W-:Y:S01]  /*b1a0*/  ULDC.U8 UR4, c[0x0][0x3f0] ;  /* 0x0000fc0000047ab9 */ /* 0x000fe20000000000 */
[----:B------:R-:W-:Y:S01]  /*b1b0*/  IMAD R0, R149, -0x80, R154 ;  /* 0xffffff8095007824 */ /* 0x000fe200078e029a */
[----:B------:R-:W-:Y:S01]  /*b1c0*/  ISETP.NE.AND P0, PT, RZ, UR4, PT ;  /* 0x00000004ff007c0c */ /* 0x000fe2000bf05270 */
[----:B------:R-:W-:Y:S03]  /*b1d0*/  BSSY B0, `(.L_x_567) ;  /* 0x000054a000007945 */ /* 0x000fe60003800000 */
[----:B------:R-:W-:-:S09]  /*b1e0*/  VIMNMX R0, R0, 0x80, PT ;  /* 0x0000008000007848 */ /* 0x000fd20003fe0100 */
[----:B------:R-:W-:Y:S05]  /*b1f0*/  @!P0 BRA `(.L_x_568) ;  /* 0x0000002800788947 */ /* 0x000fea0003800000 */
        /* <DEDUP_REMOVED lines=13> */
[----:B------:R-:W-:Y:S01]  /*b2d0*/  CS2R R32, SRZ ;  /* 0x0000000000207805 */ /* 0x000fe2000001ff00 */
[----:B------:R-:W-:Y:S06]  /*b2e0*/  @P0 BRA `(.L_x_570) ;  /* 0x0000000000900947 */ /* 0x000fec0003800000 */
[C---:B------:R-:W-:Y:S01]  /*b2f0*/  VIADD R3, R16.reuse, 0x10 ;  /* 0x0000001010037836 */ /* 0x040fe20000000000 */
[----:B------:R-:W-:Y:S01]  /*b300*/  ULDC UR4, c[0x0][0x3d4] ;  /* 0x0000f50000047ab9 */ /* 0x000fe20000000800 */
[C---:B------:R-:W-:Y:S01]  /*b310*/  VIADD R4, R16.reuse, 0x20 ;  /* 0x0000002010047836 */ /* 0x040fe20000000000 */
[C---:B------:R-:W-:Y:S01]  /*b320*/  ISETP.GE.AND P1, PT, R16.reuse, UR4, PT ;  /* 0x0000000410007c0c */ /* 0x040fe2000bf26270 */
[C---:B------:R-:W-:Y:S01]  /*b330*/  VIADD R5, R16.reuse, 0x30 ;  /* 0x0000003010057836 */ /* 0x040fe20000000000 */
[----:B------:R-:W-:Y:S01]  /*b340*/  ISETP.GE.AND P2, PT, R3, UR4, PT ;  /* 0x0000000403007c0c */ /* 0x000fe2000bf46270 */
[----:B------:R-:W-:Y:S01]  /*b350*/  VIADD R3, R16, 0x40 ;  /* 0x0000004010037836 */ /* 0x000fe20000000000 */
[----:B------:R-:W-:Y:S01]  /*b360*/  ISETP.GE.AND P3, PT, R4, UR4, PT ;  /* 0x0000000404007c0c */ /* 0x000fe2000bf66270 */
[----:B------:R-:W-:Y:S01]  /*b370*/  VIADD R6, R16, 0x50 ;  /* 0x0000005010067836 */ /* 0x000fe20000000000 */
[----:B------:R-:W-:Y:S02]  /*b380*/  ISETP.GE.AND P4, PT, R5, UR4, PT ;  /* 0x0000000405007c0c */ /* 0x000fe4000bf86270 */
[----:B------:R-:W-:-:S02]  /*b390*/  CS2R R20, SRZ ;  /* 0x0000000000147805 */ /* 0x000fc4000001ff00 */
[----:B------:R-:W-:Y:S02]  /*b3a0*/  ISETP.GE.AND P5, PT, R3, UR4, PT ;  /* 0x0000000403007c0c */ /* 0x000fe4000bfa6270 */
[----:B------:R-:W-:Y:S02]  /*b3b0*/  CS2R R24, SRZ ;  /* 0x0000000000187805 */ /* 0x000fe4000001ff00 */
[----:B------:R-:W-:Y:S02]  /*b3c0*/  ISETP.GE.AND P6, PT, R6, UR4, PT ;  /* 0x0000000406007c0c */ /* 0x000fe4000bfc6270 */
        /* <DEDUP_REMOVED lines=10> */
[----:B------:R0:W5:Y:S04]  /*b470*/  @!P1 LDG.E.64 R20, desc[UR36][R34.64] ;  /* 0x0000002422149981 */ /* 0x000168000c1e1b00 */
        /* <DEDUP_REMOVED lines=10> */
[----:B------:R0:W5:Y:S02]  /*b520*/  @!P6 LDG.E.64 R4, desc[UR36][R42.64+0xa0] ;  /* 0x0000a0242a04e981 */ /* 0x000164000c1e1b00 */
.L_x_570:
[----:B------:R-:W-:Y:S05]  /*b530*/  BSYNC B1 ;  /* 0x0000000000017941 */ /* 0x000fea0003800000 */
.L_x_569:
[----:B0----5:R-:W-:Y:S01]  /*b540*/  IMAD.MOV.U32 R35, RZ, RZ, R20 ;  /* 0x000000ffff237224 */ /* 0x021fe200078e0014 */
[----:B------:R-:W-:Y:S01]  /*b550*/  SHF.R.U64 R54, R20, 0x10, R21 ;  /* 0x0000001014367819 */ /* 0x000fe20000001215 */
[----:B------:R-:W-:Y:S01]  /*b560*/  IMAD.MOV.U32 R20, RZ, RZ, R8 ;  /* 0x000000ffff147224 */ /* 0x000fe200078e0008 */
[----:B------:R-:W-:Y:S01]  /*b570*/  SHF.R.U64 R66, R8, 0x10, R9 ;  /* 0x0000001008427819 */ /* 0x000fe20000001209 */
[----:B------:R-:W-:Y:S01]  /*b580*/  IMAD.MOV.U32 R45, RZ, RZ, R21 ;  /* 0x000000ffff2d7224 */ /* 0x000fe200078e0015 */
[----:B------:R-:W-:Y:S01]  /*b590*/  LOP3.LUT R8, R189, 0x18, R22, 0xf8, !PT ;  /* 0x00000018bd087812 */ /* 0x000fe200078ef816 */
[----:B------:R-:W-:Y:S01]  /*b5a0*/  IMAD.MOV.U32 R42, RZ, RZ, R6 ;  /* 0x000000ffff2a7224 */ /* 0x000fe200078e0006 */
[----:B------:R-:W-:Y:S01]  /*b5b0*/  LOP3.LUT P1, RZ, R211, 0x4, RZ, 0xc0, !PT ;  /* 0x00000004d3ff7812 */ /* 0x000fe2000782c0ff */
[----:B------:R-:W-:Y:S01]  /*b5c0*/  IMAD.MOV.U32 R46, RZ, RZ, R25 ;  /* 0x000000ffff2e7224 */ /* 0x000fe200078e0019 */
[----:B------:R-:W-:Y:S01]  /*b5d0*/  LOP3.LUT R3, R8, R191, RZ, 0x3c, !PT ;  /* 0x000000bf08037212 */ /* 0x000fe200078e3cff */
[----:B------:R-:W-:Y:S01]  /*b5e0*/  IMAD.MOV.U32 R47, RZ, RZ, R27 ;  /* 0x000000ffff2f7224 */ /* 0x000fe200078e001b */
[----:B------:R-:W-:Y:S01]  /*b5f0*/  SHF.R.U32.HI R55, RZ, 0x10, R21 ;  /* 0x00000010ff377819 */ /* 0x000fe20000011615 */
[----:B------:R-:W-:Y:S01]  /*b600*/  IMAD.MOV.U32 R21, RZ, RZ, R24 ;  /* 0x000000ffff157224 */ /* 0x000fe200078e0018 */
[----:B------:R-:W-:Y:S01]  /*b610*/  SHF.R.U64 R56, R24, 0x10, R25 ;  /* 0x0000001018387819 */ /* 0x000fe20000001219 */
[----:B------:R-:W-:Y:S01]  /*b620*/  IMAD R3, R190, 0x200, R3 ;  /* 0x00000200be037824 */ /* 0x000fe200078e0203 */
[----:B------:R-:W-:Y:S01]  /*b630*/  SHF.R.U64 R74, R6, 0x10, R7 ;  /* 0x00000010064a7819 */ /* 0x000fe20000001207 */
[----:B------:R-:W-:Y:S01]  /*b640*/  IMAD.MOV.U32 R24, RZ, RZ, R26 ;  /* 0x000000ffff187224 */ /* 0x000fe200078e001a */
[----:B------:R-:W-:Y:S01]  /*b650*/  SHF.R.U64 R58, R26, 0x10, R27 ;  /* 0x000000101a3a7819 */ /* 0x000fe2000000121b */
[----:B------:R-:W-:Y:S01]  /*b660*/  IMAD R8, R3, 0x2, R2 ;  /* 0x0000000203087824 */ /* 0x000fe200078e0202 */
[----:B------:R-:W-:Y:S01]  /*b670*/  UMOV UR4, 0xffffffff ;  /* 0xffffffff00047882 */ /* 0x000fe20000000000 */
[----:B------:R-:W-:Y:S01]  /*b680*/  IMAD.MOV.U32 R48, RZ, RZ, R28 ;  /* 0x000000ffff307224 */ /* 0x000fe200078e001c */
[----:B------:R-:W-:Y:S01]  /*b690*/  SHF.R.U32.HI R57, RZ, 0x10, R25 ;  /* 0x00000010ff397819 */ /* 0x000fe20000011619 */
[----:B------:R-:W-:Y:S01]  /*b6a0*/  IMAD.MOV.U32 R49, RZ, RZ, R29 ;  /* 0x000000ffff317224 */ /* 0x000fe200078e001d */
[----:B------:R-:W-:Y:S01]  /*b6b0*/  SHF.R.U32.HI R59, RZ, 0x10, R27 ;  /* 0x00000010ff3b7819 */ /* 0x000fe2000001161b */
[----:B------:R-:W-:Y:S01]  /*b6c0*/  VIADD R6, R8, 0x10400 ;  /* 0x0001040008067836 */ /* 0x000fe20000000000 */
[--C-:B------:R-:W-:Y:S01]  /*b6d0*/  SHF.R.U64 R62, R30, 0x10, R31.reuse ;  /* 0x000000101e3e7819 */ /* 0x100fe2000000121f */
[--C-:B------:R-:W-:Y:S01]  /*b6e0*/  IMAD.MOV.U32 R51, RZ, RZ, R31.reuse ;  /* 0x000000ffff337224 */ /* 0x100fe200078e001f */
[----:B------:R-:W-:Y:S01]  /*b6f0*/  SHF.R.U32.HI R63, RZ, 0x10, R31 ;  /* 0x00000010ff3f7819 */ /* 0x000fe2000001161f */
[--C-:B------:R-:W-:Y:S01]  /*b700*/  IMAD.MOV.U32 R43, RZ, RZ, R7.reuse ;  /* 0x000000ffff2b7224 */ /* 0x100fe200078e0007 */
[----:B------:R-:W-:Y:S01]  /*b710*/  SHF.R.U32.HI R75, RZ, 0x10, R7 ;  /* 0x00000010ff4b7819 */ /* 0x000fe20000011607 */
[----:B------:R-:W-:Y:S01]  /*b720*/  VIADD R3, R8, 0x10440 ;  /* 0x0001044008037836 */ /* 0x000fe20000000000 */
[--C-:B------:R-:W-:Y:S01]  /*b730*/  SHF.R.U64 R60, R28, 0x10, R29.reuse ;  /* 0x000000101c3c7819 */ /* 0x100fe2000000121d */
[----:B------:R-:W-:Y:S01]  /*b740*/  IMAD.MOV.U32 R50, RZ, RZ, R30 ;  /* 0x000000ffff327224 */ /* 0x000fe200078e001e */
[----:B------:R-:W-:Y:S01]  /*b750*/  SHF.R.U32.HI R61, RZ, 0x10, R29 ;  /* 0x00000010ff3d7819 */ /* 0x000fe2000001161d */
[----:B------:R-:W-:Y:S01]  /*b760*/  IMAD.MOV.U32 R52, RZ, RZ, R32 ;  /* 0x000000ffff347224 */ /* 0x000fe200078e0020 */
[--C-:B------:R-:W-:Y:S01]  /*b770*/  SHF.R.U64 R64, R32, 0x10, R33.reuse ;  /* 0x0000001020407819 */ /* 0x100fe20000001221 */
[--C-:B------:R-:W-:Y:S01]  /*b780*/  IMAD.MOV.U32 R53, RZ, RZ, R33.reuse ;  /* 0x000000ffff357224 */ /* 0x100fe200078e0021 */
[----:B------:R-:W-:Y:S01]  /*b790*/  SHF.R.U32.HI R65, RZ, 0x10, R33 ;  /* 0x00000010ff417819 */ /* 0x000fe20000011621 */
[----:B------:R-:W-:Y:S01]  /*b7a0*/  IMAD.MOV.U32 R7, RZ, RZ, R4 ;  /* 0x000000ffff077224 */ /* 0x000fe200078e0004 */
[----:B------:R-:W-:Y:S01]  /*b7b0*/  SHF.R.U64 R76, R4, 0x10, R5 ;  /* 0x00000010044c7819 */ /* 0x000fe20000001205 */
[----:B------:R-:W-:Y:S01]  /*b7c0*/  @P1 VIADD R3, R6, 0xffffffc0 ;  /* 0xffffffc006031836 */ /* 0x000fe20000000000 */
[----:B------:R-:W-:Y:S01]  /*b7d0*/  PRMT R31, R21, 0x5410, R56 ;  /* 0x00005410151f7816 */ /* 0x000fe20000000038 */
[--C-:B------:R-:W-:Y:S01]  /*b7e0*/  IMAD.MOV.U32 R25, RZ, RZ, R9.reuse ;  /* 0x000000ffff197224 */ /* 0x100fe200078e0009 */
[----:B------:R-:W-:Y:S01]  /*b7f0*/  PRMT R27, R24, 0x5410, R58 ;  /* 0x00005410181b7816 */ /* 0x000fe2000000003a */
[----:B------:R-:W-:Y:S01]  /*b800*/  IMAD.MOV.U32 R33, RZ, RZ, R10 ;  /* 0x000000ffff217224 */ /* 0x000fe200078e000a */
[----:B------:R-:W-:Y:S01]  /*b810*/  SHF.R.U32.HI R67, RZ, 0x10, R9 ;  /* 0x00000010ff437819 */ /* 0x000fe20000011609 */
[--C-:B------:R-:W-:Y:S01]  /*b820*/  IMAD.MOV.U32 R34, RZ, RZ, R11.reuse ;  /* 0x000000ffff227224 */ /* 0x100fe200078e000b */
[--C-:B------:R-:W-:Y:S01]  /*b830*/  SHF.R.U64 R68, R10, 0x10, R11.reuse ;  /* 0x000000100a447819 */ /* 0x100fe2000000120b */
[----:B------:R-:W-:Y:S01]  /*b840*/  IMAD.MOV.U32 R29, RZ, RZ, R12 ;  /* 0x000000ffff1d7224 */ /* 0x000fe200078e000c */
[----:B------:R-:W-:Y:S01]  /*b850*/  SHF.R.U32.HI R69, RZ, 0x10, R11 ;  /* 0x00000010ff457819 */ /* 0x000fe2000001160b */
[--C-:B------:R-:W-:Y:S01]  /*b860*/  IMAD.MOV.U32 R30, RZ, RZ, R13.reuse ;  /* 0x000000ffff1e7224 */ /* 0x100fe200078e000d */
[--C-:B------:R-:W-:Y:S01]  /*b870*/  SHF.R.U64 R70, R12, 0x10, R13.reuse ;  /* 0x000000100c467819 */ /* 0x100fe2000000120d */
[----:B------:R-:W-:Y:S01]  /*b880*/  IMAD.MOV.U32 R26, RZ, RZ, R14 ;  /* 0x000000ffff1a7224 */ /* 0x000fe200078e000e */
[----:B------:R-:W-:Y:S01]  /*b890*/  SHF.R.U32.HI R71, RZ, 0x10, R13 ;  /* 0x00000010ff477819 */ /* 0x000fe2000001160d */
[--C-:B------:R-:W-:Y:S01]  /*b8a0*/  IMAD.MOV.U32 R41, RZ, RZ, R15.reuse ;  /* 0x000000ffff297224 */ /* 0x100fe200078e000f */
[----:B------:R-:W-:Y:S01]  /*b8b0*/  SHF.R.U64 R72, R14, 0x10, R15 ;  /* 0x000000100e487819 */ /* 0x000fe2000000120f */
[----:B------:R-:W-:Y:S01]  /*b8c0*/  IMAD.MOV.U32 R44, RZ, RZ, R5 ;  /* 0x000000ffff2c7224 */ /* 0x000fe200078e0005 */
[----:B------:R-:W-:-:S02]  /*b8d0*/  SHF.R.U32.HI R73, RZ, 0x10, R15 ;  /* 0x00000010ff497819 */ /* 0x000fc4000001160f */
[----:B------:R-:W-:Y:S02]  /*b8e0*/  SHF.R.U32.HI R77, RZ, 0x10, R5 ;  /* 0x00000010ff4d7819 */ /* 0x000fe40000011605 */
[----:B------:R-:W-:Y:S02]  /*b8f0*/  PRMT R6, R45, 0x5410, R55 ;  /* 0x000054102d067816 */ /* 0x000fe40000000037 */
[----:B------:R-:W-:Y:S02]  /*b900*/  PRMT R35, R35, 0x5410, R54 ;  /* 0x0000541023237816 */ /* 0x000fe40000000036 */
[----:B------:R-:W-:Y:S02]  /*b910*/  PRMT R32, R46, 0x5410, R57 ;  /* 0x000054102e207816 */ /* 0x000fe40000000039 */
[----:B------:R-:W-:Y:S02]  /*b920*/  PRMT R28, R47, 0x5410, R59 ;  /* 0x000054102f1c7816 */ /* 0x000fe4000000003b */
[----:B------:R-:W-:-:S02]  /*b930*/  PRMT R21, R48, 0x7610, R21 ;  /* 0x0000761030157816 */ /* 0x000fc40000000015 */
[----:B------:R-:W-:Y:S02]  /*b940*/  PRMT R24, R49, 0x7610, R24 ;  /* 0x0000761031187816 */ /* 0x000fe40000000018 */
[----:B------:R-:W-:Y:S01]  /*b950*/  LEA.HI R4, R205, R205, RZ, 0x1 ;  /* 0x000000cdcd047211 */ /* 0x000fe200078f08ff */
[----:B------:R-:W-:Y:S06]  /*b960*/  BRA.DIV UR4, `(.L_x_571) ;  /* 0x0000012a041c7947 */ /* 0x000fec000b800000 */
.L_x_772:
[----:B------:R-:W-:Y:S01]  /*b970*/  UMOV UR4, 0xffffffff ;  /* 0xffffffff00047882 */ /* 0x000fe20000000000 */
[----:B------:R-:W-:Y:S02]  /*b980*/  LOP3.LUT R4, R4, 0xfffffffe, RZ, 0xc0, !PT ;  /* 0xfffffffe04047812 */ /* 0x000fe400078ec0ff */
[----:B------:R-:W-:Y:S05]  /*b990*/  BRA.DIV UR4, `(.L_x_572) ;  /* 0x0000012a04387947 */ /* 0x000fea000b800000 */
.L_x_775:
[----:B------:R-:W-:Y:S01]  /*b9a0*/  UMOV UR4, 0xffffffff ;  /* 0xffffffff00047882 */ /* 0x000fe20000000000 */
[----:B------:R-:W-:Y:S02]  /*b9b0*/  IMAD.IADD R4, R205, 0x1, -R4 ;  /* 0x00000001cd047824 */ /* 0x000fe400078e0a04 */
[----:B------:R-:W-:Y:S05]  /*b9c0*/  BRA.DIV UR4, `(.L_x_573) ;  /* 0x0000012a04547947 */ /* 0x000fea000b800000 */
.L_x_778:
[----:B------:R-:W-:Y:S01]  /*b9d0*/  UMOV UR4, 0xffffffff ;  /* 0xffffffff00047882 */ /* 0x000fe20000000000 */
[----:B------:R-:W-:Y:S02]  /*b9e0*/  SHF.L.U32 R5, R4, 0x1f, RZ ;  /* 0x0000001f04057819 */ /* 0x000fe400000006ff */
[----:B------:R-:W-:Y:S05]  /*b9f0*/  BRA.DIV UR4, `(.L_x_574) ;  /* 0x0000012a04707947 */ /* 0x000fea000b800000 */
.L_x_781:
[----:B------:R-:W0:Y:S01]  /*ba00*/  SYNCS.PHASECHK.TRANS64.TRYWAIT P1, [R2+URZ+0x34800], R5 ;  /* 0x03480005020075a7 */ /* 0x000e22000802017f */
[----:B------:R-:W-:Y:S01]  /*ba10*/  PRMT R38, R25, 0x5410, R67 ;  /* 0x0000541019267816 */ /* 0x000fe20000000043 */
[----:B------:R-:W-:Y:S01]  /*ba20*/  BSSY B1, `(.L_x_575) ;  /* 0x0000014000017945 */ /* 0x000fe20003800000 */
[----:B------:R-:W-:Y:S02]  /*ba30*/  PRMT R25, R26, 0x5410, R72 ;  /* 0x000054101a197816 */ /* 0x000fe40000000048 */
[----:B------:R-:W-:Y:S02]  /*ba40*/  PRMT R26, R41, 0x7610, R26 ;  /* 0x00007610291a7816 */ /* 0x000fe4000000001a */
[----:B------:R-:W-:Y:S02]  /*ba50*/  PRMT R37, R20, 0x5410, R66 ;  /* 0x0000541014257816 */ /* 0x000fe40000000042 */
[----:B------:R-:W-:Y:S02]  /*ba60*/  PRMT R21, R21, 0x5410, R60 ;  /* 0x0000541015157816 */ /* 0x000fe4000000003c */
[----:B------:R-:W-:-:S02]  /*ba70*/  PRMT R24, R24, 0x5410, R61 ;  /* 0x0000541018187816 */ /* 0x000fc4000000003d */
[----:B------:R-:W-:Y:S02]  /*ba80*/  PRMT R13, R50, 0x5410, R62 ;  /* 0x00005410320d7816 */ /* 0x000fe4000000003e */
        /* <DEDUP_REMOVED lines=11> */
[----:B------:R-:W-:Y:S01]  /*bb40*/  PRMT R12, R44, 0x5410, R77 ;  /* 0x000054102c0c7816 */ /* 0x000fe2000000004d */
[----:B0-----:R-:W-:Y:S06]  /*bb50*/  @!P1 BRA `(.L_x_576) ;  /* 0x0000012800409947 */ /* 0x001fec0003800000 */
.L_x_782:
[----:B------:R-:W-:Y:S05]  /*bb60*/  BSYNC B1 ;  /* 0x0000000000017941 */ /* 0x000fea0003800000 */
.L_x_575:
[----:B------:R-:W-:Y:S01]  /*bb70*/  BSSY B1, `(.L_x_577) ;  /* 0x0000103000017945 */ /* 0x000fe20003800000 */
[----:B------:R-:W-:-:S03]  /*bb80*/  IMAD.MOV.U32 R36, RZ, RZ, R6 ;  /* 0x000000ffff247224 */ /* 0x000fc600078e0006 */
[----:B------:R-:W-:Y:S05]  /*bb90*/  @P0 BRA `(.L_x_578) ;  /* 0x0000001000000947 */ /* 0x000fea0003800000 */
[----:B0-----:R-:W0:Y:S01]  /*bba0*/  LDC R5, c[0x0][0x3d4] ;  /* 0x0000f500ff057b82 */ /* 0x001e220000000800 */
[C---:B------:R-:W-:Y:S01]  /*bbb0*/  VIADD R4, R16.reuse, 0x10 ;  /* 0x0000001010047836 */ /* 0x040fe20000000000 */
[----:B------:R-:W-:Y:S01]  /*bbc0*/  BSSY B2, `(.L_x_579) ;  /* 0x0000032000027945 */ /* 0x000fe20003800000 */
[C---:B------:R-:W-:Y:S02]  /*bbd0*/  VIADD R6, R16.reuse, 0x20 ;  /* 0x0000002010067836 */ /* 0x040fe40000000000 */
[C---:B------:R-:W-:Y:S01]  /*bbe0*/  VIADD R42, R16.reuse, 0x30 ;  /* 0x00000030102a7836 */ /* 0x040fe20000000000 */
[-C--:B0-----:R-:W-:Y:S02]  /*bbf0*/  ISETP.GE.AND P0, PT, R16, R5.reuse, PT ;  /* 0x000000051000720c */ /* 0x081fe40003f06270 */
[-C--:B------:R-:W-:Y:S01]  /*bc00*/  ISETP.GE.AND P1, PT, R4, R5.reuse, PT ;  /* 0x000000050400720c */ /* 0x080fe20003f26270 */
[----:B------:R-:W-:Y:S01]  /*bc10*/  VIADD R4, R16, 0x40 ;  /* 0x0000004010047836 */ /* 0x000fe20000000000 */
[-C--:B------:R-:W-:Y:S01]  /*bc20*/  ISETP.GE.AND P2, PT, R6, R5.reuse, PT ;  /* 0x000000050600720c */ /* 0x080fe20003f46270 */
[----:B------:R-:W-:Y:S01]  /*bc30*/  VIADD R6, R16, 0x50 ;  /* 0x0000005010067836 */ /* 0x000fe20000000000 */
[----:B------:R-:W-:-:S02]  /*bc40*/  ISETP.GE.AND P3, PT, R42, R5, PT ;  /* 0x000000052a00720c */ /* 0x000fc40003f66270 */
[-C--:B------:R-:W-:Y:S02]  /*bc50*/  ISETP.GE.AND P4, PT, R4, R5.reuse, PT ;  /* 0x000000050400720c */ /* 0x080fe40003f86270 */
[----:B------:R-:W-:-:S03]  /*bc60*/  ISETP.GE.AND P5, PT, R6, R5, PT ;  /* 0x000000050600720c */ /* 0x000fc60003fa6270 */
[----:B------:R-:W-:Y:S10]  /*bc70*/  @P0 BRA `(.L_x_580) ;  /* 0x0000000000980947 */ /* 0x000ff40003800000 */
[----:B------:R-:W0:Y:S01]  /*bc80*/  LDS.128 R4, [R8+0x10400] ;  /* 0x0104000008047984 */ /* 0x000e220000000c00 */
[C---:B------:R-:W-:Y:S01]  /*bc90*/  IMAD.U32 R45, R37.reuse, 0x10000, RZ ;  /* 0x00010000252d7824 */ /* 0x040fe200078e00ff */
[----:B------:R-:W-:Y:S01]  /*bca0*/  LOP3.LUT R48, R37, 0xffff0000, RZ, 0xc0, !PT ;  /* 0xffff000025307812 */ /* 0x000fe200078ec0ff */
[C---:B------:R-:W-:Y:S01]  /*bcb0*/  IMAD.U32 R44, R35.reuse, 0x10000, RZ ;  /* 0x00010000232c7824 */ /* 0x040fe200078e00ff */
[----:B------:R-:W-:Y:S01]  /*bcc0*/  LOP3.LUT R46, R35, 0xffff0000, RZ, 0xc0, !PT ;  /* 0xffff0000232e7812 */ /* 0x000fe200078ec0ff */
[C---:B0-----:R-:W-:Y:S01]  /*bcd0*/  IMAD.U32 R39, R4.reuse, 0x10000, RZ ;  /* 0x0001000004277824 */ /* 0x041fe200078e00ff */
[----:B------:R-:W-:Y:S01]  /*bce0*/  LOP3.LUT R4, R4, 0xffff0000, RZ, 0xc0, !PT ;  /* 0xffff000004047812 */ /* 0x000fe200078ec0ff */
[C---:B------:R-:W-:Y:S01]  /*bcf0*/  IMAD.U32 R41, R5.reuse, 0x10000, RZ ;  /* 0x0001000005297824 */ /* 0x040fe200078e00ff */
[----:B------:R-:W-:Y:S01]  /*bd00*/  LOP3.LUT R5, R5, 0xffff0000, RZ, 0xc0, !PT ;  /* 0xffff000005057812 */ /* 0x000fe200078ec0ff */
[C---:B------:R-:W-:Y:S01]  /*bd10*/  IMAD.U32 R42, R6.reuse, 0x10000, RZ ;  /* 0x00010000062a7824 */ /* 0x040fe200078e00ff */
[----:B------:R-:W-:Y:S01]  /*bd20*/  LOP3.LUT R6, R6, 0xffff0000, RZ, 0xc0, !PT ;  /* 0xffff000006067812 */ /* 0x000fe200078ec0ff */
[C---:B------:R-:W-:Y:S01]  /*bd30*/  FMUL.FTZ R50, R4.reuse, R45 ;  /* 0x0000002d04327220 */ /* 0x040fe20000410000 */
[----:B------:R-:W-:Y:S01]  /*bd40*/  FMUL.FTZ R4, R4, R44 ;  /* 0x0000002c04047220 */ /* 0x000fe20000410000 */
[----:B------:R-:W-:-:S02]  /*bd50*/  IMAD.U32 R43, R7, 0x10000, RZ ;  /* 0x00010000072b7824 */ /* 0x000fc400078e00ff */
[----:B------:R-:W-:Y:S01]  /*bd60*/  FMUL.FTZ R52, R5, R48 ;  /* 0x0000003005347220 */ /* 0x000fe20000410000 */
[C---:B------:R-:W-:Y:S01]  /*bd70*/  FFMA.FTZ R50, R39.reuse, R44, -R50 ;  /* 0x0000002c27327223 */ /* 0x040fe20000010832 */
[----:B------:R-:W-:Y:S01]  /*bd80*/  FFMA.FTZ R45, R39, R45, R4 ;  /* 0x0000002d272d7223 */ /* 0x000fe20000010004 */
[----:B------:R-:W-:Y:S01]  /*bd90*/  LOP3.LUT R7, R7, 0xffff0000, RZ, 0xc0, !PT ;  /* 0xffff000007077812 */ /* 0x000fe200078ec0ff */
[-C--:B------:R-:W-:Y:S01]  /*bda0*/  FMUL.FTZ R54, R5, R46.reuse ;  /* 0x0000002e05367220 */ /* 0x080fe20000410000 */
[C---:B------:R-:W-:Y:S01]  /*bdb0*/  LOP3.LUT R44, R38.reuse, 0xffff0000, RZ, 0xc0, !PT ;  /* 0xffff0000262c7812 */ /* 0x040fe200078ec0ff */
[----:B------:R-:W-:Y:S01]  /*bdc0*/  IMAD.U32 R39, R38, 0x10000, RZ ;  /* 0x0001000026277824 */ /* 0x000fe200078e00ff */
[C---:B------:R-:W-:Y:S01]  /*bdd0*/  LOP3.LUT R4, R36.reuse, 0xffff0000, RZ, 0xc0, !PT ;  /* 0xffff000024047812 */ /* 0x040fe200078ec0ff */
[----:B------:R-:W-:Y:S02]  /*bde0*/  IMAD.U32 R5, R36, 0x10000, RZ ;  /* 0x0001000024057824 */ /* 0x000fe400078e00ff */
[C---:B------:R-:W-:Y:S01]  /*bdf0*/  FFMA.FTZ R52, R41.reuse, R46, -R52 ;  /* 0x0000002e29347223 */ /* 0x040fe20000010834 */
[----:B------:R-:W-:Y:S01]  /*be00*/  FFMA.FTZ R41, R41, R48, R54 ;  /* 0x0000003029297223 */ /* 0x000fe20000010036 */
[C---:B------:R-:W-:Y:S01]  /*be10*/  FMUL.FTZ R47, R6.reuse, R39 ;  /* 0x00000027062f7220 */ /* 0x040fe20000410000 */
        /* <DEDUP_REMOVED lines=9> */
[----:B------:R-:W-:Y:S02]  /*beb0*/  F2FP.BF16.F32.PACK_AB R6, R39, R6 ;  /* 0x000000062706723e */ /* 0x000fe400000010ff */
[----:B------:R-:W-:-:S05]  /*bec0*/  F2FP.BF16.F32.PACK_AB R7, R44, R7 ;  /* 0x000000072c07723e */ /* 0x000fca00000010ff */
[----:B------:R0:W-:Y:S02]  /*bed0*/  STS.128 [R8+0x10400], R4 ;  /* 0x0104000408007388 */ /* 0x0001e40000000c00 */
.L_x_580:
[----:B------:R-:W-:Y:S05]  /*bee0*/  BSYNC B2 ;  /* 0x0000000000027941 */ /* 0x000fea0003800000 */
.L_x_579:
[----:B------:R-:W-:Y:S04]  /*bef0*/  BSSY B2, `(.L_x_581) ;  /* 0x0000028000027945 */ /* 0x000fe80003800000 */
[----:B------:R-:W-:Y:S05]  /*bf00*/  @P1 BRA `(.L_x_582) ;  /* 0x0000000000981947 */ /* 0x000fea0003800000 */
[----:B0-----:R-:W0:Y:S01]  /*bf10*/  LDS.128 R4, [R3] ;  /* 0x0000000003047984 */ /* 0x001e220000000c00 */
        /* <DEDUP_REMOVED lines=36> */
[----:B------:R1:W-:Y:S02]  /*c160*/  STS.128 [R3], R4 ;  /* 0x0000000403007388 */ /* 0x0003e40000000c00 */
.L_x_582:
[----:B------:R-:W-:Y:S05]  /*c170*/  BSYNC B2 ;  /* 0x0000000000027941 */ /* 0x000fea0003800000 */
.L_x_581:
[----:B------:R-:W-:Y:S04]  /*c180*/  BSSY B2, `(.L_x_583) ;  /* 0x0000028000027945 */ /* 0x000fe80003800000 */
[----:B------:R-:W-:Y:S05]  /*c190*/  @P2 BRA `(.L_x_584) ;  /* 0x0000000000982947 */ /* 0x000fea0003800000 */
[----:B01----:R-:W0:Y:S01]  /*c1a0*/  LDS.128 R4, [R8+0x14400] ;  /* 0x0144000008047984 */ /* 0x003e220000000c00 */
        /* <DEDUP_REMOVED lines=37> */
.L_x_584:
[----:B------:R-:W-:Y:S05]  /*c400*/  BSYNC B2 ;  /* 0x0000000000027941 */ /* 0x000fea0003800000 */
.L_x_583:
[----:B------:R-:W-:Y:S04]  /*c410*/  BSSY B2, `(.L_x_585) ;  /* 0x0000028000027945 */ /* 0x000fe80003800000 */
[----:B------:R-:W-:Y:S05]  /*c420*/  @P3 BRA `(.L_x_586) ;  /* 0x0000000000983947 */ /* 0x000fea0003800000 */
[----:B012---:R-:W0:Y:S01]  /*c430*/  LDS.128 R4, [R3+0x4000] ;  /* 0x0040000003047984 */ /* 0x007e220000000c00 */
        /* <DEDUP_REMOVED lines=37> */
.L_x_586:
[----:B------:R-:W-:Y:S05]  /*c690*/  BSYNC B2 ;  /* 0x0000000000027941 */ /* 0x000fea0003800000 */
.L_x_585:
[----:B------:R-:W-:Y:S04]  /*c6a0*/  BSSY B2, `(.L_x_587) ;  /* 0x0000028000027945 */ /* 0x000fe80003800000 */
[----:B------:R-:W-:Y:S05]  /*c6b0*/  @P4 BRA `(.L_x_588) ;  /* 0x0000000000984947 */ /* 0x000fea0003800000 */
[----:B0123--:R-:W0:Y:S01]  /*c6c0*/  LDS.128 R4, [R8+0x18400] ;  /* 0x0184000008047984 */ /* 0x00fe220000000c00 */
        /* <DEDUP_REMOVED lines=37> */
.L_x_588:
[----:B------:R-:W-:Y:S05]  /*c920*/  BSYNC B2 ;  /* 0x0000000000027941 */ /* 0x000fea0003800000 */
.L_x_587:
[----:B------:R-:W-:Y:S05]  /*c930*/  @P5 BRA `(.L_x_578) ;  /* 0x0000000000985947 */ /* 0x000fea0003800000 */
[----:B01234-:R-:W0:Y:S01]  /*c940*/  LDS.128 R4, [R3+0x8000] ;  /* 0x0080000003047984 */ /* 0x01fe220000000c00 */
        /* <DEDUP_REMOVED lines=37> */
.L_x_578:
[----:B------:R-:W-:Y:S05]  /*cba0*/  BSYNC B1 ;  /* 0x0000000000017941 */ /* 0x000fea0003800000 */
.L_x_577:
[----:B------:R-:W-:-:S13]  /*cbb0*/  ISETP.GE.AND P0, PT, R204, R0, PT ;  /* 0x00000000cc00720c */ /* 0x000fda0003f06270 */
[----:B------:R-:W-:Y:S05]  /*cbc0*/  @P0 BRA `(.L_x_589) ;  /* 0x0000003800a80947 */ /* 0x000fea0003800000 */
[----:B01234-:R-:W0:Y:S01]  /*cbd0*/  LDC R5, c[0x0][0x3d4] ;  /* 0x0000f500ff057b82 */ /* 0x01fe220000000800 */
        /* <DEDUP_REMOVED lines=14> */
[----:B------:R-:W-:Y:S01]  /*ccc0*/  IMAD.U32 R44, R35, 0x10000, RZ ;  /* 0x00010000232c7824 */ /* 0x000fe200078e00ff */
[C---:B------:R-:W-:Y:S01]  /*ccd0*/  LOP3.LUT R47, R37.reuse, 0xffff0000, RZ, 0xc0, !PT ;  /* 0xffff0000252f7812 */ /* 0x040fe200078ec0ff */
[----:B------:R-:W-:Y:S01]  /*cce0*/  IMAD.U32 R46, R37, 0x10000, RZ ;  /* 0x00010000252e7824 */ /* 0x000fe200078e00ff */
        /* <DEDUP_REMOVED lines=9> */
[-C--:B------:R-:W-:Y:S01]  /*cd80*/  FMUL.FTZ R41, R46, R4.reuse ;  /* 0x000000042e297220 */ /* 0x080fe20000410000 */
[----:B------:R-:W-:Y:S01]  /*cd90*/  FMUL.FTZ R43, R44, R4 ;  /* 0x000000042c2b7220 */ /* 0x000fe20000410000 */
[----:B------:R-:W-:Y:S01]  /*cda0*/  FMUL.FTZ R42, R47, R5 ;  /* 0x000000052f2a7220 */ /* 0x000fe20000410000 */
[----:B------:R-:W-:-:S02]  /*cdb0*/  IMAD.U32 R37, R7, 0x10000, RZ ;  /* 0x0001000007257824 */ /* 0x000fc400078e00ff */
[-C--:B------:R-:W-:Y:S01]  /*cdc0*/  FFMA.FTZ R4, R44, R0.reuse, -R41 ;  /* 0x000000002c047223 */ /* 0x080fe20000010829 */
[----:B------:R-:W-:Y:S01]  /*cdd0*/  FFMA.FTZ R43, R46, R0, R43 ;  /* 0x000000002e2b7223 */ /* 0x000fe2000001002b */
[C---:B------:R-:W-:Y:S01]  /*cde0*/  FMUL.FTZ R0, R45.reuse, R5 ;  /* 0x000000052d007220 */ /* 0x040fe20000410000 */
[-C--:B------:R-:W-:Y:S01]  /*cdf0*/  FFMA.FTZ R5, R45, R39.reuse, -R42 ;  /* 0x000000272d057223 */ /* 0x080fe2000001082a */
[----:B------:R-:W-:Y:S01]  /*ce00*/  LOP3.LUT R7, R7, 0xffff0000, RZ, 0xc0, !PT ;  /* 0xffff000007077812 */ /* 0x000fe200078ec0ff */
[C---:B------:R-:W-:Y:S01]  /*ce10*/  IMAD.U32 R41, R36.reuse, 0x10000, RZ ;  /* 0x0001000024297824 */ /* 0x040fe200078e00ff */
[----:B------:R-:W-:Y:S01]  /*ce20*/  LOP3.LUT R45, R36, 0xffff0000, RZ, 0xc0, !PT ;  /* 0xffff0000242d7812 */ /* 0x000fe200078ec0ff */
[-C--:B------:R-:W-:Y:S01]  /*ce30*/  FMUL.FTZ R36, R49, R6.reuse ;  /* 0x0000000631247220 */ /* 0x080fe20000410000 */
[----:B------:R-:W-:Y:S01]  /*ce40*/  FFMA.FTZ R0, R47, R39, R0 ;  /* 0x000000272f007223 */ /* 0x000fe20000010000 */
[----:B------:R-:W-:Y:S01]  /*ce50*/  FMUL.FTZ R38, R41, R6 ;  /* 0x0000000629267220 */ /* 0x000fe20000410000 */
[-C--:B------:R-:W-:Y:S01]  /*ce60*/  FMUL.FTZ R42, R51, R7.reuse ;  /* 0x00000007332a7220 */ /* 0x080fe20000410000 */
[----:B------:R-:W-:Y:S01]  /*ce70*/  FMUL.FTZ R44, R45, R7 ;  /* 0x000000072d2c7220 */ /* 0x000fe20000410000 */
[-C--:B------:R-:W-:Y:S01]  /*ce80*/  FFMA.FTZ R6, R41, R35.reuse, -R36 ;  /* 0x0000002329067223 */ /* 0x080fe20000010824 */
[----:B------:R-:W-:Y:S01]  /*ce90*/  FFMA.FTZ R35, R49, R35, R38 ;  /* 0x0000002331237223 */ /* 0x000fe20000010026 */
[-C--:B------:R-:W-:Y:S01]  /*cea0*/  FFMA.FTZ R7, R45, R37.reuse, -R42 ;  /* 0x000000252d077223 */ /* 0x080fe2000001082a */
[----:B------:R-:W-:Y:S01]  /*ceb0*/  FFMA.FTZ R44, R51, R37, R44 ;  /* 0x00000025332c7223 */ /* 0x000fe2000001002c */
[----:B------:R-:W-:-:S02]  /*cec0*/  F2FP.BF16.F32.PACK_AB R4, R43, R4 ;  /* 0x000000042b04723e */ /* 0x000fc400000010ff */
[----:B------:R-:W-:Y:S02]  /*ced0*/  F2FP.BF16.F32.PACK_AB R5, R0, R5 ;  /* 0x000000050005723e */ /* 0x000fe400000010ff */
[----:B------:R-:W-:Y:S02]  /*cee0*/  F2FP.BF16.F32.PACK_AB R6, R35, R6 ;  /* 0x000000062306723e */ /* 0x000fe400000010ff */
[----:B------:R-:W-:-:S05]  /*cef0*/  F2FP.BF16.F32.PACK_AB R7, R44, R7 ;  /* 0x000000072c07723e */ /* 0x000fca00000010ff */
[----:B------:R0:W-:Y:S02]  /*cf00*/  STS.128 [R8+0x12400], R4 ;  /* 0x0124000408007388 */ /* 0x0001e40000000c00 */
.L_x_591:
[----:B------:R-:W-:Y:S05]  /*cf10*/  BSYNC B1 ;  /* 0x0000000000017941 */ /* 0x000fea0003800000 */
.L_x_590:
[----:B------:R-:W-:Y:S04]  /*cf20*/  BSSY B1, `(.L_x_592) ;  /* 0x0000028000017945 */ /* 0x000fe80003800000 */
[----:B------:R-:W-:Y:S05]  /*cf30*/  @P1 BRA `(.L_x_593) ;  /* 0x0000000000981947 */ /* 0x000fea0003800000 */
[----:B0-----:R-:W0:Y:S01]  /*cf40*/  LDS.128 R4, [R3+0x2000] ;  /* 0x0020000003047984 */ /* 0x001e220000000c00 */
        /* <DEDUP_REMOVED lines=37> */
.L_x_593:
[----:B------:R-:W-:Y:S05]  /*d1a0*/  BSYNC B1 ;  /* 0x0000000000017941 */ /* 0x000fea0003800000 */
.L_x_592:
[----:B------:R-:W-:Y:S04]  /*d1b0*/  BSSY B1, `(.L_x_594) ;  /* 0x0000028000017945 */ /* 0x000fe80003800000 */
[----:B------:R-:W-:Y:S05]  /*d1c0*/  @P2 BRA `(.L_x_595) ;  /* 0x0000000000982947 */ /* 0x000fea0003800000 */
[----:B01----:R-:W0:Y:S01]  /*d1d0*/  LDS.128 R4, [R8+0x16400] ;  /* 0x0164000008047984 */ /* 0x003e220000000c00 */
        /* <DEDUP_REMOVED lines=37> */
.L_x_595:
[----:B------:R-:W-:Y:S05]  /*d430*/  BSYNC B1 ;  /* 0x0000000000017941 */ /* 0x000fea0003800000 */
.L_x_594:
[----:B------:R-:W-:Y:S04]  /*d440*/  BSSY B1, `(.L_x_596) ;  /* 0x0000028000017945 */ /* 0x000fe80003800000 */
[----:B------:R-:W-:Y:S05]  /*d450*/  @P3 BRA `(.L_x_597) ;  /* 0x0000000000983947 */ /* 0x000fea0003800000 */
[----:B012---:R-:W0:Y:S01]  /*d460*/  LDS.128 R4, [R3+0x6000] ;  /* 0x0060000003047984 */ /* 0x007e220000000c00 */
        /* <DEDUP_REMOVED lines=37> */
.L_x_597:
[----:B------:R-:W-:Y:S05]  /*d6c0*/  BSYNC B1 ;  /* 0x0000000000017941 */ /* 0x000fea0003800000 */
.L_x_596:
[----:B------:R-:W-:Y:S04]  /*d6d0*/  BSSY B1, `(.L_x_598) ;  /* 0x0000028000017945 */ /* 0x000fe80003800000 */
[----:B------:R-:W-:Y:S05]  /*d6e0*/  @P4 BRA `(.L_x_599) ;  /* 0x0000000000984947 */ /* 0x000fea0003800000 */
[----:B0123--:R-:W0:Y:S01]  /*d6f0*/  LDS.128 R4, [R8+0x1a400] ;  /* 0x01a4000008047984 */ /* 0x00fe220000000c00 */
        /* <DEDUP_REMOVED lines=37> */
.L_x_599:
[----:B------:R-:W-:Y:S05]  /*d950*/  BSYNC B1 ;  /* 0x0000000000017941 */ /* 0x000fea0003800000 */
.L_x_598:
[----:B------:R-:W-:Y:S05]  /*d960*/  @P5 BRA `(.L_x_589) ;  /* 0x0000002c00405947 */ /* 0x000fea0003800000 */
[----:B01234-:R-:W0:Y:S01]  /*d970*/  LDS.128 R4, [R3+0xa000] ;  /* 0x00a0000003047984 */ /* 0x01fe220000000c00 */
[C---:B------:R-:W-:Y:S01]  /*d980*/  IMAD.U32 R24, R11.reuse, 0x10000, RZ ;  /* 0x000100000b187824 */ /* 0x040fe200078e00ff */
[----:B------:R-:W-:Y:S01]  /*d990*/  LOP3.LUT R26, R11, 0xffff0000, RZ, 0xc0, !PT ;  /* 0xffff00000b1a7812 */ /* 0x000fe200078ec0ff */
[C---:B------:R-:W-:Y:S01]  /*d9a0*/  IMAD.U32 R14, R9.reuse, 0x10000, RZ ;  /* 0x00010000090e7824 */ /* 0x040fe200078e00ff */
[----:B------:R-:W-:Y:S01]  /*d9b0*/  LOP3.LUT R20, R9, 0xffff0000, RZ, 0xc0, !PT ;  /* 0xffff000009147812 */ /* 0x000fe200078ec0ff */
[C---:B------:R-:W-:Y:S01]  /*d9c0*/  IMAD.U32 R27, R12.reuse, 0x10000, RZ ;  /* 0x000100000c1b7824 */ /* 0x040fe200078e00ff */
[----:B------:R-:W-:Y:S02]  /*d9d0*/  LOP3.LUT R29, R12, 0xffff0000, RZ, 0xc0, !PT ;  /* 0xffff00000c1d7812 */ /* 0x000fe400078ec0ff */
        /* <DEDUP_REMOVED lines=11> */
[----:B------:R-:W-:Y:S01]  /*da90*/  FFMA.FTZ R4, R14, R0, -R13 ;  /* 0x000000000e047223 */ /* 0x000fe2000001080d */
[C---:B------:R-:W-:Y:S01]  /*daa0*/  FMUL.FTZ R13, R20.reuse, R5 ;  /* 0x00000005140d7220 */ /* 0x040fe20000410000 */
[----:B------:R-:W-:Y:S01]  /*dab0*/  LOP3.LUT R7, R7, 0xffff0000, RZ, 0xc0, !PT ;  /* 0xffff000007077812 */ /* 0x000fe200078ec0ff */
[----:B------:R-:W-:Y:S01]  /*dac0*/  FFMA.FTZ R5, R20, R8, -R21 ;  /* 0x0000000814057223 */ /* 0x000fe20000010815 */
[----:B------:R-:W-:Y:S02]  /*dad0*/  IMAD.U32 R21, R10, 0x10000, RZ ;  /* 0x000100000a157824 */ /* 0x000fe400078e00ff */
[----:B------:R-:W-:Y:S01]  /*dae0*/  FFMA.FTZ R15, R24, R0, R15 ;  /* 0x00000000180f7223 */ /* 0x000fe2000001000f */
[-C--:B------:R-:W-:Y:S01]  /*daf0*/  FMUL.FTZ R0, R27, R6.reuse ;  /* 0x000000061b007220 */ /* 0x080fe20000410000 */
[-C--:B------:R-:W-:Y:S01]  /*db00*/  FMUL.FTZ R10, R29, R7.reuse ;  /* 0x000000071d0a7220 */ /* 0x080fe20000410000 */
[----:B------:R-:W-:Y:S01]  /*db10*/  FMUL.FTZ R6, R21, R6 ;  /* 0x0000000615067220 */ /* 0x000fe20000410000 */
[----:B------:R-:W-:Y:S01]  /*db20*/  FMUL.FTZ R12, R25, R7 ;  /* 0x00000007190c7220 */ /* 0x000fe20000410000 */
[-C--:B------:R-:W-:Y:S01]  /*db30*/  FFMA.FTZ R0, R21, R9.reuse, -R0 ;  /* 0x0000000915007223 */ /* 0x080fe20000010800 */
[----:B------:R-:W-:Y:S01]  /*db40*/  FFMA.FTZ R8, R26, R8, R13 ;  /* 0x000000081a087223 */ /* 0x000fe2000001000d */
[----:B------:R-:W-:Y:S01]  /*db50*/  FFMA.FTZ R9, R27, R9, R6 ;  /* 0x000000091b097223 */ /* 0x000fe20000010006 */
[-C--:B------:R-:W-:Y:S01]  /*db60*/  FFMA.FTZ R7, R25, R11.reuse, -R10 ;  /* 0x0000000b19077223 */ /* 0x080fe2000001080a */
[----:B------:R-:W-:Y:S01]  /*db70*/  FFMA.FTZ R12, R29, R11, R12 ;  /* 0x0000000b1d0c7223 */ /* 0x000fe2000001000c */
[----:B------:R-:W-:-:S02]  /*db80*/  F2FP.BF16.F32.PACK_AB R4, R15, R4 ;  /* 0x000000040f04723e */ /* 0x000fc400000010ff */
[----:B------:R-:W-:Y:S02]  /*db90*/  F2FP.BF16.F32.PACK_AB R5, R8, R5 ;  /* 0x000000050805723e */ /* 0x000fe400000010ff */
[----:B------:R-:W-:Y:S02]  /*dba0*/  F2FP.BF16.F32.PACK_AB R6, R9, R0 ;  /* 0x000000000906723e */ /* 0x000fe400000010ff */
[----:B------:R-:W-:-:S05]  /*dbb0*/  F2FP.BF16.F32.PACK_AB R7, R12, R7 ;  /* 0x000000070c07723e */ /* 0x000fca00000010ff */
[----:B------:R0:W-:Y:S01]  /*dbc0*/  STS.128 [R3+0xa000], R4 ;  /* 0x00a0000403007388 */ /* 0x0001e20000000c00 */
[----:B------:R-:W-:Y:S05]  /*dbd0*/  BRA `(.L_x_589) ;  /* 0x0000002800a47947 */ /* 0x000fea0003800000 */
.L_x_568:
        /* <DEDUP_REMOVED lines=15> */
[----:B------:R-:W-:Y:S01]  /*dcd0*/  ULDC UR4, c[0x0][0x3d4] ;  /* 0x0000f50000047ab9 */ /* 0x000fe20000000800 */
[----:B------:R-:W-:Y:S02]  /*dce0*/  CS2R R24, SRZ ;  /* 0x0000000000187805 */ /* 0x000fe4000001ff00 */
[----:B------:R-:W-:Y:S02]  /*dcf0*/  ISETP.GE.AND P0, PT, R22, UR4, PT ;  /* 0x0000000416007c0c */ /* 0x000fe4000bf06270 */
[----:B------:R-:W-:Y:S02]  /*dd00*/  CS2R R26, SRZ ;  /* 0x00000000001a7805 */ /* 0x000fe4000001ff00 */
[----:B------:R-:W-:Y:S02]  /*dd10*/  ISETP.GE.AND P2, PT, R184, UR4, PT ;  /* 0x00000004b8007c0c */ /* 0x000fe4000bf46270 */
[----:B------:R-:W-:Y:S02]  /*dd20*/  CS2R R28, SRZ ;  /* 0x00000000001c7805 */ /* 0x000fe4000001ff00 */
[----:B------:R-:W-:-:S02]  /*dd30*/  ISETP.GE.AND P3, PT, R185, UR4, PT ;  /* 0x00000004b9007c0c */ /* 0x000fc4000bf66270 */
        /* <DEDUP_REMOVED lines=9> */
[----:B------:R0:W5:Y:S04]  /*ddd0*/  @!P0 LDG.E.128 R24, desc[UR36][R44.64] ;  /* 0x000000242c188981 */ /* 0x000168000c1e1d00 */
[----:B------:R0:W5:Y:S04]  /*dde0*/  @!P2 LDG.E.128 R28, desc[UR36][R44.64+0x40] ;  /* 0x000040242c1ca981 */ /* 0x000168000c1e1d00 */
[----:B------:R0:W5:Y:S04]  /*ddf0*/  @!P3 LDG.E.128 R32, desc[UR36][R44.64+0x80] ;  /* 0x000080242c20b981 */ /* 0x000168000c1e1d00 */
[----:B------:R0:W5:Y:S04]  /*de00*/  @!P0 LDG.E.128 R4, desc[UR36][R46.64] ;  /* 0x000000242e048981 */ /* 0x000168000c1e1d00 */
[----:B------:R0:W5:Y:S04]  /*de10*/  @!P2 LDG.E.128 R8, desc[UR36][R46.64+0x40] ;  /* 0x000040242e08a981 */ /* 0x000168000c1e1d00 */
[----:B------:R0:W5:Y:S02]  /*de20*/  @!P3 LDG.E.128 R12, desc[UR36][R46.64+0x80] ;  /* 0x000080242e0cb981 */ /* 0x000164000c1e1d00 */
.L_x_601:
[----:B------:R-:W-:Y:S05]  /*de30*/  BSYNC B1 ;  /* 0x0000000000017941 */ /* 0x000fea0003800000 */
.L_x_600:
[--C-:B-----5:R-:W-:Y:S01]  /*de40*/  IMAD.MOV.U32 R42, RZ, RZ, R25.reuse ;  /* 0x000000ffff2a7224 */ /* 0x120fe200078e0019 */
[----:B------:R-:W-:Y:S01]  /*de50*/  SHF.R.U64 R49, R24, 0x10, R25 ;  /* 0x0000001018317819 */ /* 0x000fe20000001219 */
[----:B------:R-:W-:Y:S01]  /*de60*/  IMAD.MOV.U32 R43, RZ, RZ, R27 ;  /* 0x000000ffff2b7224 */ /* 0x000fe200078e001b */
[----:B------:R-:W-:Y:S01]  /*de70*/  SHF.R.U32.HI R50, RZ, 0x10, R25 ;  /* 0x00000010ff327819 */ /* 0x000fe20000011619 */
[----:B------:R-:W-:Y:S01]  /*de80*/  IMAD.MOV.U32 R25, RZ, RZ, R26 ;  /* 0x000000ffff197224 */ /* 0x000fe200078e001a */
[--C-:B------:R-:W-:Y:S01]  /*de90*/  SHF.R.U64 R51, R26, 0x10, R27.reuse ;  /* 0x000000101a337819 */ /* 0x100fe2000000121b */
[----:B------:R-:W-:Y:S01]  /*dea0*/  IMAD.MOV.U32 R26, RZ, RZ, R28 ;  /* 0x000000ffff1a7224 */ /* 0x000fe200078e001c */
[----:B------:R-:W-:Y:S01]  /*deb0*/  SHF.R.U32.HI R52, RZ, 0x10, R27 ;  /* 0x00000010ff347819 */ /* 0x000fe2000001161b */
[--C-:B------:R-:W-:Y:S01]  /*dec0*/  IMAD.MOV.U32 R27, RZ, RZ, R29.reuse ;  /* 0x000000ffff1b7224 */ /* 0x100fe200078e001d */
[----:B------:R-:W-:Y:S01]  /*ded0*/  SHF.R.U64 R53, R28, 0x10, R29 ;  /* 0x000000101c357819 */ /* 0x000fe2000000121d */
[--C-:B------:R-:W-:Y:S01]  /*dee0*/  IMAD.MOV.U32 R48, RZ, RZ, R35.reuse ;  /* 0x000000ffff307224 */ /* 0x100fe200078e0023 */
[--C-:B------:R-:W-:Y:S01]  /*def0*/  SHF.R.U64 R59, R34, 0x10, R35.reuse ;  /* 0x00000010223b7819 */ /* 0x100fe20000001223 */
[----:B------:R-:W-:Y:S01]  /*df00*/  IMAD.MOV.U32 R3, RZ, RZ, R24 ;  /* 0x000000ffff037224 */ /* 0x000fe200078e0018 */
[----:B------:R-:W-:Y:S01]  /*df10*/  SHF.R.U32.HI R60, RZ, 0x10, R35 ;  /* 0x00000010ff3c7819 */ /* 0x000fe20000011623 */
[----:B------:R-:W-:Y:S01]  /*df20*/  IMAD.MOV.U32 R28, RZ, RZ, R30 ;  /* 0x000000ffff1c7224 */ /* 0x000fe200078e001e */
[----:B------:R-:W-:Y:S01]  /*df30*/  PRMT R35, R25, 0x5410, R51 ;  /* 0x0000541019237816 */ /* 0x000fe20000000033 */
[----:B0-----:R-:W-:Y:S01]  /*df40*/  IMAD.MOV.U32 R44, RZ, RZ, R31 ;  /* 0x000000ffff2c7224 */ /* 0x001fe200078e001f */
[----:B------:R-:W-:Y:S01]  /*df50*/  PRMT R25, R26, 0x5410, R53 ;  /* 0x000054101a197816 */ /* 0x000fe20000000035 */
[----:B------:R-:W-:Y:S01]  /*df60*/  UMOV UR4, 0xffffffff ;  /* 0xffffffff00047882 */ /* 0x000fe20000000000 */
[----:B------:R-:W-:Y:S01]  /*df70*/  SHF.R.U32.HI R54, RZ, 0x10, R29 ;  /* 0x00000010ff367819 */ /* 0x000fe2000001161d */
[----:B------:R-:W-:Y:S01]  /*df80*/  IMAD.MOV.U32 R46, RZ, RZ, R33 ;  /* 0x000000ffff2e7224 */ /* 0x000fe200078e0021 */
[----:B------:R-:W-:Y:S01]  /*df90*/  PRMT R26, R27, 0x7610, R26 ;  /* 0x000076101b1a7816 */ /* 0x000fe2000000001a */
[----:B------:R-:W-:Y:S01]  /*dfa0*/  IMAD.MOV.U32 R45, RZ, RZ, R32 ;  /* 0x000000ffff2d7224 */ /* 0x000fe200078e0020 */
[--C-:B------:R-:W-:Y:S01]  /*dfb0*/  SHF.R.U64 R55, R30, 0x10, R31.reuse ;  /* 0x000000101e377819 */ /* 0x100fe2000000121f */
[----:B------:R-:W-:Y:S01]  /*dfc0*/  IMAD.MOV.U32 R47, RZ, RZ, R34 ;  /* 0x000000ffff2f7224 */ /* 0x000fe200078e0022 */
[----:B------:R-:W-:Y:S01]  /*dfd0*/  SHF.R.U32.HI R56, RZ, 0x10, R31 ;  /* 0x00000010ff387819 */ /* 0x000fe2000001161f */
        /* <DEDUP_REMOVED lines=13> */
[----:B------:R-:W-:Y:S01]  /*e0b0*/  SHF.R.U64 R65, R8, 0x10, R9 ;  /* 0x0000001008417819 */ /* 0x000fe20000001209 */
[----:B------:R-:W-:Y:S01]  /*e0c0*/  IMAD.MOV.U32 R32, RZ, RZ, R11 ;  /* 0x000000ffff207224 */ /* 0x000fe200078e000b */
[----:B------:R-:W-:Y:S01]  /*e0d0*/  SHF.R.U32.HI R66, RZ, 0x10, R9 ;  /* 0x00000010ff427819 */ /* 0x000fe20000011609 */
[----:B------:R-:W-:Y:S01]  /*e0e0*/  IMAD.MOV.U32 R6, RZ, RZ, R12 ;  /* 0x000000ffff067224 */ /* 0x000fe200078e000c */
[----:B------:R-:W-:Y:S01]  /*e0f0*/  PRMT R33, R3, 0x5410, R49 ;  /* 0x0000541003217816 */ /* 0x000fe20000000031 */
[----:B------:R-:W-:Y:S01]  /*e100*/  IMAD.MOV.U32 R7, RZ, RZ, R13 ;  /* 0x000000ffff077224 */ /* 0x000fe200078e000d */
[----:B------:R-:W-:Y:S01]  /*e110*/  PRMT R27, R28, 0x7610, R27 ;  /* 0x000076101c1b7816 */ /* 0x000fe2000000001b */
[----:B------:R-:W-:Y:S01]  /*e120*/  IMAD.MOV.U32 R8, RZ, RZ, R14 ;  /* 0x000000ffff087224 */ /* 0x000fe200078e000e */
[----:B------:R-:W-:Y:S01]  /*e130*/  SHF.R.U64 R10, R10, 0x10, R11 ;  /* 0x000000100a0a7819 */ /* 0x000fe2000000120b */
[----:B------:R-:W-:Y:S01]  /*e140*/  IMAD.MOV.U32 R9, RZ, RZ, R15 ;  /* 0x000000ffff097224 */ /* 0x000fe200078e000f */
[----:B------:R-:W-:-:S02]  /*e150*/  SHF.R.U32.HI R67, RZ, 0x10, R11 ;  /* 0x00000010ff437819 */ /* 0x000fc4000001160b */
[--C-:B------:R-:W-:Y:S02]  /*e160*/  SHF.R.U64 R68, R12, 0x10, R13.reuse ;  /* 0x000000100c447819 */ /* 0x100fe4000000120d */
[----:B------:R-:W-:Y:S02]  /*e170*/  SHF.R.U32.HI R69, RZ, 0x10, R13 ;  /* 0x00000010ff457819 */ /* 0x000fe4000001160d */
[--C-:B------:R-:W-:Y:S02]  /*e180*/  SHF.R.U64 R70, R14, 0x10, R15.reuse ;  /* 0x000000100e467819 */ /* 0x100fe4000000120f */
[----:B------:R-:W-:Y:S02]  /*e190*/  SHF.R.U32.HI R71, RZ, 0x10, R15 ;  /* 0x00000010ff477819 */ /* 0x000fe4000001160f */
[----:B------:R-:W-:Y:S02]  /*e1a0*/  PRMT R34, R42, 0x5410, R50 ;  /* 0x000054102a227816 */ /* 0x000fe40000000032 */
[----:B------:R-:W-:-:S02]  /*e1b0*/  PRMT R5, R43, 0x5410, R52 ;  /* 0x000054102b057816 */ /* 0x000fc40000000034 */
[----:B------:R-:W-:Y:S02]  /*e1c0*/  PRMT R26, R26, 0x5410, R54 ;  /* 0x000054101a1a7816 */ /* 0x000fe40000000036 */
[----:B------:R-:W-:Y:S02]  /*e1d0*/  PRMT R28, R44, 0x7610, R28 ;  /* 0x000076102c1c7816 */ /* 0x000fe4000000001c */
[----:B------:R-:W-:Y:S01]  /*e1e0*/  LEA.HI R3, R205, R205, RZ, 0x1 ;  /* 0x000000cdcd037211 */ /* 0x000fe200078f08ff */
[----:B------:R-:W-:Y:S06]  /*e1f0*/  BRA.DIV UR4, `(.L_x_602) ;  /* 0x0000010204ac7947 */ /* 0x000fec000b800000 */
.L_x_785:
[----:B------:R-:W-:Y:S01]  /*e200*/  UMOV UR4, 0xffffffff ;  /* 0xffffffff00047882 */ /* 0x000fe20000000000 */
[----:B------:R-:W-:Y:S02]  /*e210*/  LOP3.LUT R4, R3, 0xfffffffe, RZ, 0xc0, !PT ;  /* 0xfffffffe03047812 */ /* 0x000fe400078ec0ff */
[----:B------:R-:W-:Y:S05]  /*e220*/  BRA.DIV UR4, `(.L_x_603) ;  /* 0x0000010204c87947 */ /* 0x000fea000b800000 */
.L_x_788:
[----:B------:R-:W-:Y:S01]  /*e230*/  UMOV UR4, 0xffffffff ;  /* 0xffffffff00047882 */ /* 0x000fe20000000000 */
[----:B------:R-:W-:Y:S02]  /*e240*/  IMAD.IADD R3, R205, 0x1, -R4 ;  /* 0x00000001cd037824 */ /* 0x000fe400078e0a04 */
[----:B------:R-:W-:Y:S05]  /*e250*/  BRA.DIV UR4, `(.L_x_604) ;  /* 0x0000010204e47947 */ /* 0x000fea000b800000 */
.L_x_791:
[----:B------:R-:W-:Y:S01]  /*e260*/  UMOV UR4, 0xffffffff ;  /* 0xffffffff00047882 */ /* 0x000fe20000000000 */
[----:B------:R-:W-:Y:S02]  /*e270*/  SHF.L.U32 R3, R3, 0x1f, RZ ;  /* 0x0000001f03037819 */ /* 0x000fe400000006ff */
[----:B------:R-:W-:Y:S05]  /*e280*/  BRA.DIV UR4, `(.L_x_605) ;  /* 0x0000010604007947 */ /* 0x000fea000b800000 */
.L_x_794:
[----:B------:R-:W0:Y:S01]  /*e290*/  SYNCS.PHASECHK.TRANS64.TRYWAIT P0, [R2+URZ+0x34800], R3 ;  /* 0x03480003020075a7 */ /* 0x000e22000800017f */
        /* <DEDUP_REMOVED lines=20> */
.L_x_795:
[----:B------:R-:W-:Y:S05]  /*e3e0*/  BSYNC B1 ;  /* 0x0000000000017941 */ /* 0x000fea0003800000 */
.L_x_606:
[----:B------:R-:W-:Y:S01]  /*e3f0*/  BSSY B1, `(.L_x_608) ;  /* 0x0000118000017945 */ /* 0x000fe20003800000 */
[----:B------:R-:W-:Y:S02]  /*e400*/  IMAD.MOV.U32 R36, RZ, RZ, R5 ;  /* 0x000000ffff247224 */ /* 0x000fe400078e0005 */
[----:B0-----:R-:W-:Y:S01]  /*e410*/  IMAD.MOV.U32 R3, RZ, RZ, R4 ;  /* 0x000000ffff037224 */ /* 0x001fe200078e0004 */
[----:B------:R-:W-:Y:S06]  /*e420*/  @P1 BRA `(.L_x_609) ;  /* 0x0000001000501947 */ /* 0x000fec0003800000 */
[----:B------:R-:W0:Y:S01]  /*e430*/  LDC R43, c[0x0][0x3d4] ;  /* 0x0000f500ff2b7b82 */ /* 0x000e220000000800 */
[----:B------:R-:W-:Y:S01]  /*e440*/  BSSY B2, `(.L_x_610) ;  /* 0x0000060000027945 */ /* 0x000fe20003800000 */
[-C--:B0-----:R-:W-:Y:S02]  /*e450*/  ISETP.GE.AND P0, PT, R22, R43.reuse, PT ;  /* 0x0000002b1600720c */ /* 0x081fe40003f06270 */
[-C--:B------:R-:W-:Y:S02]  /*e460*/  ISETP.GE.AND P1, PT, R184, R43.reuse, PT ;  /* 0x0000002bb800720c */ /* 0x080fe40003f26270 */
[----:B------:R-:W-:-:S09]  /*e470*/  ISETP.GE.AND P2, PT, R185, R43, PT ;  /* 0x0000002bb900720c */ /* 0x000fd20003f46270 */
[----:B------:R-:W-:Y:S05]  /*e480*/  @P0 BRA `(.L_x_611) ;  /* 0x00000004006c0947 */ /* 0x000fea0003800000 */
[----:B------:R-:W-:Y:S01]  /*e490*/  LEA.HI R5, R43, R208, RZ, 0x1d ;  /* 0x000000d02b057211 */ /* 0x000fe200078fe8ff */
[----:B------:R-:W-:Y:S01]  /*e4a0*/  IMAD.U32 R52, R37, 0x10000, RZ ;  /* 0x0001000025347824 */ /* 0x000fe200078e00ff */
[----:B------:R-:W-:Y:S01]  /*e4b0*/  LOP3.LUT R4, R189, 0x38, R22, 0xf8, !PT ;  /* 0x00000038bd047812 */ /* 0x000fe200078ef816 */
[----:B------:R-:W-:Y:S01]  /*e4c0*/  IMAD.U32 R51, R33, 0x10000, RZ ;  /* 0x0001000021337824 */ /* 0x000fe200078e00ff */
[----:B------:R-:W-:Y:S02]  /*e4d0*/  SHF.R.S32.HI R6, RZ, 0x1f, R5 ;  /* 0x0000001fff067819 */ /* 0x000fe40000011405 */
[----:B------:R-:W-:Y:S02]  /*e4e0*/  LOP3.LUT R53, R37, 0xffff0000, RZ, 0xc0, !PT ;  /* 0xffff000025357812 */ /* 0x000fe400078ec0ff */
[----:B------:R-:W-:Y:S01]  /*e4f0*/  LEA.HI R7, R6, R5, RZ, 0x3 ;  /* 0x0000000506077211 */ /* 0x000fe200078f18ff */
[----:B------:R-:W-:Y:S01]  /*e500*/  IMAD.SHL.U32 R6, R5, 0x8, RZ ;  /* 0x0000000805067824 */ /* 0x000fe200078e00ff */
[----:B------:R-:W-:-:S03]  /*e510*/  LOP3.LUT R5, R4, R191, RZ, 0x3c, !PT ;  /* 0x000000bf04057212 */ /* 0x000fc600078e3cff */
[----:B------:R-:W-:Y:S01]  /*e520*/  IMAD.SHL.U32 R7, R7, 0x400, RZ ;  /* 0x0000040007077824 */ /* 0x000fe200078e00ff */
[----:B------:R-:W-:Y:S01]  /*e530*/  LOP3.LUT R6, R189, 0x38, R6, 0xf8, !PT ;  /* 0x00000038bd067812 */ /* 0x000fe200078ef806 */
[----:B------:R-:W-:-:S03]  /*e540*/  IMAD R5, R190, 0x200, R5 ;  /* 0x00000200be057824 */ /* 0x000fc600078e0205 */
[----:B------:R-:W-:Y:S01]  /*e550*/  LOP3.LUT R7, R7, 0x7fffe000, RZ, 0xc0, !PT ;  /* 0x7fffe00007077812 */ /* 0x000fe200078ec0ff */
[----:B------:R-:W-:Y:S01]  /*e560*/  IMAD R60, R5, 0x2, R2 ;  /* 0x00000002053c7824 */ /* 0x000fe200078e0202 */
[----:B------:R-:W-:-:S03]  /*e570*/  LOP3.LUT R6, R6, R191, RZ, 0x3c, !PT ;  /* 0x000000bf06067212 */ /* 0x000fc600078e3cff */
[----:B------:R-:W-:-:S04]  /*e580*/  IMAD R7, R190, 0x200, R7 ;  /* 0x00000200be077824 */ /* 0x000fc800078e0207 */
[----:B------:R-:W-:Y:S02]  /*e590*/  IMAD.IADD R9, R7, 0x1, R6 ;  /* 0x0000000107097824 */ /* 0x000fe400078e0206 */
[----:B------:R-:W0:Y:S02]  /*e5a0*/  LDS.128 R4, [R60+0x10400] ;  /* 0x010400003c047984 */ /* 0x000e240000000c00 */
[----:B------:R-:W-:-:S05]  /*e5b0*/  IMAD R62, R9, 0x2, R2 ;  /* 0x00000002093e7824 */ /* 0x000fca00078e0202 */
[----:B------:R-:W1:Y:S01]  /*e5c0*/  LDS.128 R8, [R62+0x10400] ;  /* 0x010400003e087984 */ /* 0x000e620000000c00 */
[C---:B0-----:R-:W-:Y:S01]  /*e5d0*/  IMAD.U32 R42, R4.reuse, 0x10000, RZ ;  /* 0x00010000042a7824 */ /* 0x041fe200078e00ff */
[----:B------:R-:W-:Y:S01]  /*e5e0*/  LOP3.LUT R4, R4, 0xffff0000, RZ, 0xc0, !PT ;  /* 0xffff000004047812 */ /* 0x000fe200078ec0ff */
[C---:B------:R-:W-:Y:S01]  /*e5f0*/  IMAD.U32 R44, R5.reuse, 0x10000, RZ ;  /* 0x00010000052c7824 */ /* 0x040fe200078e00ff */
[----:B------:R-:W-:Y:S01]  /*e600*/  LOP3.LUT R5, R5, 0xffff0000, RZ, 0xc0, !PT ;  /* 0xffff000005057812 */ /* 0x000fe200078ec0ff */
[C---:B------:R-:W-:Y:S01]  /*e610*/  IMAD.U32 R45, R6.reuse, 0x10000, RZ ;  /* 0x00010000062d7824 */ /* 0x040fe200078e00ff */
[----:B------:R-:W-:Y:S01]  /*e620*/  LOP3.LUT R6, R6, 0xffff0000, RZ, 0xc0, !PT ;  /* 0xffff000006067812 */ /* 0x000fe200078ec0ff */
[C---:B------:R-:W-:Y:S01]  /*e630*/  IMAD.U32 R46, R7.reuse, 0x10000, RZ ;  /* 0x00010000072e7824 */ /* 0x040fe200078e00ff */
[----:B------:R-:W-:Y:S01]  /*e640*/  LOP3.LUT R7, R7, 0xffff0000, RZ, 0xc0, !PT ;  /* 0xffff000007077812 */ /* 0x000fe200078ec0ff */
[C---:B-1----:R-:W-:Y:S01]  /*e650*/  IMAD.U32 R47, R8.reuse, 0x10000, RZ ;  /* 0x00010000082f7824 */ /* 0x042fe200078e00ff */
[----:B------:R-:W-:Y:S01]  /*e660*/  LOP3.LUT R8, R8, 0xffff0000, RZ, 0xc0, !PT ;  /* 0xffff000008087812 */ /* 0x000fe200078ec0ff */
[C---:B------:R-:W-:Y:S01]  /*e670*/  IMAD.U32 R48, R9.reuse, 0x10000, RZ ;  /* 0x0001000009307824 */ /* 0x040fe200078e00ff */
[----:B------:R-:W-:Y:S01]  /*e680*/  LOP3.LUT R9, R9, 0xffff0000, RZ, 0xc0, !PT ;  /* 0xffff000009097812 */ /* 0x000fe200078ec0ff */
[C---:B------:R-:W-:Y:S01]  /*e690*/  FMUL.FTZ R55, R47.reuse, R52 ;  /* 0x000000342f377220 */ /* 0x040fe20000410000 */
[----:B------:R-:W-:Y:S01]  /*e6a0*/  FMUL.FTZ R57, R47, R51 ;  /* 0x000000332f397220 */ /* 0x000fe20000410000 */
[----:B------:R-:W-:Y:S01]  /*e6b0*/  LOP3.LUT R47, R33, 0xffff0000, RZ, 0xc0, !PT ;  /* 0xffff0000212f7812 */ /* 0x000fe200078ec0ff */
[----:B------:R-:W-:Y:S01]  /*e6c0*/  FMUL.FTZ R59, R8, R53 ;  /* 0x00000035083b7220 */ /* 0x000fe20000410000 */
[----:B------:R-:W-:Y:S01]  /*e6d0*/  FFMA.FTZ R54, R42, R51, -R55 ;  /* 0x000000332a367223 */ /* 0x000fe20000010837 */
[----:B------:R-:W-:-:S02]  /*e6e0*/  IMAD.U32 R55, R38, 0x10000, RZ ;  /* 0x0001000026377824 */ /* 0x000fc400078e00ff */
[----:B------:R-:W-:Y:S01]  /*e6f0*/  FFMA.FTZ R57, R42, R52, R57 ;  /* 0x000000342a397223 */ /* 0x000fe20000010039 */
[----:B------:R-:W-:Y:S02]  /*e700*/  IMAD.U32 R51, R34, 0x10000, RZ ;  /* 0x0001000022337824 */ /* 0x000fe400078e00ff */
[-C--:B------:R-:W-:Y:S01]  /*e710*/  FMUL.FTZ R61, R8, R47.reuse ;  /* 0x0000002f083d7220 */ /* 0x080fe20000410000 */
[----:B------:R-:W-:Y:S01]  /*e720*/  FFMA.FTZ R59, R4, R47, -R59 ;  /* 0x0000002f043b7223 */ /* 0x000fe2000001083b */
[C---:B------:R-:W-:Y:S01]  /*e730*/  FMUL.FTZ R47, R48.reuse, R55 ;  /* 0x00000037302f7220 */ /* 0x040fe20000410000 */
[-C--:B------:R-:W-:Y:S01]  /*e740*/  FMUL.FTZ R52, R48, R51.reuse ;  /* 0x0000003330347220 */ /* 0x080fe20000410000 */
[C---:B------:R-:W-:Y:S01]  /*e750*/  IMAD.U32 R49, R10.reuse, 0x10000, RZ ;  /* 0x000100000a317824 */ /* 0x040fe200078e00ff */
[----:B------:R-:W-:Y:S01]  /*e760*/  LOP3.LUT R10, R10, 0xffff0000, RZ, 0xc0, !PT ;  /* 0xffff00000a0a7812 */ /* 0x000fe200078ec0ff */
[----:B------:R-:W-:Y:S01]  /*e770*/  FFMA.FTZ R48, R44, R51, -R47 ;  /* 0x000000332c307223 */ /* 0x000fe2000001082f */
[----:B------:R-:W-:Y:S01]  /*e780*/  LOP3.LUT R51, R39, 0xffff0000, RZ, 0xc0, !PT ;  /* 0xffff000027337812 */ /* 0x000fe200078ec0ff */
[----:B------:R-:W-:Y:S01]  /*e790*/  FFMA.FTZ R42, R4, R53, R61 ;  /* 0x00000035042a7223 */ /* 0x000fe2000001003d */
[----:B------:R-:W-:Y:S01]  /*e7a0*/  LOP3.LUT R47, R35, 0xffff0000, RZ, 0xc0, !PT ;  /* 0xffff0000232f7812 */ /* 0x000fe200078ec0ff */
[----:B------:R-:W-:-:S02]  /*e7b0*/  IMAD.U32 R8, R39, 0x10000, RZ ;  /* 0x0001000027087824 */ /* 0x000fc400078e00ff */
[----:B------:R-:W-:Y:S01]  /*e7c0*/  FFMA.FTZ R52, R44, R55, R52 ;  /* 0x000000372c347223 */ /* 0x000fe20000010034 */
[----:B------:R-:W-:Y:S02]  /*e7d0*/  IMAD.U32 R4, R35, 0x10000, RZ ;  /* 0x0001000023047824 */ /* 0x000fe400078e00ff */
[C---:B------:R-:W-:Y:S01]  /*e7e0*/  FMUL.FTZ R61, R10.reuse, R51 ;  /* 0x000000330a3d7220 */ /* 0x040fe20000410000 */
[C---:B------:R-:W-:Y:S01]  /*e7f0*/  FMUL.FTZ R44, R49.reuse, R8 ;  /* 0x00000008312c7220 */ /* 0x040fe20000410000 */
[----:B------:R-:W-:Y:S01]  /*e800*/  FMUL.FTZ R10, R10, R47 ;  /* 0x0000002f0a0a7220 */ /* 0x000fe20000410000 */
[-C--:B------:R-:W-:Y:S01]  /*e810*/  FMUL.FTZ R56, R49, R4.reuse ;  /* 0x0000000431387220 */ /* 0x080fe20000410000 */
[----:B------:R-:W-:Y:S02]  /*e820*/  IMAD.U32 R50, R11, 0x10000, RZ ;  /* 0x000100000b327824 */ /* 0x000fe400078e00ff */
[----:B------:R-:W-:Y:S01]  /*e830*/  FFMA.FTZ R55, R45, R4, -R44 ;  /* 0x000000042d377223 */ /* 0x000fe2000001082c */
[----:B------:R-:W-:-:S02]  /*e840*/  IMAD.U32 R53, R41, 0x10000, RZ ;  /* 0x0001000029357824 */ /* 0x000fc400078e00ff */
[----:B------:R-:W-:Y:S01]  /*e850*/  FFMA.FTZ R56, R45, R8, R56 ;  /* 0x000000082d387223 */ /* 0x000fe20000010038 */
[----:B------:R-:W-:Y:S02]  /*e860*/  IMAD.U32 R49, R36, 0x10000, RZ ;  /* 0x0001000024317824 */ /* 0x000fe400078e00ff */
[C---:B------:R-:W-:Y:S01]  /*e870*/  FFMA.FTZ R58, R6.reuse, R47, -R61 ;  /* 0x0000002f063a7223 */ /* 0x040fe2000001083d */
[----:B------:R-:W-:Y:S01]  /*e880*/  FFMA.FTZ R51, R6, R51, R10 ;  /* 0x0000003306337223 */ /* 0x000fe2000001000a */
[----:B------:R-:W-:Y:S01]  /*e890*/  LOP3.LUT R11, R11, 0xffff0000, RZ, 0xc0, !PT ;  /* 0xffff00000b0b7812 */ /* 0x000fe200078ec0ff */
[C---:B------:R-:W-:Y:S01]  /*e8a0*/  FMUL.FTZ R45, R50.reuse, R53 ;  /* 0x00000035322d7220 */ /* 0x040fe20000410000 */
[-C--:B------:R-:W-:Y:S01]  /*e8b0*/  FMUL.FTZ R47, R50, R49.reuse ;  /* 0x00000031322f7220 */ /* 0x080fe20000410000 */
[----:B------:R-:W-:Y:S02]  /*e8c0*/  LOP3.LUT R8, R38, 0xffff0000, RZ, 0xc0, !PT ;  /* 0xffff000026087812 */ /* 0x000fe400078ec0ff */
[----:B------:R-:W-:Y:S01]  /*e8d0*/  LOP3.LUT R10, R41, 0xffff0000, RZ, 0xc0, !PT ;  /* 0xffff0000290a7812 */ /* 0x000fe200078ec0ff */
[----:B------:R-:W-:Y:S01]  /*e8e0*/  FFMA.FTZ R49, R46, R49, -R45 ;  /* 0x000000312e317223 */ /* 0x000fe2000001082d */
[----:B------:R-:W-:Y:S01]  /*e8f0*/  LOP3.LUT R4, R34, 0xffff0000, RZ, 0xc0, !PT ;  /* 0xffff000022047812 */ /* 0x000fe200078ec0ff */
[----:B------:R-:W-:Y:S01]  /*e900*/  FFMA.FTZ R47, R46, R53, R47 ;  /* 0x000000352e2f7223 */ /* 0x000fe2000001002f */
[----:B------:R-:W-:Y:S01]  /*e910*/  LOP3.LUT R6, R36, 0xffff0000, RZ, 0xc0, !PT ;  /* 0xffff000024067812 */ /* 0x000fe200078ec0ff */
[----:B------:R-:W-:Y:S01]  /*e920*/  FMUL.FTZ R44, R9, R8 ;  /* 0x00000008092c7220 */ /* 0x000fe20000410000 */
[----:B------:R-:W-:Y:S01]  /*e930*/  FMUL.FTZ R46, R11, R10 ;  /* 0x0000000a0b2e7220 */ /* 0x000fe20000410000 */
[----:B------:R-:W-:-:S02]  /*e940*/  FMUL.FTZ R45, R9, R4 ;  /* 0x00000004092d7220 */ /* 0x000fc40000410000 */
[----:B------:R-:W-:Y:S01]  /*e950*/  FMUL.FTZ R11, R11, R6 ;  /* 0x000000060b0b7220 */ /* 0x000fe20000410000 */
[----:B------:R-:W-:Y:S01]  /*e960*/  FFMA.FTZ R9, R5, R4, -R44 ;  /* 0x0000000405097223 */ /* 0x000fe2000001082c */
[----:B------:R-:W-:Y:S01]  /*e970*/  FFMA.FTZ R46, R7, R6, -R46 ;  /* 0x00000006072e7223 */ /* 0x000fe2000001082e */
[----:B------:R-:W-:Y:S01]  /*e980*/  FFMA.FTZ R45, R5, R8, R45 ;  /* 0x00000008052d7223 */ /* 0x000fe2000001002d */
[----:B------:R-:W-:Y:S01]  /*e990*/  FFMA.FTZ R44, R7, R10, R11 ;  /* 0x0000000a072c7223 */ /* 0x000fe2000001000b */
[----:B------:R-:W-:Y:S02]  /*e9a0*/  F2FP.BF16.F32.PACK_AB R6, R58, R55 ;  /* 0x000000373a06723e */ /* 0x000fe400000010ff */
[----:B------:R-:W-:Y:S02]  /*e9b0*/  F2FP.BF16.F32.PACK_AB R4, R59, R54 ;  /* 0x000000363b04723e */ /* 0x000fe400000010ff */
[----:B------:R-:W-:Y:S02]  /*e9c0*/  F2FP.BF16.F32.PACK_AB R5, R9, R48 ;  /* 0x000000300905723e */ /* 0x000fe400000010ff */
[----:B------:R-:W-:-:S02]  /*e9d0*/  F2FP.BF16.F32.PACK_AB R7, R46, R49 ;  /* 0x000000312e07723e */ /* 0x000fc400000010ff */
[----:B------:R-:W-:Y:S02]  /*e9e0*/  F2FP.BF16.F32.PACK_AB R10, R51, R56 ;  /* 0x00000038330a723e */ /* 0x000fe400000010ff */
[----:B------:R-:W-:Y:S01]  /*e9f0*/  F2FP.BF16.F32.PACK_AB R8, R42, R57 ;  /* 0x000000392a08723e */ /* 0x000fe200000010ff */
[----:B------:R0:W-:Y:S01]  /*ea00*/  STS.128 [R60+0x10400], R4 ;  /* 0x010400043c007388 */ /* 0x0001e20000000c00 */
[----:B------:R-:W-:Y:S02]  /*ea10*/  F2FP.BF16.F32.PACK_AB R9, R45, R52 ;  /* 0x000000342d09723e */ /* 0x000fe400000010ff */
[----:B------:R-:W-:-:S05]  /*ea20*/  F2FP.BF16.F32.PACK_AB R11, R44, R47 ;  /* 0x0000002f2c0b723e */ /* 0x000fca00000010ff */
[----:B------:R0:W-:Y:S02]  /*ea30*/  STS.128 [R62+0x10400], R8 ;  /* 0x010400083e007388 */ /* 0x0001e40000000c00 */
.L_x_611:
[----:B------:R-:W-:Y:S05]  /*ea40*/  BSYNC B2 ;  /* 0x0000000000027941 */ /* 0x000fea0003800000 */
.L_x_610:
[----:B------:R-:W-:Y:S04]  /*ea50*/  BSSY B2, `(.L_x_612) ;  /* 0x0000059000027945 */ /* 0x000fe80003800000 */
[----:B------:R-:W-:Y:S05]  /*ea60*/  @P1 BRA `(.L_x_613) ;  /* 0x00000004005c1947 */ /* 0x000fea0003800000 */
[----:B0-----:R-:W-:Y:S01]  /*ea70*/  LEA.HI R4, R43, R210, RZ, 0x1d ;  /* 0x000000d22b047211 */ /* 0x001fe200078fe8ff */
[C---:B------:R-:W-:Y:S01]  /*ea80*/  IMAD.U32 R55, R29.reuse, 0x10000, RZ ;  /* 0x000100001d377824 */ /* 0x040fe200078e00ff */
[----:B------:R-:W-:Y:S01]  /*ea90*/  LOP3.LUT R57, R29, 0xffff0000, RZ, 0xc0, !PT ;  /* 0xffff00001d397812 */ /* 0x000fe200078ec0ff */
[----:B------:R-:W-:Y:S01]  /*eaa0*/  IMAD.U32 R53, R25, 0x10000, RZ ;  /* 0x0001000019357824 */ /* 0x000fe200078e00ff */
[----:B------:R-:W-:-:S04]  /*eab0*/  SHF.R.S32.HI R5, RZ, 0x1f, R4 ;  /* 0x0000001fff057819 */ /* 0x000fc80000011404 */
[----:B------:R-:W-:Y:S01]  /*eac0*/  LEA.HI R5, R5, R4, RZ, 0x3 ;  /* 0x0000000405057211 */ /* 0x000fe200078f18ff */
[----:B------:R-:W-:-:S04]  /*ead0*/  IMAD.SHL.U32 R4, R4, 0x8, RZ ;  /* 0x0000000804047824 */ /* 0x000fc800078e00ff */
[----:B------:R-:W-:Y:S01]  /*eae0*/  IMAD.SHL.U32 R5, R5, 0x400, RZ ;  /* 0x0000040005057824 */ /* 0x000fe200078e00ff */
[----:B------:R-:W-:-:S04]  /*eaf0*/  LOP3.LUT R4, R189, 0x38, R4, 0xf8, !PT ;  /* 0x00000038bd047812 */ /* 0x000fc800078ef804 */
[----:B------:R-:W-:Y:S02]  /*eb00*/  LOP3.LUT R5, R5, 0x7fffe000, RZ, 0xc0, !PT ;  /* 0x7fffe00005057812 */ /* 0x000fe400078ec0ff */
[----:B------:R-:W-:-:S03]  /*eb10*/  LOP3.LUT R4, R4, R191, RZ, 0x3c, !PT ;  /* 0x000000bf04047212 */ /* 0x000fc600078e3cff */
[----:B------:R-:W-:-:S04]  /*eb20*/  IMAD R5, R190, 0x200, R5 ;  /* 0x00000200be057824 */ /* 0x000fc800078e0205 */
[----:B------:R-:W-:Y:S02]  /*eb30*/  IMAD.IADD R9, R5, 0x1, R4 ;  /* 0x0000000105097824 */ /* 0x000fe400078e0204 */
[----:B------:R-:W0:Y:S02]  /*eb40*/  LDS.128 R4, [R218] ;  /* 0x00000000da047984 */ /* 0x000e240000000c00 */
        /* <DEDUP_REMOVED lines=16> */
[----:B------:R-:W-:Y:S01]  /*ec50*/  FMUL.FTZ R63, R8, R57 ;  /* 0x00000039083f7220 */ /* 0x000fe20000410000 */
[----:B------:R-:W-:-:S02]  /*ec60*/  IMAD.U32 R48, R30, 0x10000, RZ ;  /* 0x000100001e307824 */ /* 0x000fc400078e00ff */
[C---:B------:R-:W-:Y:S01]  /*ec70*/  FFMA.FTZ R59, R44.reuse, R53, -R59 ;  /* 0x000000352c3b7223 */ /* 0x040fe2000001083b */
[----:B------:R-:W-:Y:S01]  /*ec80*/  LOP3.LUT R53, R25, 0xffff0000, RZ, 0xc0, !PT ;  /* 0xffff000019357812 */ /* 0x000fe200078ec0ff */
[----:B------:R-:W-:Y:S01]  /*ec90*/  FFMA.FTZ R61, R44, R55, R61 ;  /* 0x000000372c3d7223 */ /* 0x000fe2000001003d */
[----:B------:R-:W-:Y:S02]  /*eca0*/  IMAD.U32 R44, R26, 0x10000, RZ ;  /* 0x000100001a2c7824 */ /* 0x000fe400078e00ff */
[----:B------:R-:W-:Y:S02]  /*ecb0*/  IMAD.U32 R50, R10, 0x10000, RZ ;  /* 0x000100000a327824 */ /* 0x000fe400078e00ff */
[-C--:B------:R-:W-:Y:S01]  /*ecc0*/  FMUL.FTZ R55, R8, R53.reuse ;  /* 0x0000003508377220 */ /* 0x080fe20000410000 */
[----:B------:R-:W-:Y:S01]  /*ecd0*/  FFMA.FTZ R52, R4, R53, -R63 ;  /* 0x0000003504347223 */ /* 0x000fe2000001083f */
[----:B------:R-:W-:Y:S01]  /*ece0*/  FMUL.FTZ R8, R49, R48 ;  /* 0x0000003031087220 */ /* 0x000fe20000410000 */
[----:B------:R-:W-:-:S02]  /*ecf0*/  IMAD.U32 R53, R31, 0x10000, RZ ;  /* 0x000100001f357824 */ /* 0x000fc400078e00ff */
[-C--:B------:R-:W-:Y:S01]  /*ed00*/  FMUL.FTZ R63, R49, R44.reuse ;  /* 0x0000002c313f7220 */ /* 0x080fe20000410000 */
[----:B------:R-:W-:Y:S01]  /*ed10*/  FFMA.FTZ R54, R4, R57, R55 ;  /* 0x0000003904367223 */ /* 0x000fe20000010037 */
[----:B------:R-:W-:Y:S01]  /*ed20*/  LOP3.LUT R10, R10, 0xffff0000, RZ, 0xc0, !PT ;  /* 0xffff00000a0a7812 */ /* 0x000fe200078ec0ff */
[----:B------:R-:W-:Y:S01]  /*ed30*/  FFMA.FTZ R56, R45, R44, -R8 ;  /* 0x0000002c2d387223 */ /* 0x000fe20000010808 */
[----:B------:R-:W-:Y:S02]  /*ed40*/  IMAD.U32 R49, R27, 0x10000, RZ ;  /* 0x000100001b317824 */ /* 0x000fe400078e00ff */
[----:B------:R-:W-:Y:S01]  /*ed50*/  FFMA.FTZ R63, R45, R48, R63 ;  /* 0x000000302d3f7223 */ /* 0x000fe2000001003f */
[----:B------:R-:W-:Y:S01]  /*ed60*/  FMUL.FTZ R57, R50, R53 ;  /* 0x0000003532397220 */ /* 0x000fe20000410000 */
[----:B------:R-:W-:Y:S01]  /*ed70*/  LOP3.LUT R55, R31, 0xffff0000, RZ, 0xc0, !PT ;  /* 0xffff00001f377812 */ /* 0x000fe200078ec0ff */
[----:B------:R-:W-:Y:S01]  /*ed80*/  IMAD.U32 R51, R11, 0x10000, RZ ;  /* 0x000100000b337824 */ /* 0x000fe200078e00ff */
[----:B------:R-:W-:Y:S01]  /*ed90*/  LOP3.LUT R45, R27, 0xffff0000, RZ, 0xc0, !PT ;  /* 0xffff00001b2d7812 */ /* 0x000fe200078ec0ff */
[----:B------:R-:W-:-:S02]  /*eda0*/  IMAD.U32 R44, R32, 0x10000, RZ ;  /* 0x00010000202c7824 */ /* 0x000fc400078e00ff */
[-C--:B------:R-:W-:Y:S01]  /*edb0*/  FMUL.FTZ R65, R50, R49.reuse ;  /* 0x0000003132417220 */ /* 0x080fe20000410000 */
[----:B------:R-:W-:Y:S01]  /*edc0*/  FFMA.FTZ R57, R46, R49, -R57 ;  /* 0x000000312e397223 */ /* 0x000fe20000010839 */
[----:B------:R-:W-:Y:S01]  /*edd0*/  FMUL.FTZ R49, R10, R55 ;  /* 0x000000370a317220 */ /* 0x000fe20000410000 */
[----:B------:R-:W-:Y:S02]  /*ede0*/  IMAD.U32 R4, R28, 0x10000, RZ ;  /* 0x000100001c047824 */ /* 0x000fe400078e00ff */
[----:B------:R-:W-:Y:S01]  /*edf0*/  FMUL.FTZ R10, R10, R45 ;  /* 0x0000002d0a0a7220 */ /* 0x000fe20000410000 */
[----:B------:R-:W-:Y:S01]  /*ee00*/  FMUL.FTZ R8, R51, R44 ;  /* 0x0000002c33087220 */ /* 0x000fe20000410000 */
[----:B------:R-:W-:Y:S01]  /*ee10*/  FFMA.FTZ R65, R46, R53, R65 ;  /* 0x000000352e417223 */ /* 0x000fe20000010041 */
[C---:B------:R-:W-:Y:S01]  /*ee20*/  FFMA.FTZ R46, R6.reuse, R45, -R49 ;  /* 0x0000002d062e7223 */ /* 0x040fe20000010831 */
[----:B------:R-:W-:Y:S01]  /*ee30*/  FFMA.FTZ R48, R6, R55, R10 ;  /* 0x0000003706307223 */ /* 0x000fe2000001000a */
[-C--:B------:R-:W-:Y:S01]  /*ee40*/  FFMA.FTZ R49, R47, R4.reuse, -R8 ;  /* 0x000000042f317223 */ /* 0x080fe20000010808 */
[----:B------:R-:W-:Y:S01]  /*ee50*/  LOP3.LUT R11, R11, 0xffff0000, RZ, 0xc0, !PT ;  /* 0xffff00000b0b7812 */ /* 0x000fe200078ec0ff */
[----:B------:R-:W-:Y:S01]  /*ee60*/  FMUL.FTZ R50, R51, R4 ;  /* 0x0000000433327220 */ /* 0x000fe20000410000 */
[----:B------:R-:W-:-:S02]  /*ee70*/  LOP3.LUT R8, R30, 0xffff0000, RZ, 0xc0, !PT ;  /* 0xffff00001e087812 */ /* 0x000fc400078ec0ff */
[----:B------:R-:W-:Y:S01]  /*ee80*/  LOP3.LUT R10, R32, 0xffff0000, RZ, 0xc0, !PT ;  /* 0xffff0000200a7812 */ /* 0x000fe200078ec0ff */
[----:B------:R-:W-:Y:S01]  /*ee90*/  FFMA.FTZ R50, R47, R44, R50 ;  /* 0x0000002c2f327223 */ /* 0x000fe20000010032 */
[----:B------:R-:W-:Y:S01]  /*eea0*/  LOP3.LUT R4, R26, 0xffff0000, RZ, 0xc0, !PT ;  /* 0xffff00001a047812 */ /* 0x000fe200078ec0ff */
[----:B------:R-:W-:Y:S01]  /*eeb0*/  FMUL.FTZ R44, R9, R8 ;  /* 0x00000008092c7220 */ /* 0x000fe20000410000 */
[----:B------:R-:W-:Y:S01]  /*eec0*/  LOP3.LUT R6, R28, 0xffff0000, RZ, 0xc0, !PT ;  /* 0xffff00001c067812 */ /* 0x000fe200078ec0ff */
[----:B------:R-:W-:Y:S02]  /*eed0*/  FMUL.FTZ R58, R11, R10 ;  /* 0x0000000a0b3a7220 */ /* 0x000fe40000410000 */
[-C--:B------:R-:W-:Y:S01]  /*eee0*/  FMUL.FTZ R45, R9, R4.reuse ;  /* 0x00000004092d7220 */ /* 0x080fe20000410000 */
[----:B------:R-:W-:Y:S01]  /*eef0*/  FFMA.FTZ R9, R5, R4, -R44 ;  /* 0x0000000405097223 */ /* 0x000fe2000001082c */
[-C--:B------:R-:W-:Y:S01]  /*ef00*/  FMUL.FTZ R11, R11, R6.reuse ;  /* 0x000000060b0b7220 */ /* 0x080fe20000410000 */
[----:B------:R-:W-:Y:S01]  /*ef10*/  FFMA.FTZ R58, R7, R6, -R58 ;  /* 0x00000006073a7223 */ /* 0x000fe2000001083a */
[----:B------:R-:W-:Y:S01]  /*ef20*/  FFMA.FTZ R44, R5, R8, R45 ;  /* 0x00000008052c7223 */ /* 0x000fe2000001002d */
[----:B------:R-:W-:Y:S01]  /*ef30*/  F2FP.BF16.F32.PACK_AB R6, R46, R57 ;  /* 0x000000392e06723e */ /* 0x000fe200000010ff */
[----:B------:R-:W-:Y:S01]  /*ef40*/  FFMA.FTZ R11, R7, R10, R11 ;  /* 0x0000000a070b7223 */ /* 0x000fe2000001000b */
[----:B------:R-:W-:-:S02]  /*ef50*/  F2FP.BF16.F32.PACK_AB R4, R52, R59 ;  /* 0x0000003b3404723e */ /* 0x000fc400000010ff */
[----:B------:R-:W-:Y:S02]  /*ef60*/  F2FP.BF16.F32.PACK_AB R5, R9, R56 ;  /* 0x000000380905723e */ /* 0x000fe400000010ff */
[----:B------:R-:W-:Y:S02]  /*ef70*/  F2FP.BF16.F32.PACK_AB R7, R58, R49 ;  /* 0x000000313a07723e */ /* 0x000fe400000010ff */
[----:B------:R-:W-:Y:S02]  /*ef80*/  F2FP.BF16.F32.PACK_AB R10, R48, R65 ;  /* 0x00000041300a723e */ /* 0x000fe400000010ff */
[----:B------:R-:W-:Y:S01]  /*ef90*/  F2FP.BF16.F32.PACK_AB R8, R54, R61 ;  /* 0x0000003d3608723e */ /* 0x000fe200000010ff */
[----:B------:R1:W-:Y:S01]  /*efa0*/  STS.128 [R218], R4 ;  /* 0x00000004da007388 */ /* 0x0003e20000000c00 */
[----:B------:R-:W-:Y:S02]  /*efb0*/  F2FP.BF16.F32.PACK_AB R9, R44, R63 ;  /* 0x0000003f2c09723e */ /* 0x000fe400000010ff */
[----:B------:R-:W-:-:S05]  /*efc0*/  F2FP.BF16.F32.PACK_AB R11, R11, R50 ;  /* 0x000000320b0b723e */ /* 0x000fca00000010ff */
[----:B------:R1:W-:Y:S02]  /*efd0*/  STS.128 [R42+0x10400], R8 ;  /* 0x010400082a007388 */ /* 0x0003e40000000c00 */
.L_x_613:
[----:B------:R-:W-:Y:S05]  /*efe0*/  BSYNC B2 ;  /* 0x0000000000027941 */ /* 0x000fea0003800000 */
.L_x_612:
[----:B------:R-:W-:Y:S05]  /*eff0*/  @P2 BRA `(.L_x_609) ;  /* 0x00000004005c2947 */ /* 0x000fea0003800000 */
[----:B------:R-:W-:Y:S01]  /*f000*/  LEA.HI R43, R43, R216, RZ, 0x1d ;  /* 0x000000d82b2b7211 */ /* 0x000fe200078fe8ff */
[C---:B------:R-:W-:Y:S01]  /*f010*/  IMAD.U32 R54, R15.reuse, 0x10000, RZ ;  /* 0x000100000f367824 */ /* 0x040fe200078e00ff */
[----:B------:R-:W-:Y:S01]  /*f020*/  LOP3.LUT R51, R15, 0xffff0000, RZ, 0xc0, !PT ;  /* 0xffff00000f337812 */ /* 0x000fe200078ec0ff */
[----:B------:R-:W-:Y:S01]  /*f030*/  IMAD.U32 R52, R3, 0x10000, RZ ;  /* 0x0001000003347824 */ /* 0x000fe200078e00ff */
[----:B01----:R-:W-:Y:S01]  /*f040*/  SHF.R.S32.HI R4, RZ, 0x1f, R43 ;  /* 0x0000001fff047819 */ /* 0x003fe2000001142b */
[----:B------:R-:W-:-:S03]  /*f050*/  IMAD.U32 R53, R20, 0x10000, RZ ;  /* 0x0001000014357824 */ /* 0x000fc600078e00ff */
        /* <DEDUP_REMOVED lines=24> */
[-C--:B------:R-:W-:Y:S01]  /*f1e0*/  FMUL.FTZ R58, R47, R52.reuse ;  /* 0x000000342f3a7220 */ /* 0x080fe20000410000 */
[----:B------:R-:W-:Y:S01]  /*f1f0*/  LOP3.LUT R47, R3, 0xffff0000, RZ, 0xc0, !PT ;  /* 0xffff0000032f7812 */ /* 0x000fe200078ec0ff */
[----:B------:R-:W-:Y:S01]  /*f200*/  FMUL.FTZ R55, R8, R51 ;  /* 0x0000003308377220 */ /* 0x000fe20000410000 */
[C---:B------:R-:W-:Y:S01]  /*f210*/  FFMA.FTZ R56, R43.reuse, R52, -R56 ;  /* 0x000000342b387223 */ /* 0x040fe20000010838 */
[----:B------:R-:W-:Y:S01]  /*f220*/  FFMA.FTZ R58, R43, R54, R58 ;  /* 0x000000362b3a7223 */ /* 0x000fe2000001003a */
[----:B------:R-:W-:-:S02]  /*f230*/  IMAD.U32 R43, R12, 0x10000, RZ ;  /* 0x000100000c2b7824 */ /* 0x000fc400078e00ff */
[-C--:B------:R-:W-:Y:S01]  /*f240*/  FMUL.FTZ R57, R8, R47.reuse ;  /* 0x0000002f08397220 */ /* 0x080fe20000410000 */
[----:B------:R-:W-:Y:S01]  /*f250*/  FFMA.FTZ R55, R4, R47, -R55 ;  /* 0x0000002f04377223 */ /* 0x000fe20000010837 */
[----:B------:R-:W-:Y:S01]  /*f260*/  FMUL.FTZ R47, R48, R53 ;  /* 0x00000035302f7220 */ /* 0x000fe20000410000 */
[----:B------:R-:W-:Y:S02]  /*f270*/  IMAD.U32 R49, R10, 0x10000, RZ ;  /* 0x000100000a317824 */ /* 0x000fe400078e00ff */
[----:B------:R-:W-:Y:S01]  /*f280*/  FMUL.FTZ R52, R48, R43 ;  /* 0x0000002b30347220 */ /* 0x000fe20000410000 */
[----:B------:R-:W-:Y:S01]  /*f290*/  FFMA.FTZ R57, R4, R51, R57 ;  /* 0x0000003304397223 */ /* 0x000fe20000010039 */
[----:B------:R-:W-:Y:S01]  /*f2a0*/  LOP3.LUT R10, R10, 0xffff0000, RZ, 0xc0, !PT ;  /* 0xffff00000a0a7812 */ /* 0x000fe200078ec0ff */
[----:B------:R-:W-:Y:S01]  /*f2b0*/  FFMA.FTZ R48, R44, R43, -R47 ;  /* 0x0000002b2c307223 */ /* 0x000fe2000001082f */
[C---:B------:R-:W-:Y:S01]  /*f2c0*/  LOP3.LUT R51, R21.reuse, 0xffff0000, RZ, 0xc0, !PT ;  /* 0xffff000015337812 */ /* 0x040fe200078ec0ff */
[----:B------:R-:W-:Y:S01]  /*f2d0*/  IMAD.U32 R8, R21, 0x10000, RZ ;  /* 0x0001000015087824 */ /* 0x000fe200078e00ff */
[C---:B------:R-:W-:Y:S01]  /*f2e0*/  LOP3.LUT R43, R13.reuse, 0xffff0000, RZ, 0xc0, !PT ;  /* 0xffff00000d2b7812 */ /* 0x040fe200078ec0ff */
[----:B------:R-:W-:-:S02]  /*f2f0*/  IMAD.U32 R4, R13, 0x10000, RZ ;  /* 0x000100000d047824 */ /* 0x000fc400078e00ff */
[----:B------:R-:W-:Y:S01]  /*f300*/  FFMA.FTZ R52, R44, R53, R52 ;  /* 0x000000352c347223 */ /* 0x000fe20000010034 */
[C---:B------:R-:W-:Y:S01]  /*f310*/  FMUL.FTZ R59, R10.reuse, R51 ;  /* 0x000000330a3b7220 */ /* 0x040fe20000410000 */
[C---:B------:R-:W-:Y:S01]  /*f320*/  FMUL.FTZ R44, R49.reuse, R8 ;  /* 0x00000008312c7220 */ /* 0x040fe20000410000 */
[-C--:B------:R-:W-:Y:S01]  /*f330*/  FMUL.FTZ R54, R49, R4.reuse ;  /* 0x0000000431367220 */ /* 0x080fe20000410000 */
[----:B------:R-:W-:Y:S01]  /*f340*/  FMUL.FTZ R10, R10, R43 ;  /* 0x0000002b0a0a7220 */ /* 0x000fe20000410000 */
[----:B------:R-:W-:Y:S02]  /*f350*/  IMAD.U32 R50, R11, 0x10000, RZ ;  /* 0x000100000b327824 */ /* 0x000fe400078e00ff */
[C---:B------:R-:W-:Y:S01]  /*f360*/  FFMA.FTZ R53, R45.reuse, R4, -R44 ;  /* 0x000000042d357223 */ /* 0x040fe2000001082c */
[----:B------:R-:W-:Y:S02]  /*f370*/  IMAD.U32 R49, R24, 0x10000, RZ ;  /* 0x0001000018317824 */ /* 0x000fe400078e00ff */
[----:B------:R-:W-:Y:S01]  /*f380*/  FFMA.FTZ R54, R45, R8, R54 ;  /* 0x000000082d367223 */ /* 0x000fe20000010036 */
[----:B------:R-:W-:-:S02]  /*f390*/  IMAD.U32 R47, R14, 0x10000, RZ ;  /* 0x000100000e2f7824 */ /* 0x000fc400078e00ff */
[----:B------:R-:W-:Y:S01]  /*f3a0*/  FFMA.FTZ R51, R6, R51, R10 ;  /* 0x0000003306337223 */ /* 0x000fe2000001000a */
[----:B------:R-:W-:Y:S01]  /*f3b0*/  LOP3.LUT R11, R11, 0xffff0000, RZ, 0xc0, !PT ;  /* 0xffff00000b0b7812 */ /* 0x000fe200078ec0ff */
[----:B------:R-:W-:Y:S01]  /*f3c0*/  FMUL.FTZ R45, R50, R49 ;  /* 0x00000031322d7220 */ /* 0x000fe20000410000 */
[----:B------:R-:W-:Y:S01]  /*f3d0*/  FFMA.FTZ R60, R6, R43, -R59 ;  /* 0x0000002b063c7223 */ /* 0x000fe2000001083b */
[----:B------:R-:W-:Y:S01]  /*f3e0*/  LOP3.LUT R8, R20, 0xffff0000, RZ, 0xc0, !PT ;  /* 0xffff000014087812 */ /* 0x000fe200078ec0ff */
[-C--:B------:R-:W-:Y:S01]  /*f3f0*/  FMUL.FTZ R43, R50, R47.reuse ;  /* 0x0000002f322b7220 */ /* 0x080fe20000410000 */
        /* <DEDUP_REMOVED lines=19> */
[----:B------:R2:W-:Y:S01]  /*f530*/  STS.128 [R215], R4 ;  /* 0x00000004d7007388 */ /* 0x0005e20000000c00 */
[----:B------:R-:W-:Y:S02]  /*f540*/  F2FP.BF16.F32.PACK_AB R9, R43, R52 ;  /* 0x000000342b09723e */ /* 0x000fe400000010ff */
[----:B------:R-:W-:-:S05]  /*f550*/  F2FP.BF16.F32.PACK_AB R11, R11, R46 ;  /* 0x0000002e0b0b723e */ /* 0x000fca00000010ff */
[----:B------:R2:W-:Y:S02]  /*f560*/  STS.128 [R42+0x10400], R8 ;  /* 0x010400082a007388 */ /* 0x0005e40000000c00 */
.L_x_609:
[----:B------:R-:W-:Y:S05]  /*f570*/  BSYNC B1 ;  /* 0x0000000000017941 */ /* 0x000fea0003800000 */
.L_x_608:
[----:B------:R-:W-:-:S13]  /*f580*/  ISETP.GE.AND P0, PT, R204, R0, PT ;  /* 0x00000000cc00720c */ /* 0x000fda0003f06270 */
[----:B------:R-:W-:Y:S05]  /*f590*/  @P0 BRA `(.L_x_589) ;  /* 0x0000001000340947 */ /* 0x000fea0003800000 */
[----:B------:R-:W3:Y:S01]  /*f5a0*/  LDC R43, c[0x0][0x3d4] ;  /* 0x0000f500ff2b7b82 */ /* 0x000ee20000000800 */
[----:B------:R-:W-:Y:S01]  /*f5b0*/  BSSY B1, `(.L_x_614) ;  /* 0x000005b000017945 */ /* 0x000fe20003800000 */
[-C--:B---3--:R-:W-:Y:S02]  /*f5c0*/  ISETP.GE.AND P0, PT, R22, R43.reuse, PT ;  /* 0x0000002b1600720c */ /* 0x088fe40003f06270 */
[-C--:B------:R-:W-:Y:S02]  /*f5d0*/  ISETP.GE.AND P1, PT, R184, R43.reuse, PT ;  /* 0x0000002bb800720c */ /* 0x080fe40003f26270 */
[----:B------:R-:W-:-:S09]  /*f5e0*/  ISETP.GE.AND P2, PT, R185, R43, PT ;  /* 0x0000002bb900720c */ /* 0x000fd20003f46270 */
[----:B------:R-:W-:Y:S05]  /*f5f0*/  @P0 BRA `(.L_x_615) ;  /* 0x0000000400580947 */ /* 0x000fea0003800000 */
[----:B------:R-:W-:Y:S01]  /*f600*/  LEA.HI R0, R43, R208, RZ, 0x1d ;  /* 0x000000d02b007211 */ /* 0x000fe200078fe8ff */
[C---:B------:R-:W-:Y:S01]  /*f610*/  IMAD.U32 R54, R37.reuse, 0x10000, RZ ;  /* 0x0001000025367824 */ /* 0x040fe200078e00ff */
[----:B------:R-:W-:Y:S01]  /*f620*/  LOP3.LUT R56, R37, 0xffff0000, RZ, 0xc0, !PT ;  /* 0xffff000025387812 */ /* 0x000fe200078ec0ff */
[----:B------:R-:W-:Y:S01]  /*f630*/  IMAD.U32 R52, R33, 0x10000, RZ ;  /* 0x0001000021347824 */ /* 0x000fe200078e00ff */
[----:B012---:R-:W-:Y:S01]  /*f640*/  SHF.R.S32.HI R5, RZ, 0x1f, R0 ;  /* 0x0000001fff057819 */ /* 0x007fe20000011400 */
[----:B------:R-:W-:Y:S01]  /*f650*/  IMAD.SHL.U32 R4, R0, 0x8, RZ ;  /* 0x0000000800047824 */ /* 0x000fe200078e00ff */
[----:B------:R-:W-:Y:S01]  /*f660*/  LOP3.LUT R57, R41, 0xffff0000, RZ, 0xc0, !PT ;  /* 0xffff000029397812 */ /* 0x000fe200078ec0ff */
[----:B------:R-:W-:Y:S01]  /*f670*/  IMAD.U32 R58, R38, 0x10000, RZ ;  /* 0x00010000263a7824 */ /* 0x000fe200078e00ff */
[----:B------:R-:W-:Y:S01]  /*f680*/  LEA.HI R5, R5, R0, RZ, 0x3 ;  /* 0x0000000005057211 */ /* 0x000fe200078f18ff */
[----:B------:R-:W-:Y:S01]  /*f690*/  IMAD.U32 R55, R39, 0x10000, RZ ;  /* 0x0001000027377824 */ /* 0x000fe200078e00ff */
[----:B------:R-:W-:-:S03]  /*f6a0*/  LOP3.LUT R0, R187, 0x38, R4, 0xf8, !PT ;  /* 0x00000038bb007812 */ /* 0x000fc600078ef804 */
[----:B------:R-:W-:Y:S01]  /*f6b0*/  IMAD.SHL.U32 R5, R5, 0x400, RZ ;  /* 0x0000040005057824 */ /* 0x000fe200078e00ff */
[----:B------:R-:W-:-:S04]  /*f6c0*/  LOP3.LUT R0, R0, R219, RZ, 0x3c, !PT ;  /* 0x000000db00007212 */ /* 0x000fc800078e3cff */
[----:B------:R-:W-:-:S04]  /*f6d0*/  LOP3.LUT R5, R5, 0x7fffe000, RZ, 0xc0, !PT ;  /* 0x7fffe00005057812 */ /* 0x000fc800078ec0ff */
[----:B------:R-:W-:Y:S02]  /*f6e0*/  IADD3 R9, R0, R5, R193 ;  /* 0x0000000500097210 */ /* 0x000fe40007ffe0c1 */
[----:B------:R-:W0:Y:S03]  /*f6f0*/  LDS.128 R4, [R217] ;  /* 0x00000000d9047984 */ /* 0x000e260000000c00 */
        /* <DEDUP_REMOVED lines=14> */
[-C--:B------:R-:W-:Y:S01]  /*f7e0*/  FMUL.FTZ R51, R54, R47.reuse ;  /* 0x0000002f36337220 */ /* 0x080fe20000410000 */
[----:B------:R-:W-:Y:S01]  /*f7f0*/  FMUL.FTZ R47, R52, R47 ;  /* 0x0000002f342f7220 */ /* 0x000fe20000410000 */
[C---:B------:R-:W-:Y:S01]  /*f800*/  IMAD.U32 R49, R10.reuse, 0x10000, RZ ;  /* 0x000100000a317824 */ /* 0x040fe200078e00ff */
[----:B------:R-:W-:Y:S01]  /*f810*/  LOP3.LUT R10, R10, 0xffff0000, RZ, 0xc0, !PT ;  /* 0xffff00000a0a7812 */ /* 0x000fe200078ec0ff */
[----:B------:R-:W-:Y:S01]  /*f820*/  FFMA.FTZ R51, R52, R42, -R51 ;  /* 0x0000002a34337223 */ /* 0x000fe20000010833 */
[----:B------:R-:W-:Y:S01]  /*f830*/  LOP3.LUT R52, R33, 0xffff0000, RZ, 0xc0, !PT ;  /* 0xffff000021347812 */ /* 0x000fe200078ec0ff */
[----:B------:R-:W-:Y:S01]  /*f840*/  FMUL.FTZ R33, R56, R8 ;  /* 0x0000000838217220 */ /* 0x000fe20000410000 */
[----:B------:R-:W-:Y:S01]  /*f850*/  FFMA.FTZ R47, R54, R42, R47 ;  /* 0x0000002a362f7223 */ /* 0x000fe2000001002f */
[----:B------:R-:W-:-:S02]  /*f860*/  IMAD.U32 R54, R34, 0x10000, RZ ;  /* 0x0001000022367824 */ /* 0x000fc400078e00ff */
[C---:B------:R-:W-:Y:S01]  /*f870*/  FMUL.FTZ R37, R52.reuse, R8 ;  /* 0x0000000834257220 */ /* 0x040fe20000410000 */
[----:B------:R-:W-:Y:S01]  /*f880*/  FFMA.FTZ R8, R52, R4, -R33 ;  /* 0x0000000434087223 */ /* 0x000fe20000010821 */
[-C--:B------:R-:W-:Y:S01]  /*f890*/  FMUL.FTZ R33, R58, R48.reuse ;  /* 0x000000303a217220 */ /* 0x080fe20000410000 */
[----:B------:R-:W-:Y:S01]  /*f8a0*/  FMUL.FTZ R53, R54, R48 ;  /* 0x0000003036357220 */ /* 0x000fe20000410000 */
[----:B------:R-:W-:Y:S01]  /*f8b0*/  FFMA.FTZ R42, R56, R4, R37 ;  /* 0x00000004382a7223 */ /* 0x000fe20000010025 */
[----:B------:R-:W-:Y:S02]  /*f8c0*/  IMAD.U32 R37, R35, 0x10000, RZ ;  /* 0x0001000023257824 */ /* 0x000fe400078e00ff */
[-C--:B------:R-:W-:Y:S01]  /*f8d0*/  FMUL.FTZ R4, R55, R49.reuse ;  /* 0x0000003137047220 */ /* 0x080fe20000410000 */
[----:B------:R-:W-:Y:S01]  /*f8e0*/  LOP3.LUT R52, R39, 0xffff0000, RZ, 0xc0, !PT ;  /* 0xffff000027347812 */ /* 0x000fe200078ec0ff */
[-C--:B------:R-:W-:Y:S01]  /*f8f0*/  FFMA.FTZ R33, R54, R44.reuse, -R33 ;  /* 0x0000002c36217223 */ /* 0x080fe20000010821 */
[----:B------:R-:W-:Y:S01]  /*f900*/  LOP3.LUT R48, R35, 0xffff0000, RZ, 0xc0, !PT ;  /* 0xffff000023307812 */ /* 0x000fe200078ec0ff */
[----:B------:R-:W-:Y:S01]  /*f910*/  FFMA.FTZ R53, R58, R44, R53 ;  /* 0x0000002c3a357223 */ /* 0x000fe20000010035 */
[C---:B------:R-:W-:Y:S01]  /*f920*/  FMUL.FTZ R44, R37.reuse, R49 ;  /* 0x00000031252c7220 */ /* 0x040fe20000410000 */
[----:B------:R-:W-:Y:S01]  /*f930*/  FFMA.FTZ R35, R37, R45, -R4 ;  /* 0x0000002d25237223 */ /* 0x000fe20000010804 */
[----:B------:R-:W-:-:S02]  /*f940*/  IMAD.U32 R50, R11, 0x10000, RZ ;  /* 0x000100000b327824 */ /* 0x000fc400078e00ff */
[-C--:B------:R-:W-:Y:S01]  /*f950*/  FMUL.FTZ R37, R52, R10.reuse ;  /* 0x0000000a34257220 */ /* 0x080fe20000410000 */
[----:B------:R-:W-:Y:S02]  /*f960*/  IMAD.U32 R54, R41, 0x10000, RZ ;  /* 0x0001000029367824 */ /* 0x000fe400078e00ff */
[----:B------:R-:W-:Y:S01]  /*f970*/  FMUL.FTZ R39, R48, R10 ;  /* 0x0000000a30277220 */ /* 0x000fe20000410000 */
[----:B------:R-:W-:Y:S02]  /*f980*/  IMAD.U32 R4, R36, 0x10000, RZ ;  /* 0x0001000024047824 */ /* 0x000fe400078e00ff */
[----:B------:R-:W-:Y:S01]  /*f990*/  FFMA.FTZ R10, R55, R45, R44 ;  /* 0x0000002d370a7223 */ /* 0x000fe2000001002c */
[----:B------:R-:W-:Y:S01]  /*f9a0*/  LOP3.LUT R11, R11, 0xffff0000, RZ, 0xc0, !PT ;  /* 0xffff00000b0b7812 */ /* 0x000fe200078ec0ff */
[----:B------:R-:W-:Y:S01]  /*f9b0*/  FMUL.FTZ R45, R54, R50 ;  /* 0x00000032362d7220 */ /* 0x000fe20000410000 */
[----:B------:R-:W-:Y:S01]  /*f9c0*/  FFMA.FTZ R44, R48, R6, -R37 ;  /* 0x00000006302c7223 */ /* 0x000fe20000010825 */
[----:B------:R-:W-:Y:S01]  /*f9d0*/  LOP3.LUT R55, R38, 0xffff0000, RZ, 0xc0, !PT ;  /* 0xffff000026377812 */ /* 0x000fe200078ec0ff */
[----:B------:R-:W-:Y:S01]  /*f9e0*/  FMUL.FTZ R37, R4, R50 ;  /* 0x0000003204257220 */ /* 0x000fe20000410000 */
[----:B------:R-:W-:Y:S01]  /*f9f0*/  LOP3.LUT R49, R34, 0xffff0000, RZ, 0xc0, !PT ;  /* 0xffff000022317812 */ /* 0x000fe200078ec0ff */
[----:B------:R-:W-:Y:S01]  /*fa00*/  FFMA.FTZ R45, R4, R46, -R45 ;  /* 0x0000002e042d7223 */ /* 0x000fe2000001082d */
[----:B------:R-:W-:Y:S01]  /*fa10*/  LOP3.LUT R41, R36, 0xffff0000, RZ, 0xc0, !PT ;  /* 0xffff000024297812 */ /* 0x000fe200078ec0ff */
[----:B------:R-:W-:Y:S01]  /*fa20*/  FFMA.FTZ R39, R52, R6, R39 ;  /* 0x0000000634277223 */ /* 0x000fe20000010027 */
[----:B------:R-:W-:Y:S01]  /*fa30*/  FFMA.FTZ R37, R54, R46, R37 ;  /* 0x0000002e36257223 */ /* 0x000fe20000010025 */
[----:B------:R-:W-:Y:S01]  /*fa40*/  FMUL.FTZ R4, R55, R9 ;  /* 0x0000000937047220 */ /* 0x000fe20000410000 */
[----:B------:R-:W-:Y:S01]  /*fa50*/  FMUL.FTZ R38, R57, R11 ;  /* 0x0000000b39267220 */ /* 0x000fe20000410000 */
[----:B------:R-:W-:Y:S01]  /*fa60*/  FMUL.FTZ R6, R49, R9 ;  /* 0x0000000931067220 */ /* 0x000fe20000410000 */
[----:B------:R-:W-:Y:S01]  /*fa70*/  FMUL.FTZ R46, R41, R11 ;  /* 0x0000000b292e7220 */ /* 0x000fe20000410000 */
[----:B------:R-:W-:Y:S01]  /*fa80*/  FFMA.FTZ R34, R49, R5, -R4 ;  /* 0x0000000531227223 */ /* 0x000fe20000010804 */
[----:B------:R-:W-:Y:S01]  /*fa90*/  FFMA.FTZ R38, R41, R7, -R38 ;  /* 0x0000000729267223 */ /* 0x000fe20000010826 */
[----:B------:R-:W-:Y:S01]  /*faa0*/  FFMA.FTZ R36, R55, R5, R6 ;  /* 0x0000000537247223 */ /* 0x000fe20000010006 */
[----:B------:R-:W-:Y:S01]  /*fab0*/  FFMA.FTZ R46, R57, R7, R46 ;  /* 0x00000007392e7223 */ /* 0x000fe2000001002e */
[----:B------:R-:W-:-:S02]  /*fac0*/  F2FP.BF16.F32.PACK_AB R6, R44, R35 ;  /* 0x000000232c06723e */ /* 0x000fc400000010ff */
[----:B------:R-:W-:Y:S02]  /*fad0*/  F2FP.BF16.F32.PACK_AB R4, R8, R51 ;  /* 0x000000330804723e */ /* 0x000fe400000010ff */
[----:B------:R-:W-:Y:S02]  /*fae0*/  F2FP.BF16.F32.PACK_AB R5, R34, R33 ;  /* 0x000000212205723e */ /* 0x000fe400000010ff */
[----:B------:R-:W-:Y:S02]  /*faf0*/  F2FP.BF16.F32.PACK_AB R7, R38, R45 ;  /* 0x0000002d2607723e */ /* 0x000fe400000010ff */
[----:B------:R-:W-:Y:S02]  /*fb00*/  F2FP.BF16.F32.PACK_AB R10, R39, R10 ;  /* 0x0000000a270a723e */ /* 0x000fe400000010ff */
[----:B------:R-:W-:Y:S01]  /*fb10*/  F2FP.BF16.F32.PACK_AB R8, R42, R47 ;  /* 0x0000002f2a08723e */ /* 0x000fe200000010ff */
[----:B------:R3:W-:Y:S01]  /*fb20*/  STS.128 [R217], R4 ;  /* 0x00000004d9007388 */ /* 0x0007e20000000c00 */
[----:B------:R-:W-:-:S02]  /*fb30*/  F2FP.BF16.F32.PACK_AB R9, R36, R53 ;  /* 0x000000352409723e */ /* 0x000fc400000010ff */
[----:B------:R-:W-:-:S05]  /*fb40*/  F2FP.BF16.F32.PACK_AB R11, R46, R37 ;  /* 0x000000252e0b723e */ /* 0x000fca00000010ff */
[----:B------:R3:W-:Y:S02]  /*fb50*/  STS.128 [R0+0x10400], R8 ;  /* 0x0104000800007388 */ /* 0x0007e40000000c00 */
.L_x_615:
[----:B------:R-:W-:Y:S05]  /*fb60*/  BSYNC B1 ;  /* 0x0000000000017941 */ /* 0x000fea0003800000 */
.L_x_614:
[----:B------:R-:W-:Y:S04]  /*fb70*/  BSSY B1, `(.L_x_616) ;  /* 0x0000058000017945 */ /* 0x000fe80003800000 */
[----:B------:R-:W-:Y:S05]  /*fb80*/  @P1 BRA `(.L_x_617) ;  /* 0x0000000400581947 */ /* 0x000fea0003800000 */
[----:B---3--:R-:W-:Y:S01]  /*fb90*/  LEA.HI R0, R43, R210, RZ, 0x1d ;  /* 0x000000d22b007211 */ /* 0x008fe200078fe8ff */
[C---:B------:R-:W-:Y:S01]  /*fba0*/  IMAD.U32 R47, R29.reuse, 0x10000, RZ ;  /* 0x000100001d2f7824 */ /* 0x040fe200078e00ff */
[----:B------:R-:W-:Y:S01]  /*fbb0*/  LOP3.LUT R50, R29, 0xffff0000, RZ, 0xc0, !PT ;  /* 0xffff00001d327812 */ /* 0x000fe200078ec0ff */
[C---:B------:R-:W-:Y:S01]  /*fbc0*/  IMAD.U32 R45, R25.reuse, 0x10000, RZ ;  /* 0x00010000192d7824 */ /* 0x040fe200078e00ff */
[----:B012---:R-:W-:Y:S01]  /*fbd0*/  SHF.R.S32.HI R5, RZ, 0x1f, R0 ;  /* 0x0000001fff057819 */ /* 0x007fe20000011400 */
[----:B------:R-:W-:Y:S01]  /*fbe0*/  IMAD.SHL.U32 R4, R0, 0x8, RZ ;  /* 0x0000000800047824 */ /* 0x000fe200078e00ff */
[----:B------:R-:W-:Y:S01]  /*fbf0*/  LOP3.LUT R46, R25, 0xffff0000, RZ, 0xc0, !PT ;  /* 0xffff0000192e7812 */ /* 0x000fe200078ec0ff */
[----:B------:R-:W-:Y:S01]  /*fc00*/  IMAD.U32 R52, R30, 0x10000, RZ ;  /* 0x000100001e347824 */ /* 0x000fe200078e00ff */
[----:B------:R-:W-:Y:S01]  /*fc10*/  LEA.HI R5, R5, R0, RZ, 0x3 ;  /* 0x0000000005057211 */ /* 0x000fe200078f18ff */
[----:B------:R-:W-:Y:S01]  /*fc20*/  IMAD.U32 R48, R26, 0x10000, RZ ;  /* 0x000100001a307824 */ /* 0x000fe200078e00ff */
[----:B------:R-:W-:-:S02]  /*fc30*/  LOP3.LUT R0, R187, 0x38, R4, 0xf8, !PT ;  /* 0x00000038bb007812 */ /* 0x000fc400078ef804 */
[----:B------:R-:W-:Y:S01]  /*fc40*/  LOP3.LUT R49, R32, 0xffff0000, RZ, 0xc0, !PT ;  /* 0xffff000020317812 */ /* 0x000fe200078ec0ff */
        /* <DEDUP_REMOVED lines=20> */
[C---:B------:R-:W-:Y:S01]  /*fd90*/  FMUL.FTZ R44, R45.reuse, R37 ;  /* 0x000000252d2c7220 */ /* 0x040fe20000410000 */
[-C--:B------:R-:W-:Y:S01]  /*fda0*/  FMUL.FTZ R25, R50, R8.reuse ;  /* 0x0000000832197220 */ /* 0x080fe20000410000 */
[----:B------:R-:W-:Y:S01]  /*fdb0*/  FMUL.FTZ R29, R46, R8 ;  /* 0x000000082e1d7220 */ /* 0x000fe20000410000 */
[-C--:B------:R-:W-:Y:S01]  /*fdc0*/  FFMA.FTZ R42, R45, R33.reuse, -R42 ;  /* 0x000000212d2a7223 */ /* 0x080fe2000001082a */
[----:B------:R-:W-:Y:S01]  /*fdd0*/  FFMA.FTZ R44, R47, R33, R44 ;  /* 0x000000212f2c7223 */ /* 0x000fe2000001002c */
[-C--:B------:R-:W-:Y:S01]  /*fde0*/  FMUL.FTZ R33, R52, R38.reuse ;  /* 0x0000002634217220 */ /* 0x080fe20000410000 */
[----:B------:R-:W-:Y:S01]  /*fdf0*/  FMUL.FTZ R37, R48, R38 ;  /* 0x0000002630257220 */ /* 0x000fe20000410000 */
[----:B------:R-:W-:-:S02]  /*fe00*/  IMAD.U32 R39, R10, 0x10000, RZ ;  /* 0x000100000a277824 */ /* 0x000fc400078e00ff */
[-C--:B------:R-:W-:Y:S01]  /*fe10*/  FFMA.FTZ R25, R46, R4.reuse, -R25 ;  /* 0x000000042e197223 */ /* 0x080fe20000010819 */
[----:B------:R-:W-:Y:S01]  /*fe20*/  IMAD.U32 R47, R31, 0x10000, RZ ;  /* 0x000100001f2f7824 */ /* 0x000fe200078e00ff */
[----:B------:R-:W-:Y:S01]  /*fe30*/  LOP3.LUT R10, R10, 0xffff0000, RZ, 0xc0, !PT ;  /* 0xffff00000a0a7812 */ /* 0x000fe200078ec0ff */
[C---:B------:R-:W-:Y:S01]  /*fe40*/  IMAD.U32 R45, R27.reuse, 0x10000, RZ ;  /* 0x000100001b2d7824 */ /* 0x040fe200078e00ff */
[----:B------:R-:W-:Y:S01]  /*fe50*/  LOP3.LUT R38, R27, 0xffff0000, RZ, 0xc0, !PT ;  /* 0xffff00001b267812 */ /* 0x000fe200078ec0ff */
[----:B------:R-:W-:Y:S01]  /*fe60*/  FFMA.FTZ R29, R50, R4, R29 ;  /* 0x00000004321d7223 */ /* 0x000fe2000001001d */
[----:B------:R-:W-:Y:S01]  /*fe70*/  LOP3.LUT R46, R31, 0xffff0000, RZ, 0xc0, !PT ;  /* 0xffff00001f2e7812 */ /* 0x000fe200078ec0ff */
[-C--:B------:R-:W-:Y:S01]  /*fe80*/  FFMA.FTZ R33, R48, R34.reuse, -R33 ;  /* 0x0000002230217223 */ /* 0x080fe20000010821 */
[----:B------:R-:W-:Y:S01]  /*fe90*/  FFMA.FTZ R37, R52, R34, R37 ;  /* 0x0000002234257223 */ /* 0x000fe20000010025 */
[-C--:B------:R-:W-:Y:S01]  /*fea0*/  FMUL.FTZ R4, R47, R39.reuse ;  /* 0x000000272f047220 */ /* 0x080fe20000410000 */
[----:B------:R-:W-:Y:S01]  /*feb0*/  FMUL.FTZ R34, R45, R39 ;  /* 0x000000272d227220 */ /* 0x000fe20000410000 */
[----:B------:R-:W-:-:S02]  /*fec0*/  IMAD.U32 R41, R11, 0x10000, RZ ;  /* 0x000100000b297824 */ /* 0x000fc400078e00ff */
[-C--:B------:R-:W-:Y:S01]  /*fed0*/  FMUL.FTZ R27, R46, R10.reuse ;  /* 0x0000000a2e1b7220 */ /* 0x080fe20000410000 */
[----:B------:R-:W-:Y:S02]  /*fee0*/  IMAD.U32 R48, R32, 0x10000, RZ ;  /* 0x0001000020307824 */ /* 0x000fe400078e00ff */
[----:B------:R-:W-:Y:S01]  /*fef0*/  FMUL.FTZ R31, R38, R10 ;  /* 0x0000000a261f7220 */ /* 0x000fe20000410000 */
[-C--:B------:R-:W-:Y:S01]  /*ff00*/  FFMA.FTZ R8, R45, R35.reuse, -R4 ;  /* 0x000000232d087223 */ /* 0x080fe20000010804 */
[----:B------:R-:W-:Y:S01]  /*ff10*/  FFMA.FTZ R10, R47, R35, R34 ;  /* 0x000000232f0a7223 */ /* 0x000fe20000010022 */
[----:B------:R-:W-:Y:S01]  /*ff20*/  LOP3.LUT R11, R11, 0xffff0000, RZ, 0xc0, !PT ;  /* 0xffff00000b0b7812 */ /* 0x000fe200078ec0ff */
[----:B------:R-:W-:Y:S02]  /*ff30*/  IMAD.U32 R4, R28, 0x10000, RZ ;  /* 0x000100001c047824 */ /* 0x000fe400078e00ff */
[-C--:B------:R-:W-:Y:S01]  /*ff40*/  FMUL.FTZ R35, R48, R41.reuse ;  /* 0x0000002930237220 */ /* 0x080fe20000410000 */
[----:B------:R-:W-:Y:S01]  /*ff50*/  LOP3.LUT R47, R30, 0xffff0000, RZ, 0xc0, !PT ;  /* 0xffff00001e2f7812 */ /* 0x000fe200078ec0ff */
[----:B------:R-:W-:Y:S01]  /*ff60*/  FFMA.FTZ R27, R38, R6, -R27 ;  /* 0x00000006261b7223 */ /* 0x000fe2000001081b */
[----:B------:R-:W-:Y:S01]  /*ff70*/  LOP3.LUT R39, R26, 0xffff0000, RZ, 0xc0, !PT ;  /* 0xffff00001a277812 */ /* 0x000fe200078ec0ff */
[----:B------:R-:W-:Y:S01]  /*ff80*/  FMUL.FTZ R41, R4, R41 ;  /* 0x0000002904297220 */ /* 0x000fe20000410000 */
[----:B------:R-:W-:Y:S01]  /*ff90*/  LOP3.LUT R45, R28, 0xffff0000, RZ, 0xc0, !PT ;  /* 0xffff00001c2d7812 */ /* 0x000fe200078ec0ff */
[----:B------:R-:W-:Y:S01]  /*ffa0*/  FFMA.FTZ R35, R4, R36, -R35 ;  /* 0x0000002404237223 */ /* 0x000fe20000010823 */
        /* <DEDUP_REMOVED lines=20> */
.L_x_617:
[----:B------:R-:W-:Y:S05]  /*100f0*/  BSYNC B1 ;  /* 0x0000000000017941 */ /* 0x000fea0003800000 */
.L_x_616:
[----:B------:R-:W-:Y:S05]  /*10100*/  @P2 BRA `(.L_x_589) ;  /* 0x0000000400582947 */ /* 0x000fea0003800000 */
[----:B------:R-:W-:Y:S01]  /*10110*/  LEA.HI R43, R43, R216, RZ, 0x1d ;  /* 0x000000d82b2b7211 */ /* 0x000fe200078fe8ff */
[C---:B------:R-:W-:Y:S01]  /*10120*/  IMAD.U32 R35, R15.reuse, 0x10000, RZ ;  /* 0x000100000f237824 */ /* 0x040fe200078e00ff */
[----:B------:R-:W-:Y:S01]  /*10130*/  LOP3.LUT R44, R15, 0xffff0000, RZ, 0xc0, !PT ;  /* 0xffff00000f2c7812 */ /* 0x000fe200078ec0ff */
[----:B------:R-:W-:Y:S01]  /*10140*/  IMAD.U32 R33, R3, 0x10000, RZ ;  /* 0x0001000003217824 */ /* 0x000fe200078e00ff */
[----:B01234-:R-:W-:Y:S01]  /*10150*/  SHF.R.S32.HI R4, RZ, 0x1f, R43 ;  /* 0x0000001fff047819 */ /* 0x01ffe2000001142b */
        /* <DEDUP_REMOVED lines=8> */
[----:B------:R-:W-:Y:S02]  /*101e0*/  LOP3.LUT R0, R0, R219, RZ, 0x3c, !PT ;  /* 0x000000db00007212 */ /* 0x000fe400078e3cff */
[----:B------:R-:W-:Y:S02]  /*101f0*/  LOP3.LUT R39, R24, 0xffff0000, RZ, 0xc0, !PT ;  /* 0xffff000018277812 */ /* 0x000fe400078ec0ff */
        /* <DEDUP_REMOVED lines=45> */
[----:B------:R-:W-:Y:S01]  /*104d0*/  FMUL.FTZ R27, R42, R32 ;  /* 0x000000202a1b7220 */ /* 0x000fe20000410000 */
[----:B------:R-:W-:Y:S01]  /*104e0*/  LOP3.LUT R33, R12, 0xffff0000, RZ, 0xc0, !PT ;  /* 0xffff00000c217812 */ /* 0x000fe200078ec0ff */
[----:B------:R-:W-:Y:S01]  /*104f0*/  FFMA.FTZ R13, R30, R6, -R13 ;  /* 0x000000061e0d7223 */ /* 0x000fe2000001080d */
[----:B------:R-:W-:Y:S01]  /*10500*/  LOP3.LUT R35, R14, 0xffff0000, RZ, 0xc0, !PT ;  /* 0xffff00000e237812 */ /* 0x000fe200078ec0ff */
[C---:B------:R-:W-:Y:S01]  /*10510*/  FMUL.FTZ R31, R4.reuse, R32 ;  /* 0x00000020041f7220 */ /* 0x040fe20000410000 */
        /* <DEDUP_REMOVED lines=21> */
.L_x_589:
[----:B------:R-:W-:Y:S05]  /*10670*/  BSYNC B0 ;  /* 0x0000000000007941 */ /* 0x000fea0003800000 */
.L_x_567:
[----:B------:R-:W-:Y:S01]  /*10680*/  @!PT LDS RZ, [RZ] ;  /* 0x00000000fffff984 */ /* 0x000fe20000000800 */
[----:B------:R-:W-:Y:S01]  /*10690*/  @!PT LDS RZ, [RZ] ;  /* 0x00000000fffff984 */ /* 0x000fe20000000800 */
[----:B------:R-:W-:Y:S01]  /*106a0*/  @!PT LDS RZ, [RZ] ;  /* 0x00000000fffff984 */ /* 0x000fe20000000800 */
[----:B------:R-:W-:Y:S01]  /*106b0*/  @!PT LDS RZ, [RZ] ;  /* 0x00000000fffff984 */ /* 0x000fe20000000800 */
[----:B------:R5:W-:Y:S06]  /*106c0*/  MEMBAR.ALL.CTA ;  /* 0x0000000000007992 */ /* 0x000bec0000008000 */
[----:B-----5:R-:W5:Y:S01]  /*106d0*/  FENCE.VIEW.ASYNC.S ;  /* 0x00000000000073c6 */ /* 0x020f620000000000 */
[----:B------:R-:W-:Y:S05]  /*106e0*/  WARPSYNC.ALL ;  /* 0x0000000000007948 */ /* 0x000fea0003800000 */
[----:B-----5:R-:W-:Y:S06]  /*106f0*/  BAR.SYNC.DEFER_BLOCKING 0xd, 0x100 ;  /* 0x0344000000007b1d */ /* 0x020fec0000010000 */
.L_x_565:
[----:B------:R-:W-:-:S13]  /*10700*/  ISETP.NE.AND P0, PT, R188, 0x3, PT ;  /* 0x00000003bc00780c */ /* 0x000fda0003f05270 */
[----:B------:R-:W-:Y:S05]  /*10710*/  @!P0 BRA `(.L_x_618) ;  /* 0x0000000000048947 */ /* 0x000fea0003800000 */
[----:B------:R-:W-:Y:S01]  /*10720*/  BPT.TRAP 0x1 ;  /* 0x000000040000795c */ /* 0x000fe20000300000 */
.L_x_618:
[----:B01234-:R-:W-:Y:S01]  /*10730*/  IMAD R4, R192, 0x8, R2 ;  /* 0x00000008c0047824 */ /* 0x01ffe200078e0202 */
[----:B------:R-:W-:-:S04]  /*10740*/  SHF.L.U32 R3, R194, 0x1f, RZ ;  /* 0x0000001fc2037819 */ /* 0x000fc800000006ff */
[----:B------:R0:W1:Y:S01]  /*10750*/  SYNCS.PHASECHK.TRANS64.TRYWAIT P2, [R4+URZ+0x34830], R3 ;  /* 0x03483003040075a7 */ /* 0x000062000804017f */
[----:B------:R-:W-:Y:S05]  /*10760*/  @!P0 BRA `(.L_x_619) ;  /* 0x0000000000048947 */ /* 0x000fea0003800000 */
[----:B------:R-:W-:Y:S01]  /*10770*/  BPT.TRAP 0x1 ;  /* 0x000000040000795c */ /* 0x000fe20000300000 */
.L_x_619:
[----:B------:R-:W2:Y:S01]  /*10780*/  S2R R0, SR_TID.X ;  /* 0x0000000000007919 */ /* 0x000ea20000002100 */
[----:B------:R-:W-:Y:S01]  /*10790*/  IMAD.MOV.U32 R151, RZ, RZ, RZ ;  /* 0x000000ffff977224 */ /* 0x000fe200078e00ff */
[----:B--2---:R-:W-:-:S04]  /*107a0*/  LOP3.LUT R0, R0, 0x7f, RZ, 0xc0, !PT ;  /* 0x0000007f00007812 */ /* 0x004fc800078ec0ff */
[----:B------:R-:W-:Y:S01]  /*107b0*/  ISETP.NE.AND P1, PT, R0, RZ, PT ;  /* 0x000000ff0000720c */ /* 0x000fe20003f25270 */
[----:B-1----:R-:W-:-:S12]  /*107c0*/  @P2 BRA `(.L_x_620) ;  /* 0x0000000000082947 */ /* 0x002fd80003800000 */
[----:B------:R-:W1:Y:S02]  /*107d0*/  SYNCS.PHASECHK.TRANS64.TRYWAIT P2, [R4+URZ+0x34830], R3 ;  /* 0x03483003040075a7 */ /* 0x000e64000804017f */
[----:B-1----:R-:W-:Y:S05]  /*107e0*/  @!P2 BRA `(.L_x_621) ;  /* 0x000000dc00e4a947 */ /* 0x002fea0003800000 */
.L_x_620:
[----:B------:R-:W-:Y:S05]  /*107f0*/  WARPSYNC.ALL ;  /* 0x0000000000007948 */ /* 0x000fea0003800000 */
[----:B------:R-:W-:Y:S01]  /*10800*/  VIADD R0, R2, 0x1c400 ;  /* 0x0001c40002007836 */ /* 0x000fe20000000000 */
[----:B------:R-:W-:Y:S01]  /*10810*/  R2UR UR4, R40 ;  /* 0x00000000280472ca */ /* 0x000fe200000e0000 */
[----:B------:R-:W-:Y:S01]  /*10820*/  IMAD.MOV.U32 R9, RZ, RZ, 0x40000040 ;  /* 0x40000040ff097424 */ /* 0x000fe200078e00ff */
[----:B------:R-:W-:Y:S01]  /*10830*/  WARPGROUP.ARRIVE ;  /* 0x00000000000079c5 */ /* 0x000fe20000000000 */
[----:B------:R-:W-:Y:S01]  /*10840*/  UMOV UR9, 0x40000040 ;  /* 0x4000004000097882 */ /* 0x000fe20000000000 */
[----:B------:R-:W-:Y:S01]  /*10850*/  SHF.R.U32.HI R0, RZ, 0x4, R0 ;  /* 0x00000004ff007819 */ /* 0x000fe20000011600 */
[----:B------:R-:W-:Y:S01]  /*10860*/  IMAD.MOV.U32 R11, RZ, RZ, 0x40000040 ;  /* 0x40000040ff0b7424 */ /* 0x000fe200078e00ff */
[----:B------:R-:W-:Y:S01]  /*10870*/  R2UR UR11, R9 ;  /* 0x00000000090b72ca */ /* 0x000fe200000e0000 */
[----:B------:R-:W-:Y:S01]  /*10880*/  IMAD.U32 R13, RZ, RZ, UR9 ;  /* 0x00000009ff0d7e24 */ /* 0x000fe2000f8e00ff */
[----:B------:R-:W-:Y:S01]  /*10890*/  LOP3.LUT R0, R0, 0x3fff, RZ, 0xc0, !PT ;  /* 0x00003fff00007812 */ /* 0x000fe200078ec0ff */
[----:B------:R-:W-:Y:S01]  /*108a0*/  UMOV UR57, 0x40000040 ;  /* 0x4000004000397882 */ /* 0x000fe20000000000 */
[----:B------:R-:W-:Y:S01]  /*108b0*/  UMOV UR53, 0x40000040 ;  /* 0x4000004000357882 */ /* 0x000fe20000000000 */
[----:B------:R-:W-:Y:S01]  /*108c0*/  UMOV UR49, 0x40000040 ;  /* 0x4000004000317882 */ /* 0x000fe20000000000 */
[----:B------:R-:W-:Y:S01]  /*108d0*/  LOP3.LUT R7, R0, 0x10000, RZ, 0xfc, !PT ;  /* 0x0001000000077812 */ /* 0x000fe200078efcff */
[----:B------:R-:W-:Y:S01]  /*108e0*/  ULOP3.LUT UR4, UR4, 0x10000, URZ, 0xfc, !UPT ;  /* 0x0001000004047892 */ /* 0x000fe2000f8efc3f */
[----:B------:R-:W-:Y:S01]  /*108f0*/  IMAD.MOV.U32 R9, RZ, RZ, 0x40000040 ;  /* 0x40000040ff097424 */ /* 0x000fe200078e00ff */
[----:B------:R-:W-:Y:S01]  /*10900*/  UMOV UR45, 0x40000040 ;  /* 0x40000040002d7882 */ /* 0x000fe20000000000 */
[----:B------:R-:W-:Y:S01]  /*10910*/  UMOV UR41, 0x40000040 ;  /* 0x4000004000297882 */ /* 0x000fe20000000000 */
[----:B------:R-:W-:Y:S01]  /*10920*/  IMAD R8, R192, 0xc00, R7 ;  /* 0x00000c00c0087824 */ /* 0x000fe200078e0207 */
[----:B------:R-:W-:Y:S01]  /*10930*/  UIADD3 UR5, UR4, 0x2, URZ ;  /* 0x0000000204057890 */ /* 0x000fe2000fffe03f */
[----:B------:R-:W-:Y:S01]  /*10940*/  R2UR UR43, R9 ;  /* 0x00000000092b72ca */ /* 0x000fe200000e0000 */
[----:B------:R-:W-:Y:S01]  /*10950*/  UMOV UR8, UR4 ;  /* 0x0000000400087c82 */ /* 0x000fe20008000000 */
[C---:B------:R-:W-:Y:S01]  /*10960*/  VIADD R10, R8.reuse, 0x2 ;  /* 0x00000002080a7836 */ /* 0x040fe20000000000 */
[----:B------:R-:W-:Y:S01]  /*10970*/  R2UR UR10, R8 ;  /* 0x00000000080a72ca */ /* 0x000fe200000e0000 */
[----:B------:R-:W-:Y:S01]  /*10980*/  IMAD.U32 R12, RZ, RZ, UR8 ;  /* 0x00000008ff0c7e24 */ /* 0x000fe2000f8e00ff */
[----:B------:R-:W-:Y:S01]  /*10990*/  UIADD3 UR56, UR4, 0x406, URZ ;  /* 0x0000040604387890 */ /* 0x000fe2000fffe03f */
[----:B01----:R-:W-:Y:S01]  /*109a0*/  IMAD.IADD R3, R222, 0x1, R152 ;  /* 0x00000001de037824 */ /* 0x003fe200078e0298 */
[----:B------:R-:W-:Y:S01]  /*109b0*/  UIADD3 UR52, UR4, 0x800, URZ ;  /* 0x0000080004347890 */ /* 0x000fe2000fffe03f */
[----:B------:R-:W-:Y:S01]  /*109c0*/  P2R R20, PR, RZ, 0x2 ;  /* 0x00000002ff147803 */ /* 0x000fe20000000000 */
[----:B------:R0:W-:Y:S01]  /*109d0*/  STL.64 [R1+0x30], R12 ;  /* 0x0000300c01007387 */ /* 0x0001e20000100a00 */
[----:B------:R-:W-:Y:S01]  /*109e0*/  UIADD3 UR48, UR4, 0x802, URZ ;  /* 0x0000080204307890 */ /* 0x000fe2000fffe03f */
[----:B------:R-:W-:Y:S01]  /*109f0*/  IMAD R6, R202, -0x80, R3 ;  /* 0xffffff80ca067824 */ /* 0x000fe200078e0203 */
[----:B------:R-:W-:Y:S01]  /*10a00*/  UIADD3 UR44, UR4, 0x804, URZ ;  /* 0x00000804042c7890 */ /* 0x000fe2000fffe03f */
[----:B------:R-:W-:Y:S01]  /*10a10*/  P2R R14, PR, RZ, 0x1 ;  /* 0x00000001ff0e7803 */ /* 0x000fe20000000000 */
[----:B------:R-:W-:Y:S01]  /*10a20*/  UIADD3 UR40, UR4, 0x806, URZ ;  /* 0x0000080604287890 */ /* 0x000fe2000fffe03f */
[----:B------:R-:W-:Y:S01]  /*10a30*/  BSSY B0, `(.L_x_622) ;  /* 0x00004bc000007945 */ /* 0x000fe20003800000 */
[----:B------:R-:W-:Y:S01]  /*10a40*/  HGMMA.64x128x16.F32.BF16 R24, gdesc[UR8], RZ, !UPT, gsb0 ;  /* 0x01e00000081879f0 */ /* 0x000fe2000c0018ff */
[----:B------:R-:W-:Y:S01]  /*10a50*/  R2UR UR10, R10 ;  /* 0x000000000a0a72ca */ /* 0x000fe200000e0000 */
[----:B------:R-:W-:Y:S01]  /*10a60*/  UMOV UR8, UR5 ;  /* 0x0000000500087c82 */ /* 0x000fe20008000000 */
[----:B------:R-:W-:Y:S01]  /*10a70*/  R2UR UR11, R11 ;  /* 0x000000000b0b72ca */ /* 0x000fe200000e0000 */
[----:B------:R-:W-:Y:S01]  /*10a80*/  UMOV UR9, 0x40000040 ;  /* 0x4000004000097882 */ /* 0x000fe20000000000 */
[----:B------:R-:W-:Y:S01]  /*10a90*/  VIADD R10, R8, 0x4 ;  /* 0x00000004080a7836 */ /* 0x000fe20000000000 */
[----:B------:R-:W-:Y:S01]  /*10aa0*/  UIADD3 UR5, UR4, 0x4, URZ ;  /* 0x0000000404057890 */ /* 0x000fe2000fffe03f */
[----:B------:R-:W-:Y:S01]  /*10ab0*/  IMAD.MOV.U32 R11, RZ, RZ, 0x40000040 ;  /* 0x40000040ff0b7424 */ /* 0x000fe200078e00ff */
[C---:B------:R-:W-:Y:S01]  /*10ac0*/  ISETP.GT.AND P4, PT, R6.reuse, RZ, PT ;  /* 0x000000ff0600720c */ /* 0x040fe20003f84270 */
[----:B0-----:R-:W-:Y:S01]  /*10ad0*/  IMAD.U32 R12, RZ, RZ, UR8 ;  /* 0x00000008ff0c7e24 */ /* 0x001fe2000f8e00ff */
[C---:B------:R-:W-:Y:S01]  /*10ae0*/  ISETP.GT.AND P3, PT, R6.reuse, 0x1, PT ;  /* 0x000000010600780c */ /* 0x040fe20003f64270 */
[----:B------:R-:W-:Y:S01]  /*10af0*/  IMAD.U32 R13, RZ, RZ, UR9 ;  /* 0x00000009ff0d7e24 */ /* 0x000fe2000f8e00ff */
[C---:B------:R-:W-:Y:S01]  /*10b00*/  ISETP.GT.AND P2, PT, R6.reuse, 0x8, PT ;  /* 0x000000080600780c */ /* 0x040fe20003f44270 */
[--C-:B------:R-:W-:Y:S01]  /*10b10*/  IMAD.MOV.U32 R150, RZ, RZ, R151.reuse ;  /* 0x000000ffff967224 */ /* 0x100fe200078e0097 */
[C---:B------:R-:W-:Y:S01]  /*10b20*/  ISETP.GT.AND P6, PT, R6.reuse, 0x9, PT ;  /* 0x000000090600780c */ /* 0x040fe20003fc4270 */
[--C-:B------:R-:W-:Y:S01]  /*10b30*/  IMAD.MOV.U32 R149, RZ, RZ, R151.reuse ;  /* 0x000000ffff957224 */ /* 0x100fe200078e0097 */
[----:B------:R0:W-:Y:S01]  /*10b40*/  STL.64 [R1+0x28], R12 ;  /* 0x0000280c01007387 */ /* 0x0001e20000100a00 */
[C---:B------:R-:W-:Y:S01]  /*10b50*/  ISETP.GT.AND P5, PT, R6.reuse, 0x10, PT ;  /* 0x000000100600780c */ /* 0x040fe20003fa4270 */
[--C-:B------:R-:W-:Y:S01]  /*10b60*/  IMAD.MOV.U32 R148, RZ, RZ, R151.reuse ;  /* 0x000000ffff947224 */ /* 0x100fe200078e0097 */
[C---:B------:R-:W-:Y:S01]  /*10b70*/  ISETP.GT.AND P1, PT, R6.reuse, 0x59, PT ;  /* 0x000000590600780c */ /* 0x040fe20003f24270 */
[--C-:B-----5:R-:W-:Y:S01]  /*10b80*/  IMAD.MOV.U32 R147, RZ, RZ, R151.reuse ;  /* 0x000000ffff937224 */ /* 0x120fe200078e0097 */
[----:B------:R-:W-:Y:S01]  /*10b90*/  ISETP.GT.AND P0, PT, R6, 0x60, PT ;  /* 0x000000600600780c */ /* 0x000fe20003f04270 */
        /* <DEDUP_REMOVED lines=35> */
[----:B------:R-:W-:Y:S01]  /*10dd0*/  HGMMA.64x128x16.F32.BF16 R24, gdesc[UR8], R24, gsb0 ;  /* 0x01e00000081879f0 */ /* 0x000fe20008001818 */
[----:B------:R-:W-:Y:S01]  /*10de0*/  R2UR UR10, R10 ;  /* 0x000000000a0a72ca */ /* 0x000fe200000e0000 */
[----:B------:R-:W-:Y:S01]  /*10df0*/  UMOV UR8, UR5 ;  /* 0x0000000500087c82 */ /* 0x000fe20008000000 */
[----:B------:R-:W-:Y:S01]  /*10e00*/  R2UR UR11, R11 ;  /* 0x000000000b0b72ca */ /* 0x000fe200000e0000 */
[----:B------:R-:W-:Y:S01]  /*10e10*/  UMOV UR9, 0x40000040 ;  /* 0x4000004000097882 */ /* 0x000fe20000000000 */
[----:B------:R-:W-:Y:S01]  /*10e20*/  VIADD R10, R8, 0x6 ;  /* 0x00000006080a7836 */ /* 0x000fe20000000000 */
[----:B------:R-:W-:Y:S01]  /*10e30*/  UIADD3 UR5, UR4, 0x6, URZ ;  /* 0x0000000604057890 */ /* 0x000fe2000fffe03f */
[----:B------:R-:W-:Y:S02]  /*10e40*/  IMAD.MOV.U32 R11, RZ, RZ, 0x40000040 ;  /* 0x40000040ff0b7424 */ /* 0x000fe400078e00ff */
[----:B0-----:R-:W-:Y:S02]  /*10e50*/  IMAD.U32 R12, RZ, RZ, UR8 ;  /* 0x00000008ff0c7e24 */ /* 0x001fe4000f8e00ff */
[----:B------:R-:W-:-:S05]  /*10e60*/  IMAD.U32 R13, RZ, RZ, UR9 ;  /* 0x00000009ff0d7e24 */ /* 0x000fca000f8e00ff */
[----:B------:R0:W-:Y:S01]  /*10e70*/  STL.64 [R1+0x20], R12 ;  /* 0x0000200c01007387 */ /* 0x0001e20000100a00 */
        /* <DEDUP_REMOVED lines=36> */
[----:B0-----:R-:W-:Y:S01]  /*110c0*/  IMAD.U32 R12, RZ, RZ, UR8 ;  /* 0x00000008ff0c7e24 */ /* 0x001fe2000f8e00ff */
[----:B------:R-:W-:Y:S01]  /*110d0*/  ULDC UR4, c[0x0][0x988] ;  /* 0x0002620000047ab9 */ /* 0x000fe20000000800 */
        /* <DEDUP_REMOVED lines=9> */
[----:B------:R-:W-:Y:S02]  /*11170*/  VIADD R10, R8, 0x406 ;  /* 0x00000406080a7836 */ /* 0x000fe40000000000 */
[----:B------:R-:W-:Y:S02]  /*11180*/  IMAD.MOV.U32 R11, RZ, RZ, 0x40000040 ;  /* 0x40000040ff0b7424 */ /* 0x000fe400078e00ff */
[----:B0-----:R-:W-:Y:S01]  /*11190*/  IMAD.U32 R12, RZ, RZ, UR8 ;  /* 0x00000008ff0c7e24 */ /* 0x001fe2000f8e00ff */
[----:B------:R-:W-:Y:S01]  /*111a0*/  R2UR UR58, R10 ;  /* 0x000000000a3a72ca */ /* 0x000fe200000e0000 */
[----:B------:R-:W-:Y:S01]  /*111b0*/  VIADD R10, R8, 0x800 ;  /* 0x00000800080a7836 */ /* 0x000fe20000000000 */
[----:B------:R-:W-:Y:S01]  /*111c0*/  R2UR UR59, R11 ;  /* 0x000000000b3b72ca */ /* 0x000fe200000e0000 */
[----:B------:R-:W-:-:S02]  /*111d0*/  IMAD.MOV.U32 R11, RZ, RZ, 0x40000040 ;  /* 0x40000040ff0b7424 */ /* 0x000fc400078e00ff */
[----:B------:R-:W-:Y:S01]  /*111e0*/  IMAD.U32 R13, RZ, RZ, UR9 ;  /* 0x00000009ff0d7e24 */ /* 0x000fe2000f8e00ff */
[----:B------:R-:W-:Y:S01]  /*111f0*/  R2UR UR54, R10 ;  /* 0x000000000a3672ca */ /* 0x000fe200000e0000 */
[----:B------:R-:W-:Y:S01]  /*11200*/  VIADD R10, R8, 0x802 ;  /* 0x00000802080a7836 */ /* 0x000fe20000000000 */
[----:B------:R-:W-:Y:S01]  /*11210*/  R2UR UR55, R11 ;  /* 0x000000000b3772ca */ /* 0x000fe200000e0000 */
[----:B------:R-:W-:Y:S01]  /*11220*/  IMAD.MOV.U32 R11, RZ, RZ, 0x40000040 ;  /* 0x40000040ff0b7424 */ /* 0x000fe200078e00ff */
[----:B------:R0:W-:Y:S02]  /*11230*/  STL.64 [R1], R12 ;  /* 0x0000000c01007387 */ /* 0x0001e40000100a00 */
[----:B------:R-:W-:Y:S01]  /*11240*/  R2UR UR50, R10 ;  /* 0x000000000a3272ca */ /* 0x000fe200000e0000 */
[----:B------:R-:W-:Y:S01]  /*11250*/  VIADD R10, R8, 0x804 ;  /* 0x00000804080a7836 */ /* 0x000fe20000000000 */
[----:B------:R-:W-:Y:S01]  /*11260*/  R2UR UR51, R11 ;  /* 0x000000000b3372ca */ /* 0x000fe200000e0000 */
[----:B------:R-:W-:-:S02]  /*11270*/  IMAD.MOV.U32 R11, RZ, RZ, 0x40000040 ;  /* 0x40000040ff0b7424 */ /* 0x000fc400078e00ff */
[----:B------:R-:W-:Y:S01]  /*11280*/  VIADD R8, R8, 0x806 ;  /* 0x0000080608087836 */ /* 0x000fe20000000000 */
[----:B------:R-:W-:Y:S02]  /*11290*/  R2UR UR46, R10 ;  /* 0x000000000a2e72ca */ /* 0x000fe400000e0000 */
[----:B------:R-:W-:Y:S02]  /*112a0*/  R2UR UR47, R11 ;  /* 0x000000000b2f72ca */ /* 0x000fe400000e0000 */
[----:B------:R-:W-:Y:S01]  /*112b0*/  R2UR UR42, R8 ;  /* 0x00000000082a72ca */ /* 0x000fe200000e0000 */
        /* <DEDUP_REMOVED lines=17> */
[----:B------:R-:W-:Y:S01]  /*113d0*/  HGMMA.64x128x16.F32.BF16 R24, gdesc[UR40], R24, gsb0 ;  /* 0x01e00000281879f0 */ /* 0x000fe20008001818 */
[----:B------:R-:W-:Y:S02]  /*113e0*/  ULDC UR42, c[0x0][0x988] ;  /* 0x00026200002a7ab9 */ /* 0x000fe40000000800 */
        /* <DEDUP_REMOVED lines=31> */
[----:B0-----:R-:W-:Y:S02]  /*115e0*/  FSEL R13, R38, -INF , P3 ;  /* 0xff800000260d7808 */ /* 0x001fe40001800000 */
        /* <DEDUP_REMOVED lines=51> */
[----:B------:R-:W-:Y:S02]  /*11920*/  ISETP.GT.AND P1, PT, R6, 0x61, PT ;  /* 0x000000610600780c */ /* 0x000fe40003f24270 */
[----:B------:R-:W-:Y:S02]  /*11930*/  FSEL R107, R72, -INF , P0 ;  /* 0xff800000486b7808 */ /* 0x000fe40000000000 */
[----:B------:R-:W-:Y:S02]  /*11940*/  FMNMX.FTZ R0, R105, R0, !PT ;  /* 0x0000000069007209 */ /* 0x000fe40007810000 */
        /* <DEDUP_REMOVED lines=9> */
[----:B------:R-:W-:Y:S02]  /*119e0*/  FMNMX.FTZ R0, R109, R0, !PT ;  /* 0x000000006d007209 */ /* 0x000fe40007810000 */
[----:B------:R-:W-:Y:S02]  /*119f0*/  ISETP.GT.AND P3, PT, R6, 0x70, PT ;  /* 0x000000700600780c */ /* 0x000fe40003f64270 */
[----:B------:R-:W-:Y:S02]  /*11a00*/  FSEL R41, R66, -INF , P4 ;  /* 0xff80000042297808 */ /* 0x000fe40002000000 */
[----:B------:R-:W-:Y:S02]  /*11a10*/  FSEL R113, R80, -INF , P3 ;  /* 0xff80000050717808 */ /* 0x000fe40001800000 */
[----:B------:R-:W-:Y:S02]  /*11a20*/  FMNMX.FTZ R0, R111, R0, !PT ;  /* 0x000000006f007209 */ /* 0x000fe40007810000 */
[----:B------:R-:W-:-:S02]  /*11a30*/  ISETP.GT.AND P4, PT, R6, 0x71, PT ;  /* 0x000000710600780c */ /* 0x000fc40003f84270 */
[----:B------:R-:W-:Y:S02]  /*11a40*/  FSEL R63, R63, -INF , P5 ;  /* 0xff8000003f3f7808 */ /* 0x000fe40002800000 */
[----:B------:R-:W-:Y:S02]  /*11a50*/  FSEL R117, R81, -INF , P4 ;  /* 0xff80000051757808 */ /* 0x000fe40002000000 */
[----:B------:R-:W-:Y:S02]  /*11a60*/  FMNMX.FTZ R0, R113, R0, !PT ;  /* 0x0000000071007209 */ /* 0x000fe40007810000 */
[----:B------:R-:W-:Y:S02]  /*11a70*/  ISETP.GT.AND P5, PT, R6, 0x78, PT ;  /* 0x000000780600780c */ /* 0x000fe40003fa4270 */
[----:B------:R-:W-:Y:S02]  /*11a80*/  FSEL R37, R62, -INF , P6 ;  /* 0xff8000003e257808 */ /* 0x000fe40003000000 */
[----:B------:R-:W-:-:S02]  /*11a90*/  FSEL R115, R84, -INF , P5 ;  /* 0xff80000054737808 */ /* 0x000fc40002800000 */
[----:B------:R-:W-:Y:S02]  /*11aa0*/  FMNMX.FTZ R0, R117, R0, !PT ;  /* 0x0000000075007209 */ /* 0x000fe40007810000 */
[C---:B------:R-:W-:Y:S02]  /*11ab0*/  ISETP.GT.AND P6, PT, R6.reuse, 0x79, PT ;  /* 0x000000790600780c */ /* 0x040fe40003fc4270 */
[----:B------:R-:W-:Y:S02]  /*11ac0*/  FMNMX.FTZ R0, R115, R0, !PT ;  /* 0x0000000073007209 */ /* 0x000fe40007810000 */
[----:B------:R-:W-:Y:S02]  /*11ad0*/  FSEL R85, R85, -INF , P6 ;  /* 0xff80000055557808 */ /* 0x000fe40003000000 */
[----:B------:R-:W-:Y:S02]  /*11ae0*/  P2R R26, PR, RZ, 0x1 ;  /* 0x00000001ff1a7803 */ /* 0x000fe40000000000 */
[----:B------:R-:W-:Y:S01]  /*11af0*/  FMNMX.FTZ R8, R85, R0, !PT ;  /* 0x0000000055087209 */ /* 0x000fe20007810000 */
[----:B------:R-:W-:Y:S01]  /*11b00*/  IMAD.U32 R0, RZ, RZ, UR4 ;  /* 0x00000004ff007e24 */ /* 0x000fe2000f8e00ff */
[----:B------:R-:W-:-:S02]  /*11b10*/  ISETP.GT.AND P0, PT, R6, 0x59, PT ;  /* 0x000000590600780c */ /* 0x000fc40003f04270 */
[----:B------:R-:W-:Y:S01]  /*11b20*/  P2R R28, PR, RZ, 0x2 ;  /* 0x00000002ff1c7803 */ /* 0x000fe20000000000 */
[----:B------:R-:W0:Y:S01]  /*11b30*/  SHFL.BFLY PT, R3, R8, 0x2, 0x1f ;  /* 0x0c401f0008037f89 */ /* 0x000e2200000e0000 */
[----:B------:R-:W-:Y:S02]  /*11b40*/  ISETP.GT.AND P1, PT, R6, 0x60, PT ;  /* 0x000000600600780c */ /* 0x000fe40003f24270 */
[----:B------:R-:W-:Y:S02]  /*11b50*/  FSEL R71, R71, -INF , P0 ;  /* 0xff80000047477808 */ /* 0x000fe40000000000 */
[----:B------:R-:W-:Y:S02]  /*11b60*/  FSEL R65, R74, -INF , P1 ;  /* 0xff8000004a417808 */ /* 0x000fe40000800000 */
[----:B------:R-:W-:Y:S02]  /*11b70*/  ISETP.NE.AND P1, PT, R28, RZ, PT ;  /* 0x000000ff1c00720c */ /* 0x000fe40003f25270 */
[----:B------:R-:W-:-:S02]  /*11b80*/  P2R R24, PR, RZ, 0x4 ;  /* 0x00000004ff187803 */ /* 0x000fc40000000000 */
[----:B------:R-:W-:Y:S02]  /*11b90*/  ISETP.NE.AND P0, PT, R26, RZ, PT ;  /* 0x000000ff1a00720c */ /* 0x000fe40003f05270 */
[----:B------:R-:W-:Y:S02]  /*11ba0*/  FSEL R75, R75, -INF , P1 ;  /* 0xff8000004b4b7808 */ /* 0x000fe40000800000 */
[----:B------:R-:W-:Y:S02]  /*11bb0*/  FSEL R69, R78, -INF , P0 ;  /* 0xff8000004e457808 */ /* 0x000fe40000000000 */
[----:B------:R-:W-:Y:S02]  /*11bc0*/  FSEL R83, R83, -INF , P4 ;  /* 0xff80000053537808 */ /* 0x000fe40002000000 */
[----:B------:R-:W-:Y:S02]  /*11bd0*/  FSEL R87, R87, -INF , P6 ;  /* 0xff80000057577808 */ /* 0x000fe40003000000 */
[----:B------:R-:W-:-:S02]  /*11be0*/  ISETP.NE.AND P0, PT, R14, RZ, PT ;  /* 0x000000ff0e00720c */ /* 0x000fc40003f05270 */
[----:B------:R-:W-:Y:S02]  /*11bf0*/  ISETP.NE.AND P1, PT, R20, RZ, PT ;  /* 0x000000ff1400720c */ /* 0x000fe40003f25270 */
[----:B0-----:R-:W-:Y:S02]  /*11c00*/  FMNMX.FTZ R10, R8, R3, !PT ;  /* 0x00000003080a7209 */ /* 0x001fe40007810000 */
[----:B------:R-:W-:-:S03]  /*11c10*/  FMNMX.FTZ R8, R5, R27, !PT ;  /* 0x0000001b05087209 */ /* 0x000fc60007810000 */
[----:B------:R-:W0:Y:S01]  /*11c20*/  SHFL.BFLY PT, R3, R10, 0x1, 0x1f ;  /* 0x0c201f000a037f89 */ /* 0x000e2200000e0000 */
[----:B------:R-:W-:-:S04]  /*11c30*/  FMNMX.FTZ R8, R9, R8, !PT ;  /* 0x0000000809087209 */ /* 0x000fc80007810000 */
[----:B------:R-:W-:Y:S01]  /*11c40*/  FMNMX.FTZ R8, R31, R8, !PT ;  /* 0x000000081f087209 */ /* 0x000fe20007810000 */
[----:B------:R-:W-:-:S03]  /*11c50*/  @!P1 VIADD R4, R4, 0x34840 ;  /* 0x0003484004049836 */ /* 0x000fc60000000000 */
[----:B------:R-:W-:Y:S02]  /*11c60*/  FMNMX.FTZ R8, R11, R8, !PT ;  /* 0x000000080b087209 */ /* 0x000fe40007810000 */
[----:B------:R-:W-:Y:S02]  /*11c70*/  @!P1 PRMT R4, RZ, 0x654, R4 ;  /* 0x00000654ff049816 */ /* 0x000fe40000000004 */
[----:B------:R-:W-:Y:S02]  /*11c80*/  FMNMX.FTZ R8, R35, R8, !PT ;  /* 0x0000000823087209 */ /* 0x000fe40007810000 */
[----:B------:R1:W-:Y:S02]  /*11c90*/  @!P1 SYNCS.ARRIVE.TRANS64.RED.A1T0 RZ, [R4+URZ], RZ ;  /* 0x000000ff04ff99a7 */ /* 0x0003e4000810043f */
[----:B------:R-:W-:-:S04]  /*11ca0*/  FMNMX.FTZ R8, R13, R8, !PT ;  /* 0x000000080d087209 */ /* 0x000fc80007810000 */
[----:B------:R-:W-:Y:S02]  /*11cb0*/  FMNMX.FTZ R8, R39, R8, !PT ;  /* 0x0000000827087209 */ /* 0x000fe40007810000 */
[----:B0-----:R-:W-:Y:S02]  /*11cc0*/  FMNMX.FTZ R3, R10, R3, !PT ;  /* 0x000000030a037209 */ /* 0x001fe40007810000 */
[----:B------:R-:W-:Y:S02]  /*11cd0*/  FMNMX.FTZ R8, R15, R8, !PT ;  /* 0x000000080f087209 */ /* 0x000fe40007810000 */
[C---:B------:R-:W-:Y:S01]  /*11ce0*/  FSETP.NEU.FTZ.AND P2, PT, R3.reuse, -INF , PT ;  /* 0xff8000000300780b */ /* 0x040fe20003f5d000 */
[----:B------:R-:W-:Y:S01]  /*11cf0*/  FMUL.FTZ R12, R3, R0 ;  /* 0x00000000030c7220 */ /* 0x000fe20000410000 */
[----:B------:R-:W-:-:S04]  /*11d00*/  FMNMX.FTZ R8, R43, R8, !PT ;  /* 0x000000082b087209 */ /* 0x000fc80007810000 */
[----:B------:R-:W-:Y:S02]  /*11d10*/  FMNMX.FTZ R8, R21, R8, !PT ;  /* 0x0000000815087209 */ /* 0x000fe40007810000 */
        /* <DEDUP_REMOVED lines=23> */
[--C-:B------:R-:W-:Y:S01]  /*11e90*/  FFMA.FTZ R119, R139, R0, -R6.reuse ;  /* 0x000000008b777223 */ /* 0x100fe20000010806 */
[----:B------:R-:W-:Y:S01]  /*11ea0*/  FMNMX.FTZ R8, R59, R8, !PT ;  /* 0x000000083b087209 */ /* 0x000fe20007810000 */
[----:B------:R-:W0:Y:S01]  /*11eb0*/  MUFU.EX2 R77, R77 ;  /* 0x0000004d004d7308 */ /* 0x000e220000000800 */
[-CC-:B------:R-:W-:Y:S01]  /*11ec0*/  FFMA.FTZ R178, R129, R0.reuse, -R6.reuse ;  /* 0x0000000081b27223 */ /* 0x180fe20000010806 */
[--C-:B------:R-:W-:Y:S01]  /*11ed0*/  FFMA.FTZ R121, R121, R0, -R6.reuse ;  /* 0x0000000079797223 */ /* 0x100fe20000010806 */
[----:B------:R-:W-:Y:S01]  /*11ee0*/  FMNMX.FTZ R8, R37, R8, !PT ;  /* 0x0000000825087209 */ /* 0x000fe20007810000 */
[-CC-:B------:R-:W-:Y:S01]  /*11ef0*/  FFMA.FTZ R172, R127, R0.reuse, -R6.reuse ;  /* 0x000000007fac7223 */ /* 0x180fe20000010806 */
[-CC-:B------:R-:W-:Y:S01]  /*11f00*/  FFMA.FTZ R123, R123, R0.reuse, -R6.reuse ;  /* 0x000000007b7b7223 */ /* 0x180fe20000010806 */
[--C-:B------:R-:W-:Y:S01]  /*11f10*/  FFMA.FTZ R174, R125, R0, -R6.reuse ;  /* 0x000000007dae7223 */ /* 0x100fe20000010806 */
[----:B------:R-:W-:Y:S01]  /*11f20*/  FMNMX.FTZ R8, R63, R8, !PT ;  /* 0x000000083f087209 */ /* 0x000fe20007810000 */
[----:B------:R2:W-:Y:S01]  /*11f30*/  MUFU.EX2 R79, R10 ;  /* 0x0000000a004f7308 */ /* 0x0005e20000000800 */
[-CC-:B------:R-:W-:Y:S01]  /*11f40*/  FFMA.FTZ R95, R95, R0.reuse, -R6.reuse ;  /* 0x000000005f5f7223 */ /* 0x180fe20000010806 */
[--C-:B------:R-:W-:Y:S01]  /*11f50*/  FFMA.FTZ R97, R97, R0, -R6.reuse ;  /* 0x0000000061617223 */ /* 0x100fe20000010806 */
[----:B------:R-:W-:Y:S01]  /*11f60*/  FMNMX.FTZ R8, R41, R8, !PT ;  /* 0x0000000829087209 */ /* 0x000fe20007810000 */
[-CC-:B------:R-:W-:Y:S01]  /*11f70*/  FFMA.FTZ R57, R57, R0.reuse, -R6.reuse ;  /* 0x0000000039397223 */ /* 0x180fe20000010806 */
[-CC-:B------:R-:W-:Y:S01]  /*11f80*/  FFMA.FTZ R154, R103, R0.reuse, -R6.reuse ;  /* 0x00000000679a7223 */ /* 0x180fe20000010806 */
[--C-:B------:R-:W-:Y:S01]  /*11f90*/  FFMA.FTZ R61, R105, R0, -R6.reuse ;  /* 0x00000000693d7223 */ /* 0x100fe20000010806 */
[----:B------:R-:W-:Y:S01]  /*11fa0*/  FMNMX.FTZ R8, R67, R8, !PT ;  /* 0x0000000843087209 */ /* 0x000fe20007810000 */
[----:B------:R-:W3:Y:S01]  /*11fb0*/  MUFU.EX2 R182, R182 ;  /* 0x000000b600b67308 */ /* 0x000ee20000000800 */
[-CC-:B--2---:R-:W-:Y:S01]  /*11fc0*/  FFMA.FTZ R10, R53, R0.reuse, -R6.reuse ;  /* 0x00000000350a7223 */ /* 0x184fe20000010806 */
[--C-:B------:R-:W-:Y:S01]  /*11fd0*/  FFMA.FTZ R53, R91, R0, -R6.reuse ;  /* 0x000000005b357223 */ /* 0x100fe20000010806 */
[----:B------:R-:W-:Y:S01]  /*11fe0*/  FMNMX.FTZ R8, R45, R8, !PT ;  /* 0x000000082d087209 */ /* 0x000fe20007810000 */
[-CC-:B------:R-:W-:Y:S01]  /*11ff0*/  FFMA.FTZ R156, R107, R0.reuse, -R6.reuse ;  /* 0x000000006b9c7223 */ /* 0x180fe20000010806 */
[-CC-:B------:R-:W-:Y:S01]  /*12000*/  FFMA.FTZ R73, R73, R0.reuse, -R6.reuse ;  /* 0x0000000049497223 */ /* 0x180fe20000010806 */
[--C-:B------:R-:W-:Y:S01]  /*12010*/  FFMA.FTZ R158, R109, R0, -R6.reuse ;  /* 0x000000006d9e7223 */ /* 0x100fe20000010806 */
[----:B------:R-:W-:Y:S01]  /*12020*/  FMNMX.FTZ R8, R71, R8, !PT ;  /* 0x0000000847087209 */ /* 0x000fe20007810000 */
[-CC-:B------:R-:W-:Y:S01]  /*12030*/  FFMA.FTZ R91, R111, R0.reuse, -R6.reuse ;  /* 0x000000006f5b7223 */ /* 0x180fe20000010806 */
[-CC-:B------:R-:W-:Y:S01]  /*12040*/  FFMA.FTZ R160, R113, R0.reuse, -R6.reuse ;  /* 0x0000000071a07223 */ /* 0x180fe20000010806 */
[--C-:B------:R-:W-:Y:S01]  /*12050*/  FFMA.FTZ R117, R117, R0, -R6.reuse ;  /* 0x0000000075757223 */ /* 0x100fe20000010806 */
[----:B------:R-:W-:Y:S01]  /*12060*/  FMNMX.FTZ R8, R65, R8, !PT ;  /* 0x0000000841087209 */ /* 0x000fe20007810000 */
[-CC-:B------:R-:W-:Y:S01]  /*12070*/  FFMA.FTZ R162, R115, R0.reuse, -R6.reuse ;  /* 0x0000000073a27223 */ /* 0x180fe20000010806 */
[----:B------:R-:W-:Y:S01]  /*12080*/  FFMA.FTZ R85, R85, R0, -R6 ;  /* 0x0000000055557223 */ /* 0x000fe20000010806 */
[----:B------:R-:W2:Y:S01]  /*12090*/  MUFU.EX2 R81, R81 ;  /* 0x0000005100517308 */ /* 0x000ea20000000800 */
[----:B------:R-:W-:Y:S01]  /*120a0*/  FMNMX.FTZ R8, R75, R8, !PT ;  /* 0x000000084b087209 */ /* 0x000fe20007810000 */
[----:B------:R-:W-:-:S02]  /*120b0*/  IMAD.MOV.U32 R139, RZ, RZ, R151 ;  /* 0x000000ffff8b7224 */ /* 0x000fc400078e0097 */
[--C-:B------:R-:W-:Y:S01]  /*120c0*/  IMAD.MOV.U32 R137, RZ, RZ, R151.reuse ;  /* 0x000000ffff897224 */ /* 0x100fe200078e0097 */
[----:B------:R-:W-:Y:S01]  /*120d0*/  FMNMX.FTZ R8, R69, R8, !PT ;  /* 0x0000000845087209 */ /* 0x000fe20007810000 */
[--C-:B------:R-:W-:Y:S02]  /*120e0*/  IMAD.MOV.U32 R135, RZ, RZ, R151.reuse ;  /* 0x000000ffff877224 */ /* 0x100fe400078e0097 */
[----:B------:R-:W4:Y:S01]  /*120f0*/  MUFU.EX2 R176, R176 ;  /* 0x000000b000b07308 */ /* 0x000f220000000800 */
[----:B------:R-:W-:Y:S01]  /*12100*/  FMNMX.FTZ R8, R93, R8, !PT ;  /* 0x000000085d087209 */ /* 0x000fe20007810000 */
[--C-:B------:R-:W-:Y:S02]  /*12110*/  IMAD.MOV.U32 R133, RZ, RZ, R151.reuse ;  /* 0x000000ffff857224 */ /* 0x100fe400078e0097 */
[--C-:B------:R-:W-:Y:S01]  /*12120*/  IMAD.MOV.U32 R131, RZ, RZ, R151.reuse ;  /* 0x000000ffff837224 */ /* 0x100fe200078e0097 */
[----:B------:R-:W-:Y:S01]  /*12130*/  FMNMX.FTZ R8, R99, R8, !PT ;  /* 0x0000000863087209 */ /* 0x000fe20007810000 */
[----:B------:R-:W-:-:S02]  /*12140*/  IMAD.MOV.U32 R129, RZ, RZ, R151 ;  /* 0x000000ffff817224 */ /* 0x000fc400078e0097 */
[----:B------:R-:W1:Y:S01]  /*12150*/  MUFU.EX2 R119, R119 ;  /* 0x0000007700777308 */ /* 0x000e620000000800 */
[----:B------:R-:W-:Y:S01]  /*12160*/  FMNMX.FTZ R8, R83, R8, !PT ;  /* 0x0000000853087209 */ /* 0x000fe20007810000 */
[--C-:B------:R-:W-:Y:S02]  /*12170*/  IMAD.MOV.U32 R127, RZ, RZ, R151.reuse ;  /* 0x000000ffff7f7224 */ /* 0x100fe400078e0097 */
[--C-:B------:R-:W-:Y:S01]  /*12180*/  IMAD.MOV.U32 R125, RZ, RZ, R151.reuse ;  /* 0x000000ffff7d7224 */ /* 0x100fe200078e0097 */
[----:B------:R-:W-:Y:S01]  /*12190*/  FMNMX.FTZ R8, R89, R8, !PT ;  /* 0x0000000859087209 */ /* 0x000fe20007810000 */
[--C-:B------:R-:W-:Y:S02]  /*121a0*/  IMAD.MOV.U32 R115, RZ, RZ, R151.reuse ;  /* 0x000000ffff737224 */ /* 0x100fe400078e0097 */
[----:B------:R-:W1:Y:S01]  /*121b0*/  MUFU.EX2 R178, R178 ;  /* 0x000000b200b27308 */ /* 0x000e620000000800 */
[----:B------:R-:W-:Y:S01]  /*121c0*/  FMNMX.FTZ R8, R87, R8, !PT ;  /* 0x0000000857087209 */ /* 0x000fe20007810000 */
[----:B------:R-:W-:-:S02]  /*121d0*/  IMAD.MOV.U32 R113, RZ, RZ, R151 ;  /* 0x000000ffff717224 */ /* 0x000fc400078e0097 */
[--C-:B------:R-:W-:Y:S02]  /*121e0*/  IMAD.MOV.U32 R111, RZ, RZ, R151.reuse ;  /* 0x000000ffff6f7224 */ /* 0x100fe400078e0097 */
[----:B------:R-:W0:Y:S01]  /*121f0*/  SHFL.BFLY PT, R101, R8, 0x2, 0x1f ;  /* 0x0c401f0008657f89 */ /* 0x000e2200000e0000 */
[--C-:B------:R-:W-:Y:S01]  /*12200*/  IMAD.MOV.U32 R109, RZ, RZ, R151.reuse ;  /* 0x000000ffff6d7224 */ /* 0x100fe200078e0097 */
[----:B------:R-:W1:Y:S01]  /*12210*/  MUFU.EX2 R121, R121 ;  /* 0x0000007900797308 */ /* 0x000e620000000800 */
[--C-:B------:R-:W-:Y:S02]  /*12220*/  IMAD.MOV.U32 R107, RZ, RZ, R151.reuse ;  /* 0x000000ffff6b7224 */ /* 0x100fe400078e0097 */
[--C-:B------:R-:W-:Y:S02]  /*12230*/  IMAD.MOV.U32 R105, RZ, RZ, R151.reuse ;  /* 0x000000ffff697224 */ /* 0x100fe400078e0097 */
[----:B------:R-:W-:-:S03]  /*12240*/  IMAD.MOV.U32 R103, RZ, RZ, R151 ;  /* 0x000000ffff677224 */ /* 0x000fc600078e0097 */
[----:B------:R-:W-:Y:S08]  /*12250*/  MUFU.EX2 R172, R172 ;  /* 0x000000ac00ac7308 */ /* 0x000ff00000000800 */
[----:B------:R-:W-:Y:S01]  /*12260*/  MUFU.EX2 R123, R123 ;  /* 0x0000007b007b7308 */ /* 0x000fe20000000800 */
[----:B0-----:R-:W-:-:S07]  /*12270*/  FMNMX.FTZ R101, R8, R101, !PT ;  /* 0x0000006508657209 */ /* 0x001fce0007810000 */
[----:B------:R-:W-:Y:S01]  /*12280*/  MUFU.EX2 R174, R174 ;  /* 0x000000ae00ae7308 */ /* 0x000fe20000000800 */
[----:B------:R-:W0:Y:S07]  /*12290*/  SHFL.BFLY PT, R8, R101, 0x1, 0x1f ;  /* 0x0c201f0065087f89 */ /* 0x000e2e00000e0000 */
[----:B------:R-:W-:Y:S08]  /*122a0*/  MUFU.EX2 R95, R95 ;  /* 0x0000005f005f7308 */ /* 0x000ff00000000800 */
[----:B------:R-:W-:Y:S08]  /*122b0*/  MUFU.EX2 R168, R168 ;  /* 0x000000a800a87308 */ /* 0x000ff00000000800 */
[----:B------:R-:W-:Y:S01]  /*122c0*/  MUFU.EX2 R97, R97 ;  /* 0x0000006100617308 */ /* 0x000fe20000000800 */
[----:B0-----:R-:W-:-:S04]  /*122d0*/  FMNMX.FTZ R8, R101, R8, !PT ;  /* 0x0000000865087209 */ /* 0x001fc80007810000 */
[C---:B------:R-:W-:Y:S01]  /*122e0*/  FSETP.NEU.FTZ.AND P2, PT, R8.reuse, -INF , PT ;  /* 0xff8000000800780b */ /* 0x040fe20003f5d000 */
[----:B------:R-:W-:Y:S02]  /*122f0*/  FMUL.FTZ R12, R8, R0 ;  /* 0x00000000080c7220 */ /* 0x000fe40000410000 */
[----:B------:R-:W-:Y:S03]  /*12300*/  MUFU.EX2 R170, R170 ;  /* 0x000000aa00aa7308 */ /* 0x000fe60000000800 */
[----:B------:R-:W-:Y:S02]  /*12310*/  FSEL R6, R12, RZ, P2 ;  /* 0x000000ff0c067208 */ /* 0x000fe40001000000 */
[----:B------:R-:W-:-:S03]  /*12320*/  ISETP.GE.AND P2, PT, R152, 0x81, PT ;  /* 0x000000819800780c */ /* 0x000fc60003f46270 */
[----:B------:R-:W-:Y:S01]  /*12330*/  MUFU.EX2 R164, R164 ;  /* 0x000000a400a47308 */ /* 0x000fe20000000800 */
[-CC-:B------:R-:W-:Y:S01]  /*12340*/  FFMA.FTZ R181, R5, R0.reuse, -R6.reuse ;  /* 0x0000000005b57223 */ /* 0x180fe20000010806 */
[-CC-:B------:R-:W-:Y:S01]  /*12350*/  FFMA.FTZ R12, R27, R0.reuse, -R6.reuse ;  /* 0x000000001b0c7223 */ /* 0x180fe20000010806 */
[-CC-:B------:R-:W-:Y:S01]  /*12360*/  FFMA.FTZ R183, R9, R0.reuse, -R6.reuse ;  /* 0x0000000009b77223 */ /* 0x180fe20000010806 */
[----:B------:R-:W-:Y:S01]  /*12370*/  FADD.FTZ R5, R180, R77 ;  /* 0x0000004db4057221 */ /* 0x000fe20000010000 */
[-CC-:B------:R-:W-:Y:S01]  /*12380*/  FFMA.FTZ R14, R31, R0.reuse, -R6.reuse ;  /* 0x000000001f0e7223 */ /* 0x180fe20000010806 */
[-CC-:B------:R-:W-:Y:S01]  /*12390*/  FFMA.FTZ R177, R11, R0.reuse, -R6.reuse ;  /* 0x000000000bb17223 */ /* 0x180fe20000010806 */
[-CC-:B------:R-:W-:Y:S01]  /*123a0*/  FFMA.FTZ R20, R35, R0.reuse, -R6.reuse ;  /* 0x0000000023147223 */ /* 0x180fe20000010806 */
[----:B------:R-:W-:Y:S01]  /*123b0*/  MUFU.EX2 R181, R181 ;  /* 0x000000b500b57308 */ /* 0x000fe20000000800 */
[----:B---3--:R-:W-:Y:S01]  /*123c0*/  FADD.FTZ R34, R182, R5 ;  /* 0x00000005b6227221 */ /* 0x008fe20000010000 */
[-CC-:B------:R-:W-:Y:S01]  /*123d0*/  FFMA.FTZ R179, R13, R0.reuse, -R6.reuse ;  /* 0x000000000db37223 */ /* 0x180fe20000010806 */
[-CC-:B------:R-:W-:Y:S01]  /*123e0*/  FFMA.FTZ R24, R39, R0.reuse, -R6.reuse ;  /* 0x0000000027187223 */ /* 0x180fe20000010806 */
[-C--:B------:R-:W-:Y:S01]  /*123f0*/  FFMA.FTZ R173, R15, R0.reuse, -R6 ;  /* 0x000000000fad7223 */ /* 0x080fe20000010806 */
[----:B--2---:R-:W-:Y:S01]  /*12400*/  FADD.FTZ R5, R81, R34 ;  /* 0x0000002251057221 */ /* 0x004fe20000010000 */
[-CC-:B------:R-:W-:Y:S01]  /*12410*/  FFMA.FTZ R26, R43, R0.reuse, -R6.reuse ;  /* 0x000000002b1a7223 */ /* 0x180fe20000010806 */
[-CC-:B------:R-:W-:Y:S01]  /*12420*/  FFMA.FTZ R175, R21, R0.reuse, -R6.reuse ;  /* 0x0000000015af7223 */ /* 0x180fe20000010806 */
[----:B------:R-:W0:Y:S01]  /*12430*/  MUFU.EX2 R12, R12 ;  /* 0x0000000c000c7308 */ /* 0x000e220000000800 */
[----:B----4-:R-:W-:Y:S01]  /*12440*/  FADD.FTZ R36, R176, R5 ;  /* 0x00000005b0247221 */ /* 0x010fe20000010000 */
[-CC-:B------:R-:W-:Y:S01]  /*12450*/  FFMA.FTZ R28, R47, R0.reuse, -R6.reuse ;  /* 0x000000002f1c7223 */ /* 0x180fe20000010806 */
[-CC-:B------:R-:W-:Y:S01]  /*12460*/  FFMA.FTZ R169, R25, R0.reuse, -R6.reuse ;  /* 0x0000000019a97223 */ /* 0x180fe20000010806 */
[-C--:B------:R-:W-:Y:S01]  /*12470*/  FFMA.FTZ R30, R51, R0.reuse, -R6 ;  /* 0x00000000331e7223 */ /* 0x080fe20000010806 */
[----:B-1----:R-:W-:Y:S01]  /*12480*/  FADD.FTZ R5, R119, R36 ;  /* 0x0000002477057221 */ /* 0x002fe20000010000 */
[-CC-:B------:R-:W-:Y:S01]  /*12490*/  FFMA.FTZ R171, R29, R0.reuse, -R6.reuse ;  /* 0x000000001dab7223 */ /* 0x180fe20000010806 */
[-CC-:B------:R-:W-:Y:S01]  /*124a0*/  FFMA.FTZ R32, R55, R0.reuse, -R6.reuse ;  /* 0x0000000037207223 */ /* 0x180fe20000010806 */
[----:B------:R-:W1:Y:S01]  /*124b0*/  MUFU.EX2 R183, R183 ;  /* 0x000000b700b77308 */ /* 0x000e620000000800 */
[----:B------:R-:W-:Y:S01]  /*124c0*/  FADD.FTZ R38, R178, R5 ;  /* 0x00000005b2267221 */ /* 0x000fe20000010000 */
[-CC-:B------:R-:W-:Y:S01]  /*124d0*/  FFMA.FTZ R165, R33, R0.reuse, -R6.reuse ;  /* 0x0000000021a57223 */ /* 0x180fe20000010806 */
[-CC-:B------:R-:W-:Y:S01]  /*124e0*/  FFMA.FTZ R34, R59, R0.reuse, -R6.reuse ;  /* 0x000000003b227223 */ /* 0x180fe20000010806 */
[-C--:B------:R-:W-:Y:S01]  /*124f0*/  FFMA.FTZ R167, R37, R0.reuse, -R6 ;  /* 0x0000000025a77223 */ /* 0x080fe20000010806 */
[----:B------:R-:W-:Y:S01]  /*12500*/  FADD.FTZ R9, R121, R38 ;  /* 0x0000002679097221 */ /* 0x000fe20000010000 */
[-CC-:B------:R-:W-:Y:S01]  /*12510*/  FFMA.FTZ R63, R63, R0.reuse, -R6.reuse ;  /* 0x000000003f3f7223 */ /* 0x180fe20000010806 */
[-C--:B------:R-:W-:Y:S01]  /*12520*/  FFMA.FTZ R41, R41, R0.reuse, -R6 ;  /* 0x0000000029297223 */ /* 0x080fe20000010806 */
[----:B------:R-:W2:Y:S01]  /*12530*/  MUFU.EX2 R14, R14 ;  /* 0x0000000e000e7308 */ /* 0x000ea20000000800 */
[----:B0-----:R-:W-:Y:S01]  /*12540*/  FADD.FTZ R36, R181, R12 ;  /* 0x0000000cb5247221 */ /* 0x001fe20000010000 */
[----:B------:R-:W-:Y:S01]  /*12550*/  FADD.FTZ R40, R172, R9 ;  /* 0x00000009ac287221 */ /* 0x000fe20000010000 */
[-CC-:B------:R-:W-:Y:S01]  /*12560*/  FFMA.FTZ R67, R67, R0.reuse, -R6.reuse ;  /* 0x0000000043437223 */ /* 0x180fe20000010806 */
[-CC-:B------:R-:W-:Y:S01]  /*12570*/  FFMA.FTZ R45, R45, R0.reuse, -R6.reuse ;  /* 0x000000002d2d7223 */ /* 0x180fe20000010806 */
[-C--:B------:R-:W-:Y:S01]  /*12580*/  FFMA.FTZ R71, R71, R0.reuse, -R6 ;  /* 0x0000000047477223 */ /* 0x080fe20000010806 */
[----:B------:R-:W-:Y:S01]  /*12590*/  FADD.FTZ R9, R123, R40 ;  /* 0x000000287b097221 */ /* 0x000fe20000010000 */
[-C--:B------:R-:W-:Y:S01]  /*125a0*/  FFMA.FTZ R65, R65, R0.reuse, -R6 ;  /* 0x0000000041417223 */ /* 0x080fe20000010806 */
[----:B------:R-:W0:Y:S01]  /*125b0*/  MUFU.EX2 R177, R177 ;  /* 0x000000b100b17308 */ /* 0x000e220000000800 */
[----:B-1----:R-:W-:Y:S01]  /*125c0*/  FADD.FTZ R5, R183, R36 ;  /* 0x00000024b7057221 */ /* 0x002fe20000010000 */
[----:B------:R-:W-:Y:S01]  /*125d0*/  FADD.FTZ R40, R174, R9 ;  /* 0x00000009ae287221 */ /* 0x000fe20000010000 */
[-CC-:B------:R-:W-:Y:S01]  /*125e0*/  FFMA.FTZ R75, R75, R0.reuse, -R6.reuse ;  /* 0x000000004b4b7223 */ /* 0x180fe20000010806 */
[-CC-:B------:R-:W-:Y:S01]  /*125f0*/  FFMA.FTZ R69, R69, R0.reuse, -R6.reuse ;  /* 0x0000000045457223 */ /* 0x180fe20000010806 */
[-C--:B------:R-:W-:Y:S01]  /*12600*/  FFMA.FTZ R93, R93, R0.reuse, -R6 ;  /* 0x000000005d5d7223 */ /* 0x080fe20000010806 */
[----:B------:R-:W-:Y:S01]  /*12610*/  FADD.FTZ R9, R95, R40 ;  /* 0x000000285f097221 */ /* 0x000fe20000010000 */
[-CC-:B------:R-:W-:Y:S01]  /*12620*/  FFMA.FTZ R99, R99, R0.reuse, -R6.reuse ;  /* 0x0000000063637223 */ /* 0x180fe20000010806 */
[----:B------:R-:W1:Y:S01]  /*12630*/  MUFU.EX2 R20, R20 ;  /* 0x0000001400147308 */ /* 0x000e620000000800 */
[----:B--2---:R-:W-:Y:S01]  /*12640*/  FADD.FTZ R38, R14, R5 ;  /* 0x000000050e267221 */ /* 0x004fe20000010000 */
[----:B------:R-:W-:Y:S01]  /*12650*/  FADD.FTZ R42, R168, R9 ;  /* 0x00000009a82a7221 */ /* 0x000fe20000010000 */
[-CC-:B------:R-:W-:Y:S01]  /*12660*/  FFMA.FTZ R83, R83, R0.reuse, -R6.reuse ;  /* 0x0000000053537223 */ /* 0x180fe20000010806 */
[-CC-:B------:R-:W-:Y:S01]  /*12670*/  FFMA.FTZ R89, R89, R0.reuse, -R6.reuse ;  /* 0x0000000059597223 */ /* 0x180fe20000010806 */
[----:B------:R-:W-:Y:S01]  /*12680*/  FFMA.FTZ R87, R87, R0, -R6 ;  /* 0x0000000057577223 */ /* 0x000fe20000010806 */
[----:B------:R-:W-:Y:S01]  /*12690*/  FADD.FTZ R9, R97, R42 ;  /* 0x0000002a61097221 */ /* 0x000fe20000010000 */
[----:B------:R-:W-:Y:S01]  /*126a0*/  F2FP.BF16.F32.PACK_AB R181, R12, R181 ;  /* 0x000000b50cb5723e */ /* 0x000fe200000010ff */
[----:B------:R-:W2:Y:S01]  /*126b0*/  MUFU.EX2 R179, R179 ;  /* 0x000000b300b37308 */ /* 0x000ea20000000800 */
[----:B0-----:R-:W-:Y:S01]  /*126c0*/  FADD.FTZ R5, R177, R38 ;  /* 0x00000026b1057221 */ /* 0x001fe20000010000 */
[----:B------:R-:W-:-:S02]  /*126d0*/  F2FP.BF16.F32.PACK_AB R183, R14, R183 ;  /* 0x000000b70eb7723e */ /* 0x000fc400000010ff */
[----:B------:R-:W-:Y:S01]  /*126e0*/  F2FP.BF16.F32.PACK_AB R176, R119, R176 ;  /* 0x000000b077b0723e */ /* 0x000fe200000010ff */
[--C-:B------:R-:W-:Y:S01]  /*126f0*/  IMAD.MOV.U32 R119, RZ, RZ, R151.reuse ;  /* 0x000000ffff777224 */ /* 0x100fe200078e0097 */
[----:B------:R-:W-:Y:S01]  /*12700*/  F2FP.BF16.F32.PACK_AB R178, R121, R178 ;  /* 0x000000b279b2723e */ /* 0x000fe200000010ff */
[----:B------:R-:W-:Y:S01]  /*12710*/  IMAD.MOV.U32 R121, RZ, RZ, R151 ;  /* 0x000000ffff797224 */ /* 0x000fe200078e0097 */
[----:B------:R-:W0:Y:S01]  /*12720*/  MUFU.EX2 R24, R24 ;  /* 0x0000001800187308 */ /* 0x000e220000000800 */
[----:B-1----:R-:W-:Y:S01]  /*12730*/  FADD.FTZ R38, R20, R5 ;  /* 0x0000000514267221 */ /* 0x002fe20000010000 */
[----:B------:R-:W-:Y:S01]  /*12740*/  F2FP.BF16.F32.PACK_AB R172, R123, R172 ;  /* 0x000000ac7bac723e */ /* 0x000fe200000010ff */
[--C-:B------:R-:W-:Y:S01]  /*12750*/  IMAD.MOV.U32 R123, RZ, RZ, R151.reuse ;  /* 0x000000ffff7b7224 */ /* 0x100fe200078e0097 */
[----:B------:R-:W-:Y:S01]  /*12760*/  F2FP.BF16.F32.PACK_AB R174, R95, R174 ;  /* 0x000000ae5fae723e */ /* 0x000fe200000010ff */
[--C-:B------:R-:W-:Y:S01]  /*12770*/  IMAD.MOV.U32 R95, RZ, RZ, R151.reuse ;  /* 0x000000ffff5f7224 */ /* 0x100fe200078e0097 */
[----:B------:R-:W-:Y:S01]  /*12780*/  F2FP.BF16.F32.PACK_AB R168, R97, R168 ;  /* 0x000000a861a8723e */ /* 0x000fe200000010ff */
[----:B------:R-:W-:Y:S01]  /*12790*/  IMAD.MOV.U32 R97, RZ, RZ, R151 ;  /* 0x000000ffff617224 */ /* 0x000fe200078e0097 */
[----:B------:R-:W1:Y:S01]  /*127a0*/  MUFU.EX2 R173, R173 ;  /* 0x000000ad00ad7308 */ /* 0x000e620000000800 */
[----:B--2---:R-:W-:Y:S01]  /*127b0*/  FADD.FTZ R5, R179, R38 ;  /* 0x00000026b3057221 */ /* 0x004fe20000010000 */
[----:B------:R-:W-:-:S02]  /*127c0*/  F2FP.BF16.F32.PACK_AB R180, R77, R180 ;  /* 0x000000b44db4723e */ /* 0x000fc400000010ff */
[----:B------:R-:W-:Y:S02]  /*127d0*/  F2FP.BF16.F32.PACK_AB R182, R81, R182 ;  /* 0x000000b651b6723e */ /* 0x000fe400000010ff */
[----:B------:R-:W-:Y:S02]  /*127e0*/  F2FP.BF16.F32.PACK_AB R177, R20, R177 ;  /* 0x000000b114b1723e */ /* 0x000fe400000010ff */
[----:B------:R-:W2:Y:S01]  /*127f0*/  MUFU.EX2 R26, R26 ;  /* 0x0000001a001a7308 */ /* 0x000ea20000000800 */
[C---:B0-----:R-:W-:Y:S01]  /*12800*/  FADD.FTZ R40, R24.reuse, R5 ;  /* 0x0000000518287221 */ /* 0x041fe20000010000 */
[----:B------:R-:W-:-:S06]  /*12810*/  F2FP.BF16.F32.PACK_AB R179, R24, R179 ;  /* 0x000000b318b3723e */ /* 0x000fcc00000010ff */
[----:B------:R-:W0:Y:S01]  /*12820*/  MUFU.EX2 R175, R175 ;  /* 0x000000af00af7308 */ /* 0x000e220000000800 */
[----:B-1----:R-:W-:Y:S01]  /*12830*/  FADD.FTZ R5, R173, R40 ;  /* 0x00000028ad057221 */ /* 0x002fe20000010000 */
[----:B------:R-:W-:Y:S01]  /*12840*/  FADD.FTZ R40, R170, R9 ;  /* 0x00000009aa287221 */ /* 0x000fe20000010000 */
[----:B------:R-:W-:-:S03]  /*12850*/  F2FP.BF16.F32.PACK_AB R170, R79, R170 ;  /* 0x000000aa4faa723e */ /* 0x000fc600000010ff */
[----:B------:R-:W-:Y:S02]  /*12860*/  FADD.FTZ R9, R79, R40 ;  /* 0x000000284f097221 */ /* 0x000fe40000010000 */
[----:B------:R-:W1:Y:S01]  /*12870*/  MUFU.EX2 R28, R28 ;  /* 0x0000001c001c7308 */ /* 0x000e620000000800 */
[----:B--2---:R-:W-:Y:S01]  /*12880*/  FADD.FTZ R4, R26, R5 ;  /* 0x000000051a047221 */ /* 0x004fe20000010000 */
[----:B------:R-:W-:Y:S01]  /*12890*/  FADD.FTZ R42, R164, R9 ;  /* 0x00000009a42a7221 */ /* 0x000fe20000010000 */
[----:B------:R-:W-:-:S05]  /*128a0*/  F2FP.BF16.F32.PACK_AB R173, R26, R173 ;  /* 0x000000ad1aad723e */ /* 0x000fca00000010ff */
[----:B------:R-:W2:Y:S01]  /*128b0*/  MUFU.EX2 R169, R169 ;  /* 0x000000a900a97308 */ /* 0x000ea20000000800 */
[----:B0-----:R-:W-:-:S07]  /*128c0*/  FADD.FTZ R5, R175, R4 ;  /* 0x00000004af057221 */ /* 0x001fce0000010000 */
[----:B------:R-:W0:Y:S01]  /*128d0*/  MUFU.EX2 R57, R57 ;  /* 0x0000003900397308 */ /* 0x000e220000000800 */
[C---:B-1----:R-:W-:Y:S01]  /*128e0*/  FADD.FTZ R40, R28.reuse, R5 ;  /* 0x000000051c287221 */ /* 0x042fe20000010000 */
[----:B------:R-:W-:-:S06]  /*128f0*/  F2FP.BF16.F32.PACK_AB R175, R28, R175 ;  /* 0x000000af1caf723e */ /* 0x000fcc00000010ff */
[----:B------:R-:W1:Y:S01]  /*12900*/  MUFU.EX2 R30, R30 ;  /* 0x0000001e001e7308 */ /* 0x000e620000000800 */
[----:B--2---:R-:W-:-:S07]  /*12910*/  FADD.FTZ R5, R169, R40 ;  /* 0x00000028a9057221 */ /* 0x004fce0000010000 */
[----:B------:R-:W2:Y:S01]  /*12920*/  MUFU.EX2 R166, R166 ;  /* 0x000000a600a67308 */ /* 0x000ea20000000800 */
[C---:B0-----:R-:W-:Y:S01]  /*12930*/  FADD.FTZ R9, R57.reuse, R42 ;  /* 0x0000002a39097221 */ /* 0x041fe20000010000 */
[----:B------:R-:W-:-:S06]  /*12940*/  F2FP.BF16.F32.PACK_AB R164, R57, R164 ;  /* 0x000000a439a4723e */ /* 0x000fcc00000010ff */
[----:B------:R-:W0:Y:S01]  /*12950*/  MUFU.EX2 R171, R171 ;  /* 0x000000ab00ab7308 */ /* 0x000e220000000800 */
[C---:B-1----:R-:W-:Y:S01]  /*12960*/  FADD.FTZ R40, R30.reuse, R5 ;  /* 0x000000051e287221 */ /* 0x042fe20000010000 */
[----:B------:R-:W-:-:S06]  /*12970*/  F2FP.BF16.F32.PACK_AB R169, R30, R169 ;  /* 0x000000a91ea9723e */ /* 0x000fcc00000010ff */
[----:B------:R-:W1:Y:S01]  /*12980*/  MUFU.EX2 R49, R49 ;  /* 0x0000003100317308 */ /* 0x000e620000000800 */
[----:B--2---:R-:W-:-:S07]  /*12990*/  FADD.FTZ R42, R166, R9 ;  /* 0x00000009a62a7221 */ /* 0x004fce0000010000 */
[----:B------:R-:W2:Y:S01]  /*129a0*/  MUFU.EX2 R32, R32 ;  /* 0x0000002000207308 */ /* 0x000ea20000000800 */
[----:B0-----:R-:W-:-:S07]  /*129b0*/  FADD.FTZ R5, R171, R40 ;  /* 0x00000028ab057221 */ /* 0x001fce0000010000 */
[----:B------:R-:W0:Y:S01]  /*129c0*/  MUFU.EX2 R10, R10 ;  /* 0x0000000a000a7308 */ /* 0x000e220000000800 */
[C---:B-1----:R-:W-:Y:S01]  /*129d0*/  FADD.FTZ R9, R49.reuse, R42 ;  /* 0x0000002a31097221 */ /* 0x042fe20000010000 */
[----:B------:R-:W-:-:S06]  /*129e0*/  F2FP.BF16.F32.PACK_AB R166, R49, R166 ;  /* 0x000000a631a6723e */ /* 0x000fcc00000010ff */
[----:B------:R-:W1:Y:S01]  /*129f0*/  MUFU.EX2 R165, R165 ;  /* 0x000000a500a57308 */ /* 0x000e620000000800 */
[C---:B--2---:R-:W-:Y:S01]  /*12a00*/  FADD.FTZ R6, R32.reuse, R5 ;  /* 0x0000000520067221 */ /* 0x044fe20000010000 */
[----:B------:R-:W-:-:S06]  /*12a10*/  F2FP.BF16.F32.PACK_AB R171, R32, R171 ;  /* 0x000000ab20ab723e */ /* 0x000fcc00000010ff */
[----:B------:R-:W2:Y:S01]  /*12a20*/  MUFU.EX2 R53, R53 ;  /* 0x0000003500357308 */ /* 0x000ea20000000800 */
[----:B0-----:R-:W-:-:S07]  /*12a30*/  FADD.FTZ R42, R10, R9 ;  /* 0x000000090a2a7221 */ /* 0x001fce0000010000 */
[----:B------:R-:W0:Y:S01]  /*12a40*/  MUFU.EX2 R34, R34 ;  /* 0x0000002200227308 */ /* 0x000e220000000800 */
[----:B-1----:R-:W-:-:S07]  /*12a50*/  FADD.FTZ R5, R165, R6 ;  /* 0x00000006a5057221 */ /* 0x002fce0000010000 */
[----:B------:R-:W1:Y:S01]  /*12a60*/  MUFU.EX2 R154, R154 ;  /* 0x0000009a009a7308 */ /* 0x000e620000000800 */
[C---:B--2---:R-:W-:Y:S01]  /*12a70*/  FADD.FTZ R9, R53.reuse, R42 ;  /* 0x0000002a35097221 */ /* 0x044fe20000010000 */
[----:B------:R-:W-:-:S06]  /*12a80*/  F2FP.BF16.F32.PACK_AB R152, R53, R10 ;  /* 0x0000000a3598723e */ /* 0x000fcc00000010ff */
[----:B------:R-:W2:Y:S01]  /*12a90*/  MUFU.EX2 R167, R167 ;  /* 0x000000a700a77308 */ /* 0x000ea20000000800 */
[C---:B0-----:R-:W-:Y:S01]  /*12aa0*/  FADD.FTZ R6, R34.reuse, R5 ;  /* 0x0000000522067221 */ /* 0x041fe20000010000 */
[----:B------:R-:W-:-:S06]  /*12ab0*/  F2FP.BF16.F32.PACK_AB R165, R34, R165 ;  /* 0x000000a522a5723e */ /* 0x000fcc00000010ff */
[----:B------:R-:W0:Y:S01]  /*12ac0*/  MUFU.EX2 R61, R61 ;  /* 0x0000003d003d7308 */ /* 0x000e220000000800 */
[----:B-1----:R-:W-:-:S07]  /*12ad0*/  FADD.FTZ R42, R154, R9 ;  /* 0x000000099a2a7221 */ /* 0x002fce0000010000 */
        /* <DEDUP_REMOVED lines=24> */
[----:B------:R-:W-:Y:S01]  /*12c60*/  F2FP.BF16.F32.PACK_AB R158, R91, R158 ;  /* 0x0000009e5b9e723e */ /* 0x000fe200000010ff */
[----:B------:R-:W-:-:S05]  /*12c70*/  IMAD.MOV.U32 R91, RZ, RZ, R151 ;  /* 0x000000ffff5b7224 */ /* 0x000fca00078e0097 */
[----:B------:R-:W2:Y:S01]  /*12c80*/  MUFU.EX2 R65, R65 ;  /* 0x0000004100417308 */ /* 0x000ea20000000800 */
[C---:B0-----:R-:W-:Y:S01]  /*12c90*/  FADD.FTZ R6, R4.reuse, R5 ;  /* 0x0000000504067221 */ /* 0x041fe20000010000 */
[----:B------:R-:W-:Y:S01]  /*12ca0*/  F2FP.BF16.F32.PACK_AB R155, R4, R45 ;  /* 0x0000002d049b723e */ /* 0x000fe200000010ff */
[----:B------:R-:W-:-:S05]  /*12cb0*/  IMAD.MOV.U32 R4, RZ, RZ, 0x3f800000 ;  /* 0x3f800000ff047424 */ /* 0x000fca00078e00ff */
[----:B------:R0:W3:Y:S01]  /*12cc0*/  MUFU.EX2 R101, R117 ;  /* 0x0000007500657308 */ /* 0x0000e20000000800 */
[----:B-1----:R-:W-:-:S07]  /*12cd0*/  FADD.FTZ R44, R160, R9 ;  /* 0x00000009a02c7221 */ /* 0x002fce0000010000 */
[----:B------:R-:W1:Y:S01]  /*12ce0*/  MUFU.EX2 R40, R75 ;  /* 0x0000004b00287308 */ /* 0x000e620000000800 */
[----:B--2---:R-:W-:Y:S01]  /*12cf0*/  FADD.FTZ R5, R65, R6 ;  /* 0x0000000641057221 */ /* 0x004fe20000010000 */
[----:B0-----:R-:W-:-:S06]  /*12d00*/  IMAD.MOV.U32 R117, RZ, RZ, R151 ;  /* 0x000000ffff757224 */ /* 0x001fcc00078e0097 */
[----:B------:R-:W0:Y:S01]  /*12d10*/  MUFU.EX2 R69, R69 ;  /* 0x0000004500457308 */ /* 0x000e220000000800 */
[C---:B---3--:R-:W-:Y:S01]  /*12d20*/  FADD.FTZ R9, R101.reuse, R44 ;  /* 0x0000002c65097221 */ /* 0x048fe20000010000 */
[----:B------:R-:W-:Y:S01]  /*12d30*/  F2FP.BF16.F32.PACK_AB R160, R101, R160 ;  /* 0x000000a065a0723e */ /* 0x000fe200000010ff */
[----:B------:R-:W-:-:S05]  /*12d40*/  IMAD.MOV.U32 R101, RZ, RZ, R151 ;  /* 0x000000ffff657224 */ /* 0x000fca00078e0097 */
[----:B------:R2:W3:Y:S01]  /*12d50*/  MUFU.EX2 R42, R93 ;  /* 0x0000005d002a7308 */ /* 0x0004e20000000800 */
[C---:B-1----:R-:W-:Y:S01]  /*12d60*/  FADD.FTZ R44, R40.reuse, R5 ;  /* 0x00000005282c7221 */ /* 0x042fe20000010000 */
[----:B------:R-:W-:-:S06]  /*12d70*/  F2FP.BF16.F32.PACK_AB R157, R40, R65 ;  /* 0x00000041289d723e */ /* 0x000fcc00000010ff */
[----:B------:R-:W1:Y:S01]  /*12d80*/  MUFU.EX2 R99, R99 ;  /* 0x0000006300637308 */ /* 0x000e620000000800 */
[----:B0-----:R-:W-:Y:S01]  /*12d90*/  FADD.FTZ R5, R69, R44 ;  /* 0x0000002c45057221 */ /* 0x001fe20000010000 */
[----:B--2---:R-:W-:-:S06]  /*12da0*/  IMAD.MOV.U32 R93, RZ, RZ, R151 ;  /* 0x000000ffff5d7224 */ /* 0x004fcc00078e0097 */
[----:B------:R-:W0:Y:S01]  /*12db0*/  MUFU.EX2 R10, R83 ;  /* 0x00000053000a7308 */ /* 0x000e220000000800 */
[C---:B---3--:R-:W-:Y:S01]  /*12dc0*/  FADD.FTZ R14, R42.reuse, R5 ;  /* 0x000000052a0e7221 */ /* 0x048fe20000010000 */
[----:B------:R-:W-:-:S06]  /*12dd0*/  F2FP.BF16.F32.PACK_AB R159, R42, R69 ;  /* 0x000000452a9f723e */ /* 0x000fcc00000010ff */
[----:B------:R-:W2:Y:S01]  /*12de0*/  MUFU.EX2 R162, R162 ;  /* 0x000000a200a27308 */ /* 0x000ea20000000800 */
[----:B-1----:R-:W-:-:S07]  /*12df0*/  FADD.FTZ R5, R99, R14 ;  /* 0x0000000e63057221 */ /* 0x002fce0000010000 */
[----:B------:R-:W1:Y:S01]  /*12e00*/  MUFU.EX2 R89, R89 ;  /* 0x0000005900597308 */ /* 0x000e620000000800 */
[C---:B0-----:R-:W-:Y:S01]  /*12e10*/  FADD.FTZ R14, R10.reuse, R5 ;  /* 0x000000050a0e7221 */ /* 0x041fe20000010000 */
[----:B------:R-:W-:Y:S01]  /*12e20*/  F2FP.BF16.F32.PACK_AB R161, R10, R99 ;  /* 0x000000630aa1723e */ /* 0x000fe200000010ff */
[----:B------:R-:W-:-:S05]  /*12e30*/  IMAD.MOV.U32 R99, RZ, RZ, R151 ;  /* 0x000000ffff637224 */ /* 0x000fca00078e0097 */
[----:B------:R-:W0:Y:S01]  /*12e40*/  MUFU.EX2 R12, R87 ;  /* 0x00000057000c7308 */ /* 0x000e220000000800 */
[----:B--2---:R-:W-:Y:S01]  /*12e50*/  FADD.FTZ R6, R162, R9 ;  /* 0x00000009a2067221 */ /* 0x004fe20000010000 */
[----:B------:R-:W-:-:S06]  /*12e60*/  IMAD.MOV.U32 R9, RZ, RZ, 0x3f800000 ;  /* 0x3f800000ff097424 */ /* 0x000fcc00078e00ff */
[----:B------:R-:W2:Y:S01]  /*12e70*/  MUFU.EX2 R85, R85 ;  /* 0x0000005500557308 */ /* 0x000ea20000000800 */
[----:B-1----:R-:W-:Y:S01]  /*12e80*/  FADD.FTZ R5, R89, R14 ;  /* 0x0000000e59057221 */ /* 0x002fe20000010000 */
[----:B0-----:R-:W-:-:S03]  /*12e90*/  F2FP.BF16.F32.PACK_AB R163, R12, R89 ;  /* 0x000000590ca3723e */ /* 0x001fc600000010ff */
[----:B------:R-:W-:Y:S01]  /*12ea0*/  FADD.FTZ R5, R12, R5 ;  /* 0x000000050c057221 */ /* 0x000fe20000010000 */
[----:B------:R-:W-:Y:S02]  /*12eb0*/  IMAD.MOV.U32 R89, RZ, RZ, R151 ;  /* 0x000000ffff597224 */ /* 0x000fe400078e0097 */
[C---:B--2---:R-:W-:Y:S01]  /*12ec0*/  FADD.FTZ R6, R85.reuse, R6 ;  /* 0x0000000655067221 */ /* 0x044fe20000010000 */
[----:B------:R-:W-:Y:S01]  /*12ed0*/  F2FP.BF16.F32.PACK_AB R162, R85, R162 ;  /* 0x000000a255a2723e */ /* 0x000fe200000010ff */
[----:B------:R-:W-:Y:S06]  /*12ee0*/  @!P2 BRA `(.L_x_623) ;  /* 0x0000002400c0a947 */ /* 0x000fec0003800000 */
[----:B------:R-:W-:Y:S01]  /*12ef0*/  VIADD R20, R202, 0xfffffffe ;  /* 0xfffffffeca147836 */ /* 0x000fe20000000000 */
[----:B------:R-:W-:Y:S01]  /*12f00*/  CS2R R150, SRZ ;  /* 0x0000000000967805 */ /* 0x000fe2000001ff00 */
[----:B------:R-:W-:Y:S01]  /*12f10*/  IMAD.MOV.U32 R13, RZ, RZ, R8 ;  /* 0x000000ffff0d7224 */ /* 0x000fe200078e0008 */
[----:B------:R-:W-:Y:S01]  /*12f20*/  CS2R R146, SRZ ;  /* 0x0000000000927805 */ /* 0x000fe2000001ff00 */
[----:B------:R-:W-:Y:S01]  /*12f30*/  IMAD.MOV.U32 R12, RZ, RZ, R3 ;  /* 0x000000ffff0c7224 */ /* 0x000fe200078e0003 */
[----:B------:R-:W-:Y:S01]  /*12f40*/  CS2R R142, SRZ ;  /* 0x00000000008e7805 */ /* 0x000fe2000001ff00 */
[----:B------:R-:W-:Y:S01]  /*12f50*/  IMAD.MOV.U32 R202, RZ, RZ, R194 ;  /* 0x000000ffffca7224 */ /* 0x000fe200078e00c2 */
[----:B------:R-:W-:Y:S01]  /*12f60*/  CS2R R138, SRZ ;  /* 0x00000000008a7805 */ /* 0x000fe2000001ff00 */
[----:B------:R-:W-:Y:S01]  /*12f70*/  IMAD.MOV.U32 R203, RZ, RZ, R192 ;  /* 0x000000ffffcb7224 */ /* 0x000fe200078e00c0 */
[----:B------:R-:W-:Y:S01]  /*12f80*/  CS2R R134, SRZ ;  /* 0x0000000000867805 */ /* 0x000fe2000001ff00 */
[----:B------:R-:W-:Y:S01]  /*12f90*/  IMAD.MOV.U32 R4, RZ, RZ, 0x3f800000 ;  /* 0x3f800000ff047424 */ /* 0x000fe200078e00ff */
        /* <DEDUP_REMOVED lines=26> */
[----:B------:R-:W-:-:S07]  /*13140*/  CS2R R88, SRZ ;  /* 0x0000000000587805 */ /* 0x000fce000001ff00 */
.L_x_634:
[----:B------:R-:W-:-:S05]  /*13150*/  VIADD R0, R203, 0x1 ;  /* 0x00000001cb007836 */ /* 0x000fca0000000000 */
[----:B------:R-:W-:-:S04]  /*13160*/  ISETP.NE.AND P2, PT, R0, 0x2, PT ;  /* 0x000000020000780c */ /* 0x000fc80003f45270 */
[----:B------:R-:W-:Y:S02]  /*13170*/  SEL R3, RZ, 0x1, P2 ;  /* 0x00000001ff037807 */ /* 0x000fe40001000000 */
[----:B------:R-:W-:Y:S02]  /*13180*/  SEL R192, R0, RZ, P2 ;  /* 0x000000ff00c07207 */ /* 0x000fe40001000000 */
[----:B------:R-:W-:Y:S01]  /*13190*/  LOP3.LUT R194, R202, R3, RZ, 0x3c, !PT ;  /* 0x00000003cac27212 */ /* 0x000fe200078e3cff */
[----:B------:R-:W-:Y:S06]  /*131a0*/  @!P0 BRA `(.L_x_624) ;  /* 0x0000000000048947 */ /* 0x000fec0003800000 */
[----:B------:R-:W-:Y:S01]  /*131b0*/  BPT.TRAP 0x1 ;  /* 0x000000040000795c */ /* 0x000fe20000300000 */
.L_x_624:
[----:B------:R-:W-:Y:S01]  /*131c0*/  IMAD R21, R192, 0x8, R2 ;  /* 0x00000008c0157824 */ /* 0x000fe200078e0202 */
[----:B------:R-:W-:-:S04]  /*131d0*/  SHF.L.U32 R0, R194, 0x1f, RZ ;  /* 0x0000001fc2007819 */ /* 0x000fc800000006ff */
[----:B------:R0:W1:Y:S01]  /*131e0*/  SYNCS.PHASECHK.TRANS64.TRYWAIT P2, [R21+URZ+0x34830], R0 ;  /* 0x03483000150075a7 */ /* 0x000062000804017f */
[----:B------:R-:W-:Y:S05]  /*131f0*/  @!P0 BRA `(.L_x_625) ;  /* 0x0000000000048947 */ /* 0x000fea0003800000 */
[----:B------:R-:W-:Y:S01]  /*13200*/  BPT.TRAP 0x1 ;  /* 0x000000040000795c */ /* 0x000fe20000300000 */
.L_x_625:
[----:B------:R-:W-:Y:S01]  /*13210*/  BSSY B1, `(.L_x_626) ;  /* 0x0000006000017945 */ /* 0x000fe20003800000 */
[----:B------:R-:W-:Y:S02]  /*13220*/  IMAD R10, R192, 0xc00, R7 ;  /* 0x00000c00c00a7824 */ /* 0x000fe400078e0207 */
[----:B------:R-:W-:Y:S01]  /*13230*/  IMAD.MOV.U32 R11, RZ, RZ, 0x40000040 ;  /* 0x40000040ff0b7424 */ /* 0x000fe200078e00ff */
[----:B-1----:R-:W-:Y:S06]  /*13240*/  @P2 BRA `(.L_x_627) ;  /* 0x0000000000082947 */ /* 0x002fec0003800000 */
[----:B------:R-:W1:Y:S02]  /*13250*/  SYNCS.PHASECHK.TRANS64.TRYWAIT P2, [R21+URZ+0x34830], R0 ;  /* 0x03483000150075a7 */ /* 0x000e64000804017f */
[----:B-1----:R-:W-:Y:S05]  /*13260*/  @!P2 BRA `(.L_x_628) ;  /* 0x000000b40058a947 */ /* 0x002fea0003800000 */
.L_x_627:
[----:B------:R-:W-:Y:S05]  /*13270*/  BSYNC B1 ;  /* 0x0000000000017941 */ /* 0x000fea0003800000 */
.L_x_626:
[----:B------:R-:W2:Y:S04]  /*13280*/  LDL.64 R24, [R1+0x30] ;  /* 0x0000300001187983 */ /* 0x000ea80000100a00 */
[----:B------:R-:W3:Y:S04]  /*13290*/  LDL.64 R226, [R1+0x28] ;  /* 0x0000280001e27983 */ /* 0x000ee80000100a00 */
[----:B------:R-:W4:Y:S01]  /*132a0*/  LDL.64 R234, [R1+0x20] ;  /* 0x0000200001ea7983 */ /* 0x000f220000100a00 */
[C---:B------:R-:W-:Y:S02]  /*132b0*/  R2UR UR6, R10.reuse ;  /* 0x000000000a0672ca */ /* 0x040fe400000e0000 */
[----:B------:R-:W-:Y:S01]  /*132c0*/  R2UR UR7, R11 ;  /* 0x000000000b0772ca */ /* 0x000fe200000e0000 */
[----:B------:R-:W5:Y:S01]  /*132d0*/  LDL.64 R232, [R1+0x18] ;  /* 0x0000180001e87983 */ /* 0x000f620000100a00 */
[----:B------:R-:W-:-:S02]  /*132e0*/  VIADD R14, R10, 0x2 ;  /* 0x000000020a0e7836 */ /* 0x000fc40000000000 */
[----:B------:R-:W-:Y:S01]  /*132f0*/  IMAD.MOV.U32 R15, RZ, RZ, 0x40000040 ;  /* 0x40000040ff0f7424 */ /* 0x000fe200078e00ff */
[----:B------:R-:W5:Y:S04]  /*13300*/  LDL.64 R230, [R1+0x10] ;  /* 0x0000100001e67983 */ /* 0x000f680000100a00 */
[----:B------:R-:W5:Y:S01]  /*13310*/  LDL.64 R228, [R1+0x8] ;  /* 0x0000080001e47983 */ /* 0x000f620000100a00 */
[----:B--2---:R-:W-:Y:S02]  /*13320*/  R2UR UR4, R24 ;  /* 0x00000000180472ca */ /* 0x004fe400000e0000 */
[----:B------:R-:W-:Y:S02]  /*13330*/  R2UR UR5, R25 ;  /* 0x00000000190572ca */ /* 0x000fe400000e0000 */
[----:B------:R-:W-:-:S11]  /*13340*/  WARPGROUP.ARRIVE ;  /* 0x00000000000079c5 */ /* 0x000fd60000000000 */
[----:B------:R-:W-:Y:S01]  /*13350*/  HGMMA.64x128x16.F32.BF16 R24, gdesc[UR4], RZ, !UPT, gsb0 ;  /* 0x01e00000041879f0 */ /* 0x000fe2000c0018ff */
[----:B------:R-:W-:Y:S02]  /*13360*/  R2UR UR6, R14 ;  /* 0x000000000e0672ca */ /* 0x000fe400000e0000 */
[----:B------:R-:W-:Y:S02]  /*13370*/  R2UR UR7, R15 ;  /* 0x000000000f0772ca */ /* 0x000fe400000e0000 */
[----:B---3--:R-:W-:Y:S02]  /*13380*/  R2UR UR4, R226 ;  /* 0x00000000e20472ca */ /* 0x008fe400000e0000 */
[----:B------:R-:W-:Y:S01]  /*13390*/  R2UR UR5, R227 ;  /* 0x00000000e30572ca */ /* 0x000fe200000e0000 */
[----:B------:R-:W-:Y:S01]  /*133a0*/  VIADD R14, R10, 0x4 ;  /* 0x000000040a0e7836 */ /* 0x000fe20000000000 */
[----:B------:R-:W2:Y:S01]  /*133b0*/  LDL.64 R226, [R1] ;  /* 0x0000000001e27983 */ /* 0x000ea20000100a00 */
[----:B------:R-:W-:Y:S01]  /*133c0*/  IMAD.MOV.U32 R15, RZ, RZ, 0x40000040 ;  /* 0x40000040ff0f7424 */ /* 0x000fe200078e00ff */
[----:B------:R-:W-:-:S02]  /*133d0*/  WARPGROUP.DEPBAR.LE gsb0, 0x0 ;  /* 0x00008000000079c5 */ /* 0x000fc40000010000 */
[----:B------:R-:W-:-:S07]  /*133e0*/  WARPGROUP.ARRIVE ;  /* 0x00000000000079c5 */ /* 0x000fce0000000000 */
[----:B------:R-:W-:Y:S01]  /*133f0*/  HGMMA.64x128x16.F32.BF16 R24, gdesc[UR4], R24, gsb0 ;  /* 0x01e00000041879f0 */ /* 0x000fe20008001818 */
[----:B------:R-:W-:Y:S02]  /*13400*/  R2UR UR6, R14 ;  /* 0x000000000e0672ca */ /* 0x000fe400000e0000 */
[----:B------:R-:W-:Y:S02]  /*13410*/  R2UR UR7, R15 ;  /* 0x000000000f0772ca */ /* 0x000fe400000e0000 */
[----:B----4-:R-:W-:Y:S02]  /*13420*/  R2UR UR4, R234 ;  /* 0x00000000ea0472ca */ /* 0x010fe400000e0000 */
[----:B------:R-:W-:Y:S01]  /*13430*/  R2UR UR5, R235 ;  /* 0x00000000eb0572ca */ /* 0x000fe200000e0000 */
[----:B------:R-:W-:Y:S02]  /*13440*/  VIADD R14, R10, 0x6 ;  /* 0x000000060a0e7836 */ /* 0x000fe40000000000 */
[----:B------:R-:W-:Y:S01]  /*13450*/  IMAD.MOV.U32 R15, RZ, RZ, 0x40000040 ;  /* 0x40000040ff0f7424 */ /* 0x000fe200078e00ff */
[----:B------:R-:W-:-:S02]  /*13460*/  WARPGROUP.DEPBAR.LE gsb0, 0x0 ;  /* 0x00008000000079c5 */ /* 0x000fc40000010000 */
[----:B------:R-:W-:-:S07]  /*13470*/  WARPGROUP.ARRIVE ;  /* 0x00000000000079c5 */ /* 0x000fce0000000000 */
[----:B------:R-:W-:Y:S01]  /*13480*/  HGMMA.64x128x16.F32.BF16 R24, gdesc[UR4], R24, gsb0 ;  /* 0x01e00000041879f0 */ /* 0x000fe20008001818 */
[----:B------:R-:W-:Y:S02]  /*13490*/  R2UR UR6, R14 ;  /* 0x000000000e0672ca */ /* 0x000fe400000e0000 */
[----:B------:R-:W-:Y:S02]  /*134a0*/  R2UR UR7, R15 ;  /* 0x000000000f0772ca */ /* 0x000fe400000e0000 */
[----:B-----5:R-:W-:Y:S02]  /*134b0*/  R2UR UR4, R232 ;  /* 0x00000000e80472ca */ /* 0x020fe400000e0000 */
        /* <DEDUP_REMOVED lines=8> */
[----:B------:R-:W-:Y:S02]  /*13540*/  R2UR UR4, R230 ;  /* 0x00000000e60472ca */ /* 0x000fe400000e0000 */
        /* <DEDUP_REMOVED lines=17> */
[----:B--2---:R-:W-:Y:S02]  /*13660*/  R2UR UR4, R226 ;  /* 0x00000000e20472ca */ /* 0x004fe400000e0000 */
[----:B------:R-:W-:Y:S01]  /*13670*/  R2UR UR5, R227 ;  /* 0x00000000e30572ca */ /* 0x000fe200000e0000 */
[----:B------:R-:W-:Y:S02]  /*13680*/  VIADD R14, R10, 0x406 ;  /* 0x000004060a0e7836 */ /* 0x000fe40000000000 */
[----:B------:R-:W-:Y:S01]  /*13690*/  IMAD.MOV.U32 R15, RZ, RZ, 0x40000040 ;  /* 0x40000040ff0f7424 */ /* 0x000fe200078e00ff */
[----:B------:R-:W-:-:S02]  /*136a0*/  WARPGROUP.DEPBAR.LE gsb0, 0x0 ;  /* 0x00008000000079c5 */ /* 0x000fc40000010000 */
[----:B------:R-:W-:-:S07]  /*136b0*/  WARPGROUP.ARRIVE ;  /* 0x00000000000079c5 */ /* 0x000fce0000000000 */
[----:B------:R-:W-:Y:S01]  /*136c0*/  HGMMA.64x128x16.F32.BF16 R24, gdesc[UR4], R24, gsb0 ;  /* 0x01e00000041879f0 */ /* 0x000fe20008001818 */
[----:B------:R-:W-:Y:S02]  /*136d0*/  R2UR UR6, R14 ;  /* 0x000000000e0672ca */ /* 0x000fe400000e0000 */
[----:B------:R-:W-:Y:S01]  /*136e0*/  R2UR UR7, R15 ;  /* 0x000000000f0772ca */ /* 0x000fe200000e0000 */
[----:B------:R-:W-:Y:S01]  /*136f0*/  UMOV UR4, UR56 ;  /* 0x0000003800047c82 */ /* 0x000fe20008000000 */
[----:B------:R-:W-:Y:S01]  /*13700*/  UMOV UR5, UR57 ;  /* 0x0000003900057c82 */ /* 0x000fe20008000000 */
[----:B------:R-:W-:Y:S02]  /*13710*/  VIADD R14, R10, 0x800 ;  /* 0x000008000a0e7836 */ /* 0x000fe40000000000 */
[----:B------:R-:W-:Y:S01]  /*13720*/  IMAD.MOV.U32 R15, RZ, RZ, 0x40000040 ;  /* 0x40000040ff0f7424 */ /* 0x000fe200078e00ff */
[----:B------:R-:W-:Y:S02]  /*13730*/  WARPGROUP.DEPBAR.LE gsb0, 0x0 ;  /* 0x00008000000079c5 */ /* 0x000fe40000010000 */
[----:B------:R-:W-:-:S06]  /*13740*/  WARPGROUP.ARRIVE ;  /* 0x00000000000079c5 */ /* 0x000fcc0000000000 */
        /* <DEDUP_REMOVED lines=100> */
[----:B------:R-:W-:Y:S05]  /*13d90*/  @!P0 BRA `(.L_x_629) ;  /* 0x0000000000048947 */ /* 0x000fea0003800000 */
[----:B------:R-:W-:Y:S01]  /*13da0*/  BPT.TRAP 0x1 ;  /* 0x000000040000795c */ /* 0x000fe20000300000 */
.L_x_629:
[----:B------:R-:W-:Y:S01]  /*13db0*/  SHF.L.U32 R3, R202, 0x1f, RZ ;  /* 0x0000001fca037819 */ /* 0x000fe200000006ff */
[----:B------:R-:W-:-:S04]  /*13dc0*/  IMAD R202, R203, 0x8, R2 ;  /* 0x00000008cbca7824 */ /* 0x000fc800078e0202 */
[----:B------:R2:W3:Y:S01]  /*13dd0*/  SYNCS.PHASECHK.TRANS64.TRYWAIT P2, [R202+URZ+0x34850], R3 ;  /* 0x03485003ca0075a7 */ /* 0x0004e2000804017f */
[----:B------:R-:W-:Y:S05]  /*13de0*/  @!P0 BRA `(.L_x_630) ;  /* 0x0000000000048947 */ /* 0x000fea0003800000 */
[----:B------:R-:W-:Y:S01]  /*13df0*/  BPT.TRAP 0x1 ;  /* 0x000000040000795c */ /* 0x000fe20000300000 */
.L_x_630:
[----:B------:R-:W-:Y:S04]  /*13e00*/  BSSY B1, `(.L_x_631) ;  /* 0x0000004000017945 */ /* 0x000fe80003800000 */
[----:B---3--:R-:W-:Y:S05]  /*13e10*/  @P2 BRA `(.L_x_632) ;  /* 0x0000000000082947 */ /* 0x008fea0003800000 */
[----:B------:R-:W3:Y:S02]  /*13e20*/  SYNCS.PHASECHK.TRANS64.TRYWAIT P2, [R202+URZ+0x34850], R3 ;  /* 0x03485003ca0075a7 */ /* 0x000ee4000804017f */
[----:B---3--:R-:W-:Y:S05]  /*13e30*/  @!P2 BRA `(.L_x_633) ;  /* 0x000000a80078a947 */ /* 0x008fea0003800000 */
.L_x_632:
[----:B------:R-:W-:Y:S05]  /*13e40*/  BSYNC B1 ;  /* 0x0000000000017941 */ /* 0x000fea0003800000 */
.L_x_631:
[----:B01----:R-:W-:Y:S01]  /*13e50*/  VIADD R0, R2, 0x400 ;  /* 0x0000040002007836 */ /* 0x003fe20000000000 */
[----:B------:R-:W-:Y:S01]  /*13e60*/  WARPGROUP.ARRIVE ;  /* 0x00000000000079c5 */ /* 0x000fe20000000000 */
[----:B------:R-:W-:Y:S01]  /*13e70*/  IMAD.MOV.U32 R11, RZ, RZ, 0x40000040 ;  /* 0x40000040ff0b7424 */ /* 0x000fe200078e00ff */
[----:B------:R-:W-:Y:S01]  /*13e80*/  ISETP.GT.AND P2, PT, R20, RZ, PT ;  /* 0x000000ff1400720c */ /* 0x000fe20003f44270 */
[----:B------:R-:W-:Y:S01]  /*13e90*/  IMAD.MOV.U32 R9, RZ, RZ, 0x40000040 ;  /* 0x40000040ff097424 */ /* 0x000fe200078e00ff */
[----:B------:R-:W-:Y:S01]  /*13ea0*/  SHF.R.U32.HI R0, RZ, 0x4, R0 ;  /* 0x00000004ff007819 */ /* 0x000fe20000011600 */
[----:B------:R-:W-:Y:S01]  /*13eb0*/  IMAD.MOV.U32 R15, RZ, RZ, 0x40000040 ;  /* 0x40000040ff0f7424 */ /* 0x000fe200078e00ff */
[----:B------:R-:W-:Y:S01]  /*13ec0*/  R2UR UR7, R11 ;  /* 0x000000000b0772ca */ /* 0x000fe200000e0000 */
[----:B------:R-:W-:Y:S01]  /*13ed0*/  @!P1 VIADD R21, R21, 0x34840 ;  /* 0x0003484015159836 */ /* 0x000fe20000000000 */
[----:B------:R-:W-:Y:S01]  /*13ee0*/  LOP3.LUT R0, R0, 0x3fff, RZ, 0xc0, !PT ;  /* 0x00003fff00007812 */ /* 0x000fe200078ec0ff */
[----:B--23--:R-:W-:-:S02]  /*13ef0*/  @!P1 VIADD R202, R202, 0x34860 ;  /* 0x00034860caca9836 */ /* 0x00cfc40000000000 */
[----:B------:R-:W-:Y:S01]  /*13f00*/  VIADD R20, R20, 0xffffffff ;  /* 0xffffffff14147836 */ /* 0x000fe20000000000 */
[----:B------:R-:W-:Y:S02]  /*13f10*/  LOP3.LUT R0, R0, 0x4000000, RZ, 0xfc, !PT ;  /* 0x0400000000007812 */ /* 0x000fe400078efcff */
[----:B------:R-:W-:Y:S02]  /*13f20*/  @!P1 PRMT R21, RZ, 0x654, R21 ;  /* 0x00000654ff159816 */ /* 0x000fe40000000015 */
[----:B------:R-:W-:Y:S01]  /*13f30*/  @!P1 PRMT R202, RZ, 0x654, R202 ;  /* 0x00000654ffca9816 */ /* 0x000fe200000000ca */
[----:B------:R-:W-:Y:S01]  /*13f40*/  IMAD R10, R203, 0x800, R0 ;  /* 0x00000800cb0a7824 */ /* 0x000fe200078e0200 */
[----:B------:R-:W-:Y:S01]  /*13f50*/  FMNMX.FTZ R0, R24, R12, !PT ;  /* 0x0000000c18007209 */ /* 0x000fe20007810000 */
[----:B------:R-:W-:Y:S02]  /*13f60*/  IMAD.MOV.U32 R203, RZ, RZ, R192 ;  /* 0x000000ffffcb7224 */ /* 0x000fe400078e00c0 */
[C---:B------:R-:W-:Y:S01]  /*13f70*/  VIADD R8, R10.reuse, 0x80 ;  /* 0x000000800a087836 */ /* 0x040fe20000000000 */
[C---:B------:R-:W-:Y:S01]  /*13f80*/  R2UR UR6, R10.reuse ;  /* 0x000000000a0672ca */ /* 0x040fe200000e0000 */
[----:B------:R-:W-:Y:S01]  /*13f90*/  VIADD R14, R10, 0x200 ;  /* 0x000002000a0e7836 */ /* 0x000fe20000000000 */
[----:B------:R-:W-:-:S04]  /*13fa0*/  FMNMX.FTZ R3, R25, R0, !PT ;  /* 0x0000000019037209 */ /* 0x000fc80007810000 */
[----:B------:R-:W-:-:S04]  /*13fb0*/  FMNMX.FTZ R0, R28, R3, !PT ;  /* 0x000000031c007209 */ /* 0x000fc80007810000 */
[----:B------:R-:W-:-:S03]  /*13fc0*/  FMNMX.FTZ R3, R29, R0, !PT ;  /* 0x000000001d037209 */ /* 0x000fc60007810000 */
[----:B------:R-:W-:Y:S01]  /*13fd0*/  HGMMA.64x128x16.F32.BF16 R88, R180, gdesc[UR4].tnspB, R88, gsb0 ;  /* 0x41e00004b4587df0 */ /* 0x000fe20008001858 */
[----:B------:R-:W-:Y:S01]  /*13fe0*/  R2UR UR6, R8 ;  /* 0x00000000080672ca */ /* 0x000fe200000e0000 */
[----:B------:R-:W-:Y:S01]  /*13ff0*/  VIADD R8, R10, 0x100 ;  /* 0x000001000a087836 */ /* 0x000fe20000000000 */
[----:B------:R-:W-:Y:S01]  /*14000*/  R2UR UR7, R9 ;  /* 0x00000000090772ca */ /* 0x000fe200000e0000 */
[----:B------:R-:W-:Y:S01]  /*14010*/  IMAD.MOV.U32 R9, RZ, RZ, 0x40000040 ;  /* 0x40000040ff097424 */ /* 0x000fe200078e00ff */
        /* <DEDUP_REMOVED lines=27> */
[----:B------:R-:W-:Y:S01]  /*141d0*/  FMNMX.FTZ R4, R85, R0, !PT ;  /* 0x0000000055047209 */ /* 0x000fe20007810000 */
[----:B------:R-:W-:-:S04]  /*141e0*/  IMAD.U32 R0, RZ, RZ, UR42 ;  /* 0x0000002aff007e24 */ /* 0x000fc8000f8e00ff */
[----:B------:R-:W0:Y:S01]  /*141f0*/  SHFL.BFLY PT, R3, R4, 0x2, 0x1f ;  /* 0x0c401f0004037f89 */ /* 0x000e2200000e0000 */
        /* <DEDUP_REMOVED lines=10> */
[----:B------:R-:W-:Y:S02]  /*142a0*/  R2UR UR6, R8 ;  /* 0x00000000080672ca */ /* 0x000fe400000e0000 */
[----:B------:R-:W-:Y:S02]  /*142b0*/  R2UR UR7, R9 ;  /* 0x00000000090772ca */ /* 0x000fe400000e0000 */
[----:B0-----:R-:W-:Y:S02]  /*142c0*/  FMNMX.FTZ R8, R4, R3, !PT ;  /* 0x0000000304087209 */ /* 0x001fe40007810000 */
[----:B------:R-:W-:-:S03]  /*142d0*/  FMNMX.FTZ R4, R26, R13, !PT ;  /* 0x0000000d1a047209 */ /* 0x000fc60007810000 */
[----:B------:R-:W0:Y:S02]  /*142e0*/  SHFL.BFLY PT, R3, R8, 0x1, 0x1f ;  /* 0x0c201f0008037f89 */ /* 0x000e2400000e0000 */
[----:B0-----:R-:W-:-:S05]  /*142f0*/  FMNMX.FTZ R3, R8, R3, !PT ;  /* 0x0000000308037209 */ /* 0x001fca0007810000 */
[C---:B------:R-:W-:Y:S01]  /*14300*/  FMUL.FTZ R11, R3.reuse, R0 ;  /* 0x00000000030b7220 */ /* 0x040fe20000410000 */
[----:B------:R-:W-:-:S03]  /*14310*/  FADD.FTZ R9, -R3, R12 ;  /* 0x0000000c03097221 */ /* 0x000fc60000010100 */
[-CC-:B------:R-:W-:Y:S01]  /*14320*/  FFMA.FTZ R182, R28, R0.reuse, -R11.reuse ;  /* 0x000000001cb67223 */ /* 0x180fe2000001080b */
        /* <DEDUP_REMOVED lines=15> */
[-C--:B------:R-:W-:Y:S01]  /*14420*/  FFMA.FTZ R57, R84, R0.reuse, -R11 ;  /* 0x0000000054397223 */ /* 0x080fe2000001080b */
[----:B------:R-:W-:Y:S01]  /*14430*/  FMUL.FTZ R9, R9, R0 ;  /* 0x0000000009097220 */ /* 0x000fe20000410000 */
[----:B------:R-:W-:Y:S08]  /*14440*/  MUFU.EX2 R180, R180 ;  /* 0x000000b400b47308 */ /* 0x000ff00000000800 */
[----:B------:R-:W0:Y:S08]  /*14450*/  MUFU.EX2 R9, R9 ;  /* 0x0000000900097308 */ /* 0x000e300000000800 */
[----:B------:R-:W1:Y:S08]  /*14460*/  MUFU.EX2 R12, R12 ;  /* 0x0000000c000c7308 */ /* 0x000e700000000800 */
[----:B------:R-:W2:Y:S08]  /*14470*/  MUFU.EX2 R182, R182 ;  /* 0x000000b600b67308 */ /* 0x000eb00000000800 */
        /* <DEDUP_REMOVED lines=10> */
[-CC-:B------:R-:W-:Y:S01]  /*14520*/  FFMA.FTZ R174, R44, R0.reuse, -R11.reuse ;  /* 0x000000002cae7223 */ /* 0x180fe2000001080b */
[-CC-:B------:R-:W-:Y:S01]  /*14530*/  FFMA.FTZ R40, R65, R0.reuse, -R11.reuse ;  /* 0x0000000041287223 */ /* 0x180fe2000001080b */
[----:B------:R-:W-:Y:S01]  /*14540*/  FFMA.FTZ R44, R69, R0, -R11 ;  /* 0x00000000452c7223 */ /* 0x000fe2000001080b */
[----:B------:R-:W-:Y:S01]  /*14550*/  MUFU.EX2 R32, R32 ;  /* 0x0000002000207308 */ /* 0x000fe20000000800 */
[----:B------:R-:W-:Y:S01]  /*14560*/  HGMMA.64x128x16.F32.BF16 R88, R168, gdesc[UR4].tnspB, R88, gsb0 ;  /* 0x41e00004a8587df0 */ /* 0x000fe20008001858 */
[----:B------:R-:W-:Y:S01]  /*14570*/  R2UR UR6, R14 ;  /* 0x000000000e0672ca */ /* 0x000fe200000e0000 */
[----:B------:R-:W-:Y:S01]  /*14580*/  VIADD R14, R10, 0x280 ;  /* 0x000002800a0e7836 */ /* 0x000fe20000000000 */
[----:B------:R-:W-:Y:S02]  /*14590*/  R2UR UR7, R15 ;  /* 0x000000000f0772ca */ /* 0x000fe400000e0000 */
[----:B------:R-:W-:-:S02]  /*145a0*/  FMNMX.FTZ R15, R27, R4, !PT ;  /* 0x000000041b0f7209 */ /* 0x000fc40007810000 */
[----:B------:R-:W-:Y:S02]  /*145b0*/  MUFU.EX2 R172, R172 ;  /* 0x000000ac00ac7308 */ /* 0x000fe40000000800 */
[----:B------:R-:W-:-:S04]  /*145c0*/  FMNMX.FTZ R4, R30, R15, !PT ;  /* 0x0000000f1e047209 */ /* 0x000fc80007810000 */
[----:B------:R-:W-:Y:S02]  /*145d0*/  FMNMX.FTZ R15, R31, R4, !PT ;  /* 0x000000041f0f7209 */ /* 0x000fe40007810000 */
        /* <DEDUP_REMOVED lines=25> */
[----:B------:R-:W-:Y:S01]  /*14770*/  FMNMX.FTZ R4, R66, R15, !PT ;  /* 0x0000000f42047209 */ /* 0x000fe20007810000 */
[----:B------:R-:W-:-:S03]  /*14780*/  IMAD.MOV.U32 R15, RZ, RZ, 0x40000040 ;  /* 0x40000040ff0f7424 */ /* 0x000fc600078e00ff */
[----:B------:R-:W-:-:S04]  /*14790*/  FMNMX.FTZ R37, R67, R4, !PT ;  /* 0x0000000443257209 */ /* 0x000fc80007810000 */
[----:B------:R-:W-:Y:S01]  /*147a0*/  FMNMX.FTZ R4, R70, R37, !PT ;  /* 0x0000002546047209 */ /* 0x000fe20007810000 */
[----:B------:R-:W-:-:S06]  /*147b0*/  FFMA.FTZ R37, R72, R0, -R11 ;  /* 0x0000000048257223 */ /* 0x000fcc000001080b */
[----:B------:R-:W-:Y:S01]  /*147c0*/  MUFU.EX2 R37, R37 ;  /* 0x0000002500257308 */ /* 0x000fe20000000800 */
[----:B------:R-:W-:Y:S02]  /*147d0*/  WARPGROUP.DEPBAR.LE gsb0, 0x0 ;  /* 0x00008000000079c5 */ /* 0x000fe40000010000 */
[----:B------:R-:W-:Y:S01]  /*147e0*/  WARPGROUP.ARRIVE ;  /* 0x00000000000079c5 */ /* 0x000fe20000000000 */
[-CC-:B------:R-:W-:Y:S01]  /*147f0*/  FFMA.FTZ R168, R48, R0.reuse, -R11.reuse ;  /* 0x0000000030a87223 */ /* 0x180fe2000001080b */
[-CC-:B------:R-:W-:Y:S01]  /*14800*/  FFMA.FTZ R170, R52, R0.reuse, -R11.reuse ;  /* 0x0000000034aa7223 */ /* 0x180fe2000001080b */
[-CC-:B------:R-:W-:Y:S01]  /*14810*/  FFMA.FTZ R48, R61, R0.reuse, -R11.reuse ;  /* 0x000000003d307223 */ /* 0x180fe2000001080b */
[----:B------:R-:W-:Y:S02]  /*14820*/  FFMA.FTZ R52, R77, R0, -R11 ;  /* 0x000000004d347223 */ /* 0x000fe4000001080b */
[----:B------:R-:W-:Y:S01]  /*14830*/  HGMMA.64x128x16.F32.BF16 R88, R164, gdesc[UR4].tnspB, R88, gsb0 ;  /* 0x41e00004a4587df0 */ /* 0x000fe20008001858 */
[----:B------:R-:W-:Y:S01]  /*14840*/  R2UR UR6, R14 ;  /* 0x000000000e0672ca */ /* 0x000fe200000e0000 */
[C---:B------:R-:W-:Y:S01]  /*14850*/  VIADD R14, R10.reuse, 0x300 ;  /* 0x000003000a0e7836 */ /* 0x040fe20000000000 */
[----:B------:R-:W-:Y:S01]  /*14860*/  R2UR UR7, R15 ;  /* 0x000000000f0772ca */ /* 0x000fe200000e0000 */
[----:B------:R-:W-:Y:S01]  /*14870*/  VIADD R10, R10, 0x380 ;  /* 0x000003800a0a7836 */ /* 0x000fe20000000000 */
[----:B------:R-:W-:Y:S01]  /*14880*/  FMNMX.FTZ R15, R71, R4, !PT ;  /* 0x00000004470f7209 */ /* 0x000fe20007810000 */
[----:B------:R-:W-:Y:S03]  /*14890*/  MUFU.EX2 R168, R168 ;  /* 0x000000a800a87308 */ /* 0x000fe60000000800 */
[----:B------:R-:W-:-:S04]  /*148a0*/  FMNMX.FTZ R4, R74, R15, !PT ;  /* 0x0000000f4a047209 */ /* 0x000fc80007810000 */
        /* <DEDUP_REMOVED lines=9> */
[----:B------:R-:W-:-:S05]  /*14940*/  FMNMX.FTZ R4, R87, R4, !PT ;  /* 0x0000000457047209 */ /* 0x000fca0007810000 */
[----:B------:R-:W3:Y:S02]  /*14950*/  SHFL.BFLY PT, R15, R4, 0x2, 0x1f ;  /* 0x0c401f00040f7f89 */ /* 0x000ee400000e0000 */
[----:B---3--:R-:W-:-:S05]  /*14960*/  FMNMX.FTZ R8, R4, R15, !PT ;  /* 0x0000000f04087209 */ /* 0x008fca0007810000 */
[----:B------:R-:W3:Y:S02]  /*14970*/  SHFL.BFLY PT, R15, R8, 0x1, 0x1f ;  /* 0x0c201f00080f7f89 */ /* 0x000ee400000e0000 */
[----:B---3--:R-:W-:Y:S01]  /*14980*/  FMNMX.FTZ R8, R8, R15, !PT ;  /* 0x0000000f08087209 */ /* 0x008fe20007810000 */
[----:B------:R-:W-:Y:S01]  /*14990*/  IMAD.MOV.U32 R15, RZ, RZ, 0x40000040 ;  /* 0x40000040ff0f7424 */ /* 0x000fe200078e00ff */
[----:B------:R-:W-:Y:S02]  /*149a0*/  WARPGROUP.DEPBAR.LE gsb0, 0x0 ;  /* 0x00008000000079c5 */ /* 0x000fe40000010000 */
[----:B------:R-:W-:Y:S01]  /*149b0*/  WARPGROUP.ARRIVE ;  /* 0x00000000000079c5 */ /* 0x000fe20000000000 */
[-CC-:B------:R-:W-:Y:S01]  /*149c0*/  FFMA.FTZ R164, R56, R0.reuse, -R11.reuse ;  /* 0x0000000038a47223 */ /* 0x180fe2000001080b */
[-CC-:B------:R-:W-:Y:S01]  /*149d0*/  FFMA.FTZ R166, R60, R0.reuse, -R11.reuse ;  /* 0x000000003ca67223 */ /* 0x180fe2000001080b */
[----:B------:R-:W-:-:S03]  /*149e0*/  FFMA.FTZ R56, R81, R0, -R11 ;  /* 0x0000000051387223 */ /* 0x000fc6000001080b */
[----:B------:R-:W-:Y:S01]  /*149f0*/  HGMMA.64x128x16.F32.BF16 R88, R152, gdesc[UR4].tnspB, R88, gsb0 ;  /* 0x41e0000498587df0 */ /* 0x000fe20008001858 */
[----:B------:R-:W-:Y:S01]  /*14a00*/  R2UR UR6, R14 ;  /* 0x000000000e0672ca */ /* 0x000fe200000e0000 */
[----:B------:R-:W-:Y:S01]  /*14a10*/  FFMA.FTZ R14, R85, R0, -R11 ;  /* 0x00000000550e7223 */ /* 0x000fe2000001080b */
[----:B------:R-:W-:Y:S01]  /*14a20*/  R2UR UR7, R15 ;  /* 0x000000000f0772ca */ /* 0x000fe200000e0000 */
        /* <DEDUP_REMOVED lines=8> */
[C---:B------:R-:W-:Y:S01]  /*14ab0*/  FADD.FTZ R11, -R8.reuse, R13 ;  /* 0x0000000d080b7221 */ /* 0x040fe20000010100 */
[-C--:B------:R-:W-:Y:S02]  /*14ac0*/  FMUL.FTZ R13, R8, R0.reuse ;  /* 0x00000000080d7220 */ /* 0x080fe40000410000 */
[----:B------:R-:W-:Y:S01]  /*14ad0*/  HGMMA.64x128x16.F32.BF16 R88, R156, gdesc[UR4].tnspB, R88, gsb0 ;  /* 0x41e000049c587df0 */ /* 0x000fe20008001858 */
[-C--:B------:R-:W-:Y:S01]  /*14ae0*/  FMUL.FTZ R11, R11, R0.reuse ;  /* 0x000000000b0b7220 */ /* 0x080fe20000410000 */
        /* <DEDUP_REMOVED lines=12> */
[----:B---3--:R-:W-:Y:S01]  /*14bb0*/  IMAD.MOV.U32 R11, RZ, RZ, 0x40000040 ;  /* 0x40000040ff0b7424 */ /* 0x008fe200078e00ff */
[----:B------:R-:W-:Y:S01]  /*14bc0*/  R2UR UR6, R10 ;  /* 0x000000000a0672ca */ /* 0x000fe200000e0000 */
[-CC-:B------:R-:W-:Y:S01]  /*14bd0*/  FFMA.FTZ R171, R54, R0.reuse, -R13.reuse ;  /* 0x0000000036ab7223 */ /* 0x180fe2000001080d */
[-CC-:B------:R-:W-:Y:S01]  /*14be0*/  FFMA.FTZ R38, R43, R0.reuse, -R13.reuse ;  /* 0x000000002b267223 */ /* 0x180fe2000001080d */
[--C-:B------:R-:W-:Y:S01]  /*14bf0*/  FFMA.FTZ R175, R46, R0, -R13.reuse ;  /* 0x000000002eaf7223 */ /* 0x100fe2000001080d */
[----:B------:R-:W-:Y:S01]  /*14c00*/  R2UR UR7, R11 ;  /* 0x000000000b0772ca */ /* 0x000fe200000e0000 */
[----:B0-----:R-:W-:Y:S01]  /*14c10*/  FFMA.FTZ R11, R9, R6, R180 ;  /* 0x00000006090b7223 */ /* 0x001fe200000100b4 */
[----:B------:R-:W0:Y:S01]  /*14c20*/  MUFU.EX2 R26, R26 ;  /* 0x0000001a001a7308 */ /* 0x000e220000000800 */
[-CC-:B------:R-:W-:Y:S01]  /*14c30*/  FFMA.FTZ R165, R58, R0.reuse, -R13.reuse ;  /* 0x000000003aa57223 */ /* 0x180fe2000001080d */
[-C--:B------:R-:W-:Y:S01]  /*14c40*/  FFMA.FTZ R42, R47, R0.reuse, -R13 ;  /* 0x000000002f2a7223 */ /* 0x080fe2000001080d */
[----:B-1----:R-:W-:Y:S01]  /*14c50*/  FADD.FTZ R11, R12, R11 ;  /* 0x0000000b0c0b7221 */ /* 0x002fe20000010000 */
[-CC-:B------:R-:W-:Y:S01]  /*14c60*/  FFMA.FTZ R167, R62, R0.reuse, -R13.reuse ;  /* 0x000000003ea77223 */ /* 0x180fe2000001080d */
[-CC-:B------:R-:W-:Y:S01]  /*14c70*/  FFMA.FTZ R34, R51, R0.reuse, -R13.reuse ;  /* 0x0000000033227223 */ /* 0x180fe2000001080d */
[-C--:B------:R-:W-:Y:S01]  /*14c80*/  FFMA.FTZ R46, R55, R0.reuse, -R13 ;  /* 0x00000000372e7223 */ /* 0x080fe2000001080d */
[----:B--2---:R-:W-:Y:S01]  /*14c90*/  FADD.FTZ R11, R182, R11 ;  /* 0x0000000bb60b7221 */ /* 0x004fe20000010000 */
[----:B------:R-:W1:Y:S01]  /*14ca0*/  MUFU.EX2 R183, R183 ;  /* 0x000000b700b77308 */ /* 0x000e620000000800 */
[----:B----4-:R-:W-:Y:S01]  /*14cb0*/  FFMA.FTZ R5, R4, R5, R181 ;  /* 0x0000000504057223 */ /* 0x010fe200000100b5 */
[----:B------:R-:W-:Y:S01]  /*14cc0*/  FFMA.FTZ R10, R59, R0, -R13 ;  /* 0x000000003b0a7223 */ /* 0x000fe2000001080d */
[----:B------:R-:W-:Y:S01]  /*14cd0*/  FADD.FTZ R11, R24, R11 ;  /* 0x0000000b180b7221 */ /* 0x000fe20000010000 */
[----:B------:R-:W-:Y:S01]  /*14ce0*/  F2FP.BF16.F32.PACK_AB R180, R12, R180 ;  /* 0x000000b40cb4723e */ /* 0x000fe200000010ff */
[-CC-:B------:R-:W-:Y:S01]  /*14cf0*/  FFMA.FTZ R6, R63, R0.reuse, -R13.reuse ;  /* 0x000000003f067223 */ /* 0x180fe2000001080d */
[----:B------:R-:W-:Y:S01]  /*14d00*/  FFMA.FTZ R153, R66, R0, -R13 ;  /* 0x0000000042997223 */ /* 0x000fe2000001080d */
[----:B------:R-:W-:Y:S01]  /*14d10*/  FADD.FTZ R11, R176, R11 ;  /* 0x0000000bb00b7221 */ /* 0x000fe20000010000 */
[----:B------:R-:W2:Y:S01]  /*14d20*/  MUFU.EX2 R60, R60 ;  /* 0x0000003c003c7308 */ /* 0x000ea20000000800 */
[----:B0-----:R-:W-:Y:S01]  /*14d30*/  FADD.FTZ R50, R26, R5 ;  /* 0x000000051a327221 */ /* 0x001fe20000010000 */
[----:B------:R-:W-:Y:S01]  /*14d40*/  F2FP.BF16.F32.PACK_AB R182, R24, R182 ;  /* 0x000000b618b6723e */ /* 0x000fe200000010ff */
[----:B------:R-:W-:Y:S01]  /*14d50*/  FADD.FTZ R11, R28, R11 ;  /* 0x0000000b1c0b7221 */ /* 0x000fe20000010000 */
[----:B------:R-:W-:Y:S01]  /*14d60*/  F2FP.BF16.F32.PACK_AB R181, R26, R181 ;  /* 0x000000b51ab5723e */ /* 0x000fe200000010ff */
[-CC-:B------:R-:W-:Y:S01]  /*14d70*/  FFMA.FTZ R155, R70, R0.reuse, -R13.reuse ;  /* 0x00000000469b7223 */ /* 0x180fe2000001080d */
[-C--:B------:R-:W-:Y:S01]  /*14d80*/  FFMA.FTZ R75, R75, R0.reuse, -R13 ;  /* 0x000000004b4b7223 */ /* 0x080fe2000001080d */
[----:B------:R-:W-:Y:S01]  /*14d90*/  FADD.FTZ R62, R178, R11 ;  /* 0x0000000bb23e7221 */ /* 0x000fe20000010000 */
[----:B------:R-:W0:Y:S01]  /*14da0*/  MUFU.EX2 R177, R177 ;  /* 0x000000b100b17308 */ /* 0x000e220000000800 */
[----:B-1----:R-:W-:Y:S01]  /*14db0*/  FADD.FTZ R5, R183, R50 ;  /* 0x00000032b7057221 */ /* 0x002fe20000010000 */
[-CC-:B------:R-:W-:Y:S01]  /*14dc0*/  FFMA.FTZ R50, R67, R0.reuse, -R13.reuse ;  /* 0x0000000043327223 */ /* 0x180fe2000001080d */
[----:B------:R-:W-:Y:S01]  /*14dd0*/  FADD.FTZ R11, R33, R62 ;  /* 0x0000003e210b7221 */ /* 0x000fe20000010000 */
[-CC-:B------:R-:W-:Y:S01]  /*14de0*/  FFMA.FTZ R78, R78, R0.reuse, -R13.reuse ;  /* 0x000000004e4e7223 */ /* 0x180fe2000001080d */
[-CC-:B------:R-:W-:Y:S01]  /*14df0*/  FFMA.FTZ R79, R79, R0.reuse, -R13.reuse ;  /* 0x000000004f4f7223 */ /* 0x180fe2000001080d */
[-C--:B------:R-:W-:Y:S01]  /*14e00*/  FFMA.FTZ R82, R82, R0.reuse, -R13 ;  /* 0x0000000052527223 */ /* 0x080fe2000001080d */
[----:B------:R-:W-:Y:S01]  /*14e10*/  FADD.FTZ R62, R172, R11 ;  /* 0x0000000bac3e7221 */ /* 0x000fe20000010000 */
[----:B------:R-:W1:Y:S01]  /*14e20*/  MUFU.EX2 R64, R64 ;  /* 0x0000004000407308 */ /* 0x000e620000000800 */
[----:B--2---:R-:W-:Y:S01]  /*14e30*/  FADD.FTZ R54, R60, R5 ;  /* 0x000000053c367221 */ /* 0x004fe20000010000 */
[-CC-:B------:R-:W-:Y:S01]  /*14e40*/  FFMA.FTZ R83, R83, R0.reuse, -R13.reuse ;  /* 0x0000000053537223 */ /* 0x180fe2000001080d */
[----:B------:R-:W-:Y:S01]  /*14e50*/  FADD.FTZ R11, R25, R62 ;  /* 0x0000003e190b7221 */ /* 0x000fe20000010000 */
[----:B------:R-:W-:Y:S01]  /*14e60*/  FFMA.FTZ R86, R86, R0, -R13 ;  /* 0x0000000056567223 */ /* 0x000fe2000001080d */
[----:B------:R-:W-:-:S02]  /*14e70*/  F2FP.BF16.F32.PACK_AB R183, R60, R183 ;  /* 0x000000b73cb7723e */ /* 0x000fc400000010ff */
[----:B------:R-:W-:Y:S01]  /*14e80*/  FADD.FTZ R62, R174, R11 ;  /* 0x0000000bae3e7221 */ /* 0x000fe20000010000 */
[----:B------:R-:W2:Y:S01]  /*14e90*/  MUFU.EX2 R179, R179 ;  /* 0x000000b300b37308 */ /* 0x000ea20000000800 */
[----:B0-----:R-:W-:Y:S01]  /*14ea0*/  FADD.FTZ R5, R177, R54 ;  /* 0x00000036b1057221 */ /* 0x001fe20000010000 */
[----:B------:R-:W-:Y:S01]  /*14eb0*/  FFMA.FTZ R54, R71, R0, -R13 ;  /* 0x0000000047367223 */ /* 0x000fe2000001080d */
[----:B------:R-:W-:Y:S01]  /*14ec0*/  FADD.FTZ R11, R29, R62 ;  /* 0x0000003e1d0b7221 */ /* 0x000fe20000010000 */
[----:B------:R-:W-:Y:S02]  /*14ed0*/  F2FP.BF16.F32.PACK_AB R176, R28, R176 ;  /* 0x000000b01cb0723e */ /* 0x000fe400000010ff */
[----:B------:R-:W-:Y:S01]  /*14ee0*/  F2FP.BF16.F32.PACK_AB R178, R33, R178 ;  /* 0x000000b221b2723e */ /* 0x000fe200000010ff */
[----:B------:R-:W-:Y:S01]  /*14ef0*/  FADD.FTZ R11, R168, R11 ;  /* 0x0000000ba80b7221 */ /* 0x000fe20000010000 */
[----:B------:R-:W0:Y:S01]  /*14f00*/  MUFU.EX2 R30, R30 ;  /* 0x0000001e001e7308 */ /* 0x000e220000000800 */
[C---:B-1----:R-:W-:Y:S01]  /*14f10*/  FADD.FTZ R58, R64.reuse, R5 ;  /* 0x00000005403a7221 */ /* 0x042fe20000010000 */
[----:B------:R-:W-:Y:S01]  /*14f20*/  F2FP.BF16.F32.PACK_AB R177, R64, R177 ;  /* 0x000000b140b1723e */ /* 0x000fe200000010ff */
[----:B------:R-:W-:Y:S01]  /*14f30*/  FADD.FTZ R11, R32, R11 ;  /* 0x0000000b200b7221 */ /* 0x000fe20000010000 */
[----:B------:R-:W-:-:S02]  /*14f40*/  F2FP.BF16.F32.PACK_AB R172, R25, R172 ;  /* 0x000000ac19ac723e */ /* 0x000fc400000010ff */
[----:B------:R-:W-:Y:S01]  /*14f50*/  F2FP.BF16.F32.PACK_AB R174, R29, R174 ;  /* 0x000000ae1dae723e */ /* 0x000fe200000010ff */
[----:B------:R-:W-:Y:S01]  /*14f60*/  FADD.FTZ R11, R170, R11 ;  /* 0x0000000baa0b7221 */ /* 0x000fe20000010000 */
[----:B------:R-:W1:Y:S01]  /*14f70*/  MUFU.EX2 R173, R173 ;  /* 0x000000ad00ad7308 */ /* 0x000e620000000800 */
[----:B--2---:R-:W-:Y:S01]  /*14f80*/  FADD.FTZ R5, R179, R58 ;  /* 0x0000003ab3057221 */ /* 0x004fe20000010000 */
[----:B------:R-:W-:Y:S01]  /*14f90*/  F2FP.BF16.F32.PACK_AB R168, R32, R168 ;  /* 0x000000a820a8723e */ /* 0x000fe200000010ff */
[C---:B------:R-:W-:Y:S01]  /*14fa0*/  FADD.FTZ R11, R36.reuse, R11 ;  /* 0x0000000b240b7221 */ /* 0x040fe20000010000 */
[----:B------:R-:W-:-:S03]  /*14fb0*/  F2FP.BF16.F32.PACK_AB R170, R36, R170 ;  /* 0x000000aa24aa723e */ /* 0x000fc600000010ff */
[----:B------:R-:W-:Y:S01]  /*14fc0*/  FADD.FTZ R26, R164, R11 ;  /* 0x0000000ba41a7221 */ /* 0x000fe20000010000 */
[----:B------:R-:W2:Y:S01]  /*14fd0*/  MUFU.EX2 R38, R38 ;  /* 0x0000002600267308 */ /* 0x000ea20000000800 */
[C---:B0-----:R-:W-:Y:S01]  /*14fe0*/  FADD.FTZ R58, R30.reuse, R5 ;  /* 0x000000051e3a7221 */ /* 0x041fe20000010000 */
[----:B------:R-:W-:Y:S01]  /*14ff0*/  F2FP.BF16.F32.PACK_AB R179, R30, R179 ;  /* 0x000000b31eb3723e */ /* 0x000fe200000010ff */
[C---:B------:R-:W-:Y:S01]  /*15000*/  FADD.FTZ R11, R41.reuse, R26 ;  /* 0x0000001a290b7221 */ /* 0x040fe20000010000 */
[----:B------:R-:W-:-:S03]  /*15010*/  F2FP.BF16.F32.PACK_AB R164, R41, R164 ;  /* 0x000000a429a4723e */ /* 0x000fc600000010ff */
[----:B------:R-:W-:Y:S01]  /*15020*/  FADD.FTZ R11, R166, R11 ;  /* 0x0000000ba60b7221 */ /* 0x000fe20000010000 */
[----:B------:R-:W0:Y:S01]  /*15030*/  MUFU.EX2 R175, R175 ;  /* 0x000000af00af7308 */ /* 0x000e220000000800 */
[----:B-1----:R-:W-:Y:S01]  /*15040*/  FADD.FTZ R5, R173, R58 ;  /* 0x0000003aad057221 */ /* 0x002fe20000010000 */
[C---:B------:R-:W-:Y:S01]  /*15050*/  F2FP.BF16.F32.PACK_AB R166, R48.reuse, R166 ;  /* 0x000000a630a6723e */ /* 0x040fe200000010ff */
[----:B------:R-:W-:-:S05]  /*15060*/  FADD.FTZ R11, R48, R11 ;  /* 0x0000000b300b7221 */ /* 0x000fca0000010000 */
[----:B------:R-:W1:Y:S01]  /*15070*/  MUFU.EX2 R42, R42 ;  /* 0x0000002a002a7308 */ /* 0x000e620000000800 */
[C---:B--2---:R-:W-:Y:S01]  /*15080*/  FADD.FTZ R58, R38.reuse, R5 ;  /* 0x00000005263a7221 */ /* 0x044fe20000010000 */
[----:B------:R-:W-:-:S06]  /*15090*/  F2FP.BF16.F32.PACK_AB R173, R38, R173 ;  /* 0x000000ad26ad723e */ /* 0x000fcc00000010ff */
        /* <DEDUP_REMOVED lines=11> */
[----:B------:R-:W-:Y:S02]  /*15150*/  WARPGROUP.DEPBAR.LE gsb0, 0x0 ;  /* 0x00008000000079c5 */ /* 0x000fe40000010000 */
[----:B------:R-:W-:Y:S01]  /*15160*/  WARPGROUP.ARRIVE ;  /* 0x00000000000079c5 */ /* 0x000fe20000000000 */
[----:B-1----:R-:W-:Y:S01]  /*15170*/  FADD.FTZ R5, R171, R12 ;  /* 0x0000000cab057221 */ /* 0x002fe20000010000 */
[-CC-:B------:R-:W-:Y:S01]  /*15180*/  FFMA.FTZ R157, R74, R0.reuse, -R13.reuse ;  /* 0x000000004a9d7223 */ /* 0x180fe2000001080d */
[----:B------:R-:W-:Y:S01]  /*15190*/  FFMA.FTZ R13, R87, R0, -R13 ;  /* 0x00000000570d7223 */ /* 0x000fe2000001080d */
[----:B------:R-:W-:Y:S01]  /*151a0*/  F2FP.BF16.F32.PACK_AB R156, R45, R37 ;  /* 0x000000252d9c723e */ /* 0x000fe200000010ff */
[----:B------:R-:W1:Y:S01]  /*151b0*/  MUFU.EX2 R10, R10 ;  /* 0x0000000a000a7308 */ /* 0x000e620000000800 */
[----:B------:R-:W-:Y:S01]  /*151c0*/  HGMMA.64x128x16.F32.BF16 R88, R160, gdesc[UR4].tnspB, R88, gsb0 ;  /* 0x41e00004a0587df0 */ /* 0x000fe20008001858 */
[C---:B--2---:R-:W-:Y:S01]  /*151d0*/  FADD.FTZ R24, R46.reuse, R5 ;  /* 0x000000052e187221 */ /* 0x044fe20000010000 */
[----:B------:R-:W-:-:S02]  /*151e0*/  F2FP.BF16.F32.PACK_AB R171, R46, R171 ;  /* 0x000000ab2eab723e */ /* 0x000fc400000010ff */
[----:B------:R-:W-:-:S03]  /*151f0*/  F2FP.BF16.F32.PACK_AB R158, R52, R49 ;  /* 0x00000031349e723e */ /* 0x000fc600000010ff */
        /* <DEDUP_REMOVED lines=11> */
[----:B-1----:R-:W-:-:S07]  /*152b0*/  FADD.FTZ R5, R153, R24 ;  /* 0x0000001899057221 */ /* 0x002fce0000010000 */
[----:B------:R-:W1:Y:S01]  /*152c0*/  MUFU.EX2 R155, R155 ;  /* 0x0000009b009b7308 */ /* 0x000e620000000800 */
[----:B--2---:R-:W-:Y:S01]  /*152d0*/  FADD.FTZ R11, R152, R11 ;  /* 0x0000000b980b7221 */ /* 0x004fe20000010000 */
[----:B------:R-:W-:-:S03]  /*152e0*/  F2FP.BF16.F32.PACK_AB R152, R40, R152 ;  /* 0x000000982898723e */ /* 0x000fc600000010ff */
[----:B------:R-:W-:-:S03]  /*152f0*/  FADD.FTZ R11, R40, R11 ;  /* 0x0000000b280b7221 */ /* 0x000fc60000010000 */
        /* <DEDUP_REMOVED lines=11> */
[----:B------:R-:W-:Y:S01]  /*153b0*/  FADD.FTZ R24, R37, R24 ;  /* 0x0000001825187221 */ /* 0x000fe20000010000 */
[----:B------:R-:W-:-:S03]  /*153c0*/  F2FP.BF16.F32.PACK_AB R155, R54, R155 ;  /* 0x0000009b369b723e */ /* 0x000fc600000010ff */
[----:B------:R-:W-:Y:S02]  /*153d0*/  FADD.FTZ R24, R45, R24 ;  /* 0x000000182d187221 */ /* 0x000fe40000010000 */
[----:B------:R-:W0:Y:S01]  /*153e0*/  MUFU.EX2 R78, R78 ;  /* 0x0000004e004e7308 */ /* 0x000e220000000800 */
[----:B-1----:R-:W-:Y:S01]  /*153f0*/  FADD.FTZ R5, R157, R10 ;  /* 0x0000000a9d057221 */ /* 0x002fe20000010000 */
[----:B------:R-:W-:-:S04]  /*15400*/  FADD.FTZ R11, R49, R24 ;  /* 0x00000018310b7221 */ /* 0x000fc80000010000 */
[----:B------:R-:W-:Y:S02]  /*15410*/  FADD.FTZ R6, R52, R11 ;  /* 0x0000000b34067221 */ /* 0x000fe40000010000 */
[----:B------:R-:W1:Y:S01]  /*15420*/  MUFU.EX2 R79, R79 ;  /* 0x0000004f004f7308 */ /* 0x000e620000000800 */
[C---:B--2---:R-:W-:Y:S01]  /*15430*/  FADD.FTZ R5, R12.reuse, R5 ;  /* 0x000000050c057221 */ /* 0x044fe20000010000 */
[----:B------:R-:W-:Y:S01]  /*15440*/  FADD.FTZ R11, R53, R6 ;  /* 0x00000006350b7221 */ /* 0x000fe20000010000 */
[----:B------:R-:W-:Y:S01]  /*15450*/  F2FP.BF16.F32.PACK_AB R157, R12, R157 ;  /* 0x0000009d0c9d723e */ /* 0x000fe200000010ff */
[----:B------:R-:W-:Y:S02]  /*15460*/  IMAD.MOV.U32 R12, RZ, RZ, R3 ;  /* 0x000000ffff0c7224 */ /* 0x000fe400078e0003 */
[----:B------:R-:W-:Y:S02]  /*15470*/  FADD.FTZ R6, R56, R11 ;  /* 0x0000000b38067221 */ /* 0x000fe40000010000 */
[----:B------:R-:W2:Y:S01]  /*15480*/  MUFU.EX2 R82, R82 ;  /* 0x0000005200527308 */ /* 0x000ea20000000800 */
[----:B0-----:R-:W-:Y:S01]  /*15490*/  FADD.FTZ R5, R78, R5 ;  /* 0x000000054e057221 */ /* 0x001fe20000010000 */
[----:B------:R-:W-:-:S04]  /*154a0*/  FADD.FTZ R11, R57, R6 ;  /* 0x00000006390b7221 */ /* 0x000fc80000010000 */
[----:B------:R-:W-:Y:S02]  /*154b0*/  FADD.FTZ R6, R14, R11 ;  /* 0x0000000b0e067221 */ /* 0x000fe40000010000 */
[----:B------:R-:W0:Y:S01]  /*154c0*/  MUFU.EX2 R83, R83 ;  /* 0x0000005300537308 */ /* 0x000e220000000800 */
[C---:B-1----:R-:W-:Y:S01]  /*154d0*/  FADD.FTZ R5, R79.reuse, R5 ;  /* 0x000000054f057221 */ /* 0x042fe20000010000 */
[----:B------:R-:W-:-:S06]  /*154e0*/  F2FP.BF16.F32.PACK_AB R159, R79, R78 ;  /* 0x0000004e4f9f723e */ /* 0x000fcc00000010ff */
[----:B------:R-:W1:Y:S01]  /*154f0*/  MUFU.EX2 R86, R86 ;  /* 0x0000005600567308 */ /* 0x000e620000000800 */
[----:B--2---:R-:W-:-:S07]  /*15500*/  FADD.FTZ R5, R82, R5 ;  /* 0x0000000552057221 */ /* 0x004fce0000010000 */
[----:B------:R-:W2:Y:S01]  /*15510*/  MUFU.EX2 R13, R13 ;  /* 0x0000000d000d7308 */ /* 0x000ea20000000800 */
[----:B0-----:R-:W-:-:S04]  /*15520*/  FADD.FTZ R5, R83, R5 ;  /* 0x0000000553057221 */ /* 0x001fc80000010000 */
[----:B-1----:R-:W-:Y:S01]  /*15530*/  FADD.FTZ R5, R86, R5 ;  /* 0x0000000556057221 */ /* 0x002fe20000010000 */
[----:B------:R-:W-:Y:S02]  /*15540*/  WARPGROUP.DEPBAR.LE gsb0, 0x0 ;  /* 0x00008000000079c5 */ /* 0x000fe40000010000 */
[----:B------:R-:W-:Y:S01]  /*15550*/  @!P1 SYNCS.ARRIVE.TRANS64.RED.A1T0 RZ, [R21+URZ], RZ ;  /* 0x000000ff15ff99a7 */ /* 0x000fe2000810043f */
[C---:B--2---:R-:W-:Y:S01]  /*15560*/  FADD.FTZ R5, R13.reuse, R5 ;  /* 0x000000050d057221 */ /* 0x044fe20000010000 */
[----:B------:R-:W-:Y:S01]  /*15570*/  F2FP.BF16.F32.PACK_AB R163, R13, R86 ;  /* 0x000000560da3723e */ /* 0x000fe200000010ff */
[----:B------:R-:W-:Y:S01]  /*15580*/  IMAD.MOV.U32 R13, RZ, RZ, R8 ;  /* 0x000000ffff0d7224 */ /* 0x000fe200078e0008 */
[----:B------:R-:W-:Y:S02]  /*15590*/  F2FP.BF16.F32.PACK_AB R160, R56, R53 ;  /* 0x0000003538a0723e */ /* 0x000fe400000010ff */
[----:B------:R-:W-:Y:S01]  /*155a0*/  F2FP.BF16.F32.PACK_AB R161, R83, R82 ;  /* 0x0000005253a1723e */ /* 0x000fe200000010ff */
[----:B------:R0:W-:Y:S01]  /*155b0*/  @!P1 SYNCS.ARRIVE.TRANS64.RED.A1T0 RZ, [R202+URZ], RZ ;  /* 0x000000ffcaff99a7 */ /* 0x0001e2000810043f */
[----:B------:R-:W-:Y:S01]  /*155c0*/  F2FP.BF16.F32.PACK_AB R162, R14, R57 ;  /* 0x000000390ea2723e */ /* 0x000fe200000010ff */
[----:B0-----:R-:W-:Y:S01]  /*155d0*/  IMAD.MOV.U32 R202, RZ, RZ, R194 ;  /* 0x000000ffffca7224 */ /* 0x001fe200078e00c2 */
[----:B------:R-:W-:Y:S06]  /*155e0*/  @P2 BRA `(.L_x_634) ;  /* 0xffffffd800d82947 */ /* 0x000fec000383ffff */
.L_x_623:
[----:B------:R-:W-:Y:S05]  /*155f0*/  BSYNC B0 ;  /* 0x0000000000007941 */ /* 0x000fea0003800000 */
.L_x_622:
        /* <DEDUP_REMOVED lines=67> */
.L_x_635:
[----:B------:R-:W-:Y:S01]  /*15a30*/  IMAD R13, R192, 0x8, R2 ;  /* 0x00000008c00d7824 */ /* 0x000fe200078e0202 */
[----:B------:R-:W-:-:S04]  /*15a40*/  SHF.L.U32 R4, R194, 0x1f, RZ ;  /* 0x0000001fc2047819 */ /* 0x000fc800000006ff */
[----:B------:R0:W1:Y:S01]  /*15a50*/  SYNCS.PHASECHK.TRANS64.TRYWAIT P2, [R13+URZ+0x34850], R4 ;  /* 0x034850040d0075a7 */ /* 0x000062000804017f */
[----:B------:R-:W-:Y:S05]  /*15a60*/  @!P0 BRA `(.L_x_636) ;  /* 0x0000000000048947 */ /* 0x000fea0003800000 */
[----:B------:R-:W-:Y:S01]  /*15a70*/  BPT.TRAP 0x1 ;  /* 0x000000040000795c */ /* 0x000fe20000300000 */
.L_x_636:
[----:B------:R-:W-:Y:S01]  /*15a80*/  VIADD R2, R2, 0x400 ;  /* 0x0000040002027836 */ /* 0x000fe20000000000 */
[----:B------:R-:W-:Y:S04]  /*15a90*/  BSSY B0, `(.L_x_637) ;  /* 0x0000008000007945 */ /* 0x000fe80003800000 */
[----:B------:R-:W-:-:S04]  /*15aa0*/  SHF.R.U32.HI R2, RZ, 0x4, R2 ;  /* 0x00000004ff027819 */ /* 0x000fc80000011602 */
[----:B------:R-:W-:-:S04]  /*15ab0*/  LOP3.LUT R2, R2, 0x3fff, RZ, 0xc0, !PT ;  /* 0x00003fff02027812 */ /* 0x000fc800078ec0ff */
[----:B------:R-:W-:-:S05]  /*15ac0*/  LOP3.LUT R7, R2, 0x4000000, RZ, 0xfc, !PT ;  /* 0x0400000002077812 */ /* 0x000fca00078efcff */
[----:B------:R-:W-:Y:S01]  /*15ad0*/  IMAD R10, R192, 0x800, R7 ;  /* 0x00000800c00a7824 */ /* 0x000fe200078e0207 */
[----:B-1----:R-:W-:Y:S06]  /*15ae0*/  @P2 BRA `(.L_x_638) ;  /* 0x0000000000082947 */ /* 0x002fec0003800000 */
[----:B------:R-:W1:Y:S02]  /*15af0*/  SYNCS.PHASECHK.TRANS64.TRYWAIT P0, [R13+URZ+0x34850], R4 ;  /* 0x034850040d0075a7 */ /* 0x000e64000800017f */
[----:B-1----:R-:W-:Y:S05]  /*15b00*/  @!P0 BRA `(.L_x_639) ;  /* 0x0000008c00588947 */ /* 0x002fea0003800000 */
.L_x_638:
[----:B------:R-:W-:Y:S05]  /*15b10*/  BSYNC B0 ;  /* 0x0000000000007941 */ /* 0x000fea0003800000 */
.L_x_637:
[----:B------:R-:W-:Y:S01]  /*15b20*/  IMAD.MOV.U32 R11, RZ, RZ, 0x40000040 ;  /* 0x40000040ff0b7424 */ /* 0x000fe200078e00ff */
[C---:B------:R-:W-:Y:S01]  /*15b30*/  R2UR UR6, R10.reuse ;  /* 0x000000000a0672ca */ /* 0x040fe200000e0000 */
[----:B------:R-:W-:Y:S01]  /*15b40*/  WARPGROUP.ARRIVE ;  /* 0x00000000000079c5 */ /* 0x000fe20000000000 */
[----:B------:R-:W-:Y:S01]  /*15b50*/  VIADD R14, R10, 0x80 ;  /* 0x000000800a0e7836 */ /* 0x000fe20000000000 */
[----:B------:R-:W2:Y:S01]  /*15b60*/  SHFL.BFLY PT, R7, R6, 0x2, 0x1f ;  /* 0x0c401f0006077f89 */ /* 0x000ea200000e0000 */
[----:B------:R-:W-:Y:S01]  /*15b70*/  R2UR UR7, R11 ;  /* 0x000000000b0772ca */ /* 0x000fe200000e0000 */
[----:B------:R-:W-:Y:S02]  /*15b80*/  IMAD.MOV.U32 R15, RZ, RZ, 0x40000040 ;  /* 0x40000040ff0f7424 */ /* 0x000fe400078e00ff */
[----:B------:R-:W-:Y:S01]  /*15b90*/  IMAD.MOV.U32 R11, RZ, RZ, 0x40000040 ;  /* 0x40000040ff0b7424 */ /* 0x000fe200078e00ff */
[----:B------:R-:W0:Y:S01]  /*15ba0*/  SHFL.BFLY PT, R2, R5, 0x2, 0x1f ;  /* 0x0c401f0005027f89 */ /* 0x000e2200000e0000 */
[----:B------:R-:W-:-:S02]  /*15bb0*/  VIADD R192, R192, 0x1 ;  /* 0x00000001c0c07836 */ /* 0x000fc40000000000 */
[----:B------:R-:W-:Y:S02]  /*15bc0*/  IMAD.MOV.U32 R20, RZ, RZ, -0x800000 ;  /* 0xff800000ff147424 */ /* 0x000fe400078e00ff */
[----:B------:R-:W-:Y:S01]  /*15bd0*/  IMAD.MOV.U32 R21, RZ, RZ, -0x800000 ;  /* 0xff800000ff157424 */ /* 0x000fe200078e00ff */
[----:B------:R-:W-:Y:S01]  /*15be0*/  ISETP.NE.AND P0, PT, R192, 0x2, PT ;  /* 0x00000002c000780c */ /* 0x000fe20003f05270 */
[----:B------:R-:W-:Y:S02]  /*15bf0*/  VIADD R205, R205, 0x1 ;  /* 0x00000001cdcd7836 */ /* 0x000fe40000000000 */
[----:B------:R-:W-:Y:S01]  /*15c00*/  HGMMA.64x128x16.F32.BF16 R24, R180, gdesc[UR4].tnspB, R24, gsb0 ;  /* 0x41e00004b4187df0 */ /* 0x000fe20008001818 */
[----:B------:R-:W-:Y:S01]  /*15c10*/  R2UR UR6, R14 ;  /* 0x000000000e0672ca */ /* 0x000fe200000e0000 */
[----:B------:R-:W-:Y:S01]  /*15c20*/  VIADD R14, R10, 0x100 ;  /* 0x000001000a0e7836 */ /* 0x000fe20000000000 */
[----:B------:R-:W-:Y:S01]  /*15c30*/  R2UR UR7, R15 ;  /* 0x000000000f0772ca */ /* 0x000fe200000e0000 */
[----:B------:R-:W-:Y:S01]  /*15c40*/  IMAD.MOV.U32 R15, RZ, RZ, 0x40000040 ;  /* 0x40000040ff0f7424 */ /* 0x000fe200078e00ff */
[----:B------:R-:W-:Y:S01]  /*15c50*/  SEL R192, R192, RZ, P0 ;  /* 0x000000ffc0c07207 */ /* 0x000fe20000000000 */
[----:B--2---:R-:W-:Y:S01]  /*15c60*/  FADD.FTZ R7, R7, R6 ;  /* 0x0000000607077221 */ /* 0x004fe20000010000 */
[----:B01----:R-:W-:Y:S01]  /*15c70*/  FADD.FTZ R4, R2, R5 ;  /* 0x0000000502047221 */ /* 0x003fe20000010000 */
[----:B------:R-:W-:-:S03]  /*15c80*/  SEL R5, RZ, 0x1, P0 ;  /* 0x00000001ff057807 */ /* 0x000fc60000000000 */
[----:B------:R-:W-:Y:S01]  /*15c90*/  SHFL.BFLY PT, R2, R7, 0x1, 0x1f ;  /* 0x0c201f0007027f89 */ /* 0x000fe200000e0000 */
[----:B------:R-:W-:-:S03]  /*15ca0*/  LOP3.LUT R194, R194, R5, RZ, 0x3c, !PT ;  /* 0x00000005c2c27212 */ /* 0x000fc600078e3cff */
[----:B------:R-:W0:Y:S02]  /*15cb0*/  SHFL.BFLY PT, R9, R4, 0x1, 0x1f ;  /* 0x0c201f0004097f89 */ /* 0x000e2400000e0000 */
[----:B0-----:R-:W-:-:S05]  /*15cc0*/  FADD.FTZ R12, R4, R9 ;  /* 0x00000009040c7221 */ /* 0x001fca0000010000 */
[----:B------:R-:W-:-:S13]  /*15cd0*/  FSETP.NE.FTZ.AND P3, PT, R12, RZ, PT ;  /* 0x000000ff0c00720b */ /* 0x000fda0003f75000 */
[----:B------:R-:W0:Y:S02]  /*15ce0*/  @P3 MUFU.LG2 R9, R12 ;  /* 0x0000000c00093308 */ /* 0x000e240000000c00 */
[----:B0-----:R-:W-:Y:S01]  /*15cf0*/  @P3 FMUL.FTZ R9, R9, 0.69314718246459960938 ;  /* 0x3f31721809093820 */ /* 0x001fe20000410000 */
        /* <DEDUP_REMOVED lines=34> */
[----:B------:R-:W-:Y:S02]  /*15f20*/  WARPGROUP.DEPBAR.LE gsb0, 0x0 ;  /* 0x00008000000079c5 */ /* 0x000fe40000010000 */
[----:B------:R-:W-:-:S10]  /*15f30*/  WARPGROUP.ARRIVE ;  /* 0x00000000000079c5 */ /* 0x000fd40000000000 */
[----:B------:R-:W-:Y:S01]  /*15f40*/  HGMMA.64x128x16.F32.BF16 R24, R156, gdesc[UR4].tnspB, R24, gsb0 ;  /* 0x41e000049c187df0 */ /* 0x000fe20008001818 */
[----:B------:R-:W-:Y:S01]  /*15f50*/  R2UR UR6, R10 ;  /* 0x000000000a0672ca */ /* 0x000fe200000e0000 */
[----:B------:R-:W-:Y:S01]  /*15f60*/  @!P1 VIADD R10, R13, 0x34860 ;  /* 0x000348600d0a9836 */ /* 0x000fe20000000000 */
[----:B------:R-:W-:Y:S01]  /*15f70*/  R2UR UR7, R11 ;  /* 0x000000000b0772ca */ /* 0x000fe200000e0000 */
[----:B------:R-:W-:Y:S01]  /*15f80*/  FADD.FTZ R11, R7, R2 ;  /* 0x00000002070b7221 */ /* 0x000fe20000010000 */
[----:B------:R-:W-:Y:S02]  /*15f90*/  IMAD.MOV.U32 R7, RZ, RZ, RZ ;  /* 0x000000ffff077224 */ /* 0x000fe400078e00ff */
[----:B------:R-:W-:Y:S01]  /*15fa0*/  IMAD.MOV.U32 R2, RZ, RZ, RZ ;  /* 0x000000ffff027224 */ /* 0x000fe200078e00ff */
[----:B------:R-:W-:Y:S02]  /*15fb0*/  @!P1 PRMT R10, RZ, 0x654, R10 ;  /* 0x00000654ff0a9816 */ /* 0x000fe4000000000a */
[----:B------:R-:W-:Y:S01]  /*15fc0*/  FSETP.NE.FTZ.AND P2, PT, R11, RZ, PT ;  /* 0x000000ff0b00720b */ /* 0x000fe20003f55000 */
[----:B------:R-:W-:-:S12]  /*15fd0*/  @P3 MUFU.RCP R7, R12 ;  /* 0x0000000c00073308 */ /* 0x000fd80000001000 */
[----:B------:R-:W0:Y:S01]  /*15fe0*/  @P2 MUFU.LG2 R6, R11 ;  /* 0x0000000b00062308 */ /* 0x000e220000000c00 */
[C---:B------:R-:W-:Y:S01]  /*15ff0*/  @P2 FMUL.FTZ R4, R0.reuse, 0.69314718246459960938 ;  /* 0x3f31721800042820 */ /* 0x040fe20000410000 */
[----:B------:R-:W-:-:S04]  /*16000*/  @P3 FMUL.FTZ R0, R0, 0.69314718246459960938 ;  /* 0x3f31721800003820 */ /* 0x000fc80000410000 */
[----:B------:R-:W-:Y:S02]  /*16010*/  @P3 FFMA.FTZ R21, R0, R8, R9 ;  /* 0x0000000800153223 */ /* 0x000fe40000010009 */
[----:B------:R-:W1:Y:S01]  /*16020*/  @P2 MUFU.RCP R2, R11 ;  /* 0x0000000b00022308 */ /* 0x000e620000001000 */
[----:B0-----:R-:W-:-:S04]  /*16030*/  @P2 FMUL.FTZ R5, R6, 0.69314718246459960938 ;  /* 0x3f31721806052820 */ /* 0x001fc80000410000 */
[----:B------:R-:W-:Y:S01]  /*16040*/  @P2 FFMA.FTZ R20, R4, R3, R5 ;  /* 0x0000000304142223 */ /* 0x000fe20000010005 */
[----:B------:R-:W-:Y:S02]  /*16050*/  WARPGROUP.DEPBAR.LE gsb0, 0x0 ;  /* 0x00008000000079c5 */ /* 0x000fe40000010000 */
[----:B------:R-:W-:-:S06]  /*16060*/  WARPGROUP.ARRIVE ;  /* 0x00000000000079c5 */ /* 0x000fcc0000000000 */
[----:B------:R-:W-:Y:S03]  /*16070*/  HGMMA.64x128x16.F32.BF16 R24, R160, gdesc[UR4].tnspB, R24, gsb0 ;  /* 0x41e00004a0187df0 */ /* 0x000fe60008001818 */
[----:B------:R-:W-:Y:S02]  /*16080*/  WARPGROUP.DEPBAR.LE gsb0, 0x0 ;  /* 0x00008000000079c5 */ /* 0x000fe40000010000 */
[----:B------:R0:W-:Y:S01]  /*16090*/  @!P1 SYNCS.ARRIVE.TRANS64.RED.A1T0 RZ, [R10+URZ], RZ ;  /* 0x000000ff0aff99a7 */ /* 0x0001e2000810043f */
[-C--:B------:R-:W-:Y:S01]  /*160a0*/  FMUL.FTZ R95, R26, R7.reuse ;  /* 0x000000071a5f7220 */ /* 0x080fe20000410000 */
[-C--:B------:R-:W-:Y:S01]  /*160b0*/  FMUL.FTZ R93, R30, R7.reuse ;  /* 0x000000071e5d7220 */ /* 0x080fe20000410000 */
[-C--:B-1----:R-:W-:Y:S01]  /*160c0*/  FMUL.FTZ R3, R32, R2.reuse ;  /* 0x0000000220037220 */ /* 0x082fe20000410000 */
[-C--:B------:R-:W-:Y:S01]  /*160d0*/  FMUL.FTZ R88, R33, R2.reuse ;  /* 0x0000000221587220 */ /* 0x080fe20000410000 */
[-C--:B------:R-:W-:Y:S01]  /*160e0*/  FMUL.FTZ R26, R31, R7.reuse ;  /* 0x000000071f1a7220 */ /* 0x080fe20000410000 */
        /* <DEDUP_REMOVED lines=31> */
[----:B------:R-:W-:Y:S01]  /*162e0*/  PLOP3.LUT P1, PT, PT, PT, PT, 0x8, 0x0 ;  /* 0x000000000000781c */ /* 0x000fe20003f2e170 */
        /* <DEDUP_REMOVED lines=27> */
[----:B------:R-:W-:-:S07]  /*164a0*/  FMUL.FTZ R87, R87, R7 ;  /* 0x0000000757577220 */ /* 0x000fce0000410000 */
.L_x_559:
[----:B------:R-:W0:Y:S08]  /*164b0*/  S2UR UR5, SR_CgaCtaId ;  /* 0x00000000000579c3 */ /* 0x000e300000008800 */
[----:B------:R-:W-:Y:S06]  /*164c0*/  BAR.SYNC.DEFER_BLOCKING 0x5, 0x120 ;  /* 0x0144800000007b1d */ /* 0x000fec0000010000 */
[----:B------:R-:W-:Y:S01]  /*164d0*/  UMOV UR4, 0x400 ;  /* 0x0000040000047882 */ /* 0x000fe20000000000 */
[----:B------:R-:W-:Y:S01]  /*164e0*/  BSSY B0, `(.L_x_640) ;  /* 0x00001d6000007945 */ /* 0x000fe20003800000 */
[----:B0-----:R-:W-:-:S06]  /*164f0*/  ULEA UR4, UR5, UR4, 0x18 ;  /* 0x0000000405047291 */ /* 0x001fcc000f8ec03f */
[----:B------:R-:W-:-:S05]  /*16500*/  IMAD.U32 R2, RZ, RZ, UR4 ;  /* 0x00000004ff027e24 */ /* 0x000fca000f8e00ff */
[----:B------:R0:W1:Y:S01]  /*16510*/  LDS.128 R148, [R2+0x348d0] ;  /* 0x0348d00002947984 */ /* 0x0000620000000c00 */
[----:B------:R-:W-:Y:S06]  /*16520*/  BAR.ARV 0x4, 0x120 ;  /* 0x0104800000007b1d */ /* 0x000fec0000002000 */
[----:B------:R-:W-:Y:S05]  /*16530*/  @P1 BRA `(.L_x_641) ;  /* 0x0000001000c41947 */ /* 0x000fea0003800000 */
[----:B------:R-:W2:Y:S01]  /*16540*/  S2R R5, SR_SWINHI ;  /* 0x0000000000057919 */ /* 0x000ea20000002f00 */
[----:B------:R-:W-:Y:S01]  /*16550*/  F2FP.BF16.F32.PACK_AB R10, R11, R10 ;  /* 0x0000000a0b0a723e */ /* 0x000fe200000010ff */
[----:B------:R-:W-:Y:S01]  /*16560*/  ULDC.64 UR4, c[0x0][0xbd8] ;  /* 0x0002f60000047ab9 */ /* 0x000fe20000000a00 */
[----:B------:R-:W-:Y:S02]  /*16570*/  F2FP.BF16.F32.PACK_AB R11, R26, R93 ;  /* 0x0000005d1a0b723e */ /* 0x000fe400000010ff */
[----:B------:R-:W-:Y:S02]  /*16580*/  F2FP.BF16.F32.PACK_AB R31, R31, R70 ;  /* 0x000000461f1f723e */ /* 0x000fe400000010ff */
[----:B------:R-:W-:Y:S02]  /*16590*/  F2FP.BF16.F32.PACK_AB R32, R73, R32 ;  /* 0x000000204920723e */ /* 0x000fe400000010ff */
[----:B------:R-:W-:Y:S02]  /*165a0*/  F2FP.BF16.F32.PACK_AB R35, R35, R78 ;  /* 0x0000004e2323723e */ /* 0x000fe400000010ff */
[----:B------:R-:W-:-:S02]  /*165b0*/  MOV R36, R2 ;  /* 0x0000000200247202 */ /* 0x000fc40000000f00 */
[----:B--2---:R-:W-:-:S03]  /*165c0*/  MOV R37, R5 ;  /* 0x0000000500257202 */ /* 0x004fc60000000f00 */
[----:B------:R-:W-:-:S03]  /*165d0*/  IMAD.WIDE R8, R221, 0x2, R36 ;  /* 0x00000002dd087825 */ /* 0x000fc600078e0224 */
[C---:B------:R-:W-:Y:S02]  /*165e0*/  LOP3.LUT R15, R8.reuse, 0x380, RZ, 0xc0, !PT ;  /* 0x00000380080f7812 */ /* 0x040fe400078ec0ff */
[C---:B------:R-:W-:Y:S02]  /*165f0*/  IADD3 R71, P6, R8.reuse, 0x20, RZ ;  /* 0x0000002008477810 */ /* 0x040fe40007fde0ff */
[----:B------:R-:W-:Y:S02]  /*16600*/  SHF.R.U64 R15, R15, 0x3, RZ ;  /* 0x000000030f0f7819 */ /* 0x000fe400000012ff */
[C---:B------:R-:W-:Y:S01]  /*16610*/  IADD3 R79, P5, R8.reuse, 0x40, RZ ;  /* 0x00000040084f7810 */ /* 0x040fe20007fbe0ff */
[--C-:B------:R-:W-:Y:S01]  /*16620*/  IMAD.X R5, RZ, RZ, R9.reuse, P6 ;  /* 0x000000ffff057224 */ /* 0x100fe200030e0609 */
[C---:B------:R-:W-:Y:S02]  /*16630*/  IADD3 R97, P4, R8.reuse, 0x60, RZ ;  /* 0x0000006008617810 */ /* 0x040fe40007f9e0ff */
[C---:B------:R-:W-:Y:S01]  /*16640*/  IADD3 R99, P3, R8.reuse, 0x4000, RZ ;  /* 0x0000400008637810 */ /* 0x040fe20007f7e0ff */
[--C-:B------:R-:W-:Y:S01]  /*16650*/  IMAD.X R7, RZ, RZ, R9.reuse, P5 ;  /* 0x000000ffff077224 */ /* 0x100fe200028e0609 */
[C---:B------:R-:W-:Y:S01]  /*16660*/  IADD3 R101, P2, R8.reuse, 0x4020, RZ ;  /* 0x0000402008657810 */ /* 0x040fe20007f5e0ff */
[----:B------:R-:W-:Y:S01]  /*16670*/  IMAD.X R13, RZ, RZ, R9, P4 ;  /* 0x000000ffff0d7224 */ /* 0x000fe200020e0609 */
[----:B------:R-:W-:Y:S01]  /*16680*/  BAR.SYNC.DEFER_BLOCKING 0x1, 0x100 ;  /* 0x0044000000007b1d */ /* 0x000fe20000010000 */
[----:B------:R-:W-:-:S02]  /*16690*/  IADD3 R103, P1, R8, 0x4040, RZ ;  /* 0x0000404008677810 */ /* 0x000fc40007f3e0ff */
[----:B------:R-:W-:Y:S01]  /*166a0*/  IADD3 R105, P0, R8, 0x4060, RZ ;  /* 0x0000406008697810 */ /* 0x000fe20007f1e0ff */
[--C-:B------:R-:W-:Y:S01]  /*166b0*/  IMAD.X R25, RZ, RZ, R9.reuse, P2 ;  /* 0x000000ffff197224 */ /* 0x100fe200010e0609 */
[----:B------:R-:W-:Y:S01]  /*166c0*/  LOP3.LUT R8, R15, R8, RZ, 0x3c, !PT ;  /* 0x000000080f087212 */ /* 0x000fe200078e3cff */
[--C-:B------:R-:W-:Y:S01]  /*166d0*/  IMAD.X R15, RZ, RZ, R9.reuse, P3 ;  /* 0x000000ffff0f7224 */ /* 0x100fe200018e0609 */
[----:B------:R-:W-:Y:S01]  /*166e0*/  LOP3.LUT R4, R71, 0x380, RZ, 0xc0, !PT ;  /* 0x0000038047047812 */ /* 0x000fe200078ec0ff */
[--C-:B------:R-:W-:Y:S01]  /*166f0*/  IMAD.X R27, RZ, RZ, R9.reuse, P1 ;  /* 0x000000ffff1b7224 */ /* 0x100fe200008e0609 */
[----:B------:R-:W-:Y:S01]  /*16700*/  LOP3.LUT R6, R79, 0x380, RZ, 0xc0, !PT ;  /* 0x000003804f067812 */ /* 0x000fe200078ec0ff */
[----:B------:R-:W-:Y:S01]  /*16710*/  IMAD.X R29, RZ, RZ, R9, P0 ;  /* 0x000000ffff1d7224 */ /* 0x000fe200000e0609 */
[----:B------:R-:W-:Y:S02]  /*16720*/  MOV R92, R8 ;  /* 0x00000008005c7202 */ /* 0x000fe40000000f00 */
[----:B------:R-:W-:-:S02]  /*16730*/  F2FP.BF16.F32.PACK_AB R9, R28, R95 ;  /* 0x0000005f1c09723e */ /* 0x000fc400000010ff */
[----:B------:R-:W-:Y:S02]  /*16740*/  LOP3.LUT R28, R103, 0x380, RZ, 0xc0, !PT ;  /* 0x00000380671c7812 */ /* 0x000fe400078ec0ff */
[----:B------:R-:W-:Y:S02]  /*16750*/  LOP3.LUT R34, R105, 0x380, RZ, 0xc0, !PT ;  /* 0x0000038069227812 */ /* 0x000fe400078ec0ff */
[----:B------:R-:W-:Y:S02]  /*16760*/  SHF.R.U64 R4, R4, 0x3, RZ ;  /* 0x0000000304047819 */ /* 0x000fe400000012ff */
[----:B------:R-:W-:Y:S02]  /*16770*/  SHF.R.U64 R6, R6, 0x3, RZ ;  /* 0x0000000306067819 */ /* 0x000fe400000012ff */
[----:B------:R-:W-:Y:S02]  /*16780*/  LOP3.LUT R12, R97, 0x380, RZ, 0xc0, !PT ;  /* 0x00000380610c7812 */ /* 0x000fe400078ec0ff */
[----:B------:R-:W-:-:S02]  /*16790*/  LOP3.LUT R14, R99, 0x380, RZ, 0xc0, !PT ;  /* 0x00000380630e7812 */ /* 0x000fc400078ec0ff */
[----:B------:R-:W-:Y:S02]  /*167a0*/  F2FP.BF16.F32.PACK_AB R8, R89, R24 ;  /* 0x000000185908723e */ /* 0x000fe400000010ff */
[----:B------:R-:W-:Y:S02]  /*167b0*/  SHF.R.U64 R28, R28, 0x3, RZ ;  /* 0x000000031c1c7819 */ /* 0x000fe400000012ff */
[----:B------:R-:W-:Y:S01]  /*167c0*/  LOP3.LUT R24, R101, 0x380, RZ, 0xc0, !PT ;  /* 0x0000038065187812 */ /* 0x000fe200078ec0ff */
[----:B------:R2:W-:Y:S01]  /*167d0*/  STSM.16.M88.4 [R92], R8 ;  /* 0x000000085c007844 */ /* 0x0005e20000000200 */
[----:B------:R-:W-:Y:S02]  /*167e0*/  SHF.R.U64 R34, R34, 0x3, RZ ;  /* 0x0000000322227819 */ /* 0x000fe400000012ff */
[----:B------:R-:W-:Y:S02]  /*167f0*/  LOP3.LUT R4, R4, R71, RZ, 0x3c, !PT ;  /* 0x0000004704047212 */ /* 0x000fe400078e3cff */
[----:B------:R-:W-:-:S02]  /*16800*/  LOP3.LUT R6, R6, R79, RZ, 0x3c, !PT ;  /* 0x0000004f06067212 */ /* 0x000fc400078e3cff */
[----:B------:R-:W-:Y:S02]  /*16810*/  SHF.R.U64 R12, R12, 0x3, RZ ;  /* 0x000000030c0c7819 */ /* 0x000fe400000012ff */
[----:B------:R-:W-:Y:S02]  /*16820*/  SHF.R.U64 R14, R14, 0x3, RZ ;  /* 0x000000030e0e7819 */ /* 0x000fe400000012ff */
[----:B------:R-:W-:Y:S02]  /*16830*/  LOP3.LUT R26, R28, R103, RZ, 0x3c, !PT ;  /* 0x000000671c1a7212 */ /* 0x000fe400078e3cff */
[----:B------:R-:W-:Y:S02]  /*16840*/  SHF.R.U64 R24, R24, 0x3, RZ ;  /* 0x0000000318187819 */ /* 0x000fe400000012ff */
[----:B------:R-:W-:Y:S02]  /*16850*/  LOP3.LUT R28, R34, R105, RZ, 0x3c, !PT ;  /* 0x00000069221c7212 */ /* 0x000fe400078e3cff */
[----:B------:R-:W-:-:S02]  /*16860*/  MOV R90, R4 ;  /* 0x00000004005a7202 */ /* 0x000fc40000000f00 */
[----:B------:R-:W-:Y:S02]  /*16870*/  MOV R34, R6 ;  /* 0x0000000600227202 */ /* 0x000fe40000000f00 */
[----:B------:R-:W-:Y:S02]  /*16880*/  F2FP.BF16.F32.PACK_AB R4, R88, R3 ;  /* 0x000000035804723e */ /* 0x000fe400000010ff */
[----:B------:R-:W-:Y:S02]  /*16890*/  F2FP.BF16.F32.PACK_AB R5, R30, R91 ;  /* 0x0000005b1e05723e */ /* 0x000fe400000010ff */
[----:B------:R-:W-:Y:S02]  /*168a0*/  F2FP.BF16.F32.PACK_AB R6, R33, R0 ;  /* 0x000000002106723e */ /* 0x000fe400000010ff */
[----:B------:R-:W-:Y:S02]  /*168b0*/  F2FP.BF16.F32.PACK_AB R7, R39, R38 ;  /* 0x000000262707723e */ /* 0x000fe400000010ff */
[----:B------:R-:W-:-:S02]  /*168c0*/  LOP3.LUT R12, R12, R97, RZ, 0x3c, !PT ;  /* 0x000000610c0c7212 */ /* 0x000fc400078e3cff */
[----:B------:R-:W-:Y:S01]  /*168d0*/  LOP3.LUT R14, R14, R99, RZ, 0x3c, !PT ;  /* 0x000000630e0e7212 */ /* 0x000fe200078e3cff */
[----:B------:R-:W-:Y:S01]  /*168e0*/  STSM.16.M88.4 [R90], R4 ;  /* 0x000000045a007844 */ /* 0x000fe20000000200 */
[----:B--2---:R-:W-:Y:S02]  /*168f0*/  F2FP.BF16.F32.PACK_AB R8, R41, R40 ;  /* 0x000000282908723e */ /* 0x004fe400000010ff */
[----:B------:R-:W-:Y:S02]  /*16900*/  F2FP.BF16.F32.PACK_AB R9, R43, R42 ;  /* 0x0000002a2b09723e */ /* 0x000fe400000010ff */
[----:B------:R-:W-:Y:S01]  /*16910*/  F2FP.BF16.F32.PACK_AB R10, R45, R44 ;  /* 0x0000002c2d0a723e */ /* 0x000fe200000010ff */
[----:B------:R-:W-:Y:S01]  /*16920*/  IMAD.MOV.U32 R44, RZ, RZ, RZ ;  /* 0x000000ffff2c7224 */ /* 0x000fe200078e00ff */
[----:B------:R-:W-:Y:S02]  /*16930*/  F2FP.BF16.F32.PACK_AB R11, R47, R46 ;  /* 0x0000002e2f0b723e */ /* 0x000fe400000010ff */
[----:B------:R-:W-:-:S02]  /*16940*/  LOP3.LUT R24, R24, R101, RZ, 0x3c, !PT ;  /* 0x0000006518187212 */ /* 0x000fc400078e3cff */
[----:B------:R-:W-:Y:S01]  /*16950*/  MOV R89, R12 ;  /* 0x0000000c00597202 */ /* 0x000fe20000000f00 */
[----:B------:R2:W-:Y:S01]  /*16960*/  STSM.16.M88.4 [R34], R8 ;  /* 0x0000000822007844 */ /* 0x0005e20000000200 */
[----:B------:R-:W-:Y:S02]  /*16970*/  MOV R79, R14 ;  /* 0x0000000e004f7202 */ /* 0x000fe40000000f00 */
[----:B------:R-:W-:Y:S02]  /*16980*/  MOV R72, R24 ;  /* 0x0000001800487202 */ /* 0x000fe40000000f00 */
[----:B------:R-:W-:Y:S02]  /*16990*/  MOV R71, R26 ;  /* 0x0000001a00477202 */ /* 0x000fe40000000f00 */
[----:B------:R-:W-:Y:S02]  /*169a0*/  F2FP.BF16.F32.PACK_AB R12, R49, R48 ;  /* 0x00000030310c723e */ /* 0x000fe400000010ff */
[----:B------:R-:W-:-:S02]  /*169b0*/  F2FP.BF16.F32.PACK_AB R13, R51, R50 ;  /* 0x00000032330d723e */ /* 0x000fc400000010ff */
[----:B------:R-:W-:Y:S02]  /*169c0*/  F2FP.BF16.F32.PACK_AB R14, R53, R52 ;  /* 0x00000034350e723e */ /* 0x000fe400000010ff */
[----:B------:R-:W-:Y:S02]  /*169d0*/  F2FP.BF16.F32.PACK_AB R15, R55, R54 ;  /* 0x00000036370f723e */ /* 0x000fe400000010ff */
[----:B------:R-:W-:Y:S02]  /*169e0*/  F2FP.BF16.F32.PACK_AB R24, R57, R56 ;  /* 0x000000383918723e */ /* 0x000fe400000010ff */
[----:B------:R-:W-:Y:S01]  /*169f0*/  F2FP.BF16.F32.PACK_AB R25, R59, R58 ;  /* 0x0000003a3b19723e */ /* 0x000fe200000010ff */
[----:B------:R3:W-:Y:S01]  /*16a00*/  STSM.16.M88.4 [R89], R12 ;  /* 0x0000000c59007844 */ /* 0x0007e20000000200 */
[----:B------:R-:W-:Y:S02]  /*16a10*/  F2FP.BF16.F32.PACK_AB R26, R61, R60 ;  /* 0x0000003c3d1a723e */ /* 0x000fe400000010ff */
[----:B------:R-:W-:-:S02]  /*16a20*/  F2FP.BF16.F32.PACK_AB R27, R63, R62 ;  /* 0x0000003e3f1b723e */ /* 0x000fc400000010ff */
[----:B------:R-:W-:Y:S02]  /*16a30*/  MOV R0, R28 ;  /* 0x0000001c00007202 */ /* 0x000fe40000000f00 */
[----:B------:R-:W-:Y:S01]  /*16a40*/  ISETP.NE.U32.AND P0, PT, RZ, UR4, PT ;  /* 0x00000004ff007c0c */ /* 0x000fe2000bf05070 */
[----:B------:R4:W-:Y:S01]  /*16a50*/  STSM.16.M88.4 [R79], R24 ;  /* 0x000000184f007844 */ /* 0x0009e20000000200 */
[----:B--2---:R-:W-:Y:S02]  /*16a60*/  IADD3 R10, P1, R199, UR4, RZ ;  /* 0x00000004c70a7c10 */ /* 0x004fe4000ff3e0ff */
[----:B------:R-:W-:Y:S02]  /*16a70*/  F2FP.BF16.F32.PACK_AB R28, R65, R64 ;  /* 0x00000040411c723e */ /* 0x000fe400000010ff */
[----:B------:R-:W-:Y:S02]  /*16a80*/  F2FP.BF16.F32.PACK_AB R29, R67, R66 ;  /* 0x00000042431d723e */ /* 0x000fe400000010ff */
[----:B------:R-:W-:-:S02]  /*16a90*/  F2FP.BF16.F32.PACK_AB R30, R69, R68 ;  /* 0x00000044451e723e */ /* 0x000fc400000010ff */
[----:B------:R-:W-:Y:S02]  /*16aa0*/  F2FP.BF16.F32.PACK_AB R33, R75, R74 ;  /* 0x0000004a4b21723e */ /* 0x000fe400000010ff */
[----:B------:R-:W-:Y:S01]  /*16ab0*/  F2FP.BF16.F32.PACK_AB R34, R77, R76 ;  /* 0x0000004c4d22723e */ /* 0x000fe200000010ff */
[----:B------:R4:W-:Y:S01]  /*16ac0*/  STSM.16.M88.4 [R72], R28 ;  /* 0x0000001c48007844 */ /* 0x0009e20000000200 */
[----:B------:R-:W-:Y:S02]  /*16ad0*/  F2FP.BF16.F32.PACK_AB R4, R81, R80 ;  /* 0x000000505104723e */ /* 0x000fe400000010ff */
[----:B------:R-:W-:Y:S01]  /*16ae0*/  F2FP.BF16.F32.PACK_AB R5, R83, R82 ;  /* 0x000000525305723e */ /* 0x000fe200000010ff */
[----:B------:R4:W-:Y:S01]  /*16af0*/  STSM.16.M88.4 [R71], R32 ;  /* 0x0000002047007844 */ /* 0x0009e20000000200 */
[----:B------:R-:W-:Y:S02]  /*16b00*/  F2FP.BF16.F32.PACK_AB R6, R85, R84 ;  /* 0x000000545506723e */ /* 0x000fe400000010ff */
[----:B------:R-:W-:-:S02]  /*16b10*/  F2FP.BF16.F32.PACK_AB R7, R87, R86 ;  /* 0x000000565707723e */ /* 0x000fc400000010ff */
[----:B------:R-:W-:Y:S02]  /*16b20*/  ISETP.NE.AND.EX P0, PT, RZ, UR5, PT, P0 ;  /* 0x00000005ff007c0c */ /* 0x000fe4000bf05300 */
[----:B------:R-:W-:Y:S01]  /*16b30*/  IADD3.X R11, R200, UR5, RZ, P1, !PT ;  /* 0x00000005c80b7c10 */ /* 0x000fe20008ffe4ff */
[----:B------:R-:W-:Y:S01]  /*16b40*/  ULDC.64 UR4, c[0x0][0xbe0] ;  /* 0x0002f80000047ab9 */ /* 0x000fe20000000a00 */
[----:B------:R4:W-:Y:S01]  /*16b50*/  STSM.16.M88.4 [R0], R4 ;  /* 0x0000000400007844 */ /* 0x0009e20000000200 */
[----:B------:R-:W-:Y:S01]  /*16b60*/  BAR.SYNC.DEFER_BLOCKING 0x1, 0x100 ;  /* 0x0044000000007b1d */ /* 0x000fe20000010000 */
[----:B------:R-:W-:-:S04]  /*16b70*/  ISETP.NE.U32.AND P1, PT, RZ, UR4, PT ;  /* 0x00000004ff007c0c */ /* 0x000fc8000bf25070 */
[----:B------:R-:W-:-:S13]  /*16b80*/  ISETP.NE.AND.EX P1, PT, RZ, UR5, PT, P1 ;  /* 0x00000005ff007c0c */ /* 0x000fda000bf25310 */
[----:B------:R-:W-:Y:S01]  /*16b90*/  @P1 IADD3 R8, P2, R199, UR4, RZ ;  /* 0x00000004c7081c10 */ /* 0x000fe2000ff5e0ff */
[----:B------:R-:W-:Y:S02]  /*16ba0*/  ULDC UR4, c[0x0][0xa88] ;  /* 0x0002a20000047ab9 */ /* 0x000fe40000000800 */
[----:B------:R-:W-:Y:S01]  /*16bb0*/  IMAD.U32 R3, RZ, RZ, UR4 ;  /* 0x00000004ff037e24 */ /* 0x000fe2000f8e00ff */
[----:B------:R-:W-:Y:S01]  /*16bc0*/  @P1 IADD3.X R9, R200, UR5, RZ, P2, !PT ;  /* 0x00000005c8091c10 */ /* 0x000fe200097fe4ff */
[----:B------:R4:W5:Y:S01]  /*16bd0*/  @P0 LDG.E R44, desc[UR36][R10.64] ;  /* 0x000000240a2c0981 */ /* 0x000962000c1e1900 */
[----:B---3--:R-:W-:-:S03]  /*16be0*/  IMAD R13, R196, 0x40, R195 ;  /* 0x00000040c40d7824 */ /* 0x008fc600078e02c3 */
[----:B------:R4:W5:Y:S01]  /*16bf0*/  @P1 LDG.E R3, desc[UR36][R8.64] ;  /* 0x0000002408031981 */ /* 0x000962000c1e1900 */
[----:B------:R-:W-:Y:S01]  /*16c00*/  IMAD.WIDE R36, R13, 0x2, R36 ;  /* 0x000000020d247825 */ /* 0x000fe200078e0224 */
[----:B------:R-:W-:Y:S06]  /*16c10*/  @P1 BRA `(.L_x_642) ;  /* 0x0000000000101947 */ /* 0x000fec0003800000 */
[----:B------:R-:W-:Y:S05]  /*16c20*/  @!P0 BRA `(.L_x_642) ;  /* 0x00000000000c8947 */ /* 0x000fea0003800000 */
[----:B----4-:R-:W2:Y:S04]  /*16c30*/  LDG.E R0, desc[UR36][R10.64] ;  /* 0x000000240a007981 */ /* 0x010ea8000c1e1900 */
[----:B-----5:R-:W2:Y:S02]  /*16c40*/  LDG.E R3, desc[UR36][R10.64+0x4] ;  /* 0x000004240a037981 */ /* 0x020ea4000c1e1900 */
[----:B--2---:R-:W-:-:S07]  /*16c50*/  IMAD.IADD R3, R3, 0x1, -R0 ;  /* 0x0000000103037824 */ /* 0x004fce00078e0a00 */
.L_x_642:
[----:B------:R-:W-:Y:S01]  /*16c60*/  SHF.R.S32.HI R50, RZ, 0x1f, R198 ;  /* 0x0000001fff327819 */ /* 0x000fe200000114c6 */
[----:B------:R-:W-:Y:S01]  /*16c70*/  ULDC.64 UR4, c[0x0][0xb70] ;  /* 0x0002dc0000047ab9 */ /* 0x000fe20000000a00 */
[--C-:B-----5:R-:W-:Y:S01]  /*16c80*/  SHF.R.S32.HI R45, RZ, 0x1f, R44.reuse ;  /* 0x0000001fff2d7819 */ /* 0x120fe2000001142c */
[----:B----4-:R-:W-:Y:S01]  /*16c90*/  IMAD R10, R206, 0x80, R223 ;  /* 0x00000080ce0a7824 */ /* 0x010fe200078e02df */
[----:B------:R-:W-:Y:S01]  /*16ca0*/  SEL R207, R207, RZ, !P0 ;  /* 0x000000ffcfcf7207 */ /* 0x000fe20004000000 */
[----:B------:R-:W-:Y:S01]  /*16cb0*/  IMAD R5, R50, UR4, RZ ;  /* 0x0000000432057c24 */ /* 0x000fe2000f8e02ff */
[----:B------:R-:W-:Y:S02]  /*16cc0*/  SEL R201, R201, RZ, !P0 ;  /* 0x000000ffc9c97207 */ /* 0x000fe40004000000 */
[----:B------:R-:W-:Y:S01]  /*16cd0*/  IADD3 R13, P2, R36, 0x2000, RZ ;  /* 0x00002000240d7810 */ /* 0x000fe20007f5e0ff */
[----:B------:R-:W-:Y:S01]  /*16ce0*/  IMAD R7, R198, UR5, R5 ;  /* 0x00000005c6077c24 */ /* 0x000fe2000f8e0205 */
[----:B------:R-:W-:Y:S01]  /*16cf0*/  IADD3 R9, P1, R36, 0x1000, RZ ;  /* 0x0000100024097810 */ /* 0x000fe20007f3e0ff */
[----:B------:R-:W-:Y:S01]  /*16d00*/  IMAD.WIDE.U32 R4, R198, UR4, R44 ;  /* 0x00000004c6047c25 */ /* 0x000fe2000f8e002c */
[----:B------:R-:W-:Y:S01]  /*16d10*/  ULDC.64 UR4, c[0x0][0xb78] ;  /* 0x0002de0000047ab9 */ /* 0x000fe20000000a00 */
[----:B------:R-:W-:-:S02]  /*16d20*/  LOP3.LUT R12, R13, 0x380, RZ, 0xc0, !PT ;  /* 0x000003800d0c7812 */ /* 0x000fc400078ec0ff */
[----:B------:R-:W-:Y:S01]  /*16d30*/  IMAD.IADD R5, R5, 0x1, R7 ;  /* 0x0000000105057824 */ /* 0x000fe200078e0207 */
[----:B------:R-:W-:Y:S01]  /*16d40*/  SHF.R.S32.HI R7, RZ, 0x1f, R10 ;  /* 0x0000001fff077819 */ /* 0x000fe2000001140a */
[----:B------:R-:W-:Y:S01]  /*16d50*/  IMAD R0, R207, UR4, RZ ;  /* 0x00000004cf007c24 */ /* 0x000fe2000f8e02ff */
[----:B------:R-:W-:Y:S01]  /*16d60*/  LOP3.LUT R8, R9, 0x380, RZ, 0xc0, !PT ;  /* 0x0000038009087812 */ /* 0x000fe200078ec0ff */
[C---:B------:R-:W-:Y:S01]  /*16d70*/  IMAD.WIDE.U32 R4, R201.reuse, UR4, R4 ;  /* 0x00000004c9047c25 */ /* 0x040fe2000f8e0004 */
[----:B------:R-:W-:Y:S02]  /*16d80*/  SHF.R.U64 R12, R12, 0x3, RZ ;  /* 0x000000030c0c7819 */ /* 0x000fe400000012ff */
[----:B------:R-:W-:Y:S01]  /*16d90*/  SHF.R.U64 R8, R8, 0x3, RZ ;  /* 0x0000000308087819 */ /* 0x000fe200000012ff */
[----:B------:R-:W-:Y:S01]  /*16da0*/  IMAD R6, R201, UR5, R0 ;  /* 0x00000005c9067c24 */ /* 0x000fe2000f8e0200 */
[----:B------:R-:W-:Y:S01]  /*16db0*/  IADD3 R0, P0, R10, R4, RZ ;  /* 0x000000040a007210 */ /* 0x000fe20007f1e0ff */
[----:B------:R-:W-:Y:S01]  /*16dc0*/  ULDC.64 UR4, c[0x0][0xb40] ;  /* 0x0002d00000047ab9 */ /* 0x000fe20000000a00 */
[----:B------:R-:W-:Y:S01]  /*16dd0*/  LOP3.LUT R12, R12, R13, RZ, 0x3c, !PT ;  /* 0x0000000d0c0c7212 */ /* 0x000fe200078e3cff */
[----:B------:R-:W-:Y:S01]  /*16de0*/  IMAD.X R13, RZ, RZ, R37, P2 ;  /* 0x000000ffff0d7224 */ /* 0x000fe200010e0625 */
[----:B------:R-:W-:-:S02]  /*16df0*/  IADD3.X R7, R7, R5, R6, P0, !PT ;  /* 0x0000000507077210 */ /* 0x000fc400007fe406 */
[----:B------:R-:W-:Y:S02]  /*16e00*/  LEA R48, P0, R0, UR4, 0x2 ;  /* 0x0000000400307c11 */ /* 0x000fe4000f8010ff */
[----:B------:R-:W-:Y:S02]  /*16e10*/  IADD3 R25, P6, R36, 0x3000, RZ ;  /* 0x0000300024197810 */ /* 0x000fe40007fde0ff */
[----:B------:R-:W-:Y:S01]  /*16e20*/  LEA.HI.X R49, R0, UR5, R7, 0x2, P0 ;  /* 0x0000000500317c11 */ /* 0x000fe200080f1407 */
[----:B------:R-:W-:Y:S01]  /*16e30*/  VIADD R0, R10, 0x8 ;  /* 0x000000080a007836 */ /* 0x000fe20000000000 */
[----:B------:R-:W-:Y:S01]  /*16e40*/  LOP3.LUT P0, RZ, R212, 0x3, RZ, 0xc0, !PT ;  /* 0x00000003d4ff7812 */ /* 0x000fe2000780c0ff */
[----:B------:R-:W-:Y:S01]  /*16e50*/  ULDC.64 UR4, c[0x0][0xaa0] ;  /* 0x0002a80000047ab9 */ /* 0x000fe20000000a00 */
[C---:B------:R-:W-:Y:S02]  /*16e60*/  IADD3 R29, P5, R36.reuse, 0x4000, RZ ;  /* 0x00004000241d7810 */ /* 0x040fe40007fbe0ff */
[----:B------:R-:W-:-:S02]  /*16e70*/  IADD3 R33, P4, R36, 0x5000, RZ ;  /* 0x0000500024217810 */ /* 0x000fc40007f9e0ff */
[----:B------:R-:W-:Y:S02]  /*16e80*/  IADD3 R39, P3, R36, 0x6000, RZ ;  /* 0x0000600024277810 */ /* 0x000fe40007f7e0ff */
[----:B------:R-:W-:Y:S01]  /*16e90*/  LOP3.LUT R8, R8, R9, RZ, 0x3c, !PT ;  /* 0x0000000908087212 */ /* 0x000fe200078e3cff */
[--C-:B------:R-:W-:Y:S01]  /*16ea0*/  IMAD.X R9, RZ, RZ, R37.reuse, P1 ;  /* 0x000000ffff097224 */ /* 0x100fe200008e0625 */
[----:B------:R-:W-:Y:S02]  /*16eb0*/  IADD3 R7, P2, R36, 0x7000, RZ ;  /* 0x0000700024077810 */ /* 0x000fe40007f5e0ff */
[----:B------:R-:W-:Y:S02]  /*16ec0*/  ISETP.GE.OR P1, PT, R10, R3, P0 ;  /* 0x000000030a00720c */ /* 0x000fe40000726670 */
[----:B------:R-:W-:Y:S01]  /*16ed0*/  LOP3.LUT R24, R25, 0x380, RZ, 0xc0, !PT ;  /* 0x0000038019187812 */ /* 0x000fe200078ec0ff */
[----:B------:R-:W-:Y:S01]  /*16ee0*/  IMAD.X R41, RZ, RZ, R37, P2 ;  /* 0x000000ffff297224 */ /* 0x000fe200010e0625 */
[----:B------:R-:W-:-:S02]  /*16ef0*/  LOP3.LUT R28, R29, 0x380, RZ, 0xc0, !PT ;  /* 0x000003801d1c7812 */ /* 0x000fc400078ec0ff */
[----:B------:R-:W-:Y:S02]  /*16f00*/  LOP3.LUT R32, R33, 0x380, RZ, 0xc0, !PT ;  /* 0x0000038021207812 */ /* 0x000fe400078ec0ff */
[----:B------:R-:W-:Y:S02]  /*16f10*/  LOP3.LUT R38, R39, 0x380, RZ, 0xc0, !PT ;  /* 0x0000038027267812 */ /* 0x000fe400078ec0ff */
[----:B------:R-:W-:Y:S02]  /*16f20*/  LOP3.LUT R5, R36, 0x380, RZ, 0xc0, !PT ;  /* 0x0000038024057812 */ /* 0x000fe400078ec0ff */
[----:B------:R-:W-:Y:S01]  /*16f30*/  ISETP.GE.OR P0, PT, R0, R3, P0 ;  /* 0x000000030000720c */ /* 0x000fe20000706670 */
[----:B------:R-:W-:Y:S01]  /*16f40*/  @!P1 STG.E desc[UR36][R48.64], R20 ;  /* 0x0000001430009986 */ /* 0x000fe2000c101924 */
[----:B------:R-:W-:Y:S02]  /*16f50*/  LOP3.LUT R0, R7, 0x380, RZ, 0xc0, !PT ;  /* 0x0000038007007812 */ /* 0x000fe400078ec0ff */
[----:B------:R-:W-:-:S02]  /*16f60*/  SHF.R.U64 R24, R24, 0x3, RZ ;  /* 0x0000000318187819 */ /* 0x000fc400000012ff */
[----:B------:R-:W-:Y:S02]  /*16f70*/  SHF.R.U64 R28, R28, 0x3, RZ ;  /* 0x000000031c1c7819 */ /* 0x000fe400000012ff */
[----:B------:R-:W-:Y:S02]  /*16f80*/  SHF.R.U64 R32, R32, 0x3, RZ ;  /* 0x0000000320207819 */ /* 0x000fe400000012ff */
[----:B------:R-:W-:Y:S02]  /*16f90*/  SHF.R.U64 R38, R38, 0x3, RZ ;  /* 0x0000000326267819 */ /* 0x000fe400000012ff */
[----:B------:R-:W-:Y:S01]  /*16fa0*/  SHF.R.U64 R5, R5, 0x3, RZ ;  /* 0x0000000305057819 */ /* 0x000fe200000012ff */
[----:B------:R2:W-:Y:S01]  /*16fb0*/  @!P0 STG.E desc[UR36][R48.64+0x20], R21 ;  /* 0x0000201530008986 */ /* 0x0005e2000c101924 */
[----:B------:R-:W-:Y:S02]  /*16fc0*/  SHF.R.U64 R0, R0, 0x3, RZ ;  /* 0x0000000300007819 */ /* 0x000fe400000012ff */
[----:B------:R-:W-:Y:S01]  /*16fd0*/  LOP3.LUT R24, R24, R25, RZ, 0x3c, !PT ;  /* 0x0000001918187212 */ /* 0x000fe200078e3cff */
[--C-:B------:R-:W-:Y:S01]  /*16fe0*/  IMAD.X R25, RZ, RZ, R37.reuse, P6 ;  /* 0x000000ffff197224 */ /* 0x100fe200030e0625 */
[----:B------:R-:W-:Y:S01]  /*16ff0*/  LOP3.LUT R28, R28, R29, RZ, 0x3c, !PT ;  /* 0x0000001d1c1c7212 */ /* 0x000fe200078e3cff */
[--C-:B------:R-:W-:Y:S01]  /*17000*/  IMAD.X R29, RZ, RZ, R37.reuse, P5 ;  /* 0x000000ffff1d7224 */ /* 0x100fe200028e0625 */
[----:B------:R-:W-:Y:S01]  /*17010*/  LOP3.LUT R32, R32, R33, RZ, 0x3c, !PT ;  /* 0x0000002120207212 */ /* 0x000fe200078e3cff */
[--C-:B------:R-:W-:Y:S01]  /*17020*/  IMAD.X R33, RZ, RZ, R37.reuse, P4 ;  /* 0x000000ffff217224 */ /* 0x100fe200020e0625 */
[----:B------:R-:W-:Y:S01]  /*17030*/  LOP3.LUT R38, R38, R39, RZ, 0x3c, !PT ;  /* 0x0000002726267212 */ /* 0x000fe200078e3cff */
[--C-:B------:R-:W-:Y:S01]  /*17040*/  IMAD.X R39, RZ, RZ, R37.reuse, P3 ;  /* 0x000000ffff277224 */ /* 0x100fe200018e0625 */
[----:B------:R-:W-:Y:S01]  /*17050*/  LOP3.LUT R4, R5, R36, RZ, 0x3c, !PT ;  /* 0x0000002405047212 */ /* 0x000fe200078e3cff */
[----:B------:R-:W-:Y:S01]  /*17060*/  IMAD.MOV.U32 R5, RZ, RZ, R37 ;  /* 0x000000ffff057224 */ /* 0x000fe200078e0025 */
[----:B------:R-:W-:Y:S01]  /*17070*/  LOP3.LUT R40, R0, R7, RZ, 0x3c, !PT ;  /* 0x0000000700287212 */ /* 0x000fe200078e3cff */
[----:B------:R-:W5:Y:S01]  /*17080*/  LD.E.128 R8, desc[UR36][R8.64] ;  /* 0x0000002408087980 */ /* 0x000f62000c101d00 */
[----:B------:R-:W-:-:S03]  /*17090*/  SHF.R.S32.HI R47, RZ, 0x1f, R195 ;  /* 0x0000001fff2f7819 */ /* 0x000fc600000114c3 */
[----:B------:R-:W5:Y:S01]  /*170a0*/  LD.E.128 R4, desc[UR36][R4.64] ;  /* 0x0000002404047980 */ /* 0x000f62000c101d00 */
[----:B------:R-:W-:-:S03]  /*170b0*/  IMAD R45, R45, UR4, RZ ;  /* 0x000000042d2d7c24 */ /* 0x000fc6000f8e02ff */
[----:B------:R-:W5:Y:S01]  /*170c0*/  LD.E.128 R12, desc[UR36][R12.64] ;  /* 0x000000240c0c7980 */ /* 0x000f62000c101d00 */
[----:B------:R-:W-:-:S03]  /*170d0*/  IMAD.MOV.U32 R46, RZ, RZ, R195 ;  /* 0x000000ffff2e7224 */ /* 0x000fc600078e00c3 */
[----:B------:R-:W5:Y:S04]  /*170e0*/  LD.E.128 R24, desc[UR36][R24.64] ;  /* 0x0000002418187980 */ /* 0x000f68000c101d00 */
[----:B------:R-:W5:Y:S04]  /*170f0*/  LD.E.128 R28, desc[UR36][R28.64] ;  /* 0x000000241c1c7980 */ /* 0x000f68000c101d00 */
[----:B------:R-:W5:Y:S04]  /*17100*/  LD.E.128 R32, desc[UR36][R32.64] ;  /* 0x0000002420207980 */ /* 0x000f68000c101d00 */
[----:B------:R-:W5:Y:S04]  /*17110*/  LD.E.128 R36, desc[UR36][R38.64] ;  /* 0x0000002426247980 */ /* 0x000f68000c101d00 */
[----:B------:R-:W5:Y:S01]  /*17120*/  LD.E.128 R40, desc[UR36][R40.64] ;  /* 0x0000002428287980 */ /* 0x000f62000c101d00 */
[----:B------:R-:W-:Y:S01]  /*17130*/  @!PT LDS RZ, [RZ] ;  /* 0x00000000fffff984 */ /* 0x000fe20000000800 */
[----:B------:R-:W-:Y:S01]  /*17140*/  @!PT LDS RZ, [RZ] ;  /* 0x00000000fffff984 */ /* 0x000fe20000000800 */
[----:B------:R-:W-:Y:S01]  /*17150*/  @!PT LDS RZ, [RZ] ;  /* 0x00000000fffff984 */ /* 0x000fe20000000800 */
[----:B------:R-:W-:Y:S01]  /*17160*/  @!PT LDS RZ, [RZ] ;  /* 0x00000000fffff984 */ /* 0x000fe20000000800 */
[----:B------:R3:W-:Y:S06]  /*17170*/  MEMBAR.ALL.CTA ;  /* 0x0000000000007992 */ /* 0x0007ec0000008000 */
[----:B---3--:R-:W3:Y:S01]  /*17180*/  FENCE.VIEW.ASYNC.S ;  /* 0x00000000000073c6 */ /* 0x008ee20000000000 */
[----:B--2---:R-:W-:-:S04]  /*17190*/  IMAD.WIDE.U32 R20, R44, UR4, R46 ;  /* 0x000000042c147c25 */ /* 0x004fc8000f8e002e */
[----:B------:R-:W-:Y:S01]  /*171a0*/  IMAD R45, R44, UR5, R45 ;  /* 0x000000052c2d7c24 */ /* 0x000fe2000f8e022d */
[----:B------:R-:W-:Y:S01]  /*171b0*/  ULDC.64 UR4, c[0x0][0xae0] ;  /* 0x0002b80000047ab9 */ /* 0x000fe20000000a00 */
[----:B------:R-:W-:Y:S02]  /*171c0*/  IMAD R47, R206, -0x80, R3 ;  /* 0xffffff80ce2f7824 */ /* 0x000fe400078e0203 */
[C---:B------:R-:W-:Y:S02]  /*171d0*/  VIADD R0, R196.reuse, 0x20 ;  /* 0x00000020c4007836 */ /* 0x040fe40000000000 */
[----:B------:R-:W-:Y:S01]  /*171e0*/  IMAD.IADD R21, R21, 0x1, R45 ;  /* 0x0000000115157824 */ /* 0x000fe200078e022d */
[-C--:B------:R-:W-:Y:S01]  /*171f0*/  ISETP.GE.AND P2, PT, R196, R47.reuse, PT ;  /* 0x0000002fc400720c */ /* 0x080fe20003f46270 */
[----:B------:R-:W-:Y:S01]  /*17200*/  IMAD R45, R50, UR4, RZ ;  /* 0x00000004322d7c24 */ /* 0x000fe2000f8e02ff */
[----:B------:R-:W-:Y:S01]  /*17210*/  ISETP.GE.AND P4, PT, R0, R47, PT ;  /* 0x0000002f0000720c */ /* 0x000fe20003f86270 */
[----:B------:R-:W-:-:S02]  /*17220*/  VIADD R3, R196, 0x40 ;  /* 0x00000040c4037836 */ /* 0x000fc40000000000 */
[C---:B------:R-:W-:Y:S02]  /*17230*/  IMAD R45, R198.reuse, UR5, R45 ;  /* 0x00000005c62d7c24 */ /* 0x040fe4000f8e022d */
[----:B------:R-:W-:Y:S01]  /*17240*/  IMAD.WIDE.U32 R20, R198, UR4, R20 ;  /* 0x00000004c6147c25 */ /* 0x000fe2000f8e0014 */
[----:B------:R-:W-:-:S03]  /*17250*/  ULDC.64 UR4, c[0x0][0xae8] ;  /* 0x0002ba0000047ab9 */ /* 0x000fc60000000a00 */
[----:B------:R-:W-:Y:S01]  /*17260*/  VIADD R0, R2, 0x34820 ;  /* 0x0003482002007836 */ /* 0x000fe20000000000 */
[-C--:B------:R-:W-:Y:S01]  /*17270*/  ISETP.GE.AND P0, PT, R3, R47.reuse, PT ;  /* 0x0000002f0300720c */ /* 0x080fe20003f06270 */
[----:B------:R-:W-:Y:S02]  /*17280*/  VIADD R44, R196, 0x60 ;  /* 0x00000060c42c7836 */ /* 0x000fe40000000000 */
[----:B------:R-:W-:Y:S01]  /*17290*/  IMAD.IADD R21, R21, 0x1, R45 ;  /* 0x0000000115157824 */ /* 0x000fe200078e022d */
[----:B------:R-:W-:Y:S01]  /*172a0*/  PRMT R0, RZ, 0x654, R0 ;  /* 0x00000654ff007816 */ /* 0x000fe20000000000 */
[----:B------:R-:W-:Y:S01]  /*172b0*/  IMAD R3, R207, UR4, RZ ;  /* 0x00000004cf037c24 */ /* 0x000fe2000f8e02ff */
[----:B------:R-:W-:Y:S01]  /*172c0*/  ISETP.GE.AND P1, PT, R44, R47, PT ;  /* 0x0000002f2c00720c */ /* 0x000fe20003f26270 */
[C---:B------:R-:W-:Y:S01]  /*172d0*/  IMAD.WIDE.U32 R46, R201.reuse, UR4, R20 ;  /* 0x00000004c92e7c25 */ /* 0x040fe2000f8e0014 */
[----:B------:R-:W-:Y:S01]  /*172e0*/  SHF.R.S32.HI R197, RZ, 0x1f, R196 ;  /* 0x0000001fffc57819 */ /* 0x000fe200000114c4 */
[----:B---3--:R2:W-:Y:S01]  /*172f0*/  SYNCS.ARRIVE.TRANS64.RED.A1T0 RZ, [R0+URZ], RZ ;  /* 0x000000ff00ff79a7 */ /* 0x0085e2000810043f */
[----:B------:R-:W-:Y:S01]  /*17300*/  BSSY B1, `(.L_x_643) ;  /* 0x0000015000017945 */ /* 0x000fe20003800000 */
[----:B------:R-:W-:-:S02]  /*17310*/  IMAD R3, R201, UR5, R3 ;  /* 0x00000005c9037c24 */ /* 0x000fc4000f8e0203 */
[----:B------:R-:W-:-:S04]  /*17320*/  IMAD.WIDE R44, R206, 0x80, R196 ;  /* 0x00000080ce2c7825 */ /* 0x000fc800078e02c4 */
[----:B------:R-:W-:Y:S01]  /*17330*/  IMAD.IADD R51, R47, 0x1, R3 ;  /* 0x000000012f337824 */ /* 0x000fe200078e0203 */
[----:B--2---:R-:W-:Y:S06]  /*17340*/  @P2 BRA `(.L_x_644) ;  /* 0x0000000000402947 */ /* 0x004fec0003800000 */
[----:B------:R-:W-:Y:S01]  /*17350*/  ULDC.64 UR4, c[0x0][0xad8] ;  /* 0x0002b60000047ab9 */ /* 0x000fe20000000a00 */
[----:B------:R-:W-:Y:S01]  /*17360*/  IMAD.MOV.U32 R20, RZ, RZ, R46 ;  /* 0x000000ffff147224 */ /* 0x000fe200078e002e */
[----:B------:R-:W-:Y:S01]  /*17370*/  ULDC.64 UR6, c[0x0][0xa80] ;  /* 0x0002a00000067ab9 */ /* 0x000fe20000000a00 */
[----:B------:R-:W-:Y:S02]  /*17380*/  IMAD.MOV.U32 R21, RZ, RZ, R51 ;  /* 0x000000ffff157224 */ /* 0x000fe400078e0033 */
[----:B------:R-:W-:Y:S02]  /*17390*/  IMAD R3, R45, UR4, RZ ;  /* 0x000000042d037c24 */ /* 0x000fe4000f8e02ff */
[----:B------:R-:W-:Y:S02]  /*173a0*/  VIADD R0, R195, 0x40 ;  /* 0x00000040c3007836 */ /* 0x000fe40000000000 */
[----:B------:R-:W-:Y:S01]  /*173b0*/  IMAD.WIDE.U32 R20, R44, UR4, R20 ;  /* 0x000000042c147c25 */ /* 0x000fe2000f8e0014 */
[----:B------:R-:W-:-:S02]  /*173c0*/  ULDC UR4, c[0x0][0xa8c] ;  /* 0x0002a30000047ab9 */ /* 0x000fc40000000800 */
[----:B------:R-:W-:Y:S01]  /*173d0*/  ISETP.GE.AND P2, PT, R195, UR4, PT ;  /* 0x00000004c3007c0c */ /* 0x000fe2000bf46270 */
[----:B------:R-:W-:Y:S01]  /*173e0*/  IMAD R3, R44, UR5, R3 ;  /* 0x000000052c037c24 */ /* 0x000fe2000f8e0203 */
[----:B------:R-:W-:Y:S02]  /*173f0*/  ISETP.GE.AND P3, PT, R0, UR4, PT ;  /* 0x0000000400007c0c */ /* 0x000fe4000bf66270 */
[----:B------:R-:W-:Y:S01]  /*17400*/  LEA R48, P5, R20, UR6, 0x1 ;  /* 0x0000000614307c11 */ /* 0x000fe2000f8a08ff */
[----:B------:R-:W-:-:S05]  /*17410*/  IMAD.IADD R3, R21, 0x1, R3 ;  /* 0x0000000115037824 */ /* 0x000fca00078e0203 */
[----:B------:R-:W-:-:S05]  /*17420*/  LEA.HI.X R49, R20, UR7, R3, 0x1, P5 ;  /* 0x0000000714317c11 */ /* 0x000fca000a8f0c03 */
[----:B-----5:R2:W-:Y:S04]  /*17430*/  @!P2 STG.E.128 desc[UR36][R48.64], R4 ;  /* 0x000000043000a986 */ /* 0x0205e8000c101d24 */
[----:B------:R2:W-:Y:S02]  /*17440*/  @!P3 STG.E.128 desc[UR36][R48.64+0x80], R28 ;  /* 0x0000801c3000b986 */ /* 0x0005e4000c101d24 */
.L_x_644:
[----:B------:R-:W-:Y:S05]  /*17450*/  BSYNC B1 ;  /* 0x0000000000017941 */ /* 0x000fea0003800000 */
.L_x_643:
[----:B------:R-:W-:Y:S04]  /*17460*/  BSSY B1, `(.L_x_645) ;  /* 0x0000014000017945 */ /* 0x000fe80003800000 */
[----:B------:R-:W-:Y:S05]  /*17470*/  @P4 BRA `(.L_x_646) ;  /* 0x0000000000484947 */ /* 0x000fea0003800000 */
[----:B------:R-:W-:Y:S01]  /*17480*/  IADD3 R3, P2, R44, 0x20, RZ ;  /* 0x000000202c037810 */ /* 0x000fe20007f5e0ff */
[----:B------:R-:W-:Y:S01]  /*17490*/  ULDC.64 UR4, c[0x0][0xad8] ;  /* 0x0002b60000047ab9 */ /* 0x000fe20000000a00 */
[----:B--2--5:R-:W-:Y:S01]  /*174a0*/  IMAD.MOV.U32 R4, RZ, RZ, R46 ;  /* 0x000000ffff047224 */ /* 0x024fe200078e002e */
[----:B------:R-:W-:Y:S01]  /*174b0*/  ULDC.64 UR6, c[0x0][0xa80] ;  /* 0x0002a00000067ab9 */ /* 0x000fe20000000a00 */
[----:B------:R-:W-:Y:S02]  /*174c0*/  IMAD.MOV.U32 R5, RZ, RZ, R51 ;  /* 0x000000ffff057224 */ /* 0x000fe400078e0033 */
[----:B------:R-:W-:Y:S02]  /*174d0*/  IMAD.X R0, RZ, RZ, R45, P2 ;  /* 0x000000ffff007224 */ /* 0x000fe400010e062d */
[----:B------:R-:W-:Y:S02]  /*174e0*/  VIADD R6, R195, 0x40 ;  /* 0x00000040c3067836 */ /* 0x000fe40000000000 */
[----:B------:R-:W-:-:S02]  /*174f0*/  IMAD R0, R0, UR4, RZ ;  /* 0x0000000400007c24 */ /* 0x000fc4000f8e02ff */
[----:B------:R-:W-:Y:S01]  /*17500*/  IMAD.WIDE.U32 R4, R3, UR4, R4 ;  /* 0x0000000403047c25 */ /* 0x000fe2000f8e0004 */
[----:B------:R-:W-:Y:S02]  /*17510*/  ULDC UR4, c[0x0][0xa8c] ;  /* 0x0002a30000047ab9 */ /* 0x000fe40000000800 */
[----:B------:R-:W-:Y:S01]  /*17520*/  ISETP.GE.AND P3, PT, R195, UR4, PT ;  /* 0x00000004c3007c0c */ /* 0x000fe2000bf66270 */
[----:B------:R-:W-:Y:S01]  /*17530*/  IMAD R3, R3, UR5, R0 ;  /* 0x0000000503037c24 */ /* 0x000fe2000f8e0200 */
[----:B------:R-:W-:Y:S02]  /*17540*/  ISETP.GE.AND P4, PT, R6, UR4, PT ;  /* 0x0000000406007c0c */ /* 0x000fe4000bf86270 */
[----:B------:R-:W-:Y:S01]  /*17550*/  LEA R6, P2, R4, UR6, 0x1 ;  /* 0x0000000604067c11 */ /* 0x000fe2000f8408ff */
[----:B------:R-:W-:-:S05]  /*17560*/  IMAD.IADD R3, R5, 0x1, R3 ;  /* 0x0000000105037824 */ /* 0x000fca00078e0203 */
[----:B------:R-:W-:-:S05]  /*17570*/  LEA.HI.X R7, R4, UR7, R3, 0x1, P2 ;  /* 0x0000000704077c11 */ /* 0x000fca00090f0c03 */
[----:B------:R3:W-:Y:S04]  /*17580*/  @!P3 STG.E.128 desc[UR36][R6.64], R8 ;  /* 0x000000080600b986 */ /* 0x0007e8000c101d24 */
[----:B------:R3:W-:Y:S02]  /*17590*/  @!P4 STG.E.128 desc[UR36][R6.64+0x80], R32 ;  /* 0x000080200600c986 */ /* 0x0007e4000c101d24 */
.L_x_646:
[----:B------:R-:W-:Y:S05]  /*175a0*/  BSYNC B1 ;  /* 0x0000000000017941 */ /* 0x000fea0003800000 */
.L_x_645:
        /* <DEDUP_REMOVED lines=8> */
[----:B---3--:R-:W-:Y:S02]  /*17630*/  VIADD R6, R195, 0x40 ;  /* 0x00000040c3067836 */ /* 0x008fe40000000000 */
        /* <DEDUP_REMOVED lines=11> */
.L_x_648:
[----:B------:R-:W-:Y:S05]  /*176f0*/  BSYNC B1 ;  /* 0x0000000000017941 */ /* 0x000fea0003800000 */
.L_x_647:
[----:B------:R-:W-:Y:S05]  /*17700*/  @P1 BRA `(.L_x_649) ;  /* 0x0000000800cc1947 */ /* 0x000fea0003800000 */
[----:B------:R-:W-:Y:S01]  /*17710*/  IADD3 R3, P0, R44, 0x60, RZ ;  /* 0x000000602c037810 */ /* 0x000fe20007f1e0ff */
[----:B------:R-:W-:Y:S01]  /*17720*/  ULDC.64 UR6, c[0x0][0xad8] ;  /* 0x0002b60000067ab9 */ /* 0x000fe20000000a00 */
[----:B--2--5:R-:W-:Y:S01]  /*17730*/  IMAD.MOV.U32 R4, RZ, RZ, R46 ;  /* 0x000000ffff047224 */ /* 0x024fe200078e002e */
[----:B------:R-:W-:Y:S01]  /*17740*/  ULDC UR4, c[0x0][0xa8c] ;  /* 0x0002a30000047ab9 */ /* 0x000fe20000000800 */
[----:B------:R-:W-:Y:S01]  /*17750*/  IMAD.MOV.U32 R5, RZ, RZ, R51 ;  /* 0x000000ffff057224 */ /* 0x000fe200078e0033 */
[----:B------:R-:W-:Y:S01]  /*17760*/  ISETP.GE.AND P1, PT, R195, UR4, PT ;  /* 0x00000004c3007c0c */ /* 0x000fe2000bf26270 */
[----:B------:R-:W-:Y:S02]  /*17770*/  IMAD.X R44, RZ, RZ, R45, P0 ;  /* 0x000000ffff2c7224 */ /* 0x000fe400000e062d */
[----:B------:R-:W-:-:S04]  /*17780*/  IMAD.WIDE.U32 R4, R3, UR6, R4 ;  /* 0x0000000603047c25 */ /* 0x000fc8000f8e0004 */
[----:B------:R-:W-:Y:S02]  /*17790*/  IMAD R44, R44, UR6, RZ ;  /* 0x000000062c2c7c24 */ /* 0x000fe4000f8e02ff */
[----:B------:R-:W-:Y:S02]  /*177a0*/  VIADD R0, R195, 0x40 ;  /* 0x00000040c3007836 */ /* 0x000fe40000000000 */
[----:B------:R-:W-:Y:S01]  /*177b0*/  IMAD R3, R3, UR7, R44 ;  /* 0x0000000703037c24 */ /* 0x000fe2000f8e022c */
[----:B------:R-:W-:Y:S02]  /*177c0*/  ULDC.64 UR6, c[0x0][0xa80] ;  /* 0x0002a00000067ab9 */ /* 0x000fe40000000a00 */
[----:B---34-:R-:W-:Y:S01]  /*177d0*/  LEA R6, P0, R4, UR6, 0x1 ;  /* 0x0000000604067c11 */ /* 0x018fe2000f8008ff */
[----:B------:R-:W-:-:S05]  /*177e0*/  IMAD.IADD R3, R5, 0x1, R3 ;  /* 0x0000000105037824 */ /* 0x000fca00078e0203 */
[----:B------:R-:W-:Y:S02]  /*177f0*/  LEA.HI.X R7, R4, UR7, R3, 0x1, P0 ;  /* 0x0000000704077c11 */ /* 0x000fe400080f0c03 */
[----:B------:R-:W-:-:S03]  /*17800*/  ISETP.GE.AND P0, PT, R0, UR4, PT ;  /* 0x0000000400007c0c */ /* 0x000fc6000bf06270 */
[----:B------:R2:W-:Y:S10]  /*17810*/  @!P1 STG.E.128 desc[UR36][R6.64], R24 ;  /* 0x0000001806009986 */ /* 0x0005f4000c101d24 */
[----:B------:R-:W-:Y:S05]  /*17820*/  @P0 BRA `(.L_x_649) ;  /* 0x0000000800840947 */ /* 0x000fea0003800000 */
[----:B------:R3:W-:Y:S01]  /*17830*/  STG.E.128 desc[UR36][R6.64+0x80], R40 ;  /* 0x0000802806007986 */ /* 0x0007e2000c101d24 */
[----:B------:R-:W-:Y:S05]  /*17840*/  BRA `(.L_x_649) ;  /* 0x00000008007c7947 */ /* 0x000fea0003800000 */
.L_x_641:
[----:B------:R-:W-:Y:S01]  /*17850*/  ULDC.64 UR4, c[0x0][0xbd8] ;  /* 0x0002f60000047ab9 */ /* 0x000fe20000000a00 */
[----:B------:R-:W-:Y:S01]  /*17860*/  IMAD.MOV.U32 R9, RZ, RZ, RZ ;  /* 0x000000ffff097224 */ /* 0x000fe200078e00ff */
[----:B------:R-:W-:Y:S02]  /*17870*/  ISETP.NE.U32.AND P0, PT, RZ, UR4, PT ;  /* 0x00000004ff007c0c */ /* 0x000fe4000bf05070 */
[----:B------:R-:W-:Y:S02]  /*17880*/  IADD3 R4, P1, R199, UR4, RZ ;  /* 0x00000004c7047c10 */ /* 0x000fe4000ff3e0ff */
[----:B------:R-:W-:Y:S02]  /*17890*/  ISETP.NE.AND.EX P0, PT, RZ, UR5, PT, P0 ;  /* 0x00000005ff007c0c */ /* 0x000fe4000bf05300 */
[----:B------:R-:W-:Y:S01]  /*178a0*/  IADD3.X R5, R200, UR5, RZ, P1, !PT ;  /* 0x00000005c8057c10 */ /* 0x000fe20008ffe4ff */
[----:B------:R-:W-:Y:S02]  /*178b0*/  ULDC.64 UR4, c[0x0][0xbe0] ;  /* 0x0002f80000047ab9 */ /* 0x000fe40000000a00 */
[----:B------:R-:W-:-:S04]  /*178c0*/  ISETP.NE.U32.AND P1, PT, RZ, UR4, PT ;  /* 0x00000004ff007c0c */ /* 0x000fc8000bf25070 */
[----:B------:R-:W-:-:S04]  /*178d0*/  ISETP.NE.AND.EX P1, PT, RZ, UR5, PT, P1 ;  /* 0x00000005ff007c0c */ /* 0x000fc8000bf25310 */
[----:B------:R2:W5:Y:S09]  /*178e0*/  @P0 LDG.E R9, desc[UR36][R4.64] ;  /* 0x0000002404090981 */ /* 0x000572000c1e1900 */
[----:B------:R-:W-:Y:S01]  /*178f0*/  @P1 IADD3 R6, P2, R199, UR4, RZ ;  /* 0x00000004c7061c10 */ /* 0x000fe2000ff5e0ff */
[----:B------:R-:W-:-:S02]  /*17900*/  ULDC UR4, c[0x0][0xa88] ;  /* 0x0002a20000047ab9 */ /* 0x000fc40000000800 */
[----:B------:R-:W-:Y:S01]  /*17910*/  IMAD.U32 R3, RZ, RZ, UR4 ;  /* 0x00000004ff037e24 */ /* 0x000fe2000f8e00ff */
[----:B------:R-:W-:-:S05]  /*17920*/  @P1 IADD3.X R7, R200, UR5, RZ, P2, !PT ;  /* 0x00000005c8071c10 */ /* 0x000fca00097fe4ff */
[----:B------:R2:W5:Y:S01]  /*17930*/  @P1 LDG.E R3, desc[UR36][R6.64] ;  /* 0x0000002406031981 */ /* 0x000562000c1e1900 */
[----:B------:R-:W-:Y:S01]  /*17940*/  ISETP.GE.AND P2, PT, R224, 0x80, PT ;  /* 0x00000080e000780c */ /* 0x000fe20003f46270 */
[----:B------:R-:W-:-:S12]  /*17950*/  @P1 BRA `(.L_x_650) ;  /* 0x0000000000101947 */ /* 0x000fd80003800000 */
[----:B------:R-:W-:Y:S05]  /*17960*/  @!P0 BRA `(.L_x_650) ;  /* 0x00000000000c8947 */ /* 0x000fea0003800000 */
[----:B------:R-:W3:Y:S04]  /*17970*/  LDG.E R0, desc[UR36][R4.64] ;  /* 0x0000002404007981 */ /* 0x000ee8000c1e1900 */
[----:B-----5:R-:W3:Y:S02]  /*17980*/  LDG.E R3, desc[UR36][R4.64+0x4] ;  /* 0x0000042404037981 */ /* 0x020ee4000c1e1900 */
[----:B---3--:R-:W-:-:S07]  /*17990*/  IMAD.IADD R3, R3, 0x1, -R0 ;  /* 0x0000000103037824 */ /* 0x008fce00078e0a00 */
.L_x_650:
[----:B------:R-:W-:Y:S01]  /*179a0*/  BSSY B1, `(.L_x_651) ;  /* 0x000001d000017945 */ /* 0x000fe20003800000 */
[----:B------:R-:W-:Y:S02]  /*179b0*/  SHF.R.S32.HI R10, RZ, 0x1f, R198 ;  /* 0x0000001fff0a7819 */ /* 0x000fe400000114c6 */
[----:B------:R-:W-:Y:S02]  /*179c0*/  SHF.R.S32.HI R12, RZ, 0x1f, R195 ;  /* 0x0000001fff0c7819 */ /* 0x000fe400000114c3 */
[----:B------:R-:W-:Y:S02]  /*179d0*/  SEL R201, R201, RZ, !P0 ;  /* 0x000000ffc9c97207 */ /* 0x000fe40004000000 */
[----:B------:R-:W-:Y:S02]  /*179e0*/  SEL R207, R207, RZ, !P0 ;  /* 0x000000ffcfcf7207 */ /* 0x000fe40004000000 */
[----:B-----5:R-:W-:Y:S01]  /*179f0*/  SHF.R.S32.HI R8, RZ, 0x1f, R9 ;  /* 0x0000001fff087819 */ /* 0x020fe20000011409 */
[----:B------:R-:W-:Y:S06]  /*17a00*/  @P2 BRA `(.L_x_652) ;  /* 0x0000000000582947 */ /* 0x000fec0003800000 */
[----:B--2---:R-:W2:Y:S02]  /*17a10*/  S2R R5, SR_TID.X ;  /* 0x0000000000057919 */ /* 0x004ea40000002100 */
[----:B--2---:R-:W-:-:S04]  /*17a20*/  IMAD R0, R206, 0x80, R5 ;  /* 0x00000080ce007824 */ /* 0x004fc800078e0205 */
[----:B------:R-:W-:-:S05]  /*17a30*/  VIADD R0, R0, 0xffffff80 ;  /* 0xffffff8000007836 */ /* 0x000fca0000000000 */
[----:B------:R-:W-:-:S13]  /*17a40*/  ISETP.GE.AND P0, PT, R0, R3, PT ;  /* 0x000000030000720c */ /* 0x000fda0003f06270 */
[----:B------:R-:W-:Y:S05]  /*17a50*/  @P0 BRA `(.L_x_652) ;  /* 0x0000000000440947 */ /* 0x000fea0003800000 */
[----:B------:R-:W-:Y:S01]  /*17a60*/  IADD3 R4, P0, R0, R9, RZ ;  /* 0x0000000900047210 */ /* 0x000fe20007f1e0ff */
[----:B------:R-:W-:Y:S02]  /*17a70*/  ULDC.64 UR4, c[0x0][0xb70] ;  /* 0x0002dc0000047ab9 */ /* 0x000fe40000000a00 */
[----:B------:R-:W-:Y:S01]  /*17a80*/  IMAD R7, R10, UR4, RZ ;  /* 0x000000040a077c24 */ /* 0x000fe2000f8e02ff */
[----:B------:R-:W-:-:S03]  /*17a90*/  LEA.HI.X.SX32 R5, R0, R8, 0x1, P0 ;  /* 0x0000000800057211 */ /* 0x000fc600000f0eff */
[C---:B------:R-:W-:Y:S02]  /*17aa0*/  IMAD R7, R198.reuse, UR5, R7 ;  /* 0x00000005c6077c24 */ /* 0x040fe4000f8e0207 */
[----:B------:R-:W-:Y:S01]  /*17ab0*/  IMAD.WIDE.U32 R4, R198, UR4, R4 ;  /* 0x00000004c6047c25 */ /* 0x000fe2000f8e0004 */
[----:B------:R-:W-:-:S03]  /*17ac0*/  ULDC.64 UR4, c[0x0][0xb78] ;  /* 0x0002de0000047ab9 */ /* 0x000fc60000000a00 */
[----:B------:R-:W-:Y:S02]  /*17ad0*/  IMAD R0, R207, UR4, RZ ;  /* 0x00000004cf007c24 */ /* 0x000fe4000f8e02ff */
[----:B------:R-:W-:Y:S02]  /*17ae0*/  IMAD.IADD R5, R5, 0x1, R7 ;  /* 0x0000000105057824 */ /* 0x000fe400078e0207 */
[C---:B------:R-:W-:Y:S02]  /*17af0*/  IMAD R7, R201.reuse, UR5, R0 ;  /* 0x00000005c9077c24 */ /* 0x040fe4000f8e0200 */
[----:B------:R-:W-:Y:S01]  /*17b00*/  IMAD.WIDE.U32 R4, R201, UR4, R4 ;  /* 0x00000004c9047c25 */ /* 0x000fe2000f8e0004 */
[----:B------:R-:W-:-:S03]  /*17b10*/  ULDC.64 UR4, c[0x0][0xb40] ;  /* 0x0002d00000047ab9 */ /* 0x000fc60000000a00 */
[----:B------:R-:W-:Y:S01]  /*17b20*/  IMAD.IADD R5, R5, 0x1, R7 ;  /* 0x0000000105057824 */ /* 0x000fe200078e0207 */
[----:B------:R-:W-:-:S04]  /*17b30*/  LEA R6, P0, R4, UR4, 0x2 ;  /* 0x0000000404067c11 */ /* 0x000fc8000f8010ff */
[----:B------:R-:W-:Y:S01]  /*17b40*/  LEA.HI.X R7, R4, UR5, R5, 0x2, P0 ;  /* 0x0000000504077c11 */ /* 0x000fe200080f1405 */
[----:B------:R-:W-:-:S05]  /*17b50*/  IMAD.MOV.U32 R5, RZ, RZ, -0x800000 ;  /* 0xff800000ff057424 */ /* 0x000fca00078e00ff */
[----:B------:R3:W-:Y:S03]  /*17b60*/  STG.E desc[UR36][R6.64], R5 ;  /* 0x0000000506007986 */ /* 0x0007e6000c101924 */
.L_x_652:
[----:B------:R-:W-:Y:S05]  /*17b70*/  BSYNC B1 ;  /* 0x0000000000017941 */ /* 0x000fea0003800000 */
.L_x_651:
[----:B------:R-:W-:Y:S01]  /*17b80*/  ULDC.64 UR4, c[0x0][0xaa0] ;  /* 0x0002a80000047ab9 */ /* 0x000fe20000000a00 */
[----:B--2---:R-:W-:Y:S01]  /*17b90*/  IMAD.MOV.U32 R4, RZ, RZ, R195 ;  /* 0x000000ffff047224 */ /* 0x004fe200078e00c3 */
[----:B------:R-:W-:Y:S01]  /*17ba0*/  BSSY B1, `(.L_x_653) ;  /* 0x000002c000017945 */ /* 0x000fe20003800000 */
[----:B---3--:R-:W-:Y:S02]  /*17bb0*/  IMAD.MOV.U32 R5, RZ, RZ, R12 ;  /* 0x000000ffff057224 */ /* 0x008fe400078e000c */
[----:B------:R-:W-:Y:S02]  /*17bc0*/  IMAD R0, R8, UR4, RZ ;  /* 0x0000000408007c24 */ /* 0x000fe4000f8e02ff */
[----:B------:R-:W-:-:S04]  /*17bd0*/  IMAD.WIDE.U32 R4, R9, UR4, R4 ;  /* 0x0000000409047c25 */ /* 0x000fc8000f8e0004 */
[----:B------:R-:W-:Y:S01]  /*17be0*/  IMAD R9, R9, UR5, R0 ;  /* 0x0000000509097c24 */ /* 0x000fe2000f8e0200 */
[----:B------:R-:W-:Y:S01]  /*17bf0*/  ULDC.64 UR4, c[0x0][0xae0] ;  /* 0x0002b80000047ab9 */ /* 0x000fe20000000a00 */
[----:B------:R-:W-:Y:S02]  /*17c00*/  VIADD R0, R196, 0x20 ;  /* 0x00000020c4007836 */ /* 0x000fe40000000000 */
[----:B------:R-:W-:Y:S02]  /*17c10*/  IMAD R3, R206, -0x80, R3 ;  /* 0xffffff80ce037824 */ /* 0x000fe400078e0203 */
[----:B------:R-:W-:Y:S01]  /*17c20*/  IMAD.IADD R5, R5, 0x1, R9 ;  /* 0x0000000105057824 */ /* 0x000fe200078e0209 */
[----:B------:R-:W-:Y:S01]  /*17c30*/  SHF.R.S32.HI R9, RZ, 0x1f, R196 ;  /* 0x0000001fff097819 */ /* 0x000fe200000114c4 */
[----:B------:R-:W-:Y:S01]  /*17c40*/  IMAD R7, R10, UR4, RZ ;  /* 0x000000040a077c24 */ /* 0x000fe2000f8e02ff */
[-C--:B------:R-:W-:Y:S01]  /*17c50*/  ISETP.GE.AND P3, PT, R0, R3.reuse, PT ;  /* 0x000000030000720c */ /* 0x080fe20003f66270 */
[C---:B------:R-:W-:Y:S01]  /*17c60*/  VIADD R0, R196.reuse, 0x60 ;  /* 0x00000060c4007836 */ /* 0x040fe20000000000 */
[----:B------:R-:W-:Y:S01]  /*17c70*/  ISETP.GE.AND P2, PT, R196, R3, PT ;  /* 0x00000003c400720c */ /* 0x000fe20003f46270 */
[----:B------:R-:W-:-:S02]  /*17c80*/  IMAD R7, R198, UR5, R7 ;  /* 0x00000005c6077c24 */ /* 0x000fc4000f8e0207 */
[----:B------:R-:W-:Y:S01]  /*17c90*/  IMAD.WIDE.U32 R4, R198, UR4, R4 ;  /* 0x00000004c6047c25 */ /* 0x000fe2000f8e0004 */
[----:B------:R-:W-:Y:S01]  /*17ca0*/  ULDC.64 UR4, c[0x0][0xae8] ;  /* 0x0002ba0000047ab9 */ /* 0x000fe20000000a00 */
[-C--:B------:R-:W-:Y:S02]  /*17cb0*/  ISETP.GE.AND P0, PT, R0, R3.reuse, PT ;  /* 0x000000030000720c */ /* 0x080fe40003f06270 */
[----:B------:R-:W-:Y:S02]  /*17cc0*/  VIADD R6, R196, 0x40 ;  /* 0x00000040c4067836 */ /* 0x000fe40000000000 */
[----:B------:R-:W-:Y:S02]  /*17cd0*/  IMAD.IADD R5, R5, 0x1, R7 ;  /* 0x0000000105057824 */ /* 0x000fe400078e0207 */
[----:B------:R-:W-:Y:S01]  /*17ce0*/  IMAD R0, R207, UR4, RZ ;  /* 0x00000004cf007c24 */ /* 0x000fe2000f8e02ff */
[----:B------:R-:W-:Y:S01]  /*17cf0*/  ISETP.GE.AND P1, PT, R6, R3, PT ;  /* 0x000000030600720c */ /* 0x000fe20003f26270 */
[----:B------:R-:W-:-:S04]  /*17d00*/  IMAD.WIDE.U32 R6, R201, UR4, R4 ;  /* 0x00000004c9067c25 */ /* 0x000fc8000f8e0004 */
[----:B------:R-:W-:Y:S02]  /*17d10*/  IMAD R3, R201, UR5, R0 ;  /* 0x00000005c9037c24 */ /* 0x000fe4000f8e0200 */
[----:B------:R-:W-:Y:S02]  /*17d20*/  IMAD.MOV.U32 R8, RZ, RZ, R196 ;  /* 0x000000ffff087224 */ /* 0x000fe400078e00c4 */
[----:B------:R-:W-:Y:S02]  /*17d30*/  IMAD.IADD R11, R7, 0x1, R3 ;  /* 0x00000001070b7824 */ /* 0x000fe400078e0203 */
[----:B------:R-:W-:Y:S01]  /*17d40*/  IMAD.WIDE R8, R206, 0x80, R8 ;  /* 0x00000080ce087825 */ /* 0x000fe200078e0208 */
[----:B------:R-:W-:Y:S06]  /*17d50*/  @P2 BRA `(.L_x_654) ;  /* 0x0000000000402947 */ /* 0x000fec0003800000 */
        /* <DEDUP_REMOVED lines=14> */
[----:B------:R2:W-:Y:S04]  /*17e40*/  @!P4 STG.E.128 desc[UR36][R12.64], RZ ;  /* 0x000000ff0c00c986 */ /* 0x0005e8000c101d24 */
[----:B------:R2:W-:Y:S02]  /*17e50*/  @!P5 STG.E.128 desc[UR36][R12.64+0x80], RZ ;  /* 0x000080ff0c00d986 */ /* 0x0005e4000c101d24 */
.L_x_654:
[----:B------:R-:W-:Y:S05]  /*17e60*/  BSYNC B1 ;  /* 0x0000000000017941 */ /* 0x000fea0003800000 */
.L_x_653:
[----:B------:R-:W-:Y:S04]  /*17e70*/  BSSY B1, `(.L_x_655) ;  /* 0x0000014000017945 */ /* 0x000fe80003800000 */
[----:B------:R-:W-:Y:S05]  /*17e80*/  @P3 BRA `(.L_x_656) ;  /* 0x0000000000483947 */ /* 0x000fea0003800000 */
[----:B------:R-:W-:Y:S01]  /*17e90*/  IADD3 R3, P2, R8, 0x20, RZ ;  /* 0x0000002008037810 */ /* 0x000fe20007f5e0ff */
[----:B------:R-:W-:Y:S01]  /*17ea0*/  ULDC.64 UR4, c[0x0][0xad8] ;  /* 0x0002b60000047ab9 */ /* 0x000fe20000000a00 */
[----:B------:R-:W-:Y:S01]  /*17eb0*/  IMAD.MOV.U32 R4, RZ, RZ, R6 ;  /* 0x000000ffff047224 */ /* 0x000fe200078e0006 */
        /* <DEDUP_REMOVED lines=10> */
[----:B--2---:R-:W-:Y:S01]  /*17f60*/  LEA R12, P2, R4, UR6, 0x1 ;  /* 0x00000006040c7c11 */ /* 0x004fe2000f8408ff */
[----:B------:R-:W-:-:S05]  /*17f70*/  IMAD.IADD R3, R5, 0x1, R3 ;  /* 0x0000000105037824 */ /* 0x000fca00078e0203 */
[----:B------:R-:W-:-:S05]  /*17f80*/  LEA.HI.X R13, R4, UR7, R3, 0x1, P2 ;  /* 0x00000007040d7c11 */ /* 0x000fca00090f0c03 */
[----:B------:R3:W-:Y:S04]  /*17f90*/  @!P3 STG.E.128 desc[UR36][R12.64], RZ ;  /* 0x000000ff0c00b986 */ /* 0x0007e8000c101d24 */
[----:B------:R3:W-:Y:S02]  /*17fa0*/  @!P4 STG.E.128 desc[UR36][R12.64+0x80], RZ ;  /* 0x000080ff0c00c986 */ /* 0x0007e4000c101d24 */
.L_x_656:
[----:B------:R-:W-:Y:S05]  /*17fb0*/  BSYNC B1 ;  /* 0x0000000000017941 */ /* 0x000fea0003800000 */
.L_x_655:
        /* <DEDUP_REMOVED lines=15> */
[----:B--23--:R-:W-:Y:S01]  /*180b0*/  LEA R12, P1, R4, UR6, 0x1 ;  /* 0x00000006040c7c11 */ /* 0x00cfe2000f8208ff */
[----:B------:R-:W-:-:S05]  /*180c0*/  IMAD.IADD R3, R5, 0x1, R3 ;  /* 0x0000000105037824 */ /* 0x000fca00078e0203 */
[----:B------:R-:W-:-:S05]  /*180d0*/  LEA.HI.X R13, R4, UR7, R3, 0x1, P1 ;  /* 0x00000007040d7c11 */ /* 0x000fca00088f0c03 */
[----:B------:R4:W-:Y:S04]  /*180e0*/  @!P2 STG.E.128 desc[UR36][R12.64], RZ ;  /* 0x000000ff0c00a986 */ /* 0x0009e8000c101d24 */
[----:B------:R4:W-:Y:S02]  /*180f0*/  @!P3 STG.E.128 desc[UR36][R12.64+0x80], RZ ;  /* 0x000080ff0c00b986 */ /* 0x0009e4000c101d24 */
.L_x_658:
[----:B------:R-:W-:Y:S05]  /*18100*/  BSYNC B1 ;  /* 0x0000000000017941 */ /* 0x000fea0003800000 */
.L_x_657:
        /* <DEDUP_REMOVED lines=19> */
.L_x_649:
[----:B------:R-:W-:Y:S05]  /*18240*/  BSYNC B0 ;  /* 0x0000000000007941 */ /* 0x000fea0003800000 */
.L_x_640:
[----:B------:R-:W-:Y:S02]  /*18250*/  ULDC UR4, c[0x0][0xc14] ;  /* 0x0003050000047ab9 */ /* 0x000fe40000000800 */
[----:B-1----:R-:W-:-:S13]  /*18260*/  ISETP.GE.AND P0, PT, R151, UR4, PT ;  /* 0x0000000497007c0c */ /* 0x002fda000bf06270 */
[----:B------:R-:W-:Y:S05]  /*18270*/  @!P0 BRA `(.L_x_659) ;  /* 0xfffffe8c00c08947 */ /* 0x000fea000383ffff */
[----:B------:R-:W-:Y:S05]  /*18280*/  BRA `(.L_x_448) ;  /* 0x0000005c007c7947 */ /* 0x000fea0003800000 */
.L_x_446:
[----:B------:R-:W-:-:S08]  /*18290*/  NOP ;  /* 0x0000000000007918 */ /* 0x000fd00000000000 */
[----:B0-----:R-:W0:-:S00]  /*182a0*/  USETMAXREG.DEALLOC.CTAPOOL 0x18 ;  /* 0x00000018000079c8 */ /* 0x001e0000080e0500 */
[----:B0-----:R-:W-:-:S06]  /*182b0*/  LOP3.LUT R0, R0, 0x3, RZ, 0xc0, !PT ;  /* 0x0000000300007812 */ /* 0x001fcc00078ec0ff */
[----:B------:R-:W0:Y:S02]  /*182c0*/  SHFL.IDX PT, R0, R0, RZ, 0x1f ;  /* 0x00001fff00007589 */ /* 0x000e2400000e0000 */
[----:B0-----:R-:W-:-:S13]  /*182d0*/  ISETP.NE.AND P0, PT, R0, RZ, PT ;  /* 0x000000ff0000720c */ /* 0x001fda0003f05270 */
[----:B------:R-:W-:Y:S05]  /*182e0*/  @P0 BRA `(.L_x_448) ;  /* 0x0000005c00640947 */ /* 0x000fea0003800000 */
[----:B------:R-:W2:Y:S01]  /*182f0*/  LDL.LU R7, [R1+0x18] ;  /* 0x0000180001077983 */ /* 0x000ea20000300800 */
[----:B------:R-:W-:Y:S01]  /*18300*/  LOP3.LUT R8, R3, 0x1f, RZ, 0xc0, !PT ;  /* 0x0000001f03087812 */ /* 0x000fe200078ec0ff */
[----:B------:R-:W-:Y:S01]  /*18310*/  ULDC UR5, c[0x0][0xc14] ;  /* 0x0003050000057ab9 */ /* 0x000fe20000000800 */
[----:B------:R-:W-:Y:S01]  /*18320*/  IMAD.MOV.U32 R0, RZ, RZ, RZ ;  /* 0x000000ffff007224 */ /* 0x000fe200078e00ff */
[----:B------:R-:W0:Y:S01]  /*18330*/  S2UR UR6, SR_CTAID.X ;  /* 0x00000000000679c3 */ /* 0x000e220000002500 */
[----:B------:R-:W-:Y:S01]  /*18340*/  ISETP.NE.AND P0, PT, R8, 0x1f, PT ;  /* 0x0000001f0800780c */ /* 0x000fe20003f05270 */
[----:B------:R-:W-:Y:S01]  /*18350*/  ULDC UR4, c[0x0][0xc10] ;  /* 0x0003040000047ab9 */ /* 0x000fe20000000800 */
[----:B--2---:R-:W-:-:S11]  /*18360*/  LOP3.LUT R7, R7, 0xffffff7f, RZ, 0xc0, !PT ;  /* 0xffffff7f07077812 */ /* 0x004fd600078ec0ff */
[----:B------:R-:W-:Y:S02]  /*18370*/  @P0 LOP3.LUT R7, R7, 0x80, RZ, 0xfc, !PT ;  /* 0x0000008007070812 */ /* 0x000fe400078efcff */
[----:B------:R-:W-:-:S13]  /*18380*/  ISETP.GE.OR P0, PT, R8, UR5, !P0 ;  /* 0x0000000508007c0c */ /* 0x000fda000c706670 */
[----:B------:R-:W1:Y:S02]  /*18390*/  @!P0 LDC.64 R2, c[0x0][0xc58] ;  /* 0x00031600ff028b82 */ /* 0x000e640000000a00 */
[----:B-1----:R-:W-:-:S05]  /*183a0*/  @!P0 IMAD.WIDE.U32 R2, R8, 0x4, R2 ;  /* 0x0000000408028825 */ /* 0x002fca00078e0002 */
[----:B------:R-:W2:Y:S01]  /*183b0*/  @!P0 LDG.E R0, desc[UR36][R2.64] ;  /* 0x0000002402008981 */ /* 0x000ea2000c1e1900 */
[C---:B------:R-:W-:Y:S01]  /*183c0*/  ISETP.NE.AND P1, PT, R8.reuse, RZ, PT ;  /* 0x000000ff0800720c */ /* 0x040fe20003f25270 */
[----:B------:R-:W-:Y:S01]  /*183d0*/  IMAD.MOV.U32 R16, RZ, RZ, RZ ;  /* 0x000000ffff107224 */ /* 0x000fe200078e00ff */
[----:B------:R-:W-:Y:S01]  /*183e0*/  ISETP.GE.U32.AND P0, PT, R8, 0x2, PT ;  /* 0x000000020800780c */ /* 0x000fe20003f06070 */
[----:B------:R-:W-:Y:S01]  /*183f0*/  IMAD.MOV.U32 R19, RZ, RZ, RZ ;  /* 0x000000ffff137224 */ /* 0x000fe200078e00ff */
[----:B------:R-:W-:-:S09]  /*18400*/  LOP3.LUT R7, R7, 0xfffffffe, RZ, 0xc0, !PT ;  /* 0xfffffffe07077812 */ /* 0x000fd200078ec0ff */
        /* <DEDUP_REMOVED lines=24> */
[----:B------:R-:W-:-:S05]  /*18590*/  @P0 LOP3.LUT R7, R7, 0x4, RZ, 0xfc, !PT ;  /* 0x0000000407070812 */ /* 0x000fca00078efcff */
[----:B------:R-:W-:Y:S01]  /*185a0*/  STL [R1+0x18], R7 ;  /* 0x0000180701007387 */ /* 0x000fe20000100800 */
[----:B-1----:R-:W-:-:S05]  /*185b0*/  SEL R2, R2, RZ, P0 ;  /* 0x000000ff02027207 */ /* 0x002fca0000000000 */
[----:B------:R-:W-:-:S05]  /*185c0*/  IMAD.IADD R2, R5, 0x1, R2 ;  /* 0x0000000105027824 */ /* 0x000fca00078e0202 */
        /* <DEDUP_REMOVED lines=10> */
.L_x_664:
        /* <DEDUP_REMOVED lines=13> */
[----:B------:R-:W0:Y:S02]  /*18740*/  LDC.64 R2, c[0x0][0xc58] ;  /* 0x00031600ff027b82 */ /* 0x000e240000000a00 */
[----:B0-----:R-:W-:-:S05]  /*18750*/  IMAD.WIDE R2, R5, 0x4, R2 ;  /* 0x0000000405027825 */ /* 0x001fca00078e0202 */
[----:B------:R0:W5:Y:S02]  /*18760*/  LDG.E R0, desc[UR36][R2.64] ;  /* 0x0000002402007981 */ /* 0x000164000c1e1900 */
.L_x_663:
[----:B------:R-:W-:Y:S05]  /*18770*/  BSYNC B0 ;  /* 0x0000000000007941 */ /* 0x000fea0003800000 */
.L_x_662:
[----:B0----5:R-:W0:Y:S01]  /*18780*/  SHFL.UP PT, R2, R0, 0x1, RZ ;  /* 0x0420000000027989 */ /* 0x021e2200000e00ff */
[C---:B------:R-:W-:Y:S02]  /*18790*/  ISETP.NE.AND P0, PT, R7.reuse, RZ, PT ;  /* 0x000000ff0700720c */ /* 0x040fe40003f05270 */
[C---:B------:R-:W-:Y:S02]  /*187a0*/  ISETP.GE.U32.AND P1, PT, R7.reuse, 0x2, PT ;  /* 0x000000020700780c */ /* 0x040fe40003f26070 */
        /* <DEDUP_REMOVED lines=22> */
[----:B------:R-:W-:Y:S02]  /*18910*/  IMAD.MOV.U32 R2, RZ, RZ, R7 ;  /* 0x000000ffff027224 */ /* 0x000fe400078e0007 */
[----:B------:R-:W-:-:S07]  /*18920*/  IMAD.MOV.U32 R7, RZ, RZ, R3 ;  /* 0x000000ffff077224 */ /* 0x000fce00078e0003 */
.L_x_660:
        /* <DEDUP_REMOVED lines=16> */
.L_x_665:
[----:B-1----:R-:W-:Y:S01]  /*18a30*/  IMAD R16, R16, UR4, R7 ;  /* 0x0000000410107c24 */ /* 0x002fe2000f8e0207 */
[----:B------:R-:W-:Y:S01]  /*18a40*/  IABS R6, R0 ;  /* 0x0000000000067213 */ /* 0x000fe20000000000 */
[----:B------:R-:W-:Y:S02]  /*18a50*/  IMAD R7, R10, R5, RZ ;  /* 0x000000050a077224 */ /* 0x000fe400078e02ff */
[----:B0-----:R-:W-:Y:S01]  /*18a60*/  IMAD.MOV.U32 R2, RZ, RZ, RZ ;  /* 0x000000ffff027224 */ /* 0x001fe200078e00ff */
[----:B------:R-:W-:Y:S01]  /*18a70*/  IADD3 R17, -R16, UR6, RZ ;  /* 0x0000000610117c10 */ /* 0x000fe2000fffe1ff */
[----:B------:R-:W-:Y:S02]  /*18a80*/  IMAD.MOV R6, RZ, RZ, -R6 ;  /* 0x000000ffff067224 */ /* 0x000fe400078e0a06 */
[----:B------:R-:W-:Y:S01]  /*18a90*/  IMAD.HI.U32 R2, R3, R7, R2 ;  /* 0x0000000703027227 */ /* 0x000fe200078e0002 */
[----:B------:R-:W-:-:S03]  /*18aa0*/  IABS R3, R17 ;  /* 0x0000001100037213 */ /* 0x000fc60000000000 */
[----:B------:R-:W-:Y:S02]  /*18ab0*/  IMAD.IADD R19, R4, 0x1, R19 ;  /* 0x0000000104137824 */ /* 0x000fe400078e0213 */
[----:B------:R-:W-:-:S04]  /*18ac0*/  IMAD.HI.U32 R2, R2, R3, RZ ;  /* 0x0000000302027227 */ /* 0x000fc800078e00ff */
[----:B------:R-:W-:Y:S01]  /*18ad0*/  IMAD R6, R2, R6, R3 ;  /* 0x0000000602067224 */ /* 0x000fe200078e0203 */
[----:B------:R-:W-:-:S04]  /*18ae0*/  LOP3.LUT R3, R17, R0, RZ, 0x3c, !PT ;  /* 0x0000000011037212 */ /* 0x000fc800078e3cff */
[----:B------:R-:W-:-:S13]  /*18af0*/  ISETP.GT.U32.AND P0, PT, R5, R6, PT ;  /* 0x000000060500720c */ /* 0x000fda0003f04070 */
[----:B------:R-:W-:Y:S02]  /*18b00*/  @!P0 IMAD.IADD R6, R6, 0x1, -R5 ;  /* 0x0000000106068824 */ /* 0x000fe400078e0a05 */
[----:B------:R-:W-:-:S03]  /*18b10*/  @!P0 VIADD R2, R2, 0x1 ;  /* 0x0000000102028836 */ /* 0x000fc60000000000 */
[----:B------:R-:W-:-:S13]  /*18b20*/  ISETP.GE.U32.AND P0, PT, R6, R5, PT ;  /* 0x000000050600720c */ /* 0x000fda0003f06070 */
        /* <DEDUP_REMOVED lines=9> */
.L_x_661:
[----:B------:R-:W-:Y:S02]  /*18bc0*/  IMAD.MOV.U32 R17, RZ, RZ, RZ ;  /* 0x000000ffff117224 */ /* 0x000fe400078e00ff */
[----:B------:R-:W-:Y:S02]  /*18bd0*/  IMAD.U32 R16, RZ, RZ, UR6 ;  /* 0x00000006ff107e24 */ /* 0x000fe4000f8e00ff */
[----:B------:R-:W-:-:S07]  /*18be0*/  IMAD.MOV.U32 R18, RZ, RZ, RZ ;  /* 0x000000ffff127224 */ /* 0x000fce00078e00ff */
.L_x_666:
[----:B------:R-:W2:Y:S01]  /*18bf0*/  LDL.LU R2, [R1+0x18] ;  /* 0x0000180001027983 */ /* 0x000ea20000300800 */
[----:B------:R-:W0:Y:S02]  /*18c00*/  S2R R5, SR_TID.X ;  /* 0x0000000000057919 */ /* 0x000e240000002100 */
[----:B0-----:R-:W-:-:S04]  /*18c10*/  LOP3.LUT R5, R5, 0x1f, RZ, 0xc0, !PT ;  /* 0x0000001f05057812 */ /* 0x001fc800078ec0ff */
[----:B------:R-:W-:-:S13]  /*18c20*/  ISETP.NE.AND P0, PT, R5, RZ, PT ;  /* 0x000000ff0500720c */ /* 0x000fda0003f05270 */
[----:B------:R-:W0:Y:S01]  /*18c30*/  @!P0 S2R R3, SR_CgaCtaId ;  /* 0x0000000000038919 */ /* 0x000e220000008800 */
[----:B------:R-:W-:-:S04]  /*18c40*/  @!P0 MOV R0, 0x400 ;  /* 0x0000040000008802 */ /* 0x000fc80000000f00 */
[----:B0-----:R-:W-:-:S05]  /*18c50*/  @!P0 LEA R0, R3, R0, 0x18 ;  /* 0x0000000003008211 */ /* 0x001fca00078ec0ff */
[----:B------:R0:W-:Y:S02]  /*18c60*/  @!P0 STS.128 [R0+0x348d0], R16 ;  /* 0x0348d01000008388 */ /* 0x0001e40000000c00 */
[----:B0-----:R-:W-:Y:S01]  /*18c70*/  IMAD.MOV.U32 R0, RZ, RZ, 0x1 ;  /* 0x00000001ff007424 */ /* 0x001fe200078e00ff */
[----:B--2---:R-:W-:-:S04]  /*18c80*/  LOP3.LUT R2, R2, 0xfffffeff, RZ, 0xc0, !PT ;  /* 0xfffffeff02027812 */ /* 0x004fc800078ec0ff */
[----:B------:R-:W-:Y:S01]  /*18c90*/  @P0 LOP3.LUT R2, R2, 0x100, RZ, 0xfc, !PT ;  /* 0x0000010002020812 */ /* 0x000fe200078efcff */
[----:B------:R-:W-:Y:S06]  /*18ca0*/  BAR.ARV 0x5, 0x120 ;  /* 0x0144800000007b1d */ /* 0x000fec0000002000 */
[----:B------:R-:W-:Y:S01]  /*18cb0*/  ISETP.GE.AND P0, PT, R19, UR5, PT ;  /* 0x0000000513007c0c */ /* 0x000fe2000bf06270 */
[----:B------:R0:W-:Y:S04]  /*18cc0*/  STL [R1+0x18], R2 ;  /* 0x0000180201007387 */ /* 0x0001e80000100800 */
[----:B------:R0:W-:Y:S04]  /*18cd0*/  STL [R1], RZ ;  /* 0x000000ff01007387 */ /* 0x0001e80000100800 */
[----:B------:R0:W-:Y:S04]  /*18ce0*/  STL [R1+0xc], R0 ;  /* 0x00000c0001007387 */ /* 0x0001e80000100800 */
[----:B------:R0:W-:Y:S01]  /*18cf0*/  STL [R1+0x3c], RZ ;  /* 0x00003cff01007387 */ /* 0x0001e20000100800 */
[----:B------:R-:W-:Y:S05]  /*18d00*/  @P0 BRA `(.L_x_667) ;  /* 0x0000004c00f40947 */ /* 0x000fea0003800000 */
[----:B------:R-:W2:Y:S01]  /*18d10*/  LDL R4, [R1+0x38] ;  /* 0x0000380001047983 */ /* 0x000ea20000100800 */
[----:B------:R-:W-:Y:S01]  /*18d20*/  ISETP.NE.AND P1, PT, R5, RZ, PT ;  /* 0x000000ff0500720c */ /* 0x000fe20003f25270 */
[----:B0-----:R-:W-:Y:S01]  /*18d30*/  IMAD.MOV.U32 R0, RZ, RZ, 0x1 ;  /* 0x00000001ff007424 */ /* 0x001fe200078e00ff */
[----:B------:R-:W-:Y:S01]  /*18d40*/  LOP3.LUT R2, R2, 0xffffffbf, RZ, 0xc0, !PT ;  /* 0xffffffbf02027812 */ /* 0x000fe200078ec0ff */
[----:B------:R-:W-:Y:S01]  /*18d50*/  ULDC.64 UR38, c[0x0][0x198] ;  /* 0x0000660000267ab9 */ /* 0x000fe20000000a00 */
[----:B------:R-:W-:Y:S02]  /*18d60*/  ULDC UR40, c[0x0][0xc] ;  /* 0x0000030000287ab9 */ /* 0x000fe40000000800 */
[----:B------:R-:W-:Y:S02]  /*18d70*/  LOP3.LUT R2, R2, 0xfffffffd, RZ, 0xc0, !PT ;  /* 0xfffffffd02027812 */ /* 0x000fe400078ec0ff */
[----:B--2---:R-:W-:Y:S02]  /*18d80*/  LOP3.LUT R3, R4, 0x2, RZ, 0xfc, !PT ;  /* 0x0000000204037812 */ /* 0x004fe400078efcff */
[----:B------:R-:W0:Y:S03]  /*18d90*/  S2R R4, SR_TID.X ;  /* 0x0000000000047919 */ /* 0x000e260000002100 */
[----:B------:R1:W-:Y:S04]  /*18da0*/  STL [R1+0x28], R3 ;  /* 0x0000280301007387 */ /* 0x0003e80000100800 */
[----:B------:R1:W-:Y:S04]  /*18db0*/  STL [R1+0x4], RZ ;  /* 0x000004ff01007387 */ /* 0x0003e80000100800 */
[----:B------:R1:W-:Y:S04]  /*18dc0*/  STL [R1+0x14], R0 ;  /* 0x0000140001007387 */ /* 0x0003e80000100800 */
[----:B------:R1:W-:Y:S04]  /*18dd0*/  STL [R1+0x3c], RZ ;  /* 0x00003cff01007387 */ /* 0x0003e80000100800 */
[----:B------:R1:W-:Y:S04]  /*18de0*/  STL [R1], RZ ;  /* 0x000000ff01007387 */ /* 0x0003e80000100800 */
[----:B------:R1:W-:Y:S01]  /*18df0*/  STL [R1+0xc], R0 ;  /* 0x00000c0001007387 */ /* 0x0003e20000100800 */
[----:B0-----:R-:W-:-:S04]  /*18e00*/  LOP3.LUT R4, R4, 0x7f, RZ, 0xc0, !PT ;  /* 0x0000007f04047812 */ /* 0x001fc800078ec0ff */
[C---:B------:R-:W-:Y:S02]  /*18e10*/  ISETP.NE.AND P2, PT, R4.reuse, RZ, PT ;  /* 0x000000ff0400720c */ /* 0x040fe40003f45270 */
[----:B------:R-:W-:-:S11]  /*18e20*/  ISETP.NE.OR P0, PT, R4, RZ, !P1 ;  /* 0x000000ff0400720c */ /* 0x000fd60004f05670 */
[----:B------:R-:W-:-:S04]  /*18e30*/  @P2 LOP3.LUT R2, R2, 0x2, RZ, 0xfc, !PT ;  /* 0x0000000202022812 */ /* 0x000fc800078efcff */
[----:B------:R-:W-:-:S05]  /*18e40*/  @P0 LOP3.LUT R2, R2, 0x40, RZ, 0xfc, !PT ;  /* 0x0000004002020812 */ /* 0x000fca00078efcff */
[----:B------:R1:W-:Y:S02]  /*18e50*/  STL [R1+0x18], R2 ;  /* 0x0000180201007387 */ /* 0x0003e40000100800 */
.L_x_755:
[----:B012---:R-:W0:Y:S02]  /*18e60*/  LDC.64 R2, c[0x0][0xc60] ;  /* 0x00031800ff027b82 */ /* 0x007e240000000a00 */
[----:B0-----:R-:W-:-:S05]  /*18e70*/  IMAD.WIDE R2, R19, 0x4, R2 ;  /* 0x0000000413027825 */ /* 0x001fca00078e0202 */
[----:B------:R-:W2:Y:S01]  /*18e80*/  LDG.E R11, desc[UR36][R2.64] ;  /* 0x00000024020b7981 */ /* 0x000ea2000c1e1900 */
[----:B------:R-:W-:Y:S05]  /*18e90*/  YIELD ;  /* 0x0000000000007946 */ /* 0x000fea0003800000 */
[----:B------:R-:W-:Y:S01]  /*18ea0*/  ULDC.64 UR4, c[0x0][0xa28] ;  /* 0x00028a0000047ab9 */ /* 0x000fe20000000a00 */
[----:B------:R-:W-:Y:S02]  /*18eb0*/  CS2R R4, SRZ ;  /* 0x0000000000047805 */ /* 0x000fe4000001ff00 */
[----:B------:R-:W-:Y:S01]  /*18ec0*/  ISETP.NE.U32.AND P0, PT, RZ, UR4, PT ;  /* 0x00000004ff007c0c */ /* 0x000fe2000bf05070 */
[----:B------:R-:W-:-:S03]  /*18ed0*/  ULDC.64 UR6, c[0x0][0xa10] ;  /* 0x0002840000067ab9 */ /* 0x000fc60000000a00 */
[----:B------:R-:W-:Y:S02]  /*18ee0*/  ISETP.NE.AND.EX P0, PT, RZ, UR5, PT, P0 ;  /* 0x00000005ff007c0c */ /* 0x000fe4000bf05300 */
[----:B--2---:R-:W-:Y:S01]  /*18ef0*/  SHF.R.S32.HI R0, RZ, 0x1f, R11 ;  /* 0x0000001fff007819 */ /* 0x004fe2000001140b */
[----:B------:R-:W-:Y:S10]  /*18f00*/  STL [R1+0x24], R11 ;  /* 0x0000240b01007387 */ /* 0x000ff40000100800 */
[----:B------:R-:W-:-:S04]  /*18f10*/  @P0 LEA R2, P1, R11, UR4, 0x2 ;  /* 0x000000040b020c11 */ /* 0x000fc8000f8210ff */
        /* <DEDUP_REMOVED lines=9> */
[----:B------:R-:W-:Y:S01]  /*18fb0*/  ISETP.NE.U32.AND P1, PT, RZ, UR4, PT ;  /* 0x00000004ff007c0c */ /* 0x000fe2000bf25070 */
[----:B------:R-:W-:Y:S01]  /*18fc0*/  IMAD.MOV.U32 R10, RZ, RZ, RZ ;  /* 0x000000ffff0a7224 */ /* 0x000fe200078e00ff */
[C---:B------:R-:W-:Y:S02]  /*18fd0*/  SHF.L.U64.HI R0, R11.reuse, 0x2, R0 ;  /* 0x000000020b007819 */ /* 0x040fe40000010200 */
[----:B------:R-:W-:Y:S01]  /*18fe0*/  ISETP.NE.AND.EX P1, PT, RZ, UR5, PT, P1 ;  /* 0x00000005ff007c0c */ /* 0x000fe2000bf25310 */
[----:B--2---:R0:W-:Y:S02]  /*18ff0*/  STL [R1+0x44], R4 ;  /* 0x0000440401007387 */ /* 0x0041e40000100800 */
[----:B0-----:R-:W-:-:S10]  /*19000*/  IMAD.SHL.U32 R4, R11, 0x4, RZ ;  /* 0x000000040b047824 */ /* 0x001fd400078e00ff */
[----:B------:R-:W-:Y:S01]  /*19010*/  @P1 IADD3 R8, P0, R4, UR4, RZ ;  /* 0x0000000404081c10 */ /* 0x000fe2000ff1e0ff */
[----:B------:R-:W-:Y:S03]  /*19020*/  STL [R1+0x30], R4 ;  /* 0x0000300401007387 */ /* 0x000fe60000100800 */
[----:B------:R-:W-:Y:S01]  /*19030*/  @P1 IADD3.X R9, R0, UR5, RZ, P0, !PT ;  /* 0x0000000500091c10 */ /* 0x000fe200087fe4ff */
[----:B------:R-:W-:Y:S01]  /*19040*/  ULDC.64 UR4, c[0x0][0xa08] ;  /* 0x0002820000047ab9 */ /* 0x000fe20000000a00 */
[----:B------:R0:W-:Y:S01]  /*19050*/  STL [R1+0x34], R0 ;  /* 0x0000340001007387 */ /* 0x0001e20000100800 */
[----:B------:R-:W-:Y:S02]  /*19060*/  IADD3 R2, P0, R4, UR4, RZ ;  /* 0x0000000404027c10 */ /* 0x000fe4000ff1e0ff */
[----:B------:R-:W-:Y:S02]  /*19070*/  ISETP.NE.U32.AND P2, PT, RZ, UR4, PT ;  /* 0x00000004ff007c0c */ /* 0x000fe4000bf45070 */
[----:B------:R-:W-:-:S02]  /*19080*/  IADD3.X R3, R0, UR5, RZ, P0, !PT ;  /* 0x0000000500037c10 */ /* 0x000fc400087fe4ff */
[----:B------:R-:W-:Y:S01]  /*19090*/  ISETP.NE.AND.EX P2, PT, RZ, UR5, PT, P2 ;  /* 0x00000005ff007c0c */ /* 0x000fe2000bf45320 */
[----:B------:R-:W-:Y:S01]  /*190a0*/  ULDC.64 UR4, c[0x0][0x3f8] ;  /* 0x0000fe0000047ab9 */ /* 0x000fe20000000a00 */
[----:B------:R-:W-:Y:S01]  /*190b0*/  IADD3 R6, P0, R4, UR6, RZ ;  /* 0x0000000604067c10 */ /* 0x000fe2000ff1e0ff */
[----:B------:R-:W-:-:S03]  /*190c0*/  UISETP.NE.U32.AND UP0, UPT, UR4, URZ, UPT ;  /* 0x0000003f0400728c */ /* 0x000fc6000bf05070 */
[----:B------:R-:W-:Y:S01]  /*190d0*/  ULDC UR4, c[0x0][0x404] ;  /* 0x0001010000047ab9 */ /* 0x000fe20000000800 */
[----:B------:R-:W-:Y:S01]  /*190e0*/  UISETP.NE.AND.EX UP0, UPT, UR5, URZ, UPT, UP0 ;  /* 0x0000003f0500728c */ /* 0x000fe2000bf05300 */
[----:B------:R-:W-:Y:S02]  /*190f0*/  IADD3.X R7, R0, UR7, RZ, P0, !PT ;  /* 0x0000000700077c10 */ /* 0x000fe400087fe4ff */
[----:B------:R-:W-:Y:S01]  /*19100*/  ULDC UR5, c[0x0][0x2e0] ;  /* 0x0000b80000057ab9 */ /* 0x000fe20000000800 */
[----:B------:R-:W-:Y:S02]  /*19110*/  USEL UR4, UR4, 0x1, UP0 ;  /* 0x0000000104047887 */ /* 0x000fe40008000000 */
[----:B------:R1:W5:Y:S02]  /*19120*/  @P2 LDG.E R10, desc[UR36][R2.64] ;  /* 0x00000024020a2981 */ /* 0x000364000c1e1900 */
[----:B------:R-:W-:-:S06]  /*19130*/  UIMAD UR4, UR4, UR5, URZ ;  /* 0x00000005040472a4 */ /* 0x000fcc000f8e023f */
[----:B0-----:R-:W-:-:S06]  /*19140*/  IMAD.U32 R0, RZ, RZ, UR4 ;  /* 0x00000004ff007e24 */ /* 0x001fcc000f8e00ff */
[----:B------:R1:W5:Y:S01]  /*19150*/  @P1 LDG.E R0, desc[UR36][R8.64] ;  /* 0x0000002408001981 */ /* 0x000362000c1e1900 */
[----:B------:R-:W-:Y:S01]  /*19160*/  ISETP.NE.U32.AND P0, PT, RZ, UR6, PT ;  /* 0x00000006ff007c0c */ /* 0x000fe2000bf05070 */
[----:B------:R-:W-:Y:S02]  /*19170*/  ULDC UR4, c[0x0][0x338] ;  /* 0x0000ce0000047ab9 */ /* 0x000fe40000000800 */
[----:B------:R-:W-:Y:S01]  /*19180*/  IMAD.U32 R4, RZ, RZ, UR4 ;  /* 0x00000004ff047e24 */ /* 0x000fe2000f8e00ff */
[----:B------:R-:W-:Y:S01]  /*19190*/  ISETP.NE.AND.EX P0, PT, RZ, UR7, PT, P0 ;  /* 0x00000007ff007c0c */ /* 0x000fe2000bf05300 */
[----:B------:R-:W-:-:S12]  /*191a0*/  @P1 BRA `(.L_x_668) ;  /* 0x0000000000101947 */ /* 0x000fd80003800000 */
[----:B------:R-:W-:Y:S05]  /*191b0*/  @!P2 BRA `(.L_x_668) ;  /* 0x00000000000ca947 */ /* 0x000fea0003800000 */
[----:B-1----:R-:W2:Y:S04]  /*191c0*/  LDG.E R8, desc[UR36][R2.64] ;  /* 0x0000002402087981 */ /* 0x002ea8000c1e1900 */
[----:B-----5:R-:W2:Y:S02]  /*191d0*/  LDG.E R0, desc[UR36][R2.64+0x4] ;  /* 0x0000042402007981 */ /* 0x020ea4000c1e1900 */
[----:B--2---:R-:W-:-:S07]  /*191e0*/  IMAD.IADD R0, R0, 0x1, -R8 ;  /* 0x0000000100007824 */ /* 0x004fce00078e0a08 */
.L_x_668:
[----:B-1----:R-:W2:Y:S04]  /*191f0*/  @P0 LDG.E R2, desc[UR36][R6.64] ;  /* 0x0000002406020981 */ /* 0x002ea8000c1e1900 */
[----:B------:R-:W2:Y:S01]  /*19200*/  @P0 LDG.E R3, desc[UR36][R6.64+0x4] ;  /* 0x0000042406030981 */ /* 0x000ea2000c1e1900 */
[--C-:B-----5:R-:W-:Y:S02]  /*19210*/  IMAD.IADD R0, R0, 0x1, -R5.reuse ;  /* 0x0000000100007824 */ /* 0x120fe400078e0a05 */
[----:B------:R-:W-:Y:S02]  /*19220*/  IMAD.IADD R5, R10, 0x1, R5 ;  /* 0x000000010a057824 */ /* 0x000fe400078e0205 */
[----:B--2---:R-:W-:-:S04]  /*19230*/  @P0 IMAD.IADD R4, R3, 0x1, -R2 ;  /* 0x0000000103040824 */ /* 0x004fc800078e0a02 */
[----:B------:R-:W-:-:S04]  /*19240*/  IMAD.IADD R8, R0, 0x1, R4 ;  /* 0x0000000100087824 */ /* 0x000fc800078e0204 */
[----:B------:R-:W-:Y:S01]  /*19250*/  VIADD R2, R8, 0x7f ;  /* 0x0000007f08027836 */ /* 0x000fe20000000000 */
[----:B------:R0:W-:Y:S04]  /*19260*/  STL [R1+0x40], R8 ;  /* 0x0000400801007387 */ /* 0x0001e80000100800 */
[----:B------:R-:W-:-:S04]  /*19270*/  SHF.R.S32.HI R3, RZ, 0x1f, R2 ;  /* 0x0000001fff037819 */ /* 0x000fc80000011402 */
[----:B------:R-:W-:Y:S01]  /*19280*/  LEA.HI R2, R3, R2, RZ, 0x7 ;  /* 0x0000000203027211 */ /* 0x000fe200078f38ff */
[----:B0-----:R-:W-:-:S03]  /*19290*/  IMAD.MOV.U32 R8, RZ, RZ, RZ ;  /* 0x000000ffff087224 */ /* 0x001fc600078e00ff */
[----:B------:R-:W-:-:S03]  /*192a0*/  LOP3.LUT R3, R2, 0xffffff80, RZ, 0xc0, !PT ;  /* 0xffffff8002037812 */ /* 0x000fc600078ec0ff */
[----:B------:R0:W5:Y:S01]  /*192b0*/  @P0 LDG.E R8, desc[UR36][R6.64] ;  /* 0x0000002406080981 */ /* 0x000162000c1e1900 */
[----:B------:R-:W-:Y:S01]  /*192c0*/  VIADDMNMX R4, R3, -R0, R4, PT ;  /* 0x8000000003047246 */ /* 0x000fe20003800104 */
[----:B------:R-:W-:-:S05]  /*192d0*/  IMAD.MOV R3, RZ, RZ, -R0 ;  /* 0x000000ffff037224 */ /* 0x000fca00078e0a00 */
[----:B------:R-:W-:-:S04]  /*192e0*/  VIMNMX R3, RZ, R3, !PT ;  /* 0x00000003ff037248 */ /* 0x000fc80007fe0100 */
[----:B------:R-:W-:Y:S02]  /*192f0*/  ISETP.GT.AND P1, PT, R4, R3, PT ;  /* 0x000000030400720c */ /* 0x000fe40003f24270 */
[----:B------:R-:W-:-:S11]  /*19300*/  SHF.R.U32.HI R3, RZ, 0x7, R3 ;  /* 0x00000007ff037819 */ /* 0x000fd60000011603 */
[----:B------:R-:W-:-:S05]  /*19310*/  @P1 VIADD R4, R4, 0x7f ;  /* 0x0000007f04041836 */ /* 0x000fca0000000000 */
[----:B------:R-:W-:-:S04]  /*19320*/  @P1 SHF.R.S32.HI R0, RZ, 0x1f, R4 ;  /* 0x0000001fff001819 */ /* 0x000fc80000011404 */
[----:B------:R-:W-:Y:S01]  /*19330*/  @P1 LEA.HI R0, R0, R4, RZ, 0x7 ;  /* 0x0000000400001211 */ /* 0x000fe200078f38ff */
[----:B------:R-:W-:-:S03]  /*19340*/  IMAD.MOV.U32 R4, RZ, RZ, R3 ;  /* 0x000000ffff047224 */ /* 0x000fc600078e0003 */
[----:B------:R-:W-:Y:S02]  /*19350*/  @P1 SHF.R.S32.HI R4, RZ, 0x7, R0 ;  /* 0x00000007ff041819 */ /* 0x000fe40000011400 */
[----:B------:R-:W-:Y:S01]  /*19360*/  SHF.R.S32.HI R0, RZ, 0x7, R2 ;  /* 0x00000007ff007819 */ /* 0x000fe20000011402 */
[----:B------:R0:W-:Y:S04]  /*19370*/  STL [R1+0x8], R5 ;  /* 0x0000080501007387 */ /* 0x0001e80000100800 */
[----:B------:R0:W-:Y:S01]  /*19380*/  STL [R1+0x2c], R0 ;  /* 0x00002c0001007387 */ /* 0x0001e20000100800 */
[----:B------:R-:W-:Y:S01]  /*19390*/  ISETP.GT.AND P1, PT, R4, R3, PT ;  /* 0x000000030400720c */ /* 0x000fe20003f24270 */
[----:B------:R-:W-:Y:S01]  /*193a0*/  BSSY B0, `(.L_x_669) ;  /* 0x00000dd000007945 */ /* 0x000fe20003800000 */
[----:B------:R-:W-:-:S11]  /*193b0*/  PLOP3.LUT P2, PT, PT, PT, PT, 0x80, 0x0 ;  /* 0x000000000000781c */ /* 0x000fd60003f4f070 */
[----:B0-----:R-:W-:Y:S05]  /*193c0*/  @!P1 BRA `(.L_x_670) ;  /* 0x0000000c00689947 */ /* 0x001fea0003800000 */
[----:B------:R-:W0:Y:S01]  /*193d0*/  LDC R0, c[0x0][0x428] ;  /* 0x00010a00ff007b82 */ /* 0x000e220000000800 */
[----:B------:R-:W-:Y:S01]  /*193e0*/  UMOV UR4, 0xffffffff ;  /* 0xffffffff00047882 */ /* 0x000fe20000000000 */
[----:B------:R-:W-:Y:S01]  /*193f0*/  IMAD.MOV.U32 R2, RZ, RZ, R18 ;  /* 0x000000ffff027224 */ /* 0x000fe200078e0012 */
[----:B0-----:R-:W-:-:S13]  /*19400*/  ISETP.NE.AND P1, PT, R0, 0x1, PT ;  /* 0x000000010000780c */ /* 0x001fda0003f25270 */
[----:B------:R-:W0:Y:S08]  /*19410*/  @P1 LDC R0, c[0x0][0x42c] ;  /* 0x00010b00ff001b82 */ /* 0x000e300000000800 */
[----:B------:R-:W1:Y:S01]  /*19420*/  @P1 LDC R5, c[0x0][0x430] ;  /* 0x00010c00ff051b82 */ /* 0x000e620000000800 */
[----:B0-----:R-:W-:-:S05]  /*19430*/  @P1 IMAD.HI.U32 R0, R18, R0, RZ ;  /* 0x0000000012001227 */ /* 0x001fca00078e00ff */
[----:B-1----:R-:W-:Y:S02]  /*19440*/  @P1 SHF.R.U32.HI R2, RZ, R5, R0 ;  /* 0x00000005ff021219 */ /* 0x002fe40000011600 */
[----:B------:R-:W-:Y:S01]  /*19450*/  SEL R0, R11, RZ, !P0 ;  /* 0x000000ff0b007207 */ /* 0x000fe20004000000 */
[----:B------:R-:W-:Y:S06]  /*19460*/  BRA.DIV UR4, `(.L_x_671) ;  /* 0x0000005604147947 */ /* 0x000fec000b800000 */
.L_x_798:
[----:B------:R-:W-:-:S03]  /*19470*/  UMOV UR4, 0xffffffff ;  /* 0xffffffff00047882 */ /* 0x000fc60000000000 */
[----:B------:R-:W-:Y:S05]  /*19480*/  BRA.DIV UR4, `(.L_x_672) ;  /* 0x0000005604407947 */ /* 0x000fea000b800000 */
[----:B------:R-:W-:-:S13]  /*19490*/  ELECT P6, URZ, PT ;  /* 0x00000000003f782f */ /* 0x000fda00038c0000 */
.L_x_801:
[----:B------:R-:W2:Y:S01]  /*194a0*/  LDL R5, [R1+0x3c] ;  /* 0x00003c0001057983 */ /* 0x000ea20000100800 */
[----:B------:R-:W-:Y:S01]  /*194b0*/  BSSY B1, `(.L_x_673) ;  /* 0x000000b000017945 */ /* 0x000fe20003800000 */
[----:B------:R-:W0:Y:S01]  /*194c0*/  S2R R9, SR_CgaCtaId ;  /* 0x0000000000097919 */ /* 0x000e220000008800 */
[----:B--2---:R-:W-:-:S05]  /*194d0*/  VIADD R5, R5, 0x1 ;  /* 0x0000000105057836 */ /* 0x004fca0000000000 */
[----:B------:R-:W-:-:S04]  /*194e0*/  LEA.HI R6, R5, R5, RZ, 0x1 ;  /* 0x0000000505067211 */ /* 0x000fc800078f08ff */
[----:B------:R-:W-:-:S05]  /*194f0*/  LOP3.LUT R6, R6, 0xfffffffe, RZ, 0xc0, !PT ;  /* 0xfffffffe06067812 */ /* 0x000fca00078ec0ff */
[----:B------:R-:W-:Y:S01]  /*19500*/  IMAD.IADD R5, R5, 0x1, -R6 ;  /* 0x0000000105057824 */ /* 0x000fe200078e0a06 */
[----:B------:R-:W-:-:S04]  /*19510*/  MOV R6, 0x400 ;  /* 0x0000040000067802 */ /* 0x000fc80000000f00 */
[----:B0-----:R-:W-:Y:S02]  /*19520*/  LEA R9, R9, R6, 0x18 ;  /* 0x0000000609097211 */ /* 0x001fe400078ec0ff */
[----:B------:R-:W-:-:S04]  /*19530*/  SHF.L.U32 R5, R5, 0x1f, RZ ;  /* 0x0000001f05057819 */ /* 0x000fc800000006ff */
[----:B------:R-:W0:Y:S02]  /*19540*/  SYNCS.PHASECHK.TRANS64.TRYWAIT P0, [R9+URZ+0x34820], R5 ;  /* 0x03482005090075a7 */ /* 0x000e24000800017f */
[----:B0-----:R-:W-:Y:S05]  /*19550*/  @!P0 BRA `(.L_x_674) ;  /* 0x00000054002c8947 */ /* 0x001fea0003800000 */
.L_x_802:
[----:B------:R-:W-:Y:S05]  /*19560*/  BSYNC B1 ;  /* 0x0000000000017941 */ /* 0x000fea0003800000 */
.L_x_673:
[----:B------:R-:W-:Y:S04]  /*19570*/  BSSY B1, `(.L_x_675) ;  /* 0x0000053000017945 */ /* 0x000fe80003800000 */
[----:B------:R-:W-:Y:S05]  /*19580*/  @!P6 BRA `(.L_x_676) ;  /* 0x000000040044e947 */ /* 0x000fea0003800000 */
[----:B------:R-:W0:Y:S04]  /*19590*/  LDL R7, [R1+0x4] ;  /* 0x0000040001077983 */ /* 0x000e280000100800 */
[----:B------:R-:W2:Y:S01]  /*195a0*/  LDL R6, [R1+0x14] ;  /* 0x0000140001067983 */ /* 0x000ea20000100800 */
[----:B0-----:R-:W-:Y:S01]  /*195b0*/  IMAD R5, R7, 0x8, R9 ;  /* 0x0000000807057824 */ /* 0x001fe200078e0209 */
[----:B--2---:R-:W-:-:S04]  /*195c0*/  SHF.L.U32 R7, R6, 0x1f, RZ ;  /* 0x0000001f06077819 */ /* 0x004fc800000006ff */
[----:B------:R-:W0:Y:S02]  /*195d0*/  SYNCS.PHASECHK.TRANS64.TRYWAIT P0, [R5+URZ+0x348a0], R7 ;  /* 0x0348a007050075a7 */ /* 0x000e24000800017f */
[----:B0-----:R-:W-:Y:S05]  /*195e0*/  @!P0 BRA `(.L_x_677) ;  /* 0x00000054001c8947 */ /* 0x001fea0003800000 */
.L_x_803:
[----:B------:R-:W1:Y:S02]  /*195f0*/  S2R R6, SR_TID.X ;  /* 0x0000000000067919 */ /* 0x000e640000002100 */
[----:B-1----:R-:W-:-:S04]  /*19600*/  LOP3.LUT R6, R6, 0x7f, RZ, 0xc0, !PT ;  /* 0x0000007f06067812 */ /* 0x002fc800078ec0ff */
[----:B------:R-:W-:-:S13]  /*19610*/  ISETP.NE.AND P1, PT, R6, RZ, PT ;  /* 0x000000ff0600720c */ /* 0x000fda0003f25270 */
        /* <DEDUP_REMOVED lines=8> */
.L_x_678:
[----:B-1----:R-:W2:Y:S01]  /*196a0*/  LDL R6, [R1+0x4] ;  /* 0x0000040001067983 */ /* 0x002ea20000100800 */
[----:B------:R-:W-:Y:S01]  /*196b0*/  R2UR UR9, R5 ;  /* 0x00000000050972ca */ /* 0x000fe200000e0000 */
[----:B------:R-:W-:Y:S01]  /*196c0*/  UIADD3 UR4, UP0, UR38, 0x570, URZ ;  /* 0x0000057026047890 */ /* 0x000fe2000ff1e03f */
[----:B------:R-:W-:Y:S01]  /*196d0*/  R2UR UR12, R2 ;  /* 0x00000000020c72ca */ /* 0x000fe200000e0000 */
[----:B------:R-:W-:Y:S01]  /*196e0*/  UMOV UR10, URZ ;  /* 0x0000003f000a7c82 */ /* 0x000fe20008000000 */
[----:B------:R-:W-:Y:S01]  /*196f0*/  R2UR UR13, R0 ;  /* 0x00000000000d72ca */ /* 0x000fe200000e0000 */
[----:B------:R-:W-:Y:S01]  /*19700*/  UIADD3.X UR5, URZ, UR39, URZ, UP0, !UPT ;  /* 0x000000273f057290 */ /* 0x000fe200087fe43f */
[----:B------:R-:W-:Y:S01]  /*19710*/  UMOV UR6, 0x0 ;  /* 0x0000000000067882 */ /* 0x000fe20000000000 */
[----:B------:R-:W-:Y:S01]  /*19720*/  UMOV UR7, 0x12f00000 ;  /* 0x12f0000000077882 */ /* 0x000fe20000000000 */
[----:B------:R-:W-:-:S05]  /*19730*/  UMOV UR17, 0x40 ;  /* 0x0000004000117882 */ /* 0x000fca0000000000 */
[----:B------:R-:W-:Y:S01]  /*19740*/  UIADD3 UR9, UR9, 0x34890, URZ ;  /* 0x0003489009097890 */ /* 0x000fe2000fffe03f */
[----:B--2---:R-:W-:-:S05]  /*19750*/  IMAD R6, R6, 0xc000, R9 ;  /* 0x0000c00006067824 */ /* 0x004fca00078e0209 */
[----:B------:R-:W-:Y:S01]  /*19760*/  R2UR UR8, R6 ;  /* 0x00000000060872ca */ /* 0x000fe200000e0000 */
[----:B-----5:R-:W-:-:S04]  /*19770*/  IMAD R6, R4, 0x80, R8 ;  /* 0x0000008004067824 */ /* 0x020fc800078e0208 */
[----:B------:R-:W-:-:S05]  /*19780*/  VIADD R6, R6, 0xffffff80 ;  /* 0xffffff8006067836 */ /* 0x000fca0000000000 */
[----:B------:R-:W-:-:S03]  /*19790*/  R2UR UR11, R6 ;  /* 0x00000000060b72ca */ /* 0x000fc600000e0000 */
[----:B------:R-:W-:Y:S02]  /*197a0*/  UIADD3 UR14, UR8, 0x1c400, URZ ;  /* 0x0001c400080e7890 */ /* 0x000fe4000fffe03f */
[----:B------:R-:W-:Y:S02]  /*197b0*/  UIADD3 UR15, UR8, 0x20400, URZ ;  /* 0x00020400080f7890 */ /* 0x000fe4000fffe03f */
[----:B------:R-:W-:-:S03]  /*197c0*/  UIADD3 UR16, UR8, 0x24400, URZ ;  /* 0x0002440008107890 */ /* 0x000fc6000fffe03f */
[----:B------:R-:W-:Y:S01]  /*197d0*/  UMOV UR8, UR14 ;  /* 0x0000000e00087c82 */ /* 0x000fe20008000000 */
[----:B------:R-:W-:Y:S02]  /*197e0*/  UMOV UR14, 0x80 ;  /* 0x00000080000e7882 */ /* 0x000fe40000000000 */
        /* <DEDUP_REMOVED lines=9> */
.L_x_804:
[----:B------:R-:W-:Y:S05]  /*19880*/  @P1 BRA `(.L_x_680) ;  /* 0x00000000001c1947 */ /* 0x000fea0003800000 */
[----:B------:R-:W2:Y:S01]  /*19890*/  S2R R10, SR_TID.X ;  /* 0x00000000000a7919 */ /* 0x000ea20000002100 */
[----:B01----:R-:W-:-:S04]  /*198a0*/  IMAD.MOV.U32 R7, RZ, RZ, 0x8000 ;  /* 0x00008000ff077424 */ /* 0x003fc800078e00ff */
[----:B------:R3:W-:Y:S01]  /*198b0*/  SYNCS.ARRIVE.TRANS64 RZ, [R5+URZ+0x348b0], R7 ;  /* 0x0348b00705ff79a7 */ /* 0x0007e2000800003f */
[----:B--2---:R-:W-:-:S04]  /*198c0*/  LOP3.LUT R10, R10, 0x1f, RZ, 0xc0, !PT ;  /* 0x0000001f0a0a7812 */ /* 0x004fc800078ec0ff */
[----:B------:R-:W-:-:S13]  /*198d0*/  ISETP.NE.AND P0, PT, R10, RZ, PT ;  /* 0x000000ff0a00720c */ /* 0x000fda0003f05270 */
[----:B---3--:R-:W-:Y:S05]  /*198e0*/  @!P0 BRA `(.L_x_680) ;  /* 0x0000000000048947 */ /* 0x008fea0003800000 */
[----:B------:R-:W-:Y:S01]  /*198f0*/  BPT.TRAP 0x1 ;  /* 0x000000040000795c */ /* 0x000fe20000300000 */
.L_x_680:
[----:B01----:R-:W2:Y:S01]  /*19900*/  LDL R7, [R1+0x4] ;  /* 0x0000040001077983 */ /* 0x003ea20000100800 */
[----:B------:R-:W-:Y:S01]  /*19910*/  R2UR UR11, R6 ;  /* 0x00000000060b72ca */ /* 0x000fe200000e0000 */
[----:B------:R-:W-:Y:S01]  /*19920*/  VIADD R6, R9, 0x400 ;  /* 0x0000040009067836 */ /* 0x000fe20000000000 */
[----:B------:R-:W-:Y:S01]  /*19930*/  R2UR UR9, R5 ;  /* 0x00000000050972ca */ /* 0x000fe200000e0000 */
[----:B------:R-:W-:Y:S01]  /*19940*/  UIADD3 UR4, UP0, UR38, 0x670, URZ ;  /* 0x0000067026047890 */ /* 0x000fe2000ff1e03f */
[----:B------:R-:W-:Y:S01]  /*19950*/  R2UR UR12, R2 ;  /* 0x00000000020c72ca */ /* 0x000fe200000e0000 */
[----:B------:R-:W-:Y:S01]  /*19960*/  UMOV UR10, URZ ;  /* 0x0000003f000a7c82 */ /* 0x000fe20008000000 */
[----:B------:R-:W-:Y:S01]  /*19970*/  R2UR UR15, R6 ;  /* 0x00000000060f72ca */ /* 0x000fe200000e0000 */
[----:B------:R-:W-:Y:S01]  /*19980*/  UIADD3.X UR5, URZ, UR39, URZ, UP0, !UPT ;  /* 0x000000273f057290 */ /* 0x000fe200087fe43f */
[----:B------:R-:W-:Y:S01]  /*19990*/  R2UR UR13, R0 ;  /* 0x00000000000d72ca */ /* 0x000fe200000e0000 */
[----:B------:R-:W-:Y:S01]  /*199a0*/  UMOV UR6, 0x0 ;  /* 0x0000000000067882 */ /* 0x000fe20000000000 */
[----:B------:R-:W-:-:S05]  /*199b0*/  UMOV UR7, 0x12f00000 ;  /* 0x12f0000000077882 */ /* 0x000fca0000000000 */
[----:B------:R-:W-:Y:S01]  /*199c0*/  UIADD3 UR9, UR9, 0x348b0, URZ ;  /* 0x000348b009097890 */ /* 0x000fe2000fffe03f */
[----:B--2---:R-:W-:-:S05]  /*199d0*/  IMAD R5, R7, 0x8000, R6 ;  /* 0x0000800007057824 */ /* 0x004fca00078e0206 */
[----:B------:R-:W-:Y:S01]  /*199e0*/  R2UR UR8, R5 ;  /* 0x00000000050872ca */ /* 0x000fe200000e0000 */
[----:B------:R-:W-:-:S04]  /*199f0*/  IMAD.MOV.U32 R5, RZ, RZ, 0x6000 ;  /* 0x00006000ff057424 */ /* 0x000fc800078e00ff */
[----:B------:R-:W-:-:S04]  /*19a00*/  IMAD R5, R7, R5, 0x2000 ;  /* 0x0000200007057424 */ /* 0x000fc800078e0205 */
[----:B------:R-:W-:-:S04]  /*19a10*/  IMAD R5, R7, -0x2000, R5 ;  /* 0xffffe00007057824 */ /* 0x000fc800078e0205 */
[----:B------:R0:W-:Y:S01]  /*19a20*/  UTMALDG.4D [UR8], [UR4], desc[UR6] ;  /* 0x00000608040075b4 */ /* 0x0001e20008019000 */
[----:B------:R-:W-:-:S13]  /*19a30*/  R2UR UR14, R5 ;  /* 0x00000000050e72ca */ /* 0x000fda00000e0000 */
[----:B------:R-:W-:-:S03]  /*19a40*/  ULEA UR14, UR14, UR15, 0x1 ;  /* 0x0000000f0e0e7291 */ /* 0x000fc6000f8e083f */
[----:B------:R-:W-:Y:S02]  /*19a50*/  UMOV UR15, 0x40 ;  /* 0x00000040000f7882 */ /* 0x000fe40000000000 */
[----:B0-----:R-:W-:Y:S02]  /*19a60*/  UMOV UR10, UR15 ;  /* 0x0000000f000a7c82 */ /* 0x001fe40008000000 */
[----:B------:R-:W-:Y:S02]  /*19a70*/  UMOV UR8, UR14 ;  /* 0x0000000e00087c82 */ /* 0x000fe40008000000 */
[----:B------:R1:W-:Y:S02]  /*19a80*/  UTMALDG.4D [UR8], [UR4], desc[UR6] ;  /* 0x00000608040075b4 */ /* 0x0003e40008019000 */
[----:B-1----:R-:W-:Y:S01]  /*19a90*/  NOP ;  /* 0x0000000000007918 */ /* 0x002fe20000000000 */
.L_x_676:
[----:B------:R-:W-:Y:S05]  /*19aa0*/  BSYNC B1 ;  /* 0x0000000000017941 */ /* 0x000fea0003800000 */
.L_x_675:
[----:B0-----:R-:W2:Y:S04]  /*19ab0*/  LDL.LU R5, [R1+0x4] ;  /* 0x0000040001057983 */ /* 0x001ea80000300800 */
[----:B------:R-:W3:Y:S01]  /*19ac0*/  LDL.LU R7, [R1+0x14] ;  /* 0x0000140001077983 */ /* 0x000ee20000300800 */
[----:B------:R-:W-:Y:S01]  /*19ad0*/  PLOP3.LUT P2, PT, PT, PT, PT, 0x8, 0x0 ;  /* 0x000000000000781c */ /* 0x000fe20003f4e170 */
[----:B--2---:R-:W-:-:S05]  /*19ae0*/  VIADD R5, R5, 0x1 ;  /* 0x0000000105057836 */ /* 0x004fca0000000000 */
[----:B------:R-:W-:-:S04]  /*19af0*/  ISETP.NE.AND P0, PT, R5, 0x2, PT ;  /* 0x000000020500780c */ /* 0x000fc80003f05270 */
[----:B------:R-:W-:Y:S02]  /*19b00*/  SEL R6, RZ, 0x1, P0 ;  /* 0x00000001ff067807 */ /* 0x000fe40000000000 */
[----:B------:R-:W-:Y:S01]  /*19b10*/  SEL R10, R5, RZ, P0 ;  /* 0x000000ff050a7207 */ /* 0x000fe20000000000 */
[----:B------:R-:W-:Y:S01]  /*19b20*/  VIADD R5, R4, 0xfffffffe ;  /* 0xfffffffe04057836 */ /* 0x000fe20000000000 */
[----:B---3--:R-:W-:-:S03]  /*19b30*/  LOP3.LUT R7, R7, R6, RZ, 0x3c, !PT ;  /* 0x0000000607077212 */ /* 0x008fc600078e3cff */
[----:B------:R0:W-:Y:S01]  /*19b40*/  STL [R1+0x4], R10 ;  /* 0x0000040a01007387 */ /* 0x0001e20000100800 */
[----:B------:R-:W-:-:S03]  /*19b50*/  ISETP.GE.AND P0, PT, R5, R3, PT ;  /* 0x000000030500720c */ /* 0x000fc60003f06270 */
[----:B------:R0:W-:Y:S10]  /*19b60*/  STL [R1+0x14], R7 ;  /* 0x0000140701007387 */ /* 0x0001f40000100800 */
[----:B0-----:R-:W-:Y:S05]  /*19b70*/  @!P0 BRA `(.L_x_670) ;  /* 0x00000004007c8947 */ /* 0x001fea0003800000 */
[C---:B-----5:R-:W-:Y:S02]  /*19b80*/  IMAD R5, R4.reuse, 0x80, R8 ;  /* 0x0000008004057824 */ /* 0x060fe400078e0208 */
[----:B------:R-:W-:Y:S02]  /*19b90*/  VIADD R4, R4, 0xffffffff ;  /* 0xffffffff04047836 */ /* 0x000fe40000000000 */
[----:B------:R-:W-:-:S07]  /*19ba0*/  VIADD R5, R5, 0xffffff00 ;  /* 0xffffff0005057836 */ /* 0x000fce0000000000 */
.L_x_687:
[----:B------:R-:W-:Y:S05]  /*19bb0*/  YIELD ;  /* 0x0000000000007946 */ /* 0x000fea0003800000 */
[----:B------:R-:W-:Y:S04]  /*19bc0*/  BSSY B1, `(.L_x_681) ;  /* 0x000004d000017945 */ /* 0x000fe80003800000 */
[----:B0-----:R-:W-:Y:S05]  /*19bd0*/  @!P6 BRA `(.L_x_682) ;  /* 0x00000004002ce947 */ /* 0x001fea0003800000 */
[----:B------:R-:W2:Y:S04]  /*19be0*/  LDL R6, [R1+0x4] ;  /* 0x0000040001067983 */ /* 0x000ea80000100800 */
[----:B------:R-:W3:Y:S01]  /*19bf0*/  LDL R7, [R1+0x14] ;  /* 0x0000140001077983 */ /* 0x000ee20000100800 */
[----:B--2---:R-:W-:Y:S01]  /*19c00*/  IMAD R6, R6, 0x8, R9 ;  /* 0x0000000806067824 */ /* 0x004fe200078e0209 */
[----:B---3--:R-:W-:-:S04]  /*19c10*/  SHF.L.U32 R7, R7, 0x1f, RZ ;  /* 0x0000001f07077819 */ /* 0x008fc800000006ff */
[----:B------:R-:W0:Y:S02]  /*19c20*/  SYNCS.PHASECHK.TRANS64.TRYWAIT P0, [R6+URZ+0x348a0], R7 ;  /* 0x0348a007060075a7 */ /* 0x000e24000800017f */
[----:B0-----:R-:W-:Y:S05]  /*19c30*/  @!P0 BRA `(.L_x_683) ;  /* 0x0000004c00b08947 */ /* 0x001fea0003800000 */
.L_x_805:
        /* <DEDUP_REMOVED lines=11> */
.L_x_684:
[----:B-1----:R-:W2:Y:S01]  /*19cf0*/  LDL R8, [R1+0x4] ;  /* 0x0000040001087983 */ /* 0x002ea20000100800 */
        /* <DEDUP_REMOVED lines=9> */
[----:B------:R-:W-:-:S04]  /*19d90*/  UMOV UR17, 0x40 ;  /* 0x0000004000117882 */ /* 0x000fc80000000000 */
[----:B------:R-:W-:Y:S01]  /*19da0*/  UIADD3 UR9, UR9, 0x34890, URZ ;  /* 0x0003489009097890 */ /* 0x000fe2000fffe03f */
[----:B--2---:R-:W-:-:S05]  /*19db0*/  IMAD R8, R8, 0xc000, R9 ;  /* 0x0000c00008087824 */ /* 0x004fca00078e0209 */
[----:B------:R-:W-:-:S13]  /*19dc0*/  R2UR UR8, R8 ;  /* 0x00000000080872ca */ /* 0x000fda00000e0000 */
[----:B------:R-:W-:Y:S02]  /*19dd0*/  UIADD3 UR14, UR8, 0x1c400, URZ ;  /* 0x0001c400080e7890 */ /* 0x000fe4000fffe03f */
[----:B------:R-:W-:Y:S02]  /*19de0*/  UIADD3 UR15, UR8, 0x20400, URZ ;  /* 0x00020400080f7890 */ /* 0x000fe4000fffe03f */
[----:B------:R-:W-:-:S03]  /*19df0*/  UIADD3 UR16, UR8, 0x24400, URZ ;  /* 0x0002440008107890 */ /* 0x000fc6000fffe03f */
[----:B------:R-:W-:Y:S01]  /*19e00*/  UMOV UR8, UR14 ;  /* 0x0000000e00087c82 */ /* 0x000fe20008000000 */
[----:B------:R-:W-:Y:S01]  /*19e10*/  UMOV UR14, 0x80 ;  /* 0x00000080000e7882 */ /* 0x000fe20000000000 */
        /* <DEDUP_REMOVED lines=9> */
.L_x_806:
        /* <DEDUP_REMOVED lines=8> */
.L_x_686:
[----:B01----:R-:W2:Y:S01]  /*19f30*/  LDL R7, [R1+0x4] ;  /* 0x0000040001077983 */ /* 0x003ea20000100800 */
        /* <DEDUP_REMOVED lines=9> */
[----:B------:R-:W-:-:S04]  /*19fd0*/  UMOV UR15, 0x40 ;  /* 0x00000040000f7882 */ /* 0x000fc80000000000 */
[----:B------:R-:W-:Y:S02]  /*19fe0*/  UIADD3 UR8, UR8, 0x400, URZ ;  /* 0x0000040008087890 */ /* 0x000fe4000fffe03f */
[----:B------:R-:W-:Y:S01]  /*19ff0*/  UIADD3 UR9, UR9, 0x348b0, URZ ;  /* 0x000348b009097890 */ /* 0x000fe2000fffe03f */
[----:B--2---:R-:W-:-:S13]  /*1a000*/  R2UR UR5, R7 ;  /* 0x00000000070572ca */ /* 0x004fda00000e0000 */
[----:B------:R-:W-:Y:S02]  /*1a010*/  ULEA UR8, UR5, UR8, 0xf ;  /* 0x0000000805087291 */ /* 0x000fe4000f8e783f */
[----:B------:R-:W-:Y:S02]  /*1a020*/  UIADD3.X UR5, URZ, UR39, URZ, UP0, !UPT ;  /* 0x000000273f057290 */ /* 0x000fe400087fe43f */
[----:B------:R-:W-:-:S07]  /*1a030*/  UIADD3 UR14, UR8, 0x4000, URZ ;  /* 0x00004000080e7890 */ /* 0x000fce000fffe03f */
[----:B------:R0:W-:Y:S02]  /*1a040*/  UTMALDG.4D [UR8], [UR4], desc[UR6] ;  /* 0x00000608040075b4 */ /* 0x0001e40008019000 */
[----:B0-----:R-:W-:Y:S01]  /*1a050*/  UMOV UR8, UR14 ;  /* 0x0000000e00087c82 */ /* 0x001fe20008000000 */
[----:B------:R-:W-:Y:S02]  /*1a060*/  UMOV UR10, UR15 ;  /* 0x0000000f000a7c82 */ /* 0x000fe40008000000 */
[----:B------:R0:W-:Y:S02]  /*1a070*/  UTMALDG.4D [UR8], [UR4], desc[UR6] ;  /* 0x00000608040075b4 */ /* 0x0001e40008019000 */
[----:B0-----:R-:W-:Y:S01]  /*1a080*/  NOP ;  /* 0x0000000000007918 */ /* 0x001fe20000000000 */
.L_x_682:
[----:B------:R-:W-:Y:S05]  /*1a090*/  BSYNC B1 ;  /* 0x0000000000017941 */ /* 0x000fea0003800000 */
.L_x_681:
[----:B------:R-:W2:Y:S04]  /*1a0a0*/  LDL.LU R6, [R1+0x4] ;  /* 0x0000040001067983 */ /* 0x000ea80000300800 */
[----:B------:R-:W3:Y:S01]  /*1a0b0*/  LDL.LU R7, [R1+0x14] ;  /* 0x0000140001077983 */ /* 0x000ee20000300800 */
[----:B------:R-:W-:Y:S02]  /*1a0c0*/  VIADD R4, R4, 0xffffffff ;  /* 0xffffffff04047836 */ /* 0x000fe40000000000 */
[----:B------:R-:W-:Y:S02]  /*1a0d0*/  VIADD R5, R5, 0xffffff80 ;  /* 0xffffff8005057836 */ /* 0x000fe40000000000 */
[----:B--2---:R-:W-:-:S05]  /*1a0e0*/  VIADD R6, R6, 0x1 ;  /* 0x0000000106067836 */ /* 0x004fca0000000000 */
[----:B------:R-:W-:-:S04]  /*1a0f0*/  ISETP.NE.AND P0, PT, R6, 0x2, PT ;  /* 0x000000020600780c */ /* 0x000fc80003f05270 */
[----:B------:R-:W-:Y:S02]  /*1a100*/  SEL R8, R6, RZ, P0 ;  /* 0x000000ff06087207 */ /* 0x000fe40000000000 */
[----:B------:R-:W-:Y:S02]  /*1a110*/  SEL R6, RZ, 0x1, P0 ;  /* 0x00000001ff067807 */ /* 0x000fe40000000000 */
[----:B------:R-:W-:Y:S01]  /*1a120*/  ISETP.GT.AND P0, PT, R4, R3, PT ;  /* 0x000000030400720c */ /* 0x000fe20003f04270 */
[----:B------:R0:W-:Y:S01]  /*1a130*/  STL [R1+0x4], R8 ;  /* 0x0000040801007387 */ /* 0x0001e20000100800 */
[----:B---3--:R-:W-:-:S05]  /*1a140*/  LOP3.LUT R7, R7, R6, RZ, 0x3c, !PT ;  /* 0x0000000607077212 */ /* 0x008fca00078e3cff */
[----:B------:R0:W-:Y:S06]  /*1a150*/  STL [R1+0x14], R7 ;  /* 0x0000140701007387 */ /* 0x0001ec0000100800 */
[----:B------:R-:W-:Y:S05]  /*1a160*/  @P0 BRA `(.L_x_687) ;  /* 0xfffffff800900947 */ /* 0x000fea000383ffff */
.L_x_670:
[----:B------:R-:W-:Y:S05]  /*1a170*/  BSYNC B0 ;  /* 0x0000000000007941 */ /* 0x000fea0003800000 */
.L_x_669:
[----:B------:R-:W2:Y:S01]  /*1a180*/  LDL R6, [R1+0x40] ;  /* 0x0000400001067983 */ /* 0x000ea20000100800 */
[----:B------:R-:W-:Y:S05]  /*1a190*/  @!P2 WARPSYNC.ALL ;  /* 0x000000000000a948 */ /* 0x000fea0003800000 */
[----:B------:R-:W-:Y:S01]  /*1a1a0*/  BSSY B6, `(.L_x_688) ;  /* 0x0000316000067945 */ /* 0x000fe20003800000 */
[----:B------:R-:W-:Y:S01]  /*1a1b0*/  @!P2 BAR.SYNC.DEFER_BLOCKING 0xc, 0x120 ;  /* 0x030480000000ab1d */ /* 0x000fe20000010000 */
[----:B--2---:R-:W-:-:S13]  /*1a1c0*/  ISETP.GT.AND P0, PT, R6, RZ, PT ;  /* 0x000000ff0600720c */ /* 0x004fda0003f04270 */
[----:B------:R-:W-:Y:S05]  /*1a1d0*/  @P0 BRA `(.L_x_689) ;  /* 0x0000000000440947 */ /* 0x000fea0003800000 */
[----:B------:R-:W1:Y:S02]  /*1a1e0*/  S2R R6, SR_TID.X ;  /* 0x0000000000067919 */ /* 0x000e640000002100 */
[----:B-1----:R-:W-:-:S04]  /*1a1f0*/  LOP3.LUT R6, R6, 0x1f, RZ, 0xc0, !PT ;  /* 0x0000001f06067812 */ /* 0x002fc800078ec0ff */
[----:B------:R-:W-:-:S13]  /*1a200*/  ISETP.NE.AND P1, PT, R6, RZ, PT ;  /* 0x000000ff0600720c */ /* 0x000fda0003f25270 */
[----:B------:R-:W-:Y:S05]  /*1a210*/  @P1 BRA `(.L_x_690) ;  /* 0x0000003000381947 */ /* 0x000fea0003800000 */
[----:B0-----:R-:W0:Y:S01]  /*1a220*/  S2R R7, SR_LANEID ;  /* 0x0000000000077919 */ /* 0x001e220000000000 */
[----:B------:R-:W-:Y:S01]  /*1a230*/  VOTEU.ANY UR4, UPT, PT ;  /* 0x0000000000047886 */ /* 0x000fe200038e0100 */
[----:B------:R-:W1:Y:S01]  /*1a240*/  LDC.64 R2, c[0x0][0xc38] ;  /* 0x00030e00ff027b82 */ /* 0x000e620000000a00 */
[----:B------:R-:W0:Y:S08]  /*1a250*/  FLO.U32 R0, UR4 ;  /* 0x0000000400007d00 */ /* 0x000e3000080e0000 */
[----:B------:R-:W1:Y:S01]  /*1a260*/  POPC R5, UR4 ;  /* 0x0000000400057d09 */ /* 0x000e620008000000 */
[----:B0-----:R-:W-:-:S13]  /*1a270*/  ISETP.EQ.U32.AND P0, PT, R0, R7, PT ;  /* 0x000000070000720c */ /* 0x001fda0003f02070 */
[----:B-1----:R-:W2:Y:S01]  /*1a280*/  @P0 ATOMG.E.ADD.STRONG.GPU PT, R3, desc[UR36][R2.64], R5 ;  /* 0x00000005020309a8 */ /* 0x002ea200081ee1e4 */
[----:B------:R-:W0:Y:S02]  /*1a290*/  S2R R4, SR_LTMASK ;  /* 0x0000000000047919 */ /* 0x000e240000003900 */
[----:B0-----:R-:W-:-:S04]  /*1a2a0*/  LOP3.LUT R4, R4, UR4, RZ, 0xc0, !PT ;  /* 0x0000000404047c12 */ /* 0x001fc8000f8ec0ff */
[----:B------:R-:W0:Y:S01]  /*1a2b0*/  POPC R7, R4 ;  /* 0x0000000400077309 */ /* 0x000e220000000000 */
[----:B--2---:R-:W0:Y:S02]  /*1a2c0*/  SHFL.IDX PT, R0, R3, R0, 0x1f ;  /* 0x00001f0003007589 */ /* 0x004e2400000e0000 */
[----:B0-----:R-:W-:Y:S01]  /*1a2d0*/  IADD3 R16, R0, UR40, R7 ;  /* 0x0000002800107c10 */ /* 0x001fe2000fffe007 */
[----:B------:R-:W-:Y:S06]  /*1a2e0*/  BRA `(.L_x_690) ;  /* 0x0000003000047947 */ /* 0x000fec0003800000 */
.L_x_689:
[----:B------:R-:W1:Y:S01]  /*1a2f0*/  S2R R0, SR_CgaCtaId ;  /* 0x0000000000007919 */ /* 0x000e620000008800 */
[----:B------:R-:W-:-:S04]  /*1a300*/  MOV R2, 0x400 ;  /* 0x0000040000027802 */ /* 0x000fc80000000f00 */
[----:B-1----:R-:W-:-:S05]  /*1a310*/  LEA R3, R0, R2, 0x18 ;  /* 0x0000000200037211 */ /* 0x002fca00078ec0ff */
[----:B------:R1:W-:Y:S01]  /*1a320*/  STL [R1+0x20], R3 ;  /* 0x0000200301007387 */ /* 0x0003e20000100800 */
[----:B------:R-:W-:-:S05]  /*1a330*/  VIADD R0, R3, 0x1c400 ;  /* 0x0001c40003007836 */ /* 0x000fca0000000000 */
[----:B------:R-:W-:-:S13]  /*1a340*/  LOP3.LUT P0, RZ, R0, 0x3ff, RZ, 0xc0, !PT ;  /* 0x000003ff00ff7812 */ /* 0x000fda000780c0ff */
[----:B-1----:R-:W-:Y:S05]  /*1a350*/  @!P0 BRA `(.L_x_691) ;  /* 0x0000000000408947 */ /* 0x002fea0003800000 */
        /* <DEDUP_REMOVED lines=8> */
[----:B0-----:R-:W-:-:S02]  /*1a3e0*/  IMAD.U32 R7, RZ, RZ, UR9 ;  /* 0x00000009ff077e24 */ /* 0x001fc4000f8e00ff */
[----:B------:R-:W-:Y:S02]  /*1a3f0*/  IMAD.U32 R10, RZ, RZ, UR4 ;  /* 0x00000004ff0a7e24 */ /* 0x000fe4000f8e00ff */
[----:B------:R-:W-:Y:S02]  /*1a400*/  IMAD.U32 R11, RZ, RZ, UR5 ;  /* 0x00000005ff0b7e24 */ /* 0x000fe4000f8e00ff */
[----:B-----5:R-:W-:Y:S02]  /*1a410*/  IMAD.MOV.U32 R8, RZ, RZ, 0x70 ;  /* 0x00000070ff087424 */ /* 0x020fe400078e00ff */
[----:B------:R-:W-:Y:S02]  /*1a420*/  IMAD.MOV.U32 R12, RZ, RZ, 0x1 ;  /* 0x00000001ff0c7424 */ /* 0x000fe400078e00ff */
[----:B------:R-:W-:-:S07]  /*1a430*/  IMAD.MOV.U32 R13, RZ, RZ, RZ ;  /* 0x000000ffff0d7224 */ /* 0x000fce00078e00ff */
[----:B------:R-:W-:-:S07]  /*1a440*/  LEPC R20, `(.L_x_691) ;  /* 0x000000001014794e */ /* 0x000fce0000000000 */
[----:B-1----:R-:W-:Y:S05]  /*1a450*/  CALL.ABS.NOINC R2 ;  /* 0x0000000002007343 */ /* 0x002fea0003c00000 */
.L_x_691:
        /* <DEDUP_REMOVED lines=12> */
[----:B0-----:R-:W-:-:S02]  /*1a520*/  IMAD.U32 R7, RZ, RZ, UR9 ;  /* 0x00000009ff077e24 */ /* 0x001fc4000f8e00ff */
[----:B------:R-:W-:Y:S02]  /*1a530*/  IMAD.U32 R10, RZ, RZ, UR4 ;  /* 0x00000004ff0a7e24 */ /* 0x000fe4000f8e00ff */
[----:B------:R-:W-:Y:S02]  /*1a540*/  IMAD.U32 R11, RZ, RZ, UR5 ;  /* 0x00000005ff0b7e24 */ /* 0x000fe4000f8e00ff */
[----:B-----5:R-:W-:Y:S02]  /*1a550*/  IMAD.MOV.U32 R8, RZ, RZ, 0x70 ;  /* 0x00000070ff087424 */ /* 0x020fe400078e00ff */
[----:B------:R-:W-:Y:S02]  /*1a560*/  IMAD.MOV.U32 R12, RZ, RZ, 0x1 ;  /* 0x00000001ff0c7424 */ /* 0x000fe400078e00ff */
[----:B-1----:R-:W-:-:S07]  /*1a570*/  IMAD.MOV.U32 R13, RZ, RZ, RZ ;  /* 0x000000ffff0d7224 */ /* 0x002fce00078e00ff */
[----:B------:R-:W-:-:S07]  /*1a580*/  LEPC R20, `(.L_x_693) ;  /* 0x000000001014794e */ /* 0x000fce0000000000 */
[----:B--2---:R-:W-:Y:S05]  /*1a590*/  CALL.ABS.NOINC R2 ;  /* 0x0000000002007343 */ /* 0x004fea0003c00000 */
.L_x_693:
        /* <DEDUP_REMOVED lines=16> */
.L_x_692:
[----:B------:R-:W2:Y:S01]  /*1a6a0*/  LDL.LU R2, [R1+0x30] ;  /* 0x0000300001027983 */ /* 0x000ea20000300800 */
[----:B------:R-:W-:-:S03]  /*1a6b0*/  ULDC.64 UR4, c[0x0][0x9f8] ;  /* 0x00027e0000047ab9 */ /* 0x000fc60000000a00 */
[----:B------:R-:W3:Y:S04]  /*1a6c0*/  LDL.LU R0, [R1+0x34] ;  /* 0x0000340001007983 */ /* 0x000ee80000300800 */
[----:B------:R-:W4:Y:S04]  /*1a6d0*/  LDL.LU R4, [R1+0x44] ;  /* 0x0000440001047983 */ /* 0x000f280000300800 */
[----:B------:R-:W4:Y:S01]  /*1a6e0*/  LDL.LU R5, [R1+0x24] ;  /* 0x0000240001057983 */ /* 0x000f220000300800 */
[----:B------:R-:W-:-:S04]  /*1a6f0*/  ISETP.NE.U32.AND P0, PT, RZ, UR4, PT ;  /* 0x00000004ff007c0c */ /* 0x000fc8000bf05070 */
[----:B------:R-:W-:Y:S01]  /*1a700*/  ISETP.NE.AND.EX P0, PT, RZ, UR5, PT, P0 ;  /* 0x00000005ff007c0c */ /* 0x000fe2000bf05300 */
[----:B------:R-:W1:Y:S02]  /*1a710*/  S2R R6, SR_TID.X ;  /* 0x0000000000067919 */ /* 0x000e640000002100 */
[----:B-1----:R-:W-:-:S04]  /*1a720*/  LOP3.LUT R6, R6, 0x1f, RZ, 0xc0, !PT ;  /* 0x0000001f06067812 */ /* 0x002fc800078ec0ff */
        /* <DEDUP_REMOVED lines=8> */
[----:B----4-:R-:W-:-:S06]  /*1a7b0*/  IMAD.MOV.U32 R0, RZ, RZ, R5 ;  /* 0x000000ffff007224 */ /* 0x010fcc00078e0005 */
[----:B------:R1:W5:Y:S01]  /*1a7c0*/  @P0 LDG.E R0, desc[UR36][R2.64] ;  /* 0x0000002402000981 */ /* 0x000362000c1e1900 */
[----:B------:R-:W-:Y:S01]  /*1a7d0*/  IMAD R17, R17, 0x80, R4 ;  /* 0x0000008011117824 */ /* 0x000fe200078e0204 */
[----:B------:R-:W-:Y:S01]  /*1a7e0*/  PLOP3.LUT P1, PT, P6, PT, PT, 0x8, 0x0 ;  /* 0x000000000000781c */ /* 0x000fe2000372e170 */
[----:B------:R-:W-:Y:S01]  /*1a7f0*/  IMAD.MOV.U32 R4, RZ, RZ, R18 ;  /* 0x000000ffff047224 */ /* 0x000fe200078e0012 */
[----:B-1----:R-:W1:Y:S02]  /*1a800*/  LDC R2, c[0x0][0x428] ;  /* 0x00010a00ff027b82 */ /* 0x002e640000000800 */
[----:B-1----:R-:W-:-:S13]  /*1a810*/  ISETP.NE.AND P0, PT, R2, 0x1, PT ;  /* 0x000000010200780c */ /* 0x002fda0003f05270 */
[----:B------:R-:W1:Y:S08]  /*1a820*/  @P0 LDC R2, c[0x0][0x42c] ;  /* 0x00010b00ff020b82 */ /* 0x000e700000000800 */
[----:B------:R-:W2:Y:S01]  /*1a830*/  @P0 LDC R3, c[0x0][0x430] ;  /* 0x00010c00ff030b82 */ /* 0x000ea20000000800 */
[----:B-1----:R-:W-:-:S05]  /*1a840*/  @P0 IMAD.HI.U32 R2, R18, R2, RZ ;  /* 0x0000000212020227 */ /* 0x002fca00078e00ff */
[----:B--2---:R-:W-:Y:S02]  /*1a850*/  @P0 SHF.R.U32.HI R4, RZ, R3, R2 ;  /* 0x00000003ff040219 */ /* 0x004fe40000011602 */
[----:B------:R-:W-:-:S04]  /*1a860*/  ISETP.NE.U32.AND P0, PT, RZ, UR4, PT ;  /* 0x00000004ff007c0c */ /* 0x000fc8000bf05070 */
[----:B------:R-:W-:-:S04]  /*1a870*/  ISETP.NE.AND.EX P0, PT, RZ, UR5, PT, P0 ;  /* 0x00000005ff007c0c */ /* 0x000fc8000bf05300 */
[----:B------:R-:W-:-:S09]  /*1a880*/  SEL R2, R5, RZ, !P0 ;  /* 0x000000ff05027207 */ /* 0x000fd20004000000 */
.L_x_694:
        /* <DEDUP_REMOVED lines=9> */
[----:B-1----:R-:W-:Y:S05]  /*1a920*/  @P1 BRA.U.ANY `(.L_x_694) ;  /* 0xfffffffd00d81947 */ /* 0x002fea000393ffff */
[----:B------:R-:W1:Y:S01]  /*1a930*/  S2R R3, SR_TID.X ;  /* 0x0000000000037919 */ /* 0x000e620000002100 */
[----:B------:R-:W-:Y:S01]  /*1a940*/  UMOV UR4, 0x40 ;  /* 0x0000004000047882 */ /* 0x000fe20000000000 */
[----:B-1----:R-:W-:-:S04]  /*1a950*/  LOP3.LUT R3, R3, 0x1f, RZ, 0xc0, !PT ;  /* 0x0000001f03037812 */ /* 0x002fc800078ec0ff */
[----:B------:R-:W-:-:S04]  /*1a960*/  ISETP.NE.AND P2, PT, R3, RZ, PT ;  /* 0x000000ff0300720c */ /* 0x000fc80003f45270 */
[----:B------:R-:W-:-:S09]  /*1a970*/  PLOP3.LUT P1, PT, P2, PT, PT, 0x8, 0x0 ;  /* 0x000000000000781c */ /* 0x000fd2000172e170 */
[----:B------:R-:W-:-:S05]  /*1a980*/  VOTEU.ALL UP0, P2 ;  /* 0x00000000003f7886 */ /* 0x000fca0001000000 */
.L_x_695:
        /* <DEDUP_REMOVED lines=15> */
.L_x_696:
        /* <DEDUP_REMOVED lines=9> */
[----:B0----5:R-:W0:Y:S01]  /*1ab10*/  LDC.64 R8, c[0x0][0x3f8] ;  /* 0x0000fe00ff087b82 */ /* 0x021e220000000a00 */
[----:B------:R-:W-:Y:S02]  /*1ab20*/  ULDC.64 UR4, c[0x0][0xa08] ;  /* 0x0002820000047ab9 */ /* 0x000fe40000000a00 */
[----:B0-----:R-:W-:Y:S01]  /*1ab30*/  LOP3.LUT P0, RZ, R8, UR4, RZ, 0xfc, !PT ;  /* 0x0000000408ff7c12 */ /* 0x001fe2000f80fcff */
[----:B------:R-:W-:-:S03]  /*1ab40*/  UMOV UR4, 0xffffffff ;  /* 0xffffffff00047882 */ /* 0x000fc60000000000 */
[----:B------:R-:W-:-:S04]  /*1ab50*/  LOP3.LUT P0, RZ, R9, UR5, RZ, 0xfc, P0 ;  /* 0x0000000509ff7c12 */ /* 0x000fc8000800fcff */
[----:B------:R-:W-:Y:S01]  /*1ab60*/  SEL R5, R0, RZ, !P0 ;  /* 0x000000ff00057207 */ /* 0x000fe20004000000 */
[----:B------:R-:W-:Y:S08]  /*1ab70*/  BRA.DIV UR4, `(.L_x_697) ;  /* 0x0000004204087947 */ /* 0x000ff0000b800000 */
.L_x_809:
[----:B------:R-:W2:Y:S01]  /*1ab80*/  LDL R3, [R1+0x2c] ;  /* 0x00002c0001037983 */ /* 0x000ea20000100800 */
[----:B------:R-:W-:Y:S01]  /*1ab90*/  UMOV UR4, 0xffffffff ;  /* 0xffffffff00047882 */ /* 0x000fe20000000000 */
[----:B------:R-:W-:Y:S01]  /*1aba0*/  SHF.R.S32.HI R12, RZ, 0x1f, R0 ;  /* 0x0000001fff0c7819 */ /* 0x000fe20000011400 */
[----:B--2---:R-:W-:Y:S01]  /*1abb0*/  VIADD R3, R3, 0xffffffff ;  /* 0xffffffff03037836 */ /* 0x004fe20000000000 */
[----:B------:R-:W-:Y:S06]  /*1abc0*/  BRA.DIV UR4, `(.L_x_698) ;  /* 0x0000004204287947 */ /* 0x000fec000b800000 */
[----:B------:R-:W-:-:S13]  /*1abd0*/  ELECT P6, URZ, PT ;  /* 0x00000000003f782f */ /* 0x000fda00038c0000 */
.L_x_812:
        /* <DEDUP_REMOVED lines=24> */
.L_x_700:
        /* <DEDUP_REMOVED lines=9> */
.L_x_813:
        /* <DEDUP_REMOVED lines=11> */
.L_x_702:
        /* <DEDUP_REMOVED lines=34> */
.L_x_699:
        /* <DEDUP_REMOVED lines=47> */
.L_x_814:
[----:B------:R-:W-:Y:S05]  /*1b3b0*/  BSYNC B0 ;  /* 0x0000000000007941 */ /* 0x000fea0003800000 */
.L_x_703:
        /* <DEDUP_REMOVED lines=9> */
[C---:B------:R-:W-:Y:S02]  /*1b450*/  IMAD.IADD R2, R6.reuse, 0x1, R14 ;  /* 0x0000000106027824 */ /* 0x040fe400078e020e */
[----:B------:R-:W-:-:S03]  /*1b460*/  VIADD R6, R6, 0xfffffffe ;  /* 0xfffffffe06067836 */ /* 0x000fc60000000000 */
[----:B------:R-:W-:-:S04]  /*1b470*/  LOP3.LUT R2, R2, 0x1, RZ, 0xc0, !PT ;  /* 0x0000000102027812 */ /* 0x000fc800078ec0ff */
[----:B------:R-:W-:-:S13]  /*1b480*/  ISETP.NE.U32.AND P0, PT, R2, 0x1, PT ;  /* 0x000000010200780c */ /* 0x000fda0003f05070 */
        /* <DEDUP_REMOVED lines=15> */
[----:B------:R-:W-:Y:S01]  /*1b580*/  IMAD.MOV.U32 R2, RZ, RZ, R6 ;  /* 0x000000ffff027224 */ /* 0x000fe200078e0006 */
[----:B------:R-:W-:Y:S02]  /*1b590*/  ULDC.64 UR4, c[0x0][0x408] ;  /* 0x0001020000047ab9 */ /* 0x000fe40000000a00 */
[----:B------:R-:W-:-:S04]  /*1b5a0*/  IMAD R7, R12, UR4, RZ ;  /* 0x000000040c077c24 */ /* 0x000fc8000f8e02ff */
[----:B------:R-:W-:Y:S01]  /*1b5b0*/  IMAD R7, R0, UR5, R7 ;  /* 0x0000000500077c24 */ /* 0x000fe2000f8e0207 */
[----:B0-----:R-:W-:-:S13]  /*1b5c0*/  ISETP.NE.AND P0, PT, R17, 0x1, PT ;  /* 0x000000011100780c */ /* 0x001fda0003f05270 */
[----:B------:R-:W0:Y:S02]  /*1b5d0*/  @P0 LDC.64 R10, c[0x0][0x420] ;  /* 0x00010800ff0a0b82 */ /* 0x000e240000000a00 */
[----:B0-----:R-:W-:-:S05]  /*1b5e0*/  @P0 IMAD.HI.U32 R10, R6, R10, RZ ;  /* 0x0000000a060a0227 */ /* 0x001fca00078e00ff */
[----:B------:R-:W-:-:S04]  /*1b5f0*/  @P0 SHF.R.U32.HI R2, RZ, R11, R10 ;  /* 0x0000000bff020219 */ /* 0x000fc8000001160a */
[--C-:B------:R-:W-:Y:S01]  /*1b600*/  SHF.R.S32.HI R11, RZ, 0x1f, R2.reuse ;  /* 0x0000001fff0b7819 */ /* 0x100fe20000011402 */
[--C-:B------:R-:W-:Y:S02]  /*1b610*/  IMAD.MOV.U32 R10, RZ, RZ, R2.reuse ;  /* 0x000000ffff0a7224 */ /* 0x100fe400078e0002 */
[----:B------:R-:W-:Y:S02]  /*1b620*/  IMAD.MOV R2, RZ, RZ, -R2 ;  /* 0x000000ffff027224 */ /* 0x000fe400078e0a02 */
[----:B------:R-:W-:-:S04]  /*1b630*/  IMAD.WIDE.U32 R10, R0, UR4, R10 ;  /* 0x00000004000a7c25 */ /* 0x000fc8000f8e000a */
[----:B------:R-:W-:Y:S01]  /*1b640*/  IMAD.IADD R7, R7, 0x1, R11 ;  /* 0x0000000107077824 */ /* 0x000fe200078e020b */
[----:B------:R-:W-:Y:S01]  /*1b650*/  LEA R8, P0, R10, R8, 0x2 ;  /* 0x000000080a087211 */ /* 0x000fe200078010ff */
[----:B------:R-:W-:-:S03]  /*1b660*/  IMAD R6, R17, R2, R6 ;  /* 0x0000000211067224 */ /* 0x000fc600078e0206 */
[----:B------:R-:W-:-:S05]  /*1b670*/  LEA.HI.X R9, R10, R9, R7, 0x2, P0 ;  /* 0x000000090a097211 */ /* 0x000fca00000f1407 */
[----:B------:R0:W5:Y:S04]  /*1b680*/  LDG.E R2, desc[UR36][R8.64] ;  /* 0x0000002408027981 */ /* 0x000168000c1e1900 */
.L_x_711:
[----:B0-----:R-:W0:Y:S01]  /*1b690*/  S2R R8, SR_CgaCtaId ;  /* 0x0000000000087919 */ /* 0x001e220000008800 */
[----:B------:R-:W-:-:S04]  /*1b6a0*/  MOV R7, 0x400 ;  /* 0x0000040000077802 */ /* 0x000fc80000000f00 */
[----:B0-----:R-:W-:Y:S02]  /*1b6b0*/  LEA R7, R8, R7, 0x18 ;  /* 0x0000000708077211 */ /* 0x001fe400078ec0ff */
[----:B------:R-:W-:-:S03]  /*1b6c0*/  SHF.L.U32 R8, R15, 0x1f, RZ ;  /* 0x0000001f0f087819 */ /* 0x000fc600000006ff */
[----:B------:R-:W-:-:S04]  /*1b6d0*/  IMAD R7, R13, 0x8, R7 ;  /* 0x000000080d077824 */ /* 0x000fc800078e0207 */
[----:B------:R-:W0:Y:S02]  /*1b6e0*/  SYNCS.PHASECHK.TRANS64.TRYWAIT P0, [R7+URZ+0x34840], R8 ;  /* 0x03484008070075a7 */ /* 0x000e24000800017f */
[----:B0-----:R-:W-:Y:S05]  /*1b6f0*/  @!P0 BRA `(.L_x_712) ;  /* 0x0000003400b08947 */ /* 0x001fea0003800000 */
.L_x_815:
        /* <DEDUP_REMOVED lines=11> */
.L_x_713:
[----:B------:R-:W2:Y:S04]  /*1b7b0*/  LDL R17, [R1+0x8] ;  /* 0x0000080001117983 */ /* 0x000ea80000100800 */
[----:B0-----:R-:W3:Y:S01]  /*1b7c0*/  LDL.LU R8, [R1+0xc] ;  /* 0x00000c0001087983 */ /* 0x001ee20000300800 */
        /* <DEDUP_REMOVED lines=12> */
[----:B------:R-:W-:Y:S01]  /*1b890*/  UMOV UR10, URZ ;  /* 0x0000003f000a7c82 */ /* 0x000fe20008000000 */
[----:B------:R-:W-:Y:S01]  /*1b8a0*/  UMOV UR6, 0x0 ;  /* 0x0000000000067882 */ /* 0x000fe20000000000 */
[----:B------:R-:W-:-:S09]  /*1b8b0*/  UMOV UR7, 0x14f00000 ;  /* 0x14f0000000077882 */ /* 0x000fd20000000000 */
[----:B------:R-:W-:Y:S02]  /*1b8c0*/  UIADD3 UR14, UR8, 0x1c400, URZ ;  /* 0x0001c400080e7890 */ /* 0x000fe4000fffe03f */
[----:B------:R-:W-:Y:S02]  /*1b8d0*/  UIADD3 UR15, UR8, 0x20400, URZ ;  /* 0x00020400080f7890 */ /* 0x000fe4000fffe03f */
[----:B------:R-:W-:Y:S01]  /*1b8e0*/  UIADD3 UR16, UR8, 0x24400, URZ ;  /* 0x0002440008107890 */ /* 0x000fe2000fffe03f */
[----:B------:R-:W-:Y:S02]  /*1b8f0*/  UMOV UR18, 0x40 ;  /* 0x0000004000127882 */ /* 0x000fe40000000000 */
[----:B------:R-:W-:Y:S01]  /*1b900*/  UMOV UR8, UR14 ;  /* 0x0000000e00087c82 */ /* 0x000fe20008000000 */
        /* <DEDUP_REMOVED lines=15> */
.L_x_816:
[----:B------:R-:W2:Y:S01]  /*1ba00*/  LDL R9, [R1+0x28] ;  /* 0x0000280001097983 */ /* 0x000ea20000100800 */
[----:B------:R-:W1:Y:S02]  /*1ba10*/  S2R R10, SR_TID.X ;  /* 0x00000000000a7919 */ /* 0x000e640000002100 */
[----:B-1----:R-:W-:-:S04]  /*1ba20*/  LOP3.LUT R10, R10, 0x7f, RZ, 0xc0, !PT ;  /* 0x0000007f0a0a7812 */ /* 0x002fc800078ec0ff */
[----:B------:R-:W-:-:S13]  /*1ba30*/  ISETP.NE.AND P0, PT, R10, RZ, PT ;  /* 0x000000ff0a00720c */ /* 0x000fda0003f05270 */
[----:B0-----:R-:W-:-:S04]  /*1ba40*/  @!P0 IMAD.MOV.U32 R8, RZ, RZ, 0x8000 ;  /* 0x00008000ff088424 */ /* 0x001fc800078e00ff */
[----:B------:R2:W-:Y:S02]  /*1ba50*/  @!P0 SYNCS.ARRIVE.TRANS64 RZ, [R7+URZ+0x34850], R8 ;  /* 0x0348500807ff89a7 */ /* 0x0005e4000800003f */
[----:B--2---:R-:W-:-:S04]  /*1ba60*/  PRMT R8, R9, 0x9910, RZ ;  /* 0x0000991009087816 */ /* 0x004fc800000000ff */
[----:B------:R-:W-:-:S13]  /*1ba70*/  ISETP.NE.AND P0, PT, R8, 0x2, PT ;  /* 0x000000020800780c */ /* 0x000fda0003f05270 */
[----:B------:R-:W-:Y:S05]  /*1ba80*/  @P0 BRA `(.L_x_715) ;  /* 0x0000000000040947 */ /* 0x000fea0003800000 */
[----:B------:R-:W-:Y:S01]  /*1ba90*/  BPT.TRAP 0x1 ;  /* 0x000000040000795c */ /* 0x000fe20000300000 */
.L_x_715:
[----:B------:R-:W2:Y:S02]  /*1baa0*/  LDL R8, [R1+0x18] ;  /* 0x0000180001087983 */ /* 0x000ea40000100800 */
[----:B--2---:R-:W-:-:S13]  /*1bab0*/  LOP3.LUT P0, RZ, R8, 0x40, RZ, 0xc0, !PT ;  /* 0x0000004008ff7812 */ /* 0x004fda000780c0ff */
[----:B------:R-:W-:Y:S05]  /*1bac0*/  @P0 BRA `(.L_x_716) ;  /* 0x0000000000040947 */ /* 0x000fea0003800000 */
[----:B------:R-:W-:Y:S01]  /*1bad0*/  BPT.TRAP 0x1 ;  /* 0x000000040000795c */ /* 0x000fe20000300000 */
.L_x_716:
[----:B------:R-:W2:Y:S01]  /*1bae0*/  LDL.LU R17, [R1+0x10] ;  /* 0x0000100001117983 */ /* 0x000ea20000300800 */
[----:B------:R-:W-:-:S03]  /*1baf0*/  MOV R10, 0x400 ;  /* 0x00000400000a7802 */ /* 0x000fc60000000f00 */
[----:B------:R-:W3:Y:S04]  /*1bb00*/  LDL.LU R8, [R1] ;  /* 0x0000000001087983 */ /* 0x000ee80000300800 */
        /* <DEDUP_REMOVED lines=27> */
.L_x_710:
[----:B------:R-:W-:Y:S05]  /*1bcc0*/  BSYNC B2 ;  /* 0x0000000000027941 */ /* 0x000fea0003800000 */
.L_x_709:
[----:B------:R-:W2:Y:S04]  /*1bcd0*/  LDL.LU R2, [R1+0x2c] ;  /* 0x00002c0001027983 */ /* 0x000ea80000300800 */
[----:B------:R0:W-:Y:S04]  /*1bce0*/  STL [R1], R13 ;  /* 0x0000000d01007387 */ /* 0x0001e80000100800 */
[----:B------:R0:W-:Y:S02]  /*1bcf0*/  STL [R1+0xc], R15 ;  /* 0x00000c0f01007387 */ /* 0x0001e40000100800 */
[----:B0-2---:R-:W-:-:S07]  /*1bd00*/  VIADD R6, R2, 0xfffffffd ;  /* 0xfffffffd02067836 */ /* 0x005fce0000000000 */
.L_x_708:
[----:B------:R-:W-:Y:S05]  /*1bd10*/  BSYNC B1 ;  /* 0x0000000000017941 */ /* 0x000fea0003800000 */
.L_x_707:
[----:B------:R-:W-:-:S05]  /*1bd20*/  IMAD.MOV R14, RZ, RZ, -R14 ;  /* 0x000000ffff0e7224 */ /* 0x000fca00078e0a0e */
[----:B------:R-:W-:-:S13]  /*1bd30*/  ISETP.NE.AND P0, PT, R3, R14, PT ;  /* 0x0000000e0300720c */ /* 0x000fda0003f05270 */
[----:B------:R-:W-:Y:S05]  /*1bd40*/  @!P0 BRA `(.L_x_706) ;  /* 0x0000001000248947 */ /* 0x000fea0003800000 */
[----:B------:R-:W-:-:S07]  /*1bd50*/  IMAD.MOV.U32 R10, RZ, RZ, R5 ;  /* 0x000000ffff0a7224 */ /* 0x000fce00078e0005 */
.L_x_733:
        /* <DEDUP_REMOVED lines=17> */
[----:B0-----:R-:W-:-:S13]  /*1be70*/  ISETP.NE.AND P0, PT, R10, 0x1, PT ;  /* 0x000000010a00780c */ /* 0x001fda0003f05270 */
[----:B------:R-:W0:Y:S02]  /*1be80*/  @P0 LDC.64 R2, c[0x0][0x420] ;  /* 0x00010800ff020b82 */ /* 0x000e240000000a00 */
[----:B0-----:R-:W-:-:S04]  /*1be90*/  @P0 IMAD.HI.U32 R9, R6, R2, RZ ;  /* 0x0000000206090227 */ /* 0x001fc800078e00ff */
[----:B------:R-:W-:Y:S01]  /*1bea0*/  IMAD.MOV.U32 R2, RZ, RZ, R6 ;  /* 0x000000ffff027224 */ /* 0x000fe200078e0006 */
[----:B------:R-:W-:-:S04]  /*1beb0*/  @P0 SHF.R.U32.HI R2, RZ, R3, R9 ;  /* 0x00000003ff020219 */ /* 0x000fc80000011609 */
[--C-:B------:R-:W-:Y:S01]  /*1bec0*/  SHF.R.S32.HI R3, RZ, 0x1f, R2.reuse ;  /* 0x0000001fff037819 */ /* 0x100fe20000011402 */
[----:B------:R-:W-:-:S04]  /*1bed0*/  IMAD.MOV R9, RZ, RZ, -R2 ;  /* 0x000000ffff097224 */ /* 0x000fc800078e0a02 */
[----:B------:R-:W-:Y:S02]  /*1bee0*/  IMAD R9, R10, R9, R6 ;  /* 0x000000090a097224 */ /* 0x000fe400078e0206 */
[----:B------:R-:W-:Y:S02]  /*1bef0*/  IMAD R10, R12, UR6, RZ ;  /* 0x000000060c0a7c24 */ /* 0x000fe4000f8e02ff */
[----:B------:R-:W-:-:S04]  /*1bf00*/  IMAD.WIDE.U32 R2, R0, UR6, R2 ;  /* 0x0000000600027c25 */ /* 0x000fc8000f8e0002 */
[----:B------:R-:W-:-:S04]  /*1bf10*/  IMAD R10, R0, UR7, R10 ;  /* 0x00000007000a7c24 */ /* 0x000fc8000f8e020a */
[----:B------:R-:W-:Y:S01]  /*1bf20*/  IMAD.IADD R3, R10, 0x1, R3 ;  /* 0x000000010a037824 */ /* 0x000fe200078e0203 */
[----:B------:R-:W-:-:S04]  /*1bf30*/  LEA R10, P0, R2, UR4, 0x2 ;  /* 0x00000004020a7c11 */ /* 0x000fc8000f8010ff */
[----:B------:R-:W-:-:S05]  /*1bf40*/  LEA.HI.X R11, R2, UR5, R3, 0x2, P0 ;  /* 0x00000005020b7c11 */ /* 0x000fca00080f1403 */
[----:B------:R0:W5:Y:S04]  /*1bf50*/  LDG.E R10, desc[UR36][R10.64] ;  /* 0x000000240a0a7981 */ /* 0x000168000c1e1900 */
.L_x_719:
[----:B------:R-:W1:Y:S01]  /*1bf60*/  S2R R3, SR_CgaCtaId ;  /* 0x0000000000037919 */ /* 0x000e620000008800 */
[----:B------:R-:W-:-:S04]  /*1bf70*/  MOV R2, 0x400 ;  /* 0x0000040000027802 */ /* 0x000fc80000000f00 */
[----:B-1----:R-:W-:Y:S02]  /*1bf80*/  LEA R2, R3, R2, 0x18 ;  /* 0x0000000203027211 */ /* 0x002fe400078ec0ff */
[----:B------:R-:W-:-:S03]  /*1bf90*/  SHF.L.U32 R3, R8, 0x1f, RZ ;  /* 0x0000001f08037819 */ /* 0x000fc600000006ff */
[----:B------:R-:W-:-:S04]  /*1bfa0*/  IMAD R2, R7, 0x8, R2 ;  /* 0x0000000807027824 */ /* 0x000fc800078e0202 */
[----:B------:R-:W1:Y:S02]  /*1bfb0*/  SYNCS.PHASECHK.TRANS64.TRYWAIT P0, [R2+URZ+0x34840], R3 ;  /* 0x03484003020075a7 */ /* 0x000e64000800017f */
[----:B-1----:R-:W-:Y:S05]  /*1bfc0*/  @!P0 BRA `(.L_x_720) ;  /* 0x0000002c00a48947 */ /* 0x002fea0003800000 */
.L_x_817:
        /* <DEDUP_REMOVED lines=11> */
.L_x_721:
        /* <DEDUP_REMOVED lines=37> */
.L_x_818:
        /* <DEDUP_REMOVED lines=10> */
.L_x_723:
[----:B------:R-:W2:Y:S02]  /*1c370*/  LDL R3, [R1+0x18] ;  /* 0x0000180001037983 */ /* 0x000ea40000100800 */
[----:B--2---:R-:W-:-:S13]  /*1c380*/  LOP3.LUT P0, RZ, R3, 0x40, RZ, 0xc0, !PT ;  /* 0x0000004003ff7812 */ /* 0x004fda000780c0ff */
[----:B------:R-:W-:Y:S05]  /*1c390*/  @P0 BRA `(.L_x_724) ;  /* 0x0000000000040947 */ /* 0x000fea0003800000 */
[----:B------:R-:W-:Y:S01]  /*1c3a0*/  BPT.TRAP 0x1 ;  /* 0x000000040000795c */ /* 0x000fe20000300000 */
.L_x_724:
        /* <DEDUP_REMOVED lines=30> */
.L_x_718:
[----:B------:R-:W-:Y:S05]  /*1c590*/  BSYNC B1 ;  /* 0x0000000000017941 */ /* 0x000fea0003800000 */
.L_x_717:
        /* <DEDUP_REMOVED lines=31> */
.L_x_727:
[----:B------:R-:W2:Y:S01]  /*1c790*/  S2R R3, SR_CgaCtaId ;  /* 0x0000000000037919 */ /* 0x000ea20000008800 */
[----:B------:R-:W-:-:S04]  /*1c7a0*/  MOV R2, 0x400 ;  /* 0x0000040000027802 */ /* 0x000fc80000000f00 */
[----:B--2---:R-:W-:Y:S02]  /*1c7b0*/  LEA R2, R3, R2, 0x18 ;  /* 0x0000000203027211 */ /* 0x004fe400078ec0ff */
[----:B------:R-:W-:-:S03]  /*1c7c0*/  SHF.L.U32 R3, R13, 0x1f, RZ ;  /* 0x0000001f0d037819 */ /* 0x000fc600000006ff */
[----:B------:R-:W-:-:S04]  /*1c7d0*/  IMAD R2, R14, 0x8, R2 ;  /* 0x000000080e027824 */ /* 0x000fc800078e0202 */
[----:B------:R-:W2:Y:S02]  /*1c7e0*/  SYNCS.PHASECHK.TRANS64.TRYWAIT P0, [R2+URZ+0x34840], R3 ;  /* 0x03484003020075a7 */ /* 0x000ea4000800017f */
[----:B--2---:R-:W-:Y:S05]  /*1c7f0*/  @!P0 BRA `(.L_x_728) ;  /* 0x0000002400c08947 */ /* 0x004fea0003800000 */
.L_x_819:
        /* <DEDUP_REMOVED lines=11> */
.L_x_729:
[----:B0-----:R-:W3:Y:S04]  /*1c8b0*/  LDL R14, [R1] ;  /* 0x00000000010e7983 */ /* 0x001ee80000100800 */
[----:B------:R-:W4:Y:S01]  /*1c8c0*/  LDL R13, [R1+0x8] ;  /* 0x00000800010d7983 */ /* 0x000f220000100800 */
[----:B--2---:R-:W-:Y:S01]  /*1c8d0*/  MOV R3, 0x400 ;  /* 0x0000040000037802 */ /* 0x004fe20000000f00 */
[----:B------:R-:W-:Y:S01]  /*1c8e0*/  UIADD3 UR4, UP0, UR38, 0x370, URZ ;  /* 0x0000037026047890 */ /* 0x000fe2000ff1e03f */
[----:B------:R-:W-:Y:S01]  /*1c8f0*/  R2UR UR9, R2 ;  /* 0x00000000020972ca */ /* 0x000fe200000e0000 */
[----:B------:R-:W0:Y:S01]  /*1c900*/  S2R R11, SR_CgaCtaId ;  /* 0x00000000000b7919 */ /* 0x000e220000008800 */
[----:B------:R-:W-:Y:S01]  /*1c910*/  R2UR UR11, R9 ;  /* 0x00000000090b72ca */ /* 0x000fe200000e0000 */
[----:B------:R-:W-:Y:S01]  /*1c920*/  UMOV UR10, URZ ;  /* 0x0000003f000a7c82 */ /* 0x000fe20008000000 */
[----:B------:R-:W-:Y:S01]  /*1c930*/  R2UR UR12, R4 ;  /* 0x00000000040c72ca */ /* 0x000fe200000e0000 */
[----:B------:R-:W-:Y:S01]  /*1c940*/  UMOV UR6, 0x0 ;  /* 0x0000000000067882 */ /* 0x000fe20000000000 */
[----:B-----5:R-:W-:Y:S01]  /*1c950*/  R2UR UR13, R10 ;  /* 0x000000000a0d72ca */ /* 0x020fe200000e0000 */
[----:B------:R-:W-:Y:S01]  /*1c960*/  UMOV UR7, 0x14f00000 ;  /* 0x14f0000000077882 */ /* 0x000fe20000000000 */
[----:B------:R-:W-:Y:S01]  /*1c970*/  UMOV UR18, 0x40 ;  /* 0x0000004000127882 */ /* 0x000fe20000000000 */
[----:B------:R-:W-:Y:S01]  /*1c980*/  UMOV UR17, 0x80 ;  /* 0x0000008000117882 */ /* 0x000fe20000000000 */
[----:B------:R-:W-:-:S03]  /*1c990*/  SHF.L.U32 R8, R8, 0x1f, RZ ;  /* 0x0000001f08087819 */ /* 0x000fc600000006ff */
[----:B------:R-:W-:Y:S01]  /*1c9a0*/  UIADD3 UR9, UR9, 0x34830, URZ ;  /* 0x0003483009097890 */ /* 0x000fe2000fffe03f */
[----:B0-----:R-:W-:-:S05]  /*1c9b0*/  LEA R3, R11, R3, 0x18 ;  /* 0x000000030b037211 */ /* 0x001fca00078ec0ff */
[----:B---3--:R-:W-:Y:S01]  /*1c9c0*/  IMAD R2, R14, 0xc000, R3 ;  /* 0x0000c0000e027824 */ /* 0x008fe200078e0203 */
[----:B----4-:R-:W-:-:S04]  /*1c9d0*/  R2UR UR5, R13 ;  /* 0x000000000d0572ca */ /* 0x010fc800000e0000 */
[----:B------:R-:W-:Y:S01]  /*1c9e0*/  R2UR UR8, R2 ;  /* 0x00000000020872ca */ /* 0x000fe200000e0000 */
[----:B------:R-:W-:-:S08]  /*1c9f0*/  IMAD R2, R7, 0x8, R3 ;  /* 0x0000000807027824 */ /* 0x000fd000078e0203 */
[----:B------:R-:W-:-:S04]  /*1ca00*/  ULEA UR11, UR11, UR5, 0x7 ;  /* 0x000000050b0b7291 */ /* 0x000fc8000f8e383f */
[----:B------:R-:W-:Y:S02]  /*1ca10*/  UIADD3 UR14, UR8, 0x1c400, URZ ;  /* 0x0001c400080e7890 */ /* 0x000fe4000fffe03f */
[----:B------:R-:W-:Y:S02]  /*1ca20*/  UIADD3.X UR5, URZ, UR39, URZ, UP0, !UPT ;  /* 0x000000273f057290 */ /* 0x000fe400087fe43f */
[----:B------:R-:W-:Y:S02]  /*1ca30*/  UIADD3 UR15, UR8, 0x20400, URZ ;  /* 0x00020400080f7890 */ /* 0x000fe4000fffe03f */
[----:B------:R-:W-:-:S03]  /*1ca40*/  UIADD3 UR16, UR8, 0x24400, URZ ;  /* 0x0002440008107890 */ /* 0x000fc6000fffe03f */
[----:B------:R-:W-:Y:S02]  /*1ca50*/  UMOV UR8, UR14 ;  /* 0x0000000e00087c82 */ /* 0x000fe40008000000 */
[----:B------:R0:W-:Y:S02]  /*1ca60*/  UTMALDG.4D [UR8], [UR4], desc[UR6] ;  /* 0x00000608040075b4 */ /* 0x0001e40008019000 */
        /* <DEDUP_REMOVED lines=8> */
.L_x_820:
[----:B------:R-:W2:Y:S01]  /*1caf0*/  LDL R11, [R1+0x28] ;  /* 0x00002800010b7983 */ /* 0x000ea20000100800 */
[----:B------:R-:W1:Y:S02]  /*1cb00*/  S2R R3, SR_TID.X ;  /* 0x0000000000037919 */ /* 0x000e640000002100 */
[----:B-1----:R-:W-:-:S04]  /*1cb10*/  LOP3.LUT R3, R3, 0x7f, RZ, 0xc0, !PT ;  /* 0x0000007f03037812 */ /* 0x002fc800078ec0ff */
[----:B------:R-:W-:-:S13]  /*1cb20*/  ISETP.NE.AND P0, PT, R3, RZ, PT ;  /* 0x000000ff0300720c */ /* 0x000fda0003f05270 */
[----:B------:R-:W-:-:S04]  /*1cb30*/  @!P0 IMAD.MOV.U32 R3, RZ, RZ, 0x8000 ;  /* 0x00008000ff038424 */ /* 0x000fc800078e00ff */
[----:B------:R2:W-:Y:S02]  /*1cb40*/  @!P0 SYNCS.ARRIVE.TRANS64 RZ, [R2+URZ+0x34850], R3 ;  /* 0x0348500302ff89a7 */ /* 0x0005e4000800003f */
[----:B--2---:R-:W-:-:S04]  /*1cb50*/  PRMT R3, R11, 0x9910, RZ ;  /* 0x000099100b037816 */ /* 0x004fc800000000ff */
[----:B------:R-:W-:-:S13]  /*1cb60*/  ISETP.NE.AND P0, PT, R3, 0x2, PT ;  /* 0x000000020300780c */ /* 0x000fda0003f05270 */
[----:B------:R-:W-:Y:S05]  /*1cb70*/  @P0 BRA `(.L_x_731) ;  /* 0x0000000000040947 */ /* 0x000fea0003800000 */
[----:B------:R-:W-:Y:S01]  /*1cb80*/  BPT.TRAP 0x1 ;  /* 0x000000040000795c */ /* 0x000fe20000300000 */
.L_x_731:
[----:B------:R-:W2:Y:S02]  /*1cb90*/  LDL R3, [R1+0x18] ;  /* 0x0000180001037983 */ /* 0x000ea40000100800 */
[----:B--2---:R-:W-:-:S13]  /*1cba0*/  LOP3.LUT P0, RZ, R3, 0x40, RZ, 0xc0, !PT ;  /* 0x0000004003ff7812 */ /* 0x004fda000780c0ff */
[----:B------:R-:W-:Y:S05]  /*1cbb0*/  @P0 BRA `(.L_x_732) ;  /* 0x0000000000040947 */ /* 0x000fea0003800000 */
[----:B------:R-:W-:Y:S01]  /*1cbc0*/  BPT.TRAP 0x1 ;  /* 0x000000040000795c */ /* 0x000fe20000300000 */
.L_x_732:
[----:B------:R-:W2:Y:S01]  /*1cbd0*/  LDL.LU R13, [R1+0x10] ;  /* 0x00001000010d7983 */ /* 0x000ea20000300800 */
[----:B0-----:R-:W-:-:S03]  /*1cbe0*/  MOV R8, 0x400 ;  /* 0x0000040000087802 */ /* 0x001fc60000000f00 */
[----:B------:R-:W3:Y:S01]  /*1cbf0*/  LDL R3, [R1+0x8] ;  /* 0x0000080001037983 */ /* 0x000ee20000100800 */
[----:B------:R-:W0:Y:S01]  /*1cc00*/  S2R R11, SR_CgaCtaId ;  /* 0x00000000000b7919 */ /* 0x000e220000008800 */
[----:B------:R-:W-:Y:S01]  /*1cc10*/  R2UR UR9, R2 ;  /* 0x00000000020972ca */ /* 0x000fe200000e0000 */
[----:B------:R-:W-:Y:S01]  /*1cc20*/  UIADD3 UR4, UP0, UR38, 0x470, URZ ;  /* 0x0000047026047890 */ /* 0x000fe2000ff1e03f */
[----:B------:R-:W-:Y:S02]  /*1cc30*/  R2UR UR13, R5 ;  /* 0x00000000050d72ca */ /* 0x000fe400000e0000 */
[----:B------:R-:W-:Y:S02]  /*1cc40*/  R2UR UR12, R4 ;  /* 0x00000000040c72ca */ /* 0x000fe400000e0000 */
        /* <DEDUP_REMOVED lines=21> */
.L_x_726:
[----:B------:R-:W-:Y:S05]  /*1cda0*/  BSYNC B1 ;  /* 0x0000000000017941 */ /* 0x000fea0003800000 */
.L_x_725:
[C---:B------:R-:W-:Y:S01]  /*1cdb0*/  ISETP.GT.AND P0, PT, R6.reuse, 0x1, PT ;  /* 0x000000010600780c */ /* 0x040fe20003f04270 */
[----:B------:R-:W-:-:S12]  /*1cdc0*/  VIADD R6, R6, 0xfffffffe ;  /* 0xfffffffe06067836 */ /* 0x000fd80000000000 */
[----:B------:R-:W-:Y:S05]  /*1cdd0*/  @P0 BRA `(.L_x_733) ;  /* 0xffffffec00e00947 */ /* 0x000fea000383ffff */
.L_x_706:
[----:B------:R-:W-:Y:S05]  /*1cde0*/  BSYNC B0 ;  /* 0x0000000000007941 */ /* 0x000fea0003800000 */
.L_x_705:
[----:B------:R-:W1:Y:S01]  /*1cdf0*/  S2R R2, SR_TID.X ;  /* 0x0000000000027919 */ /* 0x000e620000002100 */
[----:B------:R-:W-:Y:S01]  /*1ce00*/  BSSY B0, `(.L_x_734) ;  /* 0x0000010000007945 */ /* 0x000fe20003800000 */
[----:B-1----:R-:W-:-:S04]  /*1ce10*/  LOP3.LUT R2, R2, 0x1f, RZ, 0xc0, !PT ;  /* 0x0000001f02027812 */ /* 0x002fc800078ec0ff */
[----:B------:R-:W-:-:S13]  /*1ce20*/  ISETP.NE.AND P0, PT, R2, RZ, PT ;  /* 0x000000ff0200720c */ /* 0x000fda0003f05270 */
[----:B------:R-:W-:Y:S05]  /*1ce30*/  @P0 BRA `(.L_x_735) ;  /* 0x0000000000300947 */ /* 0x000fea0003800000 */
[----:B------:R-:W1:Y:S01]  /*1ce40*/  S2R R3, SR_LANEID ;  /* 0x0000000000037919 */ /* 0x000e620000000000 */
[----:B------:R-:W-:Y:S02]  /*1ce50*/  VOTEU.ANY UR4, UPT, PT ;  /* 0x0000000000047886 */ /* 0x000fe400038e0100 */
[----:B------:R-:W1:Y:S08]  /*1ce60*/  FLO.U32 R0, UR4 ;  /* 0x0000000400007d00 */ /* 0x000e7000080e0000 */
[----:B------:R-:W2:Y:S01]  /*1ce70*/  POPC R7, UR4 ;  /* 0x0000000400077d09 */ /* 0x000ea20008000000 */
[----:B-1----:R-:W-:-:S02]  /*1ce80*/  ISETP.EQ.U32.AND P0, PT, R0, R3, PT ;  /* 0x000000030000720c */ /* 0x002fc40003f02070 */
[----:B------:R-:W2:Y:S11]  /*1ce90*/  LDC.64 R2, c[0x0][0xc38] ;  /* 0x00030e00ff027b82 */ /* 0x000eb60000000a00 */
[----:B--2---:R-:W2:Y:S01]  /*1cea0*/  @P0 ATOMG.E.ADD.STRONG.GPU PT, R3, desc[UR36][R2.64], R7 ;  /* 0x00000007020309a8 */ /* 0x004ea200081ee1e4 */
[----:B------:R-:W1:Y:S02]  /*1ceb0*/  S2R R6, SR_LTMASK ;  /* 0x0000000000067919 */ /* 0x000e640000003900 */
[----:B-1----:R-:W-:-:S04]  /*1cec0*/  LOP3.LUT R6, R6, UR4, RZ, 0xc0, !PT ;  /* 0x0000000406067c12 */ /* 0x002fc8000f8ec0ff */
[----:B------:R-:W1:Y:S01]  /*1ced0*/  POPC R9, R6 ;  /* 0x0000000600097309 */ /* 0x000e620000000000 */
[----:B--2---:R-:W1:Y:S02]  /*1cee0*/  SHFL.IDX PT, R0, R3, R0, 0x1f ;  /* 0x00001f0003007589 */ /* 0x004e6400000e0000 */
[----:B-1----:R-:W-:-:S07]  /*1cef0*/  IADD3 R16, R0, UR40, R9 ;  /* 0x0000002800107c10 */ /* 0x002fce000fffe009 */
.L_x_735:
[----:B------:R-:W-:Y:S05]  /*1cf00*/  BSYNC B0 ;  /* 0x0000000000007941 */ /* 0x000fea0003800000 */
.L_x_734:
        /* <DEDUP_REMOVED lines=11> */
.L_x_821:
[----:B------:R-:W2:Y:S01]  /*1cfc0*/  LDL R2, [R1+0x28] ;  /* 0x0000280001027983 */ /* 0x000ea20000100800 */
[----:B------:R-:W3:Y:S02]  /*1cfd0*/  S2R R6, SR_TID.X ;  /* 0x0000000000067919 */ /* 0x000ee40000002100 */
[----:B---3--:R-:W-:-:S04]  /*1cfe0*/  LOP3.LUT R6, R6, 0x7f, RZ, 0xc0, !PT ;  /* 0x0000007f06067812 */ /* 0x008fc800078ec0ff */
[----:B------:R-:W-:-:S13]  /*1cff0*/  ISETP.NE.AND P0, PT, R6, RZ, PT ;  /* 0x000000ff0600720c */ /* 0x000fda0003f05270 */
[----:B-1----:R-:W-:-:S04]  /*1d000*/  @!P0 IMAD.MOV.U32 R3, RZ, RZ, 0x8000 ;  /* 0x00008000ff038424 */ /* 0x002fc800078e00ff */
[----:B------:R1:W-:Y:S01]  /*1d010*/  @!P0 SYNCS.ARRIVE.TRANS64 RZ, [R0+URZ+0x34850], R3 ;  /* 0x0348500300ff89a7 */ /* 0x0003e2000800003f */
[----:B--2---:R-:W-:-:S04]  /*1d020*/  PRMT R2, R2, 0x9910, RZ ;  /* 0x0000991002027816 */ /* 0x004fc800000000ff */
[----:B------:R-:W-:-:S13]  /*1d030*/  ISETP.NE.AND P0, PT, R2, 0x2, PT ;  /* 0x000000020200780c */ /* 0x000fda0003f05270 */
[----:B-1----:R-:W-:Y:S05]  /*1d040*/  @P0 BRA `(.L_x_739) ;  /* 0x0000000000040947 */ /* 0x002fea0003800000 */
[----:B------:R-:W-:Y:S01]  /*1d050*/  BPT.TRAP 0x1 ;  /* 0x000000040000795c */ /* 0x000fe20000300000 */
.L_x_739:
[----:B------:R-:W2:Y:S02]  /*1d060*/  LDL R2, [R1+0x18] ;  /* 0x0000180001027983 */ /* 0x000ea40000100800 */
[----:B--2---:R-:W-:-:S13]  /*1d070*/  LOP3.LUT P0, RZ, R2, 0x40, RZ, 0xc0, !PT ;  /* 0x0000004002ff7812 */ /* 0x004fda000780c0ff */
[----:B------:R-:W-:Y:S05]  /*1d080*/  @P0 BRA `(.L_x_740) ;  /* 0x0000000000040947 */ /* 0x000fea0003800000 */
[----:B------:R-:W-:Y:S01]  /*1d090*/  BPT.TRAP 0x1 ;  /* 0x000000040000795c */ /* 0x000fe20000300000 */
.L_x_740:
[----:B------:R-:W2:Y:S01]  /*1d0a0*/  LDL.LU R8, [R1+0x8] ;  /* 0x0000080001087983 */ /* 0x000ea20000300800 */
[----:B------:R-:W-:-:S03]  /*1d0b0*/  MOV R6, 0x400 ;  /* 0x0000040000067802 */ /* 0x000fc60000000f00 */
[----:B------:R-:W3:Y:S04]  /*1d0c0*/  LDL R2, [R1] ;  /* 0x0000000001027983 */ /* 0x000ee80000100800 */
        /* <DEDUP_REMOVED lines=25> */
.L_x_737:
[----:B------:R-:W-:Y:S05]  /*1d260*/  BSYNC B0 ;  /* 0x0000000000007941 */ /* 0x000fea0003800000 */
.L_x_736:
        /* <DEDUP_REMOVED lines=9> */
.L_x_690:
[----:B------:R-:W-:Y:S05]  /*1d300*/  BSYNC B6 ;  /* 0x0000000000067941 */ /* 0x000fea0003800000 */
.L_x_688:
[----:B------:R-:W-:-:S03]  /*1d310*/  UMOV UR4, 0xffffffff ;  /* 0xffffffff00047882 */ /* 0x000fc60000000000 */
[----:B------:R-:W-:Y:S05]  /*1d320*/  BRA.DIV UR4, `(.L_x_741) ;  /* 0x0000001e04307947 */ /* 0x000fea000b800000 */
[----:B------:R2:W3:Y:S04]  /*1d330*/  SHFL.IDX PT, R4, R16, RZ, 0x1f ;  /* 0x00001fff10047589 */ /* 0x0004e800000e0000 */
[----:B------:R2:W4:Y:S02]  /*1d340*/  SHFL.IDX PT, R5, R16, 0x1, 0x1f ;  /* 0x00201f0010057f89 */ /* 0x00052400000e0000 */
.L_x_825:
[----:B0----5:R-:W0:Y:S01]  /*1d350*/  S2R R8, SR_TID.X ;  /* 0x0000000000087919 */ /* 0x021e220000002100 */
[----:B------:R-:W-:Y:S01]  /*1d360*/  ULDC UR4, c[0x0][0xc14] ;  /* 0x0003050000047ab9 */ /* 0x000fe20000000800 */
[----:B------:R-:W-:Y:S01]  /*1d370*/  BSSY B0, `(.L_x_742) ;  /* 0x000000b000007945 */ /* 0x000fe20003800000 */
[----:B-1----:R-:W-:Y:S02]  /*1d380*/  IMAD.U32 R0, RZ, RZ, UR4 ;  /* 0x00000004ff007e24 */ /* 0x002fe4000f8e00ff */
[----:B------:R-:W-:Y:S01]  /*1d390*/  IMAD.MOV.U32 R2, RZ, RZ, RZ ;  /* 0x000000ffff027224 */ /* 0x000fe200078e00ff */
[----:B0-----:R-:W-:-:S04]  /*1d3a0*/  LOP3.LUT R8, R8, 0x1f, RZ, 0xc0, !PT ;  /* 0x0000001f08087812 */ /* 0x001fc800078ec0ff */
[C---:B------:R-:W-:Y:S01]  /*1d3b0*/  ISETP.NE.AND P0, PT, R8.reuse, 0x1f, PT ;  /* 0x0000001f0800780c */ /* 0x040fe20003f05270 */
[----:B------:R-:W-:-:S05]  /*1d3c0*/  IMAD.IADD R7, R8, 0x1, R19 ;  /* 0x0000000108077824 */ /* 0x000fca00078e0213 */
[----:B------:R-:W-:-:S13]  /*1d3d0*/  ISETP.GE.OR P0, PT, R7, R0, !P0 ;  /* 0x000000000700720c */ /* 0x000fda0004706670 */
[----:B------:R-:W-:Y:S05]  /*1d3e0*/  @P0 BRA `(.L_x_743) ;  /* 0x00000000000c0947 */ /* 0x000fea0003800000 */
[----:B------:R-:W0:Y:S02]  /*1d3f0*/  LDC.64 R2, c[0x0][0xc58] ;  /* 0x00031600ff027b82 */ /* 0x000e240000000a00 */
[----:B0-----:R-:W-:-:S06]  /*1d400*/  IMAD.WIDE R2, R7, 0x4, R2 ;  /* 0x0000000407027825 */ /* 0x001fcc00078e0202 */
[----:B------:R0:W5:Y:S02]  /*1d410*/  LDG.E R2, desc[UR36][R2.64] ;  /* 0x0000002402027981 */ /* 0x000164000c1e1900 */
.L_x_743:
[----:B------:R-:W-:Y:S05]  /*1d420*/  BSYNC B0 ;  /* 0x0000000000007941 */ /* 0x000fea0003800000 */
.L_x_742:
[----:B------:R-:W-:-:S03]  /*1d430*/  UMOV UR4, 0xffffffff ;  /* 0xffffffff00047882 */ /* 0x000fc60000000000 */
[----:B------:R-:W-:Y:S05]  /*1d440*/  BRA.DIV UR4, `(.L_x_744) ;  /* 0x0000001e04347947 */ /* 0x000fea000b800000 */
[----:B-----5:R-:W0:Y:S01]  /*1d450*/  SHFL.UP PT, R14, R2, 0x1, RZ ;  /* 0x04200000020e7989 */ /* 0x020e2200000e00ff */
        /* <DEDUP_REMOVED lines=20> */
.L_x_833:
[----:B------:R-:W-:Y:S02]  /*1d5a0*/  ULDC UR4, c[0x0][0xc10] ;  /* 0x0003040000047ab9 */ /* 0x000fe40000000800 */
[----:B--2---:R-:W-:-:S04]  /*1d5b0*/  IMAD.U32 R16, RZ, RZ, UR4 ;  /* 0x00000004ff107e24 */ /* 0x004fc8000f8e00ff */
[----:B-1----:R-:W-:-:S04]  /*1d5c0*/  IMAD R7, R14, R16, RZ ;  /* 0x000000100e077224 */ /* 0x002fc800078e02ff */
[----:B----4-:R-:W-:-:S05]  /*1d5d0*/  IMAD.IADD R5, R5, 0x1, R7 ;  /* 0x0000000105057824 */ /* 0x010fca00078e0207 */
[----:B---3--:R-:W-:-:S13]  /*1d5e0*/  ISETP.GT.AND P0, PT, R5, R4, PT ;  /* 0x000000040500720c */ /* 0x008fda0003f04270 */
[----:B------:R-:W-:Y:S05]  /*1d5f0*/  @P0 BRA `(.L_x_745) ;  /* 0x0000000000b40947 */ /* 0x000fea0003800000 */
[----:B------:R-:W1:Y:S02]  /*1d600*/  LDC R0, c[0x0][0xc14] ;  /* 0x00030500ff007b82 */ /* 0x000e640000000800 */
.L_x_750:
[----:B------:R-:W-:-:S05]  /*1d610*/  VIADD R19, R19, 0x1f ;  /* 0x0000001f13137836 */ /* 0x000fca0000000000 */
[----:B-1----:R-:W-:-:S13]  /*1d620*/  ISETP.GE.AND P0, PT, R19, R0, PT ;  /* 0x000000001300720c */ /* 0x002fda0003f06270 */
[----:B------:R-:W-:Y:S05]  /*1d630*/  @P0 BRA `(.L_x_746) ;  /* 0x00000004005c0947 */ /* 0x000fea0003800000 */
[----:B------:R-:W1:Y:S01]  /*1d640*/  S2R R8, SR_TID.X ;  /* 0x0000000000087919 */ /* 0x000e620000002100 */
[----:B------:R-:W-:Y:S01]  /*1d650*/  BSSY B0, `(.L_x_747) ;  /* 0x000000a000007945 */ /* 0x000fe20003800000 */
[----:B------:R-:W-:Y:S01]  /*1d660*/  IMAD.MOV.U32 R2, RZ, RZ, RZ ;  /* 0x000000ffff027224 */ /* 0x000fe200078e00ff */
[----:B-1----:R-:W-:-:S04]  /*1d670*/  LOP3.LUT R8, R8, 0x1f, RZ, 0xc0, !PT ;  /* 0x0000001f08087812 */ /* 0x002fc800078ec0ff */
[C---:B------:R-:W-:Y:S01]  /*1d680*/  ISETP.NE.AND P1, PT, R8.reuse, 0x1f, PT ;  /* 0x0000001f0800780c */ /* 0x040fe20003f25270 */
[----:B------:R-:W-:-:S05]  /*1d690*/  IMAD.IADD R7, R8, 0x1, R19 ;  /* 0x0000000108077824 */ /* 0x000fca00078e0213 */
[----:B------:R-:W-:-:S13]  /*1d6a0*/  ISETP.GE.OR P0, PT, R7, R0, !P1 ;  /* 0x000000000700720c */ /* 0x000fda0004f06670 */
[----:B------:R-:W-:Y:S05]  /*1d6b0*/  @P0 BRA `(.L_x_748) ;  /* 0x00000000000c0947 */ /* 0x000fea0003800000 */
[----:B------:R-:W1:Y:S02]  /*1d6c0*/  LDC.64 R2, c[0x0][0xc58] ;  /* 0x00031600ff027b82 */ /* 0x000e640000000a00 */
[----:B-1----:R-:W-:-:S06]  /*1d6d0*/  IMAD.WIDE R2, R7, 0x4, R2 ;  /* 0x0000000407027825 */ /* 0x002fcc00078e0202 */
[----:B------:R1:W5:Y:S02]  /*1d6e0*/  LDG.E R2, desc[UR36][R2.64] ;  /* 0x0000002402027981 */ /* 0x000364000c1e1900 */
.L_x_748:
[----:B------:R-:W-:Y:S05]  /*1d6f0*/  BSYNC B0 ;  /* 0x0000000000007941 */ /* 0x000fea0003800000 */
.L_x_747:
        /* <DEDUP_REMOVED lines=19> */
[----:B------:R-:W0:Y:S02]  /*1d830*/  SHFL.UP PT, R14, R3, 0x10, RZ ;  /* 0x06000000030e7989 */ /* 0x000e2400000e00ff */
[----:B0-----:R-:W-:-:S05]  /*1d840*/  SEL R6, R14, RZ, P0 ;  /* 0x000000ff0e067207 */ /* 0x001fca0000000000 */
[----:B------:R-:W-:-:S05]  /*1d850*/  IMAD.IADD R6, R3, 0x1, R6 ;  /* 0x0000000103067824 */ /* 0x000fca00078e0206 */
[----:B------:R0:W1:Y:S02]  /*1d860*/  SHFL.IDX PT, R14, R6, 0x1f, 0x1f ;  /* 0x03e01f00060e7f89 */ /* 0x00006400000e0000 */
.L_x_841:
[----:B------:R-:W-:Y:S02]  /*1d870*/  ULDC UR4, c[0x0][0xc10] ;  /* 0x0003040000047ab9 */ /* 0x000fe40000000800 */
[----:B------:R-:W-:-:S04]  /*1d880*/  IMAD.U32 R16, RZ, RZ, UR4 ;  /* 0x00000004ff107e24 */ /* 0x000fc8000f8e00ff */
[----:B-1----:R-:W-:-:S04]  /*1d890*/  IMAD R7, R14, R16, RZ ;  /* 0x000000100e077224 */ /* 0x002fc800078e02ff */
[----:B------:R-:W-:-:S05]  /*1d8a0*/  IMAD.IADD R5, R7, 0x1, R5 ;  /* 0x0000000107057824 */ /* 0x000fca00078e0205 */
[----:B------:R-:W-:-:S13]  /*1d8b0*/  ISETP.GT.AND P0, PT, R5, R4, PT ;  /* 0x000000040500720c */ /* 0x000fda0003f04270 */
[----:B------:R-:W-:Y:S05]  /*1d8c0*/  @!P0 BRA `(.L_x_750) ;  /* 0xfffffffc00508947 */ /* 0x000fea000383ffff */
.L_x_745:
        /* <DEDUP_REMOVED lines=8> */
.L_x_845:
[----:B------:R-:W-:Y:S01]  /*1d950*/  ISETP.NE.AND P0, PT, R3, RZ, PT ;  /* 0x000000ff0300720c */ /* 0x000fe20003f05270 */
[----:B------:R-:W-:-:S12]  /*1d960*/  IMAD.MOV.U32 R14, RZ, RZ, RZ ;  /* 0x000000ffff0e7224 */ /* 0x000fd800078e00ff */
[----:B------:R-:W-:Y:S05]  /*1d970*/  @!P0 BRA `(.L_x_752) ;  /* 0x0000000000108947 */ /* 0x000fea0003800000 */
[----:B------:R-:W-:Y:S01]  /*1d980*/  UMOV UR4, 0xffffffff ;  /* 0xffffffff00047882 */ /* 0x000fe20000000000 */
[----:B------:R-:W-:Y:S02]  /*1d990*/  VIADD R12, R5, 0xffffffff ;  /* 0xffffffff050c7836 */ /* 0x000fe40000000000 */
[----:B------:R-:W-:Y:S05]  /*1d9a0*/  BRA.DIV UR4, `(.L_x_753) ;  /* 0x0000001e04cc7947 */ /* 0x000fea000b800000 */
[----:B------:R3:W4:Y:S02]  /*1d9b0*/  SHFL.IDX PT, R14, R6, R12, 0x1f ;  /* 0x00001f0c060e7589 */ /* 0x00072400000e0000 */
.L_x_752:
[----:B0-23--:R-:W-:Y:S01]  /*1d9c0*/  IABS R6, R17 ;  /* 0x0000001100067213 */ /* 0x00dfe20000000000 */
[----:B----4-:R-:W-:Y:S02]  /*1d9d0*/  IMAD R16, R14, R16, R7 ;  /* 0x000000100e107224 */ /* 0x010fe400078e0207 */
[----:B------:R-:W-:Y:S01]  /*1d9e0*/  IMAD.IADD R19, R5, 0x1, R19 ;  /* 0x0000000105137824 */ /* 0x000fe200078e0213 */
[----:B------:R-:W0:Y:S08]  /*1d9f0*/  I2F.RP R8, R6 ;  /* 0x0000000600087306 */ /* 0x000e300000209400 */
[----:B0-----:R-:W0:Y:S02]  /*1da00*/  MUFU.RCP R8, R8 ;  /* 0x0000000800087308 */ /* 0x001e240000001000 */
[----:B0-----:R-:W-:-:S06]  /*1da10*/  VIADD R9, R8, 0xffffffe ;  /* 0x0ffffffe08097836 */ /* 0x001fcc0000000000 */
[----:B------:R-:W1:Y:S02]  /*1da20*/  F2I.FTZ.U32.TRUNC.NTZ R3, R9 ;  /* 0x0000000900037305 */ /* 0x000e64000021f000 */
[----:B-1----:R-:W-:-:S04]  /*1da30*/  IMAD.MOV R2, RZ, RZ, -R3 ;  /* 0x000000ffff027224 */ /* 0x002fc800078e0a03 */
[----:B------:R-:W-:Y:S02]  /*1da40*/  IMAD R7, R2, R6, RZ ;  /* 0x0000000602077224 */ /* 0x000fe400078e02ff */
[----:B------:R-:W-:-:S04]  /*1da50*/  IMAD.MOV.U32 R2, RZ, RZ, RZ ;  /* 0x000000ffff027224 */ /* 0x000fc800078e00ff */
[----:B------:R-:W-:Y:S01]  /*1da60*/  IMAD.HI.U32 R2, R3, R7, R2 ;  /* 0x0000000703027227 */ /* 0x000fe200078e0002 */
[----:B------:R-:W-:-:S03]  /*1da70*/  IABS R7, R17 ;  /* 0x0000001100077213 */ /* 0x000fc60000000000 */
[----:B------:R-:W-:Y:S02]  /*1da80*/  IMAD.IADD R3, R4, 0x1, -R16 ;  /* 0x0000000104037824 */ /* 0x000fe400078e0a10 */
[----:B------:R-:W-:-:S03]  /*1da90*/  IMAD.MOV R7, RZ, RZ, -R7 ;  /* 0x000000ffff077224 */ /* 0x000fc600078e0a07 */
[----:B------:R-:W-:-:S05]  /*1daa0*/  IABS R4, R3 ;  /* 0x0000000300047213 */ /* 0x000fca0000000000 */
        /* <DEDUP_REMOVED lines=16> */
.L_x_746:
[----:B------:R-:W-:Y:S01]  /*1dbb0*/  UMOV UR4, URZ ;  /* 0x0000003f00047c82 */ /* 0x000fe20008000000 */
[----:B------:R-:W-:Y:S01]  /*1dbc0*/  UMOV UR5, URZ ;  /* 0x0000003f00057c82 */ /* 0x000fe20008000000 */
[----:B------:R-:W-:Y:S01]  /*1dbd0*/  ULDC UR6, c[0x0][0xc14] ;  /* 0x0003050000067ab9 */ /* 0x000fe20000000800 */
[----:B------:R-:W-:Y:S02]  /*1dbe0*/  IMAD.MOV.U32 R16, RZ, RZ, R4 ;  /* 0x000000ffff107224 */ /* 0x000fe400078e0004 */
[----:B------:R-:W-:Y:S02]  /*1dbf0*/  IMAD.U32 R17, RZ, RZ, UR4 ;  /* 0x00000004ff117e24 */ /* 0x000fe4000f8e00ff */
[----:B------:R-:W-:Y:S02]  /*1dc00*/  IMAD.U32 R18, RZ, RZ, UR5 ;  /* 0x00000005ff127e24 */ /* 0x000fe4000f8e00ff */
[----:B------:R-:W-:-:S07]  /*1dc10*/  IMAD.U32 R19, RZ, RZ, UR6 ;  /* 0x00000006ff137e24 */ /* 0x000fce000f8e00ff */
.L_x_754:
[----:B------:R-:W1:Y:S01]  /*1dc20*/  S2R R2, SR_TID.X ;  /* 0x0000000000027919 */ /* 0x000e620000002100 */
[----:B------:R-:W-:Y:S05]  /*1dc30*/  WARPSYNC.ALL ;  /* 0x0000000000007948 */ /* 0x000fea0003800000 */
[----:B------:R-:W-:Y:S01]  /*1dc40*/  BAR.SYNC.DEFER_BLOCKING 0x4, 0x120 ;  /* 0x0104800000007b1d */ /* 0x000fe20000010000 */
[----:B-1----:R-:W-:-:S04]  /*1dc50*/  LOP3.LUT R2, R2, 0x1f, RZ, 0xc0, !PT ;  /* 0x0000001f02027812 */ /* 0x002fc800078ec0ff */
[----:B------:R-:W-:-:S13]  /*1dc60*/  ISETP.NE.AND P0, PT, R2, RZ, PT ;  /* 0x000000ff0200720c */ /* 0x000fda0003f05270 */
[----:B------:R-:W1:Y:S01]  /*1dc70*/  @!P0 S2R R3, SR_CgaCtaId ;  /* 0x0000000000038919 */ /* 0x000e620000008800 */
[----:B------:R-:W-:-:S04]  /*1dc80*/  @!P0 MOV R2, 0x400 ;  /* 0x0000040000028802 */ /* 0x000fc80000000f00 */
[----:B-1----:R-:W-:-:S05]  /*1dc90*/  @!P0 LEA R2, R3, R2, 0x18 ;  /* 0x0000000203028211 */ /* 0x002fca00078ec0ff */
[----:B------:R2:W-:Y:S01]  /*1dca0*/  @!P0 STS.128 [R2+0x348d0], R16 ;  /* 0x0348d01002008388 */ /* 0x0005e20000000c00 */
[----:B------:R-:W-:Y:S06]  /*1dcb0*/  BAR.ARV 0x5, 0x120 ;  /* 0x0144800000007b1d */ /* 0x000fec0000002000 */
[----:B------:R-:W-:-:S13]  /*1dcc0*/  ISETP.GE.AND P0, PT, R19, R0, PT ;  /* 0x000000001300720c */ /* 0x000fda0003f06270 */
[----:B------:R-:W-:Y:S05]  /*1dcd0*/  @!P0 BRA `(.L_x_755) ;  /* 0xffffffb000608947 */ /* 0x000fea000383ffff */
.L_x_667:
[----:B0-----:R-:W3:Y:S01]  /*1dce0*/  LDL.LU R0, [R1+0x3c] ;  /* 0x00003c0001007983 */ /* 0x001ee20000300800 */
[----:B------:R-:W-:Y:S01]  /*1dcf0*/  BSSY B0, `(.L_x_756) ;  /* 0x000000b000007945 */ /* 0x000fe20003800000 */
[----:B------:R-:W0:Y:S01]  /*1dd00*/  S2R R5, SR_CgaCtaId ;  /* 0x0000000000057919 */ /* 0x000e220000008800 */
[----:B---3--:R-:W-:-:S05]  /*1dd10*/  VIADD R0, R0, 0x1 ;  /* 0x0000000100007836 */ /* 0x008fca0000000000 */
[----:B--2---:R-:W-:-:S04]  /*1dd20*/  LEA.HI R2, R0, R0, RZ, 0x1 ;  /* 0x0000000000027211 */ /* 0x004fc800078f08ff */
[----:B------:R-:W-:-:S05]  /*1dd30*/  LOP3.LUT R3, R2, 0xfffffffe, RZ, 0xc0, !PT ;  /* 0xfffffffe02037812 */ /* 0x000fca00078ec0ff */
[----:B------:R-:W-:Y:S01]  /*1dd40*/  IMAD.IADD R3, R0, 0x1, -R3 ;  /* 0x0000000100037824 */ /* 0x000fe200078e0a03 */
[----:B------:R-:W-:-:S04]  /*1dd50*/  MOV R0, 0x400 ;  /* 0x0000040000007802 */ /* 0x000fc80000000f00 */
[----:B0-----:R-:W-:Y:S02]  /*1dd60*/  LEA R0, R5, R0, 0x18 ;  /* 0x0000000005007211 */ /* 0x001fe400078ec0ff */
[----:B------:R-:W-:-:S04]  /*1dd70*/  SHF.L.U32 R3, R3, 0x1f, RZ ;  /* 0x0000001f03037819 */ /* 0x000fc800000006ff */
[----:B------:R-:W0:Y:S02]  /*1dd80*/  SYNCS.PHASECHK.TRANS64.TRYWAIT P0, [R0+URZ+0x34820], R3 ;  /* 0x03482003000075a7 */ /* 0x000e24000800017f */
[----:B0-----:R-:W-:Y:S05]  /*1dd90*/  @!P0 BRA `(.L_x_757) ;  /* 0x0000001800f48947 */ /* 0x001fea0003800000 */
.L_x_848:
[----:B------:R-:W-:Y:S05]  /*1dda0*/  BSYNC B0 ;  /* 0x0000000000007941 */ /* 0x000fea0003800000 */
.L_x_756:
[----:B------:R-:W-:-:S03]  /*1ddb0*/  UMOV UR4, 0xffffffff ;  /* 0xffffffff00047882 */ /* 0x000fc60000000000 */
[----:B------:R-:W-:Y:S05]  /*1ddc0*/  BRA.DIV UR4, `(.L_x_758) ;  /* 0x0000001a04fc7947 */ /* 0x000fea000b800000 */
[----:B------:R-:W1:Y:S02]  /*1ddd0*/  S2R R2, SR_TID.X ;  /* 0x0000000000027919 */ /* 0x000e640000002100 */
[----:B-1----:R-:W-:-:S04]  /*1dde0*/  SHF.R.U32.HI R2, RZ, 0x5, R2 ;  /* 0x00000005ff027819 */ /* 0x002fc80000011602 */
[----:B------:R-:W-:-:S05]  /*1ddf0*/  LOP3.LUT R2, R2, 0x3, RZ, 0xc0, !PT ;  /* 0x0000000302027812 */ /* 0x000fca00078ec0ff */
[----:B------:R1:W2:Y:S02]  /*1de00*/  SHFL.IDX PT, R14, R2, RZ, 0x1f ;  /* 0x00001fff020e7589 */ /* 0x0002a400000e0000 */
.L_x_851:
[----:B--2---:R-:W-:-:S13]  /*1de10*/  ISETP.NE.AND P0, PT, R14, RZ, PT ;  /* 0x000000ff0e00720c */ /* 0x004fda0003f05270 */
[----:B------:R-:W-:Y:S05]  /*1de20*/  @P0 BRA `(.L_x_448) ;  /* 0x0000000000940947 */ /* 0x000fea0003800000 */
[----:B------:R-:W-:-:S03]  /*1de30*/  UMOV UR4, 0xffffffff ;  /* 0xffffffff00047882 */ /* 0x000fc60000000000 */
[----:B------:R-:W-:Y:S05]  /*1de40*/  BRA.DIV UR4, `(.L_x_759) ;  /* 0x0000001e04107947 */ /* 0x000fea000b800000 */
[----:B------:R-:W-:-:S13]  /*1de50*/  ELECT P6, URZ, PT ;  /* 0x00000000003f782f */ /* 0x000fda00038c0000 */
.L_x_854:
[----:B------:R-:W-:Y:S05]  /*1de60*/  @!P6 BRA `(.L_x_448) ;  /* 0x000000000084e947 */ /* 0x000fea0003800000 */
[----:B-1----:R-:W2:Y:S02]  /*1de70*/  LDL.LU R2, [R1+0x38] ;  /* 0x0000380001027983 */ /* 0x002ea40000300800 */
[----:B--2---:R-:W-:-:S04]  /*1de80*/  LOP3.LUT R2, R2, 0x2, RZ, 0xfc, !PT ;  /* 0x0000000202027812 */ /* 0x004fc800078efcff */
[----:B------:R-:W-:-:S13]  /*1de90*/  ISETP.NE.AND P2, PT, R2, 0x3, PT ;  /* 0x000000030200780c */ /* 0x000fda0003f45270 */
[----:B------:R-:W-:Y:S05]  /*1dea0*/  @!P2 BRA `(.L_x_760) ;  /* 0x000000000004a947 */ /* 0x000fea0003800000 */
[----:B------:R-:W-:Y:S01]  /*1deb0*/  BPT.TRAP 0x1 ;  /* 0x000000040000795c */ /* 0x000fe20000300000 */
.L_x_760:
        /* <DEDUP_REMOVED lines=14> */
.L_x_855:
[----:B------:R-:W1:Y:S02]  /*1dfa0*/  SYNCS.PHASECHK.TRANS64.TRYWAIT P0, [R7+URZ], R2 ;  /* 0x00000002070075a7 */ /* 0x000e64000800017f */
[----:B-1----:R-:W-:Y:S05]  /*1dfb0*/  @!P0 BRA `(.L_x_762) ;  /* 0x0000001800e88947 */ /* 0x002fea0003800000 */
.L_x_856:
[----:B------:R-:W-:Y:S05]  /*1dfc0*/  @!P2 BRA `(.L_x_763) ;  /* 0x000000000004a947 */ /* 0x000fea0003800000 */
[----:B------:R-:W-:Y:S01]  /*1dfd0*/  BPT.TRAP 0x1 ;  /* 0x000000040000795c */ /* 0x000fe20000300000 */
.L_x_763:
[----:B------:R-:W2:Y:S01]  /*1dfe0*/  LDL.LU R4, [R1] ;  /* 0x0000000001047983 */ /* 0x000ea20000300800 */
[----:B------:R-:W-:-:S04]  /*1dff0*/  VIADD R0, R0, 0x34860 ;  /* 0x0003486000007836 */ /* 0x000fc80000000000 */
[----:B--2---:R-:W-:-:S04]  /*1e000*/  IMAD R4, R4, 0x8, R0 ;  /* 0x0000000804047824 */ /* 0x004fc800078e0200 */
[----:B------:R-:W2:Y:S02]  /*1e010*/  SYNCS.PHASECHK.TRANS64.TRYWAIT P0, [R4+URZ], R5 ;  /* 0x00000005040075a7 */ /* 0x000ea4000800017f */
[----:B--2---:R-:W-:Y:S05]  /*1e020*/  @!P0 BRA `(.L_x_764) ;  /* 0x0000001800e08947 */ /* 0x004fea0003800000 */
.L_x_857:
[----:B------:R-:W-:-:S07]  /*1e030*/  IMAD R3, R3, 0x8, R0 ;  /* 0x0000000803037824 */ /* 0x000fce00078e0200 */
.L_x_765:
[----:B---3--:R3:W4:Y:S02]  /*1e040*/  SYNCS.PHASECHK.TRANS64.TRYWAIT P0, [R3+URZ], R2 ;  /* 0x00000002030075a7 */ /* 0x008724000800017f */
[----:B----4-:R-:W-:Y:S05]  /*1e050*/  @!P0 NANOSLEEP.SYNCS 0x989680 ;  /* 0x009896800000895d */ /* 0x010fea0003900000 */
[----:B------:R-:W4:Y:S02]  /*1e060*/  @!P0 SYNCS.PHASECHK.TRANS64 P0, [R3+URZ], R2 ;  /* 0x00000002030085a7 */ /* 0x000f24000800007f */
[----:B----4-:R-:W-:Y:S05]  /*1e070*/  @!P0 BRA `(.L_x_765) ;  /* 0xfffffffc00f08947 */ /* 0x010fea000383ffff */
.L_x_448:
[----:B------:R-:W-:Y:S05]  /*1e080*/  BSYNC B7 ;  /* 0x0000000000077941 */ /* 0x000fea0003800000 */
.L_x_445:
[----:B------:R-:W-:Y:S05]  /*1e090*/  EXIT ;  /* 0x000000000000794d */ /* 0x000fea0003800000 */
.L_x_466:
[----:B0-----:R0:W1:Y:S02]  /*1e0a0*/  SYNCS.PHASECHK.TRANS64.TRYWAIT P5, [R3+URZ+0x34890], R0 ;  /* 0x03489000030075a7 */ /* 0x00106400080a017f */
[----:B-1----:R-:W-:Y:S05]  /*1e0b0*/  @!P5 NANOSLEEP.SYNCS 0x989680 ;  /* 0x009896800000d95d */ /* 0x002fea0003900000 */
[----:B------:R-:W1:Y:S02]  /*1e0c0*/  @!P5 SYNCS.PHASECHK.TRANS64 P5, [R3+URZ+0x34890], R0 ;  /* 0x034890000300d5a7 */ /* 0x000e6400080a007f */
[----:B-1----:R-:W-:Y:S05]  /*1e0d0*/  @!P5 BRA `(.L_x_466) ;  /* 0xfffffffc00f0d947 */ /* 0x002fea000383ffff */
[----:B------:R-:W-:Y:S05]  /*1e0e0*/  BRA `(.L_x_766) ;  /* 0xfffffe5400707947 */ /* 0x000fea000383ffff */
.L_x_520:
[----:B-1----:R1:W3:Y:S02]  /*1e0f0*/  SYNCS.PHASECHK.TRANS64.TRYWAIT P5, [R3+URZ+0x34890], R0 ;  /* 0x03489000030075a7 */ /* 0x0022e400080a017f */
[----:B---3--:R-:W-:Y:S05]  /*1e100*/  @!P5 NANOSLEEP.SYNCS 0x989680 ;  /* 0x009896800000d95d */ /* 0x008fea0003900000 */
[----:B------:R-:W3:Y:S02]  /*1e110*/  @!P5 SYNCS.PHASECHK.TRANS64 P5, [R3+URZ+0x34890], R0 ;  /* 0x034890000300d5a7 */ /* 0x000ee400080a007f */
[----:B---3--:R-:W-:Y:S05]  /*1e120*/  @!P5 BRA `(.L_x_520) ;  /* 0xfffffffc00f0d947 */ /* 0x008fea000383ffff */
[----:B------:R-:W-:Y:S05]  /*1e130*/  BRA `(.L_x_767) ;  /* 0xfffffe8c00187947 */ /* 0x000fea000383ffff */
.L_x_545:
[----:B0-----:R0:W1:Y:S02]  /*1e140*/  SYNCS.PHASECHK.TRANS64.TRYWAIT P4, [R3+URZ+0x34890], R0 ;  /* 0x03489000030075a7 */ /* 0x001064000808017f */
[----:B-1----:R-:W-:Y:S05]  /*1e150*/  @!P4 NANOSLEEP.SYNCS 0x989680 ;  /* 0x009896800000c95d */ /* 0x002fea0003900000 */
[----:B------:R-:W1:Y:S02]  /*1e160*/  @!P4 SYNCS.PHASECHK.TRANS64 P4, [R3+URZ+0x34890], R0 ;  /* 0x034890000300c5a7 */ /* 0x000e64000808007f */
[----:B-1----:R-:W-:Y:S05]  /*1e170*/  @!P4 BRA `(.L_x_545) ;  /* 0xfffffffc00f0c947 */ /* 0x002fea000383ffff */
[----:B------:R-:W-:Y:S05]  /*1e180*/  BRA `(.L_x_768) ;  /* 0xfffffebc008c7947 */ /* 0x000fea000383ffff */
.L_x_551:
[----:B--2---:R2:W3:Y:S02]  /*1e190*/  SYNCS.PHASECHK.TRANS64.TRYWAIT P4, [R3+URZ+0x348b0], R0 ;  /* 0x0348b000030075a7 */ /* 0x0044e4000808017f */
[----:B---3--:R-:W-:Y:S05]  /*1e1a0*/  @!P4 NANOSLEEP.SYNCS 0x989680 ;  /* 0x009896800000c95d */ /* 0x008fea0003900000 */
[----:B------:R-:W3:Y:S02]  /*1e1b0*/  @!P4 SYNCS.PHASECHK.TRANS64 P4, [R3+URZ+0x348b0], R0 ;  /* 0x0348b0000300c5a7 */ /* 0x000ee4000808007f */
[----:B---3--:R-:W-:Y:S05]  /*1e1c0*/  @!P4 BRA `(.L_x_551) ;  /* 0xfffffffc00f0c947 */ /* 0x008fea000383ffff */
[----:B------:R-:W-:Y:S05]  /*1e1d0*/  BRA `(.L_x_769) ;  /* 0xfffffec0008c7947 */ /* 0x000fea000383ffff */
.L_x_571:
[----:B------:R-:W-:Y:S01]  /*1e1e0*/  BSSY B1, `(.L_x_770) ;  /* 0x0000008000017945 */ /* 0x000fe20003800000 */
[----:B------:R-:W-:Y:S02]  /*1e1f0*/  IMAD.MOV.U32 R13, RZ, RZ, R38 ;  /* 0x000000ffff0d7224 */ /* 0x000fe400078e0026 */
[----:B------:R-:W-:Y:S02]  /*1e200*/  IMAD.MOV.U32 R12, RZ, RZ, RZ ;  /* 0x000000ffff0c7224 */ /* 0x000fe400078e00ff */
[----:B------:R-:W-:Y:S02]  /*1e210*/  IMAD.MOV.U32 R11, RZ, RZ, 0x1c1f ;  /* 0x00001c1fff0b7424 */ /* 0x000fe400078e00ff */
[----:B------:R-:W-:-:S07]  /*1e220*/  IMAD.MOV.U32 R15, RZ, RZ, -0x1 ;  /* 0xffffffffff0f7424 */ /* 0x000fce00078e00ff */
[----:B------:R-:W-:Y:S05]  /*1e230*/  WARPSYNC.COLLECTIVE R15, `(.L_x_771) ;  /* 0x000000000f087348 */ /* 0x000fea0003c00000 */
[----:B------:R0:W1:Y:S02]  /*1e240*/  SHFL.IDX P6, R14, R13, R12, R11 ;  /* 0x0000000c0d0e7389 */ /* 0x00006400000c000b */
[----:B01----:R-:W-:Y:S01]  /*1e250*/  ENDCOLLECTIVE ;  /* 0x000000000000791b */ /* 0x003fe20003800000 */
.L_x_771:
[----:B------:R-:W-:Y:S05]  /*1e260*/  BSYNC B1 ;  /* 0x0000000000017941 */ /* 0x000fea0003800000 */
.L_x_770:
[----:B------:R-:W-:Y:S05]  /*1e270*/  BRA `(.L_x_772) ;  /* 0xfffffed400bc7947 */ /* 0x000fea000383ffff */
.L_x_572:
        /* <DEDUP_REMOVED lines=8> */
.L_x_774:
[----:B------:R-:W-:Y:S05]  /*1e300*/  BSYNC B1 ;  /* 0x0000000000017941 */ /* 0x000fea0003800000 */
.L_x_773:
[----:B------:R-:W-:Y:S05]  /*1e310*/  BRA `(.L_x_775) ;  /* 0xfffffed400a07947 */ /* 0x000fea000383ffff */
.L_x_573:
        /* <DEDUP_REMOVED lines=8> */
.L_x_777:
[----:B------:R-:W-:Y:S05]  /*1e3a0*/  BSYNC B1 ;  /* 0x0000000000017941 */ /* 0x000fea0003800000 */
.L_x_776:
[----:B------:R-:W-:Y:S05]  /*1e3b0*/  BRA `(.L_x_778) ;  /* 0xfffffed400847947 */ /* 0x000fea000383ffff */
.L_x_574:
        /* <DEDUP_REMOVED lines=8> */
.L_x_780:
[----:B------:R-:W-:Y:S05]  /*1e440*/  BSYNC B1 ;  /* 0x0000000000017941 */ /* 0x000fea0003800000 */
.L_x_779:
[----:B------:R-:W-:Y:S05]  /*1e450*/  BRA `(.L_x_781) ;  /* 0xfffffed400687947 */ /* 0x000fea000383ffff */
.L_x_576:
[----:B0-----:R0:W1:Y:S02]  /*1e460*/  SYNCS.PHASECHK.TRANS64.TRYWAIT P1, [R2+URZ+0x34800], R5 ;  /* 0x03480005020075a7 */ /* 0x001064000802017f */
[----:B-1----:R-:W-:Y:S05]  /*1e470*/  @!P1 NANOSLEEP.SYNCS 0x989680 ;  /* 0x009896800000995d */ /* 0x002fea0003900000 */
[----:B------:R-:W1:Y:S02]  /*1e480*/  @!P1 SYNCS.PHASECHK.TRANS64 P1, [R2+URZ+0x34800], R5 ;  /* 0x03480005020095a7 */ /* 0x000e64000802007f */
[----:B-1----:R-:W-:Y:S05]  /*1e490*/  @!P1 BRA `(.L_x_576) ;  /* 0xfffffffc00f09947 */ /* 0x002fea000383ffff */
[----:B------:R-:W-:Y:S05]  /*1e4a0*/  BRA `(.L_x_782) ;  /* 0xfffffed400ac7947 */ /* 0x000fea000383ffff */
.L_x_602:
        /* <DEDUP_REMOVED lines=8> */
.L_x_784:
[----:B------:R-:W-:Y:S05]  /*1e530*/  BSYNC B1 ;  /* 0x0000000000017941 */ /* 0x000fea0003800000 */
.L_x_783:
[----:B------:R-:W-:Y:S05]  /*1e540*/  BRA `(.L_x_785) ;  /* 0xfffffefc002c7947 */ /* 0x000fea000383ffff */
.L_x_603:
        /* <DEDUP_REMOVED lines=8> */
.L_x_787:
[----:B------:R-:W-:Y:S05]  /*1e5d0*/  BSYNC B1 ;  /* 0x0000000000017941 */ /* 0x000fea0003800000 */
.L_x_786:
[----:B------:R-:W-:Y:S05]  /*1e5e0*/  BRA `(.L_x_788) ;  /* 0xfffffefc00107947 */ /* 0x000fea000383ffff */
.L_x_604:
        /* <DEDUP_REMOVED lines=8> */
.L_x_790:
[----:B------:R-:W-:Y:S05]  /*1e670*/  BSYNC B1 ;  /* 0x0000000000017941 */ /* 0x000fea0003800000 */
.L_x_789:
[----:B------:R-:W-:Y:S05]  /*1e680*/  BRA `(.L_x_791) ;  /* 0xfffffef800f47947 */ /* 0x000fea000383ffff */
.L_x_605:
        /* <DEDUP_REMOVED lines=8> */
.L_x_793:
[----:B------:R-:W-:Y:S05]  /*1e710*/  BSYNC B1 ;  /* 0x0000000000017941 */ /* 0x000fea0003800000 */
.L_x_792:
[----:B------:R-:W-:Y:S05]  /*1e720*/  BRA `(.L_x_794) ;  /* 0xfffffef800d87947 */ /* 0x000fea000383ffff */
.L_x_607:
[----:B0-----:R0:W1:Y:S02]  /*1e730*/  SYNCS.PHASECHK.TRANS64.TRYWAIT P0, [R2+URZ+0x34800], R3 ;  /* 0x03480003020075a7 */ /* 0x001064000800017f */
[----:B-1----:R-:W-:Y:S05]  /*1e740*/  @!P0 NANOSLEEP.SYNCS 0x989680 ;  /* 0x009896800000895d */ /* 0x002fea0003900000 */
[----:B------:R-:W1:Y:S02]  /*1e750*/  @!P0 SYNCS.PHASECHK.TRANS64 P0, [R2+URZ+0x34800], R3 ;  /* 0x03480003020085a7 */ /* 0x000e64000800007f */
[----:B-1----:R-:W-:Y:S05]  /*1e760*/  @!P0 BRA `(.L_x_607) ;  /* 0xfffffffc00f08947 */ /* 0x002fea000383ffff */
[----:B------:R-:W-:Y:S05]  /*1e770*/  BRA `(.L_x_795) ;  /* 0xfffffefc00187947 */ /* 0x000fea000383ffff */
.L_x_621:
[----:B-1----:R1:W2:Y:S02]  /*1e780*/  SYNCS.PHASECHK.TRANS64.TRYWAIT P2, [R4+URZ+0x34830], R3 ;  /* 0x03483003040075a7 */ /* 0x0022a4000804017f */
[----:B--2---:R-:W-:Y:S05]  /*1e790*/  @!P2 NANOSLEEP.SYNCS 0x989680 ;  /* 0x009896800000a95d */ /* 0x004fea0003900000 */
[----:B------:R-:W2:Y:S02]  /*1e7a0*/  @!P2 SYNCS.PHASECHK.TRANS64 P2, [R4+URZ+0x34830], R3 ;  /* 0x034830030400a5a7 */ /* 0x000ea4000804007f */
[----:B--2---:R-:W-:Y:S05]  /*1e7b0*/  @!P2 BRA `(.L_x_621) ;  /* 0xfffffffc00f0a947 */ /* 0x004fea000383ffff */
[----:B------:R-:W-:Y:S05]  /*1e7c0*/  BRA `(.L_x_620) ;  /* 0xffffff2000087947 */ /* 0x000fea000383ffff */
.L_x_628:
[----:B-1----:R1:W2:Y:S02]  /*1e7d0*/  SYNCS.PHASECHK.TRANS64.TRYWAIT P2, [R21+URZ+0x34830], R0 ;  /* 0x03483000150075a7 */ /* 0x0022a4000804017f */
[----:B--2---:R-:W-:Y:S05]  /*1e7e0*/  @!P2 NANOSLEEP.SYNCS 0x989680 ;  /* 0x009896800000a95d */ /* 0x004fea0003900000 */
[----:B------:R-:W2:Y:S02]  /*1e7f0*/  @!P2 SYNCS.PHASECHK.TRANS64 P2, [R21+URZ+0x34830], R0 ;  /* 0x034830001500a5a7 */ /* 0x000ea4000804007f */
[----:B--2---:R-:W-:Y:S05]  /*1e800*/  @!P2 BRA `(.L_x_628) ;  /* 0xfffffffc00f0a947 */ /* 0x004fea000383ffff */
[----:B------:R-:W-:Y:S05]  /*1e810*/  BRA `(.L_x_627) ;  /* 0xffffff4800947947 */ /* 0x000fea000383ffff */
.L_x_633:
[----:B---3--:R3:W4:Y:S02]  /*1e820*/  SYNCS.PHASECHK.TRANS64.TRYWAIT P2, [R202+URZ+0x34850], R3 ;  /* 0x03485003ca0075a7 */ /* 0x008724000804017f */
[----:B----4-:R-:W-:Y:S05]  /*1e830*/  @!P2 NANOSLEEP.SYNCS 0x989680 ;  /* 0x009896800000a95d */ /* 0x010fea0003900000 */
[----:B------:R-:W4:Y:S02]  /*1e840*/  @!P2 SYNCS.PHASECHK.TRANS64 P2, [R202+URZ+0x34850], R3 ;  /* 0x03485003ca00a5a7 */ /* 0x000f24000804007f */
[----:B----4-:R-:W-:Y:S05]  /*1e850*/  @!P2 BRA `(.L_x_633) ;  /* 0xfffffffc00f0a947 */ /* 0x010fea000383ffff */
[----:B------:R-:W-:Y:S05]  /*1e860*/  BRA `(.L_x_632) ;  /* 0xffffff5400747947 */ /* 0x000fea000383ffff */
.L_x_639:
[----:B-1----:R1:W2:Y:S02]  /*1e870*/  SYNCS.PHASECHK.TRANS64.TRYWAIT P0, [R13+URZ+0x34850], R4 ;  /* 0x034850040d0075a7 */ /* 0x0022a4000800017f */
[----:B--2---:R-:W-:Y:S05]  /*1e880*/  @!P0 NANOSLEEP.SYNCS 0x989680 ;  /* 0x009896800000895d */ /* 0x004fea0003900000 */
[----:B------:R-:W2:Y:S02]  /*1e890*/  @!P0 SYNCS.PHASECHK.TRANS64 P0, [R13+URZ+0x34850], R4 ;  /* 0x034850040d0085a7 */ /* 0x000ea4000800007f */
[----:B--2---:R-:W-:Y:S05]  /*1e8a0*/  @!P0 BRA `(.L_x_639) ;  /* 0xfffffffc00f08947 */ /* 0x004fea000383ffff */
[----:B------:R-:W-:Y:S05]  /*1e8b0*/  BRA `(.L_x_638) ;  /* 0xffffff7000947947 */ /* 0x000fea000383ffff */
.L_x_671:
        /* <DEDUP_REMOVED lines=8> */
[----:B-----5:R-:W-:Y:S05]  /*1e940*/  WARPSYNC.COLLECTIVE R15, `(.L_x_797) ;  /* 0x000000000f087348 */ /* 0x020fea0003c00000 */
[----:B------:R0:W1:Y:S02]  /*1e950*/  SHFL.IDX P6, R14, R13, R12, R11 ;  /* 0x0000000c0d0e7389 */ /* 0x00006400000c000b */
[----:B01---5:R-:W-:Y:S01]  /*1e960*/  ENDCOLLECTIVE ;  /* 0x000000000000791b */ /* 0x023fe20003800000 */
.L_x_797:
[----:B------:R-:W-:Y:S05]  /*1e970*/  BSYNC B1 ;  /* 0x0000000000017941 */ /* 0x000fea0003800000 */
.L_x_796:
[----:B------:R-:W-:Y:S05]  /*1e980*/  BRA `(.L_x_798) ;  /* 0xffffffa800b87947 */ /* 0x000fea000383ffff */
.L_x_672:
[----:B------:R-:W-:Y:S01]  /*1e990*/  BSSY B1, `(.L_x_799) ;  /* 0x0000006000017945 */ /* 0x000fe20003800000 */
[----:B------:R-:W-:-:S07]  /*1e9a0*/  IMAD.MOV.U32 R15, RZ, RZ, -0x1 ;  /* 0xffffffffff0f7424 */ /* 0x000fce00078e00ff */
[----:B-----5:R-:W-:Y:S05]  /*1e9b0*/  WARPSYNC.COLLECTIVE R15, `(.L_x_800) ;  /* 0x000000000f0c7348 */ /* 0x020fea0003c00000 */
[----:B------:R-:W-:Y:S02]  /*1e9c0*/  ELECT P6, UR62, PT ;  /* 0x00000000003e782f */ /* 0x000fe400038c0000 */
[----:B------:R-:W-:Y:S01]  /*1e9d0*/  MOV R14, UR62 ;  /* 0x0000003e000e7c02 */ /* 0x000fe20008000f00 */
[----:B-----5:R-:W-:Y:S10]  /*1e9e0*/  ENDCOLLECTIVE ;  /* 0x000000000000791b */ /* 0x020ff40003800000 */
.L_x_800:
[----:B------:R-:W-:Y:S05]  /*1e9f0*/  BSYNC B1 ;  /* 0x0000000000017941 */ /* 0x000fea0003800000 */
.L_x_799:
[----:B------:R-:W-:Y:S05]  /*1ea00*/  BRA `(.L_x_801) ;  /* 0xffffffa800a47947 */ /* 0x000fea000383ffff */
.L_x_674:
[----:B0-----:R0:W1:Y:S02]  /*1ea10*/  SYNCS.PHASECHK.TRANS64.TRYWAIT P0, [R9+URZ+0x34820], R5 ;  /* 0x03482005090075a7 */ /* 0x001064000800017f */
[----:B-1----:R-:W-:Y:S05]  /*1ea20*/  @!P0 NANOSLEEP.SYNCS 0x989680 ;  /* 0x009896800000895d */ /* 0x002fea0003900000 */
[----:B------:R-:W1:Y:S02]  /*1ea30*/  @!P0 SYNCS.PHASECHK.TRANS64 P0, [R9+URZ+0x34820], R5 ;  /* 0x03482005090085a7 */ /* 0x000e64000800007f */
[----:B-1----:R-:W-:Y:S05]  /*1ea40*/  @!P0 BRA `(.L_x_674) ;  /* 0xfffffffc00f08947 */ /* 0x002fea000383ffff */
[----:B------:R-:W-:Y:S05]  /*1ea50*/  BRA `(.L_x_802) ;  /* 0xffffffa800c07947 */ /* 0x000fea000383ffff */
.L_x_677:
[----:B0-----:R0:W1:Y:S02]  /*1ea60*/  SYNCS.PHASECHK.TRANS64.TRYWAIT P0, [R5+URZ+0x348a0], R7 ;  /* 0x0348a007050075a7 */ /* 0x001064000800017f */
[----:B-1----:R-:W-:Y:S05]  /*1ea70*/  @!P0 NANOSLEEP.SYNCS 0x989680 ;  /* 0x009896800000895d */ /* 0x002fea0003900000 */
[----:B------:R-:W1:Y:S02]  /*1ea80*/  @!P0 SYNCS.PHASECHK.TRANS64 P0, [R5+URZ+0x348a0], R7 ;  /* 0x0348a007050085a7 */ /* 0x000e64000800007f */
[----:B-1----:R-:W-:Y:S05]  /*1ea90*/  @!P0 BRA `(.L_x_677) ;  /* 0xfffffffc00f08947 */ /* 0x002fea000383ffff */
[----:B------:R-:W-:Y:S05]  /*1eaa0*/  BRA `(.L_x_803) ;  /* 0xffffffa800d07947 */ /* 0x000fea000383ffff */
.L_x_679:
[----:B-1----:R1:W2:Y:S02]  /*1eab0*/  SYNCS.PHASECHK.TRANS64.TRYWAIT P0, [R5+URZ+0x348c0], R7 ;  /* 0x0348c007050075a7 */ /* 0x0022a4000800017f */
[----:B--2---:R-:W-:Y:S05]  /*1eac0*/  @!P0 NANOSLEEP.SYNCS 0x989680 ;  /* 0x009896800000895d */ /* 0x004fea0003900000 */
[----:B------:R-:W2:Y:S02]  /*1ead0*/  @!P0 SYNCS.PHASECHK.TRANS64 P0, [R5+URZ+0x348c0], R7 ;  /* 0x0348c007050085a7 */ /* 0x000ea4000800007f */
[----:B--2---:R-:W-:Y:S05]  /*1eae0*/  @!P0 BRA `(.L_x_679) ;  /* 0xfffffffc00f08947 */ /* 0x004fea000383ffff */
[----:B------:R-:W-:Y:S05]  /*1eaf0*/  BRA `(.L_x_804) ;  /* 0xffffffac00607947 */ /* 0x000fea000383ffff */
.L_x_683:
[----:B0-----:R0:W1:Y:S02]  /*1eb00*/  SYNCS.PHASECHK.TRANS64.TRYWAIT P0, [R6+URZ+0x348a0], R7 ;  /* 0x0348a007060075a7 */ /* 0x001064000800017f */
[----:B-1----:R-:W-:Y:S05]  /*1eb10*/  @!P0 NANOSLEEP.SYNCS 0x989680 ;  /* 0x009896800000895d */ /* 0x002fea0003900000 */
[----:B------:R-:W1:Y:S02]  /*1eb20*/  @!P0 SYNCS.PHASECHK.TRANS64 P0, [R6+URZ+0x348a0], R7 ;  /* 0x0348a007060085a7 */ /* 0x000e64000800007f */
[----:B-1----:R-:W-:Y:S05]  /*1eb30*/  @!P0 BRA `(.L_x_683) ;  /* 0xfffffffc00f08947 */ /* 0x002fea000383ffff */
[----:B------:R-:W-:Y:S05]  /*1eb40*/  BRA `(.L_x_805) ;  /* 0xffffffb0003c7947 */ /* 0x000fea000383ffff */
.L_x_685:
[----:B-1----:R1:W2:Y:S02]  /*1eb50*/  SYNCS.PHASECHK.TRANS64.TRYWAIT P1, [R6+URZ+0x348c0], R7 ;  /* 0x0348c007060075a7 */ /* 0x0022a4000802017f */
[----:B--2---:R-:W-:Y:S05]  /*1eb60*/  @!P1 NANOSLEEP.SYNCS 0x989680 ;  /* 0x009896800000995d */ /* 0x004fea0003900000 */
[----:B------:R-:W2:Y:S02]  /*1eb70*/  @!P1 SYNCS.PHASECHK.TRANS64 P1, [R6+URZ+0x348c0], R7 ;  /* 0x0348c007060095a7 */ /* 0x000ea4000802007f */
[----:B--2---:R-:W-:Y:S05]  /*1eb80*/  @!P1 BRA `(.L_x_685) ;  /* 0xfffffffc00f09947 */ /* 0x004fea000383ffff */
[----:B------:R-:W-:Y:S05]  /*1eb90*/  BRA `(.L_x_806) ;  /* 0xffffffb000c47947 */ /* 0x000fea000383ffff */
.L_x_697:
        /* <DEDUP_REMOVED lines=11> */
.L_x_808:
[----:B------:R-:W-:Y:S05]  /*1ec50*/  BSYNC B0 ;  /* 0x0000000000007941 */ /* 0x000fea0003800000 */
.L_x_807:
[----:B------:R-:W-:Y:S05]  /*1ec60*/  BRA `(.L_x_809) ;  /* 0xffffffbc00c47947 */ /* 0x000fea000383ffff */
.L_x_698:
[----:B------:R-:W-:Y:S01]  /*1ec70*/  BSSY B0, `(.L_x_810) ;  /* 0x0000006000007945 */ /* 0x000fe20003800000 */
[----:B------:R-:W-:-:S07]  /*1ec80*/  IMAD.MOV.U32 R15, RZ, RZ, -0x1 ;  /* 0xffffffffff0f7424 */ /* 0x000fce00078e00ff */
[----:B------:R-:W-:Y:S05]  /*1ec90*/  WARPSYNC.COLLECTIVE R15, `(.L_x_811) ;  /* 0x000000000f0c7348 */ /* 0x000fea0003c00000 */
[----:B------:R-:W-:Y:S02]  /*1eca0*/  ELECT P6, UR62, PT ;  /* 0x00000000003e782f */ /* 0x000fe400038c0000 */
[----:B------:R-:W-:Y:S01]  /*1ecb0*/  MOV R14, UR62 ;  /* 0x0000003e000e7c02 */ /* 0x000fe20008000f00 */
[----:B------:R-:W-:Y:S10]  /*1ecc0*/  ENDCOLLECTIVE ;  /* 0x000000000000791b */ /* 0x000ff40003800000 */
.L_x_811:
[----:B------:R-:W-:Y:S05]  /*1ecd0*/  BSYNC B0 ;  /* 0x0000000000007941 */ /* 0x000fea0003800000 */
.L_x_810:
[----:B------:R-:W-:Y:S05]  /*1ece0*/  BRA `(.L_x_812) ;  /* 0xffffffbc00bc7947 */ /* 0x000fea000383ffff */
.L_x_701:
[----:B0-----:R0:W1:Y:S02]  /*1ecf0*/  SYNCS.PHASECHK.TRANS64.TRYWAIT P0, [R6+URZ+0x34840], R7 ;  /* 0x03484007060075a7 */ /* 0x001064000800017f */
[----:B-1----:R-:W-:Y:S05]  /*1ed00*/  @!P0 NANOSLEEP.SYNCS 0x989680 ;  /* 0x009896800000895d */ /* 0x002fea0003900000 */
[----:B------:R-:W1:Y:S02]  /*1ed10*/  @!P0 SYNCS.PHASECHK.TRANS64 P0, [R6+URZ+0x34840], R7 ;  /* 0x03484007060085a7 */ /* 0x000e64000800007f */
[----:B-1----:R-:W-:Y:S05]  /*1ed20*/  @!P0 BRA `(.L_x_701) ;  /* 0xfffffffc00f08947 */ /* 0x002fea000383ffff */
[----:B------:R-:W-:Y:S05]  /*1ed30*/  BRA `(.L_x_813) ;  /* 0xffffffc0002c7947 */ /* 0x000fea000383ffff */
.L_x_704:
        /* <DEDUP_REMOVED lines=8> */
.L_x_712:
[----:B0-----:R0:W1:Y:S02]  /*1edc0*/  SYNCS.PHASECHK.TRANS64.TRYWAIT P0, [R7+URZ+0x34840], R8 ;  /* 0x03484008070075a7 */ /* 0x001064000800017f */
[----:B-1----:R-:W-:Y:S05]  /*1edd0*/  @!P0 NANOSLEEP.SYNCS 0x989680 ;  /* 0x009896800000895d */ /* 0x002fea0003900000 */
[----:B------:R-:W1:Y:S02]  /*1ede0*/  @!P0 SYNCS.PHASECHK.TRANS64 P0, [R7+URZ+0x34840], R8 ;  /* 0x03484008070085a7 */ /* 0x000e64000800007f */
[----:B-1----:R-:W-:Y:S05]  /*1edf0*/  @!P0 BRA `(.L_x_712) ;  /* 0xfffffffc00f08947 */ /* 0x002fea000383ffff */
[----:B------:R-:W-:Y:S05]  /*1ee00*/  BRA `(.L_x_815) ;  /* 0xffffffc8003c7947 */ /* 0x000fea000383ffff */
.L_x_714:
[----:B0-----:R0:W1:Y:S02]  /*1ee10*/  SYNCS.PHASECHK.TRANS64.TRYWAIT P0, [R7+URZ+0x34860], R8 ;  /* 0x03486008070075a7 */ /* 0x001064000800017f */
[----:B-1----:R-:W-:Y:S05]  /*1ee20*/  @!P0 NANOSLEEP.SYNCS 0x989680 ;  /* 0x009896800000895d */ /* 0x002fea0003900000 */
[----:B------:R-:W1:Y:S02]  /*1ee30*/  @!P0 SYNCS.PHASECHK.TRANS64 P0, [R7+URZ+0x34860], R8 ;  /* 0x03486008070085a7 */ /* 0x000e64000800007f */
[----:B-1----:R-:W-:Y:S05]  /*1ee40*/  @!P0 BRA `(.L_x_714) ;  /* 0xfffffffc00f08947 */ /* 0x002fea000383ffff */
[----:B------:R-:W-:Y:S05]  /*1ee50*/  BRA `(.L_x_816) ;  /* 0xffffffc800e87947 */ /* 0x000fea000383ffff */
.L_x_720:
[----:B-1----:R1:W2:Y:S02]  /*1ee60*/  SYNCS.PHASECHK.TRANS64.TRYWAIT P0, [R2+URZ+0x34840], R3 ;  /* 0x03484003020075a7 */ /* 0x0022a4000800017f */
[----:B--2---:R-:W-:Y:S05]  /*1ee70*/  @!P0 NANOSLEEP.SYNCS 0x989680 ;  /* 0x009896800000895d */ /* 0x004fea0003900000 */
[----:B------:R-:W2:Y:S02]  /*1ee80*/  @!P0 SYNCS.PHASECHK.TRANS64 P0, [R2+URZ+0x34840], R3 ;  /* 0x03484003020085a7 */ /* 0x000ea4000800007f */
[----:B--2---:R-:W-:Y:S05]  /*1ee90*/  @!P0 BRA `(.L_x_720) ;  /* 0xfffffffc00f08947 */ /* 0x004fea000383ffff */
[----:B------:R-:W-:Y:S05]  /*1eea0*/  BRA `(.L_x_817) ;  /* 0xffffffd000487947 */ /* 0x000fea000383ffff */
.L_x_722:
[----:B0-----:R0:W1:Y:S02]  /*1eeb0*/  SYNCS.PHASECHK.TRANS64.TRYWAIT P0, [R2+URZ+0x34860], R3 ;  /* 0x03486003020075a7 */ /* 0x001064000800017f */
[----:B-1----:R-:W-:Y:S05]  /*1eec0*/  @!P0 NANOSLEEP.SYNCS 0x989680 ;  /* 0x009896800000895d */ /* 0x002fea0003900000 */
[----:B------:R-:W1:Y:S02]  /*1eed0*/  @!P0 SYNCS.PHASECHK.TRANS64 P0, [R2+URZ+0x34860], R3 ;  /* 0x03486003020085a7 */ /* 0x000e64000800007f */
[----:B-1----:R-:W-:Y:S05]  /*1eee0*/  @!P0 BRA `(.L_x_722) ;  /* 0xfffffffc00f08947 */ /* 0x002fea000383ffff */
[----:B------:R-:W-:Y:S05]  /*1eef0*/  BRA `(.L_x_818) ;  /* 0xffffffd000f47947 */ /* 0x000fea000383ffff */
.L_x_728:
[----:B--2---:R2:W3:Y:S02]  /*1ef00*/  SYNCS.PHASECHK.TRANS64.TRYWAIT P0, [R2+URZ+0x34840], R3 ;  /* 0x03484003020075a7 */ /* 0x0044e4000800017f */
[----:B---3--:R-:W-:Y:S05]  /*1ef10*/  @!P0 NANOSLEEP.SYNCS 0x989680 ;  /* 0x009896800000895d */ /* 0x008fea0003900000 */
[----:B------:R-:W3:Y:S02]  /*1ef20*/  @!P0 SYNCS.PHASECHK.TRANS64 P0, [R2+URZ+0x34840], R3 ;  /* 0x03484003020085a7 */ /* 0x000ee4000800007f */
[----:B---3--:R-:W-:Y:S05]  /*1ef30*/  @!P0 BRA `(.L_x_728) ;  /* 0xfffffffc00f08947 */ /* 0x008fea000383ffff */
[----:B------:R-:W-:Y:S05]  /*1ef40*/  BRA `(.L_x_819) ;  /* 0xffffffd8002c7947 */ /* 0x000fea000383ffff */
.L_x_730:
[----:B0-----:R0:W1:Y:S02]  /*1ef50*/  SYNCS.PHASECHK.TRANS64.TRYWAIT P0, [R2+URZ+0x34860], R8 ;  /* 0x03486008020075a7 */ /* 0x001064000800017f */
[----:B-1----:R-:W-:Y:S05]  /*1ef60*/  @!P0 NANOSLEEP.SYNCS 0x989680 ;  /* 0x009896800000895d */ /* 0x002fea0003900000 */
[----:B------:R-:W1:Y:S02]  /*1ef70*/  @!P0 SYNCS.PHASECHK.TRANS64 P0, [R2+URZ+0x34860], R8 ;  /* 0x03486008020085a7 */ /* 0x000e64000800007f */
[----:B-1----:R-:W-:Y:S05]  /*1ef80*/  @!P0 BRA `(.L_x_730) ;  /* 0xfffffffc00f08947 */ /* 0x002fea000383ffff */
[----:B------:R-:W-:Y:S05]  /*1ef90*/  BRA `(.L_x_820) ;  /* 0xffffffd800d47947 */ /* 0x000fea000383ffff */
.L_x_738:
[----:B-1----:R1:W2:Y:S02]  /*1efa0*/  SYNCS.PHASECHK.TRANS64.TRYWAIT P0, [R0+URZ+0x34860], R3 ;  /* 0x03486003000075a7 */ /* 0x0022a4000800017f */
[----:B--2---:R-:W-:Y:S05]  /*1efb0*/  @!P0 NANOSLEEP.SYNCS 0x989680 ;  /* 0x009896800000895d */ /* 0x004fea0003900000 */
[----:B------:R-:W2:Y:S02]  /*1efc0*/  @!P0 SYNCS.PHASECHK.TRANS64 P0, [R0+URZ+0x34860], R3 ;  /* 0x03486003000085a7 */ /* 0x000ea4000800007f */
[----:B--2---:R-:W-:Y:S05]  /*1efd0*/  @!P0 BRA `(.L_x_738) ;  /* 0xfffffffc00f08947 */ /* 0x004fea000383ffff */
[----:B------:R-:W-:Y:S05]  /*1efe0*/  BRA `(.L_x_821) ;  /* 0xffffffdc00f47947 */ /* 0x000fea000383ffff */
.L_x_741:
[----:B------:R-:W-:Y:S01]  /*1eff0*/  BSSY B0, `(.L_x_822) ;  /* 0x0000008000007945 */ /* 0x000fe20003800000 */
[----:B0-----:R-:W-:Y:S02]  /*1f000*/  IMAD.MOV.U32 R13, RZ, RZ, R16 ;  /* 0x000000ffff0d7224 */ /* 0x001fe400078e0010 */
[----:B------:R-:W-:Y:S02]  /*1f010*/  IMAD.MOV.U32 R12, RZ, RZ, RZ ;  /* 0x000000ffff0c7224 */ /* 0x000fe400078e00ff */
[----:B------:R-:W-:Y:S02]  /*1f020*/  IMAD.MOV.U32 R11, RZ, RZ, 0x1f ;  /* 0x0000001fff0b7424 */ /* 0x000fe400078e00ff */
[----:B------:R-:W-:-:S07]  /*1f030*/  IMAD.MOV.U32 R15, RZ, RZ, -0x1 ;  /* 0xffffffffff0f7424 */ /* 0x000fce00078e00ff */
[----:B-1---5:R-:W-:Y:S05]  /*1f040*/  WARPSYNC.COLLECTIVE R15, `(.L_x_823) ;  /* 0x000000000f087348 */ /* 0x022fea0003c00000 */
[----:B------:R0:W2:Y:S02]  /*1f050*/  SHFL.IDX P6, R14, R13, R12, R11 ;  /* 0x0000000c0d0e7389 */ /* 0x0000a400000c000b */
[----:B012--5:R-:W-:Y:S01]  /*1f060*/  ENDCOLLECTIVE ;  /* 0x000000000000791b */ /* 0x027fe20003800000 */
.L_x_823:
[----:B------:R-:W-:Y:S05]  /*1f070*/  BSYNC B0 ;  /* 0x0000000000007941 */ /* 0x000fea0003800000 */
.L_x_822:
        /* <DEDUP_REMOVED lines=8> */
.L_x_824:
[----:B------:R-:W-:Y:S01]  /*1f100*/  IMAD.MOV.U32 R5, RZ, RZ, R14 ;  /* 0x000000ffff057224 */ /* 0x000fe200078e000e */
[----:B------:R-:W-:Y:S06]  /*1f110*/  BRA `(.L_x_825) ;  /* 0xffffffe0008c7947 */ /* 0x000fec000383ffff */
.L_x_744:
        /* <DEDUP_REMOVED lines=8> */
.L_x_827:
[----:B------:R-:W-:Y:S05]  /*1f1a0*/  BSYNC B0 ;  /* 0x0000000000007941 */ /* 0x000fea0003800000 */
.L_x_826:
[----:B------:R-:W-:Y:S01]  /*1f1b0*/  ISETP.NE.AND P0, PT, R8, RZ, PT ;  /* 0x000000ff0800720c */ /* 0x000fe20003f05270 */
[----:B------:R-:W-:Y:S02]  /*1f1c0*/  IMAD.MOV.U32 R12, RZ, RZ, 0x2 ;  /* 0x00000002ff0c7424 */ /* 0x000fe400078e00ff */
[----:B------:R-:W-:Y:S01]  /*1f1d0*/  IMAD.MOV.U32 R11, RZ, RZ, RZ ;  /* 0x000000ffff0b7224 */ /* 0x000fe200078e00ff */
[----:B------:R-:W-:Y:S01]  /*1f1e0*/  SEL R3, R14, RZ, P0 ;  /* 0x000000ff0e037207 */ /* 0x000fe20000000000 */
[----:B------:R-:W-:Y:S01]  /*1f1f0*/  IMAD.MOV.U32 R15, RZ, RZ, -0x1 ;  /* 0xffffffffff0f7424 */ /* 0x000fe200078e00ff */
[----:B------:R-:W-:-:S03]  /*1f200*/  ISETP.GE.U32.AND P0, PT, R8, 0x2, PT ;  /* 0x000000020800780c */ /* 0x000fc60003f06070 */
[----:B------:R-:W-:-:S04]  /*1f210*/  IMAD.IADD R3, R2, 0x1, R3 ;  /* 0x0000000102037824 */ /* 0x000fc800078e0203 */
[----:B------:R-:W-:-:S07]  /*1f220*/  IMAD.MOV.U32 R13, RZ, RZ, R3 ;  /* 0x000000ffff0d7224 */ /* 0x000fce00078e0003 */
[----:B------:R-:W-:Y:S05]  /*1f230*/  WARPSYNC.COLLECTIVE R15, `(.L_x_828) ;  /* 0x000000000f087348 */ /* 0x000fea0003c00000 */
[----:B------:R0:W1:Y:S02]  /*1f240*/  SHFL.UP P6, R14, R13, R12, R11 ;  /* 0x0400000c0d0e7389 */ /* 0x00006400000c000b */
[----:B01----:R-:W-:Y:S01]  /*1f250*/  ENDCOLLECTIVE ;  /* 0x000000000000791b */ /* 0x003fe20003800000 */
.L_x_828:
        /* <DEDUP_REMOVED lines=8> */
.L_x_829:
        /* <DEDUP_REMOVED lines=8> */
.L_x_830:
        /* <DEDUP_REMOVED lines=8> */
.L_x_831:
        /* <DEDUP_REMOVED lines=8> */
.L_x_832:
[----:B------:R-:W-:Y:S05]  /*1f460*/  BRA `(.L_x_833) ;  /* 0xffffffe0004c7947 */ /* 0x000fea000383ffff */
.L_x_749:
[----:B------:R-:W-:Y:S01]  /*1f470*/  BSSY B0, `(.L_x_834) ;  /* 0x0000008000007945 */ /* 0x000fe20003800000 */
[----:B-----5:R-:W-:Y:S02]  /*1f480*/  IMAD.MOV.U32 R13, RZ, RZ, R2 ;  /* 0x000000ffff0d7224 */ /* 0x020fe400078e0002 */
[----:B------:R-:W-:Y:S02]  /*1f490*/  IMAD.MOV.U32 R12, RZ, RZ, 0x1 ;  /* 0x00000001ff0c7424 */ /* 0x000fe400078e00ff */
[----:B------:R-:W-:Y:S02]  /*1f4a0*/  IMAD.MOV.U32 R11, RZ, RZ, RZ ;  /* 0x000000ffff0b7224 */ /* 0x000fe400078e00ff */
[----:B------:R-:W-:-:S07]  /*1f4b0*/  IMAD.MOV.U32 R15, RZ, RZ, -0x1 ;  /* 0xffffffffff0f7424 */ /* 0x000fce00078e00ff */
[----:B01----:R-:W-:Y:S05]  /*1f4c0*/  WARPSYNC.COLLECTIVE R15, `(.L_x_835) ;  /* 0x000000000f087348 */ /* 0x003fea0003c00000 */
[----:B------:R2:W3:Y:S02]  /*1f4d0*/  SHFL.UP P6, R14, R13, R12, R11 ;  /* 0x0400000c0d0e7389 */ /* 0x0004e400000c000b */
[----:B0123--:R-:W-:Y:S01]  /*1f4e0*/  ENDCOLLECTIVE ;  /* 0x000000000000791b */ /* 0x00ffe20003800000 */
.L_x_835:
[----:B------:R-:W-:Y:S05]  /*1f4f0*/  BSYNC B0 ;  /* 0x0000000000007941 */ /* 0x000fea0003800000 */
.L_x_834:
        /* <DEDUP_REMOVED lines=11> */
.L_x_836:
        /* <DEDUP_REMOVED lines=8> */
.L_x_837:
        /* <DEDUP_REMOVED lines=8> */
.L_x_838:
        /* <DEDUP_REMOVED lines=8> */
.L_x_839:
        /* <DEDUP_REMOVED lines=8> */
.L_x_840:
[----:B------:R-:W-:Y:S05]  /*1f7b0*/  BRA `(.L_x_841) ;  /* 0xffffffe0002c7947 */ /* 0x000fea000383ffff */
.L_x_751:
[----:B------:R-:W-:Y:S01]  /*1f7c0*/  BSSY B0, `(.L_x_842) ;  /* 0x0000006000007945 */ /* 0x000fe20003800000 */
[----:B------:R-:W-:Y:S01]  /*1f7d0*/  PLOP3.LUT P6, PT, P6, PT, PT, 0x8, 0x0 ;  /* 0x000000000000781c */ /* 0x000fe200037ce170 */
[----:B------:R-:W-:-:S12]  /*1f7e0*/  IMAD.MOV.U32 R15, RZ, RZ, -0x1 ;  /* 0xffffffffff0f7424 */ /* 0x000fd800078e00ff */
[----:B0-----:R-:W-:Y:S05]  /*1f7f0*/  WARPSYNC.COLLECTIVE R15, `(.L_x_843) ;  /* 0x000000000f087348 */ /* 0x001fea0003c00000 */
[----:B------:R-:W-:Y:S01]  /*1f800*/  VOTE.ANY R14, PT, P6 ;  /* 0x00000000000e7806 */ /* 0x000fe200030e0100 */
[----:B0-----:R-:W-:Y:S06]  /*1f810*/  ENDCOLLECTIVE ;  /* 0x000000000000791b */ /* 0x001fec0003800000 */
.L_x_843:
[----:B------:R-:W-:Y:S05]  /*1f820*/  BSYNC B0 ;  /* 0x0000000000007941 */ /* 0x000fea0003800000 */
.L_x_842:
        /* <DEDUP_REMOVED lines=9> */
.L_x_844:
[----:B------:R-:W-:Y:S01]  /*1f8c0*/  IMAD.MOV.U32 R17, RZ, RZ, R14 ;  /* 0x000000ffff117224 */ /* 0x000fe200078e000e */
[----:B------:R-:W-:Y:S06]  /*1f8d0*/  BRA `(.L_x_845) ;  /* 0xffffffe0001c7947 */ /* 0x000fec000383ffff */
.L_x_753:
[----:B------:R-:W-:Y:S01]  /*1f8e0*/  BSSY B0, `(.L_x_846) ;  /* 0x0000007000007945 */ /* 0x000fe20003800000 */
[----:B------:R-:W-:Y:S02]  /*1f8f0*/  IMAD.MOV.U32 R13, RZ, RZ, R6 ;  /* 0x000000ffff0d7224 */ /* 0x000fe400078e0006 */
[----:B------:R-:W-:Y:S02]  /*1f900*/  IMAD.MOV.U32 R11, RZ, RZ, 0x1f ;  /* 0x0000001fff0b7424 */ /* 0x000fe400078e00ff */
[----:B------:R-:W-:-:S07]  /*1f910*/  IMAD.MOV.U32 R15, RZ, RZ, -0x1 ;  /* 0xffffffffff0f7424 */ /* 0x000fce00078e00ff */
[----:B012---:R-:W-:Y:S05]  /*1f920*/  WARPSYNC.COLLECTIVE R15, `(.L_x_847) ;  /* 0x000000000f087348 */ /* 0x007fea0003c00000 */
[----:B------:R3:W4:Y:S02]  /*1f930*/  SHFL.IDX P6, R14, R13, R12, R11 ;  /* 0x0000000c0d0e7389 */ /* 0x00072400000c000b */
[----:B01234-:R-:W-:Y:S01]  /*1f940*/  ENDCOLLECTIVE ;  /* 0x000000000000791b */ /* 0x01ffe20003800000 */
.L_x_847:
[----:B------:R-:W-:Y:S05]  /*1f950*/  BSYNC B0 ;  /* 0x0000000000007941 */ /* 0x000fea0003800000 */
.L_x_846:
[----:B------:R-:W-:Y:S05]  /*1f960*/  BRA `(.L_x_752) ;  /* 0xffffffe000147947 */ /* 0x000fea000383ffff */
.L_x_757:
[----:B0-----:R0:W1:Y:S02]  /*1f970*/  SYNCS.PHASECHK.TRANS64.TRYWAIT P0, [R0+URZ+0x34820], R3 ;  /* 0x03482003000075a7 */ /* 0x001064000800017f */
[----:B-1----:R-:W-:Y:S05]  /*1f980*/  @!P0 NANOSLEEP.SYNCS 0x989680 ;  /* 0x009896800000895d */ /* 0x002fea0003900000 */
[----:B------:R-:W1:Y:S02]  /*1f990*/  @!P0 SYNCS.PHASECHK.TRANS64 P0, [R0+URZ+0x34820], R3 ;  /* 0x03482003000085a7 */ /* 0x000e64000800007f */
[----:B-1----:R-:W-:Y:S05]  /*1f9a0*/  @!P0 BRA `(.L_x_757) ;  /* 0xfffffffc00f08947 */ /* 0x002fea000383ffff */
[----:B------:R-:W-:Y:S05]  /*1f9b0*/  BRA `(.L_x_848) ;  /* 0xffffffe000f87947 */ /* 0x000fea000383ffff */
.L_x_758:
        /* <DEDUP_REMOVED lines=11> */
.L_x_850:
[----:B------:R-:W-:Y:S05]  /*1fa70*/  BSYNC B0 ;  /* 0x0000000000007941 */ /* 0x000fea0003800000 */
.L_x_849:
[----:B------:R-:W-:Y:S05]  /*1fa80*/  BRA `(.L_x_851) ;  /* 0xffffffe000e07947 */ /* 0x000fea000383ffff */
.L_x_759:
[----:B------:R-:W-:Y:S01]  /*1fa90*/  BSSY B0, `(.L_x_852) ;  /* 0x0000006000007945 */ /* 0x000fe20003800000 */
[----:B------:R-:W-:-:S07]  /*1faa0*/  IMAD.MOV.U32 R15, RZ, RZ, -0x1 ;  /* 0xffffffffff0f7424 */ /* 0x000fce00078e00ff */
[----:B01----:R-:W-:Y:S05]  /*1fab0*/  WARPSYNC.COLLECTIVE R15, `(.L_x_853) ;  /* 0x000000000f0c7348 */ /* 0x003fea0003c00000 */
[----:B------:R-:W-:Y:S02]  /*1fac0*/  ELECT P6, UR62, PT ;  /* 0x00000000003e782f */ /* 0x000fe400038c0000 */
[----:B------:R-:W-:Y:S01]  /*1fad0*/  MOV R14, UR62 ;  /* 0x0000003e000e7c02 */ /* 0x000fe20008000f00 */
[----:B01----:R-:W-:Y:S10]  /*1fae0*/  ENDCOLLECTIVE ;  /* 0x000000000000791b */ /* 0x003ff40003800000 */
.L_x_853:
[----:B------:R-:W-:Y:S05]  /*1faf0*/  BSYNC B0 ;  /* 0x0000000000007941 */ /* 0x000fea0003800000 */
.L_x_852:
[----:B------:R-:W-:Y:S05]  /*1fb00*/  BRA `(.L_x_854) ;  /* 0xffffffe000d47947 */ /* 0x000fea000383ffff */
.L_x_761:
[----:B0-----:R0:W1:Y:S02]  /*1fb10*/  SYNCS.PHASECHK.TRANS64.TRYWAIT P0, [R6+URZ], R5 ;  /* 0x00000005060075a7 */ /* 0x001064000800017f */
[----:B-1----:R-:W-:Y:S05]  /*1fb20*/  @!P0 NANOSLEEP.SYNCS 0x989680 ;  /* 0x009896800000895d */ /* 0x002fea0003900000 */
[----:B------:R-:W1:Y:S02]  /*1fb30*/  @!P0 SYNCS.PHASECHK.TRANS64 P0, [R6+URZ], R5 ;  /* 0x00000005060085a7 */ /* 0x000e64000800007f */
[----:B-1----:R-:W-:Y:S05]  /*1fb40*/  @!P0 BRA `(.L_x_761) ;  /* 0xfffffffc00f08947 */ /* 0x002fea000383ffff */
[----:B------:R-:W-:Y:S05]  /*1fb50*/  BRA `(.L_x_855) ;  /* 0xffffffe400107947 */ /* 0x000fea000383ffff */
.L_x_762:
[----:B-1----:R1:W2:Y:S02]  /*1fb60*/  SYNCS.PHASECHK.TRANS64.TRYWAIT P0, [R7+URZ], R2 ;  /* 0x00000002070075a7 */ /* 0x0022a4000800017f */
[----:B--2---:R-:W-:Y:S05]  /*1fb70*/  @!P0 NANOSLEEP.SYNCS 0x989680 ;  /* 0x009896800000895d */ /* 0x004fea0003900000 */
[----:B------:R-:W2:Y:S02]  /*1fb80*/  @!P0 SYNCS.PHASECHK.TRANS64 P0, [R7+URZ], R2 ;  /* 0x00000002070085a7 */ /* 0x000ea4000800007f */
[----:B--2---:R-:W-:Y:S05]  /*1fb90*/  @!P0 BRA `(.L_x_762) ;  /* 0xfffffffc00f08947 */ /* 0x004fea000383ffff */
[----:B------:R-:W-:Y:S05]  /*1fba0*/  BRA `(.L_x_856) ;  /* 0xffffffe400047947 */ /* 0x000fea000383ffff */
.L_x_764:
[----:B--2---:R2:W3:Y:S02]  /*1fbb0*/  SYNCS.PHASECHK.TRANS64.TRYWAIT P0, [R4+URZ], R5 ;  /* 0x00000005040075a7 */ /* 0x0044e4000800017f */
[----:B---3--:R-:W-:Y:S05]  /*1fbc0*/  @!P0 NANOSLEEP.SYNCS 0x989680 ;  /* 0x009896800000895d */ /* 0x008fea0003900000 */
[----:B------:R-:W3:Y:S02]  /*1fbd0*/  @!P0 SYNCS.PHASECHK.TRANS64 P0, [R4+URZ], R5 ;  /* 0x00000005040085a7 */ /* 0x000ee4000800007f */
[----:B---3--:R-:W-:Y:S05]  /*1fbe0*/  @!P0 BRA `(.L_x_764) ;  /* 0xfffffffc00f08947 */ /* 0x008fea000383ffff */
[----:B------:R-:W-:Y:S05]  /*1fbf0*/  BRA `(.L_x_857) ;  /* 0xffffffe4000c7947 */ /* 0x000fea000383ffff */
.L_x_858:
        /* <DEDUP_REMOVED lines=16> */
.L_x_11933:


//--------------------- .text._ZN7cutlass13device_kernelIN5flash11enable_sm90INS1_16FlashAttnFwdSm90INS1_25CollectiveMainloopFwdSm90ILi2EN4cute5tupleIJNS5_1CILi1EEES8_S8_EEENS6_IJNS7_ILi128EEENS7_ILi96EEENS7_ILi192EEEEEELi128ENS_10bfloat16_tEfNS_4arch4Sm90ELb0ELb1ELb0ELb0ELb0ELb0ELb0ELb1ELb1ELb0ELb0ELb0EEENS1_21CollectiveEpilogueFwdINS6_IJSA_SA_SB_EEES9_SE_SG_Li256ELb0ELb0ELb0ELb0EEENS1_30DynamicPersistentTileSchedulerILi256ELi32ELb0ELb0ELb1EEEEEEEEEvNT_6ParamsE --------------------------
	.section	.text._ZN7cutlass13device_kernelIN5flash11enable_sm90INS1_16FlashAttnFwdSm90INS1_25CollectiveMainloopFwdSm90ILi2EN4cute5tupleIJNS5_1CILi1EEES8_S8_EEENS6_IJNS7_ILi128EEENS7_ILi96EEENS7_ILi192EEEEEELi128ENS_10bfloat16_tEfNS_4arch4Sm90ELb0ELb1ELb0ELb0ELb0ELb0ELb0ELb1ELb1ELb0ELb0ELb0EEENS1_21CollectiveEpilogueFwdINS6_IJSA_SA_SB_EEES9_SE_SG_Li256ELb0ELb0ELb0ELb0EEENS1_30DynamicPersistentTileSchedulerILi256ELi32ELb0ELb0ELb1EEEEEEEEEvNT_6ParamsE,"ax",@progbits
	.align	128
.text._ZN7cutlass13device_kernelIN5flash11enable_sm90INS1_16FlashAttnFwdSm90INS1_25CollectiveMainloopFwdSm90ILi2EN4cute5tupleIJNS5_1CILi1EEES8_S8_EEENS6_IJNS7_ILi128EEENS7_ILi96EEENS7_ILi192EEEEEELi128ENS_10bfloat16_tEfNS_4arch4Sm90ELb0ELb1ELb0ELb0ELb0ELb0ELb0ELb1ELb1ELb0ELb0ELb0EEENS1_21CollectiveEpilogueFwdINS6_IJSA_SA_SB_EEES9_SE_SG_Li256ELb0ELb0ELb0ELb0EEENS1_30DynamicPersistentTileSchedulerILi256ELi32ELb0ELb0ELb1EEEEEEEEEvNT_6ParamsE:
        .type           _ZN7cutlass13device_kernelIN5flash11enable_sm90INS1_16FlashAttnFwdSm90INS1_25CollectiveMainloopFwdSm90ILi2EN4cute5tupleIJNS5_1CILi1EEES8_S8_EEENS6_IJNS7_ILi128EEENS7_ILi96EEENS7_ILi192EEEEEELi128ENS_10bfloat16_tEfNS_4arch4Sm90ELb0ELb1ELb0ELb0ELb0ELb0ELb0ELb1ELb1ELb0ELb0ELb0EEENS1_21CollectiveEpilogueFwdINS6_IJSA_SA_SB_EEES9_SE_SG_Li256ELb0ELb0ELb0ELb0EEENS1_30DynamicPersistentTileSchedulerILi256ELi32ELb0ELb0ELb1EEEEEEEEEvNT_6ParamsE,@function
        .size           _ZN7cutlass13device_kernelIN5flash11enable_sm90INS1_16FlashAttnFwdSm90INS1_25CollectiveMainloopFwdSm90ILi2EN4cute5tupleIJNS5_1CILi1EEES8_S8_EEENS6_IJNS7_ILi128EEENS7_ILi96EEENS7_ILi192EEEEEELi128ENS_10bfloat16_tEfNS_4arch4Sm90ELb0ELb1ELb0ELb0ELb0ELb0ELb0ELb1ELb1ELb0ELb0ELb0EEENS1_21CollectiveEpilogueFwdINS6_IJSA_SA_SB_EEES9_SE_SG_Li256ELb0ELb0ELb0ELb0EEENS1_30DynamicPersistentTileSchedulerILi256ELi32ELb0ELb0ELb1EEEEEEEEEvNT_6ParamsE,(.L_x_11934 - _ZN7cutlass13device_kernelIN5flash11enable_sm90INS1_16FlashAttnFwdSm90INS1_25CollectiveMainloopFwdSm90ILi2EN4cute5tupleIJNS5_1CILi1EEES8_S8_EEENS6_IJNS7_ILi128EEENS7_ILi96EEENS7_ILi192EEEEEELi128ENS_10bfloat16_tEfNS_4arch4Sm90ELb0ELb1ELb0ELb0ELb0ELb0ELb0ELb1ELb1ELb0ELb0ELb0EEENS1_21CollectiveEpilogueFwdINS6_IJSA_SA_SB_EEES9_SE_SG_Li256ELb0ELb0ELb0ELb0EEENS1_30DynamicPersistentTileSchedulerILi256ELi32ELb0ELb0ELb1EEEEEEEEEvNT_6ParamsE)
        .other          _ZN7cutlass13device_kernelIN5flash11enable_sm90INS1_16FlashAttnFwdSm90INS1_25CollectiveMainloopFwdSm90ILi2EN4cute5tupleIJNS5_1CILi1EEES8_S8_EEENS6_IJNS7_ILi128EEENS7_ILi96EEENS7_ILi192EEEEEELi128ENS_10bfloat16_tEfNS_4arch4Sm90ELb0ELb1ELb0ELb0ELb0ELb0ELb0ELb1ELb1ELb0ELb0ELb0EEENS1_21CollectiveEpilogueFwdINS6_IJSA_SA_SB_EEES9_SE_SG_Li256ELb0ELb0ELb0ELb0EEENS1_30DynamicPersistentTileSchedulerILi256ELi32ELb0ELb0ELb1EEEEEEEEEvNT_6ParamsE,@"STO_CUDA_ENTRY STV_DEFAULT"
_ZN7cutlass13device_kernelIN5flash11enable_sm90INS1_16FlashAttnFwdSm90INS1_25CollectiveMainloopFwdSm90ILi2EN4cute5tupleIJNS5_1CILi1EEES8_S8_EEENS6_IJNS7_ILi128EEENS7_ILi96EEENS7_ILi192EEEEEELi128ENS_10bfloat16_tEfNS_4arch4Sm90ELb0ELb1ELb0ELb0ELb0ELb0ELb0ELb1ELb1ELb0ELb0ELb0EEENS1_21CollectiveEpilogueFwdINS6_IJSA_SA_SB_EEES9_SE_SG_Li256ELb0ELb0ELb0ELb0EEENS1_30DynamicPersistentTileSchedulerILi256ELi32ELb0ELb0ELb1EEEEEEEEEvNT_6ParamsE:
        /* <DEDUP_REMOVED lines=24> */
.L_x_860:
[----:B------:R-:W-:Y:S05]  /*0180*/  BSYNC B0 ;  /* 0x0000000000007941 */ /* 0x000fea0003800000 */
.L_x_859:
[----:B------:R-:W-:Y:S01]  /*0190*/  VOTEU.ANY UP0, P0 ;  /* 0x00000000003f7886 */ /* 0x000fe20000000100 */
[----:B------:R-:W1:Y:S01]  /*01a0*/  SHFL.IDX PT, R2, R2, RZ, 0x1f ;  /* 0x00001fff02027589 */ /* 0x000e6200000e0000 */
[----:B------:R-:W-:Y:S01]  /*01b0*/  UMOV UR4, 0x1 ;  /* 0x0000000100047882 */ /* 0x000fe20000000000 */
[----:B------:R-:W-:Y:S01]  /*01c0*/  VOTEU.ANY UP1, P0 ;  /* 0x00000000003f7886 */ /* 0x000fe20000020100 */
[----:B------:R-:W-:Y:S01]  /*01d0*/  VOTEU.ANY UP2, P0 ;  /* 0x00000000003f7886 */ /* 0x000fe20000040100 */
[----:B------:R-:W2:Y:S01]  /*01e0*/  @UP0 S2UR UR7, SR_CgaCtaId ;  /* 0x00000000000709c3 */ /* 0x000ea20000008800 */
[----:B------:R-:W3:Y:S01]  /*01f0*/  SHFL.IDX PT, R3, R0, RZ, 0x1f ;  /* 0x00001fff00037589 */ /* 0x000ee200000e0000 */
[----:B------:R-:W-:Y:S01]  /*0200*/  @UP0 UMOV UR6, 0x400 ;  /* 0x0000040000060882 */ /* 0x000fe20000000000 */
[----:B------:R-:W-:-:S04]  /*0210*/  @UP0 UIADD3 UR4, -UR4, 0x100000, URZ ;  /* 0x0010000004040890 */ /* 0x000fc8000fffe13f */
[----:B------:R-:W-:Y:S02]  /*0220*/  @UP0 USHF.L.U32 UR5, UR4, 0xb, URZ ;  /* 0x0000000b04050899 */ /* 0x000fe4000800063f */
[----:B------:R-:W-:Y:S01]  /*0230*/  @UP0 USHF.L.U32 UR4, UR4, 0x1, URZ ;  /* 0x0000000104040899 */ /* 0x000fe2000800063f */
[----:B-1----:R-:W-:Y:S01]  /*0240*/  R2UR UR8, R2 ;  /* 0x00000000020872ca */ /* 0x002fe200000e0000 */
[----:B--2---:R-:W-:Y:S01]  /*0250*/  @UP0 ULEA UR6, UR7, UR6, 0x18 ;  /* 0x0000000607060291 */ /* 0x004fe2000f8ec03f */
[----:B---3--:R-:W-:-:S11]  /*0260*/  ISETP.NE.AND P1, PT, R3, RZ, PT ;  /* 0x000000ff0300720c */ /* 0x008fd60003f25270 */
[----:B------:R-:W-:Y:S01]  /*0270*/  UISETP.NE.AND UP0, UPT, UR8, URZ, UPT ;  /* 0x0000003f0800728c */ /* 0x000fe2000bf05270 */
[----:B------:R-:W1:Y:S02]  /*0280*/  FENCE.VIEW.ASYNC.S ;  /* 0x00000000000073c6 */ /* 0x000e640000000000 */
[----:B-1----:R1:W2:Y:S01]  /*0290*/  @UP1 SYNCS.EXCH.64 URZ, [UR6+0x2a800], UR4 ;  /* 0x02a80004063f15b2 */ /* 0x0022a20008000100 */
[----:B------:R1:W3:Y:S01]  /*02a0*/  @UP2 SYNCS.EXCH.64 URZ, [UR6+0x2a820], UR4 ;  /* 0x02a82004063f25b2 */ /* 0x0002e20008000100 */
[----:B------:R-:W-:Y:S06]  /*02b0*/  @P1 BRA `(.L_x_861) ;  /* 0x0000000000481947 */ /* 0x000fec0003800000 */
        /* <DEDUP_REMOVED lines=18> */
.L_x_861:
        /* <DEDUP_REMOVED lines=22> */
.L_x_862:
        /* <DEDUP_REMOVED lines=14> */
[----:B------:R4:W1:Y:S01]  /*0620*/  SYNCS.EXCH.64 URZ, [UR6+0x2a880], UR4 ;  /* 0x02a88004063f75b2 */ /* 0x0008620008000100 */
[----:B------:R4:W1:Y:S01]  /*0630*/  SYNCS.EXCH.64 URZ, [UR6+0x2a878], UR4 ;  /* 0x02a87804063f75b2 */ /* 0x0008620008000100 */
[----:B------:R4:W1:Y:S02]  /*0640*/  SYNCS.EXCH.64 URZ, [UR6+0x2a888], UR4 ;  /* 0x02a88804063f75b2 */ /* 0x0008640008000100 */
[----:B----4-:R-:W-:Y:S01]  /*0650*/  NOP ;  /* 0x0000000000007918 */ /* 0x010fe20000000000 */
.L_x_863:
        /* <DEDUP_REMOVED lines=22> */
.L_x_864:
        /* <DEDUP_REMOVED lines=22> */
.L_x_865:
[----:B-1----:R-:W-:Y:S01]  /*0920*/  UMOV UR4, 0x1 ;  /* 0x0000000100047882 */ /* 0x002fe20000000000 */
[----:B------:R-:W-:Y:S01]  /*0930*/  PLOP3.LUT P0, PT, PT, PT, UP0, 0x80, 0x0 ;  /* 0x000000000000781c */ /* 0x000fe20003f0f008 */
[----:B------:R-:W-:Y:S01]  /*0940*/  USEL UR4, UR4, 0x2, !UP0 ;  /* 0x0000000204047887 */ /* 0x000fe2000c000000 */
[----:B------:R-:W-:Y:S01]  /*0950*/  NOP ;  /* 0x0000000000007918 */ /* 0x000fe20000000000 */
[----:B------:R-:W-:-:S04]  /*0960*/  ULDC.64 UR60, c[0x0][0x208] ;  /* 0x00008200003c7ab9 */ /* 0x000fc80000000a00 */
[----:B------:R-:W-:-:S05]  /*0970*/  IMAD.U32 R2, RZ, RZ, UR4 ;  /* 0x00000004ff027e24 */ /* 0x000fca000f8e00ff */
[----:B------:R1:W-:Y:S01]  /*0980*/  STL [R1], R2 ;  /* 0x0000000201007387 */ /* 0x0003e20000100800 */
[----:B--23--:R-:W-:Y:S06]  /*0990*/  BAR.SYNC.DEFER_BLOCKING 0x0 ;  /* 0x0000000000007b1d */ /* 0x00cfec0000010000 */
[----:B------:R-:W-:Y:S05]  /*09a0*/  @!P0 BRA `(.L_x_866) ;  /* 0x000000d000a48947 */ /* 0x000fea0003800000 */
.L_x_867:
[----:B------:R-:W-:-:S08]  /*09b0*/  NOP ;  /* 0x0000000000007918 */ /* 0x000fd00000000000 */
[----:B------:R-:W2:Y:S02]  /*09c0*/  USETMAXREG.TRY_ALLOC.CTAPOOL UP0, 0xf0 ;  /* 0x000000f0000079c8 */ /* 0x000ea40008000600 */
[----:B--2---:R-:W-:-:S13]  /*09d0*/  PLOP3.LUT P0, PT, PT, PT, UP0, 0x80, 0x0 ;  /* 0x000000000000781c */ /* 0x004fda0003f0f008 */
[----:B------:R-:W-:Y:S05]  /*09e0*/  @!P0 BRA `(.L_x_867) ;  /* 0xfffffffc00f08947 */ /* 0x000fea000383ffff */
[----:B------:R-:W2:Y:S08]  /*09f0*/  S2UR UR7, SR_CTAID.X ;  /* 0x00000000000779c3 */ /* 0x000eb00000002500 */
[----:B------:R-:W-:Y:S08]  /*0a00*/  BAR.ARV 0x4, 0x120 ;  /* 0x0104800000007b1d */ /* 0x000ff00000002000 */
[----:B------:R-:W2:Y:S08]  /*0a10*/  LDC R0, c[0x0][0xda8] ;  /* 0x00036a00ff007b82 */ /* 0x000eb00000000800 */
[----:B------:R-:W-:Y:S06]  /*0a20*/  BAR.ARV 0x8, 0x120 ;  /* 0x0204800000007b1d */ /* 0x000fec0000002000 */
[----:B--2---:R-:W-:-:S13]  /*0a30*/  ISETP.LE.AND P0, PT, R0, UR7, PT ;  /* 0x0000000700007c0c */ /* 0x004fda000bf03270 */
[----:B------:R-:W-:Y:S05]  /*0a40*/  @P0 EXIT ;  /* 0x000000000000094d */ /* 0x000fea0003800000 */
[----:B------:R-:W2:Y:S01]  /*0a50*/  LDL R3, [R1] ;  /* 0x0000000001037983 */ /* 0x000ea20000100800 */
[----:B------:R-:W3:Y:S01]  /*0a60*/  S2UR UR4, SR_CgaCtaId ;  /* 0x00000000000479c3 */ /* 0x000ee20000008800 */
[----:B------:R-:W-:Y:S01]  /*0a70*/  UMOV UR37, 0x400 ;  /* 0x0000040000257882 */ /* 0x000fe20000000000 */
[----:B------:R-:W-:Y:S01]  /*0a80*/  IMAD.MOV.U32 R164, RZ, RZ, RZ ;  /* 0x000000ffffa47224 */ /* 0x000fe200078e00ff */
[----:B-1----:R-:W1:Y:S01]  /*0a90*/  S2R R2, SR_TID.X ;  /* 0x0000000000027919 */ /* 0x002e620000002100 */
[----:B------:R-:W-:Y:S01]  /*0aa0*/  UMOV UR46, URZ ;  /* 0x0000003f002e7c82 */ /* 0x000fe20008000000 */
[----:B------:R-:W-:-:S03]  /*0ab0*/  UMOV UR36, URZ ;  /* 0x0000003f00247c82 */ /* 0x000fc60008000000 */
[----:B------:R-:W4:Y:S01]  /*0ac0*/  S2UR UR6, SR_SWINHI ;  /* 0x00000000000679c3 */ /* 0x000f220000002f00 */
[----:B---3--:R-:W-:-:S07]  /*0ad0*/  ULEA UR37, UR4, UR37, 0x18 ;  /* 0x0000002504257291 */ /* 0x008fce000f8ec03f */
[----:B------:R-:W-:Y:S01]  /*0ae0*/  UMOV UR4, UR37 ;  /* 0x0000002500047c82 */ /* 0x000fe20008000000 */
[----:B----4-:R-:W-:Y:S01]  /*0af0*/  UMOV UR5, UR6 ;  /* 0x0000000600057c82 */ /* 0x010fe20008000000 */
[----:B------:R-:W-:Y:S01]  /*0b00*/  IMAD.U32 R22, RZ, RZ, UR4 ;  /* 0x00000004ff167e24 */ /* 0x000fe2000f8e00ff */
[----:B------:R-:W-:Y:S01]  /*0b10*/  UMOV UR4, UR7 ;  /* 0x0000000700047c82 */ /* 0x000fe20008000000 */
[----:B-1----:R-:W-:Y:S02]  /*0b20*/  VIADD R171, R2, 0xffffff80 ;  /* 0xffffff8002ab7836 */ /* 0x002fe40000000000 */
[----:B------:R-:W-:-:S03]  /*0b30*/  IMAD.U32 R23, RZ, RZ, UR5 ;  /* 0x00000005ff177e24 */ /* 0x000fc6000f8e00ff */
[----:B------:R-:W-:-:S04]  /*0b40*/  SHF.R.S32.HI R0, RZ, 0x1f, R171 ;  /* 0x0000001fff007819 */ /* 0x000fc800000114ab */
[CC--:B------:R-:W-:Y:S02]  /*0b50*/  LEA.HI R2, R0.reuse, R171.reuse, RZ, 0x4 ;  /* 0x000000ab00027211 */ /* 0x0c0fe400078f20ff */
[----:B------:R-:W-:Y:S02]  /*0b60*/  LEA.HI R169, R0, R171, RZ, 0x5 ;  /* 0x000000ab00a97211 */ /* 0x000fe400078f28ff */
[----:B------:R-:W-:Y:S02]  /*0b70*/  SHF.R.S32.HI R5, RZ, 0x4, R2 ;  /* 0x00000004ff057819 */ /* 0x000fe40000011402 */
[----:B------:R-:W-:Y:S02]  /*0b80*/  SHF.R.S32.HI R169, RZ, 0x5, R169 ;  /* 0x00000005ffa97819 */ /* 0x000fe400000114a9 */
[C---:B------:R-:W-:Y:S02]  /*0b90*/  LEA.HI R4, R2.reuse, R5, RZ, 0x1 ;  /* 0x0000000502047211 */ /* 0x040fe400078f08ff */
[----:B------:R-:W-:-:S02]  /*0ba0*/  LOP3.LUT R2, R2, 0x3fffff0, RZ, 0xc0, !PT ;  /* 0x03fffff002027812 */ /* 0x000fc400078ec0ff */
[----:B------:R-:W-:-:S03]  /*0bb0*/  LOP3.LUT R4, R4, 0x1ffffffe, RZ, 0xc0, !PT ;  /* 0x1ffffffe04047812 */ /* 0x000fc600078ec0ff */
[----:B------:R-:W-:Y:S02]  /*0bc0*/  IMAD.IADD R2, R171, 0x1, -R2 ;  /* 0x00000001ab027824 */ /* 0x000fe400078e0a02 */
[----:B------:R-:W-:Y:S02]  /*0bd0*/  IMAD.IADD R4, R5, 0x1, -R4 ;  /* 0x0000000105047824 */ /* 0x000fe400078e0a04 */
[----:B------:R-:W-:-:S04]  /*0be0*/  IMAD R9, R169, 0x10, R2 ;  /* 0x00000010a9097824 */ /* 0x000fc800078e0202 */
[----:B------:R-:W-:Y:S01]  /*0bf0*/  IMAD R4, R9, 0x8, R4 ;  /* 0x0000000809047824 */ /* 0x000fe200078e0204 */
[----:B--2---:R-:W-:Y:S02]  /*0c00*/  R2UR UR8, R3 ;  /* 0x00000000030872ca */ /* 0x004fe400000e0000 */
[CC--:B------:R-:W-:Y:S02]  /*0c10*/  LEA.HI R3, R0.reuse, R171.reuse, RZ, 0x7 ;  /* 0x000000ab00037211 */ /* 0x0c0fe400078f38ff */
[----:B------:R-:W-:Y:S02]  /*0c20*/  LEA.HI R0, R0, R171, RZ, 0x3 ;  /* 0x000000ab00007211 */ /* 0x000fe400078f18ff */
[----:B------:R-:W-:Y:S02]  /*0c30*/  LOP3.LUT R166, R3, 0xffffff80, RZ, 0xc0, !PT ;  /* 0xffffff8003a67812 */ /* 0x000fe400078ec0ff */
[----:B------:R-:W-:Y:S02]  /*0c40*/  SHF.R.S32.HI R168, RZ, 0x7, R3 ;  /* 0x00000007ffa87819 */ /* 0x000fe40000011403 */
[----:B------:R-:W-:Y:S01]  /*0c50*/  LOP3.LUT R2, R0, 0x1ffffff8, RZ, 0xc0, !PT ;  /* 0x1ffffff800027812 */ /* 0x000fe200078ec0ff */
[----:B------:R-:W-:Y:S01]  /*0c60*/  IMAD.IADD R166, R171, 0x1, -R166 ;  /* 0x00000001aba67824 */ /* 0x000fe200078e0aa6 */
[----:B------:R-:W-:Y:S01]  /*0c70*/  LEA.HI R3, R3, R168, RZ, 0x1 ;  /* 0x000000a803037211 */ /* 0x000fe200078f08ff */
[----:B------:R-:W-:Y:S01]  /*0c80*/  ULOP3.LUT UR5, UR8, 0x1, URZ, 0xfc, !UPT ;  /* 0x0000000108057892 */ /* 0x000fe2000f8efc3f */
[----:B------:R-:W-:Y:S01]  /*0c90*/  SHF.R.S32.HI R162, RZ, 0x3, R0 ;  /* 0x00000003ffa27819 */ /* 0x000fe20000011400 */
[----:B------:R-:W-:Y:S01]  /*0ca0*/  IMAD.IADD R2, R171, 0x1, -R2 ;  /* 0x00000001ab027824 */ /* 0x000fe200078e0a02 */
[----:B------:R-:W-:-:S03]  /*0cb0*/  SHF.R.S32.HI R7, RZ, 0x1f, R166 ;  /* 0x0000001fff077819 */ /* 0x000fc600000114a6 */
[----:B------:R-:W-:Y:S01]  /*0cc0*/  IMAD.U32 R170, RZ, RZ, UR5 ;  /* 0x00000005ffaa7e24 */ /* 0x000fe2000f8e00ff */
[CC--:B------:R-:W-:Y:S01]  /*0cd0*/  LEA.HI R6, R7.reuse, R166.reuse, RZ, 0x2 ;  /* 0x000000a607067211 */ /* 0x0c0fe200078f10ff */
[----:B------:R-:W-:Y:S01]  /*0ce0*/  IMAD.SHL.U32 R160, R2, 0x8, RZ ;  /* 0x0000000802a07824 */ /* 0x000fe200078e00ff */
[----:B------:R-:W-:Y:S02]  /*0cf0*/  LEA.HI R7, R7, R166, RZ, 0x5 ;  /* 0x000000a607077211 */ /* 0x000fe400078f28ff */
[--C-:B------:R-:W-:Y:S02]  /*0d00*/  SHF.R.S32.HI R5, RZ, 0x2, R6.reuse ;  /* 0x00000002ff057819 */ /* 0x100fe40000011406 */
[----:B------:R-:W-:Y:S02]  /*0d10*/  SHF.R.S32.HI R8, RZ, 0x1f, R6 ;  /* 0x0000001fff087819 */ /* 0x000fe40000011406 */
[----:B------:R-:W-:Y:S02]  /*0d20*/  SHF.R.S32.HI R7, RZ, 0x5, R7 ;  /* 0x00000005ff077819 */ /* 0x000fe40000011407 */
[----:B------:R-:W-:-:S04]  /*0d30*/  LEA.HI R8, R8, R5, RZ, 0x3 ;  /* 0x0000000508087211 */ /* 0x000fc800078f18ff */
[----:B------:R-:W-:-:S05]  /*0d40*/  LOP3.LUT R8, R8, 0xfffffff8, RZ, 0xc0, !PT ;  /* 0xfffffff808087812 */ /* 0x000fca00078ec0ff */
[----:B------:R-:W-:Y:S01]  /*0d50*/  IMAD.IADD R8, R5, 0x1, -R8 ;  /* 0x0000000105087824 */ /* 0x000fe200078e0a08 */
[----:B------:R-:W-:Y:S01]  /*0d60*/  LOP3.LUT R5, R3, 0x3fffffe, RZ, 0xc0, !PT ;  /* 0x03fffffe03057812 */ /* 0x000fe200078ec0ff */
[----:B------:R-:W-:Y:S02]  /*0d70*/  IMAD.SHL.U32 R3, R4, 0x8, RZ ;  /* 0x0000000804037824 */ /* 0x000fe400078e00ff */
[----:B------:R-:W-:Y:S02]  /*0d80*/  IMAD R8, R7, 0x10, R8 ;  /* 0x0000001007087824 */ /* 0x000fe400078e0208 */
[----:B------:R-:W-:Y:S01]  /*0d90*/  IMAD.WIDE R22, R3, 0x2, R22 ;  /* 0x0000000203167825 */ /* 0x000fe200078e0216 */
[----:B------:R-:W-:-:S03]  /*0da0*/  LOP3.LUT R3, R6, 0x7ffffffc, RZ, 0xc0, !PT ;  /* 0x7ffffffc06037812 */ /* 0x000fc600078ec0ff */
[----:B------:R-:W-:Y:S02]  /*0db0*/  IMAD.IADD R5, R168, 0x1, -R5 ;  /* 0x00000001a8057824 */ /* 0x000fe400078e0a05 */
[----:B------:R-:W-:Y:S02]  /*0dc0*/  IMAD.IADD R16, R166, 0x1, -R3 ;  /* 0x00000001a6107824 */ /* 0x000fe400078e0a03 */
[----:B------:R-:W-:-:S07]  /*0dd0*/  IMAD R167, R5, 0x40, R8 ;  /* 0x0000004005a77824 */ /* 0x000fce00078e0208 */
.L_x_960:
[----:B------:R-:W-:Y:S01]  /*0de0*/  ULDC UR5, c[0x0][0xdd0] ;  /* 0x0003740000057ab9 */ /* 0x000fe20000000800 */
[----:B-1----:R-:W1:Y:S01]  /*0df0*/  LDC R0, c[0x0][0xde8] ;  /* 0x00037a00ff007b82 */ /* 0x002e620000000800 */
[----:B------:R-:W-:Y:S01]  /*0e00*/  UISETP.NE.AND UP0, UPT, UR5, 0x1, UPT ;  /* 0x000000010500788c */ /* 0x000fe2000bf05270 */
[----:B------:R-:W-:-:S10]  /*0e10*/  UMOV UR8, UR4 ;  /* 0x0000000400087c82 */ /* 0x000fd40008000000 */
[----:B------:R-:W-:Y:S01]  /*0e20*/  @UP0 ULDC UR6, c[0x0][0xdd4] ;  /* 0x0003750000060ab9 */ /* 0x000fe20000000800 */
[----:B------:R-:W-:Y:S01]  /*0e30*/  @UP0 ULDC UR9, c[0x0][0xdd8] ;  /* 0x0003760000090ab9 */ /* 0x000fe20000000800 */
[----:B------:R-:W-:-:S04]  /*0e40*/  UIMAD.WIDE.U32 UR6, UR4, UR6, URZ ;  /* 0x00000006040672a5 */ /* 0x000fc8000f8e003f */
[----:B------:R-:W-:-:S04]  /*0e50*/  @UP0 USHF.R.U32.HI UR8, URZ, UR9, UR7 ;  /* 0x000000093f080299 */ /* 0x000fc80008011607 */
[----:B------:R-:W-:Y:S02]  /*0e60*/  UIADD3 UR6, -UR8, URZ, URZ ;  /* 0x0000003f08067290 */ /* 0x000fe4000fffe13f */
[----:B-1----:R-:W-:Y:S02]  /*0e70*/  ISETP.LE.AND P0, PT, R0, UR8, PT ;  /* 0x0000000800007c0c */ /* 0x002fe4000bf03270 */
[----:B------:R-:W-:-:S11]  /*0e80*/  UIMAD UR7, UR5, UR6, UR4 ;  /* 0x00000006050772a4 */ /* 0x000fd6000f8e0204 */
[----:B--234-:R-:W-:Y:S05]  /*0e90*/  @!P0 BRA `(.L_x_868) ;  /* 0x0000000000208947 */ /* 0x01cfea0003800000 */
[----:B------:R-:W-:Y:S01]  /*0ea0*/  ULDC UR6, c[0x0][0xddc] ;  /* 0x0003770000067ab9 */ /* 0x000fe20000000800 */
[----:B------:R-:W-:Y:S01]  /*0eb0*/  UMOV UR45, UR7 ;  /* 0x00000007002d7c82 */ /* 0x000fe20008000000 */
[----:B------:R-:W-:-:S11]  /*0ec0*/  UISETP.NE.AND UP0, UPT, UR6, 0x1, UPT ;  /* 0x000000010600788c */ /* 0x000fd6000bf05270 */
[----:B------:R-:W-:Y:S02]  /*0ed0*/  @UP0 ULDC.64 UR10, c[0x0][0xde0] ;  /* 0x00037800000a0ab9 */ /* 0x000fe40000000a00 */
[----:B------:R-:W-:-:S04]  /*0ee0*/  UIMAD.WIDE.U32 UR4, UR7, UR10, URZ ;  /* 0x0000000a070472a5 */ /* 0x000fc8000f8e003f */
[----:B------:R-:W-:-:S04]  /*0ef0*/  @UP0 USHF.R.U32.HI UR45, URZ, UR11, UR5 ;  /* 0x0000000b3f2d0299 */ /* 0x000fc80008011605 */
[----:B------:R-:W-:Y:S01]  /*0f00*/  UIMAD UR4, UR45, UR6, URZ ;  /* 0x000000062d0472a4 */ /* 0x000fe2000f8e023f */
[----:B------:R-:W-:Y:S11]  /*0f10*/  BRA `(.L_x_869) ;  /* 0x00000000001c7947 */ /* 0x000ff60003800000 */
.L_x_868:
[----:B------:R-:W-:Y:S01]  /*0f20*/  ULDC UR6, c[0x0][0xdc4] ;  /* 0x0003710000067ab9 */ /* 0x000fe20000000800 */
[----:B------:R-:W-:Y:S01]  /*0f30*/  UMOV UR45, UR7 ;  /* 0x00000007002d7c82 */ /* 0x000fe20008000000 */
[----:B------:R-:W-:-:S11]  /*0f40*/  UISETP.NE.AND UP0, UPT, UR6, 0x1, UPT ;  /* 0x000000010600788c */ /* 0x000fd6000bf05270 */
[----:B------:R-:W-:Y:S02]  /*0f50*/  @UP0 ULDC.64 UR10, c[0x0][0xdc8] ;  /* 0x00037200000a0ab9 */ /* 0x000fe40000000a00 */
[----:B------:R-:W-:-:S04]  /*0f60*/  UIMAD.WIDE.U32 UR4, UR7, UR10, URZ ;  /* 0x0000000a070472a5 */ /* 0x000fc8000f8e003f */
[----:B------:R-:W-:-:S04]  /*0f70*/  @UP0 USHF.R.U32.HI UR45, URZ, UR11, UR5 ;  /* 0x0000000b3f2d0299 */ /* 0x000fc80008011605 */
[----:B------:R-:W-:-:S12]  /*0f80*/  UIMAD UR4, UR45, UR6, URZ ;  /* 0x000000062d0472a4 */ /* 0x000fd8000f8e023f */
.L_x_869:
[----:B------:R-:W1:Y:S01]  /*0f90*/  LDC.64 R10, c[0x0][0x9e0] ;  /* 0x00027800ff0a7b82 */ /* 0x000e620000000a00 */
[----:B------:R-:W-:Y:S01]  /*0fa0*/  ULDC UR43, c[0x0][0xdb8] ;  /* 0x00036e00002b7ab9 */ /* 0x000fe20000000800 */
[----:B------:R-:W-:Y:S02]  /*0fb0*/  ULOP3.LUT UR5, URZ, UR45, URZ, 0x33, !UPT ;  /* 0x0000002d3f057292 */ /* 0x000fe4000f8e333f */
[----:B------:R-:W-:Y:S01]  /*0fc0*/  UISETP.NE.AND UP0, UPT, UR43, 0x1, UPT ;  /* 0x000000012b00788c */ /* 0x000fe2000bf05270 */
[----:B------:R-:W-:Y:S01]  /*0fd0*/  ULDC UR6, c[0x0][0xdac] ;  /* 0x00036b0000067ab9 */ /* 0x000fe20000000800 */
[----:B------:R-:W-:Y:S02]  /*0fe0*/  UIADD3 UR4, UR7, -UR4, URZ ;  /* 0x8000000407047290 */ /* 0x000fe4000fffe03f */
[----:B------:R-:W2:Y:S01]  /*0ff0*/  LDC R17, c[0x0][0x404] ;  /* 0x00010100ff117b82 */ /* 0x000ea20000000800 */
[----:B------:R-:W-:Y:S01]  /*1000*/  UIADD3 UR5, UR5, UR6, URZ ;  /* 0x0000000605057290 */ /* 0x000fe2000fffe03f */
[----:B------:R-:W-:Y:S01]  /*1010*/  ULDC UR7, c[0x0][0xdc4] ;  /* 0x0003710000077ab9 */ /* 0x000fe20000000800 */
[----:B------:R-:W-:-:S02]  /*1020*/  ULDC.64 UR10, c[0x0][0x3f8] ;  /* 0x0000fe00000a7ab9 */ /* 0x000fc40000000a00 */
[----:B------:R-:W-:Y:S01]  /*1030*/  USHF.L.U32 UR42, UR5, 0x7, URZ ;  /* 0x00000007052a7899 */ /* 0x000fe2000800063f */
[----:B------:R-:W-:Y:S01]  /*1040*/  ISETP.NE.U32.AND P0, PT, RZ, UR10, PT ;  /* 0x0000000aff007c0c */ /* 0x000fe2000bf05070 */
[----:B------:R-:W-:Y:S01]  /*1050*/  UIMAD UR8, UR8, UR7, UR4 ;  /* 0x00000007080872a4 */ /* 0x000fe2000f8e0204 */
[----:B------:R-:W3:Y:S01]  /*1060*/  LDC R8, c[0x0][0x288] ;  /* 0x0000a200ff087b82 */ /* 0x000ee20000000800 */
[----:B------:R-:W-:Y:S01]  /*1070*/  @UP0 ULDC UR6, c[0x0][0xdc0] ;  /* 0x0003700000060ab9 */ /* 0x000fe20000000800 */
[----:B------:R-:W-:Y:S01]  /*1080*/  @UP0 ULDC UR4, c[0x0][0xdbc] ;  /* 0x00036f0000040ab9 */ /* 0x000fe20000000800 */
[----:B------:R-:W-:Y:S01]  /*1090*/  IMAD.U32 R165, RZ, RZ, UR42 ;  /* 0x0000002affa57e24 */ /* 0x000fe2000f8e00ff */
[----:B------:R-:W-:Y:S01]  /*10a0*/  UIMAD.WIDE.U32 UR4, UR8, UR4, URZ ;  /* 0x00000004080472a5 */ /* 0x000fe2000f8e003f */
[----:B------:R-:W-:Y:S01]  /*10b0*/  ISETP.NE.AND.EX P0, PT, RZ, UR11, PT, P0 ;  /* 0x0000000bff007c0c */ /* 0x000fe2000bf05300 */
[----:B------:R-:W-:Y:S02]  /*10c0*/  UMOV UR44, UR8 ;  /* 0x00000008002c7c82 */ /* 0x000fe40008000000 */
[----:B------:R-:W4:Y:S01]  /*10d0*/  LDC R6, c[0x0][0x2e0] ;  /* 0x0000b800ff067b82 */ /* 0x000f220000000800 */
[----:B-1----:R-:W-:Y:S01]  /*10e0*/  ISETP.GE.AND P1, PT, R11, 0x1, PT ;  /* 0x000000010b00780c */ /* 0x002fe20003f26270 */
[----:B------:R-:W-:-:S04]  /*10f0*/  @UP0 USHF.R.U32.HI UR44, URZ, UR6, UR5 ;  /* 0x000000063f2c0299 */ /* 0x000fc80008011605 */
[----:B------:R-:W-:Y:S01]  /*1100*/  UIADD3 UR4, -UR44, URZ, URZ ;  /* 0x0000003f2c047290 */ /* 0x000fe2000fffe13f */
[----:B--2---:R-:W-:-:S03]  /*1110*/  SEL R17, R17, 0x1, P0 ;  /* 0x0000000111117807 */ /* 0x004fc60000000000 */
[----:B------:R-:W-:Y:S01]  /*1120*/  UIMAD UR43, UR43, UR4, UR8 ;  /* 0x000000042b2b72a4 */ /* 0x000fe2000f8e0208 */
[----:B---3--:R-:W-:-:S05]  /*1130*/  IADD3 R0, R165, 0x80, -R8 ;  /* 0x00000080a5007810 */ /* 0x008fca0007ffe808 */
[CC--:B----4-:R-:W-:Y:S02]  /*1140*/  IMAD R173, R17.reuse, R6.reuse, R0 ;  /* 0x0000000611ad7224 */ /* 0x0d0fe400078e0200 */
[----:B------:R-:W-:Y:S02]  /*1150*/  IMAD R73, R17, R6, RZ ;  /* 0x0000000611497224 */ /* 0x000fe400078e02ff */
[----:B------:R-:W-:Y:S01]  /*1160*/  IMAD.IADD R0, R173, 0x1, R10 ;  /* 0x00000001ad007824 */ /* 0x000fe200078e020a */
[----:B------:R-:W-:Y:S06]  /*1170*/  @!P1 BRA `(.L_x_870) ;  /* 0x0000000000409947 */ /* 0x000fec0003800000 */
[C---:B------:R-:W-:Y:S01]  /*1180*/  ISETP.GT.AND P0, PT, R173.reuse, RZ, PT ;  /* 0x000000ffad00720c */ /* 0x040fe20003f04270 */
[----:B------:R-:W-:-:S12]  /*1190*/  VIADD R2, R173, 0xffffffff ;  /* 0xffffffffad027836 */ /* 0x000fd80000000000 */
[----:B------:R-:W-:Y:S05]  /*11a0*/  @P0 BRA `(.L_x_871) ;  /* 0x00000000001c0947 */ /* 0x000fea0003800000 */
[----:B------:R-:W-:Y:S01]  /*11b0*/  ISETP.NE.AND P0, PT, R11, 0x1, PT ;  /* 0x000000010b00780c */ /* 0x000fe20003f05270 */
[----:B------:R-:W-:-:S12]  /*11c0*/  IMAD.MOV R3, RZ, RZ, -R173 ;  /* 0x000000ffff037224 */ /* 0x000fd800078e0aad */
[----:B------:R-:W1:Y:S02]  /*11d0*/  @P0 LDC.64 R4, c[0x0][0x9e8] ;  /* 0x00027a00ff040b82 */ /* 0x000e640000000a00 */
[----:B-1----:R-:W-:-:S05]  /*11e0*/  @P0 IMAD.HI.U32 R2, R3, R4, RZ ;  /* 0x0000000403020227 */ /* 0x002fca00078e00ff */
[----:B------:R-:W-:-:S04]  /*11f0*/  @P0 SHF.R.U32.HI R3, RZ, R5, R2 ;  /* 0x00000005ff030219 */ /* 0x000fc80000011602 */
[----:B------:R-:W-:Y:S01]  /*1200*/  LOP3.LUT R2, RZ, R3, RZ, 0x33, !PT ;  /* 0x00000003ff027212 */ /* 0x000fe200078e33ff */
[----:B------:R-:W-:Y:S06]  /*1210*/  BRA `(.L_x_872) ;  /* 0x0000000000107947 */ /* 0x000fec0003800000 */
.L_x_871:
[----:B------:R-:W-:-:S13]  /*1220*/  ISETP.NE.AND P0, PT, R11, 0x1, PT ;  /* 0x000000010b00780c */ /* 0x000fda0003f05270 */
[----:B------:R-:W1:Y:S02]  /*1230*/  @P0 LDC.64 R4, c[0x0][0x9e8] ;  /* 0x00027a00ff040b82 */ /* 0x000e640000000a00 */
[----:B-1----:R-:W-:-:S05]  /*1240*/  @P0 IMAD.HI.U32 R4, R2, R4, RZ ;  /* 0x0000000402040227 */ /* 0x002fca00078e00ff */
[----:B------:R-:W-:-:S07]  /*1250*/  @P0 SHF.R.U32.HI R2, RZ, R5, R4 ;  /* 0x00000005ff020219 */ /* 0x000fce0000011604 */
.L_x_872:
[----:B------:R-:W-:-:S05]  /*1260*/  IMAD R3, R2, R11, R11 ;  /* 0x0000000b02037224 */ /* 0x000fca00078e020b */
[----:B------:R-:W-:-:S07]  /*1270*/  VIMNMX R0, R0, R3, PT ;  /* 0x0000000300007248 */ /* 0x000fce0003fe0100 */
.L_x_870:
[----:B------:R-:W-:Y:S01]  /*1280*/  VIADD R2, R0, 0x5f ;  /* 0x0000005f00027836 */ /* 0x000fe20000000000 */
[----:B------:R-:W-:Y:S01]  /*1290*/  IADD3 R4, -R8, UR42, RZ ;  /* 0x0000002a08047c10 */ /* 0x000fe2000fffe1ff */
[----:B------:R-:W-:Y:S01]  /*12a0*/  IMAD R0, R17, R6, 0x5f ;  /* 0x0000005f11007424 */ /* 0x000fe200078e0206 */
[----:B------:R-:W-:Y:S01]  /*12b0*/  ULDC UR4, c[0x0][0x9dc] ;  /* 0x0002770000047ab9 */ /* 0x000fe20000000800 */
[----:B------:R-:W-:-:S04]  /*12c0*/  IMAD.HI R2, R2, 0x2aaaaaab, RZ ;  /* 0x2aaaaaab02027827 */ /* 0x000fc800078e02ff */
[----:B------:R-:W-:Y:S01]  /*12d0*/  IMAD.HI R0, R0, 0x2aaaaaab, RZ ;  /* 0x2aaaaaab00007827 */ /* 0x000fe200078e02ff */
[----:B------:R-:W-:-:S03]  /*12e0*/  SHF.R.U32.HI R5, RZ, 0x1f, R2 ;  /* 0x0000001fff057819 */ /* 0x000fc60000011602 */
[----:B------:R-:W-:Y:S01]  /*12f0*/  IMAD R4, R17, R6, R4 ;  /* 0x0000000611047224 */ /* 0x000fe200078e0204 */
[----:B------:R-:W-:Y:S02]  /*1300*/  SHF.R.U32.HI R3, RZ, 0x1f, R0 ;  /* 0x0000001fff037819 */ /* 0x000fe40000011600 */
[----:B------:R-:W-:Y:S02]  /*1310*/  LEA.HI.SX32 R72, R2, R5, 0x1c ;  /* 0x0000000502487211 */ /* 0x000fe400078fe2ff */
[----:B------:R-:W-:Y:S01]  /*1320*/  LEA.HI.SX32 R3, R0, R3, 0x1c ;  /* 0x0000000300037211 */ /* 0x000fe200078fe2ff */
[----:B------:R-:W-:-:S03]  /*1330*/  VIADD R0, R4, -UR4 ;  /* 0x8000000404007c36 */ /* 0x000fc60008000000 */
[----:B------:R-:W-:Y:S01]  /*1340*/  VIMNMX R72, R3, R72, PT ;  /* 0x0000004803487248 */ /* 0x000fe20003fe0100 */
[----:B------:R-:W-:Y:S06]  /*1350*/  @!P1 BRA `(.L_x_873) ;  /* 0x00000000003c9947 */ /* 0x000fec0003800000 */
[----:B------:R-:W-:-:S13]  /*1360*/  ISETP.GT.AND P0, PT, R4, -0x1, PT ;  /* 0xffffffff0400780c */ /* 0x000fda0003f04270 */
[----:B------:R-:W-:Y:S05]  /*1370*/  @P0 BRA `(.L_x_874) ;  /* 0x00000000001c0947 */ /* 0x000fea0003800000 */
[----:B------:R-:W-:Y:S02]  /*1380*/  ISETP.NE.AND P0, PT, R11, 0x1, PT ;  /* 0x000000010b00780c */ /* 0x000fe40003f05270 */
[----:B------:R-:W-:-:S11]  /*1390*/  LOP3.LUT R3, RZ, R4, RZ, 0x33, !PT ;  /* 0x00000004ff037212 */ /* 0x000fd600078e33ff */
[----:B------:R-:W1:Y:S02]  /*13a0*/  @P0 LDC.64 R6, c[0x0][0x9e8] ;  /* 0x00027a00ff060b82 */ /* 0x000e640000000a00 */
[----:B-1----:R-:W-:-:S05]  /*13b0*/  @P0 IMAD.HI.U32 R2, R3, R6, RZ ;  /* 0x0000000603020227 */ /* 0x002fca00078e00ff */
[----:B------:R-:W-:-:S04]  /*13c0*/  @P0 SHF.R.U32.HI R3, RZ, R7, R2 ;  /* 0x00000007ff030219 */ /* 0x000fc80000011602 */
[----:B------:R-:W-:Y:S01]  /*13d0*/  LOP3.LUT R4, RZ, R3, RZ, 0x33, !PT ;  /* 0x00000003ff047212 */ /* 0x000fe200078e33ff */
[----:B------:R-:W-:Y:S06]  /*13e0*/  BRA `(.L_x_875) ;  /* 0x0000000000107947 */ /* 0x000fec0003800000 */
.L_x_874:
[----:B------:R-:W-:-:S13]  /*13f0*/  ISETP.NE.AND P0, PT, R11, 0x1, PT ;  /* 0x000000010b00780c */ /* 0x000fda0003f05270 */
[----:B------:R-:W1:Y:S02]  /*1400*/  @P0 LDC.64 R2, c[0x0][0x9e8] ;  /* 0x00027a00ff020b82 */ /* 0x000e640000000a00 */
[----:B-1----:R-:W-:-:S05]  /*1410*/  @P0 IMAD.HI.U32 R2, R4, R2, RZ ;  /* 0x0000000204020227 */ /* 0x002fca00078e00ff */
[----:B------:R-:W-:-:S07]  /*1420*/  @P0 SHF.R.U32.HI R4, RZ, R3, R2 ;  /* 0x00000003ff040219 */ /* 0x000fce0000011602 */
.L_x_875:
[----:B------:R-:W-:-:S05]  /*1430*/  IMAD R3, R4, R11, RZ ;  /* 0x0000000b04037224 */ /* 0x000fca00078e02ff */
[----:B------:R-:W-:-:S07]  /*1440*/  VIMNMX R0, R0, R3, !PT ;  /* 0x0000000300007248 */ /* 0x000fce0007fe0100 */
.L_x_873:
[----:B------:R-:W-:Y:S01]  /*1450*/  IMAD.HI R2, R0, 0x2aaaaaab, RZ ;  /* 0x2aaaaaab00027827 */ /* 0x000fe200078e02ff */
[----:B------:R-:W-:Y:S02]  /*1460*/  PLOP3.LUT P0, PT, PT, PT, PT, 0x80, 0x0 ;  /* 0x000000000000781c */ /* 0x000fe40003f0f070 */
[----:B------:R-:W-:Y:S02]  /*1470*/  CS2R R86, SRZ ;  /* 0x0000000000567805 */ /* 0x000fe4000001ff00 */
[----:B------:R-:W-:Y:S01]  /*1480*/  CS2R R84, SRZ ;  /* 0x0000000000547805 */ /* 0x000fe2000001ff00 */
[----:B------:R-:W-:Y:S01]  /*1490*/  IMAD.MOV.U32 R0, RZ, RZ, RZ ;  /* 0x000000ffff007224 */ /* 0x000fe200078e00ff */
[----:B------:R-:W-:Y:S02]  /*14a0*/  SHF.R.U32.HI R3, RZ, 0x1f, R2 ;  /* 0x0000001fff037819 */ /* 0x000fe40000011602 */
[----:B------:R-:W-:Y:S02]  /*14b0*/  CS2R R82, SRZ ;  /* 0x0000000000527805 */ /* 0x000fe4000001ff00 */
[----:B------:R-:W-:-:S02]  /*14c0*/  CS2R R80, SRZ ;  /* 0x0000000000507805 */ /* 0x000fc4000001ff00 */
[----:B------:R-:W-:Y:S02]  /*14d0*/  CS2R R78, SRZ ;  /* 0x00000000004e7805 */ /* 0x000fe4000001ff00 */
[----:B------:R-:W-:Y:S02]  /*14e0*/  LEA.HI.SX32 R3, R2, R3, 0x1c ;  /* 0x0000000302037211 */ /* 0x000fe400078fe2ff */
[----:B------:R-:W-:Y:S02]  /*14f0*/  CS2R R76, SRZ ;  /* 0x00000000004c7805 */ /* 0x000fe4000001ff00 */
[----:B------:R-:W-:Y:S02]  /*1500*/  CS2R R74, SRZ ;  /* 0x00000000004a7805 */ /* 0x000fe4000001ff00 */
[----:B------:R-:W-:Y:S02]  /*1510*/  CS2R R28, SRZ ;  /* 0x00000000001c7805 */ /* 0x000fe4000001ff00 */
[----:B------:R-:W-:-:S02]  /*1520*/  VIMNMX R19, RZ, R3, !PT ;  /* 0x00000003ff137248 */ /* 0x000fc40007fe0100 */
[----:B------:R-:W-:Y:S02]  /*1530*/  CS2R R70, SRZ ;  /* 0x0000000000467805 */ /* 0x000fe4000001ff00 */
[----:B------:R-:W-:Y:S02]  /*1540*/  CS2R R68, SRZ ;  /* 0x0000000000447805 */ /* 0x000fe4000001ff00 */
[----:B------:R-:W-:Y:S02]  /*1550*/  CS2R R66, SRZ ;  /* 0x0000000000427805 */ /* 0x000fe4000001ff00 */
[----:B------:R-:W-:Y:S02]  /*1560*/  ISETP.GT.AND P1, PT, R72, R19, PT ;  /* 0x000000134800720c */ /* 0x000fe40003f24270 */
        /* <DEDUP_REMOVED lines=17> */
[----:B------:R-:W-:Y:S01]  /*1680*/  CS2R R6, SRZ ;  /* 0x0000000000067805 */ /* 0x000fe2000001ff00 */
[----:B------:R-:W-:Y:S01]  /*1690*/  IMAD.MOV.U32 R30, RZ, RZ, RZ ;  /* 0x000000ffff1e7224 */ /* 0x000fe200078e00ff */
[----:B------:R-:W-:Y:S02]  /*16a0*/  CS2R R2, SRZ ;  /* 0x0000000000027805 */ /* 0x000fe4000001ff00 */
[----:B------:R-:W-:Y:S01]  /*16b0*/  CS2R R8, SRZ ;  /* 0x0000000000087805 */ /* 0x000fe2000001ff00 */
[----:B------:R-:W-:-:S02]  /*16c0*/  IMAD.MOV.U32 R25, RZ, RZ, RZ ;  /* 0x000000ffff197224 */ /* 0x000fc400078e00ff */
[----:B------:R-:W-:Y:S01]  /*16d0*/  IMAD.MOV.U32 R10, RZ, RZ, RZ ;  /* 0x000000ffff0a7224 */ /* 0x000fe200078e00ff */
[----:B------:R-:W-:Y:S06]  /*16e0*/  @!P1 BRA `(.L_x_876) ;  /* 0x000000b000bc9947 */ /* 0x000fec0003800000 */
[----:B------:R-:W1:Y:S01]  /*16f0*/  SHFL.IDX PT, R0, R168, RZ, 0x1f ;  /* 0x00001fffa8007589 */ /* 0x000e6200000e0000 */
[----:B------:R-:W-:-:S04]  /*1700*/  UIADD3 UR6, UR37, 0xc400, URZ ;  /* 0x0000c40025067890 */ /* 0x000fc8000fffe03f */
[----:B------:R-:W-:-:S06]  /*1710*/  ULOP3.LUT UP0, URZ, UR6, 0x1bf, URZ, 0xc0, !UPT ;  /* 0x000001bf063f7892 */ /* 0x000fcc000f80c03f */
[----:B------:R-:W-:Y:S02]  /*1720*/  PLOP3.LUT P0, PT, PT, PT, UP0, 0x80, 0x0 ;  /* 0x000000000000781c */ /* 0x000fe40003f0f008 */
[----:B-1----:R-:W-:-:S13]  /*1730*/  R2UR UR4, R0 ;  /* 0x00000000000472ca */ /* 0x002fda00000e0000 */
[----:B------:R-:W-:-:S04]  /*1740*/  ULEA.HI UR5, UR4, UR4, URZ, 0x1 ;  /* 0x0000000404057291 */ /* 0x000fc8000f8f083f */
        /* <DEDUP_REMOVED lines=22> */
.L_x_877:
[----:B------:R-:W-:Y:S02]  /*18b0*/  LEA.HI R0, R164, R164, RZ, 0x1 ;  /* 0x000000a4a4007211 */ /* 0x000fe400078f08ff */
[----:B------:R-:W-:Y:S02]  /*18c0*/  R2UR UR4, R170 ;  /* 0x00000000aa0472ca */ /* 0x000fe400000e0000 */
[----:B------:R-:W-:-:S05]  /*18d0*/  LOP3.LUT R3, R0, 0xfffffffe, RZ, 0xc0, !PT ;  /* 0xfffffffe00037812 */ /* 0x000fca00078ec0ff */
[----:B------:R-:W-:-:S05]  /*18e0*/  IMAD.IADD R0, R164, 0x1, -R3 ;  /* 0x00000001a4007824 */ /* 0x000fca00078e0a03 */
[----:B------:R-:W-:Y:S01]  /*18f0*/  SHF.L.U32 R0, R0, 0x1f, RZ ;  /* 0x0000001f00007819 */ /* 0x000fe200000006ff */
[----:B------:R-:W-:-:S03]  /*1900*/  IMAD.U32 R2, RZ, RZ, UR4 ;  /* 0x00000004ff027e24 */ /* 0x000fc6000f8e00ff */
[----:B------:R-:W1:Y:S02]  /*1910*/  SYNCS.PHASECHK.TRANS64.TRYWAIT P1, [UR37+0x2a800], R0 ;  /* 0x02a80000ff0075a7 */ /* 0x000e640008020165 */
[----:B------:R-:W-:Y:S01]  /*1920*/  ISETP.NE.AND P0, PT, R2, 0x3, PT ;  /* 0x000000030200780c */ /* 0x000fe20003f05270 */
[----:B-1----:R-:W-:-:S12]  /*1930*/  @!P1 BRA `(.L_x_878) ;  /* 0x000000f400c09947 */ /* 0x002fd80003800000 */
.L_x_1025:
[----:B------:R-:W-:Y:S05]  /*1940*/  @!P0 BRA `(.L_x_879) ;  /* 0x0000000000048947 */ /* 0x000fea0003800000 */
[----:B------:R-:W-:Y:S01]  /*1950*/  BPT.TRAP 0x1 ;  /* 0x000000040000795c */ /* 0x000fe20000300000 */
.L_x_879:
[----:B-1----:R-:W-:Y:S02]  /*1960*/  IMAD.U32 R3, RZ, RZ, UR36 ;  /* 0x00000024ff037e24 */ /* 0x002fe4000f8e00ff */
[----:B------:R-:W-:-:S03]  /*1970*/  IMAD.U32 R0, RZ, RZ, UR46 ;  /* 0x0000002eff007e24 */ /* 0x000fc6000f8e00ff */
[----:B------:R-:W-:Y:S02]  /*1980*/  LEA R3, R3, UR37, 0x3 ;  /* 0x0000002503037c11 */ /* 0x000fe4000f8e18ff */
[----:B------:R-:W-:-:S04]  /*1990*/  SHF.L.U32 R0, R0, 0x1f, RZ ;  /* 0x0000001f00007819 */ /* 0x000fc800000006ff */
[----:B------:R1:W2:Y:S01]  /*19a0*/  SYNCS.PHASECHK.TRANS64.TRYWAIT P1, [R3+URZ+0x2a830], R0 ;  /* 0x02a83000030075a7 */ /* 0x0002a2000802017f */
[----:B------:R-:W-:Y:S05]  /*19b0*/  @!P0 BRA `(.L_x_880) ;  /* 0x0000000000048947 */ /* 0x000fea0003800000 */
[----:B------:R-:W-:Y:S01]  /*19c0*/  BPT.TRAP 0x1 ;  /* 0x000000040000795c */ /* 0x000fe20000300000 */
.L_x_880:
[----:B------:R-:W3:Y:S01]  /*19d0*/  S2R R2, SR_TID.X ;  /* 0x0000000000027919 */ /* 0x000ee20000002100 */
[----:B------:R-:W-:Y:S02]  /*19e0*/  LOP3.LUT R18, R18, 0xffefffff, RZ, 0xc0, !PT ;  /* 0xffefffff12127812 */ /* 0x000fe400078ec0ff */
[----:B---3--:R-:W-:-:S13]  /*19f0*/  LOP3.LUT P2, RZ, R2, 0x7f, RZ, 0xc0, !PT ;  /* 0x0000007f02ff7812 */ /* 0x008fda000784c0ff */
[----:B------:R-:W-:Y:S01]  /*1a00*/  @P2 LOP3.LUT R18, R18, 0x100000, RZ, 0xfc, !PT ;  /* 0x0010000012122812 */ /* 0x000fe200078efcff */
[----:B--2---:R-:W-:Y:S06]  /*1a10*/  @P1 BRA `(.L_x_881) ;  /* 0x0000000000081947 */ /* 0x004fec0003800000 */
[----:B------:R-:W2:Y:S02]  /*1a20*/  SYNCS.PHASECHK.TRANS64.TRYWAIT P1, [R3+URZ+0x2a830], R0 ;  /* 0x02a83000030075a7 */ /* 0x000ea4000802017f */
[----:B--2---:R-:W-:Y:S05]  /*1a30*/  @!P1 BRA `(.L_x_882) ;  /* 0x000000f400989947 */ /* 0x004fea0003800000 */
.L_x_881:
[----:B------:R-:W-:Y:S05]  /*1a40*/  WARPSYNC.ALL ;  /* 0x0000000000007948 */ /* 0x000fea0003800000 */
[----:B------:R-:W-:Y:S01]  /*1a50*/  UIADD3 UR4, UR37, 0x18400, URZ ;  /* 0x0001840025047890 */ /* 0x000fe2000fffe03f */
[----:B------:R-:W-:Y:S01]  /*1a60*/  WARPGROUP.ARRIVE ;  /* 0x00000000000079c5 */ /* 0x000fe20000000000 */
[----:B------:R-:W-:-:S05]  /*1a70*/  ULOP3.LUT UR38, UR38, 0x10000, URZ, 0xfc, !UPT ;  /* 0x0001000026267892 */ /* 0x000fca000f8efc3f */
[----:B------:R-:W3:Y:S01]  /*1a80*/  S2R R2, SR_TID.X ;  /* 0x0000000000027919 */ /* 0x000ee20000002100 */
[----:B------:R-:W-:Y:S01]  /*1a90*/  USHF.R.U32.HI UR4, URZ, 0x4, UR4 ;  /* 0x000000043f047899 */ /* 0x000fe20008011604 */
[----:B-12---:R-:W1:Y:S01]  /*1aa0*/  LDC R0, c[0x0][0x288] ;  /* 0x0000a200ff007b82 */ /* 0x006e620000000800 */
[----:B------:R-:W-:Y:S01]  /*1ab0*/  UMOV UR9, 0x40000040 ;  /* 0x4000004000097882 */ /* 0x000fe20000000000 */
[----:B------:R-:W-:Y:S01]  /*1ac0*/  UMOV UR11, 0x40000040 ;  /* 0x40000040000b7882 */ /* 0x000fe20000000000 */
[----:B------:R-:W-:Y:S01]  /*1ad0*/  ULOP3.LUT UR4, UR4, 0x3fff, URZ, 0xc0, !UPT ;  /* 0x00003fff04047892 */ /* 0x000fe2000f8ec03f */
[----:B------:R-:W-:Y:S01]  /*1ae0*/  IMAD.U32 R9, RZ, RZ, UR9 ;  /* 0x00000009ff097e24 */ /* 0x000fe2000f8e00ff */
[----:B------:R-:W-:Y:S01]  /*1af0*/  UMOV UR8, UR38 ;  /* 0x0000002600087c82 */ /* 0x000fe20008000000 */
[----:B------:R-:W-:Y:S01]  /*1b00*/  UMOV UR5, 0x40000040 ;  /* 0x4000004000057882 */ /* 0x000fe20000000000 */
[----:B------:R-:W-:Y:S01]  /*1b10*/  ULOP3.LUT UR39, UR4, 0x10000, URZ, 0xfc, !UPT ;  /* 0x0001000004277892 */ /* 0x000fe2000f8efc3f */
[----:B------:R-:W-:Y:S01]  /*1b20*/  IMAD.U32 R8, RZ, RZ, UR8 ;  /* 0x00000008ff087e24 */ /* 0x000fe2000f8e00ff */
[----:B------:R-:W-:Y:S01]  /*1b30*/  UIADD3 UR4, UR38, 0x2, URZ ;  /* 0x0000000226047890 */ /* 0x000fe2000fffe03f */
[----:B------:R-:W2:Y:S01]  /*1b40*/  LDC.64 R74, c[0x0][0x9e0] ;  /* 0x00027800ff4a7b82 */ /* 0x000ea20000000a00 */
[----:B------:R-:W-:Y:S01]  /*1b50*/  UIMAD UR40, UR36, 0x900, UR39 ;  /* 0x00000900242878a4 */ /* 0x000fe2000f8e0227 */
[----:B------:R-:W-:Y:S01]  /*1b60*/  IMAD.MOV.U32 R5, RZ, RZ, -0x60 ;  /* 0xffffffa0ff057424 */ /* 0x000fe200078e00ff */
[----:B------:R-:W-:Y:S01]  /*1b70*/  UMOV UR7, 0x40000040 ;  /* 0x4000004000077882 */ /* 0x000fe20000000000 */
[----:B------:R-:W-:Y:S01]  /*1b80*/  UIADD3 UR12, UR38, 0x6, URZ ;  /* 0x00000006260c7890 */ /* 0x000fe2000fffe03f */
[----:B------:R-:W-:Y:S01]  /*1b90*/  LOP3.LUT R18, R18, 0xfff7ffff, RZ, 0xc0, !PT ;  /* 0xfff7ffff12127812 */ /* 0x000fe200078ec0ff */
[----:B------:R-:W-:Y:S01]  /*1ba0*/  UIADD3 UR6, UR40, 0x2, URZ ;  /* 0x0000000228067890 */ /* 0x000fe2000fffe03f */
[----:B------:R-:W-:Y:S01]  /*1bb0*/  IMAD R10, R72, R5, 0x60 ;  /* 0x00000060480a7424 */ /* 0x000fe200078e0205 */
[----:B------:R-:W-:Y:S01]  /*1bc0*/  UMOV UR10, UR40 ;  /* 0x00000028000a7c82 */ /* 0x000fe20008000000 */
[----:B------:R-:W-:Y:S01]  /*1bd0*/  UIADD3 UR14, UR40, 0x6, URZ ;  /* 0x00000006280e7890 */ /* 0x000fe2000fffe03f */
[----:B------:R-:W-:Y:S01]  /*1be0*/  HGMMA.64x96x16.F32.BF16 R24, gdesc[UR8], RZ, !UPT, gsb0 ;  /* 0x01600000081879f0 */ /* 0x000fe2000c0018ff */
[----:B------:R-:W-:Y:S01]  /*1bf0*/  UIADD3 UR8, UR38, 0x4, URZ ;  /* 0x0000000426087890 */ /* 0x000fe2000fffe03f */
[----:B------:R-:W4:Y:S01]  /*1c00*/  LDC R94, c[0x0][0x2e0] ;  /* 0x0000b800ff5e7b82 */ /* 0x000f220000000800 */
[----:B------:R-:W-:Y:S01]  /*1c10*/  UIADD3 UR10, UR40, 0x4, URZ ;  /* 0x00000004280a7890 */ /* 0x000fe2000fffe03f */
[----:B------:R-:W-:Y:S01]  /*1c20*/  VIADD R5, R167, UR42 ;  /* 0x0000002aa7057c36 */ /* 0x000fe20008000000 */
[----:B------:R-:W-:Y:S01]  /*1c30*/  UMOV UR9, 0x40000040 ;  /* 0x4000004000097882 */ /* 0x000fe20000000000 */
[----:B------:R-:W-:Y:S01]  /*1c40*/  UMOV UR11, 0x40000040 ;  /* 0x40000040000b7882 */ /* 0x000fe20000000000 */
[----:B------:R-:W-:Y:S01]  /*1c50*/  UMOV UR13, 0x40000040 ;  /* 0x40000040000d7882 */ /* 0x000fe20000000000 */
[----:B------:R-:W-:Y:S01]  /*1c60*/  UMOV UR15, 0x40000040 ;  /* 0x40000040000f7882 */ /* 0x000fe20000000000 */
[----:B------:R-:W-:Y:S01]  /*1c70*/  UIADD3 UR16, UR38, 0x400, URZ ;  /* 0x0000040026107890 */ /* 0x000fe2000fffe03f */
[----:B---3--:R-:W-:Y:S01]  /*1c80*/  LOP3.LUT P1, RZ, R2, 0x7f, RZ, 0xc0, !PT ;  /* 0x0000007f02ff7812 */ /* 0x008fe2000782c0ff */
[----:B------:R-:W-:Y:S01]  /*1c90*/  UIADD3 UR18, UR40, 0x300, URZ ;  /* 0x0000030028127890 */ /* 0x000fe2000fffe03f */
[----:B------:R-:W-:Y:S01]  /*1ca0*/  IMAD R20, R16, -0x2, R10 ;  /* 0xfffffffe10147824 */ /* 0x000fe200078e020a */
        /* <DEDUP_REMOVED lines=8> */
[----:B------:R-:W-:Y:S01]  /*1d30*/  @!P1 VIADD R2, R3, 0x2a840 ;  /* 0x0002a84003029836 */ /* 0x000fe20000000000 */
[----:B------:R-:W-:Y:S01]  /*1d40*/  UMOV UR25, 0x40000040 ;  /* 0x4000004000197882 */ /* 0x000fe20000000000 */
[----:B------:R-:W-:Y:S01]  /*1d50*/  UMOV UR27, 0x40000040 ;  /* 0x40000040001b7882 */ /* 0x000fe20000000000 */
[----:B------:R-:W-:Y:S01]  /*1d60*/  UIADD3 UR28, UR38, 0x406, URZ ;  /* 0x00000406261c7890 */ /* 0x000fe2000fffe03f */
[----:B------:R-:W-:Y:S01]  /*1d70*/  IMAD R3, R72, -0x60, R73 ;  /* 0xffffffa048037824 */ /* 0x000fe200078e0249 */
[----:B------:R-:W-:Y:S01]  /*1d80*/  UIADD3 UR30, UR40, 0x306, URZ ;  /* 0x00000306281e7890 */ /* 0x000fe2000fffe03f */
[----:B------:R-:W-:Y:S01]  /*1d90*/  @!P1 PRMT R2, RZ, 0x654, R2 ;  /* 0x00000654ff029816 */ /* 0x000fe20000000002 */
[----:B------:R-:W-:Y:S01]  /*1da0*/  UMOV UR29, 0x40000040 ;  /* 0x40000040001d7882 */ /* 0x000fe20000000000 */
[----:B------:R-:W-:Y:S01]  /*1db0*/  UMOV UR31, 0x40000040 ;  /* 0x40000040001f7882 */ /* 0x000fe20000000000 */
[----:B------:R-:W-:Y:S01]  /*1dc0*/  UIADD3 UR32, UR38, 0x800, URZ ;  /* 0x0000080026207890 */ /* 0x000fe2000fffe03f */
[----:B-1----:R-:W-:Y:S01]  /*1dd0*/  IADD3 R3, -R0, 0x61, R3 ;  /* 0x0000006100037810 */ /* 0x002fe20007ffe103 */
[----:B------:R-:W-:Y:S01]  /*1de0*/  UIADD3 UR34, UR40, 0x600, URZ ;  /* 0x0000060028227890 */ /* 0x000fe2000fffe03f */
[----:B------:R-:W-:Y:S01]  /*1df0*/  UMOV UR33, 0x40000040 ;  /* 0x4000004000217882 */ /* 0x000fe20000000000 */
[----:B------:R-:W-:Y:S01]  /*1e00*/  UMOV UR35, 0x40000040 ;  /* 0x4000004000237882 */ /* 0x000fe20000000000 */
[----:B------:R-:W-:Y:S01]  /*1e10*/  UIADD3 UR48, UR38, 0x802, URZ ;  /* 0x0000080226307890 */ /* 0x000fe2000fffe03f */
[C---:B------:R-:W-:Y:S01]  /*1e20*/  IMAD R11, R16.reuse, -0x2, R3 ;  /* 0xfffffffe100b7824 */ /* 0x040fe200078e0203 */
[----:B------:R-:W-:Y:S01]  /*1e30*/  UIADD3 UR50, UR40, 0x602, URZ ;  /* 0x0000060228327890 */ /* 0x000fe2000fffe03f */
[----:B----4-:R-:W-:Y:S01]  /*1e40*/  IMAD R3, R17, R94, R10 ;  /* 0x0000005e11037224 */ /* 0x010fe200078e020a */
[----:B------:R-:W-:Y:S01]  /*1e50*/  UMOV UR49, 0x40000040 ;  /* 0x4000004000317882 */ /* 0x000fe20000000000 */
[----:B------:R-:W-:Y:S01]  /*1e60*/  UMOV UR51, 0x40000040 ;  /* 0x4000004000337882 */ /* 0x000fe20000000000 */
[----:B------:R-:W-:Y:S01]  /*1e70*/  UIADD3 UR52, UR38, 0x804, URZ ;  /* 0x0000080426347890 */ /* 0x000fe2000fffe03f */
[----:B------:R-:W-:Y:S01]  /*1e80*/  IMAD R12, R16, -0x2, R3 ;  /* 0xfffffffe100c7824 */ /* 0x000fe200078e0203 */
[----:B------:R-:W-:Y:S01]  /*1e90*/  UIADD3 UR54, UR40, 0x604, URZ ;  /* 0x0000060428367890 */ /* 0x000fe2000fffe03f */
[----:B--2---:R-:W-:Y:S01]  /*1ea0*/  IMAD.IADD R13, R11, 0x1, R74 ;  /* 0x000000010b0d7824 */ /* 0x004fe200078e024a */
[----:B------:R-:W-:Y:S01]  /*1eb0*/  UMOV UR53, 0x40000040 ;  /* 0x4000004000357882 */ /* 0x000fe20000000000 */
[----:B------:R-:W-:Y:S01]  /*1ec0*/  UMOV UR55, 0x40000040 ;  /* 0x4000004000377882 */ /* 0x000fe20000000000 */
[----:B------:R-:W-:Y:S01]  /*1ed0*/  UIADD3 UR40, UR40, 0x606, URZ ;  /* 0x0000060628287890 */ /* 0x000fe2000fffe03f */
[----:B------:R-:W-:Y:S01]  /*1ee0*/  UMOV UR57, 0x40000040 ;  /* 0x4000004000397882 */ /* 0x000fe20000000000 */
[----:B------:R-:W-:Y:S01]  /*1ef0*/  UMOV UR59, 0x40000040 ;  /* 0x40000040003b7882 */ /* 0x000fe20000000000 */
[----:B------:R-:W-:Y:S01]  /*1f00*/  ULDC UR47, c[0x0][0x9dc] ;  /* 0x00027700002f7ab9 */ /* 0x000fe20000000800 */
[----:B------:R-:W-:-:S03]  /*1f10*/  IMAD.U32 R7, RZ, RZ, UR57 ;  /* 0x00000039ff077e24 */ /* 0x000fc6000f8e00ff */
[----:B------:R-:W-:Y:S01]  /*1f20*/  UMOV UR58, UR40 ;  /* 0x00000028003a7c82 */ /* 0x000fe20008000000 */
[----:B------:R-:W-:Y:S02]  /*1f30*/  WARPGROUP.DEPBAR.LE gsb0, 0x0 ;  /* 0x00008000000079c5 */ /* 0x000fe40000010000 */
[----:B------:R-:W-:-:S06]  /*1f40*/  WARPGROUP.ARRIVE ;  /* 0x00000000000079c5 */ /* 0x000fcc0000000000 */
[----:B------:R-:W-:Y:S01]  /*1f50*/  HGMMA.64x96x16.F32.BF16 R24, gdesc[UR4], R24, gsb0 ;  /* 0x01600000041879f0 */ /* 0x000fe20008001818 */
[----:B------:R-:W-:-:S07]  /*1f60*/  UIADD3 UR6, UR38, 0x806, URZ ;  /* 0x0000080626067890 */ /* 0x000fce000fffe03f */
[----:B------:R-:W-:Y:S01]  /*1f70*/  UMOV UR56, UR6 ;  /* 0x0000000600387c82 */ /* 0x000fe20008000000 */
[----:B------:R-:W-:Y:S01]  /*1f80*/  ULOP3.LUT UR6, URZ, UR47, URZ, 0x33, !UPT ;  /* 0x0000002f3f067292 */ /* 0x000fe2000f8e333f */
[----:B------:R-:W-:-:S05]  /*1f90*/  IMAD.U32 R6, RZ, RZ, UR56 ;  /* 0x00000038ff067e24 */ /* 0x000fca000f8e00ff */
[----:B------:R-:W-:-:S04]  /*1fa0*/  VIADD R14, R11, UR6 ;  /* 0x000000060b0e7c36 */ /* 0x000fc80008000000 */
[----:B------:R-:W-:Y:S01]  /*1fb0*/  IMAD.IADD R3, R14, 0x1, R5 ;  /* 0x000000010e037824 */ /* 0x000fe200078e0205 */
[----:B------:R-:W-:Y:S02]  /*1fc0*/  WARPGROUP.DEPBAR.LE gsb0, 0x0 ;  /* 0x00008000000079c5 */ /* 0x000fe40000010000 */
[----:B------:R-:W-:-:S06]  /*1fd0*/  WARPGROUP.ARRIVE ;  /* 0x00000000000079c5 */ /* 0x000fcc0000000000 */
[----:B------:R-:W-:Y:S03]  /*1fe0*/  HGMMA.64x96x16.F32.BF16 R24, gdesc[UR8], R24, gsb0 ;  /* 0x01600000081879f0 */ /* 0x000fe60008001818 */
        /* <DEDUP_REMOVED lines=28> */
[----:B------:R1:W-:Y:S01]  /*21b0*/  @!P1 SYNCS.ARRIVE.TRANS64.RED.A1T0 RZ, [R2+URZ], RZ ;  /* 0x000000ff02ff99a7 */ /* 0x0003e2000810043f */
[----:B------:R-:W-:Y:S02]  /*21c0*/  ISETP.GE.AND P1, PT, R75, 0x1, PT ;  /* 0x000000014b00780c */ /* 0x000fe40003f26270 */
[----:B-1----:R-:W-:-:S11]  /*21d0*/  VIADDMNMX R2, R5, R13, R12, PT ;  /* 0x0000000d05027246 */ /* 0x002fd6000380010c */
[----:B------:R-:W-:Y:S01]  /*21e0*/  @P1 LOP3.LUT R18, R18, 0x80000, RZ, 0xfc, !PT ;  /* 0x0008000012121812 */ /* 0x000fe200078efcff */
[----:B------:R-:W-:Y:S06]  /*21f0*/  @!P1 BRA `(.L_x_883) ;  /* 0x0000000000509947 */ /* 0x000fec0003800000 */
[----:B------:R-:W-:Y:S01]  /*2200*/  IMAD R11, R17, R94, R5 ;  /* 0x0000005e110b7224 */ /* 0x000fe200078e0205 */
[----:B------:R-:W-:Y:S03]  /*2210*/  BSSY B0, `(.L_x_884) ;  /* 0x000000f000007945 */ /* 0x000fe60003800000 */
[----:B------:R-:W-:-:S05]  /*2220*/  IMAD.IADD R11, R11, 0x1, -R0 ;  /* 0x000000010b0b7824 */ /* 0x000fca00078e0a00 */
        /* <DEDUP_REMOVED lines=9> */
.L_x_885:
[----:B------:R-:W-:-:S13]  /*22c0*/  ISETP.NE.AND P1, PT, R75, 0x1, PT ;  /* 0x000000014b00780c */ /* 0x000fda0003f25270 */
[----:B------:R-:W1:Y:S02]  /*22d0*/  @P1 LDC.64 R76, c[0x0][0x9e8] ;  /* 0x00027a00ff4c1b82 */ /* 0x000e640000000a00 */
[----:B-1----:R-:W-:-:S05]  /*22e0*/  @P1 IMAD.HI.U32 R4, R11, R76, RZ ;  /* 0x0000004c0b041227 */ /* 0x002fca00078e00ff */
[----:B------:R-:W-:-:S07]  /*22f0*/  @P1 SHF.R.U32.HI R11, RZ, R77, R4 ;  /* 0x0000004dff0b1219 */ /* 0x000fce0000011604 */
.L_x_886:
[----:B------:R-:W-:Y:S05]  /*2300*/  BSYNC B0 ;  /* 0x0000000000007941 */ /* 0x000fea0003800000 */
.L_x_884:
[----:B------:R-:W-:-:S05]  /*2310*/  IMAD R4, R11, R75, R20 ;  /* 0x0000004b0b047224 */ /* 0x000fca00078e0214 */
[----:B------:R-:W-:Y:S02]  /*2320*/  VIMNMX R3, R3, R4, !PT ;  /* 0x0000000403037248 */ /* 0x000fe40007fe0100 */
[----:B------:R-:W-:-:S07]  /*2330*/  VIADDMNMX R2, R4, R75, R2, PT ;  /* 0x0000004b04027246 */ /* 0x000fce0003800102 */
.L_x_883:
[C---:B------:R-:W-:Y:S01]  /*2340*/  ISETP.GE.AND P6, PT, R10.reuse, 0x9, PT ;  /* 0x000000090a00780c */ /* 0x040fe20003fc6270 */
[----:B------:R-:W-:Y:S01]  /*2350*/  VIADD R4, R5, 0x8 ;  /* 0x0000000805047836 */ /* 0x000fe20000000000 */
[----:B------:R-:W-:Y:S02]  /*2360*/  ISETP.GE.AND P1, PT, R10, 0x2, PT ;  /* 0x000000020a00780c */ /* 0x000fe40003f26270 */
[C---:B------:R-:W-:Y:S02]  /*2370*/  ISETP.GT.AND P2, PT, R3.reuse, 0x8, !P6 ;  /* 0x000000080300780c */ /* 0x040fe40007744270 */
[----:B------:R-:W-:Y:S02]  /*2380*/  ISETP.GT.AND P3, PT, R3, 0x1, !P1 ;  /* 0x000000010300780c */ /* 0x000fe40004f64270 */
[----:B------:R-:W-:Y:S02]  /*2390*/  ISETP.LT.OR P2, PT, R2, 0x9, P2 ;  /* 0x000000090200780c */ /* 0x000fe40001741670 */
[----:B------:R-:W-:-:S02]  /*23a0*/  ISETP.GE.AND P4, PT, R10, 0xa, PT ;  /* 0x0000000a0a00780c */ /* 0x000fc40003f86270 */
[----:B------:R-:W-:Y:S02]  /*23b0*/  FSEL R78, R28, -INF , !P2 ;  /* 0xff8000001c4e7808 */ /* 0x000fe40005000000 */
[C---:B------:R-:W-:Y:S02]  /*23c0*/  ISETP.LT.OR P3, PT, R2.reuse, 0x2, P3 ;  /* 0x000000020200780c */ /* 0x040fe40001f61670 */
[----:B------:R-:W-:Y:S02]  /*23d0*/  ISETP.GT.AND P2, PT, R3, 0x9, !P4 ;  /* 0x000000090300780c */ /* 0x000fe40006744270 */
[----:B------:R-:W-:Y:S02]  /*23e0*/  FSEL R76, R25, -INF , !P3 ;  /* 0xff800000194c7808 */ /* 0x000fe40005800000 */
[----:B------:R-:W-:Y:S02]  /*23f0*/  ISETP.LT.OR P2, PT, R2, 0xa, P2 ;  /* 0x0000000a0200780c */ /* 0x000fe40001741670 */
[----:B------:R-:W-:-:S02]  /*2400*/  ISETP.GE.AND P3, PT, R10, 0x11, PT ;  /* 0x000000110a00780c */ /* 0x000fc40003f66270 */
[----:B------:R-:W-:Y:S02]  /*2410*/  FSEL R80, R29, -INF , !P2 ;  /* 0xff8000001d507808 */ /* 0x000fe40005000000 */
[----:B------:R-:W-:Y:S02]  /*2420*/  ISETP.GT.AND P2, PT, R3, 0x10, !P3 ;  /* 0x000000100300780c */ /* 0x000fe40005f44270 */
[----:B------:R-:W-:Y:S02]  /*2430*/  P2R R77, PR, RZ, 0x8 ;  /* 0x00000008ff4d7803 */ /* 0x000fe40000000000 */
[----:B------:R-:W-:Y:S02]  /*2440*/  ISETP.LT.OR P2, PT, R2, 0x11, P2 ;  /* 0x000000110200780c */ /* 0x000fe40001741670 */
[----:B------:R-:W-:Y:S02]  /*2450*/  ISETP.GE.AND P3, PT, R10, 0x12, PT ;  /* 0x000000120a00780c */ /* 0x000fe40003f66270 */
[----:B------:R-:W-:-:S02]  /*2460*/  FSEL R32, R32, -INF , !P2 ;  /* 0xff80000020207808 */ /* 0x000fc40005000000 */
[----:B------:R-:W-:Y:S02]  /*2470*/  ISETP.GT.AND P2, PT, R3, 0x11, !P3 ;  /* 0x000000110300780c */ /* 0x000fe40005f44270 */
[----:B------:R-:W-:Y:S02]  /*2480*/  P2R R79, PR, RZ, 0x8 ;  /* 0x00000008ff4f7803 */ /* 0x000fe40000000000 */
[----:B------:R-:W-:Y:S02]  /*2490*/  ISETP.LT.OR P2, PT, R2, 0x12, P2 ;  /* 0x000000120200780c */ /* 0x000fe40001741670 */
[----:B------:R-:W-:Y:S02]  /*24a0*/  ISETP.GE.AND P3, PT, R10, 0x19, PT ;  /* 0x000000190a00780c */ /* 0x000fe40003f66270 */
[----:B------:R-:W-:Y:S02]  /*24b0*/  FSEL R82, R33, -INF , !P2 ;  /* 0xff80000021527808 */ /* 0x000fe40005000000 */
[----:B------:R-:W-:-:S02]  /*24c0*/  ISETP.GT.AND P2, PT, R3, 0x18, !P3 ;  /* 0x000000180300780c */ /* 0x000fc40005f44270 */
[----:B------:R-:W-:Y:S02]  /*24d0*/  P2R R33, PR, RZ, 0x8 ;  /* 0x00000008ff217803 */ /* 0x000fe40000000000 */
[----:B------:R-:W-:Y:S02]  /*24e0*/  ISETP.LT.OR P2, PT, R2, 0x19, P2 ;  /* 0x000000190200780c */ /* 0x000fe40001741670 */
[----:B------:R-:W-:Y:S02]  /*24f0*/  ISETP.GE.AND P3, PT, R10, 0x1a, PT ;  /* 0x0000001a0a00780c */ /* 0x000fe40003f66270 */
[----:B------:R-:W-:Y:S02]  /*2500*/  FSEL R36, R36, -INF , !P2 ;  /* 0xff80000024247808 */ /* 0x000fe40005000000 */
[----:B------:R-:W-:Y:S02]  /*2510*/  ISETP.GT.AND P2, PT, R3, 0x19, !P3 ;  /* 0x000000190300780c */ /* 0x000fe40005f44270 */
[----:B------:R-:W-:-:S02]  /*2520*/  P2R R29, PR, RZ, 0x8 ;  /* 0x00000008ff1d7803 */ /* 0x000fc40000000000 */
[----:B------:R-:W-:Y:S02]  /*2530*/  ISETP.LT.OR P2, PT, R2, 0x1a, P2 ;  /* 0x0000001a0200780c */ /* 0x000fe40001741670 */
[----:B------:R-:W-:Y:S02]  /*2540*/  ISETP.GE.AND P3, PT, R10, 0x21, PT ;  /* 0x000000210a00780c */ /* 0x000fe40003f66270 */
[----:B------:R-:W-:Y:S02]  /*2550*/  FSEL R84, R37, -INF , !P2 ;  /* 0xff80000025547808 */ /* 0x000fe40005000000 */
[----:B------:R-:W-:Y:S02]  /*2560*/  ISETP.GT.AND P2, PT, R3, 0x20, !P3 ;  /* 0x000000200300780c */ /* 0x000fe40005f44270 */
[----:B------:R-:W-:Y:S02]  /*2570*/  P2R R81, PR, RZ, 0x8 ;  /* 0x00000008ff517803 */ /* 0x000fe40000000000 */
[----:B------:R-:W-:-:S02]  /*2580*/  ISETP.LT.OR P2, PT, R2, 0x21, P2 ;  /* 0x000000210200780c */ /* 0x000fc40001741670 */
[----:B------:R-:W-:Y:S02]  /*2590*/  ISETP.GE.AND P3, PT, R10, 0x22, PT ;  /* 0x000000220a00780c */ /* 0x000fe40003f66270 */
[----:B------:R-:W-:Y:S02]  /*25a0*/  FSEL R40, R40, -INF , !P2 ;  /* 0xff80000028287808 */ /* 0x000fe40005000000 */
[----:B------:R-:W-:Y:S02]  /*25b0*/  ISETP.GT.AND P2, PT, R3, 0x21, !P3 ;  /* 0x000000210300780c */ /* 0x000fe40005f44270 */
[----:B------:R-:W-:Y:S02]  /*25c0*/  P2R R83, PR, RZ, 0x8 ;  /* 0x00000008ff537803 */ /* 0x000fe40000000000 */
        /* <DEDUP_REMOVED lines=56> */
[----:B------:R-:W-:Y:S02]  /*2950*/  P2R R11, PR, RZ, 0x10 ;  /* 0x00000010ff0b7803 */ /* 0x000fe40000000000 */
[----:B------:R-:W-:Y:S02]  /*2960*/  FSEL R21, R64, -INF , !P2 ;  /* 0xff80000040157808 */ /* 0x000fe40005000000 */
[----:B------:R-:W-:-:S04]  /*2970*/  ISETP.GE.AND P2, PT, R10, 0x52, PT ;  /* 0x000000520a00780c */ /* 0x000fc80003f46270 */
[----:B------:R-:W-:-:S04]  /*2980*/  ISETP.GT.AND P3, PT, R3, 0x51, !P2 ;  /* 0x000000510300780c */ /* 0x000fc80005764270 */
[----:B------:R-:W-:-:S04]  /*2990*/  ISETP.LT.OR P3, PT, R2, 0x52, P3 ;  /* 0x000000520200780c */ /* 0x000fc80001f61670 */
[----:B------:R-:W-:Y:S02]  /*29a0*/  FSEL R65, R65, -INF , !P3 ;  /* 0xff80000041417808 */ /* 0x000fe40005800000 */
[----:B------:R-:W-:-:S04]  /*29b0*/  ISETP.GE.AND P3, PT, R10, 0x59, PT ;  /* 0x000000590a00780c */ /* 0x000fc80003f66270 */
[----:B------:R-:W-:-:S04]  /*29c0*/  ISETP.GT.AND P4, PT, R3, 0x58, !P3 ;  /* 0x000000580300780c */ /* 0x000fc80005f84270 */
[----:B------:R-:W-:-:S04]  /*29d0*/  ISETP.LT.OR P4, PT, R2, 0x59, P4 ;  /* 0x000000590200780c */ /* 0x000fc80002781670 */
[----:B------:R-:W-:Y:S02]  /*29e0*/  FSEL R15, R68, -INF , !P4 ;  /* 0xff800000440f7808 */ /* 0x000fe40006000000 */
[----:B------:R-:W-:-:S04]  /*29f0*/  ISETP.GE.AND P4, PT, R10, 0x1, PT ;  /* 0x000000010a00780c */ /* 0x000fc80003f86270 */
[----:B------:R-:W-:-:S04]  /*2a00*/  ISETP.GT.AND P5, PT, R3, RZ, !P4 ;  /* 0x000000ff0300720c */ /* 0x000fc800067a4270 */
[----:B------:R-:W-:-:S04]  /*2a10*/  ISETP.LT.OR P5, PT, R2, 0x1, P5 ;  /* 0x000000010200780c */ /* 0x000fc80002fa1670 */
[----:B------:R-:W-:Y:S02]  /*2a20*/  FSEL R28, R24, -INF , !P5 ;  /* 0xff800000181c7808 */ /* 0x000fe40006800000 */
[----:B------:R-:W-:Y:S01]  /*2a30*/  ISETP.GE.AND P5, PT, R10, 0x5a, PT ;  /* 0x0000005a0a00780c */ /* 0x000fe20003fa6270 */
[----:B------:R-:W-:-:S03]  /*2a40*/  IMAD.IADD R10, R14, 0x1, R4 ;  /* 0x000000010e0a7824 */ /* 0x000fc600078e0204 */
[----:B------:R-:W-:Y:S02]  /*2a50*/  P2R R64, PR, RZ, 0x20 ;  /* 0x00000020ff407803 */ /* 0x000fe40000000000 */
[----:B------:R-:W-:-:S04]  /*2a60*/  ISETP.GT.AND P5, PT, R3, 0x59, !P5 ;  /* 0x000000590300780c */ /* 0x000fc80006fa4270 */
[----:B------:R-:W-:Y:S02]  /*2a70*/  ISETP.LT.OR P5, PT, R2, 0x5a, P5 ;  /* 0x0000005a0200780c */ /* 0x000fe40002fa1670 */
[----:B------:R-:W-:Y:S02]  /*2a80*/  VIADDMNMX R2, R4, R13, R12, PT ;  /* 0x0000000d04027246 */ /* 0x000fe4000380010c */
[----:B------:R-:W-:Y:S02]  /*2a90*/  FSEL R69, R69, -INF , !P5 ;  /* 0xff80000045457808 */ /* 0x000fe40006800000 */
[----:B------:R-:W-:-:S13]  /*2aa0*/  ISETP.GE.AND P5, PT, R75, 0x1, PT ;  /* 0x000000014b00780c */ /* 0x000fda0003fa6270 */
[----:B------:R-:W-:Y:S05]  /*2ab0*/  @!P5 BRA `(.L_x_887) ;  /* 0x000000000050d947 */ /* 0x000fea0003800000 */
        /* <DEDUP_REMOVED lines=12> */
.L_x_889:
[----:B------:R-:W-:-:S13]  /*2b80*/  ISETP.NE.AND P5, PT, R75, 0x1, PT ;  /* 0x000000014b00780c */ /* 0x000fda0003fa5270 */
[----:B------:R-:W1:Y:S02]  /*2b90*/  @P5 LDC.64 R12, c[0x0][0x9e8] ;  /* 0x00027a00ff0c5b82 */ /* 0x000e640000000a00 */
[----:B-1----:R-:W-:-:S05]  /*2ba0*/  @P5 IMAD.HI.U32 R12, R3, R12, RZ ;  /* 0x0000000c030c5227 */ /* 0x002fca00078e00ff */
[----:B------:R-:W-:-:S07]  /*2bb0*/  @P5 SHF.R.U32.HI R3, RZ, R13, R12 ;  /* 0x0000000dff035219 */ /* 0x000fce000001160c */
.L_x_890:
[----:B------:R-:W-:Y:S05]  /*2bc0*/  BSYNC B0 ;  /* 0x0000000000007941 */ /* 0x000fea0003800000 */
.L_x_888:
[----:B------:R-:W-:-:S05]  /*2bd0*/  IMAD R3, R3, R75, R20 ;  /* 0x0000004b03037224 */ /* 0x000fca00078e0214 */
[----:B------:R-:W-:Y:S02]  /*2be0*/  VIMNMX R10, R10, R3, !PT ;  /* 0x000000030a0a7248 */ /* 0x000fe40007fe0100 */
[----:B------:R-:W-:-:S07]  /*2bf0*/  VIADDMNMX R2, R3, R75, R2, PT ;  /* 0x0000004b03027246 */ /* 0x000fce0003800102 */
.L_x_887:
[C---:B------:R-:W-:Y:S01]  /*2c00*/  ISETP.GT.AND P1, PT, R10.reuse, 0x1, !P1 ;  /* 0x000000010a00780c */ /* 0x040fe20004f24270 */
[----:B------:R-:W-:Y:S01]  /*2c10*/  ULDC UR6, c[0x0][0x988] ;  /* 0x0002620000067ab9 */ /* 0x000fe20000000800 */
[----:B------:R-:W-:Y:S01]  /*2c20*/  ISETP.GT.AND P6, PT, R10, 0x8, !P6 ;  /* 0x000000080a00780c */ /* 0x000fe200077c4270 */
[----:B------:R-:W-:Y:S01]  /*2c30*/  IMAD.U32 R14, RZ, RZ, UR6 ;  /* 0x00000006ff0e7e24 */ /* 0x000fe2000f8e00ff */
[C---:B------:R-:W-:Y:S02]  /*2c40*/  ISETP.LT.OR P1, PT, R2.reuse, 0x2, P1 ;  /* 0x000000020200780c */ /* 0x040fe40000f21670 */
[----:B------:R-:W-:Y:S02]  /*2c50*/  ISETP.LT.OR P6, PT, R2, 0x9, P6 ;  /* 0x000000090200780c */ /* 0x000fe400037c1670 */
[----:B------:R-:W-:Y:S02]  /*2c60*/  FSEL R20, R27, -INF , !P1 ;  /* 0xff8000001b147808 */ /* 0x000fe40004800000 */
[----:B------:R-:W-:-:S02]  /*2c70*/  ISETP.NE.AND P1, PT, R11, RZ, PT ;  /* 0x000000ff0b00720c */ /* 0x000fc40003f25270 */
[----:B------:R-:W-:Y:S02]  /*2c80*/  ISETP.NE.AND P5, PT, R29, RZ, PT ;  /* 0x000000ff1d00720c */ /* 0x000fe40003fa5270 */
[----:B------:R-:W-:Y:S02]  /*2c90*/  ISETP.GT.AND P1, PT, R10, 0x9, !P1 ;  /* 0x000000090a00780c */ /* 0x000fe40004f24270 */
[----:B------:R-:W-:Y:S02]  /*2ca0*/  FSEL R29, R30, -INF , !P6 ;  /* 0xff8000001e1d7808 */ /* 0x000fe40007000000 */
[----:B------:R-:W-:Y:S02]  /*2cb0*/  ISETP.LT.OR P1, PT, R2, 0xa, P1 ;  /* 0x0000000a0200780c */ /* 0x000fe40000f21670 */
[----:B------:R-:W-:Y:S02]  /*2cc0*/  ISETP.NE.AND P6, PT, R33, RZ, PT ;  /* 0x000000ff2100720c */ /* 0x000fe40003fc5270 */
[----:B------:R-:W-:-:S02]  /*2cd0*/  FSEL R31, R31, -INF , !P1 ;  /* 0xff8000001f1f7808 */ /* 0x000fc40004800000 */
[----:B------:R-:W-:Y:S02]  /*2ce0*/  ISETP.NE.AND P1, PT, R77, RZ, PT ;  /* 0x000000ff4d00720c */ /* 0x000fe40003f25270 */
[----:B------:R-:W-:Y:S02]  /*2cf0*/  FMNMX.FTZ R3, R28, R76, !PT ;  /* 0x0000004c1c037209 */ /* 0x000fe40007810000 */
[----:B------:R-:W-:Y:S02]  /*2d00*/  ISETP.GT.AND P1, PT, R10, 0x10, !P1 ;  /* 0x000000100a00780c */ /* 0x000fe40004f24270 */
[----:B------:R-:W-:Y:S02]  /*2d10*/  FMNMX.FTZ R3, R78, R3, !PT ;  /* 0x000000034e037209 */ /* 0x000fe40007810000 */
[----:B------:R-:W-:Y:S02]  /*2d20*/  ISETP.LT.OR P1, PT, R2, 0x11, P1 ;  /* 0x000000110200780c */ /* 0x000fe40000f21670 */
[----:B------:R-:W-:-:S02]  /*2d30*/  FMNMX.FTZ R3, R80, R3, !PT ;  /* 0x0000000350037209 */ /* 0x000fc40007810000 */
[----:B------:R-:W-:Y:S02]  /*2d40*/  FSEL R33, R34, -INF , !P1 ;  /* 0xff80000022217808 */ /* 0x000fe40004800000 */
[----:B------:R-:W-:Y:S02]  /*2d50*/  ISETP.NE.AND P1, PT, R79, RZ, PT ;  /* 0x000000ff4f00720c */ /* 0x000fe40003f25270 */
[----:B------:R-:W-:Y:S02]  /*2d60*/  FMNMX.FTZ R3, R32, R3, !PT ;  /* 0x0000000320037209 */ /* 0x000fe40007810000 */
[----:B------:R-:W-:Y:S02]  /*2d70*/  ISETP.GT.AND P1, PT, R10, 0x11, !P1 ;  /* 0x000000110a00780c */ /* 0x000fe40004f24270 */
[----:B------:R-:W-:Y:S02]  /*2d80*/  FMNMX.FTZ R3, R82, R3, !PT ;  /* 0x0000000352037209 */ /* 0x000fe40007810000 */
[----:B------:R-:W-:-:S02]  /*2d90*/  ISETP.LT.OR P1, PT, R2, 0x12, P1 ;  /* 0x000000120200780c */ /* 0x000fc40000f21670 */
[----:B------:R-:W-:Y:S02]  /*2da0*/  FMNMX.FTZ R3, R36, R3, !PT ;  /* 0x0000000324037209 */ /* 0x000fe40007810000 */
[----:B------:R-:W-:Y:S02]  /*2db0*/  FSEL R35, R35, -INF , !P1 ;  /* 0xff80000023237808 */ /* 0x000fe40004800000 */
[----:B------:R-:W-:Y:S02]  /*2dc0*/  ISETP.GT.AND P1, PT, R10, 0x18, !P6 ;  /* 0x000000180a00780c */ /* 0x000fe40007724270 */
[----:B------:R-:W-:Y:S02]  /*2dd0*/  FMNMX.FTZ R3, R84, R3, !PT ;  /* 0x0000000354037209 */ /* 0x000fe40007810000 */
[----:B------:R-:W-:Y:S02]  /*2de0*/  ISETP.LT.OR P1, PT, R2, 0x19, P1 ;  /* 0x000000190200780c */ /* 0x000fe40000f21670 */
[----:B------:R-:W-:-:S02]  /*2df0*/  FMNMX.FTZ R3, R40, R3, !PT ;  /* 0x0000000328037209 */ /* 0x000fc40007810000 */
[----:B------:R-:W-:Y:S02]  /*2e00*/  FSEL R37, R38, -INF , !P1 ;  /* 0xff80000026257808 */ /* 0x000fe40004800000 */
[----:B------:R-:W-:Y:S02]  /*2e10*/  ISETP.GT.AND P1, PT, R10, 0x19, !P5 ;  /* 0x000000190a00780c */ /* 0x000fe40006f24270 */
[----:B------:R-:W-:Y:S02]  /*2e20*/  FMNMX.FTZ R3, R86, R3, !PT ;  /* 0x0000000356037209 */ /* 0x000fe40007810000 */
[----:B------:R-:W-:Y:S02]  /*2e30*/  ISETP.LT.OR P1, PT, R2, 0x1a, P1 ;  /* 0x0000001a0200780c */ /* 0x000fe40000f21670 */
[----:B------:R-:W-:Y:S02]  /*2e40*/  FMNMX.FTZ R3, R44, R3, !PT ;  /* 0x000000032c037209 */ /* 0x000fe40007810000 */
[----:B------:R-:W-:-:S02]  /*2e50*/  FSEL R39, R39, -INF , !P1 ;  /* 0xff80000027277808 */ /* 0x000fc40004800000 */
[----:B------:R-:W-:Y:S02]  /*2e60*/  ISETP.NE.AND P1, PT, R81, RZ, PT ;  /* 0x000000ff5100720c */ /* 0x000fe40003f25270 */
[----:B------:R-:W-:Y:S02]  /*2e70*/  FMNMX.FTZ R3, R88, R3, !PT ;  /* 0x0000000358037209 */ /* 0x000fe40007810000 */
[----:B------:R-:W-:Y:S02]  /*2e80*/  ISETP.GT.AND P1, PT, R10, 0x20, !P1 ;  /* 0x000000200a00780c */ /* 0x000fe40004f24270 */
[----:B------:R-:W-:Y:S02]  /*2e90*/  ISETP.NE.AND P6, PT, R41, RZ, PT ;  /* 0x000000ff2900720c */ /* 0x000fe40003fc5270 */
        /* <DEDUP_REMOVED lines=10> */
[----:B------:R-:W-:Y:S02]  /*2f40*/  ISETP.NE.AND P1, PT, R85, RZ, PT ;  /* 0x000000ff5500720c */ /* 0x000fe40003f25270 */
[----:B------:R-:W-:Y:S02]  /*2f50*/  FMNMX.FTZ R12, R56, R3, !PT ;  /* 0x00000003380c7209 */ /* 0x000fe40007810000 */
[----:B------:R-:W-:Y:S02]  /*2f60*/  ISETP.GT.AND P1, PT, R10, 0x28, !P1 ;  /* 0x000000280a00780c */ /* 0x000fe40004f24270 */
[----:B------:R-:W-:-:S02]  /*2f70*/  FMNMX.FTZ R12, R57, R12, !PT ;  /* 0x0000000c390c7209 */ /* 0x000fc40007810000 */
[----:B------:R-:W-:Y:S02]  /*2f80*/  ISETP.LT.OR P1, PT, R2, 0x29, P1 ;  /* 0x000000290200780c */ /* 0x000fe40000f21670 */
[----:B------:R-:W-:Y:S02]  /*2f90*/  FMNMX.FTZ R12, R25, R12, !PT ;  /* 0x0000000c190c7209 */ /* 0x000fe40007810000 */
[----:B------:R-:W-:Y:S02]  /*2fa0*/  ISETP.NE.AND P5, PT, R45, RZ, PT ;  /* 0x000000ff2d00720c */ /* 0x000fe40003fa5270 */
[----:B------:R-:W-:Y:S02]  /*2fb0*/  FSEL R45, R46, -INF , !P1 ;  /* 0xff8000002e2d7808 */ /* 0x000fe40004800000 */
[----:B------:R-:W-:Y:S02]  /*2fc0*/  ISETP.NE.AND P1, PT, R87, RZ, PT ;  /* 0x000000ff5700720c */ /* 0x000fe40003f25270 */
[----:B------:R-:W-:-:S02]  /*2fd0*/  FMNMX.FTZ R12, R61, R12, !PT ;  /* 0x0000000c3d0c7209 */ /* 0x000fc40007810000 */
[----:B------:R-:W-:Y:S02]  /*2fe0*/  ISETP.GT.AND P1, PT, R10, 0x29, !P1 ;  /* 0x000000290a00780c */ /* 0x000fe40004f24270 */
[----:B------:R-:W-:Y:S02]  /*2ff0*/  FMNMX.FTZ R12, R21, R12, !PT ;  /* 0x0000000c150c7209 */ /* 0x000fe40007810000 */
[----:B------:R-:W-:Y:S02]  /*3000*/  ISETP.LT.OR P1, PT, R2, 0x2a, P1 ;  /* 0x0000002a0200780c */ /* 0x000fe40000f21670 */
[----:B------:R-:W-:Y:S02]  /*3010*/  FMNMX.FTZ R12, R65, R12, !PT ;  /* 0x0000000c410c7209 */ /* 0x000fe40007810000 */
[----:B------:R-:W-:Y:S02]  /*3020*/  FSEL R47, R47, -INF , !P1 ;  /* 0xff8000002f2f7808 */ /* 0x000fe40004800000 */
[----:B------:R-:W-:-:S02]  /*3030*/  FMNMX.FTZ R12, R15, R12, !PT ;  /* 0x0000000c0f0c7209 */ /* 0x000fc40007810000 */
[----:B------:R-:W-:Y:S02]  /*3040*/  ISETP.NE.AND P1, PT, R89, RZ, PT ;  /* 0x000000ff5900720c */ /* 0x000fe40003f25270 */
[----:B------:R-:W-:Y:S02]  /*3050*/  FMNMX.FTZ R12, R69, R12, !PT ;  /* 0x0000000c450c7209 */ /* 0x000fe40007810000 */
[C---:B------:R-:W-:Y:S02]  /*3060*/  ISETP.GT.AND P1, PT, R10.reuse, 0x30, !P1 ;  /* 0x000000300a00780c */ /* 0x040fe40004f24270 */
[----:B------:R-:W-:Y:S01]  /*3070*/  ISETP.GT.AND P4, PT, R10, RZ, !P4 ;  /* 0x000000ff0a00720c */ /* 0x000fe20006784270 */
[----:B------:R-:W1:Y:S01]  /*3080*/  SHFL.BFLY PT, R3, R12, 0x2, 0x1f ;  /* 0x0c401f000c037f89 */ /* 0x000e6200000e0000 */
[C---:B------:R-:W-:Y:S02]  /*3090*/  ISETP.LT.OR P1, PT, R2.reuse, 0x31, P1 ;  /* 0x000000310200780c */ /* 0x040fe40000f21670 */
[----:B------:R-:W-:-:S02]  /*30a0*/  ISETP.LT.OR P4, PT, R2, 0x1, P4 ;  /* 0x000000010200780c */ /* 0x000fc40002781670 */
[----:B------:R-:W-:Y:S02]  /*30b0*/  FSEL R49, R50, -INF , !P1 ;  /* 0xff80000032317808 */ /* 0x000fe40004800000 */
[----:B------:R-:W-:Y:S02]  /*30c0*/  ISETP.NE.AND P1, PT, R91, RZ, PT ;  /* 0x000000ff5b00720c */ /* 0x000fe40003f25270 */
[----:B------:R-:W-:Y:S02]  /*30d0*/  FSEL R27, R26, -INF , !P4 ;  /* 0xff8000001a1b7808 */ /* 0x000fe40006000000 */
[C---:B------:R-:W-:Y:S02]  /*30e0*/  ISETP.GT.AND P1, PT, R10.reuse, 0x31, !P1 ;  /* 0x000000310a00780c */ /* 0x040fe40004f24270 */
[----:B------:R-:W-:Y:S02]  /*30f0*/  ISETP.GT.AND P2, PT, R10, 0x51, !P2 ;  /* 0x000000510a00780c */ /* 0x000fe40005744270 */
[----:B------:R-:W-:-:S02]  /*3100*/  ISETP.LT.OR P1, PT, R2, 0x32, P1 ;  /* 0x000000320200780c */ /* 0x000fc40000f21670 */
[----:B------:R-:W-:Y:S02]  /*3110*/  ISETP.GT.AND P3, PT, R10, 0x58, !P3 ;  /* 0x000000580a00780c */ /* 0x000fe40005f64270 */
[----:B------:R-:W-:Y:S02]  /*3120*/  FSEL R51, R51, -INF , !P1 ;  /* 0xff80000033337808 */ /* 0x000fe40004800000 */
[----:B------:R-:W-:Y:S02]  /*3130*/  ISETP.NE.AND P1, PT, R93, RZ, PT ;  /* 0x000000ff5d00720c */ /* 0x000fe40003f25270 */
[----:B------:R-:W-:Y:S02]  /*3140*/  ISETP.LT.OR P2, PT, R2, 0x52, P2 ;  /* 0x000000520200780c */ /* 0x000fe40001741670 */
[----:B------:R-:W-:Y:S02]  /*3150*/  ISETP.GT.AND P1, PT, R10, 0x38, !P1 ;  /* 0x000000380a00780c */ /* 0x000fe40004f24270 */
[----:B-1----:R-:W-:-:S02]  /*3160*/  FMNMX.FTZ R24, R12, R3, !PT ;  /* 0x000000030c187209 */ /* 0x002fc40007810000 */
[----:B------:R-:W-:Y:S02]  /*3170*/  FMNMX.FTZ R12, R27, R20, !PT ;  /* 0x000000141b0c7209 */ /* 0x000fe40007810000 */
[----:B------:R-:W-:Y:S01]  /*3180*/  ISETP.LT.OR P1, PT, R2, 0x39, P1 ;  /* 0x000000390200780c */ /* 0x000fe20000f21670 */
[----:B------:R-:W1:Y:S01]  /*3190*/  SHFL.BFLY PT, R3, R24, 0x1, 0x1f ;  /* 0x0c201f0018037f89 */ /* 0x000e6200000e0000 */
[----:B------:R-:W-:Y:S02]  /*31a0*/  FMNMX.FTZ R12, R29, R12, !PT ;  /* 0x0000000c1d0c7209 */ /* 0x000fe40007810000 */
        /* <DEDUP_REMOVED lines=8> */
[----:B------:R-:W-:-:S02]  /*3230*/  ISETP.NE.AND P1, PT, R96, RZ, PT ;  /* 0x000000ff6000720c */ /* 0x000fc40003f25270 */
[----:B------:R-:W-:Y:S02]  /*3240*/  FMNMX.FTZ R12, R37, R12, !PT ;  /* 0x0000000c250c7209 */ /* 0x000fe40007810000 */
[----:B------:R-:W-:Y:S02]  /*3250*/  ISETP.GT.AND P1, PT, R10, 0x40, !P1 ;  /* 0x000000400a00780c */ /* 0x000fe40004f24270 */
[----:B------:R-:W-:Y:S02]  /*3260*/  FMNMX.FTZ R12, R39, R12, !PT ;  /* 0x0000000c270c7209 */ /* 0x000fe40007810000 */
[----:B------:R-:W-:Y:S02]  /*3270*/  ISETP.LT.OR P1, PT, R2, 0x41, P1 ;  /* 0x000000410200780c */ /* 0x000fe40000f21670 */
[----:B------:R-:W-:Y:S02]  /*3280*/  FMNMX.FTZ R12, R41, R12, !PT ;  /* 0x0000000c290c7209 */ /* 0x000fe40007810000 */
[----:B------:R-:W-:-:S02]  /*3290*/  FSEL R13, R58, -INF , !P1 ;  /* 0xff8000003a0d7808 */ /* 0x000fc40004800000 */
[----:B------:R-:W-:Y:S02]  /*32a0*/  ISETP.GT.AND P1, PT, R10, 0x41, !P6 ;  /* 0x000000410a00780c */ /* 0x000fe40007724270 */
[----:B------:R-:W-:Y:S02]  /*32b0*/  FMNMX.FTZ R12, R43, R12, !PT ;  /* 0x0000000c2b0c7209 */ /* 0x000fe40007810000 */
[----:B------:R-:W-:Y:S02]  /*32c0*/  ISETP.LT.OR P1, PT, R2, 0x42, P1 ;  /* 0x000000420200780c */ /* 0x000fe40000f21670 */
[----:B------:R-:W-:Y:S02]  /*32d0*/  FMNMX.FTZ R12, R45, R12, !PT ;  /* 0x0000000c2d0c7209 */ /* 0x000fe40007810000 */
[----:B------:R-:W-:Y:S02]  /*32e0*/  FSEL R59, R59, -INF , !P1 ;  /* 0xff8000003b3b7808 */ /* 0x000fe40004800000 */
[----:B------:R-:W-:-:S02]  /*32f0*/  FMNMX.FTZ R12, R47, R12, !PT ;  /* 0x0000000c2f0c7209 */ /* 0x000fc40007810000 */
[----:B------:R-:W-:Y:S02]  /*3300*/  ISETP.GT.AND P1, PT, R10, 0x48, !P5 ;  /* 0x000000480a00780c */ /* 0x000fe40006f24270 */
[----:B-1----:R-:W-:Y:S02]  /*3310*/  FMNMX.FTZ R3, R24, R3, !PT ;  /* 0x0000000318037209 */ /* 0x002fe40007810000 */
[----:B------:R-:W-:Y:S02]  /*3320*/  FMNMX.FTZ R12, R49, R12, !PT ;  /* 0x0000000c310c7209 */ /* 0x000fe40007810000 */
[----:B------:R-:W-:Y:S01]  /*3330*/  ISETP.LT.OR P1, PT, R2, 0x49, P1 ;  /* 0x000000490200780c */ /* 0x000fe20000f21670 */
[----:B------:R-:W-:Y:S01]  /*3340*/  FMUL.FTZ R26, R3, R14 ;  /* 0x0000000e031a7220 */ /* 0x000fe20000410000 */
[----:B------:R-:W-:Y:S02]  /*3350*/  FMNMX.FTZ R12, R51, R12, !PT ;  /* 0x0000000c330c7209 */ /* 0x000fe40007810000 */
[----:B------:R-:W-:-:S02]  /*3360*/  FSEL R11, R62, -INF , !P1 ;  /* 0xff8000003e0b7808 */ /* 0x000fc40004800000 */
[----:B------:R-:W-:Y:S02]  /*3370*/  FSETP.NEU.FTZ.AND P1, PT, R3, -INF , PT ;  /* 0xff8000000300780b */ /* 0x000fe40003f3d000 */
[----:B------:R-:W-:Y:S02]  /*3380*/  ISETP.NE.AND P5, PT, R60, RZ, PT ;  /* 0x000000ff3c00720c */ /* 0x000fe40003fa5270 */
[----:B------:R-:W-:Y:S02]  /*3390*/  FMNMX.FTZ R12, R53, R12, !PT ;  /* 0x0000000c350c7209 */ /* 0x000fe40007810000 */
[----:B------:R-:W-:Y:S02]  /*33a0*/  FSEL R83, R26, RZ, P1 ;  /* 0x000000ff1a537208 */ /* 0x000fe40000800000 */
[----:B------:R-:W-:Y:S02]  /*33b0*/  ISETP.GT.AND P1, PT, R10, 0x49, !P5 ;  /* 0x000000490a00780c */ /* 0x000fe40006f24270 */
[----:B------:R-:W-:Y:S01]  /*33c0*/  FMNMX.FTZ R12, R55, R12, !PT ;  /* 0x0000000c370c7209 */ /* 0x000fe20007810000 */
[-CC-:B------:R-:W-:Y:S01]  /*33d0*/  FFMA.FTZ R26, R76, R14.reuse, -R83.reuse ;  /* 0x0000000e4c1a7223 */ /* 0x180fe20000010853 */
[----:B------:R-:W-:Y:S01]  /*33e0*/  ISETP.LT.OR P1, PT, R2, 0x4a, P1 ;  /* 0x0000004a0200780c */ /* 0x000fe20000f21670 */
[--C-:B------:R-:W-:Y:S01]  /*33f0*/  FFMA.FTZ R24, R28, R14, -R83.reuse ;  /* 0x0000000e1c187223 */ /* 0x100fe20000010853 */
[----:B------:R-:W-:Y:S01]  /*3400*/  ISETP.NE.AND P6, PT, R97, RZ, PT ;  /* 0x000000ff6100720c */ /* 0x000fe20003fc5270 */
[----:B------:R1:W-:Y:S01]  /*3410*/  MUFU.EX2 R85, R26 ;  /* 0x0000001a00557308 */ /* 0x0003e20000000800 */
[----:B------:R-:W-:Y:S01]  /*3420*/  FMNMX.FTZ R12, R13, R12, !PT ;  /* 0x0000000c0d0c7209 */ /* 0x000fe20007810000 */
[-CC-:B------:R-:W-:Y:S01]  /*3430*/  FFMA.FTZ R28, R78, R14.reuse, -R83.reuse ;  /* 0x0000000e4e1c7223 */ /* 0x180fe20000010853 */
[----:B------:R-:W-:Y:S01]  /*3440*/  FSEL R63, R63, -INF , !P1 ;  /* 0xff8000003f3f7808 */ /* 0x000fe20004800000 */
[-CC-:B------:R-:W-:Y:S01]  /*3450*/  FFMA.FTZ R30, R80, R14.reuse, -R83.reuse ;  /* 0x0000000e501e7223 */ /* 0x180fe20000010853 */
[----:B------:R-:W-:Y:S01]  /*3460*/  ISETP.GT.AND P1, PT, R10, 0x50, !P6 ;  /* 0x000000500a00780c */ /* 0x000fe20007724270 */
[--C-:B------:R-:W-:Y:S01]  /*3470*/  FFMA.FTZ R32, R32, R14, -R83.reuse ;  /* 0x0000000e20207223 */ /* 0x100fe20000010853 */
[----:B------:R-:W-:Y:S01]  /*3480*/  FMNMX.FTZ R12, R59, R12, !PT ;  /* 0x0000000c3b0c7209 */ /* 0x000fe20007810000 */
[----:B------:R-:W2:Y:S01]  /*3490*/  MUFU.EX2 R24, R24 ;  /* 0x0000001800187308 */ /* 0x000ea20000000800 */
[----:B------:R-:W-:Y:S01]  /*34a0*/  ISETP.LT.OR P1, PT, R2, 0x51, P1 ;  /* 0x000000510200780c */ /* 0x000fe20000f21670 */
[--C-:B-1----:R-:W-:Y:S01]  /*34b0*/  FFMA.FTZ R26, R82, R14, -R83.reuse ;  /* 0x0000000e521a7223 */ /* 0x102fe20000010853 */
[----:B------:R-:W-:Y:S01]  /*34c0*/  FMNMX.FTZ R12, R11, R12, !PT ;  /* 0x0000000c0b0c7209 */ /* 0x000fe20007810000 */
[-CC-:B------:R-:W-:Y:S01]  /*34d0*/  FFMA.FTZ R34, R36, R14.reuse, -R83.reuse ;  /* 0x0000000e24227223 */ /* 0x180fe20000010853 */
[----:B------:R-:W-:Y:S01]  /*34e0*/  ISETP.NE.AND P5, PT, R64, RZ, PT ;  /* 0x000000ff4000720c */ /* 0x000fe20003fa5270 */
[--C-:B------:R-:W-:Y:S01]  /*34f0*/  FFMA.FTZ R38, R52, R14, -R83.reuse ;  /* 0x0000000e34267223 */ /* 0x100fe20000010853 */
[----:B------:R-:W-:Y:S01]  /*3500*/  FSEL R77, R66, -INF , !P1 ;  /* 0xff800000424d7808 */ /* 0x000fe20004800000 */
[----:B------:R1:W-:Y:S01]  /*3510*/  MUFU.EX2 R89, R26 ;  /* 0x0000001a00597308 */ /* 0x0003e20000000800 */
[----:B------:R-:W-:Y:S01]  /*3520*/  FMNMX.FTZ R12, R63, R12, !PT ;  /* 0x0000000c3f0c7209 */ /* 0x000fe20007810000 */
[-CC-:B------:R-:W-:Y:S01]  /*3530*/  FFMA.FTZ R36, R48, R14.reuse, -R83.reuse ;  /* 0x0000000e30247223 */ /* 0x180fe20000010853 */
[----:B------:R-:W-:Y:S01]  /*3540*/  ISETP.GT.AND P4, PT, R10, 0x59, !P5 ;  /* 0x000000590a00780c */ /* 0x000fe20006f84270 */
[-CC-:B------:R-:W-:Y:S01]  /*3550*/  FFMA.FTZ R10, R40, R14.reuse, -R83.reuse ;  /* 0x0000000e280a7223 */ /* 0x180fe20000010853 */
[----:B------:R-:W-:Y:S01]  /*3560*/  ISETP.LT.OR P3, PT, R2, 0x59, P3 ;  /* 0x000000590200780c */ /* 0x000fe20001f61670 */
[--C-:B------:R-:W-:Y:S01]  /*3570*/  FFMA.FTZ R40, R92, R14, -R83.reuse ;  /* 0x0000000e5c287223 */ /* 0x100fe20000010853 */
[----:B------:R-:W-:Y:S01]  /*3580*/  FSEL R67, R67, -INF , !P2 ;  /* 0xff80000043437808 */ /* 0x000fe20005000000 */
[----:B------:R-:W-:Y:S01]  /*3590*/  MUFU.EX2 R28, R28 ;  /* 0x0000001c001c7308 */ /* 0x000fe20000000800 */
[----:B------:R-:W-:Y:S01]  /*35a0*/  FMNMX.FTZ R12, R77, R12, !PT ;  /* 0x0000000c4d0c7209 */ /* 0x000fe20007810000 */
[-CC-:B-1----:R-:W-:Y:S01]  /*35b0*/  FFMA.FTZ R26, R86, R14.reuse, -R83.reuse ;  /* 0x0000000e561a7223 */ /* 0x182fe20000010853 */
[----:B------:R-:W-:Y:S01]  /*35c0*/  ISETP.LT.OR P4, PT, R2, 0x5a, P4 ;  /* 0x0000005a0200780c */ /* 0x000fe20002781670 */
[-CC-:B------:R-:W-:Y:S01]  /*35d0*/  FFMA.FTZ R2, R44, R14.reuse, -R83.reuse ;  /* 0x0000000e2c027223 */ /* 0x180fe20000010853 */
[----:B------:R-:W-:Y:S01]  /*35e0*/  FSEL R79, R70, -INF , !P3 ;  /* 0xff800000464f7808 */ /* 0x000fe20005800000 */
[--C-:B------:R-:W-:Y:S01]  /*35f0*/  FFMA.FTZ R42, R56, R14, -R83.reuse ;  /* 0x0000000e382a7223 */ /* 0x100fe20000010853 */
[----:B------:R-:W-:Y:S01]  /*3600*/  FMNMX.FTZ R12, R67, R12, !PT ;  /* 0x0000000c430c7209 */ /* 0x000fe20007810000 */
[----:B------:R1:W-:Y:S01]  /*3610*/  MUFU.EX2 R93, R26 ;  /* 0x0000001a005d7308 */ /* 0x0003e20000000800 */
[----:B------:R-:W-:Y:S01]  /*3620*/  FSEL R71, R71, -INF , !P4 ;  /* 0xff80000047477808 */ /* 0x000fe20006000000 */
[--C-:B------:R-:W-:Y:S01]  /*3630*/  FFMA.FTZ R57, R57, R14, -R83.reuse ;  /* 0x0000000e39397223 */ /* 0x100fe20000010853 */
[----:B------:R-:W-:Y:S01]  /*3640*/  FMNMX.FTZ R12, R79, R12, !PT ;  /* 0x0000000c4f0c7209 */ /* 0x000fe20007810000 */
[-CC-:B------:R-:W-:Y:S01]  /*3650*/  FFMA.FTZ R25, R25, R14.reuse, -R83.reuse ;  /* 0x0000000e19197223 */ /* 0x180fe20000010853 */
[-CC-:B------:R-:W-:Y:S01]  /*3660*/  FFMA.FTZ R61, R61, R14.reuse, -R83.reuse ;  /* 0x0000000e3d3d7223 */ /* 0x180fe20000010853 */
[--C-:B------:R-:W-:Y:S01]  /*3670*/  FFMA.FTZ R21, R21, R14, -R83.reuse ;  /* 0x0000000e15157223 */ /* 0x100fe20000010853 */
[----:B------:R-:W-:Y:S01]  /*3680*/  FMNMX.FTZ R12, R71, R12, !PT ;  /* 0x0000000c470c7209 */ /* 0x000fe20007810000 */
[----:B------:R3:W4:Y:S01]  /*3690*/  MUFU.EX2 R87, R30 ;  /* 0x0000001e00577308 */ /* 0x0007220000000800 */
[-CC-:B-1----:R-:W-:Y:S01]  /*36a0*/  FFMA.FTZ R26, R90, R14.reuse, -R83.reuse ;  /* 0x0000000e5a1a7223 */ /* 0x182fe20000010853 */
[-CC-:B------:R-:W-:Y:S01]  /*36b0*/  FFMA.FTZ R65, R65, R14.reuse, -R83.reuse ;  /* 0x0000000e41417223 */ /* 0x180fe20000010853 */
[--C-:B------:R-:W-:Y:S01]  /*36c0*/  FFMA.FTZ R15, R15, R14, -R83.reuse ;  /* 0x0000000e0f0f7223 */ /* 0x100fe20000010853 */
[----:B------:R-:W1:Y:S01]  /*36d0*/  SHFL.BFLY PT, R81, R12, 0x2, 0x1f ;  /* 0x0c401f000c517f89 */ /* 0x000e6200000e0000 */
[----:B--2---:R-:W-:Y:S01]  /*36e0*/  F2FP.BF16.F32.PACK_AB R156, R85, R24 ;  /* 0x00000018559c723e */ /* 0x004fe200000010ff */
[-CC-:B------:R-:W-:Y:S01]  /*36f0*/  FFMA.FTZ R69, R69, R14.reuse, -R83.reuse ;  /* 0x0000000e45457223 */ /* 0x180fe20000010853 */
[----:B------:R-:W-:Y:S01]  /*3700*/  ISETP.GE.AND P5, PT, R75, 0x1, PT ;  /* 0x000000014b00780c */ /* 0x000fe20003fa6270 */
[----:B------:R-:W-:Y:S01]  /*3710*/  MUFU.EX2 R97, R26 ;  /* 0x0000001a00617308 */ /* 0x000fe20000000800 */
[----:B---3--:R-:W-:-:S07]  /*3720*/  FFMA.FTZ R30, R84, R14, -R83 ;  /* 0x0000000e541e7223 */ /* 0x008fce0000010853 */
[----:B------:R2:W-:Y:S01]  /*3730*/  MUFU.EX2 R91, R30 ;  /* 0x0000001e005b7308 */ /* 0x0005e20000000800 */
[----:B----4-:R-:W-:-:S07]  /*3740*/  F2FP.BF16.F32.PACK_AB R158, R87, R28 ;  /* 0x0000001c579e723e */ /* 0x010fce00000010ff */
[----:B------:R-:W3:Y:S01]  /*3750*/  MUFU.EX2 R32, R32 ;  /* 0x0000002000207308 */ /* 0x000ee20000000800 */
[----:B--2---:R-:W-:Y:S01]  /*3760*/  FFMA.FTZ R30, R88, R14, -R83 ;  /* 0x0000000e581e7223 */ /* 0x004fe20000010853 */
[----:B-1----:R-:W-:-:S06]  /*3770*/  FMNMX.FTZ R81, R12, R81, !PT ;  /* 0x000000510c517209 */ /* 0x002fcc0007810000 */
[----:B------:R-:W-:Y:S01]  /*3780*/  MUFU.EX2 R95, R30 ;  /* 0x0000001e005f7308 */ /* 0x000fe20000000800 */
[----:B------:R-:W1:Y:S07]  /*3790*/  SHFL.BFLY PT, R12, R81, 0x1, 0x1f ;  /* 0x0c201f00510c7f89 */ /* 0x000e6e00000e0000 */
[----:B------:R-:W2:Y:S01]  /*37a0*/  MUFU.EX2 R34, R34 ;  /* 0x0000002200227308 */ /* 0x000ea20000000800 */
[----:B---3--:R-:W-:-:S07]  /*37b0*/  F2FP.BF16.F32.PACK_AB R152, R89, R32 ;  /* 0x000000205998723e */ /* 0x008fce00000010ff */
[----:B------:R-:W3:Y:S08]  /*37c0*/  MUFU.EX2 R10, R10 ;  /* 0x0000000a000a7308 */ /* 0x000ef00000000800 */
[----:B------:R-:W-:Y:S01]  /*37d0*/  MUFU.EX2 R99, R40 ;  /* 0x0000002800637308 */ /* 0x000fe20000000800 */
[----:B-1----:R-:W-:Y:S02]  /*37e0*/  FMNMX.FTZ R12, R81, R12, !PT ;  /* 0x0000000c510c7209 */ /* 0x002fe40007810000 */
[----:B--2---:R-:W-:-:S02]  /*37f0*/  F2FP.BF16.F32.PACK_AB R154, R91, R34 ;  /* 0x000000225b9a723e */ /* 0x004fc400000010ff */
[C---:B------:R-:W-:Y:S01]  /*3800*/  FSETP.NEU.FTZ.AND P1, PT, R12.reuse, -INF , PT ;  /* 0xff8000000c00780b */ /* 0x040fe20003f3d000 */
[----:B------:R-:W-:Y:S02]  /*3810*/  FMUL.FTZ R26, R12, R14 ;  /* 0x0000000e0c1a7220 */ /* 0x000fe40000410000 */
[----:B------:R-:W1:Y:S01]  /*3820*/  MUFU.EX2 R2, R2 ;  /* 0x0000000200027308 */ /* 0x000e620000000800 */
[----:B---3--:R-:W-:Y:S02]  /*3830*/  F2FP.BF16.F32.PACK_AB R148, R93, R10 ;  /* 0x0000000a5d94723e */ /* 0x008fe400000010ff */
[----:B------:R-:W-:-:S05]  /*3840*/  FSEL R26, R26, RZ, P1 ;  /* 0x000000ff1a1a7208 */ /* 0x000fca0000800000 */
        /* <DEDUP_REMOVED lines=23> */
[----:B------:R-:W-:Y:S01]  /*39c0*/  FADD.FTZ R31, R87, R50 ;  /* 0x00000032571f7221 */ /* 0x000fe20000010000 */
[-CC-:B------:R-:W-:Y:S01]  /*39d0*/  FFMA.FTZ R63, R63, R14.reuse, -R26.reuse ;  /* 0x0000000e3f3f7223 */ /* 0x180fe2000001081a */
[-CC-:B------:R-:W-:Y:S01]  /*39e0*/  FFMA.FTZ R77, R77, R14.reuse, -R26.reuse ;  /* 0x0000000e4d4d7223 */ /* 0x180fe2000001081a */
[-CC-:B------:R-:W-:Y:S01]  /*39f0*/  FFMA.FTZ R67, R67, R14.reuse, -R26.reuse ;  /* 0x0000000e43437223 */ /* 0x180fe2000001081a */
[----:B------:R-:W-:Y:S01]  /*3a00*/  FADD.FTZ R52, R32, R31 ;  /* 0x0000001f20347221 */ /* 0x000fe20000010000 */
[-CC-:B------:R-:W-:Y:S01]  /*3a10*/  FFMA.FTZ R79, R79, R14.reuse, -R26.reuse ;  /* 0x0000000e4f4f7223 */ /* 0x180fe2000001081a */
[----:B------:R-:W-:Y:S01]  /*3a20*/  FFMA.FTZ R71, R71, R14, -R26 ;  /* 0x0000000e47477223 */ /* 0x000fe2000001081a */
[----:B------:R-:W3:Y:S01]  /*3a30*/  MUFU.EX2 R29, R29 ;  /* 0x0000001d001d7308 */ /* 0x000ee20000000800 */
[----:B------:R-:W-:Y:S01]  /*3a40*/  FADD.FTZ R31, R89, R52 ;  /* 0x00000034591f7221 */ /* 0x000fe20000010000 */
[----:B-1----:R-:W-:-:S03]  /*3a50*/  F2FP.BF16.F32.PACK_AB R150, R95, R2 ;  /* 0x000000025f96723e */ /* 0x002fc600000010ff */
[----:B------:R-:W-:-:S03]  /*3a60*/  FADD.FTZ R54, R34, R31 ;  /* 0x0000001f22367221 */ /* 0x000fc60000010000 */
[----:B------:R-:W1:Y:S01]  /*3a70*/  MUFU.EX2 R33, R33 ;  /* 0x0000002100217308 */ /* 0x000e620000000800 */
[----:B--2---:R-:W-:Y:S01]  /*3a80*/  FADD.FTZ R52, R27, R20 ;  /* 0x000000141b347221 */ /* 0x004fe20000010000 */
[----:B------:R-:W-:Y:S01]  /*3a90*/  F2FP.BF16.F32.PACK_AB R157, R20, R27 ;  /* 0x0000001b149d723e */ /* 0x000fe200000010ff */
[----:B------:R-:W-:-:S05]  /*3aa0*/  VIADD R20, R72, 0xfffffffe ;  /* 0xfffffffe48147836 */ /* 0x000fca0000000000 */
[----:B------:R2:W4:Y:S01]  /*3ab0*/  MUFU.EX2 R40, R35 ;  /* 0x0000002300287308 */ /* 0x0005220000000800 */
[----:B---3--:R-:W-:Y:S01]  /*3ac0*/  FADD.FTZ R31, R29, R52 ;  /* 0x000000341d1f7221 */ /* 0x008fe20000010000 */
[----:B------:R-:W-:-:S06]  /*3ad0*/  F2FP.BF16.F32.PACK_AB R159, R30, R29 ;  /* 0x0000001d1e9f723e */ /* 0x000fcc00000010ff */
[----:B------:R-:W3:Y:S01]  /*3ae0*/  MUFU.EX2 R37, R37 ;  /* 0x0000002500257308 */ /* 0x000ee20000000800 */
[----:B--2---:R-:W-:Y:S01]  /*3af0*/  FADD.FTZ R35, R91, R54 ;  /* 0x000000365b237221 */ /* 0x004fe20000010000 */
[----:B------:R-:W-:Y:S01]  /*3b00*/  FADD.FTZ R54, R30, R31 ;  /* 0x0000001f1e367221 */ /* 0x000fe20000010000 */
[----:B------:R-:W-:Y:S02]  /*3b10*/  FFMA.FTZ R31, R13, R14, -R26 ;  /* 0x0000000e0d1f7223 */ /* 0x000fe4000001081a */
[----:B------:R-:W-:Y:S01]  /*3b20*/  FADD.FTZ R56, R10, R35 ;  /* 0x000000230a387221 */ /* 0x000fe20000010000 */
[----:B-1----:R-:W-:Y:S02]  /*3b30*/  FADD.FTZ R13, R33, R54 ;  /* 0x00000036210d7221 */ /* 0x002fe40000010000 */
[----:B------:R1:W2:Y:S01]  /*3b40*/  MUFU.EX2 R44, R39 ;  /* 0x00000027002c7308 */ /* 0x0002a20000000800 */
[----:B------:R-:W-:Y:S01]  /*3b50*/  FADD.FTZ R35, R93, R56 ;  /* 0x000000385d237221 */ /* 0x000fe20000010000 */
[C---:B----4-:R-:W-:Y:S01]  /*3b60*/  FADD.FTZ R54, R40.reuse, R13 ;  /* 0x0000000d28367221 */ /* 0x050fe20000010000 */
[----:B------:R-:W-:Y:S01]  /*3b70*/  IMAD.IADD R13, R73, 0x1, -R0 ;  /* 0x00000001490d7824 */ /* 0x000fe200078e0a00 */
[----:B------:R-:W-:Y:S01]  /*3b80*/  F2FP.BF16.F32.PACK_AB R153, R40, R33 ;  /* 0x000000212899723e */ /* 0x000fe200000010ff */
[----:B------:R-:W-:-:S03]  /*3b90*/  FADD.FTZ R56, R2, R35 ;  /* 0x0000002302387221 */ /* 0x000fc60000010000 */
[----:B------:R-:W4:Y:S01]  /*3ba0*/  MUFU.EX2 R41, R41 ;  /* 0x0000002900297308 */ /* 0x000f220000000800 */
[----:B---3--:R-:W-:Y:S01]  /*3bb0*/  FADD.FTZ R35, R37, R54 ;  /* 0x0000003625237221 */ /* 0x008fe20000010000 */
[----:B-1----:R-:W-:-:S06]  /*3bc0*/  FADD.FTZ R39, R95, R56 ;  /* 0x000000385f277221 */ /* 0x002fcc0000010000 */
[----:B------:R-:W1:Y:S01]  /*3bd0*/  MUFU.EX2 R36, R36 ;  /* 0x0000002400247308 */ /* 0x000e620000000800 */
[C---:B--2---:R-:W-:Y:S01]  /*3be0*/  FADD.FTZ R54, R44.reuse, R35 ;  /* 0x000000232c367221 */ /* 0x044fe20000010000 */
[----:B------:R-:W-:-:S06]  /*3bf0*/  F2FP.BF16.F32.PACK_AB R155, R44, R37 ;  /* 0x000000252c9b723e */ /* 0x000fcc00000010ff */
[----:B------:R-:W2:Y:S01]  /*3c00*/  MUFU.EX2 R46, R43 ;  /* 0x0000002b002e7308 */ /* 0x000ea20000000800 */
[----:B----4-:R-:W-:-:S07]  /*3c10*/  FADD.FTZ R35, R41, R54 ;  /* 0x0000003629237221 */ /* 0x010fce0000010000 */
[----:B------:R-:W3:Y:S01]  /*3c20*/  MUFU.EX2 R45, R45 ;  /* 0x0000002d002d7308 */ /* 0x000ee20000000800 */
[----:B-1----:R-:W-:Y:S01]  /*3c30*/  FADD.FTZ R56, R36, R39 ;  /* 0x0000002724387221 */ /* 0x002fe20000010000 */
[----:B------:R-:W-:-:S03]  /*3c40*/  F2FP.BF16.F32.PACK_AB R144, R97, R36 ;  /* 0x000000246190723e */ /* 0x000fc600000010ff */
[----:B------:R-:W-:-:S03]  /*3c50*/  FADD.FTZ R39, R97, R56 ;  /* 0x0000003861277221 */ /* 0x000fc60000010000 */
[----:B------:R-:W1:Y:S01]  /*3c60*/  MUFU.EX2 R38, R38 ;  /* 0x0000002600267308 */ /* 0x000e620000000800 */
[C---:B--2---:R-:W-:Y:S01]  /*3c70*/  FADD.FTZ R54, R46.reuse, R35 ;  /* 0x000000232e367221 */ /* 0x044fe20000010000 */
[----:B------:R-:W-:-:S06]  /*3c80*/  F2FP.BF16.F32.PACK_AB R149, R46, R41 ;  /* 0x000000292e95723e */ /* 0x000fcc00000010ff */
[----:B------:R-:W2:Y:S01]  /*3c90*/  MUFU.EX2 R48, R47 ;  /* 0x0000002f00307308 */ /* 0x000ea20000000800 */
[----:B---3--:R-:W-:-:S07]  /*3ca0*/  FADD.FTZ R35, R45, R54 ;  /* 0x000000362d237221 */ /* 0x008fce0000010000 */
[----:B------:R-:W-:Y:S01]  /*3cb0*/  MUFU.EX2 R49, R49 ;  /* 0x0000003100317308 */ /* 0x000fe20000000800 */
[----:B-1----:R-:W-:Y:S01]  /*3cc0*/  FADD.FTZ R56, R38, R39 ;  /* 0x0000002726387221 */ /* 0x002fe20000010000 */
[----:B------:R-:W-:-:S03]  /*3cd0*/  F2FP.BF16.F32.PACK_AB R146, R99, R38 ;  /* 0x000000266392723e */ /* 0x000fc600000010ff */
[----:B------:R-:W-:-:S03]  /*3ce0*/  FADD.FTZ R39, R99, R56 ;  /* 0x0000003863277221 */ /* 0x000fc60000010000 */
[----:B------:R-:W1:Y:S01]  /*3cf0*/  MUFU.EX2 R42, R42 ;  /* 0x0000002a002a7308 */ /* 0x000e620000000800 */
[C---:B--2---:R-:W-:Y:S01]  /*3d00*/  FADD.FTZ R54, R48.reuse, R35 ;  /* 0x0000002330367221 */ /* 0x044fe20000010000 */
[----:B------:R-:W-:-:S06]  /*3d10*/  F2FP.BF16.F32.PACK_AB R151, R48, R45 ;  /* 0x0000002d3097723e */ /* 0x000fcc00000010ff */
[----:B------:R-:W2:Y:S08]  /*3d20*/  MUFU.EX2 R50, R51 ;  /* 0x0000003300327308 */ /* 0x000eb00000000800 */
[----:B------:R-:W3:Y:S01]  /*3d30*/  MUFU.EX2 R57, R57 ;  /* 0x0000003900397308 */ /* 0x000ee20000000800 */
[----:B-1----:R-:W-:-:S07]  /*3d40*/  FADD.FTZ R56, R42, R39 ;  /* 0x000000272a387221 */ /* 0x002fce0000010000 */
[----:B------:R-:W-:Y:S01]  /*3d50*/  MUFU.EX2 R53, R53 ;  /* 0x0000003500357308 */ /* 0x000fe20000000800 */
[----:B--2---:R-:W-:-:S07]  /*3d60*/  F2FP.BF16.F32.PACK_AB R145, R50, R49 ;  /* 0x000000313291723e */ /* 0x004fce00000010ff */
[----:B------:R-:W1:Y:S01]  /*3d70*/  MUFU.EX2 R25, R25 ;  /* 0x0000001900197308 */ /* 0x000e620000000800 */
[C---:B---3--:R-:W-:Y:S01]  /*3d80*/  FADD.FTZ R56, R57.reuse, R56 ;  /* 0x0000003839387221 */ /* 0x048fe20000010000 */
[----:B------:R-:W-:-:S06]  /*3d90*/  F2FP.BF16.F32.PACK_AB R140, R57, R42 ;  /* 0x0000002a398c723e */ /* 0x000fcc00000010ff */
[----:B------:R-:W2:Y:S08]  /*3da0*/  MUFU.EX2 R52, R55 ;  /* 0x0000003700347308 */ /* 0x000eb00000000800 */
[----:B------:R-:W3:Y:S01]  /*3db0*/  MUFU.EX2 R142, R61 ;  /* 0x0000003d008e7308 */ /* 0x000ee20000000800 */
[----:B-1----:R-:W-:-:S07]  /*3dc0*/  FADD.FTZ R35, R25, R56 ;  /* 0x0000003819237221 */ /* 0x002fce0000010000 */
[----:B------:R-:W1:Y:S01]  /*3dd0*/  MUFU.EX2 R31, R31 ;  /* 0x0000001f001f7308 */ /* 0x000e620000000800 */
[----:B--2---:R-:W-:-:S07]  /*3de0*/  F2FP.BF16.F32.PACK_AB R147, R52, R53 ;  /* 0x000000353493723e */ /* 0x004fce00000010ff */
[----:B------:R2:W-:Y:S08]  /*3df0*/  MUFU.EX2 R143, R11 ;  /* 0x0000000b008f7308 */ /* 0x0005f00000000800 */
[----:B------:R-:W4:Y:S01]  /*3e00*/  MUFU.EX2 R21, R21 ;  /* 0x0000001500157308 */ /* 0x000f220000000800 */
[----:B--2---:R-:W-:-:S04]  /*3e10*/  FADD.FTZ R11, R49, R54 ;  /* 0x00000036310b7221 */ /* 0x004fc80000010000 */
[----:B------:R-:W-:-:S03]  /*3e20*/  FADD.FTZ R24, R50, R11 ;  /* 0x0000000b32187221 */ /* 0x000fc60000010000 */
[----:B------:R-:W2:Y:S01]  /*3e30*/  MUFU.EX2 R0, R59 ;  /* 0x0000003b00007308 */ /* 0x000ea20000000800 */
[----:B------:R-:W-:Y:S01]  /*3e40*/  FADD.FTZ R11, R53, R24 ;  /* 0x00000018350b7221 */ /* 0x000fe20000010000 */
[C---:B---3--:R-:W-:Y:S01]  /*3e50*/  FADD.FTZ R24, R142.reuse, R35 ;  /* 0x000000238e187221 */ /* 0x048fe20000010000 */
[----:B------:R-:W-:Y:S02]  /*3e60*/  F2FP.BF16.F32.PACK_AB R142, R142, R25 ;  /* 0x000000198e8e723e */ /* 0x000fe400000010ff */
[----:B------:R-:W-:-:S03]  /*3e70*/  FADD.FTZ R10, R52, R11 ;  /* 0x0000000b340a7221 */ /* 0x000fc60000010000 */
[----:B------:R-:W3:Y:S01]  /*3e80*/  MUFU.EX2 R136, R65 ;  /* 0x0000004100887308 */ /* 0x000ee20000000800 */
[----:B-1----:R-:W-:Y:S01]  /*3e90*/  FADD.FTZ R11, R31, R10 ;  /* 0x0000000a1f0b7221 */ /* 0x002fe20000010000 */
[----:B----4-:R-:W-:-:S06]  /*3ea0*/  FADD.FTZ R35, R21, R24 ;  /* 0x0000001815237221 */ /* 0x010fcc0000010000 */
[----:B------:R-:W1:Y:S01]  /*3eb0*/  MUFU.EX2 R15, R15 ;  /* 0x0000000f000f7308 */ /* 0x000e620000000800 */
[C---:B--2---:R-:W-:Y:S01]  /*3ec0*/  FADD.FTZ R10, R0.reuse, R11 ;  /* 0x0000000b000a7221 */ /* 0x044fe20000010000 */
[----:B------:R-:W-:-:S06]  /*3ed0*/  F2FP.BF16.F32.PACK_AB R141, R0, R31 ;  /* 0x0000001f008d723e */ /* 0x000fcc00000010ff */
[----:B------:R-:W2:Y:S01]  /*3ee0*/  MUFU.EX2 R26, R63 ;  /* 0x0000003f001a7308 */ /* 0x000ea20000000800 */
[C---:B---3--:R-:W-:Y:S01]  /*3ef0*/  FADD.FTZ R24, R136.reuse, R35 ;  /* 0x0000002388187221 */ /* 0x048fe20000010000 */
[----:B------:R-:W-:Y:S01]  /*3f00*/  F2FP.BF16.F32.PACK_AB R136, R136, R21 ;  /* 0x000000158888723e */ /* 0x000fe200000010ff */
[----:B------:R-:W-:-:S05]  /*3f10*/  FADD.FTZ R21, R143, R10 ;  /* 0x0000000a8f157221 */ /* 0x000fca0000010000 */
[----:B------:R-:W3:Y:S01]  /*3f20*/  MUFU.EX2 R138, R69 ;  /* 0x00000045008a7308 */ /* 0x000ee20000000800 */
[----:B-1----:R-:W-:-:S07]  /*3f30*/  FADD.FTZ R11, R15, R24 ;  /* 0x000000180f0b7221 */ /* 0x002fce0000010000 */
[----:B------:R-:W1:Y:S01]  /*3f40*/  MUFU.EX2 R77, R77 ;  /* 0x0000004d004d7308 */ /* 0x000e620000000800 */
[C---:B--2---:R-:W-:Y:S01]  /*3f50*/  FADD.FTZ R10, R26.reuse, R21 ;  /* 0x000000151a0a7221 */ /* 0x044fe20000010000 */
[----:B------:R-:W-:Y:S01]  /*3f60*/  VIADD R21, R13, UR42 ;  /* 0x0000002a0d157c36 */ /* 0x000fe20008000000 */
[----:B------:R-:W-:-:S03]  /*3f70*/  F2FP.BF16.F32.PACK_AB R143, R26, R143 ;  /* 0x0000008f1a8f723e */ /* 0x000fc600000010ff */
[----:B------:R-:W-:Y:S02]  /*3f80*/  IMAD.IADD R74, R21, 0x1, R74 ;  /* 0x00000001154a7824 */ /* 0x000fe400078e024a */
[----:B------:R-:W2:Y:S01]  /*3f90*/  MUFU.EX2 R2, R67 ;  /* 0x0000004300027308 */ /* 0x000ea20000000800 */
[C---:B---3--:R-:W-:Y:S01]  /*3fa0*/  FADD.FTZ R11, R138.reuse, R11 ;  /* 0x0000000b8a0b7221 */ /* 0x048fe20000010000 */
[----:B------:R-:W-:-:S06]  /*3fb0*/  F2FP.BF16.F32.PACK_AB R138, R138, R15 ;  /* 0x0000000f8a8a723e */ /* 0x000fcc00000010ff */
[----:B------:R-:W3:Y:S01]  /*3fc0*/  MUFU.EX2 R79, R79 ;  /* 0x0000004f004f7308 */ /* 0x000ee20000000800 */
[----:B-1----:R-:W-:-:S07]  /*3fd0*/  FADD.FTZ R15, R77, R10 ;  /* 0x0000000a4d0f7221 */ /* 0x002fce0000010000 */
[----:B------:R-:W1:Y:S01]  /*3fe0*/  MUFU.EX2 R24, R71 ;  /* 0x0000004700187308 */ /* 0x000e620000000800 */
[C---:B--2---:R-:W-:Y:S01]  /*3ff0*/  FADD.FTZ R10, R2.reuse, R15 ;  /* 0x0000000f020a7221 */ /* 0x044fe20000010000 */
[----:B------:R-:W-:-:S03]  /*4000*/  F2FP.BF16.F32.PACK_AB R137, R2, R77 ;  /* 0x0000004d0289723e */ /* 0x000fc600000010ff */
[----:B---3--:R-:W-:-:S04]  /*4010*/  FADD.FTZ R15, R79, R10 ;  /* 0x0000000a4f0f7221 */ /* 0x008fc80000010000 */
[C---:B-1----:R-:W-:Y:S01]  /*4020*/  FADD.FTZ R10, R24.reuse, R15 ;  /* 0x0000000f180a7221 */ /* 0x042fe20000010000 */
[----:B------:R-:W-:Y:S01]  /*4030*/  F2FP.BF16.F32.PACK_AB R139, R24, R79 ;  /* 0x0000004f188b723e */ /* 0x000fe200000010ff */
        /* <DEDUP_REMOVED lines=11> */
.L_x_892:
[----:B------:R-:W-:-:S13]  /*40f0*/  ISETP.NE.AND P1, PT, R75, 0x1, PT ;  /* 0x000000014b00780c */ /* 0x000fda0003f25270 */
[----:B------:R-:W1:Y:S02]  /*4100*/  @P1 LDC.64 R24, c[0x0][0x9e8] ;  /* 0x00027a00ff181b82 */ /* 0x000e640000000a00 */
[----:B-1----:R-:W-:-:S05]  /*4110*/  @P1 IMAD.HI.U32 R2, R0, R24, RZ ;  /* 0x0000001800021227 */ /* 0x002fca00078e00ff */
[----:B------:R-:W-:-:S07]  /*4120*/  @P1 SHF.R.U32.HI R0, RZ, R25, R2 ;  /* 0x00000019ff001219 */ /* 0x000fce0000011602 */
.L_x_893:
[----:B------:R-:W-:-:S05]  /*4130*/  IMAD R75, R0, R75, R75 ;  /* 0x0000004b004b7224 */ /* 0x000fca00078e024b */
[----:B------:R-:W-:-:S07]  /*4140*/  VIMNMX R74, R74, R75, PT ;  /* 0x0000004b4a4a7248 */ /* 0x000fce0003fe0100 */
.L_x_891:
[----:B------:R-:W-:Y:S01]  /*4150*/  IMAD.HI R74, R74, 0x2aaaaaab, RZ ;  /* 0x2aaaaaab4a4a7827 */ /* 0x000fe200078e02ff */
[----:B------:R-:W-:Y:S02]  /*4160*/  CS2R R86, SRZ ;  /* 0x0000000000567805 */ /* 0x000fe4000001ff00 */
[----:B------:R-:W-:Y:S02]  /*4170*/  CS2R R84, SRZ ;  /* 0x0000000000547805 */ /* 0x000fe4000001ff00 */
[----:B------:R-:W-:Y:S01]  /*4180*/  CS2R R82, SRZ ;  /* 0x0000000000527805 */ /* 0x000fe2000001ff00 */
[----:B------:R-:W-:Y:S01]  /*4190*/  IMAD.MOV.U32 R2, RZ, RZ, 0x3f800000 ;  /* 0x3f800000ff027424 */ /* 0x000fe200078e00ff */
[----:B------:R-:W-:Y:S01]  /*41a0*/  SHF.R.U32.HI R15, RZ, 0x1f, R74 ;  /* 0x0000001fff0f7819 */ /* 0x000fe2000001164a */
[----:B------:R-:W-:Y:S01]  /*41b0*/  IMAD.MOV.U32 R0, RZ, RZ, 0x3f800000 ;  /* 0x3f800000ff007424 */ /* 0x000fe200078e00ff */
[----:B------:R-:W-:Y:S02]  /*41c0*/  CS2R R80, SRZ ;  /* 0x0000000000507805 */ /* 0x000fe4000001ff00 */
[----:B------:R-:W-:-:S02]  /*41d0*/  CS2R R78, SRZ ;  /* 0x00000000004e7805 */ /* 0x000fc4000001ff00 */
[----:B------:R-:W-:Y:S02]  /*41e0*/  LEA.HI.SX32 R24, R74, R15, 0x1c ;  /* 0x0000000f4a187211 */ /* 0x000fe400078fe2ff */
[----:B------:R-:W-:Y:S02]  /*41f0*/  CS2R R76, SRZ ;  /* 0x00000000004c7805 */ /* 0x000fe4000001ff00 */
[----:B------:R-:W-:Y:S02]  /*4200*/  CS2R R74, SRZ ;  /* 0x00000000004a7805 */ /* 0x000fe4000001ff00 */
[----:B------:R-:W-:Y:S02]  /*4210*/  CS2R R72, SRZ ;  /* 0x0000000000487805 */ /* 0x000fe4000001ff00 */
[----:B------:R-:W-:Y:S02]  /*4220*/  VIMNMX R21, R19, R24, !PT ;  /* 0x0000001813157248 */ /* 0x000fe40007fe0100 */
[----:B------:R-:W-:-:S02]  /*4230*/  CS2R R70, SRZ ;  /* 0x0000000000467805 */ /* 0x000fc4000001ff00 */
[----:B------:R-:W-:Y:S02]  /*4240*/  CS2R R68, SRZ ;  /* 0x0000000000447805 */ /* 0x000fe4000001ff00 */
[----:B------:R-:W-:Y:S02]  /*4250*/  CS2R R66, SRZ ;  /* 0x0000000000427805 */ /* 0x000fe4000001ff00 */
        /* <DEDUP_REMOVED lines=21> */
[----:B------:R-:W-:Y:S01]  /*43b0*/  CS2R R24, SRZ ;  /* 0x0000000000187805 */ /* 0x000fe2000001ff00 */
[----:B------:R-:W-:Y:S06]  /*43c0*/  @!P1 BRA `(.L_x_894) ;  /* 0x0000002c005c9947 */ /* 0x000fec0003800000 */
[----:B------:R-:W-:Y:S01]  /*43d0*/  IMAD.IADD R15, R5, 0x1, R13 ;  /* 0x00000001050f7824 */ /* 0x000fe200078e020d */
[----:B------:R-:W-:Y:S01]  /*43e0*/  ULDC UR41, c[0x0][0x9e4] ;  /* 0x0002790000297ab9 */ /* 0x000fe20000000800 */
[----:B------:R-:W-:Y:S01]  /*43f0*/  IMAD.MOV.U32 R2, RZ, RZ, 0x3f800000 ;  /* 0x3f800000ff027424 */ /* 0x000fe200078e00ff */
[----:B------:R-:W-:Y:S01]  /*4400*/  ULDC UR47, c[0x0][0x9dc] ;  /* 0x00027700002f7ab9 */ /* 0x000fe20000000800 */
[----:B------:R-:W-:-:S07]  /*4410*/  IMAD.MOV.U32 R87, RZ, RZ, RZ ;  /* 0x000000ffff577224 */ /* 0x000fce00078e00ff */
.L_x_911:
[----:B------:R-:W-:-:S04]  /*4420*/  UIADD3 UR7, UR36, 0x1, URZ ;  /* 0x0000000124077890 */ /* 0x000fc8000fffe03f */
[----:B------:R-:W-:-:S04]  /*4430*/  UISETP.NE.AND UP0, UPT, UR7, 0x2, UPT ;  /* 0x000000020700788c */ /* 0x000fc8000bf05270 */
[----:B------:R-:W-:Y:S02]  /*4440*/  USEL UR40, URZ, 0x1, UP0 ;  /* 0x000000013f287887 */ /* 0x000fe40008000000 */
[----:B------:R-:W-:Y:S02]  /*4450*/  USEL UR7, UR7, URZ, UP0 ;  /* 0x0000003f07077287 */ /* 0x000fe40008000000 */
[----:B------:R-:W-:Y:S01]  /*4460*/  ULOP3.LUT UR40, UR46, UR40, URZ, 0x3c, !UPT ;  /* 0x000000282e287292 */ /* 0x000fe2000f8e3c3f */
[----:B------:R-:W-:Y:S11]  /*4470*/  @!P0 BRA `(.L_x_895) ;  /* 0x0000000000048947 */ /* 0x000ff60003800000 */
[----:B------:R-:W-:Y:S01]  /*4480*/  BPT.TRAP 0x1 ;  /* 0x000000040000795c */ /* 0x000fe20000300000 */
.L_x_895:
[----:B------:R-:W-:Y:S01]  /*4490*/  ULEA UR38, UR7, UR37, 0x3 ;  /* 0x0000002507267291 */ /* 0x000fe2000f8e183f */
[----:B------:R-:W-:-:S05]  /*44a0*/  IMAD.U32 R14, RZ, RZ, UR40 ;  /* 0x00000028ff0e7e24 */ /* 0x000fca000f8e00ff */
[----:B------:R-:W-:-:S04]  /*44b0*/  SHF.L.U32 R14, R14, 0x1f, RZ ;  /* 0x0000001f0e0e7819 */ /* 0x000fc800000006ff */
[----:B------:R1:W2:Y:S01]  /*44c0*/  SYNCS.PHASECHK.TRANS64.TRYWAIT P1, [UR38+0x2a830], R14 ;  /* 0x02a8300eff0075a7 */ /* 0x0002a20008020166 */
[----:B------:R-:W-:Y:S05]  /*44d0*/  @!P0 BRA `(.L_x_896) ;  /* 0x0000000000048947 */ /* 0x000fea0003800000 */
[----:B------:R-:W-:Y:S01]  /*44e0*/  BPT.TRAP 0x1 ;  /* 0x000000040000795c */ /* 0x000fe20000300000 */
.L_x_896:
[----:B--2---:R-:W-:Y:S05]  /*44f0*/  @P1 BRA `(.L_x_897) ;  /* 0x0000000000081947 */ /* 0x004fea0003800000 */
[----:B------:R-:W2:Y:S02]  /*4500*/  SYNCS.PHASECHK.TRANS64.TRYWAIT P1, [UR38+0x2a830], R14 ;  /* 0x02a8300eff0075a7 */ /* 0x000ea40008020166 */
[----:B--2---:R-:W-:Y:S05]  /*4510*/  @!P1 BRA `(.L_x_898) ;  /* 0x000000c800f49947 */ /* 0x004fea0003800000 */
.L_x_897:
[----:B------:R-:W-:Y:S01]  /*4520*/  R2UR UR56, R8 ;  /* 0x00000000083872ca */ /* 0x000fe200000e0000 */
[----:B------:R-:W-:Y:S01]  /*4530*/  UIMAD UR6, UR7, 0x900, UR39 ;  /* 0x00000900070678a4 */ /* 0x000fe2000f8e0227 */
[----:B------:R-:W-:Y:S01]  /*4540*/  R2UR UR57, R9 ;  /* 0x00000000093972ca */ /* 0x000fe200000e0000 */
[----:B--2---:R-:W-:Y:S01]  /*4550*/  WARPGROUP.ARRIVE ;  /* 0x00000000000079c5 */ /* 0x004fe20000000000 */
        /* <DEDUP_REMOVED lines=11> */
[----:B------:R-:W-:Y:S01]  /*4610*/  HGMMA.64x96x16.F32.BF16 R88, gdesc[UR56], RZ, !UPT, gsb0 ;  /* 0x01600000385879f0 */ /* 0x000fe2000c0018ff */
        /* <DEDUP_REMOVED lines=79> */
[----:B------:R-:W-:Y:S01]  /*4b10*/  HGMMA.64x96x16.F32.BF16 R88, gdesc[UR56], R88, gsb0 ;  /* 0x01600000385879f0 */ /* 0x000fe20008001858 */
[----:B------:R-:W-:Y:S01]  /*4b20*/  R2UR UR56, R6 ;  /* 0x00000000063872ca */ /* 0x000fe200000e0000 */
[----:B------:R-:W-:Y:S01]  /*4b30*/  UIADD3 UR58, UR6, 0x606, URZ ;  /* 0x00000606063a7890 */ /* 0x000fe2000fffe03f */
[----:B------:R-:W-:Y:S01]  /*4b40*/  R2UR UR57, R7 ;  /* 0x00000000073972ca */ /* 0x000fe200000e0000 */
[----:B------:R-:W-:Y:S01]  /*4b50*/  UMOV UR59, 0x40000040 ;  /* 0x40000040003b7882 */ /* 0x000fe20000000000 */
        /* <DEDUP_REMOVED lines=31> */
[----:B------:R-:W-:Y:S05]  /*4d50*/  @!P0 BRA `(.L_x_899) ;  /* 0x0000000000048947 */ /* 0x000fea0003800000 */
[----:B------:R-:W-:Y:S01]  /*4d60*/  BPT.TRAP 0x1 ;  /* 0x000000040000795c */ /* 0x000fe20000300000 */
.L_x_899:
[----:B------:R-:W-:Y:S01]  /*4d70*/  ULEA UR6, UR36, UR37, 0x3 ;  /* 0x0000002524067291 */ /* 0x000fe2000f8e183f */
[----:B------:R-:W-:-:S05]  /*4d80*/  IMAD.U32 R0, RZ, RZ, UR46 ;  /* 0x0000002eff007e24 */ /* 0x000fca000f8e00ff */
[----:B------:R-:W-:-:S04]  /*4d90*/  SHF.L.U32 R0, R0, 0x1f, RZ ;  /* 0x0000001f00007819 */ /* 0x000fc800000006ff */
[----:B------:R2:W3:Y:S01]  /*4da0*/  SYNCS.PHASECHK.TRANS64.TRYWAIT P1, [UR6+0x2a850], R0 ;  /* 0x02a85000ff0075a7 */ /* 0x0004e20008020146 */
[----:B------:R-:W-:Y:S05]  /*4db0*/  @!P0 BRA `(.L_x_900) ;  /* 0x0000000000048947 */ /* 0x000fea0003800000 */
[----:B------:R-:W-:Y:S01]  /*4dc0*/  BPT.TRAP 0x1 ;  /* 0x000000040000795c */ /* 0x000fe20000300000 */
.L_x_900:
[----:B---3--:R-:W-:Y:S05]  /*4dd0*/  @P1 BRA `(.L_x_901) ;  /* 0x0000000000081947 */ /* 0x008fea0003800000 */
[----:B------:R-:W3:Y:S02]  /*4de0*/  SYNCS.PHASECHK.TRANS64.TRYWAIT P1, [UR6+0x2a850], R0 ;  /* 0x02a85000ff0075a7 */ /* 0x000ee40008020146 */
[----:B---3--:R-:W-:Y:S05]  /*4df0*/  @!P1 BRA `(.L_x_902) ;  /* 0x000000c000d49947 */ /* 0x008fea0003800000 */
.L_x_901:
[----:B------:R-:W-:Y:S01]  /*4e00*/  UIADD3 UR10, UR37, 0x400, URZ ;  /* 0x00000400250a7890 */ /* 0x000fe2000fffe03f */
[----:B------:R-:W-:Y:S01]  /*4e10*/  WARPGROUP.ARRIVE ;  /* 0x00000000000079c5 */ /* 0x000fe20000000000 */
[----:B------:R-:W-:-:S05]  /*4e20*/  UMOV UR11, 0x40000040 ;  /* 0x40000040000b7882 */ /* 0x000fca0000000000 */
[----:B------:R-:W4:Y:S01]  /*4e30*/  S2R R176, SR_TID.X ;  /* 0x0000000000b07919 */ /* 0x000f220000002100 */
[----:B------:R-:W-:Y:S01]  /*4e40*/  USHF.R.U32.HI UR10, URZ, 0x4, UR10 ;  /* 0x000000043f0a7899 */ /* 0x000fe2000801160a */
[----:B--23--:R-:W-:Y:S01]  /*4e50*/  IMAD.U32 R0, RZ, RZ, UR38 ;  /* 0x00000026ff007e24 */ /* 0x00cfe2000f8e00ff */
[----:B------:R-:W-:Y:S01]  /*4e60*/  ULDC UR15, c[0x0][0x2e0] ;  /* 0x0000b800000f7ab9 */ /* 0x000fe20000000800 */
[----:B------:R-:W-:Y:S01]  /*4e70*/  LOP3.LUT P1, RZ, R18, 0x80000, RZ, 0xc0, !PT ;  /* 0x0008000012ff7812 */ /* 0x000fe2000782c0ff */
[----:B------:R-:W-:-:S04]  /*4e80*/  ULOP3.LUT UR10, UR10, 0x3fff, URZ, 0xc0, !UPT ;  /* 0x00003fff0a0a7892 */ /* 0x000fc8000f8ec03f */
[----:B------:R-:W-:-:S04]  /*4e90*/  ULOP3.LUT UR10, UR10, 0x3000000, URZ, 0xfc, !UPT ;  /* 0x030000000a0a7892 */ /* 0x000fc8000f8efc3f */
[----:B------:R-:W-:-:S07]  /*4ea0*/  UIMAD UR14, UR36, 0x600, UR10 ;  /* 0x00000600240e78a4 */ /* 0x000fce000f8e020a */
[----:B------:R-:W-:Y:S02]  /*4eb0*/  UMOV UR10, UR14 ;  /* 0x0000000e000a7c82 */ /* 0x000fe40008000000 */
[----:B------:R-:W-:Y:S01]  /*4ec0*/  HGMMA.64x128x16.F32.BF16 R24, R156, gdesc[UR8].tnspB, R24, gsb0 ;  /* 0x41e000089c187df0 */ /* 0x000fe20008001818 */
[----:B------:R-:W-:Y:S01]  /*4ed0*/  UIADD3 UR10, UR14, 0x80, URZ ;  /* 0x000000800e0a7890 */ /* 0x000fe2000fffe03f */
[----:B------:R-:W-:Y:S01]  /*4ee0*/  UMOV UR11, 0x40000040 ;  /* 0x40000040000b7882 */ /* 0x000fe20000000000 */
[----:B----4-:R-:W-:-:S13]  /*4ef0*/  LOP3.LUT P2, RZ, R176, 0x7f, RZ, 0xc0, !PT ;  /* 0x0000007fb0ff7812 */ /* 0x010fda000784c0ff */
[----:B------:R-:W-:-:S05]  /*4f00*/  @!P2 VIADD R0, R0, 0x2a840 ;  /* 0x0002a8400000a836 */ /* 0x000fca0000000000 */
[----:B------:R-:W-:Y:S01]  /*4f10*/  @!P2 PRMT R0, RZ, 0x654, R0 ;  /* 0x00000654ff00a816 */ /* 0x000fe20000000000 */
        /* <DEDUP_REMOVED lines=23> */
[----:B------:R-:W-:Y:S02]  /*5090*/  ULOP3.LUT UR10, URZ, UR47, URZ, 0x33, !UPT ;  /* 0x0000002f3f0a7292 */ /* 0x000fe4000f8e333f */
[----:B------:R-:W-:Y:S02]  /*50a0*/  WARPGROUP.DEPBAR.LE gsb0, 0x0 ;  /* 0x00008000000079c5 */ /* 0x000fe40000010000 */
[----:B------:R-:W2:Y:S01]  /*50b0*/  LDC R137, c[0x0][0x288] ;  /* 0x0000a200ff897b82 */ /* 0x000ea20000000800 */
[----:B------:R-:W-:-:S04]  /*50c0*/  IMAD R138, R20, -0x60, RZ ;  /* 0xffffffa0148a7824 */ /* 0x000fc800078e02ff */
[--C-:B------:R-:W-:Y:S01]  /*50d0*/  IMAD R2, R17, UR15, R138.reuse ;  /* 0x0000000f11027c24 */ /* 0x100fe2000f8e028a */
[----:B------:R-:W-:Y:S01]  /*50e0*/  ULDC UR15, c[0x0][0x9e0] ;  /* 0x00027800000f7ab9 */ /* 0x000fe20000000800 */
[----:B------:R-:W-:Y:S01]  /*50f0*/  IMAD R144, R16, -0x2, R138 ;  /* 0xfffffffe10907824 */ /* 0x000fe200078e028a */
[----:B------:R3:W-:Y:S02]  /*5100*/  @!P2 SYNCS.ARRIVE.TRANS64.RED.A1T0 RZ, [R0+URZ], RZ ;  /* 0x000000ff00ffa9a7 */ /* 0x0007e4000810043f */
[----:B--2---:R-:W-:-:S05]  /*5110*/  IADD3 R137, R2, 0x1, -R137 ;  /* 0x0000000102897810 */ /* 0x004fca0007ffe889 */
[----:B------:R-:W-:-:S04]  /*5120*/  IMAD R137, R16, -0x2, R137 ;  /* 0xfffffffe10897824 */ /* 0x000fc800078e0289 */
[C---:B------:R-:W-:Y:S02]  /*5130*/  VIADD R140, R137.reuse, UR15 ;  /* 0x0000000f898c7c36 */ /* 0x040fe40008000000 */
[----:B------:R-:W-:Y:S02]  /*5140*/  VIADD R142, R137, UR10 ;  /* 0x0000000a898e7c36 */ /* 0x000fe40008000000 */
[C---:B---3--:R-:W-:Y:S02]  /*5150*/  IMAD.IADD R0, R5.reuse, 0x1, R140 ;  /* 0x0000000105007824 */ /* 0x048fe400078e028c */
[----:B------:R-:W-:Y:S01]  /*5160*/  IMAD.IADD R2, R5, 0x1, R142 ;  /* 0x0000000105027824 */ /* 0x000fe200078e028e */
[----:B------:R-:W-:Y:S06]  /*5170*/  @!P1 BRA `(.L_x_903) ;  /* 0x0000000000589947 */ /* 0x000fec0003800000 */
[----:B------:R-:W-:Y:S01]  /*5180*/  ISETP.GT.AND P1, PT, R15, -0x1, PT ;  /* 0xffffffff0f00780c */ /* 0x000fe20003f24270 */
[----:B------:R-:W-:-:S12]  /*5190*/  BSSY B0, `(.L_x_904) ;  /* 0x0000011000007945 */ /* 0x000fd80003800000 */
[----:B------:R-:W-:Y:S05]  /*51a0*/  @P1 BRA `(.L_x_905) ;  /* 0x0000000000201947 */ /* 0x000fea0003800000 */
[----:B------:R-:W-:Y:S01]  /*51b0*/  IMAD.U32 R139, RZ, RZ, UR41 ;  /* 0x00000029ff8b7e24 */ /* 0x000fe2000f8e00ff */
[----:B------:R-:W-:-:S04]  /*51c0*/  LOP3.LUT R137, RZ, R15, RZ, 0x33, !PT ;  /* 0x0000000fff897212 */ /* 0x000fc800078e33ff */
[----:B------:R-:W-:-:S13]  /*51d0*/  ISETP.NE.AND P1, PT, R139, 0x1, PT ;  /* 0x000000018b00780c */ /* 0x000fda0003f25270 */
[----:B------:R-:W1:Y:S02]  /*51e0*/  @P1 LDC.64 R146, c[0x0][0x9e8] ;  /* 0x00027a00ff921b82 */ /* 0x000e640000000a00 */
[----:B-1----:R-:W-:-:S05]  /*51f0*/  @P1 IMAD.HI.U32 R14, R137, R146, RZ ;  /* 0x00000092890e1227 */ /* 0x002fca00078e00ff */
[----:B------:R-:W-:-:S04]  /*5200*/  @P1 SHF.R.U32.HI R137, RZ, R147, R14 ;  /* 0x00000093ff891219 */ /* 0x000fc8000001160e */
[----:B------:R-:W-:Y:S01]  /*5210*/  LOP3.LUT R14, RZ, R137, RZ, 0x33, !PT ;  /* 0x00000089ff0e7212 */ /* 0x000fe200078e33ff */
[----:B------:R-:W-:Y:S06]  /*5220*/  BRA `(.L_x_906) ;  /* 0x00000000001c7947 */ /* 0x000fec0003800000 */
.L_x_905:
[----:B------:R-:W-:Y:S02]  /*5230*/  IMAD.U32 R139, RZ, RZ, UR41 ;  /* 0x00000029ff8b7e24 */ /* 0x000fe4000f8e00ff */
[----:B-1----:R-:W-:-:S03]  /*5240*/  IMAD.MOV.U32 R14, RZ, RZ, R15 ;  /* 0x000000ffff0e7224 */ /* 0x002fc600078e000f */
[----:B------:R-:W-:-:S13]  /*5250*/  ISETP.NE.AND P1, PT, R139, 0x1, PT ;  /* 0x000000018b00780c */ /* 0x000fda0003f25270 */
[----:B------:R-:W1:Y:S01]  /*5260*/  @P1 LDC.64 R146, c[0x0][0x9e8] ;  /* 0x00027a00ff921b82 */ /* 0x000e620000000a00 */
[----:B------:R-:W-:-:S04]  /*5270*/  @P1 IMAD.IADD R137, R5, 0x1, R13 ;  /* 0x0000000105891824 */ /* 0x000fc800078e020d */
[----:B-1----:R-:W-:-:S05]  /*5280*/  @P1 IMAD.HI.U32 R136, R137, R146, RZ ;  /* 0x0000009289881227 */ /* 0x002fca00078e00ff */
[----:B------:R-:W-:-:S07]  /*5290*/  @P1 SHF.R.U32.HI R14, RZ, R147, R136 ;  /* 0x00000093ff0e1219 */ /* 0x000fce0000011688 */
.L_x_906:
[----:B------:R-:W-:Y:S05]  /*52a0*/  BSYNC B0 ;  /* 0x0000000000007941 */ /* 0x000fea0003800000 */
.L_x_904:
[----:B------:R-:W-:-:S05]  /*52b0*/  IMAD R137, R14, R139, R144 ;  /* 0x0000008b0e897224 */ /* 0x000fca00078e0290 */
[----:B------:R-:W-:Y:S02]  /*52c0*/  VIADDMNMX R0, R137, R139, R0, PT ;  /* 0x0000008b89007246 */ /* 0x000fe40003800100 */
[----:B------:R-:W-:-:S07]  /*52d0*/  VIMNMX R2, R2, R137, !PT ;  /* 0x0000008902027248 */ /* 0x000fce0007fe0100 */
.L_x_903:
[C---:B------:R-:W-:Y:S02]  /*52e0*/  ISETP.GE.AND P2, PT, R138.reuse, 0x9, PT ;  /* 0x000000098a00780c */ /* 0x040fe40003f46270 */
[----:B------:R-:W-:Y:S02]  /*52f0*/  ISETP.GE.AND P1, PT, R138, 0x2, PT ;  /* 0x000000028a00780c */ /* 0x000fe40003f26270 */
[C---:B------:R-:W-:Y:S02]  /*5300*/  ISETP.GT.AND P3, PT, R2.reuse, 0x8, !P2 ;  /* 0x000000080200780c */ /* 0x040fe40005764270 */
[----:B------:R-:W-:Y:S02]  /*5310*/  ISETP.GT.AND P4, PT, R2, 0x1, !P1 ;  /* 0x000000010200780c */ /* 0x000fe40004f84270 */
[----:B------:R-:W-:Y:S02]  /*5320*/  ISETP.LT.OR P3, PT, R0, 0x9, P3 ;  /* 0x000000090000780c */ /* 0x000fe40001f61670 */
[----:B------:R-:W-:-:S02]  /*5330*/  ISETP.GE.AND P5, PT, R138, 0xa, PT ;  /* 0x0000000a8a00780c */ /* 0x000fc40003fa6270 */
[----:B------:R-:W-:Y:S02]  /*5340*/  FSEL R191, R92, -INF , !P3 ;  /* 0xff8000005cbf7808 */ /* 0x000fe40005800000 */
[----:B------:R-:W-:Y:S02]  /*5350*/  ISETP.LT.OR P4, PT, R0, 0x2, P4 ;  /* 0x000000020000780c */ /* 0x000fe40002781670 */
        /* <DEDUP_REMOVED lines=98> */
[----:B------:R-:W-:Y:S02]  /*5980*/  P2R R92, PR, RZ, 0x40 ;  /* 0x00000040ff5c7803 */ /* 0x000fe40000000000 */
[----:B------:R-:W-:-:S04]  /*5990*/  ISETP.GT.AND P6, PT, R2, RZ, !P6 ;  /* 0x000000ff0200720c */ /* 0x000fc800077c4270 */
[----:B------:R-:W-:-:S04]  /*59a0*/  ISETP.LT.OR P6, PT, R0, 0x1, P6 ;  /* 0x000000010000780c */ /* 0x000fc800037c1670 */
[----:B------:R-:W-:Y:S02]  /*59b0*/  FSEL R88, R88, -INF , !P6 ;  /* 0xff80000058587808 */ /* 0x000fe40007000000 */
[----:B------:R-:W-:-:S04]  /*59c0*/  ISETP.GE.AND P6, PT, R138, 0x5a, PT ;  /* 0x0000005a8a00780c */ /* 0x000fc80003fc6270 */
[----:B------:R-:W-:Y:S02]  /*59d0*/  P2R R128, PR, RZ, 0x40 ;  /* 0x00000040ff807803 */ /* 0x000fe40000000000 */
[----:B------:R-:W-:Y:S01]  /*59e0*/  ISETP.GT.AND P6, PT, R2, 0x59, !P6 ;  /* 0x000000590200780c */ /* 0x000fe200077c4270 */
[----:B------:R-:W-:-:S03]  /*59f0*/  IMAD.IADD R2, R4, 0x1, R142 ;  /* 0x0000000104027824 */ /* 0x000fc600078e028e */
[----:B------:R-:W-:Y:S01]  /*5a00*/  ISETP.LT.OR P6, PT, R0, 0x5a, P6 ;  /* 0x0000005a0000780c */ /* 0x000fe200037c1670 */
[----:B------:R-:W-:-:S03]  /*5a10*/  IMAD.IADD R0, R4, 0x1, R140 ;  /* 0x0000000104007824 */ /* 0x000fc600078e028c */
[----:B------:R-:W-:Y:S02]  /*5a20*/  FSEL R133, R133, -INF , !P6 ;  /* 0xff80000085857808 */ /* 0x000fe40007000000 */
[----:B------:R-:W-:-:S13]  /*5a30*/  LOP3.LUT P6, RZ, R18, 0x80000, RZ, 0xc0, !PT ;  /* 0x0008000012ff7812 */ /* 0x000fda00078cc0ff */
[----:B------:R-:W-:Y:S05]  /*5a40*/  @!P6 BRA `(.L_x_907) ;  /* 0x000000000054e947 */ /* 0x000fea0003800000 */
[----:B------:R-:W-:Y:S01]  /*5a50*/  IMAD.IADD R153, R4, 0x1, R13 ;  /* 0x0000000104997824 */ /* 0x000fe200078e020d */
[----:B------:R-:W-:Y:S04]  /*5a60*/  BSSY B0, `(.L_x_908) ;  /* 0x0000010000007945 */ /* 0x000fe80003800000 */
[----:B------:R-:W-:-:S13]  /*5a70*/  ISETP.GT.AND P6, PT, R153, -0x1, PT ;  /* 0xffffffff9900780c */ /* 0x000fda0003fc4270 */
[----:B------:R-:W-:Y:S05]  /*5a80*/  @P6 BRA `(.L_x_909) ;  /* 0x0000000000206947 */ /* 0x000fea0003800000 */
[----:B-1----:R-:W-:Y:S01]  /*5a90*/  IMAD.U32 R14, RZ, RZ, UR41 ;  /* 0x00000029ff0e7e24 */ /* 0x002fe2000f8e00ff */
[----:B------:R-:W-:-:S04]  /*5aa0*/  LOP3.LUT R153, RZ, R153, RZ, 0x33, !PT ;  /* 0x00000099ff997212 */ /* 0x000fc800078e33ff */
[----:B------:R-:W-:-:S13]  /*5ab0*/  ISETP.NE.AND P6, PT, R14, 0x1, PT ;  /* 0x000000010e00780c */ /* 0x000fda0003fc5270 */
[----:B------:R-:W1:Y:S02]  /*5ac0*/  @P6 LDC.64 R150, c[0x0][0x9e8] ;  /* 0x00027a00ff966b82 */ /* 0x000e640000000a00 */
[----:B-1----:R-:W-:-:S05]  /*5ad0*/  @P6 IMAD.HI.U32 R150, R153, R150, RZ ;  /* 0x0000009699966227 */ /* 0x002fca00078e00ff */
[----:B------:R-:W-:-:S04]  /*5ae0*/  @P6 SHF.R.U32.HI R153, RZ, R151, R150 ;  /* 0x00000097ff996219 */ /* 0x000fc80000011696 */
[----:B------:R-:W-:Y:S01]  /*5af0*/  LOP3.LUT R153, RZ, R153, RZ, 0x33, !PT ;  /* 0x00000099ff997212 */ /* 0x000fe200078e33ff */
[----:B------:R-:W-:Y:S06]  /*5b00*/  BRA `(.L_x_910) ;  /* 0x0000000000147947 */ /* 0x000fec0003800000 */
.L_x_909:
[----:B-1----:R-:W-:-:S05]  /*5b10*/  IMAD.U32 R14, RZ, RZ, UR41 ;  /* 0x00000029ff0e7e24 */ /* 0x002fca000f8e00ff */
[----:B------:R-:W-:-:S13]  /*5b20*/  ISETP.NE.AND P6, PT, R14, 0x1, PT ;  /* 0x000000010e00780c */ /* 0x000fda0003fc5270 */
[----:B------:R-:W1:Y:S02]  /*5b30*/  @P6 LDC.64 R150, c[0x0][0x9e8] ;  /* 0x00027a00ff966b82 */ /* 0x000e640000000a00 */
[----:B-1----:R-:W-:-:S05]  /*5b40*/  @P6 IMAD.HI.U32 R150, R153, R150, RZ ;  /* 0x0000009699966227 */ /* 0x002fca00078e00ff */
[----:B------:R-:W-:-:S07]  /*5b50*/  @P6 SHF.R.U32.HI R153, RZ, R151, R150 ;  /* 0x00000097ff996219 */ /* 0x000fce0000011696 */
.L_x_910:
[----:B------:R-:W-:Y:S05]  /*5b60*/  BSYNC B0 ;  /* 0x0000000000007941 */ /* 0x000fea0003800000 */
.L_x_908:
[----:B------:R-:W-:-:S05]  /*5b70*/  IMAD R153, R153, R14, R144 ;  /* 0x0000000e99997224 */ /* 0x000fca00078e0290 */
[----:B------:R-:W-:Y:S02]  /*5b80*/  VIADDMNMX R0, R153, R14, R0, PT ;  /* 0x0000000e99007246 */ /* 0x000fe40003800100 */
[----:B------:R-:W-:-:S07]  /*5b90*/  VIMNMX R2, R2, R153, !PT ;  /* 0x0000009902027248 */ /* 0x000fce0007fe0100 */
.L_x_907:
[C---:B------:R-:W-:Y:S01]  /*5ba0*/  ISETP.GT.AND P1, PT, R2.reuse, 0x1, !P1 ;  /* 0x000000010200780c */ /* 0x040fe20004f24270 */
[----:B------:R-:W-:Y:S01]  /*5bb0*/  UMOV UR46, UR40 ;  /* 0x00000028002e7c82 */ /* 0x000fe20008000000 */
[----:B------:R-:W-:Y:S01]  /*5bc0*/  ISETP.GT.AND P2, PT, R2, 0x8, !P2 ;  /* 0x000000080200780c */ /* 0x000fe20005744270 */
[----:B------:R-:W-:Y:S01]  /*5bd0*/  UMOV UR36, UR7 ;  /* 0x0000000700247c82 */ /* 0x000fe20008000000 */
[C---:B------:R-:W-:Y:S02]  /*5be0*/  ISETP.LT.OR P1, PT, R0.reuse, 0x2, P1 ;  /* 0x000000020000780c */ /* 0x040fe40000f21670 */
[----:B------:R-:W-:Y:S02]  /*5bf0*/  ISETP.LT.OR P2, PT, R0, 0x9, P2 ;  /* 0x000000090000780c */ /* 0x000fe40001741670 */
[----:B------:R-:W-:Y:S02]  /*5c00*/  FSEL R175, R91, -INF , !P1 ;  /* 0xff8000005baf7808 */ /* 0x000fe40004800000 */
[----:B------:R-:W-:-:S02]  /*5c10*/  ISETP.NE.AND P1, PT, R136, RZ, PT ;  /* 0x000000ff8800720c */ /* 0x000fc40003f25270 */
[----:B------:R-:W-:Y:S02]  /*5c20*/  FSEL R151, R94, -INF , !P2 ;  /* 0xff8000005e977808 */ /* 0x000fe40005000000 */
[----:B------:R-:W-:Y:S02]  /*5c30*/  ISETP.GT.AND P1, PT, R2, 0x9, !P1 ;  /* 0x000000090200780c */ /* 0x000fe40004f24270 */
[----:B------:R-:W-:Y:S02]  /*5c40*/  ISETP.NE.AND P2, PT, R100, RZ, PT ;  /* 0x000000ff6400720c */ /* 0x000fe40003f45270 */
[----:B------:R-:W-:Y:S02]  /*5c50*/  ISETP.LT.OR P1, PT, R0, 0xa, P1 ;  /* 0x0000000a0000780c */ /* 0x000fe40000f21670 */
[----:B------:R-:W-:Y:S02]  /*5c60*/  ISETP.NE.AND P6, PT, R152, RZ, PT ;  /* 0x000000ff9800720c */ /* 0x000fe40003fc5270 */
[----:B------:R-:W-:-:S02]  /*5c70*/  FSEL R159, R95, -INF , !P1 ;  /* 0xff8000005f9f7808 */ /* 0x000fc40004800000 */
[----:B------:R-:W-:Y:S02]  /*5c80*/  ISETP.NE.AND P1, PT, R146, RZ, PT ;  /* 0x000000ff9200720c */ /* 0x000fe40003f25270 */
[----:B-1----:R-:W-:Y:S02]  /*5c90*/  FMNMX.FTZ R14, R88, R3, !PT ;  /* 0x00000003580e7209 */ /* 0x002fe40007810000 */
        /* <DEDUP_REMOVED lines=18> */
[----:B------:R-:W-:Y:S02]  /*5dc0*/  FSEL R95, R102, -INF , !P1 ;  /* 0xff800000665f7808 */ /* 0x000fe40004800000 */
        /* <DEDUP_REMOVED lines=24> */
[----:B------:R-:W-:Y:S02]  /*5f50*/  ISETP.NE.AND P1, PT, R108, RZ, PT ;  /* 0x000000ff6c00720c */ /* 0x000fe40003f25270 */
[----:B------:R-:W-:Y:S02]  /*5f60*/  FMNMX.FTZ R14, R125, R14, !PT ;  /* 0x0000000e7d0e7209 */ /* 0x000fe40007810000 */
[----:B------:R-:W-:-:S02]  /*5f70*/  ISETP.GT.AND P1, PT, R2, 0x29, !P1 ;  /* 0x000000290200780c */ /* 0x000fc40004f24270 */
[----:B------:R-:W-:Y:S02]  /*5f80*/  ISETP.NE.AND P2, PT, R174, RZ, PT ;  /* 0x000000ffae00720c */ /* 0x000fe40003f45270 */
[----:B------:R-:W-:Y:S02]  /*5f90*/  ISETP.LT.OR P1, PT, R0, 0x2a, P1 ;  /* 0x0000002a0000780c */ /* 0x000fe40000f21670 */
[----:B------:R-:W-:Y:S02]  /*5fa0*/  FMNMX.FTZ R14, R105, R14, !PT ;  /* 0x0000000e690e7209 */ /* 0x000fe40007810000 */
[----:B------:R-:W-:Y:S02]  /*5fb0*/  FSEL R111, R111, -INF , !P1 ;  /* 0xff8000006f6f7808 */ /* 0x000fe40004800000 */
[----:B------:R-:W-:Y:S02]  /*5fc0*/  ISETP.NE.AND P1, PT, R156, RZ, PT ;  /* 0x000000ff9c00720c */ /* 0x000fe40003f25270 */
[----:B------:R-:W-:-:S02]  /*5fd0*/  FMNMX.FTZ R14, R129, R14, !PT ;  /* 0x0000000e810e7209 */ /* 0x000fc40007810000 */
[----:B------:R-:W-:Y:S02]  /*5fe0*/  ISETP.GT.AND P1, PT, R2, 0x30, !P1 ;  /* 0x000000300200780c */ /* 0x000fe40004f24270 */
[----:B------:R-:W-:Y:S02]  /*5ff0*/  ISETP.NE.AND P6, PT, R124, RZ, PT ;  /* 0x000000ff7c00720c */ /* 0x000fe40003fc5270 */
[----:B------:R-:W-:Y:S02]  /*6000*/  ISETP.LT.OR P1, PT, R0, 0x31, P1 ;  /* 0x000000310000780c */ /* 0x000fe40000f21670 */
[----:B------:R-:W-:Y:S02]  /*6010*/  FMNMX.FTZ R14, R101, R14, !PT ;  /* 0x0000000e650e7209 */ /* 0x000fe40007810000 */
[----:B------:R-:W-:Y:S02]  /*6020*/  FSEL R91, R114, -INF , !P1 ;  /* 0xff800000725b7808 */ /* 0x000fe40004800000 */
[----:B------:R-:W-:-:S02]  /*6030*/  ISETP.NE.AND P1, PT, R112, RZ, PT ;  /* 0x000000ff7000720c */ /* 0x000fc40003f25270 */
[C---:B------:R-:W-:Y:S02]  /*6040*/  ISETP.GT.AND P3, PT, R2.reuse, 0x50, !P3 ;  /* 0x000000500200780c */ /* 0x040fe40005f64270 */
[----:B------:R-:W-:Y:S02]  /*6050*/  ISETP.GT.AND P1, PT, R2, 0x31, !P1 ;  /* 0x000000310200780c */ /* 0x000fe40004f24270 */
[C---:B------:R-:W-:Y:S02]  /*6060*/  ISETP.LT.OR P3, PT, R0.reuse, 0x51, P3 ;  /* 0x000000510000780c */ /* 0x040fe40001f61670 */
[----:B------:R-:W-:Y:S02]  /*6070*/  ISETP.LT.OR P1, PT, R0, 0x32, P1 ;  /* 0x000000320000780c */ /* 0x000fe40000f21670 */
[----:B------:R-:W-:Y:S02]  /*6080*/  ISETP.GT.AND P4, PT, R2, 0x51, !P4 ;  /* 0x000000510200780c */ /* 0x000fe40006784270 */
[----:B------:R-:W-:-:S02]  /*6090*/  FSEL R115, R115, -INF , !P1 ;  /* 0xff80000073737808 */ /* 0x000fc40004800000 */
[----:B------:R-:W-:Y:S02]  /*60a0*/  ISETP.NE.AND P1, PT, R158, RZ, PT ;  /* 0x000000ff9e00720c */ /* 0x000fe40003f25270 */
[----:B------:R-:W-:Y:S02]  /*60b0*/  FSEL R189, R130, -INF , !P3 ;  /* 0xff80000082bd7808 */ /* 0x000fe40005800000 */
[C---:B------:R-:W-:Y:S02]  /*60c0*/  ISETP.GT.AND P1, PT, R2.reuse, 0x38, !P1 ;  /* 0x000000380200780c */ /* 0x040fe40004f24270 */
[----:B------:R-:W-:Y:S02]  /*60d0*/  ISETP.GT.AND P5, PT, R2, 0x58, !P5 ;  /* 0x000000580200780c */ /* 0x000fe40006fa4270 */
[C---:B------:R-:W-:Y:S02]  /*60e0*/  ISETP.LT.OR P1, PT, R0.reuse, 0x39, P1 ;  /* 0x000000390000780c */ /* 0x040fe40000f21670 */
[----:B------:R-:W-:-:S02]  /*60f0*/  ISETP.LT.OR P4, PT, R0, 0x52, P4 ;  /* 0x000000520000780c */ /* 0x000fc40002781670 */
[----:B------:R-:W-:Y:S02]  /*6100*/  FSEL R177, R118, -INF , !P1 ;  /* 0xff80000076b17808 */ /* 0x000fe40004800000 */
[----:B------:R-:W-:Y:S02]  /*6110*/  ISETP.NE.AND P1, PT, R116, RZ, PT ;  /* 0x000000ff7400720c */ /* 0x000fe40003f25270 */
[----:B------:R-:W-:Y:S02]  /*6120*/  ISETP.LT.OR P5, PT, R0, 0x59, P5 ;  /* 0x000000590000780c */ /* 0x000fe40002fa1670 */
[----:B------:R-:W-:-:S04]  /*6130*/  ISETP.GT.AND P1, PT, R2, 0x39, !P1 ;  /* 0x000000390200780c */ /* 0x000fc80004f24270 */
[----:B------:R-:W-:-:S04]  /*6140*/  ISETP.LT.OR P1, PT, R0, 0x3a, P1 ;  /* 0x0000003a0000780c */ /* 0x000fc80000f21670 */
[----:B------:R-:W-:Y:S02]  /*6150*/  FSEL R119, R119, -INF , !P1 ;  /* 0xff80000077777808 */ /* 0x000fe40004800000 */
[----:B------:R-:W-:-:S04]  /*6160*/  ISETP.NE.AND P1, PT, R172, RZ, PT ;  /* 0x000000ffac00720c */ /* 0x000fc80003f25270 */
[----:B------:R-:W-:-:S04]  /*6170*/  ISETP.GT.AND P1, PT, R2, 0x40, !P1 ;  /* 0x000000400200780c */ /* 0x000fc80004f24270 */
[----:B------:R-:W-:-:S04]  /*6180*/  ISETP.LT.OR P1, PT, R0, 0x41, P1 ;  /* 0x000000410000780c */ /* 0x000fc80000f21670 */
[----:B------:R-:W-:Y:S02]  /*6190*/  FSEL R181, R122, -INF , !P1 ;  /* 0xff8000007ab57808 */ /* 0x000fe40004800000 */
[----:B------:R-:W-:-:S04]  /*61a0*/  ISETP.NE.AND P1, PT, R120, RZ, PT ;  /* 0x000000ff7800720c */ /* 0x000fc80003f25270 */
[----:B------:R-:W-:-:S04]  /*61b0*/  ISETP.GT.AND P1, PT, R2, 0x41, !P1 ;  /* 0x000000410200780c */ /* 0x000fc80004f24270 */
[----:B------:R-:W-:-:S04]  /*61c0*/  ISETP.LT.OR P1, PT, R0, 0x42, P1 ;  /* 0x000000420000780c */ /* 0x000fc80000f21670 */
[----:B------:R-:W-:Y:S02]  /*61d0*/  FSEL R183, R123, -INF , !P1 ;  /* 0xff8000007bb77808 */ /* 0x000fe40004800000 */
[----:B------:R-:W-:-:S04]  /*61e0*/  ISETP.GT.AND P1, PT, R2, 0x48, !P2 ;  /* 0x000000480200780c */ /* 0x000fc80005724270 */
[----:B------:R-:W-:-:S04]  /*61f0*/  ISETP.LT.OR P1, PT, R0, 0x49, P1 ;  /* 0x000000490000780c */ /* 0x000fc80000f21670 */
[----:B------:R-:W-:Y:S02]  /*6200*/  FSEL R185, R126, -INF , !P1 ;  /* 0xff8000007eb97808 */ /* 0x000fe40004800000 */
[----:B------:R-:W-:Y:S02]  /*6210*/  ISETP.GT.AND P1, PT, R2, 0x49, !P6 ;  /* 0x000000490200780c */ /* 0x000fe40007724270 */
[----:B------:R-:W-:Y:S02]  /*6220*/  ISETP.NE.AND P6, PT, R92, RZ, PT ;  /* 0x000000ff5c00720c */ /* 0x000fe40003fc5270 */
[----:B------:R-:W-:Y:S02]  /*6230*/  FMNMX.FTZ R92, R133, R14, !PT ;  /* 0x0000000e855c7209 */ /* 0x000fe40007810000 */
[----:B------:R-:W1:Y:S01]  /*6240*/  LDC R14, c[0x0][0x988] ;  /* 0x00026200ff0e7b82 */ /* 0x000e620000000800 */
[----:B------:R-:W-:Y:S02]  /*6250*/  ISETP.LT.OR P1, PT, R0, 0x4a, P1 ;  /* 0x0000004a0000780c */ /* 0x000fe40000f21670 */
[----:B------:R-:W2:Y:S02]  /*6260*/  SHFL.BFLY PT, R123, R92, 0x2, 0x1f ;  /* 0x0c401f005c7b7f89 */ /* 0x000ea400000e0000 */
[----:B------:R-:W-:-:S02]  /*6270*/  FSEL R127, R127, -INF , !P1 ;  /* 0xff8000007f7f7808 */ /* 0x000fc40004800000 */
[----:B------:R-:W-:Y:S02]  /*6280*/  ISETP.GT.AND P1, PT, R2, RZ, !P6 ;  /* 0x000000ff0200720c */ /* 0x000fe40007724270 */
[----:B------:R-:W-:Y:S02]  /*6290*/  ISETP.NE.AND P6, PT, R128, RZ, PT ;  /* 0x000000ff8000720c */ /* 0x000fe40003fc5270 */
[----:B------:R-:W-:Y:S02]  /*62a0*/  ISETP.LT.OR P1, PT, R0, 0x1, P1 ;  /* 0x000000010000780c */ /* 0x000fe40000f21670 */
[----:B------:R-:W-:Y:S02]  /*62b0*/  ISETP.GT.AND P2, PT, R2, 0x59, !P6 ;  /* 0x000000590200780c */ /* 0x000fe40007744270 */
[----:B------:R-:W-:Y:S02]  /*62c0*/  FSEL R197, R90, -INF , !P1 ;  /* 0xff8000005ac57808 */ /* 0x000fe40004800000 */
[----:B------:R-:W-:-:S02]  /*62d0*/  ISETP.LT.OR P2, PT, R0, 0x5a, P2 ;  /* 0x0000005a0000780c */ /* 0x000fc40001741670 */
[----:B------:R-:W-:Y:S02]  /*62e0*/  LOP3.LUT P6, RZ, R176, 0x7f, RZ, 0xc0, !PT ;  /* 0x0000007fb0ff7812 */ /* 0x000fe400078cc0ff */
[----:B--2---:R-:W-:-:S05]  /*62f0*/  FMNMX.FTZ R94, R92, R123, !PT ;  /* 0x0000007b5c5e7209 */ /* 0x004fca0007810000 */
[----:B------:R-:W2:Y:S02]  /*6300*/  SHFL.BFLY PT, R123, R94, 0x1, 0x1f ;  /* 0x0c201f005e7b7f89 */ /* 0x000ea400000e0000 */
[----:B--2---:R-:W-:-:S04]  /*6310*/  FMNMX.FTZ R123, R94, R123, !PT ;  /* 0x0000007b5e7b7209 */ /* 0x004fc80007810000 */
[C---:B------:R-:W-:Y:S01]  /*6320*/  FSETP.NEU.FTZ.AND P1, PT, R123.reuse, -INF , PT ;  /* 0xff8000007b00780b */ /* 0x040fe20003f3d000 */
[----:B-1----:R-:W-:-:S05]  /*6330*/  FMUL.FTZ R90, R123, R14 ;  /* 0x0000000e7b5a7220 */ /* 0x002fca0000410000 */
[----:B------:R-:W-:Y:S02]  /*6340*/  FSEL R96, R90, RZ, P1 ;  /* 0x000000ff5a607208 */ /* 0x000fe40000800000 */
[----:B------:R-:W-:-:S03]  /*6350*/  FMNMX.FTZ R90, R197, R12, !PT ;  /* 0x0000000cc55a7209 */ /* 0x000fc60007810000 */
[--C-:B------:R-:W-:Y:S01]  /*6360*/  FFMA.FTZ R2, R143, R14, -R96.reuse ;  /* 0x0000000e8f027223 */ /* 0x100fe20000010860 */
[----:B------:R-:W-:Y:S01]  /*6370*/  FMNMX.FTZ R90, R175, R90, !PT ;  /* 0x0000005aaf5a7209 */ /* 0x000fe20007810000 */
        /* <DEDUP_REMOVED lines=9> */
[----:B------:R-:W-:Y:S01]  /*6410*/  FSEL R139, R135, -INF , !P2 ;  /* 0xff800000878b7808 */ /* 0x000fe20005000000 */
[--C-:B------:R-:W-:Y:S01]  /*6420*/  FFMA.FTZ R135, R137, R14, -R96.reuse ;  /* 0x0000000e89877223 */ /* 0x100fe20000010860 */
[----:B------:R-:W-:Y:S01]  /*6430*/  FMNMX.FTZ R90, R153, R90, !PT ;  /* 0x0000005a995a7209 */ /* 0x000fe20007810000 */
[-CC-:B------:R-:W-:Y:S01]  /*6440*/  FFMA.FTZ R195, R88, R14.reuse, -R96.reuse ;  /* 0x0000000e58c37223 */ /* 0x180fe20000010860 */
[----:B-1----:R-:W-:Y:S01]  /*6450*/  FSEL R2, R123, RZ, P1 ;  /* 0x000000ff7b027208 */ /* 0x002fe20000800000 */
[--C-:B------:R-:W-:Y:S01]  /*6460*/  FFMA.FTZ R156, R193, R14, -R96.reuse ;  /* 0x0000000ec19c7223 */ /* 0x100fe20000010860 */
[----:B------:R-:W-:Y:S01]  /*6470*/  FMNMX.FTZ R90, R157, R90, !PT ;  /* 0x0000005a9d5a7209 */ /* 0x000fe20007810000 */
[-CC-:B------:R-:W-:Y:S01]  /*6480*/  FFMA.FTZ R158, R191, R14.reuse, -R96.reuse ;  /* 0x0000000ebf9e7223 */ /* 0x180fe20000010860 */
[--C-:B------:R-:W-:Y:S01]  /*6490*/  FFMA.FTZ R187, R187, R14, -R96.reuse ;  /* 0x0000000ebbbb7223 */ /* 0x100fe20000010860 */
[----:B------:R-:W-:Y:S01]  /*64a0*/  FADD.FTZ R101, -R2, R3 ;  /* 0x0000000302657221 */ /* 0x000fe20000010100 */
        /* <DEDUP_REMOVED lines=22> */
[----:B------:R-:W-:-:S02]  /*6610*/  FFMA.FTZ R3, R133, R14, -R96 ;  /* 0x0000000e85037223 */ /* 0x000fc40000010860 */
        /* <DEDUP_REMOVED lines=17> */
[----:B------:R-:W-:-:S05]  /*6730*/  FMNMX.FTZ R90, R139, R90, !PT ;  /* 0x0000005a8b5a7209 */ /* 0x000fca0007810000 */
[----:B------:R-:W1:Y:S01]  /*6740*/  SHFL.BFLY PT, R137, R90, 0x2, 0x1f ;  /* 0x0c401f005a897f89 */ /* 0x000e6200000e0000 */
[----:B------:R-:W-:Y:S08]  /*6750*/  MUFU.EX2 R150, R150 ;  /* 0x0000009600967308 */ /* 0x000ff00000000800 */
[----:B------:R-:W-:Y:S08]  /*6760*/  MUFU.EX2 R135, R135 ;  /* 0x0000008700877308 */ /* 0x000ff00000000800 */
[----:B------:R-:W-:Y:S01]  /*6770*/  MUFU.EX2 R144, R144 ;  /* 0x0000009000907308 */ /* 0x000fe20000000800 */
[----:B-1----:R-:W-:-:S07]  /*6780*/  FMNMX.FTZ R137, R90, R137, !PT ;  /* 0x000000895a897209 */ /* 0x002fce0007810000 */
[----:B------:R-:W-:Y:S01]  /*6790*/  MUFU.EX2 R97, R97 ;  /* 0x0000006100617308 */ /* 0x000fe20000000800 */
[----:B------:R-:W1:Y:S07]  /*67a0*/  SHFL.BFLY PT, R0, R137, 0x1, 0x1f ;  /* 0x0c201f0089007f89 */ /* 0x000e6e00000e0000 */
[----:B------:R-:W-:Y:S08]  /*67b0*/  MUFU.EX2 R146, R146 ;  /* 0x0000009200927308 */ /* 0x000ff00000000800 */
[----:B------:R-:W-:Y:S08]  /*67c0*/  MUFU.EX2 R109, R109 ;  /* 0x0000006d006d7308 */ /* 0x000ff00000000800 */
[----:B------:R-:W-:Y:S01]  /*67d0*/  MUFU.EX2 R140, R140 ;  /* 0x0000008c008c7308 */ /* 0x000fe20000000800 */
[----:B-1----:R-:W-:Y:S01]  /*67e0*/  FMNMX.FTZ R89, R137, R0, !PT ;  /* 0x0000000089597209 */ /* 0x002fe20007810000 */
[----:B------:R-:W-:-:S03]  /*67f0*/  FMUL.FTZ R0, R101, R14 ;  /* 0x0000000e65007220 */ /* 0x000fc60000410000 */
[C---:B------:R-:W-:Y:S01]  /*6800*/  FSETP.NEU.FTZ.AND P1, PT, R89.reuse, -INF , PT ;  /* 0xff8000005900780b */ /* 0x040fe20003f3d000 */
[----:B------:R-:W-:Y:S02]  /*6810*/  FMUL.FTZ R2, R89, R14 ;  /* 0x0000000e59027220 */ /* 0x000fe40000410000 */
[----:B------:R-:W-:Y:S03]  /*6820*/  MUFU.EX2 R93, R93 ;  /* 0x0000005d005d7308 */ /* 0x000fe60000000800 */
[----:B------:R-:W-:-:S05]  /*6830*/  FSEL R98, R2, RZ, P1 ;  /* 0x000000ff02627208 */ /* 0x000fca0000800000 */
[----:B------:R-:W1:Y:S01]  /*6840*/  MUFU.EX2 R0, R0 ;  /* 0x0000000000007308 */ /* 0x000e620000000800 */
[-CC-:B------:R-:W-:Y:S01]  /*6850*/  FFMA.FTZ R94, R95, R14.reuse, -R98.reuse ;  /* 0x0000000e5f5e7223 */ /* 0x180fe20000010862 */
[-CC-:B------:R-:W-:Y:S01]  /*6860*/  FFMA.FTZ R95, R99, R14.reuse, -R98.reuse ;  /* 0x0000000e635f7223 */ /* 0x180fe20000010862 */
[----:B------:R-:W-:Y:S01]  /*6870*/  FSEL R99, R89, RZ, P1 ;  /* 0x000000ff59637208 */ /* 0x000fe20000800000 */
[-CC-:B------:R-:W-:Y:S01]  /*6880*/  FFMA.FTZ R101, R197, R14.reuse, -R98.reuse ;  /* 0x0000000ec5657223 */ /* 0x180fe20000010862 */
[-CC-:B------:R-:W-:Y:S01]  /*6890*/  FFMA.FTZ R88, R175, R14.reuse, -R98.reuse ;  /* 0x0000000eaf587223 */ /* 0x180fe20000010862 */
[-CC-:B------:R-:W-:Y:S01]  /*68a0*/  FFMA.FTZ R90, R151, R14.reuse, -R98.reuse ;  /* 0x0000000e975a7223 */ /* 0x180fe20000010862 */
[-C--:B------:R-:W-:Y:S01]  /*68b0*/  FFMA.FTZ R159, R159, R14.reuse, -R98 ;  /* 0x0000000e9f9f7223 */ /* 0x080fe20000010862 */
[----:B------:R-:W-:Y:S01]  /*68c0*/  FADD.FTZ R99, -R99, R12 ;  /* 0x0000000c63637221 */ /* 0x000fe20000010100 */
[-CC-:B------:R-:W-:Y:S01]  /*68d0*/  FFMA.FTZ R153, R153, R14.reuse, -R98.reuse ;  /* 0x0000000e99997223 */ /* 0x180fe20000010862 */
[----:B------:R-:W-:Y:S01]  /*68e0*/  MUFU.EX2 R101, R101 ;  /* 0x0000006500657308 */ /* 0x000fe20000000800 */
[-CC-:B------:R-:W-:Y:S01]  /*68f0*/  FFMA.FTZ R92, R157, R14.reuse, -R98.reuse ;  /* 0x0000000e9d5c7223 */ /* 0x180fe20000010862 */
[-C--:B------:R-:W-:Y:S01]  /*6900*/  FMUL.FTZ R99, R99, R14.reuse ;  /* 0x0000000e63637220 */ /* 0x080fe20000410000 */
[-CC-:B------:R-:W-:Y:S01]  /*6910*/  FFMA.FTZ R155, R155, R14.reuse, -R98.reuse ;  /* 0x0000000e9b9b7223 */ /* 0x180fe20000010862 */
[-CC-:B------:R-:W-:Y:S01]  /*6920*/  FFMA.FTZ R96, R107, R14.reuse, -R98.reuse ;  /* 0x0000000e6b607223 */ /* 0x180fe20000010862 */
[-CC-:B------:R-:W-:Y:S01]  /*6930*/  FFMA.FTZ R91, R91, R14.reuse, -R98.reuse ;  /* 0x0000000e5b5b7223 */ /* 0x180fe20000010862 */
[-CC-:B------:R-:W-:Y:S01]  /*6940*/  FFMA.FTZ R151, R103, R14.reuse, -R98.reuse ;  /* 0x0000000e67977223 */ /* 0x180fe20000010862 */
[----:B-1----:R-:W-:Y:S01]  /*6950*/  FFMA.FTZ R11, R0, R11, R195 ;  /* 0x0000000b000b7223 */ /* 0x002fe200000100c3 */
[----:B------:R-:W1:Y:S01]  /*6960*/  MUFU.EX2 R2, R99 ;  /* 0x0000006300027308 */ /* 0x000e620000000800 */
[-CC-:B------:R-:W-:Y:S01]  /*6970*/  FFMA.FTZ R111, R111, R14.reuse, -R98.reuse ;  /* 0x0000000e6f6f7223 */ /* 0x180fe20000010862 */
[-CC-:B------:R-:W-:Y:S01]  /*6980*/  FFMA.FTZ R115, R115, R14.reuse, -R98.reuse ;  /* 0x0000000e73737223 */ /* 0x180fe20000010862 */
[----:B------:R-:W-:Y:S01]  /*6990*/  FADD.FTZ R11, R156, R11 ;  /* 0x0000000b9c0b7221 */ /* 0x000fe20000010000 */
[-CC-:B------:R-:W-:Y:S01]  /*69a0*/  FFMA.FTZ R177, R177, R14.reuse, -R98.reuse ;  /* 0x0000000eb1b17223 */ /* 0x180fe20000010862 */
[-CC-:B------:R-:W-:Y:S01]  /*69b0*/  FFMA.FTZ R119, R119, R14.reuse, -R98.reuse ;  /* 0x0000000e77777223 */ /* 0x180fe20000010862 */
[-CC-:B------:R-:W-:Y:S01]  /*69c0*/  FFMA.FTZ R181, R181, R14.reuse, -R98.reuse ;  /* 0x0000000eb5b57223 */ /* 0x180fe20000010862 */
[----:B------:R-:W-:Y:S01]  /*69d0*/  FADD.FTZ R100, R158, R11 ;  /* 0x0000000b9e647221 */ /* 0x000fe20000010000 */
[----:B------:R-:W2:Y:S01]  /*69e0*/  MUFU.EX2 R88, R88 ;  /* 0x0000005800587308 */ /* 0x000ea20000000800 */
[-CC-:B------:R-:W-:Y:S01]  /*69f0*/  FFMA.FTZ R183, R183, R14.reuse, -R98.reuse ;  /* 0x0000000eb7b77223 */ /* 0x180fe20000010862 */
[-C--:B------:R-:W-:Y:S01]  /*6a00*/  FFMA.FTZ R185, R185, R14.reuse, -R98 ;  /* 0x0000000eb9b97223 */ /* 0x080fe20000010862 */
[----:B------:R-:W-:Y:S01]  /*6a10*/  FADD.FTZ R11, R187, R100 ;  /* 0x00000064bb0b7221 */ /* 0x000fe20000010000 */
[-CC-:B------:R-:W-:Y:S01]  /*6a20*/  FFMA.FTZ R127, R127, R14.reuse, -R98.reuse ;  /* 0x0000000e7f7f7223 */ /* 0x180fe20000010862 */
[-CC-:B------:R-:W-:Y:S01]  /*6a30*/  FFMA.FTZ R189, R189, R14.reuse, -R98.reuse ;  /* 0x0000000ebdbd7223 */ /* 0x180fe20000010862 */
[--C-:B------:R-:W-:Y:S01]  /*6a40*/  FFMA.FTZ R143, R143, R14, -R98.reuse ;  /* 0x0000000e8f8f7223 */ /* 0x100fe20000010862 */
[----:B------:R-:W-:Y:S01]  /*6a50*/  FADD.FTZ R100, R152, R11 ;  /* 0x0000000b98647221 */ /* 0x000fe20000010000 */
[----:B------:R-:W3:Y:S01]  /*6a60*/  MUFU.EX2 R90, R90 ;  /* 0x0000005a005a7308 */ /* 0x000ee20000000800 */
[----:B-1----:R-:W-:Y:S01]  /*6a70*/  FFMA.FTZ R11, R2, R10, R101 ;  /* 0x0000000a020b7223 */ /* 0x002fe20000010065 */
[-C--:B------:R-:W-:Y:S01]  /*6a80*/  FFMA.FTZ R145, R145, R14.reuse, -R98 ;  /* 0x0000000e91917223 */ /* 0x080fe20000010862 */
[----:B------:R-:W-:Y:S01]  /*6a90*/  FADD.FTZ R99, R149, R100 ;  /* 0x0000006495637221 */ /* 0x000fe20000010000 */
[----:B------:R-:W-:Y:S01]  /*6aa0*/  FFMA.FTZ R98, R139, R14, -R98 ;  /* 0x0000000e8b627223 */ /* 0x000fe20000010862 */
[C---:B------:R-:W-:Y:S01]  /*6ab0*/  ISETP.GT.AND P1, PT, R20.reuse, R21, PT ;  /* 0x000000151400720c */ /* 0x040fe20003f24270 */
[----:B------:R-:W-:-:S02]  /*6ac0*/  VIADD R20, R20, 0xffffffff ;  /* 0xffffffff14147836 */ /* 0x000fc40000000000 */
[----:B------:R-:W-:Y:S01]  /*6ad0*/  FADD.FTZ R100, R154, R99 ;  /* 0x000000639a647221 */ /* 0x000fe20000010000 */
[----:B------:R-:W1:Y:S01]  /*6ae0*/  MUFU.EX2 R159, R159 ;  /* 0x0000009f009f7308 */ /* 0x000e620000000800 */
[----:B--2---:R-:W-:Y:S01]  /*6af0*/  FADD.FTZ R11, R88, R11 ;  /* 0x0000000b580b7221 */ /* 0x004fe20000010000 */
[----:B------:R-:W-:Y:S01]  /*6b00*/  IMAD.U32 R99, RZ, RZ, UR6 ;  /* 0x00000006ff637e24 */ /* 0x000fe2000f8e00ff */
[----:B------:R-:W-:Y:S02]  /*6b10*/  F2FP.BF16.F32.PACK_AB R152, R149, R152 ;  /* 0x000000989598723e */ /* 0x000fe400000010ff */
[C---:B------:R-:W-:Y:S02]  /*6b20*/  F2FP.BF16.F32.PACK_AB R154, R141.reuse, R154 ;  /* 0x0000009a8d9a723e */ /* 0x040fe400000010ff */
[----:B------:R-:W-:Y:S01]  /*6b30*/  F2FP.BF16.F32.PACK_AB R156, R156, R195 ;  /* 0x000000c39c9c723e */ /* 0x000fe200000010ff */
[----:B------:R-:W2:Y:S01]  /*6b40*/  MUFU.EX2 R153, R153 ;  /* 0x0000009900997308 */ /* 0x000ea20000000800 */
[----:B---3--:R-:W-:Y:S01]  /*6b50*/  FADD.FTZ R10, R90, R11 ;  /* 0x0000000b5a0a7221 */ /* 0x008fe20000010000 */
[----:B------:R-:W-:Y:S01]  /*6b60*/  FADD.FTZ R11, R141, R100 ;  /* 0x000000648d0b7221 */ /* 0x000fe20000010000 */
[----:B------:R-:W-:-:S02]  /*6b70*/  F2FP.BF16.F32.PACK_AB R158, R187, R158 ;  /* 0x0000009ebb9e723e */ /* 0x000fc400000010ff */
[----:B------:R-:W-:Y:S01]  /*6b80*/  F2FP.BF16.F32.PACK_AB R157, R88, R101 ;  /* 0x00000065589d723e */ /* 0x000fe200000010ff */
[----:B------:R-:W-:Y:S01]  /*6b90*/  FADD.FTZ R100, R148, R11 ;  /* 0x0000000b94647221 */ /* 0x000fe20000010000 */
[----:B------:R-:W-:Y:S01]  /*6ba0*/  F2FP.BF16.F32.PACK_AB R148, R131, R148 ;  /* 0x000000948394723e */ /* 0x000fe200000010ff */
[----:B------:R-:W3:Y:S01]  /*6bb0*/  MUFU.EX2 R92, R92 ;  /* 0x0000005c005c7308 */ /* 0x000ee20000000800 */
[C---:B-1----:R-:W-:Y:S01]  /*6bc0*/  FADD.FTZ R10, R159.reuse, R10 ;  /* 0x0000000a9f0a7221 */ /* 0x042fe20000010000 */
[----:B------:R-:W-:-:S06]  /*6bd0*/  F2FP.BF16.F32.PACK_AB R159, R159, R90 ;  /* 0x0000005a9f9f723e */ /* 0x000fcc00000010ff */
[----:B------:R-:W1:Y:S01]  /*6be0*/  MUFU.EX2 R94, R94 ;  /* 0x0000005e005e7308 */ /* 0x000e620000000800 */
[----:B--2---:R-:W-:Y:S01]  /*6bf0*/  FADD.FTZ R11, R153, R10 ;  /* 0x0000000a990b7221 */ /* 0x004fe20000010000 */
[----:B------:R-:W-:-:S06]  /*6c00*/  @!P6 VIADD R10, R99, 0x2a860 ;  /* 0x0002a860630ae836 */ /* 0x000fcc0000000000 */
[----:B------:R-:W2:Y:S01]  /*6c10*/  MUFU.EX2 R155, R155 ;  /* 0x0000009b009b7308 */ /* 0x000ea20000000800 */
[C---:B---3--:R-:W-:Y:S01]  /*6c20*/  FADD.FTZ R11, R92.reuse, R11 ;  /* 0x0000000b5c0b7221 */ /* 0x048fe20000010000 */
[----:B------:R-:W-:-:S06]  /*6c30*/  F2FP.BF16.F32.PACK_AB R153, R92, R153 ;  /* 0x000000995c99723e */ /* 0x000fcc00000010ff */
[----:B------:R-:W3:Y:S08]  /*6c40*/  MUFU.EX2 R95, R95 ;  /* 0x0000005f005f7308 */ /* 0x000ef00000000800 */
[----:B------:R4:W-:Y:S08]  /*6c50*/  MUFU.EX2 R102, R91 ;  /* 0x0000005b00667308 */ /* 0x0009f00000000800 */
[----:B------:R-:W5:Y:S01]  /*6c60*/  MUFU.EX2 R96, R96 ;  /* 0x0000006000607308 */ /* 0x000f620000000800 */
[----:B----4-:R-:W-:-:S04]  /*6c70*/  FADD.FTZ R91, R131, R100 ;  /* 0x00000064835b7221 */ /* 0x010fc80000010000 */
[----:B------:R-:W-:Y:S01]  /*6c80*/  FADD.FTZ R100, R150, R91 ;  /* 0x0000005b96647221 */ /* 0x000fe20000010000 */
[----:B------:R-:W-:Y:S01]  /*6c90*/  @!P6 PRMT R91, RZ, 0x654, R10 ;  /* 0x00000654ff5be816 */ /* 0x000fe2000000000a */
[----:B-1----:R-:W-:Y:S01]  /*6ca0*/  FADD.FTZ R10, R94, R11 ;  /* 0x0000000b5e0a7221 */ /* 0x002fe20000010000 */
[----:B------:R-:W1:Y:S01]  /*6cb0*/  MUFU.EX2 R151, R151 ;  /* 0x0000009700977308 */ /* 0x000e620000000800 */
[----:B------:R-:W-:Y:S01]  /*6cc0*/  FADD.FTZ R11, R135, R100 ;  /* 0x00000064870b7221 */ /* 0x000fe20000010000 */
[----:B------:R4:W-:Y:S01]  /*6cd0*/  @!P6 SYNCS.ARRIVE.TRANS64.RED.A1T0 RZ, [R91+URZ], RZ ;  /* 0x000000ff5bffe9a7 */ /* 0x0009e2000810043f */
[----:B--2---:R-:W-:Y:S01]  /*6ce0*/  FADD.FTZ R10, R155, R10 ;  /* 0x0000000a9b0a7221 */ /* 0x004fe20000010000 */
[----:B------:R-:W-:Y:S01]  /*6cf0*/  F2FP.BF16.F32.PACK_AB R150, R135, R150 ;  /* 0x000000968796723e */ /* 0x000fe200000010ff */
[----:B------:R-:W-:Y:S01]  /*6d00*/  FADD.FTZ R100, R144, R11 ;  /* 0x0000000b90647221 */ /* 0x000fe20000010000 */
[----:B------:R-:W-:Y:S01]  /*6d10*/  F2FP.BF16.F32.PACK_AB R144, R97, R144 ;  /* 0x000000906190723e */ /* 0x000fe200000010ff */
[----:B---3--:R-:W-:Y:S01]  /*6d20*/  FADD.FTZ R11, R95, R10 ;  /* 0x0000000a5f0b7221 */ /* 0x008fe20000010000 */
[----:B------:R-:W2:Y:S01]  /*6d30*/  MUFU.EX2 R12, R111 ;  /* 0x0000006f000c7308 */ /* 0x000ea20000000800 */
[----:B------:R-:W-:Y:S01]  /*6d40*/  F2FP.BF16.F32.PACK_AB R155, R155, R94 ;  /* 0x0000005e9b9b723e */ /* 0x000fe200000010ff */
[----:B----4-:R-:W-:Y:S01]  /*6d50*/  FADD.FTZ R91, R97, R100 ;  /* 0x00000064615b7221 */ /* 0x010fe20000010000 */
[C---:B-----5:R-:W-:Y:S01]  /*6d60*/  FADD.FTZ R10, R96.reuse, R11 ;  /* 0x0000000b600a7221 */ /* 0x060fe20000010000 */
[----:B------:R-:W-:-:S02]  /*6d70*/  F2FP.BF16.F32.PACK_AB R149, R96, R95 ;  /* 0x0000005f6095723e */ /* 0x000fc400000010ff */
[----:B------:R-:W-:Y:S01]  /*6d80*/  FADD.FTZ R100, R146, R91 ;  /* 0x0000005b92647221 */ /* 0x000fe20000010000 */
[----:B------:R-:W-:Y:S01]  /*6d90*/  F2FP.BF16.F32.PACK_AB R146, R109, R146 ;  /* 0x000000926d92723e */ /* 0x000fe200000010ff */
[----:B------:R-:W3:Y:S01]  /*6da0*/  MUFU.EX2 R115, R115 ;  /* 0x0000007300737308 */ /* 0x000ee20000000800 */
[----:B-1----:R-:W-:Y:S01]  /*6db0*/  FADD.FTZ R11, R151, R10 ;  /* 0x0000000a970b7221 */ /* 0x002fe20000010000 */
[----:B------:R-:W-:-:S04]  /*6dc0*/  FADD.FTZ R91, R109, R100 ;  /* 0x000000646d5b7221 */ /* 0x000fc80000010000 */
[----:B------:R-:W-:Y:S01]  /*6dd0*/  FADD.FTZ R10, R140, R91 ;  /* 0x0000005b8c0a7221 */ /* 0x000fe20000010000 */
[C---:B------:R-:W-:Y:S01]  /*6de0*/  F2FP.BF16.F32.PACK_AB R140, R93.reuse, R140 ;  /* 0x0000008c5d8c723e */ /* 0x040fe200000010ff */
[----:B------:R-:W1:Y:S01]  /*6df0*/  MUFU.EX2 R104, R177 ;  /* 0x000000b100687308 */ /* 0x000e620000000800 */
[C---:B--2---:R-:W-:Y:S01]  /*6e00*/  FADD.FTZ R11, R12.reuse, R11 ;  /* 0x0000000b0c0b7221 */ /* 0x044fe20000010000 */
[----:B------:R-:W-:Y:S01]  /*6e10*/  FADD.FTZ R91, R93, R10 ;  /* 0x0000000a5d5b7221 */ /* 0x000fe20000010000 */
[----:B------:R-:W-:Y:S01]  /*6e20*/  F2FP.BF16.F32.PACK_AB R151, R12, R151 ;  /* 0x000000970c97723e */ /* 0x000fe200000010ff */
[----:B------:R-:W-:Y:S02]  /*6e30*/  IMAD.MOV.U32 R12, RZ, RZ, R89 ;  /* 0x000000ffff0c7224 */ /* 0x000fe400078e0059 */
[----:B------:R-:W-:Y:S02]  /*6e40*/  FADD.FTZ R11, R102, R11 ;  /* 0x0000000b660b7221 */ /* 0x000fe40000010000 */
[----:B------:R-:W2:Y:S02]  /*6e50*/  MUFU.EX2 R142, R142 ;  /* 0x0000008e008e7308 */ /* 0x000ea40000000800 */
[----:B---3--:R-:W-:-:S06]  /*6e60*/  FADD.FTZ R11, R115, R11 ;  /* 0x0000000b730b7221 */ /* 0x008fcc0000010000 */
        /* <DEDUP_REMOVED lines=22> */
[----:B------:R3:W4:Y:S01]  /*6fd0*/  MUFU.EX2 R99, R143 ;  /* 0x0000008f00637308 */ /* 0x0007220000000800 */
[----:B-1----:R-:W-:-:S07]  /*6fe0*/  FADD.FTZ R10, R127, R10 ;  /* 0x0000000a7f0a7221 */ /* 0x002fce0000010000 */
[----:B------:R-:W1:Y:S01]  /*6ff0*/  MUFU.EX2 R138, R138 ;  /* 0x0000008a008a7308 */ /* 0x000e620000000800 */
[----:B--2---:R-:W-:Y:S01]  /*7000*/  FADD.FTZ R10, R137, R10 ;  /* 0x0000000a890a7221 */ /* 0x004fe20000010000 */
[----:B---3--:R-:W-:-:S06]  /*7010*/  F2FP.BF16.F32.PACK_AB R143, R127, R108 ;  /* 0x0000006c7f8f723e */ /* 0x008fcc00000010ff */
[----:B------:R2:W3:Y:S01]  /*7020*/  MUFU.EX2 R139, R145 ;  /* 0x00000091008b7308 */ /* 0x0004e20000000800 */
[C---:B----4-:R-:W-:Y:S01]  /*7030*/  FADD.FTZ R10, R99.reuse, R10 ;  /* 0x0000000a630a7221 */ /* 0x050fe20000010000 */
[----:B------:R-:W-:-:S06]  /*7040*/  F2FP.BF16.F32.PACK_AB R137, R99, R137 ;  /* 0x000000896389723e */ /* 0x000fcc00000010ff */
[----:B------:R-:W4:Y:S01]  /*7050*/  MUFU.EX2 R3, R3 ;  /* 0x0000000300037308 */ /* 0x000f220000000800 */
[----:B-1----:R-:W-:Y:S01]  /*7060*/  FADD.FTZ R100, R138, R91 ;  /* 0x0000005b8a647221 */ /* 0x002fe20000010000 */
[----:B--2---:R-:W-:-:S06]  /*7070*/  F2FP.BF16.F32.PACK_AB R145, R115, R102 ;  /* 0x000000667391723e */ /* 0x004fcc00000010ff */
[----:B------:R-:W1:Y:S01]  /*7080*/  MUFU.EX2 R98, R98 ;  /* 0x0000006200627308 */ /* 0x000e620000000800 */
[----:B---3--:R-:W-:Y:S01]  /*7090*/  FADD.FTZ R10, R139, R10 ;  /* 0x0000000a8b0a7221 */ /* 0x008fe20000010000 */
[C---:B----4-:R-:W-:Y:S01]  /*70a0*/  FADD.FTZ R11, R3.reuse, R100 ;  /* 0x00000064030b7221 */ /* 0x050fe20000010000 */
[----:B------:R-:W-:Y:S01]  /*70b0*/  F2FP.BF16.F32.PACK_AB R138, R3, R138 ;  /* 0x0000008a038a723e */ /* 0x000fe200000010ff */
[----:B------:R-:W-:Y:S02]  /*70c0*/  IMAD.MOV.U32 R3, RZ, RZ, R123 ;  /* 0x000000ffff037224 */ /* 0x000fe400078e007b */
[C---:B-1----:R-:W-:Y:S01]  /*70d0*/  FADD.FTZ R10, R98.reuse, R10 ;  /* 0x0000000a620a7221 */ /* 0x042fe20000010000 */
[----:B------:R-:W-:Y:S01]  /*70e0*/  F2FP.BF16.F32.PACK_AB R139, R98, R139 ;  /* 0x0000008b628b723e */ /* 0x000fe200000010ff */
[----:B------:R-:W-:Y:S06]  /*70f0*/  @P1 BRA `(.L_x_911) ;  /* 0xffffffd000c81947 */ /* 0x000fec000383ffff */
[----:B------:R-:W-:Y:S01]  /*7100*/  IMAD.MOV.U32 R12, RZ, RZ, R89 ;  /* 0x000000ffff0c7224 */ /* 0x000fe200078e0059 */
[----:B------:R-:W-:Y:S01]  /*7110*/  UMOV UR36, UR7 ;  /* 0x0000000700247c82 */ /* 0x000fe20008000000 */
[----:B------:R-:W-:Y:S01]  /*7120*/  IMAD.MOV.U32 R3, RZ, RZ, R123 ;  /* 0x000000ffff037224 */ /* 0x000fe200078e007b */
[----:B------:R-:W-:-:S06]  /*7130*/  UMOV UR46, UR40 ;  /* 0x00000028002e7c82 */ /* 0x000fcc0008000000 */
.L_x_894:
[----:B------:R-:W1:Y:S01]  /*7140*/  LDC R172, c[0x0][0x9e4] ;  /* 0x00027900ffac7b82 */ /* 0x000e620000000800 */
[----:B------:R-:W-:Y:S01]  /*7150*/  VIADD R15, R173, -UR47 ;  /* 0x8000002fad0f7c36 */ /* 0x000fe20008000000 */
[----:B-1----:R-:W-:-:S13]  /*7160*/  ISETP.GE.AND P1, PT, R172, 0x1, PT ;  /* 0x00000001ac00780c */ /* 0x002fda0003f26270 */
[----:B------:R-:W-:Y:S05]  /*7170*/  @!P1 BRA `(.L_x_912) ;  /* 0x00000000003c9947 */ /* 0x000fea0003800000 */
        /* <DEDUP_REMOVED lines=9> */
.L_x_913:
[----:B------:R-:W-:-:S13]  /*7210*/  ISETP.NE.AND P1, PT, R172, 0x1, PT ;  /* 0x00000001ac00780c */ /* 0x000fda0003f25270 */
[----:B------:R-:W1:Y:S02]  /*7220*/  @P1 LDC.64 R88, c[0x0][0x9e8] ;  /* 0x00027a00ff581b82 */ /* 0x000e640000000a00 */
[----:B-1----:R-:W-:-:S05]  /*7230*/  @P1 IMAD.HI.U32 R88, R173, R88, RZ ;  /* 0x00000058ad581227 */ /* 0x002fca00078e00ff */
[----:B------:R-:W-:-:S07]  /*7240*/  @P1 SHF.R.U32.HI R173, RZ, R89, R88 ;  /* 0x00000059ffad1219 */ /* 0x000fce0000011658 */
.L_x_914:
[----:B------:R-:W-:-:S05]  /*7250*/  IMAD R88, R173, R172, RZ ;  /* 0x000000acad587224 */ /* 0x000fca00078e02ff */
[----:B------:R-:W-:-:S07]  /*7260*/  VIMNMX R15, R15, R88, !PT ;  /* 0x000000580f0f7248 */ /* 0x000fce0007fe0100 */
.L_x_912:
[----:B------:R-:W-:-:S04]  /*7270*/  VIADD R15, R15, 0x5f ;  /* 0x0000005f0f0f7836 */ /* 0x000fc80000000000 */
[----:B------:R-:W-:-:S05]  /*7280*/  IMAD.HI R15, R15, 0x2aaaaaab, RZ ;  /* 0x2aaaaaab0f0f7827 */ /* 0x000fca00078e02ff */
[----:B------:R-:W-:-:S04]  /*7290*/  SHF.R.U32.HI R88, RZ, 0x1f, R15 ;  /* 0x0000001fff587819 */ /* 0x000fc8000001160f */
[----:B------:R-:W-:-:S04]  /*72a0*/  LEA.HI.SX32 R88, R15, R88, 0x1c ;  /* 0x000000580f587211 */ /* 0x000fc800078fe2ff */
[----:B------:R-:W-:-:S04]  /*72b0*/  VIMNMX R15, R19, R88, !PT ;  /* 0x00000058130f7248 */ /* 0x000fc80007fe0100 */
[----:B------:R-:W-:-:S13]  /*72c0*/  ISETP.GE.AND P1, PT, R20, R15, PT ;  /* 0x0000000f1400720c */ /* 0x000fda0003f26270 */
[----:B------:R-:W-:Y:S05]  /*72d0*/  @!P1 BRA `(.L_x_915) ;  /* 0x0000001c000c9947 */ /* 0x000fea0003800000 */
[----:B------:R-:W-:Y:S01]  /*72e0*/  IMAD.MOV.U32 R21, RZ, RZ, R12 ;  /* 0x000000ffff157224 */ /* 0x000fe200078e000c */
[----:B------:R-:W-:Y:S01]  /*72f0*/  UMOV UR38, UR46 ;  /* 0x0000002e00267c82 */ /* 0x000fe20008000000 */
[----:B------:R-:W-:Y:S01]  /*7300*/  IMAD.MOV.U32 R173, RZ, RZ, R3 ;  /* 0x000000ffffad7224 */ /* 0x000fe200078e0003 */
[----:B------:R-:W-:-:S06]  /*7310*/  UMOV UR7, UR36 ;  /* 0x0000002400077c82 */ /* 0x000fcc0008000000 */
.L_x_924:
[----:B------:R-:W-:-:S04]  /*7320*/  UIADD3 UR36, UR7, 0x1, URZ ;  /* 0x0000000107247890 */ /* 0x000fc8000fffe03f */
[----:B------:R-:W-:-:S04]  /*7330*/  UISETP.NE.AND UP0, UPT, UR36, 0x2, UPT ;  /* 0x000000022400788c */ /* 0x000fc8000bf05270 */
[----:B------:R-:W-:Y:S02]  /*7340*/  USEL UR46, URZ, 0x1, UP0 ;  /* 0x000000013f2e7887 */ /* 0x000fe40008000000 */
[----:B------:R-:W-:Y:S02]  /*7350*/  USEL UR36, UR36, URZ, UP0 ;  /* 0x0000003f24247287 */ /* 0x000fe40008000000 */
[----:B------:R-:W-:Y:S01]  /*7360*/  ULOP3.LUT UR46, UR38, UR46, URZ, 0x3c, !UPT ;  /* 0x0000002e262e7292 */ /* 0x000fe2000f8e3c3f */
[----:B------:R-:W-:Y:S11]  /*7370*/  @!P0 BRA `(.L_x_916) ;  /* 0x0000000000048947 */ /* 0x000ff60003800000 */
[----:B------:R-:W-:Y:S01]  /*7380*/  BPT.TRAP 0x1 ;  /* 0x000000040000795c */ /* 0x000fe20000300000 */
.L_x_916:
[----:B------:R-:W-:Y:S01]  /*7390*/  ULEA UR6, UR36, UR37, 0x3 ;  /* 0x0000002524067291 */ /* 0x000fe2000f8e183f */
[----:B------:R-:W-:-:S05]  /*73a0*/  IMAD.U32 R3, RZ, RZ, UR46 ;  /* 0x0000002eff037e24 */ /* 0x000fca000f8e00ff */
[----:B------:R-:W-:-:S04]  /*73b0*/  SHF.L.U32 R3, R3, 0x1f, RZ ;  /* 0x0000001f03037819 */ /* 0x000fc800000006ff */
[----:B------:R1:W2:Y:S01]  /*73c0*/  SYNCS.PHASECHK.TRANS64.TRYWAIT P1, [UR6+0x2a830], R3 ;  /* 0x02a83003ff0075a7 */ /* 0x0002a20008020146 */
[----:B------:R-:W-:Y:S05]  /*73d0*/  @!P0 BRA `(.L_x_917) ;  /* 0x0000000000048947 */ /* 0x000fea0003800000 */
[----:B------:R-:W-:Y:S01]  /*73e0*/  BPT.TRAP 0x1 ;  /* 0x000000040000795c */ /* 0x000fe20000300000 */
.L_x_917:
[----:B--2---:R-:W-:Y:S05]  /*73f0*/  @P1 BRA `(.L_x_918) ;  /* 0x0000000000081947 */ /* 0x004fea0003800000 */
[----:B------:R-:W2:Y:S02]  /*7400*/  SYNCS.PHASECHK.TRANS64.TRYWAIT P1, [UR6+0x2a830], R3 ;  /* 0x02a83003ff0075a7 */ /* 0x000ea40008020146 */
[----:B--2---:R-:W-:Y:S05]  /*7410*/  @!P1 BRA `(.L_x_919) ;  /* 0x0000009c00649947 */ /* 0x004fea0003800000 */
.L_x_918:
        /* <DEDUP_REMOVED lines=133> */
.L_x_920:
[----:B------:R-:W-:Y:S01]  /*7c70*/  ULEA UR11, UR7, UR37, 0x3 ;  /* 0x00000025070b7291 */ /* 0x000fe2000f8e183f */
[----:B------:R-:W-:-:S05]  /*7c80*/  IMAD.U32 R0, RZ, RZ, UR38 ;  /* 0x00000026ff007e24 */ /* 0x000fca000f8e00ff */
[----:B------:R-:W-:-:S04]  /*7c90*/  SHF.L.U32 R0, R0, 0x1f, RZ ;  /* 0x0000001f00007819 */ /* 0x000fc800000006ff */
[----:B------:R3:W4:Y:S01]  /*7ca0*/  SYNCS.PHASECHK.TRANS64.TRYWAIT P1, [UR11+0x2a850], R0 ;  /* 0x02a85000ff0075a7 */ /* 0x000722000802014b */
[----:B------:R-:W-:Y:S05]  /*7cb0*/  @!P0 BRA `(.L_x_921) ;  /* 0x0000000000048947 */ /* 0x000fea0003800000 */
[----:B------:R-:W-:Y:S01]  /*7cc0*/  BPT.TRAP 0x1 ;  /* 0x000000040000795c */ /* 0x000fe20000300000 */
.L_x_921:
[----:B----4-:R-:W-:Y:S05]  /*7cd0*/  @P1 BRA `(.L_x_922) ;  /* 0x0000000000081947 */ /* 0x010fea0003800000 */
[----:B------:R-:W4:Y:S02]  /*7ce0*/  SYNCS.PHASECHK.TRANS64.TRYWAIT P1, [UR11+0x2a850], R0 ;  /* 0x02a85000ff0075a7 */ /* 0x000f24000802014b */
[----:B----4-:R-:W-:Y:S05]  /*7cf0*/  @!P1 BRA `(.L_x_923) ;  /* 0x0000009400449947 */ /* 0x010fea0003800000 */
.L_x_922:
[----:B------:R-:W-:Y:S01]  /*7d00*/  UIADD3 UR6, UR37, 0x400, URZ ;  /* 0x0000040025067890 */ /* 0x000fe2000fffe03f */
[----:B------:R-:W-:Y:S01]  /*7d10*/  WARPGROUP.ARRIVE ;  /* 0x00000000000079c5 */ /* 0x000fe20000000000 */
[----:B------:R-:W-:Y:S01]  /*7d20*/  UMOV UR15, 0x40000040 ;  /* 0x40000040000f7882 */ /* 0x000fe20000000000 */
[----:B-1-3--:R-:W-:Y:S01]  /*7d30*/  FMNMX.FTZ R0, R88, R173, !PT ;  /* 0x000000ad58007209 */ /* 0x00afe20007810000 */
[----:B------:R-:W-:Y:S01]  /*7d40*/  USHF.R.U32.HI UR6, URZ, 0x4, UR6 ;  /* 0x000000043f067899 */ /* 0x000fe20008011606 */
[----:B------:R-:W1:Y:S01]  /*7d50*/  LDC R14, c[0x0][0x988] ;  /* 0x00026200ff0e7b82 */ /* 0x000e620000000800 */
[----:B------:R-:W-:Y:S01]  /*7d60*/  FMNMX.FTZ R2, R90, R21, !PT ;  /* 0x000000155a027209 */ /* 0x000fe20007810000 */
[----:B------:R-:W3:Y:S01]  /*7d70*/  S2R R174, SR_TID.X ;  /* 0x0000000000ae7919 */ /* 0x000ee20000002100 */
[----:B------:R-:W-:Y:S01]  /*7d80*/  ULOP3.LUT UR6, UR6, 0x3fff, URZ, 0xc0, !UPT ;  /* 0x00003fff06067892 */ /* 0x000fe2000f8ec03f */
[----:B--2---:R-:W-:Y:S01]  /*7d90*/  FMNMX.FTZ R3, R89, R0, !PT ;  /* 0x0000000059037209 */ /* 0x004fe20007810000 */
[----:B------:R-:W-:-:S02]  /*7da0*/  UMOV UR38, UR46 ;  /* 0x0000002e00267c82 */ /* 0x000fc40008000000 */
[----:B------:R-:W-:Y:S01]  /*7db0*/  ULOP3.LUT UR6, UR6, 0x3000000, URZ, 0xfc, !UPT ;  /* 0x0300000006067892 */ /* 0x000fe2000f8efc3f */
[----:B------:R-:W-:-:S03]  /*7dc0*/  FMNMX.FTZ R0, R92, R3, !PT ;  /* 0x000000035c007209 */ /* 0x000fc60007810000 */
[----:B------:R-:W-:Y:S01]  /*7dd0*/  UIMAD UR6, UR7, 0x600, UR6 ;  /* 0x00000600070678a4 */ /* 0x000fe2000f8e0206 */
[----:B------:R-:W-:Y:S02]  /*7de0*/  FMNMX.FTZ R3, R93, R0, !PT ;  /* 0x000000005d037209 */ /* 0x000fe40007810000 */
[----:B------:R-:W-:Y:S01]  /*7df0*/  UMOV UR7, 0x40000040 ;  /* 0x4000004000077882 */ /* 0x000fe20000000000 */
[----:B------:R-:W-:Y:S01]  /*7e00*/  UIADD3 UR10, UR6, 0x80, URZ ;  /* 0x00000080060a7890 */ /* 0x000fe2000fffe03f */
[----:B------:R-:W-:-:S04]  /*7e10*/  FMNMX.FTZ R0, R96, R3, !PT ;  /* 0x0000000360007209 */ /* 0x000fc80007810000 */
[----:B------:R-:W-:Y:S01]  /*7e20*/  HGMMA.64x128x16.F32.BF16 R24, R156, gdesc[UR4].tnspB, R24, gsb0 ;  /* 0x41e000049c187df0 */ /* 0x000fe20008001818 */
[----:B------:R-:W-:Y:S01]  /*7e30*/  FMNMX.FTZ R3, R97, R0, !PT ;  /* 0x0000000061037209 */ /* 0x000fe20007810000 */
[----:B------:R-:W-:Y:S01]  /*7e40*/  UMOV UR14, UR10 ;  /* 0x0000000a000e7c82 */ /* 0x000fe20008000000 */
[----:B------:R-:W-:Y:S02]  /*7e50*/  UIADD3 UR10, UR6, 0x100, URZ ;  /* 0x00000100060a7890 */ /* 0x000fe4000fffe03f */
[----:B------:R-:W-:Y:S01]  /*7e60*/  FMNMX.FTZ R0, R100, R3, !PT ;  /* 0x0000000364007209 */ /* 0x000fe20007810000 */
[----:B------:R-:W-:-:S03]  /*7e70*/  UMOV UR7, 0x40000040 ;  /* 0x4000004000077882 */ /* 0x000fc60000000000 */
[----:B------:R-:W-:-:S04]  /*7e80*/  FMNMX.FTZ R3, R101, R0, !PT ;  /* 0x0000000065037209 */ /* 0x000fc80007810000 */
[----:B------:R-:W-:Y:S02]  /*7e90*/  FMNMX.FTZ R0, R104, R3, !PT ;  /* 0x0000000368007209 */ /* 0x000fe40007810000 */
[----:B---3--:R-:W-:Y:S02]  /*7ea0*/  LOP3.LUT P1, RZ, R174, 0x7f, RZ, 0xc0, !PT ;  /* 0x0000007faeff7812 */ /* 0x008fe4000782c0ff */
        /* <DEDUP_REMOVED lines=17> */
[----:B------:R-:W2:Y:S02]  /*7fc0*/  SHFL.BFLY PT, R3, R12, 0x1, 0x1f ;  /* 0x0c201f000c037f89 */ /* 0x000ea400000e0000 */
[----:B--2---:R-:W-:Y:S01]  /*7fd0*/  FMNMX.FTZ R3, R12, R3, !PT ;  /* 0x000000030c037209 */ /* 0x004fe20007810000 */
[----:B------:R-:W-:Y:S02]  /*7fe0*/  WARPGROUP.DEPBAR.LE gsb0, 0x0 ;  /* 0x00008000000079c5 */ /* 0x000fe40000010000 */
[----:B------:R-:W-:-:S06]  /*7ff0*/  WARPGROUP.ARRIVE ;  /* 0x00000000000079c5 */ /* 0x000fcc0000000000 */
[----:B------:R-:W-:Y:S01]  /*8000*/  HGMMA.64x128x16.F32.BF16 R24, R152, gdesc[UR12].tnspB, R24, gsb0 ;  /* 0x41e0000c98187df0 */ /* 0x000fe20008001818 */
[----:B------:R-:W-:Y:S01]  /*8010*/  UMOV UR14, UR10 ;  /* 0x0000000a000e7c82 */ /* 0x000fe20008000000 */
[----:B------:R-:W-:Y:S01]  /*8020*/  UMOV UR15, 0x40000040 ;  /* 0x40000040000f7882 */ /* 0x000fe20000000000 */
[----:B------:R-:W-:Y:S01]  /*8030*/  UIADD3 UR10, UR6, 0x180, URZ ;  /* 0x00000180060a7890 */ /* 0x000fe2000fffe03f */
[----:B------:R-:W-:Y:S02]  /*8040*/  WARPGROUP.DEPBAR.LE gsb0, 0x0 ;  /* 0x00008000000079c5 */ /* 0x000fe40000010000 */
[----:B------:R-:W-:Y:S01]  /*8050*/  WARPGROUP.ARRIVE ;  /* 0x00000000000079c5 */ /* 0x000fe20000000000 */
[----:B-1----:R-:W-:-:S04]  /*8060*/  FMUL.FTZ R153, R3, R14 ;  /* 0x0000000e03997220 */ /* 0x002fc80000410000 */
[-CC-:B------:R-:W-:Y:S01]  /*8070*/  FFMA.FTZ R156, R89, R14.reuse, -R153.reuse ;  /* 0x0000000e599c7223 */ /* 0x180fe20000010899 */
[----:B------:R-:W-:Y:S01]  /*8080*/  HGMMA.64x128x16.F32.BF16 R24, R148, gdesc[UR12].tnspB, R24, gsb0 ;  /* 0x41e0000c94187df0 */ /* 0x000fe20008001818 */
[----:B------:R-:W-:Y:S01]  /*8090*/  UMOV UR14, UR10 ;  /* 0x0000000a000e7c82 */ /* 0x000fe20008000000 */
[----:B------:R-:W-:Y:S01]  /*80a0*/  UMOV UR15, 0x40000040 ;  /* 0x40000040000f7882 */ /* 0x000fe20000000000 */
[----:B------:R-:W-:Y:S01]  /*80b0*/  UIADD3 UR10, UR6, 0x200, URZ ;  /* 0x00000200060a7890 */ /* 0x000fe2000fffe03f */
[-CC-:B------:R-:W-:Y:S01]  /*80c0*/  FFMA.FTZ R158, R92, R14.reuse, -R153.reuse ;  /* 0x0000000e5c9e7223 */ /* 0x180fe20000010899 */
[----:B------:R-:W-:Y:S01]  /*80d0*/  UIADD3 UR6, UR6, 0x280, URZ ;  /* 0x0000028006067890 */ /* 0x000fe2000fffe03f */
[----:B------:R-:W-:Y:S01]  /*80e0*/  MUFU.EX2 R156, R156 ;  /* 0x0000009c009c7308 */ /* 0x000fe20000000800 */
[-CC-:B------:R-:W-:Y:S01]  /*80f0*/  FFMA.FTZ R152, R96, R14.reuse, -R153.reuse ;  /* 0x0000000e60987223 */ /* 0x180fe20000010899 */
[-CC-:B------:R-:W-:Y:S01]  /*8100*/  FFMA.FTZ R154, R100, R14.reuse, -R153.reuse ;  /* 0x0000000e649a7223 */ /* 0x180fe20000010899 */
[-CC-:B------:R-:W-:Y:S01]  /*8110*/  FFMA.FTZ R92, R124, R14.reuse, -R153.reuse ;  /* 0x0000000e7c5c7223 */ /* 0x180fe20000010899 */
[-CC-:B------:R-:W-:Y:S01]  /*8120*/  FFMA.FTZ R96, R128, R14.reuse, -R153.reuse ;  /* 0x0000000e80607223 */ /* 0x180fe20000010899 */
[-CC-:B------:R-:W-:Y:S01]  /*8130*/  FFMA.FTZ R100, R132, R14.reuse, -R153.reuse ;  /* 0x0000000e84647223 */ /* 0x180fe20000010899 */
[----:B------:R-:W-:-:S02]  /*8140*/  FFMA.FTZ R133, R133, R14, -R153 ;  /* 0x0000000e85857223 */ /* 0x000fc40000010899 */
        /* <DEDUP_REMOVED lines=8> */
[----:B------:R-:W-:Y:S01]  /*81d0*/  FMNMX.FTZ R151, R91, R2, !PT ;  /* 0x000000025b977209 */ /* 0x000fe20007810000 */
[----:B------:R-:W-:Y:S01]  /*81e0*/  FADD.FTZ R149, -R3, R173 ;  /* 0x000000ad03957221 */ /* 0x000fe20000010100 */
[----:B------:R-:W-:Y:S01]  /*81f0*/  FFMA.FTZ R150, R108, R14, -R153 ;  /* 0x0000000e6c967223 */ /* 0x000fe20000010899 */
[----:B------:R-:W-:Y:S01]  /*8200*/  IMAD.MOV.U32 R173, RZ, RZ, R3 ;  /* 0x000000ffffad7224 */ /* 0x000fe200078e0003 */
[----:B------:R-:W-:Y:S01]  /*8210*/  FMNMX.FTZ R2, R94, R151, !PT ;  /* 0x000000975e027209 */ /* 0x000fe20007810000 */
[----:B------:R-:W-:Y:S01]  /*8220*/  HGMMA.64x128x16.F32.BF16 R24, R144, gdesc[UR12].tnspB, R24, gsb0 ;  /* 0x41e0000c90187df0 */ /* 0x000fe20008001818 */
[----:B------:R-:W-:Y:S01]  /*8230*/  UMOV UR14, UR10 ;  /* 0x0000000a000e7c82 */ /* 0x000fe20008000000 */
[----:B------:R-:W-:Y:S01]  /*8240*/  UMOV UR15, 0x40000040 ;  /* 0x40000040000f7882 */ /* 0x000fe20000000000 */
[----:B------:R-:W-:Y:S01]  /*8250*/  FMNMX.FTZ R89, R95, R2, !PT ;  /* 0x000000025f597209 */ /* 0x000fe20007810000 */
[-C--:B------:R-:W-:Y:S01]  /*8260*/  FMUL.FTZ R148, R149, R14.reuse ;  /* 0x0000000e95947220 */ /* 0x080fe20000410000 */
[-CC-:B------:R-:W-:Y:S01]  /*8270*/  FFMA.FTZ R149, R88, R14.reuse, -R153.reuse ;  /* 0x0000000e58957223 */ /* 0x180fe20000010899 */
[----:B------:R-:W-:Y:S01]  /*8280*/  FFMA.FTZ R88, R120, R14, -R153 ;  /* 0x0000000e78587223 */ /* 0x000fe20000010899 */
[----:B------:R-:W-:Y:S01]  /*8290*/  FMNMX.FTZ R2, R98, R89, !PT ;  /* 0x0000005962027209 */ /* 0x000fe20007810000 */
[----:B------:R1:W-:Y:S03]  /*82a0*/  MUFU.EX2 R0, R148 ;  /* 0x0000009400007308 */ /* 0x0003e60000000800 */
[----:B------:R-:W-:-:S04]  /*82b0*/  FMNMX.FTZ R89, R99, R2, !PT ;  /* 0x0000000263597209 */ /* 0x000fc80007810000 */
[----:B------:R-:W-:Y:S01]  /*82c0*/  FMNMX.FTZ R2, R102, R89, !PT ;  /* 0x0000005966027209 */ /* 0x000fe20007810000 */
[-CC-:B------:R-:W-:Y:S01]  /*82d0*/  FFMA.FTZ R89, R93, R14.reuse, -R153.reuse ;  /* 0x0000000e5d597223 */ /* 0x180fe20000010899 */
[----:B------:R-:W2:Y:S01]  /*82e0*/  MUFU.EX2 R149, R149 ;  /* 0x0000009500957308 */ /* 0x000ea20000000800 */
[----:B-1----:R-:W-:Y:S01]  /*82f0*/  FFMA.FTZ R148, R104, R14, -R153 ;  /* 0x0000000e68947223 */ /* 0x002fe20000010899 */
[----:B------:R-:W-:-:S04]  /*8300*/  FMNMX.FTZ R93, R103, R2, !PT ;  /* 0x00000002675d7209 */ /* 0x000fc80007810000 */
[----:B------:R-:W-:Y:S02]  /*8310*/  FMNMX.FTZ R2, R106, R93, !PT ;  /* 0x0000005d6a027209 */ /* 0x000fe40007810000 */
[----:B------:R-:W-:Y:S02]  /*8320*/  MUFU.EX2 R89, R89 ;  /* 0x0000005900597308 */ /* 0x000fe40000000800 */
[----:B------:R-:W-:-:S04]  /*8330*/  FMNMX.FTZ R93, R107, R2, !PT ;  /* 0x000000026b5d7209 */ /* 0x000fc80007810000 */
[----:B------:R-:W-:Y:S01]  /*8340*/  FMNMX.FTZ R2, R110, R93, !PT ;  /* 0x0000005d6e027209 */ /* 0x000fe20007810000 */
[----:B------:R-:W-:Y:S01]  /*8350*/  FFMA.FTZ R93, R97, R14, -R153 ;  /* 0x0000000e615d7223 */ /* 0x000fe20000010899 */
[----:B------:R-:W-:Y:S01]  /*8360*/  MUFU.EX2 R148, R148 ;  /* 0x0000009400947308 */ /* 0x000fe20000000800 */
[----:B--2---:R-:W-:Y:S01]  /*8370*/  FFMA.FTZ R11, R0, R11, R149 ;  /* 0x0000000b000b7223 */ /* 0x004fe20000010095 */
[----:B------:R-:W-:-:S03]  /*8380*/  FMNMX.FTZ R97, R111, R2, !PT ;  /* 0x000000026f617209 */ /* 0x000fc60007810000 */
[----:B------:R-:W-:Y:S01]  /*8390*/  FADD.FTZ R11, R156, R11 ;  /* 0x0000000b9c0b7221 */ /* 0x000fe20000010000 */
[----:B------:R-:W-:Y:S02]  /*83a0*/  FMNMX.FTZ R2, R114, R97, !PT ;  /* 0x0000006172027209 */ /* 0x000fe40007810000 */
[----:B------:R-:W-:Y:S01]  /*83b0*/  MUFU.EX2 R93, R93 ;  /* 0x0000005d005d7308 */ /* 0x000fe20000000800 */
[----:B------:R-:W-:Y:S02]  /*83c0*/  F2FP.BF16.F32.PACK_AB R156, R156, R149 ;  /* 0x000000959c9c723e */ /* 0x000fe400000010ff */
[----:B------:R-:W-:-:S04]  /*83d0*/  FMNMX.FTZ R97, R115, R2, !PT ;  /* 0x0000000273617209 */ /* 0x000fc80007810000 */
[----:B------:R-:W-:Y:S01]  /*83e0*/  FMNMX.FTZ R2, R118, R97, !PT ;  /* 0x0000006176027209 */ /* 0x000fe20007810000 */
[----:B------:R-:W-:Y:S01]  /*83f0*/  FFMA.FTZ R97, R101, R14, -R153 ;  /* 0x0000000e65617223 */ /* 0x000fe20000010899 */
[----:B------:R-:W-:Y:S02]  /*8400*/  MUFU.EX2 R150, R150 ;  /* 0x0000009600967308 */ /* 0x000fe40000000800 */
[----:B------:R-:W-:-:S04]  /*8410*/  FMNMX.FTZ R101, R119, R2, !PT ;  /* 0x0000000277657209 */ /* 0x000fc80007810000 */
[----:B------:R-:W-:Y:S02]  /*8420*/  FMNMX.FTZ R2, R122, R101, !PT ;  /* 0x000000657a027209 */ /* 0x000fe40007810000 */
[----:B------:R-:W-:Y:S02]  /*8430*/  MUFU.EX2 R97, R97 ;  /* 0x0000006100617308 */ /* 0x000fe40000000800 */
        /* <DEDUP_REMOVED lines=9> */
[-CC-:B------:R-:W-:Y:S01]  /*84d0*/  FFMA.FTZ R105, R109, R14.reuse, -R153.reuse ;  /* 0x0000000e6d697223 */ /* 0x180fe20000010899 */
[-CC-:B------:R-:W-:Y:S01]  /*84e0*/  FFMA.FTZ R109, R113, R14.reuse, -R153.reuse ;  /* 0x0000000e716d7223 */ /* 0x180fe20000010899 */
[--C-:B------:R-:W-:Y:S01]  /*84f0*/  FFMA.FTZ R113, R117, R14, -R153.reuse ;  /* 0x0000000e75717223 */ /* 0x100fe20000010899 */
[----:B------:R-:W-:Y:S01]  /*8500*/  FMNMX.FTZ R2, R135, R2, !PT ;  /* 0x0000000287027209 */ /* 0x000fe20007810000 */
[-CC-:B------:R-:W-:Y:S01]  /*8510*/  FFMA.FTZ R117, R121, R14.reuse, -R153.reuse ;  /* 0x0000000e79757223 */ /* 0x180fe20000010899 */
[-CC-:B------:R-:W-:Y:S01]  /*8520*/  FFMA.FTZ R121, R125, R14.reuse, -R153.reuse ;  /* 0x0000000e7d797223 */ /* 0x180fe20000010899 */
[----:B------:R-:W-:Y:S01]  /*8530*/  FFMA.FTZ R125, R129, R14, -R153 ;  /* 0x0000000e817d7223 */ /* 0x000fe20000010899 */
[----:B------:R-:W-:Y:S08]  /*8540*/  MUFU.EX2 R105, R105 ;  /* 0x0000006900697308 */ /* 0x000ff00000000800 */
[----:B------:R-:W-:Y:S08]  /*8550*/  MUFU.EX2 R109, R109 ;  /* 0x0000006d006d7308 */ /* 0x000ff00000000800 */
[----:B------:R-:W-:Y:S08]  /*8560*/  MUFU.EX2 R113, R113 ;  /* 0x0000007100717308 */ /* 0x000ff00000000800 */
[----:B------:R-:W1:Y:S08]  /*8570*/  MUFU.EX2 R117, R117 ;  /* 0x0000007500757308 */ /* 0x000e700000000800 */
[----:B------:R-:W2:Y:S08]  /*8580*/  MUFU.EX2 R121, R121 ;  /* 0x0000007900797308 */ /* 0x000eb00000000800 */
[----:B------:R-:W-:Y:S01]  /*8590*/  MUFU.EX2 R125, R125 ;  /* 0x0000007d007d7308 */ /* 0x000fe20000000800 */
[----:B------:R-:W-:-:S02]  /*85a0*/  WARPGROUP.DEPBAR.LE gsb0, 0x0 ;  /* 0x00008000000079c5 */ /* 0x000fc40000010000 */
[----:B------:R-:W-:Y:S01]  /*85b0*/  WARPGROUP.ARRIVE ;  /* 0x00000000000079c5 */ /* 0x000fe20000000000 */
[----:B------:R-:W3:Y:S01]  /*85c0*/  SHFL.BFLY PT, R145, R2, 0x2, 0x1f ;  /* 0x0c401f0002917f89 */ /* 0x000ee200000e0000 */
[-CC-:B------:R-:W-:Y:S01]  /*85d0*/  FFMA.FTZ R144, R112, R14.reuse, -R153.reuse ;  /* 0x0000000e70907223 */ /* 0x180fe20000010899 */
[----:B------:R-:W-:-:S03]  /*85e0*/  FFMA.FTZ R146, R116, R14, -R153 ;  /* 0x0000000e74927223 */ /* 0x000fc60000010899 */
[----:B------:R-:W-:Y:S02]  /*85f0*/  HGMMA.64x128x16.F32.BF16 R24, R140, gdesc[UR12].tnspB, R24, gsb0 ;  /* 0x41e0000c8c187df0 */ /* 0x000fe40008001818 */
[----:B------:R-:W-:Y:S08]  /*8600*/  MUFU.EX2 R144, R144 ;  /* 0x0000009000907308 */ /* 0x000ff00000000800 */
[----:B------:R-:W-:Y:S01]  /*8610*/  MUFU.EX2 R146, R146 ;  /* 0x0000009200927308 */ /* 0x000fe20000000800 */
[----:B---3--:R-:W-:-:S05]  /*8620*/  FMNMX.FTZ R145, R2, R145, !PT ;  /* 0x0000009102917209 */ /* 0x008fca0007810000 */
[----:B------:R-:W3:Y:S02]  /*8630*/  SHFL.BFLY PT, R12, R145, 0x1, 0x1f ;  /* 0x0c201f00910c7f89 */ /* 0x000ee400000e0000 */
[----:B---3--:R-:W-:-:S05]  /*8640*/  FMNMX.FTZ R12, R145, R12, !PT ;  /* 0x0000000c910c7209 */ /* 0x008fca0007810000 */
[----:B------:R-:W-:Y:S02]  /*8650*/  FADD.FTZ R129, -R12, R21 ;  /* 0x000000150c817221 */ /* 0x000fe40000010100 */
[----:B------:R-:W-:Y:S02]  /*8660*/  MUFU.EX2 R21, R133 ;  /* 0x0000008500157308 */ /* 0x000fe40000000800 */
[----:B------:R-:W-:-:S06]  /*8670*/  FMUL.FTZ R129, R129, R14 ;  /* 0x0000000e81817220 */ /* 0x000fcc0000410000 */
[----:B------:R-:W-:Y:S01]  /*8680*/  MUFU.EX2 R2, R129 ;  /* 0x0000008100027308 */ /* 0x000fe20000000800 */
[----:B------:R-:W-:Y:S02]  /*8690*/  WARPGROUP.DEPBAR.LE gsb0, 0x0 ;  /* 0x00008000000079c5 */ /* 0x000fe40000010000 */
[----:B------:R-:W-:Y:S01]  /*86a0*/  WARPGROUP.ARRIVE ;  /* 0x00000000000079c5 */ /* 0x000fe20000000000 */
[----:B------:R-:W-:Y:S01]  /*86b0*/  FMUL.FTZ R141, R12, R14 ;  /* 0x0000000e0c8d7220 */ /* 0x000fe20000410000 */
[----:B-1----:R-:W-:Y:S02]  /*86c0*/  F2FP.BF16.F32.PACK_AB R140, R117, R88 ;  /* 0x00000058758c723e */ /* 0x002fe400000010ff */
[----:B--2---:R-:W-:Y:S01]  /*86d0*/  F2FP.BF16.F32.PACK_AB R142, R121, R92 ;  /* 0x0000005c798e723e */ /* 0x004fe200000010ff */
[-CC-:B------:R-:W-:Y:S01]  /*86e0*/  FFMA.FTZ R90, R90, R14.reuse, -R141.reuse ;  /* 0x0000000e5a5a7223 */ /* 0x180fe2000001088d */
[----:B------:R-:W-:Y:S01]  /*86f0*/  HGMMA.64x128x16.F32.BF16 R24, R136, gdesc[UR4].tnspB, R24, gsb0 ;  /* 0x41e0000488187df0 */ /* 0x000fe20008001818 */
[-CC-:B------:R-:W-:Y:S01]  /*8700*/  FFMA.FTZ R91, R91, R14.reuse, -R141.reuse ;  /* 0x0000000e5b5b7223 */ /* 0x180fe2000001088d */
[-CC-:B------:R-:W-:Y:S01]  /*8710*/  FFMA.FTZ R94, R94, R14.reuse, -R141.reuse ;  /* 0x0000000e5e5e7223 */ /* 0x180fe2000001088d */
[----:B------:R1:W2:Y:S01]  /*8720*/  MUFU.EX2 R157, R90 ;  /* 0x0000005a009d7308 */ /* 0x0002a20000000800 */
[-CC-:B------:R-:W-:Y:S01]  /*8730*/  FFMA.FTZ R95, R95, R14.reuse, -R141.reuse ;  /* 0x0000000e5f5f7223 */ /* 0x180fe2000001088d */
[-CC-:B------:R-:W-:Y:S01]  /*8740*/  FFMA.FTZ R98, R98, R14.reuse, -R141.reuse ;  /* 0x0000000e62627223 */ /* 0x180fe2000001088d */
[-CC-:B------:R-:W-:Y:S01]  /*8750*/  FFMA.FTZ R99, R99, R14.reuse, -R141.reuse ;  /* 0x0000000e63637223 */ /* 0x180fe2000001088d */
[-CC-:B------:R-:W-:Y:S01]  /*8760*/  FFMA.FTZ R102, R102, R14.reuse, -R141.reuse ;  /* 0x0000000e66667223 */ /* 0x180fe2000001088d */
[-CC-:B------:R-:W-:Y:S01]  /*8770*/  FFMA.FTZ R103, R103, R14.reuse, -R141.reuse ;  /* 0x0000000e67677223 */ /* 0x180fe2000001088d */
[-CC-:B------:R-:W-:Y:S01]  /*8780*/  FFMA.FTZ R106, R106, R14.reuse, -R141.reuse ;  /* 0x0000000e6a6a7223 */ /* 0x180fe2000001088d */
[----:B------:R-:W-:Y:S01]  /*8790*/  FFMA.FTZ R107, R107, R14, -R141 ;  /* 0x0000000e6b6b7223 */ /* 0x000fe2000001088d */
[----:B------:R-:W3:Y:S01]  /*87a0*/  MUFU.EX2 R91, R91 ;  /* 0x0000005b005b7308 */ /* 0x000ee20000000800 */
[----:B-1----:R-:W-:-:S02]  /*87b0*/  IMAD.U32 R90, RZ, RZ, UR36 ;  /* 0x00000024ff5a7e24 */ /* 0x002fc4000f8e00ff */
[-CC-:B------:R-:W-:Y:S01]  /*87c0*/  FFMA.FTZ R110, R110, R14.reuse, -R141.reuse ;  /* 0x0000000e6e6e7223 */ /* 0x180fe2000001088d */
[-CC-:B------:R-:W-:Y:S01]  /*87d0*/  FFMA.FTZ R111, R111, R14.reuse, -R141.reuse ;  /* 0x0000000e6f6f7223 */ /* 0x180fe2000001088d */
[-CC-:B------:R-:W-:Y:S01]  /*87e0*/  FFMA.FTZ R114, R114, R14.reuse, -R141.reuse ;  /* 0x0000000e72727223 */ /* 0x180fe2000001088d */
[-CC-:B------:R-:W-:Y:S01]  /*87f0*/  FFMA.FTZ R115, R115, R14.reuse, -R141.reuse ;  /* 0x0000000e73737223 */ /* 0x180fe2000001088d */
[----:B------:R-:W-:Y:S01]  /*8800*/  @!P1 LEA R90, R90, UR37, 0x3 ;  /* 0x000000255a5a9c11 */ /* 0x000fe2000f8e18ff */
[----:B------:R-:W-:Y:S01]  /*8810*/  FFMA.FTZ R118, R118, R14, -R141 ;  /* 0x0000000e76767223 */ /* 0x000fe2000001088d */
[----:B------:R1:W4:Y:S01]  /*8820*/  MUFU.EX2 R159, R94 ;  /* 0x0000005e009f7308 */ /* 0x0003220000000800 */
[----:B--2---:R-:W-:Y:S01]  /*8830*/  FFMA.FTZ R10, R2, R10, R157 ;  /* 0x0000000a020a7223 */ /* 0x004fe2000001009d */
[-CC-:B------:R-:W-:Y:S01]  /*8840*/  FFMA.FTZ R119, R119, R14.reuse, -R141.reuse ;  /* 0x0000000e77777223 */ /* 0x180fe2000001088d */
[----:B------:R-:W-:Y:S02]  /*8850*/  @!P1 VIADD R90, R90, 0x2a840 ;  /* 0x0002a8405a5a9836 */ /* 0x000fe40000000000 */
[-CC-:B------:R-:W-:Y:S01]  /*8860*/  FFMA.FTZ R122, R122, R14.reuse, -R141.reuse ;  /* 0x0000000e7a7a7223 */ /* 0x180fe2000001088d */
[-CC-:B------:R-:W-:Y:S01]  /*8870*/  FFMA.FTZ R123, R123, R14.reuse, -R141.reuse ;  /* 0x0000000e7b7b7223 */ /* 0x180fe2000001088d */
[-CC-:B------:R-:W-:Y:S01]  /*8880*/  FFMA.FTZ R126, R126, R14.reuse, -R141.reuse ;  /* 0x0000000e7e7e7223 */ /* 0x180fe2000001088d */
[-CC-:B------:R-:W-:Y:S01]  /*8890*/  FFMA.FTZ R127, R127, R14.reuse, -R141.reuse ;  /* 0x0000000e7f7f7223 */ /* 0x180fe2000001088d */
[----:B------:R-:W-:Y:S01]  /*88a0*/  @!P1 PRMT R90, RZ, 0x654, R90 ;  /* 0x00000654ff5a9816 */ /* 0x000fe2000000005a */
[----:B-1----:R-:W-:Y:S01]  /*88b0*/  IMAD.U32 R94, RZ, RZ, UR11 ;  /* 0x0000000bff5e7e24 */ /* 0x002fe2000f8e00ff */
[----:B------:R-:W1:Y:S01]  /*88c0*/  MUFU.EX2 R95, R95 ;  /* 0x0000005f005f7308 */ /* 0x000e620000000800 */
[----:B---3--:R-:W-:Y:S01]  /*88d0*/  FADD.FTZ R10, R91, R10 ;  /* 0x0000000a5b0a7221 */ /* 0x008fe20000010000 */
[-CC-:B------:R-:W-:Y:S01]  /*88e0*/  FFMA.FTZ R130, R130, R14.reuse, -R141.reuse ;  /* 0x0000000e82827223 */ /* 0x180fe2000001088d */
[-CC-:B------:R-:W-:Y:S01]  /*88f0*/  FFMA.FTZ R131, R131, R14.reuse, -R141.reuse ;  /* 0x0000000e83837223 */ /* 0x180fe2000001088d */
[-CC-:B------:R-:W-:Y:S01]  /*8900*/  FFMA.FTZ R134, R134, R14.reuse, -R141.reuse ;  /* 0x0000000e86867223 */ /* 0x180fe2000001088d */
[----:B------:R-:W-:Y:S01]  /*8910*/  FFMA.FTZ R135, R135, R14, -R141 ;  /* 0x0000000e87877223 */ /* 0x000fe2000001088d */
[----:B------:R-:W-:Y:S01]  /*8920*/  UMOV UR7, UR36 ;  /* 0x0000002400077c82 */ /* 0x000fe20008000000 */
[----:B----4-:R-:W-:Y:S01]  /*8930*/  FADD.FTZ R10, R159, R10 ;  /* 0x0000000a9f0a7221 */ /* 0x010fe20000010000 */
[----:B------:R-:W2:Y:S01]  /*8940*/  MUFU.EX2 R153, R98 ;  /* 0x0000006200997308 */ /* 0x000ea20000000800 */
[----:B------:R-:W-:-:S07]  /*8950*/  F2FP.BF16.F32.PACK_AB R157, R91, R157 ;  /* 0x0000009d5b9d723e */ /* 0x000fce00000010ff */
[----:B------:R-:W3:Y:S01]  /*8960*/  MUFU.EX2 R99, R99 ;  /* 0x0000006300637308 */ /* 0x000ee20000000800 */
[C---:B-1----:R-:W-:Y:S01]  /*8970*/  FADD.FTZ R10, R95.reuse, R10 ;  /* 0x0000000a5f0a7221 */ /* 0x042fe20000010000 */
[----:B------:R-:W-:-:S06]  /*8980*/  F2FP.BF16.F32.PACK_AB R159, R95, R159 ;  /* 0x0000009f5f9f723e */ /* 0x000fcc00000010ff */
[----:B------:R-:W1:Y:S01]  /*8990*/  MUFU.EX2 R155, R102 ;  /* 0x00000066009b7308 */ /* 0x000e620000000800 */
[----:B--2---:R-:W-:-:S07]  /*89a0*/  FADD.FTZ R10, R153, R10 ;  /* 0x0000000a990a7221 */ /* 0x004fce0000010000 */
[----:B------:R-:W2:Y:S01]  /*89b0*/  MUFU.EX2 R103, R103 ;  /* 0x0000006700677308 */ /* 0x000ea20000000800 */
[C---:B---3--:R-:W-:Y:S01]  /*89c0*/  FADD.FTZ R10, R99.reuse, R10 ;  /* 0x0000000a630a7221 */ /* 0x048fe20000010000 */
[----:B------:R-:W-:-:S06]  /*89d0*/  F2FP.BF16.F32.PACK_AB R153, R99, R153 ;  /* 0x000000996399723e */ /* 0x000fcc00000010ff */
[----:B------:R-:W3:Y:S01]  /*89e0*/  MUFU.EX2 R129, R106 ;  /* 0x0000006a00817308 */ /* 0x000ee20000000800 */
[----:B-1----:R-:W-:-:S07]  /*89f0*/  FADD.FTZ R10, R155, R10 ;  /* 0x0000000a9b0a7221 */ /* 0x002fce0000010000 */
[----:B------:R-:W1:Y:S01]  /*8a00*/  MUFU.EX2 R107, R107 ;  /* 0x0000006b006b7308 */ /* 0x000e620000000800 */
[C---:B--2---:R-:W-:Y:S01]  /*8a10*/  FADD.FTZ R10, R103.reuse, R10 ;  /* 0x0000000a670a7221 */ /* 0x044fe20000010000 */
[----:B------:R-:W-:-:S06]  /*8a20*/  F2FP.BF16.F32.PACK_AB R155, R103, R155 ;  /* 0x0000009b679b723e */ /* 0x000fcc00000010ff */
[----:B------:R-:W2:Y:S01]  /*8a30*/  MUFU.EX2 R151, R110 ;  /* 0x0000006e00977308 */ /* 0x000ea20000000800 */
[----:B---3--:R-:W-:-:S07]  /*8a40*/  FADD.FTZ R10, R129, R10 ;  /* 0x0000000a810a7221 */ /* 0x008fce0000010000 */
        /* <DEDUP_REMOVED lines=16> */
[----:B------:R-:W-:Y:S02]  /*8b50*/  WARPGROUP.DEPBAR.LE gsb0, 0x0 ;  /* 0x00008000000079c5 */ /* 0x000fe40000010000 */
[----:B------:R4:W-:Y:S01]  /*8b60*/  @!P1 SYNCS.ARRIVE.TRANS64.RED.A1T0 RZ, [R90+URZ], RZ ;  /* 0x000000ff5aff99a7 */ /* 0x0009e2000810043f */
[----:B-1----:R-:W-:Y:S01]  /*8b70*/  FADD.FTZ R10, R119, R10 ;  /* 0x0000000a770a7221 */ /* 0x002fe20000010000 */
[----:B------:R-:W-:Y:S02]  /*8b80*/  F2FP.BF16.F32.PACK_AB R138, R21, R100 ;  /* 0x00000064158a723e */ /* 0x000fe400000010ff */
[----:B------:R-:W-:Y:S01]  /*8b90*/  F2FP.BF16.F32.PACK_AB R147, R119, R147 ;  /* 0x000000937793723e */ /* 0x000fe200000010ff */
[----:B------:R-:W1:Y:S01]  /*8ba0*/  MUFU.EX2 R143, R126 ;  /* 0x0000007e008f7308 */ /* 0x000e620000000800 */
[----:B--2---:R-:W-:Y:S01]  /*8bb0*/  FADD.FTZ R10, R133, R10 ;  /* 0x0000000a850a7221 */ /* 0x004fe20000010000 */
[----:B------:R-:W-:Y:S01]  /*8bc0*/  F2FP.BF16.F32.PACK_AB R136, R125, R96 ;  /* 0x000000607d88723e */ /* 0x000fe200000010ff */
[----:B----4-:R-:W-:-:S05]  /*8bd0*/  @!P1 VIADD R90, R94, 0x2a860 ;  /* 0x0002a8605e5a9836 */ /* 0x010fca0000000000 */
[----:B------:R-:W-:Y:S01]  /*8be0*/  @!P1 PRMT R90, RZ, 0x654, R90 ;  /* 0x00000654ff5a9816 */ /* 0x000fe2000000005a */
[----:B------:R-:W2:Y:S01]  /*8bf0*/  MUFU.EX2 R127, R127 ;  /* 0x0000007f007f7308 */ /* 0x000ea20000000800 */
[C---:B---3--:R-:W-:Y:S01]  /*8c00*/  FADD.FTZ R10, R123.reuse, R10 ;  /* 0x0000000a7b0a7221 */ /* 0x048fe20000010000 */
[----:B------:R-:W-:Y:S01]  /*8c10*/  F2FP.BF16.F32.PACK_AB R141, R123, R133 ;  /* 0x000000857b8d723e */ /* 0x000fe200000010ff */
[----:B------:R3:W-:Y:S01]  /*8c20*/  @!P1 SYNCS.ARRIVE.TRANS64.RED.A1T0 RZ, [R90+URZ], RZ ;  /* 0x000000ff5aff99a7 */ /* 0x0007e2000810043f */
[C---:B------:R-:W-:Y:S01]  /*8c30*/  ISETP.GT.AND P1, PT, R20.reuse, R15, PT ;  /* 0x0000000f1400720c */ /* 0x040fe20003f24270 */
[----:B------:R-:W-:-:S03]  /*8c40*/  VIADD R20, R20, 0xffffffff ;  /* 0xffffffff14147836 */ /* 0x000fc60000000000 */
[----:B------:R-:W4:Y:S01]  /*8c50*/  MUFU.EX2 R137, R130 ;  /* 0x0000008200897308 */ /* 0x000f220000000800 */
[----:B-1----:R-:W-:Y:S01]  /*8c60*/  FADD.FTZ R10, R143, R10 ;  /* 0x0000000a8f0a7221 */ /* 0x002fe20000010000 */
[----:B---3--:R-:W-:Y:S01]  /*8c70*/  FADD.FTZ R90, R158, R11 ;  /* 0x0000000b9e5a7221 */ /* 0x008fe20000010000 */
[----:B------:R-:W-:-:S03]  /*8c80*/  F2FP.BF16.F32.PACK_AB R158, R89, R158 ;  /* 0x0000009e599e723e */ /* 0x000fc600000010ff */
[----:B------:R-:W-:Y:S02]  /*8c90*/  FADD.FTZ R11, R89, R90 ;  /* 0x0000005a590b7221 */ /* 0x000fe40000010000 */
[----:B------:R-:W1:Y:S01]  /*8ca0*/  MUFU.EX2 R131, R131 ;  /* 0x0000008300837308 */ /* 0x000e620000000800 */
[C---:B--2---:R-:W-:Y:S01]  /*8cb0*/  FADD.FTZ R10, R127.reuse, R10 ;  /* 0x0000000a7f0a7221 */ /* 0x044fe20000010000 */
[----:B------:R-:W-:Y:S01]  /*8cc0*/  F2FP.BF16.F32.PACK_AB R143, R127, R143 ;  /* 0x0000008f7f8f723e */ /* 0x000fe200000010ff */
[----:B------:R-:W-:Y:S01]  /*8cd0*/  FADD.FTZ R90, R152, R11 ;  /* 0x0000000b985a7221 */ /* 0x000fe20000010000 */
[----:B------:R-:W-:-:S03]  /*8ce0*/  F2FP.BF16.F32.PACK_AB R152, R93, R152 ;  /* 0x000000985d98723e */ /* 0x000fc600000010ff */
[----:B------:R-:W-:Y:S01]  /*8cf0*/  FADD.FTZ R11, R93, R90 ;  /* 0x0000005a5d0b7221 */ /* 0x000fe20000010000 */
[----:B------:R-:W2:Y:S01]  /*8d00*/  MUFU.EX2 R139, R134 ;  /* 0x00000086008b7308 */ /* 0x000ea20000000800 */
[----:B----4-:R-:W-:Y:S02]  /*8d10*/  FADD.FTZ R10, R137, R10 ;  /* 0x0000000a890a7221 */ /* 0x010fe40000010000 */
[----:B------:R-:W-:Y:S01]  /*8d20*/  FADD.FTZ R90, R154, R11 ;  /* 0x0000000b9a5a7221 */ /* 0x000fe20000010000 */
[----:B------:R-:W-:-:S03]  /*8d30*/  F2FP.BF16.F32.PACK_AB R154, R97, R154 ;  /* 0x0000009a619a723e */ /* 0x000fc600000010ff */
[----:B------:R-:W-:Y:S01]  /*8d40*/  FADD.FTZ R11, R97, R90 ;  /* 0x0000005a610b7221 */ /* 0x000fe20000010000 */
[----:B------:R-:W3:Y:S01]  /*8d50*/  MUFU.EX2 R135, R135 ;  /* 0x0000008700877308 */ /* 0x000ee20000000800 */
[C---:B-1----:R-:W-:Y:S01]  /*8d60*/  FADD.FTZ R10, R131.reuse, R10 ;  /* 0x0000000a830a7221 */ /* 0x042fe20000010000 */
[----:B------:R-:W-:Y:S01]  /*8d70*/  F2FP.BF16.F32.PACK_AB R137, R131, R137 ;  /* 0x000000898389723e */ /* 0x000fe200000010ff */
[----:B------:R-:W-:Y:S01]  /*8d80*/  FADD.FTZ R90, R148, R11 ;  /* 0x0000000b945a7221 */ /* 0x000fe20000010000 */
[----:B------:R-:W-:-:S03]  /*8d90*/  F2FP.BF16.F32.PACK_AB R148, R101, R148 ;  /* 0x000000946594723e */ /* 0x000fc600000010ff */
[----:B------:R-:W-:Y:S01]  /*8da0*/  FADD.FTZ R11, R101, R90 ;  /* 0x0000005a650b7221 */ /* 0x000fe20000010000 */
[----:B--2---:R-:W-:-:S03]  /*8db0*/  FADD.FTZ R10, R139, R10 ;  /* 0x0000000a8b0a7221 */ /* 0x004fc60000010000 */
[----:B------:R-:W-:Y:S01]  /*8dc0*/  FADD.FTZ R90, R150, R11 ;  /* 0x0000000b965a7221 */ /* 0x000fe20000010000 */
[----:B------:R-:W-:-:S03]  /*8dd0*/  F2FP.BF16.F32.PACK_AB R150, R105, R150 ;  /* 0x000000966996723e */ /* 0x000fc600000010ff */
[----:B------:R-:W-:Y:S01]  /*8de0*/  FADD.FTZ R11, R105, R90 ;  /* 0x0000005a690b7221 */ /* 0x000fe20000010000 */
[C---:B---3--:R-:W-:Y:S01]  /*8df0*/  FADD.FTZ R10, R135.reuse, R10 ;  /* 0x0000000a870a7221 */ /* 0x048fe20000010000 */
[----:B------:R-:W-:Y:S02]  /*8e00*/  F2FP.BF16.F32.PACK_AB R139, R135, R139 ;  /* 0x0000008b878b723e */ /* 0x000fe400000010ff */
[----:B------:R-:W-:Y:S01]  /*8e10*/  FADD.FTZ R90, R144, R11 ;  /* 0x0000000b905a7221 */ /* 0x000fe20000010000 */
[----:B------:R-:W-:-:S03]  /*8e20*/  F2FP.BF16.F32.PACK_AB R144, R109, R144 ;  /* 0x000000906d90723e */ /* 0x000fc600000010ff */
[----:B------:R-:W-:-:S04]  /*8e30*/  FADD.FTZ R11, R109, R90 ;  /* 0x0000005a6d0b7221 */ /* 0x000fc80000010000 */
[----:B------:R-:W-:Y:S01]  /*8e40*/  FADD.FTZ R90, R146, R11 ;  /* 0x0000000b925a7221 */ /* 0x000fe20000010000 */
[----:B------:R-:W-:-:S03]  /*8e50*/  F2FP.BF16.F32.PACK_AB R146, R113, R146 ;  /* 0x000000927192723e */ /* 0x000fc600000010ff */
[----:B------:R-:W-:-:S04]  /*8e60*/  FADD.FTZ R11, R113, R90 ;  /* 0x0000005a710b7221 */ /* 0x000fc80000010000 */
[----:B------:R-:W-:-:S04]  /*8e70*/  FADD.FTZ R90, R88, R11 ;  /* 0x0000000b585a7221 */ /* 0x000fc80000010000 */
[----:B------:R-:W-:-:S04]  /*8e80*/  FADD.FTZ R11, R117, R90 ;  /* 0x0000005a750b7221 */ /* 0x000fc80000010000 */
[----:B------:R-:W-:-:S04]  /*8e90*/  FADD.FTZ R90, R92, R11 ;  /* 0x0000000b5c5a7221 */ /* 0x000fc80000010000 */
[----:B------:R-:W-:-:S04]  /*8ea0*/  FADD.FTZ R11, R121, R90 ;  /* 0x0000005a790b7221 */ /* 0x000fc80000010000 */
[----:B------:R-:W-:-:S04]  /*8eb0*/  FADD.FTZ R88, R96, R11 ;  /* 0x0000000b60587221 */ /* 0x000fc80000010000 */
[----:B------:R-:W-:-:S04]  /*8ec0*/  FADD.FTZ R11, R125, R88 ;  /* 0x000000587d0b7221 */ /* 0x000fc80000010000 */
[----:B------:R-:W-:-:S04]  /*8ed0*/  FADD.FTZ R88, R100, R11 ;  /* 0x0000000b64587221 */ /* 0x000fc80000010000 */
[----:B------:R-:W-:Y:S01]  /*8ee0*/  FADD.FTZ R11, R21, R88 ;  /* 0x00000058150b7221 */ /* 0x000fe20000010000 */
[----:B------:R-:W-:Y:S01]  /*8ef0*/  IMAD.MOV.U32 R21, RZ, RZ, R12 ;  /* 0x000000ffff157224 */ /* 0x000fe200078e000c */
[----:B------:R-:W-:Y:S06]  /*8f00*/  @P1 BRA `(.L_x_924) ;  /* 0xffffffe400041947 */ /* 0x000fec000383ffff */
.L_x_915:
[----:B------:R-:W-:-:S13]  /*8f10*/  ISETP.GE.AND P1, PT, R20, R19, PT ;  /* 0x000000131400720c */ /* 0x000fda0003f26270 */
[----:B------:R-:W-:Y:S05]  /*8f20*/  @!P1 BRA `(.L_x_925) ;  /* 0x0000002c00589947 */ /* 0x000fea0003800000 */
[----:B------:R-:W-:Y:S01]  /*8f30*/  IMAD.MOV.U32 R15, RZ, RZ, R12 ;  /* 0x000000ffff0f7224 */ /* 0x000fe200078e000c */
[----:B------:R-:W-:Y:S01]  /*8f40*/  UMOV UR38, UR46 ;  /* 0x0000002e00267c82 */ /* 0x000fe20008000000 */
[----:B------:R-:W-:Y:S01]  /*8f50*/  IMAD.MOV.U32 R173, RZ, RZ, R3 ;  /* 0x000000ffffad7224 */ /* 0x000fe200078e0003 */
[----:B------:R-:W-:Y:S01]  /*8f60*/  UMOV UR7, UR36 ;  /* 0x0000002400077c82 */ /* 0x000fe20008000000 */
[----:B------:R-:W-:Y:S01]  /*8f70*/  IMAD.IADD R21, R5, 0x1, R13 ;  /* 0x0000000105157824 */ /* 0x000fe200078e020d */
[----:B------:R-:W-:Y:S01]  /*8f80*/  ULDC UR40, c[0x0][0x9e4] ;  /* 0x0002790000287ab9 */ /* 0x000fe20000000800 */
[----:B------:R-:W-:Y:S01]  /*8f90*/  ULDC UR41, c[0x0][0x9dc] ;  /* 0x0002770000297ab9 */ /* 0x000fe20000000800 */
[----:B------:R-:W-:-:S05]  /*8fa0*/  ULDC UR47, c[0x0][0x9e0] ;  /* 0x00027800002f7ab9 */ /* 0x000fca0000000800 */
.L_x_942:
[----:B------:R-:W-:-:S04]  /*8fb0*/  UIADD3 UR36, UR7, 0x1, URZ ;  /* 0x0000000107247890 */ /* 0x000fc8000fffe03f */
[----:B------:R-:W-:-:S04]  /*8fc0*/  UISETP.NE.AND UP0, UPT, UR36, 0x2, UPT ;  /* 0x000000022400788c */ /* 0x000fc8000bf05270 */
[----:B------:R-:W-:Y:S02]  /*8fd0*/  USEL UR46, URZ, 0x1, UP0 ;  /* 0x000000013f2e7887 */ /* 0x000fe40008000000 */
[----:B------:R-:W-:Y:S02]  /*8fe0*/  USEL UR36, UR36, URZ, UP0 ;  /* 0x0000003f24247287 */ /* 0x000fe40008000000 */
[----:B------:R-:W-:Y:S01]  /*8ff0*/  ULOP3.LUT UR46, UR38, UR46, URZ, 0x3c, !UPT ;  /* 0x0000002e262e7292 */ /* 0x000fe2000f8e3c3f */
[----:B------:R-:W-:Y:S11]  /*9000*/  @!P0 BRA `(.L_x_926) ;  /* 0x0000000000048947 */ /* 0x000ff60003800000 */
[----:B------:R-:W-:Y:S01]  /*9010*/  BPT.TRAP 0x1 ;  /* 0x000000040000795c */ /* 0x000fe20000300000 */
.L_x_926:
[----:B------:R-:W-:Y:S01]  /*9020*/  ULEA UR6, UR36, UR37, 0x3 ;  /* 0x0000002524067291 */ /* 0x000fe2000f8e183f */
[----:B------:R-:W-:-:S05]  /*9030*/  IMAD.U32 R3, RZ, RZ, UR46 ;  /* 0x0000002eff037e24 */ /* 0x000fca000f8e00ff */
[----:B------:R-:W-:-:S04]  /*9040*/  SHF.L.U32 R3, R3, 0x1f, RZ ;  /* 0x0000001f03037819 */ /* 0x000fc800000006ff */
[----:B------:R1:W2:Y:S01]  /*9050*/  SYNCS.PHASECHK.TRANS64.TRYWAIT P1, [UR6+0x2a830], R3 ;  /* 0x02a83003ff0075a7 */ /* 0x0002a20008020146 */
[----:B------:R-:W-:Y:S05]  /*9060*/  @!P0 BRA `(.L_x_927) ;  /* 0x0000000000048947 */ /* 0x000fea0003800000 */
[----:B------:R-:W-:Y:S01]  /*9070*/  BPT.TRAP 0x1 ;  /* 0x000000040000795c */ /* 0x000fe20000300000 */
.L_x_927:
[----:B--2---:R-:W-:Y:S05]  /*9080*/  @P1 BRA `(.L_x_928) ;  /* 0x0000000000081947 */ /* 0x004fea0003800000 */
[----:B------:R-:W2:Y:S02]  /*9090*/  SYNCS.PHASECHK.TRANS64.TRYWAIT P1, [UR6+0x2a830], R3 ;  /* 0x02a83003ff0075a7 */ /* 0x000ea40008020146 */
[----:B--2---:R-:W-:Y:S05]  /*90a0*/  @!P1 BRA `(.L_x_929) ;  /* 0x0000008000709947 */ /* 0x004fea0003800000 */
.L_x_928:
        /* <DEDUP_REMOVED lines=133> */
.L_x_930:
[----:B------:R-:W-:Y:S01]  /*9900*/  ULEA UR10, UR7, UR37, 0x3 ;  /* 0x00000025070a7291 */ /* 0x000fe2000f8e183f */
[----:B------:R-:W-:-:S05]  /*9910*/  IMAD.U32 R0, RZ, RZ, UR38 ;  /* 0x00000026ff007e24 */ /* 0x000fca000f8e00ff */
[----:B------:R-:W-:-:S04]  /*9920*/  SHF.L.U32 R0, R0, 0x1f, RZ ;  /* 0x0000001f00007819 */ /* 0x000fc800000006ff */
[----:B------:R3:W4:Y:S01]  /*9930*/  SYNCS.PHASECHK.TRANS64.TRYWAIT P1, [UR10+0x2a850], R0 ;  /* 0x02a85000ff0075a7 */ /* 0x000722000802014a */
[----:B------:R-:W-:Y:S05]  /*9940*/  @!P0 BRA `(.L_x_931) ;  /* 0x0000000000048947 */ /* 0x000fea0003800000 */
[----:B------:R-:W-:Y:S01]  /*9950*/  BPT.TRAP 0x1 ;  /* 0x000000040000795c */ /* 0x000fe20000300000 */
.L_x_931:
[----:B----4-:R-:W-:Y:S05]  /*9960*/  @P1 BRA `(.L_x_932) ;  /* 0x0000000000081947 */ /* 0x010fea0003800000 */
[----:B------:R-:W4:Y:S02]  /*9970*/  SYNCS.PHASECHK.TRANS64.TRYWAIT P1, [UR10+0x2a850], R0 ;  /* 0x02a85000ff0075a7 */ /* 0x000f24000802014a */
[----:B----4-:R-:W-:Y:S05]  /*9980*/  @!P1 BRA `(.L_x_933) ;  /* 0x0000007800509947 */ /* 0x010fea0003800000 */
.L_x_932:
[----:B------:R-:W-:Y:S01]  /*9990*/  UIADD3 UR6, UR37, 0x400, URZ ;  /* 0x0000040025067890 */ /* 0x000fe2000fffe03f */
[----:B------:R-:W-:-:S06]  /*99a0*/  WARPGROUP.ARRIVE ;  /* 0x00000000000079c5 */ /* 0x000fcc0000000000 */
[----:B------:R-:W4:Y:S01]  /*99b0*/  S2R R176, SR_TID.X ;  /* 0x0000000000b07919 */ /* 0x000f220000002100 */
[----:B-12---:R-:W1:Y:S01]  /*99c0*/  LDC R3, c[0x0][0x288] ;  /* 0x0000a200ff037b82 */ /* 0x006e620000000800 */
[----:B------:R-:W-:Y:S01]  /*99d0*/  USHF.R.U32.HI UR6, URZ, 0x4, UR6 ;  /* 0x000000043f067899 */ /* 0x000fe20008011606 */
[----:B---3--:R-:W-:Y:S01]  /*99e0*/  IMAD.U32 R0, RZ, RZ, UR36 ;  /* 0x00000024ff007e24 */ /* 0x008fe2000f8e00ff */
[----:B------:R-:W-:Y:S01]  /*99f0*/  ULDC UR14, c[0x0][0x2e0] ;  /* 0x0000b800000e7ab9 */ /* 0x000fe20000000800 */
[----:B------:R-:W-:Y:S01]  /*9a00*/  IMAD R14, R20, -0x60, RZ ;  /* 0xffffffa0140e7824 */ /* 0x000fe200078e02ff */
[----:B------:R-:W-:-:S03]  /*9a10*/  ULOP3.LUT UR6, UR6, 0x3fff, URZ, 0xc0, !UPT ;  /* 0x00003fff06067892 */ /* 0x000fc6000f8ec03f */
[----:B------:R-:W-:Y:S01]  /*9a20*/  IMAD R2, R17, UR14, R14 ;  /* 0x0000000e11027c24 */ /* 0x000fe2000f8e020e */
[----:B------:R-:W-:-:S04]  /*9a30*/  ULOP3.LUT UR6, UR6, 0x3000000, URZ, 0xfc, !UPT ;  /* 0x0300000006067892 */ /* 0x000fc8000f8efc3f */
[----:B------:R-:W-:-:S03]  /*9a40*/  UIMAD UR11, UR7, 0x600, UR6 ;  /* 0x00000600070b78a4 */ /* 0x000fc6000f8e0206 */
[----:B------:R-:W-:-:S04]  /*9a50*/  UMOV UR7, 0x40000040 ;  /* 0x4000004000077882 */ /* 0x000fc80000000000 */
[----:B------:R-:W-:Y:S02]  /*9a60*/  UMOV UR6, UR11 ;  /* 0x0000000b00067c82 */ /* 0x000fe40008000000 */
[----:B------:R-:W-:Y:S01]  /*9a70*/  HGMMA.64x128x16.F32.BF16 R24, R156, gdesc[UR4].tnspB, R24, gsb0 ;  /* 0x41e000049c187df0 */ /* 0x000fe20008001818 */
[----:B------:R-:W-:Y:S01]  /*9a80*/  UIADD3 UR6, UR11, 0x80, URZ ;  /* 0x000000800b067890 */ /* 0x000fe2000fffe03f */
[----:B-1----:R-:W-:Y:S01]  /*9a90*/  IADD3 R3, R2, 0x1, -R3 ;  /* 0x0000000102037810 */ /* 0x002fe20007ffe803 */
[----:B------:R-:W-:-:S04]  /*9aa0*/  UMOV UR7, 0x40000040 ;  /* 0x4000004000077882 */ /* 0x000fc80000000000 */
[----:B------:R-:W-:Y:S01]  /*9ab0*/  IMAD R3, R16, -0x2, R3 ;  /* 0xfffffffe10037824 */ /* 0x000fe200078e0203 */
[----:B----4-:R-:W-:-:S13]  /*9ac0*/  LOP3.LUT P1, RZ, R176, 0x7f, RZ, 0xc0, !PT ;  /* 0x0000007fb0ff7812 */ /* 0x010fda000782c0ff */
[----:B------:R-:W-:-:S05]  /*9ad0*/  @!P1 LEA R0, R0, UR37, 0x3 ;  /* 0x0000002500009c11 */ /* 0x000fca000f8e18ff */
        /* <DEDUP_REMOVED lines=23> */
[----:B------:R-:W-:Y:S01]  /*9c50*/  WARPGROUP.ARRIVE ;  /* 0x00000000000079c5 */ /* 0x000fe20000000000 */
[----:B------:R-:W-:-:S06]  /*9c60*/  IMAD R140, R16, -0x2, R14 ;  /* 0xfffffffe108c7824 */ /* 0x000fcc00078e020e */
[----:B------:R-:W-:Y:S01]  /*9c70*/  HGMMA.64x128x16.F32.BF16 R24, R136, gdesc[UR4].tnspB, R24, gsb0 ;  /* 0x41e0000488187df0 */ /* 0x000fe20008001818 */
[----:B------:R-:W-:Y:S02]  /*9c80*/  ULOP3.LUT UR6, URZ, UR41, URZ, 0x33, !UPT ;  /* 0x000000293f067292 */ /* 0x000fe4000f8e333f */
[----:B------:R-:W-:Y:S02]  /*9c90*/  WARPGROUP.DEPBAR.LE gsb0, 0x0 ;  /* 0x00008000000079c5 */ /* 0x000fe40000010000 */
[----:B------:R1:W-:Y:S01]  /*9ca0*/  @!P1 SYNCS.ARRIVE.TRANS64.RED.A1T0 RZ, [R0+URZ], RZ ;  /* 0x000000ff00ff99a7 */ /* 0x0003e2000810043f */
[----:B------:R-:W-:Y:S01]  /*9cb0*/  ISETP.GE.AND P1, PT, R172, 0x1, PT ;  /* 0x00000001ac00780c */ /* 0x000fe20003f26270 */
[C---:B------:R-:W-:Y:S02]  /*9cc0*/  VIADD R136, R3.reuse, UR47 ;  /* 0x0000002f03887c36 */ /* 0x040fe40008000000 */
[----:B------:R-:W-:Y:S02]  /*9cd0*/  VIADD R138, R3, UR6 ;  /* 0x00000006038a7c36 */ /* 0x000fe40008000000 */
[----:B-1----:R-:W-:-:S02]  /*9ce0*/  IMAD.IADD R0, R5, 0x1, R136 ;  /* 0x0000000105007824 */ /* 0x002fc400078e0288 */
[----:B------:R-:W-:-:S06]  /*9cf0*/  IMAD.IADD R2, R5, 0x1, R138 ;  /* 0x0000000105027824 */ /* 0x000fcc00078e028a */
[----:B------:R-:W-:Y:S05]  /*9d00*/  @!P1 BRA `(.L_x_934) ;  /* 0x0000000000589947 */ /* 0x000fea0003800000 */
        /* <DEDUP_REMOVED lines=11> */
.L_x_936:
[----:B------:R-:W-:-:S05]  /*9dc0*/  IMAD.U32 R137, RZ, RZ, UR40 ;  /* 0x00000028ff897e24 */ /* 0x000fca000f8e00ff */
[----:B------:R-:W-:-:S13]  /*9dd0*/  ISETP.NE.AND P1, PT, R137, 0x1, PT ;  /* 0x000000018900780c */ /* 0x000fda0003f25270 */
[----:B------:R-:W1:Y:S01]  /*9de0*/  @P1 LDC.64 R142, c[0x0][0x9e8] ;  /* 0x00027a00ff8e1b82 */ /* 0x000e620000000a00 */
[----:B------:R-:W-:-:S04]  /*9df0*/  @P1 IMAD.IADD R3, R5, 0x1, R13 ;  /* 0x0000000105031824 */ /* 0x000fc800078e020d */
[----:B-1----:R-:W-:-:S04]  /*9e00*/  @P1 IMAD.HI.U32 R142, R3, R142, RZ ;  /* 0x0000008e038e1227 */ /* 0x002fc800078e00ff */
[----:B------:R-:W-:Y:S01]  /*9e10*/  IMAD.MOV.U32 R3, RZ, RZ, R21 ;  /* 0x000000ffff037224 */ /* 0x000fe200078e0015 */
[----:B------:R-:W-:-:S07]  /*9e20*/  @P1 SHF.R.U32.HI R3, RZ, R143, R142 ;  /* 0x0000008fff031219 */ /* 0x000fce000001168e */
.L_x_937:
[----:B------:R-:W-:Y:S05]  /*9e30*/  BSYNC B0 ;  /* 0x0000000000007941 */ /* 0x000fea0003800000 */
.L_x_935:
[----:B------:R-:W-:-:S05]  /*9e40*/  IMAD R3, R3, R137, R140 ;  /* 0x0000008903037224 */ /* 0x000fca00078e028c */
[----:B------:R-:W-:Y:S02]  /*9e50*/  VIADDMNMX R0, R3, R137, R0, PT ;  /* 0x0000008903007246 */ /* 0x000fe40003800100 */
[----:B------:R-:W-:-:S07]  /*9e60*/  VIMNMX R2, R2, R3, !PT ;  /* 0x0000000302027248 */ /* 0x000fce0007fe0100 */
.L_x_934:
        /* <DEDUP_REMOVED lines=117> */
[----:B------:R-:W-:-:S13]  /*a5c0*/  ISETP.GE.AND P6, PT, R172, 0x1, PT ;  /* 0x00000001ac00780c */ /* 0x000fda0003fc6270 */
[----:B------:R-:W-:Y:S05]  /*a5d0*/  @!P6 BRA `(.L_x_938) ;  /* 0x000000000054e947 */ /* 0x000fea0003800000 */
[----:B------:R-:W-:Y:S01]  /*a5e0*/  IMAD.IADD R3, R4, 0x1, R13 ;  /* 0x0000000104037824 */ /* 0x000fe200078e020d */
[----:B------:R-:W-:Y:S04]  /*a5f0*/  BSSY B0, `(.L_x_939) ;  /* 0x0000010000007945 */ /* 0x000fe80003800000 */
[----:B------:R-:W-:-:S13]  /*a600*/  ISETP.GT.AND P6, PT, R3, -0x1, PT ;  /* 0xffffffff0300780c */ /* 0x000fda0003fc4270 */
        /* <DEDUP_REMOVED lines=9> */
.L_x_940:
[----:B------:R-:W-:-:S05]  /*a6a0*/  IMAD.U32 R12, RZ, RZ, UR40 ;  /* 0x00000028ff0c7e24 */ /* 0x000fca000f8e00ff */
[----:B------:R-:W-:-:S13]  /*a6b0*/  ISETP.NE.AND P6, PT, R12, 0x1, PT ;  /* 0x000000010c00780c */ /* 0x000fda0003fc5270 */
[----:B------:R-:W1:Y:S02]  /*a6c0*/  @P6 LDC.64 R148, c[0x0][0x9e8] ;  /* 0x00027a00ff946b82 */ /* 0x000e640000000a00 */
[----:B-1----:R-:W-:-:S05]  /*a6d0*/  @P6 IMAD.HI.U32 R148, R3, R148, RZ ;  /* 0x0000009403946227 */ /* 0x002fca00078e00ff */
[----:B------:R-:W-:-:S07]  /*a6e0*/  @P6 SHF.R.U32.HI R3, RZ, R149, R148 ;  /* 0x00000095ff036219 */ /* 0x000fce0000011694 */
.L_x_941:
[----:B------:R-:W-:Y:S05]  /*a6f0*/  BSYNC B0 ;  /* 0x0000000000007941 */ /* 0x000fea0003800000 */
.L_x_939:
[----:B------:R-:W-:-:S05]  /*a700*/  IMAD R3, R3, R12, R140 ;  /* 0x0000000c03037224 */ /* 0x000fca00078e028c */
[----:B------:R-:W-:Y:S02]  /*a710*/  VIADDMNMX R0, R3, R12, R0, PT ;  /* 0x0000000c03007246 */ /* 0x000fe40003800100 */
[----:B------:R-:W-:-:S07]  /*a720*/  VIMNMX R2, R2, R3, !PT ;  /* 0x0000000302027248 */ /* 0x000fce0007fe0100 */
.L_x_938:
[C---:B------:R-:W-:Y:S01]  /*a730*/  ISETP.GT.AND P1, PT, R2.reuse, 0x1, !P1 ;  /* 0x000000010200780c */ /* 0x040fe20004f24270 */
[----:B------:R-:W1:Y:S01]  /*a740*/  LDC R14, c[0x0][0x988] ;  /* 0x00026200ff0e7b82 */ /* 0x000e620000000800 */
[----:B------:R-:W-:Y:S01]  /*a750*/  ISETP.GT.AND P2, PT, R2, 0x8, !P2 ;  /* 0x000000080200780c */ /* 0x000fe20005744270 */
[----:B------:R-:W-:Y:S01]  /*a760*/  UMOV UR38, UR46 ;  /* 0x0000002e00267c82 */ /* 0x000fe20008000000 */
[C---:B------:R-:W-:Y:S01]  /*a770*/  ISETP.LT.OR P1, PT, R0.reuse, 0x2, P1 ;  /* 0x000000020000780c */ /* 0x040fe20000f21670 */
[----:B------:R-:W-:Y:S01]  /*a780*/  UMOV UR7, UR36 ;  /* 0x0000002400077c82 */ /* 0x000fe20008000000 */
        /* <DEDUP_REMOVED lines=57> */
[----:B------:R-:W-:Y:S02]  /*ab20*/  FMNMX.FTZ R12, R105, R12, !PT ;  /* 0x0000000c690c7209 */ /* 0x000fe40007810000 */
[----:B------:R-:W-:Y:S02]  /*ab30*/  ISETP.LT.OR P1, PT, R0, 0x2a, P1 ;  /* 0x0000002a0000780c */ /* 0x000fe40000f21670 */
[----:B------:R-:W-:Y:S02]  /*ab40*/  FMNMX.FTZ R12, R129, R12, !PT ;  /* 0x0000000c810c7209 */ /* 0x000fe40007810000 */
[----:B------:R-:W-:Y:S02]  /*ab50*/  FSEL R111, R111, -INF , !P1 ;  /* 0xff8000006f6f7808 */ /* 0x000fe40004800000 */
[----:B------:R-:W-:Y:S02]  /*ab60*/  ISETP.NE.AND P1, PT, R154, RZ, PT ;  /* 0x000000ff9a00720c */ /* 0x000fe40003f25270 */
[----:B------:R-:W-:-:S02]  /*ab70*/  ISETP.NE.AND P2, PT, R174, RZ, PT ;  /* 0x000000ffae00720c */ /* 0x000fc40003f45270 */
[----:B------:R-:W-:Y:S02]  /*ab80*/  ISETP.GT.AND P1, PT, R2, 0x30, !P1 ;  /* 0x000000300200780c */ /* 0x000fe40004f24270 */
[----:B------:R-:W-:Y:S02]  /*ab90*/  FMNMX.FTZ R12, R101, R12, !PT ;  /* 0x0000000c650c7209 */ /* 0x000fe40007810000 */
[----:B------:R-:W-:Y:S02]  /*aba0*/  ISETP.LT.OR P1, PT, R0, 0x31, P1 ;  /* 0x000000310000780c */ /* 0x000fe40000f21670 */
[----:B------:R-:W-:Y:S02]  /*abb0*/  FMNMX.FTZ R12, R133, R12, !PT ;  /* 0x0000000c850c7209 */ /* 0x000fe40007810000 */
[----:B------:R-:W-:Y:S02]  /*abc0*/  FSEL R91, R114, -INF , !P1 ;  /* 0xff800000725b7808 */ /* 0x000fe40004800000 */
[----:B------:R-:W-:Y:S01]  /*abd0*/  ISETP.NE.AND P1, PT, R112, RZ, PT ;  /* 0x000000ff7000720c */ /* 0x000fe20003f25270 */
[----:B------:R-:W2:Y:S01]  /*abe0*/  SHFL.BFLY PT, R3, R12, 0x2, 0x1f ;  /* 0x0c401f000c037f89 */ /* 0x000ea200000e0000 */
[----:B------:R-:W-:-:S02]  /*abf0*/  ISETP.NE.AND P6, PT, R124, RZ, PT ;  /* 0x000000ff7c00720c */ /* 0x000fc40003fc5270 */
[C---:B------:R-:W-:Y:S02]  /*ac00*/  ISETP.GT.AND P1, PT, R2.reuse, 0x31, !P1 ;  /* 0x000000310200780c */ /* 0x040fe40004f24270 */
[----:B------:R-:W-:Y:S02]  /*ac10*/  ISETP.GT.AND P3, PT, R2, 0x50, !P3 ;  /* 0x000000500200780c */ /* 0x000fe40005f64270 */
[C---:B------:R-:W-:Y:S02]  /*ac20*/  ISETP.LT.OR P1, PT, R0.reuse, 0x32, P1 ;  /* 0x000000320000780c */ /* 0x040fe40000f21670 */
[----:B------:R-:W-:Y:S02]  /*ac30*/  ISETP.LT.OR P3, PT, R0, 0x51, P3 ;  /* 0x000000510000780c */ /* 0x000fe40001f61670 */
[----:B------:R-:W-:Y:S02]  /*ac40*/  FSEL R115, R115, -INF , !P1 ;  /* 0xff80000073737808 */ /* 0x000fe40004800000 */
[----:B------:R-:W-:-:S02]  /*ac50*/  ISETP.NE.AND P1, PT, R156, RZ, PT ;  /* 0x000000ff9c00720c */ /* 0x000fc40003f25270 */
[C---:B------:R-:W-:Y:S02]  /*ac60*/  ISETP.GT.AND P4, PT, R2.reuse, 0x51, !P4 ;  /* 0x000000510200780c */ /* 0x040fe40006784270 */
[----:B------:R-:W-:Y:S02]  /*ac70*/  ISETP.GT.AND P1, PT, R2, 0x38, !P1 ;  /* 0x000000380200780c */ /* 0x000fe40004f24270 */
[----:B------:R-:W-:Y:S02]  /*ac80*/  FSEL R183, R130, -INF , !P3 ;  /* 0xff80000082b77808 */ /* 0x000fe40005800000 */
[----:B------:R-:W-:Y:S02]  /*ac90*/  ISETP.LT.OR P1, PT, R0, 0x39, P1 ;  /* 0x000000390000780c */ /* 0x000fe40000f21670 */
[----:B------:R-:W-:Y:S02]  /*aca0*/  ISETP.GT.AND P5, PT, R2, 0x58, !P5 ;  /* 0x000000580200780c */ /* 0x000fe40006fa4270 */
[----:B------:R-:W-:-:S02]  /*acb0*/  FSEL R175, R118, -INF , !P1 ;  /* 0xff80000076af7808 */ /* 0x000fc40004800000 */
[----:B------:R-:W-:Y:S02]  /*acc0*/  ISETP.NE.AND P1, PT, R116, RZ, PT ;  /* 0x000000ff7400720c */ /* 0x000fe40003f25270 */
[----:B------:R-:W-:Y:S02]  /*acd0*/  ISETP.LT.OR P4, PT, R0, 0x52, P4 ;  /* 0x000000520000780c */ /* 0x000fe40002781670 */
[----:B------:R-:W-:Y:S02]  /*ace0*/  ISETP.GT.AND P1, PT, R2, 0x39, !P1 ;  /* 0x000000390200780c */ /* 0x000fe40004f24270 */
[C---:B------:R-:W-:Y:S02]  /*acf0*/  ISETP.LT.OR P5, PT, R0.reuse, 0x59, P5 ;  /* 0x000000590000780c */ /* 0x040fe40002fa1670 */
        /* <DEDUP_REMOVED lines=15> */
[----:B------:R-:W-:Y:S02]  /*adf0*/  ISETP.LT.OR P1, PT, R0, 0x4a, P1 ;  /* 0x0000004a0000780c */ /* 0x000fe40000f21670 */
[----:B--2---:R-:W-:Y:S02]  /*ae00*/  FMNMX.FTZ R92, R12, R3, !PT ;  /* 0x000000030c5c7209 */ /* 0x004fe40007810000 */
[----:B------:R-:W-:-:S02]  /*ae10*/  FSEL R127, R127, -INF , !P1 ;  /* 0xff8000007f7f7808 */ /* 0x000fc40004800000 */
[----:B------:R-:W-:Y:S01]  /*ae20*/  ISETP.GT.AND P1, PT, R2, RZ, !P6 ;  /* 0x000000ff0200720c */ /* 0x000fe20007724270 */
[----:B------:R-:W2:Y:S01]  /*ae30*/  SHFL.BFLY PT, R3, R92, 0x1, 0x1f ;  /* 0x0c201f005c037f89 */ /* 0x000ea200000e0000 */
[----:B------:R-:W-:Y:S02]  /*ae40*/  ISETP.NE.AND P6, PT, R128, RZ, PT ;  /* 0x000000ff8000720c */ /* 0x000fe40003fc5270 */
[----:B------:R-:W-:Y:S02]  /*ae50*/  ISETP.LT.OR P1, PT, R0, 0x1, P1 ;  /* 0x000000010000780c */ /* 0x000fe40000f21670 */
[----:B------:R-:W-:Y:S02]  /*ae60*/  ISETP.GT.AND P2, PT, R2, 0x59, !P6 ;  /* 0x000000590200780c */ /* 0x000fe40007744270 */
[----:B------:R-:W-:Y:S02]  /*ae70*/  FSEL R90, R90, -INF , !P1 ;  /* 0xff8000005a5a7808 */ /* 0x000fe40004800000 */
[----:B------:R-:W-:-:S02]  /*ae80*/  ISETP.LT.OR P2, PT, R0, 0x5a, P2 ;  /* 0x0000005a0000780c */ /* 0x000fc40001741670 */
[----:B------:R-:W-:Y:S02]  /*ae90*/  FMNMX.FTZ R12, R90, R15, !PT ;  /* 0x0000000f5a0c7209 */ /* 0x000fe40007810000 */
[----:B------:R-:W-:Y:S02]  /*aea0*/  LOP3.LUT P6, RZ, R176, 0x7f, RZ, 0xc0, !PT ;  /* 0x0000007fb0ff7812 */ /* 0x000fe400078cc0ff */
[----:B------:R-:W-:-:S04]  /*aeb0*/  FMNMX.FTZ R12, R159, R12, !PT ;  /* 0x0000000c9f0c7209 */ /* 0x000fc80007810000 */
[----:B------:R-:W-:-:S04]  /*aec0*/  FMNMX.FTZ R12, R149, R12, !PT ;  /* 0x0000000c950c7209 */ /* 0x000fc80007810000 */
[----:B------:R-:W-:Y:S02]  /*aed0*/  FMNMX.FTZ R12, R157, R12, !PT ;  /* 0x0000000c9d0c7209 */ /* 0x000fe40007810000 */
[----:B--2---:R-:W-:Y:S02]  /*aee0*/  FMNMX.FTZ R3, R92, R3, !PT ;  /* 0x000000035c037209 */ /* 0x004fe40007810000 */
[----:B------:R-:W-:Y:S02]  /*aef0*/  FMNMX.FTZ R12, R151, R12, !PT ;  /* 0x0000000c970c7209 */ /* 0x000fe40007810000 */
[C---:B------:R-:W-:Y:S01]  /*af00*/  FSETP.NEU.FTZ.AND P1, PT, R3.reuse, -INF , PT ;  /* 0xff8000000300780b */ /* 0x040fe20003f3d000 */
[----:B-1----:R-:W-:Y:S01]  /*af10*/  FMUL.FTZ R94, R3, R14 ;  /* 0x0000000e035e7220 */ /* 0x002fe20000410000 */
[----:B------:R-:W-:Y:S02]  /*af20*/  FMNMX.FTZ R12, R155, R12, !PT ;  /* 0x0000000c9b0c7209 */ /* 0x000fe40007810000 */
[----:B------:R-:W-:-:S02]  /*af30*/  FSEL R0, R3, RZ, P1 ;  /* 0x000000ff03007208 */ /* 0x000fc40000800000 */
[----:B------:R-:W-:Y:S02]  /*af40*/  FMNMX.FTZ R12, R95, R12, !PT ;  /* 0x0000000c5f0c7209 */ /* 0x000fe40007810000 */
        /* <DEDUP_REMOVED lines=8> */
[-CC-:B------:R-:W-:Y:S01]  /*afd0*/  FFMA.FTZ R144, R97, R14.reuse, -R94.reuse ;  /* 0x0000000e61907223 */ /* 0x180fe2000001085e */
[----:B------:R-:W-:Y:S01]  /*afe0*/  FSEL R143, R134, -INF , !P5 ;  /* 0xff800000868f7808 */ /* 0x000fe20006800000 */
[--C-:B------:R-:W-:Y:S01]  /*aff0*/  FFMA.FTZ R97, R113, R14, -R94.reuse ;  /* 0x0000000e71617223 */ /* 0x100fe2000001085e */
[----:B------:R-:W-:Y:S01]  /*b000*/  FMNMX.FTZ R12, R103, R12, !PT ;  /* 0x0000000c670c7209 */ /* 0x000fe20007810000 */
[----:B------:R-:W-:Y:S01]  /*b010*/  FADD.FTZ R113, -R0, R173 ;  /* 0x000000ad00717221 */ /* 0x000fe20000010100 */
[----:B------:R-:W-:Y:S01]  /*b020*/  FSEL R139, R135, -INF , !P2 ;  /* 0xff800000878b7808 */ /* 0x000fe20005000000 */
[--C-:B------:R-:W-:Y:S01]  /*b030*/  FFMA.FTZ R135, R137, R14, -R94.reuse ;  /* 0x0000000e89877223 */ /* 0x100fe2000001085e */
[----:B------:R-:W-:Y:S01]  /*b040*/  FMNMX.FTZ R12, R111, R12, !PT ;  /* 0x0000000c6f0c7209 */ /* 0x000fe20007810000 */
[-CC-:B------:R-:W-:Y:S01]  /*b050*/  FFMA.FTZ R193, R88, R14.reuse, -R94.reuse ;  /* 0x0000000e58c17223 */ /* 0x180fe2000001085e */
[----:B------:R-:W-:Y:S01]  /*b060*/  FMUL.FTZ R0, R113, R14 ;  /* 0x0000000e71007220 */ /* 0x000fe20000410000 */
        /* <DEDUP_REMOVED lines=20> */
[--C-:B------:R-:W-:Y:S01]  /*b1b0*/  FFMA.FTZ R138, R101, R14, -R94.reuse ;  /* 0x0000000e658a7223 */ /* 0x100fe2000001085e */
[----:B------:R-:W-:Y:S01]  /*b1c0*/  FMNMX.FTZ R12, R123, R12, !PT ;  /* 0x0000000c7b0c7209 */ /* 0x000fe20007810000 */
[-CC-:B------:R-:W-:Y:S01]  /*b1d0*/  FFMA.FTZ R93, R121, R14.reuse, -R94.reuse ;  /* 0x0000000e795d7223 */ /* 0x180fe2000001085e */
[--C-:B------:R-:W-:Y:S01]  /*b1e0*/  FFMA.FTZ R89, R125, R14, -R94.reuse ;  /* 0x0000000e7d597223 */ /* 0x100fe2000001085e */
[----:B------:R-:W2:Y:S01]  /*b1f0*/  MUFU.EX2 R156, R156 ;  /* 0x0000009c009c7308 */ /* 0x000ea20000000800 */
[----:B------:R-:W-:Y:S01]  /*b200*/  FMNMX.FTZ R12, R181, R12, !PT ;  /* 0x0000000cb50c7209 */ /* 0x000fe20007810000 */
[-CC-:B------:R-:W-:Y:S01]  /*b210*/  FFMA.FTZ R105, R129, R14.reuse, -R94.reuse ;  /* 0x0000000e81697223 */ /* 0x180fe2000001085e */
[----:B------:R-:W-:Y:S01]  /*b220*/  FFMA.FTZ R101, R133, R14, -R94 ;  /* 0x0000000e85657223 */ /* 0x000fe2000001085e */
[----:B------:R-:W-:Y:S01]  /*b230*/  IMAD.MOV.U32 R173, RZ, RZ, R3 ;  /* 0x000000ffffad7224 */ /* 0x000fe200078e0003 */
[----:B------:R-:W-:-:S03]  /*b240*/  FMNMX.FTZ R12, R127, R12, !PT ;  /* 0x0000000c7f0c7209 */ /* 0x000fc60007810000 */
[----:B------:R-:W3:Y:S01]  /*b250*/  MUFU.EX2 R158, R158 ;  /* 0x0000009e009e7308 */ /* 0x000ee20000000800 */
[----:B------:R-:W-:Y:S01]  /*b260*/  FMNMX.FTZ R12, R183, R12, !PT ;  /* 0x0000000cb70c7209 */ /* 0x000fe20007810000 */
[----:B-1----:R-:W-:-:S03]  /*b270*/  FFMA.FTZ R11, R0, R11, R193 ;  /* 0x0000000b000b7223 */ /* 0x002fc600000100c1 */
[----:B------:R-:W-:-:S03]  /*b280*/  FMNMX.FTZ R12, R141, R12, !PT ;  /* 0x0000000c8d0c7209 */ /* 0x000fc60007810000 */
[----:B------:R-:W1:Y:S01]  /*b290*/  MUFU.EX2 R187, R187 ;  /* 0x000000bb00bb7308 */ /* 0x000e620000000800 */
[----:B------:R-:W-:Y:S01]  /*b2a0*/  FMNMX.FTZ R12, R143, R12, !PT ;  /* 0x0000000c8f0c7209 */ /* 0x000fe20007810000 */
[C---:B--2---:R-:W-:Y:S01]  /*b2b0*/  FADD.FTZ R11, R156.reuse, R11 ;  /* 0x0000000b9c0b7221 */ /* 0x044fe20000010000 */
[----:B------:R-:W-:Y:S02]  /*b2c0*/  F2FP.BF16.F32.PACK_AB R156, R156, R193 ;  /* 0x000000c19c9c723e */ /* 0x000fe400000010ff */
[----:B------:R-:W-:-:S03]  /*b2d0*/  FMNMX.FTZ R12, R139, R12, !PT ;  /* 0x0000000c8b0c7209 */ /* 0x000fc60007810000 */
[----:B------:R-:W2:Y:S01]  /*b2e0*/  MUFU.EX2 R152, R152 ;  /* 0x0000009800987308 */ /* 0x000ea20000000800 */
[----:B---3--:R-:W-:Y:S01]  /*b2f0*/  FADD.FTZ R102, R158, R11 ;  /* 0x0000000b9e667221 */ /* 0x008fe20000010000 */
[----:B------:R-:W3:Y:S06]  /*b300*/  SHFL.BFLY PT, R137, R12, 0x2, 0x1f ;  /* 0x0c401f000c897f89 */ /* 0x000eec00000e0000 */
[----:B------:R-:W4:Y:S01]  /*b310*/  MUFU.EX2 R177, R177 ;  /* 0x000000b100b17308 */ /* 0x000f220000000800 */
[C---:B-1----:R-:W-:Y:S01]  /*b320*/  FADD.FTZ R11, R187.reuse, R102 ;  /* 0x00000066bb0b7221 */ /* 0x042fe20000010000 */
[----:B------:R-:W-:-:S06]  /*b330*/  F2FP.BF16.F32.PACK_AB R158, R187, R158 ;  /* 0x0000009ebb9e723e */ /* 0x000fcc00000010ff */
[----:B------:R-:W1:Y:S01]  /*b340*/  MUFU.EX2 R154, R154 ;  /* 0x0000009a009a7308 */ /* 0x000e620000000800 */
[----:B--2---:R-:W-:-:S07]  /*b350*/  FADD.FTZ R102, R152, R11 ;  /* 0x0000000b98667221 */ /* 0x004fce0000010000 */
[----:B------:R-:W-:Y:S01]  /*b360*/  MUFU.EX2 R145, R145 ;  /* 0x0000009100917308 */ /* 0x000fe20000000800 */
[----:B----4-:R-:W-:Y:S02]  /*b370*/  F2FP.BF16.F32.PACK_AB R152, R177, R152 ;  /* 0x00000098b198723e */ /* 0x010fe400000010ff */
[----:B---3--:R-:W-:-:S05]  /*b380*/  FMNMX.FTZ R137, R12, R137, !PT ;  /* 0x000000890c897209 */ /* 0x008fca0007810000 */
[----:B------:R-:W2:Y:S01]  /*b390*/  SHFL.BFLY PT, R12, R137, 0x1, 0x1f ;  /* 0x0c201f00890c7f89 */ /* 0x000ea200000e0000 */
[----:B------:R-:W-:Y:S08]  /*b3a0*/  MUFU.EX2 R148, R148 ;  /* 0x0000009400947308 */ /* 0x000ff00000000800 */
[----:B------:R-:W-:Y:S08]  /*b3b0*/  MUFU.EX2 R150, R150 ;  /* 0x0000009600967308 */ /* 0x000ff00000000800 */
[----:B------:R-:W-:Y:S01]  /*b3c0*/  MUFU.EX2 R135, R135 ;  /* 0x0000008700877308 */ /* 0x000fe20000000800 */
[----:B--2---:R-:W-:-:S07]  /*b3d0*/  FMNMX.FTZ R12, R137, R12, !PT ;  /* 0x0000000c890c7209 */ /* 0x004fce0007810000 */
[----:B------:R-:W-:Y:S01]  /*b3e0*/  MUFU.EX2 R144, R144 ;  /* 0x0000009000907308 */ /* 0x000fe20000000800 */
[C---:B------:R-:W-:Y:S01]  /*b3f0*/  FSETP.NEU.FTZ.AND P1, PT, R12.reuse, -INF , PT ;  /* 0xff8000000c00780b */ /* 0x040fe20003f3d000 */
[----:B------:R-:W-:-:S06]  /*b400*/  FMUL.FTZ R2, R12, R14 ;  /* 0x0000000e0c027220 */ /* 0x000fcc0000410000 */
[----:B------:R-:W-:Y:S01]  /*b410*/  MUFU.EX2 R97, R97 ;  /* 0x0000006100617308 */ /* 0x000fe20000000800 */
[----:B------:R-:W-:Y:S02]  /*b420*/  FSEL R100, R2, RZ, P1 ;  /* 0x000000ff02647208 */ /* 0x000fe40000800000 */
[----:B------:R-:W-:Y:S02]  /*b430*/  FSEL R2, R12, RZ, P1 ;  /* 0x000000ff0c027208 */ /* 0x000fe40000800000 */
[----:B------:R-:W-:Y:S01]  /*b440*/  ISETP.GT.AND P1, PT, R20, R19, PT ;  /* 0x000000131400720c */ /* 0x000fe20003f24270 */
[-CC-:B------:R-:W-:Y:S01]  /*b450*/  FFMA.FTZ R113, R90, R14.reuse, -R100.reuse ;  /* 0x0000000e5a717223 */ /* 0x180fe20000010864 */
[-CC-:B------:R-:W-:Y:S01]  /*b460*/  FFMA.FTZ R88, R159, R14.reuse, -R100.reuse ;  /* 0x0000000e9f587223 */ /* 0x180fe20000010864 */
[----:B------:R-:W-:Y:S01]  /*b470*/  FADD.FTZ R15, -R2, R15 ;  /* 0x0000000f020f7221 */ /* 0x000fe20000010100 */
[-CC-:B------:R-:W-:Y:S01]  /*b480*/  FFMA.FTZ R159, R149, R14.reuse, -R100.reuse ;  /* 0x0000000e959f7223 */ /* 0x180fe20000010864 */
[-CC-:B------:R-:W-:Y:S01]  /*b490*/  FFMA.FTZ R90, R157, R14.reuse, -R100.reuse ;  /* 0x0000000e9d5a7223 */ /* 0x180fe20000010864 */
[-CC-:B------:R-:W-:Y:S01]  /*b4a0*/  FFMA.FTZ R92, R151, R14.reuse, -R100.reuse ;  /* 0x0000000e975c7223 */ /* 0x180fe20000010864 */
[-C--:B------:R-:W-:Y:S01]  /*b4b0*/  FMUL.FTZ R15, R15, R14.reuse ;  /* 0x0000000e0f0f7220 */ /* 0x080fe20000410000 */
        /* <DEDUP_REMOVED lines=8> */
[----:B------:R2:W3:Y:S01]  /*b540*/  MUFU.EX2 R2, R15 ;  /* 0x0000000f00027308 */ /* 0x0004e20000000800 */
[-CC-:B------:R-:W-:Y:S01]  /*b550*/  FFMA.FTZ R91, R91, R14.reuse, -R100.reuse ;  /* 0x0000000e5b5b7223 */ /* 0x180fe20000010864 */
[-CC-:B------:R-:W-:Y:S01]  /*b560*/  FFMA.FTZ R115, R115, R14.reuse, -R100.reuse ;  /* 0x0000000e73737223 */ /* 0x180fe20000010864 */
[-CC-:B------:R-:W-:Y:S01]  /*b570*/  FFMA.FTZ R175, R175, R14.reuse, -R100.reuse ;  /* 0x0000000eafaf7223 */ /* 0x180fe20000010864 */
[-CC-:B------:R-:W-:Y:S01]  /*b580*/  FFMA.FTZ R119, R119, R14.reuse, -R100.reuse ;  /* 0x0000000e77777223 */ /* 0x180fe20000010864 */
[-CC-:B------:R-:W-:Y:S01]  /*b590*/  FFMA.FTZ R179, R179, R14.reuse, -R100.reuse ;  /* 0x0000000eb3b37223 */ /* 0x180fe20000010864 */
[-CC-:B------:R-:W-:Y:S01]  /*b5a0*/  FFMA.FTZ R123, R123, R14.reuse, -R100.reuse ;  /* 0x0000000e7b7b7223 */ /* 0x180fe20000010864 */
[-C--:B------:R-:W-:Y:S01]  /*b5b0*/  FFMA.FTZ R181, R181, R14.reuse, -R100 ;  /* 0x0000000eb5b57223 */ /* 0x080fe20000010864 */
[----:B------:R-:W4:Y:S01]  /*b5c0*/  MUFU.EX2 R88, R88 ;  /* 0x0000005800587308 */ /* 0x000f220000000800 */
[----:B--2---:R-:W-:Y:S01]  /*b5d0*/  FADD.FTZ R15, R177, R102 ;  /* 0x00000066b10f7221 */ /* 0x004fe20000010000 */
[-CC-:B------:R-:W-:Y:S01]  /*b5e0*/  FFMA.FTZ R127, R127, R14.reuse, -R100.reuse ;  /* 0x0000000e7f7f7223 */ /* 0x180fe20000010864 */
[-CC-:B------:R-:W-:Y:S01]  /*b5f0*/  FFMA.FTZ R183, R183, R14.reuse, -R100.reuse ;  /* 0x0000000eb7b77223 */ /* 0x180fe20000010864 */
[-CC-:B------:R-:W-:Y:S01]  /*b600*/  FFMA.FTZ R141, R141, R14.reuse, -R100.reuse ;  /* 0x0000000e8d8d7223 */ /* 0x180fe20000010864 */
[----:B-1----:R-:W-:Y:S01]  /*b610*/  FADD.FTZ R102, R154, R15 ;  /* 0x0000000f9a667221 */ /* 0x002fe20000010000 */
[-CC-:B------:R-:W-:Y:S01]  /*b620*/  FFMA.FTZ R143, R143, R14.reuse, -R100.reuse ;  /* 0x0000000e8f8f7223 */ /* 0x180fe20000010864 */
[----:B------:R-:W-:Y:S01]  /*b630*/  FFMA.FTZ R100, R139, R14, -R100 ;  /* 0x0000000e8b647223 */ /* 0x000fe20000010864 */
[----:B------:R-:W1:Y:S01]  /*b640*/  MUFU.EX2 R159, R159 ;  /* 0x0000009f009f7308 */ /* 0x000e620000000800 */
[----:B---3--:R-:W-:Y:S01]  /*b650*/  FFMA.FTZ R11, R2, R10, R113 ;  /* 0x0000000a020b7223 */ /* 0x008fe20000010071 */
[C---:B------:R-:W-:Y:S01]  /*b660*/  FADD.FTZ R15, R145.reuse, R102 ;  /* 0x00000066910f7221 */ /* 0x040fe20000010000 */
[----:B------:R-:W-:Y:S01]  /*b670*/  F2FP.BF16.F32.PACK_AB R154, R145, R154 ;  /* 0x0000009a919a723e */ /* 0x000fe200000010ff */
[----:B------:R-:W-:-:S02]  /*b680*/  VIADD R20, R20, 0xffffffff ;  /* 0xffffffff14147836 */ /* 0x000fc40000000000 */
[----:B------:R-:W-:Y:S01]  /*b690*/  FADD.FTZ R102, R148, R15 ;  /* 0x0000000f94667221 */ /* 0x000fe20000010000 */
[----:B------:R-:W-:Y:S01]  /*b6a0*/  IMAD.U32 R15, RZ, RZ, UR10 ;  /* 0x0000000aff0f7e24 */ /* 0x000fe2000f8e00ff */
[----:B------:R-:W2:Y:S01]  /*b6b0*/  MUFU.EX2 R90, R90 ;  /* 0x0000005a005a7308 */ /* 0x000ea20000000800 */
[C---:B----4-:R-:W-:Y:S01]  /*b6c0*/  FADD.FTZ R10, R88.reuse, R11 ;  /* 0x0000000b580a7221 */ /* 0x050fe20000010000 */
[----:B------:R-:W-:Y:S01]  /*b6d0*/  F2FP.BF16.F32.PACK_AB R148, R131, R148 ;  /* 0x000000948394723e */ /* 0x000fe200000010ff */
[----:B------:R-:W-:Y:S01]  /*b6e0*/  @!P6 VIADD R15, R15, 0x2a860 ;  /* 0x0002a8600f0fe836 */ /* 0x000fe20000000000 */
[----:B------:R-:W-:-:S04]  /*b6f0*/  F2FP.BF16.F32.PACK_AB R157, R88, R113 ;  /* 0x00000071589d723e */ /* 0x000fc800000010ff */
[----:B------:R-:W3:Y:S01]  /*b700*/  MUFU.EX2 R92, R92 ;  /* 0x0000005c005c7308 */ /* 0x000ee20000000800 */
[----:B-1----:R-:W-:-:S07]  /*b710*/  FADD.FTZ R11, R159, R10 ;  /* 0x0000000a9f0b7221 */ /* 0x002fce0000010000 */
[----:B------:R-:W1:Y:S01]  /*b720*/  MUFU.EX2 R117, R117 ;  /* 0x0000007500757308 */ /* 0x000e620000000800 */
[C---:B--2---:R-:W-:Y:S01]  /*b730*/  FADD.FTZ R11, R90.reuse, R11 ;  /* 0x0000000b5a0b7221 */ /* 0x044fe20000010000 */
[----:B------:R-:W-:-:S06]  /*b740*/  F2FP.BF16.F32.PACK_AB R159, R90, R159 ;  /* 0x0000009f5a9f723e */ /* 0x000fcc00000010ff */
[----:B------:R-:W2:Y:S01]  /*b750*/  MUFU.EX2 R155, R155 ;  /* 0x0000009b009b7308 */ /* 0x000ea20000000800 */
[----:B---3--:R-:W-:Y:S01]  /*b760*/  FADD.FTZ R10, R92, R11 ;  /* 0x0000000b5c0a7221 */ /* 0x008fe20000010000 */
[----:B------:R-:W-:-:S04]  /*b770*/  FADD.FTZ R11, R131, R102 ;  /* 0x00000066830b7221 */ /* 0x000fc80000010000 */
[----:B------:R-:W-:Y:S01]  /*b780*/  FADD.FTZ R102, R150, R11 ;  /* 0x0000000b96667221 */ /* 0x000fe20000010000 */
[----:B------:R-:W-:Y:S01]  /*b790*/  F2FP.BF16.F32.PACK_AB R150, R135, R150 ;  /* 0x000000968796723e */ /* 0x000fe200000010ff */
        /* <DEDUP_REMOVED lines=10> */
[----:B------:R-:W-:Y:S01]  /*b840*/  MUFU.EX2 R146, R146 ;  /* 0x0000009200927308 */ /* 0x000fe20000000800 */
[C---:B--2---:R-:W-:Y:S01]  /*b850*/  FADD.FTZ R10, R96.reuse, R11 ;  /* 0x0000000b600a7221 */ /* 0x044fe20000010000 */
[----:B------:R-:W-:-:S06]  /*b860*/  F2FP.BF16.F32.PACK_AB R149, R96, R149 ;  /* 0x000000956095723e */ /* 0x000fcc00000010ff */
[----:B------:R-:W1:Y:S01]  /*b870*/  MUFU.EX2 R98, R98 ;  /* 0x0000006200627308 */ /* 0x000e620000000800 */
[----:B---3--:R-:W-:-:S07]  /*b880*/  FADD.FTZ R11, R151, R10 ;  /* 0x0000000a970b7221 */ /* 0x008fce0000010000 */
[----:B------:R2:W3:Y:S08]  /*b890*/  MUFU.EX2 R104, R91 ;  /* 0x0000005b00687308 */ /* 0x0004f00000000800 */
[----:B------:R-:W4:Y:S01]  /*b8a0*/  MUFU.EX2 R109, R109 ;  /* 0x0000006d006d7308 */ /* 0x000f220000000800 */
[----:B--2---:R-:W-:Y:S01]  /*b8b0*/  @!P6 PRMT R91, RZ, 0x654, R15 ;  /* 0x00000654ff5be816 */ /* 0x004fe2000000000f */
[----:B------:R-:W-:Y:S01]  /*b8c0*/  FADD.FTZ R15, R135, R102 ;  /* 0x00000066870f7221 */ /* 0x000fe20000010000 */
[C---:B-1----:R-:W-:Y:S01]  /*b8d0*/  FADD.FTZ R11, R98.reuse, R11 ;  /* 0x0000000b620b7221 */ /* 0x042fe20000010000 */
[----:B------:R-:W-:Y:S01]  /*b8e0*/  F2FP.BF16.F32.PACK_AB R151, R98, R151 ;  /* 0x000000976297723e */ /* 0x000fe200000010ff */
[----:B------:R1:W-:Y:S01]  /*b8f0*/  @!P6 SYNCS.ARRIVE.TRANS64.RED.A1T0 RZ, [R91+URZ], RZ ;  /* 0x000000ff5bffe9a7 */ /* 0x0003e2000810043f */
[----:B------:R-:W-:Y:S01]  /*b900*/  FADD.FTZ R102, R144, R15 ;  /* 0x0000000f90667221 */ /* 0x000fe20000010000 */
[C---:B------:R-:W-:Y:S01]  /*b910*/  F2FP.BF16.F32.PACK_AB R144, R97.reuse, R144 ;  /* 0x000000906190723e */ /* 0x040fe200000010ff */
[----:B------:R-:W2:Y:S01]  /*b920*/  MUFU.EX2 R140, R140 ;  /* 0x0000008c008c7308 */ /* 0x000ea20000000800 */
[----:B---3--:R-:W-:Y:S01]  /*b930*/  FADD.FTZ R11, R104, R11 ;  /* 0x0000000b680b7221 */ /* 0x008fe20000010000 */
[----:B------:R-:W-:-:S04]  /*b940*/  FADD.FTZ R15, R97, R102 ;  /* 0x00000066610f7221 */ /* 0x000fc80000010000 */
[----:B------:R-:W-:Y:S02]  /*b950*/  FADD.FTZ R102, R146, R15 ;  /* 0x0000000f92667221 */ /* 0x000fe40000010000 */
[----:B------:R-:W3:Y:S01]  /*b960*/  MUFU.EX2 R115, R115 ;  /* 0x0000007300737308 */ /* 0x000ee20000000800 */
[C---:B----4-:R-:W-:Y:S01]  /*b970*/  F2FP.BF16.F32.PACK_AB R146, R109.reuse, R146 ;  /* 0x000000926d92723e */ /* 0x050fe200000010ff */
[----:B------:R-:W-:-:S06]  /*b980*/  FADD.FTZ R15, R109, R102 ;  /* 0x000000666d0f7221 */ /* 0x000fcc0000010000 */
[----:B------:R-:W4:Y:S01]  /*b990*/  MUFU.EX2 R93, R93 ;  /* 0x0000005d005d7308 */ /* 0x000f220000000800 */
[----:B--2---:R-:W-:-:S07]  /*b9a0*/  FADD.FTZ R10, R140, R15 ;  /* 0x0000000f8c0a7221 */ /* 0x004fce0000010000 */
[----:B------:R-:W2:Y:S01]  /*b9b0*/  MUFU.EX2 R106, R175 ;  /* 0x000000af006a7308 */ /* 0x000ea20000000800 */
[C---:B---3--:R-:W-:Y:S01]  /*b9c0*/  FADD.FTZ R11, R115.reuse, R11 ;  /* 0x0000000b730b7221 */ /* 0x048fe20000010000 */
[----:B------:R-:W-:-:S06]  /*b9d0*/  F2FP.BF16.F32.PACK_AB R145, R115, R104 ;  /* 0x000000687391723e */ /* 0x000fcc00000010ff */
[----:B------:R-:W3:Y:S01]  /*b9e0*/  MUFU.EX2 R142, R142 ;  /* 0x0000008e008e7308 */ /* 0x000ee20000000800 */
[C---:B----4-:R-:W-:Y:S01]  /*b9f0*/  FADD.FTZ R15, R93.reuse, R10 ;  /* 0x0000000a5d0f7221 */ /* 0x050fe20000010000 */
[----:B------:R-:W-:-:S06]  /*ba00*/  F2FP.BF16.F32.PACK_AB R140, R93, R140 ;  /* 0x0000008c5d8c723e */ /* 0x000fcc00000010ff */
[----:B------:R-:W4:Y:S01]  /*ba10*/  MUFU.EX2 R119, R119 ;  /* 0x0000007700777308 */ /* 0x000f220000000800 */
[----:B--2---:R-:W-:-:S07]  /*ba20*/  FADD.FTZ R11, R106, R11 ;  /* 0x0000000b6a0b7221 */ /* 0x004fce0000010000 */
[----:B------:R-:W2:Y:S01]  /*ba30*/  MUFU.EX2 R89, R89 ;  /* 0x0000005900597308 */ /* 0x000ea20000000800 */
[----:B---3--:R-:W-:-:S07]  /*ba40*/  FADD.FTZ R10, R142, R15 ;  /* 0x0000000f8e0a7221 */ /* 0x008fce0000010000 */
[----:B------:R-:W3:Y:S01]  /*ba50*/  MUFU.EX2 R108, R179 ;  /* 0x000000b3006c7308 */ /* 0x000ee20000000800 */
[C---:B----4-:R-:W-:Y:S01]  /*ba60*/  FADD.FTZ R11, R119.reuse, R11 ;  /* 0x0000000b770b7221 */ /* 0x050fe20000010000 */
[----:B------:R-:W-:-:S06]  /*ba70*/  F2FP.BF16.F32.PACK_AB R147, R119, R106 ;  /* 0x0000006a7793723e */ /* 0x000fcc00000010ff */
[----:B------:R-:W4:Y:S01]  /*ba80*/  MUFU.EX2 R136, R136 ;  /* 0x0000008800887308 */ /* 0x000f220000000800 */
[C---:B--2---:R-:W-:Y:S01]  /*ba90*/  FADD.FTZ R15, R89.reuse, R10 ;  /* 0x0000000a590f7221 */ /* 0x044fe20000010000 */
[----:B------:R-:W-:-:S06]  /*baa0*/  F2FP.BF16.F32.PACK_AB R142, R89, R142 ;  /* 0x0000008e598e723e */ /* 0x000fcc00000010ff */
[----:B------:R-:W2:Y:S01]  /*bab0*/  MUFU.EX2 R123, R123 ;  /* 0x0000007b007b7308 */ /* 0x000ea20000000800 */
[----:B---3--:R-:W-:-:S07]  /*bac0*/  FADD.FTZ R11, R108, R11 ;  /* 0x0000000b6c0b7221 */ /* 0x008fce0000010000 */
[----:B------:R-:W3:Y:S01]  /*bad0*/  MUFU.EX2 R105, R105 ;  /* 0x0000006900697308 */ /* 0x000ee20000000800 */
[----:B----4-:R-:W-:-:S07]  /*bae0*/  FADD.FTZ R10, R136, R15 ;  /* 0x0000000f880a7221 */ /* 0x010fce0000010000 */
[----:B------:R-:W4:Y:S01]  /*baf0*/  MUFU.EX2 R110, R181 ;  /* 0x000000b5006e7308 */ /* 0x000f220000000800 */
[----:B--2---:R-:W-:-:S07]  /*bb00*/  FADD.FTZ R11, R123, R11 ;  /* 0x0000000b7b0b7221 */ /* 0x004fce0000010000 */
[----:B------:R-:W2:Y:S01]  /*bb10*/  MUFU.EX2 R127, R127 ;  /* 0x0000007f007f7308 */ /* 0x000ea20000000800 */
[C---:B---3--:R-:W-:Y:S01]  /*bb20*/  FADD.FTZ R15, R105.reuse, R10 ;  /* 0x0000000a690f7221 */ /* 0x048fe20000010000 */
[----:B------:R-:W-:-:S06]  /*bb30*/  F2FP.BF16.F32.PACK_AB R136, R105, R136 ;  /* 0x000000886988723e */ /* 0x000fcc00000010ff */
[----:B------:R-:W3:Y:S01]  /*bb40*/  MUFU.EX2 R137, R183 ;  /* 0x000000b700897308 */ /* 0x000ee20000000800 */
[----:B----4-:R-:W-:-:S07]  /*bb50*/  FADD.FTZ R10, R110, R11 ;  /* 0x0000000b6e0a7221 */ /* 0x010fce0000010000 */
[----:B-1----:R1:W4:Y:S01]  /*bb60*/  MUFU.EX2 R91, R141 ;  /* 0x0000008d005b7308 */ /* 0x0023220000000800 */
[----:B--2---:R-:W-:-:S07]  /*bb70*/  FADD.FTZ R10, R127, R10 ;  /* 0x0000000a7f0a7221 */ /* 0x004fce0000010000 */
[----:B------:R-:W2:Y:S01]  /*bb80*/  MUFU.EX2 R138, R138 ;  /* 0x0000008a008a7308 */ /* 0x000ea20000000800 */
[----:B---3--:R-:W-:Y:S01]  /*bb90*/  FADD.FTZ R10, R137, R10 ;  /* 0x0000000a890a7221 */ /* 0x008fe20000010000 */
[----:B-1----:R-:W-:-:S06]  /*bba0*/  F2FP.BF16.F32.PACK_AB R141, R123, R108 ;  /* 0x0000006c7b8d723e */ /* 0x002fcc00000010ff */
[----:B------:R1:W3:Y:S01]  /*bbb0*/  MUFU.EX2 R139, R143 ;  /* 0x0000008f008b7308 */ /* 0x0002e20000000800 */
[C---:B----4-:R-:W-:Y:S01]  /*bbc0*/  FADD.FTZ R10, R91.reuse, R10 ;  /* 0x0000000a5b0a7221 */ /* 0x050fe20000010000 */
[----:B------:R-:W-:-:S06]  /*bbd0*/  F2FP.BF16.F32.PACK_AB R137, R91, R137 ;  /* 0x000000895b89723e */ /* 0x000fcc00000010ff */
[----:B------:R-:W4:Y:S01]  /*bbe0*/  MUFU.EX2 R101, R101 ;  /* 0x0000006500657308 */ /* 0x000f220000000800 */
[----:B--2---:R-:W-:Y:S01]  /*bbf0*/  FADD.FTZ R102, R138, R15 ;  /* 0x0000000f8a667221 */ /* 0x004fe20000010000 */
[----:B-1----:R-:W-:Y:S01]  /*bc00*/  F2FP.BF16.F32.PACK_AB R143, R127, R110 ;  /* 0x0000006e7f8f723e */ /* 0x002fe200000010ff */
[----:B------:R-:W-:-:S05]  /*bc10*/  IMAD.MOV.U32 R15, RZ, RZ, R12 ;  /* 0x000000ffff0f7224 */ /* 0x000fca00078e000c */
[----:B------:R-:W1:Y:S01]  /*bc20*/  MUFU.EX2 R100, R100 ;  /* 0x0000006400647308 */ /* 0x000e620000000800 */
[----:B---3--:R-:W-:Y:S01]  /*bc30*/  FADD.FTZ R10, R139, R10 ;  /* 0x0000000a8b0a7221 */ /* 0x008fe20000010000 */
[C---:B----4-:R-:W-:Y:S01]  /*bc40*/  FADD.FTZ R11, R101.reuse, R102 ;  /* 0x00000066650b7221 */ /* 0x050fe20000010000 */
[----:B------:R-:W-:Y:S02]  /*bc50*/  F2FP.BF16.F32.PACK_AB R138, R101, R138 ;  /* 0x0000008a658a723e */ /* 0x000fe400000010ff */
[C---:B-1----:R-:W-:Y:S01]  /*bc60*/  FADD.FTZ R10, R100.reuse, R10 ;  /* 0x0000000a640a7221 */ /* 0x042fe20000010000 */
[----:B------:R-:W-:Y:S01]  /*bc70*/  F2FP.BF16.F32.PACK_AB R139, R100, R139 ;  /* 0x0000008b648b723e */ /* 0x000fe200000010ff */
[----:B------:R-:W-:Y:S06]  /*bc80*/  @P1 BRA `(.L_x_942) ;  /* 0xffffffd000c81947 */ /* 0x000fec000383ffff */
.L_x_925:
        /* <DEDUP_REMOVED lines=67> */
.L_x_943:
[----:B------:R-:W-:Y:S01]  /*c0c0*/  ULEA UR5, UR36, UR37, 0x3 ;  /* 0x0000002524057291 */ /* 0x000fe2000f8e183f */
[----:B------:R-:W-:-:S05]  /*c0d0*/  IMAD.U32 R0, RZ, RZ, UR46 ;  /* 0x0000002eff007e24 */ /* 0x000fca000f8e00ff */
[----:B------:R-:W-:-:S04]  /*c0e0*/  SHF.L.U32 R0, R0, 0x1f, RZ ;  /* 0x0000001f00007819 */ /* 0x000fc800000006ff */
[----:B------:R1:W2:Y:S01]  /*c0f0*/  SYNCS.PHASECHK.TRANS64.TRYWAIT P1, [UR5+0x2a850], R0 ;  /* 0x02a85000ff0075a7 */ /* 0x0002a20008020145 */
[----:B------:R-:W-:Y:S05]  /*c100*/  @!P0 BRA `(.L_x_944) ;  /* 0x0000000000048947 */ /* 0x000fea0003800000 */
[----:B------:R-:W-:Y:S01]  /*c110*/  BPT.TRAP 0x1 ;  /* 0x000000040000795c */ /* 0x000fe20000300000 */
.L_x_944:
[----:B--2---:R-:W-:Y:S05]  /*c120*/  @P1 BRA `(.L_x_945) ;  /* 0x0000000000081947 */ /* 0x004fea0003800000 */
[----:B------:R-:W2:Y:S02]  /*c130*/  SYNCS.PHASECHK.TRANS64.TRYWAIT P0, [UR5+0x2a850], R0 ;  /* 0x02a85000ff0075a7 */ /* 0x000ea40008000145 */
[----:B--2---:R-:W-:Y:S05]  /*c140*/  @!P0 BRA `(.L_x_946) ;  /* 0x0000005000788947 */ /* 0x004fea0003800000 */
.L_x_945:
[----:B------:R-:W-:Y:S01]  /*c150*/  UIADD3 UR37, UR37, 0x400, URZ ;  /* 0x0000040025257890 */ /* 0x000fe2000fffe03f */
[----:B------:R-:W-:Y:S01]  /*c160*/  WARPGROUP.ARRIVE ;  /* 0x00000000000079c5 */ /* 0x000fe20000000000 */
[----:B------:R-:W-:Y:S01]  /*c170*/  UMOV UR7, 0x40000040 ;  /* 0x4000004000077882 */ /* 0x000fe20000000000 */
[----:B-12---:R-:W1:Y:S01]  /*c180*/  SHFL.BFLY PT, R0, R11, 0x2, 0x1f ;  /* 0x0c401f000b007f89 */ /* 0x006e6200000e0000 */
[----:B------:R-:W-:Y:S01]  /*c190*/  USHF.R.U32.HI UR37, URZ, 0x4, UR37 ;  /* 0x000000043f257899 */ /* 0x000fe20008011625 */
[----:B------:R-:W-:Y:S02]  /*c1a0*/  IMAD.MOV.U32 R4, RZ, RZ, RZ ;  /* 0x000000ffff047224 */ /* 0x000fe400078e00ff */
[----:B------:R-:W2:Y:S01]  /*c1b0*/  SHFL.BFLY PT, R5, R10, 0x2, 0x1f ;  /* 0x0c401f000a057f89 */ /* 0x000ea200000e0000 */
[----:B------:R-:W-:Y:S01]  /*c1c0*/  ULOP3.LUT UR37, UR37, 0x3fff, URZ, 0xc0, !UPT ;  /* 0x00003fff25257892 */ /* 0x000fe2000f8ec03f */
[----:B------:R-:W-:Y:S01]  /*c1d0*/  VIADD R164, R164, 0x1 ;  /* 0x00000001a4a47836 */ /* 0x000fe20000000000 */
[----:B------:R-:W3:Y:S02]  /*c1e0*/  S2R R13, SR_TID.X ;  /* 0x00000000000d7919 */ /* 0x000ee40000002100 */
[----:B------:R-:W-:-:S04]  /*c1f0*/  ULOP3.LUT UR4, UR37, 0x3000000, URZ, 0xfc, !UPT ;  /* 0x0300000025047892 */ /* 0x000fc8000f8efc3f */
[----:B------:R-:W-:Y:S02]  /*c200*/  UIMAD UR4, UR36, 0x600, UR4 ;  /* 0x00000600240478a4 */ /* 0x000fe4000f8e0204 */
[----:B------:R-:W-:-:S04]  /*c210*/  UIADD3 UR36, UR36, 0x1, URZ ;  /* 0x0000000124247890 */ /* 0x000fc8000fffe03f */
[----:B------:R-:W-:Y:S01]  /*c220*/  UISETP.NE.AND UP0, UPT, UR36, 0x2, UPT ;  /* 0x000000022400788c */ /* 0x000fe2000bf05270 */
[----:B------:R-:W-:Y:S02]  /*c230*/  UMOV UR6, UR4 ;  /* 0x0000000400067c82 */ /* 0x000fe40008000000 */
[----:B------:R-:W-:Y:S01]  /*c240*/  HGMMA.64x128x16.F32.BF16 R24, R156, gdesc[UR4].tnspB, R24, gsb0 ;  /* 0x41e000049c187df0 */ /* 0x000fe20008001818 */
[----:B------:R-:W-:Y:S01]  /*c250*/  UIADD3 UR6, UR4, 0x80, URZ ;  /* 0x0000008004067890 */ /* 0x000fe2000fffe03f */
[----:B-1----:R-:W-:Y:S01]  /*c260*/  FADD.FTZ R0, R0, R11 ;  /* 0x0000000b00007221 */ /* 0x002fe20000010000 */
[----:B------:R-:W-:Y:S01]  /*c270*/  UMOV UR7, 0x40000040 ;  /* 0x4000004000077882 */ /* 0x000fe20000000000 */
[----:B------:R-:W-:Y:S02]  /*c280*/  IMAD.MOV.U32 R11, RZ, RZ, RZ ;  /* 0x000000ffff0b7224 */ /* 0x000fe400078e00ff */
[----:B--2---:R-:W-:Y:S01]  /*c290*/  FADD.FTZ R2, R5, R10 ;  /* 0x0000000a05027221 */ /* 0x004fe20000010000 */
[----:B------:R-:W-:Y:S01]  /*c2a0*/  IMAD.U32 R10, RZ, RZ, UR5 ;  /* 0x00000005ff0a7e24 */ /* 0x000fe2000f8e00ff */
[----:B------:R-:W1:Y:S01]  /*c2b0*/  SHFL.BFLY PT, R5, R0, 0x1, 0x1f ;  /* 0x0c201f0000057f89 */ /* 0x000e6200000e0000 */
[----:B------:R-:W-:-:S03]  /*c2c0*/  USEL UR36, UR36, URZ, UP0 ;  /* 0x0000003f24247287 */ /* 0x000fc60008000000 */
[----:B------:R-:W2:Y:S01]  /*c2d0*/  SHFL.BFLY PT, R7, R2, 0x1, 0x1f ;  /* 0x0c201f0002077f89 */ /* 0x000ea200000e0000 */
[----:B---3--:R-:W-:Y:S01]  /*c2e0*/  LOP3.LUT P2, RZ, R13, 0x7f, RZ, 0xc0, !PT ;  /* 0x0000007f0dff7812 */ /* 0x008fe2000784c0ff */
[----:B-1----:R-:W-:Y:S01]  /*c2f0*/  FADD.FTZ R8, R0, R5 ;  /* 0x0000000500087221 */ /* 0x002fe20000010000 */
[----:B------:R-:W-:Y:S02]  /*c300*/  IMAD.MOV.U32 R0, RZ, RZ, -0x800000 ;  /* 0xff800000ff007424 */ /* 0x000fe400078e00ff */
[----:B--2---:R-:W-:Y:S02]  /*c310*/  FADD.FTZ R9, R2, R7 ;  /* 0x0000000702097221 */ /* 0x004fe40000010000 */
[----:B------:R-:W-:Y:S01]  /*c320*/  FSETP.NE.FTZ.AND P0, PT, R8, RZ, PT ;  /* 0x000000ff0800720b */ /* 0x000fe20003f15000 */
[----:B------:R-:W-:Y:S02]  /*c330*/  IMAD.MOV.U32 R2, RZ, RZ, -0x800000 ;  /* 0xff800000ff027424 */ /* 0x000fe400078e00ff */
[----:B------:R-:W-:-:S10]  /*c340*/  FSETP.NE.FTZ.AND P1, PT, R9, RZ, PT ;  /* 0x000000ff0900720b */ /* 0x000fd40003f35000 */
[----:B------:R-:W1:Y:S01]  /*c350*/  @P0 MUFU.LG2 R5, R8 ;  /* 0x0000000800050308 */ /* 0x000e620000000c00 */
[C---:B------:R-:W-:Y:S02]  /*c360*/  @P0 FMUL.FTZ R6, R14.reuse, 0.69314718246459960938 ;  /* 0x3f3172180e060820 */ /* 0x040fe40000410000 */
[----:B------:R-:W-:-:S05]  /*c370*/  @P1 FMUL.FTZ R14, R14, 0.69314718246459960938 ;  /* 0x3f3172180e0e1820 */ /* 0x000fca0000410000 */
[----:B------:R-:W2:Y:S08]  /*c380*/  @P1 MUFU.LG2 R7, R9 ;  /* 0x0000000900071308 */ /* 0x000eb00000000c00 */
[----:B------:R3:W4:Y:S01]  /*c390*/  @P0 MUFU.RCP R4, R8 ;  /* 0x0000000800040308 */ /* 0x0007220000001000 */
[----:B-1----:R-:W-:-:S04]  /*c3a0*/  @P0 FMUL.FTZ R5, R5, 0.69314718246459960938 ;  /* 0x3f31721805050820 */ /* 0x002fc80000410000 */
[----:B------:R-:W-:Y:S01]  /*c3b0*/  @P0 FFMA.FTZ R2, R6, R3, R5 ;  /* 0x0000000306020223 */ /* 0x000fe20000010005 */
[----:B------:R-:W-:Y:S02]  /*c3c0*/  PLOP3.LUT P0, PT, PT, PT, PT, 0x8, 0x0 ;  /* 0x000000000000781c */ /* 0x000fe40003f0e170 */
[----:B------:R-:W1:Y:S01]  /*c3d0*/  @P1 MUFU.RCP R11, R9 ;  /* 0x00000009000b1308 */ /* 0x000e620000001000 */
[----:B---3--:R-:W-:Y:S02]  /*c3e0*/  @!P2 VIADD R8, R10, 0x2a860 ;  /* 0x0002a8600a08a836 */ /* 0x008fe40000000000 */
[----:B--2---:R-:W-:-:S03]  /*c3f0*/  @P1 FMUL.FTZ R7, R7, 0.69314718246459960938 ;  /* 0x3f31721807071820 */ /* 0x004fc60000410000 */
[----:B------:R-:W-:Y:S01]  /*c400*/  @!P2 PRMT R8, RZ, 0x654, R8 ;  /* 0x00000654ff08a816 */ /* 0x000fe20000000008 */
        /* <DEDUP_REMOVED lines=22> */
[----:B------:R-:W-:-:S04]  /*c570*/  USEL UR4, URZ, 0x1, UP0 ;  /* 0x000000013f047887 */ /* 0x000fc80008000000 */
[----:B------:R-:W-:Y:S01]  /*c580*/  ULOP3.LUT UR46, UR46, UR4, URZ, 0x3c, !UPT ;  /* 0x000000042e2e7292 */ /* 0x000fe2000f8e3c3f */
[----:B------:R-:W-:Y:S02]  /*c590*/  WARPGROUP.DEPBAR.LE gsb0, 0x0 ;  /* 0x00008000000079c5 */ /* 0x000fe40000010000 */
[----:B------:R-:W-:-:S06]  /*c5a0*/  WARPGROUP.ARRIVE ;  /* 0x00000000000079c5 */ /* 0x000fcc0000000000 */
[----:B------:R-:W-:Y:S03]  /*c5b0*/  HGMMA.64x128x16.F32.BF16 R24, R136, gdesc[UR4].tnspB, R24, gsb0 ;  /* 0x41e0000488187df0 */ /* 0x000fe60008001818 */
[----:B------:R-:W-:Y:S02]  /*c5c0*/  WARPGROUP.DEPBAR.LE gsb0, 0x0 ;  /* 0x00008000000079c5 */ /* 0x000fe40000010000 */
[-C--:B----4-:R-:W-:Y:S01]  /*c5d0*/  FMUL.FTZ R3, R28, R4.reuse ;  /* 0x000000041c037220 */ /* 0x090fe20000410000 */
        /* <DEDUP_REMOVED lines=33> */
[-C--:B--2---:R-:W-:Y:S01]  /*c7f0*/  FMUL.FTZ R8, R27, R11.reuse ;  /* 0x0000000b1b087220 */ /* 0x084fe20000410000 */
        /* <DEDUP_REMOVED lines=30> */
.L_x_876:
[----:B------:R-:W1:Y:S08]  /*c9e0*/  S2UR UR4, SR_CgaCtaId ;  /* 0x00000000000479c3 */ /* 0x000e700000008800 */
[----:B------:R-:W-:Y:S06]  /*c9f0*/  BAR.SYNC.DEFER_BLOCKING 0x5, 0x120 ;  /* 0x0144800000007b1d */ /* 0x000fec0000010000 */
[----:B------:R-:W-:-:S02]  /*ca00*/  UMOV UR37, 0x400 ;  /* 0x0000040000257882 */ /* 0x000fc40000000000 */
[----:B-1----:R-:W-:-:S09]  /*ca10*/  ULEA UR37, UR4, UR37, 0x18 ;  /* 0x0000002504257291 */ /* 0x002fd2000f8ec03f */
[----:B------:R-:W1:Y:S02]  /*ca20*/  LDS R4, [UR37+0x2a8d0] ;  /* 0x02a8d025ff047984 */ /* 0x000e640008000800 */
[----:B-1----:R-:W-:Y:S01]  /*ca30*/  R2UR UR4, R4 ;  /* 0x00000000040472ca */ /* 0x002fe200000e0000 */
[----:B------:R-:W-:Y:S06]  /*ca40*/  BAR.ARV 0x4, 0x120 ;  /* 0x0104800000007b1d */ /* 0x000fec0000002000 */
[----:B------:R-:W-:Y:S08]  /*ca50*/  @P0 BRA `(.L_x_947) ;  /* 0x0000000800500947 */ /* 0x000ff00003800000 */
[----:B------:R-:W-:Y:S01]  /*ca60*/  VIADD R31, R167, UR42 ;  /* 0x0000002aa71f7c36 */ /* 0x000fe20008000000 */
[C---:B------:R-:W-:Y:S01]  /*ca70*/  LOP3.LUT R5, R22.reuse, 0x380, RZ, 0xc0, !PT ;  /* 0x0000038016057812 */ /* 0x040fe200078ec0ff */
[----:B------:R-:W-:Y:S01]  /*ca80*/  BAR.SYNC.DEFER_BLOCKING 0x1, 0x100 ;  /* 0x0044000000007b1d */ /* 0x000fe20000010000 */
[C---:B------:R-:W-:Y:S01]  /*ca90*/  IADD3 R27, P2, R22.reuse, 0x20, RZ ;  /* 0x00000020161b7810 */ /* 0x040fe20007f5e0ff */
[----:B------:R-:W-:Y:S01]  /*caa0*/  VIADD R4, R31, 0x8 ;  /* 0x000000081f047836 */ /* 0x000fe20000000000 */
[C---:B------:R-:W-:Y:S01]  /*cab0*/  IADD3 R11, P6, R22.reuse, 0x40, RZ ;  /* 0x00000040160b7810 */ /* 0x040fe20007fde0ff */
[----:B------:R-:W-:Y:S01]  /*cac0*/  USHF.R.S32.HI UR5, URZ, 0x1f, UR43 ;  /* 0x0000001f3f057899 */ /* 0x000fe2000801142b */
[----:B------:R-:W-:Y:S01]  /*cad0*/  IADD3 R15, P4, R22, 0x4000, RZ ;  /* 0x00004000160f7810 */ /* 0x000fe20007f9e0ff */
[----:B------:R-:W-:Y:S01]  /*cae0*/  ULDC UR10, c[0x0][0xa88] ;  /* 0x0002a200000a7ab9 */ /* 0x000fe20000000800 */
[----:B------:R-:W-:Y:S01]  /*caf0*/  LOP3.LUT P0, RZ, R166, 0x3, RZ, 0xc0, !PT ;  /* 0x00000003a6ff7812 */ /* 0x000fe2000780c0ff */
[----:B------:R-:W1:Y:S01]  /*cb00*/  LDC.64 R72, c[0x0][0xb78] ;  /* 0x0002de00ff487b82 */ /* 0x000e620000000a00 */
[----:B------:R-:W-:Y:S01]  /*cb10*/  SHF.R.U64 R5, R5, 0x3, RZ ;  /* 0x0000000305057819 */ /* 0x000fe200000012ff */
[----:B------:R-:W-:Y:S01]  /*cb20*/  ULDC.64 UR8, c[0x0][0xb70] ;  /* 0x0002dc0000087ab9 */ /* 0x000fe20000000a00 */
[----:B------:R-:W-:Y:S01]  /*cb30*/  LOP3.LUT R26, R27, 0x380, RZ, 0xc0, !PT ;  /* 0x000003801b1a7812 */ /* 0x000fe200078ec0ff */
[----:B------:R-:W-:Y:S01]  /*cb40*/  UIMAD UR5, UR5, UR8, URZ ;  /* 0x00000008050572a4 */ /* 0x000fe2000f8e023f */
[----:B------:R-:W-:Y:S01]  /*cb50*/  LOP3.LUT R24, R11, 0x380, RZ, 0xc0, !PT ;  /* 0x000003800b187812 */ /* 0x000fe200078ec0ff */
[----:B------:R-:W-:Y:S01]  /*cb60*/  UIMAD.WIDE.U32 UR6, UR43, UR8, URZ ;  /* 0x000000082b0672a5 */ /* 0x000fe2000f8e003f */
[----:B------:R-:W-:Y:S01]  /*cb70*/  LOP3.LUT R14, R15, 0x380, RZ, 0xc0, !PT ;  /* 0x000003800f0e7812 */ /* 0x000fe200078ec0ff */
[----:B------:R-:W-:Y:S01]  /*cb80*/  UIMAD UR5, UR43, UR9, UR5 ;  /* 0x000000092b0572a4 */ /* 0x000fe2000f8e0205 */
[----:B------:R-:W-:Y:S01]  /*cb90*/  ISETP.GE.OR P1, PT, R4, UR10, P0 ;  /* 0x0000000a04007c0c */ /* 0x000fe20008726670 */
[----:B------:R-:W-:Y:S01]  /*cba0*/  USHF.R.S32.HI UR8, URZ, 0x1f, UR44 ;  /* 0x0000001f3f087899 */ /* 0x000fe2000801142c */
[----:B------:R-:W-:Y:S01]  /*cbb0*/  IADD3 R21, P5, R22, 0x60, RZ ;  /* 0x0000006016157810 */ /* 0x000fe20007fbe0ff */
[----:B------:R-:W-:Y:S01]  /*cbc0*/  UIADD3 UR5, UR7, UR5, URZ ;  /* 0x0000000507057290 */ /* 0x000fe2000fffe03f */
[----:B------:R-:W-:Y:S01]  /*cbd0*/  LOP3.LUT R4, R5, R22, RZ, 0x3c, !PT ;  /* 0x0000001605047212 */ /* 0x000fe200078e3cff */
[----:B------:R-:W-:Y:S01]  /*cbe0*/  IMAD.MOV.U32 R5, RZ, RZ, R23 ;  /* 0x000000ffff057224 */ /* 0x000fe200078e0017 */
[----:B------:R-:W-:-:S02]  /*cbf0*/  SHF.R.U64 R26, R26, 0x3, RZ ;  /* 0x000000031a1a7819 */ /* 0x000fc400000012ff */
[----:B------:R-:W-:Y:S02]  /*cc00*/  SHF.R.U64 R24, R24, 0x3, RZ ;  /* 0x0000000318187819 */ /* 0x000fe400000012ff */
[----:B------:R-:W-:Y:S02]  /*cc10*/  SHF.R.U64 R14, R14, 0x3, RZ ;  /* 0x000000030e0e7819 */ /* 0x000fe400000012ff */
[----:B------:R-:W-:Y:S02]  /*cc20*/  LOP3.LUT R20, R21, 0x380, RZ, 0xc0, !PT ;  /* 0x0000038015147812 */ /* 0x000fe400078ec0ff */
[----:B------:R-:W-:Y:S01]  /*cc30*/  LOP3.LUT R26, R26, R27, RZ, 0x3c, !PT ;  /* 0x0000001b1a1a7212 */ /* 0x000fe200078e3cff */
[----:B------:R-:W-:Y:S01]  /*cc40*/  IMAD.X R27, RZ, RZ, R23, P2 ;  /* 0x000000ffff1b7224 */ /* 0x000fe200010e0617 */
[----:B------:R-:W-:Y:S02]  /*cc50*/  LOP3.LUT R24, R24, R11, RZ, 0x3c, !PT ;  /* 0x0000000b18187212 */ /* 0x000fe400078e3cff */
[----:B------:R-:W-:-:S02]  /*cc60*/  LOP3.LUT R14, R14, R15, RZ, 0x3c, !PT ;  /* 0x0000000f0e0e7212 */ /* 0x000fc400078e3cff */
[----:B------:R-:W-:Y:S02]  /*cc70*/  MOV R11, R4 ;  /* 0x00000004000b7202 */ /* 0x000fe40000000f00 */
[----:B------:R-:W-:Y:S02]  /*cc80*/  IADD3 R15, P2, R22, 0x4040, RZ ;  /* 0x00004040160f7810 */ /* 0x000fe40007f5e0ff */
[----:B------:R-:W-:Y:S02]  /*cc90*/  SHF.R.U64 R20, R20, 0x3, RZ ;  /* 0x0000000314147819 */ /* 0x000fe400000012ff */
[----:B------:R-:W-:Y:S01]  /*cca0*/  F2FP.BF16.F32.PACK_AB R4, R25, R10 ;  /* 0x0000000a1904723e */ /* 0x000fe200000010ff */
[----:B------:R-:W-:Y:S01]  /*ccb0*/  IMAD.X R25, RZ, RZ, R23, P6 ;  /* 0x000000ffff197224 */ /* 0x000fe200030e0617 */
[----:B------:R-:W-:Y:S02]  /*ccc0*/  IADD3 R17, P6, R22, 0x4060, RZ ;  /* 0x0000406016117810 */ /* 0x000fe40007fde0ff */
[----:B------:R-:W-:-:S02]  /*ccd0*/  LOP3.LUT R10, R15, 0x380, RZ, 0xc0, !PT ;  /* 0x000003800f0a7812 */ /* 0x000fc400078ec0ff */
[----:B------:R-:W-:Y:S01]  /*cce0*/  LOP3.LUT R20, R20, R21, RZ, 0x3c, !PT ;  /* 0x0000001514147212 */ /* 0x000fe200078e3cff */
[--C-:B------:R-:W-:Y:S01]  /*ccf0*/  IMAD.X R21, RZ, RZ, R23.reuse, P5 ;  /* 0x000000ffff157224 */ /* 0x100fe200028e0617 */
[----:B------:R-:W-:Y:S02]  /*cd00*/  IADD3 R13, P3, R22, 0x4020, RZ ;  /* 0x00004020160d7810 */ /* 0x000fe40007f7e0ff */
[----:B------:R-:W-:Y:S01]  /*cd10*/  F2FP.BF16.F32.PACK_AB R5, R8, R9 ;  /* 0x000000090805723e */ /* 0x000fe200000010ff */
[----:B------:R-:W-:Y:S01]  /*cd20*/  IMAD.X R9, RZ, RZ, R23, P6 ;  /* 0x000000ffff097224 */ /* 0x000fe200030e0617 */
[----:B------:R-:W-:Y:S02]  /*cd30*/  F2FP.BF16.F32.PACK_AB R6, R6, R3 ;  /* 0x000000030606723e */ /* 0x000fe400000010ff */
[----:B------:R-:W-:Y:S02]  /*cd40*/  F2FP.BF16.F32.PACK_AB R7, R7, R30 ;  /* 0x0000001e0707723e */ /* 0x000fe400000010ff */
[----:B------:R-:W-:-:S02]  /*cd50*/  LOP3.LUT R8, R17, 0x380, RZ, 0xc0, !PT ;  /* 0x0000038011087812 */ /* 0x000fc400078ec0ff */
[----:B------:R-:W-:Y:S01]  /*cd60*/  SHF.R.U64 R10, R10, 0x3, RZ ;  /* 0x000000030a0a7819 */ /* 0x000fe200000012ff */
[----:B------:R2:W-:Y:S01]  /*cd70*/  STSM.16.M88.4 [R11], R4 ;  /* 0x000000040b007844 */ /* 0x0005e20000000200 */
[----:B------:R-:W-:Y:S02]  /*cd80*/  LOP3.LUT R12, R13, 0x380, RZ, 0xc0, !PT ;  /* 0x000003800d0c7812 */ /* 0x000fe400078ec0ff */
[----:B------:R-:W-:Y:S02]  /*cd90*/  MOV R27, R26 ;  /* 0x0000001a001b7202 */ /* 0x000fe40000000f00 */
[----:B------:R-:W-:Y:S02]  /*cda0*/  MOV R26, R24 ;  /* 0x00000018001a7202 */ /* 0x000fe40000000f00 */
[----:B------:R-:W-:Y:S02]  /*cdb0*/  SHF.R.U64 R8, R8, 0x3, RZ ;  /* 0x0000000308087819 */ /* 0x000fe400000012ff */
[----:B------:R-:W-:Y:S01]  /*cdc0*/  MOV R25, R20 ;  /* 0x0000001400197202 */ /* 0x000fe20000000f00 */
[----:B------:R-:W-:Y:S01]  /*cdd0*/  IMAD.U32 R21, RZ, RZ, UR7 ;  /* 0x00000007ff157e24 */ /* 0x000fe2000f8e00ff */
[----:B------:R-:W-:Y:S01]  /*cde0*/  LOP3.LUT R10, R10, R15, RZ, 0x3c, !PT ;  /* 0x0000000f0a0a7212 */ /* 0x000fe200078e3cff */
[----:B------:R-:W-:Y:S01]  /*cdf0*/  IMAD.U32 R20, RZ, RZ, UR6 ;  /* 0x00000006ff147e24 */ /* 0x000fe2000f8e00ff */
[----:B------:R-:W-:Y:S01]  /*ce00*/  SHF.R.U64 R12, R12, 0x3, RZ ;  /* 0x000000030c0c7819 */ /* 0x000fe200000012ff */
[----:B------:R-:W-:Y:S01]  /*ce10*/  IMAD.U32 R21, RZ, RZ, UR5 ;  /* 0x00000005ff157e24 */ /* 0x000fe2000f8e00ff */
[----:B------:R-:W-:Y:S01]  /*ce20*/  LOP3.LUT R8, R8, R17, RZ, 0x3c, !PT ;  /* 0x0000001108087212 */ /* 0x000fe200078e3cff */
[----:B--2---:R-:W-:Y:S01]  /*ce30*/  IMAD.X R11, RZ, RZ, R23, P2 ;  /* 0x000000ffff0b7224 */ /* 0x004fe200010e0617 */
[----:B------:R-:W-:Y:S01]  /*ce40*/  F2FP.BF16.F32.PACK_AB R4, R33, R32 ;  /* 0x000000202104723e */ /* 0x000fe200000010ff */
[C---:B-1----:R-:W-:Y:S01]  /*ce50*/  IMAD.WIDE.U32 R20, R72.reuse, UR44, R20 ;  /* 0x0000002c48147c25 */ /* 0x042fe2000f8e0014 */
[----:B------:R-:W-:Y:S01]  /*ce60*/  F2FP.BF16.F32.PACK_AB R5, R35, R34 ;  /* 0x000000222305723e */ /* 0x000fe200000010ff */
[----:B------:R-:W-:Y:S01]  /*ce70*/  ULDC.64 UR6, c[0x0][0xb40] ;  /* 0x0002d00000067ab9 */ /* 0x000fe20000000a00 */
[----:B------:R-:W-:Y:S01]  /*ce80*/  MOV R17, R10 ;  /* 0x0000000a00117202 */ /* 0x000fe20000000f00 */
[----:B------:R-:W-:Y:S01]  /*ce90*/  IMAD R10, R72, UR8, RZ ;  /* 0x00000008480a7c24 */ /* 0x000fe2000f8e02ff */
[----:B------:R-:W-:Y:S01]  /*cea0*/  F2FP.BF16.F32.PACK_AB R6, R37, R36 ;  /* 0x000000242506723e */ /* 0x000fe200000010ff */
[--C-:B------:R-:W-:Y:S01]  /*ceb0*/  IMAD.X R15, RZ, RZ, R23.reuse, P4 ;  /* 0x000000ffff0f7224 */ /* 0x100fe200020e0617 */
[----:B------:R-:W-:Y:S01]  /*cec0*/  F2FP.BF16.F32.PACK_AB R7, R39, R38 ;  /* 0x000000262707723e */ /* 0x000fe200000010ff */
[----:B------:R-:W-:Y:S01]  /*ced0*/  IMAD R30, R73, UR44, R10 ;  /* 0x0000002c491e7c24 */ /* 0x000fe2000f8e020a */
[----:B------:R-:W-:Y:S01]  /*cee0*/  LOP3.LUT R12, R12, R13, RZ, 0x3c, !PT ;  /* 0x0000000d0c0c7212 */ /* 0x000fe200078e3cff */
[----:B------:R-:W-:Y:S01]  /*cef0*/  IMAD.X R13, RZ, RZ, R23, P3 ;  /* 0x000000ffff0d7224 */ /* 0x000fe200018e0617 */
[----:B------:R-:W-:Y:S01]  /*cf00*/  MOV R3, R8 ;  /* 0x0000000800037202 */ /* 0x000fe20000000f00 */
[----:B------:R1:W-:Y:S01]  /*cf10*/  STSM.16.M88.4 [R27], R4 ;  /* 0x000000041b007844 */ /* 0x0003e20000000200 */
[----:B------:R-:W-:-:S02]  /*cf20*/  IADD3 R20, P2, R31, R20, RZ ;  /* 0x000000141f147210 */ /* 0x000fc40007f5e0ff */
[----:B------:R-:W-:Y:S02]  /*cf30*/  MOV R24, R14 ;  /* 0x0000000e00187202 */ /* 0x000fe40000000f00 */
[----:B------:R-:W-:Y:S02]  /*cf40*/  MOV R19, R12 ;  /* 0x0000000c00137202 */ /* 0x000fe40000000f00 */
[----:B------:R-:W-:Y:S02]  /*cf50*/  F2FP.BF16.F32.PACK_AB R8, R41, R40 ;  /* 0x000000282908723e */ /* 0x000fe400000010ff */
[----:B------:R-:W-:Y:S02]  /*cf60*/  F2FP.BF16.F32.PACK_AB R9, R43, R42 ;  /* 0x0000002a2b09723e */ /* 0x000fe400000010ff */
[----:B------:R-:W-:Y:S02]  /*cf70*/  F2FP.BF16.F32.PACK_AB R10, R45, R44 ;  /* 0x0000002c2d0a723e */ /* 0x000fe400000010ff */
[----:B------:R-:W-:-:S02]  /*cf80*/  F2FP.BF16.F32.PACK_AB R11, R47, R46 ;  /* 0x0000002e2f0b723e */ /* 0x000fc400000010ff */
[----:B------:R-:W-:Y:S02]  /*cf90*/  F2FP.BF16.F32.PACK_AB R12, R49, R48 ;  /* 0x00000030310c723e */ /* 0x000fe400000010ff */
[----:B-1----:R-:W-:Y:S01]  /*cfa0*/  SHF.R.S32.HI R27, RZ, 0x1f, R31 ;  /* 0x0000001fff1b7819 */ /* 0x002fe2000001141f */
[----:B------:R-:W-:Y:S01]  /*cfb0*/  STSM.16.M88.4 [R26], R8 ;  /* 0x000000081a007844 */ /* 0x000fe20000000200 */
[----:B------:R-:W-:Y:S02]  /*cfc0*/  F2FP.BF16.F32.PACK_AB R13, R51, R50 ;  /* 0x00000032330d723e */ /* 0x000fe400000010ff */
[----:B------:R-:W-:Y:S02]  /*cfd0*/  F2FP.BF16.F32.PACK_AB R14, R53, R52 ;  /* 0x00000034350e723e */ /* 0x000fe400000010ff */
[----:B------:R-:W-:Y:S02]  /*cfe0*/  F2FP.BF16.F32.PACK_AB R15, R55, R54 ;  /* 0x00000036370f723e */ /* 0x000fe400000010ff */
[----:B------:R-:W-:-:S02]  /*cff0*/  F2FP.BF16.F32.PACK_AB R64, R65, R64 ;  /* 0x000000404140723e */ /* 0x000fc400000010ff */
[----:B------:R-:W-:Y:S01]  /*d000*/  F2FP.BF16.F32.PACK_AB R4, R57, R56 ;  /* 0x000000383904723e */ /* 0x000fe200000010ff */
[----:B------:R-:W-:Y:S01]  /*d010*/  STSM.16.M88.4 [R25], R12 ;  /* 0x0000000c19007844 */ /* 0x000fe20000000200 */
[----:B------:R-:W-:Y:S02]  /*d020*/  F2FP.BF16.F32.PACK_AB R5, R59, R58 ;  /* 0x0000003a3b05723e */ /* 0x000fe400000010ff */
[----:B------:R-:W-:Y:S02]  /*d030*/  F2FP.BF16.F32.PACK_AB R6, R61, R60 ;  /* 0x0000003c3d06723e */ /* 0x000fe400000010ff */
[----:B------:R-:W-:Y:S02]  /*d040*/  F2FP.BF16.F32.PACK_AB R7, R63, R62 ;  /* 0x0000003e3f07723e */ /* 0x000fe400000010ff */
[----:B------:R-:W-:Y:S02]  /*d050*/  F2FP.BF16.F32.PACK_AB R65, R67, R66 ;  /* 0x000000424341723e */ /* 0x000fe400000010ff */
[----:B------:R-:W-:Y:S01]  /*d060*/  ISETP.GE.OR P0, PT, R31, UR10, P0 ;  /* 0x0000000a1f007c0c */ /* 0x000fe20008706670 */
[----:B------:R1:W-:Y:S01]  /*d070*/  STSM.16.M88.4 [R24], R4 ;  /* 0x0000000418007844 */ /* 0x0003e20000000200 */
[----:B------:R-:W-:-:S02]  /*d080*/  IADD3.X R27, R27, R21, R30, P2, !PT ;  /* 0x000000151b1b7210 */ /* 0x000fc400017fe41e */
[----:B------:R-:W-:Y:S01]  /*d090*/  F2FP.BF16.F32.PACK_AB R66, R69, R68 ;  /* 0x000000444542723e */ /* 0x000fe200000010ff */
[----:B------:R-:W2:Y:S01]  /*d0a0*/  SHFL.IDX PT, R6, R169, RZ, 0x1f ;  /* 0x00001fffa9067589 */ /* 0x000ea200000e0000 */
[----:B------:R-:W-:Y:S02]  /*d0b0*/  F2FP.BF16.F32.PACK_AB R67, R71, R70 ;  /* 0x000000464743723e */ /* 0x000fe400000010ff */
[----:B------:R-:W-:Y:S02]  /*d0c0*/  F2FP.BF16.F32.PACK_AB R28, R28, R29 ;  /* 0x0000001d1c1c723e */ /* 0x000fe400000010ff */
[----:B------:R-:W-:Y:S01]  /*d0d0*/  F2FP.BF16.F32.PACK_AB R80, R81, R80 ;  /* 0x000000505150723e */ /* 0x000fe200000010ff */
[----:B------:R3:W-:Y:S01]  /*d0e0*/  STSM.16.M88.4 [R19], R64 ;  /* 0x0000004013007844 */ /* 0x0007e20000000200 */
[----:B------:R-:W-:Y:S02]  /*d0f0*/  F2FP.BF16.F32.PACK_AB R29, R75, R74 ;  /* 0x0000004a4b1d723e */ /* 0x000fe400000010ff */
[----:B------:R-:W-:-:S02]  /*d100*/  F2FP.BF16.F32.PACK_AB R30, R77, R76 ;  /* 0x0000004c4d1e723e */ /* 0x000fc400000010ff */
[----:B------:R-:W-:Y:S02]  /*d110*/  F2FP.BF16.F32.PACK_AB R31, R79, R78 ;  /* 0x0000004e4f1f723e */ /* 0x000fe400000010ff */
[----:B------:R-:W-:Y:S02]  /*d120*/  F2FP.BF16.F32.PACK_AB R81, R83, R82 ;  /* 0x000000525351723e */ /* 0x000fe400000010ff */
[----:B------:R-:W-:Y:S01]  /*d130*/  F2FP.BF16.F32.PACK_AB R82, R85, R84 ;  /* 0x000000545552723e */ /* 0x000fe200000010ff */
[----:B------:R3:W-:Y:S01]  /*d140*/  STSM.16.M88.4 [R17], R28 ;  /* 0x0000001c11007844 */ /* 0x0007e20000000200 */
[----:B------:R-:W-:Y:S02]  /*d150*/  F2FP.BF16.F32.PACK_AB R83, R87, R86 ;  /* 0x000000565753723e */ /* 0x000fe400000010ff */
[----:B-1----:R-:W-:-:S03]  /*d160*/  LEA R4, P2, R20, UR6, 0x2 ;  /* 0x0000000614047c11 */ /* 0x002fc6000f8410ff */
[----:B------:R3:W-:Y:S01]  /*d170*/  STSM.16.M88.4 [R3], R80 ;  /* 0x0000005003007844 */ /* 0x0007e20000000200 */
[----:B------:R-:W-:Y:S01]  /*d180*/  LEA.HI.X R5, R20, UR7, R27, 0x2, P2 ;  /* 0x0000000714057c11 */ /* 0x000fe200090f141b */
[----:B------:R-:W-:Y:S01]  /*d190*/  @!PT LDS RZ, [RZ] ;  /* 0x00000000fffff984 */ /* 0x000fe20000000800 */
[----:B------:R-:W-:Y:S01]  /*d1a0*/  @!PT LDS RZ, [RZ] ;  /* 0x00000000fffff984 */ /* 0x000fe20000000800 */
[----:B------:R-:W-:Y:S01]  /*d1b0*/  @!PT LDS RZ, [RZ] ;  /* 0x00000000fffff984 */ /* 0x000fe20000000800 */
[----:B------:R1:W-:Y:S06]  /*d1c0*/  MEMBAR.ALL.CTA ;  /* 0x0000000000007992 */ /* 0x0003ec0000008000 */
[----:B-1----:R-:W1:Y:S02]  /*d1d0*/  FENCE.VIEW.ASYNC.S ;  /* 0x00000000000073c6 */ /* 0x002e640000000000 */
[----:B-1----:R-:W-:Y:S06]  /*d1e0*/  BAR.ARV 0x1, 0x120 ;  /* 0x0044800000007b1d */ /* 0x002fec0000002000 */
[----:B------:R3:W-:Y:S04]  /*d1f0*/  @!P1 STG.E desc[UR60][R4.64+0x20], R0 ;  /* 0x0000200004009986 */ /* 0x0007e8000c10193c */
[----:B------:R3:W-:Y:S01]  /*d200*/  @!P0 STG.E desc[UR60][R4.64], R2 ;  /* 0x0000000204008986 */ /* 0x0007e2000c10193c */
[----:B--2---:R-:W-:-:S13]  /*d210*/  ISETP.NE.AND P0, PT, R6, 0x7, PT ;  /* 0x000000070600780c */ /* 0x004fda0003f05270 */
[----:B---3--:R-:W-:Y:S05]  /*d220*/  @P0 BRA `(.L_x_948) ;  /* 0x0000000800740947 */ /* 0x008fea0003800000 */
[----:B------:R-:W-:Y:S01]  /*d230*/  BAR.SYNC.DEFER_BLOCKING 0x1, 0x120 ;  /* 0x0044800000007b1d */ /* 0x000fe20000010000 */
[----:B------:R-:W-:-:S05]  /*d240*/  ELECT P0, URZ, PT ;  /* 0x00000000003f782f */ /* 0x000fca0003800000 */
[----:B------:R-:W-:Y:S08]  /*d250*/  BSSY B0, `(.L_x_949) ;  /* 0x0000013000007945 */ /* 0x000ff00003800000 */
[----:B------:R-:W-:Y:S05]  /*d260*/  @!P0 BRA `(.L_x_950) ;  /* 0x0000000000448947 */ /* 0x000fea0003800000 */
[----:B------:R-:W-:Y:S01]  /*d270*/  ULDC.64 UR8, c[0x0][0x198] ;  /* 0x0000660000087ab9 */ /* 0x000fe20000000a00 */
[----:B------:R-:W-:Y:S02]  /*d280*/  UIADD3 UR5, UR37, 0x4000, URZ ;  /* 0x0000400025057890 */ /* 0x000fe4000fffe03f */
[----:B------:R-:W-:Y:S01]  /*d290*/  UIADD3 UR6, UP0, UR8, 0x9f0, URZ ;  /* 0x000009f008067890 */ /* 0x000fe2000ff1e03f */
[----:B------:R-:W-:Y:S01]  /*d2a0*/  UMOV UR41, URZ ;  /* 0x0000003f00297c82 */ /* 0x000fe20008000000 */
[----:B------:R-:W-:Y:S02]  /*d2b0*/  UMOV UR45, URZ ;  /* 0x0000003f002d7c82 */ /* 0x000fe40008000000 */
[----:B------:R-:W-:Y:S01]  /*d2c0*/  UIADD3.X UR7, URZ, UR9, URZ, UP0, !UPT ;  /* 0x000000093f077290 */ /* 0x000fe200087fe43f */
[----:B------:R-:W-:Y:S01]  /*d2d0*/  UMOV UR40, UR37 ;  /* 0x0000002500287c82 */ /* 0x000fe20008000000 */
[----:B------:R-:W-:-:S07]  /*d2e0*/  UMOV UR8, 0x40 ;  /* 0x0000004000087882 */ /* 0x000fce0000000000 */
[----:B------:R1:W-:Y:S02]  /*d2f0*/  UTMASTG.5D [UR40], [UR6] ;  /* 0x00000028060073b5 */ /* 0x0003e40008020000 */
[----:B-1----:R-:W-:Y:S01]  /*d300*/  UMOV UR40, UR5 ;  /* 0x0000000500287c82 */ /* 0x002fe20008000000 */
[----:B------:R-:W-:Y:S01]  /*d310*/  UMOV UR41, UR8 ;  /* 0x0000000800297c82 */ /* 0x000fe20008000000 */
[----:B------:R-:W-:Y:S01]  /*d320*/  UIADD3 UR5, UR37, 0x2a820, URZ ;  /* 0x0002a82025057890 */ /* 0x000fe2000fffe03f */
[----:B------:R1:W-:Y:S03]  /*d330*/  UTMASTG.5D [UR40], [UR6] ;  /* 0x00000028060073b5 */ /* 0x0003e60008020000 */
[----:B------:R-:W-:Y:S01]  /*d340*/  UPRMT UR5, URZ, 0x654, UR5 ;  /* 0x000006543f057896 */ /* 0x000fe20008000005 */
[----:B------:R0:W-:Y:S01]  /*d350*/  UTMACMDFLUSH ;  /* 0x00000000000079b7 */ /* 0x0001e20000000000 */
[----:B------:R-:W-:-:S07]  /*d360*/  DEPBAR.LE SB0, 0x0 ;  /* 0x000080000000791a */ /* 0x000fce0000000000 */
[----:B-1----:R-:W-:Y:S03]  /*d370*/  SYNCS.ARRIVE.TRANS64.RED.A1T0 RZ, [UR5], RZ ;  /* 0x000000ffffff79a7 */ /* 0x002fe60008100405 */
.L_x_950:
[----:B------:R-:W-:Y:S05]  /*d380*/  BSYNC B0 ;  /* 0x0000000000007941 */ /* 0x000fea0003800000 */
.L_x_949:
[----:B------:R-:W-:Y:S05]  /*d390*/  BRA `(.L_x_948) ;  /* 0x0000000800187947 */ /* 0x000fea0003800000 */
.L_x_947:
[----:B------:R-:W1:Y:S01]  /*d3a0*/  LDC R12, c[0x0][0xdac] ;  /* 0x00036b00ff0c7b82 */ /* 0x000e620000000800 */
[----:B------:R-:W-:Y:S01]  /*d3b0*/  ISETP.GT.AND P0, PT, R171, 0x7f, PT ;  /* 0x0000007fab00780c */ /* 0x000fe20003f04270 */
[----:B------:R-:W-:Y:S01]  /*d3c0*/  USHF.R.S32.HI UR6, URZ, 0x1f, UR43 ;  /* 0x0000001f3f067899 */ /* 0x000fe2000801142b */
[----:B------:R-:W-:Y:S01]  /*d3d0*/  BSSY B0, `(.L_x_951) ;  /* 0x000001b000007945 */ /* 0x000fe20003800000 */
[----:B------:R-:W-:Y:S01]  /*d3e0*/  USHF.R.S32.HI UR7, URZ, 0x1f, UR44 ;  /* 0x0000001f3f077899 */ /* 0x000fe2000801142c */
[----:B------:R-:W-:-:S03]  /*d3f0*/  SHF.R.S32.HI R161, RZ, 0x1f, R160 ;  /* 0x0000001fffa17819 */ /* 0x000fc600000114a0 */
[----:B------:R-:W2:Y:S08]  /*d400*/  LDC.64 R6, c[0x0][0xae0] ;  /* 0x0002b800ff067b82 */ /* 0x000eb00000000a00 */
[----:B------:R-:W3:Y:S01]  /*d410*/  LDC.64 R8, c[0x0][0xae8] ;  /* 0x0002ba00ff087b82 */ /* 0x000ee20000000a00 */
[----:B------:R-:W-:Y:S05]  /*d420*/  @P0 BRA `(.L_x_952) ;  /* 0x0000000000540947 */ /* 0x000fea0003800000 */
[----:B------:R-:W4:Y:S01]  /*d430*/  S2R R0, SR_TID.X ;  /* 0x0000000000007919 */ /* 0x000f220000002100 */
[----:B------:R-:W-:Y:S01]  /*d440*/  ULDC UR5, c[0x0][0xa88] ;  /* 0x0002a20000057ab9 */ /* 0x000fe20000000800 */
[----:B----4-:R-:W-:-:S04]  /*d450*/  IADD3 R2, R165, -0x80, R0 ;  /* 0xffffff80a5027810 */ /* 0x010fc80007ffe000 */
[----:B------:R-:W-:-:S13]  /*d460*/  ISETP.GE.AND P0, PT, R2, UR5, PT ;  /* 0x0000000502007c0c */ /* 0x000fda000bf06270 */
[----:B------:R-:W-:Y:S05]  /*d470*/  @P0 BRA `(.L_x_952) ;  /* 0x0000000000400947 */ /* 0x000fea0003800000 */
[----:B------:R-:W4:Y:S01]  /*d480*/  LDC.64 R4, c[0x0][0xb70] ;  /* 0x0002dc00ff047b82 */ /* 0x000f220000000a00 */
[----:B------:R-:W-:Y:S01]  /*d490*/  SHF.R.S32.HI R3, RZ, 0x1f, R2 ;  /* 0x0000001fff037819 */ /* 0x000fe20000011402 */
[----:B------:R-:W-:-:S06]  /*d4a0*/  ULDC.64 UR8, c[0x0][0xb40] ;  /* 0x0002d00000087ab9 */ /* 0x000fcc0000000a00 */
[----:B------:R-:W5:Y:S01]  /*d4b0*/  LDC.64 R10, c[0x0][0xb78] ;  /* 0x0002de00ff0a7b82 */ /* 0x000f620000000a00 */
[C---:B----4-:R-:W-:Y:S02]  /*d4c0*/  IMAD R0, R4.reuse, UR6, RZ ;  /* 0x0000000604007c24 */ /* 0x050fe4000f8e02ff */
[----:B------:R-:W-:-:S04]  /*d4d0*/  IMAD.WIDE.U32 R2, R4, UR43, R2 ;  /* 0x0000002b04027c25 */ /* 0x000fc8000f8e0002 */
[----:B------:R-:W-:Y:S02]  /*d4e0*/  IMAD R5, R5, UR43, R0 ;  /* 0x0000002b05057c24 */ /* 0x000fe4000f8e0200 */
[C---:B-----5:R-:W-:Y:S02]  /*d4f0*/  IMAD R0, R10.reuse, UR7, RZ ;  /* 0x000000070a007c24 */ /* 0x060fe4000f8e02ff */
[----:B------:R-:W-:Y:S02]  /*d500*/  IMAD.IADD R3, R3, 0x1, R5 ;  /* 0x0000000103037824 */ /* 0x000fe400078e0205 */
[----:B------:R-:W-:Y:S02]  /*d510*/  IMAD R5, R11, UR44, R0 ;  /* 0x0000002c0b057c24 */ /* 0x000fe4000f8e0200 */
[----:B------:R-:W-:-:S04]  /*d520*/  IMAD.WIDE.U32 R2, R10, UR44, R2 ;  /* 0x0000002c0a027c25 */ /* 0x000fc8000f8e0002 */
[----:B------:R-:W-:Y:S01]  /*d530*/  IMAD.IADD R3, R3, 0x1, R5 ;  /* 0x0000000103037824 */ /* 0x000fe200078e0205 */
[----:B------:R-:W-:-:S04]  /*d540*/  LEA R4, P0, R2, UR8, 0x2 ;  /* 0x0000000802047c11 */ /* 0x000fc8000f8010ff */
[----:B------:R-:W-:Y:S01]  /*d550*/  LEA.HI.X R5, R2, UR9, R3, 0x2, P0 ;  /* 0x0000000902057c11 */ /* 0x000fe200080f1403 */
[----:B------:R-:W-:-:S05]  /*d560*/  IMAD.MOV.U32 R3, RZ, RZ, -0x800000 ;  /* 0xff800000ff037424 */ /* 0x000fca00078e00ff */
[----:B------:R4:W-:Y:S03]  /*d570*/  STG.E desc[UR60][R4.64], R3 ;  /* 0x0000000304007986 */ /* 0x0009e6000c10193c */
.L_x_952:
[----:B------:R-:W-:Y:S05]  /*d580*/  BSYNC B0 ;  /* 0x0000000000007941 */ /* 0x000fea0003800000 */
.L_x_951:
[----:B------:R-:W-:Y:S01]  /*d590*/  ULDC UR5, c[0x0][0xa88] ;  /* 0x0002a20000057ab9 */ /* 0x000fe20000000800 */
[C---:B--2---:R-:W-:Y:S01]  /*d5a0*/  IMAD R0, R6.reuse, UR6, RZ ;  /* 0x0000000606007c24 */ /* 0x044fe2000f8e02ff */
[----:B------:R-:W-:Y:S01]  /*d5b0*/  UIADD3 UR42, -UR42, UR5, URZ ;  /* 0x000000052a2a7290 */ /* 0x000fe2000fffe13f */
[----:B----4-:R-:W-:Y:S01]  /*d5c0*/  IMAD.WIDE.U32 R2, R6, UR43, R160 ;  /* 0x0000002b06027c25 */ /* 0x010fe2000f8e00a0 */
[----:B------:R-:W-:Y:S01]  /*d5d0*/  ULOP3.LUT UR45, URZ, UR45, URZ, 0x33, !UPT ;  /* 0x0000002d3f2d7292 */ /* 0x000fe2000f8e333f */
[----:B------:R-:W-:Y:S01]  /*d5e0*/  SHF.R.S32.HI R163, RZ, 0x1f, R162 ;  /* 0x0000001fffa37819 */ /* 0x000fe200000114a2 */
[----:B------:R-:W-:Y:S01]  /*d5f0*/  BSSY B0, `(.L_x_953) ;  /* 0x0000021000007945 */ /* 0x000fe20003800000 */
[----:B------:R-:W-:Y:S01]  /*d600*/  IMAD R5, R7, UR43, R0 ;  /* 0x0000002b07057c24 */ /* 0x000fe2000f8e0200 */
[C---:B------:R-:W-:Y:S01]  /*d610*/  ISETP.GE.AND P2, PT, R162.reuse, UR42, PT ;  /* 0x0000002aa2007c0c */ /* 0x040fe2000bf46270 */
[C---:B------:R-:W-:Y:S02]  /*d620*/  VIADD R0, R162.reuse, 0x40 ;  /* 0x00000040a2007836 */ /* 0x040fe40000000000 */
[----:B------:R-:W-:-:S02]  /*d630*/  VIADD R4, R162, 0x20 ;  /* 0x00000020a2047836 */ /* 0x000fc40000000000 */
[----:B------:R-:W-:Y:S01]  /*d640*/  IMAD.IADD R3, R3, 0x1, R5 ;  /* 0x0000000103037824 */ /* 0x000fe200078e0205 */
[----:B------:R-:W-:Y:S01]  /*d650*/  ISETP.GE.AND P0, PT, R0, UR42, PT ;  /* 0x0000002a00007c0c */ /* 0x000fe2000bf06270 */
[----:B---3--:R-:W-:Y:S01]  /*d660*/  IMAD R0, R8, UR7, RZ ;  /* 0x0000000708007c24 */ /* 0x008fe2000f8e02ff */
[----:B------:R-:W-:Y:S01]  /*d670*/  ISETP.GE.AND P4, PT, R4, UR42, PT ;  /* 0x0000002a04007c0c */ /* 0x000fe2000bf86270 */
[----:B------:R-:W-:Y:S02]  /*d680*/  VIADD R4, R162, 0x60 ;  /* 0x00000060a2047836 */ /* 0x000fe40000000000 */
[----:B------:R-:W-:Y:S02]  /*d690*/  IMAD R9, R9, UR44, R0 ;  /* 0x0000002c09097c24 */ /* 0x000fe4000f8e0200 */
[----:B-1----:R-:W-:Y:S01]  /*d6a0*/  VIADD R5, R12, UR45 ;  /* 0x0000002d0c057c36 */ /* 0x002fe20008000000 */
[----:B------:R-:W-:Y:S01]  /*d6b0*/  ISETP.GE.AND P1, PT, R4, UR42, PT ;  /* 0x0000002a04007c0c */ /* 0x000fe2000bf26270 */
[----:B------:R-:W-:-:S04]  /*d6c0*/  IMAD.WIDE.U32 R6, R8, UR44, R2 ;  /* 0x0000002c08067c25 */ /* 0x000fc8000f8e0002 */
[----:B------:R-:W-:-:S04]  /*d6d0*/  IMAD.WIDE R4, R5, 0x80, R162 ;  /* 0x0000008005047825 */ /* 0x000fc800078e02a2 */
[----:B------:R-:W-:Y:S01]  /*d6e0*/  IMAD.IADD R11, R7, 0x1, R9 ;  /* 0x00000001070b7824 */ /* 0x000fe200078e0209 */
[----:B------:R-:W-:Y:S06]  /*d6f0*/  @P2 BRA `(.L_x_954) ;  /* 0x0000000000402947 */ /* 0x000fec0003800000 */
[----:B------:R-:W-:Y:S01]  /*d700*/  ULDC.64 UR6, c[0x0][0xad8] ;  /* 0x0002b60000067ab9 */ /* 0x000fe20000000a00 */
[C---:B------:R-:W-:Y:S01]  /*d710*/  VIADD R0, R160.reuse, 0x40 ;  /* 0x00000040a0007836 */ /* 0x040fe20000000000 */
[----:B------:R-:W-:Y:S01]  /*d720*/  ULDC UR5, c[0x0][0xa8c] ;  /* 0x0002a30000057ab9 */ /* 0x000fe20000000800 */
[----:B------:R-:W-:Y:S01]  /*d730*/  IMAD R9, R5, UR6, RZ ;  /* 0x0000000605097c24 */ /* 0x000fe2000f8e02ff */
[----:B------:R-:W-:Y:S01]  /*d740*/  ISETP.GE.AND P2, PT, R160, UR5, PT ;  /* 0x00000005a0007c0c */ /* 0x000fe2000bf46270 */
[----:B------:R-:W-:Y:S01]  /*d750*/  IMAD.MOV.U32 R2, RZ, RZ, R6 ;  /* 0x000000ffff027224 */ /* 0x000fe200078e0006 */
[----:B------:R-:W-:Y:S01]  /*d760*/  ISETP.GE.AND P3, PT, R0, UR5, PT ;  /* 0x0000000500007c0c */ /* 0x000fe2000bf66270 */
[----:B------:R-:W-:Y:S02]  /*d770*/  IMAD.MOV.U32 R3, RZ, RZ, R11 ;  /* 0x000000ffff037224 */ /* 0x000fe400078e000b */
        /* <DEDUP_REMOVED lines=8> */
.L_x_954:
[----:B------:R-:W-:Y:S05]  /*d800*/  BSYNC B0 ;  /* 0x0000000000007941 */ /* 0x000fea0003800000 */
.L_x_953:
[----:B------:R-:W-:Y:S04]  /*d810*/  BSSY B0, `(.L_x_955) ;  /* 0x0000014000007945 */ /* 0x000fe80003800000 */
[----:B------:R-:W-:Y:S05]  /*d820*/  @P4 BRA `(.L_x_956) ;  /* 0x0000000000484947 */ /* 0x000fea0003800000 */
[----:B-1----:R-:W-:Y:S01]  /*d830*/  IADD3 R9, P2, R4, 0x20, RZ ;  /* 0x0000002004097810 */ /* 0x002fe20007f5e0ff */
[----:B------:R-:W-:Y:S01]  /*d840*/  ULDC.64 UR6, c[0x0][0xad8] ;  /* 0x0002b60000067ab9 */ /* 0x000fe20000000a00 */
[----:B------:R-:W-:Y:S01]  /*d850*/  IMAD.MOV.U32 R2, RZ, RZ, R6 ;  /* 0x000000ffff027224 */ /* 0x000fe200078e0006 */
[----:B------:R-:W-:Y:S01]  /*d860*/  ULDC UR5, c[0x0][0xa8c] ;  /* 0x0002a30000057ab9 */ /* 0x000fe20000000800 */
[----:B------:R-:W-:Y:S01]  /*d870*/  IMAD.MOV.U32 R3, RZ, RZ, R11 ;  /* 0x000000ffff037224 */ /* 0x000fe200078e000b */
[C---:B------:R-:W-:Y:S01]  /*d880*/  ISETP.GE.AND P3, PT, R160.reuse, UR5, PT ;  /* 0x00000005a0007c0c */ /* 0x040fe2000bf66270 */
[----:B------:R-:W-:Y:S02]  /*d890*/  IMAD.X R0, RZ, RZ, R5, P2 ;  /* 0x000000ffff007224 */ /* 0x000fe400010e0605 */
        /* <DEDUP_REMOVED lines=11> */
.L_x_956:
[----:B------:R-:W-:Y:S05]  /*d950*/  BSYNC B0 ;  /* 0x0000000000007941 */ /* 0x000fea0003800000 */
.L_x_955:
[----:B------:R-:W-:Y:S04]  /*d960*/  BSSY B0, `(.L_x_957) ;  /* 0x0000014000007945 */ /* 0x000fe80003800000 */
[----:B------:R-:W-:Y:S05]  /*d970*/  @P0 BRA `(.L_x_958) ;  /* 0x0000000000480947 */ /* 0x000fea0003800000 */
[----:B-12---:R-:W-:Y:S01]  /*d980*/  IADD3 R9, P0, R4, 0x40, RZ ;  /* 0x0000004004097810 */ /* 0x006fe20007f1e0ff */
        /* <DEDUP_REMOVED lines=17> */
.L_x_958:
[----:B------:R-:W-:Y:S05]  /*daa0*/  BSYNC B0 ;  /* 0x0000000000007941 */ /* 0x000fea0003800000 */
.L_x_957:
        /* <DEDUP_REMOVED lines=20> */
.L_x_959:
[----:B------:R-:W-:Y:S05]  /*dbf0*/  BSYNC B0 ;  /* 0x0000000000007941 */ /* 0x000fea0003800000 */
.L_x_948:
[----:B------:R-:W5:Y:S02]  /*dc00*/  LDC R0, c[0x0][0xda8] ;  /* 0x00036a00ff007b82 */ /* 0x000f640000000800 */
[----:B-----5:R-:W-:-:S13]  /*dc10*/  ISETP.LE.AND P0, PT, R0, UR4, PT ;  /* 0x0000000400007c0c */ /* 0x020fda000bf03270 */
[----:B------:R-:W-:Y:S05]  /*dc20*/  @!P0 BRA `(.L_x_960) ;  /* 0xffffff30006c8947 */ /* 0x000fea000383ffff */
[----:B------:R-:W-:Y:S05]  /*dc30*/  EXIT ;  /* 0x000000000000794d */ /* 0x000fea0003800000 */
.L_x_866:
[----:B------:R-:W-:-:S08]  /*dc40*/  NOP ;  /* 0x0000000000007918 */ /* 0x000fd00000000000 */
[----:B-1----:R-:W1:-:S00]  /*dc50*/  USETMAXREG.DEALLOC.CTAPOOL 0x18 ;  /* 0x00000018000079c8 */ /* 0x002e4000080e0500 */
[----:B-1----:R-:W-:-:S06]  /*dc60*/  LOP3.LUT R0, R0, 0x3, RZ, 0xc0, !PT ;  /* 0x0000000300007812 */ /* 0x002fcc00078ec0ff */
[----:B------:R-:W1:Y:S02]  /*dc70*/  SHFL.IDX PT, R0, R0, RZ, 0x1f ;  /* 0x00001fff00007589 */ /* 0x000e6400000e0000 */
[----:B-1----:R-:W-:-:S13]  /*dc80*/  ISETP.NE.AND P0, PT, R0, RZ, PT ;  /* 0x000000ff0000720c */ /* 0x002fda0003f05270 */
[----:B------:R-:W-:Y:S05]  /*dc90*/  @P0 EXIT ;  /* 0x000000000000094d */ /* 0x000fea0003800000 */
[----:B------:R-:W1:Y:S01]  /*dca0*/  S2UR UR4, SR_CTAID.X ;  /* 0x00000000000479c3 */ /* 0x000e620000002500 */
[----:B------:R-:W-:Y:S01]  /*dcb0*/  UMOV UR47, URZ ;  /* 0x0000003f002f7c82 */ /* 0x000fe20008000000 */
[----:B------:R-:W-:Y:S02]  /*dcc0*/  IMAD.MOV.U32 R16, RZ, RZ, RZ ;  /* 0x000000ffff107224 */ /* 0x000fe400078e00ff */
[----:B------:R-:W-:-:S04]  /*dcd0*/  IMAD.MOV.U32 R17, RZ, RZ, 0x1 ;  /* 0x00000001ff117424 */ /* 0x000fc800078e00ff */
[----:B------:R-:W1:Y:S02]  /*dce0*/  LDC R0, c[0x0][0xda8] ;  /* 0x00036a00ff007b82 */ /* 0x000e640000000800 */
[----:B-1----:R-:W-:-:S13]  /*dcf0*/  ISETP.LE.AND P0, PT, R0, UR4, PT ;  /* 0x0000000400007c0c */ /* 0x002fda000bf03270 */
[----:B------:R-:W-:Y:S05]  /*dd00*/  @P0 BRA `(.L_x_961) ;  /* 0x0000002c00f40947 */ /* 0x000fea0003800000 */
[----:B------:R-:W-:Y:S01]  /*dd10*/  IMAD.U32 R19, RZ, RZ, UR4 ;  /* 0x00000004ff137e24 */ /* 0x000fe2000f8e00ff */
[----:B------:R-:W-:Y:S01]  /*dd20*/  ULDC UR48, c[0x0][0xc] ;  /* 0x0000030000307ab9 */ /* 0x000fe20000000800 */
[----:B------:R-:W-:Y:S01]  /*dd30*/  IMAD.MOV.U32 R17, RZ, RZ, 0x1 ;  /* 0x00000001ff117424 */ /* 0x000fe200078e00ff */
[----:B------:R-:W-:Y:S01]  /*dd40*/  ULDC.64 UR44, c[0x0][0x198] ;  /* 0x00006600002c7ab9 */ /* 0x000fe20000000a00 */
[----:B------:R-:W-:Y:S01]  /*dd50*/  IMAD.MOV.U32 R16, RZ, RZ, RZ ;  /* 0x000000ffff107224 */ /* 0x000fe200078e00ff */
[----:B------:R-:W-:-:S06]  /*dd60*/  UMOV UR47, URZ ;  /* 0x0000003f002f7c82 */ /* 0x000fcc0008000000 */
.L_x_1015:
[----:B------:R-:W-:Y:S01]  /*dd70*/  ULDC UR7, c[0x0][0xdd0] ;  /* 0x0003740000077ab9 */ /* 0x000fe20000000800 */
[----:B-1----:R-:W1:Y:S01]  /*dd80*/  LDC R0, c[0x0][0xde8] ;  /* 0x00037a00ff007b82 */ /* 0x002e620000000800 */
[C---:B------:R-:W-:Y:S01]  /*dd90*/  R2UR UR8, R19.reuse ;  /* 0x00000000130872ca */ /* 0x040fe200000e0000 */
[----:B------:R-:W-:Y:S01]  /*dda0*/  UISETP.NE.AND UP0, UPT, UR7, 0x1, UPT ;  /* 0x000000010700788c */ /* 0x000fe2000bf05270 */
[----:B------:R-:W-:-:S10]  /*ddb0*/  R2UR UR6, R19 ;  /* 0x00000000130672ca */ /* 0x000fd400000e0000 */
[----:B------:R-:W-:Y:S01]  /*ddc0*/  @UP0 ULDC UR4, c[0x0][0xdd4] ;  /* 0x0003750000040ab9 */ /* 0x000fe20000000800 */
[----:B------:R-:W-:Y:S01]  /*ddd0*/  @UP0 ULDC UR9, c[0x0][0xdd8] ;  /* 0x0003760000090ab9 */ /* 0x000fe20000000800 */
[----:B------:R-:W-:-:S04]  /*dde0*/  UIMAD.WIDE.U32 UR4, UR8, UR4, URZ ;  /* 0x00000004080472a5 */ /* 0x000fc8000f8e003f */
[----:B------:R-:W-:-:S04]  /*ddf0*/  @UP0 USHF.R.U32.HI UR8, URZ, UR9, UR5 ;  /* 0x000000093f080299 */ /* 0x000fc80008011605 */
[----:B------:R-:W-:Y:S02]  /*de00*/  UIADD3 UR4, -UR8, URZ, URZ ;  /* 0x0000003f08047290 */ /* 0x000fe4000fffe13f */
[----:B-1----:R-:W-:Y:S02]  /*de10*/  ISETP.LE.AND P0, PT, R0, UR8, PT ;  /* 0x0000000800007c0c */ /* 0x002fe4000bf03270 */
[----:B------:R-:W-:-:S11]  /*de20*/  UIMAD UR7, UR7, UR4, UR6 ;  /* 0x00000004070772a4 */ /* 0x000fd6000f8e0206 */
[----:B------:R-:W-:Y:S05]  /*de30*/  @!P0 BRA `(.L_x_962) ;  /* 0x0000000000208947 */ /* 0x000fea0003800000 */
        /* <DEDUP_REMOVED lines=8> */
.L_x_962:
[----:B------:R-:W-:Y:S01]  /*dec0*/  ULDC UR9, c[0x0][0xdc4] ;  /* 0x0003710000097ab9 */ /* 0x000fe20000000800 */
[----:B------:R-:W-:Y:S01]  /*ded0*/  UMOV UR6, UR7 ;  /* 0x0000000700067c82 */ /* 0x000fe20008000000 */
[----:B------:R-:W-:-:S11]  /*dee0*/  UISETP.NE.AND UP0, UPT, UR9, 0x1, UPT ;  /* 0x000000010900788c */ /* 0x000fd6000bf05270 */
[----:B------:R-:W-:Y:S02]  /*def0*/  @UP0 ULDC.64 UR10, c[0x0][0xdc8] ;  /* 0x00037200000a0ab9 */ /* 0x000fe40000000a00 */
[----:B------:R-:W-:-:S04]  /*df00*/  UIMAD.WIDE.U32 UR4, UR7, UR10, URZ ;  /* 0x0000000a070472a5 */ /* 0x000fc8000f8e003f */
[----:B------:R-:W-:-:S04]  /*df10*/  @UP0 USHF.R.U32.HI UR6, URZ, UR11, UR5 ;  /* 0x0000000b3f060299 */ /* 0x000fc80008011605 */
[----:B------:R-:W-:-:S12]  /*df20*/  UIMAD UR4, UR6, UR9, URZ ;  /* 0x00000009060472a4 */ /* 0x000fd8000f8e023f */
.L_x_963:
[----:B------:R-:W-:Y:S01]  /*df30*/  ULDC.64 UR12, c[0x0][0x3f8] ;  /* 0x0000fe00000c7ab9 */ /* 0x000fe20000000a00 */
[----:B------:R-:W-:Y:S02]  /*df40*/  UIADD3 UR9, UR7, -UR4, URZ ;  /* 0x8000000407097290 */ /* 0x000fe4000fffe03f */
[----:B------:R-:W-:Y:S02]  /*df50*/  UISETP.NE.U32.AND UP0, UPT, UR12, URZ, UPT ;  /* 0x0000003f0c00728c */ /* 0x000fe4000bf05070 */
[----:B------:R-:W-:Y:S01]  /*df60*/  ULOP3.LUT UR10, URZ, UR6, URZ, 0x33, !UPT ;  /* 0x000000063f0a7292 */ /* 0x000fe2000f8e333f */
[----:B------:R-:W-:Y:S01]  /*df70*/  ULDC UR12, c[0x0][0xdb8] ;  /* 0x00036e00000c7ab9 */ /* 0x000fe20000000800 */
[----:B------:R-:W-:Y:S01]  /*df80*/  ULDC.64 UR4, c[0x0][0x9e0] ;  /* 0x0002780000047ab9 */ /* 0x000fe20000000a00 */
[----:B------:R-:W-:Y:S02]  /*df90*/  UISETP.NE.AND UP1, UPT, UR12, 0x1, UPT ;  /* 0x000000010c00788c */ /* 0x000fe4000bf25270 */
[----:B------:R-:W-:Y:S01]  /*dfa0*/  UISETP.NE.AND.EX UP0, UPT, UR13, URZ, UPT, UP0 ;  /* 0x0000003f0d00728c */ /* 0x000fe2000bf05300 */
[----:B------:R-:W-:-:S02]  /*dfb0*/  ULDC UR11, c[0x0][0xdc4] ;  /* 0x00037100000b7ab9 */ /* 0x000fc40000000800 */
[----:B------:R-:W-:Y:S01]  /*dfc0*/  ULDC UR13, c[0x0][0xdac] ;  /* 0x00036b00000d7ab9 */ /* 0x000fe20000000800 */
[----:B------:R-:W-:Y:S02]  /*dfd0*/  UISETP.GE.AND UP2, UPT, UR5, 0x1, UPT ;  /* 0x000000010500788c */ /* 0x000fe4000bf46270 */
[----:B------:R-:W-:Y:S02]  /*dfe0*/  UIMAD UR11, UR8, UR11, UR9 ;  /* 0x0000000b080b72a4 */ /* 0x000fe4000f8e0209 */
[----:B------:R-:W-:Y:S01]  /*dff0*/  UIADD3 UR10, UR10, UR13, URZ ;  /* 0x0000000d0a0a7290 */ /* 0x000fe2000fffe03f */
[----:B------:R-:W-:Y:S01]  /*e000*/  @UP1 ULDC UR8, c[0x0][0xdbc] ;  /* 0x00036f0000081ab9 */ /* 0x000fe20000000800 */
[----:B------:R-:W-:Y:S01]  /*e010*/  PLOP3.LUT P1, PT, PT, PT, UP2, 0x80, 0x0 ;  /* 0x000000000000781c */ /* 0x000fe20003f2f028 */
[----:B------:R-:W-:Y:S02]  /*e020*/  UIMAD.WIDE.U32 UR8, UR11, UR8, URZ ;  /* 0x000000080b0872a5 */ /* 0x000fe4000f8e003f */
[----:B------:R-:W-:Y:S01]  /*e030*/  USHF.L.U32 UR41, UR10, 0x7, URZ ;  /* 0x000000070a297899 */ /* 0x000fe2000800063f */
[----:B------:R-:W-:Y:S01]  /*e040*/  ULDC UR14, c[0x0][0x404] ;  /* 0x00010100000e7ab9 */ /* 0x000fe20000000800 */
[----:B------:R-:W-:Y:S01]  /*e050*/  ULDC UR7, c[0x0][0x288] ;  /* 0x0000a20000077ab9 */ /* 0x000fe20000000800 */
[----:B------:R-:W-:Y:S01]  /*e060*/  @UP1 ULDC UR13, c[0x0][0xdc0] ;  /* 0x00037000000d1ab9 */ /* 0x000fe20000000800 */
[----:B------:R-:W-:Y:S01]  /*e070*/  UMOV UR43, UR11 ;  /* 0x0000000b002b7c82 */ /* 0x000fe20008000000 */
[----:B------:R-:W-:-:S02]  /*e080*/  USEL UR14, UR14, 0x1, UP0 ;  /* 0x000000010e0e7887 */ /* 0x000fc40008000000 */
[----:B------:R-:W-:Y:S02]  /*e090*/  UIADD3 UR10, UR41, 0x80, -UR7 ;  /* 0x00000080290a7890 */ /* 0x000fe4000fffe807 */
[----:B------:R-:W-:Y:S01]  /*e0a0*/  @UP1 USHF.R.U32.HI UR43, URZ, UR13, UR9 ;  /* 0x0000000d3f2b1299 */ /* 0x000fe20008011609 */
[----:B------:R-:W-:Y:S02]  /*e0b0*/  ULDC UR6, c[0x0][0x2e0] ;  /* 0x0000b80000067ab9 */ /* 0x000fe40000000800 */
[----:B------:R-:W-:Y:S02]  /*e0c0*/  UIMAD UR8, UR14, UR6, UR10 ;  /* 0x000000060e0872a4 */ /* 0x000fe4000f8e020a */
[----:B------:R-:W-:Y:S02]  /*e0d0*/  UIADD3 UR42, -UR43, URZ, URZ ;  /* 0x0000003f2b2a7290 */ /* 0x000fe4000fffe13f */
[----:B------:R-:W-:Y:S02]  /*e0e0*/  UIADD3 UR4, UR8, UR4, URZ ;  /* 0x0000000408047290 */ /* 0x000fe4000fffe03f */
[----:B------:R-:W-:Y:S01]  /*e0f0*/  UIMAD UR42, UR12, UR42, UR11 ;  /* 0x0000002a0c2a72a4 */ /* 0x000fe2000f8e020b */
[----:B------:R-:W-:Y:S11]  /*e100*/  @!P1 BRA `(.L_x_964) ;  /* 0x0000000000449947 */ /* 0x000ff60003800000 */
[----:B------:R-:W-:Y:S01]  /*e110*/  ISETP.LT.AND P0, PT, RZ, UR8, PT ;  /* 0x00000008ff007c0c */ /* 0x000fe2000bf01270 */
[----:B------:R-:W-:-:S12]  /*e120*/  UIADD3 UR10, UR8, -0x1, URZ ;  /* 0xffffffff080a7890 */ /* 0x000fd8000fffe03f */
[----:B------:R-:W-:Y:S05]  /*e130*/  @P0 BRA `(.L_x_965) ;  /* 0x00000000001c0947 */ /* 0x000fea0003800000 */
[----:B------:R-:W-:Y:S02]  /*e140*/  UISETP.NE.AND UP0, UPT, UR5, 0x1, UPT ;  /* 0x000000010500788c */ /* 0x000fe4000bf05270 */
[----:B------:R-:W-:-:S09]  /*e150*/  UIADD3 UR10, -UR8, URZ, URZ ;  /* 0x0000003f080a7290 */ /* 0x000fd2000fffe13f */
[----:B------:R-:W-:Y:S02]  /*e160*/  @UP0 ULDC.64 UR12, c[0x0][0x9e8] ;  /* 0x00027a00000c0ab9 */ /* 0x000fe40000000a00 */
[----:B------:R-:W-:-:S04]  /*e170*/  UIMAD.WIDE.U32 UR8, UR10, UR12, URZ ;  /* 0x0000000c0a0872a5 */ /* 0x000fc8000f8e003f */
[----:B------:R-:W-:-:S04]  /*e180*/  @UP0 USHF.R.U32.HI UR10, URZ, UR13, UR9 ;  /* 0x0000000d3f0a0299 */ /* 0x000fc80008011609 */
[----:B------:R-:W-:Y:S01]  /*e190*/  ULOP3.LUT UR10, URZ, UR10, URZ, 0x33, !UPT ;  /* 0x0000000a3f0a7292 */ /* 0x000fe2000f8e333f */
[----:B------:R-:W-:Y:S11]  /*e1a0*/  BRA `(.L_x_966) ;  /* 0x0000000000107947 */ /* 0x000ff60003800000 */
.L_x_965:
[----:B------:R-:W-:-:S11]  /*e1b0*/  UISETP.NE.AND UP0, UPT, UR5, 0x1, UPT ;  /* 0x000000010500788c */ /* 0x000fd6000bf05270 */
[----:B------:R-:W-:Y:S02]  /*e1c0*/  @UP0 ULDC.64 UR12, c[0x0][0x9e8] ;  /* 0x00027a00000c0ab9 */ /* 0x000fe40000000a00 */
[----:B------:R-:W-:-:S04]  /*e1d0*/  UIMAD.WIDE.U32 UR8, UR10, UR12, URZ ;  /* 0x0000000c0a0872a5 */ /* 0x000fc8000f8e003f */
[----:B------:R-:W-:-:S12]  /*e1e0*/  @UP0 USHF.R.U32.HI UR10, URZ, UR13, UR9 ;  /* 0x0000000d3f0a0299 */ /* 0x000fd80008011609 */
.L_x_966:
[----:B------:R-:W-:-:S04]  /*e1f0*/  UIMAD UR10, UR10, UR5, UR5 ;  /* 0x000000050a0a72a4 */ /* 0x000fc8000f8e0205 */
[----:B------:R-:W-:-:S04]  /*e200*/  UISETP.LT.AND UP0, UPT, UR4, UR10, UPT ;  /* 0x0000000a0400728c */ /* 0x000fc8000bf01270 */
[----:B------:R-:W-:-:S12]  /*e210*/  USEL UR4, UR4, UR10, UP0 ;  /* 0x0000000a04047287 */ /* 0x000fd80008000000 */
.L_x_964:
[----:B------:R-:W-:Y:S02]  /*e220*/  UIMAD UR8, UR14, UR6, 0x5f ;  /* 0x0000005f0e0874a4 */ /* 0x000fe4000f8e0206 */
[----:B------:R-:W-:Y:S02]  /*e230*/  UIADD3 UR10, UR4, 0x5f, URZ ;  /* 0x0000005f040a7890 */ /* 0x000fe4000fffe03f */
[----:B------:R-:W-:Y:S02]  /*e240*/  UIMAD.WIDE UR8, UR8, 0x2aaaaaab, URZ ;  /* 0x2aaaaaab080878a5 */ /* 0x000fe4000f8e023f */
[----:B------:R-:W-:Y:S02]  /*e250*/  UIMAD.WIDE UR10, UR10, 0x2aaaaaab, URZ ;  /* 0x2aaaaaab0a0a78a5 */ /* 0x000fe4000f8e023f */
[----:B------:R-:W-:Y:S02]  /*e260*/  USHF.R.U32.HI UR8, URZ, 0x1f, UR9 ;  /* 0x0000001f3f087899 */ /* 0x000fe40008011609 */
[----:B------:R-:W-:-:S02]  /*e270*/  USHF.R.U32.HI UR4, URZ, 0x1f, UR11 ;  /* 0x0000001f3f047899 */ /* 0x000fc4000801160b */
[----:B------:R-:W-:Y:S02]  /*e280*/  UIADD3 UR7, UR41, -UR7, URZ ;  /* 0x8000000729077290 */ /* 0x000fe4000fffe03f */
[----:B------:R-:W-:Y:S02]  /*e290*/  ULEA.HI.SX32 UR9, UR9, UR8, 0x1c ;  /* 0x0000000809097291 */ /* 0x000fe4000f8fe23f */
[----:B------:R-:W-:Y:S02]  /*e2a0*/  ULEA.HI.SX32 UR4, UR11, UR4, 0x1c ;  /* 0x000000040b047291 */ /* 0x000fe4000f8fe23f */
[----:B------:R-:W-:Y:S02]  /*e2b0*/  UIMAD UR7, UR14, UR6, UR7 ;  /* 0x000000060e0772a4 */ /* 0x000fe4000f8e0207 */
[----:B------:R-:W-:Y:S01]  /*e2c0*/  UISETP.LT.AND UP0, UPT, UR9, UR4, UPT ;  /* 0x000000040900728c */ /* 0x000fe2000bf01270 */
[----:B------:R-:W-:Y:S02]  /*e2d0*/  ULDC UR8, c[0x0][0x9dc] ;  /* 0x0002770000087ab9 */ /* 0x000fe40000000800 */
[----:B------:R-:W-:-:S02]  /*e2e0*/  UIADD3 UR8, UR7, -UR8, URZ ;  /* 0x8000000807087290 */ /* 0x000fc4000fffe03f */
[----:B------:R-:W-:Y:S01]  /*e2f0*/  USEL UR46, UR9, UR4, UP0 ;  /* 0x00000004092e7287 */ /* 0x000fe20008000000 */
[----:B------:R-:W-:Y:S11]  /*e300*/  @!P1 BRA `(.L_x_967) ;  /* 0x0000000000489947 */ /* 0x000ff60003800000 */
[----:B------:R-:W-:Y:S02]  /*e310*/  UMOV UR4, UR7 ;  /* 0x0000000700047c82 */ /* 0x000fe40008000000 */
[----:B------:R-:W-:-:S06]  /*e320*/  UISETP.GT.AND UP0, UPT, UR4, -0x1, UPT ;  /* 0xffffffff0400788c */ /* 0x000fcc000bf04270 */
[----:B------:R-:W-:-:S13]  /*e330*/  PLOP3.LUT P0, PT, PT, PT, UP0, 0x80, 0x0 ;  /* 0x000000000000781c */ /* 0x000fda0003f0f008 */
[----:B------:R-:W-:Y:S05]  /*e340*/  @P0 BRA `(.L_x_968) ;  /* 0x00000000001c0947 */ /* 0x000fea0003800000 */
[----:B------:R-:W-:Y:S02]  /*e350*/  UISETP.NE.AND UP0, UPT, UR5, 0x1, UPT ;  /* 0x000000010500788c */ /* 0x000fe4000bf05270 */
[----:B------:R-:W-:-:S09]  /*e360*/  ULOP3.LUT UR4, URZ, UR4, URZ, 0x33, !UPT ;  /* 0x000000043f047292 */ /* 0x000fd2000f8e333f */
[----:B------:R-:W-:Y:S02]  /*e370*/  @UP0 ULDC.64 UR10, c[0x0][0x9e8] ;  /* 0x00027a00000a0ab9 */ /* 0x000fe40000000a00 */
[----:B------:R-:W-:-:S04]  /*e380*/  UIMAD.WIDE.U32 UR6, UR4, UR10, URZ ;  /* 0x0000000a040672a5 */ /* 0x000fc8000f8e003f */
[----:B------:R-:W-:-:S04]  /*e390*/  @UP0 USHF.R.U32.HI UR4, URZ, UR11, UR7 ;  /* 0x0000000b3f040299 */ /* 0x000fc80008011607 */
[----:B------:R-:W-:Y:S01]  /*e3a0*/  ULOP3.LUT UR4, URZ, UR4, URZ, 0x33, !UPT ;  /* 0x000000043f047292 */ /* 0x000fe2000f8e333f */
[----:B------:R-:W-:Y:S11]  /*e3b0*/  BRA `(.L_x_969) ;  /* 0x0000000000107947 */ /* 0x000ff60003800000 */
.L_x_968:
[----:B------:R-:W-:-:S11]  /*e3c0*/  UISETP.NE.AND UP0, UPT, UR5, 0x1, UPT ;  /* 0x000000010500788c */ /* 0x000fd6000bf05270 */
[----:B------:R-:W-:Y:S02]  /*e3d0*/  @UP0 ULDC.64 UR10, c[0x0][0x9e8] ;  /* 0x00027a00000a0ab9 */ /* 0x000fe40000000a00 */
[----:B------:R-:W-:-:S04]  /*e3e0*/  UIMAD.WIDE.U32 UR6, UR4, UR10, URZ ;  /* 0x0000000a040672a5 */ /* 0x000fc8000f8e003f */
[----:B------:R-:W-:-:S12]  /*e3f0*/  @UP0 USHF.R.U32.HI UR4, URZ, UR11, UR7 ;  /* 0x0000000b3f040299 */ /* 0x000fd80008011607 */
.L_x_969:
[----:B------:R-:W-:-:S04]  /*e400*/  UIMAD UR4, UR4, UR5, URZ ;  /* 0x00000005040472a4 */ /* 0x000fc8000f8e023f */
[----:B------:R-:W-:-:S04]  /*e410*/  UISETP.LT.AND UP0, UPT, UR8, UR4, UPT ;  /* 0x000000040800728c */ /* 0x000fc8000bf01270 */
[----:B------:R-:W-:-:S12]  /*e420*/  USEL UR8, UR8, UR4, !UP0 ;  /* 0x0000000408087287 */ /* 0x000fd8000c000000 */
.L_x_967:
[----:B------:R-:W-:Y:S01]  /*e430*/  UIMAD.WIDE UR4, UR8, 0x2aaaaaab, URZ ;  /* 0x2aaaaaab080478a5 */ /* 0x000fe2000f8e023f */
[----:B------:R-:W-:Y:S03]  /*e440*/  BSSY B6, `(.L_x_970) ;  /* 0x0000278000067945 */ /* 0x000fe60003800000 */
[----:B------:R-:W-:-:S04]  /*e450*/  USHF.R.U32.HI UR4, URZ, 0x1f, UR5 ;  /* 0x0000001f3f047899 */ /* 0x000fc80008011605 */
[----:B------:R-:W-:-:S04]  /*e460*/  ULEA.HI.SX32 UR4, UR5, UR4, 0x1c ;  /* 0x0000000405047291 */ /* 0x000fc8000f8fe23f */
[----:B------:R-:W-:-:S04]  /*e470*/  UISETP.LT.AND UP0, UPT, URZ, UR4, UPT ;  /* 0x000000043f00728c */ /* 0x000fc8000bf01270 */
[----:B------:R-:W-:-:S04]  /*e480*/  USEL UR39, URZ, UR4, !UP0 ;  /* 0x000000043f277287 */ /* 0x000fc8000c000000 */
[----:B------:R-:W-:-:S06]  /*e490*/  UISETP.GT.AND UP0, UPT, UR46, UR39, UPT ;  /* 0x000000272e00728c */ /* 0x000fcc000bf04270 */
[----:B------:R-:W-:-:S13]  /*e4a0*/  PLOP3.LUT P0, PT, PT, PT, UP0, 0x80, 0x0 ;  /* 0x000000000000781c */ /* 0x000fda0003f0f008 */
[----:B------:R-:W-:Y:S05]  /*e4b0*/  @P0 BRA `(.L_x_971) ;  /* 0x0000000000480947 */ /* 0x000fea0003800000 */
[----:B------:R-:W1:Y:S01]  /*e4c0*/  S2R R0, SR_TID.X ;  /* 0x0000000000007919 */ /* 0x000e620000002100 */
[----:B------:R-:W-:Y:S01]  /*e4d0*/  IMAD.MOV.U32 R13, RZ, RZ, R19 ;  /* 0x000000ffff0d7224 */ /* 0x000fe200078e0013 */
[----:B-1----:R-:W-:-:S04]  /*e4e0*/  LOP3.LUT R0, R0, 0x1f, RZ, 0xc0, !PT ;  /* 0x0000001f00007812 */ /* 0x002fc800078ec0ff */
[----:B------:R-:W-:-:S13]  /*e4f0*/  ISETP.NE.AND P0, PT, R0, RZ, PT ;  /* 0x000000ff0000720c */ /* 0x000fda0003f05270 */
[----:B------:R-:W-:Y:S05]  /*e500*/  @P0 BRA `(.L_x_972) ;  /* 0x0000002400ac0947 */ /* 0x000fea0003800000 */
[----:B------:R-:W1:Y:S01]  /*e510*/  S2R R5, SR_LANEID ;  /* 0x0000000000057919 */ /* 0x000e620000000000 */
[----:B------:R-:W-:Y:S01]  /*e520*/  VOTEU.ANY UR4, UPT, PT ;  /* 0x0000000000047886 */ /* 0x000fe200038e0100 */
[----:B------:R-:W2:Y:S01]  /*e530*/  LDC.64 R2, c[0x0][0xdf0] ;  /* 0x00037c00ff027b82 */ /* 0x000ea20000000a00 */
[----:B------:R-:W1:Y:S02]  /*e540*/  FLO.U32 R0, UR4 ;  /* 0x0000000400007d00 */ /* 0x000e6400080e0000 */
[----:B-1----:R-:W-:-:S06]  /*e550*/  ISETP.EQ.U32.AND P0, PT, R0, R5, PT ;  /* 0x000000050000720c */ /* 0x002fcc0003f02070 */
[----:B------:R-:W2:Y:S07]  /*e560*/  POPC R5, UR4 ;  /* 0x0000000400057d09 */ /* 0x000eae0008000000 */
[----:B--2---:R-:W2:Y:S01]  /*e570*/  @P0 ATOMG.E.ADD.STRONG.GPU PT, R3, desc[UR60][R2.64], R5 ;  /* 0x00000005020309a8 */ /* 0x004ea200081ee1fc */
[----:B------:R-:W1:Y:S02]  /*e580*/  S2R R4, SR_LTMASK ;  /* 0x0000000000047919 */ /* 0x000e640000003900 */
[----:B-1----:R-:W-:-:S04]  /*e590*/  LOP3.LUT R4, R4, UR4, RZ, 0xc0, !PT ;  /* 0x0000000404047c12 */ /* 0x002fc8000f8ec0ff */
[----:B------:R-:W1:Y:S01]  /*e5a0*/  POPC R13, R4 ;  /* 0x00000004000d7309 */ /* 0x000e620000000000 */
[----:B--2---:R-:W1:Y:S02]  /*e5b0*/  SHFL.IDX PT, R0, R3, R0, 0x1f ;  /* 0x00001f0003007589 */ /* 0x004e6400000e0000 */
[----:B-1----:R-:W-:Y:S01]  /*e5c0*/  IADD3 R13, R0, UR48, R13 ;  /* 0x00000030000d7c10 */ /* 0x002fe2000fffe00d */
[----:B------:R-:W-:Y:S06]  /*e5d0*/  BRA `(.L_x_972) ;  /* 0x0000002400787947 */ /* 0x000fec0003800000 */
.L_x_971:
[----:B------:R-:W1:Y:S01]  /*e5e0*/  S2UR UR4, SR_CgaCtaId ;  /* 0x00000000000479c3 */ /* 0x000e620000008800 */
[----:B------:R-:W-:Y:S02]  /*e5f0*/  UMOV UR38, 0x400 ;  /* 0x0000040000267882 */ /* 0x000fe40000000000 */
[----:B-1----:R-:W-:-:S04]  /*e600*/  ULEA UR38, UR4, UR38, 0x18 ;  /* 0x0000002604267291 */ /* 0x002fc8000f8ec03f */
[----:B------:R-:W-:-:S04]  /*e610*/  UIADD3 UR4, UR38, 0x18400, URZ ;  /* 0x0001840026047890 */ /* 0x000fc8000fffe03f */
[----:B------:R-:W-:-:S06]  /*e620*/  ULOP3.LUT UP0, URZ, UR4, 0x3ff, URZ, 0xc0, !UPT ;  /* 0x000003ff043f7892 */ /* 0x000fcc000f80c03f */
[----:B------:R-:W-:-:S13]  /*e630*/  PLOP3.LUT P0, PT, PT, PT, UP0, 0x80, 0x0 ;  /* 0x000000000000781c */ /* 0x000fda0003f0f008 */
[----:B------:R-:W-:Y:S05]  /*e640*/  @!P0 BRA `(.L_x_973) ;  /* 0x0000000000408947 */ /* 0x000fea0003800000 */
        /* <DEDUP_REMOVED lines=16> */
.L_x_973:
        /* <DEDUP_REMOVED lines=20> */
.L_x_975:
[----:B------:R1:W2:Y:S01]  /*e890*/  LDC.64 R2, c[0x4][R18] ;  /* 0x0100000012027b82 */ /* 0x0002a20000000a00 */
[----:B------:R-:W-:Y:S01]  /*e8a0*/  ULDC.64 UR6, c[0x4][0x108] ;  /* 0x0100420000067ab9 */ /* 0x000fe20000000a00 */
[----:B------:R-:W-:Y:S01]  /*e8b0*/  ULDC.64 UR8, c[0x4][0x110] ;  /* 0x0100440000087ab9 */ /* 0x000fe20000000a00 */
[----:B------:R-:W-:Y:S01]  /*e8c0*/  ULDC.64 UR4, c[0x4][0xa0] ;  /* 0x0100280000047ab9 */ /* 0x000fe20000000a00 */
        /* <DEDUP_REMOVED lines=11> */
.L_x_974:
[----:B------:R-:W-:Y:S01]  /*e980*/  ULDC.64 UR4, c[0x0][0x9f8] ;  /* 0x00027e0000047ab9 */ /* 0x000fe20000000a00 */
[----:B------:R-:W-:Y:S01]  /*e990*/  IMAD.U32 R5, RZ, RZ, UR43 ;  /* 0x0000002bff057e24 */ /* 0x000fe2000f8e00ff */
[----:B------:R-:W-:Y:S01]  /*e9a0*/  ISETP.NE.U32.AND P0, PT, RZ, UR4, PT ;  /* 0x00000004ff007c0c */ /* 0x000fe2000bf05070 */
[----:B------:R-:W-:Y:S01]  /*e9b0*/  IMAD.U32 R0, RZ, RZ, UR43 ;  /* 0x0000002bff007e24 */ /* 0x000fe2000f8e00ff */
[----:B------:R-:W1:Y:S01]  /*e9c0*/  LDC R4, c[0x0][0x428] ;  /* 0x00010a00ff047b82 */ /* 0x000e620000000800 */
[----:B------:R-:W2:Y:S01]  /*e9d0*/  S2R R18, SR_TID.X ;  /* 0x0000000000127919 */ /* 0x000ea20000002100 */
[----:B------:R-:W-:-:S13]  /*e9e0*/  ISETP.NE.AND.EX P0, PT, RZ, UR5, PT, P0 ;  /* 0x00000005ff007c0c */ /* 0x000fda000bf05300 */
[----:B------:R-:W3:Y:S02]  /*e9f0*/  @P0 LDC.64 R2, c[0x0][0x9f8] ;  /* 0x00027e00ff020b82 */ /* 0x000ee40000000a00 */
[----:B---3--:R-:W-:-:S05]  /*ea00*/  @P0 IMAD.WIDE R2, R5, 0x4, R2 ;  /* 0x0000000405020825 */ /* 0x008fca00078e0202 */
[----:B------:R3:W4:Y:S01]  /*ea10*/  @P0 LDG.E R0, desc[UR60][R2.64] ;  /* 0x0000003c02000981 */ /* 0x000722000c1e1900 */
[----:B-1----:R-:W-:Y:S01]  /*ea20*/  ISETP.NE.AND P0, PT, R4, 0x1, PT ;  /* 0x000000010400780c */ /* 0x002fe20003f05270 */
[----:B------:R-:W-:Y:S01]  /*ea30*/  IMAD.U32 R4, RZ, RZ, UR42 ;  /* 0x0000002aff047e24 */ /* 0x000fe2000f8e00ff */
[----:B--2---:R-:W-:Y:S01]  /*ea40*/  LOP3.LUT R18, R18, 0x1f, RZ, 0xc0, !PT ;  /* 0x0000001f12127812 */ /* 0x004fe200078ec0ff */
[----:B------:R-:W-:Y:S01]  /*ea50*/  UMOV UR40, URZ ;  /* 0x0000003f00287c82 */ /* 0x000fe20008000000 */
[----:B------:R-:W-:Y:S01]  /*ea60*/  UMOV UR8, 0x40 ;  /* 0x0000004000087882 */ /* 0x000fe20000000000 */
[----:B------:R-:W-:Y:S01]  /*ea70*/  UMOV UR9, UR41 ;  /* 0x0000002900097c82 */ /* 0x000fe20008000000 */
[----:B------:R-:W-:Y:S01]  /*ea80*/  ISETP.NE.AND P1, PT, R18, RZ, PT ;  /* 0x000000ff1200720c */ /* 0x000fe20003f25270 */
[----:B------:R-:W-:Y:S01]  /*ea90*/  UMOV UR10, UR42 ;  /* 0x0000002a000a7c82 */ /* 0x000fe20008000000 */
[----:B------:R-:W-:Y:S01]  /*eaa0*/  UMOV UR11, UR43 ;  /* 0x0000002b000b7c82 */ /* 0x000fe20008000000 */
[----:B---3--:R-:W1:Y:S01]  /*eab0*/  LDC.64 R2, c[0x0][0x3f8] ;  /* 0x0000fe00ff027b82 */ /* 0x008e620000000a00 */
[----:B------:R-:W-:Y:S01]  /*eac0*/  UMOV UR12, 0x80 ;  /* 0x00000080000c7882 */ /* 0x000fe20000000000 */
[----:B------:R-:W-:Y:S01]  /*ead0*/  UMOV UR13, UR41 ;  /* 0x00000029000d7c82 */ /* 0x000fe20008000000 */
[----:B------:R-:W-:Y:S01]  /*eae0*/  UMOV UR14, UR42 ;  /* 0x0000002a000e7c82 */ /* 0x000fe20008000000 */
[----:B------:R-:W-:Y:S01]  /*eaf0*/  UMOV UR15, UR43 ;  /* 0x0000002b000f7c82 */ /* 0x000fe20008000000 */
[----:B------:R-:W-:-:S03]  /*eb00*/  UMOV UR6, 0xffffffff ;  /* 0xffffffff00067882 */ /* 0x000fc60000000000 */
[----:B------:R-:W2:Y:S02]  /*eb10*/  @P0 LDC R5, c[0x0][0x42c] ;  /* 0x00010b00ff050b82 */ /* 0x000ea40000000800 */
[----:B------:R-:W-:-:S05]  /*eb20*/  VOTEU.ALL UP1, P1 ;  /* 0x00000000003f7886 */ /* 0x000fca0000820000 */
[----:B------:R-:W-:Y:S01]  /*eb30*/  @!UP1 UIADD3 UR4, UP0, UR44, 0x270, URZ ;  /* 0x000002702c049890 */ /* 0x000fe2000ff1e03f */
[----:B------:R-:W3:Y:S03]  /*eb40*/  @P0 LDC R6, c[0x0][0x430] ;  /* 0x00010c00ff060b82 */ /* 0x000ee60000000800 */
[----:B------:R-:W-:-:S09]  /*eb50*/  @!UP1 UIADD3.X UR5, URZ, UR45, URZ, UP0, !UPT ;  /* 0x0000002d3f059290 */ /* 0x000fd200087fe43f */
[----:B------:R1:W-:Y:S01]  /*eb60*/  @!UP1 UTMAPF.L2.4D [UR40], [UR4] ;  /* 0x00000028040095b8 */ /* 0x0003e20008018000 */
[----:B--2---:R-:W-:Y:S01]  /*eb70*/  @P0 IMAD.HI.U32 R5, R5, UR42, RZ ;  /* 0x0000002a05050c27 */ /* 0x004fe2000f8e00ff */
[----:B------:R2:W-:Y:S04]  /*eb80*/  @!UP1 UTMAPF.L2.4D [UR8], [UR4] ;  /* 0x00000008040095b8 */ /* 0x0005e80008018000 */
[----:B---3--:R-:W-:Y:S01]  /*eb90*/  @P0 SHF.R.U32.HI R4, RZ, R6, R5 ;  /* 0x00000006ff040219 */ /* 0x008fe20000011605 */
[----:B------:R-:W-:Y:S01]  /*eba0*/  IMAD.U32 R5, RZ, RZ, UR46 ;  /* 0x0000002eff057e24 */ /* 0x000fe2000f8e00ff */
[----:B-1----:R-:W-:Y:S01]  /*ebb0*/  ISETP.NE.U32.AND P0, PT, R2, RZ, PT ;  /* 0x000000ff0200720c */ /* 0x002fe20003f05070 */
[----:B------:R2:W-:Y:S02]  /*ebc0*/  @!UP1 UTMAPF.L2.4D [UR12], [UR4] ;  /* 0x0000000c040095b8 */ /* 0x0005e40008018000 */
[----:B------:R-:W-:Y:S01]  /*ebd0*/  VIADD R5, R5, 0xffffffff ;  /* 0xffffffff05057836 */ /* 0x000fe20000000000 */
[----:B------:R-:W-:-:S04]  /*ebe0*/  ISETP.NE.AND.EX P0, PT, R3, RZ, PT, P0 ;  /* 0x000000ff0300720c */ /* 0x000fc80003f05300 */
[----:B----4-:R-:W-:Y:S01]  /*ebf0*/  SEL R6, R0, RZ, !P0 ;  /* 0x000000ff00067207 */ /* 0x010fe20004000000 */
[----:B--2---:R-:W-:Y:S08]  /*ec00*/  BRA.DIV UR6, `(.L_x_976) ;  /* 0x0000002606e07947 */ /* 0x004ff0000b800000 */
.L_x_1027:
[----:B------:R-:W-:Y:S01]  /*ec10*/  UMOV UR4, 0xffffffff ;  /* 0xffffffff00047882 */ /* 0x000fe20000000000 */
[----:B------:R-:W-:Y:S02]  /*ec20*/  SHF.R.S32.HI R18, RZ, 0x1f, R0 ;  /* 0x0000001fff127819 */ /* 0x000fe40000011400 */
[----:B------:R-:W-:Y:S05]  /*ec30*/  BRA.DIV UR4, `(.L_x_977) ;  /* 0x0000002a04007947 */ /* 0x000fea000b800000 */
[----:B------:R-:W-:-:S13]  /*ec40*/  ELECT P6, URZ, PT ;  /* 0x00000000003f782f */ /* 0x000fda00038c0000 */
.L_x_1030:
[----:B------:R-:W-:Y:S05]  /*ec50*/  @!P6 BRA `(.L_x_978) ;  /* 0x0000000000f8e947 */ /* 0x000fea0003800000 */
[----:B------:R-:W-:Y:S01]  /*ec60*/  IMAD.MOV.U32 R6, RZ, RZ, R0 ;  /* 0x000000ffff067224 */ /* 0x000fe200078e0000 */
[----:B------:R-:W-:Y:S06]  /*ec70*/  @!P0 BRA `(.L_x_979) ;  /* 0x0000000000488947 */ /* 0x000fec0003800000 */
[----:B------:R-:W1:Y:S01]  /*ec80*/  LDC R11, c[0x0][0x41c] ;  /* 0x00010700ff0b7b82 */ /* 0x000e620000000800 */
[----:B------:R-:W-:Y:S01]  /*ec90*/  IMAD.MOV.U32 R10, RZ, RZ, R5 ;  /* 0x000000ffff0a7224 */ /* 0x000fe200078e0005 */
[----:B------:R-:W-:Y:S02]  /*eca0*/  ULDC.64 UR4, c[0x0][0x408] ;  /* 0x0001020000047ab9 */ /* 0x000fe40000000a00 */
[----:B------:R-:W-:-:S04]  /*ecb0*/  IMAD R9, R18, UR4, RZ ;  /* 0x0000000412097c24 */ /* 0x000fc8000f8e02ff */
[----:B------:R-:W-:Y:S01]  /*ecc0*/  IMAD R9, R0, UR5, R9 ;  /* 0x0000000500097c24 */ /* 0x000fe2000f8e0209 */
[----:B-1----:R-:W-:-:S13]  /*ecd0*/  ISETP.NE.AND P2, PT, R11, 0x1, PT ;  /* 0x000000010b00780c */ /* 0x002fda0003f45270 */
[----:B------:R-:W1:Y:S02]  /*ece0*/  @P2 LDC.64 R6, c[0x0][0x420] ;  /* 0x00010800ff062b82 */ /* 0x000e640000000a00 */
[----:B-1----:R-:W-:-:S05]  /*ecf0*/  @P2 IMAD.HI.U32 R6, R5, R6, RZ ;  /* 0x0000000605062227 */ /* 0x002fca00078e00ff */
[----:B------:R-:W-:-:S04]  /*ed00*/  @P2 SHF.R.U32.HI R10, RZ, R7, R6 ;  /* 0x00000007ff0a2219 */ /* 0x000fc80000011606 */
[--C-:B------:R-:W-:Y:S01]  /*ed10*/  SHF.R.S32.HI R7, RZ, 0x1f, R10.reuse ;  /* 0x0000001fff077819 */ /* 0x100fe2000001140a */
[----:B------:R-:W-:-:S04]  /*ed20*/  IMAD.MOV.U32 R6, RZ, RZ, R10 ;  /* 0x000000ffff067224 */ /* 0x000fc800078e000a */
[----:B------:R-:W-:-:S04]  /*ed30*/  IMAD.WIDE.U32 R6, R0, UR4, R6 ;  /* 0x0000000400067c25 */ /* 0x000fc8000f8e0006 */
[----:B------:R-:W-:Y:S01]  /*ed40*/  IMAD.IADD R7, R7, 0x1, R9 ;  /* 0x0000000107077824 */ /* 0x000fe200078e0209 */
[----:B------:R-:W-:-:S04]  /*ed50*/  LEA R8, P2, R6, R2, 0x2 ;  /* 0x0000000206087211 */ /* 0x000fc800078410ff */
[----:B------:R-:W-:-:S05]  /*ed60*/  LEA.HI.X R9, R6, R3, R7, 0x2, P2 ;  /* 0x0000000306097211 */ /* 0x000fca00010f1407 */
[----:B------:R1:W5:Y:S01]  /*ed70*/  LDG.E R6, desc[UR60][R8.64] ;  /* 0x0000003c08067981 */ /* 0x000362000c1e1900 */
[----:B------:R-:W-:-:S04]  /*ed80*/  IMAD.MOV R10, RZ, RZ, -R10 ;  /* 0x000000ffff0a7224 */ /* 0x000fc800078e0a0a */
[----:B------:R-:W-:-:S07]  /*ed90*/  IMAD R5, R11, R10, R5 ;  /* 0x0000000a0b057224 */ /* 0x000fce00078e0205 */
.L_x_979:
[----:B------:R-:W2:Y:S01]  /*eda0*/  S2R R7, SR_TID.X ;  /* 0x0000000000077919 */ /* 0x000ea20000002100 */
[----:B-1----:R-:W-:Y:S02]  /*edb0*/  LEA R8, R16, UR38, 0x3 ;  /* 0x0000002610087c11 */ /* 0x002fe4000f8e18ff */
[----:B--2---:R-:W-:Y:S02]  /*edc0*/  LOP3.LUT R9, R7, 0x7f, RZ, 0xc0, !PT ;  /* 0x0000007f07097812 */ /* 0x004fe400078ec0ff */
[----:B------:R-:W-:Y:S02]  /*edd0*/  SHF.L.U32 R7, R17, 0x1f, RZ ;  /* 0x0000001f11077819 */ /* 0x000fe400000006ff */
[----:B------:R-:W-:Y:S02]  /*ede0*/  ISETP.NE.AND P3, PT, R9, RZ, PT ;  /* 0x000000ff0900720c */ /* 0x000fe40003f65270 */
[----:B------:R-:W1:Y:S02]  /*edf0*/  SYNCS.PHASECHK.TRANS64.TRYWAIT P2, [R8+URZ+0x2a840], R7 ;  /* 0x02a84007080075a7 */ /* 0x000e64000804017f */
[----:B-1----:R-:W-:Y:S09]  /*ee00*/  @!P2 BRA `(.L_x_980) ;  /* 0x0000002400aca947 */ /* 0x002ff20003800000 */
.L_x_1031:
        /* <DEDUP_REMOVED lines=8> */
.L_x_981:
        /* <DEDUP_REMOVED lines=10> */
[----:B------:R-:W-:-:S03]  /*ef30*/  UMOV UR16, 0x40 ;  /* 0x0000004000107882 */ /* 0x000fc60000000000 */
[----:B------:R-:W-:Y:S02]  /*ef40*/  UIMAD UR8, UR8, 0x9000, UR38 ;  /* 0x00009000080878a4 */ /* 0x000fe4000f8e0226 */
[----:B------:R-:W-:Y:S02]  /*ef50*/  UIADD3 UR9, UR9, 0x2a830, URZ ;  /* 0x0002a83009097890 */ /* 0x000fe4000fffe03f */
[----:B------:R-:W-:Y:S02]  /*ef60*/  UIMAD UR11, UR11, 0x60, URZ ;  /* 0x000000600b0b78a4 */ /* 0x000fe4000f8e023f */
        /* <DEDUP_REMOVED lines=13> */
.L_x_978:
[----:B------:R-:W-:Y:S05]  /*f040*/  WARPSYNC.ALL ;  /* 0x0000000000007948 */ /* 0x000fea0003800000 */
[----:B------:R-:W-:Y:S01]  /*f050*/  BAR.SYNC.DEFER_BLOCKING 0x8, 0x120 ;  /* 0x0204800000007b1d */ /* 0x000fe20000010000 */
[----:B------:R-:W-:Y:S01]  /*f060*/  ELECT P2, URZ, PT ;  /* 0x00000000003f782f */ /* 0x000fe20003840000 */
[----:B------:R-:W-:Y:S02]  /*f070*/  UIADD3 UR47, UR47, 0x1, URZ ;  /* 0x000000012f2f7890 */ /* 0x000fe4000fffe03f */
[----:B------:R-:W-:Y:S02]  /*f080*/  UIADD3 UR4, UP0, UR44, 0x270, URZ ;  /* 0x000002702c047890 */ /* 0x000fe4000ff1e03f */
[----:B------:R-:W-:-:S02]  /*f090*/  ULEA.HI UR5, UR47, UR47, URZ, 0x1 ;  /* 0x0000002f2f057291 */ /* 0x000fc4000f8f083f */
[----:B------:R-:W-:Y:S02]  /*f0a0*/  UIADD3 UR8, UR38, 0xc400, URZ ;  /* 0x0000c40026087890 */ /* 0x000fe4000fffe03f */
[----:B------:R-:W-:Y:S02]  /*f0b0*/  ULOP3.LUT UR5, UR5, 0xfffffffe, URZ, 0xc0, !UPT ;  /* 0xfffffffe05057892 */ /* 0x000fe4000f8ec03f */
[----:B------:R-:W-:Y:S02]  /*f0c0*/  UIADD3 UR9, UR38, 0x2a800, URZ ;  /* 0x0002a80026097890 */ /* 0x000fe4000fffe03f */
[----:B-1----:R-:W-:Y:S01]  /*f0d0*/  @P2 IMAD.MOV.U32 R7, RZ, RZ, 0xc000 ;  /* 0x0000c000ff072424 */ /* 0x002fe200078e00ff */
[----:B------:R-:W-:Y:S02]  /*f0e0*/  UIADD3 UR14, UR47, -UR5, URZ ;  /* 0x800000052f0e7290 */ /* 0x000fe4000fffe03f */
[----:B------:R-:W-:Y:S02]  /*f0f0*/  UIADD3.X UR5, URZ, UR45, URZ, UP0, !UPT ;  /* 0x0000002d3f057290 */ /* 0x000fe400087fe43f */
[----:B------:R-:W-:-:S02]  /*f100*/  UIADD3 UR24, UR38, 0x10400, URZ ;  /* 0x0001040026187890 */ /* 0x000fc4000fffe03f */
[----:B------:R-:W-:Y:S01]  /*f110*/  UIADD3 UR16, UR38, 0x14400, URZ ;  /* 0x0001440026107890 */ /* 0x000fe2000fffe03f */
[----:B------:R-:W-:Y:S01]  /*f120*/  UMOV UR11, UR41 ;  /* 0x00000029000b7c82 */ /* 0x000fe20008000000 */
[----:B------:R1:W-:Y:S01]  /*f130*/  @P2 SYNCS.ARRIVE.TRANS64 RZ, [UR38+0x2a800], R7 ;  /* 0x02a80007ffff29a7 */ /* 0x0003e20008000026 */
[----:B------:R-:W-:Y:S01]  /*f140*/  UMOV UR12, UR42 ;  /* 0x0000002a000c7c82 */ /* 0x000fe20008000000 */
[----:B------:R-:W-:Y:S01]  /*f150*/  UMOV UR13, UR43 ;  /* 0x0000002b000d7c82 */ /* 0x000fe20008000000 */
[----:B------:R-:W-:Y:S01]  /*f160*/  UMOV UR6, 0x0 ;  /* 0x0000000000067882 */ /* 0x000fe20000000000 */
[----:B------:R-:W-:Y:S01]  /*f170*/  UMOV UR7, 0x12f00000 ;  /* 0x12f0000000077882 */ /* 0x000fe20000000000 */
[----:B------:R-:W-:Y:S01]  /*f180*/  UMOV UR10, URZ ;  /* 0x0000003f000a7c82 */ /* 0x000fe20008000000 */
[----:B------:R-:W-:Y:S01]  /*f190*/  UMOV UR27, UR41 ;  /* 0x00000029001b7c82 */ /* 0x000fe20008000000 */
[----:B------:R-:W-:Y:S01]  /*f1a0*/  UMOV UR28, UR42 ;  /* 0x0000002a001c7c82 */ /* 0x000fe20008000000 */
[----:B-1----:R-:W-:Y:S01]  /*f1b0*/  IMAD.U32 R7, RZ, RZ, UR14 ;  /* 0x0000000eff077e24 */ /* 0x002fe2000f8e00ff */
[----:B------:R-:W-:Y:S01]  /*f1c0*/  UMOV UR29, UR43 ;  /* 0x0000002b001d7c82 */ /* 0x000fe20008000000 */
[----:B------:R-:W-:Y:S01]  /*f1d0*/  UMOV UR26, 0x40 ;  /* 0x00000040001a7882 */ /* 0x000fe20000000000 */
[----:B------:R-:W-:Y:S01]  /*f1e0*/  UMOV UR25, UR9 ;  /* 0x0000000900197c82 */ /* 0x000fe20008000000 */
[----:B------:R-:W-:Y:S01]  /*f1f0*/  UMOV UR19, UR41 ;  /* 0x0000002900137c82 */ /* 0x000fe20008000000 */
[----:B------:R-:W-:Y:S01]  /*f200*/  SHF.L.U32 R7, R7, 0x1f, RZ ;  /* 0x0000001f07077819 */ /* 0x000fe200000006ff */
[----:B------:R-:W-:Y:S01]  /*f210*/  UMOV UR20, UR42 ;  /* 0x0000002a00147c82 */ /* 0x000fe20008000000 */
[----:B------:R-:W-:Y:S01]  /*f220*/  UMOV UR21, UR43 ;  /* 0x0000002b00157c82 */ /* 0x000fe20008000000 */
[----:B------:R-:W-:Y:S01]  /*f230*/  UMOV UR18, 0x80 ;  /* 0x0000008000127882 */ /* 0x000fe20000000000 */
[----:B------:R1:W-:Y:S01]  /*f240*/  UTMALDG.4D [UR8], [UR4], desc[UR6] ;  /* 0x00000608040075b4 */ /* 0x0003e20008019000 */
[----:B------:R-:W-:Y:S01]  /*f250*/  UMOV UR17, UR9 ;  /* 0x0000000900117c82 */ /* 0x000fe20008000000 */
[----:B------:R1:W-:Y:S01]  /*f260*/  UTMALDG.4D [UR24], [UR4], desc[UR6] ;  /* 0x00000618040075b4 */ /* 0x0003e20008019000 */
[----:B------:R1:W-:Y:S01]  /*f270*/  UTMALDG.4D [UR16], [UR4], desc[UR6] ;  /* 0x00000610040075b4 */ /* 0x0003e20008019000 */
[----:B------:R-:W2:Y:S02]  /*f280*/  SYNCS.PHASECHK.TRANS64.TRYWAIT P2, [UR38+0x2a820], R7 ;  /* 0x02a82007ff0075a7 */ /* 0x000ea40008040166 */
[----:B-12---:R-:W-:Y:S05]  /*f290*/  @!P2 BRA `(.L_x_982) ;  /* 0x00000020009ca947 */ /* 0x006fea0003800000 */
.L_x_1032:
[----:B------:R-:W-:-:S04]  /*f2a0*/  UIADD3 UR4, UR46, -0x2, URZ ;  /* 0xfffffffe2e047890 */ /* 0x000fc8000fffe03f */
[----:B------:R-:W-:-:S06]  /*f2b0*/  UISETP.GE.AND UP0, UPT, UR4, UR39, UPT ;  /* 0x000000270400728c */ /* 0x000fcc000bf06270 */
[----:B------:R-:W-:-:S13]  /*f2c0*/  PLOP3.LUT P2, PT, PT, PT, UP0, 0x80, 0x0 ;  /* 0x000000000000781c */ /* 0x000fda0003f4f008 */
[----:B------:R-:W-:Y:S05]  /*f2d0*/  @!P2 BRA `(.L_x_983) ;  /* 0x000000140048a947 */ /* 0x000fea0003800000 */
[----:B-1----:R-:W-:Y:S01]  /*f2e0*/  IMAD R8, RZ, RZ, -UR46 ;  /* 0x8000002eff087e24 */ /* 0x002fe2000f8e02ff */
[----:B------:R-:W-:Y:S01]  /*f2f0*/  LOP3.LUT R11, RZ, UR39, RZ, 0x33, !PT ;  /* 0x00000027ff0b7c12 */ /* 0x000fe2000f8e33ff */
[----:B------:R-:W-:-:S03]  /*f300*/  ULDC.64 UR36, c[0x0][0x408] ;  /* 0x0001020000247ab9 */ /* 0x000fc60000000a00 */
[----:B------:R-:W-:-:S05]  /*f310*/  VIADDMNMX R11, R8, 0x1, R11, !PT ;  /* 0x00000001080b7846 */ /* 0x000fca000780010b */
[----:B------:R-:W-:-:S05]  /*f320*/  VIADD R7, R11, UR46 ;  /* 0x0000002e0b077c36 */ /* 0x000fca0008000000 */
[----:B------:R-:W-:-:S04]  /*f330*/  LOP3.LUT R7, R7, 0x1, RZ, 0xc0, !PT ;  /* 0x0000000107077812 */ /* 0x000fc800078ec0ff */
[----:B------:R-:W-:Y:S01]  /*f340*/  ISETP.NE.U32.AND P2, PT, R7, 0x1, PT ;  /* 0x000000010700780c */ /* 0x000fe20003f45070 */
[----:B------:R-:W-:-:S12]  /*f350*/  IMAD.U32 R7, RZ, RZ, UR4 ;  /* 0x00000004ff077e24 */ /* 0x000fd8000f8e00ff */
        /* <DEDUP_REMOVED lines=27> */
.L_x_987:
[----:B-1----:R-:W1:Y:S01]  /*f510*/  S2R R2, SR_TID.X ;  /* 0x0000000000027919 */ /* 0x002e620000002100 */
[----:B------:R-:W-:Y:S02]  /*f520*/  LEA R3, R10, UR38, 0x3 ;  /* 0x000000260a037c11 */ /* 0x000fe4000f8e18ff */
[----:B-1----:R-:W-:Y:S02]  /*f530*/  LOP3.LUT R9, R2, 0x7f, RZ, 0xc0, !PT ;  /* 0x0000007f02097812 */ /* 0x002fe400078ec0ff */
[----:B------:R-:W-:Y:S02]  /*f540*/  SHF.L.U32 R2, R12, 0x1f, RZ ;  /* 0x0000001f0c027819 */ /* 0x000fe400000006ff */
[----:B------:R-:W-:Y:S02]  /*f550*/  ISETP.NE.AND P2, PT, R9, RZ, PT ;  /* 0x000000ff0900720c */ /* 0x000fe40003f45270 */
[----:B------:R-:W1:Y:S02]  /*f560*/  SYNCS.PHASECHK.TRANS64.TRYWAIT P3, [R3+URZ+0x2a840], R2 ;  /* 0x02a84002030075a7 */ /* 0x000e64000806017f */
[----:B-1----:R-:W-:Y:S09]  /*f570*/  @!P3 BRA `(.L_x_988) ;  /* 0x0000001c00fcb947 */ /* 0x002ff20003800000 */
.L_x_1033:
        /* <DEDUP_REMOVED lines=8> */
.L_x_989:
[----:B------:R-:W-:Y:S01]  /*f600*/  R2UR UR8, R10 ;  /* 0x000000000a0872ca */ /* 0x000fe200000e0000 */
[----:B------:R-:W-:Y:S01]  /*f610*/  UIADD3 UR4, UP0, UR44, 0x370, URZ ;  /* 0x000003702c047890 */ /* 0x000fe2000ff1e03f */
[----:B------:R-:W-:Y:S01]  /*f620*/  R2UR UR9, R3 ;  /* 0x00000000030972ca */ /* 0x000fe200000e0000 */
[----:B------:R-:W-:Y:S01]  /*f630*/  UIADD3 UR19, UR38, 0x2a800, URZ ;  /* 0x0002a80026137890 */ /* 0x000fe2000fffe03f */
[----:B------:R-:W-:Y:S01]  /*f640*/  R2UR UR11, R7 ;  /* 0x00000000070b72ca */ /* 0x000fe200000e0000 */
[----:B------:R-:W-:Y:S01]  /*f650*/  UIADD3.X UR5, URZ, UR45, URZ, UP0, !UPT ;  /* 0x0000002d3f057290 */ /* 0x000fe200087fe43f */
[----:B------:R-:W-:Y:S01]  /*f660*/  R2UR UR12, R4 ;  /* 0x00000000040c72ca */ /* 0x000fe200000e0000 */
[----:B------:R-:W-:Y:S01]  /*f670*/  UMOV UR10, URZ ;  /* 0x0000003f000a7c82 */ /* 0x000fe20008000000 */
[----:B-----5:R-:W-:Y:S01]  /*f680*/  R2UR UR13, R8 ;  /* 0x00000000080d72ca */ /* 0x020fe200000e0000 */
[----:B------:R-:W-:Y:S01]  /*f690*/  UMOV UR6, 0x0 ;  /* 0x0000000000067882 */ /* 0x000fe20000000000 */
[----:B------:R-:W-:Y:S01]  /*f6a0*/  UMOV UR7, 0x14f00000 ;  /* 0x14f0000000077882 */ /* 0x000fe20000000000 */
[----:B------:R-:W-:Y:S01]  /*f6b0*/  UMOV UR18, 0x40 ;  /* 0x0000004000127882 */ /* 0x000fe20000000000 */
[----:B------:R-:W-:Y:S01]  /*f6c0*/  UMOV UR17, 0x80 ;  /* 0x0000008000117882 */ /* 0x000fe20000000000 */
[----:B------:R-:W-:Y:S01]  /*f6d0*/  UIMAD UR8, UR8, 0x9000, UR38 ;  /* 0x00009000080878a4 */ /* 0x000fe2000f8e0226 */
[----:B-1----:R-:W-:Y:S01]  /*f6e0*/  SHF.L.U32 R3, R17, 0x1f, RZ ;  /* 0x0000001f11037819 */ /* 0x002fe200000006ff */
[----:B------:R-:W-:Y:S01]  /*f6f0*/  UIADD3 UR9, UR9, 0x2a830, URZ ;  /* 0x0002a83009097890 */ /* 0x000fe2000fffe03f */
[----:B------:R-:W-:Y:S01]  /*f700*/  LEA R2, R16, UR19, 0x3 ;  /* 0x0000001310027c11 */ /* 0x000fe2000f8e18ff */
[----:B------:R-:W-:-:S02]  /*f710*/  UIMAD UR11, UR11, 0x60, URZ ;  /* 0x000000600b0b78a4 */ /* 0x000fc4000f8e023f */
        /* <DEDUP_REMOVED lines=13> */
.L_x_1034:
[----:B------:R-:W-:Y:S05]  /*f7f0*/  @P2 BRA `(.L_x_991) ;  /* 0x0000000000202947 */ /* 0x000fea0003800000 */
[----:B------:R-:W2:Y:S01]  /*f800*/  S2R R9, SR_TID.X ;  /* 0x0000000000097919 */ /* 0x000ea20000002100 */
[----:B-1----:R-:W-:Y:S01]  /*f810*/  LEA R2, R16, UR38, 0x3 ;  /* 0x0000002610027c11 */ /* 0x002fe2000f8e18ff */
[----:B------:R-:W-:-:S04]  /*f820*/  IMAD.MOV.U32 R3, RZ, RZ, 0x6000 ;  /* 0x00006000ff037424 */ /* 0x000fc800078e00ff */
[----:B------:R3:W-:Y:S01]  /*f830*/  SYNCS.ARRIVE.TRANS64 RZ, [R2+URZ+0x2a850], R3 ;  /* 0x02a8500302ff79a7 */ /* 0x0007e2000800003f */
[----:B--2---:R-:W-:-:S04]  /*f840*/  LOP3.LUT R9, R9, 0x1f, RZ, 0xc0, !PT ;  /* 0x0000001f09097812 */ /* 0x004fc800078ec0ff */
[----:B------:R-:W-:-:S13]  /*f850*/  ISETP.NE.AND P2, PT, R9, RZ, PT ;  /* 0x000000ff0900720c */ /* 0x000fda0003f45270 */
[----:B---3--:R-:W-:Y:S05]  /*f860*/  @!P2 BRA `(.L_x_991) ;  /* 0x000000000004a947 */ /* 0x008fea0003800000 */
[----:B------:R-:W-:Y:S01]  /*f870*/  BPT.TRAP 0x1 ;  /* 0x000000040000795c */ /* 0x000fe20000300000 */
.L_x_991:
        /* <DEDUP_REMOVED lines=9> */
[----:B------:R-:W-:Y:S02]  /*f910*/  IMAD.MOV.U32 R6, RZ, RZ, R8 ;  /* 0x000000ffff067224 */ /* 0x000fe400078e0008 */
[----:B------:R-:W-:-:S02]  /*f920*/  IMAD.MOV.U32 R5, RZ, RZ, R7 ;  /* 0x000000ffff057224 */ /* 0x000fc400078e0007 */
[----:B------:R-:W-:Y:S02]  /*f930*/  UIMAD UR6, UR9, 0x6000, UR38 ;  /* 0x00006000090678a4 */ /* 0x000fe4000f8e0226 */
[----:B------:R-:W-:Y:S02]  /*f940*/  ULEA UR9, UR9, UR38, 0x3 ;  /* 0x0000002609097291 */ /* 0x000fe4000f8e183f */
[----:B------:R-:W-:Y:S02]  /*f950*/  UIMAD UR11, UR11, 0x60, URZ ;  /* 0x000000600b0b78a4 */ /* 0x000fe4000f8e023f */
[----:B------:R-:W-:Y:S02]  /*f960*/  UIADD3 UR8, UR6, 0x400, URZ ;  /* 0x0000040006087890 */ /* 0x000fe4000fffe03f */
        /* <DEDUP_REMOVED lines=8> */
.L_x_986:
[----:B------:R-:W-:Y:S05]  /*f9f0*/  BSYNC B0 ;  /* 0x0000000000007941 */ /* 0x000fea0003800000 */
.L_x_985:
[----:B------:R-:W-:Y:S01]  /*fa00*/  UIADD3 UR4, UR46, -0x3, URZ ;  /* 0xfffffffd2e047890 */ /* 0x000fe2000fffe03f */
[----:B------:R-:W-:Y:S02]  /*fa10*/  IMAD.MOV.U32 R16, RZ, RZ, R10 ;  /* 0x000000ffff107224 */ /* 0x000fe400078e000a */
[----:B------:R-:W-:-:S03]  /*fa20*/  IMAD.MOV.U32 R17, RZ, RZ, R12 ;  /* 0x000000ffff117224 */ /* 0x000fc600078e000c */
[----:B------:R-:W-:-:S07]  /*fa30*/  IMAD.U32 R7, RZ, RZ, UR4 ;  /* 0x00000004ff077e24 */ /* 0x000fce000f8e00ff */
.L_x_984:
[----:B------:R-:W-:Y:S01]  /*fa40*/  ULOP3.LUT UR4, URZ, UR46, URZ, 0x33, !UPT ;  /* 0x0000002e3f047292 */ /* 0x000fe2000f8e333f */
[----:B------:R-:W-:Y:S01]  /*fa50*/  VIADD R11, R11, 0xfffffffe ;  /* 0xfffffffe0b0b7836 */ /* 0x000fe20000000000 */
[----:B------:R-:W-:Y:S04]  /*fa60*/  BSSY B0, `(.L_x_983) ;  /* 0x00000d9000007945 */ /* 0x000fe80003800000 */
[----:B------:R-:W-:-:S13]  /*fa70*/  ISETP.NE.AND P2, PT, R11, UR4, PT ;  /* 0x000000040b007c0c */ /* 0x000fda000bf45270 */
[----:B------:R-:W-:Y:S05]  /*fa80*/  @!P2 BRA `(.L_x_992) ;  /* 0x0000000c0058a947 */ /* 0x000fea0003800000 */
[----:B------:R-:W-:-:S07]  /*fa90*/  IMAD.MOV.U32 R8, RZ, RZ, R6 ;  /* 0x000000ffff087224 */ /* 0x000fce00078e0006 */
.L_x_1007:
[----:B------:R-:W-:Y:S01]  /*faa0*/  VIADD R10, R16, 0x1 ;  /* 0x00000001100a7836 */ /* 0x000fe20000000000 */
[----:B------:R-:W-:Y:S05]  /*fab0*/  YIELD ;  /* 0x0000000000007946 */ /* 0x000fea0003800000 */
[----:B------:R-:W-:Y:S01]  /*fac0*/  ISETP.NE.AND P2, PT, R10, 0x2, PT ;  /* 0x000000020a00780c */ /* 0x000fe20003f45270 */
[----:B------:R-:W-:Y:S03]  /*fad0*/  BSSY B1, `(.L_x_993) ;  /* 0x0000065000017945 */ /* 0x000fe60003800000 */
[----:B-1----:R-:W-:-:S02]  /*fae0*/  SEL R2, RZ, 0x1, P2 ;  /* 0x00000001ff027807 */ /* 0x002fc40001000000 */
[----:B------:R-:W-:Y:S02]  /*faf0*/  SEL R10, R10, RZ, P2 ;  /* 0x000000ff0a0a7207 */ /* 0x000fe40001000000 */
[----:B------:R-:W-:Y:S01]  /*fb00*/  LOP3.LUT R11, R17, R2, RZ, 0x3c, !PT ;  /* 0x00000002110b7212 */ /* 0x000fe200078e3cff */
[----:B------:R-:W-:Y:S06]  /*fb10*/  @!P6 BRA `(.L_x_994) ;  /* 0x000000040080e947 */ /* 0x000fec0003800000 */
[----:B------:R-:W-:Y:S01]  /*fb20*/  IMAD.MOV.U32 R12, RZ, RZ, R7 ;  /* 0x000000ffff0c7224 */ /* 0x000fe200078e0007 */
[----:B------:R-:W-:Y:S06]  /*fb30*/  @!P0 BRA `(.L_x_995) ;  /* 0x0000000000448947 */ /* 0x000fec0003800000 */
[----:B------:R-:W1:Y:S01]  /*fb40*/  LDC R9, c[0x0][0x41c] ;  /* 0x00010700ff097b82 */ /* 0x000e620000000800 */
        /* <DEDUP_REMOVED lines=16> */
.L_x_995:
[----:B------:R-:W1:Y:S01]  /*fc50*/  S2R R2, SR_TID.X ;  /* 0x0000000000027919 */ /* 0x000e620000002100 */
[----:B------:R-:W-:Y:S02]  /*fc60*/  LEA R3, R10, UR38, 0x3 ;  /* 0x000000260a037c11 */ /* 0x000fe4000f8e18ff */
[----:B-1----:R-:W-:Y:S02]  /*fc70*/  LOP3.LUT R9, R2, 0x7f, RZ, 0xc0, !PT ;  /* 0x0000007f02097812 */ /* 0x002fe400078ec0ff */
[----:B------:R-:W-:Y:S02]  /*fc80*/  SHF.L.U32 R2, R11, 0x1f, RZ ;  /* 0x0000001f0b027819 */ /* 0x000fe400000006ff */
[----:B------:R-:W-:Y:S02]  /*fc90*/  ISETP.NE.AND P2, PT, R9, RZ, PT ;  /* 0x000000ff0900720c */ /* 0x000fe40003f45270 */
[----:B------:R-:W1:Y:S02]  /*fca0*/  SYNCS.PHASECHK.TRANS64.TRYWAIT P3, [R3+URZ+0x2a840], R2 ;  /* 0x02a84002030075a7 */ /* 0x000e64000806017f */
[----:B-1----:R-:W-:Y:S09]  /*fcb0*/  @!P3 BRA `(.L_x_996) ;  /* 0x000000180054b947 */ /* 0x002ff20003800000 */
.L_x_1035:
        /* <DEDUP_REMOVED lines=8> */
.L_x_997:
        /* <DEDUP_REMOVED lines=14> */
[----:B------:R-:W-:Y:S01]  /*fe20*/  SHF.L.U32 R17, R17, 0x1f, RZ ;  /* 0x0000001f11117819 */ /* 0x000fe200000006ff */
[----:B------:R-:W-:Y:S01]  /*fe30*/  UIADD3 UR9, UR9, 0x2a830, URZ ;  /* 0x0002a83009097890 */ /* 0x000fe2000fffe03f */
[----:B-1----:R-:W-:Y:S01]  /*fe40*/  LEA R2, R16, UR19, 0x3 ;  /* 0x0000001310027c11 */ /* 0x002fe2000f8e18ff */
        /* <DEDUP_REMOVED lines=14> */
.L_x_1036:
[----:B------:R-:W-:Y:S05]  /*ff30*/  @P2 BRA `(.L_x_999) ;  /* 0x00000000001c2947 */ /* 0x000fea0003800000 */
[----:B------:R-:W2:Y:S02]  /*ff40*/  S2R R3, SR_TID.X ;  /* 0x0000000000037919 */ /* 0x000ea40000002100 */
[----:B--2---:R-:W-:Y:S01]  /*ff50*/  LOP3.LUT R9, R3, 0x1f, RZ, 0xc0, !PT ;  /* 0x0000001f03097812 */ /* 0x004fe200078ec0ff */
[----:B------:R-:W-:-:S03]  /*ff60*/  IMAD.MOV.U32 R3, RZ, RZ, 0x6000 ;  /* 0x00006000ff037424 */ /* 0x000fc600078e00ff */
[----:B------:R-:W-:Y:S01]  /*ff70*/  ISETP.NE.AND P2, PT, R9, RZ, PT ;  /* 0x000000ff0900720c */ /* 0x000fe20003f45270 */
[----:B------:R2:W-:-:S12]  /*ff80*/  SYNCS.ARRIVE.TRANS64 RZ, [R2+URZ+0x50], R3 ;  /* 0x0000500302ff79a7 */ /* 0x0005d8000800003f */
[----:B--2---:R-:W-:Y:S05]  /*ff90*/  @!P2 BRA `(.L_x_999) ;  /* 0x000000000004a947 */ /* 0x004fea0003800000 */
[----:B------:R-:W-:Y:S01]  /*ffa0*/  BPT.TRAP 0x1 ;  /* 0x000000040000795c */ /* 0x000fe20000300000 */
.L_x_999:
        /* <DEDUP_REMOVED lines=11> */
[----:B------:R-:W-:Y:S01]  /*10060*/  IMAD.MOV.U32 R6, RZ, RZ, R8 ;  /* 0x000000ffff067224 */ /* 0x000fe200078e0008 */
[----:B------:R-:W-:Y:S02]  /*10070*/  UIMAD UR6, UR6, 0x6000, UR38 ;  /* 0x00006000060678a4 */ /* 0x000fe4000f8e0226 */
        /* <DEDUP_REMOVED lines=10> */
.L_x_994:
[----:B------:R-:W-:Y:S05]  /*10120*/  BSYNC B1 ;  /* 0x0000000000017941 */ /* 0x000fea0003800000 */
.L_x_993:
[----:B------:R-:W-:Y:S01]  /*10130*/  VIADD R16, R10, 0x1 ;  /* 0x000000010a107836 */ /* 0x000fe20000000000 */
[----:B------:R-:W-:Y:S01]  /*10140*/  BSSY B1, `(.L_x_1000) ;  /* 0x0000067000017945 */ /* 0x000fe20003800000 */
[----:B------:R-:W-:-:S03]  /*10150*/  VIADD R12, R7, 0xffffffff ;  /* 0xffffffff070c7836 */ /* 0x000fc60000000000 */
[----:B------:R-:W-:-:S04]  /*10160*/  ISETP.NE.AND P2, PT, R16, 0x2, PT ;  /* 0x000000021000780c */ /* 0x000fc80003f45270 */
[----:B-1----:R-:W-:Y:S02]  /*10170*/  SEL R2, RZ, 0x1, P2 ;  /* 0x00000001ff027807 */ /* 0x002fe40001000000 */
[----:B------:R-:W-:Y:S02]  /*10180*/  SEL R16, R16, RZ, P2 ;  /* 0x000000ff10107207 */ /* 0x000fe40001000000 */
[----:B------:R-:W-:Y:S01]  /*10190*/  LOP3.LUT R17, R11, R2, RZ, 0x3c, !PT ;  /* 0x000000020b117212 */ /* 0x000fe200078e3cff */
[----:B------:R-:W-:Y:S06]  /*101a0*/  @!P6 BRA `(.L_x_1001) ;  /* 0x000000040080e947 */ /* 0x000fec0003800000 */
[----:B------:R-:W-:Y:S01]  /*101b0*/  IMAD.MOV.U32 R13, RZ, RZ, R12 ;  /* 0x000000ffff0d7224 */ /* 0x000fe200078e000c */
[----:B------:R-:W-:Y:S06]  /*101c0*/  @!P0 BRA `(.L_x_1002) ;  /* 0x0000000000448947 */ /* 0x000fec0003800000 */
[----:B------:R-:W1:Y:S02]  /*101d0*/  LDC R8, c[0x0][0x41c] ;  /* 0x00010700ff087b82 */ /* 0x000e640000000800 */
        /* <DEDUP_REMOVED lines=16> */
.L_x_1002:
[----:B------:R-:W-:Y:S02]  /*102e0*/  LEA R2, R16, UR38, 0x3 ;  /* 0x0000002610027c11 */ /* 0x000fe4000f8e18ff */
[----:B------:R-:W-:-:S04]  /*102f0*/  SHF.L.U32 R3, R17, 0x1f, RZ ;  /* 0x0000001f11037819 */ /* 0x000fc800000006ff */
[----:B------:R-:W2:Y:S02]  /*10300*/  SYNCS.PHASECHK.TRANS64.TRYWAIT P2, [R2+URZ+0x2a840], R3 ;  /* 0x02a84003020075a7 */ /* 0x000ea4000804017f */
[----:B--2---:R-:W-:Y:S05]  /*10310*/  @!P2 BRA `(.L_x_1003) ;  /* 0x0000001000e4a947 */ /* 0x004fea0003800000 */
.L_x_1037:
        /* <DEDUP_REMOVED lines=11> */
.L_x_1004:
[----:B------:R-:W-:Y:S01]  /*103d0*/  R2UR UR9, R16 ;  /* 0x00000000100972ca */ /* 0x000fe200000e0000 */
[----:B------:R-:W-:Y:S01]  /*103e0*/  UIADD3 UR19, UR38, 0x2a800, URZ ;  /* 0x0002a80026137890 */ /* 0x000fe2000fffe03f */
[----:B------:R-:W-:Y:S01]  /*103f0*/  R2UR UR11, R13 ;  /* 0x000000000d0b72ca */ /* 0x000fe200000e0000 */
[----:B------:R-:W-:Y:S01]  /*10400*/  UIADD3 UR4, UP0, UR44, 0x370, URZ ;  /* 0x000003702c047890 */ /* 0x000fe2000ff1e03f */
[----:B------:R-:W-:Y:S01]  /*10410*/  R2UR UR12, R4 ;  /* 0x00000000040c72ca */ /* 0x000fe200000e0000 */
[----:B------:R-:W-:Y:S01]  /*10420*/  UMOV UR10, URZ ;  /* 0x0000003f000a7c82 */ /* 0x000fe20008000000 */
[----:B-----5:R-:W-:Y:S01]  /*10430*/  R2UR UR13, R8 ;  /* 0x00000000080d72ca */ /* 0x020fe200000e0000 */
[----:B------:R-:W-:Y:S01]  /*10440*/  UIADD3.X UR5, URZ, UR45, URZ, UP0, !UPT ;  /* 0x0000002d3f057290 */ /* 0x000fe200087fe43f */
[----:B------:R-:W-:Y:S01]  /*10450*/  SHF.L.U32 R11, R11, 0x1f, RZ ;  /* 0x0000001f0b0b7819 */ /* 0x000fe200000006ff */
[----:B------:R-:W-:Y:S01]  /*10460*/  UMOV UR6, 0x0 ;  /* 0x0000000000067882 */ /* 0x000fe20000000000 */
[----:B------:R-:W-:Y:S01]  /*10470*/  UMOV UR7, 0x14f00000 ;  /* 0x14f0000000077882 */ /* 0x000fe20000000000 */
[----:B------:R-:W-:Y:S01]  /*10480*/  UMOV UR18, 0x40 ;  /* 0x0000004000127882 */ /* 0x000fe20000000000 */
[----:B------:R-:W-:Y:S01]  /*10490*/  UMOV UR17, 0x80 ;  /* 0x0000008000117882 */ /* 0x000fe20000000000 */
[----:B------:R-:W-:Y:S01]  /*104a0*/  UIMAD UR8, UR9, 0x9000, UR38 ;  /* 0x00009000090878a4 */ /* 0x000fe2000f8e0226 */
[----:B--2---:R-:W-:Y:S01]  /*104b0*/  LEA R2, R10, UR19, 0x3 ;  /* 0x000000130a027c11 */ /* 0x004fe2000f8e18ff */
[----:B------:R-:W-:-:S02]  /*104c0*/  ULEA UR9, UR9, UR19, 0x3 ;  /* 0x0000001309097291 */ /* 0x000fc4000f8e183f */
[----:B------:R-:W-:Y:S02]  /*104d0*/  UIMAD UR11, UR11, 0x60, URZ ;  /* 0x000000600b0b78a4 */ /* 0x000fe4000f8e023f */
[----:B------:R-:W-:Y:S02]  /*104e0*/  UIADD3 UR14, UR8, 0x18400, URZ ;  /* 0x00018400080e7890 */ /* 0x000fe4000fffe03f */
        /* <DEDUP_REMOVED lines=13> */
.L_x_1038:
        /* <DEDUP_REMOVED lines=8> */
.L_x_1006:
        /* <DEDUP_REMOVED lines=23> */
.L_x_1001:
[----:B------:R-:W-:Y:S05]  /*107b0*/  BSYNC B1 ;  /* 0x0000000000017941 */ /* 0x000fea0003800000 */
.L_x_1000:
[----:B------:R-:W-:Y:S01]  /*107c0*/  ISETP.GT.AND P2, PT, R12, UR39, PT ;  /* 0x000000270c007c0c */ /* 0x000fe2000bf44270 */
[----:B------:R-:W-:-:S12]  /*107d0*/  VIADD R7, R7, 0xfffffffe ;  /* 0xfffffffe07077836 */ /* 0x000fd80000000000 */
[----:B------:R-:W-:Y:S05]  /*107e0*/  @P2 BRA `(.L_x_1007) ;  /* 0xfffffff000ac2947 */ /* 0x000fea000383ffff */
.L_x_992:
[----:B------:R-:W-:Y:S05]  /*107f0*/  BSYNC B0 ;  /* 0x0000000000007941 */ /* 0x000fea0003800000 */
.L_x_983:
[----:B------:R-:W-:Y:S04]  /*10800*/  BSSY B0, `(.L_x_1008) ;  /* 0x000000e000007945 */ /* 0x000fe80003800000 */
[----:B------:R-:W-:Y:S05]  /*10810*/  @P1 BRA `(.L_x_1009) ;  /* 0x0000000000301947 */ /* 0x000fea0003800000 */
[----:B-1----:R-:W1:Y:S01]  /*10820*/  S2R R7, SR_LANEID ;  /* 0x0000000000077919 */ /* 0x002e620000000000 */
        /* <DEDUP_REMOVED lines=10> */
[----:B-1----:R-:W-:-:S07]  /*108d0*/  IADD3 R19, R0, UR48, R19 ;  /* 0x0000003000137c10 */ /* 0x002fce000fffe013 */
.L_x_1009:
[----:B------:R-:W-:Y:S05]  /*108e0*/  BSYNC B0 ;  /* 0x0000000000007941 */ /* 0x000fea0003800000 */
.L_x_1008:
[----:B------:R-:W-:Y:S04]  /*108f0*/  BSSY B0, `(.L_x_1010) ;  /* 0x0000026000007945 */ /* 0x000fe80003800000 */
[----:B------:R-:W-:Y:S05]  /*10900*/  @!P6 BRA `(.L_x_1011) ;  /* 0x000000000090e947 */ /* 0x000fea0003800000 */
[----:B------:R-:W2:Y:S01]  /*10910*/  S2R R0, SR_TID.X ;  /* 0x0000000000007919 */ /* 0x000ea20000002100 */
[----:B-1----:R-:W-:Y:S02]  /*10920*/  LEA R3, R16, UR38, 0x3 ;  /* 0x0000002610037c11 */ /* 0x002fe4000f8e18ff */
[----:B--2---:R-:W-:Y:S02]  /*10930*/  LOP3.LUT R2, R0, 0x7f, RZ, 0xc0, !PT ;  /* 0x0000007f00027812 */ /* 0x004fe400078ec0ff */
[----:B------:R-:W-:Y:S02]  /*10940*/  SHF.L.U32 R0, R17, 0x1f, RZ ;  /* 0x0000001f11007819 */ /* 0x000fe400000006ff */
[----:B------:R-:W-:Y:S02]  /*10950*/  ISETP.NE.AND P1, PT, R2, RZ, PT ;  /* 0x000000ff0200720c */ /* 0x000fe40003f25270 */
[----:B------:R-:W1:Y:S02]  /*10960*/  SYNCS.PHASECHK.TRANS64.TRYWAIT P0, [R3+URZ+0x2a860], R0 ;  /* 0x02a86000030075a7 */ /* 0x000e64000800017f */
[----:B-1----:R-:W-:Y:S09]  /*10970*/  @!P0 BRA `(.L_x_1012) ;  /* 0x0000000c00748947 */ /* 0x002ff20003800000 */
.L_x_1039:
        /* <DEDUP_REMOVED lines=8> */
.L_x_1013:
        /* <DEDUP_REMOVED lines=9> */
[----:B------:R-:W-:-:S04]  /*10a90*/  UMOV UR15, 0x40 ;  /* 0x00000040000f7882 */ /* 0x000fc80000000000 */
        /* <DEDUP_REMOVED lines=11> */
.L_x_1011:
[----:B------:R-:W-:Y:S05]  /*10b50*/  BSYNC B0 ;  /* 0x0000000000007941 */ /* 0x000fea0003800000 */
.L_x_1010:
[----:B------:R-:W-:Y:S02]  /*10b60*/  VIADD R16, R16, 0x1 ;  /* 0x0000000110107836 */ /* 0x000fe40000000000 */
[----:B------:R-:W-:-:S03]  /*10b70*/  IMAD.MOV.U32 R13, RZ, RZ, R19 ;  /* 0x000000ffff0d7224 */ /* 0x000fc600078e0013 */
[----:B------:R-:W-:-:S04]  /*10b80*/  ISETP.NE.AND P0, PT, R16, 0x2, PT ;  /* 0x000000021000780c */ /* 0x000fc80003f05270 */
[----:B-1----:R-:W-:Y:S02]  /*10b90*/  SEL R0, RZ, 0x1, P0 ;  /* 0x00000001ff007807 */ /* 0x002fe40000000000 */
[----:B------:R-:W-:Y:S02]  /*10ba0*/  SEL R16, R16, RZ, P0 ;  /* 0x000000ff10107207 */ /* 0x000fe40000000000 */
[----:B------:R-:W-:-:S07]  /*10bb0*/  LOP3.LUT R17, R17, R0, RZ, 0x3c, !PT ;  /* 0x0000000011117212 */ /* 0x000fce00078e3cff */
.L_x_972:
[----:B------:R-:W-:Y:S05]  /*10bc0*/  BSYNC B6 ;  /* 0x0000000000067941 */ /* 0x000fea0003800000 */
.L_x_970:
[----:B------:R-:W-:-:S03]  /*10bd0*/  UMOV UR4, 0xffffffff ;  /* 0xffffffff00047882 */ /* 0x000fc60000000000 */
[----:B------:R-:W-:Y:S05]  /*10be0*/  BRA.DIV UR4, `(.L_x_1014) ;  /* 0x0000000a04ec7947 */ /* 0x000fea000b800000 */
[----:B------:R1:W2:Y:S02]  /*10bf0*/  SHFL.IDX PT, R14, R13, RZ, 0x1f ;  /* 0x00001fff0d0e7589 */ /* 0x0002a400000e0000 */
.L_x_1042:
[----:B------:R-:W3:Y:S01]  /*10c00*/  S2R R0, SR_TID.X ;  /* 0x0000000000007919 */ /* 0x000ee20000002100 */
[----:B------:R-:W-:Y:S05]  /*10c10*/  WARPSYNC.ALL ;  /* 0x0000000000007948 */ /* 0x000fea0003800000 */
[----:B------:R-:W-:Y:S01]  /*10c20*/  BAR.SYNC.DEFER_BLOCKING 0x4, 0x120 ;  /* 0x0104800000007b1d */ /* 0x000fe20000010000 */
[----:B--2---:R-:W-:-:S05]  /*10c30*/  IMAD.MOV.U32 R19, RZ, RZ, R14 ;  /* 0x000000ffff137224 */ /* 0x004fca00078e000e */
[----:B------:R-:W-:Y:S01]  /*10c40*/  ULDC UR4, c[0x0][0xda8] ;  /* 0x00036a0000047ab9 */ /* 0x000fe20000000800 */
[----:B---3--:R-:W-:-:S04]  /*10c50*/  LOP3.LUT R0, R0, 0x1f, RZ, 0xc0, !PT ;  /* 0x0000001f00007812 */ /* 0x008fc800078ec0ff */
[----:B------:R-:W-:-:S13]  /*10c60*/  ISETP.NE.AND P0, PT, R0, RZ, PT ;  /* 0x000000ff0000720c */ /* 0x000fda0003f05270 */
[----:B------:R-:W2:Y:S01]  /*10c70*/  @!P0 S2R R3, SR_CgaCtaId ;  /* 0x0000000000038919 */ /* 0x000ea20000008800 */
[----:B------:R-:W-:-:S04]  /*10c80*/  @!P0 MOV R0, 0x400 ;  /* 0x0000040000008802 */ /* 0x000fc80000000f00 */
[----:B--2---:R-:W-:-:S05]  /*10c90*/  @!P0 LEA R0, R3, R0, 0x18 ;  /* 0x0000000003008211 */ /* 0x004fca00078ec0ff */
[----:B------:R2:W-:Y:S01]  /*10ca0*/  @!P0 STS [R0+0x2a8d0], R13 ;  /* 0x02a8d00d00008388 */ /* 0x0005e20000000800 */
[----:B------:R-:W-:Y:S06]  /*10cb0*/  BAR.ARV 0x5, 0x120 ;  /* 0x0144800000007b1d */ /* 0x000fec0000002000 */
[----:B------:R-:W-:-:S13]  /*10cc0*/  ISETP.GE.AND P0, PT, R19, UR4, PT ;  /* 0x0000000413007c0c */ /* 0x000fda000bf06270 */
[----:B--2---:R-:W-:Y:S05]  /*10cd0*/  @!P0 BRA `(.L_x_1015) ;  /* 0xffffffd000248947 */ /* 0x004fea000383ffff */
.L_x_961:
[----:B------:R-:W2:Y:S01]  /*10ce0*/  S2R R3, SR_CgaCtaId ;  /* 0x0000000000037919 */ /* 0x000ea20000008800 */
[----:B------:R-:W-:Y:S01]  /*10cf0*/  UIADD3 UR47, UR47, 0x1, URZ ;  /* 0x000000012f2f7890 */ /* 0x000fe2000fffe03f */
[----:B------:R-:W-:-:S03]  /*10d00*/  MOV R0, 0x400 ;  /* 0x0000040000007802 */ /* 0x000fc60000000f00 */
[----:B------:R-:W-:-:S04]  /*10d10*/  ULEA.HI UR4, UR47, UR47, URZ, 0x1 ;  /* 0x0000002f2f047291 */ /* 0x000fc8000f8f083f */
[----:B------:R-:W-:-:S04]  /*10d20*/  ULOP3.LUT UR4, UR4, 0xfffffffe, URZ, 0xc0, !UPT ;  /* 0xfffffffe04047892 */ /* 0x000fc8000f8ec03f */
[----:B------:R-:W-:Y:S01]  /*10d30*/  UIADD3 UR4, UR47, -UR4, URZ ;  /* 0x800000042f047290 */ /* 0x000fe2000fffe03f */
[----:B--2---:R-:W-:-:S05]  /*10d40*/  LEA R7, R3, R0, 0x18 ;  /* 0x0000000003077211 */ /* 0x004fca00078ec0ff */
[----:B------:R-:W-:-:S05]  /*10d50*/  IMAD.U32 R0, RZ, RZ, UR4 ;  /* 0x00000004ff007e24 */ /* 0x000fca000f8e00ff */
[----:B------:R-:W-:-:S04]  /*10d60*/  SHF.L.U32 R0, R0, 0x1f, RZ ;  /* 0x0000001f00007819 */ /* 0x000fc800000006ff */
[----:B------:R-:W2:Y:S02]  /*10d70*/  SYNCS.PHASECHK.TRANS64.TRYWAIT P0, [R7+URZ+0x2a820], R0 ;  /* 0x02a82000070075a7 */ /* 0x000ea4000800017f */
[----:B--2---:R-:W-:Y:S05]  /*10d80*/  @!P0 BRA `(.L_x_1016) ;  /* 0x0000000800a88947 */ /* 0x004fea0003800000 */
.L_x_1043:
[----:B------:R-:W3:Y:S02]  /*10d90*/  S2R R2, SR_TID.X ;  /* 0x0000000000027919 */ /* 0x000ee40000002100 */
[----:B---3--:R-:W-:-:S04]  /*10da0*/  SHF.R.U32.HI R2, RZ, 0x5, R2 ;  /* 0x00000005ff027819 */ /* 0x008fc80000011602 */
[----:B------:R-:W-:-:S05]  /*10db0*/  LOP3.LUT R2, R2, 0x3, RZ, 0xc0, !PT ;  /* 0x0000000302027812 */ /* 0x000fca00078ec0ff */
[----:B--2---:R-:W2:Y:S02]  /*10dc0*/  SHFL.IDX PT, R0, R2, RZ, 0x1f ;  /* 0x00001fff02007589 */ /* 0x004ea400000e0000 */
[----:B--2---:R-:W-:-:S13]  /*10dd0*/  ISETP.NE.AND P0, PT, R0, RZ, PT ;  /* 0x000000ff0000720c */ /* 0x004fda0003f05270 */
[----:B------:R-:W-:Y:S05]  /*10de0*/  @P0 EXIT ;  /* 0x000000000000094d */ /* 0x000fea0003800000 */
[----:B------:R-:W-:Y:S01]  /*10df0*/  ELECT P0, URZ, PT ;  /* 0x00000000003f782f */ /* 0x000fe20003800000 */
[----:B------:R-:W-:-:S12]  /*10e00*/  BSSY B0, `(.L_x_1017) ;  /* 0x0000022000007945 */ /* 0x000fd80003800000 */
[----:B------:R-:W-:Y:S05]  /*10e10*/  @!P0 BRA `(.L_x_1018) ;  /* 0x0000000000808947 */ /* 0x000fea0003800000 */
[----:B------:R-:W2:Y:S02]  /*10e20*/  LDL R2, [R1] ;  /* 0x0000000001027983 */ /* 0x000ea40000100800 */
[----:B--2---:R-:W-:-:S13]  /*10e30*/  R2UR UR4, R2 ;  /* 0x00000000020472ca */ /* 0x004fda00000e0000 */
[----:B------:R-:W-:-:S06]  /*10e40*/  ULOP3.LUT UR4, UR4, 0x2, URZ, 0xfc, !UPT ;  /* 0x0000000204047892 */ /* 0x000fcc000f8efc3f */
[----:B------:R-:W-:-:S05]  /*10e50*/  IMAD.U32 R0, RZ, RZ, UR4 ;  /* 0x00000004ff007e24 */ /* 0x000fca000f8e00ff */
[----:B------:R-:W-:-:S13]  /*10e60*/  ISETP.NE.AND P2, PT, R0, 0x3, PT ;  /* 0x000000030000780c */ /* 0x000fda0003f45270 */
[----:B------:R-:W-:Y:S05]  /*10e70*/  @!P2 BRA `(.L_x_1019) ;  /* 0x000000000004a947 */ /* 0x000fea0003800000 */
[----:B------:R-:W-:Y:S01]  /*10e80*/  BPT.TRAP 0x1 ;  /* 0x000000040000795c */ /* 0x000fe20000300000 */
.L_x_1019:
[----:B------:R-:W-:Y:S01]  /*10e90*/  VIADD R3, R7, 0x2a840 ;  /* 0x0002a84007037836 */ /* 0x000fe20000000000 */
[----:B------:R-:W-:Y:S01]  /*10ea0*/  SHF.L.U32 R4, R17, 0x1f, RZ ;  /* 0x0000001f11047819 */ /* 0x000fe200000006ff */
[C---:B------:R-:W-:Y:S02]  /*10eb0*/  VIADD R0, R16.reuse, 0x1 ;  /* 0x0000000110007836 */ /* 0x040fe40000000000 */
[----:B------:R-:W-:-:S03]  /*10ec0*/  IMAD R5, R16, 0x8, R3 ;  /* 0x0000000810057824 */ /* 0x000fc600078e0203 */
[----:B------:R-:W-:Y:S01]  /*10ed0*/  ISETP.NE.AND P1, PT, R0, 0x2, PT ;  /* 0x000000020000780c */ /* 0x000fe20003f25270 */
[----:B------:R-:W2:Y:S03]  /*10ee0*/  SYNCS.PHASECHK.TRANS64.TRYWAIT P0, [R5+URZ], R4 ;  /* 0x00000004050075a7 */ /* 0x000ea6000800017f */
[----:B------:R-:W-:-:S04]  /*10ef0*/  SEL R2, RZ, 0x1, P1 ;  /* 0x00000001ff027807 */ /* 0x000fc80000800000 */
[----:B------:R-:W-:Y:S02]  /*10f00*/  LOP3.LUT R17, R17, R2, RZ, 0x3c, !PT ;  /* 0x0000000211117212 */ /* 0x000fe400078e3cff */
[----:B------:R-:W-:Y:S02]  /*10f10*/  SEL R2, R0, RZ, P1 ;  /* 0x000000ff00027207 */ /* 0x000fe40000800000 */
[----:B------:R-:W-:-:S03]  /*10f20*/  SHF.L.U32 R0, R17, 0x1f, RZ ;  /* 0x0000001f11007819 */ /* 0x000fc600000006ff */
[----:B------:R-:W-:Y:S01]  /*10f30*/  IMAD R3, R2, 0x8, R3 ;  /* 0x0000000802037824 */ /* 0x000fe200078e0203 */
[----:B--2---:R-:W-:Y:S06]  /*10f40*/  @!P0 BRA `(.L_x_1020) ;  /* 0x00000008004c8947 */ /* 0x004fec0003800000 */
.L_x_1044:
[----:B------:R-:W3:Y:S02]  /*10f50*/  SYNCS.PHASECHK.TRANS64.TRYWAIT P0, [R3+URZ], R0 ;  /* 0x00000000030075a7 */ /* 0x000ee4000800017f */
[----:B---3--:R-:W-:Y:S05]  /*10f60*/  @!P0 BRA `(.L_x_1021) ;  /* 0x0000000800588947 */ /* 0x008fea0003800000 */
.L_x_1045:
[----:B------:R-:W-:Y:S05]  /*10f70*/  @!P2 BRA `(.L_x_1022) ;  /* 0x000000000004a947 */ /* 0x000fea0003800000 */
[----:B------:R-:W-:Y:S01]  /*10f80*/  BPT.TRAP 0x1 ;  /* 0x000000040000795c */ /* 0x000fe20000300000 */
.L_x_1022:
[----:B---3--:R-:W-:-:S04]  /*10f90*/  VIADD R3, R7, 0x2a860 ;  /* 0x0002a86007037836 */ /* 0x008fc80000000000 */
[----:B--2---:R-:W-:-:S04]  /*10fa0*/  IMAD R5, R16, 0x8, R3 ;  /* 0x0000000810057824 */ /* 0x004fc800078e0203 */
[----:B------:R-:W2:Y:S02]  /*10fb0*/  SYNCS.PHASECHK.TRANS64.TRYWAIT P0, [R5+URZ], R4 ;  /* 0x00000004050075a7 */ /* 0x000ea4000800017f */
[----:B--2---:R-:W-:Y:S05]  /*10fc0*/  @!P0 BRA `(.L_x_1023) ;  /* 0x0000000800548947 */ /* 0x004fea0003800000 */
.L_x_1046:
[----:B------:R-:W-:-:S07]  /*10fd0*/  IMAD R3, R2, 0x8, R3 ;  /* 0x0000000802037824 */ /* 0x000fce00078e0203 */
.L_x_1024:
[----:B---3--:R3:W4:Y:S02]  /*10fe0*/  SYNCS.PHASECHK.TRANS64.TRYWAIT P0, [R3+URZ], R0 ;  /* 0x00000000030075a7 */ /* 0x008724000800017f */
[----:B----4-:R-:W-:Y:S05]  /*10ff0*/  @!P0 NANOSLEEP.SYNCS 0x989680 ;  /* 0x009896800000895d */ /* 0x010fea0003900000 */
[----:B------:R-:W4:Y:S02]  /*11000*/  @!P0 SYNCS.PHASECHK.TRANS64 P0, [R3+URZ], R0 ;  /* 0x00000000030085a7 */ /* 0x000f24000800007f */
[----:B----4-:R-:W-:Y:S05]  /*11010*/  @!P0 BRA `(.L_x_1024) ;  /* 0xfffffffc00f08947 */ /* 0x010fea000383ffff */
.L_x_1018:
[----:B------:R-:W-:Y:S05]  /*11020*/  BSYNC B0 ;  /* 0x0000000000007941 */ /* 0x000fea0003800000 */
.L_x_1017:
[----:B------:R-:W-:Y:S05]  /*11030*/  EXIT ;  /* 0x000000000000794d */ /* 0x000fea0003800000 */
.L_x_878:
[----:B-1----:R-:W-:-:S04]  /*11040*/  IMAD.U32 R3, RZ, RZ, UR37 ;  /* 0x00000025ff037e24 */ /* 0x002fc8000f8e00ff */
[----:B------:R1:W2:Y:S03]  /*11050*/  SYNCS.PHASECHK.TRANS64.TRYWAIT P1, [R3+URZ+0x2a800], R0 ;  /* 0x02a80000030075a7 */ /* 0x0002a6000802017f */
[----:B--2---:R-:W-:Y:S05]  /*11060*/  @!P1 NANOSLEEP.SYNCS 0x989680 ;  /* 0x009896800000995d */ /* 0x004fea0003900000 */
[----:B------:R-:W2:Y:S02]  /*11070*/  @!P1 SYNCS.PHASECHK.TRANS64 P1, [R3+URZ+0x2a800], R0 ;  /* 0x02a80000030095a7 */ /* 0x000ea4000802007f */
[----:B--2---:R-:W-:Y:S05]  /*11080*/  @!P1 BRA `(.L_x_878) ;  /* 0xfffffffc00ec9947 */ /* 0x004fea000383ffff */
[----:B------:R-:W-:Y:S05]  /*11090*/  BRA `(.L_x_1025) ;  /* 0xffffff0800287947 */ /* 0x000fea000383ffff */
.L_x_882:
[----:B--2---:R2:W3:Y:S02]  /*110a0*/  SYNCS.PHASECHK.TRANS64.TRYWAIT P1, [R3+URZ+0x2a830], R0 ;  /* 0x02a83000030075a7 */ /* 0x0044e4000802017f */
[----:B---3--:R-:W-:Y:S05]  /*110b0*/  @!P1 NANOSLEEP.SYNCS 0x989680 ;  /* 0x009896800000995d */ /* 0x008fea0003900000 */
[----:B------:R-:W3:Y:S02]  /*110c0*/  @!P1 SYNCS.PHASECHK.TRANS64 P1, [R3+URZ+0x2a830], R0 ;  /* 0x02a83000030095a7 */ /* 0x000ee4000802007f */
[----:B---3--:R-:W-:Y:S05]  /*110d0*/  @!P1 BRA `(.L_x_882) ;  /* 0xfffffffc00f09947 */ /* 0x008fea000383ffff */
[----:B------:R-:W-:Y:S05]  /*110e0*/  BRA `(.L_x_881) ;  /* 0xffffff0800547947 */ /* 0x000fea000383ffff */
.L_x_898:
[----:B--2---:R-:W-:-:S04]  /*110f0*/  IMAD.U32 R89, RZ, RZ, UR38 ;  /* 0x00000026ff597e24 */ /* 0x004fc8000f8e00ff */
[----:B------:R2:W3:Y:S03]  /*11100*/  SYNCS.PHASECHK.TRANS64.TRYWAIT P1, [R89+URZ+0x2a830], R14 ;  /* 0x02a8300e590075a7 */ /* 0x0004e6000802017f */
[----:B---3--:R-:W-:Y:S05]  /*11110*/  @!P1 NANOSLEEP.SYNCS 0x989680 ;  /* 0x009896800000995d */ /* 0x008fea0003900000 */
[----:B------:R-:W3:Y:S02]  /*11120*/  @!P1 SYNCS.PHASECHK.TRANS64 P1, [R89+URZ+0x2a830], R14 ;  /* 0x02a8300e590095a7 */ /* 0x000ee4000802007f */
[----:B---3--:R-:W-:Y:S05]  /*11130*/  @!P1 BRA `(.L_x_898) ;  /* 0xfffffffc00ec9947 */ /* 0x008fea000383ffff */
[----:B------:R-:W-:Y:S05]  /*11140*/  BRA `(.L_x_897) ;  /* 0xffffff3000f47947 */ /* 0x000fea000383ffff */
.L_x_902:
[----:B---3--:R-:W-:-:S04]  /*11150*/  IMAD.U32 R175, RZ, RZ, UR6 ;  /* 0x00000006ffaf7e24 */ /* 0x008fc8000f8e00ff */
[----:B------:R3:W4:Y:S03]  /*11160*/  SYNCS.PHASECHK.TRANS64.TRYWAIT P1, [R175+URZ+0x2a850], R0 ;  /* 0x02a85000af0075a7 */ /* 0x000726000802017f */
[----:B----4-:R-:W-:Y:S05]  /*11170*/  @!P1 NANOSLEEP.SYNCS 0x989680 ;  /* 0x009896800000995d */ /* 0x010fea0003900000 */
[----:B------:R-:W4:Y:S02]  /*11180*/  @!P1 SYNCS.PHASECHK.TRANS64 P1, [R175+URZ+0x2a850], R0 ;  /* 0x02a85000af0095a7 */ /* 0x000f24000802007f */
[----:B----4-:R-:W-:Y:S05]  /*11190*/  @!P1 BRA `(.L_x_902) ;  /* 0xfffffffc00ec9947 */ /* 0x010fea000383ffff */
[----:B------:R-:W-:Y:S05]  /*111a0*/  BRA `(.L_x_901) ;  /* 0xffffff3c00147947 */ /* 0x000fea000383ffff */
.L_x_919:
[----:B--2---:R-:W-:-:S04]  /*111b0*/  IMAD.U32 R12, RZ, RZ, UR6 ;  /* 0x00000006ff0c7e24 */ /* 0x004fc8000f8e00ff */
[----:B------:R2:W3:Y:S03]  /*111c0*/  SYNCS.PHASECHK.TRANS64.TRYWAIT P1, [R12+URZ+0x2a830], R3 ;  /* 0x02a830030c0075a7 */ /* 0x0004e6000802017f */
[----:B---3--:R-:W-:Y:S05]  /*111d0*/  @!P1 NANOSLEEP.SYNCS 0x989680 ;  /* 0x009896800000995d */ /* 0x008fea0003900000 */
[----:B------:R-:W3:Y:S02]  /*111e0*/  @!P1 SYNCS.PHASECHK.TRANS64 P1, [R12+URZ+0x2a830], R3 ;  /* 0x02a830030c0095a7 */ /* 0x000ee4000802007f */
[----:B---3--:R-:W-:Y:S05]  /*111f0*/  @!P1 BRA `(.L_x_919) ;  /* 0xfffffffc00ec9947 */ /* 0x008fea000383ffff */
[----:B------:R-:W-:Y:S05]  /*11200*/  BRA `(.L_x_918) ;  /* 0xffffff6000847947 */ /* 0x000fea000383ffff */
.L_x_923:
[----:B-12---:R-:W-:-:S04]  /*11210*/  IMAD.U32 R3, RZ, RZ, UR11 ;  /* 0x0000000bff037e24 */ /* 0x006fc8000f8e00ff */
[----:B------:R1:W2:Y:S03]  /*11220*/  SYNCS.PHASECHK.TRANS64.TRYWAIT P1, [R3+URZ+0x2a850], R0 ;  /* 0x02a85000030075a7 */ /* 0x0002a6000802017f */
[----:B--2---:R-:W-:Y:S05]  /*11230*/  @!P1 NANOSLEEP.SYNCS 0x989680 ;  /* 0x009896800000995d */ /* 0x004fea0003900000 */
[----:B------:R-:W2:Y:S02]  /*11240*/  @!P1 SYNCS.PHASECHK.TRANS64 P1, [R3+URZ+0x2a850], R0 ;  /* 0x02a85000030095a7 */ /* 0x000ea4000802007f */
[----:B--2---:R-:W-:Y:S05]  /*11250*/  @!P1 BRA `(.L_x_923) ;  /* 0xfffffffc00ec9947 */ /* 0x004fea000383ffff */
[----:B------:R-:W-:Y:S05]  /*11260*/  BRA `(.L_x_922) ;  /* 0xffffff6800a47947 */ /* 0x000fea000383ffff */
.L_x_929:
[----:B--2---:R-:W-:-:S04]  /*11270*/  IMAD.U32 R12, RZ, RZ, UR6 ;  /* 0x00000006ff0c7e24 */ /* 0x004fc8000f8e00ff */
[----:B------:R2:W3:Y:S03]  /*11280*/  SYNCS.PHASECHK.TRANS64.TRYWAIT P1, [R12+URZ+0x2a830], R3 ;  /* 0x02a830030c0075a7 */ /* 0x0004e6000802017f */
[----:B---3--:R-:W-:Y:S05]  /*11290*/  @!P1 NANOSLEEP.SYNCS 0x989680 ;  /* 0x009896800000995d */ /* 0x008fea0003900000 */
[----:B------:R-:W3:Y:S02]  /*112a0*/  @!P1 SYNCS.PHASECHK.TRANS64 P1, [R12+URZ+0x2a830], R3 ;  /* 0x02a830030c0095a7 */ /* 0x000ee4000802007f */
[----:B---3--:R-:W-:Y:S05]  /*112b0*/  @!P1 BRA `(.L_x_929) ;  /* 0xfffffffc00ec9947 */ /* 0x008fea000383ffff */
[----:B------:R-:W-:Y:S05]  /*112c0*/  BRA `(.L_x_928) ;  /* 0xffffff7c00787947 */ /* 0x000fea000383ffff */
.L_x_933:
[----:B-12---:R-:W-:-:S04]  /*112d0*/  IMAD.U32 R3, RZ, RZ, UR10 ;  /* 0x0000000aff037e24 */ /* 0x006fc8000f8e00ff */
[----:B------:R1:W2:Y:S03]  /*112e0*/  SYNCS.PHASECHK.TRANS64.TRYWAIT P1, [R3+URZ+0x2a850], R0 ;  /* 0x02a85000030075a7 */ /* 0x0002a6000802017f */
[----:B--2---:R-:W-:Y:S05]  /*112f0*/  @!P1 NANOSLEEP.SYNCS 0x989680 ;  /* 0x009896800000995d */ /* 0x004fea0003900000 */
[----:B------:R-:W2:Y:S02]  /*11300*/  @!P1 SYNCS.PHASECHK.TRANS64 P1, [R3+URZ+0x2a850], R0 ;  /* 0x02a85000030095a7 */ /* 0x000ea4000802007f */
[----:B--2---:R-:W-:Y:S05]  /*11310*/  @!P1 BRA `(.L_x_933) ;  /* 0xfffffffc00ec9947 */ /* 0x004fea000383ffff */
[----:B------:R-:W-:Y:S05]  /*11320*/  BRA `(.L_x_932) ;  /* 0xffffff8400987947 */ /* 0x000fea000383ffff */
.L_x_946:
[----:B--2---:R-:W-:-:S04]  /*11330*/  IMAD.U32 R5, RZ, RZ, UR5 ;  /* 0x00000005ff057e24 */ /* 0x004fc8000f8e00ff */
[----:B------:R2:W3:Y:S03]  /*11340*/  SYNCS.PHASECHK.TRANS64.TRYWAIT P0, [R5+URZ+0x2a850], R0 ;  /* 0x02a85000050075a7 */ /* 0x0004e6000800017f */
[----:B---3--:R-:W-:Y:S05]  /*11350*/  @!P0 NANOSLEEP.SYNCS 0x989680 ;  /* 0x009896800000895d */ /* 0x008fea0003900000 */
[----:B------:R-:W3:Y:S02]  /*11360*/  @!P0 SYNCS.PHASECHK.TRANS64 P0, [R5+URZ+0x2a850], R0 ;  /* 0x02a85000050085a7 */ /* 0x000ee4000800007f */
[----:B---3--:R-:W-:Y:S05]  /*11370*/  @!P0 BRA `(.L_x_946) ;  /* 0xfffffffc00ec8947 */ /* 0x008fea000383ffff */
[----:B------:R-:W-:Y:S05]  /*11380*/  BRA `(.L_x_945) ;  /* 0xffffffac00707947 */ /* 0x000fea000383ffff */
.L_x_976:
[----:B------:R-:W1:Y:S01]  /*11390*/  S2R R18, SR_TID.X ;  /* 0x0000000000127919 */ /* 0x000e620000002100 */
        /* <DEDUP_REMOVED lines=9> */
.L_x_1026:
[----:B------:R-:W-:Y:S05]  /*11430*/  BRA `(.L_x_1027) ;  /* 0xffffffd400f47947 */ /* 0x000fea000383ffff */
.L_x_977:
[----:B------:R-:W-:Y:S01]  /*11440*/  BSSY B0, `(.L_x_1028) ;  /* 0x0000006000007945 */ /* 0x000fe20003800000 */
[----:B------:R-:W-:-:S07]  /*11450*/  IMAD.MOV.U32 R15, RZ, RZ, -0x1 ;  /* 0xffffffffff0f7424 */ /* 0x000fce00078e00ff */
[----:B------:R-:W-:Y:S05]  /*11460*/  WARPSYNC.COLLECTIVE R15, `(.L_x_1029) ;  /* 0x000000000f0c7348 */ /* 0x000fea0003c00000 */
[----:B------:R-:W-:Y:S02]  /*11470*/  ELECT P6, UR62, PT ;  /* 0x00000000003e782f */ /* 0x000fe400038c0000 */
[----:B------:R-:W-:Y:S01]  /*11480*/  MOV R14, UR62 ;  /* 0x0000003e000e7c02 */ /* 0x000fe20008000f00 */
[----:B------:R-:W-:Y:S10]  /*11490*/  ENDCOLLECTIVE ;  /* 0x000000000000791b */ /* 0x000ff40003800000 */
.L_x_1029:
[----:B------:R-:W-:Y:S05]  /*114a0*/  BSYNC B0 ;  /* 0x0000000000007941 */ /* 0x000fea0003800000 */
.L_x_1028:
[----:B------:R-:W-:Y:S05]  /*114b0*/  BRA `(.L_x_1030) ;  /* 0xffffffd400e47947 */ /* 0x000fea000383ffff */
.L_x_980:
[----:B-1----:R1:W2:Y:S02]  /*114c0*/  SYNCS.PHASECHK.TRANS64.TRYWAIT P2, [R8+URZ+0x2a840], R7 ;  /* 0x02a84007080075a7 */ /* 0x0022a4000804017f */
[----:B--2---:R-:W-:Y:S05]  /*114d0*/  @!P2 NANOSLEEP.SYNCS 0x989680 ;  /* 0x009896800000a95d */ /* 0x004fea0003900000 */
[----:B------:R-:W2:Y:S02]  /*114e0*/  @!P2 SYNCS.PHASECHK.TRANS64 P2, [R8+URZ+0x2a840], R7 ;  /* 0x02a840070800a5a7 */ /* 0x000ea4000804007f */
[----:B--2---:R-:W-:Y:S05]  /*114f0*/  @!P2 BRA `(.L_x_980) ;  /* 0xfffffffc00f0a947 */ /* 0x004fea000383ffff */
[----:B------:R-:W-:Y:S05]  /*11500*/  BRA `(.L_x_1031) ;  /* 0xffffffd800407947 */ /* 0x000fea000383ffff */
.L_x_982:
[----:B-1----:R-:W-:-:S04]  /*11510*/  IMAD.U32 R8, RZ, RZ, UR38 ;  /* 0x00000026ff087e24 */ /* 0x002fc8000f8e00ff */
[----:B------:R1:W2:Y:S03]  /*11520*/  SYNCS.PHASECHK.TRANS64.TRYWAIT P2, [R8+URZ+0x2a820], R7 ;  /* 0x02a82007080075a7 */ /* 0x0002a6000804017f */
[----:B--2---:R-:W-:Y:S05]  /*11530*/  @!P2 NANOSLEEP.SYNCS 0x989680 ;  /* 0x009896800000a95d */ /* 0x004fea0003900000 */
[----:B------:R-:W2:Y:S02]  /*11540*/  @!P2 SYNCS.PHASECHK.TRANS64 P2, [R8+URZ+0x2a820], R7 ;  /* 0x02a820070800a5a7 */ /* 0x000ea4000804007f */
[----:B--2---:R-:W-:Y:S05]  /*11550*/  @!P2 BRA `(.L_x_982) ;  /* 0xfffffffc00eca947 */ /* 0x004fea000383ffff */
[----:B------:R-:W-:Y:S05]  /*11560*/  BRA `(.L_x_1032) ;  /* 0xffffffdc004c7947 */ /* 0x000fea000383ffff */
.L_x_988:
[----:B-1----:R1:W2:Y:S02]  /*11570*/  SYNCS.PHASECHK.TRANS64.TRYWAIT P3, [R3+URZ+0x2a840], R2 ;  /* 0x02a84002030075a7 */ /* 0x0022a4000806017f */
[----:B--2---:R-:W-:Y:S05]  /*11580*/  @!P3 NANOSLEEP.SYNCS 0x989680 ;  /* 0x009896800000b95d */ /* 0x004fea0003900000 */
[----:B------:R-:W2:Y:S02]  /*11590*/  @!P3 SYNCS.PHASECHK.TRANS64 P3, [R3+URZ+0x2a840], R2 ;  /* 0x02a840020300b5a7 */ /* 0x000ea4000806007f */
[----:B--2---:R-:W-:Y:S05]  /*115a0*/  @!P3 BRA `(.L_x_988) ;  /* 0xfffffffc00f0b947 */ /* 0x004fea000383ffff */
[----:B------:R-:W-:Y:S05]  /*115b0*/  BRA `(.L_x_1033) ;  /* 0xffffffdc00f07947 */ /* 0x000fea000383ffff */
.L_x_990:
[----:B-1----:R1:W2:Y:S02]  /*115c0*/  SYNCS.PHASECHK.TRANS64.TRYWAIT P3, [R2+URZ+0x60], R3 ;  /* 0x00006003020075a7 */ /* 0x0022a4000806017f */
[----:B--2---:R-:W-:Y:S05]  /*115d0*/  @!P3 NANOSLEEP.SYNCS 0x989680 ;  /* 0x009896800000b95d */ /* 0x004fea0003900000 */
[----:B------:R-:W2:Y:S02]  /*115e0*/  @!P3 SYNCS.PHASECHK.TRANS64 P3, [R2+URZ+0x60], R3 ;  /* 0x000060030200b5a7 */ /* 0x000ea4000806007f */
[----:B--2---:R-:W-:Y:S05]  /*115f0*/  @!P3 BRA `(.L_x_990) ;  /* 0xfffffffc00f0b947 */ /* 0x004fea000383ffff */
[----:B------:R-:W-:Y:S05]  /*11600*/  BRA `(.L_x_1034) ;  /* 0xffffffe000787947 */ /* 0x000fea000383ffff */
.L_x_996:
[----:B-1----:R1:W2:Y:S02]  /*11610*/  SYNCS.PHASECHK.TRANS64.TRYWAIT P3, [R3+URZ+0x2a840], R2 ;  /* 0x02a84002030075a7 */ /* 0x0022a4000806017f */
[----:B--2---:R-:W-:Y:S05]  /*11620*/  @!P3 NANOSLEEP.SYNCS 0x989680 ;  /* 0x009896800000b95d */ /* 0x004fea0003900000 */
[----:B------:R-:W2:Y:S02]  /*11630*/  @!P3 SYNCS.PHASECHK.TRANS64 P3, [R3+URZ+0x2a840], R2 ;  /* 0x02a840020300b5a7 */ /* 0x000ea4000806007f */
[----:B--2---:R-:W-:Y:S05]  /*11640*/  @!P3 BRA `(.L_x_996) ;  /* 0xfffffffc00f0b947 */ /* 0x004fea000383ffff */
[----:B------:R-:W-:Y:S05]  /*11650*/  BRA `(.L_x_1035) ;  /* 0xffffffe400987947 */ /* 0x000fea000383ffff */
.L_x_998:
[----:B-1----:R1:W2:Y:S02]  /*11660*/  SYNCS.PHASECHK.TRANS64.TRYWAIT P3, [R2+URZ+0x60], R17 ;  /* 0x00006011020075a7 */ /* 0x0022a4000806017f */
[----:B--2---:R-:W-:Y:S05]  /*11670*/  @!P3 NANOSLEEP.SYNCS 0x989680 ;  /* 0x009896800000b95d */ /* 0x004fea0003900000 */
[----:B------:R-:W2:Y:S02]  /*11680*/  @!P3 SYNCS.PHASECHK.TRANS64 P3, [R2+URZ+0x60], R17 ;  /* 0x000060110200b5a7 */ /* 0x000ea4000806007f */
[----:B--2---:R-:W-:Y:S05]  /*11690*/  @!P3 BRA `(.L_x_998) ;  /* 0xfffffffc00f0b947 */ /* 0x004fea000383ffff */
[----:B------:R-:W-:Y:S05]  /*116a0*/  BRA `(.L_x_1036) ;  /* 0xffffffe800207947 */ /* 0x000fea000383ffff */
.L_x_1003:
[----:B--2---:R2:W3:Y:S02]  /*116b0*/  SYNCS.PHASECHK.TRANS64.TRYWAIT P2, [R2+URZ+0x2a840], R3 ;  /* 0x02a84003020075a7 */ /* 0x0044e4000804017f */
[----:B---3--:R-:W-:Y:S05]  /*116c0*/  @!P2 NANOSLEEP.SYNCS 0x989680 ;  /* 0x009896800000a95d */ /* 0x008fea0003900000 */
[----:B------:R-:W3:Y:S02]  /*116d0*/  @!P2 SYNCS.PHASECHK.TRANS64 P2, [R2+URZ+0x2a840], R3 ;  /* 0x02a840030200a5a7 */ /* 0x000ee4000804007f */
[----:B---3--:R-:W-:Y:S05]  /*116e0*/  @!P2 BRA `(.L_x_1003) ;  /* 0xfffffffc00f0a947 */ /* 0x008fea000383ffff */
[----:B------:R-:W-:Y:S05]  /*116f0*/  BRA `(.L_x_1037) ;  /* 0xffffffec00087947 */ /* 0x000fea000383ffff */
.L_x_1005:
[----:B-1----:R1:W2:Y:S02]  /*11700*/  SYNCS.PHASECHK.TRANS64.TRYWAIT P2, [R2+URZ+0x60], R11 ;  /* 0x0000600b020075a7 */ /* 0x0022a4000804017f */
[----:B--2---:R-:W-:Y:S05]  /*11710*/  @!P2 NANOSLEEP.SYNCS 0x989680 ;  /* 0x009896800000a95d */ /* 0x004fea0003900000 */
[----:B------:R-:W2:Y:S02]  /*11720*/  @!P2 SYNCS.PHASECHK.TRANS64 P2, [R2+URZ+0x60], R11 ;  /* 0x0000600b0200a5a7 */ /* 0x000ea4000804007f */
[----:B--2---:R-:W-:Y:S05]  /*11730*/  @!P2 BRA `(.L_x_1005) ;  /* 0xfffffffc00f0a947 */ /* 0x004fea000383ffff */
[----:B------:R-:W-:Y:S05]  /*11740*/  BRA `(.L_x_1038) ;  /* 0xffffffec009c7947 */ /* 0x000fea000383ffff */
.L_x_1012:
[----:B-1----:R1:W2:Y:S02]  /*11750*/  SYNCS.PHASECHK.TRANS64.TRYWAIT P0, [R3+URZ+0x2a860], R0 ;  /* 0x02a86000030075a7 */ /* 0x0022a4000800017f */
[----:B--2---:R-:W-:Y:S05]  /*11760*/  @!P0 NANOSLEEP.SYNCS 0x989680 ;  /* 0x009896800000895d */ /* 0x004fea0003900000 */
[----:B------:R-:W2:Y:S02]  /*11770*/  @!P0 SYNCS.PHASECHK.TRANS64 P0, [R3+URZ+0x2a860], R0 ;  /* 0x02a86000030085a7 */ /* 0x000ea4000800007f */
[----:B--2---:R-:W-:Y:S05]  /*11780*/  @!P0 BRA `(.L_x_1012) ;  /* 0xfffffffc00f08947 */ /* 0x004fea000383ffff */
[----:B------:R-:W-:Y:S05]  /*11790*/  BRA `(.L_x_1039) ;  /* 0xfffffff000787947 */ /* 0x000fea000383ffff */
.L_x_1014:
[----:B------:R-:W-:Y:S01]  /*117a0*/  BSSY B0, `(.L_x_1040) ;  /* 0x0000007000007945 */ /* 0x000fe20003800000 */
[----:B------:R-:W-:Y:S02]  /*117b0*/  IMAD.MOV.U32 R12, RZ, RZ, RZ ;  /* 0x000000ffff0c7224 */ /* 0x000fe400078e00ff */
[----:B------:R-:W-:Y:S02]  /*117c0*/  IMAD.MOV.U32 R11, RZ, RZ, 0x1f ;  /* 0x0000001fff0b7424 */ /* 0x000fe400078e00ff */
[----:B------:R-:W-:-:S07]  /*117d0*/  IMAD.MOV.U32 R15, RZ, RZ, -0x1 ;  /* 0xffffffffff0f7424 */ /* 0x000fce00078e00ff */
[----:B------:R-:W-:Y:S05]  /*117e0*/  WARPSYNC.COLLECTIVE R15, `(.L_x_1041) ;  /* 0x000000000f087348 */ /* 0x000fea0003c00000 */
[----:B------:R1:W2:Y:S02]  /*117f0*/  SHFL.IDX P6, R14, R13, R12, R11 ;  /* 0x0000000c0d0e7389 */ /* 0x0002a400000c000b */
[----:B-12---:R-:W-:Y:S01]  /*11800*/  ENDCOLLECTIVE ;  /* 0x000000000000791b */ /* 0x006fe20003800000 */
.L_x_1041:
[----:B------:R-:W-:Y:S05]  /*11810*/  BSYNC B0 ;  /* 0x0000000000007941 */ /* 0x000fea0003800000 */
.L_x_1040:
[----:B------:R-:W-:Y:S05]  /*11820*/  BRA `(.L_x_1042) ;  /* 0xfffffff000f47947 */ /* 0x000fea000383ffff */
.L_x_1016:
[----:B--2---:R2:W3:Y:S02]  /*11830*/  SYNCS.PHASECHK.TRANS64.TRYWAIT P0, [R7+URZ+0x2a820], R0 ;  /* 0x02a82000070075a7 */ /* 0x0044e4000800017f */
[----:B---3--:R-:W-:Y:S05]  /*11840*/  @!P0 NANOSLEEP.SYNCS 0x989680 ;  /* 0x009896800000895d */ /* 0x008fea0003900000 */
[----:B------:R-:W3:Y:S02]  /*11850*/  @!P0 SYNCS.PHASECHK.TRANS64 P0, [R7+URZ+0x2a820], R0 ;  /* 0x02a82000070085a7 */ /* 0x000ee4000800007f */
[----:B---3--:R-:W-:Y:S05]  /*11860*/  @!P0 BRA `(.L_x_1016) ;  /* 0xfffffffc00f08947 */ /* 0x008fea000383ffff */
[----:B------:R-:W-:Y:S05]  /*11870*/  BRA `(.L_x_1043) ;  /* 0xfffffff400447947 */ /* 0x000fea000383ffff */
.L_x_1020:
[----:B--2---:R2:W3:Y:S02]  /*11880*/  SYNCS.PHASECHK.TRANS64.TRYWAIT P0, [R5+URZ], R4 ;  /* 0x00000004050075a7 */ /* 0x0044e4000800017f */
[----:B---3--:R-:W-:Y:S05]  /*11890*/  @!P0 NANOSLEEP.SYNCS 0x989680 ;  /* 0x009896800000895d */ /* 0x008fea0003900000 */
[----:B------:R-:W3:Y:S02]  /*118a0*/  @!P0 SYNCS.PHASECHK.TRANS64 P0, [R5+URZ], R4 ;  /* 0x00000004050085a7 */ /* 0x000ee4000800007f */
[----:B---3--:R-:W-:Y:S05]  /*118b0*/  @!P0 BRA `(.L_x_1020) ;  /* 0xfffffffc00f08947 */ /* 0x008fea000383ffff */
[----:B------:R-:W-:Y:S05]  /*118c0*/  BRA `(.L_x_1044) ;  /* 0xfffffff400a07947 */ /* 0x000fea000383ffff */
.L_x_1021:
[----:B---3--:R3:W4:Y:S02]  /*118d0*/  SYNCS.PHASECHK.TRANS64.TRYWAIT P0, [R3+URZ], R0 ;  /* 0x00000000030075a7 */ /* 0x008724000800017f */
[----:B----4-:R-:W-:Y:S05]  /*118e0*/  @!P0 NANOSLEEP.SYNCS 0x989680 ;  /* 0x009896800000895d */ /* 0x010fea0003900000 */
[----:B------:R-:W4:Y:S02]  /*118f0*/  @!P0 SYNCS.PHASECHK.TRANS64 P0, [R3+URZ], R0 ;  /* 0x00000000030085a7 */ /* 0x000f24000800007f */
[----:B----4-:R-:W-:Y:S05]  /*11900*/  @!P0 BRA `(.L_x_1021) ;  /* 0xfffffffc00f08947 */ /* 0x010fea000383ffff */
[----:B------:R-:W-:Y:S05]  /*11910*/  BRA `(.L_x_1045) ;  /* 0xfffffff400947947 */ /* 0x000fea000383ffff */
.L_x_1023:
[----:B--2---:R2:W3:Y:S02]  /*11920*/  SYNCS.PHASECHK.TRANS64.TRYWAIT P0, [R5+URZ], R4 ;  /* 0x00000004050075a7 */ /* 0x0044e4000800017f */
[----:B---3--:R-:W-:Y:S05]  /*11930*/  @!P0 NANOSLEEP.SYNCS 0x989680 ;  /* 0x009896800000895d */ /* 0x008fea0003900000 */
[----:B------:R-:W3:Y:S02]  /*11940*/  @!P0 SYNCS.PHASECHK.TRANS64 P0, [R5+URZ], R4 ;  /* 0x00000004050085a7 */ /* 0x000ee4000800007f */
[----:B---3--:R-:W-:Y:S05]  /*11950*/  @!P0 BRA `(.L_x_1023) ;  /* 0xfffffffc00f08947 */ /* 0x008fea000383ffff */
[----:B------:R-:W-:Y:S05]  /*11960*/  BRA `(.L_x_1046) ;  /* 0xfffffff400987947 */ /* 0x000fea000383ffff */
.L_x_1047:
        /* <DEDUP_REMOVED lines=9> */
.L_x_11934:


//--------------------- .text._ZN7cutlass13device_kernelIN5flash11enable_sm90INS1_16FlashAttnFwdSm90INS1_25CollectiveMainloopFwdSm90ILi2EN4cute5tupleIJNS5_1CILi1EEES8_S8_EEENS6_IJNS7_ILi128EEENS7_ILi96EEENS7_ILi192EEEEEELi128ENS_10bfloat16_tEfNS_4arch4Sm90ELb0ELb1ELb0ELb1ELb0ELb0ELb0ELb1ELb1ELb0ELb0ELb0EEENS1_21CollectiveEpilogueFwdINS6_IJSA_SA_SB_EEES9_SE_SG_Li256ELb1ELb0ELb0ELb0EEENS1_36VarlenDynamicPersistentTileSchedulerILi128ELi96ELi256ELi32ELb0ELb0ELb1ELb1ELb0ELb1EEEEEEEEEvNT_6ParamsE --------------------------
	.section	.text._ZN7cutlass13device_kernelIN5flash11enable_sm90INS1_16FlashAttnFwdSm90INS1_25CollectiveMainloopFwdSm90ILi2EN4cute5tupleIJNS5_1CILi1EEES8_S8_EEENS6_IJNS7_ILi128EEENS7_ILi96EEENS7_ILi192EEEEEELi128ENS_10bfloat16_tEfNS_4arch4Sm90ELb0ELb1ELb0ELb1ELb0ELb0ELb0ELb1ELb1ELb0ELb0ELb0EEENS1_21CollectiveEpilogueFwdINS6_IJSA_SA_SB_EEES9_SE_SG_Li256ELb1ELb0ELb0ELb0EEENS1_36VarlenDynamicPersistentTileSchedulerILi128ELi96ELi256ELi32ELb0ELb0ELb1ELb1ELb0ELb1EEEEEEEEEvNT_6ParamsE,"ax",@progbits
	.align	128
.text._ZN7cutlass13device_kernelIN5flash11enable_sm90INS1_16FlashAttnFwdSm90INS1_25CollectiveMainloopFwdSm90ILi2EN4cute5tupleIJNS5_1CILi1EEES8_S8_EEENS6_IJNS7_ILi128EEENS7_ILi96EEENS7_ILi192EEEEEELi128ENS_10bfloat16_tEfNS_4arch4Sm90ELb0ELb1ELb0ELb1ELb0ELb0ELb0ELb1ELb1ELb0ELb0ELb0EEENS1_21CollectiveEpilogueFwdINS6_IJSA_SA_SB_EEES9_SE_SG_Li256ELb1ELb0ELb0ELb0EEENS1_36VarlenDynamicPersistentTileSchedulerILi128ELi96ELi256ELi32ELb0ELb0ELb1ELb1ELb0ELb1EEEEEEEEEvNT_6ParamsE:
        .type           _ZN7cutlass13device_kernelIN5flash11enable_sm90INS1_16FlashAttnFwdSm90INS1_25CollectiveMainloopFwdSm90ILi2EN4cute5tupleIJNS5_1CILi1EEES8_S8_EEENS6_IJNS7_ILi128EEENS7_ILi96EEENS7_ILi192EEEEEELi128ENS_10bfloat16_tEfNS_4arch4Sm90ELb0ELb1ELb0ELb1ELb0ELb0ELb0ELb1ELb1ELb0ELb0ELb0EEENS1_21CollectiveEpilogueFwdINS6_IJSA_SA_SB_EEES9_SE_SG_Li256ELb1ELb0ELb0ELb0EEENS1_36VarlenDynamicPersistentTileSchedulerILi128ELi96ELi256ELi32ELb0ELb0ELb1ELb1ELb0ELb1EEEEEEEEEvNT_6ParamsE,@function
        .size           _ZN7cutlass13device_kernelIN5flash11enable_sm90INS1_16FlashAttnFwdSm90INS1_25CollectiveMainloopFwdSm90ILi2EN4cute5tupleIJNS5_1CILi1EEES8_S8_EEENS6_IJNS7_ILi128EEENS7_ILi96EEENS7_ILi192EEEEEELi128ENS_10bfloat16_tEfNS_4arch4Sm90ELb0ELb1ELb0ELb1ELb0ELb0ELb0ELb1ELb1ELb0ELb0ELb0EEENS1_21CollectiveEpilogueFwdINS6_IJSA_SA_SB_EEES9_SE_SG_Li256ELb1ELb0ELb0ELb0EEENS1_36VarlenDynamicPersistentTileSchedulerILi128ELi96ELi256ELi32ELb0ELb0ELb1ELb1ELb0ELb1EEEEEEEEEvNT_6ParamsE,(.L_x_11935 - _ZN7cutlass13device_kernelIN5flash11enable_sm90INS1_16FlashAttnFwdSm90INS1_25CollectiveMainloopFwdSm90ILi2EN4cute5tupleIJNS5_1CILi1EEES8_S8_EEENS6_IJNS7_ILi128EEENS7_ILi96EEENS7_ILi192EEEEEELi128ENS_10bfloat16_tEfNS_4arch4Sm90ELb0ELb1ELb0ELb1ELb0ELb0ELb0ELb1ELb1ELb0ELb0ELb0EEENS1_21CollectiveEpilogueFwdINS6_IJSA_SA_SB_EEES9_SE_SG_Li256ELb1ELb0ELb0ELb0EEENS1_36VarlenDynamicPersistentTileSchedulerILi128ELi96ELi256ELi32ELb0ELb0ELb1ELb1ELb0ELb1EEEEEEEEEvNT_6ParamsE)
        .other          _ZN7cutlass13device_kernelIN5flash11enable_sm90INS1_16FlashAttnFwdSm90INS1_25CollectiveMainloopFwdSm90ILi2EN4cute5tupleIJNS5_1CILi1EEES8_S8_EEENS6_IJNS7_ILi128EEENS7_ILi96EEENS7_ILi192EEEEEELi128ENS_10bfloat16_tEfNS_4arch4Sm90ELb0ELb1ELb0ELb1ELb0ELb0ELb0ELb1ELb1ELb0ELb0ELb0EEENS1_21CollectiveEpilogueFwdINS6_IJSA_SA_SB_EEES9_SE_SG_Li256ELb1ELb0ELb0ELb0EEENS1_36VarlenDynamicPersistentTileSchedulerILi128ELi96ELi256ELi32ELb0ELb0ELb1ELb1ELb0ELb1EEEEEEEEEvNT_6ParamsE,@"STO_CUDA_ENTRY STV_DEFAULT"
_ZN7cutlass13device_kernelIN5flash11enable_sm90INS1_16FlashAttnFwdSm90INS1_25CollectiveMainloopFwdSm90ILi2EN4cute5tupleIJNS5_1CILi1EEES8_S8_EEENS6_IJNS7_ILi128EEENS7_ILi96EEENS7_ILi192EEEEEELi128ENS_10bfloat16_tEfNS_4arch4Sm90ELb0ELb1ELb0ELb1ELb0ELb0ELb0ELb1ELb1ELb0ELb0ELb0EEENS1_21CollectiveEpilogueFwdINS6_IJSA_SA_SB_EEES9_SE_SG_Li256ELb1ELb0ELb0ELb0EEENS1_36VarlenDynamicPersistentTileSchedulerILi128ELi96ELi256ELi32ELb0ELb0ELb1ELb1ELb0ELb1EEEEEEEEEvNT_6ParamsE:
        /* <DEDUP_REMOVED lines=20> */
.L_x_1049:
[----:B------:R-:W-:Y:S05]  /*0140*/  BSYNC B0 ;  /* 0x0000000000007941 */ /* 0x000fea0003800000 */
.L_x_1048:
        /* <DEDUP_REMOVED lines=40> */
.L_x_1050:
        /* <DEDUP_REMOVED lines=22> */
.L_x_1051:
        /* <DEDUP_REMOVED lines=18> */
.L_x_1052:
        /* <DEDUP_REMOVED lines=22> */
.L_x_1053:
        /* <DEDUP_REMOVED lines=22> */
.L_x_1054:
[----:B0-----:R-:W-:Y:S01]  /*0910*/  ISETP.NE.AND P0, PT, R2, RZ, PT ;  /* 0x000000ff0200720c */ /* 0x001fe20003f05270 */
[----:B------:R-:W-:Y:S01]  /*0920*/  IMAD.MOV.U32 R2, RZ, RZ, 0x1 ;  /* 0x00000001ff027424 */ /* 0x000fe200078e00ff */
[----:B------:R-:W-:Y:S01]  /*0930*/  NOP ;  /* 0x0000000000007918 */ /* 0x000fe20000000000 */
[----:B------:R-:W-:-:S03]  /*0940*/  ULDC.64 UR60, c[0x0][0x208] ;  /* 0x00008200003c7ab9 */ /* 0x000fc60000000a00 */
[----:B------:R-:W-:-:S05]  /*0950*/  SEL R2, R2, 0x2, !P0 ;  /* 0x0000000202027807 */ /* 0x000fca0004000000 */
[----:B------:R0:W-:Y:S01]  /*0960*/  STL [R1+0x20], R2 ;  /* 0x0000200201007387 */ /* 0x0001e20000100800 */
[----:B-123--:R-:W-:Y:S06]  /*0970*/  BAR.SYNC.DEFER_BLOCKING 0x0 ;  /* 0x0000000000007b1d */ /* 0x00efec0000010000 */
[----:B------:R-:W-:Y:S05]  /*0980*/  @!P0 BRA `(.L_x_1055) ;  /* 0x000000dc003c8947 */ /* 0x000fea0003800000 */
.L_x_1056:
        /* <DEDUP_REMOVED lines=14> */
[----:B------:R-:W2:Y:S01]  /*0a70*/  LDL.LU R8, [R1+0x20] ;  /* 0x0000200001087983 */ /* 0x000ea20000300800 */
[----:B------:R-:W1:Y:S02]  /*0a80*/  S2R R0, SR_TID.X ;  /* 0x0000000000007919 */ /* 0x000e640000002100 */
[----:B-1----:R-:W-:-:S05]  /*0a90*/  VIADD R174, R0, 0xffffff80 ;  /* 0xffffff8000ae7836 */ /* 0x002fca0000000000 */
[----:B------:R-:W-:-:S04]  /*0aa0*/  SHF.R.S32.HI R3, RZ, 0x1f, R174 ;  /* 0x0000001fff037819 */ /* 0x000fc800000114ae */
[----:B------:R-:W-:-:S04]  /*0ab0*/  LEA.HI R5, R3, R174, RZ, 0x7 ;  /* 0x000000ae03057211 */ /* 0x000fc800078f38ff */
[----:B------:R-:W-:-:S05]  /*0ac0*/  LOP3.LUT R7, R5, 0xffffff80, RZ, 0xc0, !PT ;  /* 0xffffff8005077812 */ /* 0x000fca00078ec0ff */
[----:B------:R-:W-:-:S05]  /*0ad0*/  IMAD.IADD R170, R174, 0x1, -R7 ;  /* 0x00000001aeaa7824 */ /* 0x000fca00078e0a07 */
[----:B------:R-:W-:-:S04]  /*0ae0*/  SHF.R.S32.HI R11, RZ, 0x1f, R170 ;  /* 0x0000001fff0b7819 */ /* 0x000fc800000114aa */
[----:B------:R-:W-:-:S04]  /*0af0*/  LEA.HI R4, R11, R170, RZ, 0x2 ;  /* 0x000000aa0b047211 */ /* 0x000fc800078f10ff */
[--C-:B------:R-:W-:Y:S02]  /*0b00*/  SHF.R.S32.HI R6, RZ, 0x2, R4.reuse ;  /* 0x00000002ff067819 */ /* 0x100fe40000011404 */
[----:B------:R-:W-:-:S04]  /*0b10*/  SHF.R.S32.HI R7, RZ, 0x1f, R4 ;  /* 0x0000001fff077819 */ /* 0x000fc80000011404 */
[----:B------:R-:W-:Y:S02]  /*0b20*/  LEA.HI R7, R7, R6, RZ, 0x3 ;  /* 0x0000000607077211 */ /* 0x000fe400078f18ff */
[-C--:B------:R-:W-:Y:S02]  /*0b30*/  LEA.HI R0, R3, R174.reuse, RZ, 0x4 ;  /* 0x000000ae03007211 */ /* 0x080fe400078f20ff */
[----:B------:R-:W-:Y:S02]  /*0b40*/  SHF.R.S32.HI R172, RZ, 0x7, R5 ;  /* 0x00000007ffac7819 */ /* 0x000fe40000011405 */
[----:B------:R-:W-:Y:S02]  /*0b50*/  LOP3.LUT R7, R7, 0xfffffff8, RZ, 0xc0, !PT ;  /* 0xfffffff807077812 */ /* 0x000fe400078ec0ff */
[----:B0-----:R-:W-:Y:S02]  /*0b60*/  LEA.HI R2, R3, R174, RZ, 0x5 ;  /* 0x000000ae03027211 */ /* 0x001fe400078f28ff */
[----:B------:R-:W-:-:S02]  /*0b70*/  SHF.R.S32.HI R9, RZ, 0x4, R0 ;  /* 0x00000004ff097819 */ /* 0x000fc40000011400 */
[----:B------:R-:W-:Y:S02]  /*0b80*/  LEA.HI R11, R11, R170, RZ, 0x5 ;  /* 0x000000aa0b0b7211 */ /* 0x000fe400078f28ff */
[----:B------:R-:W-:Y:S01]  /*0b90*/  LEA.HI R5, R5, R172, RZ, 0x1 ;  /* 0x000000ac05057211 */ /* 0x000fe200078f08ff */
[----:B------:R-:W-:Y:S01]  /*0ba0*/  IMAD.IADD R6, R6, 0x1, -R7 ;  /* 0x0000000106067824 */ /* 0x000fe200078e0a07 */
[----:B------:R-:W-:Y:S01]  /*0bb0*/  LOP3.LUT R7, R0, 0x3fffff0, RZ, 0xc0, !PT ;  /* 0x03fffff000077812 */ /* 0x000fe200078ec0ff */
[----:B------:R-:W-:Y:S01]  /*0bc0*/  IMAD.SHL.U32 R2, R2, 0x20, RZ ;  /* 0x0000002002027824 */ /* 0x000fe200078e00ff */
[----:B------:R-:W-:Y:S02]  /*0bd0*/  LEA.HI R0, R0, R9, RZ, 0x1 ;  /* 0x0000000900007211 */ /* 0x000fe400078f08ff */
[----:B------:R-:W-:Y:S02]  /*0be0*/  SHF.R.S32.HI R11, RZ, 0x5, R11 ;  /* 0x00000005ff0b7819 */ /* 0x000fe4000001140b */
[----:B------:R-:W-:Y:S01]  /*0bf0*/  LOP3.LUT R5, R5, 0x3fffffe, RZ, 0xc0, !PT ;  /* 0x03fffffe05057812 */ /* 0x000fe200078ec0ff */
[----:B------:R-:W-:Y:S01]  /*0c00*/  IMAD.IADD R7, R174, 0x1, -R7 ;  /* 0x00000001ae077824 */ /* 0x000fe200078e0a07 */
[----:B------:R-:W-:Y:S01]  /*0c10*/  LOP3.LUT R2, R2, 0xfffffc00, RZ, 0xc0, !PT ;  /* 0xfffffc0002027812 */ /* 0x000fe200078ec0ff */
[----:B------:R-:W-:Y:S01]  /*0c20*/  IMAD R6, R11, 0x10, R6 ;  /* 0x000000100b067824 */ /* 0x000fe200078e0206 */
[----:B------:R-:W-:Y:S01]  /*0c30*/  LOP3.LUT R0, R0, 0x1ffffffe, RZ, 0xc0, !PT ;  /* 0x1ffffffe00007812 */ /* 0x000fe200078ec0ff */
[----:B------:R-:W-:Y:S01]  /*0c40*/  IMAD.IADD R5, R172, 0x1, -R5 ;  /* 0x00000001ac057824 */ /* 0x000fe200078e0a05 */
[----:B------:R-:W-:Y:S01]  /*0c50*/  LEA.HI R3, R3, R174, RZ, 0x3 ;  /* 0x000000ae03037211 */ /* 0x000fe200078f18ff */
[----:B------:R-:W-:-:S02]  /*0c60*/  IMAD R7, R7, 0x40, R2 ;  /* 0x0000004007077824 */ /* 0x000fc400078e0202 */
[----:B------:R-:W-:Y:S02]  /*0c70*/  IMAD.IADD R0, R9, 0x1, -R0 ;  /* 0x0000000109007824 */ /* 0x000fe400078e0a00 */
[----:B------:R-:W-:Y:S01]  /*0c80*/  IMAD R171, R5, 0x40, R6 ;  /* 0x0000004005ab7824 */ /* 0x000fe200078e0206 */
[----:B------:R-:W-:Y:S01]  /*0c90*/  LOP3.LUT R5, R3, 0x1ffffff8, RZ, 0xc0, !PT ;  /* 0x1ffffff803057812 */ /* 0x000fe200078ec0ff */
[----:B------:R-:W-:Y:S01]  /*0ca0*/  IMAD R173, R0, 0x8, R7 ;  /* 0x0000000800ad7824 */ /* 0x000fe200078e0207 */
[----:B------:R-:W-:-:S03]  /*0cb0*/  LOP3.LUT R7, R4, 0x7ffffffc, RZ, 0xc0, !PT ;  /* 0x7ffffffc04077812 */ /* 0x000fc600078ec0ff */
[----:B------:R-:W-:Y:S01]  /*0cc0*/  IMAD.IADD R5, R174, 0x1, -R5 ;  /* 0x00000001ae057824 */ /* 0x000fe200078e0a05 */
[----:B------:R-:W-:Y:S01]  /*0cd0*/  SHF.R.S32.HI R164, RZ, 0x3, R3 ;  /* 0x00000003ffa47819 */ /* 0x000fe20000011403 */
[----:B------:R-:W-:Y:S02]  /*0ce0*/  IMAD.MOV.U32 R169, RZ, RZ, RZ ;  /* 0x000000ffffa97224 */ /* 0x000fe400078e00ff */
[----:B------:R-:W-:Y:S02]  /*0cf0*/  IMAD.SHL.U32 R22, R5, 0x8, RZ ;  /* 0x0000000805167824 */ /* 0x000fe400078e00ff */
[----:B------:R-:W-:Y:S01]  /*0d00*/  IMAD.IADD R18, R170, 0x1, -R7 ;  /* 0x00000001aa127824 */ /* 0x000fe200078e0a07 */
[----:B------:R-:W-:Y:S01]  /*0d10*/  UMOV UR37, URZ ;  /* 0x0000003f00257c82 */ /* 0x000fe20008000000 */
[----:B------:R-:W-:Y:S01]  /*0d20*/  UMOV UR36, URZ ;  /* 0x0000003f00247c82 */ /* 0x000fe20008000000 */
[----:B--2---:R-:W-:-:S07]  /*0d30*/  LOP3.LUT R19, R8, 0x1, RZ, 0xfc, !PT ;  /* 0x0000000108137812 */ /* 0x004fce00078efcff */
.L_x_1156:
[----:B0---45:R-:W0:Y:S01]  /*0d40*/  LDC.64 R4, c[0x0][0xa18] ;  /* 0x00028600ff047b82 */ /* 0x031e220000000a00 */
[----:B------:R-:W-:Y:S01]  /*0d50*/  IMAD.MOV.U32 R7, RZ, RZ, RZ ;  /* 0x000000ffff077224 */ /* 0x000fe200078e00ff */
[----:B------:R-:W-:-:S06]  /*0d60*/  ULDC.64 UR4, c[0x0][0xa20] ;  /* 0x0002880000047ab9 */ /* 0x000fcc0000000a00 */
[----:B------:R-:W1:Y:S08]  /*0d70*/  LDC R17, c[0x0][0x288] ;  /* 0x0000a200ff117b82 */ /* 0x000e700000000800 */
[----:B--2---:R-:W2:Y:S01]  /*0d80*/  LDC.64 R2, c[0x0][0xa28] ;  /* 0x00028a00ff027b82 */ /* 0x004ea20000000a00 */
[----:B0-----:R-:W-:-:S07]  /*0d90*/  ISETP.NE.U32.AND P1, PT, R4, RZ, PT ;  /* 0x000000ff0400720c */ /* 0x001fce0003f25070 */
[----:B---3--:R-:W0:Y:S01]  /*0da0*/  LDC.64 R8, c[0x0][0x3f8] ;  /* 0x0000fe00ff087b82 */ /* 0x008e220000000a00 */
[----:B------:R-:W-:-:S07]  /*0db0*/  ISETP.NE.AND.EX P1, PT, R5, RZ, PT, P1 ;  /* 0x000000ff0500720c */ /* 0x000fce0003f25310 */
[----:B------:R-:W3:Y:S01]  /*0dc0*/  LDC R0, c[0x0][0x404] ;  /* 0x00010100ff007b82 */ /* 0x000ee20000000800 */
[----:B--2---:R-:W-:-:S07]  /*0dd0*/  ISETP.NE.U32.AND P0, PT, R2, RZ, PT ;  /* 0x000000ff0200720c */ /* 0x004fce0003f05070 */
[----:B------:R-:W2:Y:S01]  /*0de0*/  @P1 LDC.64 R4, c[0x0][0xa18] ;  /* 0x00028600ff041b82 */ /* 0x000ea20000000a00 */
[----:B------:R-:W-:-:S07]  /*0df0*/  ISETP.NE.AND.EX P0, PT, R3, RZ, PT, P0 ;  /* 0x000000ff0300720c */ /* 0x000fce0003f05300 */
[----:B------:R-:W4:Y:S08]  /*0e00*/  LDC R11, c[0x0][0x2e0] ;  /* 0x0000b800ff0b7b82 */ /* 0x000f300000000800 */
[----:B------:R-:W0:Y:S01]  /*0e10*/  @P0 LDC.64 R2, c[0x0][0xa28] ;  /* 0x00028a00ff020b82 */ /* 0x000e220000000a00 */
[----:B--2---:R-:W-:-:S05]  /*0e20*/  @P1 IMAD.WIDE R4, R163, 0x4, R4 ;  /* 0x00000004a3041825 */ /* 0x004fca00078e0204 */
[----:B-1----:R1:W5:Y:S01]  /*0e30*/  @P1 LDG.E R17, desc[UR60][R4.64] ;  /* 0x0000003c04111981 */ /* 0x002362000c1e1900 */
[----:B0-----:R-:W-:-:S05]  /*0e40*/  @P0 IMAD.WIDE R2, R163, 0x4, R2 ;  /* 0x00000004a3020825 */ /* 0x001fca00078e0202 */
[----:B------:R1:W5:Y:S01]  /*0e50*/  @P0 LDG.E R7, desc[UR60][R2.64] ;  /* 0x0000003c02070981 */ /* 0x000362000c1e1900 */
[----:B------:R-:W-:Y:S02]  /*0e60*/  ISETP.NE.U32.AND P0, PT, R8, RZ, PT ;  /* 0x000000ff0800720c */ /* 0x000fe40003f05070 */
[----:B------:R-:W-:Y:S02]  /*0e70*/  ISETP.NE.U32.AND P2, PT, RZ, UR4, PT ;  /* 0x00000004ff007c0c */ /* 0x000fe4000bf45070 */
[----:B------:R-:W-:Y:S02]  /*0e80*/  ISETP.NE.AND.EX P0, PT, R9, RZ, PT, P0 ;  /* 0x000000ff0900720c */ /* 0x000fe40003f05300 */
[----:B------:R-:W-:Y:S02]  /*0e90*/  ISETP.NE.AND.EX P2, PT, RZ, UR5, PT, P2 ;  /* 0x00000005ff007c0c */ /* 0x000fe4000bf45320 */
[----:B---3--:R-:W-:Y:S01]  /*0ea0*/  SEL R0, R0, 0x1, P0 ;  /* 0x0000000100007807 */ /* 0x008fe20000000000 */
[----:B------:R-:W-:-:S04]  /*0eb0*/  IMAD.MOV.U32 R166, RZ, RZ, R162 ;  /* 0x000000ffffa67224 */ /* 0x000fc800078e00a2 */
[----:B----4-:R-:W-:Y:S01]  /*0ec0*/  IMAD R16, R0, R11, RZ ;  /* 0x0000000b00107224 */ /* 0x010fe200078e02ff */
[----:B-1----:R-:W-:Y:S06]  /*0ed0*/  @P1 BRA `(.L_x_1057) ;  /* 0x0000000000241947 */ /* 0x002fec0003800000 */
        /* <DEDUP_REMOVED lines=9> */
.L_x_1057:
[----:B------:R-:W-:Y:S02]  /*0f70*/  IMAD.MOV.U32 R168, RZ, RZ, R161 ;  /* 0x000000ffffa87224 */ /* 0x000fe400078e00a1 */
[----:B------:R-:W-:Y:S01]  /*0f80*/  IMAD.MOV.U32 R167, RZ, RZ, R163 ;  /* 0x000000ffffa77224 */ /* 0x000fe200078e00a3 */
[----:B------:R-:W-:Y:S06]  /*0f90*/  @!P2 BRA `(.L_x_1058) ;  /* 0x000000000010a947 */ /* 0x000fec0003800000 */
[----:B------:R-:W0:Y:S02]  /*0fa0*/  LDC.64 R2, c[0x0][0xa20] ;  /* 0x00028800ff027b82 */ /* 0x000e240000000a00 */
[----:B0-----:R-:W-:-:S05]  /*0fb0*/  IMAD.WIDE R2, R163, 0x4, R2 ;  /* 0x00000004a3027825 */ /* 0x001fca00078e0202 */
[----:B------:R0:W5:Y:S01]  /*0fc0*/  LDG.E R16, desc[UR60][R2.64] ;  /* 0x0000003c02107981 */ /* 0x000162000c1e1900 */
[----:B------:R-:W-:Y:S05]  /*0fd0*/  BRA `(.L_x_1059) ;  /* 0x0000000000247947 */ /* 0x000fea0003800000 */
.L_x_1058:
[----:B------:R-:W-:Y:S02]  /*0fe0*/  ULDC.64 UR4, c[0x0][0xa08] ;  /* 0x0002820000047ab9 */ /* 0x000fe40000000a00 */
[----:B------:R-:W-:-:S04]  /*0ff0*/  ISETP.NE.U32.AND P0, PT, RZ, UR4, PT ;  /* 0x00000004ff007c0c */ /* 0x000fc8000bf05070 */
[----:B------:R-:W-:-:S13]  /*1000*/  ISETP.NE.AND.EX P0, PT, RZ, UR5, PT, P0 ;  /* 0x00000005ff007c0c */ /* 0x000fda000bf05300 */
[----:B------:R-:W-:Y:S05]  /*1010*/  @!P0 BRA `(.L_x_1059) ;  /* 0x0000000000148947 */ /* 0x000fea0003800000 */
[----:B------:R-:W0:Y:S02]  /*1020*/  LDC.64 R2, c[0x0][0xa08] ;  /* 0x00028200ff027b82 */ /* 0x000e240000000a00 */
[----:B0-----:R-:W-:-:S05]  /*1030*/  IMAD.WIDE R2, R163, 0x4, R2 ;  /* 0x00000004a3027825 */ /* 0x001fca00078e0202 */
[----:B------:R-:W2:Y:S04]  /*1040*/  LDG.E R16, desc[UR60][R2.64] ;  /* 0x0000003c02107981 */ /* 0x000ea8000c1e1900 */
[----:B------:R-:W2:Y:S02]  /*1050*/  LDG.E R5, desc[UR60][R2.64+0x4] ;  /* 0x0000043c02057981 */ /* 0x000ea4000c1e1900 */
[----:B--2---:R-:W-:-:S07]  /*1060*/  IMAD.IADD R16, R5, 0x1, -R16 ;  /* 0x0000000105107824 */ /* 0x004fce00078e0a10 */
.L_x_1059:
[----:B------:R-:W1:Y:S01]  /*1070*/  LDC.64 R8, c[0x0][0x9e0] ;  /* 0x00027800ff087b82 */ /* 0x000e620000000a00 */
[----:B-----5:R-:W-:Y:S01]  /*1080*/  IMAD.IADD R16, R16, 0x1, -R7 ;  /* 0x0000000110107824 */ /* 0x020fe200078e0a07 */
[----:B------:R-:W-:-:S04]  /*1090*/  LEA R0, R161, 0x80, 0x7 ;  /* 0x00000080a1007811 */ /* 0x000fc800078e38ff */
[----:B0-----:R-:W-:Y:S02]  /*10a0*/  IADD3 R3, R16, R0, -R17 ;  /* 0x0000000010037210 */ /* 0x001fe40007ffe811 */
[----:B-1----:R-:W-:-:S03]  /*10b0*/  ISETP.GE.AND P1, PT, R9, 0x1, PT ;  /* 0x000000010900780c */ /* 0x002fc60003f26270 */
[----:B------:R-:W-:-:S10]  /*10c0*/  IMAD.IADD R0, R3, 0x1, R8 ;  /* 0x0000000103007824 */ /* 0x000fd400078e0208 */
[----:B------:R-:W-:Y:S05]  /*10d0*/  @!P1 BRA `(.L_x_1060) ;  /* 0x0000000000409947 */ /* 0x000fea0003800000 */
[C---:B------:R-:W-:Y:S01]  /*10e0*/  ISETP.GT.AND P0, PT, R3.reuse, RZ, PT ;  /* 0x000000ff0300720c */ /* 0x040fe20003f04270 */
[----:B------:R-:W-:-:S12]  /*10f0*/  VIADD R2, R3, 0xffffffff ;  /* 0xffffffff03027836 */ /* 0x000fd80000000000 */
[----:B------:R-:W-:Y:S05]  /*1100*/  @P0 BRA `(.L_x_1061) ;  /* 0x00000000001c0947 */ /* 0x000fea0003800000 */
[----:B------:R-:W-:Y:S01]  /*1110*/  ISETP.NE.AND P0, PT, R9, 0x1, PT ;  /* 0x000000010900780c */ /* 0x000fe20003f05270 */
[----:B------:R-:W-:-:S12]  /*1120*/  IMAD.MOV R3, RZ, RZ, -R3 ;  /* 0x000000ffff037224 */ /* 0x000fd800078e0a03 */
[----:B------:R-:W0:Y:S02]  /*1130*/  @P0 LDC.64 R4, c[0x0][0x9e8] ;  /* 0x00027a00ff040b82 */ /* 0x000e240000000a00 */
[----:B0-----:R-:W-:-:S05]  /*1140*/  @P0 IMAD.HI.U32 R2, R3, R4, RZ ;  /* 0x0000000403020227 */ /* 0x001fca00078e00ff */
[----:B------:R-:W-:-:S04]  /*1150*/  @P0 SHF.R.U32.HI R3, RZ, R5, R2 ;  /* 0x00000005ff030219 */ /* 0x000fc80000011602 */
[----:B------:R-:W-:Y:S01]  /*1160*/  LOP3.LUT R2, RZ, R3, RZ, 0x33, !PT ;  /* 0x00000003ff027212 */ /* 0x000fe200078e33ff */
[----:B------:R-:W-:Y:S06]  /*1170*/  BRA `(.L_x_1062) ;  /* 0x0000000000107947 */ /* 0x000fec0003800000 */
.L_x_1061:
[----:B------:R-:W-:-:S13]  /*1180*/  ISETP.NE.AND P0, PT, R9, 0x1, PT ;  /* 0x000000010900780c */ /* 0x000fda0003f05270 */
[----:B------:R-:W0:Y:S02]  /*1190*/  @P0 LDC.64 R4, c[0x0][0x9e8] ;  /* 0x00027a00ff040b82 */ /* 0x000e240000000a00 */
[----:B0-----:R-:W-:-:S05]  /*11a0*/  @P0 IMAD.HI.U32 R4, R2, R4, RZ ;  /* 0x0000000402040227 */ /* 0x001fca00078e00ff */
[----:B------:R-:W-:-:S07]  /*11b0*/  @P0 SHF.R.U32.HI R2, RZ, R5, R4 ;  /* 0x00000005ff020219 */ /* 0x000fce0000011604 */
.L_x_1062:
[----:B------:R-:W-:-:S05]  /*11c0*/  IMAD R3, R2, R9, R9 ;  /* 0x0000000902037224 */ /* 0x000fca00078e0209 */
[----:B------:R-:W-:-:S07]  /*11d0*/  VIMNMX R0, R0, R3, PT ;  /* 0x0000000300007248 */ /* 0x000fce0003fe0100 */
.L_x_1060:
[----:B------:R-:W-:Y:S01]  /*11e0*/  VIADD R2, R0, 0x5f ;  /* 0x0000005f00027836 */ /* 0x000fe20000000000 */
[----:B------:R-:W-:Y:S01]  /*11f0*/  ULDC UR4, c[0x0][0x9dc] ;  /* 0x0002770000047ab9 */ /* 0x000fe20000000800 */
[----:B------:R-:W-:Y:S02]  /*1200*/  VIADD R0, R16, 0x5f ;  /* 0x0000005f10007836 */ /* 0x000fe40000000000 */
[----:B------:R-:W-:-:S04]  /*1210*/  IMAD.HI R2, R2, 0x2aaaaaab, RZ ;  /* 0x2aaaaaab02027827 */ /* 0x000fc800078e02ff */
[----:B------:R-:W-:Y:S01]  /*1220*/  IMAD.HI R0, R0, 0x2aaaaaab, RZ ;  /* 0x2aaaaaab00007827 */ /* 0x000fe200078e02ff */
[----:B------:R-:W-:-:S03]  /*1230*/  SHF.R.U32.HI R5, RZ, 0x1f, R2 ;  /* 0x0000001fff057819 */ /* 0x000fc60000011602 */
[----:B------:R-:W-:Y:S01]  /*1240*/  IMAD R7, R161, 0x80, -R17 ;  /* 0x00000080a1077824 */ /* 0x000fe200078e0a11 */
[----:B------:R-:W-:Y:S02]  /*1250*/  SHF.R.U32.HI R3, RZ, 0x1f, R0 ;  /* 0x0000001fff037819 */ /* 0x000fe40000011600 */
[----:B------:R-:W-:Y:S01]  /*1260*/  LEA.HI.SX32 R72, R2, R5, 0x1c ;  /* 0x0000000502487211 */ /* 0x000fe200078fe2ff */
[----:B------:R-:W-:Y:S01]  /*1270*/  IMAD.IADD R7, R16, 0x1, R7 ;  /* 0x0000000110077824 */ /* 0x000fe200078e0207 */
[----:B------:R-:W-:-:S03]  /*1280*/  LEA.HI.SX32 R3, R0, R3, 0x1c ;  /* 0x0000000300037211 */ /* 0x000fc600078fe2ff */
[----:B------:R-:W-:Y:S01]  /*1290*/  VIADD R0, R7, -UR4 ;  /* 0x8000000407007c36 */ /* 0x000fe20008000000 */
[----:B------:R-:W-:Y:S01]  /*12a0*/  VIMNMX R72, R3, R72, PT ;  /* 0x0000004803487248 */ /* 0x000fe20003fe0100 */
[----:B------:R-:W-:Y:S06]  /*12b0*/  @!P1 BRA `(.L_x_1063) ;  /* 0x00000000003c9947 */ /* 0x000fec0003800000 */
[----:B------:R-:W-:-:S13]  /*12c0*/  ISETP.GT.AND P0, PT, R7, -0x1, PT ;  /* 0xffffffff0700780c */ /* 0x000fda0003f04270 */
[----:B------:R-:W-:Y:S05]  /*12d0*/  @P0 BRA `(.L_x_1064) ;  /* 0x00000000001c0947 */ /* 0x000fea0003800000 */
[----:B------:R-:W-:Y:S02]  /*12e0*/  ISETP.NE.AND P0, PT, R9, 0x1, PT ;  /* 0x000000010900780c */ /* 0x000fe40003f05270 */
[----:B------:R-:W-:-:S11]  /*12f0*/  LOP3.LUT R7, RZ, R7, RZ, 0x33, !PT ;  /* 0x00000007ff077212 */ /* 0x000fd600078e33ff */
[----:B------:R-:W0:Y:S02]  /*1300*/  @P0 LDC.64 R2, c[0x0][0x9e8] ;  /* 0x00027a00ff020b82 */ /* 0x000e240000000a00 */
[----:B0-----:R-:W-:-:S05]  /*1310*/  @P0 IMAD.HI.U32 R2, R7, R2, RZ ;  /* 0x0000000207020227 */ /* 0x001fca00078e00ff */
[----:B------:R-:W-:-:S04]  /*1320*/  @P0 SHF.R.U32.HI R7, RZ, R3, R2 ;  /* 0x00000003ff070219 */ /* 0x000fc80000011602 */
[----:B------:R-:W-:Y:S01]  /*1330*/  LOP3.LUT R7, RZ, R7, RZ, 0x33, !PT ;  /* 0x00000007ff077212 */ /* 0x000fe200078e33ff */
[----:B------:R-:W-:Y:S06]  /*1340*/  BRA `(.L_x_1065) ;  /* 0x0000000000107947 */ /* 0x000fec0003800000 */
.L_x_1064:
[----:B------:R-:W-:-:S13]  /*1350*/  ISETP.NE.AND P0, PT, R9, 0x1, PT ;  /* 0x000000010900780c */ /* 0x000fda0003f05270 */
[----:B------:R-:W0:Y:S02]  /*1360*/  @P0 LDC.64 R2, c[0x0][0x9e8] ;  /* 0x00027a00ff020b82 */ /* 0x000e240000000a00 */
[----:B0-----:R-:W-:-:S05]  /*1370*/  @P0 IMAD.HI.U32 R2, R7, R2, RZ ;  /* 0x0000000207020227 */ /* 0x001fca00078e00ff */
[----:B------:R-:W-:-:S07]  /*1380*/  @P0 SHF.R.U32.HI R7, RZ, R3, R2 ;  /* 0x00000003ff070219 */ /* 0x000fce0000011602 */
.L_x_1065:
[----:B------:R-:W-:-:S05]  /*1390*/  IMAD R7, R7, R9, RZ ;  /* 0x0000000907077224 */ /* 0x000fca00078e02ff */
[----:B------:R-:W-:-:S07]  /*13a0*/  VIMNMX R0, R0, R7, !PT ;  /* 0x0000000700007248 */ /* 0x000fce0007fe0100 */
.L_x_1063:
        /* <DEDUP_REMOVED lines=9> */
[----:B------:R-:W-:Y:S01]  /*1440*/  LEA.HI.SX32 R3, R2, R3, 0x1c ;  /* 0x0000000302037211 */ /* 0x000fe200078fe2ff */
[----:B------:R-:W-:Y:S01]  /*1450*/  IMAD.MOV.U32 R2, RZ, RZ, RZ ;  /* 0x000000ffff027224 */ /* 0x000fe200078e00ff */
[----:B------:R-:W-:Y:S02]  /*1460*/  CS2R R76, SRZ ;  /* 0x00000000004c7805 */ /* 0x000fe4000001ff00 */
[----:B------:R-:W-:Y:S02]  /*1470*/  CS2R R74, SRZ ;  /* 0x00000000004a7805 */ /* 0x000fe4000001ff00 */
[----:B------:R-:W-:Y:S01]  /*1480*/  VIMNMX R23, RZ, R3, !PT ;  /* 0x00000003ff177248 */ /* 0x000fe20007fe0100 */
[----:B------:R-:W-:Y:S01]  /*1490*/  IMAD.MOV.U32 R73, RZ, RZ, RZ ;  /* 0x000000ffff497224 */ /* 0x000fe200078e00ff */
[----:B------:R-:W-:-:S02]  /*14a0*/  CS2R R28, SRZ ;  /* 0x00000000001c7805 */ /* 0x000fc4000001ff00 */
[----:B------:R-:W-:Y:S02]  /*14b0*/  CS2R R70, SRZ ;  /* 0x0000000000467805 */ /* 0x000fe4000001ff00 */
[----:B------:R-:W-:Y:S02]  /*14c0*/  ISETP.GT.AND P1, PT, R72, R23, PT ;  /* 0x000000174800720c */ /* 0x000fe40003f24270 */
        /* <DEDUP_REMOVED lines=20> */
[----:B------:R-:W-:Y:S02]  /*1610*/  IMAD.MOV.U32 R30, RZ, RZ, RZ ;  /* 0x000000ffff1e7224 */ /* 0x000fe400078e00ff */
[----:B------:R-:W-:Y:S02]  /*1620*/  IMAD.MOV.U32 R89, RZ, RZ, RZ ;  /* 0x000000ffff597224 */ /* 0x000fe400078e00ff */
[----:B------:R-:W-:-:S02]  /*1630*/  IMAD.MOV.U32 R8, RZ, RZ, RZ ;  /* 0x000000ffff087224 */ /* 0x000fc400078e00ff */
[----:B------:R-:W-:Y:S02]  /*1640*/  IMAD.MOV.U32 R10, RZ, RZ, RZ ;  /* 0x000000ffff0a7224 */ /* 0x000fe400078e00ff */
[----:B------:R-:W-:Y:S01]  /*1650*/  IMAD.MOV.U32 R91, RZ, RZ, RZ ;  /* 0x000000ffff5b7224 */ /* 0x000fe200078e00ff */
[----:B------:R-:W-:Y:S06]  /*1660*/  @!P1 BRA `(.L_x_1066) ;  /* 0x000000b0009c9947 */ /* 0x000fec0003800000 */
[----:B------:R-:W0:Y:S01]  /*1670*/  SHFL.IDX PT, R0, R172, RZ, 0x1f ;  /* 0x00001fffac007589 */ /* 0x000e2200000e0000 */
[----:B------:R-:W1:Y:S01]  /*1680*/  S2UR UR6, SR_CgaCtaId ;  /* 0x00000000000679c3 */ /* 0x000e620000008800 */
[----:B------:R-:W-:Y:S01]  /*1690*/  UMOV UR38, 0x400 ;  /* 0x0000040000267882 */ /* 0x000fe20000000000 */
        /* <DEDUP_REMOVED lines=28> */
.L_x_1067:
[----:B------:R-:W-:Y:S02]  /*1860*/  LEA.HI R0, R169, R169, RZ, 0x1 ;  /* 0x000000a9a9007211 */ /* 0x000fe400078f08ff */
[----:B------:R-:W-:Y:S02]  /*1870*/  ISETP.NE.AND P0, PT, R19, 0x3, PT ;  /* 0x000000031300780c */ /* 0x000fe40003f05270 */
[----:B------:R-:W-:-:S05]  /*1880*/  LOP3.LUT R0, R0, 0xfffffffe, RZ, 0xc0, !PT ;  /* 0xfffffffe00007812 */ /* 0x000fca00078ec0ff */
[----:B------:R-:W-:-:S05]  /*1890*/  IMAD.IADD R0, R169, 0x1, -R0 ;  /* 0x00000001a9007824 */ /* 0x000fca00078e0a00 */
[----:B------:R-:W-:-:S04]  /*18a0*/  SHF.L.U32 R0, R0, 0x1f, RZ ;  /* 0x0000001f00007819 */ /* 0x000fc800000006ff */
[----:B------:R-:W0:Y:S02]  /*18b0*/  SYNCS.PHASECHK.TRANS64.TRYWAIT P1, [UR38+0x2a800], R0 ;  /* 0x02a80000ff0075a7 */ /* 0x000e240008020166 */
[----:B0-----:R-:W-:Y:S05]  /*18c0*/  @!P1 BRA `(.L_x_1068) ;  /* 0x00000120007c9947 */ /* 0x001fea0003800000 */
.L_x_1252:
[----:B------:R-:W-:Y:S05]  /*18d0*/  @!P0 BRA `(.L_x_1069) ;  /* 0x0000000000048947 */ /* 0x000fea0003800000 */
[----:B------:R-:W-:Y:S01]  /*18e0*/  BPT.TRAP 0x1 ;  /* 0x000000040000795c */ /* 0x000fe20000300000 */
.L_x_1069:
[----:B0-----:R-:W-:Y:S02]  /*18f0*/  IMAD.U32 R3, RZ, RZ, UR36 ;  /* 0x00000024ff037e24 */ /* 0x001fe4000f8e00ff */
[----:B------:R-:W-:-:S03]  /*1900*/  IMAD.U32 R0, RZ, RZ, UR37 ;  /* 0x00000025ff007e24 */ /* 0x000fc6000f8e00ff */
[----:B------:R-:W-:Y:S02]  /*1910*/  LEA R3, R3, UR38, 0x3 ;  /* 0x0000002603037c11 */ /* 0x000fe4000f8e18ff */
[----:B------:R-:W-:-:S04]  /*1920*/  SHF.L.U32 R0, R0, 0x1f, RZ ;  /* 0x0000001f00007819 */ /* 0x000fc800000006ff */
[----:B------:R0:W1:Y:S01]  /*1930*/  SYNCS.PHASECHK.TRANS64.TRYWAIT P1, [R3+URZ+0x2a830], R0 ;  /* 0x02a83000030075a7 */ /* 0x000062000802017f */
[----:B------:R-:W-:Y:S05]  /*1940*/  @!P0 BRA `(.L_x_1070) ;  /* 0x0000000000048947 */ /* 0x000fea0003800000 */
[----:B------:R-:W-:Y:S01]  /*1950*/  BPT.TRAP 0x1 ;  /* 0x000000040000795c */ /* 0x000fe20000300000 */
.L_x_1070:
[----:B------:R-:W2:Y:S01]  /*1960*/  LDL.LU R2, [R1] ;  /* 0x0000000001027983 */ /* 0x000ea20000300800 */
[----:B------:R-:W3:Y:S02]  /*1970*/  S2R R4, SR_TID.X ;  /* 0x0000000000047919 */ /* 0x000ee40000002100 */
[----:B---3--:R-:W-:Y:S02]  /*1980*/  LOP3.LUT P2, RZ, R4, 0x7f, RZ, 0xc0, !PT ;  /* 0x0000007f04ff7812 */ /* 0x008fe4000784c0ff */
[----:B--2---:R-:W-:-:S11]  /*1990*/  LOP3.LUT R2, R2, 0xffefffff, RZ, 0xc0, !PT ;  /* 0xffefffff02027812 */ /* 0x004fd600078ec0ff */
[----:B------:R-:W-:-:S05]  /*19a0*/  @P2 LOP3.LUT R2, R2, 0x100000, RZ, 0xfc, !PT ;  /* 0x0010000002022812 */ /* 0x000fca00078efcff */
[----:B------:R2:W-:Y:S01]  /*19b0*/  STL [R1], R2 ;  /* 0x0000000201007387 */ /* 0x0005e20000100800 */
[----:B-1----:R-:W-:Y:S05]  /*19c0*/  @P1 BRA `(.L_x_1071) ;  /* 0x0000000000081947 */ /* 0x002fea0003800000 */
[----:B------:R-:W1:Y:S02]  /*19d0*/  SYNCS.PHASECHK.TRANS64.TRYWAIT P1, [R3+URZ+0x2a830], R0 ;  /* 0x02a83000030075a7 */ /* 0x000e64000802017f */
[----:B-1----:R-:W-:Y:S05]  /*19e0*/  @!P1 BRA `(.L_x_1072) ;  /* 0x00000120004c9947 */ /* 0x002fea0003800000 */
.L_x_1071:
[----:B------:R-:W-:Y:S05]  /*19f0*/  WARPSYNC.ALL ;  /* 0x0000000000007948 */ /* 0x000fea0003800000 */
[----:B------:R-:W-:Y:S01]  /*1a00*/  UIADD3 UR4, UR38, 0x18400, URZ ;  /* 0x0001840026047890 */ /* 0x000fe2000fffe03f */
[----:B------:R-:W-:Y:S01]  /*1a10*/  WARPGROUP.ARRIVE ;  /* 0x00000000000079c5 */ /* 0x000fe20000000000 */
[----:B------:R-:W-:-:S05]  /*1a20*/  ULOP3.LUT UR5, UR40, 0x10000, URZ, 0xfc, !UPT ;  /* 0x0001000028057892 */ /* 0x000fca000f8efc3f */
[----:B--2---:R-:W2:Y:S01]  /*1a30*/  S2R R2, SR_TID.X ;  /* 0x0000000000027919 */ /* 0x004ea20000002100 */
[----:B------:R-:W-:Y:S01]  /*1a40*/  USHF.R.U32.HI UR4, URZ, 0x4, UR4 ;  /* 0x000000043f047899 */ /* 0x000fe20008011604 */
[----:B------:R-:W3:Y:S01]  /*1a50*/  LDC.64 R14, c[0x0][0x9e0] ;  /* 0x00027800ff0e7b82 */ /* 0x000ee20000000a00 */
[----:B------:R-:W-:Y:S01]  /*1a60*/  UMOV UR9, 0x40000040 ;  /* 0x4000004000097882 */ /* 0x000fe20000000000 */
[----:B------:R-:W-:Y:S01]  /*1a70*/  UMOV UR11, 0x40000040 ;  /* 0x40000040000b7882 */ /* 0x000fe20000000000 */
[----:B------:R-:W-:Y:S01]  /*1a80*/  ULOP3.LUT UR4, UR4, 0x3fff, URZ, 0xc0, !UPT ;  /* 0x00003fff04047892 */ /* 0x000fe2000f8ec03f */
[----:B------:R-:W-:Y:S01]  /*1a90*/  IMAD.U32 R7, RZ, RZ, UR9 ;  /* 0x00000009ff077e24 */ /* 0x000fe2000f8e00ff */
[----:B------:R-:W-:Y:S01]  /*1aa0*/  UMOV UR8, UR5 ;  /* 0x0000000500087c82 */ /* 0x000fe20008000000 */
[----:B------:R-:W-:Y:S01]  /*1ab0*/  UIADD3 UR12, UR5, 0x4, URZ ;  /* 0x00000004050c7890 */ /* 0x000fe2000fffe03f */
[----:B------:R-:W-:Y:S01]  /*1ac0*/  IMAD.U32 R6, RZ, RZ, UR8 ;  /* 0x00000008ff067e24 */ /* 0x000fe2000f8e00ff */
[----:B------:R-:W-:Y:S01]  /*1ad0*/  ULOP3.LUT UR39, UR4, 0x10000, URZ, 0xfc, !UPT ;  /* 0x0001000004277892 */ /* 0x000fe2000f8efc3f */
[----:B------:R-:W-:Y:S01]  /*1ae0*/  IMAD.MOV.U32 R5, RZ, RZ, -0x60 ;  /* 0xffffffa0ff057424 */ /* 0x000fe200078e00ff */
[----:B------:R-:W-:Y:S01]  /*1af0*/  UMOV UR13, 0x40000040 ;  /* 0x40000040000d7882 */ /* 0x000fe20000000000 */
[----:B------:R-:W-:Y:S01]  /*1b00*/  UMOV UR15, 0x40000040 ;  /* 0x40000040000f7882 */ /* 0x000fe20000000000 */
[----:B------:R-:W-:Y:S01]  /*1b10*/  UIMAD UR4, UR36, 0x900, UR39 ;  /* 0x00000900240478a4 */ /* 0x000fe2000f8e0227 */
[----:B------:R-:W-:Y:S01]  /*1b20*/  IMAD R5, R72, R5, 0x60 ;  /* 0x0000006048057424 */ /* 0x000fe200078e0205 */
[----:B------:R-:W-:Y:S01]  /*1b30*/  UIADD3 UR16, UR5, 0x6, URZ ;  /* 0x0000000605107890 */ /* 0x000fe2000fffe03f */
[----:B------:R-:W-:Y:S01]  /*1b40*/  IMAD R4, R161, 0x80, R171 ;  /* 0x00000080a1047824 */ /* 0x000fe200078e02ab */
[----:B------:R-:W-:Y:S01]  /*1b50*/  UIADD3 UR14, UR4, 0x4, URZ ;  /* 0x00000004040e7890 */ /* 0x000fe2000fffe03f */
[----:B------:R-:W-:Y:S01]  /*1b60*/  IMAD R12, R18, -0x2, R5 ;  /* 0xfffffffe120c7824 */ /* 0x000fe200078e0205 */
[----:B------:R-:W-:-:S02]  /*1b70*/  UIADD3 UR18, UR4, 0x6, URZ ;  /* 0x0000000604127890 */ /* 0x000fc4000fffe03f */
[----:B------:R-:W-:Y:S01]  /*1b80*/  UMOV UR10, UR4 ;  /* 0x00000004000a7c82 */ /* 0x000fe20008000000 */
[----:B------:R-:W-:Y:S01]  /*1b90*/  UMOV UR17, 0x40000040 ;  /* 0x4000004000117882 */ /* 0x000fe20000000000 */
[----:B------:R-:W-:Y:S01]  /*1ba0*/  HGMMA.64x96x16.F32.BF16 R24, gdesc[UR8], RZ, !UPT, gsb0 ;  /* 0x01600000081879f0 */ /* 0x000fe2000c0018ff */
[----:B------:R-:W-:Y:S02]  /*1bb0*/  UIADD3 UR8, UR5, 0x2, URZ ;  /* 0x0000000205087890 */ /* 0x000fe4000fffe03f */
[----:B------:R-:W-:Y:S01]  /*1bc0*/  UIADD3 UR10, UR4, 0x2, URZ ;  /* 0x00000002040a7890 */ /* 0x000fe2000fffe03f */
[----:B------:R-:W-:Y:S01]  /*1bd0*/  UMOV UR9, 0x40000040 ;  /* 0x4000004000097882 */ /* 0x000fe20000000000 */
[----:B------:R-:W-:Y:S01]  /*1be0*/  UMOV UR11, 0x40000040 ;  /* 0x40000040000b7882 */ /* 0x000fe20000000000 */
[----:B------:R-:W-:Y:S01]  /*1bf0*/  UMOV UR19, 0x40000040 ;  /* 0x4000004000137882 */ /* 0x000fe20000000000 */
[----:B------:R-:W-:Y:S01]  /*1c00*/  UIADD3 UR20, UR5, 0x400, URZ ;  /* 0x0000040005147890 */ /* 0x000fe2000fffe03f */
[----:B--2---:R-:W-:Y:S01]  /*1c10*/  LOP3.LUT P1, RZ, R2, 0x7f, RZ, 0xc0, !PT ;  /* 0x0000007f02ff7812 */ /* 0x004fe2000782c0ff */
[----:B------:R-:W-:Y:S01]  /*1c20*/  UIADD3 UR22, UR4, 0x300, URZ ;  /* 0x0000030004167890 */ /* 0x000fe2000fffe03f */
[----:B------:R-:W-:Y:S01]  /*1c30*/  IMAD.IADD R2, R16, 0x1, R5 ;  /* 0x0000000110027824 */ /* 0x000fe200078e0205 */
[----:B------:R-:W-:Y:S01]  /*1c40*/  UMOV UR21, 0x40000040 ;  /* 0x4000004000157882 */ /* 0x000fe20000000000 */
[----:B------:R-:W-:Y:S01]  /*1c50*/  UMOV UR23, 0x40000040 ;  /* 0x4000004000177882 */ /* 0x000fe20000000000 */
[----:B------:R-:W-:Y:S01]  /*1c60*/  UIADD3 UR24, UR5, 0x402, URZ ;  /* 0x0000040205187890 */ /* 0x000fe2000fffe03f */
[----:B------:R-:W-:Y:S01]  /*1c70*/  IMAD R13, R18, -0x2, R2 ;  /* 0xfffffffe120d7824 */ /* 0x000fe200078e0202 */
[----:B------:R-:W-:Y:S01]  /*1c80*/  UIADD3 UR26, UR4, 0x302, URZ ;  /* 0x00000302041a7890 */ /* 0x000fe2000fffe03f */
[----:B------:R-:W-:Y:S01]  /*1c90*/  UMOV UR25, 0x40000040 ;  /* 0x4000004000197882 */ /* 0x000fe20000000000 */
[----:B------:R-:W-:Y:S01]  /*1ca0*/  UMOV UR27, 0x40000040 ;  /* 0x40000040001b7882 */ /* 0x000fe20000000000 */
[----:B------:R-:W-:-:S02]  /*1cb0*/  UIADD3 UR28, UR5, 0x404, URZ ;  /* 0x00000404051c7890 */ /* 0x000fc4000fffe03f */
[----:B------:R-:W-:Y:S01]  /*1cc0*/  UIADD3 UR30, UR4, 0x304, URZ ;  /* 0x00000304041e7890 */ /* 0x000fe2000fffe03f */
[----:B01----:R-:W-:Y:S01]  /*1cd0*/  @!P1 VIADD R0, R3, 0x2a840 ;  /* 0x0002a84003009836 */ /* 0x003fe20000000000 */
[----:B------:R-:W-:Y:S01]  /*1ce0*/  UMOV UR29, 0x40000040 ;  /* 0x40000040001d7882 */ /* 0x000fe20000000000 */
[----:B------:R-:W-:Y:S01]  /*1cf0*/  UMOV UR31, 0x40000040 ;  /* 0x40000040001f7882 */ /* 0x000fe20000000000 */
[----:B------:R-:W-:Y:S01]  /*1d00*/  UIADD3 UR32, UR5, 0x406, URZ ;  /* 0x0000040605207890 */ /* 0x000fe2000fffe03f */
[----:B------:R-:W-:Y:S01]  /*1d10*/  IADD3 R3, -R17, 0x1, R2 ;  /* 0x0000000111037810 */ /* 0x000fe20007ffe102 */
[----:B------:R-:W-:Y:S01]  /*1d20*/  UIADD3 UR34, UR4, 0x306, URZ ;  /* 0x0000030604227890 */ /* 0x000fe2000fffe03f */
[----:B------:R-:W-:Y:S01]  /*1d30*/  @!P1 PRMT R0, RZ, 0x654, R0 ;  /* 0x00000654ff009816 */ /* 0x000fe20000000000 */
[----:B------:R-:W-:Y:S01]  /*1d40*/  UMOV UR33, 0x40000040 ;  /* 0x4000004000217882 */ /* 0x000fe20000000000 */
[----:B------:R-:W-:Y:S01]  /*1d50*/  UMOV UR35, 0x40000040 ;  /* 0x4000004000237882 */ /* 0x000fe20000000000 */
[----:B------:R-:W-:Y:S01]  /*1d60*/  UIADD3 UR40, UR5, 0x800, URZ ;  /* 0x0000080005287890 */ /* 0x000fe2000fffe03f */
[----:B------:R-:W-:Y:S01]  /*1d70*/  IMAD R3, R18, -0x2, R3 ;  /* 0xfffffffe12037824 */ /* 0x000fe200078e0203 */
[----:B------:R-:W-:Y:S01]  /*1d80*/  UIADD3 UR42, UR4, 0x600, URZ ;  /* 0x00000600042a7890 */ /* 0x000fe2000fffe03f */
[----:B------:R-:W-:Y:S01]  /*1d90*/  UMOV UR41, 0x40000040 ;  /* 0x4000004000297882 */ /* 0x000fe20000000000 */
[----:B------:R-:W-:Y:S01]  /*1da0*/  UMOV UR43, 0x40000040 ;  /* 0x40000040002b7882 */ /* 0x000fe20000000000 */
[----:B------:R-:W-:Y:S01]  /*1db0*/  UIADD3 UR44, UR5, 0x802, URZ ;  /* 0x00000802052c7890 */ /* 0x000fe2000fffe03f */
[----:B---3--:R-:W-:Y:S01]  /*1dc0*/  IMAD.IADD R10, R3, 0x1, R14 ;  /* 0x00000001030a7824 */ /* 0x008fe200078e020e */
        /* <DEDUP_REMOVED lines=43> */
[----:B------:R-:W-:Y:S01]  /*2080*/  HGMMA.64x96x16.F32.BF16 R24, gdesc[UR56], R24, gsb0 ;  /* 0x01600000381879f0 */ /* 0x000fe20008001818 */
[----:B------:R-:W-:Y:S02]  /*2090*/  ULDC UR59, c[0x0][0x9dc] ;  /* 0x00027700003b7ab9 */ /* 0x000fe40000000800 */
[----:B------:R-:W-:-:S06]  /*20a0*/  ULOP3.LUT UR4, URZ, UR59, URZ, 0x33, !UPT ;  /* 0x0000003b3f047292 */ /* 0x000fcc000f8e333f */
[----:B------:R-:W-:-:S04]  /*20b0*/  VIADD R21, R3, UR4 ;  /* 0x0000000403157c36 */ /* 0x000fc80008000000 */
[----:B------:R-:W-:Y:S01]  /*20c0*/  IMAD.IADD R2, R21, 0x1, R4 ;  /* 0x0000000115027824 */ /* 0x000fe200078e0204 */
[----:B------:R-:W-:Y:S02]  /*20d0*/  WARPGROUP.DEPBAR.LE gsb0, 0x0 ;  /* 0x00008000000079c5 */ /* 0x000fe40000010000 */
[----:B------:R0:W-:Y:S01]  /*20e0*/  @!P1 SYNCS.ARRIVE.TRANS64.RED.A1T0 RZ, [R0+URZ], RZ ;  /* 0x000000ff00ff99a7 */ /* 0x0001e2000810043f */
[----:B------:R-:W-:-:S04]  /*20f0*/  ISETP.GE.AND P1, PT, R15, 0x1, PT ;  /* 0x000000010f00780c */ /* 0x000fc80003f26270 */
[----:B------:R-:W-:Y:S02]  /*2100*/  P2R R20, PR, RZ, 0x2 ;  /* 0x00000002ff147803 */ /* 0x000fe40000000000 */
[----:B0-----:R-:W-:-:S07]  /*2110*/  VIADDMNMX R0, R4, R10, R13, PT ;  /* 0x0000000a04007246 */ /* 0x001fce000380010d */
[----:B------:R-:W-:Y:S05]  /*2120*/  @!P1 BRA `(.L_x_1073) ;  /* 0x00000000004c9947 */ /* 0x000fea0003800000 */
[----:B------:R-:W-:Y:S01]  /*2130*/  IADD3 R3, -R17, R16, R4 ;  /* 0x0000001011037210 */ /* 0x000fe20007ffe104 */
[----:B------:R-:W-:Y:S03]  /*2140*/  BSSY B0, `(.L_x_1074) ;  /* 0x000000e000007945 */ /* 0x000fe60003800000 */
        /* <DEDUP_REMOVED lines=9> */
.L_x_1075:
[----:B------:R-:W-:-:S13]  /*21e0*/  ISETP.NE.AND P1, PT, R15, 0x1, PT ;  /* 0x000000010f00780c */ /* 0x000fda0003f25270 */
[----:B------:R-:W0:Y:S02]  /*21f0*/  @P1 LDC.64 R8, c[0x0][0x9e8] ;  /* 0x00027a00ff081b82 */ /* 0x000e240000000a00 */
[----:B0-----:R-:W-:-:S05]  /*2200*/  @P1 IMAD.HI.U32 R8, R3, R8, RZ ;  /* 0x0000000803081227 */ /* 0x001fca00078e00ff */
[----:B------:R-:W-:-:S07]  /*2210*/  @P1 SHF.R.U32.HI R3, RZ, R9, R8 ;  /* 0x00000009ff031219 */ /* 0x000fce0000011608 */
.L_x_1076:
[----:B------:R-:W-:Y:S05]  /*2220*/  BSYNC B0 ;  /* 0x0000000000007941 */ /* 0x000fea0003800000 */
.L_x_1074:
[----:B------:R-:W-:-:S05]  /*2230*/  IMAD R3, R3, R15, R12 ;  /* 0x0000000f03037224 */ /* 0x000fca00078e020c */
[----:B------:R-:W-:Y:S02]  /*2240*/  VIMNMX R2, R2, R3, !PT ;  /* 0x0000000302027248 */ /* 0x000fe40007fe0100 */
[----:B------:R-:W-:-:S07]  /*2250*/  VIADDMNMX R0, R3, R15, R0, PT ;  /* 0x0000000f03007246 */ /* 0x000fce0003800100 */
.L_x_1073:
[C---:B------:R-:W-:Y:S02]  /*2260*/  ISETP.GE.AND P6, PT, R5.reuse, 0x9, PT ;  /* 0x000000090500780c */ /* 0x040fe40003fc6270 */
[C---:B------:R-:W-:Y:S02]  /*2270*/  ISETP.GE.AND P1, PT, R5.reuse, 0x2, PT ;  /* 0x000000020500780c */ /* 0x040fe40003f26270 */
        /* <DEDUP_REMOVED lines=34> */
[C---:B------:R-:W-:Y:S02]  /*24a0*/  ISETP.GE.AND P3, PT, R5.reuse, 0x22, PT ;  /* 0x000000220500780c */ /* 0x040fe40003f66270 */
        /* <DEDUP_REMOVED lines=73> */
[----:B------:R-:W-:-:S04]  /*2940*/  ISETP.GE.AND P5, PT, R5, 0x5a, PT ;  /* 0x0000005a0500780c */ /* 0x000fc80003fa6270 */
[----:B------:R-:W-:Y:S02]  /*2950*/  P2R R64, PR, RZ, 0x20 ;  /* 0x00000020ff407803 */ /* 0x000fe40000000000 */
[----:B------:R-:W-:Y:S02]  /*2960*/  ISETP.GT.AND P5, PT, R2, 0x59, !P5 ;  /* 0x000000590200780c */ /* 0x000fe40006fa4270 */
[----:B------:R-:W-:Y:S02]  /*2970*/  IADD3 R2, R21, 0x8, R4 ;  /* 0x0000000815027810 */ /* 0x000fe40007ffe004 */
[----:B------:R-:W-:Y:S01]  /*2980*/  ISETP.LT.OR P5, PT, R0, 0x5a, P5 ;  /* 0x0000005a0000780c */ /* 0x000fe20002fa1670 */
[----:B------:R-:W-:-:S03]  /*2990*/  VIADD R0, R4, 0x8 ;  /* 0x0000000804007836 */ /* 0x000fc60000000000 */
[----:B------:R-:W-:Y:S02]  /*29a0*/  FSEL R69, R69, -INF , !P5 ;  /* 0xff80000045457808 */ /* 0x000fe40006800000 */
[----:B------:R-:W-:Y:S02]  /*29b0*/  ISETP.GE.AND P5, PT, R15, 0x1, PT ;  /* 0x000000010f00780c */ /* 0x000fe40003fa6270 */
[----:B------:R-:W-:-:S11]  /*29c0*/  VIADDMNMX R0, R0, R10, R13, PT ;  /* 0x0000000a00007246 */ /* 0x000fd6000380010d */
[----:B------:R-:W-:Y:S05]  /*29d0*/  @!P5 BRA `(.L_x_1077) ;  /* 0x000000000050d947 */ /* 0x000fea0003800000 */
[----:B------:R-:W-:Y:S01]  /*29e0*/  IADD3 R8, R16, 0x8, R4 ;  /* 0x0000000810087810 */ /* 0x000fe20007ffe004 */
[----:B------:R-:W-:Y:S04]  /*29f0*/  BSSY B0, `(.L_x_1078) ;  /* 0x000000f000007945 */ /* 0x000fe80003800000 */
[----:B------:R-:W-:-:S05]  /*2a00*/  IMAD.IADD R8, R8, 0x1, -R17 ;  /* 0x0000000108087824 */ /* 0x000fca00078e0a11 */
        /* <DEDUP_REMOVED lines=9> */
.L_x_1079:
[----:B------:R-:W-:-:S13]  /*2aa0*/  ISETP.NE.AND P5, PT, R15, 0x1, PT ;  /* 0x000000010f00780c */ /* 0x000fda0003fa5270 */
[----:B------:R-:W0:Y:S02]  /*2ab0*/  @P5 LDC.64 R24, c[0x0][0x9e8] ;  /* 0x00027a00ff185b82 */ /* 0x000e240000000a00 */
[----:B0-----:R-:W-:-:S05]  /*2ac0*/  @P5 IMAD.HI.U32 R10, R8, R24, RZ ;  /* 0x00000018080a5227 */ /* 0x001fca00078e00ff */
[----:B------:R-:W-:-:S07]  /*2ad0*/  @P5 SHF.R.U32.HI R8, RZ, R25, R10 ;  /* 0x00000019ff085219 */ /* 0x000fce000001160a */
.L_x_1080:
[----:B------:R-:W-:Y:S05]  /*2ae0*/  BSYNC B0 ;  /* 0x0000000000007941 */ /* 0x000fea0003800000 */
.L_x_1078:
[----:B------:R-:W-:-:S05]  /*2af0*/  IMAD R3, R8, R15, R12 ;  /* 0x0000000f08037224 */ /* 0x000fca00078e020c */
[----:B------:R-:W-:Y:S02]  /*2b00*/  VIMNMX R2, R2, R3, !PT ;  /* 0x0000000302027248 */ /* 0x000fe40007fe0100 */
[----:B------:R-:W-:-:S07]  /*2b10*/  VIADDMNMX R0, R3, R15, R0, PT ;  /* 0x0000000f03007246 */ /* 0x000fce0003800100 */
.L_x_1077:
[----:B------:R-:W-:Y:S01]  /*2b20*/  ISETP.GT.AND P1, PT, R2, 0x1, !P1 ;  /* 0x000000010200780c */ /* 0x000fe20004f24270 */
[----:B------:R-:W-:Y:S01]  /*2b30*/  ULDC UR4, c[0x0][0x988] ;  /* 0x0002620000047ab9 */ /* 0x000fe20000000800 */
[----:B------:R-:W-:Y:S01]  /*2b40*/  FMNMX.FTZ R3, R28, R74, !PT ;  /* 0x0000004a1c037209 */ /* 0x000fe20007810000 */
[----:B------:R-:W-:Y:S01]  /*2b50*/  IMAD.U32 R10, RZ, RZ, UR4 ;  /* 0x00000004ff0a7e24 */ /* 0x000fe2000f8e00ff */
[----:B------:R-:W-:Y:S02]  /*2b60*/  ISETP.LT.OR P1, PT, R0, 0x2, P1 ;  /* 0x000000020000780c */ /* 0x000fe40000f21670 */
[----:B------:R-:W-:Y:S02]  /*2b70*/  ISETP.GT.AND P6, PT, R2, 0x8, !P6 ;  /* 0x000000080200780c */ /* 0x000fe400077c4270 */
[----:B------:R-:W-:Y:S02]  /*2b80*/  FSEL R27, R27, -INF , !P1 ;  /* 0xff8000001b1b7808 */ /* 0x000fe40004800000 */
[----:B------:R-:W-:-:S02]  /*2b90*/  ISETP.NE.AND P1, PT, R73, RZ, PT ;  /* 0x000000ff4900720c */ /* 0x000fc40003f25270 */
[----:B------:R-:W-:Y:S02]  /*2ba0*/  FMNMX.FTZ R3, R76, R3, !PT ;  /* 0x000000034c037209 */ /* 0x000fe40007810000 */
[----:B------:R-:W-:Y:S02]  /*2bb0*/  ISETP.GT.AND P1, PT, R2, 0x9, !P1 ;  /* 0x000000090200780c */ /* 0x000fe40004f24270 */
[C---:B------:R-:W-:Y:S02]  /*2bc0*/  ISETP.LT.OR P6, PT, R0.reuse, 0x9, P6 ;  /* 0x000000090000780c */ /* 0x040fe400037c1670 */
[----:B------:R-:W-:Y:S02]  /*2bd0*/  ISETP.LT.OR P1, PT, R0, 0xa, P1 ;  /* 0x0000000a0000780c */ /* 0x000fe40000f21670 */
[----:B------:R-:W-:Y:S02]  /*2be0*/  FMNMX.FTZ R3, R78, R3, !PT ;  /* 0x000000034e037209 */ /* 0x000fe40007810000 */
[----:B------:R-:W-:-:S02]  /*2bf0*/  FSEL R31, R31, -INF , !P1 ;  /* 0xff8000001f1f7808 */ /* 0x000fc40004800000 */
[----:B------:R-:W-:Y:S02]  /*2c00*/  ISETP.NE.AND P1, PT, R29, RZ, PT ;  /* 0x000000ff1d00720c */ /* 0x000fe40003f25270 */
[----:B------:R-:W-:Y:S02]  /*2c10*/  FSEL R25, R30, -INF , !P6 ;  /* 0xff8000001e197808 */ /* 0x000fe40007000000 */
        /* <DEDUP_REMOVED lines=8> */
[----:B------:R-:W-:Y:S02]  /*2ca0*/  ISETP.NE.AND P5, PT, R77, RZ, PT ;  /* 0x000000ff4d00720c */ /* 0x000fe40003fa5270 */
        /* <DEDUP_REMOVED lines=42> */
[----:B------:R-:W-:-:S02]  /*2f50*/  FMNMX.FTZ R8, R69, R8, !PT ;  /* 0x0000000845087209 */ /* 0x000fc40007810000 */
[C---:B------:R-:W-:Y:S02]  /*2f60*/  ISETP.GT.AND P1, PT, R2.reuse, 0x30, !P1 ;  /* 0x000000300200780c */ /* 0x040fe40004f24270 */
[----:B------:R-:W-:Y:S01]  /*2f70*/  ISETP.GT.AND P4, PT, R2, RZ, !P4 ;  /* 0x000000ff0200720c */ /* 0x000fe20006784270 */
[----:B------:R-:W0:Y:S01]  /*2f80*/  SHFL.BFLY PT, R3, R8, 0x2, 0x1f ;  /* 0x0c401f0008037f89 */ /* 0x000e2200000e0000 */
        /* <DEDUP_REMOVED lines=11> */
[C---:B------:R-:W-:Y:S02]  /*3040*/  ISETP.GT.AND P2, PT, R2.reuse, 0x51, !P2 ;  /* 0x000000510200780c */ /* 0x040fe40005744270 */
[----:B------:R-:W-:Y:S02]  /*3050*/  ISETP.GT.AND P1, PT, R2, 0x38, !P1 ;  /* 0x000000380200780c */ /* 0x000fe40004f24270 */
[----:B0-----:R-:W-:Y:S02]  /*3060*/  FMNMX.FTZ R12, R8, R3, !PT ;  /* 0x00000003080c7209 */ /* 0x001fe40007810000 */
[----:B------:R-:W-:Y:S02]  /*3070*/  FMNMX.FTZ R8, R21, R27, !PT ;  /* 0x0000001b15087209 */ /* 0x000fe40007810000 */
[----:B------:R-:W-:Y:S01]  /*3080*/  ISETP.LT.OR P1, PT, R0, 0x39, P1 ;  /* 0x000000390000780c */ /* 0x000fe20000f21670 */
[----:B------:R-:W0:Y:S01]  /*3090*/  SHFL.BFLY PT, R3, R12, 0x1, 0x1f ;  /* 0x0c201f000c037f89 */ /* 0x000e2200000e0000 */
        /* <DEDUP_REMOVED lines=21> */
[----:B------:R-:W-:Y:S02]  /*31f0*/  FMNMX.FTZ R8, R47, R8, !PT ;  /* 0x000000082f087209 */ /* 0x000fe40007810000 */
[----:B------:R-:W-:Y:S02]  /*3200*/  ISETP.GT.AND P1, PT, R2, 0x48, !P5 ;  /* 0x000000480200780c */ /* 0x000fe40006f24270 */
[----:B0-----:R-:W-:Y:S02]  /*3210*/  FMNMX.FTZ R3, R12, R3, !PT ;  /* 0x000000030c037209 */ /* 0x001fe40007810000 */
[----:B------:R-:W-:-:S02]  /*3220*/  FMNMX.FTZ R8, R45, R8, !PT ;  /* 0x000000082d087209 */ /* 0x000fc40007810000 */
[----:B------:R-:W-:Y:S01]  /*3230*/  ISETP.LT.OR P1, PT, R0, 0x49, P1 ;  /* 0x000000490000780c */ /* 0x000fe20000f21670 */
[----:B------:R-:W-:Y:S01]  /*3240*/  FMUL.FTZ R24, R3, R10 ;  /* 0x0000000a03187220 */ /* 0x000fe20000410000 */
[----:B------:R-:W-:Y:S02]  /*3250*/  FMNMX.FTZ R8, R51, R8, !PT ;  /* 0x0000000833087209 */ /* 0x000fe40007810000 */
[----:B------:R-:W-:Y:S02]  /*3260*/  FSEL R5, R62, -INF , !P1 ;  /* 0xff8000003e057808 */ /* 0x000fe40004800000 */
[----:B------:R-:W-:Y:S02]  /*3270*/  FSETP.NEU.FTZ.AND P1, PT, R3, -INF , PT ;  /* 0xff8000000300780b */ /* 0x000fe40003f3d000 */
[----:B------:R-:W-:Y:S02]  /*3280*/  ISETP.NE.AND P5, PT, R89, RZ, PT ;  /* 0x000000ff5900720c */ /* 0x000fe40003fa5270 */
[----:B------:R-:W-:-:S02]  /*3290*/  FMNMX.FTZ R8, R49, R8, !PT ;  /* 0x0000000831087209 */ /* 0x000fc40007810000 */
        /* <DEDUP_REMOVED lines=15> */
[----:B------:R1:W-:Y:S01]  /*3390*/  MUFU.EX2 R77, R28 ;  /* 0x0000001c004d7308 */ /* 0x0003e20000000800 */
[----:B------:R-:W-:Y:S01]  /*33a0*/  ISETP.LT.OR P1, PT, R0, 0x51, P1 ;  /* 0x000000510000780c */ /* 0x000fe20000f21670 */
[--C-:B0-----:R-:W-:Y:S01]  /*33b0*/  FFMA.FTZ R38, R9, R10, -R73.reuse ;  /* 0x0000000a09267223 */ /* 0x101fe20000010849 */
[----:B------:R-:W-:Y:S01]  /*33c0*/  FMNMX.FTZ R8, R5, R8, !PT ;  /* 0x0000000805087209 */ /* 0x000fe20007810000 */
[-CC-:B------:R-:W-:Y:S01]  /*33d0*/  FFMA.FTZ R30, R32, R10.reuse, -R73.reuse ;  /* 0x0000000a201e7223 */ /* 0x180fe20000010849 */
[----:B------:R-:W-:Y:S01]  /*33e0*/  ISETP.NE.AND P5, PT, R64, RZ, PT ;  /* 0x000000ff4000720c */ /* 0x000fe20003fa5270 */
[-CC-:B------:R-:W-:Y:S01]  /*33f0*/  FFMA.FTZ R32, R36, R10.reuse, -R73.reuse ;  /* 0x0000000a24207223 */ /* 0x180fe20000010849 */
[----:B------:R-:W-:Y:S01]  /*3400*/  ISETP.GT.AND P3, PT, R2, 0x58, !P3 ;  /* 0x000000580200780c */ /* 0x000fe20005f64270 */
[----:B------:R-:W-:Y:S01]  /*3410*/  MUFU.EX2 R12, R12 ;  /* 0x0000000c000c7308 */ /* 0x000fe20000000800 */
[----:B------:R-:W-:Y:S01]  /*3420*/  ISETP.LT.OR P2, PT, R0, 0x52, P2 ;  /* 0x000000520000780c */ /* 0x000fe20001741670 */
[-CC-:B-1----:R-:W-:Y:S01]  /*3430*/  FFMA.FTZ R28, R82, R10.reuse, -R73.reuse ;  /* 0x0000000a521c7223 */ /* 0x182fe20000010849 */
[----:B------:R-:W-:Y:S01]  /*3440*/  FSEL R53, R66, -INF , !P1 ;  /* 0xff80000042357808 */ /* 0x000fe20004800000 */
[--C-:B------:R-:W-:Y:S01]  /*3450*/  FFMA.FTZ R34, R48, R10, -R73.reuse ;  /* 0x0000000a30227223 */ /* 0x100fe20000010849 */
[----:B------:R-:W-:Y:S01]  /*3460*/  FMNMX.FTZ R8, R63, R8, !PT ;  /* 0x000000083f087209 */ /* 0x000fe20007810000 */
[-CC-:B------:R-:W-:Y:S01]  /*3470*/  FFMA.FTZ R36, R52, R10.reuse, -R73.reuse ;  /* 0x0000000a34247223 */ /* 0x180fe20000010849 */
[----:B------:R-:W-:Y:S01]  /*3480*/  ISETP.GT.AND P4, PT, R2, 0x59, !P5 ;  /* 0x000000590200780c */ /* 0x000fe20006f84270 */
[----:B------:R0:W1:Y:S01]  /*3490*/  MUFU.EX2 R75, R24 ;  /* 0x00000018004b7308 */ /* 0x0000620000000800 */
[----:B------:R-:W-:Y:S01]  /*34a0*/  ISETP.LT.OR P3, PT, R0, 0x59, P3 ;  /* 0x000000590000780c */ /* 0x000fe20001f61670 */
[-CC-:B------:R-:W-:Y:S01]  /*34b0*/  FFMA.FTZ R2, R40, R10.reuse, -R73.reuse ;  /* 0x0000000a28027223 */ /* 0x180fe20000010849 */
[----:B------:R-:W-:Y:S01]  /*34c0*/  FSEL R67, R67, -INF , !P2 ;  /* 0xff80000043437808 */ /* 0x000fe20005000000 */
[--C-:B------:R-:W-:Y:S01]  /*34d0*/  FFMA.FTZ R40, R56, R10, -R73.reuse ;  /* 0x0000000a38287223 */ /* 0x100fe20000010849 */
[----:B------:R-:W-:Y:S01]  /*34e0*/  FMNMX.FTZ R8, R53, R8, !PT ;  /* 0x0000000835087209 */ /* 0x000fe20007810000 */
[-CC-:B------:R-:W-:Y:S01]  /*34f0*/  FFMA.FTZ R65, R65, R10.reuse, -R73.reuse ;  /* 0x0000000a41417223 */ /* 0x180fe20000010849 */
[----:B------:R-:W-:Y:S01]  /*3500*/  ISETP.LT.OR P4, PT, R0, 0x5a, P4 ;  /* 0x0000005a0000780c */ /* 0x000fe20002781670 */
[--C-:B------:R-:W-:Y:S01]  /*3510*/  FFMA.FTZ R0, R44, R10, -R73.reuse ;  /* 0x0000000a2c007223 */ /* 0x100fe20000010849 */
[----:B------:R-:W-:Y:S01]  /*3520*/  FSEL R57, R70, -INF , !P3 ;  /* 0xff80000046397808 */ /* 0x000fe20005800000 */
[----:B------:R-:W2:Y:S01]  /*3530*/  MUFU.EX2 R26, R26 ;  /* 0x0000001a001a7308 */ /* 0x000ea20000000800 */
[----:B------:R-:W-:Y:S01]  /*3540*/  FMNMX.FTZ R8, R67, R8, !PT ;  /* 0x0000000843087209 */ /* 0x000fe20007810000 */
[-CC-:B0-----:R-:W-:Y:S01]  /*3550*/  FFMA.FTZ R24, R80, R10.reuse, -R73.reuse ;  /* 0x0000000a50187223 */ /* 0x181fe20000010849 */
[----:B------:R-:W-:Y:S01]  /*3560*/  FSEL R71, R71, -INF , !P4 ;  /* 0xff80000047477808 */ /* 0x000fe20006000000 */
[--C-:B------:R-:W-:Y:S01]  /*3570*/  FFMA.FTZ R11, R11, R10, -R73.reuse ;  /* 0x0000000a0b0b7223 */ /* 0x100fe20000010849 */
[----:B------:R-:W-:Y:S01]  /*3580*/  FMNMX.FTZ R8, R57, R8, !PT ;  /* 0x0000000839087209 */ /* 0x000fe20007810000 */
[----:B------:R-:W-:Y:S01]  /*3590*/  FFMA.FTZ R69, R69, R10, -R73 ;  /* 0x0000000a45457223 */ /* 0x000fe20000010849 */
[----:B-1----:R-:W-:Y:S01]  /*35a0*/  F2FP.BF16.F32.PACK_AB R156, R75, R12 ;  /* 0x0000000c4b9c723e */ /* 0x002fe200000010ff */
[----:B------:R-:W-:Y:S01]  /*35b0*/  MUFU.EX2 R150, R0 ;  /* 0x0000000000967308 */ /* 0x000fe20000000800 */
[----:B------:R-:W-:-:S02]  /*35c0*/  FMNMX.FTZ R8, R71, R8, !PT ;  /* 0x0000000847087209 */ /* 0x000fc40007810000 */
[----:B------:R-:W-:-:S03]  /*35d0*/  ISETP.GE.AND P5, PT, R15, 0x1, PT ;  /* 0x000000010f00780c */ /* 0x000fc60003fa6270 */
[----:B------:R-:W0:Y:S02]  /*35e0*/  SHFL.BFLY PT, R61, R8, 0x2, 0x1f ;  /* 0x0c401f00083d7f89 */ /* 0x000e2400000e0000 */
[----:B------:R1:W-:Y:S01]  /*35f0*/  MUFU.EX2 R81, R28 ;  /* 0x0000001c00517308 */ /* 0x0003e20000000800 */
[----:B--2---:R-:W-:-:S07]  /*3600*/  F2FP.BF16.F32.PACK_AB R158, R77, R26 ;  /* 0x0000001a4d9e723e */ /* 0x004fce00000010ff */
[----:B------:R-:W-:Y:S01]  /*3610*/  MUFU.EX2 R30, R30 ;  /* 0x0000001e001e7308 */ /* 0x000fe20000000800 */
[----:B-1----:R-:W-:-:S07]  /*3620*/  FFMA.FTZ R28, R86, R10, -R73 ;  /* 0x0000000a561c7223 */ /* 0x002fce0000010849 */
[----:B------:R1:W-:Y:S01]  /*3630*/  MUFU.EX2 R85, R28 ;  /* 0x0000001c00557308 */ /* 0x0003e20000000800 */
[----:B0-----:R-:W-:Y:S01]  /*3640*/  FMNMX.FTZ R61, R8, R61, !PT ;  /* 0x0000003d083d7209 */ /* 0x001fe20007810000 */
[----:B------:R-:W-:-:S06]  /*3650*/  FFMA.FTZ R8, R92, R10, -R73 ;  /* 0x0000000a5c087223 */ /* 0x000fcc0000010849 */
[----:B------:R0:W2:Y:S01]  /*3660*/  MUFU.EX2 R79, R24 ;  /* 0x00000018004f7308 */ /* 0x0000a20000000800 */
[-CC-:B-1----:R-:W-:Y:S01]  /*3670*/  FFMA.FTZ R28, R94, R10.reuse, -R73.reuse ;  /* 0x0000000a5e1c7223 */ /* 0x182fe20000010849 */
[----:B------:R-:W1:Y:S06]  /*3680*/  SHFL.BFLY PT, R0, R61, 0x1, 0x1f ;  /* 0x0c201f003d007f89 */ /* 0x000e6c00000e0000 */
[----:B------:R-:W-:Y:S01]  /*3690*/  MUFU.EX2 R93, R28 ;  /* 0x0000001c005d7308 */ /* 0x000fe20000000800 */
[----:B0-----:R-:W-:-:S07]  /*36a0*/  FFMA.FTZ R24, R84, R10, -R73 ;  /* 0x0000000a54187223 */ /* 0x001fce0000010849 */
[----:B------:R-:W0:Y:S01]  /*36b0*/  MUFU.EX2 R32, R32 ;  /* 0x0000002000207308 */ /* 0x000e220000000800 */
[----:B--2---:R-:W-:-:S07]  /*36c0*/  F2FP.BF16.F32.PACK_AB R152, R79, R30 ;  /* 0x0000001e4f98723e */ /* 0x004fce00000010ff */
[----:B------:R-:W-:Y:S01]  /*36d0*/  MUFU.EX2 R91, R8 ;  /* 0x00000008005b7308 */ /* 0x000fe20000000800 */
[----:B-1----:R-:W-:-:S04]  /*36e0*/  FMNMX.FTZ R9, R61, R0, !PT ;  /* 0x000000003d097209 */ /* 0x002fc80007810000 */
[C---:B------:R-:W-:Y:S01]  /*36f0*/  FSETP.NEU.FTZ.AND P1, PT, R9.reuse, -INF , PT ;  /* 0xff8000000900780b */ /* 0x040fe20003f3d000 */
[----:B------:R-:W-:Y:S02]  /*3700*/  FMUL.FTZ R0, R9, R10 ;  /* 0x0000000a09007220 */ /* 0x000fe40000410000 */
[----:B------:R-:W-:Y:S01]  /*3710*/  MUFU.EX2 R2, R2 ;  /* 0x0000000200027308 */ /* 0x000fe20000000800 */
[----:B0-----:R-:W-:Y:S02]  /*3720*/  F2FP.BF16.F32.PACK_AB R154, R81, R32 ;  /* 0x00000020519a723e */ /* 0x001fe400000010ff */
[----:B------:R-:W-:-:S05]  /*3730*/  FSEL R0, R0, RZ, P1 ;  /* 0x000000ff00007208 */ /* 0x000fca0000800000 */
        /* <DEDUP_REMOVED lines=12> */
[-C--:B0-----:R-:W-:Y:S01]  /*3800*/  FFMA.FTZ R24, R88, R10.reuse, -R73 ;  /* 0x0000000a58187223 */ /* 0x081fe20000010849 */
[-CC-:B------:R-:W-:Y:S01]  /*3810*/  FFMA.FTZ R41, R41, R10.reuse, -R0.reuse ;  /* 0x0000000a29297223 */ /* 0x180fe20000010800 */
[-CC-:B------:R-:W-:Y:S01]  /*3820*/  FFMA.FTZ R47, R47, R10.reuse, -R0.reuse ;  /* 0x0000000a2f2f7223 */ /* 0x180fe20000010800 */
[-CC-:B------:R-:W-:Y:S01]  /*3830*/  FFMA.FTZ R45, R45, R10.reuse, -R0.reuse ;  /* 0x0000000a2d2d7223 */ /* 0x180fe20000010800 */
[----:B------:R-:W0:Y:S01]  /*3840*/  MUFU.EX2 R21, R21 ;  /* 0x0000001500157308 */ /* 0x000e220000000800 */
        /* <DEDUP_REMOVED lines=8> */
[----:B------:R-:W-:Y:S01]  /*38d0*/  FADD.FTZ R27, R77, R8 ;  /* 0x000000084d1b7221 */ /* 0x000fe20000010000 */
[-CC-:B------:R-:W-:Y:S01]  /*38e0*/  FFMA.FTZ R5, R5, R10.reuse, -R0.reuse ;  /* 0x0000000a05057223 */ /* 0x180fe20000010800 */
[-CC-:B------:R-:W-:Y:S01]  /*38f0*/  FFMA.FTZ R63, R63, R10.reuse, -R0.reuse ;  /* 0x0000000a3f3f7223 */ /* 0x180fe20000010800 */
[-CC-:B------:R-:W-:Y:S01]  /*3900*/  FFMA.FTZ R53, R53, R10.reuse, -R0.reuse ;  /* 0x0000000a35357223 */ /* 0x180fe20000010800 */
[----:B------:R-:W-:Y:S01]  /*3910*/  FADD.FTZ R8, R30, R27 ;  /* 0x0000001b1e087221 */ /* 0x000fe20000010000 */
[-CC-:B------:R-:W-:Y:S01]  /*3920*/  FFMA.FTZ R67, R67, R10.reuse, -R0.reuse ;  /* 0x0000000a43437223 */ /* 0x180fe20000010800 */
[-C--:B------:R-:W-:Y:S01]  /*3930*/  FFMA.FTZ R57, R57, R10.reuse, -R0 ;  /* 0x0000000a39397223 */ /* 0x080fe20000010800 */
[----:B------:R2:W3:Y:S01]  /*3940*/  MUFU.EX2 R42, R31 ;  /* 0x0000001f002a7308 */ /* 0x0004e20000000800 */
[----:B------:R-:W-:Y:S01]  /*3950*/  FADD.FTZ R27, R79, R8 ;  /* 0x000000084f1b7221 */ /* 0x000fe20000010000 */
[----:B0-----:R-:W-:Y:S01]  /*3960*/  FADD.FTZ R8, R21, R28 ;  /* 0x0000001c15087221 */ /* 0x001fe20000010000 */
[----:B------:R-:W-:Y:S01]  /*3970*/  FFMA.FTZ R71, R71, R10, -R0 ;  /* 0x0000000a47477223 */ /* 0x000fe20000010800 */
[----:B------:R-:W-:Y:S01]  /*3980*/  F2FP.BF16.F32.PACK_AB R148, R83, R2 ;  /* 0x000000025394723e */ /* 0x000fe200000010ff */
[----:B------:R-:W-:Y:S01]  /*3990*/  FADD.FTZ R54, R32, R27 ;  /* 0x0000001b20367221 */ /* 0x000fe20000010000 */
[----:B------:R-:W-:-:S02]  /*39a0*/  F2FP.BF16.F32.PACK_AB R157, R28, R21 ;  /* 0x000000151c9d723e */ /* 0x000fc400000010ff */
[----:B------:R-:W0:Y:S01]  /*39b0*/  MUFU.EX2 R29, R29 ;  /* 0x0000001d001d7308 */ /* 0x000e220000000800 */
[----:B-1----:R-:W-:Y:S01]  /*39c0*/  FADD.FTZ R27, R25, R8 ;  /* 0x00000008191b7221 */ /* 0x002fe20000010000 */
[----:B--2---:R-:W-:-:S04]  /*39d0*/  FADD.FTZ R31, R81, R54 ;  /* 0x00000036511f7221 */ /* 0x004fc80000010000 */
[----:B------:R-:W-:Y:S02]  /*39e0*/  FADD.FTZ R56, R2, R31 ;  /* 0x0000001f02387221 */ /* 0x000fe40000010000 */
[----:B------:R-:W1:Y:S01]  /*39f0*/  MUFU.EX2 R44, R35 ;  /* 0x00000023002c7308 */ /* 0x000e620000000800 */
[C---:B---3--:R-:W-:Y:S01]  /*3a00*/  FADD.FTZ R8, R42.reuse, R27 ;  /* 0x0000001b2a087221 */ /* 0x048fe20000010000 */
[----:B------:R-:W-:Y:S01]  /*3a10*/  FADD.FTZ R31, R83, R56 ;  /* 0x00000038531f7221 */ /* 0x000fe20000010000 */
[----:B------:R-:W-:-:S03]  /*3a20*/  F2FP.BF16.F32.PACK_AB R159, R42, R25 ;  /* 0x000000192a9f723e */ /* 0x000fc600000010ff */
[----:B------:R-:W-:Y:S01]  /*3a30*/  FADD.FTZ R56, R150, R31 ;  /* 0x0000001f96387221 */ /* 0x000fe20000010000 */
[----:B------:R-:W-:Y:S01]  /*3a40*/  F2FP.BF16.F32.PACK_AB R150, R85, R150 ;  /* 0x000000965596723e */ /* 0x000fe200000010ff */
[----:B------:R-:W2:Y:S01]  /*3a50*/  MUFU.EX2 R33, R33 ;  /* 0x0000002100217308 */ /* 0x000ea20000000800 */
[----:B0-----:R-:W-:Y:S01]  /*3a60*/  FADD.FTZ R27, R29, R8 ;  /* 0x000000081d1b7221 */ /* 0x001fe20000010000 */
[----:B------:R-:W-:-:S06]  /*3a70*/  FADD.FTZ R31, R85, R56 ;  /* 0x00000038551f7221 */ /* 0x000fcc0000010000 */
        /* <DEDUP_REMOVED lines=10> */
[----:B------:R1:W3:Y:S01]  /*3b20*/  MUFU.EX2 R87, R24 ;  /* 0x0000001800577308 */ /* 0x0002e20000000800 */
[----:B--2---:R-:W-:-:S07]  /*3b30*/  FADD.FTZ R58, R34, R31 ;  /* 0x0000001f223a7221 */ /* 0x004fce0000010000 */
[----:B------:R-:W2:Y:S01]  /*3b40*/  MUFU.EX2 R41, R41 ;  /* 0x0000002900297308 */ /* 0x000ea20000000800 */
[----:B-1----:R-:W-:Y:S01]  /*3b50*/  FFMA.FTZ R24, R60, R10, -R73 ;  /* 0x0000000a3c187223 */ /* 0x002fe20000010849 */
[C---:B0-----:R-:W-:Y:S01]  /*3b60*/  FADD.FTZ R8, R48.reuse, R27 ;  /* 0x0000001b30087221 */ /* 0x041fe20000010000 */
[----:B------:R-:W-:-:S05]  /*3b70*/  F2FP.BF16.F32.PACK_AB R149, R48, R37 ;  /* 0x000000253095723e */ /* 0x000fca00000010ff */
[----:B------:R-:W0:Y:S01]  /*3b80*/  MUFU.EX2 R36, R36 ;  /* 0x0000002400247308 */ /* 0x000e220000000800 */
[C---:B---3--:R-:W-:Y:S01]  /*3b90*/  FADD.FTZ R31, R87.reuse, R58 ;  /* 0x0000003a571f7221 */ /* 0x048fe20000010000 */
[----:B------:R-:W-:-:S06]  /*3ba0*/  F2FP.BF16.F32.PACK_AB R144, R87, R34 ;  /* 0x000000225790723e */ /* 0x000fcc00000010ff */
[----:B------:R-:W1:Y:S01]  /*3bb0*/  MUFU.EX2 R50, R47 ;  /* 0x0000002f00327308 */ /* 0x000e620000000800 */
[----:B--2---:R-:W-:-:S07]  /*3bc0*/  FADD.FTZ R27, R41, R8 ;  /* 0x00000008291b7221 */ /* 0x004fce0000010000 */
[----:B------:R-:W2:Y:S01]  /*3bd0*/  MUFU.EX2 R45, R45 ;  /* 0x0000002d002d7308 */ /* 0x000ea20000000800 */
[----:B0-----:R-:W-:Y:S01]  /*3be0*/  FADD.FTZ R58, R36, R31 ;  /* 0x0000001f243a7221 */ /* 0x001fe20000010000 */
[----:B------:R-:W-:-:S03]  /*3bf0*/  F2FP.BF16.F32.PACK_AB R146, R89, R36 ;  /* 0x000000245992723e */ /* 0x000fc600000010ff */
[----:B------:R-:W-:-:S03]  /*3c00*/  FADD.FTZ R31, R89, R58 ;  /* 0x0000003a591f7221 */ /* 0x000fc60000010000 */
[----:B------:R-:W0:Y:S01]  /*3c10*/  MUFU.EX2 R40, R40 ;  /* 0x0000002800287308 */ /* 0x000e220000000800 */
[C---:B-1----:R-:W-:Y:S01]  /*3c20*/  FADD.FTZ R8, R50.reuse, R27 ;  /* 0x0000001b32087221 */ /* 0x042fe20000010000 */
        /* <DEDUP_REMOVED lines=42> */
[----:B--2---:R-:W-:Y:S01]  /*3ed0*/  FADD.FTZ R24, R2, R11 ;  /* 0x0000000b02187221 */ /* 0x004fe20000010000 */
[----:B------:R-:W-:Y:S01]  /*3ee0*/  IMAD.IADD R11, R16, 0x1, -R17 ;  /* 0x00000001100b7824 */ /* 0x000fe200078e0a11 */
[----:B------:R-:W-:-:S03]  /*3ef0*/  F2FP.BF16.F32.PACK_AB R137, R2, R53 ;  /* 0x000000350289723e */ /* 0x000fc600000010ff */
[----:B------:R-:W-:Y:S02]  /*3f00*/  IMAD R21, R161, 0x80, R11 ;  /* 0x00000080a1157824 */ /* 0x000fe400078e020b */
[----:B0-----:R-:W-:Y:S02]  /*3f10*/  FADD.FTZ R13, R57, R24 ;  /* 0x00000018390d7221 */ /* 0x001fe40000010000 */
[----:B------:R-:W-:Y:S02]  /*3f20*/  IMAD.IADD R14, R21, 0x1, R14 ;  /* 0x00000001150e7824 */ /* 0x000fe400078e020e */
[C---:B-1----:R-:W-:Y:S01]  /*3f30*/  FADD.FTZ R5, R12.reuse, R13 ;  /* 0x0000000d0c057221 */ /* 0x042fe20000010000 */
[----:B------:R-:W-:Y:S01]  /*3f40*/  F2FP.BF16.F32.PACK_AB R139, R12, R57 ;  /* 0x000000390c8b723e */ /* 0x000fe200000010ff */
[----:B------:R-:W-:Y:S01]  /*3f50*/  VIADD R12, R72, 0xfffffffe ;  /* 0xfffffffe480c7836 */ /* 0x000fe20000000000 */
[----:B------:R-:W-:Y:S06]  /*3f60*/  @!P5 BRA `(.L_x_1081) ;  /* 0x000000000040d947 */ /* 0x000fec0003800000 */
        /* <DEDUP_REMOVED lines=10> */
.L_x_1082:
[----:B------:R-:W-:-:S13]  /*4010*/  ISETP.NE.AND P1, PT, R15, 0x1, PT ;  /* 0x000000010f00780c */ /* 0x000fda0003f25270 */
[----:B------:R-:W0:Y:S02]  /*4020*/  @P1 LDC.64 R24, c[0x0][0x9e8] ;  /* 0x00027a00ff181b82 */ /* 0x000e240000000a00 */
[----:B0-----:R-:W-:-:S05]  /*4030*/  @P1 IMAD.HI.U32 R2, R0, R24, RZ ;  /* 0x0000001800021227 */ /* 0x001fca00078e00ff */
[----:B------:R-:W-:-:S07]  /*4040*/  @P1 SHF.R.U32.HI R0, RZ, R25, R2 ;  /* 0x00000019ff001219 */ /* 0x000fce0000011602 */
.L_x_1083:
[----:B------:R-:W-:-:S05]  /*4050*/  IMAD R15, R0, R15, R15 ;  /* 0x0000000f000f7224 */ /* 0x000fca00078e020f */
[----:B------:R-:W-:-:S07]  /*4060*/  VIMNMX R14, R14, R15, PT ;  /* 0x0000000f0e0e7248 */ /* 0x000fce0003fe0100 */
.L_x_1081:
        /* <DEDUP_REMOVED lines=44> */
[----:B------:R-:W-:Y:S02]  /*4330*/  VIADD R21, R15, 0x8 ;  /* 0x000000080f157836 */ /* 0x000fe40000000000 */
[----:B------:R-:W-:-:S03]  /*4340*/  IMAD.MOV.U32 R87, RZ, RZ, RZ ;  /* 0x000000ffff577224 */ /* 0x000fc600078e00ff */
[----:B------:R-:W-:-:S07]  /*4350*/  LOP3.LUT R163, RZ, R21, RZ, 0x33, !PT ;  /* 0x00000015ffa37212 */ /* 0x000fce00078e33ff */
.L_x_1101:
[----:B------:R-:W-:-:S04]  /*4360*/  UIADD3 UR4, UR36, 0x1, URZ ;  /* 0x0000000124047890 */ /* 0x000fc8000fffe03f */
[----:B------:R-:W-:-:S04]  /*4370*/  UISETP.NE.AND UP0, UPT, UR4, 0x2, UPT ;  /* 0x000000020400788c */ /* 0x000fc8000bf05270 */
[----:B------:R-:W-:Y:S02]  /*4380*/  USEL UR7, URZ, 0x1, UP0 ;  /* 0x000000013f077887 */ /* 0x000fe40008000000 */
[----:B------:R-:W-:Y:S02]  /*4390*/  USEL UR4, UR4, URZ, UP0 ;  /* 0x0000003f04047287 */ /* 0x000fe40008000000 */
[----:B------:R-:W-:Y:S01]  /*43a0*/  ULOP3.LUT UR7, UR37, UR7, URZ, 0x3c, !UPT ;  /* 0x0000000725077292 */ /* 0x000fe2000f8e3c3f */
[----:B------:R-:W-:Y:S11]  /*43b0*/  @!P0 BRA `(.L_x_1085) ;  /* 0x0000000000048947 */ /* 0x000ff60003800000 */
[----:B------:R-:W-:Y:S01]  /*43c0*/  BPT.TRAP 0x1 ;  /* 0x000000040000795c */ /* 0x000fe20000300000 */
.L_x_1085:
[----:B------:R-:W-:Y:S01]  /*43d0*/  ULEA UR5, UR4, UR38, 0x3 ;  /* 0x0000002604057291 */ /* 0x000fe2000f8e183f */
[----:B------:R-:W-:-:S05]  /*43e0*/  IMAD.U32 R10, RZ, RZ, UR7 ;  /* 0x00000007ff0a7e24 */ /* 0x000fca000f8e00ff */
[----:B------:R-:W-:-:S04]  /*43f0*/  SHF.L.U32 R10, R10, 0x1f, RZ ;  /* 0x0000001f0a0a7819 */ /* 0x000fc800000006ff */
[----:B------:R0:W1:Y:S01]  /*4400*/  SYNCS.PHASECHK.TRANS64.TRYWAIT P1, [UR5+0x2a830], R10 ;  /* 0x02a8300aff0075a7 */ /* 0x0000620008020145 */
[----:B------:R-:W-:Y:S05]  /*4410*/  @!P0 BRA `(.L_x_1086) ;  /* 0x0000000000048947 */ /* 0x000fea0003800000 */
[----:B------:R-:W-:Y:S01]  /*4420*/  BPT.TRAP 0x1 ;  /* 0x000000040000795c */ /* 0x000fe20000300000 */
.L_x_1086:
[----:B-1----:R-:W-:Y:S05]  /*4430*/  @P1 BRA `(.L_x_1087) ;  /* 0x0000000000081947 */ /* 0x002fea0003800000 */
[----:B------:R-:W1:Y:S02]  /*4440*/  SYNCS.PHASECHK.TRANS64.TRYWAIT P1, [UR5+0x2a830], R10 ;  /* 0x02a8300aff0075a7 */ /* 0x000e640008020145 */
[----:B-1----:R-:W-:Y:S05]  /*4450*/  @!P1 BRA `(.L_x_1088) ;  /* 0x000000f400c49947 */ /* 0x002fea0003800000 */
.L_x_1087:
[----:B------:R-:W-:Y:S01]  /*4460*/  R2UR UR52, R6 ;  /* 0x00000000063472ca */ /* 0x000fe200000e0000 */
[----:B------:R-:W-:Y:S01]  /*4470*/  UIMAD UR6, UR4, 0x900, UR39 ;  /* 0x00000900040678a4 */ /* 0x000fe2000f8e0227 */
[----:B------:R-:W-:Y:S01]  /*4480*/  R2UR UR53, R7 ;  /* 0x00000000073572ca */ /* 0x000fe200000e0000 */
[----:B-1----:R-:W-:Y:S01]  /*4490*/  WARPGROUP.ARRIVE ;  /* 0x00000000000079c5 */ /* 0x002fe20000000000 */
        /* <DEDUP_REMOVED lines=127> */
.L_x_1089:
[----:B------:R-:W-:Y:S01]  /*4c90*/  ULEA UR11, UR36, UR38, 0x3 ;  /* 0x00000026240b7291 */ /* 0x000fe2000f8e183f */
[----:B------:R-:W-:-:S05]  /*4ca0*/  IMAD.U32 R0, RZ, RZ, UR37 ;  /* 0x00000025ff007e24 */ /* 0x000fca000f8e00ff */
[----:B------:R-:W-:-:S04]  /*4cb0*/  SHF.L.U32 R0, R0, 0x1f, RZ ;  /* 0x0000001f00007819 */ /* 0x000fc800000006ff */
[----:B------:R1:W2:Y:S01]  /*4cc0*/  SYNCS.PHASECHK.TRANS64.TRYWAIT P1, [UR11+0x2a850], R0 ;  /* 0x02a85000ff0075a7 */ /* 0x0002a2000802014b */
[----:B------:R-:W-:Y:S05]  /*4cd0*/  @!P0 BRA `(.L_x_1090) ;  /* 0x0000000000048947 */ /* 0x000fea0003800000 */
[----:B------:R-:W-:Y:S01]  /*4ce0*/  BPT.TRAP 0x1 ;  /* 0x000000040000795c */ /* 0x000fe20000300000 */
.L_x_1090:
[----:B--2---:R-:W-:Y:S05]  /*4cf0*/  @P1 BRA `(.L_x_1091) ;  /* 0x0000000000081947 */ /* 0x004fea0003800000 */
[----:B------:R-:W2:Y:S02]  /*4d00*/  SYNCS.PHASECHK.TRANS64.TRYWAIT P1, [UR11+0x2a850], R0 ;  /* 0x02a85000ff0075a7 */ /* 0x000ea4000802014b */
[----:B--2---:R-:W-:Y:S05]  /*4d10*/  @!P1 BRA `(.L_x_1092) ;  /* 0x000000ec00ac9947 */ /* 0x004fea0003800000 */
.L_x_1091:
[----:B------:R-:W-:Y:S01]  /*4d20*/  UIADD3 UR6, UR38, 0x400, URZ ;  /* 0x0000040026067890 */ /* 0x000fe2000fffe03f */
[----:B------:R-:W-:Y:S01]  /*4d30*/  WARPGROUP.ARRIVE ;  /* 0x00000000000079c5 */ /* 0x000fe20000000000 */
[----:B------:R-:W-:-:S05]  /*4d40*/  UMOV UR15, 0x40000040 ;  /* 0x40000040000f7882 */ /* 0x000fca0000000000 */
[----:B------:R-:W3:Y:S01]  /*4d50*/  S2R R160, SR_TID.X ;  /* 0x0000000000a07919 */ /* 0x000ee20000002100 */
[----:B------:R-:W-:Y:S01]  /*4d60*/  USHF.R.U32.HI UR6, URZ, 0x4, UR6 ;  /* 0x000000043f067899 */ /* 0x000fe20008011606 */
[----:B-12---:R-:W-:Y:S01]  /*4d70*/  IMAD.U32 R0, RZ, RZ, UR5 ;  /* 0x00000005ff007e24 */ /* 0x006fe2000f8e00ff */
[----:B------:R-:W-:Y:S01]  /*4d80*/  ISETP.NE.AND P1, PT, R20, RZ, PT ;  /* 0x000000ff1400720c */ /* 0x000fe20003f25270 */
[----:B------:R-:W-:Y:S02]  /*4d90*/  ULOP3.LUT UR5, URZ, UR59, URZ, 0x33, !UPT ;  /* 0x0000003b3f057292 */ /* 0x000fe4000f8e333f */
[----:B------:R-:W-:Y:S01]  /*4da0*/  ULOP3.LUT UR6, UR6, 0x3fff, URZ, 0xc0, !UPT ;  /* 0x00003fff06067892 */ /* 0x000fe2000f8ec03f */
[----:B------:R-:W-:-:S03]  /*4db0*/  ULDC UR18, c[0x0][0x9e0] ;  /* 0x0002780000127ab9 */ /* 0x000fc60000000800 */
[----:B------:R-:W-:-:S04]  /*4dc0*/  ULOP3.LUT UR6, UR6, 0x3000000, URZ, 0xfc, !UPT ;  /* 0x0300000006067892 */ /* 0x000fc8000f8efc3f */
[----:B------:R-:W-:-:S04]  /*4dd0*/  UIMAD UR6, UR36, 0x600, UR6 ;  /* 0x00000600240678a4 */ /* 0x000fc8000f8e0206 */
[----:B------:R-:W-:-:S03]  /*4de0*/  UIADD3 UR10, UR6, 0x80, URZ ;  /* 0x00000080060a7890 */ /* 0x000fc6000fffe03f */
[----:B------:R-:W-:Y:S02]  /*4df0*/  UMOV UR14, UR6 ;  /* 0x00000006000e7c82 */ /* 0x000fe40008000000 */
[----:B------:R-:W-:Y:S01]  /*4e00*/  HGMMA.64x128x16.F32.BF16 R24, R156, gdesc[UR12].tnspB, R24, gsb0 ;  /* 0x41e0000c9c187df0 */ /* 0x000fe20008001818 */
[----:B------:R-:W-:Y:S01]  /*4e10*/  UMOV UR15, 0x40000040 ;  /* 0x40000040000f7882 */ /* 0x000fe20000000000 */
[----:B------:R-:W-:Y:S01]  /*4e20*/  UMOV UR14, UR10 ;  /* 0x0000000a000e7c82 */ /* 0x000fe20008000000 */
[----:B------:R-:W-:Y:S01]  /*4e30*/  UIADD3 UR10, UR6, 0x100, URZ ;  /* 0x00000100060a7890 */ /* 0x000fe2000fffe03f */
[----:B---3--:R-:W-:-:S13]  /*4e40*/  LOP3.LUT P2, RZ, R160, 0x7f, RZ, 0xc0, !PT ;  /* 0x0000007fa0ff7812 */ /* 0x008fda000784c0ff */
[----:B------:R-:W-:-:S05]  /*4e50*/  @!P2 VIADD R0, R0, 0x2a840 ;  /* 0x0002a8400000a836 */ /* 0x000fca0000000000 */
[----:B------:R-:W-:Y:S01]  /*4e60*/  @!P2 PRMT R0, RZ, 0x654, R0 ;  /* 0x00000654ff00a816 */ /* 0x000fe20000000000 */
        /* <DEDUP_REMOVED lines=19> */
[----:B------:R-:W-:Y:S01]  /*4fa0*/  WARPGROUP.ARRIVE ;  /* 0x00000000000079c5 */ /* 0x000fe20000000000 */
[----:B------:R-:W-:-:S04]  /*4fb0*/  IMAD R147, R12, -0x60, RZ ;  /* 0xffffffa00c937824 */ /* 0x000fc800078e02ff */
[----:B------:R-:W-:Y:S02]  /*4fc0*/  IMAD R153, R18, -0x2, R147 ;  /* 0xfffffffe12997824 */ /* 0x000fe400078e0293 */
[----:B------:R-:W-:Y:S01]  /*4fd0*/  HGMMA.64x128x16.F32.BF16 R24, R140, gdesc[UR12].tnspB, R24, gsb0 ;  /* 0x41e0000c8c187df0 */ /* 0x000fe20008001818 */
[----:B------:R-:W-:Y:S01]  /*4fe0*/  UMOV UR14, UR6 ;  /* 0x00000006000e7c82 */ /* 0x000fe20008000000 */
[----:B------:R-:W-:Y:S01]  /*4ff0*/  UMOV UR15, 0x40000040 ;  /* 0x40000040000f7882 */ /* 0x000fe20000000000 */
[----:B------:R-:W-:Y:S01]  /*5000*/  IADD3 R2, R147, 0x1, R16 ;  /* 0x0000000193027810 */ /* 0x000fe20007ffe010 */
[----:B------:R-:W-:Y:S02]  /*5010*/  WARPGROUP.DEPBAR.LE gsb0, 0x0 ;  /* 0x00008000000079c5 */ /* 0x000fe40000010000 */
[----:B------:R-:W-:-:S06]  /*5020*/  WARPGROUP.ARRIVE ;  /* 0x00000000000079c5 */ /* 0x000fcc0000000000 */
[----:B------:R-:W-:Y:S03]  /*5030*/  HGMMA.64x128x16.F32.BF16 R24, R136, gdesc[UR12].tnspB, R24, gsb0 ;  /* 0x41e0000c88187df0 */ /* 0x000fe60008001818 */
[----:B------:R-:W-:Y:S02]  /*5040*/  WARPGROUP.DEPBAR.LE gsb0, 0x0 ;  /* 0x00008000000079c5 */ /* 0x000fe40000010000 */
[----:B------:R-:W-:Y:S01]  /*5050*/  IMAD.IADD R137, R2, 0x1, -R17 ;  /* 0x0000000102897824 */ /* 0x000fe200078e0a11 */
[----:B------:R1:W-:Y:S03]  /*5060*/  @!P2 SYNCS.ARRIVE.TRANS64.RED.A1T0 RZ, [R0+URZ], RZ ;  /* 0x000000ff00ffa9a7 */ /* 0x0003e6000810043f */
[----:B------:R-:W-:-:S04]  /*5070*/  IMAD R137, R18, -0x2, R137 ;  /* 0xfffffffe12897824 */ /* 0x000fc800078e0289 */
[C---:B------:R-:W-:Y:S02]  /*5080*/  VIADD R149, R137.reuse, UR18 ;  /* 0x0000001289957c36 */ /* 0x040fe40008000000 */
[----:B------:R-:W-:Y:S02]  /*5090*/  VIADD R151, R137, UR5 ;  /* 0x0000000589977c36 */ /* 0x000fe40008000000 */
[C---:B-1----:R-:W-:Y:S02]  /*50a0*/  IMAD.IADD R0, R4.reuse, 0x1, R149 ;  /* 0x0000000104007824 */ /* 0x042fe400078e0295 */
[----:B------:R-:W-:Y:S01]  /*50b0*/  IMAD.IADD R2, R4, 0x1, R151 ;  /* 0x0000000104027824 */ /* 0x000fe200078e0297 */
[----:B------:R-:W-:Y:S06]  /*50c0*/  @!P1 BRA `(.L_x_1093) ;  /* 0x0000000000589947 */ /* 0x000fec0003800000 */
[----:B------:R-:W-:Y:S01]  /*50d0*/  ISETP.GT.AND P1, PT, R15, -0x1, PT ;  /* 0xffffffff0f00780c */ /* 0x000fe20003f24270 */
[----:B------:R-:W-:-:S12]  /*50e0*/  BSSY B0, `(.L_x_1094) ;  /* 0x0000011000007945 */ /* 0x000fd80003800000 */
[----:B------:R-:W-:Y:S05]  /*50f0*/  @P1 BRA `(.L_x_1095) ;  /* 0x0000000000241947 */ /* 0x000fea0003800000 */
[----:B------:R-:W-:Y:S02]  /*5100*/  IMAD.U32 R136, RZ, RZ, UR58 ;  /* 0x0000003aff887e24 */ /* 0x000fe4000f8e00ff */
[----:B------:R-:W-:-:S03]  /*5110*/  IMAD.IADD R137, R4, 0x1, R11 ;  /* 0x0000000104897824 */ /* 0x000fc600078e020b */
[----:B------:R-:W-:Y:S02]  /*5120*/  ISETP.NE.AND P1, PT, R136, 0x1, PT ;  /* 0x000000018800780c */ /* 0x000fe40003f25270 */
[----:B------:R-:W-:-:S11]  /*5130*/  LOP3.LUT R137, RZ, R137, RZ, 0x33, !PT ;  /* 0x00000089ff897212 */ /* 0x000fd600078e33ff */
[----:B------:R-:W0:Y:S02]  /*5140*/  @P1 LDC.64 R138, c[0x0][0x9e8] ;  /* 0x00027a00ff8a1b82 */ /* 0x000e240000000a00 */
[----:B0-----:R-:W-:-:S05]  /*5150*/  @P1 IMAD.HI.U32 R10, R137, R138, RZ ;  /* 0x0000008a890a1227 */ /* 0x001fca00078e00ff */
[----:B------:R-:W-:-:S04]  /*5160*/  @P1 SHF.R.U32.HI R137, RZ, R139, R10 ;  /* 0x0000008bff891219 */ /* 0x000fc8000001160a */
[----:B------:R-:W-:Y:S01]  /*5170*/  LOP3.LUT R10, RZ, R137, RZ, 0x33, !PT ;  /* 0x00000089ff0a7212 */ /* 0x000fe200078e33ff */
[----:B------:R-:W-:Y:S06]  /*5180*/  BRA `(.L_x_1096) ;  /* 0x0000000000187947 */ /* 0x000fec0003800000 */
.L_x_1095:
[----:B------:R-:W-:Y:S02]  /*5190*/  IMAD.U32 R136, RZ, RZ, UR58 ;  /* 0x0000003aff887e24 */ /* 0x000fe4000f8e00ff */
[----:B0-----:R-:W-:-:S03]  /*51a0*/  IMAD.MOV.U32 R10, RZ, RZ, R15 ;  /* 0x000000ffff0a7224 */ /* 0x001fc600078e000f */
[----:B------:R-:W-:-:S13]  /*51b0*/  ISETP.NE.AND P1, PT, R136, 0x1, PT ;  /* 0x000000018800780c */ /* 0x000fda0003f25270 */
[----:B------:R-:W0:Y:S02]  /*51c0*/  @P1 LDC.64 R138, c[0x0][0x9e8] ;  /* 0x00027a00ff8a1b82 */ /* 0x000e240000000a00 */
[----:B0-----:R-:W-:-:S05]  /*51d0*/  @P1 IMAD.HI.U32 R14, R15, R138, RZ ;  /* 0x0000008a0f0e1227 */ /* 0x001fca00078e00ff */
[----:B------:R-:W-:-:S07]  /*51e0*/  @P1 SHF.R.U32.HI R10, RZ, R139, R14 ;  /* 0x0000008bff0a1219 */ /* 0x000fce000001160e */
.L_x_1096:
[----:B------:R-:W-:Y:S05]  /*51f0*/  BSYNC B0 ;  /* 0x0000000000007941 */ /* 0x000fea0003800000 */
.L_x_1094:
[----:B------:R-:W-:-:S05]  /*5200*/  IMAD R137, R10, R136, R153 ;  /* 0x000000880a897224 */ /* 0x000fca00078e0299 */
[----:B------:R-:W-:Y:S02]  /*5210*/  VIADDMNMX R0, R137, R136, R0, PT ;  /* 0x0000008889007246 */ /* 0x000fe40003800100 */
[----:B------:R-:W-:-:S07]  /*5220*/  VIMNMX R2, R2, R137, !PT ;  /* 0x0000008902027248 */ /* 0x000fce0007fe0100 */
.L_x_1093:
        /* <DEDUP_REMOVED lines=112> */
[----:B------:R-:W-:Y:S02]  /*5930*/  ISETP.GT.AND P6, PT, R2, 0x59, !P6 ;  /* 0x000000590200780c */ /* 0x000fe400077c4270 */
[--C-:B------:R-:W-:Y:S02]  /*5940*/  IADD3 R2, R151, 0x8, R4.reuse ;  /* 0x0000000897027810 */ /* 0x100fe40007ffe004 */
[----:B------:R-:W-:Y:S02]  /*5950*/  ISETP.LT.OR P6, PT, R0, 0x5a, P6 ;  /* 0x0000005a0000780c */ /* 0x000fe400037c1670 */
[----:B------:R-:W-:Y:S02]  /*5960*/  IADD3 R0, R149, 0x8, R4 ;  /* 0x0000000895007810 */ /* 0x000fe40007ffe004 */
[----:B------:R-:W-:-:S02]  /*5970*/  FSEL R133, R133, -INF , !P6 ;  /* 0xff80000085857808 */ /* 0x000fc40007000000 */
[----:B------:R-:W-:-:S13]  /*5980*/  ISETP.NE.AND P6, PT, R20, RZ, PT ;  /* 0x000000ff1400720c */ /* 0x000fda0003fc5270 */
[----:B------:R-:W-:Y:S05]  /*5990*/  @!P6 BRA `(.L_x_1097) ;  /* 0x000000000054e947 */ /* 0x000fea0003800000 */
[----:B------:R-:W-:Y:S01]  /*59a0*/  ISETP.GT.AND P6, PT, R21, -0x1, PT ;  /* 0xffffffff1500780c */ /* 0x000fe20003fc4270 */
[----:B------:R-:W-:-:S12]  /*59b0*/  BSSY B0, `(.L_x_1098) ;  /* 0x0000010000007945 */ /* 0x000fd80003800000 */
[----:B------:R-:W-:Y:S05]  /*59c0*/  @P6 BRA `(.L_x_1099) ;  /* 0x0000000000206947 */ /* 0x000fea0003800000 */
[----:B------:R-:W-:Y:S02]  /*59d0*/  IMAD.U32 R14, RZ, RZ, UR58 ;  /* 0x0000003aff0e7e24 */ /* 0x000fe4000f8e00ff */
[----:B0-----:R-:W-:-:S03]  /*59e0*/  IMAD.MOV.U32 R10, RZ, RZ, R163 ;  /* 0x000000ffff0a7224 */ /* 0x001fc600078e00a3 */
[----:B------:R-:W-:-:S13]  /*59f0*/  ISETP.NE.AND P6, PT, R14, 0x1, PT ;  /* 0x000000010e00780c */ /* 0x000fda0003fc5270 */
[----:B------:R-:W0:Y:S02]  /*5a00*/  @P6 LDC.64 R146, c[0x0][0x9e8] ;  /* 0x00027a00ff926b82 */ /* 0x000e240000000a00 */
[----:B0-----:R-:W-:-:S05]  /*5a10*/  @P6 IMAD.HI.U32 R146, R163, R146, RZ ;  /* 0x00000092a3926227 */ /* 0x001fca00078e00ff */
[----:B------:R-:W-:-:S04]  /*5a20*/  @P6 SHF.R.U32.HI R10, RZ, R147, R146 ;  /* 0x00000093ff0a6219 */ /* 0x000fc80000011692 */
[----:B------:R-:W-:Y:S01]  /*5a30*/  LOP3.LUT R10, RZ, R10, RZ, 0x33, !PT ;  /* 0x0000000aff0a7212 */ /* 0x000fe200078e33ff */
[----:B------:R-:W-:Y:S06]  /*5a40*/  BRA `(.L_x_1100) ;  /* 0x0000000000187947 */ /* 0x000fec0003800000 */
.L_x_1099:
[----:B------:R-:W-:Y:S02]  /*5a50*/  IMAD.U32 R14, RZ, RZ, UR58 ;  /* 0x0000003aff0e7e24 */ /* 0x000fe4000f8e00ff */
[----:B0-----:R-:W-:-:S03]  /*5a60*/  IMAD.MOV.U32 R10, RZ, RZ, R21 ;  /* 0x000000ffff0a7224 */ /* 0x001fc600078e0015 */
[----:B------:R-:W-:-:S13]  /*5a70*/  ISETP.NE.AND P6, PT, R14, 0x1, PT ;  /* 0x000000010e00780c */ /* 0x000fda0003fc5270 */
[----:B------:R-:W0:Y:S02]  /*5a80*/  @P6 LDC.64 R146, c[0x0][0x9e8] ;  /* 0x00027a00ff926b82 */ /* 0x000e240000000a00 */
[----:B0-----:R-:W-:-:S05]  /*5a90*/  @P6 IMAD.HI.U32 R146, R21, R146, RZ ;  /* 0x0000009215926227 */ /* 0x001fca00078e00ff */
[----:B------:R-:W-:-:S07]  /*5aa0*/  @P6 SHF.R.U32.HI R10, RZ, R147, R146 ;  /* 0x00000093ff0a6219 */ /* 0x000fce0000011692 */
.L_x_1100:
[----:B------:R-:W-:Y:S05]  /*5ab0*/  BSYNC B0 ;  /* 0x0000000000007941 */ /* 0x000fea0003800000 */
.L_x_1098:
[----:B------:R-:W-:-:S05]  /*5ac0*/  IMAD R147, R10, R14, R153 ;  /* 0x0000000e0a937224 */ /* 0x000fca00078e0299 */
[----:B------:R-:W-:Y:S02]  /*5ad0*/  VIADDMNMX R0, R147, R14, R0, PT ;  /* 0x0000000e93007246 */ /* 0x000fe40003800100 */
[----:B------:R-:W-:-:S07]  /*5ae0*/  VIMNMX R2, R2, R147, !PT ;  /* 0x0000009302027248 */ /* 0x000fce0007fe0100 */
.L_x_1097:
        /* <DEDUP_REMOVED lines=15> */
[----:B0-----:R-:W-:Y:S02]  /*5be0*/  FMNMX.FTZ R10, R195, R3, !PT ;  /* 0x00000003c30a7209 */ /* 0x001fe40007810000 */
        /* <DEDUP_REMOVED lines=44> */
[----:B------:R-:W-:Y:S02]  /*5eb0*/  ISETP.NE.AND P2, PT, R154, RZ, PT ;  /* 0x000000ff9a00720c */ /* 0x000fe40003f45270 */
        /* <DEDUP_REMOVED lines=12> */
[----:B------:R-:W-:-:S02]  /*5f80*/  ISETP.NE.AND P1, PT, R112, RZ, PT ;  /* 0x000000ff7000720c */ /* 0x000fc40003f25270 */
[----:B------:R-:W-:Y:S02]  /*5f90*/  FMNMX.FTZ R14, R133, R10, !PT ;  /* 0x0000000a850e7209 */ /* 0x000fe40007810000 */
[C---:B------:R-:W-:Y:S01]  /*5fa0*/  ISETP.GT.AND P1, PT, R2.reuse, 0x31, !P1 ;  /* 0x000000310200780c */ /* 0x040fe20004f24270 */
[----:B------:R-:W0:Y:S01]  /*5fb0*/  LDC R10, c[0x0][0x988] ;  /* 0x00026200ff0a7b82 */ /* 0x000e220000000800 */
[----:B------:R-:W-:Y:S02]  /*5fc0*/  ISETP.GT.AND P3, PT, R2, 0x50, !P3 ;  /* 0x000000500200780c */ /* 0x000fe40005f64270 */
[C---:B------:R-:W-:Y:S02]  /*5fd0*/  ISETP.LT.OR P1, PT, R0.reuse, 0x32, P1 ;  /* 0x000000320000780c */ /* 0x040fe40000f21670 */
[----:B------:R-:W-:Y:S02]  /*5fe0*/  ISETP.LT.OR P3, PT, R0, 0x51, P3 ;  /* 0x000000510000780c */ /* 0x000fe40001f61670 */
[----:B------:R-:W-:-:S02]  /*5ff0*/  FSEL R115, R115, -INF , !P1 ;  /* 0xff80000073737808 */ /* 0x000fc40004800000 */
[----:B------:R-:W-:Y:S02]  /*6000*/  ISETP.NE.AND P1, PT, R150, RZ, PT ;  /* 0x000000ff9600720c */ /* 0x000fe40003f25270 */
[C---:B------:R-:W-:Y:S02]  /*6010*/  ISETP.GT.AND P4, PT, R2.reuse, 0x51, !P4 ;  /* 0x000000510200780c */ /* 0x040fe40006784270 */
[----:B------:R-:W-:Y:S02]  /*6020*/  ISETP.GT.AND P1, PT, R2, 0x38, !P1 ;  /* 0x000000380200780c */ /* 0x000fe40004f24270 */
[----:B------:R-:W-:Y:S02]  /*6030*/  FSEL R185, R130, -INF , !P3 ;  /* 0xff80000082b97808 */ /* 0x000fe40005800000 */
[----:B------:R-:W-:Y:S02]  /*6040*/  ISETP.LT.OR P1, PT, R0, 0x39, P1 ;  /* 0x000000390000780c */ /* 0x000fe40000f21670 */
[----:B------:R-:W-:-:S02]  /*6050*/  ISETP.GT.AND P5, PT, R2, 0x58, !P5 ;  /* 0x000000580200780c */ /* 0x000fc40006fa4270 */
[----:B------:R-:W-:Y:S02]  /*6060*/  FSEL R175, R118, -INF , !P1 ;  /* 0xff80000076af7808 */ /* 0x000fe40004800000 */
        /* <DEDUP_REMOVED lines=19> */
[----:B------:R-:W-:-:S04]  /*61a0*/  ISETP.LT.OR P1, PT, R0, 0x4a, P1 ;  /* 0x0000004a0000780c */ /* 0x000fc80000f21670 */
[----:B------:R-:W-:Y:S02]  /*61b0*/  FSEL R183, R127, -INF , !P1 ;  /* 0xff8000007fb77808 */ /* 0x000fe40004800000 */
[----:B------:R-:W1:Y:S01]  /*61c0*/  SHFL.BFLY PT, R127, R14, 0x2, 0x1f ;  /* 0x0c401f000e7f7f89 */ /* 0x000e6200000e0000 */
[----:B------:R-:W-:Y:S02]  /*61d0*/  ISETP.GT.AND P1, PT, R2, RZ, !P6 ;  /* 0x000000ff0200720c */ /* 0x000fe40007724270 */
[----:B------:R-:W-:Y:S02]  /*61e0*/  ISETP.NE.AND P6, PT, R128, RZ, PT ;  /* 0x000000ff8000720c */ /* 0x000fe40003fc5270 */
[----:B------:R-:W-:Y:S02]  /*61f0*/  ISETP.LT.OR P1, PT, R0, 0x1, P1 ;  /* 0x000000010000780c */ /* 0x000fe40000f21670 */
[----:B------:R-:W-:Y:S02]  /*6200*/  ISETP.GT.AND P2, PT, R2, 0x59, !P6 ;  /* 0x000000590200780c */ /* 0x000fe40007744270 */
[----:B------:R-:W-:-:S02]  /*6210*/  FSEL R90, R90, -INF , !P1 ;  /* 0xff8000005a5a7808 */ /* 0x000fc40004800000 */
[----:B------:R-:W-:Y:S02]  /*6220*/  ISETP.LT.OR P2, PT, R0, 0x5a, P2 ;  /* 0x0000005a0000780c */ /* 0x000fe40001741670 */
[----:B------:R-:W-:Y:S02]  /*6230*/  LOP3.LUT P6, RZ, R160, 0x7f, RZ, 0xc0, !PT ;  /* 0x0000007fa0ff7812 */ /* 0x000fe400078cc0ff */
        /* <DEDUP_REMOVED lines=11> */
[C---:B------:R-:W-:Y:S01]  /*62f0*/  FSETP.NEU.FTZ.AND P1, PT, R127.reuse, -INF , PT ;  /* 0xff8000007f00780b */ /* 0x040fe20003f3d000 */
[----:B0-----:R-:W-:Y:S01]  /*6300*/  FMUL.FTZ R92, R127, R10 ;  /* 0x0000000a7f5c7220 */ /* 0x001fe20000410000 */
[----:B------:R-:W-:-:S04]  /*6310*/  FMNMX.FTZ R14, R99, R14, !PT ;  /* 0x0000000e630e7209 */ /* 0x000fc80007810000 */
        /* <DEDUP_REMOVED lines=18> */
[----:B0-----:R-:W-:Y:S01]  /*6440*/  FSEL R2, R127, RZ, P1 ;  /* 0x000000ff7f027208 */ /* 0x001fe20000800000 */
        /* <DEDUP_REMOVED lines=30> */
[----:B------:R-:W-:-:S05]  /*6630*/  FMNMX.FTZ R14, R139, R14, !PT ;  /* 0x0000000e8b0e7209 */ /* 0x000fca0007810000 */
[----:B------:R-:W0:Y:S01]  /*6640*/  SHFL.BFLY PT, R137, R14, 0x2, 0x1f ;  /* 0x0c401f000e897f89 */ /* 0x000e2200000e0000 */
[----:B------:R-:W-:Y:S08]  /*6650*/  MUFU.EX2 R152, R152 ;  /* 0x0000009800987308 */ /* 0x000ff00000000800 */
        /* <DEDUP_REMOVED lines=8> */
[----:B0-----:R-:W-:Y:S01]  /*66e0*/  FMNMX.FTZ R89, R137, R0, !PT ;  /* 0x0000000089597209 */ /* 0x001fe20007810000 */
[----:B------:R-:W-:-:S03]  /*66f0*/  FMUL.FTZ R0, R97, R10 ;  /* 0x0000000a61007220 */ /* 0x000fc60000410000 */
[C---:B------:R-:W-:Y:S01]  /*6700*/  FSETP.NEU.FTZ.AND P1, PT, R89.reuse, -INF , PT ;  /* 0xff8000005900780b */ /* 0x040fe20003f3d000 */
[C---:B------:R-:W-:Y:S02]  /*6710*/  FMUL.FTZ R2, R89.reuse, R10 ;  /* 0x0000000a59027220 */ /* 0x040fe40000410000 */
[----:B------:R-:W-:Y:S03]  /*6720*/  MUFU.EX2 R144, R144 ;  /* 0x0000009000907308 */ /* 0x000fe60000000800 */
[----:B------:R-:W-:Y:S02]  /*6730*/  FSEL R98, R2, RZ, P1 ;  /* 0x000000ff02627208 */ /* 0x000fe40000800000 */
[----:B------:R-:W-:-:S03]  /*6740*/  FSEL R2, R89, RZ, P1 ;  /* 0x000000ff59027208 */ /* 0x000fc60000800000 */
[----:B------:R-:W0:Y:S01]  /*6750*/  MUFU.EX2 R0, R0 ;  /* 0x0000000000007308 */ /* 0x000e220000000800 */
        /* <DEDUP_REMOVED lines=14> */
[--C-:B------:R-:W-:Y:S01]  /*6840*/  FFMA.FTZ R96, R111, R10, -R98.reuse ;  /* 0x0000000a6f607223 */ /* 0x100fe20000010862 */
[----:B------:R-:W1:Y:S01]  /*6850*/  MUFU.EX2 R2, R9 ;  /* 0x0000000900027308 */ /* 0x000e620000000800 */
[----:B0-----:R-:W-:Y:S01]  /*6860*/  FFMA.FTZ R95, R0, R8, R195 ;  /* 0x00000008005f7223 */ /* 0x001fe200000100c3 */
[-CC-:B------:R-:W-:Y:S01]  /*6870*/  FFMA.FTZ R91, R91, R10.reuse, -R98.reuse ;  /* 0x0000000a5b5b7223 */ /* 0x180fe20000010862 */
[-CC-:B------:R-:W-:Y:S01]  /*6880*/  FFMA.FTZ R115, R115, R10.reuse, -R98.reuse ;  /* 0x0000000a73737223 */ /* 0x180fe20000010862 */
[-CC-:B------:R-:W-:Y:S01]  /*6890*/  FFMA.FTZ R175, R175, R10.reuse, -R98.reuse ;  /* 0x0000000aafaf7223 */ /* 0x180fe20000010862 */
[----:B------:R-:W-:Y:S01]  /*68a0*/  FADD.FTZ R95, R156, R95 ;  /* 0x0000005f9c5f7221 */ /* 0x000fe20000010000 */
[-CC-:B------:R-:W-:Y:S01]  /*68b0*/  FFMA.FTZ R119, R119, R10.reuse, -R98.reuse ;  /* 0x0000000a77777223 */ /* 0x180fe20000010862 */
[-CC-:B------:R-:W-:Y:S01]  /*68c0*/  FFMA.FTZ R177, R177, R10.reuse, -R98.reuse ;  /* 0x0000000ab1b17223 */ /* 0x180fe20000010862 */
[----:B------:R-:W0:Y:S01]  /*68d0*/  MUFU.EX2 R14, R14 ;  /* 0x0000000e000e7308 */ /* 0x000e220000000800 */
[----:B------:R-:W-:Y:S01]  /*68e0*/  FADD.FTZ R8, R158, R95 ;  /* 0x0000005f9e087221 */ /* 0x000fe20000010000 */
[-CC-:B------:R-:W-:Y:S01]  /*68f0*/  FFMA.FTZ R123, R123, R10.reuse, -R98.reuse ;  /* 0x0000000a7b7b7223 */ /* 0x180fe20000010862 */
[-CC-:B------:R-:W-:Y:S01]  /*6900*/  FFMA.FTZ R181, R181, R10.reuse, -R98.reuse ;  /* 0x0000000ab5b57223 */ /* 0x180fe20000010862 */
[-C--:B------:R-:W-:Y:S01]  /*6910*/  FFMA.FTZ R183, R183, R10.reuse, -R98 ;  /* 0x0000000ab7b77223 */ /* 0x080fe20000010862 */
[----:B------:R-:W-:Y:S01]  /*6920*/  FADD.FTZ R95, R189, R8 ;  /* 0x00000008bd5f7221 */ /* 0x000fe20000010000 */
[-CC-:B------:R-:W-:Y:S01]  /*6930*/  FFMA.FTZ R185, R185, R10.reuse, -R98.reuse ;  /* 0x0000000ab9b97223 */ /* 0x180fe20000010862 */
[-CC-:B------:R-:W-:Y:S01]  /*6940*/  FFMA.FTZ R141, R141, R10.reuse, -R98.reuse ;  /* 0x0000000a8d8d7223 */ /* 0x180fe20000010862 */
[----:B------:R-:W2:Y:S01]  /*6950*/  MUFU.EX2 R159, R159 ;  /* 0x0000009f009f7308 */ /* 0x000ea20000000800 */
[----:B------:R-:W-:Y:S01]  /*6960*/  FADD.FTZ R8, R152, R95 ;  /* 0x0000005f98087221 */ /* 0x000fe20000010000 */
[----:B-1----:R-:W-:Y:S01]  /*6970*/  FFMA.FTZ R5, R2, R5, R97 ;  /* 0x0000000502057223 */ /* 0x002fe20000010061 */
[-CC-:B------:R-:W-:Y:S01]  /*6980*/  FFMA.FTZ R143, R143, R10.reuse, -R98.reuse ;  /* 0x0000000a8f8f7223 */ /* 0x180fe20000010862 */
[----:B------:R-:W-:Y:S01]  /*6990*/  FFMA.FTZ R98, R139, R10, -R98 ;  /* 0x0000000a8b627223 */ /* 0x000fe20000010862 */
[----:B------:R-:W-:Y:S01]  /*69a0*/  FADD.FTZ R9, R179, R8 ;  /* 0x00000008b3097221 */ /* 0x000fe20000010000 */
[C---:B------:R-:W-:Y:S01]  /*69b0*/  ISETP.GT.AND P1, PT, R12.reuse, R13, PT ;  /* 0x0000000d0c00720c */ /* 0x040fe20003f24270 */
[----:B------:R-:W-:Y:S01]  /*69c0*/  VIADD R12, R12, 0xffffffff ;  /* 0xffffffff0c0c7836 */ /* 0x000fe20000000000 */
[----:B------:R-:W1:Y:S01]  /*69d0*/  MUFU.EX2 R88, R88 ;  /* 0x0000005800587308 */ /* 0x000e620000000800 */
[----:B0-----:R-:W-:Y:S01]  /*69e0*/  FADD.FTZ R8, R14, R5 ;  /* 0x000000050e087221 */ /* 0x001fe20000010000 */
[----:B------:R-:W-:Y:S01]  /*69f0*/  FADD.FTZ R100, R154, R9 ;  /* 0x000000099a647221 */ /* 0x000fe20000010000 */
[----:B------:R-:W-:-:S02]  /*6a00*/  F2FP.BF16.F32.PACK_AB R154, R145, R154 ;  /* 0x0000009a919a723e */ /* 0x000fc400000010ff */
[----:B------:R-:W-:Y:S01]  /*6a10*/  F2FP.BF16.F32.PACK_AB R156, R156, R195 ;  /* 0x000000c39c9c723e */ /* 0x000fe200000010ff */
[----:B------:R-:W-:Y:S01]  /*6a20*/  FADD.FTZ R9, R145, R100 ;  /* 0x0000006491097221 */ /* 0x000fe20000010000 */
[----:B------:R-:W-:Y:S01]  /*6a30*/  F2FP.BF16.F32.PACK_AB R158, R189, R158 ;  /* 0x0000009ebd9e723e */ /* 0x000fe200000010ff */
[----:B------:R-:W0:Y:S01]  /*6a40*/  MUFU.EX2 R90, R90 ;  /* 0x0000005a005a7308 */ /* 0x000e220000000800 */
[----:B--2---:R-:W-:Y:S01]  /*6a50*/  FADD.FTZ R5, R159, R8 ;  /* 0x000000089f057221 */ /* 0x004fe20000010000 */
[----:B------:R-:W-:Y:S01]  /*6a60*/  FADD.FTZ R100, R148, R9 ;  /* 0x0000000994647221 */ /* 0x000fe20000010000 */
[----:B------:R-:W-:Y:S01]  /*6a70*/  IMAD.U32 R9, RZ, RZ, UR11 ;  /* 0x0000000bff097e24 */ /* 0x000fe2000f8e00ff */
[----:B------:R-:W-:Y:S02]  /*6a80*/  F2FP.BF16.F32.PACK_AB R152, R179, R152 ;  /* 0x00000098b398723e */ /* 0x000fe400000010ff */
[----:B------:R-:W-:Y:S01]  /*6a90*/  F2FP.BF16.F32.PACK_AB R148, R131, R148 ;  /* 0x000000948394723e */ /* 0x000fe200000010ff */
[----:B------:R-:W-:Y:S01]  /*6aa0*/  @!P6 VIADD R9, R9, 0x2a860 ;  /* 0x0002a8600909e836 */ /* 0x000fe20000000000 */
[----:B------:R-:W2:Y:S01]  /*6ab0*/  MUFU.EX2 R153, R153 ;  /* 0x0000009900997308 */ /* 0x000ea20000000800 */
[----:B-1----:R-:W-:Y:S01]  /*6ac0*/  FADD.FTZ R5, R88, R5 ;  /* 0x0000000558057221 */ /* 0x002fe20000010000 */
[----:B------:R-:W-:-:S02]  /*6ad0*/  F2FP.BF16.F32.PACK_AB R157, R14, R97 ;  /* 0x000000610e9d723e */ /* 0x000fc400000010ff */
[----:B------:R-:W-:-:S04]  /*6ae0*/  F2FP.BF16.F32.PACK_AB R159, R88, R159 ;  /* 0x0000009f589f723e */ /* 0x000fc800000010ff */
[----:B------:R-:W1:Y:S01]  /*6af0*/  MUFU.EX2 R155, R155 ;  /* 0x0000009b009b7308 */ /* 0x000e620000000800 */
[----:B0-----:R-:W-:Y:S01]  /*6b00*/  FADD.FTZ R8, R90, R5 ;  /* 0x000000055a087221 */ /* 0x001fe20000010000 */
[----:B------:R-:W-:-:S04]  /*6b10*/  FADD.FTZ R5, R131, R100 ;  /* 0x0000006483057221 */ /* 0x000fc80000010000 */
[----:B------:R-:W-:Y:S01]  /*6b20*/  FADD.FTZ R100, R150, R5 ;  /* 0x0000000596647221 */ /* 0x000fe20000010000 */
[----:B------:R-:W-:Y:S01]  /*6b30*/  F2FP.BF16.F32.PACK_AB R150, R135, R150 ;  /* 0x000000968796723e */ /* 0x000fe200000010ff */
[----:B------:R-:W0:Y:S01]  /*6b40*/  MUFU.EX2 R92, R92 ;  /* 0x0000005c005c7308 */ /* 0x000e220000000800 */
[C---:B--2---:R-:W-:Y:S01]  /*6b50*/  FADD.FTZ R8, R153.reuse, R8 ;  /* 0x0000000899087221 */ /* 0x044fe20000010000 */
[----:B------:R-:W-:-:S06]  /*6b60*/  F2FP.BF16.F32.PACK_AB R153, R153, R90 ;  /* 0x0000005a9999723e */ /* 0x000fcc00000010ff */
[----:B------:R-:W2:Y:S01]  /*6b70*/  MUFU.EX2 R149, R149 ;  /* 0x0000009500957308 */ /* 0x000ea20000000800 */
[----:B-1----:R-:W-:-:S07]  /*6b80*/  FADD.FTZ R5, R155, R8 ;  /* 0x000000089b057221 */ /* 0x002fce0000010000 */
[----:B------:R-:W1:Y:S01]  /*6b90*/  MUFU.EX2 R94, R94 ;  /* 0x0000005e005e7308 */ /* 0x000e620000000800 */
[C---:B0-----:R-:W-:Y:S01]  /*6ba0*/  FADD.FTZ R8, R92.reuse, R5 ;  /* 0x000000055c087221 */ /* 0x041fe20000010000 */
[----:B------:R-:W-:-:S06]  /*6bb0*/  F2FP.BF16.F32.PACK_AB R155, R92, R155 ;  /* 0x0000009b5c9b723e */ /* 0x000fcc00000010ff */
[----:B------:R-:W0:Y:S01]  /*6bc0*/  MUFU.EX2 R151, R151 ;  /* 0x0000009700977308 */ /* 0x000e220000000800 */
[----:B--2---:R-:W-:-:S07]  /*6bd0*/  FADD.FTZ R5, R149, R8 ;  /* 0x0000000895057221 */ /* 0x004fce0000010000 */
[----:B------:R-:W2:Y:S01]  /*6be0*/  MUFU.EX2 R96, R96 ;  /* 0x0000006000607308 */ /* 0x000ea20000000800 */
[C---:B-1----:R-:W-:Y:S01]  /*6bf0*/  FADD.FTZ R8, R94.reuse, R5 ;  /* 0x000000055e087221 */ /* 0x042fe20000010000 */
[----:B------:R-:W-:-:S06]  /*6c00*/  F2FP.BF16.F32.PACK_AB R149, R94, R149 ;  /* 0x000000955e95723e */ /* 0x000fcc00000010ff */
[----:B------:R1:W3:Y:S01]  /*6c10*/  MUFU.EX2 R102, R91 ;  /* 0x0000005b00667308 */ /* 0x0002e20000000800 */
[----:B0-----:R-:W-:-:S07]  /*6c20*/  FADD.FTZ R5, R151, R8 ;  /* 0x0000000897057221 */ /* 0x001fce0000010000 */
[----:B------:R-:W0:Y:S01]  /*6c30*/  MUFU.EX2 R93, R93 ;  /* 0x0000005d005d7308 */ /* 0x000e220000000800 */
[----:B-1----:R-:W-:Y:S01]  /*6c40*/  @!P6 PRMT R91, RZ, 0x654, R9 ;  /* 0x00000654ff5be816 */ /* 0x002fe20000000009 */
[----:B------:R-:W-:Y:S01]  /*6c50*/  FADD.FTZ R9, R135, R100 ;  /* 0x0000006487097221 */ /* 0x000fe20000010000 */
[C---:B--2---:R-:W-:Y:S01]  /*6c60*/  FADD.FTZ R5, R96.reuse, R5 ;  /* 0x0000000560057221 */ /* 0x044fe20000010000 */
[----:B------:R-:W-:Y:S01]  /*6c70*/  F2FP.BF16.F32.PACK_AB R151, R96, R151 ;  /* 0x000000976097723e */ /* 0x000fe200000010ff */
[----:B------:R1:W-:Y:S01]  /*6c80*/  @!P6 SYNCS.ARRIVE.TRANS64.RED.A1T0 RZ, [R91+URZ], RZ ;  /* 0x000000ff5bffe9a7 */ /* 0x0003e2000810043f */
[----:B------:R-:W-:Y:S02]  /*6c90*/  FADD.FTZ R100, R144, R9 ;  /* 0x0000000990647221 */ /* 0x000fe40000010000 */
[----:B------:R-:W2:Y:S01]  /*6ca0*/  MUFU.EX2 R115, R115 ;  /* 0x0000007300737308 */ /* 0x000ea20000000800 */
[----:B---3--:R-:W-:-:S07]  /*6cb0*/  FADD.FTZ R5, R102, R5 ;  /* 0x0000000566057221 */ /* 0x008fce0000010000 */
[----:B------:R-:W3:Y:S01]  /*6cc0*/  MUFU.EX2 R146, R146 ;  /* 0x0000009200927308 */ /* 0x000ee20000000800 */
[C---:B0-----:R-:W-:Y:S01]  /*6cd0*/  FADD.FTZ R9, R93.reuse, R100 ;  /* 0x000000645d097221 */ /* 0x041fe20000010000 */
[----:B------:R-:W-:-:S06]  /*6ce0*/  F2FP.BF16.F32.PACK_AB R144, R93, R144 ;  /* 0x000000905d90723e */ /* 0x000fcc00000010ff */
[----:B------:R-:W0:Y:S01]  /*6cf0*/  MUFU.EX2 R104, R175 ;  /* 0x000000af00687308 */ /* 0x000e220000000800 */
[C---:B--2---:R-:W-:Y:S01]  /*6d00*/  FADD.FTZ R5, R115.reuse, R5 ;  /* 0x0000000573057221 */ /* 0x044fe20000010000 */
[----:B------:R-:W-:-:S06]  /*6d10*/  F2FP.BF16.F32.PACK_AB R145, R115, R102 ;  /* 0x000000667391723e */ /* 0x000fcc00000010ff */
[----:B------:R-:W2:Y:S01]  /*6d20*/  MUFU.EX2 R109, R109 ;  /* 0x0000006d006d7308 */ /* 0x000ea20000000800 */
[----:B---3--:R-:W-:-:S07]  /*6d30*/  FADD.FTZ R100, R146, R9 ;  /* 0x0000000992647221 */ /* 0x008fce0000010000 */
[----:B------:R-:W3:Y:S01]  /*6d40*/  MUFU.EX2 R119, R119 ;  /* 0x0000007700777308 */ /* 0x000ee20000000800 */
[----:B0-----:R-:W-:-:S07]  /*6d50*/  FADD.FTZ R5, R104, R5 ;  /* 0x0000000568057221 */ /* 0x001fce0000010000 */
[----:B------:R-:W0:Y:S01]  /*6d60*/  MUFU.EX2 R140, R140 ;  /* 0x0000008c008c7308 */ /* 0x000e220000000800 */
[C---:B--2---:R-:W-:Y:S01]  /*6d70*/  FADD.FTZ R9, R109.reuse, R100 ;  /* 0x000000646d097221 */ /* 0x044fe20000010000 */
[----:B------:R-:W-:-:S06]  /*6d80*/  F2FP.BF16.F32.PACK_AB R146, R109, R146 ;  /* 0x000000926d92723e */ /* 0x000fcc00000010ff */
        /* <DEDUP_REMOVED lines=15> */
[----:B---3--:R-:W-:-:S07]  /*6e80*/  FADD.FTZ R5, R108, R5 ;  /* 0x000000056c057221 */ /* 0x008fce0000010000 */
[----:B------:R-:W3:Y:S01]  /*6e90*/  MUFU.EX2 R136, R136 ;  /* 0x0000008800887308 */ /* 0x000ee20000000800 */
[C---:B0-----:R-:W-:Y:S01]  /*6ea0*/  FADD.FTZ R9, R105.reuse, R8 ;  /* 0x0000000869097221 */ /* 0x041fe20000010000 */
[----:B------:R-:W-:-:S06]  /*6eb0*/  F2FP.BF16.F32.PACK_AB R142, R105, R142 ;  /* 0x0000008e698e723e */ /* 0x000fcc00000010ff */
[----:B------:R-:W0:Y:S01]  /*6ec0*/  MUFU.EX2 R100, R185 ;  /* 0x000000b900647308 */ /* 0x000e220000000800 */
[----:B--2---:R-:W-:-:S07]  /*6ed0*/  FADD.FTZ R5, R183, R5 ;  /* 0x00000005b7057221 */ /* 0x004fce0000010000 */
[----:B------:R-:W2:Y:S01]  /*6ee0*/  MUFU.EX2 R101, R101 ;  /* 0x0000006500657308 */ /* 0x000ea20000000800 */
[----:B---3--:R-:W-:-:S07]  /*6ef0*/  FADD.FTZ R8, R136, R9 ;  /* 0x0000000988087221 */ /* 0x008fce0000010000 */
[----:B------:R3:W4:Y:S01]  /*6f00*/  MUFU.EX2 R137, R141 ;  /* 0x0000008d00897308 */ /* 0x0007220000000800 */
[----:B0-----:R-:W-:-:S07]  /*6f10*/  FADD.FTZ R5, R100, R5 ;  /* 0x0000000564057221 */ /* 0x001fce0000010000 */
[----:B------:R-:W0:Y:S01]  /*6f20*/  MUFU.EX2 R138, R138 ;  /* 0x0000008a008a7308 */ /* 0x000e220000000800 */
[C---:B--2---:R-:W-:Y:S01]  /*6f30*/  FADD.FTZ R9, R101.reuse, R8 ;  /* 0x0000000865097221 */ /* 0x044fe20000010000 */
[----:B------:R-:W-:Y:S02]  /*6f40*/  F2FP.BF16.F32.PACK_AB R136, R101, R136 ;  /* 0x000000886588723e */ /* 0x000fe400000010ff */
[----:B---3--:R-:W-:-:S04]  /*6f50*/  F2FP.BF16.F32.PACK_AB R141, R123, R106 ;  /* 0x0000006a7b8d723e */ /* 0x008fc800000010ff */
[----:B------:R2:W3:Y:S01]  /*6f60*/  MUFU.EX2 R110, R143 ;  /* 0x0000008f006e7308 */ /* 0x0004e20000000800 */
[C---:B----4-:R-:W-:Y:S01]  /*6f70*/  FADD.FTZ R5, R137.reuse, R5 ;  /* 0x0000000589057221 */ /* 0x050fe20000010000 */
[----:B------:R-:W-:-:S06]  /*6f80*/  F2FP.BF16.F32.PACK_AB R137, R137, R100 ;  /* 0x000000648989723e */ /* 0x000fcc00000010ff */
[----:B------:R-:W4:Y:S01]  /*6f90*/  MUFU.EX2 R3, R3 ;  /* 0x0000000300037308 */ /* 0x000f220000000800 */
[----:B0-----:R-:W-:Y:S01]  /*6fa0*/  FADD.FTZ R8, R138, R9 ;  /* 0x000000098a087221 */ /* 0x001fe20000010000 */
[----:B--2---:R-:W-:Y:S01]  /*6fb0*/  F2FP.BF16.F32.PACK_AB R143, R183, R108 ;  /* 0x0000006cb78f723e */ /* 0x004fe200000010ff */
[----:B------:R-:W-:-:S05]  /*6fc0*/  IMAD.MOV.U32 R9, RZ, RZ, R89 ;  /* 0x000000ffff097224 */ /* 0x000fca00078e0059 */
[----:B------:R-:W0:Y:S01]  /*6fd0*/  MUFU.EX2 R98, R98 ;  /* 0x0000006200627308 */ /* 0x000e220000000800 */
[----:B---3--:R-:W-:Y:S01]  /*6fe0*/  FADD.FTZ R5, R110, R5 ;  /* 0x000000056e057221 */ /* 0x008fe20000010000 */
[C---:B----4-:R-:W-:Y:S01]  /*6ff0*/  FADD.FTZ R8, R3.reuse, R8 ;  /* 0x0000000803087221 */ /* 0x050fe20000010000 */
[----:B------:R-:W-:Y:S01]  /*7000*/  F2FP.BF16.F32.PACK_AB R138, R3, R138 ;  /* 0x0000008a038a723e */ /* 0x000fe200000010ff */
[----:B------:R-:W-:Y:S02]  /*7010*/  IMAD.MOV.U32 R3, RZ, RZ, R127 ;  /* 0x000000ffff037224 */ /* 0x000fe400078e007f */
[C---:B0-----:R-:W-:Y:S01]  /*7020*/  FADD.FTZ R5, R98.reuse, R5 ;  /* 0x0000000562057221 */ /* 0x041fe20000010000 */
[----:B------:R-:W-:Y:S01]  /*7030*/  F2FP.BF16.F32.PACK_AB R139, R98, R110 ;  /* 0x0000006e628b723e */ /* 0x000fe200000010ff */
[----:B-1----:R-:W-:Y:S06]  /*7040*/  @P1 BRA `(.L_x_1101) ;  /* 0xffffffd000c41947 */ /* 0x002fec000383ffff */
[----:B------:R-:W-:Y:S01]  /*7050*/  IMAD.MOV.U32 R9, RZ, RZ, R89 ;  /* 0x000000ffff097224 */ /* 0x000fe200078e0059 */
[----:B------:R-:W-:Y:S01]  /*7060*/  UMOV UR36, UR4 ;  /* 0x0000000400247c82 */ /* 0x000fe20008000000 */
[----:B------:R-:W-:Y:S01]  /*7070*/  IMAD.MOV.U32 R3, RZ, RZ, R127 ;  /* 0x000000ffff037224 */ /* 0x000fe200078e007f */
[----:B------:R-:W-:-:S06]  /*7080*/  UMOV UR37, UR7 ;  /* 0x0000000700257c82 */ /* 0x000fcc0008000000 */
.L_x_1084:
[----:B------:R-:W0:Y:S01]  /*7090*/  LDC R11, c[0x0][0x9e4] ;  /* 0x00027900ff0b7b82 */ /* 0x000e220000000800 */
[----:B------:R-:W-:-:S05]  /*70a0*/  IADD3 R14, R16, 0x80, -R17 ;  /* 0x00000080100e7810 */ /* 0x000fca0007ffe811 */
[----:B------:R-:W-:-:S04]  /*70b0*/  IMAD R14, R161, 0x80, R14 ;  /* 0x00000080a10e7824 */ /* 0x000fc800078e020e */
[----:B------:R-:W-:Y:S01]  /*70c0*/  VIADD R13, R14, -UR59 ;  /* 0x8000003b0e0d7c36 */ /* 0x000fe20008000000 */
[----:B0-----:R-:W-:-:S13]  /*70d0*/  ISETP.GE.AND P1, PT, R11, 0x1, PT ;  /* 0x000000010b00780c */ /* 0x001fda0003f26270 */
[----:B------:R-:W-:Y:S05]  /*70e0*/  @!P1 BRA `(.L_x_1102) ;  /* 0x00000000003c9947 */ /* 0x000fea0003800000 */
        /* <DEDUP_REMOVED lines=9> */
.L_x_1103:
[----:B------:R-:W-:-:S13]  /*7180*/  ISETP.NE.AND P1, PT, R11, 0x1, PT ;  /* 0x000000010b00780c */ /* 0x000fda0003f25270 */
[----:B------:R-:W0:Y:S02]  /*7190*/  @P1 LDC.64 R20, c[0x0][0x9e8] ;  /* 0x00027a00ff141b82 */ /* 0x000e240000000a00 */
[----:B0-----:R-:W-:-:S05]  /*71a0*/  @P1 IMAD.HI.U32 R20, R14, R20, RZ ;  /* 0x000000140e141227 */ /* 0x001fca00078e00ff */
[----:B------:R-:W-:-:S07]  /*71b0*/  @P1 SHF.R.U32.HI R14, RZ, R21, R20 ;  /* 0x00000015ff0e1219 */ /* 0x000fce0000011614 */
.L_x_1104:
[----:B------:R-:W-:-:S05]  /*71c0*/  IMAD R14, R14, R11, RZ ;  /* 0x0000000b0e0e7224 */ /* 0x000fca00078e02ff */
[----:B------:R-:W-:-:S07]  /*71d0*/  VIMNMX R13, R13, R14, !PT ;  /* 0x0000000e0d0d7248 */ /* 0x000fce0007fe0100 */
.L_x_1102:
        /* <DEDUP_REMOVED lines=11> */
.L_x_1114:
[----:B------:R-:W-:-:S04]  /*7290*/  UIADD3 UR5, UR4, 0x1, URZ ;  /* 0x0000000104057890 */ /* 0x000fc8000fffe03f */
[----:B------:R-:W-:-:S04]  /*72a0*/  UISETP.NE.AND UP0, UPT, UR5, 0x2, UPT ;  /* 0x000000020500788c */ /* 0x000fc8000bf05270 */
[----:B------:R-:W-:Y:S02]  /*72b0*/  USEL UR37, URZ, 0x1, UP0 ;  /* 0x000000013f257887 */ /* 0x000fe40008000000 */
[----:B------:R-:W-:Y:S02]  /*72c0*/  USEL UR36, UR5, URZ, UP0 ;  /* 0x0000003f05247287 */ /* 0x000fe40008000000 */
[----:B------:R-:W-:Y:S01]  /*72d0*/  ULOP3.LUT UR37, UR7, UR37, URZ, 0x3c, !UPT ;  /* 0x0000002507257292 */ /* 0x000fe2000f8e3c3f */
[----:B------:R-:W-:Y:S11]  /*72e0*/  @!P0 BRA `(.L_x_1106) ;  /* 0x0000000000048947 */ /* 0x000ff60003800000 */
[----:B------:R-:W-:Y:S01]  /*72f0*/  BPT.TRAP 0x1 ;  /* 0x000000040000795c */ /* 0x000fe20000300000 */
.L_x_1106:
[----:B------:R-:W-:Y:S01]  /*7300*/  ULEA UR5, UR36, UR38, 0x3 ;  /* 0x0000002624057291 */ /* 0x000fe2000f8e183f */
[----:B------:R-:W-:-:S05]  /*7310*/  IMAD.U32 R3, RZ, RZ, UR37 ;  /* 0x00000025ff037e24 */ /* 0x000fca000f8e00ff */
[----:B------:R-:W-:-:S04]  /*7320*/  SHF.L.U32 R3, R3, 0x1f, RZ ;  /* 0x0000001f03037819 */ /* 0x000fc800000006ff */
[----:B------:R0:W1:Y:S01]  /*7330*/  SYNCS.PHASECHK.TRANS64.TRYWAIT P1, [UR5+0x2a830], R3 ;  /* 0x02a83003ff0075a7 */ /* 0x0000620008020145 */
[----:B------:R-:W-:Y:S05]  /*7340*/  @!P0 BRA `(.L_x_1107) ;  /* 0x0000000000048947 */ /* 0x000fea0003800000 */
[----:B------:R-:W-:Y:S01]  /*7350*/  BPT.TRAP 0x1 ;  /* 0x000000040000795c */ /* 0x000fe20000300000 */
.L_x_1107:
[----:B-1----:R-:W-:Y:S05]  /*7360*/  @P1 BRA `(.L_x_1108) ;  /* 0x0000000000081947 */ /* 0x002fea0003800000 */
[----:B------:R-:W1:Y:S02]  /*7370*/  SYNCS.PHASECHK.TRANS64.TRYWAIT P1, [UR5+0x2a830], R3 ;  /* 0x02a83003ff0075a7 */ /* 0x000e640008020145 */
[----:B-1----:R-:W-:Y:S05]  /*7380*/  @!P1 BRA `(.L_x_1109) ;  /* 0x000000c800289947 */ /* 0x002fea0003800000 */
.L_x_1108:
        /* <DEDUP_REMOVED lines=131> */
.L_x_1110:
[----:B------:R-:W-:Y:S01]  /*7bc0*/  ULEA UR10, UR4, UR38, 0x3 ;  /* 0x00000026040a7291 */ /* 0x000fe2000f8e183f */
[----:B------:R-:W-:-:S05]  /*7bd0*/  IMAD.U32 R0, RZ, RZ, UR7 ;  /* 0x00000007ff007e24 */ /* 0x000fca000f8e00ff */
[----:B------:R-:W-:-:S04]  /*7be0*/  SHF.L.U32 R0, R0, 0x1f, RZ ;  /* 0x0000001f00007819 */ /* 0x000fc800000006ff */
[----:B------:R2:W3:Y:S01]  /*7bf0*/  SYNCS.PHASECHK.TRANS64.TRYWAIT P1, [UR10+0x2a850], R0 ;  /* 0x02a85000ff0075a7 */ /* 0x0004e2000802014a */
[----:B------:R-:W-:Y:S05]  /*7c00*/  @!P0 BRA `(.L_x_1111) ;  /* 0x0000000000048947 */ /* 0x000fea0003800000 */
[----:B------:R-:W-:Y:S01]  /*7c10*/  BPT.TRAP 0x1 ;  /* 0x000000040000795c */ /* 0x000fe20000300000 */
.L_x_1111:
[----:B---3--:R-:W-:Y:S05]  /*7c20*/  @P1 BRA `(.L_x_1112) ;  /* 0x0000000000081947 */ /* 0x008fea0003800000 */
[----:B------:R-:W3:Y:S02]  /*7c30*/  SYNCS.PHASECHK.TRANS64.TRYWAIT P1, [UR10+0x2a850], R0 ;  /* 0x02a85000ff0075a7 */ /* 0x000ee4000802014a */
[----:B---3--:R-:W-:Y:S05]  /*7c40*/  @!P1 BRA `(.L_x_1113) ;  /* 0x000000c000109947 */ /* 0x008fea0003800000 */
.L_x_1112:
[----:B------:R-:W-:Y:S01]  /*7c50*/  UIADD3 UR6, UR38, 0x400, URZ ;  /* 0x0000040026067890 */ /* 0x000fe2000fffe03f */
[----:B------:R-:W-:Y:S01]  /*7c60*/  WARPGROUP.ARRIVE ;  /* 0x00000000000079c5 */ /* 0x000fe20000000000 */
[----:B------:R-:W-:Y:S01]  /*7c70*/  UMOV UR7, 0x40000040 ;  /* 0x4000004000077882 */ /* 0x000fe20000000000 */
[----:B0-2---:R-:W-:Y:S01]  /*7c80*/  FMNMX.FTZ R0, R88, R15, !PT ;  /* 0x0000000f58007209 */ /* 0x005fe20007810000 */
[----:B------:R-:W-:Y:S01]  /*7c90*/  USHF.R.U32.HI UR6, URZ, 0x4, UR6 ;  /* 0x000000043f067899 */ /* 0x000fe20008011606 */
[----:B-1----:R-:W0:Y:S01]  /*7ca0*/  LDC R10, c[0x0][0x988] ;  /* 0x00026200ff0a7b82 */ /* 0x002e220000000800 */
[----:B------:R-:W-:Y:S01]  /*7cb0*/  FMNMX.FTZ R2, R90, R14, !PT ;  /* 0x0000000e5a027209 */ /* 0x000fe20007810000 */
[----:B------:R-:W1:Y:S01]  /*7cc0*/  S2R R160, SR_TID.X ;  /* 0x0000000000a07919 */ /* 0x000e620000002100 */
[----:B------:R-:W-:Y:S01]  /*7cd0*/  ULOP3.LUT UR6, UR6, 0x3fff, URZ, 0xc0, !UPT ;  /* 0x00003fff06067892 */ /* 0x000fe2000f8ec03f */
[----:B------:R-:W-:-:S03]  /*7ce0*/  FMNMX.FTZ R3, R89, R0, !PT ;  /* 0x0000000059037209 */ /* 0x000fc60007810000 */
[----:B------:R-:W-:Y:S01]  /*7cf0*/  ULOP3.LUT UR6, UR6, 0x3000000, URZ, 0xfc, !UPT ;  /* 0x0300000006067892 */ /* 0x000fe2000f8efc3f */
[----:B------:R-:W-:-:S03]  /*7d00*/  FMNMX.FTZ R0, R92, R3, !PT ;  /* 0x000000035c007209 */ /* 0x000fc60007810000 */
[----:B------:R-:W-:Y:S01]  /*7d10*/  UIMAD UR4, UR4, 0x600, UR6 ;  /* 0x00000600040478a4 */ /* 0x000fe2000f8e0206 */
[----:B------:R-:W-:-:S04]  /*7d20*/  FMNMX.FTZ R3, R93, R0, !PT ;  /* 0x000000005d037209 */ /* 0x000fc80007810000 */
        /* <DEDUP_REMOVED lines=8> */
[----:B------:R-:W-:Y:S02]  /*7db0*/  FMNMX.FTZ R0, R104, R3, !PT ;  /* 0x0000000368007209 */ /* 0x000fe40007810000 */
[----:B-1----:R-:W-:Y:S02]  /*7dc0*/  LOP3.LUT P1, RZ, R160, 0x7f, RZ, 0xc0, !PT ;  /* 0x0000007fa0ff7812 */ /* 0x002fe4000782c0ff */
        /* <DEDUP_REMOVED lines=15> */
[----:B------:R-:W1:Y:S02]  /*7ec0*/  SHFL.BFLY PT, R3, R0, 0x2, 0x1f ;  /* 0x0c401f0000037f89 */ /* 0x000e6400000e0000 */
[----:B-1----:R-:W-:-:S05]  /*7ed0*/  FMNMX.FTZ R20, R0, R3, !PT ;  /* 0x0000000300147209 */ /* 0x002fca0007810000 */
[----:B------:R-:W1:Y:S02]  /*7ee0*/  SHFL.BFLY PT, R3, R20, 0x1, 0x1f ;  /* 0x0c201f0014037f89 */ /* 0x000e6400000e0000 */
[----:B-1----:R-:W-:-:S05]  /*7ef0*/  FMNMX.FTZ R3, R20, R3, !PT ;  /* 0x0000000314037209 */ /* 0x002fca0007810000 */
[----:B------:R-:W-:-:S04]  /*7f00*/  FADD.FTZ R9, -R3, R15 ;  /* 0x0000000f03097221 */ /* 0x000fc80000010100 */
[----:B0-----:R-:W-:Y:S01]  /*7f10*/  FMUL.FTZ R21, R9, R10 ;  /* 0x0000000a09157220 */ /* 0x001fe20000410000 */
[----:B------:R-:W-:Y:S02]  /*7f20*/  WARPGROUP.DEPBAR.LE gsb0, 0x0 ;  /* 0x00008000000079c5 */ /* 0x000fe40000010000 */
[----:B------:R-:W-:Y:S01]  /*7f30*/  WARPGROUP.ARRIVE ;  /* 0x00000000000079c5 */ /* 0x000fe20000000000 */
[----:B------:R-:W-:Y:S01]  /*7f40*/  FMNMX.FTZ R9, R91, R2, !PT ;  /* 0x000000025b097209 */ /* 0x000fe20007810000 */
[----:B------:R0:W-:Y:S03]  /*7f50*/  MUFU.EX2 R0, R21 ;  /* 0x0000001500007308 */ /* 0x0001e60000000800 */
[----:B------:R-:W-:Y:S01]  /*7f60*/  FMNMX.FTZ R2, R94, R9, !PT ;  /* 0x000000095e027209 */ /* 0x000fe20007810000 */
[----:B------:R-:W-:Y:S01]  /*7f70*/  HGMMA.64x128x16.F32.BF16 R24, R152, gdesc[UR4].tnspB, R24, gsb0 ;  /* 0x41e0000498187df0 */ /* 0x000fe20008001818 */
[----:B------:R-:W-:Y:S01]  /*7f80*/  UIADD3 UR6, UR4, 0x100, URZ ;  /* 0x0000010004067890 */ /* 0x000fe2000fffe03f */
[----:B------:R-:W-:Y:S01]  /*7f90*/  UMOV UR7, 0x40000040 ;  /* 0x4000004000077882 */ /* 0x000fe20000000000 */
        /* <DEDUP_REMOVED lines=23> */
[----:B------:R-:W1:Y:S01]  /*8110*/  SHFL.BFLY PT, R2, R9, 0x1, 0x1f ;  /* 0x0c201f0009027f89 */ /* 0x000e6200000e0000 */
[----:B------:R-:W-:Y:S02]  /*8120*/  WARPGROUP.DEPBAR.LE gsb0, 0x0 ;  /* 0x00008000000079c5 */ /* 0x000fe40000010000 */
[----:B------:R-:W-:Y:S01]  /*8130*/  WARPGROUP.ARRIVE ;  /* 0x00000000000079c5 */ /* 0x000fe20000000000 */
[----:B-1----:R-:W-:-:S05]  /*8140*/  FMNMX.FTZ R9, R9, R2, !PT ;  /* 0x0000000209097209 */ /* 0x002fca0007810000 */
[----:B------:R-:W-:Y:S01]  /*8150*/  HGMMA.64x128x16.F32.BF16 R24, R148, gdesc[UR4].tnspB, R24, gsb0 ;  /* 0x41e0000494187df0 */ /* 0x000fe20008001818 */
[----:B------:R-:W-:Y:S01]  /*8160*/  UIADD3 UR6, UR4, 0x180, URZ ;  /* 0x0000018004067890 */ /* 0x000fe2000fffe03f */
[----:B------:R-:W-:Y:S01]  /*8170*/  UMOV UR7, 0x40000040 ;  /* 0x4000004000077882 */ /* 0x000fe20000000000 */
[----:B------:R-:W-:Y:S02]  /*8180*/  WARPGROUP.DEPBAR.LE gsb0, 0x0 ;  /* 0x00008000000079c5 */ /* 0x000fe40000010000 */
[----:B------:R-:W-:Y:S01]  /*8190*/  WARPGROUP.ARRIVE ;  /* 0x00000000000079c5 */ /* 0x000fe20000000000 */
[----:B------:R-:W-:-:S04]  /*81a0*/  FMUL.FTZ R149, R3, R10 ;  /* 0x0000000a03957220 */ /* 0x000fc80000410000 */
[-CC-:B------:R-:W-:Y:S02]  /*81b0*/  FFMA.FTZ R156, R89, R10.reuse, -R149.reuse ;  /* 0x0000000a599c7223 */ /* 0x180fe40000010895 */
[----:B------:R-:W-:Y:S01]  /*81c0*/  HGMMA.64x128x16.F32.BF16 R24, R144, gdesc[UR4].tnspB, R24, gsb0 ;  /* 0x41e0000490187df0 */ /* 0x000fe20008001818 */
[----:B------:R-:W-:Y:S01]  /*81d0*/  UIADD3 UR6, UR4, 0x200, URZ ;  /* 0x0000020004067890 */ /* 0x000fe2000fffe03f */
[-CC-:B0-----:R-:W-:Y:S01]  /*81e0*/  FFMA.FTZ R21, R93, R10.reuse, -R149.reuse ;  /* 0x0000000a5d157223 */ /* 0x181fe20000010895 */
[----:B------:R-:W-:Y:S01]  /*81f0*/  UMOV UR7, 0x40000040 ;  /* 0x4000004000077882 */ /* 0x000fe20000000000 */
[----:B------:R-:W-:Y:S01]  /*8200*/  UIADD3 UR4, UR4, 0x280, URZ ;  /* 0x0000028004047890 */ /* 0x000fe2000fffe03f */
        /* <DEDUP_REMOVED lines=10> */
[C---:B------:R-:W-:Y:S01]  /*82b0*/  FADD.FTZ R129, -R9.reuse, R14 ;  /* 0x0000000e09817221 */ /* 0x040fe20000010100 */
[-C--:B------:R-:W-:Y:S01]  /*82c0*/  FMUL.FTZ R133, R9, R10.reuse ;  /* 0x0000000a09857220 */ /* 0x080fe20000410000 */
[-CC-:B------:R-:W-:Y:S01]  /*82d0*/  FFMA.FTZ R15, R88, R10.reuse, -R149.reuse ;  /* 0x0000000a580f7223 */ /* 0x180fe20000010895 */
[-C--:B------:R-:W-:Y:S01]  /*82e0*/  FFMA.FTZ R158, R92, R10.reuse, -R149 ;  /* 0x0000000a5c9e7223 */ /* 0x080fe20000010895 */
[-C--:B------:R-:W-:Y:S01]  /*82f0*/  FMUL.FTZ R129, R129, R10.reuse ;  /* 0x0000000a81817220 */ /* 0x080fe20000410000 */
[-CC-:B------:R-:W-:Y:S01]  /*8300*/  FFMA.FTZ R90, R90, R10.reuse, -R133.reuse ;  /* 0x0000000a5a5a7223 */ /* 0x180fe20000010885 */
[-CC-:B------:R-:W-:Y:S01]  /*8310*/  FFMA.FTZ R91, R91, R10.reuse, -R133.reuse ;  /* 0x0000000a5b5b7223 */ /* 0x180fe20000010885 */
[-C--:B------:R-:W-:Y:S01]  /*8320*/  FFMA.FTZ R94, R94, R10.reuse, -R133 ;  /* 0x0000000a5e5e7223 */ /* 0x080fe20000010885 */
[----:B------:R-:W-:Y:S01]  /*8330*/  MUFU.EX2 R15, R15 ;  /* 0x0000000f000f7308 */ /* 0x000fe20000000800 */
[-C--:B------:R-:W-:Y:S01]  /*8340*/  FFMA.FTZ R154, R100, R10.reuse, -R149 ;  /* 0x0000000a649a7223 */ /* 0x080fe20000010895 */
[-C--:B------:R-:W-:Y:S01]  /*8350*/  FFMA.FTZ R95, R95, R10.reuse, -R133 ;  /* 0x0000000a5f5f7223 */ /* 0x080fe20000010885 */
[-C--:B------:R-:W-:Y:S01]  /*8360*/  FFMA.FTZ R152, R96, R10.reuse, -R149 ;  /* 0x0000000a60987223 */ /* 0x080fe20000010895 */
[-CC-:B------:R-:W-:Y:S01]  /*8370*/  FFMA.FTZ R98, R98, R10.reuse, -R133.reuse ;  /* 0x0000000a62627223 */ /* 0x180fe20000010885 */
[-CC-:B------:R-:W-:Y:S01]  /*8380*/  FFMA.FTZ R99, R99, R10.reuse, -R133.reuse ;  /* 0x0000000a63637223 */ /* 0x180fe20000010885 */
[-CC-:B------:R-:W-:Y:S01]  /*8390*/  FFMA.FTZ R102, R102, R10.reuse, -R133.reuse ;  /* 0x0000000a66667223 */ /* 0x180fe20000010885 */
[-C--:B------:R-:W-:Y:S01]  /*83a0*/  FFMA.FTZ R103, R103, R10.reuse, -R133 ;  /* 0x0000000a67677223 */ /* 0x080fe20000010885 */
[----:B------:R-:W-:Y:S01]  /*83b0*/  MUFU.EX2 R2, R129 ;  /* 0x0000008100027308 */ /* 0x000fe20000000800 */
[-C--:B------:R-:W-:Y:S01]  /*83c0*/  FFMA.FTZ R148, R104, R10.reuse, -R149 ;  /* 0x0000000a68947223 */ /* 0x080fe20000010895 */
[-CC-:B------:R-:W-:Y:S01]  /*83d0*/  FFMA.FTZ R106, R106, R10.reuse, -R133.reuse ;  /* 0x0000000a6a6a7223 */ /* 0x180fe20000010885 */
[-C--:B------:R-:W-:Y:S01]  /*83e0*/  FFMA.FTZ R107, R107, R10.reuse, -R133 ;  /* 0x0000000a6b6b7223 */ /* 0x080fe20000010885 */
[-C--:B------:R-:W-:Y:S01]  /*83f0*/  FFMA.FTZ R150, R108, R10.reuse, -R149 ;  /* 0x0000000a6c967223 */ /* 0x080fe20000010895 */
[-CC-:B------:R-:W-:Y:S01]  /*8400*/  FFMA.FTZ R110, R110, R10.reuse, -R133.reuse ;  /* 0x0000000a6e6e7223 */ /* 0x180fe20000010885 */
[-CC-:B------:R-:W-:Y:S01]  /*8410*/  FFMA.FTZ R111, R111, R10.reuse, -R133.reuse ;  /* 0x0000000a6f6f7223 */ /* 0x180fe20000010885 */
[-CC-:B------:R-:W-:Y:S01]  /*8420*/  FFMA.FTZ R114, R114, R10.reuse, -R133.reuse ;  /* 0x0000000a72727223 */ /* 0x180fe20000010885 */
[----:B------:R-:W0:Y:S01]  /*8430*/  MUFU.EX2 R157, R90 ;  /* 0x0000005a009d7308 */ /* 0x000e220000000800 */
[-CC-:B------:R-:W-:Y:S01]  /*8440*/  FFMA.FTZ R115, R115, R10.reuse, -R133.reuse ;  /* 0x0000000a73737223 */ /* 0x180fe20000010885 */
[-CC-:B------:R-:W-:Y:S01]  /*8450*/  FFMA.FTZ R118, R118, R10.reuse, -R133.reuse ;  /* 0x0000000a76767223 */ /* 0x180fe20000010885 */
[-C--:B------:R-:W-:Y:S01]  /*8460*/  FFMA.FTZ R119, R119, R10.reuse, -R133 ;  /* 0x0000000a77777223 */ /* 0x080fe20000010885 */
[-C--:B------:R-:W-:Y:S01]  /*8470*/  FFMA.FTZ R20, R120, R10.reuse, -R149 ;  /* 0x0000000a78147223 */ /* 0x080fe20000010895 */
[-CC-:B------:R-:W-:Y:S01]  /*8480*/  FFMA.FTZ R122, R122, R10.reuse, -R133.reuse ;  /* 0x0000000a7a7a7223 */ /* 0x180fe20000010885 */
[-C--:B------:R-:W-:Y:S01]  /*8490*/  FFMA.FTZ R123, R123, R10.reuse, -R133 ;  /* 0x0000000a7b7b7223 */ /* 0x080fe20000010885 */
[-C--:B------:R-:W-:Y:S01]  /*84a0*/  FFMA.FTZ R88, R124, R10.reuse, -R149 ;  /* 0x0000000a7c587223 */ /* 0x080fe20000010895 */
[----:B------:R-:W1:Y:S01]  /*84b0*/  MUFU.EX2 R156, R156 ;  /* 0x0000009c009c7308 */ /* 0x000e620000000800 */
[----:B------:R-:W-:Y:S01]  /*84c0*/  FFMA.FTZ R126, R126, R10, -R133 ;  /* 0x0000000a7e7e7223 */ /* 0x000fe20000010885 */
[----:B------:R-:W-:-:S02]  /*84d0*/  IMAD.U32 R14, RZ, RZ, UR5 ;  /* 0x00000005ff0e7e24 */ /* 0x000fc4000f8e00ff */
[-C--:B------:R-:W-:Y:S01]  /*84e0*/  FFMA.FTZ R127, R127, R10.reuse, -R133 ;  /* 0x0000000a7f7f7223 */ /* 0x080fe20000010885 */
[-C--:B------:R-:W-:Y:S01]  /*84f0*/  FFMA.FTZ R92, R128, R10.reuse, -R149 ;  /* 0x0000000a805c7223 */ /* 0x080fe20000010895 */
[-CC-:B------:R-:W-:Y:S01]  /*8500*/  FFMA.FTZ R130, R130, R10.reuse, -R133.reuse ;  /* 0x0000000a82827223 */ /* 0x180fe20000010885 */
[----:B------:R-:W-:Y:S02]  /*8510*/  @!P1 VIADD R14, R14, 0x2a840 ;  /* 0x0002a8400e0e9836 */ /* 0x000fe40000000000 */
[-C--:B------:R-:W-:Y:S01]  /*8520*/  FFMA.FTZ R131, R131, R10.reuse, -R133 ;  /* 0x0000000a83837223 */ /* 0x080fe20000010885 */
[----:B------:R2:W3:Y:S01]  /*8530*/  MUFU.EX2 R100, R91 ;  /* 0x0000005b00647308 */ /* 0x0004e20000000800 */
[----:B0-----:R-:W-:Y:S01]  /*8540*/  FFMA.FTZ R5, R2, R5, R157 ;  /* 0x0000000502057223 */ /* 0x001fe2000001009d */
[----:B------:R-:W-:Y:S01]  /*8550*/  IMAD.U32 R90, RZ, RZ, UR10 ;  /* 0x0000000aff5a7e24 */ /* 0x000fe2000f8e00ff */
[----:B------:R-:W-:Y:S01]  /*8560*/  @!P1 PRMT R14, RZ, 0x654, R14 ;  /* 0x00000654ff0e9816 */ /* 0x000fe2000000000e */
[-C--:B------:R-:W-:Y:S01]  /*8570*/  FFMA.FTZ R96, R132, R10.reuse, -R149 ;  /* 0x0000000a84607223 */ /* 0x080fe20000010895 */
[-CC-:B------:R-:W-:Y:S01]  /*8580*/  FFMA.FTZ R134, R134, R10.reuse, -R133.reuse ;  /* 0x0000000a86867223 */ /* 0x180fe20000010885 */
[----:B------:R-:W-:-:S02]  /*8590*/  FFMA.FTZ R133, R135, R10, -R133 ;  /* 0x0000000a87857223 */ /* 0x000fc40000010885 */
[----:B------:R-:W0:Y:S01]  /*85a0*/  MUFU.EX2 R158, R158 ;  /* 0x0000009e009e7308 */ /* 0x000e220000000800 */
[----:B--2---:R-:W-:-:S04]  /*85b0*/  FFMA.FTZ R91, R0, R8, R15 ;  /* 0x00000008005b7223 */ /* 0x004fc8000001000f */
[C---:B-1----:R-:W-:Y:S01]  /*85c0*/  FADD.FTZ R91, R156.reuse, R91 ;  /* 0x0000005b9c5b7221 */ /* 0x042fe20000010000 */
[----:B------:R-:W-:Y:S02]  /*85d0*/  F2FP.BF16.F32.PACK_AB R156, R156, R15 ;  /* 0x0000000f9c9c723e */ /* 0x000fe400000010ff */
[----:B------:R-:W1:Y:S01]  /*85e0*/  MUFU.EX2 R94, R94 ;  /* 0x0000005e005e7308 */ /* 0x000e620000000800 */
[C---:B---3--:R-:W-:Y:S01]  /*85f0*/  FADD.FTZ R5, R100.reuse, R5 ;  /* 0x0000000564057221 */ /* 0x048fe20000010000 */
        /* <DEDUP_REMOVED lines=20> */
[----:B------:R-:W-:Y:S01]  /*8740*/  F2FP.BF16.F32.PACK_AB R153, R99, R98 ;  /* 0x000000626399723e */ /* 0x000fe200000010ff */
[----:B------:R-:W-:Y:S02]  /*8750*/  WARPGROUP.DEPBAR.LE gsb0, 0x0 ;  /* 0x00008000000079c5 */ /* 0x000fe40000010000 */
[----:B------:R-:W-:-:S03]  /*8760*/  WARPGROUP.ARRIVE ;  /* 0x00000000000079c5 */ /* 0x000fc60000000000 */
[----:B------:R-:W1:Y:S01]  /*8770*/  MUFU.EX2 R93, R93 ;  /* 0x0000005d005d7308 */ /* 0x000e620000000800 */
[----:B--2---:R-:W-:Y:S01]  /*8780*/  FADD.FTZ R8, R154, R91 ;  /* 0x0000005b9a087221 */ /* 0x004fe20000010000 */
[-CC-:B------:R-:W-:Y:S01]  /*8790*/  FFMA.FTZ R144, R112, R10.reuse, -R149.reuse ;  /* 0x0000000a70907223 */ /* 0x180fe20000010895 */
[----:B------:R-:W-:Y:S01]  /*87a0*/  FFMA.FTZ R146, R116, R10, -R149 ;  /* 0x0000000a74927223 */ /* 0x000fe20000010895 */
[----:B------:R-:W-:Y:S01]  /*87b0*/  HGMMA.64x128x16.F32.BF16 R24, R140, gdesc[UR4].tnspB, R24, gsb0 ;  /* 0x41e000048c187df0 */ /* 0x000fe20008001818 */
[----:B------:R-:W-:Y:S01]  /*87c0*/  UMOV UR6, UR4 ;  /* 0x0000000400067c82 */ /* 0x000fe20008000000 */
[----:B------:R-:W-:Y:S02]  /*87d0*/  UMOV UR7, 0x40000040 ;  /* 0x4000004000077882 */ /* 0x000fe40000000000 */
[----:B------:R-:W2:Y:S01]  /*87e0*/  MUFU.EX2 R103, R103 ;  /* 0x0000006700677308 */ /* 0x000ea20000000800 */
[----:B0-----:R-:W-:Y:S01]  /*87f0*/  FADD.FTZ R5, R102, R5 ;  /* 0x0000000566057221 */ /* 0x001fe20000010000 */
[----:B------:R-:W-:-:S06]  /*8800*/  UMOV UR4, UR36 ;  /* 0x0000002400047c82 */ /* 0x000fcc0008000000 */
        /* <DEDUP_REMOVED lines=43> */
[----:B------:R-:W-:Y:S02]  /*8ac0*/  WARPGROUP.DEPBAR.LE gsb0, 0x0 ;  /* 0x00008000000079c5 */ /* 0x000fe40000010000 */
[----:B------:R-:W-:-:S03]  /*8ad0*/  WARPGROUP.ARRIVE ;  /* 0x00000000000079c5 */ /* 0x000fc60000000000 */
[----:B------:R-:W2:Y:S01]  /*8ae0*/  MUFU.EX2 R122, R122 ;  /* 0x0000007a007a7308 */ /* 0x000ea20000000800 */
[C---:B0-----:R-:W-:Y:S01]  /*8af0*/  FADD.FTZ R5, R119.reuse, R5 ;  /* 0x0000000577057221 */ /* 0x041fe20000010000 */
[----:B------:R-:W-:Y:S01]  /*8b00*/  F2FP.BF16.F32.PACK_AB R147, R119, R118 ;  /* 0x000000767793723e */ /* 0x000fe200000010ff */
[----:B------:R-:W-:Y:S01]  /*8b10*/  HGMMA.64x128x16.F32.BF16 R24, R136, gdesc[UR4].tnspB, R24, gsb0 ;  /* 0x41e0000488187df0 */ /* 0x000fe20008001818 */
[----:B------:R-:W-:-:S04]  /*8b20*/  UMOV UR7, UR37 ;  /* 0x0000002500077c82 */ /* 0x000fc80008000000 */
        /* <DEDUP_REMOVED lines=25> */
[----:B--2---:R-:W-:-:S07]  /*8cc0*/  FADD.FTZ R15, R121, R8 ;  /* 0x00000008790f7221 */ /* 0x004fce0000010000 */
[----:B------:R-:W2:Y:S01]  /*8cd0*/  MUFU.EX2 R134, R134 ;  /* 0x0000008600867308 */ /* 0x000ea20000000800 */
[----:B0-----:R-:W-:-:S07]  /*8ce0*/  FADD.FTZ R5, R131, R5 ;  /* 0x0000000583057221 */ /* 0x001fce0000010000 */
[----:B------:R-:W0:Y:S01]  /*8cf0*/  MUFU.EX2 R125, R125 ;  /* 0x0000007d007d7308 */ /* 0x000e220000000800 */
[----:B-1----:R-:W-:Y:S01]  /*8d00*/  FADD.FTZ R8, R96, R15 ;  /* 0x0000000f60087221 */ /* 0x002fe20000010000 */
[----:B------:R-:W-:-:S06]  /*8d10*/  IMAD.MOV.U32 R15, RZ, RZ, R3 ;  /* 0x000000ffff0f7224 */ /* 0x000fcc00078e0003 */
[----:B------:R-:W1:Y:S01]  /*8d20*/  MUFU.EX2 R133, R133 ;  /* 0x0000008500857308 */ /* 0x000e620000000800 */
[----:B--2---:R-:W-:Y:S01]  /*8d30*/  FADD.FTZ R5, R134, R5 ;  /* 0x0000000586057221 */ /* 0x004fe20000010000 */
[----:B0-----:R-:W-:-:S03]  /*8d40*/  FADD.FTZ R8, R125, R8 ;  /* 0x000000087d087221 */ /* 0x001fc60000010000 */
[----:B-1----:R-:W-:Y:S01]  /*8d50*/  FADD.FTZ R5, R133, R5 ;  /* 0x0000000585057221 */ /* 0x002fe20000010000 */
[----:B------:R-:W-:Y:S02]  /*8d60*/  WARPGROUP.DEPBAR.LE gsb0, 0x0 ;  /* 0x00008000000079c5 */ /* 0x000fe40000010000 */
[----:B------:R0:W-:Y:S01]  /*8d70*/  @!P1 SYNCS.ARRIVE.TRANS64.RED.A1T0 RZ, [R14+URZ], RZ ;  /* 0x000000ff0eff99a7 */ /* 0x0001e2000810043f */
[----:B------:R-:W-:Y:S02]  /*8d80*/  F2FP.BF16.F32.PACK_AB R136, R121, R92 ;  /* 0x0000005c7988723e */ /* 0x000fe400000010ff */
[----:B------:R-:W-:Y:S02]  /*8d90*/  F2FP.BF16.F32.PACK_AB R137, R131, R130 ;  /* 0x000000828389723e */ /* 0x000fe400000010ff */
[----:B------:R-:W-:Y:S02]  /*8da0*/  F2FP.BF16.F32.PACK_AB R138, R125, R96 ;  /* 0x000000607d8a723e */ /* 0x000fe400000010ff */
[----:B------:R-:W-:Y:S01]  /*8db0*/  F2FP.BF16.F32.PACK_AB R139, R133, R134 ;  /* 0x00000086858b723e */ /* 0x000fe200000010ff */
[----:B0-----:R-:W-:-:S05]  /*8dc0*/  @!P1 VIADD R14, R90, 0x2a860 ;  /* 0x0002a8605a0e9836 */ /* 0x001fca0000000000 */
[----:B------:R-:W-:-:S04]  /*8dd0*/  @!P1 PRMT R14, RZ, 0x654, R14 ;  /* 0x00000654ff0e9816 */ /* 0x000fc8000000000e */
[----:B------:R0:W-:Y:S01]  /*8de0*/  @!P1 SYNCS.ARRIVE.TRANS64.RED.A1T0 RZ, [R14+URZ], RZ ;  /* 0x000000ff0eff99a7 */ /* 0x0001e2000810043f */
[C---:B------:R-:W-:Y:S01]  /*8df0*/  ISETP.GT.AND P1, PT, R12.reuse, R13, PT ;  /* 0x0000000d0c00720c */ /* 0x040fe20003f24270 */
[----:B------:R-:W-:Y:S02]  /*8e00*/  VIADD R12, R12, 0xffffffff ;  /* 0xffffffff0c0c7836 */ /* 0x000fe40000000000 */
[----:B0-----:R-:W-:-:S10]  /*8e10*/  IMAD.MOV.U32 R14, RZ, RZ, R9 ;  /* 0x000000ffff0e7224 */ /* 0x001fd400078e0009 */
[----:B------:R-:W-:Y:S05]  /*8e20*/  @P1 BRA `(.L_x_1114) ;  /* 0xffffffe400181947 */ /* 0x000fea000383ffff */
.L_x_1105:
[----:B------:R-:W-:-:S13]  /*8e30*/  ISETP.GE.AND P1, PT, R12, R23, PT ;  /* 0x000000170c00720c */ /* 0x000fda0003f26270 */
[----:B------:R-:W-:Y:S05]  /*8e40*/  @!P1 BRA `(.L_x_1115) ;  /* 0x0000002c00549947 */ /* 0x000fea0003800000 */
[----:B------:R-:W-:Y:S01]  /*8e50*/  IMAD.IADD R15, R16, 0x1, -R17 ;  /* 0x00000001100f7824 */ /* 0x000fe200078e0a11 */
[----:B------:R-:W-:Y:S01]  /*8e60*/  UMOV UR7, UR37 ;  /* 0x0000002500077c82 */ /* 0x000fe20008000000 */
[----:B------:R-:W-:Y:S01]  /*8e70*/  IMAD.MOV.U32 R13, RZ, RZ, R9 ;  /* 0x000000ffff0d7224 */ /* 0x000fe200078e0009 */
[----:B------:R-:W-:Y:S01]  /*8e80*/  UMOV UR4, UR36 ;  /* 0x0000002400047c82 */ /* 0x000fe20008000000 */
[----:B------:R-:W-:Y:S01]  /*8e90*/  IMAD.MOV.U32 R14, RZ, RZ, R3 ;  /* 0x000000ffff0e7224 */ /* 0x000fe200078e0003 */
[----:B------:R-:W-:Y:S01]  /*8ea0*/  IADD3 R161, R15, 0x8, R4 ;  /* 0x000000080fa17810 */ /* 0x000fe20007ffe004 */
[----:B------:R-:W-:Y:S01]  /*8eb0*/  IMAD.IADD R15, R4, 0x1, R15 ;  /* 0x00000001040f7824 */ /* 0x000fe200078e020f */
[----:B------:R-:W-:Y:S01]  /*8ec0*/  ULDC UR58, c[0x0][0x9e4] ;  /* 0x00027900003a7ab9 */ /* 0x000fe20000000800 */
[----:B------:R-:W-:Y:S01]  /*8ed0*/  ULDC UR59, c[0x0][0x9dc] ;  /* 0x00027700003b7ab9 */ /* 0x000fe20000000800 */
[----:B------:R-:W-:-:S07]  /*8ee0*/  LOP3.LUT R21, RZ, R161, RZ, 0x33, !PT ;  /* 0x000000a1ff157212 */ /* 0x000fce00078e33ff */
.L_x_1132:
[----:B------:R-:W-:-:S04]  /*8ef0*/  UIADD3 UR5, UR4, 0x1, URZ ;  /* 0x0000000104057890 */ /* 0x000fc8000fffe03f */
[----:B------:R-:W-:-:S04]  /*8f00*/  UISETP.NE.AND UP0, UPT, UR5, 0x2, UPT ;  /* 0x000000020500788c */ /* 0x000fc8000bf05270 */
[----:B------:R-:W-:Y:S02]  /*8f10*/  USEL UR37, URZ, 0x1, UP0 ;  /* 0x000000013f257887 */ /* 0x000fe40008000000 */
[----:B------:R-:W-:Y:S02]  /*8f20*/  USEL UR36, UR5, URZ, UP0 ;  /* 0x0000003f05247287 */ /* 0x000fe40008000000 */
[----:B------:R-:W-:Y:S01]  /*8f30*/  ULOP3.LUT UR37, UR7, UR37, URZ, 0x3c, !UPT ;  /* 0x0000002507257292 */ /* 0x000fe2000f8e3c3f */
[----:B------:R-:W-:Y:S11]  /*8f40*/  @!P0 BRA `(.L_x_1116) ;  /* 0x0000000000048947 */ /* 0x000ff60003800000 */
[----:B------:R-:W-:Y:S01]  /*8f50*/  BPT.TRAP 0x1 ;  /* 0x000000040000795c */ /* 0x000fe20000300000 */
.L_x_1116:
[----:B------:R-:W-:Y:S01]  /*8f60*/  ULEA UR5, UR36, UR38, 0x3 ;  /* 0x0000002624057291 */ /* 0x000fe2000f8e183f */
[----:B------:R-:W-:-:S05]  /*8f70*/  IMAD.U32 R3, RZ, RZ, UR37 ;  /* 0x00000025ff037e24 */ /* 0x000fca000f8e00ff */
[----:B------:R-:W-:-:S04]  /*8f80*/  SHF.L.U32 R3, R3, 0x1f, RZ ;  /* 0x0000001f03037819 */ /* 0x000fc800000006ff */
[----:B------:R0:W1:Y:S01]  /*8f90*/  SYNCS.PHASECHK.TRANS64.TRYWAIT P1, [UR5+0x2a830], R3 ;  /* 0x02a83003ff0075a7 */ /* 0x0000620008020145 */
[----:B------:R-:W-:Y:S05]  /*8fa0*/  @!P0 BRA `(.L_x_1117) ;  /* 0x0000000000048947 */ /* 0x000fea0003800000 */
[----:B------:R-:W-:Y:S01]  /*8fb0*/  BPT.TRAP 0x1 ;  /* 0x000000040000795c */ /* 0x000fe20000300000 */
.L_x_1117:
[----:B-1----:R-:W-:Y:S05]  /*8fc0*/  @P1 BRA `(.L_x_1118) ;  /* 0x0000000000081947 */ /* 0x002fea0003800000 */
[----:B------:R-:W1:Y:S02]  /*8fd0*/  SYNCS.PHASECHK.TRANS64.TRYWAIT P1, [UR5+0x2a830], R3 ;  /* 0x02a83003ff0075a7 */ /* 0x000e640008020145 */
[----:B-1----:R-:W-:Y:S05]  /*8fe0*/  @!P1 BRA `(.L_x_1119) ;  /* 0x000000ac00409947 */ /* 0x002fea0003800000 */
.L_x_1118:
        /* <DEDUP_REMOVED lines=131> */
.L_x_1120:
[----:B------:R-:W-:Y:S01]  /*9820*/  ULEA UR10, UR4, UR38, 0x3 ;  /* 0x00000026040a7291 */ /* 0x000fe2000f8e183f */
[----:B------:R-:W-:-:S05]  /*9830*/  IMAD.U32 R0, RZ, RZ, UR7 ;  /* 0x00000007ff007e24 */ /* 0x000fca000f8e00ff */
[----:B------:R-:W-:-:S04]  /*9840*/  SHF.L.U32 R0, R0, 0x1f, RZ ;  /* 0x0000001f00007819 */ /* 0x000fc800000006ff */
[----:B------:R2:W3:Y:S01]  /*9850*/  SYNCS.PHASECHK.TRANS64.TRYWAIT P1, [UR10+0x2a850], R0 ;  /* 0x02a85000ff0075a7 */ /* 0x0004e2000802014a */
[----:B------:R-:W-:Y:S05]  /*9860*/  @!P0 BRA `(.L_x_1121) ;  /* 0x0000000000048947 */ /* 0x000fea0003800000 */
[----:B------:R-:W-:Y:S01]  /*9870*/  BPT.TRAP 0x1 ;  /* 0x000000040000795c */ /* 0x000fe20000300000 */
.L_x_1121:
[----:B---3--:R-:W-:Y:S05]  /*9880*/  @P1 BRA `(.L_x_1122) ;  /* 0x0000000000081947 */ /* 0x008fea0003800000 */
[----:B------:R-:W3:Y:S02]  /*9890*/  SYNCS.PHASECHK.TRANS64.TRYWAIT P1, [UR10+0x2a850], R0 ;  /* 0x02a85000ff0075a7 */ /* 0x000ee4000802014a */
[----:B---3--:R-:W-:Y:S05]  /*98a0*/  @!P1 BRA `(.L_x_1123) ;  /* 0x000000a400289947 */ /* 0x008fea0003800000 */
.L_x_1122:
[----:B------:R-:W-:Y:S01]  /*98b0*/  UIADD3 UR6, UR38, 0x400, URZ ;  /* 0x0000040026067890 */ /* 0x000fe2000fffe03f */
[----:B------:R-:W-:Y:S01]  /*98c0*/  WARPGROUP.ARRIVE ;  /* 0x00000000000079c5 */ /* 0x000fe20000000000 */
[----:B------:R-:W-:-:S05]  /*98d0*/  UMOV UR7, 0x40000040 ;  /* 0x4000004000077882 */ /* 0x000fca0000000000 */
[----:B------:R-:W3:Y:S01]  /*98e0*/  S2R R160, SR_TID.X ;  /* 0x0000000000a07919 */ /* 0x000ee20000002100 */
[----:B------:R-:W-:Y:S01]  /*98f0*/  USHF.R.U32.HI UR6, URZ, 0x4, UR6 ;  /* 0x000000043f067899 */ /* 0x000fe20008011606 */
[----:B0-2---:R-:W-:Y:S01]  /*9900*/  IMAD.U32 R0, RZ, RZ, UR5 ;  /* 0x00000005ff007e24 */ /* 0x005fe2000f8e00ff */
[----:B------:R-:W-:Y:S02]  /*9910*/  ULDC UR11, c[0x0][0x9e0] ;  /* 0x00027800000b7ab9 */ /* 0x000fe40000000800 */
[----:B------:R-:W-:-:S04]  /*9920*/  ULOP3.LUT UR6, UR6, 0x3fff, URZ, 0xc0, !UPT ;  /* 0x00003fff06067892 */ /* 0x000fc8000f8ec03f */
[----:B------:R-:W-:-:S04]  /*9930*/  ULOP3.LUT UR6, UR6, 0x3000000, URZ, 0xfc, !UPT ;  /* 0x0300000006067892 */ /* 0x000fc8000f8efc3f */
[----:B------:R-:W-:-:S07]  /*9940*/  UIMAD UR4, UR4, 0x600, UR6 ;  /* 0x00000600040478a4 */ /* 0x000fce000f8e0206 */
[----:B------:R-:W-:Y:S02]  /*9950*/  UMOV UR6, UR4 ;  /* 0x0000000400067c82 */ /* 0x000fe40008000000 */
[----:B------:R-:W-:Y:S01]  /*9960*/  HGMMA.64x128x16.F32.BF16 R24, R156, gdesc[UR4].tnspB, R24, gsb0 ;  /* 0x41e000049c187df0 */ /* 0x000fe20008001818 */
[----:B------:R-:W-:Y:S01]  /*9970*/  UIADD3 UR6, UR4, 0x80, URZ ;  /* 0x0000008004067890 */ /* 0x000fe2000fffe03f */
[----:B------:R-:W-:Y:S01]  /*9980*/  UMOV UR7, 0x40000040 ;  /* 0x4000004000077882 */ /* 0x000fe20000000000 */
[----:B---3--:R-:W-:-:S13]  /*9990*/  LOP3.LUT P1, RZ, R160, 0x7f, RZ, 0xc0, !PT ;  /* 0x0000007fa0ff7812 */ /* 0x008fda000782c0ff */
        /* <DEDUP_REMOVED lines=19> */
[----:B------:R-:W-:Y:S01]  /*9ad0*/  WARPGROUP.ARRIVE ;  /* 0x00000000000079c5 */ /* 0x000fe20000000000 */
[----:B------:R-:W-:-:S04]  /*9ae0*/  IMAD R145, R12, -0x60, RZ ;  /* 0xffffffa00c917824 */ /* 0x000fc800078e02ff */
[----:B------:R-:W-:Y:S01]  /*9af0*/  IMAD R20, R18, -0x2, R145 ;  /* 0xfffffffe12147824 */ /* 0x000fe200078e0291 */
[----:B------:R-:W-:Y:S01]  /*9b00*/  HGMMA.64x128x16.F32.BF16 R24, R140, gdesc[UR4].tnspB, R24, gsb0 ;  /* 0x41e000048c187df0 */ /* 0x000fe20008001818 */
[----:B------:R-:W-:Y:S01]  /*9b10*/  UMOV UR6, UR4 ;  /* 0x0000000400067c82 */ /* 0x000fe20008000000 */
[----:B------:R-:W-:Y:S01]  /*9b20*/  UMOV UR7, 0x40000040 ;  /* 0x4000004000077882 */ /* 0x000fe20000000000 */
[----:B------:R-:W-:Y:S01]  /*9b30*/  IADD3 R2, R145, 0x1, R16 ;  /* 0x0000000191027810 */ /* 0x000fe20007ffe010 */
[----:B------:R-:W-:-:S04]  /*9b40*/  ULOP3.LUT UR4, URZ, UR59, URZ, 0x33, !UPT ;  /* 0x0000003b3f047292 */ /* 0x000fc8000f8e333f */
[----:B-1----:R-:W-:-:S04]  /*9b50*/  IMAD.IADD R3, R2, 0x1, -R17 ;  /* 0x0000000102037824 */ /* 0x002fc800078e0a11 */
[----:B------:R-:W-:-:S04]  /*9b60*/  IMAD R3, R18, -0x2, R3 ;  /* 0xfffffffe12037824 */ /* 0x000fc800078e0203 */
[C---:B------:R-:W-:Y:S02]  /*9b70*/  VIADD R147, R3.reuse, UR11 ;  /* 0x0000000b03937c36 */ /* 0x040fe40008000000 */
[----:B------:R-:W-:-:S04]  /*9b80*/  VIADD R149, R3, UR4 ;  /* 0x0000000403957c36 */ /* 0x000fc80008000000 */
[----:B------:R-:W-:Y:S01]  /*9b90*/  IMAD.IADD R2, R4, 0x1, R149 ;  /* 0x0000000104027824 */ /* 0x000fe200078e0295 */
[----:B------:R-:W-:Y:S02]  /*9ba0*/  WARPGROUP.DEPBAR.LE gsb0, 0x0 ;  /* 0x00008000000079c5 */ /* 0x000fe40000010000 */
[----:B------:R-:W-:-:S06]  /*9bb0*/  WARPGROUP.ARRIVE ;  /* 0x00000000000079c5 */ /* 0x000fcc0000000000 */
[----:B------:R-:W-:Y:S03]  /*9bc0*/  HGMMA.64x128x16.F32.BF16 R24, R136, gdesc[UR4].tnspB, R24, gsb0 ;  /* 0x41e0000488187df0 */ /* 0x000fe60008001818 */
[----:B------:R-:W-:Y:S02]  /*9bd0*/  WARPGROUP.DEPBAR.LE gsb0, 0x0 ;  /* 0x00008000000079c5 */ /* 0x000fe40000010000 */
[----:B------:R0:W-:Y:S01]  /*9be0*/  @!P1 SYNCS.ARRIVE.TRANS64.RED.A1T0 RZ, [R0+URZ], RZ ;  /* 0x000000ff00ff99a7 */ /* 0x0001e2000810043f */
[----:B------:R-:W-:Y:S01]  /*9bf0*/  ISETP.GE.AND P1, PT, R11, 0x1, PT ;  /* 0x000000010b00780c */ /* 0x000fe20003f26270 */
[----:B0-----:R-:W-:-:S12]  /*9c00*/  IMAD.IADD R0, R4, 0x1, R147 ;  /* 0x0000000104007824 */ /* 0x001fd800078e0293 */
[----:B------:R-:W-:Y:S05]  /*9c10*/  @!P1 BRA `(.L_x_1124) ;  /* 0x0000000000589947 */ /* 0x000fea0003800000 */
[----:B------:R-:W-:Y:S01]  /*9c20*/  ISETP.GT.AND P1, PT, R15, -0x1, PT ;  /* 0xffffffff0f00780c */ /* 0x000fe20003f24270 */
[----:B------:R-:W-:-:S12]  /*9c30*/  BSSY B0, `(.L_x_1125) ;  /* 0x0000011000007945 */ /* 0x000fd80003800000 */
[----:B------:R-:W-:Y:S05]  /*9c40*/  @P1 BRA `(.L_x_1126) ;  /* 0x0000000000241947 */ /* 0x000fea0003800000 */
[----:B------:R-:W-:Y:S01]  /*9c50*/  IMAD.U32 R9, RZ, RZ, UR58 ;  /* 0x0000003aff097e24 */ /* 0x000fe2000f8e00ff */
[----:B------:R-:W-:-:S04]  /*9c60*/  IADD3 R3, R4, R16, -R17 ;  /* 0x0000001004037210 */ /* 0x000fc80007ffe811 */
[----:B------:R-:W-:Y:S02]  /*9c70*/  ISETP.NE.AND P1, PT, R9, 0x1, PT ;  /* 0x000000010900780c */ /* 0x000fe40003f25270 */
[----:B------:R-:W-:-:S11]  /*9c80*/  LOP3.LUT R3, RZ, R3, RZ, 0x33, !PT ;  /* 0x00000003ff037212 */ /* 0x000fd600078e33ff */
[----:B------:R-:W0:Y:S02]  /*9c90*/  @P1 LDC.64 R136, c[0x0][0x9e8] ;  /* 0x00027a00ff881b82 */ /* 0x000e240000000a00 */
[----:B0-----:R-:W-:-:S05]  /*9ca0*/  @P1 IMAD.HI.U32 R10, R3, R136, RZ ;  /* 0x00000088030a1227 */ /* 0x001fca00078e00ff */
[----:B------:R-:W-:-:S04]  /*9cb0*/  @P1 SHF.R.U32.HI R3, RZ, R137, R10 ;  /* 0x00000089ff031219 */ /* 0x000fc8000001160a */
[----:B------:R-:W-:Y:S01]  /*9cc0*/  LOP3.LUT R3, RZ, R3, RZ, 0x33, !PT ;  /* 0x00000003ff037212 */ /* 0x000fe200078e33ff */
[----:B------:R-:W-:Y:S06]  /*9cd0*/  BRA `(.L_x_1127) ;  /* 0x0000000000187947 */ /* 0x000fec0003800000 */
.L_x_1126:
[----:B------:R-:W-:Y:S02]  /*9ce0*/  IMAD.U32 R9, RZ, RZ, UR58 ;  /* 0x0000003aff097e24 */ /* 0x000fe4000f8e00ff */
[----:B------:R-:W-:-:S03]  /*9cf0*/  IMAD.MOV.U32 R3, RZ, RZ, R15 ;  /* 0x000000ffff037224 */ /* 0x000fc600078e000f */
[----:B------:R-:W-:-:S13]  /*9d00*/  ISETP.NE.AND P1, PT, R9, 0x1, PT ;  /* 0x000000010900780c */ /* 0x000fda0003f25270 */
[----:B------:R-:W0:Y:S02]  /*9d10*/  @P1 LDC.64 R136, c[0x0][0x9e8] ;  /* 0x00027a00ff881b82 */ /* 0x000e240000000a00 */
[----:B0-----:R-:W-:-:S05]  /*9d20*/  @P1 IMAD.HI.U32 R10, R15, R136, RZ ;  /* 0x000000880f0a1227 */ /* 0x001fca00078e00ff */
[----:B------:R-:W-:-:S07]  /*9d30*/  @P1 SHF.R.U32.HI R3, RZ, R137, R10 ;  /* 0x00000089ff031219 */ /* 0x000fce000001160a */
.L_x_1127:
[----:B------:R-:W-:Y:S05]  /*9d40*/  BSYNC B0 ;  /* 0x0000000000007941 */ /* 0x000fea0003800000 */
.L_x_1125:
[----:B------:R-:W-:-:S05]  /*9d50*/  IMAD R3, R3, R9, R20 ;  /* 0x0000000903037224 */ /* 0x000fca00078e0214 */
[----:B------:R-:W-:Y:S02]  /*9d60*/  VIADDMNMX R0, R3, R9, R0, PT ;  /* 0x0000000903007246 */ /* 0x000fe40003800100 */
[----:B------:R-:W-:-:S07]  /*9d70*/  VIMNMX R2, R2, R3, !PT ;  /* 0x0000000302027248 */ /* 0x000fce0007fe0100 */
.L_x_1124:
        /* <DEDUP_REMOVED lines=117> */
[----:B------:R-:W-:-:S13]  /*a4d0*/  ISETP.GE.AND P6, PT, R11, 0x1, PT ;  /* 0x000000010b00780c */ /* 0x000fda0003fc6270 */
[----:B------:R-:W-:Y:S05]  /*a4e0*/  @!P6 BRA `(.L_x_1128) ;  /* 0x000000000054e947 */ /* 0x000fea0003800000 */
[----:B------:R-:W-:Y:S01]  /*a4f0*/  ISETP.GT.AND P6, PT, R161, -0x1, PT ;  /* 0xffffffffa100780c */ /* 0x000fe20003fc4270 */
[----:B------:R-:W-:-:S12]  /*a500*/  BSSY B0, `(.L_x_1129) ;  /* 0x0000010000007945 */ /* 0x000fd80003800000 */
[----:B------:R-:W-:Y:S05]  /*a510*/  @P6 BRA `(.L_x_1130) ;  /* 0x0000000000206947 */ /* 0x000fea0003800000 */
[----:B------:R-:W-:Y:S02]  /*a520*/  IMAD.U32 R10, RZ, RZ, UR58 ;  /* 0x0000003aff0a7e24 */ /* 0x000fe4000f8e00ff */
[----:B------:R-:W-:-:S03]  /*a530*/  IMAD.MOV.U32 R3, RZ, RZ, R21 ;  /* 0x000000ffff037224 */ /* 0x000fc600078e0015 */
[----:B------:R-:W-:-:S13]  /*a540*/  ISETP.NE.AND P6, PT, R10, 0x1, PT ;  /* 0x000000010a00780c */ /* 0x000fda0003fc5270 */
[----:B------:R-:W0:Y:S02]  /*a550*/  @P6 LDC.64 R144, c[0x0][0x9e8] ;  /* 0x00027a00ff906b82 */ /* 0x000e240000000a00 */
[----:B0-----:R-:W-:-:S05]  /*a560*/  @P6 IMAD.HI.U32 R144, R21, R144, RZ ;  /* 0x0000009015906227 */ /* 0x001fca00078e00ff */
[----:B------:R-:W-:-:S04]  /*a570*/  @P6 SHF.R.U32.HI R3, RZ, R145, R144 ;  /* 0x00000091ff036219 */ /* 0x000fc80000011690 */
[----:B------:R-:W-:Y:S01]  /*a580*/  LOP3.LUT R3, RZ, R3, RZ, 0x33, !PT ;  /* 0x00000003ff037212 */ /* 0x000fe200078e33ff */
[----:B------:R-:W-:Y:S06]  /*a590*/  BRA `(.L_x_1131) ;  /* 0x0000000000187947 */ /* 0x000fec0003800000 */
.L_x_1130:
[----:B------:R-:W-:Y:S02]  /*a5a0*/  IMAD.U32 R10, RZ, RZ, UR58 ;  /* 0x0000003aff0a7e24 */ /* 0x000fe4000f8e00ff */
[----:B------:R-:W-:-:S03]  /*a5b0*/  IMAD.MOV.U32 R3, RZ, RZ, R161 ;  /* 0x000000ffff037224 */ /* 0x000fc600078e00a1 */
[----:B------:R-:W-:-:S13]  /*a5c0*/  ISETP.NE.AND P6, PT, R10, 0x1, PT ;  /* 0x000000010a00780c */ /* 0x000fda0003fc5270 */
[----:B------:R-:W0:Y:S02]  /*a5d0*/  @P6 LDC.64 R144, c[0x0][0x9e8] ;  /* 0x00027a00ff906b82 */ /* 0x000e240000000a00 */
[----:B0-----:R-:W-:-:S05]  /*a5e0*/  @P6 IMAD.HI.U32 R144, R161, R144, RZ ;  /* 0x00000090a1906227 */ /* 0x001fca00078e00ff */
[----:B------:R-:W-:-:S07]  /*a5f0*/  @P6 SHF.R.U32.HI R3, RZ, R145, R144 ;  /* 0x00000091ff036219 */ /* 0x000fce0000011690 */
.L_x_1131:
[----:B------:R-:W-:Y:S05]  /*a600*/  BSYNC B0 ;  /* 0x0000000000007941 */ /* 0x000fea0003800000 */
.L_x_1129:
[----:B------:R-:W-:-:S05]  /*a610*/  IMAD R3, R3, R10, R20 ;  /* 0x0000000a03037224 */ /* 0x000fca00078e0214 */
[----:B------:R-:W-:Y:S02]  /*a620*/  VIADDMNMX R0, R3, R10, R0, PT ;  /* 0x0000000a03007246 */ /* 0x000fe40003800100 */
[----:B------:R-:W-:-:S07]  /*a630*/  VIMNMX R2, R2, R3, !PT ;  /* 0x0000000302027248 */ /* 0x000fce0007fe0100 */
.L_x_1128:
        /* <DEDUP_REMOVED lines=72> */
[----:B------:R-:W-:Y:S01]  /*aac0*/  FSEL R107, R114, -INF , !P1 ;  /* 0xff800000726b7808 */ /* 0x000fe20004800000 */
[----:B------:R-:W0:Y:S01]  /*aad0*/  LDC R10, c[0x0][0x988] ;  /* 0x00026200ff0a7b82 */ /* 0x000e220000000800 */
[----:B------:R-:W-:Y:S01]  /*aae0*/  ISETP.NE.AND P1, PT, R112, RZ, PT ;  /* 0x000000ff7000720c */ /* 0x000fe20003f25270 */
[----:B------:R-:W1:Y:S01]  /*aaf0*/  SHFL.BFLY PT, R3, R20, 0x2, 0x1f ;  /* 0x0c401f0014037f89 */ /* 0x000e6200000e0000 */
        /* <DEDUP_REMOVED lines=14> */
[----:B-1----:R-:W-:Y:S02]  /*abe0*/  FMNMX.FTZ R88, R20, R3, !PT ;  /* 0x0000000314587209 */ /* 0x002fe40007810000 */
[----:B------:R-:W-:Y:S02]  /*abf0*/  ISETP.GT.AND P1, PT, R2, 0x39, !P1 ;  /* 0x000000390200780c */ /* 0x000fe40004f24270 */
[C---:B------:R-:W-:Y:S01]  /*ac00*/  ISETP.LT.OR P4, PT, R0.reuse, 0x52, P4 ;  /* 0x000000520000780c */ /* 0x040fe20002781670 */
[----:B------:R-:W1:Y:S01]  /*ac10*/  SHFL.BFLY PT, R3, R88, 0x1, 0x1f ;  /* 0x0c201f0058037f89 */ /* 0x000e6200000e0000 */
[C---:B------:R-:W-:Y:S02]  /*ac20*/  ISETP.LT.OR P1, PT, R0.reuse, 0x3a, P1 ;  /* 0x0000003a0000780c */ /* 0x040fe40000f21670 */
[----:B------:R-:W-:-:S02]  /*ac30*/  ISETP.LT.OR P5, PT, R0, 0x59, P5 ;  /* 0x000000590000780c */ /* 0x000fc40002fa1670 */
[----:B------:R-:W-:Y:S02]  /*ac40*/  FSEL R119, R119, -INF , !P1 ;  /* 0xff80000077777808 */ /* 0x000fe40004800000 */
[----:B------:R-:W-:-:S04]  /*ac50*/  ISETP.NE.AND P1, PT, R152, RZ, PT ;  /* 0x000000ff9800720c */ /* 0x000fc80003f25270 */
[----:B------:R-:W-:-:S04]  /*ac60*/  ISETP.GT.AND P1, PT, R2, 0x40, !P1 ;  /* 0x000000400200780c */ /* 0x000fc80004f24270 */
[----:B------:R-:W-:-:S04]  /*ac70*/  ISETP.LT.OR P1, PT, R0, 0x41, P1 ;  /* 0x000000410000780c */ /* 0x000fc80000f21670 */
[----:B------:R-:W-:Y:S02]  /*ac80*/  FSEL R163, R122, -INF , !P1 ;  /* 0xff8000007aa37808 */ /* 0x000fe40004800000 */
[----:B------:R-:W-:Y:S02]  /*ac90*/  ISETP.NE.AND P1, PT, R120, RZ, PT ;  /* 0x000000ff7800720c */ /* 0x000fe40003f25270 */
[----:B-1----:R-:W-:Y:S02]  /*aca0*/  FMNMX.FTZ R3, R88, R3, !PT ;  /* 0x0000000358037209 */ /* 0x002fe40007810000 */
[----:B------:R-:W-:-:S04]  /*acb0*/  ISETP.GT.AND P1, PT, R2, 0x41, !P1 ;  /* 0x000000410200780c */ /* 0x000fc80004f24270 */
[----:B------:R-:W-:-:S04]  /*acc0*/  ISETP.LT.OR P1, PT, R0, 0x42, P1 ;  /* 0x000000420000780c */ /* 0x000fc80000f21670 */
[----:B------:R-:W-:Y:S02]  /*acd0*/  FSEL R123, R123, -INF , !P1 ;  /* 0xff8000007b7b7808 */ /* 0x000fe40004800000 */
[----:B------:R-:W-:-:S04]  /*ace0*/  ISETP.GT.AND P1, PT, R2, 0x48, !P2 ;  /* 0x000000480200780c */ /* 0x000fc80005724270 */
[----:B------:R-:W-:-:S04]  /*acf0*/  ISETP.LT.OR P1, PT, R0, 0x49, P1 ;  /* 0x000000490000780c */ /* 0x000fc80000f21670 */
[----:B------:R-:W-:Y:S02]  /*ad00*/  FSEL R175, R126, -INF , !P1 ;  /* 0xff8000007eaf7808 */ /* 0x000fe40004800000 */
[----:B------:R-:W-:Y:S02]  /*ad10*/  ISETP.GT.AND P1, PT, R2, 0x49, !P6 ;  /* 0x000000490200780c */ /* 0x000fe40007724270 */
[----:B------:R-:W-:Y:S01]  /*ad20*/  ISETP.NE.AND P6, PT, R92, RZ, PT ;  /* 0x000000ff5c00720c */ /* 0x000fe20003fc5270 */
[----:B0-----:R-:W-:Y:S01]  /*ad30*/  FMUL.FTZ R92, R3, R10 ;  /* 0x0000000a035c7220 */ /* 0x001fe20000410000 */
[----:B------:R-:W-:-:S04]  /*ad40*/  ISETP.LT.OR P1, PT, R0, 0x4a, P1 ;  /* 0x0000004a0000780c */ /* 0x000fc80000f21670 */
[----:B------:R-:W-:Y:S02]  /*ad50*/  FSEL R127, R127, -INF , !P1 ;  /* 0xff8000007f7f7808 */ /* 0x000fe40004800000 */
[----:B------:R-:W-:Y:S02]  /*ad60*/  ISETP.GT.AND P1, PT, R2, RZ, !P6 ;  /* 0x000000ff0200720c */ /* 0x000fe40007724270 */
[----:B------:R-:W-:Y:S02]  /*ad70*/  ISETP.NE.AND P6, PT, R128, RZ, PT ;  /* 0x000000ff8000720c */ /* 0x000fe40003fc5270 */
[----:B------:R-:W-:Y:S02]  /*ad80*/  ISETP.LT.OR P1, PT, R0, 0x1, P1 ;  /* 0x000000010000780c */ /* 0x000fe40000f21670 */
[----:B------:R-:W-:Y:S02]  /*ad90*/  ISETP.GT.AND P2, PT, R2, 0x59, !P6 ;  /* 0x000000590200780c */ /* 0x000fe40007744270 */
[----:B------:R-:W-:-:S02]  /*ada0*/  FSEL R90, R90, -INF , !P1 ;  /* 0xff8000005a5a7808 */ /* 0x000fc40004800000 */
[----:B------:R-:W-:Y:S02]  /*adb0*/  FSETP.NEU.FTZ.AND P1, PT, R3, -INF , PT ;  /* 0xff8000000300780b */ /* 0x000fe40003f3d000 */
[----:B------:R-:W-:Y:S02]  /*adc0*/  FMNMX.FTZ R20, R90, R13, !PT ;  /* 0x0000000d5a147209 */ /* 0x000fe40007810000 */
[----:B------:R-:W-:Y:S02]  /*add0*/  FSEL R92, R92, RZ, P1 ;  /* 0x000000ff5c5c7208 */ /* 0x000fe40000800000 */
[----:B------:R-:W-:Y:S02]  /*ade0*/  FMNMX.FTZ R20, R155, R20, !PT ;  /* 0x000000149b147209 */ /* 0x000fe40007810000 */
[----:B------:R-:W-:Y:S01]  /*adf0*/  ISETP.LT.OR P2, PT, R0, 0x5a, P2 ;  /* 0x0000005a0000780c */ /* 0x000fe20001741670 */
        /* <DEDUP_REMOVED lines=14> */
[----:B------:R0:W-:Y:S01]  /*aee0*/  MUFU.EX2 R131, R2 ;  /* 0x0000000200837308 */ /* 0x0001e20000000800 */
[----:B------:R-:W-:Y:S01]  /*aef0*/  FSEL R117, R3, RZ, P1 ;  /* 0x000000ff03757208 */ /* 0x000fe20000800000 */
[--C-:B------:R-:W-:Y:S01]  /*af00*/  FFMA.FTZ R156, R189, R10, -R92.reuse ;  /* 0x0000000abd9c7223 */ /* 0x100fe2000001085c */
[----:B------:R-:W-:Y:S01]  /*af10*/  FMNMX.FTZ R20, R95, R20, !PT ;  /* 0x000000145f147209 */ /* 0x000fe20007810000 */
[-CC-:B------:R-:W-:Y:S01]  /*af20*/  FFMA.FTZ R158, R185, R10.reuse, -R92.reuse ;  /* 0x0000000ab99e7223 */ /* 0x180fe2000001085c */
[----:B------:R-:W-:Y:S01]  /*af30*/  FFMA.FTZ R183, R183, R10, -R92 ;  /* 0x0000000ab7b77223 */ /* 0x000fe2000001085c */
        /* <DEDUP_REMOVED lines=23> */
[----:B------:R-:W-:Y:S01]  /*b0b0*/  FFMA.FTZ R97, R133, R10, -R92 ;  /* 0x0000000a85617223 */ /* 0x000fe2000001085c */
[----:B------:R-:W-:-:S02]  /*b0c0*/  LOP3.LUT P6, RZ, R160, 0x7f, RZ, 0xc0, !PT ;  /* 0x0000007fa0ff7812 */ /* 0x000fc400078cc0ff */
        /* <DEDUP_REMOVED lines=16> */
[----:B------:R-:W-:Y:S04]  /*b1d0*/  MUFU.EX2 R148, R148 ;  /* 0x0000009400947308 */ /* 0x000fe80000000800 */
[----:B------:R-:W1:Y:S04]  /*b1e0*/  SHFL.BFLY PT, R137, R20, 0x2, 0x1f ;  /* 0x0c401f0014897f89 */ /* 0x000e6800000e0000 */
        /* <DEDUP_REMOVED lines=12> */
[CC--:B0-----:R-:W-:Y:S02]  /*b2b0*/  FMUL.FTZ R2, R9.reuse, R10.reuse ;  /* 0x0000000a09027220 */ /* 0x0c1fe40000410000 */
[----:B------:R-:W0:Y:S03]  /*b2c0*/  MUFU.EX2 R0, R0 ;  /* 0x0000000000007308 */ /* 0x000e260000000800 */
        /* <DEDUP_REMOVED lines=11> */
[--C-:B------:R-:W-:Y:S01]  /*b380*/  FFMA.FTZ R88, R151, R10, -R94.reuse ;  /* 0x0000000a97587223 */ /* 0x100fe2000001085e */
[----:B0-----:R-:W-:Y:S01]  /*b390*/  FFMA.FTZ R91, R0, R8, R187 ;  /* 0x00000008005b7223 */ /* 0x001fe200000100bb */
[-CC-:B------:R-:W-:Y:S01]  /*b3a0*/  FFMA.FTZ R155, R95, R10.reuse, -R94.reuse ;  /* 0x0000000a5f9b7223 */ /* 0x180fe2000001085e */
[-CC-:B------:R-:W-:Y:S01]  /*b3b0*/  FFMA.FTZ R90, R149, R10.reuse, -R94.reuse ;  /* 0x0000000a955a7223 */ /* 0x180fe2000001085e */
[-CC-:B------:R-:W-:Y:S01]  /*b3c0*/  FFMA.FTZ R149, R99, R10.reuse, -R94.reuse ;  /* 0x0000000a63957223 */ /* 0x180fe2000001085e */
[----:B------:R-:W-:Y:S01]  /*b3d0*/  FADD.FTZ R91, R156, R91 ;  /* 0x0000005b9c5b7221 */ /* 0x000fe20000010000 */
[-CC-:B------:R-:W-:Y:S01]  /*b3e0*/  FFMA.FTZ R92, R147, R10.reuse, -R94.reuse ;  /* 0x0000000a935c7223 */ /* 0x180fe2000001085e */
[----:B------:R0:W1:Y:S01]  /*b3f0*/  MUFU.EX2 R2, R13 ;  /* 0x0000000d00027308 */ /* 0x0000620000000800 */
[-CC-:B------:R-:W-:Y:S01]  /*b400*/  FFMA.FTZ R151, R103, R10.reuse, -R94.reuse ;  /* 0x0000000a67977223 */ /* 0x180fe2000001085e */
[----:B------:R-:W-:Y:S01]  /*b410*/  FADD.FTZ R8, R158, R91 ;  /* 0x0000005b9e087221 */ /* 0x000fe20000010000 */
[-CC-:B------:R-:W-:Y:S01]  /*b420*/  FFMA.FTZ R111, R111, R10.reuse, -R94.reuse ;  /* 0x0000000a6f6f7223 */ /* 0x180fe2000001085e */
[-CC-:B------:R-:W-:Y:S01]  /*b430*/  FFMA.FTZ R107, R107, R10.reuse, -R94.reuse ;  /* 0x0000000a6b6b7223 */ /* 0x180fe2000001085e */
[-C--:B------:R-:W-:Y:S01]  /*b440*/  FFMA.FTZ R115, R115, R10.reuse, -R94 ;  /* 0x0000000a73737223 */ /* 0x080fe2000001085e */
[----:B------:R-:W-:Y:S01]  /*b450*/  FADD.FTZ R91, R183, R8 ;  /* 0x00000008b75b7221 */ /* 0x000fe20000010000 */
[-CC-:B------:R-:W-:Y:S01]  /*b460*/  FFMA.FTZ R157, R157, R10.reuse, -R94.reuse ;  /* 0x0000000a9d9d7223 */ /* 0x180fe2000001085e */
[----:B------:R-:W2:Y:S01]  /*b470*/  MUFU.EX2 R14, R14 ;  /* 0x0000000e000e7308 */ /* 0x000ea20000000800 */
[-CC-:B------:R-:W-:Y:S01]  /*b480*/  FFMA.FTZ R119, R119, R10.reuse, -R94.reuse ;  /* 0x0000000a77777223 */ /* 0x180fe2000001085e */
[----:B------:R-:W-:Y:S01]  /*b490*/  FADD.FTZ R8, R152, R91 ;  /* 0x0000005b98087221 */ /* 0x000fe20000010000 */
[-CC-:B------:R-:W-:Y:S01]  /*b4a0*/  FFMA.FTZ R163, R163, R10.reuse, -R94.reuse ;  /* 0x0000000aa3a37223 */ /* 0x180fe2000001085e */
[-CC-:B------:R-:W-:Y:S01]  /*b4b0*/  FFMA.FTZ R123, R123, R10.reuse, -R94.reuse ;  /* 0x0000000a7b7b7223 */ /* 0x180fe2000001085e */
[-C--:B------:R-:W-:Y:S01]  /*b4c0*/  FFMA.FTZ R175, R175, R10.reuse, -R94 ;  /* 0x0000000aafaf7223 */ /* 0x080fe2000001085e */
[----:B0-----:R-:W-:Y:S01]  /*b4d0*/  FADD.FTZ R13, R177, R8 ;  /* 0x00000008b10d7221 */ /* 0x001fe20000010000 */
[-CC-:B------:R-:W-:Y:S01]  /*b4e0*/  FFMA.FTZ R127, R127, R10.reuse, -R94.reuse ;  /* 0x0000000a7f7f7223 */ /* 0x180fe2000001085e */
[----:B------:R-:W0:Y:S01]  /*b4f0*/  MUFU.EX2 R159, R159 ;  /* 0x0000009f009f7308 */ /* 0x000e220000000800 */
[----:B-1----:R-:W-:Y:S01]  /*b500*/  FFMA.FTZ R5, R2, R5, R117 ;  /* 0x0000000502057223 */ /* 0x002fe20000010075 */
[----:B------:R-:W-:Y:S01]  /*b510*/  FADD.FTZ R96, R154, R13 ;  /* 0x0000000d9a607221 */ /* 0x000fe20000010000 */
[-CC-:B------:R-:W-:Y:S01]  /*b520*/  FFMA.FTZ R179, R179, R10.reuse, -R94.reuse ;  /* 0x0000000ab3b37223 */ /* 0x180fe2000001085e */
[-CC-:B------:R-:W-:Y:S01]  /*b530*/  FFMA.FTZ R139, R139, R10.reuse, -R94.reuse ;  /* 0x0000000a8b8b7223 */ /* 0x180fe2000001085e */
[-C--:B------:R-:W-:Y:S01]  /*b540*/  FFMA.FTZ R141, R141, R10.reuse, -R94 ;  /* 0x0000000a8d8d7223 */ /* 0x080fe2000001085e */
[----:B------:R-:W-:Y:S01]  /*b550*/  FADD.FTZ R13, R143, R96 ;  /* 0x000000608f0d7221 */ /* 0x000fe20000010000 */
[----:B------:R-:W-:Y:S01]  /*b560*/  FFMA.FTZ R94, R135, R10, -R94 ;  /* 0x0000000a875e7223 */ /* 0x000fe2000001085e */
[----:B------:R-:W1:Y:S01]  /*b570*/  MUFU.EX2 R20, R20 ;  /* 0x0000001400147308 */ /* 0x000e620000000800 */
[----:B--2---:R-:W-:Y:S01]  /*b580*/  FADD.FTZ R8, R14, R5 ;  /* 0x000000050e087221 */ /* 0x004fe20000010000 */
[----:B------:R-:W-:Y:S01]  /*b590*/  FADD.FTZ R96, R148, R13 ;  /* 0x0000000d94607221 */ /* 0x000fe20000010000 */
[----:B------:R-:W-:Y:S01]  /*b5a0*/  IMAD.U32 R91, RZ, RZ, UR10 ;  /* 0x0000000aff5b7e24 */ /* 0x000fe2000f8e00ff */
[----:B------:R-:W-:Y:S01]  /*b5b0*/  F2FP.BF16.F32.PACK_AB R154, R143, R154 ;  /* 0x0000009a8f9a723e */ /* 0x000fe200000010ff */
[----:B------:R-:W-:-:S02]  /*b5c0*/  VIADD R12, R12, 0xffffffff ;  /* 0xffffffff0c0c7836 */ /* 0x000fc40000000000 */
[----:B------:R-:W-:Y:S01]  /*b5d0*/  FADD.FTZ R13, R131, R96 ;  /* 0x00000060830d7221 */ /* 0x000fe20000010000 */
[----:B------:R-:W-:Y:S01]  /*b5e0*/  @!P6 VIADD R91, R91, 0x2a860 ;  /* 0x0002a8605b5be836 */ /* 0x000fe20000000000 */
[----:B------:R-:W2:Y:S01]  /*b5f0*/  MUFU.EX2 R153, R153 ;  /* 0x0000009900997308 */ /* 0x000ea20000000800 */
[----:B0-----:R-:W-:Y:S01]  /*b600*/  FADD.FTZ R5, R159, R8 ;  /* 0x000000089f057221 */ /* 0x001fe20000010000 */
[----:B------:R-:W-:Y:S01]  /*b610*/  FADD.FTZ R96, R150, R13 ;  /* 0x0000000d96607221 */ /* 0x000fe20000010000 */
[----:B------:R-:W-:Y:S02]  /*b620*/  F2FP.BF16.F32.PACK_AB R156, R156, R187 ;  /* 0x000000bb9c9c723e */ /* 0x000fe400000010ff */
[----:B------:R-:W-:Y:S01]  /*b630*/  @!P6 PRMT R91, RZ, 0x654, R91 ;  /* 0x00000654ff5be816 */ /* 0x000fe2000000005b */
[----:B------:R-:W-:Y:S01]  /*b640*/  FADD.FTZ R13, R109, R96 ;  /* 0x000000606d0d7221 */ /* 0x000fe20000010000 */
[----:B------:R-:W-:Y:S01]  /*b650*/  F2FP.BF16.F32.PACK_AB R158, R183, R158 ;  /* 0x0000009eb79e723e */ /* 0x000fe200000010ff */
[----:B------:R-:W0:Y:S01]  /*b660*/  MUFU.EX2 R88, R88 ;  /* 0x0000005800587308 */ /* 0x000e220000000800 */
[----:B-1----:R-:W-:Y:S01]  /*b670*/  FADD.FTZ R8, R20, R5 ;  /* 0x0000000514087221 */ /* 0x002fe20000010000 */
[----:B------:R-:W-:Y:S01]  /*b680*/  FADD.FTZ R96, R144, R13 ;  /* 0x0000000d90607221 */ /* 0x000fe20000010000 */
[----:B------:R1:W-:Y:S01]  /*b690*/  @!P6 SYNCS.ARRIVE.TRANS64.RED.A1T0 RZ, [R91+URZ], RZ ;  /* 0x000000ff5bffe9a7 */ /* 0x0003e2000810043f */
[----:B------:R-:W-:-:S02]  /*b6a0*/  F2FP.BF16.F32.PACK_AB R152, R177, R152 ;  /* 0x00000098b198723e */ /* 0x000fc400000010ff */
[----:B------:R-:W-:Y:S01]  /*b6b0*/  FADD.FTZ R13, R93, R96 ;  /* 0x000000605d0d7221 */ /* 0x000fe20000010000 */
[----:B------:R-:W-:Y:S01]  /*b6c0*/  F2FP.BF16.F32.PACK_AB R148, R131, R148 ;  /* 0x000000948394723e */ /* 0x000fe200000010ff */
[----:B------:R-:W3:Y:S01]  /*b6d0*/  MUFU.EX2 R155, R155 ;  /* 0x0000009b009b7308 */ /* 0x000ee20000000800 */
[----:B--2---:R-:W-:Y:S01]  /*b6e0*/  FADD.FTZ R5, R153, R8 ;  /* 0x0000000899057221 */ /* 0x004fe20000010000 */
[----:B------:R-:W-:Y:S01]  /*b6f0*/  FADD.FTZ R96, R146, R13 ;  /* 0x0000000d92607221 */ /* 0x000fe20000010000 */
[----:B------:R-:W-:Y:S01]  /*b700*/  F2FP.BF16.F32.PACK_AB R150, R109, R150 ;  /* 0x000000966d96723e */ /* 0x000fe200000010ff */
[----:B------:R-:W-:Y:S01]  /*b710*/  IMAD.MOV.U32 R13, RZ, RZ, R9 ;  /* 0x000000ffff0d7224 */ /* 0x000fe200078e0009 */
[----:B------:R-:W-:Y:S02]  /*b720*/  F2FP.BF16.F32.PACK_AB R144, R93, R144 ;  /* 0x000000905d90723e */ /* 0x000fe400000010ff */
[----:B------:R-:W-:Y:S01]  /*b730*/  F2FP.BF16.F32.PACK_AB R146, R105, R146 ;  /* 0x000000926992723e */ /* 0x000fe200000010ff */
[----:B------:R-:W2:Y:S01]  /*b740*/  MUFU.EX2 R90, R90 ;  /* 0x0000005a005a7308 */ /* 0x000ea20000000800 */
[----:B0-----:R-:W-:Y:S01]  /*b750*/  FADD.FTZ R8, R88, R5 ;  /* 0x0000000558087221 */ /* 0x001fe20000010000 */
[----:B------:R-:W-:-:S02]  /*b760*/  F2FP.BF16.F32.PACK_AB R159, R20, R159 ;  /* 0x0000009f149f723e */ /* 0x000fc400000010ff */
[----:B------:R-:W-:-:S04]  /*b770*/  F2FP.BF16.F32.PACK_AB R153, R88, R153 ;  /* 0x000000995899723e */ /* 0x000fc800000010ff */
[----:B------:R-:W0:Y:S01]  /*b780*/  MUFU.EX2 R149, R149 ;  /* 0x0000009500957308 */ /* 0x000e220000000800 */
[----:B---3--:R-:W-:-:S07]  /*b790*/  FADD.FTZ R5, R155, R8 ;  /* 0x000000089b057221 */ /* 0x008fce0000010000 */
[----:B------:R-:W3:Y:S01]  /*b7a0*/  MUFU.EX2 R92, R92 ;  /* 0x0000005c005c7308 */ /* 0x000ee20000000800 */
[C---:B--2---:R-:W-:Y:S01]  /*b7b0*/  FADD.FTZ R8, R90.reuse, R5 ;  /* 0x000000055a087221 */ /* 0x044fe20000010000 */
[----:B------:R-:W-:-:S06]  /*b7c0*/  F2FP.BF16.F32.PACK_AB R155, R90, R155 ;  /* 0x0000009b5a9b723e */ /* 0x000fcc00000010ff */
[----:B------:R-:W2:Y:S01]  /*b7d0*/  MUFU.EX2 R151, R151 ;  /* 0x0000009700977308 */ /* 0x000ea20000000800 */
[----:B0-----:R-:W-:-:S07]  /*b7e0*/  FADD.FTZ R5, R149, R8 ;  /* 0x0000000895057221 */ /* 0x001fce0000010000 */
[----:B------:R-:W0:Y:S01]  /*b7f0*/  MUFU.EX2 R111, R111 ;  /* 0x0000006f006f7308 */ /* 0x000e220000000800 */
[C---:B---3--:R-:W-:Y:S01]  /*b800*/  FADD.FTZ R8, R92.reuse, R5 ;  /* 0x000000055c087221 */ /* 0x048fe20000010000 */
[----:B------:R-:W-:Y:S01]  /*b810*/  FADD.FTZ R5, R105, R96 ;  /* 0x0000006069057221 */ /* 0x000fe20000010000 */
[----:B------:R-:W-:-:S03]  /*b820*/  F2FP.BF16.F32.PACK_AB R149, R92, R149 ;  /* 0x000000955c95723e */ /* 0x000fc600000010ff */
[----:B------:R-:W-:Y:S02]  /*b830*/  FADD.FTZ R96, R140, R5 ;  /* 0x000000058c607221 */ /* 0x000fe40000010000 */
[----:B------:R-:W3:Y:S01]  /*b840*/  MUFU.EX2 R107, R107 ;  /* 0x0000006b006b7308 */ /* 0x000ee20000000800 */
[----:B--2---:R-:W-:-:S07]  /*b850*/  FADD.FTZ R8, R151, R8 ;  /* 0x0000000897087221 */ /* 0x004fce0000010000 */
[----:B------:R-:W2:Y:S01]  /*b860*/  MUFU.EX2 R89, R89 ;  /* 0x0000005900597308 */ /* 0x000ea20000000800 */
[C---:B0-----:R-:W-:Y:S01]  /*b870*/  FADD.FTZ R8, R111.reuse, R8 ;  /* 0x000000086f087221 */ /* 0x041fe20000010000 */
[----:B------:R-:W-:-:S06]  /*b880*/  F2FP.BF16.F32.PACK_AB R151, R111, R151 ;  /* 0x000000976f97723e */ /* 0x000fcc00000010ff */
[----:B------:R-:W0:Y:S01]  /*b890*/  MUFU.EX2 R115, R115 ;  /* 0x0000007300737308 */ /* 0x000e220000000800 */
[----:B---3--:R-:W-:-:S07]  /*b8a0*/  FADD.FTZ R8, R107, R8 ;  /* 0x000000086b087221 */ /* 0x008fce0000010000 */
[----:B------:R-:W3:Y:S01]  /*b8b0*/  MUFU.EX2 R142, R142 ;  /* 0x0000008e008e7308 */ /* 0x000ee20000000800 */
[C---:B--2---:R-:W-:Y:S01]  /*b8c0*/  FADD.FTZ R5, R89.reuse, R96 ;  /* 0x0000006059057221 */ /* 0x044fe20000010000 */
[----:B------:R-:W-:-:S06]  /*b8d0*/  F2FP.BF16.F32.PACK_AB R140, R89, R140 ;  /* 0x0000008c598c723e */ /* 0x000fcc00000010ff */
[----:B------:R2:W4:Y:S01]  /*b8e0*/  MUFU.EX2 R147, R157 ;  /* 0x0000009d00937308 */ /* 0x0005220000000800 */
[C---:B0-----:R-:W-:Y:S01]  /*b8f0*/  FADD.FTZ R8, R115.reuse, R8 ;  /* 0x0000000873087221 */ /* 0x041fe20000010000 */
[----:B------:R-:W-:-:S06]  /*b900*/  F2FP.BF16.F32.PACK_AB R145, R115, R107 ;  /* 0x0000006b7391723e */ /* 0x000fcc00000010ff */
[----:B------:R-:W0:Y:S01]  /*b910*/  MUFU.EX2 R113, R113 ;  /* 0x0000007100717308 */ /* 0x000e220000000800 */
[----:B---3--:R-:W-:Y:S01]  /*b920*/  FADD.FTZ R96, R142, R5 ;  /* 0x000000058e607221 */ /* 0x008fe20000010000 */
[----:B--2---:R-:W-:Y:S01]  /*b930*/  F2FP.BF16.F32.PACK_AB R157, R14, R117 ;  /* 0x000000750e9d723e */ /* 0x004fe200000010ff */
[----:B------:R-:W-:-:S05]  /*b940*/  IMAD.MOV.U32 R14, RZ, RZ, R3 ;  /* 0x000000ffff0e7224 */ /* 0x000fca00078e0003 */
[----:B------:R-:W2:Y:S01]  /*b950*/  MUFU.EX2 R119, R119 ;  /* 0x0000007700777308 */ /* 0x000ea20000000800 */
[----:B----4-:R-:W-:-:S07]  /*b960*/  FADD.FTZ R8, R147, R8 ;  /* 0x0000000893087221 */ /* 0x010fce0000010000 */
        /* <DEDUP_REMOVED lines=18> */
[----:B--2---:R-:W-:-:S07]  /*ba90*/  FADD.FTZ R5, R175, R8 ;  /* 0x00000008af057221 */ /* 0x004fce0000010000 */
[----:B------:R-:W2:Y:S01]  /*baa0*/  MUFU.EX2 R137, R139 ;  /* 0x0000008b00897308 */ /* 0x000ea20000000800 */
[C---:B---3--:R-:W-:Y:S01]  /*bab0*/  FADD.FTZ R5, R98.reuse, R5 ;  /* 0x0000000562057221 */ /* 0x048fe20000010000 */
[----:B------:R-:W-:-:S06]  /*bac0*/  F2FP.BF16.F32.PACK_AB R143, R98, R175 ;  /* 0x000000af628f723e */ /* 0x000fcc00000010ff */
[----:B------:R3:W4:Y:S01]  /*bad0*/  MUFU.EX2 R102, R141 ;  /* 0x0000008d00667308 */ /* 0x0007220000000800 */
[----:B0-----:R-:W-:-:S07]  /*bae0*/  FADD.FTZ R5, R100, R5 ;  /* 0x0000000564057221 */ /* 0x001fce0000010000 */
[----:B------:R-:W0:Y:S01]  /*baf0*/  MUFU.EX2 R97, R97 ;  /* 0x0000006100617308 */ /* 0x000e220000000800 */
[----:B--2---:R-:W-:Y:S01]  /*bb00*/  FADD.FTZ R5, R137, R5 ;  /* 0x0000000589057221 */ /* 0x004fe20000010000 */
[----:B---3--:R-:W-:Y:S02]  /*bb10*/  F2FP.BF16.F32.PACK_AB R141, R123, R163 ;  /* 0x000000a37b8d723e */ /* 0x008fe400000010ff */
[----:B------:R-:W-:-:S04]  /*bb20*/  F2FP.BF16.F32.PACK_AB R137, R137, R100 ;  /* 0x000000648989723e */ /* 0x000fc800000010ff */
[----:B------:R-:W2:Y:S01]  /*bb30*/  MUFU.EX2 R94, R94 ;  /* 0x0000005e005e7308 */ /* 0x000ea20000000800 */
[----:B----4-:R-:W-:Y:S01]  /*bb40*/  FADD.FTZ R5, R102, R5 ;  /* 0x0000000566057221 */ /* 0x010fe20000010000 */
[C---:B0-----:R-:W-:Y:S01]  /*bb50*/  FADD.FTZ R8, R97.reuse, R96 ;  /* 0x0000006061087221 */ /* 0x041fe20000010000 */
[----:B------:R-:W-:Y:S02]  /*bb60*/  F2FP.BF16.F32.PACK_AB R138, R97, R138 ;  /* 0x0000008a618a723e */ /* 0x000fe400000010ff */
[C---:B--2---:R-:W-:Y:S01]  /*bb70*/  FADD.FTZ R5, R94.reuse, R5 ;  /* 0x000000055e057221 */ /* 0x044fe20000010000 */
[----:B------:R-:W-:Y:S01]  /*bb80*/  F2FP.BF16.F32.PACK_AB R139, R94, R102 ;  /* 0x000000665e8b723e */ /* 0x000fe200000010ff */
[----:B-1----:R-:W-:Y:S06]  /*bb90*/  @P1 BRA `(.L_x_1132) ;  /* 0xffffffd000d41947 */ /* 0x002fec000383ffff */
.L_x_1115:
        /* <DEDUP_REMOVED lines=67> */
.L_x_1133:
[----:B------:R-:W-:Y:S01]  /*bfd0*/  ULEA UR5, UR36, UR38, 0x3 ;  /* 0x0000002624057291 */ /* 0x000fe2000f8e183f */
[----:B------:R-:W-:-:S05]  /*bfe0*/  IMAD.U32 R0, RZ, RZ, UR37 ;  /* 0x00000025ff007e24 */ /* 0x000fca000f8e00ff */
[----:B------:R-:W-:-:S04]  /*bff0*/  SHF.L.U32 R0, R0, 0x1f, RZ ;  /* 0x0000001f00007819 */ /* 0x000fc800000006ff */
[----:B------:R0:W1:Y:S01]  /*c000*/  SYNCS.PHASECHK.TRANS64.TRYWAIT P1, [UR5+0x2a850], R0 ;  /* 0x02a85000ff0075a7 */ /* 0x0000620008020145 */
[----:B------:R-:W-:Y:S05]  /*c010*/  @!P0 BRA `(.L_x_1134) ;  /* 0x0000000000048947 */ /* 0x000fea0003800000 */
[----:B------:R-:W-:Y:S01]  /*c020*/  BPT.TRAP 0x1 ;  /* 0x000000040000795c */ /* 0x000fe20000300000 */
.L_x_1134:
[----:B-1----:R-:W-:Y:S05]  /*c030*/  @P1 BRA `(.L_x_1135) ;  /* 0x0000000000081947 */ /* 0x002fea0003800000 */
[----:B------:R-:W1:Y:S02]  /*c040*/  SYNCS.PHASECHK.TRANS64.TRYWAIT P0, [UR5+0x2a850], R0 ;  /* 0x02a85000ff0075a7 */ /* 0x000e640008000145 */
[----:B-1----:R-:W-:Y:S05]  /*c050*/  @!P0 BRA `(.L_x_1136) ;  /* 0x0000007c00548947 */ /* 0x002fea0003800000 */
.L_x_1135:
[----:B------:R-:W-:Y:S01]  /*c060*/  UIADD3 UR38, UR38, 0x400, URZ ;  /* 0x0000040026267890 */ /* 0x000fe2000fffe03f */
[----:B------:R-:W-:Y:S01]  /*c070*/  WARPGROUP.ARRIVE ;  /* 0x00000000000079c5 */ /* 0x000fe20000000000 */
[----:B------:R-:W-:Y:S01]  /*c080*/  UMOV UR7, 0x40000040 ;  /* 0x4000004000077882 */ /* 0x000fe20000000000 */
[----:B-1----:R-:W1:Y:S01]  /*c090*/  SHFL.BFLY PT, R7, R8, 0x2, 0x1f ;  /* 0x0c401f0008077f89 */ /* 0x002e6200000e0000 */
[----:B------:R-:W-:Y:S01]  /*c0a0*/  USHF.R.U32.HI UR38, URZ, 0x4, UR38 ;  /* 0x000000043f267899 */ /* 0x000fe20008011626 */
[----:B------:R-:W-:Y:S02]  /*c0b0*/  VIADD R169, R169, 0x1 ;  /* 0x00000001a9a97836 */ /* 0x000fe40000000000 */
[----:B0-----:R-:W0:Y:S01]  /*c0c0*/  SHFL.BFLY PT, R0, R5, 0x2, 0x1f ;  /* 0x0c401f0005007f89 */ /* 0x001e2200000e0000 */
[----:B------:R-:W-:Y:S01]  /*c0d0*/  ULOP3.LUT UR38, UR38, 0x3fff, URZ, 0xc0, !UPT ;  /* 0x00003fff26267892 */ /* 0x000fe2000f8ec03f */
[----:B------:R-:W2:Y:S03]  /*c0e0*/  S2R R14, SR_TID.X ;  /* 0x00000000000e7919 */ /* 0x000ea60000002100 */
        /* <DEDUP_REMOVED lines=9> */
[----:B------:R-:W-:Y:S01]  /*c180*/  USEL UR36, UR36, URZ, UP0 ;  /* 0x0000003f24247287 */ /* 0x000fe20008000000 */
[----:B0-----:R-:W-:Y:S01]  /*c190*/  FADD.FTZ R2, R0, R5 ;  /* 0x0000000500027221 */ /* 0x001fe20000010000 */
[----:B------:R-:W-:Y:S01]  /*c1a0*/  CS2R R4, SRZ ;  /* 0x0000000000047805 */ /* 0x000fe2000001ff00 */
[----:B------:R-:W0:Y:S04]  /*c1b0*/  SHFL.BFLY PT, R0, R7, 0x1, 0x1f ;  /* 0x0c201f0007007f89 */ /* 0x000e2800000e0000 */
[----:B------:R-:W1:Y:S01]  /*c1c0*/  SHFL.BFLY PT, R11, R2, 0x1, 0x1f ;  /* 0x0c201f00020b7f89 */ /* 0x000e6200000e0000 */
[----:B--2---:R-:W-:Y:S01]  /*c1d0*/  LOP3.LUT P2, RZ, R14, 0x7f, RZ, 0xc0, !PT ;  /* 0x0000007f0eff7812 */ /* 0x004fe2000784c0ff */
[----:B0-----:R-:W-:Y:S01]  /*c1e0*/  FADD.FTZ R12, R7, R0 ;  /* 0x00000000070c7221 */ /* 0x001fe20000010000 */
[----:B------:R-:W-:-:S02]  /*c1f0*/  IMAD.U32 R7, RZ, RZ, UR5 ;  /* 0x00000005ff077e24 */ /* 0x000fc4000f8e00ff */
[----:B------:R-:W-:Y:S02]  /*c200*/  IMAD.MOV.U32 R0, RZ, RZ, -0x800000 ;  /* 0xff800000ff007424 */ /* 0x000fe400078e00ff */
[----:B-1----:R-:W-:Y:S01]  /*c210*/  FADD.FTZ R13, R2, R11 ;  /* 0x0000000b020d7221 */ /* 0x002fe20000010000 */
[----:B------:R-:W-:-:S06]  /*c220*/  FSETP.NE.FTZ.AND P0, PT, R12, RZ, PT ;  /* 0x000000ff0c00720b */ /* 0x000fcc0003f15000 */
[----:B------:R-:W-:Y:S02]  /*c230*/  @!P2 VIADD R7, R7, 0x2a860 ;  /* 0x0002a8600707a836 */ /* 0x000fe40000000000 */
[----:B------:R-:W-:Y:S01]  /*c240*/  IMAD.MOV.U32 R2, RZ, RZ, -0x800000 ;  /* 0xff800000ff027424 */ /* 0x000fe200078e00ff */
[----:B------:R-:W-:Y:S02]  /*c250*/  FSETP.NE.FTZ.AND P1, PT, R13, RZ, PT ;  /* 0x000000ff0d00720b */ /* 0x000fe40003f35000 */
[----:B------:R-:W-:Y:S02]  /*c260*/  @!P2 PRMT R7, RZ, 0x654, R7 ;  /* 0x00000654ff07a816 */ /* 0x000fe40000000007 */
[----:B------:R-:W0:Y:S01]  /*c270*/  @P0 MUFU.LG2 R11, R12 ;  /* 0x0000000c000b0308 */ /* 0x000e220000000c00 */
[----:B------:R-:W-:-:S08]  /*c280*/  @P0 FMUL.FTZ R6, R10, 0.69314718246459960938 ;  /* 0x3f3172180a060820 */ /* 0x000fd00000410000 */
[----:B------:R-:W-:Y:S01]  /*c290*/  @P1 FMUL.FTZ R15, R10, 0.69314718246459960938 ;  /* 0x3f3172180a0f1820 */ /* 0x000fe20000410000 */
[----:B------:R-:W1:Y:S08]  /*c2a0*/  @P1 MUFU.LG2 R8, R13 ;  /* 0x0000000d00081308 */ /* 0x000e700000000c00 */
[----:B------:R-:W2:Y:S01]  /*c2b0*/  @P0 MUFU.RCP R4, R12 ;  /* 0x0000000c00040308 */ /* 0x000ea20000001000 */
[----:B0-----:R-:W-:-:S04]  /*c2c0*/  @P0 FMUL.FTZ R11, R11, 0.69314718246459960938 ;  /* 0x3f3172180b0b0820 */ /* 0x001fc80000410000 */
[----:B------:R-:W-:Y:S01]  /*c2d0*/  @P0 FFMA.FTZ R2, R6, R3, R11 ;  /* 0x0000000306020223 */ /* 0x000fe2000001000b */
[----:B------:R-:W-:Y:S02]  /*c2e0*/  PLOP3.LUT P0, PT, PT, PT, PT, 0x8, 0x0 ;  /* 0x000000000000781c */ /* 0x000fe40003f0e170 */
[----:B------:R-:W0:Y:S01]  /*c2f0*/  @P1 MUFU.RCP R5, R13 ;  /* 0x0000000d00051308 */ /* 0x000e220000001000 */
[----:B-1----:R-:W-:-:S04]  /*c300*/  @P1 FMUL.FTZ R8, R8, 0.69314718246459960938 ;  /* 0x3f31721808081820 */ /* 0x002fc80000410000 */
        /* <DEDUP_REMOVED lines=28> */
[-C--:B--2---:R-:W-:Y:S01]  /*c4d0*/  FMUL.FTZ R89, R28, R4.reuse ;  /* 0x000000041c597220 */ /* 0x084fe20000410000 */
        /* <DEDUP_REMOVED lines=32> */
[-C--:B0-----:R-:W-:Y:S01]  /*c6e0*/  FMUL.FTZ R29, R26, R5.reuse ;  /* 0x000000051a1d7220 */ /* 0x081fe20000410000 */
[-C--:B------:R-:W-:Y:S01]  /*c6f0*/  FMUL.FTZ R8, R27, R5.reuse ;  /* 0x000000051b087220 */ /* 0x080fe20000410000 */
[-C--:B------:R-:W-:Y:S01]  /*c700*/  FMUL.FTZ R30, R30, R5.reuse ;  /* 0x000000051e1e7220 */ /* 0x080fe20000410000 */
[-C--:B-1----:R-:W-:Y:S01]  /*c710*/  FMUL.FTZ R7, R31, R5.reuse ;  /* 0x000000051f077220 */ /* 0x082fe20000410000 */
        /* <DEDUP_REMOVED lines=28> */
.L_x_1066:
[----:B------:R-:W0:Y:S01]  /*c8e0*/  S2R R4, SR_CgaCtaId ;  /* 0x0000000000047919 */ /* 0x000e220000008800 */
[----:B------:R-:W-:Y:S01]  /*c8f0*/  MOV R3, 0x400 ;  /* 0x0000040000037802 */ /* 0x000fe20000000f00 */
[----:B------:R-:W-:Y:S01]  /*c900*/  BSSY B0, `(.L_x_1137) ;  /* 0x00001d3000007945 */ /* 0x000fe20003800000 */
[----:B------:R-:W-:Y:S02]  /*c910*/  BAR.SYNC.DEFER_BLOCKING 0x5, 0x120 ;  /* 0x0144800000007b1d */ /* 0x000fe40000010000 */
[----:B0-----:R-:W-:-:S05]  /*c920*/  LEA R3, R4, R3, 0x18 ;  /* 0x0000000304037211 */ /* 0x001fca00078ec0ff */
[----:B------:R0:W1:Y:S01]  /*c930*/  LDS.128 R160, [R3+0x2a8d0] ;  /* 0x02a8d00003a07984 */ /* 0x0000620000000c00 */
[----:B------:R-:W-:Y:S06]  /*c940*/  BAR.ARV 0x4, 0x120 ;  /* 0x0104800000007b1d */ /* 0x000fec0000002000 */
[----:B------:R-:W-:Y:S05]  /*c950*/  @P0 BRA `(.L_x_1138) ;  /* 0x0000001000c00947 */ /* 0x000fea0003800000 */
[----:B------:R-:W2:Y:S01]  /*c960*/  S2R R4, SR_SWINHI ;  /* 0x0000000000047919 */ /* 0x000ea20000002f00 */
[----:B------:R-:W-:Y:S02]  /*c970*/  F2FP.BF16.F32.PACK_AB R6, R6, R89 ;  /* 0x000000590606723e */ /* 0x000fe400000010ff */
[----:B------:R-:W-:Y:S01]  /*c980*/  F2FP.BF16.F32.PACK_AB R7, R7, R30 ;  /* 0x0000001e0707723e */ /* 0x000fe200000010ff */
[----:B------:R-:W-:Y:S01]  /*c990*/  BAR.SYNC.DEFER_BLOCKING 0x1, 0x100 ;  /* 0x0044000000007b1d */ /* 0x000fe20000010000 */
        /* <DEDUP_REMOVED lines=10> */
[----:B------:R-:W-:Y:S02]  /*ca40*/  MOV R16, R3 ;  /* 0x0000000300107202 */ /* 0x000fe40000000f00 */
[----:B--2---:R-:W-:-:S03]  /*ca50*/  MOV R17, R4 ;  /* 0x0000000400117202 */ /* 0x004fc60000000f00 */
[----:B------:R-:W-:-:S03]  /*ca60*/  IMAD.WIDE R4, R173, 0x2, R16 ;  /* 0x00000002ad047825 */ /* 0x000fc600078e0210 */
[C---:B------:R-:W-:Y:S02]  /*ca70*/  LOP3.LUT R9, R4.reuse, 0x380, RZ, 0xc0, !PT ;  /* 0x0000038004097812 */ /* 0x040fe400078ec0ff */
[C---:B------:R-:W-:Y:S02]  /*ca80*/  IADD3 R23, P6, R4.reuse, 0x20, RZ ;  /* 0x0000002004177810 */ /* 0x040fe40007fde0ff */
[----:B------:R-:W-:Y:S02]  /*ca90*/  SHF.R.U64 R9, R9, 0x3, RZ ;  /* 0x0000000309097819 */ /* 0x000fe400000012ff */
[----:B------:R-:W-:Y:S01]  /*caa0*/  LOP3.LUT R12, R23, 0x380, RZ, 0xc0, !PT ;  /* 0x00000380170c7812 */ /* 0x000fe200078ec0ff */
[----:B------:R-:W-:Y:S01]  /*cab0*/  IMAD.X R27, RZ, RZ, R5, P6 ;  /* 0x000000ffff1b7224 */ /* 0x000fe200030e0605 */
[C---:B------:R-:W-:Y:S02]  /*cac0*/  IADD3 R31, P5, R4.reuse, 0x40, RZ ;  /* 0x00000040041f7810 */ /* 0x040fe40007fbe0ff */
[----:B------:R-:W-:-:S02]  /*cad0*/  IADD3 R93, P4, R4, 0x60, RZ ;  /* 0x00000060045d7810 */ /* 0x000fc40007f9e0ff */
[C---:B------:R-:W-:Y:S01]  /*cae0*/  IADD3 R95, P3, R4.reuse, 0x4000, RZ ;  /* 0x00004000045f7810 */ /* 0x040fe20007f7e0ff */
[--C-:B------:R-:W-:Y:S01]  /*caf0*/  IMAD.X R25, RZ, RZ, R5.reuse, P5 ;  /* 0x000000ffff197224 */ /* 0x100fe200028e0605 */
[C---:B------:R-:W-:Y:S01]  /*cb00*/  IADD3 R97, P2, R4.reuse, 0x4020, RZ ;  /* 0x0000402004617810 */ /* 0x040fe20007f5e0ff */
[--C-:B------:R-:W-:Y:S01]  /*cb10*/  IMAD.X R21, RZ, RZ, R5.reuse, P4 ;  /* 0x000000ffff157224 */ /* 0x100fe200020e0605 */
[C---:B------:R-:W-:Y:S01]  /*cb20*/  IADD3 R99, P1, R4.reuse, 0x4040, RZ ;  /* 0x0000404004637810 */ /* 0x040fe20007f3e0ff */
[--C-:B------:R-:W-:Y:S01]  /*cb30*/  IMAD.X R15, RZ, RZ, R5.reuse, P3 ;  /* 0x000000ffff0f7224 */ /* 0x100fe200018e0605 */
[----:B------:R-:W-:Y:S01]  /*cb40*/  IADD3 R88, P0, R4, 0x4060, RZ ;  /* 0x0000406004587810 */ /* 0x000fe20007f1e0ff */
[--C-:B------:R-:W-:Y:S01]  /*cb50*/  IMAD.X R13, RZ, RZ, R5.reuse, P2 ;  /* 0x000000ffff0d7224 */ /* 0x100fe200010e0605 */
[----:B------:R-:W-:Y:S01]  /*cb60*/  LOP3.LUT R4, R9, R4, RZ, 0x3c, !PT ;  /* 0x0000000409047212 */ /* 0x000fe200078e3cff */
[--C-:B------:R-:W-:Y:S01]  /*cb70*/  IMAD.X R11, RZ, RZ, R5.reuse, P1 ;  /* 0x000000ffff0b7224 */ /* 0x100fe200008e0605 */
[----:B------:R-:W-:Y:S01]  /*cb80*/  SHF.R.U64 R12, R12, 0x3, RZ ;  /* 0x000000030c0c7819 */ /* 0x000fe200000012ff */
[----:B------:R-:W-:Y:S01]  /*cb90*/  IMAD.X R9, RZ, RZ, R5, P0 ;  /* 0x000000ffff097224 */ /* 0x000fe200000e0605 */
[----:B------:R-:W-:-:S02]  /*cba0*/  MOV R92, R4 ;  /* 0x00000004005c7202 */ /* 0x000fc40000000f00 */
[----:B------:R-:W-:Y:S02]  /*cbb0*/  F2FP.BF16.F32.PACK_AB R5, R8, R29 ;  /* 0x0000001d0805723e */ /* 0x000fe400000010ff */
[----:B------:R-:W-:Y:S02]  /*cbc0*/  LOP3.LUT R26, R12, R23, RZ, 0x3c, !PT ;  /* 0x000000170c1a7212 */ /* 0x000fe400078e3cff */
[----:B------:R-:W-:Y:S02]  /*cbd0*/  F2FP.BF16.F32.PACK_AB R4, R10, R91 ;  /* 0x0000005b0a04723e */ /* 0x000fe400000010ff */
[----:B------:R-:W-:Y:S02]  /*cbe0*/  LOP3.LUT R8, R97, 0x380, RZ, 0xc0, !PT ;  /* 0x0000038061087812 */ /* 0x000fe400078ec0ff */
[----:B------:R-:W-:Y:S01]  /*cbf0*/  LOP3.LUT R10, R99, 0x380, RZ, 0xc0, !PT ;  /* 0x00000380630a7812 */ /* 0x000fe200078ec0ff */
[----:B------:R2:W-:Y:S01]  /*cc00*/  STSM.16.M88.4 [R92], R4 ;  /* 0x000000045c007844 */ /* 0x0005e20000000200 */
[----:B------:R-:W-:-:S02]  /*cc10*/  LOP3.LUT R23, R88, 0x380, RZ, 0xc0, !PT ;  /* 0x0000038058177812 */ /* 0x000fc400078ec0ff */
[----:B------:R-:W-:Y:S02]  /*cc20*/  LOP3.LUT R14, R31, 0x380, RZ, 0xc0, !PT ;  /* 0x000003801f0e7812 */ /* 0x000fe400078ec0ff */
[----:B------:R-:W-:Y:S02]  /*cc30*/  LOP3.LUT R72, R95, 0x380, RZ, 0xc0, !PT ;  /* 0x000003805f487812 */ /* 0x000fe400078ec0ff */
[----:B------:R-:W-:Y:S02]  /*cc40*/  SHF.R.U64 R8, R8, 0x3, RZ ;  /* 0x0000000308087819 */ /* 0x000fe400000012ff */
[----:B------:R-:W-:Y:S02]  /*cc50*/  SHF.R.U64 R10, R10, 0x3, RZ ;  /* 0x000000030a0a7819 */ /* 0x000fe400000012ff */
[----:B------:R-:W-:Y:S02]  /*cc60*/  SHF.R.U64 R23, R23, 0x3, RZ ;  /* 0x0000000317177819 */ /* 0x000fe400000012ff */
[----:B------:R-:W-:-:S02]  /*cc70*/  SHF.R.U64 R14, R14, 0x3, RZ ;  /* 0x000000030e0e7819 */ /* 0x000fc400000012ff */
[----:B------:R-:W-:Y:S02]  /*cc80*/  SHF.R.U64 R72, R72, 0x3, RZ ;  /* 0x0000000348487819 */ /* 0x000fe400000012ff */
[----:B------:R-:W-:Y:S02]  /*cc90*/  LOP3.LUT R12, R8, R97, RZ, 0x3c, !PT ;  /* 0x00000061080c7212 */ /* 0x000fe400078e3cff */
[----:B------:R-:W-:Y:S02]  /*cca0*/  LOP3.LUT R10, R10, R99, RZ, 0x3c, !PT ;  /* 0x000000630a0a7212 */ /* 0x000fe400078e3cff */
[----:B------:R-:W-:Y:S02]  /*ccb0*/  LOP3.LUT R8, R23, R88, RZ, 0x3c, !PT ;  /* 0x0000005817087212 */ /* 0x000fe400078e3cff */
[----:B------:R-:W-:Y:S02]  /*ccc0*/  LOP3.LUT R24, R14, R31, RZ, 0x3c, !PT ;  /* 0x0000001f0e187212 */ /* 0x000fe400078e3cff */
[----:B------:R-:W-:-:S02]  /*ccd0*/  LOP3.LUT R14, R72, R95, RZ, 0x3c, !PT ;  /* 0x0000005f480e7212 */ /* 0x000fc400078e3cff */
[----:B------:R-:W-:Y:S01]  /*cce0*/  MOV R72, R10 ;  /* 0x0000000a00487202 */ /* 0x000fe20000000f00 */
[----:B------:R-:W3:Y:S01]  /*ccf0*/  LDC.64 R94, c[0x0][0xbd8] ;  /* 0x0002f600ff5e7b82 */ /* 0x000ee20000000a00 */
[----:B------:R-:W-:Y:S02]  /*cd00*/  MOV R23, R8 ;  /* 0x0000000800177202 */ /* 0x000fe40000000f00 */
[----:B------:R-:W-:Y:S02]  /*cd10*/  MOV R29, R26 ;  /* 0x0000001a001d7202 */ /* 0x000fe40000000f00 */
[----:B------:R-:W-:Y:S02]  /*cd20*/  F2FP.BF16.F32.PACK_AB R8, R33, R32 ;  /* 0x000000202108723e */ /* 0x000fe400000010ff */
[----:B------:R-:W-:Y:S02]  /*cd30*/  F2FP.BF16.F32.PACK_AB R9, R35, R34 ;  /* 0x000000222309723e */ /* 0x000fe400000010ff */
[----:B------:R-:W-:-:S02]  /*cd40*/  F2FP.BF16.F32.PACK_AB R10, R37, R36 ;  /* 0x00000024250a723e */ /* 0x000fc400000010ff */
[----:B------:R-:W-:Y:S02]  /*cd50*/  F2FP.BF16.F32.PACK_AB R11, R39, R38 ;  /* 0x00000026270b723e */ /* 0x000fe400000010ff */
[----:B------:R-:W-:Y:S02]  /*cd60*/  MOV R31, R24 ;  /* 0x00000018001f7202 */ /* 0x000fe40000000f00 */
[----:B--2---:R-:W-:Y:S01]  /*cd70*/  F2FP.BF16.F32.PACK_AB R4, R41, R40 ;  /* 0x000000282904723e */ /* 0x004fe200000010ff */
[----:B------:R-:W-:Y:S01]  /*cd80*/  STSM.16.M88.4 [R29], R8 ;  /* 0x000000081d007844 */ /* 0x000fe20000000200 */
[----:B------:R-:W-:Y:S02]  /*cd90*/  F2FP.BF16.F32.PACK_AB R5, R43, R42 ;  /* 0x0000002a2b05723e */ /* 0x000fe400000010ff */
[----:B------:R-:W-:Y:S02]  /*cda0*/  F2FP.BF16.F32.PACK_AB R6, R45, R44 ;  /* 0x0000002c2d06723e */ /* 0x000fe400000010ff */
[----:B------:R-:W-:-:S02]  /*cdb0*/  F2FP.BF16.F32.PACK_AB R7, R47, R46 ;  /* 0x0000002e2f07723e */ /* 0x000fc400000010ff */
[----:B------:R-:W-:Y:S02]  /*cdc0*/  LOP3.LUT R20, R93, 0x380, RZ, 0xc0, !PT ;  /* 0x000003805d147812 */ /* 0x000fe400078ec0ff */
[----:B------:R-:W-:Y:S01]  /*cdd0*/  MOV R89, R14 ;  /* 0x0000000e00597202 */ /* 0x000fe20000000f00 */
[----:B------:R2:W-:Y:S01]  /*cde0*/  STSM.16.M88.4 [R31], R4 ;  /* 0x000000041f007844 */ /* 0x0005e20000000200 */
[----:B------:R-:W-:Y:S02]  /*cdf0*/  SHF.R.U64 R20, R20, 0x3, RZ ;  /* 0x0000000314147819 */ /* 0x000fe400000012ff */
[----:B------:R-:W-:Y:S02]  /*ce00*/  MOV R88, R12 ;  /* 0x0000000c00587202 */ /* 0x000fe40000000f00 */
[----:B------:R-:W-:Y:S02]  /*ce10*/  LOP3.LUT R20, R20, R93, RZ, 0x3c, !PT ;  /* 0x0000005d14147212 */ /* 0x000fe400078e3cff */
[----:B------:R-:W-:-:S02]  /*ce20*/  F2FP.BF16.F32.PACK_AB R12, R49, R48 ;  /* 0x00000030310c723e */ /* 0x000fc400000010ff */
[----:B------:R-:W-:Y:S02]  /*ce30*/  F2FP.BF16.F32.PACK_AB R24, R57, R56 ;  /* 0x000000383918723e */ /* 0x000fe400000010ff */
[----:B------:R-:W-:Y:S02]  /*ce40*/  F2FP.BF16.F32.PACK_AB R25, R59, R58 ;  /* 0x0000003a3b19723e */ /* 0x000fe400000010ff */
[----:B------:R-:W-:Y:S02]  /*ce50*/  F2FP.BF16.F32.PACK_AB R26, R61, R60 ;  /* 0x0000003c3d1a723e */ /* 0x000fe400000010ff */
[----:B------:R-:W-:Y:S01]  /*ce60*/  F2FP.BF16.F32.PACK_AB R27, R63, R62 ;  /* 0x0000003e3f1b723e */ /* 0x000fe200000010ff */
[----:B--2---:R-:W2:Y:S01]  /*ce70*/  LDC.64 R4, c[0x0][0xbe0] ;  /* 0x0002f800ff047b82 */ /* 0x004ea20000000a00 */
[----:B------:R-:W-:Y:S01]  /*ce80*/  MOV R90, R20 ;  /* 0x00000014005a7202 */ /* 0x000fe20000000f00 */
[----:B------:R-:W-:Y:S01]  /*ce90*/  IMAD.MOV.U32 R49, RZ, RZ, RZ ;  /* 0x000000ffff317224 */ /* 0x000fe200078e00ff */
[----:B------:R-:W-:-:S02]  /*cea0*/  F2FP.BF16.F32.PACK_AB R13, R51, R50 ;  /* 0x00000032330d723e */ /* 0x000fc400000010ff */
[----:B------:R-:W-:Y:S02]  /*ceb0*/  F2FP.BF16.F32.PACK_AB R14, R53, R52 ;  /* 0x00000034350e723e */ /* 0x000fe400000010ff */
[----:B------:R-:W-:Y:S01]  /*cec0*/  F2FP.BF16.F32.PACK_AB R15, R55, R54 ;  /* 0x00000036370f723e */ /* 0x000fe200000010ff */
[----:B------:R-:W4:Y:S01]  /*ced0*/  LDC.64 R20, c[0x0][0xbd8] ;  /* 0x0002f600ff147b82 */ /* 0x000f220000000a00 */
[----:B------:R-:W-:Y:S02]  /*cee0*/  F2FP.BF16.F32.PACK_AB R29, R75, R74 ;  /* 0x0000004a4b1d723e */ /* 0x000fe400000010ff */
[----:B------:R-:W-:Y:S01]  /*cef0*/  F2FP.BF16.F32.PACK_AB R31, R79, R78 ;  /* 0x0000004e4f1f723e */ /* 0x000fe200000010ff */
[----:B------:R0:W-:Y:S01]  /*cf00*/  STSM.16.M88.4 [R90], R12 ;  /* 0x0000000c5a007844 */ /* 0x0001e20000000200 */
[----:B---3--:R-:W-:-:S03]  /*cf10*/  ISETP.NE.U32.AND P0, PT, R94, RZ, PT ;  /* 0x000000ff5e00720c */ /* 0x008fc60003f05070 */
[----:B------:R0:W-:Y:S01]  /*cf20*/  STSM.16.M88.4 [R89], R24 ;  /* 0x0000001859007844 */ /* 0x0001e20000000200 */
[----:B------:R-:W3:Y:S01]  /*cf30*/  LDC R47, c[0x0][0xa88] ;  /* 0x0002a200ff2f7b82 */ /* 0x000ee20000000800 */
[----:B------:R-:W-:Y:S02]  /*cf40*/  ISETP.NE.AND.EX P0, PT, R95, RZ, PT, P0 ;  /* 0x000000ff5f00720c */ /* 0x000fe40003f05300 */
[----:B------:R0:W-:Y:S01]  /*cf50*/  STSM.16.M88.4 [R88], R64 ;  /* 0x0000004058007844 */ /* 0x0001e20000000200 */
[----:B--2---:R-:W-:-:S03]  /*cf60*/  ISETP.NE.U32.AND P1, PT, R4, RZ, PT ;  /* 0x000000ff0400720c */ /* 0x004fc60003f25070 */
[----:B------:R0:W-:Y:S01]  /*cf70*/  STSM.16.M88.4 [R72], R28 ;  /* 0x0000001c48007844 */ /* 0x0001e20000000200 */
[----:B------:R-:W-:-:S03]  /*cf80*/  ISETP.NE.AND.EX P1, PT, R5, RZ, PT, P1 ;  /* 0x000000ff0500720c */ /* 0x000fc60003f25310 */
[----:B------:R0:W-:Y:S01]  /*cf90*/  STSM.16.M88.4 [R23], R80 ;  /* 0x0000005017007844 */ /* 0x0001e20000000200 */
[----:B----4-:R-:W-:Y:S01]  /*cfa0*/  IMAD.WIDE R20, R167, 0x4, R20 ;  /* 0x00000004a7147825 */ /* 0x010fe200078e0214 */
[----:B------:R-:W-:Y:S08]  /*cfb0*/  BAR.SYNC.DEFER_BLOCKING 0x1, 0x100 ;  /* 0x0044000000007b1d */ /* 0x000ff00000010000 */
[----:B------:R-:W2:Y:S01]  /*cfc0*/  @P1 LDC.64 R4, c[0x0][0xbe0] ;  /* 0x0002f800ff041b82 */ /* 0x000ea20000000a00 */
[----:B------:R0:W5:Y:S01]  /*cfd0*/  @P0 LDG.E R49, desc[UR60][R20.64] ;  /* 0x0000003c14310981 */ /* 0x000162000c1e1900 */
[----:B------:R-:W-:-:S04]  /*cfe0*/  IMAD R7, R164, 0x40, R22 ;  /* 0x00000040a4077824 */ /* 0x000fc800078e0216 */
[----:B------:R-:W-:-:S04]  /*cff0*/  IMAD.WIDE R16, R7, 0x2, R16 ;  /* 0x0000000207107825 */ /* 0x000fc800078e0210 */
[----:B--2---:R-:W-:-:S05]  /*d000*/  @P1 IMAD.WIDE R4, R167, 0x4, R4 ;  /* 0x00000004a7041825 */ /* 0x004fca00078e0204 */
[----:B---3--:R0:W5:Y:S01]  /*d010*/  @P1 LDG.E R47, desc[UR60][R4.64] ;  /* 0x0000003c042f1981 */ /* 0x008162000c1e1900 */
[----:B------:R-:W-:Y:S05]  /*d020*/  @P1 BRA `(.L_x_1139) ;  /* 0x0000000000101947 */ /* 0x000fea0003800000 */
[----:B------:R-:W-:Y:S05]  /*d030*/  @!P0 BRA `(.L_x_1139) ;  /* 0x00000000000c8947 */ /* 0x000fea0003800000 */
[----:B0-----:R-:W2:Y:S04]  /*d040*/  LDG.E R4, desc[UR60][R20.64] ;  /* 0x0000003c14047981 */ /* 0x001ea8000c1e1900 */
[----:B-----5:R-:W2:Y:S02]  /*d050*/  LDG.E R47, desc[UR60][R20.64+0x4] ;  /* 0x0000043c142f7981 */ /* 0x020ea4000c1e1900 */
[----:B--2---:R-:W-:-:S07]  /*d060*/  IMAD.IADD R47, R47, 0x1, -R4 ;  /* 0x000000012f2f7824 */ /* 0x004fce00078e0a04 */
.L_x_1139:
[----:B------:R-:W-:Y:S01]  /*d070*/  SHF.R.S32.HI R46, RZ, 0x1f, R166 ;  /* 0x0000001fff2e7819 */ /* 0x000fe200000114a6 */
[----:B------:R-:W-:Y:S01]  /*d080*/  ULDC.64 UR4, c[0x0][0xb70] ;  /* 0x0002dc0000047ab9 */ /* 0x000fe20000000a00 */
[--C-:B0----5:R-:W-:Y:S01]  /*d090*/  SHF.R.S32.HI R21, RZ, 0x1f, R49.reuse ;  /* 0x0000001fff157819 */ /* 0x121fe20000011431 */
[----:B------:R-:W-:Y:S01]  /*d0a0*/  IMAD.MOV.U32 R20, RZ, RZ, R49 ;  /* 0x000000ffff147224 */ /* 0x000fe200078e0031 */
[----:B------:R-:W-:Y:S01]  /*d0b0*/  SHF.R.S32.HI R6, RZ, 0x1f, R167 ;  /* 0x0000001fff067819 */ /* 0x000fe200000114a7 */
[----:B------:R-:W-:Y:S01]  /*d0c0*/  IMAD R5, R46, UR4, RZ ;  /* 0x000000042e057c24 */ /* 0x000fe2000f8e02ff */
[----:B------:R-:W-:Y:S01]  /*d0d0*/  SEL R51, R167, RZ, !P0 ;  /* 0x000000ffa7337207 */ /* 0x000fe20004000000 */
[----:B------:R-:W-:Y:S01]  /*d0e0*/  IMAD R11, R168, 0x80, R171 ;  /* 0x00000080a80b7824 */ /* 0x000fe200078e02ab */
[----:B------:R-:W-:Y:S01]  /*d0f0*/  SEL R48, R6, RZ, !P0 ;  /* 0x000000ff06307207 */ /* 0x000fe20004000000 */
[----:B------:R-:W-:Y:S01]  /*d100*/  IMAD R7, R166, UR5, R5 ;  /* 0x00000005a6077c24 */ /* 0x000fe2000f8e0205 */
[----:B------:R-:W-:Y:S01]  /*d110*/  IADD3 R9, P6, R16, 0x3000, RZ ;  /* 0x0000300010097810 */ /* 0x000fe20007fde0ff */
[----:B------:R-:W-:Y:S01]  /*d120*/  IMAD.WIDE.U32 R4, R166, UR4, R20 ;  /* 0x00000004a6047c25 */ /* 0x000fe2000f8e0014 */
[----:B------:R-:W-:Y:S01]  /*d130*/  ULDC.64 UR4, c[0x0][0xb78] ;  /* 0x0002de0000047ab9 */ /* 0x000fe20000000a00 */
[----:B------:R-:W-:-:S02]  /*d140*/  IADD3 R13, P2, R16, 0x2000, RZ ;  /* 0x00002000100d7810 */ /* 0x000fc40007f5e0ff */
[----:B------:R-:W-:Y:S01]  /*d150*/  IMAD.IADD R5, R5, 0x1, R7 ;  /* 0x0000000105057824 */ /* 0x000fe200078e0207 */
[----:B------:R-:W-:Y:S01]  /*d160*/  IADD3 R29, P1, R16, 0x1000, RZ ;  /* 0x00001000101d7810 */ /* 0x000fe20007f3e0ff */
[----:B------:R-:W-:Y:S01]  /*d170*/  IMAD R7, R48, UR4, RZ ;  /* 0x0000000430077c24 */ /* 0x000fe2000f8e02ff */
[----:B------:R-:W-:Y:S01]  /*d180*/  LOP3.LUT R6, R9, 0x380, RZ, 0xc0, !PT ;  /* 0x0000038009067812 */ /* 0x000fe200078ec0ff */
[----:B------:R-:W-:Y:S01]  /*d190*/  IMAD.WIDE.U32 R4, R51, UR4, R4 ;  /* 0x0000000433047c25 */ /* 0x000fe2000f8e0004 */
[----:B------:R-:W-:Y:S02]  /*d1a0*/  LOP3.LUT R12, R13, 0x380, RZ, 0xc0, !PT ;  /* 0x000003800d0c7812 */ /* 0x000fe400078ec0ff */
[----:B------:R-:W-:Y:S01]  /*d1b0*/  LOP3.LUT R28, R29, 0x380, RZ, 0xc0, !PT ;  /* 0x000003801d1c7812 */ /* 0x000fe200078ec0ff */
[----:B------:R-:W-:Y:S01]  /*d1c0*/  IMAD R10, R51, UR5, R7 ;  /* 0x00000005330a7c24 */ /* 0x000fe2000f8e0207 */
[----:B------:R-:W-:Y:S01]  /*d1d0*/  SHF.R.S32.HI R7, RZ, 0x1f, R11 ;  /* 0x0000001fff077819 */ /* 0x000fe2000001140b */
[----:B------:R-:W-:Y:S01]  /*d1e0*/  ULDC.64 UR4, c[0x0][0xb40] ;  /* 0x0002d00000047ab9 */ /* 0x000fe20000000a00 */
[----:B------:R-:W-:-:S02]  /*d1f0*/  IADD3 R8, P0, R11, R4, RZ ;  /* 0x000000040b087210 */ /* 0x000fc40007f1e0ff */
[----:B------:R-:W-:Y:S02]  /*d200*/  SHF.R.U64 R6, R6, 0x3, RZ ;  /* 0x0000000306067819 */ /* 0x000fe400000012ff */
[----:B------:R-:W-:Y:S01]  /*d210*/  IADD3.X R7, R7, R5, R10, P0, !PT ;  /* 0x0000000507077210 */ /* 0x000fe200007fe40a */
[----:B------:R-:W-:Y:S01]  /*d220*/  IMAD.X R5, RZ, RZ, R17, P6 ;  /* 0x000000ffff057224 */ /* 0x000fe200030e0611 */
[----:B------:R-:W-:Y:S02]  /*d230*/  LEA R44, P0, R8, UR4, 0x2 ;  /* 0x00000004082c7c11 */ /* 0x000fe4000f8010ff */
[----:B------:R-:W-:Y:S02]  /*d240*/  SHF.R.U64 R12, R12, 0x3, RZ ;  /* 0x000000030c0c7819 */ /* 0x000fe400000012ff */
[----:B------:R-:W-:Y:S02]  /*d250*/  SHF.R.U64 R28, R28, 0x3, RZ ;  /* 0x000000031c1c7819 */ /* 0x000fe400000012ff */
[----:B------:R-:W-:Y:S01]  /*d260*/  LOP3.LUT R4, R6, R9, RZ, 0x3c, !PT ;  /* 0x0000000906047212 */ /* 0x000fe200078e3cff */
[----:B------:R-:W-:Y:S01]  /*d270*/  VIADD R6, R11, 0x8 ;  /* 0x000000080b067836 */ /* 0x000fe20000000000 */
[----:B------:R-:W-:Y:S01]  /*d280*/  LEA.HI.X R45, R8, UR5, R7, 0x2, P0 ;  /* 0x00000005082d7c11 */ /* 0x000fe200080f1407 */
[----:B------:R-:W-:Y:S01]  /*d290*/  ULDC.64 UR4, c[0x0][0xaa0] ;  /* 0x0002a80000047ab9 */ /* 0x000fe20000000a00 */
[----:B------:R-:W-:Y:S01]  /*d2a0*/  LOP3.LUT R12, R12, R13, RZ, 0x3c, !PT ;  /* 0x0000000d0c0c7212 */ /* 0x000fe200078e3cff */
[----:B------:R-:W-:Y:S01]  /*d2b0*/  IMAD.X R13, RZ, RZ, R17, P2 ;  /* 0x000000ffff0d7224 */ /* 0x000fe200010e0611 */
[----:B------:R-:W-:-:S02]  /*d2c0*/  LOP3.LUT P0, RZ, R170, 0x3, RZ, 0xc0, !PT ;  /* 0x00000003aaff7812 */ /* 0x000fc4000780c0ff */
[C---:B------:R-:W-:Y:S02]  /*d2d0*/  IADD3 R41, P5, R16.reuse, 0x4000, RZ ;  /* 0x0000400010297810 */ /* 0x040fe40007fbe0ff */
[C---:B------:R-:W-:Y:S02]  /*d2e0*/  IADD3 R33, P4, R16.reuse, 0x5000, RZ ;  /* 0x0000500010217810 */ /* 0x040fe40007f9e0ff */
[----:B------:R-:W-:Y:S02]  /*d2f0*/  IADD3 R25, P3, R16, 0x6000, RZ ;  /* 0x0000600010197810 */ /* 0x000fe40007f7e0ff */
[----:B------:R-:W-:Y:S01]  /*d300*/  LOP3.LUT R28, R28, R29, RZ, 0x3c, !PT ;  /* 0x0000001d1c1c7212 */ /* 0x000fe200078e3cff */
[----:B------:R-:W-:Y:S01]  /*d310*/  IMAD.X R29, RZ, RZ, R17, P1 ;  /* 0x000000ffff1d7224 */ /* 0x000fe200008e0611 */
[----:B------:R-:W-:Y:S02]  /*d320*/  IADD3 R7, P2, R16, 0x7000, RZ ;  /* 0x0000700010077810 */ /* 0x000fe40007f5e0ff */
[----:B------:R-:W-:-:S02]  /*d330*/  ISETP.GE.OR P1, PT, R11, R47, P0 ;  /* 0x0000002f0b00720c */ /* 0x000fc40000726670 */
[----:B------:R-:W-:Y:S02]  /*d340*/  LOP3.LUT R40, R41, 0x380, RZ, 0xc0, !PT ;  /* 0x0000038029287812 */ /* 0x000fe400078ec0ff */
[----:B------:R-:W-:Y:S02]  /*d350*/  LOP3.LUT R32, R33, 0x380, RZ, 0xc0, !PT ;  /* 0x0000038021207812 */ /* 0x000fe400078ec0ff */
[----:B------:R-:W-:Y:S02]  /*d360*/  LOP3.LUT R24, R25, 0x380, RZ, 0xc0, !PT ;  /* 0x0000038019187812 */ /* 0x000fe400078ec0ff */
[----:B------:R-:W-:Y:S02]  /*d370*/  LOP3.LUT R9, R16, 0x380, RZ, 0xc0, !PT ;  /* 0x0000038010097812 */ /* 0x000fe400078ec0ff */
[----:B------:R-:W-:Y:S02]  /*d380*/  ISETP.GE.OR P0, PT, R6, R47, P0 ;  /* 0x0000002f0600720c */ /* 0x000fe40000706670 */
[----:B------:R-:W-:Y:S01]  /*d390*/  LOP3.LUT R6, R7, 0x380, RZ, 0xc0, !PT ;  /* 0x0000038007067812 */ /* 0x000fe200078ec0ff */
[----:B------:R-:W-:Y:S01]  /*d3a0*/  @!P1 STG.E desc[UR60][R44.64], R2 ;  /* 0x000000022c009986 */ /* 0x000fe2000c10193c */
[----:B------:R-:W-:-:S02]  /*d3b0*/  SHF.R.U64 R40, R40, 0x3, RZ ;  /* 0x0000000328287819 */ /* 0x000fc400000012ff */
[----:B------:R-:W-:Y:S02]  /*d3c0*/  SHF.R.U64 R32, R32, 0x3, RZ ;  /* 0x0000000320207819 */ /* 0x000fe400000012ff */
[----:B------:R-:W-:Y:S02]  /*d3d0*/  SHF.R.U64 R24, R24, 0x3, RZ ;  /* 0x0000000318187819 */ /* 0x000fe400000012ff */
[----:B------:R-:W-:Y:S02]  /*d3e0*/  SHF.R.U64 R9, R9, 0x3, RZ ;  /* 0x0000000309097819 */ /* 0x000fe400000012ff */
[----:B------:R-:W-:Y:S01]  /*d3f0*/  SHF.R.U64 R6, R6, 0x3, RZ ;  /* 0x0000000306067819 */ /* 0x000fe200000012ff */
[----:B------:R0:W-:Y:S01]  /*d400*/  @!P0 STG.E desc[UR60][R44.64+0x20], R0 ;  /* 0x000020002c008986 */ /* 0x0001e2000c10193c */
[----:B------:R-:W-:Y:S01]  /*d410*/  LOP3.LUT R40, R40, R41, RZ, 0x3c, !PT ;  /* 0x0000002928287212 */ /* 0x000fe200078e3cff */
[--C-:B------:R-:W-:Y:S01]  /*d420*/  IMAD.X R41, RZ, RZ, R17.reuse, P5 ;  /* 0x000000ffff297224 */ /* 0x100fe200028e0611 */
[----:B------:R-:W-:Y:S01]  /*d430*/  LOP3.LUT R32, R32, R33, RZ, 0x3c, !PT ;  /* 0x0000002120207212 */ /* 0x000fe200078e3cff */
[--C-:B------:R-:W-:Y:S01]  /*d440*/  IMAD.X R33, RZ, RZ, R17.reuse, P4 ;  /* 0x000000ffff217224 */ /* 0x100fe200020e0611 */
[----:B------:R-:W-:Y:S01]  /*d450*/  LOP3.LUT R24, R24, R25, RZ, 0x3c, !PT ;  /* 0x0000001918187212 */ /* 0x000fe200078e3cff */
[--C-:B------:R-:W-:Y:S01]  /*d460*/  IMAD.X R25, RZ, RZ, R17.reuse, P3 ;  /* 0x000000ffff197224 */ /* 0x100fe200018e0611 */
[----:B------:R-:W-:Y:S01]  /*d470*/  LOP3.LUT R16, R9, R16, RZ, 0x3c, !PT ;  /* 0x0000001009107212 */ /* 0x000fe200078e3cff */
[----:B------:R-:W-:Y:S01]  /*d480*/  IMAD.X R9, RZ, RZ, R17, P2 ;  /* 0x000000ffff097224 */ /* 0x000fe200010e0611 */
[----:B------:R-:W-:Y:S01]  /*d490*/  LOP3.LUT R8, R6, R7, RZ, 0x3c, !PT ;  /* 0x0000000706087212 */ /* 0x000fe200078e3cff */
[----:B------:R-:W5:Y:S01]  /*d4a0*/  LD.E.128 R28, desc[UR60][R28.64] ;  /* 0x0000003c1c1c7980 */ /* 0x000f62000c101d00 */
[----:B------:R-:W-:-:S03]  /*d4b0*/  SHF.R.S32.HI R23, RZ, 0x1f, R22 ;  /* 0x0000001fff177819 */ /* 0x000fc60000011416 */
[----:B------:R2:W5:Y:S04]  /*d4c0*/  LD.E.128 R36, desc[UR60][R16.64] ;  /* 0x0000003c10247980 */ /* 0x000568000c101d00 */
[----:B------:R-:W5:Y:S04]  /*d4d0*/  LD.E.128 R12, desc[UR60][R12.64] ;  /* 0x0000003c0c0c7980 */ /* 0x000f68000c101d00 */
[----:B------:R-:W5:Y:S04]  /*d4e0*/  LD.E.128 R4, desc[UR60][R4.64] ;  /* 0x0000003c04047980 */ /* 0x000f68000c101d00 */
[----:B------:R-:W5:Y:S04]  /*d4f0*/  LD.E.128 R40, desc[UR60][R40.64] ;  /* 0x0000003c28287980 */ /* 0x000f68000c101d00 */
[----:B------:R-:W5:Y:S04]  /*d500*/  LD.E.128 R32, desc[UR60][R32.64] ;  /* 0x0000003c20207980 */ /* 0x000f68000c101d00 */
[----:B------:R-:W5:Y:S04]  /*d510*/  LD.E.128 R24, desc[UR60][R24.64] ;  /* 0x0000003c18187980 */ /* 0x000f68000c101d00 */
[----:B------:R-:W5:Y:S01]  /*d520*/  LD.E.128 R8, desc[UR60][R8.64] ;  /* 0x0000003c08087980 */ /* 0x000f62000c101d00 */
[----:B0-----:R-:W-:Y:S01]  /*d530*/  IMAD R0, R21, UR4, RZ ;  /* 0x0000000415007c24 */ /* 0x001fe2000f8e02ff */
[----:B------:R-:W-:Y:S01]  /*d540*/  @!PT LDS RZ, [RZ] ;  /* 0x00000000fffff984 */ /* 0x000fe20000000800 */
[----:B------:R-:W-:Y:S01]  /*d550*/  @!PT LDS RZ, [RZ] ;  /* 0x00000000fffff984 */ /* 0x000fe20000000800 */
[----:B------:R-:W-:Y:S01]  /*d560*/  @!PT LDS RZ, [RZ] ;  /* 0x00000000fffff984 */ /* 0x000fe20000000800 */
[----:B------:R-:W-:Y:S01]  /*d570*/  @!PT LDS RZ, [RZ] ;  /* 0x00000000fffff984 */ /* 0x000fe20000000800 */
[----:B------:R0:W-:Y:S06]  /*d580*/  MEMBAR.ALL.CTA ;  /* 0x0000000000007992 */ /* 0x0001ec0000008000 */
[----:B0-----:R-:W0:Y:S01]  /*d590*/  FENCE.VIEW.ASYNC.S ;  /* 0x00000000000073c6 */ /* 0x001e220000000000 */
[----:B--2---:R-:W-:-:S04]  /*d5a0*/  IMAD.WIDE.U32 R16, R49, UR4, R22 ;  /* 0x0000000431107c25 */ /* 0x004fc8000f8e0016 */
[----:B------:R-:W-:Y:S01]  /*d5b0*/  IMAD R49, R49, UR5, R0 ;  /* 0x0000000531317c24 */ /* 0x000fe2000f8e0200 */
[----:B------:R-:W-:Y:S01]  /*d5c0*/  ULDC.64 UR4, c[0x0][0xae0] ;  /* 0x0002b80000047ab9 */ /* 0x000fe20000000a00 */
[----:B------:R-:W-:Y:S02]  /*d5d0*/  IMAD R47, R168, -0x80, R47 ;  /* 0xffffff80a82f7824 */ /* 0x000fe400078e022f */
[----:B------:R-:W-:Y:S02]  /*d5e0*/  IMAD.IADD R17, R17, 0x1, R49 ;  /* 0x0000000111117824 */ /* 0x000fe400078e0231 */
[----:B------:R-:W-:Y:S01]  /*d5f0*/  IMAD R21, R46, UR4, RZ ;  /* 0x000000042e157c24 */ /* 0x000fe2000f8e02ff */
[C---:B------:R-:W-:Y:S01]  /*d600*/  ISETP.GE.AND P2, PT, R164.reuse, R47, PT ;  /* 0x0000002fa400720c */ /* 0x040fe20003f46270 */
[----:B------:R-:W-:Y:S02]  /*d610*/  VIADD R0, R164, 0x20 ;  /* 0x00000020a4007836 */ /* 0x000fe40000000000 */
[----:B------:R-:W-:-:S02]  /*d620*/  IMAD R21, R166, UR5, R21 ;  /* 0x00000005a6157c24 */ /* 0x000fc4000f8e0215 */
        /* <DEDUP_REMOVED lines=8> */
[-C--:B------:R-:W-:Y:S01]  /*d6b0*/  ISETP.GE.AND P1, PT, R20, R47.reuse, PT ;  /* 0x0000002f1400720c */ /* 0x080fe20003f26270 */
[----:B------:R-:W-:Y:S01]  /*d6c0*/  VIADD R2, R164, 0x40 ;  /* 0x00000040a4027836 */ /* 0x000fe20000000000 */
[----:B------:R-:W-:Y:S01]  /*d6d0*/  SHF.R.S32.HI R165, RZ, 0x1f, R164 ;  /* 0x0000001fffa57819 */ /* 0x000fe200000114a4 */
[C---:B------:R-:W-:Y:S01]  /*d6e0*/  IMAD R23, R51.reuse, UR5, R0 ;  /* 0x0000000533177c24 */ /* 0x040fe2000f8e0200 */
[----:B0-----:R0:W-:Y:S01]  /*d6f0*/  SYNCS.ARRIVE.TRANS64.RED.A1T0 RZ, [R3+URZ], RZ ;  /* 0x000000ff03ff79a7 */ /* 0x0011e2000810043f */
[----:B------:R-:W-:Y:S01]  /*d700*/  IMAD.WIDE.U32 R20, R51, UR4, R16 ;  /* 0x0000000433147c25 */ /* 0x000fe2000f8e0010 */
[----:B------:R-:W-:Y:S01]  /*d710*/  BSSY B1, `(.L_x_1140) ;  /* 0x0000015000017945 */ /* 0x000fe20003800000 */
[----:B------:R-:W-:-:S02]  /*d720*/  ISETP.GE.AND P0, PT, R2, R47, PT ;  /* 0x0000002f0200720c */ /* 0x000fc40003f06270 */
[----:B------:R-:W-:-:S04]  /*d730*/  IMAD.WIDE R16, R168, 0x80, R164 ;  /* 0x00000080a8107825 */ /* 0x000fc800078e02a4 */
[----:B------:R-:W-:Y:S01]  /*d740*/  IMAD.IADD R47, R21, 0x1, R23 ;  /* 0x00000001152f7824 */ /* 0x000fe200078e0217 */
[----:B0-----:R-:W-:Y:S06]  /*d750*/  @P2 BRA `(.L_x_1141) ;  /* 0x0000000000402947 */ /* 0x001fec0003800000 */
        /* <DEDUP_REMOVED lines=16> */
.L_x_1141:
[----:B------:R-:W-:Y:S05]  /*d860*/  BSYNC B1 ;  /* 0x0000000000017941 */ /* 0x000fea0003800000 */
.L_x_1140:
        /* <DEDUP_REMOVED lines=8> */
[----:B0----5:R-:W-:Y:S02]  /*d8f0*/  VIADD R36, R22, 0x40 ;  /* 0x0000004016247836 */ /* 0x021fe40000000000 */
[----:B------:R-:W-:-:S02]  /*d900*/  IMAD R0, R0, UR4, RZ ;  /* 0x0000000400007c24 */ /* 0x000fc4000f8e02ff */
[C---:B------:R-:W-:Y:S01]  /*d910*/  IMAD.WIDE.U32 R2, R23.reuse, UR4, R2 ;  /* 0x0000000417027c25 */ /* 0x040fe2000f8e0002 */
        /* <DEDUP_REMOVED lines=9> */
.L_x_1143:
[----:B------:R-:W-:Y:S05]  /*d9b0*/  BSYNC B1 ;  /* 0x0000000000017941 */ /* 0x000fea0003800000 */
.L_x_1142:
        /* <DEDUP_REMOVED lines=8> */
[----:B--2--5:R-:W-:Y:S02]  /*da40*/  VIADD R28, R22, 0x40 ;  /* 0x00000040161c7836 */ /* 0x024fe40000000000 */
        /* <DEDUP_REMOVED lines=11> */
.L_x_1145:
[----:B------:R-:W-:Y:S05]  /*db00*/  BSYNC B1 ;  /* 0x0000000000017941 */ /* 0x000fea0003800000 */
.L_x_1144:
[----:B------:R-:W-:Y:S05]  /*db10*/  @P1 BRA `(.L_x_1146) ;  /* 0x0000000800c41947 */ /* 0x000fea0003800000 */
[----:B---3-5:R-:W-:Y:S01]  /*db20*/  IADD3 R13, P0, R16, 0x60, RZ ;  /* 0x00000060100d7810 */ /* 0x028fe20007f1e0ff */
[----:B------:R-:W-:Y:S01]  /*db30*/  ULDC.64 UR6, c[0x0][0xad8] ;  /* 0x0002b60000067ab9 */ /* 0x000fe20000000a00 */
[----:B------:R-:W-:Y:S01]  /*db40*/  IMAD.MOV.U32 R2, RZ, RZ, R20 ;  /* 0x000000ffff027224 */ /* 0x000fe200078e0014 */
        /* <DEDUP_REMOVED lines=15> */
[----:B------:R3:W-:Y:S01]  /*dc40*/  STG.E.128 desc[UR60][R12.64+0x80], R8 ;  /* 0x000080080c007986 */ /* 0x0007e2000c101d3c */
[----:B------:R-:W-:Y:S05]  /*dc50*/  BRA `(.L_x_1146) ;  /* 0x0000000800747947 */ /* 0x000fea0003800000 */
.L_x_1138:
[----:B------:R-:W2:Y:S01]  /*dc60*/  LDC.64 R4, c[0x0][0xbd8] ;  /* 0x0002f600ff047b82 */ /* 0x000ea20000000a00 */
[----:B------:R-:W-:-:S07]  /*dc70*/  IMAD.MOV.U32 R9, RZ, RZ, RZ ;  /* 0x000000ffff097224 */ /* 0x000fce00078e00ff */
[----:B0-----:R-:W0:Y:S01]  /*dc80*/  LDC.64 R2, c[0x0][0xbd8] ;  /* 0x0002f600ff027b82 */ /* 0x001e220000000a00 */
[----:B--2---:R-:W-:-:S04]  /*dc90*/  ISETP.NE.U32.AND P0, PT, R4, RZ, PT ;  /* 0x000000ff0400720c */ /* 0x004fc80003f05070 */
[----:B------:R-:W-:-:S03]  /*dca0*/  ISETP.NE.AND.EX P0, PT, R5, RZ, PT, P0 ;  /* 0x000000ff0500720c */ /* 0x000fc60003f05300 */
[----:B------:R-:W2:Y:S01]  /*dcb0*/  LDC.64 R4, c[0x0][0xbe0] ;  /* 0x0002f800ff047b82 */ /* 0x000ea20000000a00 */
[----:B0-----:R-:W-:-:S07]  /*dcc0*/  IMAD.WIDE R2, R167, 0x4, R2 ;  /* 0x00000004a7027825 */ /* 0x001fce00078e0202 */
[----:B------:R-:W0:Y:S02]  /*dcd0*/  LDC R7, c[0x0][0xa88] ;  /* 0x0002a200ff077b82 */ /* 0x000e240000000800 */
[----:B------:R3:W5:Y:S01]  /*dce0*/  @P0 LDG.E R9, desc[UR60][R2.64] ;  /* 0x0000003c02090981 */ /* 0x000762000c1e1900 */
[----:B--2---:R-:W-:-:S04]  /*dcf0*/  ISETP.NE.U32.AND P1, PT, R4, RZ, PT ;  /* 0x000000ff0400720c */ /* 0x004fc80003f25070 */
[----:B------:R-:W-:-:S13]  /*dd00*/  ISETP.NE.AND.EX P1, PT, R5, RZ, PT, P1 ;  /* 0x000000ff0500720c */ /* 0x000fda0003f25310 */
[----:B------:R-:W2:Y:S02]  /*dd10*/  @P1 LDC.64 R4, c[0x0][0xbe0] ;  /* 0x0002f800ff041b82 */ /* 0x000ea40000000a00 */
[----:B--2---:R-:W-:-:S05]  /*dd20*/  @P1 IMAD.WIDE R4, R167, 0x4, R4 ;  /* 0x00000004a7041825 */ /* 0x004fca00078e0204 */
[----:B0-----:R3:W5:Y:S01]  /*dd30*/  @P1 LDG.E R7, desc[UR60][R4.64] ;  /* 0x0000003c04071981 */ /* 0x001762000c1e1900 */
[----:B------:R-:W-:Y:S01]  /*dd40*/  ISETP.GT.AND P2, PT, R174, 0x7f, PT ;  /* 0x0000007fae00780c */ /* 0x000fe20003f44270 */
[----:B------:R-:W-:-:S12]  /*dd50*/  @P1 BRA `(.L_x_1147) ;  /* 0x0000000000101947 */ /* 0x000fd80003800000 */
[----:B------:R-:W-:Y:S05]  /*dd60*/  @!P0 BRA `(.L_x_1147) ;  /* 0x00000000000c8947 */ /* 0x000fea0003800000 */
[----:B------:R-:W2:Y:S04]  /*dd70*/  LDG.E R0, desc[UR60][R2.64] ;  /* 0x0000003c02007981 */ /* 0x000ea8000c1e1900 */
[----:B-----5:R-:W2:Y:S02]  /*dd80*/  LDG.E R7, desc[UR60][R2.64+0x4] ;  /* 0x0000043c02077981 */ /* 0x020ea4000c1e1900 */
[----:B--2---:R-:W-:-:S07]  /*dd90*/  IMAD.IADD R7, R7, 0x1, -R0 ;  /* 0x0000000107077824 */ /* 0x004fce00078e0a00 */
.L_x_1147:
[----:B------:R-:W-:Y:S01]  /*dda0*/  SHF.R.S32.HI R0, RZ, 0x1f, R167 ;  /* 0x0000001fff007819 */ /* 0x000fe200000114a7 */
[----:B------:R-:W-:Y:S01]  /*ddb0*/  BSSY B1, `(.L_x_1148) ;  /* 0x000001d000017945 */ /* 0x000fe20003800000 */
[----:B------:R-:W-:Y:S02]  /*ddc0*/  SHF.R.S32.HI R8, RZ, 0x1f, R166 ;  /* 0x0000001fff087819 */ /* 0x000fe400000114a6 */
[----:B------:R-:W-:Y:S02]  /*ddd0*/  SHF.R.S32.HI R23, RZ, 0x1f, R22 ;  /* 0x0000001fff177819 */ /* 0x000fe40000011416 */
[----:B------:R-:W-:Y:S02]  /*dde0*/  SEL R11, R167, RZ, !P0 ;  /* 0x000000ffa70b7207 */ /* 0x000fe40004000000 */
[----:B------:R-:W-:Y:S02]  /*ddf0*/  SEL R10, R0, RZ, !P0 ;  /* 0x000000ff000a7207 */ /* 0x000fe40004000000 */
[----:B-----5:R-:W-:Y:S01]  /*de00*/  SHF.R.S32.HI R6, RZ, 0x1f, R9 ;  /* 0x0000001fff067819 */ /* 0x020fe20000011409 */
[----:B------:R-:W-:Y:S06]  /*de10*/  @P2 BRA `(.L_x_1149) ;  /* 0x0000000000582947 */ /* 0x000fec0003800000 */
[----:B---3--:R-:W0:Y:S02]  /*de20*/  S2R R2, SR_TID.X ;  /* 0x0000000000027919 */ /* 0x008e240000002100 */
[----:B0-----:R-:W-:-:S04]  /*de30*/  IMAD R0, R168, 0x80, R2 ;  /* 0x00000080a8007824 */ /* 0x001fc800078e0202 */
        /* <DEDUP_REMOVED lines=20> */
.L_x_1149:
[----:B------:R-:W-:Y:S05]  /*df80*/  BSYNC B1 ;  /* 0x0000000000017941 */ /* 0x000fea0003800000 */
.L_x_1148:
[----:B------:R-:W-:Y:S01]  /*df90*/  ULDC.64 UR4, c[0x0][0xaa0] ;  /* 0x0002a80000047ab9 */ /* 0x000fe20000000a00 */
[----:B------:R-:W-:Y:S01]  /*dfa0*/  IMAD R7, R168, -0x80, R7 ;  /* 0xffffff80a8077824 */ /* 0x000fe200078e0207 */
[----:B------:R-:W-:Y:S01]  /*dfb0*/  BSSY B1, `(.L_x_1150) ;  /* 0x000002a000017945 */ /* 0x000fe20003800000 */
[----:B------:R-:W-:Y:S02]  /*dfc0*/  IMAD R0, R6, UR4, RZ ;  /* 0x0000000406007c24 */ /* 0x000fe4000f8e02ff */
[----:B0--3--:R-:W-:Y:S01]  /*dfd0*/  IMAD.WIDE.U32 R2, R9, UR4, R22 ;  /* 0x0000000409027c25 */ /* 0x009fe2000f8e0016 */
[----:B------:R-:W-:-:S03]  /*dfe0*/  ISETP.GE.AND P2, PT, R164, R7, PT ;  /* 0x00000007a400720c */ /* 0x000fc60003f46270 */
[----:B------:R-:W-:Y:S01]  /*dff0*/  IMAD R9, R9, UR5, R0 ;  /* 0x0000000509097c24 */ /* 0x000fe2000f8e0200 */
[----:B------:R-:W-:Y:S01]  /*e000*/  ULDC.64 UR4, c[0x0][0xae0] ;  /* 0x0002b80000047ab9 */ /* 0x000fe20000000a00 */
[----:B------:R-:W-:Y:S02]  /*e010*/  VIADD R0, R164, 0x20 ;  /* 0x00000020a4007836 */ /* 0x000fe40000000000 */
[----:B------:R-:W-:Y:S02]  /*e020*/  IMAD.IADD R3, R3, 0x1, R9 ;  /* 0x0000000103037824 */ /* 0x000fe400078e0209 */
[----:B------:R-:W-:Y:S01]  /*e030*/  IMAD R5, R8, UR4, RZ ;  /* 0x0000000408057c24 */ /* 0x000fe2000f8e02ff */
[----:B------:R-:W-:Y:S01]  /*e040*/  ISETP.GE.AND P3, PT, R0, R7, PT ;  /* 0x000000070000720c */ /* 0x000fe20003f66270 */
[----:B------:R-:W-:Y:S02]  /*e050*/  VIADD R0, R164, 0x60 ;  /* 0x00000060a4007836 */ /* 0x000fe40000000000 */
        /* <DEDUP_REMOVED lines=8> */
[----:B------:R-:W-:Y:S01]  /*e0e0*/  IMAD.WIDE.U32 R4, R11, UR4, R2 ;  /* 0x000000040b047c25 */ /* 0x000fe2000f8e0002 */
[----:B------:R-:W-:-:S03]  /*e0f0*/  SHF.R.S32.HI R7, RZ, 0x1f, R164 ;  /* 0x0000001fff077819 */ /* 0x000fc600000114a4 */
        /* <DEDUP_REMOVED lines=21> */
.L_x_1151:
[----:B------:R-:W-:Y:S05]  /*e250*/  BSYNC B1 ;  /* 0x0000000000017941 */ /* 0x000fea0003800000 */
.L_x_1150:
[----:B------:R-:W-:Y:S04]  /*e260*/  BSSY B1, `(.L_x_1152) ;  /* 0x0000014000017945 */ /* 0x000fe80003800000 */
[----:B------:R-:W-:Y:S05]  /*e270*/  @P3 BRA `(.L_x_1153) ;  /* 0x0000000000483947 */ /* 0x000fea0003800000 */
[----:B0-----:R-:W-:Y:S01]  /*e280*/  IADD3 R9, P2, R6, 0x20, RZ ;  /* 0x0000002006097810 */ /* 0x001fe20007f5e0ff */
[----:B------:R-:W-:Y:S01]  /*e290*/  ULDC.64 UR4, c[0x0][0xad8] ;  /* 0x0002b60000047ab9 */ /* 0x000fe20000000a00 */
[----:B------:R-:W-:Y:S01]  /*e2a0*/  IMAD.MOV.U32 R2, RZ, RZ, R4 ;  /* 0x000000ffff027224 */ /* 0x000fe200078e0004 */
[----:B------:R-:W-:Y:S01]  /*e2b0*/  ULDC.64 UR6, c[0x0][0xa80] ;  /* 0x0002a00000067ab9 */ /* 0x000fe20000000a00 */
[----:B------:R-:W-:Y:S02]  /*e2c0*/  IMAD.MOV.U32 R3, RZ, RZ, R11 ;  /* 0x000000ffff037224 */ /* 0x000fe400078e000b */
[----:B------:R-:W-:Y:S02]  /*e2d0*/  IMAD.X R0, RZ, RZ, R7, P2 ;  /* 0x000000ffff007224 */ /* 0x000fe400010e0607 */
[----:B------:R-:W-:Y:S02]  /*e2e0*/  VIADD R8, R22, 0x40 ;  /* 0x0000004016087836 */ /* 0x000fe40000000000 */
        /* <DEDUP_REMOVED lines=11> */
.L_x_1153:
[----:B------:R-:W-:Y:S05]  /*e3a0*/  BSYNC B1 ;  /* 0x0000000000017941 */ /* 0x000fea0003800000 */
.L_x_1152:
[----:B------:R-:W-:Y:S04]  /*e3b0*/  BSSY B1, `(.L_x_1154) ;  /* 0x0000014000017945 */ /* 0x000fe80003800000 */
[----:B------:R-:W-:Y:S05]  /*e3c0*/  @P1 BRA `(.L_x_1155) ;  /* 0x0000000000481947 */ /* 0x000fea0003800000 */
[----:B0-2---:R-:W-:Y:S01]  /*e3d0*/  IADD3 R9, P1, R6, 0x40, RZ ;  /* 0x0000004006097810 */ /* 0x005fe20007f3e0ff */
        /* <DEDUP_REMOVED lines=17> */
.L_x_1155:
[----:B------:R-:W-:Y:S05]  /*e4f0*/  BSYNC B1 ;  /* 0x0000000000017941 */ /* 0x000fea0003800000 */
.L_x_1154:
        /* <DEDUP_REMOVED lines=19> */
.L_x_1146:
[----:B------:R-:W-:Y:S05]  /*e630*/  BSYNC B0 ;  /* 0x0000000000007941 */ /* 0x000fea0003800000 */
.L_x_1137:
[----:B------:R-:W-:Y:S02]  /*e640*/  ULDC UR4, c[0x0][0xc14] ;  /* 0x0003050000047ab9 */ /* 0x000fe40000000800 */
[----:B-1----:R-:W-:-:S13]  /*e650*/  ISETP.GE.AND P0, PT, R163, UR4, PT ;  /* 0x00000004a3007c0c */ /* 0x002fda000bf06270 */
[----:B------:R-:W-:Y:S05]  /*e660*/  @!P0 BRA `(.L_x_1156) ;  /* 0xffffff2400b48947 */ /* 0x000fea000383ffff */
[----:B------:R-:W-:Y:S05]  /*e670*/  EXIT ;  /* 0x000000000000794d */ /* 0x000fea0003800000 */
.L_x_1055:
[----:B------:R-:W-:-:S08]  /*e680*/  NOP ;  /* 0x0000000000007918 */ /* 0x000fd00000000000 */
[----:B0-----:R-:W0:-:S00]  /*e690*/  USETMAXREG.DEALLOC.CTAPOOL 0x18 ;  /* 0x00000018000079c8 */ /* 0x001e0000080e0500 */
[----:B0-----:R-:W-:-:S06]  /*e6a0*/  LOP3.LUT R0, R0, 0x3, RZ, 0xc0, !PT ;  /* 0x0000000300007812 */ /* 0x001fcc00078ec0ff */
[----:B------:R-:W0:Y:S02]  /*e6b0*/  SHFL.IDX PT, R0, R0, RZ, 0x1f ;  /* 0x00001fff00007589 */ /* 0x000e2400000e0000 */
[----:B0-----:R-:W-:-:S13]  /*e6c0*/  ISETP.NE.AND P0, PT, R0, RZ, PT ;  /* 0x000000ff0000720c */ /* 0x001fda0003f05270 */
[----:B------:R-:W-:Y:S05]  /*e6d0*/  @P0 EXIT ;  /* 0x000000000000094d */ /* 0x000fea0003800000 */
[----:B------:R-:W2:Y:S01]  /*e6e0*/  LDL.LU R6, [R1] ;  /* 0x0000000001067983 */ /* 0x000ea20000300800 */
[----:B------:R-:W-:Y:S01]  /*e6f0*/  ULDC UR5, c[0x0][0xc14] ;  /* 0x0003050000057ab9 */ /* 0x000fe20000000800 */
[----:B------:R-:W0:Y:S01]  /*e700*/  S2R R2, SR_TID.X ;  /* 0x0000000000027919 */ /* 0x000e220000002100 */
[----:B------:R-:W-:Y:S01]  /*e710*/  CS2R R16, SRZ ;  /* 0x0000000000107805 */ /* 0x000fe2000001ff00 */
[----:B------:R-:W1:Y:S01]  /*e720*/  S2UR UR6, SR_CTAID.X ;  /* 0x00000000000679c3 */ /* 0x000e620000002500 */
[----:B------:R-:W-:Y:S01]  /*e730*/  ULDC UR4, c[0x0][0xc10] ;  /* 0x0003040000047ab9 */ /* 0x000fe20000000800 */
[----:B0-----:R-:W-:-:S04]  /*e740*/  LOP3.LUT R7, R2, 0x1f, RZ, 0xc0, !PT ;  /* 0x0000001f02077812 */ /* 0x001fc800078ec0ff */
[----:B------:R-:W-:Y:S02]  /*e750*/  ISETP.NE.AND P0, PT, R7, 0x1f, PT ;  /* 0x0000001f0700780c */ /* 0x000fe40003f05270 */
[----:B--2---:R-:W-:-:S11]  /*e760*/  LOP3.LUT R6, R6, 0xffffffdf, RZ, 0xc0, !PT ;  /* 0xffffffdf06067812 */ /* 0x004fd600078ec0ff */
[----:B------:R-:W-:Y:S02]  /*e770*/  @P0 LOP3.LUT R6, R6, 0x20, RZ, 0xfc, !PT ;  /* 0x0000002006060812 */ /* 0x000fe400078efcff */
[----:B------:R-:W-:-:S13]  /*e780*/  ISETP.GE.OR P0, PT, R7, UR5, !P0 ;  /* 0x0000000507007c0c */ /* 0x000fda000c706670 */
[----:B------:R-:W0:Y:S02]  /*e790*/  @!P0 LDC.64 R2, c[0x0][0xc58] ;  /* 0x00031600ff028b82 */ /* 0x000e240000000a00 */
[----:B0-----:R-:W-:-:S05]  /*e7a0*/  @!P0 IMAD.WIDE.U32 R2, R7, 0x4, R2 ;  /* 0x0000000407028825 */ /* 0x001fca00078e0002 */
[----:B------:R-:W2:Y:S01]  /*e7b0*/  @!P0 LDG.E R17, desc[UR60][R2.64] ;  /* 0x0000003c02118981 */ /* 0x000ea2000c1e1900 */
[C---:B------:R-:W-:Y:S02]  /*e7c0*/  ISETP.NE.AND P1, PT, R7.reuse, RZ, PT ;  /* 0x000000ff0700720c */ /* 0x040fe40003f25270 */
[----:B------:R-:W-:Y:S02]  /*e7d0*/  ISETP.GE.U32.AND P0, PT, R7, 0x2, PT ;  /* 0x000000020700780c */ /* 0x000fe40003f06070 */
[----:B------:R-:W-:-:S09]  /*e7e0*/  LOP3.LUT R6, R6, 0xfffffffe, RZ, 0xc0, !PT ;  /* 0xfffffffe06067812 */ /* 0x000fd200078ec0ff */
[----:B------:R-:W-:-:S04]  /*e7f0*/  @P1 LOP3.LUT R6, R6, 0x1, RZ, 0xfc, !PT ;  /* 0x0000000106061812 */ /* 0x000fc800078efcff */
[----:B------:R-:W-:-:S04]  /*e800*/  LOP3.LUT R6, R6, 0xffffffef, RZ, 0xc0, !PT ;  /* 0xffffffef06067812 */ /* 0x000fc800078ec0ff */
[----:B------:R-:W-:-:S04]  /*e810*/  @P0 LOP3.LUT R6, R6, 0x10, RZ, 0xfc, !PT ;  /* 0x0000001006060812 */ /* 0x000fc800078efcff */
[----:B------:R-:W-:Y:S01]  /*e820*/  LOP3.LUT R6, R6, 0xfffffff7, RZ, 0xc0, !PT ;  /* 0xfffffff706067812 */ /* 0x000fe200078ec0ff */
[----:B------:R-:W-:Y:S01]  /*e830*/  IMAD.MOV.U32 R19, RZ, RZ, RZ ;  /* 0x000000ffff137224 */ /* 0x000fe200078e00ff */
[----:B--2---:R-:W0:Y:S02]  /*e840*/  SHFL.UP PT, R0, R17, 0x1, RZ ;  /* 0x0420000011007989 */ /* 0x004e2400000e00ff */
[----:B0-----:R-:W-:-:S05]  /*e850*/  SEL R0, R0, RZ, P1 ;  /* 0x000000ff00007207 */ /* 0x001fca0000800000 */
[----:B------:R-:W-:-:S05]  /*e860*/  IMAD.IADD R0, R17, 0x1, R0 ;  /* 0x0000000111007824 */ /* 0x000fca00078e0200 */
[----:B------:R-:W0:Y:S02]  /*e870*/  SHFL.UP PT, R4, R0, 0x2, RZ ;  /* 0x0440000000047989 */ /* 0x000e2400000e00ff */
[----:B0-----:R-:W-:-:S05]  /*e880*/  SEL R5, R4, RZ, P0 ;  /* 0x000000ff04057207 */ /* 0x001fca0000000000 */
[----:B------:R-:W-:-:S05]  /*e890*/  IMAD.IADD R5, R0, 0x1, R5 ;  /* 0x0000000100057824 */ /* 0x000fca00078e0205 */
[----:B------:R-:W0:Y:S01]  /*e8a0*/  SHFL.UP PT, R4, R5, 0x4, RZ ;  /* 0x0480000005047989 */ /* 0x000e2200000e00ff */
[----:B------:R-:W-:-:S04]  /*e8b0*/  ISETP.GE.U32.AND P0, PT, R7, 0x4, PT ;  /* 0x000000040700780c */ /* 0x000fc80003f06070 */
[----:B0-----:R-:W-:-:S05]  /*e8c0*/  SEL R4, R4, RZ, P0 ;  /* 0x000000ff04047207 */ /* 0x001fca0000000000 */
[----:B------:R-:W-:-:S05]  /*e8d0*/  IMAD.IADD R4, R5, 0x1, R4 ;  /* 0x0000000105047824 */ /* 0x000fca00078e0204 */
[----:B------:R-:W0:Y:S01]  /*e8e0*/  SHFL.UP PT, R2, R4, 0x8, RZ ;  /* 0x0500000004027989 */ /* 0x000e2200000e00ff */
[----:B------:R-:W-:Y:S02]  /*e8f0*/  @P0 LOP3.LUT R6, R6, 0x8, RZ, 0xfc, !PT ;  /* 0x0000000806060812 */ /* 0x000fe400078efcff */
[----:B------:R-:W-:-:S04]  /*e900*/  ISETP.GE.U32.AND P0, PT, R7, 0x8, PT ;  /* 0x000000080700780c */ /* 0x000fc80003f06070 */
[----:B0-----:R-:W-:-:S05]  /*e910*/  SEL R3, R2, RZ, P0 ;  /* 0x000000ff02037207 */ /* 0x001fca0000000000 */
[----:B------:R-:W-:-:S05]  /*e920*/  IMAD.IADD R3, R4, 0x1, R3 ;  /* 0x0000000104037824 */ /* 0x000fca00078e0203 */
[----:B------:R-:W0:Y:S01]  /*e930*/  SHFL.UP PT, R0, R3, 0x10, RZ ;  /* 0x0600000003007989 */ /* 0x000e2200000e00ff */
[----:B------:R-:W-:-:S04]  /*e940*/  LOP3.LUT R6, R6, 0xfffffffb, RZ, 0xc0, !PT ;  /* 0xfffffffb06067812 */ /* 0x000fc800078ec0ff */
[----:B------:R-:W-:Y:S02]  /*e950*/  @P0 LOP3.LUT R6, R6, 0x4, RZ, 0xfc, !PT ;  /* 0x0000000406060812 */ /* 0x000fe400078efcff */
[----:B------:R-:W-:-:S04]  /*e960*/  ISETP.GE.U32.AND P0, PT, R7, 0x10, PT ;  /* 0x000000100700780c */ /* 0x000fc80003f06070 */
[----:B0-----:R-:W-:-:S05]  /*e970*/  SEL R0, R0, RZ, P0 ;  /* 0x000000ff00007207 */ /* 0x001fca0000000000 */
[----:B------:R-:W-:-:S05]  /*e980*/  IMAD.IADD R0, R3, 0x1, R0 ;  /* 0x0000000103007824 */ /* 0x000fca00078e0200 */
[----:B------:R-:W0:Y:S01]  /*e990*/  SHFL.IDX PT, R2, R0, 0x1f, 0x1f ;  /* 0x03e01f0000027f89 */ /* 0x000e2200000e0000 */
[----:B------:R-:W-:-:S04]  /*e9a0*/  LOP3.LUT R6, R6, 0xfffffffd, RZ, 0xc0, !PT ;  /* 0xfffffffd06067812 */ /* 0x000fc800078ec0ff */
[----:B------:R-:W-:-:S05]  /*e9b0*/  @P0 LOP3.LUT R6, R6, 0x2, RZ, 0xfc, !PT ;  /* 0x0000000206060812 */ /* 0x000fca00078efcff */
[----:B------:R2:W-:Y:S01]  /*e9c0*/  STL [R1], R6 ;  /* 0x0000000601007387 */ /* 0x0005e20000100800 */
[----:B0-----:R-:W-:-:S05]  /*e9d0*/  IMAD R4, R2, UR4, RZ ;  /* 0x0000000402047c24 */ /* 0x001fca000f8e02ff */
[----:B-1----:R-:W-:Y:S01]  /*e9e0*/  ISETP.GT.AND P0, PT, R4, UR6, PT ;  /* 0x0000000604007c0c */ /* 0x002fe2000bf04270 */
[----:B------:R-:W-:-:S12]  /*e9f0*/  IMAD.MOV.U32 R5, RZ, RZ, R4 ;  /* 0x000000ffff057224 */ /* 0x000fd800078e0004 */
[----:B--2---:R-:W-:Y:S05]  /*ea00*/  @P0 BRA `(.L_x_1157) ;  /* 0x0000000000bc0947 */ /* 0x004fea0003800000 */
[----:B------:R-:W-:Y:S01]  /*ea10*/  IMAD.MOV.U32 R4, RZ, RZ, R5 ;  /* 0x000000ffff047224 */ /* 0x000fe200078e0005 */
[----:B------:R-:W-:Y:S01]  /*ea20*/  ULDC UR5, c[0x0][0xc14] ;  /* 0x0003050000057ab9 */ /* 0x000fe20000000800 */
[----:B------:R-:W-:Y:S01]  /*ea30*/  IMAD.MOV.U32 R19, RZ, RZ, RZ ;  /* 0x000000ffff137224 */ /* 0x000fe200078e00ff */
[----:B------:R-:W-:Y:S01]  /*ea40*/  ULDC UR7, c[0x0][0xc14] ;  /* 0x0003050000077ab9 */ /* 0x000fe20000000800 */
[----:B------:R-:W-:-:S05]  /*ea50*/  ULDC UR4, c[0x0][0xc10] ;  /* 0x0003040000047ab9 */ /* 0x000fca0000000800 */
.L_x_1161:
        /* <DEDUP_REMOVED lines=16> */
.L_x_1160:
[----:B------:R-:W-:Y:S05]  /*eb60*/  BSYNC B0 ;  /* 0x0000000000007941 */ /* 0x000fea0003800000 */
.L_x_1159:
[----:B-----5:R-:W1:Y:S01]  /*eb70*/  SHFL.UP PT, R0, R17, 0x1, RZ ;  /* 0x0420000011007989 */ /* 0x020e6200000e00ff */
[C---:B------:R-:W-:Y:S02]  /*eb80*/  ISETP.NE.AND P0, PT, R6.reuse, RZ, PT ;  /* 0x000000ff0600720c */ /* 0x040fe40003f05270 */
[----:B------:R-:W-:Y:S02]  /*eb90*/  ISETP.GE.U32.AND P1, PT, R6, 0x2, PT ;  /* 0x000000020600780c */ /* 0x000fe40003f26070 */
[----:B-1----:R-:W-:Y:S02]  /*eba0*/  SEL R0, R0, RZ, P0 ;  /* 0x000000ff00007207 */ /* 0x002fe40000000000 */
[----:B------:R-:W-:-:S03]  /*ebb0*/  ISETP.GE.U32.AND P0, PT, R6, 0x4, PT ;  /* 0x000000040600780c */ /* 0x000fc60003f06070 */
[----:B------:R-:W-:-:S05]  /*ebc0*/  IMAD.IADD R0, R17, 0x1, R0 ;  /* 0x0000000111007824 */ /* 0x000fca00078e0200 */
[----:B0-----:R-:W0:Y:S02]  /*ebd0*/  SHFL.UP PT, R2, R0, 0x2, RZ ;  /* 0x0440000000027989 */ /* 0x001e2400000e00ff */
        /* <DEDUP_REMOVED lines=18> */
.L_x_1157:
[----:B------:R-:W-:-:S04]  /*ed00*/  IMAD.IADD R5, R4, 0x1, -R5 ;  /* 0x0000000104057824 */ /* 0x000fc800078e0a05 */
[----:B------:R-:W-:-:S05]  /*ed10*/  IMAD R2, R0, UR4, R5 ;  /* 0x0000000400027c24 */ /* 0x000fca000f8e0205 */
[----:B------:R-:W-:Y:S02]  /*ed20*/  ISETP.GT.AND P0, PT, R2, UR6, PT ;  /* 0x0000000602007c0c */ /* 0x000fe4000bf04270 */
[----:B------:R-:W0:Y:S11]  /*ed30*/  LDC.64 R2, c[0x0][0xc68] ;  /* 0x00031a00ff027b82 */ /* 0x000e360000000a00 */
[----:B------:R-:W-:-:S04]  /*ed40*/  VOTE.ANY R7, PT, !P0 ;  /* 0x0000000000077806 */ /* 0x000fc800040e0100 */
[----:B------:R-:W1:Y:S02]  /*ed50*/  POPC R4, R7 ;  /* 0x0000000700047309 */ /* 0x000e640000000000 */
[----:B-1----:R-:W-:-:S04]  /*ed60*/  IMAD.IADD R19, R4, 0x1, R19 ;  /* 0x0000000104137824 */ /* 0x002fc800078e0213 */
[----:B0-----:R-:W-:-:S05]  /*ed70*/  IMAD.WIDE R2, R19, 0x4, R2 ;  /* 0x0000000413027825 */ /* 0x001fca00078e0202 */
[----:B------:R-:W2:Y:S01]  /*ed80*/  LDG.E R8, desc[UR60][R2.64] ;  /* 0x0000003c02087981 */ /* 0x000ea2000c1e1900 */
[----:B------:R-:W-:-:S03]  /*ed90*/  ISETP.NE.AND P0, PT, R7, RZ, PT ;  /* 0x000000ff0700720c */ /* 0x000fc60003f05270 */
[----:B------:R-:W2:Y:S02]  /*eda0*/  SHFL.IDX PT, R17, R17, R4, 0x1f ;  /* 0x00001f0411117589 */ /* 0x000ea400000e0000 */
[----:B--2---:R-:W-:-:S05]  /*edb0*/  IMAD R6, R17, R8, RZ ;  /* 0x0000000811067224 */ /* 0x004fca00078e02ff */
[----:B------:R-:W-:-:S04]  /*edc0*/  IABS R9, R6 ;  /* 0x0000000600097213 */ /* 0x000fc80000000000 */
[----:B------:R-:W0:Y:S08]  /*edd0*/  I2F.RP R10, R9 ;  /* 0x00000009000a7306 */ /* 0x000e300000209400 */
[----:B0-----:R-:W0:Y:S02]  /*ede0*/  MUFU.RCP R10, R10 ;  /* 0x0000000a000a7308 */ /* 0x001e240000001000 */
[----:B0-----:R-:W-:-:S06]  /*edf0*/  VIADD R11, R10, 0xffffffe ;  /* 0x0ffffffe0a0b7836 */ /* 0x001fcc0000000000 */
[----:B------:R0:W1:Y:S01]  /*ee00*/  F2I.FTZ.U32.TRUNC.NTZ R3, R11 ;  /* 0x0000000b00037305 */ /* 0x000062000021f000 */
[----:B------:R-:W-:Y:S05]  /*ee10*/  @!P0 BRA `(.L_x_1162) ;  /* 0x0000000000088947 */ /* 0x000fea0003800000 */
[----:B------:R-:W-:-:S05]  /*ee20*/  VIADD R7, R4, 0xffffffff ;  /* 0xffffffff04077836 */ /* 0x000fca0000000000 */
[----:B------:R2:W3:Y:S02]  /*ee30*/  SHFL.IDX PT, R16, R0, R7, 0x1f ;  /* 0x00001f0700107589 */ /* 0x0004e400000e0000 */
.L_x_1162:
[----:B-12---:R-:W-:Y:S02]  /*ee40*/  IMAD.MOV R0, RZ, RZ, -R3 ;  /* 0x000000ffff007224 */ /* 0x006fe400078e0a03 */
[----:B---3--:R-:W-:Y:S02]  /*ee50*/  IMAD R16, R16, UR4, R5 ;  /* 0x0000000410107c24 */ /* 0x008fe4000f8e0205 */
[----:B------:R-:W-:Y:S02]  /*ee60*/  IMAD R5, R0, R9, RZ ;  /* 0x0000000900057224 */ /* 0x000fe400078e02ff */
[----:B------:R-:W-:-:S04]  /*ee70*/  IMAD.MOV.U32 R2, RZ, RZ, RZ ;  /* 0x000000ffff027224 */ /* 0x000fc800078e00ff */
[----:B------:R-:W-:Y:S01]  /*ee80*/  IMAD.HI.U32 R2, R3, R5, R2 ;  /* 0x0000000503027227 */ /* 0x000fe200078e0002 */
[----:B------:R-:W-:Y:S02]  /*ee90*/  IADD3 R5, -R16, UR6, RZ ;  /* 0x0000000610057c10 */ /* 0x000fe4000fffe1ff */
        /* <DEDUP_REMOVED lines=15> */
[----:B------:R-:W-:Y:S02]  /*ef90*/  IMAD R0, R8, R7, RZ ;  /* 0x0000000708007224 */ /* 0x000fe400078e02ff */
[----:B------:R-:W-:Y:S02]  /*efa0*/  IMAD.MOV R7, RZ, RZ, -R7 ;  /* 0x000000ffff077224 */ /* 0x000fe400078e0a07 */
[----:B------:R-:W-:Y:S02]  /*efb0*/  IMAD.MOV R3, RZ, RZ, -R0 ;  /* 0x000000ffff037224 */ /* 0x000fe400078e0a00 */
[----:B------:R-:W-:-:S03]  /*efc0*/  IMAD R5, R6, R7, R5 ;  /* 0x0000000706057224 */ /* 0x000fc600078e0205 */
[----:B------:R-:W-:Y:S01]  /*efd0*/  VIADDMNMX R8, R3, UR4, R8, PT ;  /* 0x0000000403087c46 */ /* 0x000fe2000b800108 */
[----:B------:R-:W-:Y:S01]  /*efe0*/  IMAD.IADD R0, R5, 0x1, R0 ;  /* 0x0000000105007824 */ /* 0x000fe200078e0200 */
[----:B------:R-:W-:Y:S02]  /*eff0*/  IABS R6, R5 ;  /* 0x0000000500067213 */ /* 0x000fe40000000000 */
[----:B------:R-:W-:-:S04]  /*f000*/  IABS R4, R8 ;  /* 0x0000000800047213 */ /* 0x000fc80000000000 */
[----:B------:R-:W1:Y:S08]  /*f010*/  I2F.RP R9, R4 ;  /* 0x0000000400097306 */ /* 0x000e700000209400 */
[----:B-1----:R-:W1:Y:S02]  /*f020*/  MUFU.RCP R9, R9 ;  /* 0x0000000900097308 */ /* 0x002e640000001000 */
[----:B-1----:R-:W-:-:S06]  /*f030*/  VIADD R2, R9, 0xffffffe ;  /* 0x0ffffffe09027836 */ /* 0x002fcc0000000000 */
[----:B------:R1:W2:Y:S02]  /*f040*/  F2I.FTZ.U32.TRUNC.NTZ R3, R2 ;  /* 0x0000000200037305 */ /* 0x0002a4000021f000 */
[----:B-1----:R-:W-:Y:S02]  /*f050*/  IMAD.MOV.U32 R2, RZ, RZ, RZ ;  /* 0x000000ffff027224 */ /* 0x002fe400078e00ff */
[----:B--2---:R-:W-:-:S04]  /*f060*/  IMAD.MOV R7, RZ, RZ, -R3 ;  /* 0x000000ffff077224 */ /* 0x004fc800078e0a03 */
[----:B------:R-:W-:-:S04]  /*f070*/  IMAD R7, R7, R4, RZ ;  /* 0x0000000407077224 */ /* 0x000fc800078e02ff */
[----:B------:R-:W-:Y:S01]  /*f080*/  IMAD.HI.U32 R3, R3, R7, R2 ;  /* 0x0000000703037227 */ /* 0x000fe200078e0002 */
[-C--:B------:R-:W-:Y:S02]  /*f090*/  IABS R7, R8.reuse ;  /* 0x0000000800077213 */ /* 0x080fe40000000000 */
[----:B------:R-:W-:-:S03]  /*f0a0*/  LOP3.LUT R2, R5, R8, RZ, 0x3c, !PT ;  /* 0x0000000805027212 */ /* 0x000fc600078e3cff */
[----:B------:R-:W-:Y:S02]  /*f0b0*/  IMAD.MOV R7, RZ, RZ, -R7 ;  /* 0x000000ffff077224 */ /* 0x000fe400078e0a07 */
[----:B------:R-:W-:-:S04]  /*f0c0*/  IMAD.HI.U32 R3, R3, R6, RZ ;  /* 0x0000000603037227 */ /* 0x000fc800078e00ff */
[----:B------:R-:W-:-:S05]  /*f0d0*/  IMAD R7, R3, R7, R6 ;  /* 0x0000000703077224 */ /* 0x000fca00078e0206 */
        /* <DEDUP_REMOVED lines=8> */
[----:B------:R-:W-:Y:S01]  /*f160*/  @!P0 LOP3.LUT R3, RZ, R8, RZ, 0x33, !PT ;  /* 0x00000008ff038212 */ /* 0x000fe200078e33ff */
[----:B------:R-:W-:-:S04]  /*f170*/  IMAD.MOV R8, RZ, RZ, -R8 ;  /* 0x000000ffff087224 */ /* 0x000fc800078e0a08 */
[----:B------:R-:W-:Y:S01]  /*f180*/  IMAD R18, R3, R8, R0 ;  /* 0x0000000803127224 */ /* 0x000fe200078e0200 */
[----:B------:R-:W-:-:S05]  /*f190*/  LOP3.LUT R0, RZ, R3, RZ, 0x33, !PT ;  /* 0x00000003ff007212 */ /* 0x000fca00078e33ff */
[----:B------:R-:W-:Y:S01]  /*f1a0*/  IMAD.IADD R17, R17, 0x1, R0 ;  /* 0x0000000111117824 */ /* 0x000fe200078e0200 */
[----:B------:R-:W-:Y:S06]  /*f1b0*/  BRA `(.L_x_1163) ;  /* 0x00000000000c7947 */ /* 0x000fec0003800000 */
.L_x_1158:
[----:B------:R-:W-:Y:S02]  /*f1c0*/  IMAD.MOV.U32 R17, RZ, RZ, RZ ;  /* 0x000000ffff117224 */ /* 0x000fe400078e00ff */
[----:B------:R-:W-:Y:S02]  /*f1d0*/  IMAD.U32 R16, RZ, RZ, UR6 ;  /* 0x00000006ff107e24 */ /* 0x000fe4000f8e00ff */
[----:B------:R-:W-:-:S07]  /*f1e0*/  IMAD.MOV.U32 R18, RZ, RZ, RZ ;  /* 0x000000ffff127224 */ /* 0x000fce00078e00ff */
.L_x_1163:
[----:B------:R-:W1:Y:S01]  /*f1f0*/  S2R R0, SR_TID.X ;  /* 0x0000000000007919 */ /* 0x000e620000002100 */
[----:B------:R-:W-:Y:S01]  /*f200*/  STL [R1], RZ ;  /* 0x000000ff01007387 */ /* 0x000fe20000100800 */
[----:B-1----:R-:W-:-:S04]  /*f210*/  LOP3.LUT R0, R0, 0x1f, RZ, 0xc0, !PT ;  /* 0x0000001f00007812 */ /* 0x002fc800078ec0ff */
[----:B------:R-:W-:-:S13]  /*f220*/  ISETP.NE.AND P0, PT, R0, RZ, PT ;  /* 0x000000ff0000720c */ /* 0x000fda0003f05270 */
[----:B------:R-:W1:Y:S01]  /*f230*/  @!P0 S2R R3, SR_CgaCtaId ;  /* 0x0000000000038919 */ /* 0x000e620000008800 */
[----:B------:R-:W-:-:S04]  /*f240*/  @!P0 MOV R0, 0x400 ;  /* 0x0000040000008802 */ /* 0x000fc80000000f00 */
[----:B-1----:R-:W-:-:S05]  /*f250*/  @!P0 LEA R0, R3, R0, 0x18 ;  /* 0x0000000003008211 */ /* 0x002fca00078ec0ff */
[----:B------:R1:W-:Y:S01]  /*f260*/  @!P0 STS.128 [R0+0x2a8d0], R16 ;  /* 0x02a8d01000008388 */ /* 0x0003e20000000c00 */
[----:B------:R-:W-:Y:S06]  /*f270*/  BAR.ARV 0x5, 0x120 ;  /* 0x0144800000007b1d */ /* 0x000fec0000002000 */
[----:B------:R-:W-:Y:S01]  /*f280*/  ISETP.GE.AND P0, PT, R19, UR5, PT ;  /* 0x0000000513007c0c */ /* 0x000fe2000bf06270 */
[----:B-1----:R-:W-:-:S05]  /*f290*/  IMAD.MOV.U32 R0, RZ, RZ, 0x1 ;  /* 0x00000001ff007424 */ /* 0x002fca00078e00ff */
[----:B------:R1:W-:Y:S04]  /*f2a0*/  STL [R1+0x8], R0 ;  /* 0x0000080001007387 */ /* 0x0003e80000100800 */
[----:B------:R1:W-:Y:S03]  /*f2b0*/  STL [R1+0x18], RZ ;  /* 0x000018ff01007387 */ /* 0x0003e60000100800 */
[----:B------:R-:W-:Y:S05]  /*f2c0*/  @P0 BRA `(.L_x_1164) ;  /* 0x0000004400080947 */ /* 0x000fea0003800000 */
[----:B-1----:R-:W-:Y:S01]  /*f2d0*/  IMAD.MOV.U32 R0, RZ, RZ, 0x1 ;  /* 0x00000001ff007424 */ /* 0x002fe200078e00ff */
[----:B------:R1:W-:Y:S01]  /*f2e0*/  STL [R1+0x18], RZ ;  /* 0x000018ff01007387 */ /* 0x0003e20000100800 */
[----:B------:R-:W-:Y:S01]  /*f2f0*/  ULDC UR38, c[0x0][0xc] ;  /* 0x0000030000267ab9 */ /* 0x000fe20000000800 */
[----:B------:R-:W-:Y:S02]  /*f300*/  ULDC.64 UR36, c[0x0][0x198] ;  /* 0x0000660000247ab9 */ /* 0x000fe40000000a00 */
[----:B------:R1:W-:Y:S04]  /*f310*/  STL [R1+0x8], R0 ;  /* 0x0000080001007387 */ /* 0x0003e80000100800 */
[----:B------:R1:W-:Y:S02]  /*f320*/  STL [R1], RZ ;  /* 0x000000ff01007387 */ /* 0x0003e40000100800 */
.L_x_1239:
[----:B------:R-:W-:Y:S05]  /*f330*/  YIELD ;  /* 0x0000000000007946 */ /* 0x000fea0003800000 */
[----:B------:R-:W-:Y:S01]  /*f340*/  ULDC.64 UR4, c[0x0][0xa28] ;  /* 0x00028a0000047ab9 */ /* 0x000fe20000000a00 */
[----:B------:R-:W-:Y:S01]  /*f350*/  IMAD.MOV.U32 R4, RZ, RZ, RZ ;  /* 0x000000ffff047224 */ /* 0x000fe200078e00ff */
[----:B------:R-:W-:Y:S01]  /*f360*/  ISETP.NE.U32.AND P0, PT, RZ, UR4, PT ;  /* 0x00000004ff007c0c */ /* 0x000fe2000bf05070 */
[----:B-1----:R-:W-:Y:S01]  /*f370*/  IMAD.MOV.U32 R0, RZ, RZ, RZ ;  /* 0x000000ffff007224 */ /* 0x002fe200078e00ff */
[----:B------:R-:W-:Y:S02]  /*f380*/  ULDC.64 UR6, c[0x0][0xa08] ;  /* 0x0002820000067ab9 */ /* 0x000fe40000000a00 */
[----:B------:R-:W-:Y:S01]  /*f390*/  ISETP.NE.AND.EX P0, PT, RZ, UR5, PT, P0 ;  /* 0x00000005ff007c0c */ /* 0x000fe2000bf05300 */
[----:B------:R-:W-:-:S12]  /*f3a0*/  ULDC.64 UR4, c[0x0][0xa00] ;  /* 0x0002800000047ab9 */ /* 0x000fd80000000a00 */
[----:B--2---:R-:W1:Y:S01]  /*f3b0*/  @P0 LDC.64 R2, c[0x0][0xa28] ;  /* 0x00028a00ff020b82 */ /* 0x004e620000000a00 */
[----:B------:R-:W-:Y:S01]  /*f3c0*/  ISETP.NE.U32.AND P2, PT, RZ, UR4, PT ;  /* 0x00000004ff007c0c */ /* 0x000fe2000bf45070 */
[----:B-1----:R-:W-:-:S05]  /*f3d0*/  @P0 IMAD.WIDE R2, R19, 0x4, R2 ;  /* 0x0000000413020825 */ /* 0x002fca00078e0202 */
[----:B------:R1:W5:Y:S01]  /*f3e0*/  @P0 LDG.E R4, desc[UR60][R2.64] ;  /* 0x0000003c02040981 */ /* 0x000362000c1e1900 */
[----:B------:R-:W-:Y:S01]  /*f3f0*/  ISETP.NE.AND.EX P2, PT, RZ, UR5, PT, P2 ;  /* 0x00000005ff007c0c */ /* 0x000fe2000bf45320 */
[----:B------:R-:W-:Y:S01]  /*f400*/  ULDC.64 UR4, c[0x0][0xa18] ;  /* 0x0002860000047ab9 */ /* 0x000fe20000000a00 */
[----:B-1----:R-:W1:Y:S02]  /*f410*/  LDC.64 R2, c[0x0][0xa00] ;  /* 0x00028000ff027b82 */ /* 0x002e640000000a00 */
[----:B-1----:R-:W-:-:S09]  /*f420*/  IMAD.WIDE R2, R19, 0x4, R2 ;  /* 0x0000000413027825 */ /* 0x002fd200078e0202 */
[----:B------:R-:W2:Y:S01]  /*f430*/  @P2 LDG.E R0, desc[UR60][R2.64] ;  /* 0x0000003c02002981 */ /* 0x000ea2000c1e1900 */
[----:B------:R-:W-:Y:S01]  /*f440*/  ISETP.NE.U32.AND P1, PT, RZ, UR4, PT ;  /* 0x00000004ff007c0c */ /* 0x000fe2000bf25070 */
[----:B------:R-:W-:-:S03]  /*f450*/  ULDC UR4, c[0x0][0x288] ;  /* 0x0000a20000047ab9 */ /* 0x000fc60000000800 */
[----:B------:R-:W-:-:S13]  /*f460*/  ISETP.NE.AND.EX P1, PT, RZ, UR5, PT, P1 ;  /* 0x00000005ff007c0c */ /* 0x000fda000bf25310 */
[----:B------:R-:W1:Y:S02]  /*f470*/  @P1 LDC.64 R6, c[0x0][0xa18] ;  /* 0x00028600ff061b82 */ /* 0x000e640000000a00 */
[----:B-1----:R-:W-:Y:S01]  /*f480*/  @P1 IMAD.WIDE R6, R19, 0x4, R6 ;  /* 0x0000000413061825 */ /* 0x002fe200078e0206 */
[----:B--2---:R1:W-:Y:S03]  /*f490*/  STL [R1+0x1c], R0 ;  /* 0x00001c0001007387 */ /* 0x0043e60000100800 */
[----:B-1----:R-:W-:Y:S01]  /*f4a0*/  IMAD.U32 R0, RZ, RZ, UR4 ;  /* 0x00000004ff007e24 */ /* 0x002fe2000f8e00ff */
[----:B------:R-:W-:-:S05]  /*f4b0*/  ULDC.64 UR4, c[0x0][0x3f8] ;  /* 0x0000fe0000047ab9 */ /* 0x000fca0000000a00 */
[----:B------:R1:W5:Y:S01]  /*f4c0*/  @P1 LDG.E R0, desc[UR60][R6.64] ;  /* 0x0000003c06001981 */ /* 0x000362000c1e1900 */
[----:B------:R-:W-:Y:S01]  /*f4d0*/  UISETP.NE.U32.AND UP0, UPT, UR4, URZ, UPT ;  /* 0x0000003f0400728c */ /* 0x000fe2000bf05070 */
[----:B------:R-:W-:Y:S02]  /*f4e0*/  ISETP.NE.U32.AND P0, PT, RZ, UR6, PT ;  /* 0x00000006ff007c0c */ /* 0x000fe4000bf05070 */
[----:B------:R-:W-:Y:S01]  /*f4f0*/  ULDC UR4, c[0x0][0x404] ;  /* 0x0001010000047ab9 */ /* 0x000fe20000000800 */
[----:B------:R-:W-:Y:S01]  /*f500*/  UISETP.NE.AND.EX UP0, UPT, UR5, URZ, UPT, UP0 ;  /* 0x0000003f0500728c */ /* 0x000fe2000bf05300 */
[----:B------:R-:W-:Y:S02]  /*f510*/  ISETP.NE.AND.EX P0, PT, RZ, UR7, PT, P0 ;  /* 0x00000007ff007c0c */ /* 0x000fe4000bf05300 */
[----:B------:R-:W-:Y:S01]  /*f520*/  ULDC UR5, c[0x0][0x2e0] ;  /* 0x0000b80000057ab9 */ /* 0x000fe20000000800 */
[----:B------:R-:W-:-:S04]  /*f530*/  USEL UR4, UR4, 0x1, UP0 ;  /* 0x0000000104047887 */ /* 0x000fc80008000000 */
[----:B------:R-:W-:-:S06]  /*f540*/  UIMAD UR4, UR4, UR5, URZ ;  /* 0x00000005040472a4 */ /* 0x000fcc000f8e023f */
[----:B------:R-:W-:Y:S01]  /*f550*/  IMAD.U32 R5, RZ, RZ, UR4 ;  /* 0x00000004ff057e24 */ /* 0x000fe2000f8e00ff */
[----:B-1----:R-:W-:Y:S06]  /*f560*/  @P1 BRA `(.L_x_1165) ;  /* 0x0000000000101947 */ /* 0x002fec0003800000 */
[----:B------:R-:W-:Y:S05]  /*f570*/  @!P2 BRA `(.L_x_1165) ;  /* 0x00000000000ca947 */ /* 0x000fea0003800000 */
[----:B------:R-:W2:Y:S04]  /*f580*/  LDG.E R7, desc[UR60][R2.64] ;  /* 0x0000003c02077981 */ /* 0x000ea8000c1e1900 */
[----:B-----5:R-:W2:Y:S02]  /*f590*/  LDG.E R0, desc[UR60][R2.64+0x4] ;  /* 0x0000043c02007981 */ /* 0x020ea4000c1e1900 */
[----:B--2---:R-:W-:-:S07]  /*f5a0*/  IMAD.IADD R0, R0, 0x1, -R7 ;  /* 0x0000000100007824 */ /* 0x004fce00078e0a07 */
.L_x_1165:
[----:B------:R-:W1:Y:S01]  /*f5b0*/  LDC.64 R2, c[0x0][0xa08] ;  /* 0x00028200ff027b82 */ /* 0x000e620000000a00 */
[----:B------:R-:W-:Y:S01]  /*f5c0*/  IMAD.MOV.U32 R7, RZ, RZ, RZ ;  /* 0x000000ffff077224 */ /* 0x000fe200078e00ff */
[----:B------:R-:W-:Y:S01]  /*f5d0*/  ULDC.64 UR4, c[0x0][0xa20] ;  /* 0x0002880000047ab9 */ /* 0x000fe20000000a00 */
[----:B-1----:R-:W-:-:S05]  /*f5e0*/  IMAD.WIDE R2, R19, 0x4, R2 ;  /* 0x0000000413027825 */ /* 0x002fca00078e0202 */
[----:B------:R-:W2:Y:S01]  /*f5f0*/  @P0 LDG.E R7, desc[UR60][R2.64] ;  /* 0x0000003c02070981 */ /* 0x000ea2000c1e1900 */
[----:B------:R-:W-:-:S04]  /*f600*/  ISETP.NE.U32.AND P1, PT, RZ, UR4, PT ;  /* 0x00000004ff007c0c */ /* 0x000fc8000bf25070 */
[----:B------:R-:W-:Y:S01]  /*f610*/  ISETP.NE.AND.EX P1, PT, RZ, UR5, PT, P1 ;  /* 0x00000005ff007c0c */ /* 0x000fe2000bf25310 */
[----:B--2--5:R-:W-:-:S05]  /*f620*/  IMAD.IADD R6, R7, 0x1, R4 ;  /* 0x0000000107067824 */ /* 0x024fca00078e0204 */
[----:B------:R1:W-:Y:S07]  /*f630*/  STL [R1+0x4], R6 ;  /* 0x0000040601007387 */ /* 0x0003ee0000100800 */
[----:B------:R-:W-:Y:S05]  /*f640*/  @!P1 BRA `(.L_x_1166) ;  /* 0x0000000000109947 */ /* 0x000fea0003800000 */
[----:B------:R-:W2:Y:S02]  /*f650*/  LDC.64 R2, c[0x0][0xa20] ;  /* 0x00028800ff027b82 */ /* 0x000ea40000000a00 */
[----:B--2---:R-:W-:-:S05]  /*f660*/  IMAD.WIDE R2, R19, 0x4, R2 ;  /* 0x0000000413027825 */ /* 0x004fca00078e0202 */
[----:B------:R2:W5:Y:S01]  /*f670*/  LDG.E R5, desc[UR60][R2.64] ;  /* 0x0000003c02057981 */ /* 0x000562000c1e1900 */
[----:B------:R-:W-:Y:S05]  /*f680*/  BRA `(.L_x_1167) ;  /* 0x0000000000107947 */ /* 0x000fea0003800000 */
.L_x_1166:
[----:B------:R-:W-:Y:S05]  /*f690*/  @!P0 BRA `(.L_x_1167) ;  /* 0x00000000000c8947 */ /* 0x000fea0003800000 */
[----:B-1----:R-:W2:Y:S04]  /*f6a0*/  LDG.E R6, desc[UR60][R2.64] ;  /* 0x0000003c02067981 */ /* 0x002ea8000c1e1900 */
[----:B------:R-:W2:Y:S02]  /*f6b0*/  LDG.E R5, desc[UR60][R2.64+0x4] ;  /* 0x0000043c02057981 */ /* 0x000ea4000c1e1900 */
[----:B--2---:R-:W-:-:S07]  /*f6c0*/  IMAD.IADD R5, R5, 0x1, -R6 ;  /* 0x0000000105057824 */ /* 0x004fce00078e0a06 */
.L_x_1167:
[----:B--2---:R-:W2:Y:S01]  /*f6d0*/  LDC.64 R2, c[0x0][0x9e0] ;  /* 0x00027800ff027b82 */ /* 0x004ea20000000a00 */
[----:B-----5:R-:W-:Y:S01]  /*f6e0*/  IMAD.IADD R7, R5, 0x1, -R4 ;  /* 0x0000000105077824 */ /* 0x020fe200078e0a04 */
[----:B------:R-:W-:-:S04]  /*f6f0*/  LEA R9, R17, 0x80, 0x7 ;  /* 0x0000008011097811 */ /* 0x000fc800078e38ff */
[----:B------:R-:W-:Y:S02]  /*f700*/  IADD3 R9, R7, R9, -R0 ;  /* 0x0000000907097210 */ /* 0x000fe40007ffe800 */
[----:B--2---:R-:W-:-:S03]  /*f710*/  ISETP.GE.AND P0, PT, R3, 0x1, PT ;  /* 0x000000010300780c */ /* 0x004fc60003f06270 */
[----:B------:R-:W-:-:S10]  /*f720*/  IMAD.IADD R2, R9, 0x1, R2 ;  /* 0x0000000109027824 */ /* 0x000fd400078e0202 */
[----:B------:R-:W-:Y:S05]  /*f730*/  @!P0 BRA `(.L_x_1168) ;  /* 0x0000000000488947 */ /* 0x000fea0003800000 */
[C---:B------:R-:W-:Y:S01]  /*f740*/  ISETP.GT.AND P1, PT, R9.reuse, RZ, PT ;  /* 0x000000ff0900720c */ /* 0x040fe20003f24270 */
[----:B------:R-:W-:Y:S01]  /*f750*/  BSSY B0, `(.L_x_1169) ;  /* 0x000000e000007945 */ /* 0x000fe20003800000 */
[----:B-1----:R-:W-:-:S11]  /*f760*/  VIADD R6, R9, 0xffffffff ;  /* 0xffffffff09067836 */ /* 0x002fd60000000000 */
        /* <DEDUP_REMOVED lines=8> */
.L_x_1170:
[----:B------:R-:W-:-:S13]  /*f7f0*/  ISETP.NE.AND P1, PT, R3, 0x1, PT ;  /* 0x000000010300780c */ /* 0x000fda0003f25270 */
[----:B------:R-:W1:Y:S02]  /*f800*/  @P1 LDC.64 R4, c[0x0][0x9e8] ;  /* 0x00027a00ff041b82 */ /* 0x000e640000000a00 */
[----:B-1----:R-:W-:-:S05]  /*f810*/  @P1 IMAD.HI.U32 R4, R6, R4, RZ ;  /* 0x0000000406041227 */ /* 0x002fca00078e00ff */
[----:B------:R-:W-:-:S07]  /*f820*/  @P1 SHF.R.U32.HI R6, RZ, R5, R4 ;  /* 0x00000005ff061219 */ /* 0x000fce0000011604 */
.L_x_1171:
[----:B------:R-:W-:Y:S05]  /*f830*/  BSYNC B0 ;  /* 0x0000000000007941 */ /* 0x000fea0003800000 */
.L_x_1169:
[----:B------:R-:W-:-:S05]  /*f840*/  IMAD R5, R6, R3, R3 ;  /* 0x0000000306057224 */ /* 0x000fca00078e0203 */
[----:B------:R-:W-:-:S07]  /*f850*/  VIMNMX R2, R2, R5, PT ;  /* 0x0000000502027248 */ /* 0x000fce0003fe0100 */
.L_x_1168:
[----:B------:R-:W-:Y:S01]  /*f860*/  VIADD R2, R2, 0x5f ;  /* 0x0000005f02027836 */ /* 0x000fe20000000000 */
[----:B------:R-:W-:Y:S01]  /*f870*/  ULDC UR4, c[0x0][0x9dc] ;  /* 0x0002770000047ab9 */ /* 0x000fe20000000800 */
[----:B------:R-:W-:Y:S02]  /*f880*/  IMAD R4, R17, 0x80, -R0 ;  /* 0x0000008011047824 */ /* 0x000fe400078e0a00 */
[----:B------:R-:W-:-:S04]  /*f890*/  IMAD.HI R2, R2, 0x2aaaaaab, RZ ;  /* 0x2aaaaaab02027827 */ /* 0x000fc800078e02ff */
[C---:B------:R-:W-:Y:S01]  /*f8a0*/  VIADD R0, R7.reuse, 0x5f ;  /* 0x0000005f07007836 */ /* 0x040fe20000000000 */
[----:B------:R-:W-:Y:S01]  /*f8b0*/  SHF.R.U32.HI R5, RZ, 0x1f, R2 ;  /* 0x0000001fff057819 */ /* 0x000fe20000011602 */
[----:B------:R-:W-:Y:S02]  /*f8c0*/  IMAD.IADD R7, R7, 0x1, R4 ;  /* 0x0000000107077824 */ /* 0x000fe400078e0204 */
[----:B------:R-:W-:Y:S01]  /*f8d0*/  IMAD.HI R0, R0, 0x2aaaaaab, RZ ;  /* 0x2aaaaaab00007827 */ /* 0x000fe200078e02ff */
[----:B------:R-:W-:-:S04]  /*f8e0*/  LEA.HI.SX32 R2, R2, R5, 0x1c ;  /* 0x0000000502027211 */ /* 0x000fc800078fe2ff */
[----:B------:R-:W-:-:S04]  /*f8f0*/  SHF.R.U32.HI R5, RZ, 0x1f, R0 ;  /* 0x0000001fff057819 */ /* 0x000fc80000011600 */
[----:B------:R-:W-:Y:S01]  /*f900*/  LEA.HI.SX32 R5, R0, R5, 0x1c ;  /* 0x0000000500057211 */ /* 0x000fe200078fe2ff */
[----:B------:R-:W-:-:S03]  /*f910*/  VIADD R0, R7, -UR4 ;  /* 0x8000000407007c36 */ /* 0x000fc60008000000 */
[----:B-1----:R-:W-:-:S05]  /*f920*/  VIMNMX R6, R5, R2, PT ;  /* 0x0000000205067248 */ /* 0x002fca0003fe0100 */
[----:B------:R1:W-:Y:S01]  /*f930*/  STL [R1+0x14], R6 ;  /* 0x0000140601007387 */ /* 0x0003e20000100800 */
[----:B------:R-:W-:Y:S05]  /*f940*/  @!P0 BRA `(.L_x_1172) ;  /* 0x0000000000448947 */ /* 0x000fea0003800000 */
[----:B------:R-:W-:Y:S01]  /*f950*/  ISETP.GT.AND P0, PT, R7, -0x1, PT ;  /* 0xffffffff0700780c */ /* 0x000fe20003f04270 */
[----:B------:R-:W-:-:S12]  /*f960*/  BSSY B0, `(.L_x_1173) ;  /* 0x000000d000007945 */ /* 0x000fd80003800000 */
[----:B------:R-:W-:Y:S05]  /*f970*/  @P0 BRA `(.L_x_1174) ;  /* 0x00000000001c0947 */ /* 0x000fea0003800000 */
[----:B------:R-:W-:Y:S02]  /*f980*/  ISETP.NE.AND P0, PT, R3, 0x1, PT ;  /* 0x000000010300780c */ /* 0x000fe40003f05270 */
[----:B------:R-:W-:-:S11]  /*f990*/  LOP3.LUT R7, RZ, R7, RZ, 0x33, !PT ;  /* 0x00000007ff077212 */ /* 0x000fd600078e33ff */
[----:B------:R-:W2:Y:S02]  /*f9a0*/  @P0 LDC.64 R4, c[0x0][0x9e8] ;  /* 0x00027a00ff040b82 */ /* 0x000ea40000000a00 */
[----:B--2---:R-:W-:-:S05]  /*f9b0*/  @P0 IMAD.HI.U32 R4, R7, R4, RZ ;  /* 0x0000000407040227 */ /* 0x004fca00078e00ff */
[----:B------:R-:W-:-:S04]  /*f9c0*/  @P0 SHF.R.U32.HI R7, RZ, R5, R4 ;  /* 0x00000005ff070219 */ /* 0x000fc80000011604 */
[----:B------:R-:W-:Y:S01]  /*f9d0*/  LOP3.LUT R7, RZ, R7, RZ, 0x33, !PT ;  /* 0x00000007ff077212 */ /* 0x000fe200078e33ff */
[----:B------:R-:W-:Y:S06]  /*f9e0*/  BRA `(.L_x_1175) ;  /* 0x0000000000107947 */ /* 0x000fec0003800000 */
.L_x_1174:
[----:B------:R-:W-:-:S13]  /*f9f0*/  ISETP.NE.AND P0, PT, R3, 0x1, PT ;  /* 0x000000010300780c */ /* 0x000fda0003f05270 */
[----:B------:R-:W2:Y:S02]  /*fa00*/  @P0 LDC.64 R4, c[0x0][0x9e8] ;  /* 0x00027a00ff040b82 */ /* 0x000ea40000000a00 */
[----:B--2---:R-:W-:-:S05]  /*fa10*/  @P0 IMAD.HI.U32 R4, R7, R4, RZ ;  /* 0x0000000407040227 */ /* 0x004fca00078e00ff */
[----:B------:R-:W-:-:S07]  /*fa20*/  @P0 SHF.R.U32.HI R7, RZ, R5, R4 ;  /* 0x00000005ff070219 */ /* 0x000fce0000011604 */
.L_x_1175:
[----:B------:R-:W-:Y:S05]  /*fa30*/  BSYNC B0 ;  /* 0x0000000000007941 */ /* 0x000fea0003800000 */
.L_x_1173:
[----:B------:R-:W-:-:S05]  /*fa40*/  IMAD R3, R7, R3, RZ ;  /* 0x0000000307037224 */ /* 0x000fca00078e02ff */
[----:B------:R-:W-:-:S07]  /*fa50*/  VIMNMX R0, R0, R3, !PT ;  /* 0x0000000300007248 */ /* 0x000fce0007fe0100 */
.L_x_1172:
[----:B------:R-:W-:Y:S01]  /*fa60*/  IMAD.HI R0, R0, 0x2aaaaaab, RZ ;  /* 0x2aaaaaab00007827 */ /* 0x000fe200078e02ff */
[----:B------:R-:W-:Y:S04]  /*fa70*/  BSSY B6, `(.L_x_1176) ;  /* 0x0000306000067945 */ /* 0x000fe80003800000 */
[----:B------:R-:W-:-:S04]  /*fa80*/  SHF.R.U32.HI R3, RZ, 0x1f, R0 ;  /* 0x0000001fff037819 */ /* 0x000fc80000011600 */
[----:B------:R-:W-:-:S04]  /*fa90*/  LEA.HI.SX32 R3, R0, R3, 0x1c ;  /* 0x0000000300037211 */ /* 0x000fc800078fe2ff */
[----:B------:R-:W-:-:S04]  /*faa0*/  VIMNMX R2, RZ, R3, !PT ;  /* 0x00000003ff027248 */ /* 0x000fc80007fe0100 */
[----:B------:R-:W-:Y:S01]  /*fab0*/  ISETP.GT.AND P0, PT, R6, R2, PT ;  /* 0x000000020600720c */ /* 0x000fe20003f04270 */
[----:B------:R2:W-:-:S12]  /*fac0*/  STL [R1+0x10], R2 ;  /* 0x0000100201007387 */ /* 0x0005d80000100800 */
[----:B--2---:R-:W-:Y:S05]  /*fad0*/  @P0 BRA `(.L_x_1177) ;  /* 0x0000000000440947 */ /* 0x004fea0003800000 */
[----:B------:R-:W2:Y:S02]  /*fae0*/  S2R R2, SR_TID.X ;  /* 0x0000000000027919 */ /* 0x000ea40000002100 */
[----:B--2---:R-:W-:-:S04]  /*faf0*/  LOP3.LUT R2, R2, 0x1f, RZ, 0xc0, !PT ;  /* 0x0000001f02027812 */ /* 0x004fc800078ec0ff */
[----:B------:R-:W-:-:S13]  /*fb00*/  ISETP.NE.AND P1, PT, R2, RZ, PT ;  /* 0x000000ff0200720c */ /* 0x000fda0003f25270 */
[----:B------:R-:W-:Y:S05]  /*fb10*/  @P1 BRA `(.L_x_1178) ;  /* 0x0000002c00ec1947 */ /* 0x000fea0003800000 */
[----:B------:R-:W2:Y:S01]  /*fb20*/  S2R R7, SR_LANEID ;  /* 0x0000000000077919 */ /* 0x000ea20000000000 */
[----:B------:R-:W-:Y:S01]  /*fb30*/  VOTEU.ANY UR4, UPT, PT ;  /* 0x0000000000047886 */ /* 0x000fe200038e0100 */
[----:B------:R-:W3:Y:S01]  /*fb40*/  LDC.64 R2, c[0x0][0xc38] ;  /* 0x00030e00ff027b82 */ /* 0x000ee20000000a00 */
[----:B------:R-:W2:Y:S08]  /*fb50*/  FLO.U32 R0, UR4 ;  /* 0x0000000400007d00 */ /* 0x000eb000080e0000 */
[----:B------:R-:W3:Y:S01]  /*fb60*/  POPC R5, UR4 ;  /* 0x0000000400057d09 */ /* 0x000ee20008000000 */
[----:B--2---:R-:W-:-:S13]  /*fb70*/  ISETP.EQ.U32.AND P0, PT, R0, R7, PT ;  /* 0x000000070000720c */ /* 0x004fda0003f02070 */
[----:B---3--:R-:W2:Y:S01]  /*fb80*/  @P0 ATOMG.E.ADD.STRONG.GPU PT, R3, desc[UR60][R2.64], R5 ;  /* 0x00000005020309a8 */ /* 0x008ea200081ee1fc */
[----:B------:R-:W3:Y:S02]  /*fb90*/  S2R R4, SR_LTMASK ;  /* 0x0000000000047919 */ /* 0x000ee40000003900 */
[----:B---3--:R-:W-:-:S04]  /*fba0*/  LOP3.LUT R4, R4, UR4, RZ, 0xc0, !PT ;  /* 0x0000000404047c12 */ /* 0x008fc8000f8ec0ff */
[----:B------:R-:W3:Y:S01]  /*fbb0*/  POPC R7, R4 ;  /* 0x0000000400077309 */ /* 0x000ee20000000000 */
[----:B--2---:R-:W3:Y:S02]  /*fbc0*/  SHFL.IDX PT, R0, R3, R0, 0x1f ;  /* 0x00001f0003007589 */ /* 0x004ee400000e0000 */
[----:B---3--:R-:W-:Y:S01]  /*fbd0*/  IADD3 R16, R0, UR38, R7 ;  /* 0x0000002600107c10 */ /* 0x008fe2000fffe007 */
[----:B------:R-:W-:Y:S06]  /*fbe0*/  BRA `(.L_x_1178) ;  /* 0x0000002c00b87947 */ /* 0x000fec0003800000 */
.L_x_1177:
[----:B------:R-:W2:Y:S01]  /*fbf0*/  S2R R3, SR_CgaCtaId ;  /* 0x0000000000037919 */ /* 0x000ea20000008800 */
[----:B------:R-:W-:-:S04]  /*fc00*/  MOV R0, 0x400 ;  /* 0x0000040000007802 */ /* 0x000fc80000000f00 */
[----:B--2---:R-:W-:-:S05]  /*fc10*/  LEA R2, R3, R0, 0x18 ;  /* 0x0000000003027211 */ /* 0x004fca00078ec0ff */
[----:B------:R2:W-:Y:S01]  /*fc20*/  STL [R1+0xc], R2 ;  /* 0x00000c0201007387 */ /* 0x0005e20000100800 */
[----:B------:R-:W-:-:S05]  /*fc30*/  VIADD R0, R2, 0x18400 ;  /* 0x0001840002007836 */ /* 0x000fca0000000000 */
[----:B------:R-:W-:-:S13]  /*fc40*/  LOP3.LUT P0, RZ, R0, 0x3ff, RZ, 0xc0, !PT ;  /* 0x000003ff00ff7812 */ /* 0x000fda000780c0ff */
[----:B--2---:R-:W-:Y:S05]  /*fc50*/  @!P0 BRA `(.L_x_1179) ;  /* 0x0000000000408947 */ /* 0x004fea0003800000 */
[----:B------:R-:W-:Y:S01]  /*fc60*/  MOV R2, 0x0 ;  /* 0x0000000000027802 */ /* 0x000fe20000000f00 */
[----:B------:R-:W-:Y:S01]  /*fc70*/  ULDC.64 UR6, c[0x4][0x108] ;  /* 0x0100420000067ab9 */ /* 0x000fe20000000a00 */
[----:B------:R-:W-:Y:S01]  /*fc80*/  ULDC.64 UR8, c[0x4][0x110] ;  /* 0x0100440000087ab9 */ /* 0x000fe20000000a00 */
[----:B------:R-:W-:Y:S01]  /*fc90*/  ULDC.64 UR4, c[0x4][0x90] ;  /* 0x0100240000047ab9 */ /* 0x000fe20000000a00 */
[----:B------:R-:W-:Y:S02]  /*fca0*/  IMAD.U32 R4, RZ, RZ, UR6 ;  /* 0x00000006ff047e24 */ /* 0x000fe4000f8e00ff */
[----:B------:R-:W2:Y:S01]  /*fcb0*/  LDC.64 R2, c[0x4][R2] ;  /* 0x0100000002027b82 */ /* 0x000ea20000000a00 */
[----:B------:R-:W-:Y:S02]  /*fcc0*/  IMAD.U32 R5, RZ, RZ, UR7 ;  /* 0x00000007ff057e24 */ /* 0x000fe4000f8e00ff */
[----:B-1----:R-:W-:Y:S02]  /*fcd0*/  IMAD.U32 R6, RZ, RZ, UR8 ;  /* 0x00000008ff067e24 */ /* 0x002fe4000f8e00ff */
[----:B------:R-:W-:-:S02]  /*fce0*/  IMAD.U32 R7, RZ, RZ, UR9 ;  /* 0x00000009ff077e24 */ /* 0x000fc4000f8e00ff */
[----:B------:R-:W-:Y:S02]  /*fcf0*/  IMAD.U32 R10, RZ, RZ, UR4 ;  /* 0x00000004ff0a7e24 */ /* 0x000fe4000f8e00ff */
[----:B0-----:R-:W-:Y:S02]  /*fd00*/  IMAD.U32 R11, RZ, RZ, UR5 ;  /* 0x00000005ff0b7e24 */ /* 0x001fe4000f8e00ff */
[----:B------:R-:W-:Y:S02]  /*fd10*/  IMAD.MOV.U32 R8, RZ, RZ, 0x70 ;  /* 0x00000070ff087424 */ /* 0x000fe400078e00ff */
[----:B------:R-:W-:Y:S02]  /*fd20*/  IMAD.MOV.U32 R12, RZ, RZ, 0x1 ;  /* 0x00000001ff0c7424 */ /* 0x000fe400078e00ff */
[----:B------:R-:W-:-:S07]  /*fd30*/  IMAD.MOV.U32 R13, RZ, RZ, RZ ;  /* 0x000000ffff0d7224 */ /* 0x000fce00078e00ff */
[----:B------:R-:W-:-:S07]  /*fd40*/  LEPC R20, `(.L_x_1179) ;  /* 0x000000001014794e */ /* 0x000fce0000000000 */
[----:B--2---:R-:W-:Y:S05]  /*fd50*/  CALL.ABS.NOINC R2 ;  /* 0x0000000002007343 */ /* 0x004fea0003c00000 */
.L_x_1179:
        /* <DEDUP_REMOVED lines=8> */
[----:B------:R2:W3:Y:S01]  /*fde0*/  LDC.64 R2, c[0x4][R0] ;  /* 0x0100000000027b82 */ /* 0x0004e20000000a00 */
[----:B------:R-:W-:Y:S02]  /*fdf0*/  IMAD.U32 R4, RZ, RZ, UR6 ;  /* 0x00000006ff047e24 */ /* 0x000fe4000f8e00ff */
[----:B------:R-:W-:Y:S02]  /*fe00*/  IMAD.U32 R5, RZ, RZ, UR7 ;  /* 0x00000007ff057e24 */ /* 0x000fe4000f8e00ff */
[----:B-1----:R-:W-:Y:S02]  /*fe10*/  IMAD.U32 R6, RZ, RZ, UR8 ;  /* 0x00000008ff067e24 */ /* 0x002fe4000f8e00ff */
[----:B------:R-:W-:-:S02]  /*fe20*/  IMAD.U32 R7, RZ, RZ, UR9 ;  /* 0x00000009ff077e24 */ /* 0x000fc4000f8e00ff */
[----:B------:R-:W-:Y:S02]  /*fe30*/  IMAD.U32 R10, RZ, RZ, UR4 ;  /* 0x00000004ff0a7e24 */ /* 0x000fe4000f8e00ff */
[----:B0-----:R-:W-:Y:S02]  /*fe40*/  IMAD.U32 R11, RZ, RZ, UR5 ;  /* 0x00000005ff0b7e24 */ /* 0x001fe4000f8e00ff */
[----:B------:R-:W-:Y:S02]  /*fe50*/  IMAD.MOV.U32 R8, RZ, RZ, 0x70 ;  /* 0x00000070ff087424 */ /* 0x000fe400078e00ff */
[----:B------:R-:W-:Y:S02]  /*fe60*/  IMAD.MOV.U32 R12, RZ, RZ, 0x1 ;  /* 0x00000001ff0c7424 */ /* 0x000fe400078e00ff */
[----:B--2---:R-:W-:-:S07]  /*fe70*/  IMAD.MOV.U32 R13, RZ, RZ, RZ ;  /* 0x000000ffff0d7224 */ /* 0x004fce00078e00ff */
[----:B------:R-:W-:-:S07]  /*fe80*/  LEPC R20, `(.L_x_1181) ;  /* 0x000000001014794e */ /* 0x000fce0000000000 */
[----:B---3--:R-:W-:Y:S05]  /*fe90*/  CALL.ABS.NOINC R2 ;  /* 0x0000000002007343 */ /* 0x008fea0003c00000 */
.L_x_1181:
        /* <DEDUP_REMOVED lines=16> */
.L_x_1180:
[----:B------:R-:W2:Y:S01]  /*ffa0*/  LDL.LU R7, [R1+0x1c] ;  /* 0x00001c0001077983 */ /* 0x000ea20000300800 */
[----:B------:R-:W3:Y:S01]  /*ffb0*/  LDC R0, c[0x0][0x428] ;  /* 0x00010a00ff007b82 */ /* 0x000ee20000000800 */
[----:B------:R-:W-:Y:S01]  /*ffc0*/  IMAD.MOV.U32 R4, RZ, RZ, R18 ;  /* 0x000000ffff047224 */ /* 0x000fe200078e0012 */
[----:B------:R-:W-:Y:S01]  /*ffd0*/  ULDC.64 UR4, c[0x0][0x9f8] ;  /* 0x00027e0000047ab9 */ /* 0x000fe20000000a00 */
[----:B-1----:R-:W1:Y:S01]  /*ffe0*/  S2R R6, SR_TID.X ;  /* 0x0000000000067919 */ /* 0x002e620000002100 */
[----:B---3--:R-:W-:Y:S02]  /*fff0*/  ISETP.NE.AND P0, PT, R0, 0x1, PT ;  /* 0x000000010000780c */ /* 0x008fe40003f05270 */
[----:B-1----:R-:W-:-:S11]  /*10000*/  LOP3.LUT R6, R6, 0x1f, RZ, 0xc0, !PT ;  /* 0x0000001f06067812 */ /* 0x002fd600078ec0ff */
[----:B------:R-:W1:Y:S08]  /*10010*/  @P0 LDC R3, c[0x0][0x42c] ;  /* 0x00010b00ff030b82 */ /* 0x000e700000000800 */
[----:B------:R-:W3:Y:S01]  /*10020*/  @P0 LDC R5, c[0x0][0x430] ;  /* 0x00010c00ff050b82 */ /* 0x000ee20000000800 */
[----:B-1----:R-:W-:-:S05]  /*10030*/  @P0 IMAD.HI.U32 R0, R18, R3, RZ ;  /* 0x0000000312000227 */ /* 0x002fca00078e00ff */
[----:B---3--:R-:W-:Y:S01]  /*10040*/  @P0 SHF.R.U32.HI R4, RZ, R5, R0 ;  /* 0x00000005ff040219 */ /* 0x008fe20000011600 */
[----:B------:R-:W-:Y:S01]  /*10050*/  IMAD.MOV.U32 R0, RZ, RZ, R19 ;  /* 0x000000ffff007224 */ /* 0x000fe200078e0013 */
[----:B------:R-:W-:-:S04]  /*10060*/  ISETP.NE.U32.AND P0, PT, RZ, UR4, PT ;  /* 0x00000004ff007c0c */ /* 0x000fc8000bf05070 */
[----:B------:R-:W-:Y:S01]  /*10070*/  ISETP.NE.AND.EX P0, PT, RZ, UR5, PT, P0 ;  /* 0x00000005ff007c0c */ /* 0x000fe2000bf05300 */
[----:B------:R-:W-:-:S12]  /*10080*/  ULDC.64 UR4, c[0x0][0xa00] ;  /* 0x0002800000047ab9 */ /* 0x000fd80000000a00 */
[----:B------:R-:W1:Y:S01]  /*10090*/  @P0 LDC.64 R2, c[0x0][0x9f8] ;  /* 0x00027e00ff020b82 */ /* 0x000e620000000a00 */
[----:B------:R-:W-:-:S04]  /*100a0*/  ISETP.NE.AND P6, PT, R6, RZ, PT ;  /* 0x000000ff0600720c */ /* 0x000fc80003fc5270 */
[----:B------:R-:W-:-:S09]  /*100b0*/  PLOP3.LUT P1, PT, P6, PT, PT, 0x8, 0x0 ;  /* 0x000000000000781c */ /* 0x000fd2000372e170 */
[----:B------:R-:W-:Y:S01]  /*100c0*/  VOTEU.ALL UP1, P6 ;  /* 0x00000000003f7886 */ /* 0x000fe20003020000 */
[----:B-1----:R-:W-:-:S05]  /*100d0*/  @P0 IMAD.WIDE R2, R19, 0x4, R2 ;  /* 0x0000000413020825 */ /* 0x002fca00078e0202 */
[----:B------:R1:W5:Y:S01]  /*100e0*/  @P0 LDG.E R0, desc[UR60][R2.64] ;  /* 0x0000003c02000981 */ /* 0x000362000c1e1900 */
[----:B------:R-:W-:Y:S01]  /*100f0*/  ISETP.NE.U32.AND P0, PT, RZ, UR4, PT ;  /* 0x00000004ff007c0c */ /* 0x000fe2000bf05070 */
[----:B------:R-:W-:-:S03]  /*10100*/  @!UP1 UIADD3 UR8, UP0, UR36, 0x270, URZ ;  /* 0x0000027024089890 */ /* 0x000fc6000ff1e03f */
[----:B------:R-:W-:Y:S01]  /*10110*/  ISETP.NE.AND.EX P0, PT, RZ, UR5, PT, P0 ;  /* 0x00000005ff007c0c */ /* 0x000fe2000bf05300 */
[----:B------:R-:W-:-:S03]  /*10120*/  @!UP1 UIADD3.X UR9, URZ, UR37, URZ, UP0, !UPT ;  /* 0x000000253f099290 */ /* 0x000fc600087fe43f */
[----:B------:R-:W-:Y:S01]  /*10130*/  SEL R8, R19, RZ, !P0 ;  /* 0x000000ff13087207 */ /* 0x000fe20004000000 */
[----:B------:R-:W-:Y:S01]  /*10140*/  VOTEU.ALL UP0, P6 ;  /* 0x00000000003f7886 */ /* 0x000fe20003000000 */
[----:B-12---:R-:W-:-:S07]  /*10150*/  IMAD R7, R17, 0x80, R7 ;  /* 0x0000008011077824 */ /* 0x006fce00078e0207 */
.L_x_1182:
        /* <DEDUP_REMOVED lines=16> */
.L_x_1183:
        /* <DEDUP_REMOVED lines=15> */
.L_x_1184:
        /* <DEDUP_REMOVED lines=9> */
[----:B------:R-:W2:Y:S01]  /*103e0*/  LDL R5, [R1+0x14] ;  /* 0x0000140001057983 */ /* 0x000ea20000100800 */
[----:B------:R-:W1:Y:S01]  /*103f0*/  LDC.64 R2, c[0x0][0x3f8] ;  /* 0x0000fe00ff027b82 */ /* 0x000e620000000a00 */
[----:B------:R-:W-:Y:S02]  /*10400*/  ULDC.64 UR4, c[0x0][0xa08] ;  /* 0x0002820000047ab9 */ /* 0x000fe40000000a00 */
[----:B-1----:R-:W-:Y:S01]  /*10410*/  LOP3.LUT P0, RZ, R2, UR4, RZ, 0xfc, !PT ;  /* 0x0000000402ff7c12 */ /* 0x002fe2000f80fcff */
[----:B------:R-:W-:-:S03]  /*10420*/  UMOV UR4, 0xffffffff ;  /* 0xffffffff00047882 */ /* 0x000fc60000000000 */
[----:B------:R-:W-:-:S04]  /*10430*/  LOP3.LUT P0, RZ, R3, UR5, RZ, 0xfc, P0 ;  /* 0x0000000503ff7c12 */ /* 0x000fc8000800fcff */
[----:B-----5:R-:W-:Y:S01]  /*10440*/  SEL R6, R0, RZ, !P0 ;  /* 0x000000ff00067207 */ /* 0x020fe20004000000 */
[----:B--2---:R-:W-:Y:S01]  /*10450*/  VIADD R5, R5, 0xffffffff ;  /* 0xffffffff05057836 */ /* 0x004fe20000000000 */
[----:B------:R-:W-:Y:S07]  /*10460*/  BRA.DIV UR4, `(.L_x_1185) ;  /* 0x0000003a04687947 */ /* 0x000fee000b800000 */
.L_x_1255:
[----:B------:R-:W-:Y:S01]  /*10470*/  UMOV UR4, 0xffffffff ;  /* 0xffffffff00047882 */ /* 0x000fe20000000000 */
[----:B------:R-:W-:Y:S02]  /*10480*/  SHF.R.S32.HI R17, RZ, 0x1f, R0 ;  /* 0x0000001fff117819 */ /* 0x000fe40000011400 */
[----:B------:R-:W-:Y:S05]  /*10490*/  BRA.DIV UR4, `(.L_x_1186) ;  /* 0x0000003a04907947 */ /* 0x000fea000b800000 */
[----:B------:R-:W-:-:S13]  /*104a0*/  ELECT P6, URZ, PT ;  /* 0x00000000003f782f */ /* 0x000fda00038c0000 */
.L_x_1258:
[----:B------:R-:W-:Y:S05]  /*104b0*/  @!P6 BRA `(.L_x_1187) ;  /* 0x000000040028e947 */ /* 0x000fea0003800000 */
[----:B------:R-:W-:-:S04]  /*104c0*/  ISETP.NE.U32.AND P0, PT, R2, RZ, PT ;  /* 0x000000ff0200720c */ /* 0x000fc80003f05070 */
[----:B------:R-:W-:-:S13]  /*104d0*/  ISETP.NE.AND.EX P0, PT, R3, RZ, PT, P0 ;  /* 0x000000ff0300720c */ /* 0x000fda0003f05300 */
[----:B------:R-:W-:Y:S05]  /*104e0*/  @!P0 BRA `(.L_x_1188) ;  /* 0x0000000000488947 */ /* 0x000fea0003800000 */
[----:B------:R-:W1:Y:S01]  /*104f0*/  LDC R12, c[0x0][0x41c] ;  /* 0x00010700ff0c7b82 */ /* 0x000e620000000800 */
[----:B------:R-:W-:Y:S01]  /*10500*/  IMAD.MOV.U32 R6, RZ, RZ, R5 ;  /* 0x000000ffff067224 */ /* 0x000fe200078e0005 */
[----:B------:R-:W-:Y:S01]  /*10510*/  ULDC.64 UR4, c[0x0][0x408] ;  /* 0x0001020000047ab9 */ /* 0x000fe20000000a00 */
[----:B-1----:R-:W-:-:S13]  /*10520*/  ISETP.NE.AND P0, PT, R12, 0x1, PT ;  /* 0x000000010c00780c */ /* 0x002fda0003f05270 */
[----:B0-----:R-:W0:Y:S02]  /*10530*/  @P0 LDC.64 R10, c[0x0][0x420] ;  /* 0x00010800ff0a0b82 */ /* 0x001e240000000a00 */
[----:B0-----:R-:W-:-:S05]  /*10540*/  @P0 IMAD.HI.U32 R10, R5, R10, RZ ;  /* 0x0000000a050a0227 */ /* 0x001fca00078e00ff */
        /* <DEDUP_REMOVED lines=12> */
.L_x_1188:
[----:B------:R-:W2:Y:S01]  /*10610*/  LDL R9, [R1] ;  /* 0x0000000001097983 */ /* 0x000ea20000100800 */
[----:B0-----:R-:W-:-:S03]  /*10620*/  MOV R11, 0x400 ;  /* 0x00000400000b7802 */ /* 0x001fc60000000f00 */
[----:B------:R-:W3:Y:S01]  /*10630*/  LDL R10, [R1+0x8] ;  /* 0x00000800010a7983 */ /* 0x000ee20000100800 */
[----:B-1----:R-:W0:Y:S02]  /*10640*/  S2R R12, SR_CgaCtaId ;  /* 0x00000000000c7919 */ /* 0x002e240000008800 */
[----:B0-----:R-:W-:-:S05]  /*10650*/  LEA R11, R12, R11, 0x18 ;  /* 0x0000000b0c0b7211 */ /* 0x001fca00078ec0ff */
[----:B--2---:R-:W-:Y:S01]  /*10660*/  IMAD R9, R9, 0x8, R11 ;  /* 0x0000000809097824 */ /* 0x004fe200078e020b */
[----:B---3--:R-:W-:-:S04]  /*10670*/  SHF.L.U32 R10, R10, 0x1f, RZ ;  /* 0x0000001f0a0a7819 */ /* 0x008fc800000006ff */
[----:B------:R-:W0:Y:S02]  /*10680*/  SYNCS.PHASECHK.TRANS64.TRYWAIT P0, [R9+URZ+0x2a840], R10 ;  /* 0x02a8400a090075a7 */ /* 0x000e24000800017f */
[----:B0-----:R-:W-:Y:S05]  /*10690*/  @!P0 BRA `(.L_x_1189) ;  /* 0x0000003800308947 */ /* 0x001fea0003800000 */
.L_x_1259:
        /* <DEDUP_REMOVED lines=11> */
.L_x_1190:
[----:B------:R-:W2:Y:S01]  /*10750*/  LDL R11, [R1] ;  /* 0x00000000010b7983 */ /* 0x000ea20000100800 */
[----:B------:R-:W-:-:S03]  /*10760*/  MOV R12, 0x400 ;  /* 0x00000400000c7802 */ /* 0x000fc60000000f00 */
[----:B0-----:R-:W3:Y:S01]  /*10770*/  LDL R10, [R1+0x4] ;  /* 0x00000400010a7983 */ /* 0x001ee20000100800 */
[----:B------:R-:W0:Y:S01]  /*10780*/  S2R R13, SR_CgaCtaId ;  /* 0x00000000000d7919 */ /* 0x000e220000008800 */
[----:B------:R-:W-:Y:S02]  /*10790*/  R2UR UR9, R9 ;  /* 0x00000000090972ca */ /* 0x000fe400000e0000 */
[----:B------:R-:W-:Y:S01]  /*107a0*/  R2UR UR11, R5 ;  /* 0x00000000050b72ca */ /* 0x000fe200000e0000 */
[----:B------:R-:W-:Y:S01]  /*107b0*/  UIADD3 UR4, UP0, UR36, 0x370, URZ ;  /* 0x0000037024047890 */ /* 0x000fe2000ff1e03f */
[----:B------:R-:W-:Y:S02]  /*107c0*/  R2UR UR12, R4 ;  /* 0x00000000040c72ca */ /* 0x000fe400000e0000 */
[----:B-----5:R-:W-:Y:S02]  /*107d0*/  R2UR UR13, R6 ;  /* 0x00000000060d72ca */ /* 0x020fe400000e0000 */
[----:B0-----:R-:W-:-:S05]  /*107e0*/  LEA R12, R13, R12, 0x18 ;  /* 0x0000000c0d0c7211 */ /* 0x001fca00078ec0ff */
[----:B------:R-:W-:Y:S01]  /*107f0*/  UIADD3 UR9, UR9, 0x2a830, URZ ;  /* 0x0002a83009097890 */ /* 0x000fe2000fffe03f */
[----:B------:R-:W-:Y:S01]  /*10800*/  UMOV UR10, URZ ;  /* 0x0000003f000a7c82 */ /* 0x000fe20008000000 */
[----:B------:R-:W-:Y:S01]  /*10810*/  UMOV UR6, 0x0 ;  /* 0x0000000000067882 */ /* 0x000fe20000000000 */
[----:B------:R-:W-:Y:S01]  /*10820*/  UMOV UR7, 0x14f00000 ;  /* 0x14f0000000077882 */ /* 0x000fe20000000000 */
[----:B------:R-:W-:Y:S01]  /*10830*/  UMOV UR16, 0x40 ;  /* 0x0000004000107882 */ /* 0x000fe20000000000 */
[----:B--2---:R-:W-:Y:S01]  /*10840*/  IMAD R9, R11, 0x9000, R12 ;  /* 0x000090000b097824 */ /* 0x004fe200078e020c */
[----:B---3--:R-:W-:-:S04]  /*10850*/  R2UR UR5, R10 ;  /* 0x000000000a0572ca */ /* 0x008fc800000e0000 */
[----:B------:R-:W-:-:S09]  /*10860*/  R2UR UR8, R9 ;  /* 0x00000000090872ca */ /* 0x000fd200000e0000 */
[----:B------:R-:W-:-:S04]  /*10870*/  UIMAD UR11, UR11, 0x60, UR5 ;  /* 0x000000600b0b78a4 */ /* 0x000fc8000f8e0205 */
[----:B------:R-:W-:Y:S02]  /*10880*/  UIADD3 UR14, UR8, 0x18400, URZ ;  /* 0x00018400080e7890 */ /* 0x000fe4000fffe03f */
        /* <DEDUP_REMOVED lines=12> */
[----:B-1----:R-:W-:Y:S01]  /*10950*/  NOP ;  /* 0x0000000000007918 */ /* 0x002fe20000000000 */
.L_x_1187:
[----:B------:R-:W2:Y:S01]  /*10960*/  LDL.LU R12, [R1+0x18] ;  /* 0x00001800010c7983 */ /* 0x000ea20000300800 */
[----:B------:R-:W-:Y:S01]  /*10970*/  MOV R10, 0x400 ;  /* 0x00000400000a7802 */ /* 0x000fe20000000f00 */
[----:B------:R-:W-:Y:S05]  /*10980*/  WARPSYNC.ALL ;  /* 0x0000000000007948 */ /* 0x000fea0003800000 */
[----:B0-----:R-:W0:Y:S01]  /*10990*/  S2R R11, SR_CgaCtaId ;  /* 0x00000000000b7919 */ /* 0x001e220000008800 */
        /* <DEDUP_REMOVED lines=43> */
.L_x_1260:
[----:B------:R-:W-:Y:S05]  /*10c50*/  BSYNC B0 ;  /* 0x0000000000007941 */ /* 0x000fea0003800000 */
.L_x_1191:
[----:B------:R-:W2:Y:S04]  /*10c60*/  LDL R9, [R1+0x14] ;  /* 0x0000140001097983 */ /* 0x000ea80000100800 */
[----:B0-----:R-:W3:Y:S01]  /*10c70*/  LDL R8, [R1+0x10] ;  /* 0x0000100001087983 */ /* 0x001ee20000100800 */
[----:B------:R-:W-:Y:S01]  /*10c80*/  BSSY B0, `(.L_x_1193) ;  /* 0x0000197000007945 */ /* 0x000fe20003800000 */
[----:B--2---:R-:W-:-:S05]  /*10c90*/  VIADD R7, R9, 0xfffffffe ;  /* 0xfffffffe09077836 */ /* 0x004fca0000000000 */
[----:B---3--:R-:W-:-:S13]  /*10ca0*/  ISETP.GE.AND P0, PT, R7, R8, PT ;  /* 0x000000080700720c */ /* 0x008fda0003f06270 */
[----:B------:R-:W-:Y:S05]  /*10cb0*/  @!P0 BRA `(.L_x_1194) ;  /* 0x00000018004c8947 */ /* 0x000fea0003800000 */
[----:B------:R-:W-:Y:S01]  /*10cc0*/  LOP3.LUT R13, RZ, R8, RZ, 0x33, !PT ;  /* 0x00000008ff0d7212 */ /* 0x000fe200078e33ff */
[----:B------:R-:W-:Y:S01]  /*10cd0*/  IMAD.MOV R8, RZ, RZ, -R9 ;  /* 0x000000ffff087224 */ /* 0x000fe200078e0a09 */
[----:B------:R-:W-:Y:S04]  /*10ce0*/  BSSY B1, `(.L_x_1195) ;  /* 0x000008c000017945 */ /* 0x000fe80003800000 */
[----:B------:R-:W-:-:S05]  /*10cf0*/  VIADDMNMX R13, R8, 0x1, R13, !PT ;  /* 0x00000001080d7846 */ /* 0x000fca000780010d */
[----:B------:R-:W-:-:S05]  /*10d00*/  IMAD.IADD R8, R9, 0x1, R13 ;  /* 0x0000000109087824 */ /* 0x000fca00078e020d */
        /* <DEDUP_REMOVED lines=33> */
.L_x_1199:
[----:B0-----:R-:W0:Y:S01]  /*10f20*/  S2R R3, SR_CgaCtaId ;  /* 0x0000000000037919 */ /* 0x001e220000008800 */
[----:B------:R-:W-:-:S04]  /*10f30*/  MOV R2, 0x400 ;  /* 0x0000040000027802 */ /* 0x000fc80000000f00 */
[----:B0-----:R-:W-:Y:S02]  /*10f40*/  LEA R2, R3, R2, 0x18 ;  /* 0x0000000203027211 */ /* 0x001fe400078ec0ff */
[----:B------:R-:W-:-:S03]  /*10f50*/  SHF.L.U32 R3, R14, 0x1f, RZ ;  /* 0x0000001f0e037819 */ /* 0x000fc600000006ff */
[----:B------:R-:W-:-:S04]  /*10f60*/  IMAD R2, R12, 0x8, R2 ;  /* 0x000000080c027824 */ /* 0x000fc800078e0202 */
[----:B------:R-:W0:Y:S02]  /*10f70*/  SYNCS.PHASECHK.TRANS64.TRYWAIT P0, [R2+URZ+0x2a840], R3 ;  /* 0x02a84003020075a7 */ /* 0x000e24000800017f */
[----:B0-----:R-:W-:Y:S05]  /*10f80*/  @!P0 BRA `(.L_x_1200) ;  /* 0x0000003000288947 */ /* 0x001fea0003800000 */
.L_x_1261:
        /* <DEDUP_REMOVED lines=11> */
.L_x_1201:
        /* <DEDUP_REMOVED lines=24> */
[----:B------:R-:W-:Y:S02]  /*111c0*/  UIMAD UR11, UR11, 0x60, UR5 ;  /* 0x000000600b0b78a4 */ /* 0x000fe4000f8e0205 */
        /* <DEDUP_REMOVED lines=12> */
.L_x_1262:
        /* <DEDUP_REMOVED lines=13> */
.L_x_1203:
[----:B01----:R-:W2:Y:S01]  /*11360*/  LDL.LU R2, [R1] ;  /* 0x0000000001027983 */ /* 0x003ea20000300800 */
[----:B------:R-:W-:-:S03]  /*11370*/  MOV R10, 0x400 ;  /* 0x00000400000a7802 */ /* 0x000fc60000000f00 */
[----:B------:R-:W3:Y:S01]  /*11380*/  LDL R3, [R1+0x4] ;  /* 0x0000040001037983 */ /* 0x000ee20000100800 */
[----:B------:R-:W0:Y:S01]  /*11390*/  S2R R11, SR_CgaCtaId ;  /* 0x00000000000b7919 */ /* 0x000e220000008800 */
[----:B------:R-:W-:Y:S01]  /*113a0*/  R2UR UR11, R5 ;  /* 0x00000000050b72ca */ /* 0x000fe200000e0000 */
[----:B------:R-:W-:Y:S01]  /*113b0*/  UIADD3 UR4, UP0, UR36, 0x470, URZ ;  /* 0x0000047024047890 */ /* 0x000fe2000ff1e03f */
[----:B------:R-:W-:Y:S02]  /*113c0*/  R2UR UR13, R6 ;  /* 0x00000000060d72ca */ /* 0x000fe400000e0000 */
[----:B------:R-:W-:Y:S02]  /*113d0*/  R2UR UR12, R4 ;  /* 0x00000000040c72ca */ /* 0x000fe400000e0000 */
[----:B0-----:R-:W-:Y:S01]  /*113e0*/  LEA R10, R11, R10, 0x18 ;  /* 0x0000000a0b0a7211 */ /* 0x001fe200078ec0ff */
[----:B------:R-:W-:Y:S01]  /*113f0*/  UMOV UR10, URZ ;  /* 0x0000003f000a7c82 */ /* 0x000fe20008000000 */
[----:B------:R-:W-:Y:S01]  /*11400*/  UMOV UR7, 0x14f00000 ;  /* 0x14f0000000077882 */ /* 0x000fe20000000000 */
[----:B------:R-:W-:Y:S01]  /*11410*/  UMOV UR15, 0x40 ;  /* 0x00000040000f7882 */ /* 0x000fe20000000000 */
[----:B------:R-:W-:-:S02]  /*11420*/  IMAD.MOV.U32 R6, RZ, RZ, R8 ;  /* 0x000000ffff067224 */ /* 0x000fc400078e0008 */
[----:B------:R-:W-:Y:S02]  /*11430*/  IMAD.MOV.U32 R5, RZ, RZ, R7 ;  /* 0x000000ffff057224 */ /* 0x000fe400078e0007 */
[----:B--2---:R-:W-:-:S04]  /*11440*/  IMAD.MOV.U32 R9, RZ, RZ, R2 ;  /* 0x000000ffff097224 */ /* 0x004fc800078e0002 */
[----:B------:R-:W-:-:S05]  /*11450*/  IMAD R2, R9, 0x8, R10 ;  /* 0x0000000809027824 */ /* 0x000fca00078e020a */
[----:B------:R-:W-:Y:S01]  /*11460*/  R2UR UR9, R2 ;  /* 0x00000000020972ca */ /* 0x000fe200000e0000 */
[----:B------:R-:W-:Y:S01]  /*11470*/  IMAD R2, R9, 0x6000, R10 ;  /* 0x0000600009027824 */ /* 0x000fe200078e020a */
[----:B---3--:R-:W-:-:S04]  /*11480*/  R2UR UR5, R3 ;  /* 0x00000000030572ca */ /* 0x008fc800000e0000 */
[----:B------:R-:W-:-:S07]  /*11490*/  R2UR UR6, R2 ;  /* 0x00000000020672ca */ /* 0x000fce00000e0000 */
[----:B------:R-:W-:Y:S02]  /*114a0*/  UIADD3 UR9, UR9, 0x2a850, URZ ;  /* 0x0002a85009097890 */ /* 0x000fe4000fffe03f */
[----:B------:R-:W-:Y:S02]  /*114b0*/  UIMAD UR11, UR11, 0x60, UR5 ;  /* 0x000000600b0b78a4 */ /* 0x000fe4000f8e0205 */
[----:B------:R-:W-:Y:S02]  /*114c0*/  UIADD3.X UR5, URZ, UR37, URZ, UP0, !UPT ;  /* 0x000000253f057290 */ /* 0x000fe400087fe43f */
[----:B------:R-:W-:Y:S02]  /*114d0*/  UIADD3 UR8, UR6, 0x400, URZ ;  /* 0x0000040006087890 */ /* 0x000fe4000fffe03f */
[----:B------:R-:W-:-:S03]  /*114e0*/  UIADD3 UR14, UR6, 0x3400, URZ ;  /* 0x00003400060e7890 */ /* 0x000fc6000fffe03f */
[----:B------:R-:W-:-:S04]  /*114f0*/  UMOV UR6, 0x0 ;  /* 0x0000000000067882 */ /* 0x000fc80000000000 */
[----:B------:R0:W-:Y:S02]  /*11500*/  UTMALDG.4D [UR8], [UR4], desc[UR6] ;  /* 0x00000608040075b4 */ /* 0x0001e40008019000 */
[----:B0-----:R-:W-:Y:S01]  /*11510*/  UMOV UR8, UR14 ;  /* 0x0000000e00087c82 */ /* 0x001fe20008000000 */
[----:B------:R-:W-:Y:S02]  /*11520*/  UMOV UR10, UR15 ;  /* 0x0000000f000a7c82 */ /* 0x000fe40008000000 */
[----:B------:R0:W-:Y:S02]  /*11530*/  UTMALDG.4D [UR8], [UR4], desc[UR6] ;  /* 0x00000608040075b4 */ /* 0x0001e40008019000 */
[----:B0-----:R-:W-:Y:S01]  /*11540*/  NOP ;  /* 0x0000000000007918 */ /* 0x001fe20000000000 */
.L_x_1198:
[----:B------:R-:W-:Y:S05]  /*11550*/  BSYNC B2 ;  /* 0x0000000000027941 */ /* 0x000fea0003800000 */
.L_x_1197:
[----:B------:R-:W2:Y:S04]  /*11560*/  LDL R2, [R1+0x14] ;  /* 0x0000140001027983 */ /* 0x000ea80000100800 */
[----:B------:R0:W-:Y:S04]  /*11570*/  STL [R1], R12 ;  /* 0x0000000c01007387 */ /* 0x0001e80000100800 */
[----:B------:R0:W-:Y:S02]  /*11580*/  STL [R1+0x8], R14 ;  /* 0x0000080e01007387 */ /* 0x0001e40000100800 */
[----:B0-2---:R-:W-:-:S07]  /*11590*/  VIADD R7, R2, 0xfffffffd ;  /* 0xfffffffd02077836 */ /* 0x005fce0000000000 */
.L_x_1196:
[----:B------:R-:W-:Y:S05]  /*115a0*/  BSYNC B1 ;  /* 0x0000000000017941 */ /* 0x000fea0003800000 */
.L_x_1195:
[----:B------:R-:W2:Y:S01]  /*115b0*/  LDL.LU R2, [R1+0x14] ;  /* 0x0000140001027983 */ /* 0x000ea20000300800 */
[----:B------:R-:W-:Y:S01]  /*115c0*/  VIADD R13, R13, 0xfffffffe ;  /* 0xfffffffe0d0d7836 */ /* 0x000fe20000000000 */
[----:B--2---:R-:W-:-:S04]  /*115d0*/  LOP3.LUT R2, RZ, R2, RZ, 0x33, !PT ;  /* 0x00000002ff027212 */ /* 0x004fc800078e33ff */
[----:B------:R-:W-:-:S13]  /*115e0*/  ISETP.NE.AND P0, PT, R13, R2, PT ;  /* 0x000000020d00720c */ /* 0x000fda0003f05270 */
[----:B------:R-:W-:Y:S05]  /*115f0*/  @!P0 BRA `(.L_x_1194) ;  /* 0x0000000c00fc8947 */ /* 0x000fea0003800000 */
[----:B------:R-:W-:-:S07]  /*11600*/  IMAD.MOV.U32 R10, RZ, RZ, R6 ;  /* 0x000000ffff0a7224 */ /* 0x000fce00078e0006 */
.L_x_1218:
        /* <DEDUP_REMOVED lines=32> */
.L_x_1206:
[----:B------:R-:W1:Y:S01]  /*11810*/  S2R R3, SR_CgaCtaId ;  /* 0x0000000000037919 */ /* 0x000e620000008800 */
[----:B------:R-:W-:-:S04]  /*11820*/  MOV R2, 0x400 ;  /* 0x0000040000027802 */ /* 0x000fc80000000f00 */
[----:B-1----:R-:W-:Y:S02]  /*11830*/  LEA R2, R3, R2, 0x18 ;  /* 0x0000000203027211 */ /* 0x002fe400078ec0ff */
[----:B------:R-:W-:-:S03]  /*11840*/  SHF.L.U32 R3, R9, 0x1f, RZ ;  /* 0x0000001f09037819 */ /* 0x000fc600000006ff */
[----:B------:R-:W-:-:S04]  /*11850*/  IMAD R2, R8, 0x8, R2 ;  /* 0x0000000808027824 */ /* 0x000fc800078e0202 */
[----:B------:R-:W1:Y:S02]  /*11860*/  SYNCS.PHASECHK.TRANS64.TRYWAIT P0, [R2+URZ+0x2a840], R3 ;  /* 0x02a84003020075a7 */ /* 0x000e64000800017f */
[----:B-1----:R-:W-:Y:S05]  /*11870*/  @!P0 BRA `(.L_x_1207) ;  /* 0x0000002800148947 */ /* 0x002fea0003800000 */
.L_x_1263:
        /* <DEDUP_REMOVED lines=11> */
.L_x_1208:
[----:B------:R-:W2:Y:S04]  /*11930*/  LDL R15, [R1+0x4] ;  /* 0x00000400010f7983 */ /* 0x000ea80000100800 */
[----:B------:R-:W3:Y:S01]  /*11940*/  LDL.LU R14, [R1+0x8] ;  /* 0x00000800010e7983 */ /* 0x000ee20000300800 */
[----:B-1----:R-:W-:-:S03]  /*11950*/  MOV R3, 0x400 ;  /* 0x0000040000037802 */ /* 0x002fc60000000f00 */
        /* <DEDUP_REMOVED lines=34> */
.L_x_1264:
        /* <DEDUP_REMOVED lines=8> */
.L_x_1210:
[----:B0-----:R-:W2:Y:S01]  /*11c00*/  LDL.LU R2, [R1] ;  /* 0x0000000001027983 */ /* 0x001ea20000300800 */
[----:B------:R-:W-:-:S03]  /*11c10*/  MOV R13, 0x400 ;  /* 0x00000400000d7802 */ /* 0x000fc60000000f00 */
[----:B------:R-:W3:Y:S01]  /*11c20*/  LDL R11, [R1+0x4] ;  /* 0x00000400010b7983 */ /* 0x000ee20000100800 */
[----:B------:R-:W0:Y:S01]  /*11c30*/  S2R R14, SR_CgaCtaId ;  /* 0x00000000000e7919 */ /* 0x000e220000008800 */
[----:B------:R-:W-:Y:S02]  /*11c40*/  R2UR UR11, R5 ;  /* 0x00000000050b72ca */ /* 0x000fe400000e0000 */
[----:B------:R-:W-:Y:S01]  /*11c50*/  R2UR UR9, R3 ;  /* 0x00000000030972ca */ /* 0x000fe200000e0000 */
[----:B------:R-:W-:Y:S01]  /*11c60*/  UIADD3 UR4, UP0, UR36, 0x470, URZ ;  /* 0x0000047024047890 */ /* 0x000fe2000ff1e03f */
[----:B------:R-:W-:Y:S02]  /*11c70*/  R2UR UR13, R6 ;  /* 0x00000000060d72ca */ /* 0x000fe400000e0000 */
[----:B------:R-:W-:Y:S02]  /*11c80*/  R2UR UR12, R4 ;  /* 0x00000000040c72ca */ /* 0x000fe400000e0000 */
[----:B0-----:R-:W-:-:S07]  /*11c90*/  LEA R13, R14, R13, 0x18 ;  /* 0x0000000d0e0d7211 */ /* 0x001fce00078ec0ff */
[----:B------:R-:W-:Y:S01]  /*11ca0*/  UIADD3 UR9, UR9, 0x50, URZ ;  /* 0x0000005009097890 */ /* 0x000fe2000fffe03f */
[----:B------:R-:W-:Y:S01]  /*11cb0*/  UMOV UR10, URZ ;  /* 0x0000003f000a7c82 */ /* 0x000fe20008000000 */
[----:B------:R-:W-:Y:S01]  /*11cc0*/  UMOV UR7, 0x14f00000 ;  /* 0x14f0000000077882 */ /* 0x000fe20000000000 */
[----:B------:R-:W-:Y:S01]  /*11cd0*/  UMOV UR15, 0x40 ;  /* 0x00000040000f7882 */ /* 0x000fe20000000000 */
[----:B------:R-:W-:Y:S02]  /*11ce0*/  IMAD.MOV.U32 R5, RZ, RZ, R12 ;  /* 0x000000ffff057224 */ /* 0x000fe400078e000c */
[----:B------:R-:W-:Y:S02]  /*11cf0*/  IMAD.MOV.U32 R6, RZ, RZ, R10 ;  /* 0x000000ffff067224 */ /* 0x000fe400078e000a */
[----:B--2---:R-:W-:Y:S01]  /*11d00*/  IMAD R2, R2, 0x6000, R13 ;  /* 0x0000600002027824 */ /* 0x004fe200078e020d */
[----:B---3--:R-:W-:-:S04]  /*11d10*/  R2UR UR5, R11 ;  /* 0x000000000b0572ca */ /* 0x008fc800000e0000 */
[----:B------:R-:W-:-:S09]  /*11d20*/  R2UR UR6, R2 ;  /* 0x00000000020672ca */ /* 0x000fd200000e0000 */
[----:B------:R-:W-:-:S04]  /*11d30*/  UIMAD UR11, UR11, 0x60, UR5 ;  /* 0x000000600b0b78a4 */ /* 0x000fc8000f8e0205 */
[----:B------:R-:W-:Y:S02]  /*11d40*/  UIADD3 UR8, UR6, 0x400, URZ ;  /* 0x0000040006087890 */ /* 0x000fe4000fffe03f */
[----:B------:R-:W-:Y:S02]  /*11d50*/  UIADD3.X UR5, URZ, UR37, URZ, UP0, !UPT ;  /* 0x000000253f057290 */ /* 0x000fe400087fe43f */
[----:B------:R-:W-:-:S03]  /*11d60*/  UIADD3 UR14, UR6, 0x3400, URZ ;  /* 0x00003400060e7890 */ /* 0x000fc6000fffe03f */
[----:B------:R-:W-:-:S04]  /*11d70*/  UMOV UR6, 0x0 ;  /* 0x0000000000067882 */ /* 0x000fc80000000000 */
[----:B------:R0:W-:Y:S02]  /*11d80*/  UTMALDG.4D [UR8], [UR4], desc[UR6] ;  /* 0x00000608040075b4 */ /* 0x0001e40008019000 */
[----:B0-----:R-:W-:Y:S01]  /*11d90*/  UMOV UR8, UR14 ;  /* 0x0000000e00087c82 */ /* 0x001fe20008000000 */
[----:B------:R-:W-:Y:S02]  /*11da0*/  UMOV UR10, UR15 ;  /* 0x0000000f000a7c82 */ /* 0x000fe40008000000 */
[----:B------:R0:W-:Y:S02]  /*11db0*/  UTMALDG.4D [UR8], [UR4], desc[UR6] ;  /* 0x00000608040075b4 */ /* 0x0001e40008019000 */
[----:B0-----:R-:W-:Y:S01]  /*11dc0*/  NOP ;  /* 0x0000000000007918 */ /* 0x001fe20000000000 */
.L_x_1205:
[----:B------:R-:W-:Y:S05]  /*11dd0*/  BSYNC B1 ;  /* 0x0000000000017941 */ /* 0x000fea0003800000 */
.L_x_1204:
[----:B------:R-:W-:Y:S01]  /*11de0*/  VIADD R3, R8, 0x1 ;  /* 0x0000000108037836 */ /* 0x000fe20000000000 */
[----:B------:R-:W-:Y:S01]  /*11df0*/  BSSY B1, `(.L_x_1211) ;  /* 0x000007b000017945 */ /* 0x000fe20003800000 */
[----:B------:R-:W-:-:S03]  /*11e00*/  VIADD R13, R7, 0xffffffff ;  /* 0xffffffff070d7836 */ /* 0x000fc60000000000 */
        /* <DEDUP_REMOVED lines=8> */
[----:B------:R-:W-:Y:S01]  /*11e90*/  IMAD.MOV.U32 R12, RZ, RZ, R13 ;  /* 0x000000ffff0c7224 */ /* 0x000fe200078e000d */
        /* <DEDUP_REMOVED lines=20> */
.L_x_1213:
[----:B------:R-:W2:Y:S01]  /*11fe0*/  S2R R3, SR_CgaCtaId ;  /* 0x0000000000037919 */ /* 0x000ea20000008800 */
[----:B------:R-:W-:-:S04]  /*11ff0*/  MOV R2, 0x400 ;  /* 0x0000040000027802 */ /* 0x000fc80000000f00 */
[----:B--2---:R-:W-:Y:S02]  /*12000*/  LEA R2, R3, R2, 0x18 ;  /* 0x0000000203027211 */ /* 0x004fe400078ec0ff */
[----:B------:R-:W-:-:S03]  /*12010*/  SHF.L.U32 R3, R14, 0x1f, RZ ;  /* 0x0000001f0e037819 */ /* 0x000fc600000006ff */
[----:B------:R-:W-:-:S04]  /*12020*/  IMAD R2, R15, 0x8, R2 ;  /* 0x000000080f027824 */ /* 0x000fc800078e0202 */
[----:B------:R-:W2:Y:S02]  /*12030*/  SYNCS.PHASECHK.TRANS64.TRYWAIT P0, [R2+URZ+0x2a840], R3 ;  /* 0x02a84003020075a7 */ /* 0x000ea4000800017f */
[----:B--2---:R-:W-:Y:S05]  /*12040*/  @!P0 BRA `(.L_x_1214) ;  /* 0x0000002000488947 */ /* 0x004fea0003800000 */
.L_x_1265:
        /* <DEDUP_REMOVED lines=11> */
.L_x_1215:
        /* <DEDUP_REMOVED lines=22> */
[----:B------:R-:W-:Y:S02]  /*12260*/  UIMAD UR11, UR11, 0x60, UR5 ;  /* 0x000000600b0b78a4 */ /* 0x000fe4000f8e0205 */
        /* <DEDUP_REMOVED lines=15> */
.L_x_1266:
        /* <DEDUP_REMOVED lines=8> */
.L_x_1217:
[----:B-1----:R-:W2:Y:S01]  /*123e0*/  LDL R3, [R1+0x4] ;  /* 0x0000040001037983 */ /* 0x002ea20000100800 */
[----:B0-----:R-:W-:Y:S01]  /*123f0*/  MOV R9, 0x400 ;  /* 0x0000040000097802 */ /* 0x001fe20000000f00 */
[----:B------:R-:W0:Y:S01]  /*12400*/  S2R R11, SR_CgaCtaId ;  /* 0x00000000000b7919 */ /* 0x000e220000008800 */
[----:B------:R-:W-:Y:S02]  /*12410*/  R2UR UR11, R5 ;  /* 0x00000000050b72ca */ /* 0x000fe400000e0000 */
        /* <DEDUP_REMOVED lines=14> */
[----:B------:R-:W-:Y:S02]  /*12500*/  IMAD.MOV.U32 R5, RZ, RZ, R12 ;  /* 0x000000ffff057224 */ /* 0x000fe400078e000c */
[----:B------:R-:W-:Y:S01]  /*12510*/  IMAD.MOV.U32 R6, RZ, RZ, R10 ;  /* 0x000000ffff067224 */ /* 0x000fe200078e000a */
[----:B--2---:R-:W-:-:S13]  /*12520*/  R2UR UR5, R3 ;  /* 0x00000000030572ca */ /* 0x004fda00000e0000 */
[----:B------:R-:W-:Y:S02]  /*12530*/  UIMAD UR11, UR11, 0x60, UR5 ;  /* 0x000000600b0b78a4 */ /* 0x000fe4000f8e0205 */
[----:B------:R-:W-:-:S09]  /*12540*/  UIADD3.X UR5, URZ, UR37, URZ, UP0, !UPT ;  /* 0x000000253f057290 */ /* 0x000fd200087fe43f */
[----:B------:R0:W-:Y:S02]  /*12550*/  UTMALDG.4D [UR8], [UR4], desc[UR6] ;  /* 0x00000608040075b4 */ /* 0x0001e40008019000 */
[----:B0-----:R-:W-:Y:S01]  /*12560*/  UMOV UR8, UR14 ;  /* 0x0000000e00087c82 */ /* 0x001fe20008000000 */
[----:B------:R-:W-:Y:S02]  /*12570*/  UMOV UR10, UR15 ;  /* 0x0000000f000a7c82 */ /* 0x000fe40008000000 */
[----:B------:R1:W-:Y:S02]  /*12580*/  UTMALDG.4D [UR8], [UR4], desc[UR6] ;  /* 0x00000608040075b4 */ /* 0x0003e40008019000 */
[----:B-1----:R-:W-:Y:S01]  /*12590*/  NOP ;  /* 0x0000000000007918 */ /* 0x002fe20000000000 */
.L_x_1212:
[----:B------:R-:W-:Y:S05]  /*125a0*/  BSYNC B1 ;  /* 0x0000000000017941 */ /* 0x000fea0003800000 */
.L_x_1211:
[----:B------:R-:W2:Y:S01]  /*125b0*/  LDL R2, [R1+0x10] ;  /* 0x0000100001027983 */ /* 0x000ea20000100800 */
[----:B------:R-:W-:Y:S01]  /*125c0*/  VIADD R7, R7, 0xfffffffe ;  /* 0xfffffffe07077836 */ /* 0x000fe20000000000 */
[----:B--2---:R-:W-:-:S13]  /*125d0*/  ISETP.GT.AND P0, PT, R13, R2, PT ;  /* 0x000000020d00720c */ /* 0x004fda0003f04270 */
[----:B------:R-:W-:Y:S05]  /*125e0*/  @P0 BRA `(.L_x_1218) ;  /* 0xfffffff000080947 */ /* 0x000fea000383ffff */
.L_x_1194:
[----:B------:R-:W-:Y:S05]  /*125f0*/  BSYNC B0 ;  /* 0x0000000000007941 */ /* 0x000fea0003800000 */
.L_x_1193:
        /* <DEDUP_REMOVED lines=8> */
[----:B------:R-:W1:Y:S08]  /*12680*/  FLO.U32 R0, UR4 ;  /* 0x0000000400007d00 */ /* 0x000e7000080e0000 */
        /* <DEDUP_REMOVED lines=8> */
.L_x_1220:
[----:B------:R-:W-:Y:S05]  /*12710*/  BSYNC B0 ;  /* 0x0000000000007941 */ /* 0x000fea0003800000 */
.L_x_1219:
        /* <DEDUP_REMOVED lines=11> */
.L_x_1267:
        /* <DEDUP_REMOVED lines=11> */
.L_x_1224:
[----:B-1----:R-:W2:Y:S01]  /*12880*/  LDL R0, [R1] ;  /* 0x0000000001007983 */ /* 0x002ea20000100800 */
[----:B------:R-:W-:-:S03]  /*12890*/  MOV R7, 0x400 ;  /* 0x0000040000077802 */ /* 0x000fc60000000f00 */
[----:B------:R-:W3:Y:S01]  /*128a0*/  LDL.LU R2, [R1+0x4] ;  /* 0x0000040001027983 */ /* 0x000ee20000300800 */
[----:B------:R-:W1:Y:S01]  /*128b0*/  S2R R8, SR_CgaCtaId ;  /* 0x0000000000087919 */ /* 0x000e620000008800 */
[----:B------:R-:W-:Y:S02]  /*128c0*/  R2UR UR11, R5 ;  /* 0x00000000050b72ca */ /* 0x000fe400000e0000 */
[----:B------:R-:W-:Y:S01]  /*128d0*/  R2UR UR9, R3 ;  /* 0x00000000030972ca */ /* 0x000fe200000e0000 */
[----:B------:R-:W-:Y:S01]  /*128e0*/  UIADD3 UR4, UP0, UR36, 0x470, URZ ;  /* 0x0000047024047890 */ /* 0x000fe2000ff1e03f */
[----:B------:R-:W-:Y:S02]  /*128f0*/  R2UR UR12, R4 ;  /* 0x00000000040c72ca */ /* 0x000fe400000e0000 */
[----:B------:R-:W-:Y:S02]  /*12900*/  R2UR UR13, R6 ;  /* 0x00000000060d72ca */ /* 0x000fe400000e0000 */
[----:B-1----:R-:W-:-:S07]  /*12910*/  LEA R7, R8, R7, 0x18 ;  /* 0x0000000708077211 */ /* 0x002fce00078ec0ff */
[----:B------:R-:W-:Y:S01]  /*12920*/  UIADD3 UR9, UR9, 0x2a850, URZ ;  /* 0x0002a85009097890 */ /* 0x000fe2000fffe03f */
[----:B------:R-:W-:Y:S01]  /*12930*/  UMOV UR10, URZ ;  /* 0x0000003f000a7c82 */ /* 0x000fe20008000000 */
        /* <DEDUP_REMOVED lines=15> */
.L_x_1222:
[----:B------:R-:W-:Y:S05]  /*12a30*/  BSYNC B0 ;  /* 0x0000000000007941 */ /* 0x000fea0003800000 */
.L_x_1221:
        /* <DEDUP_REMOVED lines=9> */
.L_x_1178:
[----:B------:R-:W-:Y:S05]  /*12ad0*/  BSYNC B6 ;  /* 0x0000000000067941 */ /* 0x000fea0003800000 */
.L_x_1176:
[----:B------:R-:W-:-:S03]  /*12ae0*/  UMOV UR4, 0xffffffff ;  /* 0xffffffff00047882 */ /* 0x000fc60000000000 */
[----:B------:R-:W-:Y:S05]  /*12af0*/  BRA.DIV UR4, `(.L_x_1225) ;  /* 0x0000001604d87947 */ /* 0x000fea000b800000 */
[----:B------:R2:W3:Y:S04]  /*12b00*/  SHFL.IDX PT, R4, R16, RZ, 0x1f ;  /* 0x00001fff10047589 */ /* 0x0004e800000e0000 */
[----:B------:R-:W4:Y:S02]  /*12b10*/  SHFL.IDX PT, R16, R16, 0x1, 0x1f ;  /* 0x00201f0010107f89 */ /* 0x000f2400000e0000 */
.L_x_1271:
[----:B-1----:R-:W1:Y:S01]  /*12b20*/  S2R R0, SR_TID.X ;  /* 0x0000000000007919 */ /* 0x002e620000002100 */
[----:B------:R-:W-:Y:S01]  /*12b30*/  ULDC UR4, c[0x0][0xc14] ;  /* 0x0003050000047ab9 */ /* 0x000fe20000000800 */
[----:B------:R-:W-:Y:S01]  /*12b40*/  BSSY B0, `(.L_x_1226) ;  /* 0x000000b000007945 */ /* 0x000fe20003800000 */
[----:B------:R-:W-:Y:S01]  /*12b50*/  IMAD.MOV.U32 R17, RZ, RZ, RZ ;  /* 0x000000ffff117224 */ /* 0x000fe200078e00ff */
[----:B-1----:R-:W-:Y:S01]  /*12b60*/  LOP3.LUT R6, R0, 0x1f, RZ, 0xc0, !PT ;  /* 0x0000001f00067812 */ /* 0x002fe200078ec0ff */
[----:B------:R-:W-:-:S03]  /*12b70*/  IMAD.U32 R0, RZ, RZ, UR4 ;  /* 0x00000004ff007e24 */ /* 0x000fc6000f8e00ff */
[C---:B------:R-:W-:Y:S01]  /*12b80*/  ISETP.NE.AND P0, PT, R6.reuse, 0x1f, PT ;  /* 0x0000001f0600780c */ /* 0x040fe20003f05270 */
[----:B------:R-:W-:-:S05]  /*12b90*/  IMAD.IADD R5, R6, 0x1, R19 ;  /* 0x0000000106057824 */ /* 0x000fca00078e0213 */
[----:B------:R-:W-:-:S13]  /*12ba0*/  ISETP.GE.OR P0, PT, R5, R0, !P0 ;  /* 0x000000000500720c */ /* 0x000fda0004706670 */
[----:B------:R-:W-:Y:S05]  /*12bb0*/  @P0 BRA `(.L_x_1227) ;  /* 0x00000000000c0947 */ /* 0x000fea0003800000 */
[----:B------:R-:W1:Y:S02]  /*12bc0*/  LDC.64 R2, c[0x0][0xc58] ;  /* 0x00031600ff027b82 */ /* 0x000e640000000a00 */
[----:B-1----:R-:W-:-:S05]  /*12bd0*/  IMAD.WIDE R2, R5, 0x4, R2 ;  /* 0x0000000405027825 */ /* 0x002fca00078e0202 */
[----:B------:R1:W5:Y:S02]  /*12be0*/  LDG.E R17, desc[UR60][R2.64] ;  /* 0x0000003c02117981 */ /* 0x000364000c1e1900 */
.L_x_1227:
[----:B------:R-:W-:Y:S05]  /*12bf0*/  BSYNC B0 ;  /* 0x0000000000007941 */ /* 0x000fea0003800000 */
.L_x_1226:
[----:B------:R-:W-:-:S03]  /*12c00*/  UMOV UR4, 0xffffffff ;  /* 0xffffffff00047882 */ /* 0x000fc60000000000 */
[----:B------:R-:W-:Y:S05]  /*12c10*/  BRA.DIV UR4, `(.L_x_1228) ;  /* 0x0000001604dc7947 */ /* 0x000fea000b800000 */
[----:B0----5:R-:W0:Y:S01]  /*12c20*/  SHFL.UP PT, R14, R17, 0x1, RZ ;  /* 0x04200000110e7989 */ /* 0x021e2200000e00ff */
[C---:B------:R-:W-:Y:S02]  /*12c30*/  ISETP.NE.AND P0, PT, R6.reuse, RZ, PT ;  /* 0x000000ff0600720c */ /* 0x040fe40003f05270 */
[----:B------:R-:W-:Y:S02]  /*12c40*/  ISETP.GE.U32.AND P1, PT, R6, 0x2, PT ;  /* 0x000000020600780c */ /* 0x000fe40003f26070 */
[----:B0-----:R-:W-:Y:S02]  /*12c50*/  SEL R14, R14, RZ, P0 ;  /* 0x000000ff0e0e7207 */ /* 0x001fe40000000000 */
[----:B------:R-:W-:-:S03]  /*12c60*/  ISETP.GE.U32.AND P0, PT, R6, 0x4, PT ;  /* 0x000000040600780c */ /* 0x000fc60003f06070 */
[----:B------:R-:W-:-:S05]  /*12c70*/  IMAD.IADD R13, R17, 0x1, R14 ;  /* 0x00000001110d7824 */ /* 0x000fca00078e020e */
[----:B------:R-:W1:Y:S02]  /*12c80*/  SHFL.UP PT, R14, R13, 0x2, RZ ;  /* 0x044000000d0e7989 */ /* 0x000e6400000e00ff */
        /* <DEDUP_REMOVED lines=14> */
.L_x_1279:
[----:B------:R-:W-:Y:S02]  /*12d70*/  ULDC UR4, c[0x0][0xc10] ;  /* 0x0003040000047ab9 */ /* 0x000fe40000000800 */
[----:B------:R-:W-:-:S04]  /*12d80*/  IMAD.U32 R5, RZ, RZ, UR4 ;  /* 0x00000004ff057e24 */ /* 0x000fc8000f8e00ff */
[----:B-1----:R-:W-:-:S04]  /*12d90*/  IMAD R3, R14, R5, RZ ;  /* 0x000000050e037224 */ /* 0x002fc800078e02ff */
[----:B--2-4-:R-:W-:-:S05]  /*12da0*/  IMAD.IADD R16, R16, 0x1, R3 ;  /* 0x0000000110107824 */ /* 0x014fca00078e0203 */
[----:B---3--:R-:W-:-:S13]  /*12db0*/  ISETP.GT.AND P0, PT, R16, R4, PT ;  /* 0x000000041000720c */ /* 0x008fda0003f04270 */
[----:B------:R-:W-:Y:S05]  /*12dc0*/  @P0 BRA `(.L_x_1229) ;  /* 0x0000000000b40947 */ /* 0x000fea0003800000 */
[----:B------:R-:W1:Y:S02]  /*12dd0*/  LDC R0, c[0x0][0xc14] ;  /* 0x00030500ff007b82 */ /* 0x000e640000000800 */
.L_x_1234:
        /* <DEDUP_REMOVED lines=11> */
[----:B------:R-:W0:Y:S02]  /*12e90*/  LDC.64 R2, c[0x0][0xc58] ;  /* 0x00031600ff027b82 */ /* 0x000e240000000a00 */
[----:B0-----:R-:W-:-:S05]  /*12ea0*/  IMAD.WIDE R2, R5, 0x4, R2 ;  /* 0x0000000405027825 */ /* 0x001fca00078e0202 */
[----:B------:R0:W5:Y:S02]  /*12eb0*/  LDG.E R17, desc[UR60][R2.64] ;  /* 0x0000003c02117981 */ /* 0x000164000c1e1900 */
.L_x_1232:
[----:B------:R-:W-:Y:S05]  /*12ec0*/  BSYNC B0 ;  /* 0x0000000000007941 */ /* 0x000fea0003800000 */
.L_x_1231:
        /* <DEDUP_REMOVED lines=23> */
.L_x_1287:
[----:B------:R-:W-:Y:S02]  /*13040*/  ULDC UR4, c[0x0][0xc10] ;  /* 0x0003040000047ab9 */ /* 0x000fe40000000800 */
[----:B------:R-:W-:-:S04]  /*13050*/  IMAD.U32 R5, RZ, RZ, UR4 ;  /* 0x00000004ff057e24 */ /* 0x000fc8000f8e00ff */
[----:B-1----:R-:W-:-:S04]  /*13060*/  IMAD R3, R14, R5, RZ ;  /* 0x000000050e037224 */ /* 0x002fc800078e02ff */
[----:B------:R-:W-:-:S05]  /*13070*/  IMAD.IADD R16, R3, 0x1, R16 ;  /* 0x0000000103107824 */ /* 0x000fca00078e0210 */
[----:B------:R-:W-:-:S13]  /*13080*/  ISETP.GT.AND P0, PT, R16, R4, PT ;  /* 0x000000041000720c */ /* 0x000fda0003f04270 */
[----:B------:R-:W-:Y:S05]  /*13090*/  @!P0 BRA `(.L_x_1234) ;  /* 0xfffffffc00508947 */ /* 0x000fea000383ffff */
.L_x_1229:
        /* <DEDUP_REMOVED lines=8> */
.L_x_1291:
[----:B------:R-:W-:Y:S01]  /*13120*/  ISETP.NE.AND P0, PT, R3, RZ, PT ;  /* 0x000000ff0300720c */ /* 0x000fe20003f05270 */
[----:B------:R-:W-:-:S12]  /*13130*/  IMAD.MOV.U32 R7, RZ, RZ, RZ ;  /* 0x000000ffff077224 */ /* 0x000fd800078e00ff */
[----:B------:R-:W-:Y:S05]  /*13140*/  @!P0 BRA `(.L_x_1236) ;  /* 0x0000000000108947 */ /* 0x000fea0003800000 */
[----:B------:R-:W-:Y:S01]  /*13150*/  UMOV UR4, 0xffffffff ;  /* 0xffffffff00047882 */ /* 0x000fe20000000000 */
[----:B------:R-:W-:Y:S02]  /*13160*/  VIADD R12, R6, 0xffffffff ;  /* 0xffffffff060c7836 */ /* 0x000fe40000000000 */
[----:B------:R-:W-:Y:S05]  /*13170*/  BRA.DIV UR4, `(.L_x_1237) ;  /* 0x0000001a046c7947 */ /* 0x000fea000b800000 */
[----:B------:R3:W4:Y:S02]  /*13180*/  SHFL.IDX PT, R7, R2, R12, 0x1f ;  /* 0x00001f0c02077589 */ /* 0x00072400000e0000 */
.L_x_1236:
[----:B0--3--:R-:W0:Y:S01]  /*13190*/  LDC.64 R2, c[0x0][0xc68] ;  /* 0x00031a00ff027b82 */ /* 0x009e220000000a00 */
[----:B------:R-:W-:-:S04]  /*131a0*/  IMAD.IADD R19, R6, 0x1, R19 ;  /* 0x0000000106137824 */ /* 0x000fc800078e0213 */
[----:B0-----:R-:W-:-:S05]  /*131b0*/  IMAD.WIDE R2, R19, 0x4, R2 ;  /* 0x0000000413027825 */ /* 0x001fca00078e0202 */
[----:B------:R0:W1:Y:S01]  /*131c0*/  LDG.E R8, desc[UR60][R2.64] ;  /* 0x0000003c02087981 */ /* 0x000062000c1e1900 */
[----:B----4-:R-:W-:-:S04]  /*131d0*/  IMAD R16, R7, R5, R16 ;  /* 0x0000000507107224 */ /* 0x010fc800078e0210 */
[----:B------:R-:W-:Y:S02]  /*131e0*/  IMAD.IADD R7, R4, 0x1, -R16 ;  /* 0x0000000104077824 */ /* 0x000fe400078e0a10 */
[----:B0-----:R-:W-:Y:S02]  /*131f0*/  IMAD.MOV.U32 R2, RZ, RZ, RZ ;  /* 0x000000ffff027224 */ /* 0x001fe400078e00ff */
[----:B-12---:R-:W-:-:S05]  /*13200*/  IMAD R6, R17, R8, RZ ;  /* 0x0000000811067224 */ /* 0x006fca00078e02ff */
[-C--:B------:R-:W-:Y:S02]  /*13210*/  IABS R9, R6.reuse ;  /* 0x0000000600097213 */ /* 0x080fe40000000000 */
[----:B------:R-:W-:Y:S02]  /*13220*/  IABS R4, R6 ;  /* 0x0000000600047213 */ /* 0x000fe40000000000 */
[----:B------:R-:W0:Y:S03]  /*13230*/  I2F.RP R10, R9 ;  /* 0x00000009000a7306 */ /* 0x000e260000209400 */
[----:B------:R-:W-:-:S05]  /*13240*/  IMAD.MOV R4, RZ, RZ, -R4 ;  /* 0x000000ffff047224 */ /* 0x000fca00078e0a04 */
[----:B0-----:R-:W0:Y:S02]  /*13250*/  MUFU.RCP R10, R10 ;  /* 0x0000000a000a7308 */ /* 0x001e240000001000 */
[----:B0-----:R-:W-:-:S06]  /*13260*/  VIADD R11, R10, 0xffffffe ;  /* 0x0ffffffe0a0b7836 */ /* 0x001fcc0000000000 */
[----:B------:R-:W0:Y:S02]  /*13270*/  F2I.FTZ.U32.TRUNC.NTZ R3, R11 ;  /* 0x0000000b00037305 */ /* 0x000e24000021f000 */
[----:B0-----:R-:W-:-:S04]  /*13280*/  IMAD.MOV R12, RZ, RZ, -R3 ;  /* 0x000000ffff0c7224 */ /* 0x001fc800078e0a03 */
[----:B------:R-:W-:-:S04]  /*13290*/  IMAD R13, R12, R9, RZ ;  /* 0x000000090c0d7224 */ /* 0x000fc800078e02ff */
[----:B------:R-:W-:Y:S01]  /*132a0*/  IMAD.HI.U32 R2, R3, R13, R2 ;  /* 0x0000000d03027227 */ /* 0x000fe200078e0002 */
        /* <DEDUP_REMOVED lines=9> */
[----:B------:R-:W-:-:S03]  /*13340*/  ISETP.GE.AND P0, PT, R3, RZ, PT ;  /* 0x000000ff0300720c */ /* 0x000fc60003f06270 */
[----:B------:R-:W-:-:S10]  /*13350*/  IMAD.MOV.U32 R9, RZ, RZ, R2 ;  /* 0x000000ffff097224 */ /* 0x000fd400078e0002 */
[----:B------:R-:W-:Y:S01]  /*13360*/  @!P0 IMAD.MOV R9, RZ, RZ, -R9 ;  /* 0x000000ffff098224 */ /* 0x000fe200078e0a09 */
[----:B------:R-:W-:-:S13]  /*13370*/  ISETP.NE.AND P0, PT, R6, RZ, PT ;  /* 0x000000ff0600720c */ /* 0x000fda0003f05270 */
[----:B------:R-:W-:-:S05]  /*13380*/  @!P0 LOP3.LUT R9, RZ, R6, RZ, 0x33, !PT ;  /* 0x00000006ff098212 */ /* 0x000fca00078e33ff */
[----:B------:R-:W-:Y:S02]  /*13390*/  IMAD R4, R8, R9, RZ ;  /* 0x0000000908047224 */ /* 0x000fe400078e02ff */
[----:B------:R-:W-:Y:S02]  /*133a0*/  IMAD.MOV R9, RZ, RZ, -R9 ;  /* 0x000000ffff097224 */ /* 0x000fe400078e0a09 */
[----:B------:R-:W-:Y:S02]  /*133b0*/  IMAD.MOV R2, RZ, RZ, -R4 ;  /* 0x000000ffff027224 */ /* 0x000fe400078e0a04 */
[----:B------:R-:W-:-:S03]  /*133c0*/  IMAD R7, R6, R9, R7 ;  /* 0x0000000906077224 */ /* 0x000fc600078e0207 */
[----:B------:R-:W-:Y:S01]  /*133d0*/  VIADDMNMX R8, R2, R5, R8, PT ;  /* 0x0000000502087246 */ /* 0x000fe20003800108 */
[----:B------:R-:W-:-:S03]  /*133e0*/  IMAD.IADD R4, R7, 0x1, R4 ;  /* 0x0000000107047824 */ /* 0x000fc600078e0204 */
[----:B------:R-:W-:-:S04]  /*133f0*/  IABS R5, R8 ;  /* 0x0000000800057213 */ /* 0x000fc80000000000 */
[----:B------:R-:W0:Y:S08]  /*13400*/  I2F.RP R10, R5 ;  /* 0x00000005000a7306 */ /* 0x000e300000209400 */
[----:B0-----:R-:W0:Y:S02]  /*13410*/  MUFU.RCP R10, R10 ;  /* 0x0000000a000a7308 */ /* 0x001e240000001000 */
[----:B0-----:R-:W-:-:S06]  /*13420*/  VIADD R2, R10, 0xffffffe ;  /* 0x0ffffffe0a027836 */ /* 0x001fcc0000000000 */
[----:B------:R0:W1:Y:S02]  /*13430*/  F2I.FTZ.U32.TRUNC.NTZ R3, R2 ;  /* 0x0000000200037305 */ /* 0x000064000021f000 */
[----:B0-----:R-:W-:Y:S02]  /*13440*/  IMAD.MOV.U32 R2, RZ, RZ, RZ ;  /* 0x000000ffff027224 */ /* 0x001fe400078e00ff */
[----:B-1----:R-:W-:-:S04]  /*13450*/  IMAD.MOV R6, RZ, RZ, -R3 ;  /* 0x000000ffff067224 */ /* 0x002fc800078e0a03 */
[----:B------:R-:W-:Y:S01]  /*13460*/  IMAD R9, R6, R5, RZ ;  /* 0x0000000506097224 */ /* 0x000fe200078e02ff */
[----:B------:R-:W-:-:S03]  /*13470*/  IABS R6, R7 ;  /* 0x0000000700067213 */ /* 0x000fc60000000000 */
[----:B------:R-:W-:Y:S01]  /*13480*/  IMAD.HI.U32 R3, R3, R9, R2 ;  /* 0x0000000903037227 */ /* 0x000fe200078e0002 */
[----:B------:R-:W-:-:S05]  /*13490*/  IABS R9, R8 ;  /* 0x0000000800097213 */ /* 0x000fca0000000000 */
        /* <DEDUP_REMOVED lines=12> */
[----:B------:R-:W-:Y:S01]  /*13560*/  @!P0 LOP3.LUT R3, RZ, R8, RZ, 0x33, !PT ;  /* 0x00000008ff038212 */ /* 0x000fe200078e33ff */
[----:B------:R-:W-:-:S03]  /*13570*/  IMAD.MOV R8, RZ, RZ, -R8 ;  /* 0x000000ffff087224 */ /* 0x000fc600078e0a08 */
[----:B------:R-:W-:Y:S01]  /*13580*/  LOP3.LUT R2, RZ, R3, RZ, 0x33, !PT ;  /* 0x00000003ff027212 */ /* 0x000fe200078e33ff */
[----:B------:R-:W-:-:S04]  /*13590*/  IMAD R18, R3, R8, R4 ;  /* 0x0000000803127224 */ /* 0x000fc800078e0204 */
[----:B------:R-:W-:Y:S01]  /*135a0*/  IMAD.IADD R17, R17, 0x1, R2 ;  /* 0x0000000111117824 */ /* 0x000fe200078e0202 */
[----:B------:R-:W-:Y:S06]  /*135b0*/  BRA `(.L_x_1238) ;  /* 0x00000000001c7947 */ /* 0x000fec0003800000 */
.L_x_1230:
[----:B------:R-:W-:Y:S01]  /*135c0*/  UMOV UR4, URZ ;  /* 0x0000003f00047c82 */ /* 0x000fe20008000000 */
[----:B------:R-:W-:Y:S01]  /*135d0*/  UMOV UR5, URZ ;  /* 0x0000003f00057c82 */ /* 0x000fe20008000000 */
[----:B------:R-:W-:Y:S01]  /*135e0*/  ULDC UR6, c[0x0][0xc14] ;  /* 0x0003050000067ab9 */ /* 0x000fe20000000800 */
[----:B------:R-:W-:Y:S02]  /*135f0*/  IMAD.MOV.U32 R16, RZ, RZ, R4 ;  /* 0x000000ffff107224 */ /* 0x000fe400078e0004 */
[----:B------:R-:W-:Y:S02]  /*13600*/  IMAD.U32 R17, RZ, RZ, UR4 ;  /* 0x00000004ff117e24 */ /* 0x000fe4000f8e00ff */
[----:B------:R-:W-:Y:S02]  /*13610*/  IMAD.U32 R18, RZ, RZ, UR5 ;  /* 0x00000005ff127e24 */ /* 0x000fe4000f8e00ff */
[----:B------:R-:W-:-:S07]  /*13620*/  IMAD.U32 R19, RZ, RZ, UR6 ;  /* 0x00000006ff137e24 */ /* 0x000fce000f8e00ff */
.L_x_1238:
        /* <DEDUP_REMOVED lines=12> */
.L_x_1164:
[----:B-1----:R-:W3:Y:S01]  /*136f0*/  LDL.LU R0, [R1+0x18] ;  /* 0x0000180001007983 */ /* 0x002ee20000300800 */
[----:B------:R-:W-:Y:S01]  /*13700*/  BSSY B0, `(.L_x_1240) ;  /* 0x000000b000007945 */ /* 0x000fe20003800000 */
[----:B------:R-:W1:Y:S01]  /*13710*/  S2R R5, SR_CgaCtaId ;  /* 0x0000000000057919 */ /* 0x000e620000008800 */
[----:B---3--:R-:W-:-:S05]  /*13720*/  VIADD R0, R0, 0x1 ;  /* 0x0000000100007836 */ /* 0x008fca0000000000 */
[----:B--2---:R-:W-:-:S04]  /*13730*/  LEA.HI R2, R0, R0, RZ, 0x1 ;  /* 0x0000000000027211 */ /* 0x004fc800078f08ff */
[----:B------:R-:W-:-:S05]  /*13740*/  LOP3.LUT R3, R2, 0xfffffffe, RZ, 0xc0, !PT ;  /* 0xfffffffe02037812 */ /* 0x000fca00078ec0ff */
[----:B------:R-:W-:Y:S01]  /*13750*/  IMAD.IADD R3, R0, 0x1, -R3 ;  /* 0x0000000100037824 */ /* 0x000fe200078e0a03 */
[----:B------:R-:W-:-:S04]  /*13760*/  MOV R0, 0x400 ;  /* 0x0000040000007802 */ /* 0x000fc80000000f00 */
[----:B-1----:R-:W-:Y:S02]  /*13770*/  LEA R0, R5, R0, 0x18 ;  /* 0x0000000005007211 */ /* 0x002fe400078ec0ff */
[----:B------:R-:W-:-:S04]  /*13780*/  SHF.L.U32 R3, R3, 0x1f, RZ ;  /* 0x0000001f03037819 */ /* 0x000fc800000006ff */
[----:B------:R-:W1:Y:S02]  /*13790*/  SYNCS.PHASECHK.TRANS64.TRYWAIT P0, [R0+URZ+0x2a820], R3 ;  /* 0x02a82003000075a7 */ /* 0x000e64000800017f */
[----:B-1----:R-:W-:Y:S05]  /*137a0*/  @!P0 BRA `(.L_x_1241) ;  /* 0x0000001400088947 */ /* 0x002fea0003800000 */
.L_x_1294:
[----:B------:R-:W-:Y:S05]  /*137b0*/  BSYNC B0 ;  /* 0x0000000000007941 */ /* 0x000fea0003800000 */
.L_x_1240:
[----:B------:R-:W-:-:S03]  /*137c0*/  UMOV UR4, 0xffffffff ;  /* 0xffffffff00047882 */ /* 0x000fc60000000000 */
[----:B------:R-:W-:Y:S05]  /*137d0*/  BRA.DIV UR4, `(.L_x_1242) ;  /* 0x0000001604107947 */ /* 0x000fea000b800000 */
[----:B------:R-:W2:Y:S02]  /*137e0*/  S2R R2, SR_TID.X ;  /* 0x0000000000027919 */ /* 0x000ea40000002100 */
[----:B--2---:R-:W-:-:S04]  /*137f0*/  SHF.R.U32.HI R2, RZ, 0x5, R2 ;  /* 0x00000005ff027819 */ /* 0x004fc80000011602 */
[----:B------:R-:W-:-:S05]  /*13800*/  LOP3.LUT R2, R2, 0x3, RZ, 0xc0, !PT ;  /* 0x0000000302027812 */ /* 0x000fca00078ec0ff */
[----:B------:R2:W3:Y:S02]  /*13810*/  SHFL.IDX PT, R14, R2, RZ, 0x1f ;  /* 0x00001fff020e7589 */ /* 0x0004e400000e0000 */
.L_x_1297:
[----:B---3--:R-:W-:Y:S01]  /*13820*/  ISETP.NE.AND P0, PT, R14, RZ, PT ;  /* 0x000000ff0e00720c */ /* 0x008fe20003f05270 */
[----:B------:R-:W-:-:S12]  /*13830*/  BSSY B0, `(.L_x_1243) ;  /* 0x0000027000007945 */ /* 0x000fd80003800000 */
[----:B------:R-:W-:Y:S05]  /*13840*/  @P0 BRA `(.L_x_1244) ;  /* 0x0000000000940947 */ /* 0x000fea0003800000 */
[----:B------:R-:W-:-:S03]  /*13850*/  UMOV UR4, 0xffffffff ;  /* 0xffffffff00047882 */ /* 0x000fc60000000000 */
[----:B------:R-:W-:Y:S05]  /*13860*/  BRA.DIV UR4, `(.L_x_1245) ;  /* 0x0000001604207947 */ /* 0x000fea000b800000 */
[----:B------:R-:W-:-:S13]  /*13870*/  ELECT P6, URZ, PT ;  /* 0x00000000003f782f */ /* 0x000fda00038c0000 */
.L_x_1300:
[----:B------:R-:W-:Y:S05]  /*13880*/  @!P6 BRA `(.L_x_1244) ;  /* 0x000000000084e947 */ /* 0x000fea0003800000 */
[----:B--2---:R-:W2:Y:S02]  /*13890*/  LDL.LU R2, [R1+0x20] ;  /* 0x0000200001027983 */ /* 0x004ea40000300800 */
[----:B--2---:R-:W-:-:S04]  /*138a0*/  LOP3.LUT R2, R2, 0x2, RZ, 0xfc, !PT ;  /* 0x0000000202027812 */ /* 0x004fc800078efcff */
[----:B------:R-:W-:-:S13]  /*138b0*/  ISETP.NE.AND P2, PT, R2, 0x3, PT ;  /* 0x000000030200780c */ /* 0x000fda0003f45270 */
[----:B------:R-:W-:Y:S05]  /*138c0*/  @!P2 BRA `(.L_x_1246) ;  /* 0x000000000004a947 */ /* 0x000fea0003800000 */
[----:B------:R-:W-:Y:S01]  /*138d0*/  BPT.TRAP 0x1 ;  /* 0x000000040000795c */ /* 0x000fe20000300000 */
.L_x_1246:
[----:B-1----:R-:W2:Y:S04]  /*138e0*/  LDL R3, [R1] ;  /* 0x0000000001037983 */ /* 0x002ea80000100800 */
[----:B------:R-:W3:Y:S01]  /*138f0*/  LDL.LU R7, [R1+0x8] ;  /* 0x0000080001077983 */ /* 0x000ee20000300800 */
[----:B------:R-:W-:-:S04]  /*13900*/  VIADD R2, R0, 0x2a840 ;  /* 0x0002a84000027836 */ /* 0x000fc80000000000 */
[C---:B--2---:R-:W-:Y:S02]  /*13910*/  IMAD R6, R3.reuse, 0x8, R2 ;  /* 0x0000000803067824 */ /* 0x044fe400078e0202 */
[----:B------:R-:W-:Y:S01]  /*13920*/  VIADD R3, R3, 0x1 ;  /* 0x0000000103037836 */ /* 0x000fe20000000000 */
[----:B---3--:R-:W-:-:S04]  /*13930*/  SHF.L.U32 R5, R7, 0x1f, RZ ;  /* 0x0000001f07057819 */ /* 0x008fc800000006ff */
[C---:B------:R-:W-:Y:S01]  /*13940*/  ISETP.NE.AND P1, PT, R3.reuse, 0x2, PT ;  /* 0x000000020300780c */ /* 0x040fe20003f25270 */
[----:B------:R-:W1:Y:S03]  /*13950*/  SYNCS.PHASECHK.TRANS64.TRYWAIT P0, [R6+URZ], R5 ;  /* 0x00000005060075a7 */ /* 0x000e66000800017f */
[----:B------:R-:W-:Y:S02]  /*13960*/  SEL R4, RZ, 0x1, P1 ;  /* 0x00000001ff047807 */ /* 0x000fe40000800000 */
[----:B------:R-:W-:Y:S02]  /*13970*/  SEL R3, R3, RZ, P1 ;  /* 0x000000ff03037207 */ /* 0x000fe40000800000 */
[----:B------:R-:W-:-:S03]  /*13980*/  LOP3.LUT R4, R7, R4, RZ, 0x3c, !PT ;  /* 0x0000000407047212 */ /* 0x000fc600078e3cff */
[----:B------:R-:W-:Y:S01]  /*13990*/  IMAD R7, R3, 0x8, R2 ;  /* 0x0000000803077824 */ /* 0x000fe200078e0202 */
[----:B------:R-:W-:Y:S01]  /*139a0*/  SHF.L.U32 R2, R4, 0x1f, RZ ;  /* 0x0000001f04027819 */ /* 0x000fe200000006ff */
[----:B-1----:R-:W-:Y:S06]  /*139b0*/  @!P0 BRA `(.L_x_1247) ;  /* 0x0000001000ec8947 */ /* 0x002fec0003800000 */
.L_x_1301:
[----:B------:R-:W2:Y:S02]  /*139c0*/  SYNCS.PHASECHK.TRANS64.TRYWAIT P0, [R7+URZ], R2 ;  /* 0x00000002070075a7 */ /* 0x000ea4000800017f */
[----:B--2---:R-:W-:Y:S05]  /*139d0*/  @!P0 BRA `(.L_x_1248) ;  /* 0x0000001000f88947 */ /* 0x004fea0003800000 */
.L_x_1302:
[----:B------:R-:W-:Y:S05]  /*139e0*/  @!P2 BRA `(.L_x_1249) ;  /* 0x000000000004a947 */ /* 0x000fea0003800000 */
[----:B------:R-:W-:Y:S01]  /*139f0*/  BPT.TRAP 0x1 ;  /* 0x000000040000795c */ /* 0x000fe20000300000 */
.L_x_1249:
[----:B------:R-:W3:Y:S01]  /*13a00*/  LDL.LU R4, [R1] ;  /* 0x0000000001047983 */ /* 0x000ee20000300800 */
[----:B------:R-:W-:-:S04]  /*13a10*/  VIADD R0, R0, 0x2a860 ;  /* 0x0002a86000007836 */ /* 0x000fc80000000000 */
[----:B---3--:R-:W-:-:S04]  /*13a20*/  IMAD R4, R4, 0x8, R0 ;  /* 0x0000000804047824 */ /* 0x008fc800078e0200 */
[----:B------:R-:W3:Y:S02]  /*13a30*/  SYNCS.PHASECHK.TRANS64.TRYWAIT P0, [R4+URZ], R5 ;  /* 0x00000005040075a7 */ /* 0x000ee4000800017f */
[----:B---3--:R-:W-:Y:S05]  /*13a40*/  @!P0 BRA `(.L_x_1250) ;  /* 0x0000001000f08947 */ /* 0x008fea0003800000 */
.L_x_1303:
[----:B------:R-:W-:-:S07]  /*13a50*/  IMAD R3, R3, 0x8, R0 ;  /* 0x0000000803037824 */ /* 0x000fce00078e0200 */
.L_x_1251:
[----:B----4-:R4:W0:Y:S02]  /*13a60*/  SYNCS.PHASECHK.TRANS64.TRYWAIT P0, [R3+URZ], R2 ;  /* 0x00000002030075a7 */ /* 0x010824000800017f */
[----:B0-----:R-:W-:Y:S05]  /*13a70*/  @!P0 NANOSLEEP.SYNCS 0x989680 ;  /* 0x009896800000895d */ /* 0x001fea0003900000 */
[----:B------:R-:W0:Y:S02]  /*13a80*/  @!P0 SYNCS.PHASECHK.TRANS64 P0, [R3+URZ], R2 ;  /* 0x00000002030085a7 */ /* 0x000e24000800007f */
[----:B0-----:R-:W-:Y:S05]  /*13a90*/  @!P0 BRA `(.L_x_1251) ;  /* 0xfffffffc00f08947 */ /* 0x001fea000383ffff */
.L_x_1244:
[----:B------:R-:W-:Y:S05]  /*13aa0*/  BSYNC B0 ;  /* 0x0000000000007941 */ /* 0x000fea0003800000 */
.L_x_1243:
[----:B------:R-:W-:Y:S05]  /*13ab0*/  EXIT ;  /* 0x000000000000794d */ /* 0x000fea0003800000 */
.L_x_1068:
[----:B0-----:R-:W-:-:S04]  /*13ac0*/  IMAD.U32 R3, RZ, RZ, UR38 ;  /* 0x00000026ff037e24 */ /* 0x001fc8000f8e00ff */
[----:B------:R0:W1:Y:S03]  /*13ad0*/  SYNCS.PHASECHK.TRANS64.TRYWAIT P1, [R3+URZ+0x2a800], R0 ;  /* 0x02a80000030075a7 */ /* 0x000066000802017f */
[----:B-1----:R-:W-:Y:S05]  /*13ae0*/  @!P1 NANOSLEEP.SYNCS 0x989680 ;  /* 0x009896800000995d */ /* 0x002fea0003900000 */
[----:B------:R-:W1:Y:S02]  /*13af0*/  @!P1 SYNCS.PHASECHK.TRANS64 P1, [R3+URZ+0x2a800], R0 ;  /* 0x02a80000030095a7 */ /* 0x000e64000802007f */
[----:B-1----:R-:W-:Y:S05]  /*13b00*/  @!P1 BRA `(.L_x_1068) ;  /* 0xfffffffc00ec9947 */ /* 0x002fea000383ffff */
[----:B------:R-:W-:Y:S05]  /*13b10*/  BRA `(.L_x_1252) ;  /* 0xfffffedc006c7947 */ /* 0x000fea000383ffff */
.L_x_1072:
[----:B-1----:R1:W3:Y:S02]  /*13b20*/  SYNCS.PHASECHK.TRANS64.TRYWAIT P1, [R3+URZ+0x2a830], R0 ;  /* 0x02a83000030075a7 */ /* 0x0022e4000802017f */
[----:B---3--:R-:W-:Y:S05]  /*13b30*/  @!P1 NANOSLEEP.SYNCS 0x989680 ;  /* 0x009896800000995d */ /* 0x008fea0003900000 */
[----:B------:R-:W3:Y:S02]  /*13b40*/  @!P1 SYNCS.PHASECHK.TRANS64 P1, [R3+URZ+0x2a830], R0 ;  /* 0x02a83000030095a7 */ /* 0x000ee4000802007f */
[----:B---3--:R-:W-:Y:S05]  /*13b50*/  @!P1 BRA `(.L_x_1072) ;  /* 0xfffffffc00f09947 */ /* 0x008fea000383ffff */
[----:B------:R-:W-:Y:S05]  /*13b60*/  BRA `(.L_x_1071) ;  /* 0xfffffedc00a07947 */ /* 0x000fea000383ffff */
.L_x_1088:
[----:B-1----:R-:W-:-:S04]  /*13b70*/  IMAD.U32 R89, RZ, RZ, UR5 ;  /* 0x00000005ff597e24 */ /* 0x002fc8000f8e00ff */
[----:B------:R1:W2:Y:S03]  /*13b80*/  SYNCS.PHASECHK.TRANS64.TRYWAIT P1, [R89+URZ+0x2a830], R10 ;  /* 0x02a8300a590075a7 */ /* 0x0002a6000802017f */
[----:B--2---:R-:W-:Y:S05]  /*13b90*/  @!P1 NANOSLEEP.SYNCS 0x989680 ;  /* 0x009896800000995d */ /* 0x004fea0003900000 */
[----:B------:R-:W2:Y:S02]  /*13ba0*/  @!P1 SYNCS.PHASECHK.TRANS64 P1, [R89+URZ+0x2a830], R10 ;  /* 0x02a8300a590095a7 */ /* 0x000ea4000802007f */
[----:B--2---:R-:W-:Y:S05]  /*13bb0*/  @!P1 BRA `(.L_x_1088) ;  /* 0xfffffffc00ec9947 */ /* 0x004fea000383ffff */
[----:B------:R-:W-:Y:S05]  /*13bc0*/  BRA `(.L_x_1087) ;  /* 0xffffff0800247947 */ /* 0x000fea000383ffff */
.L_x_1092:
[----:B--2---:R-:W-:-:S04]  /*13bd0*/  IMAD.U32 R175, RZ, RZ, UR11 ;  /* 0x0000000bffaf7e24 */ /* 0x004fc8000f8e00ff */
[----:B------:R2:W3:Y:S03]  /*13be0*/  SYNCS.PHASECHK.TRANS64.TRYWAIT P1, [R175+URZ+0x2a850], R0 ;  /* 0x02a85000af0075a7 */ /* 0x0004e6000802017f */
[----:B---3--:R-:W-:Y:S05]  /*13bf0*/  @!P1 NANOSLEEP.SYNCS 0x989680 ;  /* 0x009896800000995d */ /* 0x008fea0003900000 */
[----:B------:R-:W3:Y:S02]  /*13c00*/  @!P1 SYNCS.PHASECHK.TRANS64 P1, [R175+URZ+0x2a850], R0 ;  /* 0x02a85000af0095a7 */ /* 0x000ee4000802007f */
[----:B---3--:R-:W-:Y:S05]  /*13c10*/  @!P1 BRA `(.L_x_1092) ;  /* 0xfffffffc00ec9947 */ /* 0x008fea000383ffff */
[----:B------:R-:W-:Y:S05]  /*13c20*/  BRA `(.L_x_1091) ;  /* 0xffffff10003c7947 */ /* 0x000fea000383ffff */
.L_x_1109:
[----:B-1----:R-:W-:-:S04]  /*13c30*/  IMAD.U32 R10, RZ, RZ, UR5 ;  /* 0x00000005ff0a7e24 */ /* 0x002fc8000f8e00ff */
[----:B------:R1:W2:Y:S03]  /*13c40*/  SYNCS.PHASECHK.TRANS64.TRYWAIT P1, [R10+URZ+0x2a830], R3 ;  /* 0x02a830030a0075a7 */ /* 0x0002a6000802017f */
[----:B--2---:R-:W-:Y:S05]  /*13c50*/  @!P1 NANOSLEEP.SYNCS 0x989680 ;  /* 0x009896800000995d */ /* 0x004fea0003900000 */
[----:B------:R-:W2:Y:S02]  /*13c60*/  @!P1 SYNCS.PHASECHK.TRANS64 P1, [R10+URZ+0x2a830], R3 ;  /* 0x02a830030a0095a7 */ /* 0x000ea4000802007f */
[----:B--2---:R-:W-:Y:S05]  /*13c70*/  @!P1 BRA `(.L_x_1109) ;  /* 0xfffffffc00ec9947 */ /* 0x004fea000383ffff */
[----:B------:R-:W-:Y:S05]  /*13c80*/  BRA `(.L_x_1108) ;  /* 0xffffff3400c07947 */ /* 0x000fea000383ffff */
.L_x_1113:
[----:B01----:R-:W-:-:S04]  /*13c90*/  IMAD.U32 R3, RZ, RZ, UR10 ;  /* 0x0000000aff037e24 */ /* 0x003fc8000f8e00ff */
[----:B------:R0:W1:Y:S03]  /*13ca0*/  SYNCS.PHASECHK.TRANS64.TRYWAIT P1, [R3+URZ+0x2a850], R0 ;  /* 0x02a85000030075a7 */ /* 0x000066000802017f */
[----:B-1----:R-:W-:Y:S05]  /*13cb0*/  @!P1 NANOSLEEP.SYNCS 0x989680 ;  /* 0x009896800000995d */ /* 0x002fea0003900000 */
[----:B------:R-:W1:Y:S02]  /*13cc0*/  @!P1 SYNCS.PHASECHK.TRANS64 P1, [R3+URZ+0x2a850], R0 ;  /* 0x02a85000030095a7 */ /* 0x000e64000802007f */
[----:B-1----:R-:W-:Y:S05]  /*13cd0*/  @!P1 BRA `(.L_x_1113) ;  /* 0xfffffffc00ec9947 */ /* 0x002fea000383ffff */
[----:B------:R-:W-:Y:S05]  /*13ce0*/  BRA `(.L_x_1112) ;  /* 0xffffff3c00d87947 */ /* 0x000fea000383ffff */
.L_x_1119:
[----:B-1----:R-:W-:-:S04]  /*13cf0*/  IMAD.U32 R10, RZ, RZ, UR5 ;  /* 0x00000005ff0a7e24 */ /* 0x002fc8000f8e00ff */
[----:B------:R1:W2:Y:S03]  /*13d00*/  SYNCS.PHASECHK.TRANS64.TRYWAIT P1, [R10+URZ+0x2a830], R3 ;  /* 0x02a830030a0075a7 */ /* 0x0002a6000802017f */
[----:B--2---:R-:W-:Y:S05]  /*13d10*/  @!P1 NANOSLEEP.SYNCS 0x989680 ;  /* 0x009896800000995d */ /* 0x004fea0003900000 */
[----:B------:R-:W2:Y:S02]  /*13d20*/  @!P1 SYNCS.PHASECHK.TRANS64 P1, [R10+URZ+0x2a830], R3 ;  /* 0x02a830030a0095a7 */ /* 0x000ea4000802007f */
[----:B--2---:R-:W-:Y:S05]  /*13d30*/  @!P1 BRA `(.L_x_1119) ;  /* 0xfffffffc00ec9947 */ /* 0x004fea000383ffff */
[----:B------:R-:W-:Y:S05]  /*13d40*/  BRA `(.L_x_1118) ;  /* 0xffffff5000a87947 */ /* 0x000fea000383ffff */
.L_x_1123:
[----:B01----:R-:W-:-:S04]  /*13d50*/  IMAD.U32 R3, RZ, RZ, UR10 ;  /* 0x0000000aff037e24 */ /* 0x003fc8000f8e00ff */
[----:B------:R0:W1:Y:S03]  /*13d60*/  SYNCS.PHASECHK.TRANS64.TRYWAIT P1, [R3+URZ+0x2a850], R0 ;  /* 0x02a85000030075a7 */ /* 0x000066000802017f */
[----:B-1----:R-:W-:Y:S05]  /*13d70*/  @!P1 NANOSLEEP.SYNCS 0x989680 ;  /* 0x009896800000995d */ /* 0x002fea0003900000 */
[----:B------:R-:W1:Y:S02]  /*13d80*/  @!P1 SYNCS.PHASECHK.TRANS64 P1, [R3+URZ+0x2a850], R0 ;  /* 0x02a85000030095a7 */ /* 0x000e64000802007f */
[----:B-1----:R-:W-:Y:S05]  /*13d90*/  @!P1 BRA `(.L_x_1123) ;  /* 0xfffffffc00ec9947 */ /* 0x002fea000383ffff */
[----:B------:R-:W-:Y:S05]  /*13da0*/  BRA `(.L_x_1122) ;  /* 0xffffff5800c07947 */ /* 0x000fea000383ffff */
.L_x_1136:
[----:B-1----:R-:W-:-:S04]  /*13db0*/  IMAD.U32 R7, RZ, RZ, UR5 ;  /* 0x00000005ff077e24 */ /* 0x002fc8000f8e00ff */
[----:B------:R1:W2:Y:S03]  /*13dc0*/  SYNCS.PHASECHK.TRANS64.TRYWAIT P0, [R7+URZ+0x2a850], R0 ;  /* 0x02a85000070075a7 */ /* 0x0002a6000800017f */
[----:B--2---:R-:W-:Y:S05]  /*13dd0*/  @!P0 NANOSLEEP.SYNCS 0x989680 ;  /* 0x009896800000895d */ /* 0x004fea0003900000 */
[----:B------:R-:W2:Y:S02]  /*13de0*/  @!P0 SYNCS.PHASECHK.TRANS64 P0, [R7+URZ+0x2a850], R0 ;  /* 0x02a85000070085a7 */ /* 0x000ea4000800007f */
[----:B--2---:R-:W-:Y:S05]  /*13df0*/  @!P0 BRA `(.L_x_1136) ;  /* 0xfffffffc00ec8947 */ /* 0x004fea000383ffff */
[----:B------:R-:W-:Y:S05]  /*13e00*/  BRA `(.L_x_1135) ;  /* 0xffffff8000947947 */ /* 0x000fea000383ffff */
.L_x_1185:
[----:B------:R-:W1:Y:S01]  /*13e10*/  S2R R9, SR_TID.X ;  /* 0x0000000000097919 */ /* 0x000e620000002100 */
[----:B------:R-:W-:Y:S01]  /*13e20*/  BSSY B0, `(.L_x_1253) ;  /* 0x000000a000007945 */ /* 0x000fe20003800000 */
[----:B------:R-:W-:Y:S02]  /*13e30*/  IMAD.MOV.U32 R12, RZ, RZ, RZ ;  /* 0x000000ffff0c7224 */ /* 0x000fe400078e00ff */
[----:B0-----:R-:W-:Y:S02]  /*13e40*/  IMAD.MOV.U32 R11, RZ, RZ, 0x1f ;  /* 0x0000001fff0b7424 */ /* 0x001fe400078e00ff */
[----:B------:R-:W-:Y:S01]  /*13e50*/  IMAD.MOV.U32 R15, RZ, RZ, -0x1 ;  /* 0xffffffffff0f7424 */ /* 0x000fe200078e00ff */
[----:B-1----:R-:W-:-:S04]  /*13e60*/  SHF.R.U32.HI R9, RZ, 0x5, R9 ;  /* 0x00000005ff097819 */ /* 0x002fc80000011609 */
[----:B------:R-:W-:-:S05]  /*13e70*/  LOP3.LUT R9, R9, 0x3, RZ, 0xc0, !PT ;  /* 0x0000000309097812 */ /* 0x000fca00078ec0ff */
[----:B------:R-:W-:-:S07]  /*13e80*/  IMAD.MOV.U32 R13, RZ, RZ, R9 ;  /* 0x000000ffff0d7224 */ /* 0x000fce00078e0009 */
[----:B------:R-:W-:Y:S05]  /*13e90*/  WARPSYNC.COLLECTIVE R15, `(.L_x_1254) ;  /* 0x000000000f087348 */ /* 0x000fea0003c00000 */
[----:B------:R0:W1:Y:S02]  /*13ea0*/  SHFL.IDX P6, R14, R13, R12, R11 ;  /* 0x0000000c0d0e7389 */ /* 0x00006400000c000b */
[----:B01----:R-:W-:Y:S01]  /*13eb0*/  ENDCOLLECTIVE ;  /* 0x000000000000791b */ /* 0x003fe20003800000 */
.L_x_1254:
[----:B------:R-:W-:Y:S05]  /*13ec0*/  BSYNC B0 ;  /* 0x0000000000007941 */ /* 0x000fea0003800000 */
.L_x_1253:
[----:B------:R-:W-:Y:S05]  /*13ed0*/  BRA `(.L_x_1255) ;  /* 0xffffffc400647947 */ /* 0x000fea000383ffff */
.L_x_1186:
[----:B------:R-:W-:Y:S01]  /*13ee0*/  BSSY B0, `(.L_x_1256) ;  /* 0x0000006000007945 */ /* 0x000fe20003800000 */
[----:B------:R-:W-:-:S07]  /*13ef0*/  IMAD.MOV.U32 R15, RZ, RZ, -0x1 ;  /* 0xffffffffff0f7424 */ /* 0x000fce00078e00ff */
[----:B0-----:R-:W-:Y:S05]  /*13f00*/  WARPSYNC.COLLECTIVE R15, `(.L_x_1257) ;  /* 0x000000000f0c7348 */ /* 0x001fea0003c00000 */
[----:B------:R-:W-:Y:S02]  /*13f10*/  ELECT P6, UR62, PT ;  /* 0x00000000003e782f */ /* 0x000fe400038c0000 */
[----:B------:R-:W-:Y:S01]  /*13f20*/  MOV R14, UR62 ;  /* 0x0000003e000e7c02 */ /* 0x000fe20008000f00 */
[----:B0-----:R-:W-:Y:S10]  /*13f30*/  ENDCOLLECTIVE ;  /* 0x000000000000791b */ /* 0x001ff40003800000 */
.L_x_1257:
[----:B------:R-:W-:Y:S05]  /*13f40*/  BSYNC B0 ;  /* 0x0000000000007941 */ /* 0x000fea0003800000 */
.L_x_1256:
[----:B------:R-:W-:Y:S05]  /*13f50*/  BRA `(.L_x_1258) ;  /* 0xffffffc400547947 */ /* 0x000fea000383ffff */
.L_x_1189:
[----:B0-----:R0:W1:Y:S02]  /*13f60*/  SYNCS.PHASECHK.TRANS64.TRYWAIT P0, [R9+URZ+0x2a840], R10 ;  /* 0x02a8400a090075a7 */ /* 0x001064000800017f */
[----:B-1----:R-:W-:Y:S05]  /*13f70*/  @!P0 NANOSLEEP.SYNCS 0x989680 ;  /* 0x009896800000895d */ /* 0x002fea0003900000 */
[----:B------:R-:W1:Y:S02]  /*13f80*/  @!P0 SYNCS.PHASECHK.TRANS64 P0, [R9+URZ+0x2a840], R10 ;  /* 0x02a8400a090085a7 */ /* 0x000e64000800007f */
[----:B-1----:R-:W-:Y:S05]  /*13f90*/  @!P0 BRA `(.L_x_1189) ;  /* 0xfffffffc00f08947 */ /* 0x002fea000383ffff */
[----:B------:R-:W-:Y:S05]  /*13fa0*/  BRA `(.L_x_1259) ;  /* 0xffffffc400bc7947 */ /* 0x000fea000383ffff */
.L_x_1192:
        /* <DEDUP_REMOVED lines=8> */
.L_x_1200:
[----:B0-----:R0:W1:Y:S02]  /*14030*/  SYNCS.PHASECHK.TRANS64.TRYWAIT P0, [R2+URZ+0x2a840], R3 ;  /* 0x02a84003020075a7 */ /* 0x001064000800017f */
[----:B-1----:R-:W-:Y:S05]  /*14040*/  @!P0 NANOSLEEP.SYNCS 0x989680 ;  /* 0x009896800000895d */ /* 0x002fea0003900000 */
[----:B------:R-:W1:Y:S02]  /*14050*/  @!P0 SYNCS.PHASECHK.TRANS64 P0, [R2+URZ+0x2a840], R3 ;  /* 0x02a84003020085a7 */ /* 0x000e64000800007f */
[----:B-1----:R-:W-:Y:S05]  /*14060*/  @!P0 BRA `(.L_x_1200) ;  /* 0xfffffffc00f08947 */ /* 0x002fea000383ffff */
[----:B------:R-:W-:Y:S05]  /*14070*/  BRA `(.L_x_1261) ;  /* 0xffffffcc00c47947 */ /* 0x000fea000383ffff */
.L_x_1202:
[----:B0-----:R0:W1:Y:S02]  /*14080*/  SYNCS.PHASECHK.TRANS64.TRYWAIT P0, [R3+URZ+0x60], R2 ;  /* 0x00006002030075a7 */ /* 0x001064000800017f */
[----:B-1----:R-:W-:Y:S05]  /*14090*/  @!P0 NANOSLEEP.SYNCS 0x989680 ;  /* 0x009896800000895d */ /* 0x002fea0003900000 */
[----:B------:R-:W1:Y:S02]  /*140a0*/  @!P0 SYNCS.PHASECHK.TRANS64 P0, [R3+URZ+0x60], R2 ;  /* 0x00006002030085a7 */ /* 0x000e64000800007f */
[----:B-1----:R-:W-:Y:S05]  /*140b0*/  @!P0 BRA `(.L_x_1202) ;  /* 0xfffffffc00f08947 */ /* 0x002fea000383ffff */
[----:B------:R-:W-:Y:S05]  /*140c0*/  BRA `(.L_x_1262) ;  /* 0xffffffd000707947 */ /* 0x000fea000383ffff */
.L_x_1207:
[----:B-1----:R1:W2:Y:S02]  /*140d0*/  SYNCS.PHASECHK.TRANS64.TRYWAIT P0, [R2+URZ+0x2a840], R3 ;  /* 0x02a84003020075a7 */ /* 0x0022a4000800017f */
[----:B--2---:R-:W-:Y:S05]  /*140e0*/  @!P0 NANOSLEEP.SYNCS 0x989680 ;  /* 0x009896800000895d */ /* 0x004fea0003900000 */
[----:B------:R-:W2:Y:S02]  /*140f0*/  @!P0 SYNCS.PHASECHK.TRANS64 P0, [R2+URZ+0x2a840], R3 ;  /* 0x02a84003020085a7 */ /* 0x000ea4000800007f */
[----:B--2---:R-:W-:Y:S05]  /*14100*/  @!P0 BRA `(.L_x_1207) ;  /* 0xfffffffc00f08947 */ /* 0x004fea000383ffff */
[----:B------:R-:W-:Y:S05]  /*14110*/  BRA `(.L_x_1263) ;  /* 0xffffffd400d87947 */ /* 0x000fea000383ffff */
.L_x_1209:
[----:B0-----:R0:W1:Y:S02]  /*14120*/  SYNCS.PHASECHK.TRANS64.TRYWAIT P1, [R3+URZ+0x60], R2 ;  /* 0x00006002030075a7 */ /* 0x001064000802017f */
[----:B-1----:R-:W-:Y:S05]  /*14130*/  @!P1 NANOSLEEP.SYNCS 0x989680 ;  /* 0x009896800000995d */ /* 0x002fea0003900000 */
[----:B------:R-:W1:Y:S02]  /*14140*/  @!P1 SYNCS.PHASECHK.TRANS64 P1, [R3+URZ+0x60], R2 ;  /* 0x00006002030095a7 */ /* 0x000e64000802007f */
[----:B-1----:R-:W-:Y:S05]  /*14150*/  @!P1 BRA `(.L_x_1209) ;  /* 0xfffffffc00f09947 */ /* 0x002fea000383ffff */
[----:B------:R-:W-:Y:S05]  /*14160*/  BRA `(.L_x_1264) ;  /* 0xffffffd800847947 */ /* 0x000fea000383ffff */
.L_x_1214:
[----:B--2---:R2:W3:Y:S02]  /*14170*/  SYNCS.PHASECHK.TRANS64.TRYWAIT P0, [R2+URZ+0x2a840], R3 ;  /* 0x02a84003020075a7 */ /* 0x0044e4000800017f */
[----:B---3--:R-:W-:Y:S05]  /*14180*/  @!P0 NANOSLEEP.SYNCS 0x989680 ;  /* 0x009896800000895d */ /* 0x008fea0003900000 */
[----:B------:R-:W3:Y:S02]  /*14190*/  @!P0 SYNCS.PHASECHK.TRANS64 P0, [R2+URZ+0x2a840], R3 ;  /* 0x02a84003020085a7 */ /* 0x000ee4000800007f */
[----:B---3--:R-:W-:Y:S05]  /*141a0*/  @!P0 BRA `(.L_x_1214) ;  /* 0xfffffffc00f08947 */ /* 0x008fea000383ffff */
[----:B------:R-:W-:Y:S05]  /*141b0*/  BRA `(.L_x_1265) ;  /* 0xffffffdc00a47947 */ /* 0x000fea000383ffff */
.L_x_1216:
[----:B0-----:R0:W1:Y:S02]  /*141c0*/  SYNCS.PHASECHK.TRANS64.TRYWAIT P1, [R2+URZ+0x60], R9 ;  /* 0x00006009020075a7 */ /* 0x001064000802017f */
[----:B-1----:R-:W-:Y:S05]  /*141d0*/  @!P1 NANOSLEEP.SYNCS 0x989680 ;  /* 0x009896800000995d */ /* 0x002fea0003900000 */
[----:B------:R-:W1:Y:S02]  /*141e0*/  @!P1 SYNCS.PHASECHK.TRANS64 P1, [R2+URZ+0x60], R9 ;  /* 0x00006009020095a7 */ /* 0x000e64000802007f */
[----:B-1----:R-:W-:Y:S05]  /*141f0*/  @!P1 BRA `(.L_x_1216) ;  /* 0xfffffffc00f09947 */ /* 0x002fea000383ffff */
[----:B------:R-:W-:Y:S05]  /*14200*/  BRA `(.L_x_1266) ;  /* 0xffffffe000547947 */ /* 0x000fea000383ffff */
.L_x_1223:
[----:B-1----:R1:W2:Y:S02]  /*14210*/  SYNCS.PHASECHK.TRANS64.TRYWAIT P0, [R3+URZ+0x2a860], R0 ;  /* 0x02a86000030075a7 */ /* 0x0022a4000800017f */
[----:B--2---:R-:W-:Y:S05]  /*14220*/  @!P0 NANOSLEEP.SYNCS 0x989680 ;  /* 0x009896800000895d */ /* 0x004fea0003900000 */
[----:B------:R-:W2:Y:S02]  /*14230*/  @!P0 SYNCS.PHASECHK.TRANS64 P0, [R3+URZ+0x2a860], R0 ;  /* 0x02a86000030085a7 */ /* 0x000ea4000800007f */
[----:B--2---:R-:W-:Y:S05]  /*14240*/  @!P0 BRA `(.L_x_1223) ;  /* 0xfffffffc00f08947 */ /* 0x004fea000383ffff */
[----:B------:R-:W-:Y:S05]  /*14250*/  BRA `(.L_x_1267) ;  /* 0xffffffe4005c7947 */ /* 0x000fea000383ffff */
.L_x_1225:
[----:B------:R-:W-:Y:S01]  /*14260*/  BSSY B0, `(.L_x_1268) ;  /* 0x0000008000007945 */ /* 0x000fe20003800000 */
[----:B------:R-:W-:Y:S02]  /*14270*/  IMAD.MOV.U32 R13, RZ, RZ, R16 ;  /* 0x000000ffff0d7224 */ /* 0x000fe400078e0010 */
[----:B------:R-:W-:Y:S02]  /*14280*/  IMAD.MOV.U32 R12, RZ, RZ, RZ ;  /* 0x000000ffff0c7224 */ /* 0x000fe400078e00ff */
[----:B0-----:R-:W-:Y:S02]  /*14290*/  IMAD.MOV.U32 R11, RZ, RZ, 0x1f ;  /* 0x0000001fff0b7424 */ /* 0x001fe400078e00ff */
[----:B------:R-:W-:-:S07]  /*142a0*/  IMAD.MOV.U32 R15, RZ, RZ, -0x1 ;  /* 0xffffffffff0f7424 */ /* 0x000fce00078e00ff */
[----:B-1----:R-:W-:Y:S05]  /*142b0*/  WARPSYNC.COLLECTIVE R15, `(.L_x_1269) ;  /* 0x000000000f087348 */ /* 0x002fea0003c00000 */
[----:B------:R0:W2:Y:S02]  /*142c0*/  SHFL.IDX P6, R14, R13, R12, R11 ;  /* 0x0000000c0d0e7389 */ /* 0x0000a400000c000b */
[----:B012---:R-:W-:Y:S01]  /*142d0*/  ENDCOLLECTIVE ;  /* 0x000000000000791b */ /* 0x007fe20003800000 */
.L_x_1269:
[----:B------:R-:W-:Y:S05]  /*142e0*/  BSYNC B0 ;  /* 0x0000000000007941 */ /* 0x000fea0003800000 */
.L_x_1268:
        /* <DEDUP_REMOVED lines=8> */
.L_x_1270:
[----:B------:R-:W-:Y:S01]  /*14370*/  IMAD.MOV.U32 R16, RZ, RZ, R14 ;  /* 0x000000ffff107224 */ /* 0x000fe200078e000e */
[----:B------:R-:W-:Y:S06]  /*14380*/  BRA `(.L_x_1271) ;  /* 0xffffffe400e47947 */ /* 0x000fec000383ffff */
.L_x_1228:
[----:B------:R-:W-:Y:S01]  /*14390*/  BSSY B0, `(.L_x_1272) ;  /* 0x0000008000007945 */ /* 0x000fe20003800000 */
[----:B-----5:R-:W-:Y:S02]  /*143a0*/  IMAD.MOV.U32 R13, RZ, RZ, R17 ;  /* 0x000000ffff0d7224 */ /* 0x020fe400078e0011 */
[----:B------:R-:W-:Y:S02]  /*143b0*/  IMAD.MOV.U32 R12, RZ, RZ, 0x1 ;  /* 0x00000001ff0c7424 */ /* 0x000fe400078e00ff */
[----:B0-----:R-:W-:Y:S02]  /*143c0*/  IMAD.MOV.U32 R11, RZ, RZ, RZ ;  /* 0x000000ffff0b7224 */ /* 0x001fe400078e00ff */
[----:B------:R-:W-:-:S07]  /*143d0*/  IMAD.MOV.U32 R15, RZ, RZ, -0x1 ;  /* 0xffffffffff0f7424 */ /* 0x000fce00078e00ff */
[----:B-1234-:R-:W-:Y:S05]  /*143e0*/  WARPSYNC.COLLECTIVE R15, `(.L_x_1273) ;  /* 0x000000000f087348 */ /* 0x01efea0003c00000 */
[----:B------:R0:W0:Y:S02]  /*143f0*/  SHFL.UP P6, R14, R13, R12, R11 ;  /* 0x0400000c0d0e7389 */ /* 0x00002400000c000b */
[----:B01234-:R-:W-:Y:S01]  /*14400*/  ENDCOLLECTIVE ;  /* 0x000000000000791b */ /* 0x01ffe20003800000 */
.L_x_1273:
[----:B------:R-:W-:Y:S05]  /*14410*/  BSYNC B0 ;  /* 0x0000000000007941 */ /* 0x000fea0003800000 */
.L_x_1272:
        /* <DEDUP_REMOVED lines=10> */
.L_x_1274:
        /* <DEDUP_REMOVED lines=8> */
.L_x_1275:
        /* <DEDUP_REMOVED lines=8> */
.L_x_1276:
        /* <DEDUP_REMOVED lines=8> */
.L_x_1277:
        /* <DEDUP_REMOVED lines=8> */
.L_x_1278:
[----:B------:R-:W-:Y:S05]  /*146c0*/  BRA `(.L_x_1279) ;  /* 0xffffffe400a87947 */ /* 0x000fea000383ffff */
.L_x_1233:
        /* <DEDUP_REMOVED lines=8> */
.L_x_1281:
[----:B------:R-:W-:Y:S05]  /*14750*/  BSYNC B0 ;  /* 0x0000000000007941 */ /* 0x000fea0003800000 */
.L_x_1280:
        /* <DEDUP_REMOVED lines=10> */
.L_x_1282:
        /* <DEDUP_REMOVED lines=8> */
.L_x_1283:
        /* <DEDUP_REMOVED lines=8> */
.L_x_1284:
        /* <DEDUP_REMOVED lines=8> */
.L_x_1285:
        /* <DEDUP_REMOVED lines=8> */
.L_x_1286:
[----:B------:R-:W-:Y:S05]  /*14a00*/  BRA `(.L_x_1287) ;  /* 0xffffffe4008c7947 */ /* 0x000fea000383ffff */
.L_x_1235:
[----:B------:R-:W-:Y:S01]  /*14a10*/  BSSY B0, `(.L_x_1288) ;  /* 0x0000006000007945 */ /* 0x000fe20003800000 */
[----:B------:R-:W-:Y:S01]  /*14a20*/  PLOP3.LUT P6, PT, P6, PT, PT, 0x8, 0x0 ;  /* 0x000000000000781c */ /* 0x000fe200037ce170 */
[----:B------:R-:W-:-:S12]  /*14a30*/  IMAD.MOV.U32 R15, RZ, RZ, -0x1 ;  /* 0xffffffffff0f7424 */ /* 0x000fd800078e00ff */
[----:B0-----:R-:W-:Y:S05]  /*14a40*/  WARPSYNC.COLLECTIVE R15, `(.L_x_1289) ;  /* 0x000000000f087348 */ /* 0x001fea0003c00000 */
[----:B------:R-:W-:Y:S01]  /*14a50*/  VOTE.ANY R14, PT, P6 ;  /* 0x00000000000e7806 */ /* 0x000fe200030e0100 */
[----:B0-----:R-:W-:Y:S06]  /*14a60*/  ENDCOLLECTIVE ;  /* 0x000000000000791b */ /* 0x001fec0003800000 */
.L_x_1289:
[----:B------:R-:W-:Y:S05]  /*14a70*/  BSYNC B0 ;  /* 0x0000000000007941 */ /* 0x000fea0003800000 */
.L_x_1288:
        /* <DEDUP_REMOVED lines=9> */
.L_x_1290:
[----:B------:R-:W-:Y:S01]  /*14b10*/  IMAD.MOV.U32 R17, RZ, RZ, R14 ;  /* 0x000000ffff117224 */ /* 0x000fe200078e000e */
[----:B------:R-:W-:Y:S06]  /*14b20*/  BRA `(.L_x_1291) ;  /* 0xffffffe4007c7947 */ /* 0x000fec000383ffff */
.L_x_1237:
[----:B------:R-:W-:Y:S01]  /*14b30*/  BSSY B0, `(.L_x_1292) ;  /* 0x0000007000007945 */ /* 0x000fe20003800000 */
[----:B------:R-:W-:Y:S02]  /*14b40*/  IMAD.MOV.U32 R13, RZ, RZ, R2 ;  /* 0x000000ffff0d7224 */ /* 0x000fe400078e0002 */
[----:B------:R-:W-:Y:S02]  /*14b50*/  IMAD.MOV.U32 R11, RZ, RZ, 0x1f ;  /* 0x0000001fff0b7424 */ /* 0x000fe400078e00ff */
[----:B------:R-:W-:-:S07]  /*14b60*/  IMAD.MOV.U32 R15, RZ, RZ, -0x1 ;  /* 0xffffffffff0f7424 */ /* 0x000fce00078e00ff */
[----:B012---:R-:W-:Y:S05]  /*14b70*/  WARPSYNC.COLLECTIVE R15, `(.L_x_1293) ;  /* 0x000000000f087348 */ /* 0x007fea0003c00000 */
[----:B------:R3:W4:Y:S02]  /*14b80*/  SHFL.IDX P6, R14, R13, R12, R11 ;  /* 0x0000000c0d0e7389 */ /* 0x00072400000c000b */
[----:B01234-:R-:W-:Y:S01]  /*14b90*/  ENDCOLLECTIVE ;  /* 0x000000000000791b */ /* 0x01ffe20003800000 */
.L_x_1293:
[----:B------:R-:W-:Y:S05]  /*14ba0*/  BSYNC B0 ;  /* 0x0000000000007941 */ /* 0x000fea0003800000 */
.L_x_1292:
[----:B------:R-:W-:Y:S01]  /*14bb0*/  IMAD.MOV.U32 R7, RZ, RZ, R14 ;  /* 0x000000ffff077224 */ /* 0x000fe200078e000e */
[----:B------:R-:W-:Y:S06]  /*14bc0*/  BRA `(.L_x_1236) ;  /* 0xffffffe400707947 */ /* 0x000fec000383ffff */
.L_x_1241:
[----:B-1----:R1:W2:Y:S02]  /*14bd0*/  SYNCS.PHASECHK.TRANS64.TRYWAIT P0, [R0+URZ+0x2a820], R3 ;  /* 0x02a82003000075a7 */ /* 0x0022a4000800017f */
[----:B--2---:R-:W-:Y:S05]  /*14be0*/  @!P0 NANOSLEEP.SYNCS 0x989680 ;  /* 0x009896800000895d */ /* 0x004fea0003900000 */
[----:B------:R-:W2:Y:S02]  /*14bf0*/  @!P0 SYNCS.PHASECHK.TRANS64 P0, [R0+URZ+0x2a820], R3 ;  /* 0x02a82003000085a7 */ /* 0x000ea4000800007f */
[----:B--2---:R-:W-:Y:S05]  /*14c00*/  @!P0 BRA `(.L_x_1241) ;  /* 0xfffffffc00f08947 */ /* 0x004fea000383ffff */
[----:B------:R-:W-:Y:S05]  /*14c10*/  BRA `(.L_x_1294) ;  /* 0xffffffe800e47947 */ /* 0x000fea000383ffff */
.L_x_1242:
[----:B------:R-:W2:Y:S01]  /*14c20*/  S2R R2, SR_TID.X ;  /* 0x0000000000027919 */ /* 0x000ea20000002100 */
[----:B------:R-:W-:Y:S01]  /*14c30*/  BSSY B0, `(.L_x_1295) ;  /* 0x000000a000007945 */ /* 0x000fe20003800000 */
[----:B------:R-:W-:Y:S02]  /*14c40*/  IMAD.MOV.U32 R12, RZ, RZ, RZ ;  /* 0x000000ffff0c7224 */ /* 0x000fe400078e00ff */
[----:B0-----:R-:W-:Y:S02]  /*14c50*/  IMAD.MOV.U32 R11, RZ, RZ, 0x1f ;  /* 0x0000001fff0b7424 */ /* 0x001fe400078e00ff */
[----:B------:R-:W-:Y:S01]  /*14c60*/  IMAD.MOV.U32 R15, RZ, RZ, -0x1 ;  /* 0xffffffffff0f7424 */ /* 0x000fe200078e00ff */
[----:B--2---:R-:W-:-:S04]  /*14c70*/  SHF.R.U32.HI R2, RZ, 0x5, R2 ;  /* 0x00000005ff027819 */ /* 0x004fc80000011602 */
[----:B------:R-:W-:-:S05]  /*14c80*/  LOP3.LUT R2, R2, 0x3, RZ, 0xc0, !PT ;  /* 0x0000000302027812 */ /* 0x000fca00078ec0ff */
[----:B------:R-:W-:-:S07]  /*14c90*/  IMAD.MOV.U32 R13, RZ, RZ, R2 ;  /* 0x000000ffff0d7224 */ /* 0x000fce00078e0002 */
[----:B-1----:R-:W-:Y:S05]  /*14ca0*/  WARPSYNC.COLLECTIVE R15, `(.L_x_1296) ;  /* 0x000000000f087348 */ /* 0x002fea0003c00000 */
[----:B------:R0:W2:Y:S02]  /*14cb0*/  SHFL.IDX P6, R14, R13, R12, R11 ;  /* 0x0000000c0d0e7389 */ /* 0x0000a400000c000b */
[----:B012---:R-:W-:Y:S01]  /*14cc0*/  ENDCOLLECTIVE ;  /* 0x000000000000791b */ /* 0x007fe20003800000 */
.L_x_1296:
[----:B------:R-:W-:Y:S05]  /*14cd0*/  BSYNC B0 ;  /* 0x0000000000007941 */ /* 0x000fea0003800000 */
.L_x_1295:
[----:B------:R-:W-:Y:S05]  /*14ce0*/  BRA `(.L_x_1297) ;  /* 0xffffffe800cc7947 */ /* 0x000fea000383ffff */
.L_x_1245:
[----:B------:R-:W-:Y:S01]  /*14cf0*/  BSSY B1, `(.L_x_1298) ;  /* 0x0000006000017945 */ /* 0x000fe20003800000 */
[----:B------:R-:W-:-:S07]  /*14d00*/  IMAD.MOV.U32 R15, RZ, RZ, -0x1 ;  /* 0xffffffffff0f7424 */ /* 0x000fce00078e00ff */
[----:B012---:R-:W-:Y:S05]  /*14d10*/  WARPSYNC.COLLECTIVE R15, `(.L_x_1299) ;  /* 0x000000000f0c7348 */ /* 0x007fea0003c00000 */
[----:B------:R-:W-:Y:S02]  /*14d20*/  ELECT P6, UR62, PT ;  /* 0x00000000003e782f */ /* 0x000fe400038c0000 */
[----:B------:R-:W-:Y:S01]  /*14d30*/  MOV R14, UR62 ;  /* 0x0000003e000e7c02 */ /* 0x000fe20008000f00 */
[----:B012---:R-:W-:Y:S10]  /*14d40*/  ENDCOLLECTIVE ;  /* 0x000000000000791b */ /* 0x007ff40003800000 */
.L_x_1299:
[----:B------:R-:W-:Y:S05]  /*14d50*/  BSYNC B1 ;  /* 0x0000000000017941 */ /* 0x000fea0003800000 */
.L_x_1298:
[----:B------:R-:W-:Y:S05]  /*14d60*/  BRA `(.L_x_1300) ;  /* 0xffffffe800c47947 */ /* 0x000fea000383ffff */
.L_x_1247:
[----:B-1----:R1:W2:Y:S02]  /*14d70*/  SYNCS.PHASECHK.TRANS64.TRYWAIT P0, [R6+URZ], R5 ;  /* 0x00000005060075a7 */ /* 0x0022a4000800017f */
[----:B--2---:R-:W-:Y:S05]  /*14d80*/  @!P0 NANOSLEEP.SYNCS 0x989680 ;  /* 0x009896800000895d */ /* 0x004fea0003900000 */
[----:B------:R-:W2:Y:S02]  /*14d90*/  @!P0 SYNCS.PHASECHK.TRANS64 P0, [R6+URZ], R5 ;  /* 0x00000005060085a7 */ /* 0x000ea4000800007f */
[----:B--2---:R-:W-:Y:S05]  /*14da0*/  @!P0 BRA `(.L_x_1247) ;  /* 0xfffffffc00f08947 */ /* 0x004fea000383ffff */
[----:B------:R-:W-:Y:S05]  /*14db0*/  BRA `(.L_x_1301) ;  /* 0xffffffec00007947 */ /* 0x000fea000383ffff */
.L_x_1248:
[----:B--2---:R2:W3:Y:S02]  /*14dc0*/  SYNCS.PHASECHK.TRANS64.TRYWAIT P0, [R7+URZ], R2 ;  /* 0x00000002070075a7 */ /* 0x0044e4000800017f */
[----:B---3--:R-:W-:Y:S05]  /*14dd0*/  @!P0 NANOSLEEP.SYNCS 0x989680 ;  /* 0x009896800000895d */ /* 0x008fea0003900000 */
[----:B------:R-:W3:Y:S02]  /*14de0*/  @!P0 SYNCS.PHASECHK.TRANS64 P0, [R7+URZ], R2 ;  /* 0x00000002070085a7 */ /* 0x000ee4000800007f */
[----:B---3--:R-:W-:Y:S05]  /*14df0*/  @!P0 BRA `(.L_x_1248) ;  /* 0xfffffffc00f08947 */ /* 0x008fea000383ffff */
[----:B------:R-:W-:Y:S05]  /*14e00*/  BRA `(.L_x_1302) ;  /* 0xffffffe800f47947 */ /* 0x000fea000383ffff */
.L_x_1250:
[----:B---3--:R3:W4:Y:S02]  /*14e10*/  SYNCS.PHASECHK.TRANS64.TRYWAIT P0, [R4+URZ], R5 ;  /* 0x00000005040075a7 */ /* 0x008724000800017f */
[----:B----4-:R-:W-:Y:S05]  /*14e20*/  @!P0 NANOSLEEP.SYNCS 0x989680 ;  /* 0x009896800000895d */ /* 0x010fea0003900000 */
[----:B------:R-:W4:Y:S02]  /*14e30*/  @!P0 SYNCS.PHASECHK.TRANS64 P0, [R4+URZ], R5 ;  /* 0x00000005040085a7 */ /* 0x000f24000800007f */
[----:B----4-:R-:W-:Y:S05]  /*14e40*/  @!P0 BRA `(.L_x_1250) ;  /* 0xfffffffc00f08947 */ /* 0x010fea000383ffff */
[----:B------:R-:W-:Y:S05]  /*14e50*/  BRA `(.L_x_1303) ;  /* 0xffffffe800fc7947 */ /* 0x000fea000383ffff */
.L_x_1304:
        /* <DEDUP_REMOVED lines=10> */
.L_x_11935:


//--------------------- .text._ZN7cutlass13device_kernelIN5flash11enable_sm90INS1_16FlashAttnFwdSm90INS1_25CollectiveMainloopFwdSm90ILi2EN4cute5tupleIJNS5_1CILi1EEES8_S8_EEENS6_IJNS7_ILi128EEENS7_ILi96EEENS7_ILi192EEEEEELi128ENS_10bfloat16_tEfNS_4arch4Sm90ELb0ELb1ELb0ELb1ELb0ELb1ELb0ELb1ELb1ELb0ELb0ELb0EEENS1_21CollectiveEpilogueFwdINS6_IJSA_SA_SB_EEES9_SE_SG_Li256ELb1ELb0ELb0ELb0EEENS1_36VarlenDynamicPersistentTileSchedulerILi128ELi96ELi256ELi32ELb0ELb0ELb1ELb1ELb0ELb1EEEEEEEEEvNT_6ParamsE --------------------------
	.section	.text._ZN7cutlass13device_kernelIN5flash11enable_sm90INS1_16FlashAttnFwdSm90INS1_25CollectiveMainloopFwdSm90ILi2EN4cute5tupleIJNS5_1CILi1EEES8_S8_EEENS6_IJNS7_ILi128EEENS7_ILi96EEENS7_ILi192EEEEEELi128ENS_10bfloat16_tEfNS_4arch4Sm90ELb0ELb1ELb0ELb1ELb0ELb1ELb0ELb1ELb1ELb0ELb0ELb0EEENS1_21CollectiveEpilogueFwdINS6_IJSA_SA_SB_EEES9_SE_SG_Li256ELb1ELb0ELb0ELb0EEENS1_36VarlenDynamicPersistentTileSchedulerILi128ELi96ELi256ELi32ELb0ELb0ELb1ELb1ELb0ELb1EEEEEEEEEvNT_6ParamsE,"ax",@progbits
	.align	128
.text._ZN7cutlass13device_kernelIN5flash11enable_sm90INS1_16FlashAttnFwdSm90INS1_25CollectiveMainloopFwdSm90ILi2EN4cute5tupleIJNS5_1CILi1EEES8_S8_EEENS6_IJNS7_ILi128EEENS7_ILi96EEENS7_ILi192EEEEEELi128ENS_10bfloat16_tEfNS_4arch4Sm90ELb0ELb1ELb0ELb1ELb0ELb1ELb0ELb1ELb1ELb0ELb0ELb0EEENS1_21CollectiveEpilogueFwdINS6_IJSA_SA_SB_EEES9_SE_SG_Li256ELb1ELb0ELb0ELb0EEENS1_36VarlenDynamicPersistentTileSchedulerILi128ELi96ELi256ELi32ELb0ELb0ELb1ELb1ELb0ELb1EEEEEEEEEvNT_6ParamsE:
        .type           _ZN7cutlass13device_kernelIN5flash11enable_sm90INS1_16FlashAttnFwdSm90INS1_25CollectiveMainloopFwdSm90ILi2EN4cute5tupleIJNS5_1CILi1EEES8_S8_EEENS6_IJNS7_ILi128EEENS7_ILi96EEENS7_ILi192EEEEEELi128ENS_10bfloat16_tEfNS_4arch4Sm90ELb0ELb1ELb0ELb1ELb0ELb1ELb0ELb1ELb1ELb0ELb0ELb0EEENS1_21CollectiveEpilogueFwdINS6_IJSA_SA_SB_EEES9_SE_SG_Li256ELb1ELb0ELb0ELb0EEENS1_36VarlenDynamicPersistentTileSchedulerILi128ELi96ELi256ELi32ELb0ELb0ELb1ELb1ELb0ELb1EEEEEEEEEvNT_6ParamsE,@function
        .size           _ZN7cutlass13device_kernelIN5flash11enable_sm90INS1_16FlashAttnFwdSm90INS1_25CollectiveMainloopFwdSm90ILi2EN4cute5tupleIJNS5_1CILi1EEES8_S8_EEENS6_IJNS7_ILi128EEENS7_ILi96EEENS7_ILi192EEEEEELi128ENS_10bfloat16_tEfNS_4arch4Sm90ELb0ELb1ELb0ELb1ELb0ELb1ELb0ELb1ELb1ELb0ELb0ELb0EEENS1_21CollectiveEpilogueFwdINS6_IJSA_SA_SB_EEES9_SE_SG_Li256ELb1ELb0ELb0ELb0EEENS1_36VarlenDynamicPersistentTileSchedulerILi128ELi96ELi256ELi32ELb0ELb0ELb1ELb1ELb0ELb1EEEEEEEEEvNT_6ParamsE,(.L_x_11936 - _ZN7cutlass13device_kernelIN5flash11enable_sm90INS1_16FlashAttnFwdSm90INS1_25CollectiveMainloopFwdSm90ILi2EN4cute5tupleIJNS5_1CILi1EEES8_S8_EEENS6_IJNS7_ILi128EEENS7_ILi96EEENS7_ILi192EEEEEELi128ENS_10bfloat16_tEfNS_4arch4Sm90ELb0ELb1ELb0ELb1ELb0ELb1ELb0ELb1ELb1ELb0ELb0ELb0EEENS1_21CollectiveEpilogueFwdINS6_IJSA_SA_SB_EEES9_SE_SG_Li256ELb1ELb0ELb0ELb0EEENS1_36VarlenDynamicPersistentTileSchedulerILi128ELi96ELi256ELi32ELb0ELb0ELb1ELb1ELb0ELb1EEEEEEEEEvNT_6ParamsE)
        .other          _ZN7cutlass13device_kernelIN5flash11enable_sm90INS1_16FlashAttnFwdSm90INS1_25CollectiveMainloopFwdSm90ILi2EN4cute5tupleIJNS5_1CILi1EEES8_S8_EEENS6_IJNS7_ILi128EEENS7_ILi96EEENS7_ILi192EEEEEELi128ENS_10bfloat16_tEfNS_4arch4Sm90ELb0ELb1ELb0ELb1ELb0ELb1ELb0ELb1ELb1ELb0ELb0ELb0EEENS1_21CollectiveEpilogueFwdINS6_IJSA_SA_SB_EEES9_SE_SG_Li256ELb1ELb0ELb0ELb0EEENS1_36VarlenDynamicPersistentTileSchedulerILi128ELi96ELi256ELi32ELb0ELb0ELb1ELb1ELb0ELb1EEEEEEEEEvNT_6ParamsE,@"STO_CUDA_ENTRY STV_DEFAULT"
_ZN7cutlass13device_kernelIN5flash11enable_sm90INS1_16FlashAttnFwdSm90INS1_25CollectiveMainloopFwdSm90ILi2EN4cute5tupleIJNS5_1CILi1EEES8_S8_EEENS6_IJNS7_ILi128EEENS7_ILi96EEENS7_ILi192EEEEEELi128ENS_10bfloat16_tEfNS_4arch4Sm90ELb0ELb1ELb0ELb1ELb0ELb1ELb0ELb1ELb1ELb0ELb0ELb0EEENS1_21CollectiveEpilogueFwdINS6_IJSA_SA_SB_EEES9_SE_SG_Li256ELb1ELb0ELb0ELb0EEENS1_36VarlenDynamicPersistentTileSchedulerILi128ELi96ELi256ELi32ELb0ELb0ELb1ELb1ELb0ELb1EEEEEEEEEvNT_6ParamsE:
        /* <DEDUP_REMOVED lines=27> */
.L_x_1306:
[----:B------:R-:W-:Y:S05]  /*01b0*/  BSYNC B0 ;  /* 0x0000000000007941 */ /* 0x000fea0003800000 */
.L_x_1305:
        /* <DEDUP_REMOVED lines=41> */
.L_x_1307:
        /* <DEDUP_REMOVED lines=22> */
.L_x_1308:
        /* <DEDUP_REMOVED lines=18> */
.L_x_1309:
        /* <DEDUP_REMOVED lines=22> */
.L_x_1310:
        /* <DEDUP_REMOVED lines=22> */
.L_x_1311:
[----:B------:R-:W-:Y:S01]  /*0990*/  PLOP3.LUT P0, PT, PT, PT, UP0, 0x80, 0x0 ;  /* 0x000000000000781c */ /* 0x000fe20003f0f008 */
[----:B------:R-:W-:Y:S01]  /*09a0*/  UMOV UR60, 0x1 ;  /* 0x00000001003c7882 */ /* 0x000fe20000000000 */
[----:B------:R-:W-:Y:S01]  /*09b0*/  NOP ;  /* 0x0000000000007918 */ /* 0x000fe20000000000 */
[----:B------:R-:W-:Y:S01]  /*09c0*/  USEL UR60, UR60, 0x2, !UP0 ;  /* 0x000000023c3c7887 */ /* 0x000fe2000c000000 */
[----:B------:R-:W-:Y:S01]  /*09d0*/  BSSY B7, `(.L_x_1312) ;  /* 0x00026ae000077945 */ /* 0x000fe20003800000 */
[----:B012-4-:R-:W-:Y:S08]  /*09e0*/  BAR.SYNC.DEFER_BLOCKING 0x0 ;  /* 0x0000000000007b1d */ /* 0x017ff00000010000 */
[----:B------:R-:W-:Y:S05]  /*09f0*/  @!P0 BRA `(.L_x_1313) ;  /* 0x00000200005c8947 */ /* 0x000fea0003800000 */
.L_x_1314:
[----:B------:R-:W-:-:S08]  /*0a00*/  NOP ;  /* 0x0000000000007918 */ /* 0x000fd00000000000 */
[----:B------:R-:W0:Y:S02]  /*0a10*/  USETMAXREG.TRY_ALLOC.CTAPOOL UP0, 0xf0 ;  /* 0x000000f0000079c8 */ /* 0x000e240008000600 */
[----:B0-----:R-:W-:-:S13]  /*0a20*/  PLOP3.LUT P0, PT, PT, PT, UP0, 0x80, 0x0 ;  /* 0x000000000000781c */ /* 0x001fda0003f0f008 */
[----:B------:R-:W-:Y:S05]  /*0a30*/  @!P0 BRA `(.L_x_1314) ;  /* 0xfffffffc00f08947 */ /* 0x000fea000383ffff */
[----:B------:R-:W0:Y:S08]  /*0a40*/  S2UR UR5, SR_CgaCtaId ;  /* 0x00000000000579c3 */ /* 0x000e300000008800 */
[----:B------:R-:W-:Y:S06]  /*0a50*/  BAR.ARV 0x8, 0x120 ;  /* 0x0204800000007b1d */ /* 0x000fec0000002000 */
[----:B------:R-:W-:-:S02]  /*0a60*/  UMOV UR4, 0x400 ;  /* 0x0000040000047882 */ /* 0x000fc40000000000 */
[----:B------:R-:W-:Y:S01]  /*0a70*/  BAR.SYNC.DEFER_BLOCKING 0x5, 0x120 ;  /* 0x0144800000007b1d */ /* 0x000fe20000010000 */
[----:B0-----:R-:W-:-:S06]  /*0a80*/  ULEA UR4, UR5, UR4, 0x18 ;  /* 0x0000000405047291 */ /* 0x001fcc000f8ec03f */
[----:B------:R-:W-:Y:S01]  /*0a90*/  IMAD.U32 R18, RZ, RZ, UR4 ;  /* 0x00000004ff127e24 */ /* 0x000fe2000f8e00ff */
[----:B------:R-:W-:-:S04]  /*0aa0*/  ULDC UR4, c[0x0][0xc14] ;  /* 0x0003050000047ab9 */ /* 0x000fc80000000800 */
[----:B------:R-:W0:Y:S01]  /*0ab0*/  LDS.128 R168, [R18+0x2a8d0] ;  /* 0x02a8d00012a87984 */ /* 0x000e220000000c00 */
[----:B------:R-:W-:Y:S06]  /*0ac0*/  BAR.ARV 0x4, 0x120 ;  /* 0x0104800000007b1d */ /* 0x000fec0000002000 */
[----:B0-----:R-:W-:-:S13]  /*0ad0*/  ISETP.GE.AND P0, PT, R171, UR4, PT ;  /* 0x00000004ab007c0c */ /* 0x001fda000bf06270 */
[----:B------:R-:W-:Y:S05]  /*0ae0*/  @P0 BRA `(.L_x_1315) ;  /* 0x0000026800700947 */ /* 0x000fea0003800000 */
[----:B------:R-:W-:Y:S01]  /*0af0*/  VIADD R188, R4, 0xffffff80 ;  /* 0xffffff8004bc7836 */ /* 0x000fe20000000000 */
[----:B------:R-:W-:Y:S01]  /*0b00*/  R2UR UR4, R18 ;  /* 0x00000000120472ca */ /* 0x000fe200000e0000 */
[----:B------:R-:W-:Y:S01]  /*0b10*/  ULOP3.LUT UR5, UR60, 0x1, URZ, 0xfc, !UPT ;  /* 0x000000013c057892 */ /* 0x000fe2000f8efc3f */
[----:B------:R-:W-:Y:S01]  /*0b20*/  IMAD.MOV.U32 R184, RZ, RZ, RZ ;  /* 0x000000ffffb87224 */ /* 0x000fe200078e00ff */
[----:B------:R-:W-:Y:S02]  /*0b30*/  CS2R R160, SRZ ;  /* 0x0000000000a07805 */ /* 0x000fe4000001ff00 */
[----:B------:R-:W-:Y:S01]  /*0b40*/  SHF.R.S32.HI R3, RZ, 0x1f, R188 ;  /* 0x0000001fff037819 */ /* 0x000fe200000114bc */
[----:B------:R-:W-:Y:S02]  /*0b50*/  IMAD.MOV.U32 R19, RZ, RZ, RZ ;  /* 0x000000ffff137224 */ /* 0x000fe400078e00ff */
[----:B------:R-:W-:Y:S01]  /*0b60*/  IMAD.MOV.U32 R167, RZ, RZ, RZ ;  /* 0x000000ffffa77224 */ /* 0x000fe200078e00ff */
[----:B------:R-:W-:-:S02]  /*0b70*/  LEA.HI R0, R3, R188, RZ, 0x7 ;  /* 0x000000bc03007211 */ /* 0x000fc400078f38ff */
[CC--:B------:R-:W-:Y:S02]  /*0b80*/  LEA.HI R2, R3.reuse, R188.reuse, RZ, 0x4 ;  /* 0x000000bc03027211 */ /* 0x0c0fe400078f20ff */
[----:B------:R-:W-:Y:S01]  /*0b90*/  LOP3.LUT R191, R0, 0xffffff80, RZ, 0xc0, !PT ;  /* 0xffffff8000bf7812 */ /* 0x000fe200078ec0ff */
[----:B------:R-:W-:Y:S01]  /*0ba0*/  UIADD3 UR4, UR4, 0xc400, URZ ;  /* 0x0000c40004047890 */ /* 0x000fe2000fffe03f */
[----:B------:R-:W-:Y:S02]  /*0bb0*/  SHF.R.S32.HI R5, RZ, 0x4, R2 ;  /* 0x00000004ff057819 */ /* 0x000fe40000011402 */
[----:B------:R-:W-:Y:S01]  /*0bc0*/  LEA.HI R180, R3, R188, RZ, 0x3 ;  /* 0x000000bc03b47211 */ /* 0x000fe200078f18ff */
[----:B------:R-:W-:Y:S01]  /*0bd0*/  IMAD.IADD R191, R188, 0x1, -R191 ;  /* 0x00000001bcbf7824 */ /* 0x000fe200078e0abf */
[----:B------:R-:W-:Y:S02]  /*0be0*/  LEA.HI R4, R2, R5, RZ, 0x1 ;  /* 0x0000000502047211 */ /* 0x000fe400078f08ff */
[----:B------:R-:W-:-:S02]  /*0bf0*/  SHF.R.S32.HI R201, RZ, 0x7, R0 ;  /* 0x00000007ffc97819 */ /* 0x000fc40000011400 */
[----:B------:R-:W-:Y:S02]  /*0c00*/  SHF.R.S32.HI R8, RZ, 0x1f, R191 ;  /* 0x0000001fff087819 */ /* 0x000fe400000114bf */
[----:B------:R-:W-:Y:S02]  /*0c10*/  LEA.HI R0, R0, R201, RZ, 0x1 ;  /* 0x000000c900007211 */ /* 0x000fe400078f08ff */
[CC--:B------:R-:W-:Y:S02]  /*0c20*/  LEA.HI R7, R8.reuse, R191.reuse, RZ, 0x2 ;  /* 0x000000bf08077211 */ /* 0x0c0fe400078f10ff */
[----:B------:R-:W-:Y:S02]  /*0c30*/  LEA.HI R8, R8, R191, RZ, 0x5 ;  /* 0x000000bf08087211 */ /* 0x000fe400078f28ff */
[--C-:B------:R-:W-:Y:S02]  /*0c40*/  SHF.R.S32.HI R9, RZ, 0x2, R7.reuse ;  /* 0x00000002ff097819 */ /* 0x100fe40000011407 */
[----:B------:R-:W-:-:S02]  /*0c50*/  SHF.R.S32.HI R6, RZ, 0x1f, R7 ;  /* 0x0000001fff067819 */ /* 0x000fc40000011407 */
[----:B------:R-:W-:Y:S02]  /*0c60*/  SHF.R.S32.HI R8, RZ, 0x5, R8 ;  /* 0x00000005ff087819 */ /* 0x000fe40000011408 */
[----:B------:R-:W-:Y:S02]  /*0c70*/  LEA.HI R10, R6, R9, RZ, 0x3 ;  /* 0x00000009060a7211 */ /* 0x000fe400078f18ff */
[----:B------:R-:W-:Y:S02]  /*0c80*/  LOP3.LUT R6, R4, 0x1ffffffe, RZ, 0xc0, !PT ;  /* 0x1ffffffe04067812 */ /* 0x000fe400078ec0ff */
[----:B------:R-:W-:Y:S02]  /*0c90*/  LOP3.LUT R10, R10, 0xfffffff8, RZ, 0xc0, !PT ;  /* 0xfffffff80a0a7812 */ /* 0x000fe400078ec0ff */
[-C--:B------:R-:W-:Y:S01]  /*0ca0*/  LEA.HI R4, R3, R188.reuse, RZ, 0x5 ;  /* 0x000000bc03047211 */ /* 0x080fe200078f28ff */
[----:B------:R-:W-:Y:S01]  /*0cb0*/  IMAD.IADD R6, R5, 0x1, -R6 ;  /* 0x0000000105067824 */ /* 0x000fe200078e0a06 */
[----:B------:R-:W-:Y:S01]  /*0cc0*/  LOP3.LUT R5, R180, 0x1ffffff8, RZ, 0xc0, !PT ;  /* 0x1ffffff8b4057812 */ /* 0x000fe200078ec0ff */
[----:B------:R-:W-:Y:S01]  /*0cd0*/  IMAD.IADD R9, R9, 0x1, -R10 ;  /* 0x0000000109097824 */ /* 0x000fe200078e0a0a */
[----:B------:R-:W-:-:S02]  /*0ce0*/  LEA.HI R10, R3, R188, RZ, 0x2 ;  /* 0x000000bc030a7211 */ /* 0x000fc400078f10ff */
[----:B------:R-:W-:Y:S01]  /*0cf0*/  LOP3.LUT R3, R2, 0x3fffff0, RZ, 0xc0, !PT ;  /* 0x03fffff002037812 */ /* 0x000fe200078ec0ff */
[----:B------:R-:W-:Y:S01]  /*0d00*/  IMAD.IADD R5, R188, 0x1, -R5 ;  /* 0x00000001bc057824 */ /* 0x000fe200078e0a05 */
[----:B------:R-:W-:Y:S01]  /*0d10*/  LOP3.LUT R11, R10, 0xfffffffc, RZ, 0xc0, !PT ;  /* 0xfffffffc0a0b7812 */ /* 0x000fe200078ec0ff */
[----:B------:R-:W-:Y:S01]  /*0d20*/  IMAD R9, R8, 0x10, R9 ;  /* 0x0000001008097824 */ /* 0x000fe200078e0209 */
[--C-:B------:R-:W-:Y:S01]  /*0d30*/  SHF.R.S32.HI R162, RZ, 0x2, R10.reuse ;  /* 0x00000002ffa27819 */ /* 0x100fe2000001140a */
[C---:B------:R-:W-:Y:S01]  /*0d40*/  IMAD.IADD R3, R188.reuse, 0x1, -R3 ;  /* 0x00000001bc037824 */ /* 0x040fe200078e0a03 */
[----:B------:R-:W-:Y:S01]  /*0d50*/  SHF.R.S32.HI R13, RZ, 0x1f, R10 ;  /* 0x0000001fff0d7819 */ /* 0x000fe2000001140a */
[----:B------:R-:W-:Y:S01]  /*0d60*/  IMAD.IADD R188, R188, 0x1, -R11 ;  /* 0x00000001bcbc7824 */ /* 0x000fe200078e0a0b */
[----:B------:R-:W-:Y:S01]  /*0d70*/  SHF.R.S32.HI R4, RZ, 0x5, R4 ;  /* 0x00000005ff047819 */ /* 0x000fe20000011404 */
[----:B------:R-:W-:Y:S01]  /*0d80*/  VIADD R185, R162, 0x40 ;  /* 0x00000040a2b97836 */ /* 0x000fe20000000000 */
[----:B------:R-:W-:Y:S01]  /*0d90*/  LEA.HI R13, R13, R162, RZ, 0x3 ;  /* 0x000000a20d0d7211 */ /* 0x000fe200078f18ff */
[----:B------:R-:W-:Y:S01]  /*0da0*/  IMAD.SHL.U32 R22, R188, 0x8, RZ ;  /* 0x00000008bc167824 */ /* 0x000fe200078e00ff */
[----:B------:R-:W-:Y:S01]  /*0db0*/  LOP3.LUT R0, R0, 0x3fffffe, RZ, 0xc0, !PT ;  /* 0x03fffffe00007812 */ /* 0x000fe200078ec0ff */
[----:B------:R-:W-:Y:S01]  /*0dc0*/  IMAD R3, R4, 0x10, R3 ;  /* 0x0000001004037824 */ /* 0x000fe200078e0203 */
[----:B------:R-:W-:Y:S01]  /*0dd0*/  LOP3.LUT R13, R13, 0xfffffff8, RZ, 0xc0, !PT ;  /* 0xfffffff80d0d7812 */ /* 0x000fe200078ec0ff */
[----:B------:R-:W-:Y:S01]  /*0de0*/  VIADD R165, R22, 0x20 ;  /* 0x0000002016a57836 */ /* 0x000fe20000000000 */
[----:B------:R-:W-:Y:S01]  /*0df0*/  SHF.R.S32.HI R2, RZ, 0x1f, R185 ;  /* 0x0000001fff027819 */ /* 0x000fe200000114b9 */
[----:B------:R-:W-:Y:S01]  /*0e00*/  IMAD.SHL.U32 R176, R4, 0x200, RZ ;  /* 0x0000020004b07824 */ /* 0x000fe200078e00ff */
[----:B------:R-:W-:Y:S01]  /*0e10*/  SHF.R.S32.HI R180, RZ, 0x3, R180 ;  /* 0x00000003ffb47819 */ /* 0x000fe200000114b4 */
[----:B------:R-:W-:Y:S01]  /*0e20*/  IMAD.IADD R190, R162, 0x1, -R13 ;  /* 0x00000001a2be7824 */ /* 0x000fe200078e0a0d */
[----:B------:R-:W-:Y:S01]  /*0e30*/  SHF.R.S32.HI R4, RZ, 0x1f, R165 ;  /* 0x0000001fff047819 */ /* 0x000fe200000114a5 */
[----:B------:R-:W-:Y:S01]  /*0e40*/  IMAD.SHL.U32 R172, R185, 0x40, RZ ;  /* 0x00000040b9ac7824 */ /* 0x000fe200078e00ff */
[----:B------:R-:W-:Y:S01]  /*0e50*/  LEA.HI R2, R2, R185, RZ, 0x3 ;  /* 0x000000b902027211 */ /* 0x000fe200078f18ff */
[----:B------:R-:W-:Y:S01]  /*0e60*/  IMAD.SHL.U32 R174, R190, 0x40, RZ ;  /* 0x00000040beae7824 */ /* 0x000fe200078e00ff */
[CC--:B------:R-:W-:Y:S01]  /*0e70*/  LEA.HI R189, R4.reuse, R165.reuse, RZ, 0x3 ;  /* 0x000000a504bd7211 */ /* 0x0c0fe200078f18ff */
[----:B------:R-:W-:Y:S01]  /*0e80*/  IMAD R202, R3, 0x8, R6 ;  /* 0x0000000803ca7824 */ /* 0x000fe200078e0206 */
[----:B------:R-:W-:Y:S01]  /*0e90*/  LEA.HI R3, R4, R165, RZ, 0x6 ;  /* 0x000000a504037211 */ /* 0x000fe200078f30ff */
[----:B------:R-:W-:Y:S01]  /*0ea0*/  VIADD R166, R22, 0x40 ;  /* 0x0000004016a67836 */ /* 0x000fe20000000000 */
[----:B------:R-:W-:Y:S01]  /*0eb0*/  LOP3.LUT R172, R172, 0x1c0, RZ, 0xc0, !PT ;  /* 0x000001c0acac7812 */ /* 0x000fe200078ec0ff */
[----:B------:R-:W-:Y:S01]  /*0ec0*/  IMAD.SHL.U32 R2, R2, 0x40, RZ ;  /* 0x0000004002027824 */ /* 0x000fe200078e00ff */
[----:B------:R-:W-:Y:S01]  /*0ed0*/  LOP3.LUT R174, R174, 0x1c0, RZ, 0xc0, !PT ;  /* 0x000001c0aeae7812 */ /* 0x000fe200078ec0ff */
[----:B------:R-:W-:Y:S01]  /*0ee0*/  IMAD.SHL.U32 R3, R3, 0x80, RZ ;  /* 0x0000008003037824 */ /* 0x000fe200078e00ff */
[----:B------:R-:W-:Y:S01]  /*0ef0*/  SHF.R.U32.HI R200, RZ, 0x3, R172 ;  /* 0x00000003ffc87819 */ /* 0x000fe200000116ac */
[----:B------:R-:W-:Y:S01]  /*0f00*/  IMAD.IADD R0, R201, 0x1, -R0 ;  /* 0x00000001c9007824 */ /* 0x000fe200078e0a00 */
[----:B------:R-:W-:Y:S01]  /*0f10*/  SHF.R.U32.HI R175, RZ, 0x3, R174 ;  /* 0x00000003ffaf7819 */ /* 0x000fe200000116ae */
[----:B------:R-:W-:Y:S01]  /*0f20*/  IMAD.SHL.U32 R178, R5, 0x8, RZ ;  /* 0x0000000805b27824 */ /* 0x000fe200078e00ff */
[----:B------:R-:W-:Y:S01]  /*0f30*/  LOP3.LUT R4, R174, 0x38, R189, 0xf8, !PT ;  /* 0x00000038ae047812 */ /* 0x000fe200078ef8bd */
[----:B------:R-:W-:Y:S01]  /*0f40*/  IMAD R179, R0, 0x40, R9 ;  /* 0x0000004000b37824 */ /* 0x000fe200078e0209 */
[----:B------:R-:W-:Y:S01]  /*0f50*/  LOP3.LUT R13, R172, 0x38, R189, 0xf8, !PT ;  /* 0x00000038ac0d7812 */ /* 0x000fe200078ef8bd */
[----:B------:R-:W-:Y:S01]  /*0f60*/  IMAD.U32 R0, RZ, RZ, UR5 ;  /* 0x00000005ff007e24 */ /* 0x000fe2000f8e00ff */
[----:B------:R-:W-:Y:S01]  /*0f70*/  SHF.R.S32.HI R11, RZ, 0x1f, R166 ;  /* 0x0000001fff0b7819 */ /* 0x000fe200000114a6 */
[----:B------:R-:W-:Y:S01]  /*0f80*/  IMAD.SHL.U32 R16, R188, 0x4, RZ ;  /* 0x00000004bc107824 */ /* 0x000fe200078e00ff */
[----:B------:R-:W-:Y:S01]  /*0f90*/  LOP3.LUT R177, R2, 0xfffffe00, RZ, 0xc0, !PT ;  /* 0xfffffe0002b17812 */ /* 0x000fe200078ec0ff */
[----:B------:R-:W-:Y:S01]  /*0fa0*/  IMAD.SHL.U32 R202, R202, 0x8, RZ ;  /* 0x00000008caca7824 */ /* 0x000fe200078e00ff */
[----:B------:R-:W-:-:S02]  /*0fb0*/  LOP3.LUT R3, R3, 0xffffe000, RZ, 0xc0, !PT ;  /* 0xffffe00003037812 */ /* 0x000fc400078ec0ff */
[----:B------:R-:W-:Y:S02]  /*0fc0*/  LOP3.LUT R4, R4, R175, RZ, 0x3c, !PT ;  /* 0x000000af04047212 */ /* 0x000fe400078e3cff */
[----:B------:R-:W-:Y:S02]  /*0fd0*/  LOP3.LUT R2, R13, R200, RZ, 0x3c, !PT ;  /* 0x000000c80d027212 */ /* 0x000fe400078e3cff */
[----:B------:R-:W-:Y:S02]  /*0fe0*/  LEA.HI R197, R11, R166, RZ, 0x3 ;  /* 0x000000a60bc57211 */ /* 0x000fe400078f18ff */
[-C--:B------:R-:W-:Y:S02]  /*0ff0*/  IADD3 R4, R4, R3.reuse, R176 ;  /* 0x0000000304047210 */ /* 0x080fe40007ffe0b0 */
[----:B------:R-:W-:Y:S02]  /*1000*/  IADD3 R195, R2, R3, R177 ;  /* 0x0000000302c37210 */ /* 0x000fe40007ffe0b1 */
[----:B------:R-:W-:-:S02]  /*1010*/  LOP3.LUT R3, R172, 0x38, R197, 0xf8, !PT ;  /* 0x00000038ac037812 */ /* 0x000fc400078ef8c5 */
[----:B------:R-:W-:Y:S02]  /*1020*/  LEA.HI R11, R11, R166, RZ, 0x6 ;  /* 0x000000a60b0b7211 */ /* 0x000fe400078f30ff */
[----:B------:R-:W-:Y:S01]  /*1030*/  LOP3.LUT R6, R3, R200, RZ, 0x3c, !PT ;  /* 0x000000c803067212 */ /* 0x000fe200078e3cff */
[----:B------:R-:W-:Y:S01]  /*1040*/  IMAD.U32 R3, RZ, RZ, UR4 ;  /* 0x00000004ff037e24 */ /* 0x000fe2000f8e00ff */
[----:B------:R-:W-:Y:S01]  /*1050*/  LOP3.LUT R2, R174, 0x38, R197, 0xf8, !PT ;  /* 0x00000038ae027812 */ /* 0x000fe200078ef8c5 */
[----:B------:R-:W-:Y:S01]  /*1060*/  IMAD.SHL.U32 R11, R11, 0x80, RZ ;  /* 0x000000800b0b7824 */ /* 0x000fe200078e00ff */
[----:B------:R-:W-:Y:S02]  /*1070*/  LOP3.LUT R0, R7, 0x7ffffffc, RZ, 0xc0, !PT ;  /* 0x7ffffffc07007812 */ /* 0x000fe400078ec0ff */
[----:B------:R0:W-:Y:S01]  /*1080*/  STL [R1+0xc], R3 ;  /* 0x00000c0301007387 */ /* 0x0001e20000100800 */
[----:B------:R-:W-:Y:S02]  /*1090*/  LOP3.LUT R2, R2, R175, RZ, 0x3c, !PT ;  /* 0x000000af02027212 */ /* 0x000fe400078e3cff */
[----:B------:R-:W-:Y:S01]  /*10a0*/  LOP3.LUT R11, R11, 0xffffe000, RZ, 0xc0, !PT ;  /* 0xffffe0000b0b7812 */ /* 0x000fe200078ec0ff */
[----:B------:R-:W-:Y:S01]  /*10b0*/  IMAD.IADD R173, R191, 0x1, -R0 ;  /* 0x00000001bfad7824 */ /* 0x000fe200078e0a00 */
[----:B------:R-:W-:-:S02]  /*10c0*/  SHF.R.S32.HI R186, RZ, 0x1f, R162 ;  /* 0x0000001fffba7819 */ /* 0x000fc400000114a2 */
[-C--:B------:R-:W-:Y:S02]  /*10d0*/  IADD3 R196, R2, R11.reuse, R176 ;  /* 0x0000000b02c47210 */ /* 0x080fe40007ffe0b0 */
[----:B------:R-:W-:Y:S02]  /*10e0*/  LOP3.LUT R2, R172, 0x38, R22, 0xf8, !PT ;  /* 0x00000038ac027812 */ /* 0x000fe400078ef816 */
[----:B------:R-:W-:Y:S02]  /*10f0*/  IADD3 R6, R6, R11, R177 ;  /* 0x0000000b06067210 */ /* 0x000fe40007ffe0b1 */
[----:B------:R-:W-:Y:S02]  /*1100*/  LOP3.LUT R2, R177, R2, R200, 0xf6, !PT ;  /* 0x00000002b1027212 */ /* 0x000fe400078ef6c8 */
[----:B------:R-:W-:Y:S02]  /*1110*/  SHF.R.S32.HI R189, RZ, 0x3, R189 ;  /* 0x00000003ffbd7819 */ /* 0x000fe400000114bd */
[----:B------:R-:W-:-:S02]  /*1120*/  SHF.R.S32.HI R197, RZ, 0x3, R197 ;  /* 0x00000003ffc57819 */ /* 0x000fc400000114c5 */
[----:B------:R-:W-:Y:S02]  /*1130*/  LEA R198, R2, UR4, 0x1 ;  /* 0x0000000402c67c11 */ /* 0x000fe4000f8e08ff */
[----:B------:R-:W-:Y:S02]  /*1140*/  LEA R199, R4, UR4, 0x1 ;  /* 0x0000000404c77c11 */ /* 0x000fe4000f8e08ff */
[----:B------:R-:W-:Y:S02]  /*1150*/  LEA R195, R195, UR4, 0x1 ;  /* 0x00000004c3c37c11 */ /* 0x000fe4000f8e08ff */
[----:B------:R-:W-:Y:S02]  /*1160*/  LEA R196, R196, UR4, 0x1 ;  /* 0x00000004c4c47c11 */ /* 0x000fe4000f8e08ff */
[----:B0-----:R-:W-:-:S07]  /*1170*/  LEA R192, R6, UR4, 0x1 ;  /* 0x0000000406c07c11 */ /* 0x001fce000f8e08ff */
.L_x_1613:
[----:B------:R-:W-:Y:S01]  /*1180*/  ULDC.64 UR4, c[0x0][0xa28] ;  /* 0x00028a0000047ab9 */ /* 0x000fe20000000a00 */
[----:B0-2345:R-:W0:Y:S01]  /*1190*/  LDC.64 R4, c[0x0][0xa08] ;  /* 0x00028200ff047b82 */ /* 0x03de220000000a00 */
[----:B------:R-:W-:Y:S01]  /*11a0*/  ISETP.NE.U32.AND P0, PT, RZ, UR4, PT ;  /* 0x00000004ff007c0c */ /* 0x000fe2000bf05070 */
[----:B------:R-:W-:Y:S01]  /*11b0*/  IMAD.MOV.U32 R0, RZ, RZ, RZ ;  /* 0x000000ffff007224 */ /* 0x000fe200078e00ff */
[----:B------:R-:W-:Y:S01]  /*11c0*/  ULDC.64 UR6, c[0x0][0x208] ;  /* 0x0000820000067ab9 */ /* 0x000fe20000000a00 */
[----:B------:R-:W-:Y:S01]  /*11d0*/  IMAD.MOV.U32 R26, RZ, RZ, RZ ;  /* 0x000000ffff1a7224 */ /* 0x000fe200078e00ff */
[----:B------:R-:W-:Y:S01]  /*11e0*/  ISETP.NE.AND.EX P0, PT, RZ, UR5, PT, P0 ;  /* 0x00000005ff007c0c */ /* 0x000fe2000bf05300 */
[----:B------:R-:W-:Y:S02]  /*11f0*/  ULDC.64 UR4, c[0x0][0xa18] ;  /* 0x0002860000047ab9 */ /* 0x000fe40000000a00 */
[----:B------:R-:W-:-:S04]  /*1200*/  ISETP.NE.U32.AND P1, PT, RZ, UR4, PT ;  /* 0x00000004ff007c0c */ /* 0x000fc8000bf25070 */
[----:B------:R-:W-:Y:S01]  /*1210*/  ISETP.NE.AND.EX P1, PT, RZ, UR5, PT, P1 ;  /* 0x00000005ff007c0c */ /* 0x000fe2000bf25310 */
[----:B------:R-:W-:Y:S02]  /*1220*/  ULDC.64 UR4, c[0x0][0xa08] ;  /* 0x0002820000047ab9 */ /* 0x000fe40000000a00 */
[----:B------:R-:W-:-:S03]  /*1230*/  ISETP.NE.U32.AND P3, PT, RZ, UR4, PT ;  /* 0x00000004ff007c0c */ /* 0x000fc6000bf65070 */
[----:B------:R-:W1:Y:S01]  /*1240*/  @P0 LDC.64 R2, c[0x0][0xa28] ;  /* 0x00028a00ff020b82 */ /* 0x000e620000000a00 */
[----:B------:R-:W-:Y:S01]  /*1250*/  ISETP.NE.AND.EX P3, PT, RZ, UR5, PT, P3 ;  /* 0x00000005ff007c0c */ /* 0x000fe2000bf65330 */
[----:B0-----:R-:W-:-:S06]  /*1260*/  IMAD.WIDE R8, R171, 0x4, R4 ;  /* 0x00000004ab087825 */ /* 0x001fcc00078e0204 */
[----:B------:R-:W0:Y:S01]  /*1270*/  @P1 LDC.64 R6, c[0x0][0xa18] ;  /* 0x00028600ff061b82 */ /* 0x000e220000000a00 */
[----:B------:R-:W-:Y:S02]  /*1280*/  ULDC UR4, c[0x0][0x288] ;  /* 0x0000a20000047ab9 */ /* 0x000fe40000000800 */
[----:B------:R-:W-:Y:S01]  /*1290*/  IMAD.U32 R164, RZ, RZ, UR4 ;  /* 0x00000004ffa47e24 */ /* 0x000fe2000f8e00ff */
[----:B------:R-:W-:Y:S02]  /*12a0*/  ULDC.64 UR4, c[0x0][0x3f8] ;  /* 0x0000fe0000047ab9 */ /* 0x000fe40000000a00 */
[----:B------:R-:W-:Y:S01]  /*12b0*/  UISETP.NE.U32.AND UP0, UPT, UR4, URZ, UPT ;  /* 0x0000003f0400728c */ /* 0x000fe2000bf05070 */
[----:B------:R2:W5:Y:S03]  /*12c0*/  @P3 LDG.E R26, desc[UR6][R8.64] ;  /* 0x00000006081a3981 */ /* 0x000566000c1e1900 */
[----:B------:R-:W-:-:S03]  /*12d0*/  UISETP.NE.AND.EX UP0, UPT, UR5, URZ, UPT, UP0 ;  /* 0x0000003f0500728c */ /* 0x000fc6000bf05300 */
[----:B------:R-:W-:Y:S01]  /*12e0*/  ULDC.64 UR4, c[0x0][0xa20] ;  /* 0x0002880000047ab9 */ /* 0x000fe20000000a00 */
[----:B-1----:R-:W-:Y:S01]  /*12f0*/  @P0 IMAD.WIDE R2, R171, 0x4, R2 ;  /* 0x00000004ab020825 */ /* 0x002fe200078e0202 */
[----:B------:R-:W-:-:S04]  /*1300*/  ISETP.NE.U32.AND P2, PT, RZ, UR4, PT ;  /* 0x00000004ff007c0c */ /* 0x000fc8000bf45070 */
[----:B------:R2:W5:Y:S01]  /*1310*/  @P0 LDG.E R0, desc[UR6][R2.64] ;  /* 0x0000000602000981 */ /* 0x000562000c1e1900 */
[----:B0-----:R-:W-:-:S05]  /*1320*/  @P1 IMAD.WIDE R4, R171, 0x4, R6 ;  /* 0x00000004ab041825 */ /* 0x001fca00078e0206 */
[----:B------:R2:W5:Y:S01]  /*1330*/  @P1 LDG.E R164, desc[UR6][R4.64] ;  /* 0x0000000604a41981 */ /* 0x000562000c1e1900 */
[----:B------:R-:W-:Y:S02]  /*1340*/  ULDC UR6, c[0x0][0x404] ;  /* 0x0001010000067ab9 */ /* 0x000fe40000000800 */
[----:B------:R-:W-:Y:S01]  /*1350*/  USEL UR4, UR6, 0x1, UP0 ;  /* 0x0000000106047887 */ /* 0x000fe20008000000 */
[----:B------:R-:W-:Y:S02]  /*1360*/  ISETP.NE.AND.EX P2, PT, RZ, UR5, PT, P2 ;  /* 0x00000005ff007c0c */ /* 0x000fe4000bf45320 */
[----:B------:R-:W-:Y:S01]  /*1370*/  ULDC UR6, c[0x0][0x2e0] ;  /* 0x0000b80000067ab9 */ /* 0x000fe20000000800 */
[----:B------:R-:W-:Y:S01]  /*1380*/  ULDC UR7, c[0x0][0x338] ;  /* 0x0000ce0000077ab9 */ /* 0x000fe20000000800 */
[----:B------:R-:W-:Y:S01]  /*1390*/  UIMAD UR6, UR4, UR6, URZ ;  /* 0x00000006040672a4 */ /* 0x000fe2000f8e023f */
[----:B------:R-:W-:Y:S02]  /*13a0*/  IMAD.MOV.U32 R187, RZ, RZ, R169 ;  /* 0x000000ffffbb7224 */ /* 0x000fe400078e00a9 */
[----:B------:R-:W-:-:S02]  /*13b0*/  IMAD.MOV.U32 R182, RZ, RZ, R170 ;  /* 0x000000ffffb67224 */ /* 0x000fc400078e00aa */
[----:B------:R-:W-:Y:S01]  /*13c0*/  IMAD.MOV.U32 R183, RZ, RZ, R171 ;  /* 0x000000ffffb77224 */ /* 0x000fe200078e00ab */
[----:B--2---:R-:W-:Y:S06]  /*13d0*/  @P1 BRA `(.L_x_1316) ;  /* 0x0000000000281947 */ /* 0x004fec0003800000 */
[----:B------:R-:W-:Y:S02]  /*13e0*/  ULDC.64 UR4, c[0x0][0xa00] ;  /* 0x0002800000047ab9 */ /* 0x000fe40000000a00 */
[----:B------:R-:W-:-:S04]  /*13f0*/  ISETP.NE.U32.AND P0, PT, RZ, UR4, PT ;  /* 0x00000004ff007c0c */ /* 0x000fc8000bf05070 */
[----:B------:R-:W-:-:S13]  /*1400*/  ISETP.NE.AND.EX P0, PT, RZ, UR5, PT, P0 ;  /* 0x00000005ff007c0c */ /* 0x000fda000bf05300 */
[----:B------:R-:W-:Y:S05]  /*1410*/  @!P0 BRA `(.L_x_1316) ;  /* 0x0000000000188947 */ /* 0x000fea0003800000 */
[----:B------:R-:W0:Y:S01]  /*1420*/  LDC.64 R2, c[0x0][0xa00] ;  /* 0x00028000ff027b82 */ /* 0x000e220000000a00 */
[----:B------:R-:W-:Y:S01]  /*1430*/  ULDC.64 UR4, c[0x0][0x208] ;  /* 0x0000820000047ab9 */ /* 0x000fe20000000a00 */
[----:B0-----:R-:W-:-:S05]  /*1440*/  IMAD.WIDE R2, R171, 0x4, R2 ;  /* 0x00000004ab027825 */ /* 0x001fca00078e0202 */
[----:B-----5:R-:W2:Y:S04]  /*1450*/  LDG.E R164, desc[UR4][R2.64] ;  /* 0x0000000402a47981 */ /* 0x020ea8000c1e1900 */
[----:B------:R-:W2:Y:S02]  /*1460*/  LDG.E R5, desc[UR4][R2.64+0x4] ;  /* 0x0000040402057981 */ /* 0x000ea4000c1e1900 */
[----:B--2---:R-:W-:-:S07]  /*1470*/  IMAD.IADD R164, R5, 0x1, -R164 ;  /* 0x0000000105a47824 */ /* 0x004fce00078e0aa4 */
.L_x_1316:
[----:B------:R-:W-:Y:S02]  /*1480*/  IMAD.U32 R2, RZ, RZ, UR7 ;  /* 0x00000007ff027e24 */ /* 0x000fe4000f8e00ff */
[----:B------:R-:W-:Y:S01]  /*1490*/  IMAD.U32 R25, RZ, RZ, UR6 ;  /* 0x00000006ff197e24 */ /* 0x000fe2000f8e00ff */
[----:B------:R-:W-:Y:S06]  /*14a0*/  @!P2 BRA `(.L_x_1317) ;  /* 0x000000000014a947 */ /* 0x000fec0003800000 */
[----:B------:R-:W0:Y:S01]  /*14b0*/  LDC.64 R4, c[0x0][0xa20] ;  /* 0x00028800ff047b82 */ /* 0x000e220000000a00 */
[----:B------:R-:W-:Y:S01]  /*14c0*/  ULDC.64 UR4, c[0x0][0x208] ;  /* 0x0000820000047ab9 */ /* 0x000fe20000000a00 */
[----:B0-----:R-:W-:-:S05]  /*14d0*/  IMAD.WIDE R4, R171, 0x4, R4 ;  /* 0x00000004ab047825 */ /* 0x001fca00078e0204 */
[----:B------:R0:W5:Y:S01]  /*14e0*/  LDG.E R25, desc[UR4][R4.64] ;  /* 0x0000000404197981 */ /* 0x000162000c1e1900 */
[----:B------:R-:W-:Y:S05]  /*14f0*/  BRA `(.L_x_1318) ;  /* 0x0000000000147947 */ /* 0x000fea0003800000 */
.L_x_1317:
[----:B------:R-:W-:Y:S05]  /*1500*/  @!P3 BRA `(.L_x_1318) ;  /* 0x000000000010b947 */ /* 0x000fea0003800000 */
[----:B------:R-:W-:Y:S02]  /*1510*/  ULDC.64 UR4, c[0x0][0x208] ;  /* 0x0000820000047ab9 */ /* 0x000fe40000000a00 */
[----:B------:R-:W2:Y:S04]  /*1520*/  LDG.E R4, desc[UR4][R8.64] ;  /* 0x0000000408047981 */ /* 0x000ea8000c1e1900 */
[----:B------:R-:W2:Y:S02]  /*1530*/  LDG.E R25, desc[UR4][R8.64+0x4] ;  /* 0x0000040408197981 */ /* 0x000ea4000c1e1900 */
[----:B--2---:R-:W-:-:S07]  /*1540*/  IMAD.IADD R25, R25, 0x1, -R4 ;  /* 0x0000000119197824 */ /* 0x004fce00078e0a04 */
.L_x_1318:
[----:B------:R-:W-:Y:S01]  /*1550*/  ULDC.64 UR4, c[0x0][0xa10] ;  /* 0x0002840000047ab9 */ /* 0x000fe20000000a00 */
[----:B------:R-:W-:Y:S01]  /*1560*/  ULDC.64 UR6, c[0x0][0x208] ;  /* 0x0000820000067ab9 */ /* 0x000fe20000000a00 */
[----:B------:R-:W-:Y:S01]  /*1570*/  ISETP.NE.U32.AND P0, PT, RZ, UR4, PT ;  /* 0x00000004ff007c0c */ /* 0x000fe2000bf05070 */
[----:B------:R-:W1:Y:S03]  /*1580*/  LDC.64 R10, c[0x0][0x9e0] ;  /* 0x00027800ff0a7b82 */ /* 0x000e660000000a00 */
[----:B------:R-:W-:Y:S01]  /*1590*/  ISETP.NE.AND.EX P0, PT, RZ, UR5, PT, P0 ;  /* 0x00000005ff007c0c */ /* 0x000fe2000bf05300 */
[----:B------:R-:W-:Y:S02]  /*15a0*/  ULDC.64 UR4, c[0x0][0xa30] ;  /* 0x00028c0000047ab9 */ /* 0x000fe40000000a00 */
[----:B------:R-:W-:-:S04]  /*15b0*/  ISETP.NE.U32.AND P1, PT, RZ, UR4, PT ;  /* 0x00000004ff007c0c */ /* 0x000fc8000bf25070 */
[----:B------:R-:W-:-:S06]  /*15c0*/  ISETP.NE.AND.EX P1, PT, RZ, UR5, PT, P1 ;  /* 0x00000005ff007c0c */ /* 0x000fcc000bf25310 */
[----:B0-----:R-:W0:Y:S08]  /*15d0*/  @P0 LDC.64 R4, c[0x0][0xa10] ;  /* 0x00028400ff040b82 */ /* 0x001e300000000a00 */
[----:B------:R-:W2:Y:S01]  /*15e0*/  @P1 LDC.64 R6, c[0x0][0xa30] ;  /* 0x00028c00ff061b82 */ /* 0x000ea20000000a00 */
[----:B0-----:R-:W-:-:S05]  /*15f0*/  @P0 IMAD.WIDE R4, R171, 0x4, R4 ;  /* 0x00000004ab040825 */ /* 0x001fca00078e0204 */
[----:B------:R-:W3:Y:S04]  /*1600*/  @P0 LDG.E R3, desc[UR6][R4.64] ;  /* 0x0000000604030981 */ /* 0x000ee8000c1e1900 */
[----:B------:R-:W3:Y:S01]  /*1610*/  @P0 LDG.E R8, desc[UR6][R4.64+0x4] ;  /* 0x0000040604080981 */ /* 0x000ee2000c1e1900 */
[----:B-----5:R-:W-:Y:S02]  /*1620*/  IMAD.MOV.U32 R147, RZ, RZ, R25 ;  /* 0x000000ffff937224 */ /* 0x020fe400078e0019 */
[----:B------:R-:W-:Y:S02]  /*1630*/  IMAD.IADD R9, R25, 0x1, -R0 ;  /* 0x0000000119097824 */ /* 0x000fe400078e0a00 */
[----:B--2---:R-:W-:-:S05]  /*1640*/  @P1 IMAD.WIDE R6, R171, 0x4, R6 ;  /* 0x00000004ab061825 */ /* 0x004fca00078e0206 */
[----:B------:R0:W5:Y:S01]  /*1650*/  @P1 LDG.E R147, desc[UR6][R6.64] ;  /* 0x0000000606931981 */ /* 0x000162000c1e1900 */
[----:B-1----:R-:W-:Y:S02]  /*1660*/  ISETP.GE.AND P1, PT, R11, 0x1, PT ;  /* 0x000000010b00780c */ /* 0x002fe40003f26270 */
[----:B------:R-:W-:Y:S01]  /*1670*/  LEA R149, R169, 0x80, 0x7 ;  /* 0x00000080a9957811 */ /* 0x000fe200078e38ff */
[----:B---3--:R-:W-:-:S04]  /*1680*/  @P0 IMAD.IADD R2, R8, 0x1, -R3 ;  /* 0x0000000108020824 */ /* 0x008fc800078e0a03 */
[----:B------:R-:W-:-:S04]  /*1690*/  IMAD.IADD R163, R9, 0x1, R2 ;  /* 0x0000000109a37824 */ /* 0x000fc800078e0202 */
[C---:B------:R-:W-:Y:S01]  /*16a0*/  VIADD R0, R163.reuse, 0x5f ;  /* 0x0000005fa3007836 */ /* 0x040fe20000000000 */
[----:B------:R-:W-:-:S03]  /*16b0*/  IADD3 R149, R163, R149, -R164 ;  /* 0x00000095a3957210 */ /* 0x000fc60007ffe8a4 */
[----:B------:R-:W-:-:S05]  /*16c0*/  IMAD.HI R0, R0, 0x2aaaaaab, RZ ;  /* 0x2aaaaaab00007827 */ /* 0x000fca00078e02ff */
[----:B------:R-:W-:-:S04]  /*16d0*/  SHF.R.U32.HI R153, RZ, 0x1f, R0 ;  /* 0x0000001fff997819 */ /* 0x000fc80000011600 */
[----:B------:R-:W-:Y:S01]  /*16e0*/  LEA.HI.SX32 R153, R0, R153, 0x1c ;  /* 0x0000009900997211 */ /* 0x000fe200078fe2ff */
[----:B------:R-:W-:Y:S01]  /*16f0*/  IMAD.IADD R0, R149, 0x1, R10 ;  /* 0x0000000195007824 */ /* 0x000fe200078e020a */
[----:B0-----:R-:W-:Y:S06]  /*1700*/  @!P1 BRA `(.L_x_1319) ;  /* 0x0000000000489947 */ /* 0x001fec0003800000 */
[C---:B------:R-:W-:Y:S01]  /*1710*/  ISETP.GT.AND P0, PT, R149.reuse, RZ, PT ;  /* 0x000000ff9500720c */ /* 0x040fe20003f04270 */
[----:B------:R-:W-:Y:S01]  /*1720*/  BSSY B0, `(.L_x_1320) ;  /* 0x000000e000007945 */ /* 0x000fe20003800000 */
[----:B------:R-:W-:-:S11]  /*1730*/  VIADD R3, R149, 0xffffffff ;  /* 0xffffffff95037836 */ /* 0x000fd60000000000 */
        /* <DEDUP_REMOVED lines=8> */
.L_x_1321:
[----:B------:R-:W-:-:S13]  /*17c0*/  ISETP.NE.AND P0, PT, R11, 0x1, PT ;  /* 0x000000010b00780c */ /* 0x000fda0003f05270 */
[----:B------:R-:W0:Y:S02]  /*17d0*/  @P0 LDC.64 R4, c[0x0][0x9e8] ;  /* 0x00027a00ff040b82 */ /* 0x000e240000000a00 */
[----:B0-----:R-:W-:-:S05]  /*17e0*/  @P0 IMAD.HI.U32 R4, R3, R4, RZ ;  /* 0x0000000403040227 */ /* 0x001fca00078e00ff */
[----:B------:R-:W-:-:S07]  /*17f0*/  @P0 SHF.R.U32.HI R3, RZ, R5, R4 ;  /* 0x00000005ff030219 */ /* 0x000fce0000011604 */
.L_x_1322:
[----:B------:R-:W-:Y:S05]  /*1800*/  BSYNC B0 ;  /* 0x0000000000007941 */ /* 0x000fea0003800000 */
.L_x_1320:
[----:B------:R-:W-:-:S05]  /*1810*/  IMAD R3, R3, R11, R11 ;  /* 0x0000000b03037224 */ /* 0x000fca00078e020b */
[----:B------:R-:W-:-:S07]  /*1820*/  VIMNMX R0, R0, R3, PT ;  /* 0x0000000300007248 */ /* 0x000fce0003fe0100 */
.L_x_1319:
[----:B------:R-:W-:Y:S01]  /*1830*/  IMAD R148, R169, 0x80, -R164 ;  /* 0x00000080a9947824 */ /* 0x000fe200078e0aa4 */
[----:B------:R-:W-:-:S03]  /*1840*/  ULDC UR4, c[0x0][0x9dc] ;  /* 0x0002770000047ab9 */ /* 0x000fc60000000800 */
[----:B------:R-:W-:-:S04]  /*1850*/  IMAD.IADD R148, R163, 0x1, R148 ;  /* 0x00000001a3947824 */ /* 0x000fc800078e0294 */
[----:B------:R-:W-:Y:S01]  /*1860*/  VIADD R3, R148, -UR4 ;  /* 0x8000000494037c36 */ /* 0x000fe20008000000 */
[----:B------:R-:W-:Y:S06]  /*1870*/  @!P1 BRA `(.L_x_1323) ;  /* 0x0000000000489947 */ /* 0x000fec0003800000 */
[----:B------:R-:W-:Y:S01]  /*1880*/  ISETP.GT.AND P0, PT, R148, -0x1, PT ;  /* 0xffffffff9400780c */ /* 0x000fe20003f04270 */
[----:B------:R-:W-:-:S12]  /*1890*/  BSSY B0, `(.L_x_1324) ;  /* 0x000000e000007945 */ /* 0x000fd80003800000 */
        /* <DEDUP_REMOVED lines=8> */
.L_x_1325:
[----:B------:R-:W-:Y:S01]  /*1920*/  ISETP.NE.AND P0, PT, R11, 0x1, PT ;  /* 0x000000010b00780c */ /* 0x000fe20003f05270 */
[----:B------:R-:W-:-:S12]  /*1930*/  IMAD.MOV.U32 R4, RZ, RZ, R148 ;  /* 0x000000ffff047224 */ /* 0x000fd800078e0094 */
[----:B------:R-:W0:Y:S02]  /*1940*/  @P0 LDC.64 R6, c[0x0][0x9e8] ;  /* 0x00027a00ff060b82 */ /* 0x000e240000000a00 */
[----:B0-----:R-:W-:-:S05]  /*1950*/  @P0 IMAD.HI.U32 R6, R148, R6, RZ ;  /* 0x0000000694060227 */ /* 0x001fca00078e00ff */
[----:B------:R-:W-:-:S07]  /*1960*/  @P0 SHF.R.U32.HI R4, RZ, R7, R6 ;  /* 0x00000007ff040219 */ /* 0x000fce0000011606 */
.L_x_1326:
[----:B------:R-:W-:Y:S05]  /*1970*/  BSYNC B0 ;  /* 0x0000000000007941 */ /* 0x000fea0003800000 */
.L_x_1324:
[----:B------:R-:W-:-:S05]  /*1980*/  IMAD R4, R4, R11, RZ ;  /* 0x0000000b04047224 */ /* 0x000fca00078e02ff */
[----:B------:R-:W-:-:S07]  /*1990*/  VIMNMX R3, R3, R4, !PT ;  /* 0x0000000403037248 */ /* 0x000fce0007fe0100 */
.L_x_1323:
[----:B------:R-:W-:Y:S02]  /*19a0*/  VIADD R0, R0, 0x5f ;  /* 0x0000005f00007836 */ /* 0x000fe40000000000 */
[----:B------:R-:W-:-:S04]  /*19b0*/  IMAD.HI R4, R3, 0x2aaaaaab, RZ ;  /* 0x2aaaaaab03047827 */ /* 0x000fc800078e02ff */
[----:B------:R-:W-:Y:S01]  /*19c0*/  IMAD.HI R0, R0, 0x2aaaaaab, RZ ;  /* 0x2aaaaaab00007827 */ /* 0x000fe200078e02ff */
[----:B------:R-:W-:-:S04]  /*19d0*/  SHF.R.U32.HI R5, RZ, 0x1f, R4 ;  /* 0x0000001fff057819 */ /* 0x000fc80000011604 */
[----:B------:R-:W-:Y:S02]  /*19e0*/  SHF.R.U32.HI R3, RZ, 0x1f, R0 ;  /* 0x0000001fff037819 */ /* 0x000fe40000011600 */
[----:B------:R-:W-:Y:S02]  /*19f0*/  LEA.HI.SX32 R5, R4, R5, 0x1c ;  /* 0x0000000504057211 */ /* 0x000fe400078fe2ff */
[----:B------:R-:W-:Y:S02]  /*1a00*/  LEA.HI.SX32 R0, R0, R3, 0x1c ;  /* 0x0000000300007211 */ /* 0x000fe400078fe2ff */
[----:B------:R-:W-:Y:S02]  /*1a10*/  VIMNMX R5, RZ, R5, !PT ;  /* 0x00000005ff057248 */ /* 0x000fe40007fe0100 */
[----:B------:R-:W-:-:S03]  /*1a20*/  VIMNMX R0, R153, R0, PT ;  /* 0x0000000099007248 */ /* 0x000fc60003fe0100 */
[--C-:B------:R-:W-:Y:S02]  /*1a30*/  IMAD R5, R5, 0x60, -R9.reuse ;  /* 0x0000006005057824 */ /* 0x100fe400078e0a09 */
[----:B------:R-:W-:-:S03]  /*1a40*/  IMAD R3, R0, 0x60, -R9 ;  /* 0x0000006000037824 */ /* 0x000fc600078e0a09 */
[----:B------:R-:W-:Y:S02]  /*1a50*/  VIMNMX R5, RZ, R5, !PT ;  /* 0x00000005ff057248 */ /* 0x000fe40007fe0100 */
[----:B------:R-:W-:-:S03]  /*1a60*/  VIMNMX R0, R3, R2, PT ;  /* 0x0000000203007248 */ /* 0x000fc60003fe0100 */
[----:B------:R-:W-:Y:S01]  /*1a70*/  IMAD.WIDE.U32 R124, R5, -0x55555555, RZ ;  /* 0xaaaaaaab057c7825 */ /* 0x000fe200078e00ff */
[----:B------:R-:W-:-:S04]  /*1a80*/  ISETP.GT.AND P0, PT, R0, R5, PT ;  /* 0x000000050000720c */ /* 0x000fc80003f04270 */
[----:B------:R-:W-:-:S05]  /*1a90*/  SHF.R.U32.HI R124, RZ, 0x6, R125 ;  /* 0x00000006ff7c7819 */ /* 0x000fca000001167d */
[----:B------:R-:W-:-:S04]  /*1aa0*/  IMAD.MOV.U32 R24, RZ, RZ, R124 ;  /* 0x000000ffff187224 */ /* 0x000fc800078e007c */
[----:B------:R-:W-:-:S04]  /*1ab0*/  @P0 VIADD R0, R0, 0x5f ;  /* 0x0000005f00000836 */ /* 0x000fc80000000000 */
[----:B------:R-:W-:-:S05]  /*1ac0*/  @P0 IMAD.HI R0, R0, 0x2aaaaaab, RZ ;  /* 0x2aaaaaab00000827 */ /* 0x000fca00078e02ff */
[----:B------:R-:W-:-:S04]  /*1ad0*/  @P0 SHF.R.U32.HI R3, RZ, 0x1f, R0 ;  /* 0x0000001fff030819 */ /* 0x000fc80000011600 */
[----:B------:R-:W-:Y:S02]  /*1ae0*/  @P0 LEA.HI.SX32 R24, R0, R3, 0x1c ;  /* 0x0000000300180211 */ /* 0x000fe400078fe2ff */
[----:B------:R-:W-:Y:S02]  /*1af0*/  PLOP3.LUT P0, PT, PT, PT, PT, 0x80, 0x0 ;  /* 0x000000000000781c */ /* 0x000fe40003f0f070 */
[----:B------:R-:W-:-:S13]  /*1b00*/  ISETP.GT.AND P1, PT, R24, R124, PT ;  /* 0x0000007c1800720c */ /* 0x000fda0003f24270 */
[----:B------:R-:W-:Y:S05]  /*1b10*/  @!P1 BRA `(.L_x_1327) ;  /* 0x0000009000f89947 */ /* 0x000fea0003800000 */
        /* <DEDUP_REMOVED lines=20> */
.L_x_1329:
[----:B------:R-:W-:Y:S05]  /*1c60*/  BSYNC B6 ;  /* 0x0000000000067941 */ /* 0x000fea0003800000 */
.L_x_1328:
        /* <DEDUP_REMOVED lines=20> */
.L_x_1331:
[----:B------:R-:W-:Y:S05]  /*1db0*/  BSYNC B6 ;  /* 0x0000000000067941 */ /* 0x000fea0003800000 */
.L_x_1330:
[----:B------:R-:W-:Y:S01]  /*1dc0*/  ULDC.64 UR4, c[0x0][0x9f8] ;  /* 0x00027e0000047ab9 */ /* 0x000fe20000000a00 */
[----:B------:R-:W-:Y:S01]  /*1dd0*/  ULDC.64 UR6, c[0x0][0x208] ;  /* 0x0000820000067ab9 */ /* 0x000fe20000000a00 */
[----:B------:R-:W-:Y:S01]  /*1de0*/  ISETP.NE.U32.AND P0, PT, RZ, UR4, PT ;  /* 0x00000004ff007c0c */ /* 0x000fe2000bf05070 */
[----:B------:R-:W2:Y:S01]  /*1df0*/  LDL.LU R20, [R1+0x8] ;  /* 0x0000080001147983 */ /* 0x000ea20000300800 */
[----:B------:R-:W0:Y:S01]  /*1e00*/  LDC R0, c[0x0][0x428] ;  /* 0x00010a00ff007b82 */ /* 0x000e220000000800 */
[----:B------:R-:W-:Y:S01]  /*1e10*/  ULDC UR4, c[0x0][0x2e4] ;  /* 0x0000b90000047ab9 */ /* 0x000fe20000000800 */
[----:B------:R-:W-:-:S06]  /*1e20*/  ISETP.NE.AND.EX P0, PT, RZ, UR5, PT, P0 ;  /* 0x00000005ff007c0c */ /* 0x000fcc000bf05300 */
[----:B------:R-:W1:Y:S08]  /*1e30*/  LDC.64 R94, c[0x0][0x2f0] ;  /* 0x0000bc00ff5e7b82 */ /* 0x000e700000000a00 */
[----:B------:R-:W3:Y:S01]  /*1e40*/  @P0 LDC.64 R4, c[0x0][0x9f8] ;  /* 0x00027e00ff040b82 */ /* 0x000ee20000000a00 */
[----:B------:R-:W-:Y:S01]  /*1e50*/  IMAD.IADD R119, R26, 0x1, R25 ;  /* 0x000000011a777824 */ /* 0x000fe200078e0219 */
[----:B------:R-:W-:-:S06]  /*1e60*/  SHF.R.S32.HI R23, RZ, 0x1f, R22 ;  /* 0x0000001fff177819 */ /* 0x000fcc0000011416 */
[----:B------:R-:W4:Y:S08]  /*1e70*/  LDC.64 R100, c[0x0][0x3e8] ;  /* 0x0000fa00ff647b82 */ /* 0x000f300000000a00 */
[----:B------:R-:W1:Y:S01]  /*1e80*/  LDC.64 R106, c[0x0][0x3d8] ;  /* 0x0000f600ff6a7b82 */ /* 0x000e620000000a00 */
[----:B---3--:R-:W-:-:S07]  /*1e90*/  @P0 IMAD.WIDE R4, R171, 0x4, R4 ;  /* 0x00000004ab040825 */ /* 0x008fce00078e0204 */
[----:B------:R-:W3:Y:S01]  /*1ea0*/  LDC R35, c[0x0][0x3d4] ;  /* 0x0000f500ff237b82 */ /* 0x000ee20000000800 */
[----:B------:R1:W2:Y:S01]  /*1eb0*/  @P0 LDG.E R171, desc[UR6][R4.64] ;  /* 0x0000000604ab0981 */ /* 0x0002a2000c1e1900 */
[----:B0-----:R-:W-:Y:S01]  /*1ec0*/  ISETP.NE.AND P0, PT, R0, 0x1, PT ;  /* 0x000000010000780c */ /* 0x001fe20003f05270 */
[C---:B------:R-:W-:Y:S01]  /*1ed0*/  VIADD R0, R22.reuse, 0x60 ;  /* 0x0000006016007836 */ /* 0x040fe20000000000 */
[----:B------:R-:W-:Y:S01]  /*1ee0*/  ISETP.GE.AND P2, PT, R165, UR4, PT ;  /* 0x00000004a5007c0c */ /* 0x000fe2000bf46270 */
[----:B------:R-:W-:Y:S01]  /*1ef0*/  ULDC.64 UR6, c[0x0][0x2f8] ;  /* 0x0000be0000067ab9 */ /* 0x000fe20000000a00 */
[----:B------:R-:W-:Y:S01]  /*1f00*/  ISETP.GE.AND P1, PT, R22, UR4, PT ;  /* 0x0000000416007c0c */ /* 0x000fe2000bf26270 */
[--C-:B----4-:R-:W-:Y:S01]  /*1f10*/  IMAD.WIDE.U32 R98, R162, R100, R22.reuse ;  /* 0x00000064a2627225 */ /* 0x110fe200078e0016 */
[----:B------:R-:W-:Y:S01]  /*1f20*/  SEL R6, RZ, 0xffffffff, P2 ;  /* 0xffffffffff067807 */ /* 0x000fe20001000000 */
[----:B------:R-:W0:Y:S01]  /*1f30*/  S2R R154, SR_TID.X ;  /* 0x00000000009a7919 */ /* 0x000e220000002100 */
[----:B------:R-:W-:Y:S01]  /*1f40*/  SEL R3, RZ, 0x1, P1 ;  /* 0x00000001ff037807 */ /* 0x000fe20000800000 */
[----:B------:R-:W-:Y:S01]  /*1f50*/  IMAD.MOV.U32 R123, RZ, RZ, 0x20 ;  /* 0x00000020ff7b7424 */ /* 0x000fe200078e00ff */
[----:B------:R-:W-:Y:S01]  /*1f60*/  ISETP.GE.AND P1, PT, R166, UR4, PT ;  /* 0x00000004a6007c0c */ /* 0x000fe2000bf26270 */
[----:B------:R-:W-:Y:S01]  /*1f70*/  IMAD.SHL.U32 R6, R6, 0x2, RZ ;  /* 0x0000000206067824 */ /* 0x000fe200078e00ff */
[----:B------:R-:W-:Y:S01]  /*1f80*/  ISETP.GE.AND P2, PT, R0, UR4, PT ;  /* 0x0000000400007c0c */ /* 0x000fe2000bf46270 */
[----:B------:R-:W4:Y:S01]  /*1f90*/  @P0 LDC R7, c[0x0][0x42c] ;  /* 0x00010b00ff070b82 */ /* 0x000f220000000800 */
[----:B-1----:R-:W-:Y:S01]  /*1fa0*/  SEL R4, RZ, 0x4, P1 ;  /* 0x00000004ff047807 */ /* 0x002fe20000800000 */
[----:B------:R-:W-:Y:S01]  /*1fb0*/  IMAD.WIDE.U32 R104, R162, R106, R22 ;  /* 0x0000006aa2687225 */ /* 0x000fe200078e0016 */
[----:B------:R-:W-:-:S02]  /*1fc0*/  LOP3.LUT R3, R6, 0x2, R3, 0xe2, !PT ;  /* 0x0000000206037812 */ /* 0x000fc400078ee203 */
[----:B------:R-:W-:Y:S01]  /*1fd0*/  SEL R5, RZ, 0x8, P2 ;  /* 0x00000008ff057807 */ /* 0x000fe20001000000 */
[----:B------:R-:W-:Y:S01]  /*1fe0*/  VIADD R6, R22, 0x80 ;  /* 0x0000008016067836 */ /* 0x000fe20000000000 */
[----:B------:R-:W-:Y:S01]  /*1ff0*/  SHF.R.S32.HI R21, RZ, 0x1f, R119 ;  /* 0x0000001fff157819 */ /* 0x000fe20000011477 */
[----:B------:R-:W1:Y:S01]  /*2000*/  @P0 LDC R8, c[0x0][0x430] ;  /* 0x00010c00ff080b82 */ /* 0x000e620000000800 */
[----:B------:R-:W-:Y:S01]  /*2010*/  LOP3.LUT R4, R5, R3, R4, 0xfe, !PT ;  /* 0x0000000305047212 */ /* 0x000fe200078efe04 */
[----:B------:R-:W-:Y:S01]  /*2020*/  IMAD.SHL.U32 R108, R106, 0x40, RZ ;  /* 0x000000406a6c7824 */ /* 0x000fe200078e00ff */
[----:B------:R-:W-:Y:S01]  /*2030*/  ISETP.GE.AND P1, PT, R6, UR4, PT ;  /* 0x0000000406007c0c */ /* 0x000fe2000bf26270 */
[C---:B------:R-:W-:Y:S01]  /*2040*/  VIADD R6, R22.reuse, 0xa0 ;  /* 0x000000a016067836 */ /* 0x040fe20000000000 */
[----:B---3--:R-:W-:Y:S01]  /*2050*/  ISETP.GE.AND P3, PT, R22, R35, PT ;  /* 0x000000231600720c */ /* 0x008fe20003f66270 */
[----:B------:R-:W-:Y:S01]  /*2060*/  IMAD R125, R95, 0x60, RZ ;  /* 0x000000605f7d7824 */ /* 0x000fe200078e02ff */
[----:B------:R-:W-:Y:S01]  /*2070*/  SEL R5, RZ, 0x10, P1 ;  /* 0x00000010ff057807 */ /* 0x000fe20000800000 */
[----:B------:R-:W-:Y:S01]  /*2080*/  IMAD.SHL.U32 R133, R94, 0x40, RZ ;  /* 0x000000405e857824 */ /* 0x000fe200078e00ff */
[----:B------:R-:W-:Y:S01]  /*2090*/  ISETP.GE.AND P1, PT, R6, UR4, PT ;  /* 0x0000000406007c0c */ /* 0x000fe2000bf26270 */
[-C--:B------:R-:W-:Y:S01]  /*20a0*/  IMAD R6, R21, R94.reuse, RZ ;  /* 0x0000005e15067224 */ /* 0x080fe200078e02ff */
[----:B------:R-:W-:Y:S01]  /*20b0*/  LOP3.LUT R12, R4, R5, RZ, 0xfc, !PT ;  /* 0x00000005040c7212 */ /* 0x000fe200078efcff */
[----:B------:R-:W-:Y:S01]  /*20c0*/  ULDC.64 UR4, c[0x0][0x320] ;  /* 0x0000c80000047ab9 */ /* 0x000fe20000000a00 */
[----:B------:R-:W-:Y:S01]  /*20d0*/  IMAD.WIDE.U32 R4, R119, R94, RZ ;  /* 0x0000005e77047225 */ /* 0x000fe200078e00ff */
[----:B------:R-:W-:-:S02]  /*20e0*/  SHF.R.S32.HI R17, RZ, 0x1f, R16 ;  /* 0x0000001fff117819 */ /* 0x000fc40000011410 */
[----:B------:R-:W-:Y:S01]  /*20f0*/  ISETP.GE.AND P2, PT, R165, R35, PT ;  /* 0x00000023a500720c */ /* 0x000fe20003f46270 */
[----:B----4-:R-:W-:Y:S01]  /*2100*/  @P0 IMAD.HI.U32 R3, R170, R7, RZ ;  /* 0x00000007aa030227 */ /* 0x010fe200078e00ff */
[----:B------:R-:W-:Y:S02]  /*2110*/  ISETP.GE.AND P4, PT, R166, R35, PT ;  /* 0x00000023a600720c */ /* 0x000fe40003f86270 */
[----:B------:R-:W-:Y:S01]  /*2120*/  SHF.L.U64.HI R28, R106, 0x6, R107 ;  /* 0x000000066a1c7819 */ /* 0x000fe2000001026b */
[----:B------:R-:W-:Y:S01]  /*2130*/  IMAD R7, R119, R95, R6 ;  /* 0x0000005f77077224 */ /* 0x000fe200078e0206 */
[----:B------:R-:W-:Y:S01]  /*2140*/  SHF.L.U64.HI R132, R94, 0x6, R95 ;  /* 0x000000065e847819 */ /* 0x000fe2000001025f */
[----:B------:R-:W-:Y:S01]  /*2150*/  IMAD.WIDE.U32 R102, R162, R106, R16 ;  /* 0x0000006aa2667225 */ /* 0x000fe200078e0010 */
[----:B-1----:R-:W-:Y:S02]  /*2160*/  @P0 SHF.R.U32.HI R170, RZ, R8, R3 ;  /* 0x00000008ffaa0219 */ /* 0x002fe40000011603 */
[----:B------:R-:W-:Y:S01]  /*2170*/  SHF.L.U64.HI R30, R100, 0x6, R101 ;  /* 0x00000006641e7819 */ /* 0x000fe20000010265 */
[----:B------:R-:W-:Y:S01]  /*2180*/  IMAD.IADD R5, R5, 0x1, R7 ;  /* 0x0000000105057824 */ /* 0x000fe200078e0207 */
[----:B------:R-:W-:Y:S01]  /*2190*/  SHF.R.S32.HI R3, RZ, 0x1f, R170 ;  /* 0x0000001fff037819 */ /* 0x000fe200000114aa */
[----:B------:R-:W-:Y:S01]  /*21a0*/  IMAD.WIDE.U32 R6, R170, UR4, R22 ;  /* 0x00000004aa067c25 */ /* 0x000fe2000f8e0016 */
[----:B------:R-:W-:-:S02]  /*21b0*/  SHF.R.S32.HI R150, RZ, 0x1f, R185 ;  /* 0x0000001fff967819 */ /* 0x000fc400000114b9 */
[----:B0-----:R-:W-:Y:S01]  /*21c0*/  LEA.HI R154, R154, 0x8, RZ, 0x19 ;  /* 0x000000089a9a7811 */ /* 0x001fe200078fc8ff */
[----:B------:R-:W-:Y:S02]  /*21d0*/  IMAD R9, R3, UR4, RZ ;  /* 0x0000000403097c24 */ /* 0x000fe4000f8e02ff */
[----:B------:R-:W-:-:S04]  /*21e0*/  IMAD.WIDE.U32 R4, R170, UR6, R4 ;  /* 0x00000006aa047c25 */ /* 0x000fc8000f8e0004 */
[----:B------:R-:W-:Y:S01]  /*21f0*/  IMAD R11, R170, UR5, R9 ;  /* 0x00000005aa0b7c24 */ /* 0x000fe2000f8e0209 */
[----:B------:R-:W-:Y:S01]  /*2200*/  ULDC.64 UR4, c[0x0][0xa08] ;  /* 0x0002820000047ab9 */ /* 0x000fe20000000a00 */
[----:B------:R-:W-:Y:S01]  /*2210*/  IMAD R9, R3, UR6, RZ ;  /* 0x0000000603097c24 */ /* 0x000fe2000f8e02ff */
[----:B------:R-:W-:Y:S01]  /*2220*/  ISETP.NE.U32.AND P0, PT, RZ, UR4, PT ;  /* 0x00000004ff007c0c */ /* 0x000fe2000bf05070 */
[----:B------:R-:W-:Y:S02]  /*2230*/  IMAD R8, R186, R100, RZ ;  /* 0x00000064ba087224 */ /* 0x000fe400078e02ff */
[----:B------:R-:W-:Y:S01]  /*2240*/  IMAD R9, R170, UR7, R9 ;  /* 0x00000007aa097c24 */ /* 0x000fe2000f8e0209 */
[----:B------:R-:W-:Y:S01]  /*2250*/  ISETP.NE.AND.EX P0, PT, RZ, UR5, PT, P0 ;  /* 0x00000005ff007c0c */ /* 0x000fe2000bf05300 */
[----:B------:R-:W-:Y:S01]  /*2260*/  ULDC.64 UR4, c[0x0][0x300] ;  /* 0x0000c00000047ab9 */ /* 0x000fe20000000a00 */
[----:B------:R-:W-:Y:S02]  /*2270*/  IMAD.IADD R7, R7, 0x1, R11 ;  /* 0x0000000107077824 */ /* 0x000fe400078e020b */
[----:B------:R-:W-:-:S02]  /*2280*/  IMAD.IADD R5, R5, 0x1, R9 ;  /* 0x0000000105057824 */ /* 0x000fc400078e0209 */
[C---:B------:R-:W-:Y:S02]  /*2290*/  IMAD R9, R162.reuse, R101, R8 ;  /* 0x00000065a2097224 */ /* 0x040fe400078e0208 */
[----:B------:R-:W-:-:S04]  /*22a0*/  IMAD.WIDE.U32 R96, R162, R100, R16 ;  /* 0x00000064a2607225 */ /* 0x000fc800078e0010 */
[----:B------:R-:W-:Y:S02]  /*22b0*/  IMAD.IADD R97, R97, 0x1, R9 ;  /* 0x0000000161617824 */ /* 0x000fe400078e0209 */
[----:B------:R-:W-:Y:S02]  /*22c0*/  IMAD.IADD R99, R9, 0x1, R99 ;  /* 0x0000000109637824 */ /* 0x000fe400078e0263 */
[----:B------:R-:W-:Y:S02]  /*22d0*/  IMAD R127, R101, 0x60, RZ ;  /* 0x00000060657f7824 */ /* 0x000fe400078e02ff */
[----:B------:R-:W-:Y:S02]  /*22e0*/  IMAD.SHL.U32 R29, R100, 0x40, RZ ;  /* 0x00000040641d7824 */ /* 0x000fe400078e00ff */
[----:B-----5:R-:W-:-:S04]  /*22f0*/  IMAD.WIDE.U32 R96, R147, R100, R96 ;  /* 0x0000006493607225 */ /* 0x020fc800078e0060 */
[----:B------:R-:W-:-:S04]  /*2300*/  IMAD.WIDE.U32 R98, R147, R100, R98 ;  /* 0x0000006493627225 */ /* 0x000fc800078e0062 */
[----:B------:R-:W-:Y:S01]  /*2310*/  IMAD.SHL.U32 R122, R35, 0x2, RZ ;  /* 0x00000002237a7824 */ /* 0x000fe200078e00ff */
[----:B--2---:R-:W-:-:S04]  /*2320*/  LOP3.LUT R20, R20, 0xfffffffe, RZ, 0xc0, !PT ;  /* 0xfffffffe14147812 */ /* 0x004fc800078ec0ff */
[----:B------:R-:W-:-:S05]  /*2330*/  @P4 LOP3.LUT R20, R20, 0x1, RZ, 0xfc, !PT ;  /* 0x0000000114144812 */ /* 0x000fca00078efcff */
[----:B------:R0:W-:Y:S01]  /*2340*/  STL [R1+0x8], R20 ;  /* 0x0000081401007387 */ /* 0x0001e20000100800 */
[----:B------:R-:W-:Y:S02]  /*2350*/  SHF.R.S32.HI R3, RZ, 0x1f, R171 ;  /* 0x0000001fff037819 */ /* 0x000fe400000114ab */
[----:B------:R-:W-:Y:S02]  /*2360*/  SEL R93, R171, RZ, !P0 ;  /* 0x000000ffab5d7207 */ /* 0x000fe40004000000 */
[----:B------:R-:W-:-:S03]  /*2370*/  SEL R3, R3, RZ, !P0 ;  /* 0x000000ff03037207 */ /* 0x000fc60004000000 */
[----:B------:R-:W-:-:S04]  /*2380*/  IMAD.WIDE.U32 R90, R93, UR4, R4 ;  /* 0x000000045d5a7c25 */ /* 0x000fc8000f8e0004 */
[-C--:B------:R-:W-:Y:S02]  /*2390*/  IMAD R4, R186, R94.reuse, RZ ;  /* 0x0000005eba047224 */ /* 0x080fe400078e02ff */
[----:B------:R-:W-:Y:S02]  /*23a0*/  IMAD R10, R3, UR4, RZ ;  /* 0x00000004030a7c24 */ /* 0x000fe4000f8e02ff */
[C---:B------:R-:W-:Y:S02]  /*23b0*/  IMAD R31, R162.reuse, R95, R4 ;  /* 0x0000005fa21f7224 */ /* 0x040fe400078e0204 */
[----:B------:R-:W-:Y:S01]  /*23c0*/  IMAD R89, R93, UR5, R10 ;  /* 0x000000055d597c24 */ /* 0x000fe2000f8e020a */
[----:B------:R-:W-:Y:S01]  /*23d0*/  ULDC.64 UR4, c[0x0][0x328] ;  /* 0x0000ca0000047ab9 */ /* 0x000fe20000000a00 */
[----:B------:R-:W-:-:S04]  /*23e0*/  IMAD.WIDE.U32 R4, R162, R94, R22 ;  /* 0x0000005ea2047225 */ /* 0x000fc800078e0016 */
[----:B------:R-:W-:Y:S01]  /*23f0*/  IMAD.IADD R89, R91, 0x1, R89 ;  /* 0x000000015b597824 */ /* 0x000fe200078e0259 */
[----:B------:R-:W-:Y:S01]  /*2400*/  IADD3 R88, P0, R90, R4, RZ ;  /* 0x000000045a587210 */ /* 0x000fe20007f1e0ff */
[----:B------:R-:W-:Y:S01]  /*2410*/  IMAD R8, R3, UR4, RZ ;  /* 0x0000000403087c24 */ /* 0x000fe2000f8e02ff */
[----:B------:R-:W-:Y:S01]  /*2420*/  SEL R4, R35, RZ, P2 ;  /* 0x000000ff23047207 */ /* 0x000fe20001000000 */
[----:B------:R-:W-:Y:S01]  /*2430*/  IMAD R3, R186, R106, RZ ;  /* 0x0000006aba037224 */ /* 0x000fe200078e02ff */
[----:B------:R-:W-:Y:S01]  /*2440*/  IADD3.X R31, R89, R5, R31, P0, !PT ;  /* 0x00000005591f7210 */ /* 0x000fe200007fe41f */
[----:B------:R-:W-:Y:S01]  /*2450*/  IMAD R33, R93, UR5, R8 ;  /* 0x000000055d217c24 */ /* 0x000fe2000f8e0208 */
[----:B------:R-:W-:Y:S01]  /*2460*/  LOP3.LUT P0, RZ, R190, 0x4, RZ, 0xc0, !PT ;  /* 0x00000004beff7812 */ /* 0x000fe2000780c0ff */
[----:B------:R-:W-:Y:S01]  /*2470*/  IMAD R5, R162, R107, R3 ;  /* 0x0000006ba2057224 */ /* 0x000fe200078e0203 */
[----:B------:R-:W-:Y:S01]  /*2480*/  SEL R3, R35, RZ, P3 ;  /* 0x000000ff23037207 */ /* 0x000fe20001800000 */
[----:B------:R-:W-:Y:S01]  /*2490*/  IMAD.WIDE.U32 R92, R93, UR4, R6 ;  /* 0x000000045d5c7c25 */ /* 0x000fe2000f8e0006 */
[----:B------:R-:W-:-:S02]  /*24a0*/  SEL R7, R35, RZ, P4 ;  /* 0x000000ff23077207 */ /* 0x000fc40002000000 */
[----:B------:R-:W-:Y:S01]  /*24b0*/  IADD3 R118, P4, R162, R119, RZ ;  /* 0x00000077a2767210 */ /* 0x000fe20007f9e0ff */
[----:B------:R-:W-:Y:S01]  /*24c0*/  IMAD.IADD R3, R22, 0x1, R3 ;  /* 0x0000000116037824 */ /* 0x000fe200078e0203 */
[----:B------:R-:W-:Y:S01]  /*24d0*/  SEL R123, R123, 0xffffffe0, !P0 ;  /* 0xffffffe07b7b7807 */ /* 0x000fe20004000000 */
[----:B------:R-:W-:Y:S02]  /*24e0*/  IMAD.IADD R103, R103, 0x1, R5 ;  /* 0x0000000167677824 */ /* 0x000fe400078e0205 */
[----:B------:R-:W-:Y:S02]  /*24f0*/  IMAD.IADD R105, R5, 0x1, R105 ;  /* 0x0000000105697824 */ /* 0x000fe400078e0269 */
[----:B------:R-:W-:Y:S01]  /*2500*/  IMAD.IADD R5, R165, 0x1, R4 ;  /* 0x00000001a5057824 */ /* 0x000fe200078e0204 */
[----:B------:R-:W-:Y:S01]  /*2510*/  SHF.R.S32.HI R4, RZ, 0x1f, R3 ;  /* 0x0000001fff047819 */ /* 0x000fe20000011403 */
[----:B------:R-:W-:Y:S02]  /*2520*/  IMAD.IADD R8, R166, 0x1, R7 ;  /* 0x00000001a6087824 */ /* 0x000fe400078e0207 */
[----:B------:R-:W-:Y:S01]  /*2530*/  IMAD.WIDE.U32 R102, R147, R106, R102 ;  /* 0x0000006a93667225 */ /* 0x000fe200078e0066 */
[----:B------:R-:W-:-:S02]  /*2540*/  SHF.R.S32.HI R6, RZ, 0x1f, R5 ;  /* 0x0000001fff067819 */ /* 0x000fc40000011405 */
[CC--:B------:R-:W-:Y:S01]  /*2550*/  LEA.HI R15, R4.reuse, R3.reuse, RZ, 0x3 ;  /* 0x00000003040f7211 */ /* 0x0c0fe200078f18ff */
[----:B------:R-:W-:Y:S01]  /*2560*/  IMAD.WIDE.U32 R104, R147, R106, R104 ;  /* 0x0000006a93687225 */ /* 0x000fe200078e0068 */
[----:B------:R-:W-:Y:S02]  /*2570*/  LEA.HI R3, R4, R3, RZ, 0x6 ;  /* 0x0000000304037211 */ /* 0x000fe400078f30ff */
[----:B------:R-:W-:Y:S01]  /*2580*/  LEA.HI R4, R6, R5, RZ, 0x6 ;  /* 0x0000000506047211 */ /* 0x000fe200078f30ff */
[----:B------:R-:W-:Y:S01]  /*2590*/  IMAD.WIDE.U32 R94, R94, 0x60, RZ ;  /* 0x000000605e5e7825 */ /* 0x000fe200078e00ff */
[----:B------:R-:W-:Y:S02]  /*25a0*/  SHF.R.S32.HI R3, RZ, 0x6, R3 ;  /* 0x00000006ff037819 */ /* 0x000fe40000011403 */
[----:B------:R-:W-:Y:S01]  /*25b0*/  SHF.R.S32.HI R7, RZ, 0x6, R4 ;  /* 0x00000006ff077819 */ /* 0x000fe20000011404 */
[----:B------:R-:W-:Y:S01]  /*25c0*/  IMAD.X R119, R186, 0x1, R21, P4 ;  /* 0x00000001ba777824 */ /* 0x000fe200020e0615 */
[----:B------:R-:W-:Y:S01]  /*25d0*/  LOP3.LUT R4, R174, 0x38, R15, 0xf8, !PT ;  /* 0x00000038ae047812 */ /* 0x000fe200078ef80f */
[C---:B------:R-:W-:Y:S01]  /*25e0*/  IMAD R146, R3.reuse, 0x1800, R176 ;  /* 0x0000180003927824 */ /* 0x040fe200078e02b0 */
[----:B------:R-:W-:Y:S01]  /*25f0*/  SHF.R.S32.HI R11, RZ, 0x1f, R8 ;  /* 0x0000001fff0b7819 */ /* 0x000fe20000011408 */
[--C-:B------:R-:W-:Y:S01]  /*2600*/  IMAD R144, R3, 0x1800, R177.reuse ;  /* 0x0000180003907824 */ /* 0x100fe200078e02b1 */
[----:B------:R-:W-:Y:S01]  /*2610*/  LOP3.LUT R3, R4, R175, RZ, 0x3c, !PT ;  /* 0x000000af04037212 */ /* 0x000fe200078e3cff */
[C---:B------:R-:W-:Y:S01]  /*2620*/  IMAD R142, R7.reuse, 0x1800, R177 ;  /* 0x00001800078e7824 */ /* 0x040fe200078e02b1 */
[----:B------:R-:W-:Y:S01]  /*2630*/  LEA.HI R5, R6, R5, RZ, 0x3 ;  /* 0x0000000506057211 */ /* 0x000fe200078f18ff */
[----:B------:R-:W-:Y:S01]  /*2640*/  IMAD R145, R7, 0x1800, R176 ;  /* 0x0000180007917824 */ /* 0x000fe200078e02b0 */
[-C--:B------:R-:W-:Y:S01]  /*2650*/  LEA.HI R13, R11, R8.reuse, RZ, 0x3 ;  /* 0x000000080b0d7211 */ /* 0x080fe200078f18ff */
[----:B------:R-:W-:Y:S01]  /*2660*/  IMAD.IADD R146, R146, 0x1, R3 ;  /* 0x0000000192927824 */ /* 0x000fe200078e0203 */
[----:B------:R-:W-:Y:S01]  /*2670*/  LOP3.LUT R3, R172, 0x38, R5, 0xf8, !PT ;  /* 0x00000038ac037812 */ /* 0x000fe200078ef805 */
[----:B------:R-:W-:Y:S01]  /*2680*/  IMAD R7, R107, 0x60, RZ ;  /* 0x000000606b077824 */ /* 0x000fe200078e02ff */
[----:B------:R-:W-:Y:S01]  /*2690*/  LEA.HI R8, R11, R8, RZ, 0x6 ;  /* 0x000000080b087211 */ /* 0x000fe200078f30ff */
[----:B------:R-:W-:Y:S01]  /*26a0*/  IMAD.IADD R125, R95, 0x1, R125 ;  /* 0x000000015f7d7824 */ /* 0x000fe200078e027d */
[----:B------:R-:W-:-:S02]  /*26b0*/  LOP3.LUT R3, R3, R200, RZ, 0x3c, !PT ;  /* 0x000000c803037212 */ /* 0x000fc400078e3cff */
[----:B------:R-:W-:Y:S02]  /*26c0*/  SHF.R.S32.HI R8, RZ, 0x6, R8 ;  /* 0x00000006ff087819 */ /* 0x000fe40000011408 */
[----:B------:R-:W-:Y:S01]  /*26d0*/  LOP3.LUT R4, R174, 0x38, R13, 0xf8, !PT ;  /* 0x00000038ae047812 */ /* 0x000fe200078ef80d */
[----:B------:R-:W-:Y:S01]  /*26e0*/  IMAD.IADD R142, R142, 0x1, R3 ;  /* 0x000000018e8e7824 */ /* 0x000fe200078e0203 */
[----:B------:R-:W-:Y:S01]  /*26f0*/  LOP3.LUT R9, R172, 0x38, R15, 0xf8, !PT ;  /* 0x00000038ac097812 */ /* 0x000fe200078ef80f */
[----:B------:R-:W-:Y:S01]  /*2700*/  IMAD R143, R8, 0x1800, R176 ;  /* 0x00001800088f7824 */ /* 0x000fe200078e02b0 */
[-C--:B------:R-:W-:Y:S01]  /*2710*/  LOP3.LUT R4, R4, R175.reuse, RZ, 0x3c, !PT ;  /* 0x000000af04047212 */ /* 0x080fe200078e3cff */
[----:B------:R-:W-:Y:S01]  /*2720*/  IMAD R137, R8, 0x1800, R177 ;  /* 0x0000180008897824 */ /* 0x000fe200078e02b1 */
[----:B------:R-:W-:Y:S02]  /*2730*/  SHF.R.S32.HI R3, RZ, 0x1f, R147 ;  /* 0x0000001fff037819 */ /* 0x000fe40000011493 */
[----:B------:R-:W-:Y:S01]  /*2740*/  LOP3.LUT R6, R174, 0x38, R5, 0xf8, !PT ;  /* 0x00000038ae067812 */ /* 0x000fe200078ef805 */
[----:B------:R-:W-:Y:S01]  /*2750*/  IMAD.IADD R143, R143, 0x1, R4 ;  /* 0x000000018f8f7824 */ /* 0x000fe200078e0204 */
[----:B------:R-:W-:Y:S01]  /*2760*/  LOP3.LUT R9, R9, R200, RZ, 0x3c, !PT ;  /* 0x000000c809097212 */ /* 0x000fe200078e3cff */
[----:B------:R-:W-:Y:S01]  /*2770*/  IMAD R4, R3, R100, RZ ;  /* 0x0000006403047224 */ /* 0x000fe200078e02ff */
[----:B------:R-:W-:-:S02]  /*2780*/  LOP3.LUT R6, R6, R175, RZ, 0x3c, !PT ;  /* 0x000000af06067212 */ /* 0x000fc400078e3cff */
[----:B------:R-:W-:Y:S01]  /*2790*/  SHF.R.S32.HI R114, RZ, 0x3, R15 ;  /* 0x00000003ff727819 */ /* 0x000fe2000001140f */
[----:B------:R-:W-:Y:S01]  /*27a0*/  IMAD.IADD R144, R144, 0x1, R9 ;  /* 0x0000000190907824 */ /* 0x000fe200078e0209 */
[--C-:B------:R-:W-:Y:S01]  /*27b0*/  LOP3.LUT R9, R172, 0x38, R13.reuse, 0xf8, !PT ;  /* 0x00000038ac097812 */ /* 0x100fe200078ef80d */
[----:B------:R-:W-:Y:S01]  /*27c0*/  IMAD R25, R147, R101, R4 ;  /* 0x0000006593197224 */ /* 0x000fe200078e0204 */
[----:B------:R-:W-:Y:S01]  /*27d0*/  SHF.R.S32.HI R112, RZ, 0x3, R13 ;  /* 0x00000003ff707819 */ /* 0x000fe2000001140d */
[----:B------:R-:W-:Y:S01]  /*27e0*/  IMAD R4, R3, R106, RZ ;  /* 0x0000006a03047224 */ /* 0x000fe200078e02ff */
[----:B------:R-:W-:Y:S01]  /*27f0*/  SEL R3, RZ, 0x20, P1 ;  /* 0x00000020ff037807 */ /* 0x000fe20000800000 */
[----:B------:R-:W-:Y:S01]  /*2800*/  IMAD.IADD R145, R145, 0x1, R6 ;  /* 0x0000000191917824 */ /* 0x000fe200078e0206 */
[----:B------:R-:W-:Y:S01]  /*2810*/  LOP3.LUT R6, R9, R200, RZ, 0x3c, !PT ;  /* 0x000000c809067212 */ /* 0x000fe200078e3cff */
[----:B------:R-:W-:Y:S01]  /*2820*/  IMAD R9, R147, R107, R4 ;  /* 0x0000006b93097224 */ /* 0x000fe200078e0204 */
[----:B------:R-:W-:Y:S01]  /*2830*/  LOP3.LUT R4, R174, 0x18, R22, 0xf8, !PT ;  /* 0x00000018ae047812 */ /* 0x000fe200078ef816 */
[----:B------:R-:W-:Y:S01]  /*2840*/  IMAD.WIDE.U32 R106, R106, 0x60, RZ ;  /* 0x000000606a6a7825 */ /* 0x000fe200078e00ff */
[----:B------:R-:W-:-:S02]  /*2850*/  LOP3.LUT R15, R15, 0xfffffff8, RZ, 0xc0, !PT ;  /* 0xfffffff80f0f7812 */ /* 0x000fc400078ec0ff */
[----:B------:R-:W-:Y:S01]  /*2860*/  LOP3.LUT R27, R4, R175, RZ, 0x3c, !PT ;  /* 0x000000af041b7212 */ /* 0x000fe200078e3cff */
[----:B------:R-:W-:Y:S01]  /*2870*/  IMAD.WIDE.U32 R100, R100, 0x60, RZ ;  /* 0x0000006064647825 */ /* 0x000fe200078e00ff */
[----:B------:R-:W-:Y:S02]  /*2880*/  LOP3.LUT R14, R5, 0xfffffff8, RZ, 0xc0, !PT ;  /* 0xfffffff8050e7812 */ /* 0x000fe400078ec0ff */
[----:B------:R-:W-:Y:S01]  /*2890*/  LOP3.LUT R13, R13, 0xfffffff8, RZ, 0xc0, !PT ;  /* 0xfffffff80d0d7812 */ /* 0x000fe200078ec0ff */
[----:B------:R-:W-:Y:S01]  /*28a0*/  IMAD.IADD R27, R176, 0x1, R27 ;  /* 0x00000001b01b7824 */ /* 0x000fe200078e021b */
[C---:B------:R-:W-:Y:S01]  /*28b0*/  LOP3.LUT R3, R12.reuse, R3, RZ, 0xfc, !PT ;  /* 0x000000030c037212 */ /* 0x040fe200078efcff */
[----:B------:R-:W-:Y:S01]  /*28c0*/  IMAD.IADD R137, R137, 0x1, R6 ;  /* 0x0000000189897824 */ /* 0x000fe200078e0206 */
[----:B------:R-:W-:Y:S01]  /*28d0*/  SHF.R.S32.HI R113, RZ, 0x3, R5 ;  /* 0x00000003ff717819 */ /* 0x000fe20000011405 */
[----:B------:R-:W-:Y:S01]  /*28e0*/  IMAD.IADD R126, R107, 0x1, R7 ;  /* 0x000000016b7e7824 */ /* 0x000fe200078e0207 */
[----:B------:R-:W-:Y:S01]  /*28f0*/  LOP3.LUT R12, R12, 0x1, RZ, 0xc0, !PT ;  /* 0x000000010c0c7812 */ /* 0x000fe200078ec0ff */
[----:B------:R-:W-:Y:S01]  /*2900*/  IMAD.IADD R26, R97, 0x1, R25 ;  /* 0x00000001611a7824 */ /* 0x000fe200078e0219 */
[----:B------:R-:W-:Y:S01]  /*2910*/  SHF.R.S32.HI R111, RZ, 0x1f, R15 ;  /* 0x0000001fff6f7819 */ /* 0x000fe2000001140f */
[----:B------:R-:W-:Y:S01]  /*2920*/  IMAD.IADD R21, R103, 0x1, R9 ;  /* 0x0000000167157824 */ /* 0x000fe200078e0209 */
[----:B------:R-:W-:Y:S01]  /*2930*/  SHF.R.S32.HI R110, RZ, 0x1f, R14 ;  /* 0x0000001fff6e7819 */ /* 0x000fe2000001140e */
[----:B0-----:R-:W-:Y:S01]  /*2940*/  IMAD.IADD R20, R9, 0x1, R105 ;  /* 0x0000000109147824 */ /* 0x001fe200078e0269 */
[----:B------:R-:W-:Y:S01]  /*2950*/  SHF.R.S32.HI R109, RZ, 0x1f, R13 ;  /* 0x0000001fff6d7819 */ /* 0x000fe2000001140d */
[----:B------:R-:W-:Y:S01]  /*2960*/  IMAD.IADD R127, R101, 0x1, R127 ;  /* 0x00000001657f7824 */ /* 0x000fe200078e027f */
[----:B------:R-:W-:Y:S01]  /*2970*/  LOP3.LUT R11, R3, 0x2, RZ, 0xc0, !PT ;  /* 0x00000002030b7812 */ /* 0x000fe200078ec0ff */
[----:B------:R-:W-:Y:S01]  /*2980*/  IMAD.IADD R136, R123, 0x1, R27 ;  /* 0x000000017b887824 */ /* 0x000fe200078e021b */
[----:B------:R-:W-:Y:S01]  /*2990*/  LOP3.LUT R10, R3, 0x4, RZ, 0xc0, !PT ;  /* 0x00000004030a7812 */ /* 0x000fe200078ec0ff */
[----:B------:R-:W-:Y:S01]  /*29a0*/  IMAD.IADD R25, R25, 0x1, R99 ;  /* 0x0000000119197824 */ /* 0x000fe200078e0263 */
[----:B------:R-:W-:Y:S01]  /*29b0*/  LOP3.LUT R9, R3, 0x8, RZ, 0xc0, !PT ;  /* 0x0000000803097812 */ /* 0x000fe200078ec0ff */
[----:B------:R-:W-:Y:S01]  /*29c0*/  IMAD.IADD R6, R93, 0x1, R33 ;  /* 0x000000015d067824 */ /* 0x000fe200078e0221 */
[----:B------:R-:W-:-:S02]  /*29d0*/  LOP3.LUT R8, R3, 0x10, RZ, 0xc0, !PT ;  /* 0x0000001003087812 */ /* 0x000fc400078ec0ff */
[----:B------:R-:W-:-:S07]  /*29e0*/  LOP3.LUT R7, R3, 0x20, RZ, 0xc0, !PT ;  /* 0x0000002003077812 */ /* 0x000fce00078ec0ff */
.L_x_1431:
[----:B--23--:R-:W2:Y:S01]  /*29f0*/  LDL.LU R32, [R1+0x8] ;  /* 0x0000080001207983 */ /* 0x00cea20000300800 */
[----:B------:R-:W-:Y:S01]  /*2a00*/  VIADD R35, R24, 0xffffffff ;  /* 0xffffffff18237836 */ /* 0x000fe20000000000 */
[----:B------:R-:W0:Y:S01]  /*2a10*/  LDC.64 R120, c[0x0][0x2d8] ;  /* 0x0000b600ff787b82 */ /* 0x000e220000000a00 */
[----:B------:R-:W-:Y:S01]  /*2a20*/  IMAD R43, R19, 0x4800, R27 ;  /* 0x00004800132b7824 */ /* 0x000fe200078e021b */
[----:B------:R-:W-:Y:S05]  /*2a30*/  YIELD ;  /* 0x0000000000007946 */ /* 0x000fea0003800000 */
[----:B------:R-:W-:Y:S01]  /*2a40*/  SHF.R.S32.HI R33, RZ, 0x1f, R35 ;  /* 0x0000001fff217819 */ /* 0x000fe20000011423 */
[-C--:B------:R-:W-:Y:S01]  /*2a50*/  IMAD R3, R125, R35.reuse, RZ ;  /* 0x000000237d037224 */ /* 0x080fe200078e02ff */
[----:B------:R-:W1:Y:S01]  /*2a60*/  LDC R117, c[0x0][0x3d4] ;  /* 0x0000f500ff757b82 */ /* 0x000e620000000800 */
[----:B------:R-:W-:Y:S01]  /*2a70*/  IMAD.WIDE.U32 R130, R94, R35, RZ ;  /* 0x000000235e827225 */ /* 0x000fe200078e00ff */
[----:B------:R-:W-:Y:S03]  /*2a80*/  BSSY B0, `(.L_x_1332) ;  /* 0x00007e2000007945 */ /* 0x000fe60003800000 */
[----:B------:R-:W-:Y:S01]  /*2a90*/  IMAD R3, R33, R94, R3 ;  /* 0x0000005e21037224 */ /* 0x000fe200078e0203 */
[----:B------:R-:W-:Y:S01]  /*2aa0*/  IADD3 R5, P5, R88, R130, RZ ;  /* 0x0000008258057210 */ /* 0x000fe20007fbe0ff */
[----:B------:R-:W-:-:S02]  /*2ab0*/  IMAD R43, R43, 0x2, R116 ;  /* 0x000000022b2b7824 */ /* 0x000fc400078e0274 */
[----:B------:R-:W-:Y:S01]  /*2ac0*/  IMAD.IADD R84, R131, 0x1, R3 ;  /* 0x0000000183547824 */ /* 0x000fe200078e0203 */
[----:B------:R-:W-:-:S03]  /*2ad0*/  IADD3 R3, P1, P4, R88, R130, R133 ;  /* 0x0000008258037210 */ /* 0x000fc60007c3e085 */
[----:B------:R-:W-:Y:S01]  /*2ae0*/  IMAD.X R24, R84, 0x1, R31, P5 ;  /* 0x0000000154187824 */ /* 0x000fe200028e061f */
[----:B------:R-:W-:Y:S02]  /*2af0*/  IADD3.X R4, R31, R84, R132, P1, P4 ;  /* 0x000000541f047210 */ /* 0x000fe40000fe8484 */
[----:B------:R-:W-:Y:S02]  /*2b00*/  ISETP.GT.AND P1, PT, R35, R124, PT ;  /* 0x0000007c2300720c */ /* 0x000fe40003f24270 */
[-C--:B0-----:R-:W-:Y:S02]  /*2b10*/  LEA R44, P0, R5, R120.reuse, 0x1 ;  /* 0x00000078052c7211 */ /* 0x081fe400078008ff */
[----:B------:R-:W-:Y:S02]  /*2b20*/  LEA R40, P5, R3, R120, 0x1 ;  /* 0x0000007803287211 */ /* 0x000fe400078a08ff */
[----:B------:R-:W-:Y:S01]  /*2b30*/  LEA.HI.X R45, R5, R121, R24, 0x1, P0 ;  /* 0x00000079052d7211 */ /* 0x000fe200000f0c18 */
[----:B------:R-:W-:Y:S01]  /*2b40*/  IMAD.MOV.U32 R24, RZ, RZ, R35 ;  /* 0x000000ffff187224 */ /* 0x000fe200078e0023 */
[----:B-1----:R-:W-:-:S02]  /*2b50*/  ISETP.GE.AND P0, PT, R117, 0x1, PT ;  /* 0x000000017500780c */ /* 0x002fc40003f06270 */
[----:B------:R-:W-:Y:S01]  /*2b60*/  LEA.HI.X R41, R3, R121, R4, 0x1, P5 ;  /* 0x0000007903297211 */ /* 0x000fe200028f0c04 */
[----:B------:R-:W-:-:S04]  /*2b70*/  IMAD R3, R19, 0x4800, R136 ;  /* 0x0000480013037824 */ /* 0x000fc800078e0288 */
[----:B------:R-:W-:Y:S01]  /*2b80*/  IMAD R42, R3, 0x2, R116 ;  /* 0x00000002032a7824 */ /* 0x000fe200078e0274 */
[----:B--2---:R-:W-:-:S04]  /*2b90*/  LOP3.LUT R32, R32, 0xfffffffd, RZ, 0xc0, !PT ;  /* 0xfffffffd20207812 */ /* 0x004fc800078ec0ff */
[----:B------:R-:W-:-:S05]  /*2ba0*/  @P1 LOP3.LUT R32, R32, 0x2, RZ, 0xfc, !PT ;  /* 0x0000000220201812 */ /* 0x000fca00078efcff */
[----:B------:R0:W-:Y:S01]  /*2bb0*/  STL [R1+0x8], R32 ;  /* 0x0000082001007387 */ /* 0x0001e20000100800 */
[----:B------:R-:W-:Y:S05]  /*2bc0*/  @!P0 BRA `(.L_x_1333) ;  /* 0x0000007800508947 */ /* 0x000fea0003800000 */
[----:B------:R-:W-:Y:S01]  /*2bd0*/  ULDC.U8 UR4, c[0x0][0x3f0] ;  /* 0x0000fc0000047ab9 */ /* 0x000fe20000000000 */
[-C--:B------:R-:W-:Y:S01]  /*2be0*/  IMAD R3, R126, R35.reuse, RZ ;  /* 0x000000237e037224 */ /* 0x080fe200078e02ff */
[----:B------:R-:W-:Y:S01]  /*2bf0*/  ISETP.NE.AND P0, PT, RZ, UR4, PT ;  /* 0x00000004ff007c0c */ /* 0x000fe2000bf05270 */
[-C--:B------:R-:W-:Y:S02]  /*2c00*/  IMAD R5, R127, R35.reuse, RZ ;  /* 0x000000237f057224 */ /* 0x080fe400078e02ff */
[C---:B------:R-:W-:Y:S02]  /*2c10*/  IMAD R3, R33.reuse, R106, R3 ;  /* 0x0000006a21037224 */ /* 0x040fe400078e0203 */
[----:B------:R-:W-:Y:S02]  /*2c20*/  IMAD R33, R33, R100, R5 ;  /* 0x0000006421217224 */ /* 0x000fe400078e0205 */
[----:B------:R-:W-:Y:S02]  /*2c30*/  IMAD R5, R24, -0x60, R2 ;  /* 0xffffffa018057824 */ /* 0x000fe400078e0202 */
[----:B------:R-:W-:-:S03]  /*2c40*/  IMAD.WIDE.U32 R82, R106, R35, RZ ;  /* 0x000000236a527225 */ /* 0x000fc600078e00ff */
[----:B------:R-:W-:Y:S01]  /*2c50*/  VIMNMX R5, R5, 0x60, PT ;  /* 0x0000006005057848 */ /* 0x000fe20003fe0100 */
        /* <DEDUP_REMOVED lines=27> */
[----:B0-----:R-:W-:Y:S01]  /*2e10*/  LEA R32, P4, R33, UR4, 0x1 ;  /* 0x0000000421207c11 */ /* 0x001fe2000f8808ff */
[----:B------:R-:W-:Y:S01]  /*2e20*/  IMAD.X R46, R4, 0x1, R26, P1 ;  /* 0x00000001042e7824 */ /* 0x000fe200008e061a */
[----:B------:R-:W-:Y:S02]  /*2e30*/  ISETP.GE.AND P1, PT, R16, R117, PT ;  /* 0x000000751000720c */ /* 0x000fe40003f26270 */
[----:B------:R-:W-:-:S02]  /*2e40*/  CS2R R86, SRZ ;  /* 0x0000000000567805 */ /* 0x000fc4000001ff00 */
[----:B------:R-:W-:Y:S02]  /*2e50*/  LEA.HI.X R33, R33, UR5, R34, 0x1, P4 ;  /* 0x0000000521217c11 */ /* 0x000fe4000a0f0c22 */
[----:B------:R-:W-:Y:S02]  /*2e60*/  CS2R R130, SRZ ;  /* 0x0000000000827805 */ /* 0x000fe4000001ff00 */
[C---:B------:R-:W-:Y:S02]  /*2e70*/  LEA R34, P4, R35.reuse, UR6, 0x1 ;  /* 0x0000000623227c11 */ /* 0x040fe4000f8808ff */
[----:B------:R-:W-:Y:S01]  /*2e80*/  CS2R R120, SRZ ;  /* 0x0000000000787805 */ /* 0x000fe2000001ff00 */
[----:B------:R-:W-:Y:S01]  /*2e90*/  ULDC.64 UR8, c[0x0][0x208] ;  /* 0x0000820000087ab9 */ /* 0x000fe20000000a00 */
[----:B------:R-:W-:Y:S01]  /*2ea0*/  LEA.HI.X R35, R35, UR7, R46, 0x1, P4 ;  /* 0x0000000723237c11 */ /* 0x000fe2000a0f0c2e */
[----:B------:R-:W-:Y:S01]  /*2eb0*/  VIADD R46, R16, 0x30 ;  /* 0x00000030102e7836 */ /* 0x000fe20000000000 */
        /* <DEDUP_REMOVED lines=28> */
.L_x_1336:
[----:B------:R-:W-:Y:S05]  /*3080*/  BSYNC B1 ;  /* 0x0000000000017941 */ /* 0x000fea0003800000 */
.L_x_1335:
        /* <DEDUP_REMOVED lines=20> */
[----:B-1----:R-:W-:Y:S02]  /*31d0*/  IADD3.X R33, R21, R3, R28, P1, P5 ;  /* 0x0000000315217210 */ /* 0x002fe40000fea41c */
[----:B------:R-:W-:Y:S02]  /*31e0*/  CS2R R64, SRZ ;  /* 0x0000000000407805 */ /* 0x000fe4000001ff00 */
[----:B------:R-:W-:Y:S01]  /*31f0*/  IADD3 R80, P1, P5, R96, R80, R29 ;  /* 0x0000005060507210 */ /* 0x000fe20007d3e01d */
[----:B------:R-:W-:-:S03]  /*3200*/  ULDC.64 UR8, c[0x0][0x208] ;  /* 0x0000820000087ab9 */ /* 0x000fc60000000a00 */
[----:B------:R-:W-:Y:S01]  /*3210*/  IADD3.X R3, R26, R4, R30, P1, P5 ;  /* 0x000000041a037210 */ /* 0x000fe20000fea41e */
[----:B------:R-:W-:Y:S01]  /*3220*/  VIADD R4, R16, 0x10 ;  /* 0x0000001010047836 */ /* 0x000fe20000000000 */
[----:B0-----:R-:W-:-:S04]  /*3230*/  LEA R32, P1, R82, UR4, 0x1 ;  /* 0x0000000452207c11 */ /* 0x001fc8000f8208ff */
[----:B------:R-:W-:Y:S02]  /*3240*/  LEA.HI.X R33, R82, UR5, R33, 0x1, P1 ;  /* 0x0000000552217c11 */ /* 0x000fe400088f0c21 */
[----:B------:R-:W-:-:S04]  /*3250*/  LEA R34, P1, R80, UR6, 0x1 ;  /* 0x0000000650227c11 */ /* 0x000fc8000f8208ff */
[----:B------:R-:W-:Y:S02]  /*3260*/  LEA.HI.X R35, R80, UR7, R3, 0x1, P1 ;  /* 0x0000000750237c11 */ /* 0x000fe400088f0c03 */
        /* <DEDUP_REMOVED lines=32> */
.L_x_1338:
[----:B------:R-:W-:Y:S05]  /*3470*/  BSYNC B1 ;  /* 0x0000000000017941 */ /* 0x000fea0003800000 */
.L_x_1337:
[----:B------:R-:W-:Y:S01]  /*3480*/  IMAD.MOV.U32 R3, RZ, RZ, R70 ;  /* 0x000000ffff037224 */ /* 0x000fe200078e0046 */
[----:B------:R-:W-:Y:S01]  /*3490*/  PRMT R205, R134, 0x7610, R205 ;  /* 0x0000761086cd7816 */ /* 0x000fe200000000cd */
[----:B------:R-:W-:Y:S01]  /*34a0*/  IMAD.MOV.U32 R4, RZ, RZ, R71 ;  /* 0x000000ffff047224 */ /* 0x000fe200078e0047 */
[----:B------:R-:W-:Y:S01]  /*34b0*/  PRMT R206, R135, 0x7610, R206 ;  /* 0x0000761087ce7816 */ /* 0x000fe200000000ce */
[----:B012---:R-:W-:Y:S01]  /*34c0*/  IMAD.MOV.U32 R32, RZ, RZ, R74 ;  /* 0x000000ffff207224 */ /* 0x007fe200078e004a */
        /* <DEDUP_REMOVED lines=52> */
[----:B------:R-:W-:Y:S01]  /*3810*/  ULOP3.LUT UR4, UR60, 0x1, URZ, 0xfc, !UPT ;  /* 0x000000013c047892 */ /* 0x000fe2000f8efc3f */
        /* <DEDUP_REMOVED lines=9> */
[----:B------:R-:W-:Y:S01]  /*38b0*/  UISETP.NE.AND UP0, UPT, UR4, 0x3, UPT ;  /* 0x000000030400788c */ /* 0x000fe2000bf05270 */
        /* <DEDUP_REMOVED lines=8> */
[----:B------:R-:W-:-:S02]  /*3940*/  PLOP3.LUT P1, PT, PT, PT, UP0, 0x80, 0x0 ;  /* 0x000000000000781c */ /* 0x000fc40003f2f008 */
        /* <DEDUP_REMOVED lines=22> */
.L_x_1339:
[----:B------:R-:W-:Y:S01]  /*3ab0*/  IMAD R4, R19, 0x8, R18 ;  /* 0x0000000813047824 */ /* 0x000fe200078e0212 */
[----:B------:R-:W-:Y:S01]  /*3ac0*/  SHF.L.U32 R3, R167, 0x1f, RZ ;  /* 0x0000001fa7037819 */ /* 0x000fe200000006ff */
[----:B------:R-:W-:Y:S03]  /*3ad0*/  BSSY B1, `(.L_x_1340) ;  /* 0x0000003000017945 */ /* 0x000fe60003800000 */
[----:B------:R-:W0:Y:S02]  /*3ae0*/  SYNCS.PHASECHK.TRANS64.TRYWAIT P5, [R4+URZ+0x2a890], R3 ;  /* 0x02a89003040075a7 */ /* 0x000e2400080a017f */
[----:B0-----:R-:W-:Y:S05]  /*3af0*/  @!P5 BRA `(.L_x_1341) ;  /* 0x000002380074d947 */ /* 0x001fea0003800000 */
.L_x_1738:
[----:B------:R-:W-:Y:S05]  /*3b00*/  BSYNC B1 ;  /* 0x0000000000017941 */ /* 0x000fea0003800000 */
.L_x_1340:
        /* <DEDUP_REMOVED lines=9> */
[----:B------:R-:W-:Y:S01]  /*3ba0*/  SHF.R.U64 R210, R130, 0x10, R131 ;  /* 0x0000001082d27819 */ /* 0x000fe20000001283 */
[----:B--2---:R-:W-:Y:S01]  /*3bb0*/  IMAD.U32 R212, R35, 0x10000, RZ ;  /* 0x0001000023d47824 */ /* 0x004fe200078e00ff */
[--C-:B------:R-:W-:Y:S02]  /*3bc0*/  SHF.R.U64 R211, R128, 0x10, R129.reuse ;  /* 0x0000001080d37819 */ /* 0x100fe40000001281 */
[----:B------:R-:W-:Y:S01]  /*3bd0*/  SHF.R.U32.HI R213, RZ, 0x10, R129 ;  /* 0x00000010ffd57819 */ /* 0x000fe20000011681 */
[----:B------:R-:W-:Y:S01]  /*3be0*/  IMAD.U32 R129, R34, 0x10000, RZ ;  /* 0x0001000022817824 */ /* 0x000fe200078e00ff */
[----:B------:R-:W-:Y:S02]  /*3bf0*/  SHF.R.U32.HI R131, RZ, 0x10, R131 ;  /* 0x00000010ff837819 */ /* 0x000fe40000011683 */
[----:B------:R-:W-:Y:S02]  /*3c00*/  PRMT R210, R81, 0x5432, R210 ;  /* 0x0000543251d27816 */ /* 0x000fe400000000d2 */
[----:B------:R-:W-:-:S02]  /*3c10*/  PRMT R211, R215, 0x5410, R211 ;  /* 0x00005410d7d37816 */ /* 0x000fc400000000d3 */
[----:B------:R-:W-:Y:S02]  /*3c20*/  PRMT R130, R214, 0x5410, R213 ;  /* 0x00005410d6827816 */ /* 0x000fe400000000d5 */
[----:B------:R-:W-:Y:S02]  /*3c30*/  PRMT R131, R216, 0x5410, R131 ;  /* 0x00005410d8837816 */ /* 0x000fe40000000083 */
[----:B------:R-:W-:Y:S01]  /*3c40*/  LOP3.LUT R217, R33, 0xffff0000, RZ, 0xc0, !PT ;  /* 0xffff000021d97812 */ /* 0x000fe200078ec0ff */
[----:B------:R-:W-:Y:S01]  /*3c50*/  IMAD.U32 R215, R130, 0x10000, RZ ;  /* 0x0001000082d77824 */ /* 0x000fe200078e00ff */
[C---:B------:R-:W-:Y:S01]  /*3c60*/  LOP3.LUT R214, R210.reuse, 0xffff0000, RZ, 0xc0, !PT ;  /* 0xffff0000d2d67812 */ /* 0x040fe200078ec0ff */
[----:B------:R-:W-:Y:S01]  /*3c70*/  IMAD.U32 R213, R131, 0x10000, RZ ;  /* 0x0001000083d57824 */ /* 0x000fe200078e00ff */
[----:B------:R-:W-:Y:S01]  /*3c80*/  LOP3.LUT R216, R211, 0xffff0000, RZ, 0xc0, !PT ;  /* 0xffff0000d3d87812 */ /* 0x000fe200078ec0ff */
[----:B------:R-:W-:Y:S01]  /*3c90*/  IMAD.U32 R210, R210, 0x10000, RZ ;  /* 0x00010000d2d27824 */ /* 0x000fe200078e00ff */
[----:B------:R-:W-:Y:S01]  /*3ca0*/  LOP3.LUT R34, R34, 0xffff0000, RZ, 0xc0, !PT ;  /* 0xffff000022227812 */ /* 0x000fe200078ec0ff */
[----:B------:R-:W-:Y:S01]  /*3cb0*/  FMUL.FTZ R218, R217, R214 ;  /* 0x000000d6d9da7220 */ /* 0x000fe20000410000 */
        /* <DEDUP_REMOVED lines=27> */
.L_x_1347:
[----:B------:R-:W-:Y:S05]  /*3e70*/  BSYNC B3 ;  /* 0x0000000000037941 */ /* 0x000fea0003800000 */
.L_x_1346:
[----:B------:R-:W-:Y:S02]  /*3e80*/  ULDC.64 UR4, c[0x0][0x208] ;  /* 0x0000820000047ab9 */ /* 0x000fe40000000a00 */
[----:B--2---:R1:W-:Y:S03]  /*3e90*/  STG.E.128 desc[UR4][R44.64], R32 ;  /* 0x000000202c007986 */ /* 0x0043e6000c101d04 */
.L_x_1345:
[----:B------:R-:W-:Y:S05]  /*3ea0*/  BSYNC B2 ;  /* 0x0000000000027941 */ /* 0x000fea0003800000 */
.L_x_1344:
        /* <DEDUP_REMOVED lines=53> */
.L_x_1351:
[----:B------:R-:W-:Y:S05]  /*4200*/  BSYNC B3 ;  /* 0x0000000000037941 */ /* 0x000fea0003800000 */
.L_x_1350:
[----:B------:R-:W-:Y:S02]  /*4210*/  ULDC.64 UR4, c[0x0][0x208] ;  /* 0x0000820000047ab9 */ /* 0x000fe40000000a00 */
[----:B--2---:R2:W-:Y:S03]  /*4220*/  STG.E.128 desc[UR4][R44.64+0x40], R32 ;  /* 0x000040202c007986 */ /* 0x0045e6000c101d04 */
.L_x_1349:
[----:B------:R-:W-:Y:S05]  /*4230*/  BSYNC B2 ;  /* 0x0000000000027941 */ /* 0x000fea0003800000 */
.L_x_1348:
        /* <DEDUP_REMOVED lines=14> */
[----:B------:R-:W-:Y:S01]  /*4320*/  PRMT R231, R231, 0x5410, R84 ;  /* 0x00005410e7e77816 */ /* 0x000fe20000000054 */
[----:B------:R-:W-:Y:S01]  /*4330*/  IMAD.U32 R84, R32, 0x10000, RZ ;  /* 0x0001000020547824 */ /* 0x000fe200078e00ff */
        /* <DEDUP_REMOVED lines=12> */
[C---:B------:R-:W-:Y:S01]  /*4400*/  FMUL.FTZ R130, R34.reuse, R85 ;  /* 0x0000005522827220 */ /* 0x040fe20000410000 */
[----:B------:R-:W-:Y:S01]  /*4410*/  LOP3.LUT R78, R35, 0xffff0000, RZ, 0xc0, !PT ;  /* 0xffff0000234e7812 */ /* 0x000fe200078ec0ff */
[-C--:B------:R-:W-:Y:S01]  /*4420*/  FMUL.FTZ R33, R33, R87.reuse ;  /* 0x0000005721217220 */ /* 0x080fe20000410000 */
[----:B------:R-:W-:Y:S01]  /*4430*/  FMUL.FTZ R34, R34, R86 ;  /* 0x0000005622227220 */ /* 0x000fe20000410000 */
[----:B------:R-:W-:Y:S01]  /*4440*/  LOP3.LUT R232, R232, 0xffff0000, RZ, 0xc0, !PT ;  /* 0xffff0000e8e87812 */ /* 0x000fe200078ec0ff */
[----:B------:R-:W-:Y:S01]  /*4450*/  IMAD.U32 R225, R225, 0x10000, RZ ;  /* 0x00010000e1e17824 */ /* 0x000fe200078e00ff */
[----:B------:R-:W-:Y:S01]  /*4460*/  LOP3.LUT R226, R226, 0xffff0000, RZ, 0xc0, !PT ;  /* 0xffff0000e2e27812 */ /* 0x000fe200078ec0ff */
[C---:B------:R-:W-:Y:S01]  /*4470*/  FFMA.FTZ R121, R120.reuse, R87, -R121 ;  /* 0x0000005778797223 */ /* 0x040fe20000010879 */
[----:B------:R-:W-:Y:S01]  /*4480*/  FFMA.FTZ R120, R120, R128, R33 ;  /* 0x0000008078787223 */ /* 0x000fe20000010021 */
[C---:B------:R-:W-:Y:S01]  /*4490*/  FFMA.FTZ R130, R79.reuse, R86, -R130 ;  /* 0x000000564f827223 */ /* 0x040fe20000010882 */
[----:B------:R-:W-:Y:S01]  /*44a0*/  FFMA.FTZ R79, R79, R85, R34 ;  /* 0x000000554f4f7223 */ /* 0x000fe20000010022 */
[----:B------:R-:W-:Y:S01]  /*44b0*/  FMUL.FTZ R33, R32, R231 ;  /* 0x000000e720217220 */ /* 0x000fe20000410000 */
[----:B------:R-:W-:-:S02]  /*44c0*/  IMAD.U32 R35, R35, 0x10000, RZ ;  /* 0x0001000023237824 */ /* 0x000fc400078e00ff */
[C---:B------:R-:W-:Y:S01]  /*44d0*/  FMUL.FTZ R34, R78.reuse, R232 ;  /* 0x000000e84e227220 */ /* 0x040fe20000410000 */
[-C--:B------:R-:W-:Y:S01]  /*44e0*/  FMUL.FTZ R85, R78, R226.reuse ;  /* 0x000000e24e557220 */ /* 0x080fe20000410000 */
[-C--:B------:R-:W-:Y:S01]  /*44f0*/  FMUL.FTZ R32, R32, R225.reuse ;  /* 0x000000e120207220 */ /* 0x080fe20000410000 */
[C---:B------:R-:W-:Y:S01]  /*4500*/  FFMA.FTZ R33, R84.reuse, R225, -R33 ;  /* 0x000000e154217223 */ /* 0x040fe20000010821 */
[C---:B------:R-:W-:Y:S01]  /*4510*/  FFMA.FTZ R34, R35.reuse, R226, -R34 ;  /* 0x000000e223227223 */ /* 0x040fe20000010822 */
[----:B------:R-:W-:Y:S01]  /*4520*/  FFMA.FTZ R85, R35, R232, R85 ;  /* 0x000000e823557223 */ /* 0x000fe20000010055 */
[----:B------:R-:W-:Y:S01]  /*4530*/  FFMA.FTZ R32, R84, R231, R32 ;  /* 0x000000e754207223 */ /* 0x000fe20000010020 */
[----:B------:R-:W-:-:S03]  /*4540*/  F2FP.BF16.F32.PACK_AB R120, R120, R121 ;  /* 0x000000797878723e */ /* 0x000fc600000010ff */
[----:B------:R-:W-:Y:S02]  /*4550*/  F2FP.BF16.F32.PACK_AB R35, R85, R34 ;  /* 0x000000225523723e */ /* 0x000fe400000010ff */
[----:B------:R-:W-:Y:S01]  /*4560*/  F2FP.BF16.F32.PACK_AB R32, R32, R33 ;  /* 0x000000212020723e */ /* 0x000fe200000010ff */
[----:B------:R-:W-:Y:S01]  /*4570*/  IMAD.MOV.U32 R33, RZ, RZ, R120 ;  /* 0x000000ffff217224 */ /* 0x000fe200078e0078 */
[----:B------:R-:W-:-:S07]  /*4580*/  F2FP.BF16.F32.PACK_AB R34, R79, R130 ;  /* 0x000000824f22723e */ /* 0x000fce00000010ff */
.L_x_1355:
[----:B------:R-:W-:Y:S05]  /*4590*/  BSYNC B3 ;  /* 0x0000000000037941 */ /* 0x000fea0003800000 */
.L_x_1354:
[----:B------:R-:W-:Y:S02]  /*45a0*/  ULDC.64 UR4, c[0x0][0x208] ;  /* 0x0000820000047ab9 */ /* 0x000fe40000000a00 */
[----:B--2---:R3:W-:Y:S03]  /*45b0*/  STG.E.128 desc[UR4][R44.64+0x80], R32 ;  /* 0x000080202c007986 */ /* 0x0047e6000c101d04 */
.L_x_1353:
[----:B------:R-:W-:Y:S05]  /*45c0*/  BSYNC B2 ;  /* 0x0000000000027941 */ /* 0x000fea0003800000 */
.L_x_1352:
        /* <DEDUP_REMOVED lines=9> */
[----:B------:R-:W-:Y:S01]  /*4660*/  SHF.R.U64 R78, R74, 0x10, R75 ;  /* 0x000000104a4e7819 */ /* 0x000fe2000000124b */
[----:B--2---:R-:W-:Y:S01]  /*4670*/  IMAD.U32 R74, R34, 0x10000, RZ ;  /* 0x00010000224a7824 */ /* 0x004fe200078e00ff */
[----:B------:R-:W-:Y:S02]  /*4680*/  SHF.R.U32.HI R77, RZ, 0x10, R77 ;  /* 0x00000010ff4d7819 */ /* 0x000fe4000001164d */
[----:B------:R-:W-:Y:S02]  /*4690*/  PRMT R229, R229, 0x5410, R76 ;  /* 0x00005410e5e57816 */ /* 0x000fe4000000004c */
[----:B------:R-:W-:Y:S02]  /*46a0*/  PRMT R223, R223, 0x5410, R78 ;  /* 0x00005410dfdf7816 */ /* 0x000fe4000000004e */
[----:B------:R-:W-:-:S02]  /*46b0*/  SHF.R.U32.HI R79, RZ, 0x10, R75 ;  /* 0x00000010ff4f7819 */ /* 0x000fc4000001164b */
[----:B------:R-:W-:Y:S02]  /*46c0*/  PRMT R230, R230, 0x5410, R77 ;  /* 0x00005410e6e67816 */ /* 0x000fe4000000004d */
[----:B------:R-:W-:Y:S02]  /*46d0*/  LOP3.LUT R77, R33, 0xffff0000, RZ, 0xc0, !PT ;  /* 0xffff0000214d7812 */ /* 0x000fe400078ec0ff */
[----:B------:R-:W-:Y:S01]  /*46e0*/  LOP3.LUT R86, R229, 0xffff0000, RZ, 0xc0, !PT ;  /* 0xffff0000e5567812 */ /* 0x000fe200078ec0ff */
[----:B------:R-:W-:Y:S01]  /*46f0*/  IMAD.U32 R76, R230, 0x10000, RZ ;  /* 0x00010000e64c7824 */ /* 0x000fe200078e00ff */
[----:B------:R-:W-:Y:S02]  /*4700*/  LOP3.LUT R78, R223, 0xffff0000, RZ, 0xc0, !PT ;  /* 0xffff0000df4e7812 */ /* 0x000fe400078ec0ff */
[----:B------:R-:W-:Y:S01]  /*4710*/  PRMT R224, R224, 0x5410, R79 ;  /* 0x00005410e0e07816 */ /* 0x000fe2000000004f */
[----:B------:R-:W-:Y:S01]  /*4720*/  IMAD.U32 R79, R33, 0x10000, RZ ;  /* 0x00010000214f7824 */ /* 0x000fe200078e00ff */
[----:B------:R-:W-:Y:S01]  /*4730*/  LOP3.LUT R75, R34, 0xffff0000, RZ, 0xc0, !PT ;  /* 0xffff0000224b7812 */ /* 0x000fe200078ec0ff */
[C---:B------:R-:W-:Y:S01]  /*4740*/  FMUL.FTZ R120, R77.reuse, R86 ;  /* 0x000000564d787220 */ /* 0x040fe20000410000 */
[----:B------:R-:W-:Y:S01]  /*4750*/  FMUL.FTZ R85, R77, R78 ;  /* 0x0000004e4d557220 */ /* 0x000fe20000410000 */
[----:B------:R-:W-:Y:S01]  /*4760*/  IMAD.U32 R84, R224, 0x10000, RZ ;  /* 0x00010000e0547824 */ /* 0x000fe200078e00ff */
[C---:B------:R-:W-:Y:S01]  /*4770*/  LOP3.LUT R77, R32.reuse, 0xffff0000, RZ, 0xc0, !PT ;  /* 0xffff0000204d7812 */ /* 0x040fe200078ec0ff */
[----:B------:R-:W-:-:S02]  /*4780*/  IMAD.U32 R33, R32, 0x10000, RZ ;  /* 0x0001000020217824 */ /* 0x000fc400078e00ff */
[----:B------:R-:W-:Y:S01]  /*4790*/  FMUL.FTZ R87, R75, R76 ;  /* 0x0000004c4b577220 */ /* 0x000fe20000410000 */
[C---:B------:R-:W-:Y:S01]  /*47a0*/  FFMA.FTZ R32, R79.reuse, R78, -R120 ;  /* 0x0000004e4f207223 */ /* 0x040fe20000010878 */
[----:B------:R-:W-:Y:S01]  /*47b0*/  FFMA.FTZ R79, R79, R86, R85 ;  /* 0x000000564f4f7223 */ /* 0x000fe20000010055 */
[----:B------:R-:W-:Y:S01]  /*47c0*/  LOP3.LUT R34, R35, 0xffff0000, RZ, 0xc0, !PT ;  /* 0xffff000023227812 */ /* 0x000fe200078ec0ff */
[-C--:B------:R-:W-:Y:S01]  /*47d0*/  FMUL.FTZ R85, R75, R84.reuse ;  /* 0x000000544b557220 */ /* 0x080fe20000410000 */
[----:B------:R-:W-:Y:S01]  /*47e0*/  LOP3.LUT R230, R230, 0xffff0000, RZ, 0xc0, !PT ;  /* 0xffff0000e6e67812 */ /* 0x000fe200078ec0ff */
[----:B------:R-:W-:Y:S01]  /*47f0*/  FFMA.FTZ R75, R74, R84, -R87 ;  /* 0x000000544a4b7223 */ /* 0x000fe20000010857 */
[----:B------:R-:W-:Y:S01]  /*4800*/  LOP3.LUT R224, R224, 0xffff0000, RZ, 0xc0, !PT ;  /* 0xffff0000e0e07812 */ /* 0x000fe200078ec0ff */
[----:B------:R-:W-:Y:S02]  /*4810*/  IMAD.U32 R84, R229, 0x10000, RZ ;  /* 0x00010000e5547824 */ /* 0x000fe400078e00ff */
[----:B------:R-:W-:Y:S01]  /*4820*/  FFMA.FTZ R74, R74, R76, R85 ;  /* 0x0000004c4a4a7223 */ /* 0x000fe20000010055 */
[----:B------:R-:W-:-:S02]  /*4830*/  IMAD.U32 R78, R223, 0x10000, RZ ;  /* 0x00010000df4e7824 */ /* 0x000fc400078e00ff */
[C---:B------:R-:W-:Y:S01]  /*4840*/  FMUL.FTZ R76, R34.reuse, R230 ;  /* 0x000000e6224c7220 */ /* 0x040fe20000410000 */
[----:B------:R-:W-:Y:S01]  /*4850*/  FMUL.FTZ R85, R34, R224 ;  /* 0x000000e022557220 */ /* 0x000fe20000410000 */
[C---:B------:R-:W-:Y:S01]  /*4860*/  FMUL.FTZ R34, R77.reuse, R84 ;  /* 0x000000544d227220 */ /* 0x040fe20000410000 */
[-C--:B------:R-:W-:Y:S01]  /*4870*/  FMUL.FTZ R77, R77, R78.reuse ;  /* 0x0000004e4d4d7220 */ /* 0x080fe20000410000 */
[----:B------:R-:W-:Y:S01]  /*4880*/  IMAD.U32 R35, R35, 0x10000, RZ ;  /* 0x0001000023237824 */ /* 0x000fe200078e00ff */
[----:B------:R-:W-:Y:S01]  /*4890*/  F2FP.BF16.F32.PACK_AB R74, R74, R75 ;  /* 0x0000004b4a4a723e */ /* 0x000fe200000010ff */
[C---:B------:R-:W-:Y:S01]  /*48a0*/  FFMA.FTZ R34, R33.reuse, R78, -R34 ;  /* 0x0000004e21227223 */ /* 0x040fe20000010822 */
[----:B------:R-:W-:Y:S01]  /*48b0*/  FFMA.FTZ R77, R33, R84, R77 ;  /* 0x00000054214d7223 */ /* 0x000fe2000001004d */
[C---:B------:R-:W-:Y:S01]  /*48c0*/  FFMA.FTZ R76, R35.reuse, R224, -R76 ;  /* 0x000000e0234c7223 */ /* 0x040fe2000001084c */
[----:B------:R-:W-:Y:S01]  /*48d0*/  FFMA.FTZ R85, R35, R230, R85 ;  /* 0x000000e623557223 */ /* 0x000fe20000010055 */
[----:B------:R-:W-:-:S02]  /*48e0*/  F2FP.BF16.F32.PACK_AB R33, R79, R32 ;  /* 0x000000204f21723e */ /* 0x000fc400000010ff */
[----:B------:R-:W-:Y:S01]  /*48f0*/  F2FP.BF16.F32.PACK_AB R32, R77, R34 ;  /* 0x000000224d20723e */ /* 0x000fe200000010ff */
[----:B------:R-:W-:Y:S01]  /*4900*/  IMAD.MOV.U32 R34, RZ, RZ, R74 ;  /* 0x000000ffff227224 */ /* 0x000fe200078e004a */
[----:B------:R-:W-:-:S07]  /*4910*/  F2FP.BF16.F32.PACK_AB R35, R85, R76 ;  /* 0x0000004c5523723e */ /* 0x000fce00000010ff */
.L_x_1359:
[----:B------:R-:W-:Y:S05]  /*4920*/  BSYNC B3 ;  /* 0x0000000000037941 */ /* 0x000fea0003800000 */
.L_x_1358:
[----:B------:R-:W-:Y:S02]  /*4930*/  ULDC.64 UR4, c[0x0][0x208] ;  /* 0x0000820000047ab9 */ /* 0x000fe40000000a00 */
[----:B--2---:R4:W-:Y:S03]  /*4940*/  STG.E.128 desc[UR4][R44.64+0xc0], R32 ;  /* 0x0000c0202c007986 */ /* 0x0049e6000c101d04 */
.L_x_1357:
[----:B------:R-:W-:Y:S05]  /*4950*/  BSYNC B2 ;  /* 0x0000000000027941 */ /* 0x000fea0003800000 */
.L_x_1356:
        /* <DEDUP_REMOVED lines=12> */
[----:B------:R-:W-:Y:S02]  /*4a20*/  SHF.R.U32.HI R71, RZ, 0x10, R73 ;  /* 0x00000010ff477819 */ /* 0x000fe40000011649 */
        /* <DEDUP_REMOVED lines=18> */
[----:B------:R-:W-:Y:S01]  /*4b50*/  IMAD.U32 R221, R221, 0x10000, RZ ;  /* 0x00010000dddd7824 */ /* 0x000fe200078e00ff */
[----:B------:R-:W-:Y:S01]  /*4b60*/  LOP3.LUT R32, R32, 0xffff0000, RZ, 0xc0, !PT ;  /* 0xffff000020207812 */ /* 0x000fe200078ec0ff */
[----:B------:R-:W-:Y:S01]  /*4b70*/  FMUL.FTZ R73, R73, R75 ;  /* 0x0000004b49497220 */ /* 0x000fe20000410000 */
[----:B------:R-:W-:-:S02]  /*4b80*/  IMAD.U32 R209, R209, 0x10000, RZ ;  /* 0x00010000d1d17824 */ /* 0x000fc400078e00ff */
[C---:B------:R-:W-:Y:S01]  /*4b90*/  FFMA.FTZ R78, R71.reuse, R74, -R78 ;  /* 0x0000004a474e7223 */ /* 0x040fe2000001084e */
[----:B------:R-:W-:Y:S01]  /*4ba0*/  FFMA.FTZ R79, R71, R76, R79 ;  /* 0x0000004c474f7223 */ /* 0x000fe2000001004f */
[C---:B------:R-:W-:Y:S01]  /*4bb0*/  FMUL.FTZ R72, R34.reuse, R222 ;  /* 0x000000de22487220 */ /* 0x040fe20000410000 */
[----:B------:R-:W-:Y:S01]  /*4bc0*/  FMUL.FTZ R71, R34, R219 ;  /* 0x000000db22477220 */ /* 0x000fe20000410000 */
[----:B------:R-:W-:Y:S01]  /*4bd0*/  FFMA.FTZ R85, R70, R75, -R85 ;  /* 0x0000004b46557223 */ /* 0x000fe20000010855 */
[----:B------:R-:W-:Y:S01]  /*4be0*/  FMUL.FTZ R34, R32, R221 ;  /* 0x000000dd20227220 */ /* 0x000fe20000410000 */
[----:B------:R-:W-:Y:S01]  /*4bf0*/  FFMA.FTZ R70, R70, R77, R73 ;  /* 0x0000004d46467223 */ /* 0x000fe20000010049 */
[-C--:B------:R-:W-:Y:S01]  /*4c00*/  FMUL.FTZ R32, R32, R209.reuse ;  /* 0x000000d120207220 */ /* 0x080fe20000410000 */
[----:B------:R-:W-:Y:S02]  /*4c10*/  IMAD.U32 R35, R35, 0x10000, RZ ;  /* 0x0001000023237824 */ /* 0x000fe400078e00ff */
[----:B------:R-:W-:Y:S01]  /*4c20*/  FFMA.FTZ R34, R33, R209, -R34 ;  /* 0x000000d121227223 */ /* 0x000fe20000010822 */
[----:B------:R-:W-:Y:S01]  /*4c30*/  F2FP.BF16.F32.PACK_AB R78, R79, R78 ;  /* 0x0000004e4f4e723e */ /* 0x000fe200000010ff */
[----:B------:R-:W-:Y:S01]  /*4c40*/  FFMA.FTZ R33, R33, R221, R32 ;  /* 0x000000dd21217223 */ /* 0x000fe20000010020 */
[C---:B------:R-:W-:Y:S01]  /*4c50*/  FFMA.FTZ R72, R35.reuse, R219, -R72 ;  /* 0x000000db23487223 */ /* 0x040fe20000010848 */
[----:B------:R-:W-:Y:S01]  /*4c60*/  FFMA.FTZ R71, R35, R222, R71 ;  /* 0x000000de23477223 */ /* 0x000fe20000010047 */
[----:B------:R-:W-:-:S02]  /*4c70*/  F2FP.BF16.F32.PACK_AB R70, R70, R85 ;  /* 0x000000554646723e */ /* 0x000fc400000010ff */
[----:B------:R-:W-:Y:S01]  /*4c80*/  F2FP.BF16.F32.PACK_AB R32, R33, R34 ;  /* 0x000000222120723e */ /* 0x000fe200000010ff */
[----:B------:R-:W-:Y:S01]  /*4c90*/  IMAD.MOV.U32 R33, RZ, RZ, R78 ;  /* 0x000000ffff217224 */ /* 0x000fe200078e004e */
[----:B------:R-:W-:Y:S01]  /*4ca0*/  F2FP.BF16.F32.PACK_AB R35, R71, R72 ;  /* 0x000000484723723e */ /* 0x000fe200000010ff */
[----:B------:R-:W-:-:S07]  /*4cb0*/  IMAD.MOV.U32 R34, RZ, RZ, R70 ;  /* 0x000000ffff227224 */ /* 0x000fce00078e0046 */
.L_x_1363:
[----:B------:R-:W-:Y:S05]  /*4cc0*/  BSYNC B3 ;  /* 0x0000000000037941 */ /* 0x000fea0003800000 */
.L_x_1362:
[----:B------:R-:W-:Y:S02]  /*4cd0*/  ULDC.64 UR4, c[0x0][0x208] ;  /* 0x0000820000047ab9 */ /* 0x000fe40000000a00 */
[----:B--2---:R1:W-:Y:S03]  /*4ce0*/  STG.E.128 desc[UR4][R44.64+0x100], R32 ;  /* 0x000100202c007986 */ /* 0x0043e6000c101d04 */
.L_x_1361:
[----:B------:R-:W-:Y:S05]  /*4cf0*/  BSYNC B2 ;  /* 0x0000000000027941 */ /* 0x000fea0003800000 */
.L_x_1360:
[----:B------:R-:W-:-:S13]  /*4d00*/  ISETP.NE.AND P0, PT, R7, RZ, PT ;  /* 0x000000ff0700720c */ /* 0x000fda0003f05270 */
        /* <DEDUP_REMOVED lines=30> */
[----:B------:R-:W-:Y:S01]  /*4ef0*/  LOP3.LUT R208, R208, 0xffff0000, RZ, 0xc0, !PT ;  /* 0xffff0000d0d07812 */ /* 0x000fe200078ec0ff */
[-C--:B------:R-:W-:Y:S01]  /*4f00*/  FMUL.FTZ R67, R67, R71.reuse ;  /* 0x0000004743437220 */ /* 0x080fe20000410000 */
[----:B------:R-:W-:Y:S01]  /*4f10*/  LOP3.LUT R206, R206, 0xffff0000, RZ, 0xc0, !PT ;  /* 0xffff0000cece7812 */ /* 0x000fe200078ec0ff */
[----:B------:R-:W-:Y:S02]  /*4f20*/  IMAD.U32 R205, R205, 0x10000, RZ ;  /* 0x00010000cdcd7824 */ /* 0x000fe400078e00ff */
[C---:B------:R-:W-:Y:S01]  /*4f30*/  FFMA.FTZ R75, R34.reuse, R70, -R75 ;  /* 0x00000046224b7223 */ /* 0x040fe2000001084b */
[----:B------:R-:W-:Y:S01]  /*4f40*/  FFMA.FTZ R72, R34, R72, R35 ;  /* 0x0000004822487223 */ /* 0x000fe20000010023 */
[----:B------:R-:W-:Y:S01]  /*4f50*/  FFMA.FTZ R77, R66, R71, -R77 ;  /* 0x00000047424d7223 */ /* 0x000fe2000001084d */
[----:B------:R-:W-:Y:S01]  /*4f60*/  FMUL.FTZ R34, R32, R207 ;  /* 0x000000cf20227220 */ /* 0x000fe20000410000 */
[----:B------:R-:W-:Y:S01]  /*4f70*/  FFMA.FTZ R66, R66, R73, R67 ;  /* 0x0000004942427223 */ /* 0x000fe20000010043 */
        /* <DEDUP_REMOVED lines=13> */
.L_x_1365:
[----:B------:R-:W-:Y:S05]  /*5050*/  BSYNC B2 ;  /* 0x0000000000027941 */ /* 0x000fea0003800000 */
.L_x_1364:
[----:B------:R-:W-:Y:S02]  /*5060*/  ULDC.64 UR4, c[0x0][0x208] ;  /* 0x0000820000047ab9 */ /* 0x000fe40000000a00 */
[----:B--2---:R1:W-:Y:S03]  /*5070*/  STG.E.128 desc[UR4][R44.64+0x140], R32 ;  /* 0x000140202c007986 */ /* 0x0043e6000c101d04 */
.L_x_1343:
[----:B------:R-:W-:Y:S05]  /*5080*/  BSYNC B1 ;  /* 0x0000000000017941 */ /* 0x000fea0003800000 */
.L_x_1342:
        /* <DEDUP_REMOVED lines=54> */
.L_x_1370:
[----:B------:R-:W-:Y:S05]  /*53f0*/  BSYNC B2 ;  /* 0x0000000000027941 */ /* 0x000fea0003800000 */
.L_x_1369:
[----:B------:R-:W-:Y:S02]  /*5400*/  ULDC.64 UR4, c[0x0][0x208] ;  /* 0x0000820000047ab9 */ /* 0x000fe40000000a00 */
[----:B--2---:R1:W-:Y:S03]  /*5410*/  STG.E.128 desc[UR4][R40.64], R32 ;  /* 0x0000002028007986 */ /* 0x0043e6000c101d04 */
.L_x_1368:
[----:B------:R-:W-:Y:S05]  /*5420*/  BSYNC B1 ;  /* 0x0000000000017941 */ /* 0x000fea0003800000 */
.L_x_1367:
        /* <DEDUP_REMOVED lines=54> */
.L_x_1374:
[----:B------:R-:W-:Y:S05]  /*5790*/  BSYNC B2 ;  /* 0x0000000000027941 */ /* 0x000fea0003800000 */
.L_x_1373:
[----:B------:R-:W-:Y:S02]  /*57a0*/  ULDC.64 UR4, c[0x0][0x208] ;  /* 0x0000820000047ab9 */ /* 0x000fe40000000a00 */
[----:B--2---:R1:W-:Y:S03]  /*57b0*/  STG.E.128 desc[UR4][R40.64+0x40], R32 ;  /* 0x0000402028007986 */ /* 0x0043e6000c101d04 */
.L_x_1372:
[----:B------:R-:W-:Y:S05]  /*57c0*/  BSYNC B1 ;  /* 0x0000000000017941 */ /* 0x000fea0003800000 */
.L_x_1371:
        /* <DEDUP_REMOVED lines=54> */
.L_x_1378:
[----:B------:R-:W-:Y:S05]  /*5b30*/  BSYNC B2 ;  /* 0x0000000000027941 */ /* 0x000fea0003800000 */
.L_x_1377:
[----:B------:R-:W-:Y:S02]  /*5b40*/  ULDC.64 UR4, c[0x0][0x208] ;  /* 0x0000820000047ab9 */ /* 0x000fe40000000a00 */
[----:B--2---:R1:W-:Y:S03]  /*5b50*/  STG.E.128 desc[UR4][R40.64+0x80], R32 ;  /* 0x0000802028007986 */ /* 0x0043e6000c101d04 */
.L_x_1376:
[----:B------:R-:W-:Y:S05]  /*5b60*/  BSYNC B1 ;  /* 0x0000000000017941 */ /* 0x000fea0003800000 */
.L_x_1375:
        /* <DEDUP_REMOVED lines=54> */
.L_x_1382:
[----:B------:R-:W-:Y:S05]  /*5ed0*/  BSYNC B2 ;  /* 0x0000000000027941 */ /* 0x000fea0003800000 */
.L_x_1381:
[----:B------:R-:W-:Y:S02]  /*5ee0*/  ULDC.64 UR4, c[0x0][0x208] ;  /* 0x0000820000047ab9 */ /* 0x000fe40000000a00 */
[----:B--2---:R1:W-:Y:S03]  /*5ef0*/  STG.E.128 desc[UR4][R40.64+0xc0], R32 ;  /* 0x0000c02028007986 */ /* 0x0043e6000c101d04 */
.L_x_1380:
[----:B------:R-:W-:Y:S05]  /*5f00*/  BSYNC B1 ;  /* 0x0000000000017941 */ /* 0x000fea0003800000 */
.L_x_1379:
        /* <DEDUP_REMOVED lines=54> */
.L_x_1386:
[----:B------:R-:W-:Y:S05]  /*6270*/  BSYNC B2 ;  /* 0x0000000000027941 */ /* 0x000fea0003800000 */
.L_x_1385:
[----:B------:R-:W-:Y:S02]  /*6280*/  ULDC.64 UR4, c[0x0][0x208] ;  /* 0x0000820000047ab9 */ /* 0x000fe40000000a00 */
[----:B--2---:R1:W-:Y:S03]  /*6290*/  STG.E.128 desc[UR4][R40.64+0x100], R32 ;  /* 0x0001002028007986 */ /* 0x0043e6000c101d04 */
.L_x_1384:
[----:B------:R-:W-:Y:S05]  /*62a0*/  BSYNC B1 ;  /* 0x0000000000017941 */ /* 0x000fea0003800000 */
.L_x_1383:
        /* <DEDUP_REMOVED lines=53> */
.L_x_1388:
[----:B------:R-:W-:Y:S05]  /*6600*/  BSYNC B1 ;  /* 0x0000000000017941 */ /* 0x000fea0003800000 */
.L_x_1387:
[----:B------:R-:W-:Y:S02]  /*6610*/  ULDC.64 UR4, c[0x0][0x208] ;  /* 0x0000820000047ab9 */ /* 0x000fe40000000a00 */
[----:B--2---:R1:W-:Y:S01]  /*6620*/  STG.E.128 desc[UR4][R40.64+0x140], R32 ;  /* 0x0001402028007986 */ /* 0x0043e2000c101d04 */
[----:B------:R-:W-:Y:S05]  /*6630*/  BRA `(.L_x_1366) ;  /* 0x0000004000987947 */ /* 0x000fea0003800000 */
.L_x_1334:
[----:B------:R-:W-:Y:S01]  /*6640*/  ISETP.GE.AND P4, PT, R162, R5, PT ;  /* 0x00000005a200720c */ /* 0x000fe20003f86270 */
[----:B------:R-:W-:Y:S01]  /*6650*/  BSSY B1, `(.L_x_1389) ;  /* 0x000002f000017945 */ /* 0x000fe20003800000 */
[----:B------:R-:W-:Y:S02]  /*6660*/  CS2R R58, SRZ ;  /* 0x00000000003a7805 */ /* 0x000fe4000001ff00 */
[----:B------:R-:W-:Y:S02]  /*6670*/  CS2R R34, SRZ ;  /* 0x0000000000227805 */ /* 0x000fe4000001ff00 */
[----:B0-----:R-:W-:Y:S02]  /*6680*/  CS2R R32, SRZ ;  /* 0x0000000000207805 */ /* 0x001fe4000001ff00 */
        /* <DEDUP_REMOVED lines=19> */
[----:B------:R-:W-:Y:S01]  /*67c0*/  CS2R R52, SRZ ;  /* 0x0000000000347805 */ /* 0x000fe2000001ff00 */
[----:B------:R-:W-:Y:S01]  /*67d0*/  ULDC.64 UR6, c[0x0][0x208] ;  /* 0x0000820000067ab9 */ /* 0x000fe20000000a00 */
        /* <DEDUP_REMOVED lines=22> */
.L_x_1390:
[----:B------:R-:W-:Y:S05]  /*6940*/  BSYNC B1 ;  /* 0x0000000000017941 */ /* 0x000fea0003800000 */
.L_x_1389:
        /* <DEDUP_REMOVED lines=24> */
[----:B------:R-:W-:Y:S01]  /*6ad0*/  CS2R R76, SRZ ;  /* 0x00000000004c7805 */ /* 0x000fe2000001ff00 */
[----:B------:R-:W-:Y:S01]  /*6ae0*/  ULDC.64 UR8, c[0x0][0x208] ;  /* 0x0000820000087ab9 */ /* 0x000fe20000000a00 */
        /* <DEDUP_REMOVED lines=22> */
.L_x_1392:
[----:B------:R-:W-:Y:S05]  /*6c50*/  BSYNC B1 ;  /* 0x0000000000017941 */ /* 0x000fea0003800000 */
.L_x_1391:
[----:B------:R-:W-:Y:S01]  /*6c60*/  IMAD.MOV.U32 R3, RZ, RZ, R32 ;  /* 0x000000ffff037224 */ /* 0x000fe200078e0020 */
[----:B------:R-:W-:Y:S01]  /*6c70*/  ULOP3.LUT UR4, UR60, 0x1, URZ, 0xfc, !UPT ;  /* 0x000000013c047892 */ /* 0x000fe2000f8efc3f */
        /* <DEDUP_REMOVED lines=93> */
[----:B------:R-:W-:Y:S02]  /*7250*/  PRMT R226, R4, 0x7610, R226 ;  /* 0x0000761004e27816 */ /* 0x000fe400000000e2 */
[----:B------:R-:W-:Y:S01]  /*7260*/  PRMT R227, R3, 0x7610, R227 ;  /* 0x0000761003e37816 */ /* 0x000fe200000000e3 */
[----:B------:R-:W-:Y:S06]  /*7270*/  @!P1 BRA `(.L_x_1393) ;  /* 0x0000000000049947 */ /* 0x000fec0003800000 */
[----:B------:R-:W-:Y:S01]  /*7280*/  BPT.TRAP 0x1 ;  /* 0x000000040000795c */ /* 0x000fe20000300000 */
.L_x_1393:
[----:B------:R-:W-:Y:S01]  /*7290*/  IMAD R4, R19, 0x8, R18 ;  /* 0x0000000813047824 */ /* 0x000fe200078e0212 */
[----:B------:R-:W-:Y:S01]  /*72a0*/  SHF.L.U32 R3, R167, 0x1f, RZ ;  /* 0x0000001fa7037819 */ /* 0x000fe200000006ff */
[----:B------:R-:W0:Y:S01]  /*72b0*/  LDC R151, c[0x0][0x2e4] ;  /* 0x0000b900ff977b82 */ /* 0x000e220000000800 */
[----:B------:R-:W-:Y:S02]  /*72c0*/  BSSY B1, `(.L_x_1394) ;  /* 0x0000004000017945 */ /* 0x000fe40003800000 */
[----:B------:R-:W1:Y:S05]  /*72d0*/  SYNCS.PHASECHK.TRANS64.TRYWAIT P5, [R4+URZ+0x2a890], R3 ;  /* 0x02a89003040075a7 */ /* 0x000e6a00080a017f */
[----:B------:R-:W2:Y:S01]  /*72e0*/  LDC.64 R128, c[0x0][0x2f0] ;  /* 0x0000bc00ff807b82 */ /* 0x000ea20000000a00 */
[----:B-1----:R-:W-:Y:S05]  /*72f0*/  @!P5 BRA `(.L_x_1395) ;  /* 0x000002000088d947 */ /* 0x002fea0003800000 */
.L_x_1739:
[----:B------:R-:W-:Y:S05]  /*7300*/  BSYNC B1 ;  /* 0x0000000000017941 */ /* 0x000fea0003800000 */
.L_x_1394:
        /* <DEDUP_REMOVED lines=28> */
[----:B------:R-:W-:Y:S02]  /*74d0*/  ISETP.GE.AND P5, PT, R22, R117, PT ;  /* 0x000000751600720c */ /* 0x000fe40003fa6270 */
[----:B------:R-:W-:Y:S02]  /*74e0*/  LEA.HI R83, R83, R80, RZ, 0x3 ;  /* 0x0000005053537211 */ /* 0x000fe400078f18ff */
[----:B------:R-:W-:Y:S02]  /*74f0*/  LOP3.LUT R80, R174, 0x38, R81, 0xf8, !PT ;  /* 0x00000038ae507812 */ /* 0x000fe400078ef851 */
[----:B------:R-:W-:-:S02]  /*7500*/  SHF.R.S32.HI R83, RZ, 0x3, R83 ;  /* 0x00000003ff537819 */ /* 0x000fc40000011453 */
[----:B------:R-:W-:-:S03]  /*7510*/  LOP3.LUT R80, R80, R175, RZ, 0x3c, !PT ;  /* 0x000000af50507212 */ /* 0x000fc600078e3cff */
[----:B------:R-:W-:-:S04]  /*7520*/  IMAD R83, R83, 0x1800, R176 ;  /* 0x0000180053537824 */ /* 0x000fc800078e02b0 */
[----:B------:R-:W-:Y:S02]  /*7530*/  IMAD.IADD R80, R83, 0x1, R80 ;  /* 0x0000000153507824 */ /* 0x000fe400078e0250 */
[C---:B------:R-:W-:Y:S02]  /*7540*/  IMAD R83, R19.reuse, 0x4800, R146 ;  /* 0x0000480013537824 */ /* 0x040fe400078e0292 */
[----:B------:R-:W-:Y:S02]  /*7550*/  IMAD R81, R19, 0x4800, R80 ;  /* 0x0000480013517824 */ /* 0x000fe400078e0250 */
[--C-:B------:R-:W-:Y:S02]  /*7560*/  IMAD R80, R83, 0x2, R18.reuse ;  /* 0x0000000253507824 */ /* 0x100fe400078e0212 */
[----:B------:R-:W-:-:S04]  /*7570*/  IMAD R84, R81, 0x2, R18 ;  /* 0x0000000251547824 */ /* 0x000fc800078e0212 */
[----:B------:R-:W0:Y:S04]  /*7580*/  LDS.128 R80, [R80+0x18400] ;  /* 0x0184000050507984 */ /* 0x000e280000000c00 */
[----:B------:R-:W2:Y:S01]  /*7590*/  LDS.128 R84, [R84+0x18400] ;  /* 0x0184000054547984 */ /* 0x000ea20000000c00 */
[----:B------:R-:W-:Y:S05]  /*75a0*/  @P5 BRA `(.L_x_1401) ;  /* 0x0000000400685947 */ /* 0x000fea0003800000 */
[----:B------:R-:W-:Y:S02]  /*75b0*/  SHF.R.U32.HI R214, RZ, 0x10, R53 ;  /* 0x00000010ffd67819 */ /* 0x000fe40000011635 */
[----:B------:R-:W-:Y:S02]  /*75c0*/  SHF.R.U32.HI R213, RZ, 0x10, R41 ;  /* 0x00000010ffd57819 */ /* 0x000fe40000011629 */
[----:B------:R-:W-:Y:S02]  /*75d0*/  PRMT R214, R203, 0x5432, R214 ;  /* 0x00005432cbd67816 */ /* 0x000fe400000000d6 */
[----:B------:R-:W-:Y:S02]  /*75e0*/  PRMT R213, R212, 0x5410, R213 ;  /* 0x00005410d4d57816 */ /* 0x000fe400000000d5 */
[----:B------:R-:W-:Y:S01]  /*75f0*/  SHF.R.U64 R40, R40, 0x10, R41 ;  /* 0x0000001028287819 */ /* 0x000fe20000001229 */
[----:B------:R-:W-:Y:S01]  /*7600*/  IMAD.U32 R215, R214, 0x10000, RZ ;  /* 0x00010000d6d77824 */ /* 0x000fe200078e00ff */
[--C-:B------:R-:W-:Y:S01]  /*7610*/  SHF.R.U64 R41, R42, 0x10, R43.reuse ;  /* 0x000000102a297819 */ /* 0x100fe2000000122b */
[----:B--2---:R-:W-:Y:S01]  /*7620*/  IMAD.U32 R42, R85, 0x10000, RZ ;  /* 0x00010000552a7824 */ /* 0x004fe200078e00ff */
[----:B------:R-:W-:Y:S01]  /*7630*/  SHF.R.U32.HI R212, RZ, 0x10, R43 ;  /* 0x00000010ffd47819 */ /* 0x000fe2000001162b */
[----:B------:R-:W-:Y:S01]  /*7640*/  IMAD.U32 R216, R213, 0x10000, RZ ;  /* 0x00010000d5d87824 */ /* 0x000fe200078e00ff */
[----:B------:R-:W-:Y:S01]  /*7650*/  SHF.R.U64 R52, R52, 0x10, R53 ;  /* 0x0000001034347819 */ /* 0x000fe20000001235 */
[----:B0-----:R-:W-:-:S02]  /*7660*/  IMAD.U32 R43, R81, 0x10000, RZ ;  /* 0x00010000512b7824 */ /* 0x001fc400078e00ff */
[CC--:B------:R-:W-:Y:S01]  /*7670*/  FMUL.FTZ R218, R42.reuse, R215.reuse ;  /* 0x000000d72ada7220 */ /* 0x0c0fe20000410000 */
[-C--:B------:R-:W-:Y:S01]  /*7680*/  FMUL.FTZ R220, R42, R216.reuse ;  /* 0x000000d82adc7220 */ /* 0x080fe20000410000 */
[----:B------:R-:W-:Y:S01]  /*7690*/  SHF.R.U64 R42, R54, 0x10, R55 ;  /* 0x00000010362a7819 */ /* 0x000fe20000001237 */
[----:B------:R-:W-:Y:S02]  /*76a0*/  IMAD.U32 R54, R80, 0x10000, RZ ;  /* 0x0001000050367824 */ /* 0x000fe400078e00ff */
[C---:B------:R-:W-:Y:S01]  /*76b0*/  FFMA.FTZ R53, R43.reuse, R216, -R218 ;  /* 0x000000d82b357223 */ /* 0x040fe200000108da */
[----:B------:R-:W-:Y:S01]  /*76c0*/  FFMA.FTZ R43, R43, R215, R220 ;  /* 0x000000d72b2b7223 */ /* 0x000fe200000100dc */
[----:B------:R-:W-:Y:S02]  /*76d0*/  LOP3.LUT R218, R85, 0xffff0000, RZ, 0xc0, !PT ;  /* 0xffff000055da7812 */ /* 0x000fe400078ec0ff */
[----:B------:R-:W-:Y:S02]  /*76e0*/  LOP3.LUT R215, R214, 0xffff0000, RZ, 0xc0, !PT ;  /* 0xffff0000d6d77812 */ /* 0x000fe400078ec0ff */
[----:B------:R-:W-:-:S02]  /*76f0*/  LOP3.LUT R213, R213, 0xffff0000, RZ, 0xc0, !PT ;  /* 0xffff0000d5d57812 */ /* 0x000fc400078ec0ff */
[----:B------:R-:W-:Y:S02]  /*7700*/  SHF.R.U32.HI R55, RZ, 0x10, R55 ;  /* 0x00000010ff377819 */ /* 0x000fe40000011637 */
[----:B------:R-:W-:Y:S01]  /*7710*/  LOP3.LUT R216, R81, 0xffff0000, RZ, 0xc0, !PT ;  /* 0xffff000051d87812 */ /* 0x000fe200078ec0ff */
[C---:B------:R-:W-:Y:S01]  /*7720*/  FMUL.FTZ R81, R218.reuse, R215 ;  /* 0x000000d7da517220 */ /* 0x040fe20000410000 */
[-C--:B------:R-:W-:Y:S01]  /*7730*/  FMUL.FTZ R218, R218, R213.reuse ;  /* 0x000000d5dada7220 */ /* 0x080fe20000410000 */
[----:B------:R-:W-:Y:S02]  /*7740*/  PRMT R55, R217, 0x5410, R55 ;  /* 0x00005410d9377816 */ /* 0x000fe40000000037 */
[----:B------:R-:W-:Y:S01]  /*7750*/  PRMT R85, R158, 0x5432, R212 ;  /* 0x000054329e557816 */ /* 0x000fe200000000d4 */
[C---:B------:R-:W-:Y:S01]  /*7760*/  FFMA.FTZ R214, R216.reuse, R213, -R81 ;  /* 0x000000d5d8d67223 */ /* 0x040fe20000010851 */
[----:B------:R-:W-:Y:S01]  /*7770*/  FFMA.FTZ R212, R216, R215, R218 ;  /* 0x000000d7d8d47223 */ /* 0x000fe200000100da */
[C---:B------:R-:W-:Y:S01]  /*7780*/  IMAD.U32 R216, R87.reuse, 0x10000, RZ ;  /* 0x0001000057d87824 */ /* 0x040fe200078e00ff */
[----:B------:R-:W-:Y:S01]  /*7790*/  LOP3.LUT R87, R87, 0xffff0000, RZ, 0xc0, !PT ;  /* 0xffff000057577812 */ /* 0x000fe200078ec0ff */
[C---:B------:R-:W-:Y:S01]  /*77a0*/  IMAD.U32 R213, R55.reuse, 0x10000, RZ ;  /* 0x0001000037d57824 */ /* 0x040fe200078e00ff */
[----:B------:R-:W-:Y:S01]  /*77b0*/  LOP3.LUT R55, R55, 0xffff0000, RZ, 0xc0, !PT ;  /* 0xffff000037377812 */ /* 0x000fe200078ec0ff */
[----:B------:R-:W-:Y:S01]  /*77c0*/  IMAD.U32 R215, R85, 0x10000, RZ ;  /* 0x0001000055d77824 */ /* 0x000fe200078e00ff */
[----:B------:R-:W-:Y:S01]  /*77d0*/  PRMT R40, R159, 0x5432, R40 ;  /* 0x000054329f287816 */ /* 0x000fe20000000028 */
[----:B------:R-:W-:-:S02]  /*77e0*/  IMAD.U32 R218, R83, 0x10000, RZ ;  /* 0x0001000053da7824 */ /* 0x000fc400078e00ff */
[C---:B------:R-:W-:Y:S01]  /*77f0*/  FMUL.FTZ R217, R216.reuse, R213 ;  /* 0x000000d5d8d97220 */ /* 0x040fe20000410000 */
[----:B------:R-:W-:Y:S01]  /*7800*/  FMUL.FTZ R216, R216, R215 ;  /* 0x000000d7d8d87220 */ /* 0x000fe20000410000 */
[----:B------:R-:W-:Y:S01]  /*7810*/  FMUL.FTZ R219, R87, R55 ;  /* 0x0000003757db7220 */ /* 0x000fe20000410000 */
[----:B------:R-:W-:Y:S01]  /*7820*/  PRMT R52, R194, 0x5432, R52 ;  /* 0x00005432c2347816 */ /* 0x000fe20000000034 */
[C---:B------:R-:W-:Y:S01]  /*7830*/  FFMA.FTZ R215, R218.reuse, R215, -R217 ;  /* 0x000000d7dad77223 */ /* 0x040fe200000108d9 */
[----:B------:R-:W-:Y:S01]  /*7840*/  LOP3.LUT R217, R85, 0xffff0000, RZ, 0xc0, !PT ;  /* 0xffff000055d97812 */ /* 0x000fe200078ec0ff */
[----:B------:R-:W-:Y:S01]  /*7850*/  FFMA.FTZ R213, R218, R213, R216 ;  /* 0x000000d5dad57223 */ /* 0x000fe200000100d8 */
[----:B------:R-:W-:Y:S01]  /*7860*/  LOP3.LUT R216, R83, 0xffff0000, RZ, 0xc0, !PT ;  /* 0xffff000053d87812 */ /* 0x000fe200078ec0ff */
[C---:B------:R-:W-:Y:S01]  /*7870*/  IMAD.U32 R81, R84.reuse, 0x10000, RZ ;  /* 0x0001000054517824 */ /* 0x040fe200078e00ff */
[----:B------:R-:W-:Y:S01]  /*7880*/  LOP3.LUT R84, R84, 0xffff0000, RZ, 0xc0, !PT ;  /* 0xffff000054547812 */ /* 0x000fe200078ec0ff */
[----:B------:R-:W-:Y:S01]  /*7890*/  FMUL.FTZ R218, R87, R217 ;  /* 0x000000d957da7220 */ /* 0x000fe20000410000 */
[----:B------:R-:W-:-:S02]  /*78a0*/  IMAD.U32 R87, R52, 0x10000, RZ ;  /* 0x0001000034577824 */ /* 0x000fc400078e00ff */
[----:B------:R-:W-:Y:S01]  /*78b0*/  FFMA.FTZ R220, R216, R217, -R219 ;  /* 0x000000d9d8dc7223 */ /* 0x000fe200000108db */
[----:B------:R-:W-:Y:S01]  /*78c0*/  LOP3.LUT R217, R52, 0xffff0000, RZ, 0xc0, !PT ;  /* 0xffff000034d97812 */ /* 0x000fe200078ec0ff */
[----:B------:R-:W-:Y:S01]  /*78d0*/  FFMA.FTZ R218, R216, R55, R218 ;  /* 0x00000037d8da7223 */ /* 0x000fe200000100da */
[C---:B------:R-:W-:Y:S01]  /*78e0*/  IMAD.U32 R55, R40.reuse, 0x10000, RZ ;  /* 0x0001000028377824 */ /* 0x040fe200078e00ff */
[----:B------:R-:W-:Y:S01]  /*78f0*/  PRMT R41, R221, 0x5410, R41 ;  /* 0x00005410dd297816 */ /* 0x000fe20000000029 */
[C---:B------:R-:W-:Y:S01]  /*7900*/  FMUL.FTZ R219, R81.reuse, R87 ;  /* 0x0000005751db7220 */ /* 0x040fe20000410000 */
[----:B------:R-:W-:Y:S01]  /*7910*/  LOP3.LUT R221, R40, 0xffff0000, RZ, 0xc0, !PT ;  /* 0xffff000028dd7812 */ /* 0x000fe200078ec0ff */
[----:B------:R-:W-:Y:S01]  /*7920*/  FMUL.FTZ R40, R81, R55 ;  /* 0x0000003751287220 */ /* 0x000fe20000410000 */
[----:B------:R-:W-:Y:S01]  /*7930*/  LOP3.LUT R80, R80, 0xffff0000, RZ, 0xc0, !PT ;  /* 0xffff000050507812 */ /* 0x000fe200078ec0ff */
[----:B------:R-:W-:Y:S01]  /*7940*/  FMUL.FTZ R81, R84, R217 ;  /* 0x000000d954517220 */ /* 0x000fe20000410000 */
[----:B------:R-:W-:Y:S01]  /*7950*/  PRMT R42, R193, 0x5432, R42 ;  /* 0x00005432c12a7816 */ /* 0x000fe2000000002a */
[----:B------:R-:W-:Y:S01]  /*7960*/  FFMA.FTZ R219, R54, R55, -R219 ;  /* 0x0000003736db7223 */ /* 0x000fe200000108db */
[----:B------:R-:W-:-:S02]  /*7970*/  IMAD.U32 R85, R86, 0x10000, RZ ;  /* 0x0001000056557824 */ /* 0x000fc400078e00ff */
[----:B------:R-:W-:Y:S01]  /*7980*/  FFMA.FTZ R40, R54, R87, R40 ;  /* 0x0000005736287223 */ /* 0x000fe20000010028 */
[-C--:B------:R-:W-:Y:S01]  /*7990*/  FMUL.FTZ R55, R84, R221.reuse ;  /* 0x000000dd54377220 */ /* 0x080fe20000410000 */
[----:B------:R-:W-:Y:S01]  /*79a0*/  FFMA.FTZ R52, R80, R221, -R81 ;  /* 0x000000dd50347223 */ /* 0x000fe20000010851 */
[----:B------:R-:W-:Y:S01]  /*79b0*/  LOP3.LUT R86, R86, 0xffff0000, RZ, 0xc0, !PT ;  /* 0xffff000056567812 */ /* 0x000fe200078ec0ff */
[C---:B------:R-:W-:Y:S01]  /*79c0*/  IMAD.U32 R54, R42.reuse, 0x10000, RZ ;  /* 0x000100002a367824 */ /* 0x040fe200078e00ff */
[----:B------:R-:W-:Y:S01]  /*79d0*/  LOP3.LUT R81, R42, 0xffff0000, RZ, 0xc0, !PT ;  /* 0xffff00002a517812 */ /* 0x000fe200078ec0ff */
[C---:B------:R-:W-:Y:S01]  /*79e0*/  IMAD.U32 R84, R41.reuse, 0x10000, RZ ;  /* 0x0001000029547824 */ /* 0x040fe200078e00ff */
[----:B------:R-:W-:Y:S01]  /*79f0*/  LOP3.LUT R41, R41, 0xffff0000, RZ, 0xc0, !PT ;  /* 0xffff000029297812 */ /* 0x000fe200078ec0ff */
[C---:B------:R-:W-:Y:S02]  /*7a00*/  IMAD.U32 R83, R82.reuse, 0x10000, RZ ;  /* 0x0001000052537824 */ /* 0x040fe400078e00ff */
[C---:B------:R-:W-:Y:S01]  /*7a10*/  FMUL.FTZ R42, R85.reuse, R54 ;  /* 0x00000036552a7220 */ /* 0x040fe20000410000 */
[-C--:B------:R-:W-:Y:S01]  /*7a20*/  FMUL.FTZ R87, R85, R84.reuse ;  /* 0x0000005455577220 */ /* 0x080fe20000410000 */
[----:B------:R-:W-:Y:S01]  /*7a30*/  LOP3.LUT R82, R82, 0xffff0000, RZ, 0xc0, !PT ;  /* 0xffff000052527812 */ /* 0x000fe200078ec0ff */
[C---:B------:R-:W-:Y:S01]  /*7a40*/  FMUL.FTZ R85, R86.reuse, R81 ;  /* 0x0000005156557220 */ /* 0x040fe20000410000 */
[-C--:B------:R-:W-:Y:S01]  /*7a50*/  FMUL.FTZ R86, R86, R41.reuse ;  /* 0x0000002956567220 */ /* 0x080fe20000410000 */
[C---:B------:R-:W-:Y:S01]  /*7a60*/  FFMA.FTZ R42, R83.reuse, R84, -R42 ;  /* 0x00000054532a7223 */ /* 0x040fe2000001082a */
[----:B------:R-:W-:Y:S01]  /*7a70*/  FFMA.FTZ R87, R83, R54, R87 ;  /* 0x0000003653577223 */ /* 0x000fe20000010057 */
        /* <DEDUP_REMOVED lines=13> */
.L_x_1401:
[----:B------:R-:W-:Y:S05]  /*7b50*/  BSYNC B3 ;  /* 0x0000000000037941 */ /* 0x000fea0003800000 */
.L_x_1400:
[----:B------:R-:W-:Y:S02]  /*7b60*/  ULDC.64 UR4, c[0x0][0x208] ;  /* 0x0000820000047ab9 */ /* 0x000fe40000000a00 */
[----:B0-----:R0:W-:Y:S04]  /*7b70*/  STG.E.128 desc[UR4][R138.64], R80 ;  /* 0x000000508a007986 */ /* 0x0011e8000c101d04 */
[----:B--2---:R0:W-:Y:S02]  /*7b80*/  @!P4 STG.E.128 desc[UR4][R140.64], R84 ;  /* 0x000000548c00c986 */ /* 0x0041e4000c101d04 */
.L_x_1399:
[----:B------:R-:W-:Y:S05]  /*7b90*/  BSYNC B2 ;  /* 0x0000000000027941 */ /* 0x000fea0003800000 */
.L_x_1398:
        /* <DEDUP_REMOVED lines=100> */
[C---:B------:R-:W-:Y:S01]  /*81e0*/  IMAD.U32 R55, R49.reuse, 0x10000, RZ ;  /* 0x0001000031377824 */ /* 0x040fe200078e00ff */
        /* <DEDUP_REMOVED lines=25> */
.L_x_1405:
[----:B------:R-:W-:Y:S05]  /*8380*/  BSYNC B3 ;  /* 0x0000000000037941 */ /* 0x000fea0003800000 */
.L_x_1404:
[----:B------:R-:W-:Y:S02]  /*8390*/  ULDC.64 UR4, c[0x0][0x208] ;  /* 0x0000820000047ab9 */ /* 0x000fe40000000a00 */
[----:B0-----:R3:W-:Y:S04]  /*83a0*/  STG.E.128 desc[UR4][R80.64], R40 ;  /* 0x0000002850007986 */ /* 0x0017e8000c101d04 */
[----:B--2---:R3:W-:Y:S02]  /*83b0*/  @!P4 STG.E.128 desc[UR4][R82.64], R52 ;  /* 0x000000345200c986 */ /* 0x0047e4000c101d04 */
.L_x_1403:
[----:B------:R-:W-:Y:S05]  /*83c0*/  BSYNC B2 ;  /* 0x0000000000027941 */ /* 0x000fea0003800000 */
.L_x_1402:
[----:B------:R-:W-:-:S13]  /*83d0*/  ISETP.NE.AND P4, PT, R10, RZ, PT ;  /* 0x000000ff0a00720c */ /* 0x000fda0003f85270 */
[----:B------:R-:W-:Y:S05]  /*83e0*/  @!P4 BRA `(.L_x_1397) ;  /* 0x000000080004c947 */ /* 0x000fea0003800000 */
[----:B------:R-:W2:Y:S01]  /*83f0*/  LDL R36, [R1+0x8] ;  /* 0x0000080001247983 */ /* 0x000ea20000100800 */
[----:B------:R-:W-:Y:S01]  /*8400*/  IADD3 R38, P4, P5, R90, R134, R13 ;  /* 0x000000865a267210 */ /* 0x000fe20007d9e00d */
[----:B------:R-:W-:Y:S03]  /*8410*/  BSSY B2, `(.L_x_1406) ;  /* 0x000007b000027945 */ /* 0x000fe60003800000 */
[----:B---3--:R-:W-:Y:S02]  /*8420*/  IADD3.X R40, R89, R208, R109, P4, P5 ;  /* 0x000000d059287210 */ /* 0x008fe400027ea46d */
[----:B--2---:R-:W-:-:S04]  /*8430*/  LOP3.LUT P6, RZ, R36, 0x1, RZ, 0xc0, !PT ;  /* 0x0000000124ff7812 */ /* 0x004fc800078cc0ff */
[----:B------:R-:W-:-:S04]  /*8440*/  SEL R36, R122, R152, !P6 ;  /* 0x000000987a247207 */ /* 0x000fc80007000000 */
[----:B------:R-:W-:-:S04]  /*8450*/  SHF.R.S32.HI R37, RZ, 0x1f, R36 ;  /* 0x0000001fff257819 */ /* 0x000fc80000011424 */
        /* <DEDUP_REMOVED lines=13> */
[----:B------:R-:W-:-:S04]  /*8530*/  LEA.HI R36, R36, R37, RZ, 0x3 ;  /* 0x0000002524247211 */ /* 0x000fc800078f18ff */
[----:B------:R-:W-:Y:S02]  /*8540*/  SHF.R.S32.HI R37, RZ, 0x3, R36 ;  /* 0x00000003ff257819 */ /* 0x000fe40000011424 */
[----:B------:R-:W-:-:S03]  /*8550*/  LOP3.LUT R36, R174, 0x38, R39, 0xf8, !PT ;  /* 0x00000038ae247812 */ /* 0x000fc600078ef827 */
[----:B------:R-:W-:Y:S01]  /*8560*/  IMAD R37, R37, 0x1800, R176 ;  /* 0x0000180025257824 */ /* 0x000fe200078e02b0 */
[----:B------:R-:W-:-:S05]  /*8570*/  LOP3.LUT R36, R36, R175, RZ, 0x3c, !PT ;  /* 0x000000af24247212 */ /* 0x000fca00078e3cff */
        /* <DEDUP_REMOVED lines=8> */
[----:B------:R-:W-:Y:S01]  /*8600*/  SHF.R.U64 R44, R44, 0x10, R45 ;  /* 0x000000102c2c7819 */ /* 0x000fe2000000122d */
[----:B---3--:R-:W-:Y:S01]  /*8610*/  IMAD.U32 R54, R41, 0x10000, RZ ;  /* 0x0001000029367824 */ /* 0x008fe200078e00ff */
[----:B------:R-:W-:Y:S01]  /*8620*/  SHF.R.U64 R32, R32, 0x10, R33 ;  /* 0x0000001020207819 */ /* 0x000fe20000001221 */
[----:B--2---:R-:W-:Y:S01]  /*8630*/  IMAD.U32 R52, R37, 0x10000, RZ ;  /* 0x0001000025347824 */ /* 0x004fe200078e00ff */
[----:B------:R-:W-:Y:S01]  /*8640*/  SHF.R.U32.HI R45, RZ, 0x10, R45 ;  /* 0x00000010ff2d7819 */ /* 0x000fe2000001162d */
[----:B0-----:R-:W-:Y:S01]  /*8650*/  IMAD.U32 R83, R43, 0x10000, RZ ;  /* 0x000100002b537824 */ /* 0x001fe200078e00ff */
[----:B------:R-:W-:Y:S01]  /*8660*/  SHF.R.U32.HI R33, RZ, 0x10, R33 ;  /* 0x00000010ff217819 */ /* 0x000fe20000011621 */
[----:B------:R-:W-:Y:S01]  /*8670*/  IMAD.U32 R81, R39, 0x10000, RZ ;  /* 0x0001000027517824 */ /* 0x000fe200078e00ff */
[----:B------:R-:W-:Y:S01]  /*8680*/  SHF.R.U64 R46, R46, 0x10, R47 ;  /* 0x000000102e2e7819 */ /* 0x000fe2000000122f */
[----:B------:R-:W-:Y:S01]  /*8690*/  IMAD.U32 R80, R38, 0x10000, RZ ;  /* 0x0001000026507824 */ /* 0x000fe200078e00ff */
[----:B------:R-:W-:-:S02]  /*86a0*/  SHF.R.U64 R34, R34, 0x10, R35 ;  /* 0x0000001022227819 */ /* 0x000fc40000001223 */
[----:B------:R-:W-:Y:S02]  /*86b0*/  SHF.R.U32.HI R47, RZ, 0x10, R47 ;  /* 0x00000010ff2f7819 */ /* 0x000fe4000001162f */
[----:B------:R-:W-:Y:S02]  /*86c0*/  PRMT R236, R236, 0x5410, R45 ;  /* 0x00005410ecec7816 */ /* 0x000fe4000000002d */
[----:B------:R-:W-:Y:S02]  /*86d0*/  SHF.R.U32.HI R35, RZ, 0x10, R35 ;  /* 0x00000010ff237819 */ /* 0x000fe40000011623 */
[----:B------:R-:W-:Y:S01]  /*86e0*/  PRMT R232, R232, 0x5410, R33 ;  /* 0x00005410e8e87816 */ /* 0x000fe20000000021 */
[----:B------:R-:W-:Y:S01]  /*86f0*/  IMAD.U32 R33, R236, 0x10000, RZ ;  /* 0x00010000ec217824 */ /* 0x000fe200078e00ff */
[----:B------:R-:W-:Y:S02]  /*8700*/  PRMT R234, R234, 0x5410, R47 ;  /* 0x00005410eaea7816 */ /* 0x000fe4000000002f */
[----:B------:R-:W-:Y:S01]  /*8710*/  PRMT R229, R229, 0x5410, R34 ;  /* 0x00005410e5e57816 */ /* 0x000fe20000000022 */
[----:B------:R-:W-:Y:S01]  /*8720*/  FMUL.FTZ R45, R54, R33 ;  /* 0x00000021362d7220 */ /* 0x000fe20000410000 */
[----:B------:R-:W-:Y:S01]  /*8730*/  PRMT R230, R230, 0x5410, R35 ;  /* 0x00005410e6e67816 */ /* 0x000fe20000000023 */
[----:B------:R-:W-:Y:S01]  /*8740*/  IMAD.U32 R35, R232, 0x10000, RZ ;  /* 0x00010000e8237824 */ /* 0x000fe200078e00ff */
[----:B------:R-:W-:Y:S01]  /*8750*/  LOP3.LUT R55, R41, 0xffff0000, RZ, 0xc0, !PT ;  /* 0xffff000029377812 */ /* 0x000fe200078ec0ff */
[----:B------:R-:W-:Y:S01]  /*8760*/  IMAD.U32 R41, R40, 0x10000, RZ ;  /* 0x0001000028297824 */ /* 0x000fe200078e00ff */
[----:B------:R-:W-:Y:S01]  /*8770*/  LOP3.LUT R34, R236, 0xffff0000, RZ, 0xc0, !PT ;  /* 0xffff0000ec227812 */ /* 0x000fe200078ec0ff */
[-C--:B------:R-:W-:Y:S01]  /*8780*/  FMUL.FTZ R47, R54, R35.reuse ;  /* 0x00000023362f7220 */ /* 0x080fe20000410000 */
[----:B------:R-:W-:Y:S01]  /*8790*/  LOP3.LUT R232, R232, 0xffff0000, RZ, 0xc0, !PT ;  /* 0xffff0000e8e87812 */ /* 0x000fe200078ec0ff */
[----:B------:R-:W-:Y:S01]  /*87a0*/  IMAD.U32 R54, R230, 0x10000, RZ ;  /* 0x00010000e6367824 */ /* 0x000fe200078e00ff */
[----:B------:R-:W-:Y:S01]  /*87b0*/  PRMT R233, R233, 0x5410, R46 ;  /* 0x00005410e9e97816 */ /* 0x000fe2000000002e */
[----:B------:R-:W-:Y:S01]  /*87c0*/  IMAD.U32 R46, R234, 0x10000, RZ ;  /* 0x00010000ea2e7824 */ /* 0x000fe200078e00ff */
[----:B------:R-:W-:Y:S01]  /*87d0*/  LOP3.LUT R53, R37, 0xffff0000, RZ, 0xc0, !PT ;  /* 0xffff000025357812 */ /* 0x000fe200078ec0ff */
[----:B------:R-:W-:Y:S01]  /*87e0*/  FMUL.FTZ R84, R55, R232 ;  /* 0x000000e837547220 */ /* 0x000fe20000410000 */
[----:B------:R-:W-:Y:S01]  /*87f0*/  PRMT R235, R235, 0x5410, R44 ;  /* 0x00005410ebeb7816 */ /* 0x000fe2000000002c */
[----:B------:R-:W-:Y:S01]  /*8800*/  FMUL.FTZ R44, R55, R34 ;  /* 0x00000022372c7220 */ /* 0x000fe20000410000 */
[----:B------:R-:W-:Y:S01]  /*8810*/  PRMT R231, R231, 0x5410, R32 ;  /* 0x00005410e7e77816 */ /* 0x000fe20000000020 */
[C---:B------:R-:W-:Y:S01]  /*8820*/  FFMA.FTZ R32, R52.reuse, R35, -R45 ;  /* 0x0000002334207223 */ /* 0x040fe2000001082d */
[----:B------:R-:W-:Y:S01]  /*8830*/  FMUL.FTZ R86, R83, R46 ;  /* 0x0000002e53567220 */ /* 0x000fe20000410000 */
[----:B------:R-:W-:Y:S01]  /*8840*/  FFMA.FTZ R52, R52, R33, R47 ;  /* 0x0000002134347223 */ /* 0x000fe2000001002f */
[----:B------:R-:W-:Y:S01]  /*8850*/  FFMA.FTZ R33, R53, R232, -R44 ;  /* 0x000000e835217223 */ /* 0x000fe2000001082c */
[----:B------:R-:W-:Y:S01]  /*8860*/  LOP3.LUT R43, R43, 0xffff0000, RZ, 0xc0, !PT ;  /* 0xffff00002b2b7812 */ /* 0x000fe200078ec0ff */
[----:B------:R-:W-:Y:S01]  /*8870*/  FMUL.FTZ R83, R83, R54 ;  /* 0x0000003653537220 */ /* 0x000fe20000410000 */
[----:B------:R-:W-:Y:S01]  /*8880*/  LOP3.LUT R44, R234, 0xffff0000, RZ, 0xc0, !PT ;  /* 0xffff0000ea2c7812 */ /* 0x000fe200078ec0ff */
[----:B------:R-:W-:Y:S01]  /*8890*/  FFMA.FTZ R53, R53, R34, R84 ;  /* 0x0000002235357223 */ /* 0x000fe20000010054 */
[----:B------:R-:W-:Y:S01]  /*88a0*/  FFMA.FTZ R34, R81, R54, -R86 ;  /* 0x0000003651227223 */ /* 0x000fe20000010856 */
[----:B------:R-:W-:Y:S01]  /*88b0*/  LOP3.LUT R230, R230, 0xffff0000, RZ, 0xc0, !PT ;  /* 0xffff0000e6e67812 */ /* 0x000fe200078ec0ff */
[----:B------:R-:W-:Y:S01]  /*88c0*/  IMAD.U32 R54, R235, 0x10000, RZ ;  /* 0x00010000eb367824 */ /* 0x000fe200078e00ff */
[----:B------:R-:W-:Y:S01]  /*88d0*/  LOP3.LUT R40, R40, 0xffff0000, RZ, 0xc0, !PT ;  /* 0xffff000028287812 */ /* 0x000fe200078ec0ff */
[----:B------:R-:W-:Y:S01]  /*88e0*/  FFMA.FTZ R81, R81, R46, R83 ;  /* 0x0000002e51517223 */ /* 0x000fe20000010053 */
[----:B------:R-:W-:Y:S01]  /*88f0*/  LOP3.LUT R235, R235, 0xffff0000, RZ, 0xc0, !PT ;  /* 0xffff0000ebeb7812 */ /* 0x000fe200078ec0ff */
[----:B------:R-:W-:Y:S01]  /*8900*/  FMUL.FTZ R84, R43, R44 ;  /* 0x0000002c2b547220 */ /* 0x000fe20000410000 */
[----:B------:R-:W-:Y:S01]  /*8910*/  LOP3.LUT R39, R39, 0xffff0000, RZ, 0xc0, !PT ;  /* 0xffff000027277812 */ /* 0x000fe200078ec0ff */
[C---:B------:R-:W-:Y:S01]  /*8920*/  IMAD.U32 R46, R231.reuse, 0x10000, RZ ;  /* 0x00010000e72e7824 */ /* 0x040fe200078e00ff */
[----:B------:R-:W-:Y:S01]  /*8930*/  LOP3.LUT R231, R231, 0xffff0000, RZ, 0xc0, !PT ;  /* 0xffff0000e7e77812 */ /* 0x000fe200078ec0ff */
[C---:B------:R-:W-:Y:S01]  /*8940*/  IMAD.U32 R37, R36.reuse, 0x10000, RZ ;  /* 0x0001000024257824 */ /* 0x040fe200078e00ff */
[----:B------:R-:W-:Y:S01]  /*8950*/  LOP3.LUT R36, R36, 0xffff0000, RZ, 0xc0, !PT ;  /* 0xffff000024247812 */ /* 0x000fe200078ec0ff */
[-C--:B------:R-:W-:Y:S01]  /*8960*/  FMUL.FTZ R86, R43, R230.reuse ;  /* 0x000000e62b567220 */ /* 0x080fe20000410000 */
[C---:B------:R-:W-:Y:S01]  /*8970*/  FMUL.FTZ R43, R40.reuse, R235 ;  /* 0x000000eb282b7220 */ /* 0x040fe20000410000 */
[----:B------:R-:W-:Y:S01]  /*8980*/  FFMA.FTZ R35, R39, R230, -R84 ;  /* 0x000000e627237223 */ /* 0x000fe20000010854 */
[C---:B------:R-:W-:Y:S01]  /*8990*/  FMUL.FTZ R84, R41.reuse, R54 ;  /* 0x0000003629547220 */ /* 0x040fe20000410000 */
[----:B------:R-:W-:Y:S01]  /*89a0*/  FMUL.FTZ R41, R41, R46 ;  /* 0x0000002e29297220 */ /* 0x000fe20000410000 */
[-C--:B------:R-:W-:Y:S01]  /*89b0*/  FMUL.FTZ R45, R40, R231.reuse ;  /* 0x000000e7282d7220 */ /* 0x080fe20000410000 */
[----:B------:R-:W-:Y:S01]  /*89c0*/  LOP3.LUT R82, R38, 0xffff0000, RZ, 0xc0, !PT ;  /* 0xffff000026527812 */ /* 0x000fe200078ec0ff */
[----:B------:R-:W-:Y:S01]  /*89d0*/  FFMA.FTZ R40, R36, R231, -R43 ;  /* 0x000000e724287223 */ /* 0x000fe2000001082b */
[----:B------:R-:W-:-:S02]  /*89e0*/  IMAD.U32 R38, R42, 0x10000, RZ ;  /* 0x000100002a267824 */ /* 0x000fc400078e00ff */
[----:B------:R-:W-:Y:S01]  /*89f0*/  FFMA.FTZ R44, R39, R44, R86 ;  /* 0x0000002c272c7223 */ /* 0x000fe20000010056 */
[----:B------:R-:W-:Y:S01]  /*8a00*/  IMAD.U32 R43, R233, 0x10000, RZ ;  /* 0x00010000e92b7824 */ /* 0x000fe200078e00ff */
[----:B------:R-:W-:Y:S01]  /*8a10*/  LOP3.LUT R42, R42, 0xffff0000, RZ, 0xc0, !PT ;  /* 0xffff00002a2a7812 */ /* 0x000fe200078ec0ff */
[----:B------:R-:W-:Y:S01]  /*8a20*/  FFMA.FTZ R39, R37, R46, -R84 ;  /* 0x0000002e25277223 */ /* 0x000fe20000010854 */
[----:B------:R-:W-:Y:S01]  /*8a30*/  LOP3.LUT R233, R233, 0xffff0000, RZ, 0xc0, !PT ;  /* 0xffff0000e9e97812 */ /* 0x000fe200078ec0ff */
[----:B------:R-:W-:Y:S01]  /*8a40*/  FFMA.FTZ R37, R37, R54, R41 ;  /* 0x0000003625257223 */ /* 0x000fe20000010029 */
[C---:B------:R-:W-:Y:S01]  /*8a50*/  IMAD.U32 R41, R229.reuse, 0x10000, RZ ;  /* 0x00010000e5297824 */ /* 0x040fe200078e00ff */
[----:B------:R-:W-:Y:S01]  /*8a60*/  LOP3.LUT R229, R229, 0xffff0000, RZ, 0xc0, !PT ;  /* 0xffff0000e5e57812 */ /* 0x000fe200078ec0ff */
        /* <DEDUP_REMOVED lines=21> */
.L_x_1407:
[----:B------:R-:W-:Y:S05]  /*8bc0*/  BSYNC B2 ;  /* 0x0000000000027941 */ /* 0x000fea0003800000 */
.L_x_1406:
[----:B------:R-:W-:Y:S02]  /*8bd0*/  ULDC.64 UR4, c[0x0][0x208] ;  /* 0x0000820000047ab9 */ /* 0x000fe40000000a00 */
[----:B--2---:R4:W-:Y:S04]  /*8be0*/  STG.E.128 desc[UR4][R48.64], R36 ;  /* 0x0000002430007986 */ /* 0x0049e8000c101d04 */
[----:B---3--:R4:W-:Y:S02]  /*8bf0*/  @!P4 STG.E.128 desc[UR4][R50.64], R40 ;  /* 0x000000283200c986 */ /* 0x0089e4000c101d04 */
.L_x_1397:
[----:B------:R-:W-:Y:S05]  /*8c00*/  BSYNC B1 ;  /* 0x0000000000017941 */ /* 0x000fea0003800000 */
.L_x_1396:
        /* <DEDUP_REMOVED lines=15> */
[----:B------:R-:W-:Y:S01]  /*8d00*/  SHF.R.S32.HI R32, RZ, 0x1f, R33 ;  /* 0x0000001fff207819 */ /* 0x000fe20000011421 */
[----:B------:R-:W-:-:S03]  /*8d10*/  IMAD.SHL.U32 R35, R33, 0x8, RZ ;  /* 0x0000000821237824 */ /* 0x000fc600078e00ff */
[----:B------:R-:W-:Y:S02]  /*8d20*/  LEA.HI R32, R32, R33, RZ, 0x3 ;  /* 0x0000002120207211 */ /* 0x000fe400078f18ff */
[----:B------:R-:W-:Y:S02]  /*8d30*/  ISETP.GE.AND P0, PT, R35, R151, PT ;  /* 0x000000972300720c */ /* 0x000fe40003f06270 */
[----:B------:R-:W-:Y:S02]  /*8d40*/  SHF.R.S32.HI R32, RZ, 0x3, R32 ;  /* 0x00000003ff207819 */ /* 0x000fe40000011420 */
[----:B------:R-:W-:-:S03]  /*8d50*/  LOP3.LUT R33, R172, 0x38, R35, 0xf8, !PT ;  /* 0x00000038ac217812 */ /* 0x000fc600078ef823 */
[----:B------:R-:W-:Y:S01]  /*8d60*/  IMAD R32, R32, 0x1800, R177 ;  /* 0x0000180020207824 */ /* 0x000fe200078e02b1 */
[----:B------:R-:W-:-:S05]  /*8d70*/  LOP3.LUT R33, R33, R200, RZ, 0x3c, !PT ;  /* 0x000000c821217212 */ /* 0x000fca00078e3cff */
[----:B------:R-:W-:Y:S01]  /*8d80*/  @!P0 SHF.R.S32.HI R37, RZ, 0x1f, R35 ;  /* 0x0000001fff258819 */ /* 0x000fe20000011423 */
[----:B------:R-:W-:Y:S01]  /*8d90*/  IMAD.IADD R32, R32, 0x1, R33 ;  /* 0x0000000120207824 */ /* 0x000fe200078e0221 */
[----:B------:R-:W-:Y:S01]  /*8da0*/  @!P0 IADD3 R34, P4, P5, R90, R130, R35 ;  /* 0x000000825a228210 */ /* 0x000fe20007d9e023 */
[C---:B------:R-:W-:Y:S02]  /*8db0*/  IMAD R33, R19.reuse, 0x4800, R144 ;  /* 0x0000480013217824 */ /* 0x040fe400078e0290 */
[----:B------:R-:W-:Y:S01]  /*8dc0*/  IMAD R35, R19, 0x4800, R32 ;  /* 0x0000480013237824 */ /* 0x000fe200078e0220 */
[----:B------:R-:W-:Y:S01]  /*8dd0*/  @!P0 IADD3.X R37, R89, R44, R37, P4, P5 ;  /* 0x0000002c59258210 */ /* 0x000fe200027ea425 */
[----:B------:R-:W-:Y:S01]  /*8de0*/  IMAD R33, R33, 0x2, R18 ;  /* 0x0000000221217824 */ /* 0x000fe200078e0212 */
[----:B---3--:R-:W-:-:S04]  /*8df0*/  LEA R40, P4, R36, R120, 0x1 ;  /* 0x0000007824287211 */ /* 0x008fc800078808ff */
[----:B------:R-:W-:Y:S01]  /*8e00*/  LEA.HI.X R41, R36, R121, R38, 0x1, P4 ;  /* 0x0000007924297211 */ /* 0x000fe200020f0c26 */
[----:B------:R-:W-:Y:S01]  /*8e10*/  IMAD R36, R35, 0x2, R18 ;  /* 0x0000000223247824 */ /* 0x000fe200078e0212 */
[----:B------:R-:W-:-:S04]  /*8e20*/  @!P0 LEA R42, P4, R34, R120, 0x1 ;  /* 0x00000078222a8211 */ /* 0x000fc800078808ff */
[----:B------:R-:W-:Y:S02]  /*8e30*/  @!P0 LEA.HI.X R43, R34, R121, R37, 0x1, P4 ;  /* 0x00000079222b8211 */ /* 0x000fe400020f0c25 */
[----:B------:R-:W2:Y:S01]  /*8e40*/  LDS.128 R32, [R33+0x18400] ;  /* 0x0184000021207984 */ /* 0x000ea20000000c00 */
[----:B------:R-:W-:-:S03]  /*8e50*/  ISETP.GE.AND P4, PT, R22, R117, PT ;  /* 0x000000751600720c */ /* 0x000fc60003f86270 */
[----:B------:R-:W3:Y:S10]  /*8e60*/  LDS.128 R36, [R36+0x18400] ;  /* 0x0184000024247984 */ /* 0x000ef40000000c00 */
        /* <DEDUP_REMOVED lines=15> */
[--C-:B------:R-:W-:Y:S01]  /*8f60*/  SHF.R.U64 R55, R78, 0x10, R79.reuse ;  /* 0x000000104e377819 */ /* 0x100fe2000000124f */
[----:B------:R-:W-:Y:S01]  /*8f70*/  IMAD.U32 R54, R223, 0x10000, RZ ;  /* 0x00010000df367824 */ /* 0x000fe200078e00ff */
[----:B------:R-:W-:Y:S02]  /*8f80*/  SHF.R.U32.HI R78, RZ, 0x10, R79 ;  /* 0x00000010ff4e7819 */ /* 0x000fe4000001164f */
        /* <DEDUP_REMOVED lines=15> */
[-C--:B------:R-:W-:Y:S01]  /*9080*/  FMUL.FTZ R64, R48, R223.reuse ;  /* 0x000000df30407220 */ /* 0x080fe20000410000 */
[----:B------:R-:W-:Y:S01]  /*9090*/  PRMT R224, R224, 0x5410, R55 ;  /* 0x00005410e0e07816 */ /* 0x000fe20000000037 */
[----:B------:R-:W-:Y:S01]  /*90a0*/  FFMA.FTZ R48, R49, R223, -R66 ;  /* 0x000000df31307223 */ /* 0x000fe20000010842 */
[CC--:B------:R-:W-:Y:S01]  /*90b0*/  FMUL.FTZ R66, R52.reuse, R54.reuse ;  /* 0x0000003634427220 */ /* 0x0c0fe20000410000 */
[----:B------:R-:W-:Y:S01]  /*90c0*/  LOP3.LUT R225, R225, 0xffff0000, RZ, 0xc0, !PT ;  /* 0xffff0000e1e17812 */ /* 0x000fe200078ec0ff */
[----:B------:R-:W-:Y:S01]  /*90d0*/  FMUL.FTZ R55, R52, R53 ;  /* 0x0000003534377220 */ /* 0x000fe20000410000 */
[----:B------:R-:W-:Y:S01]  /*90e0*/  PRMT R226, R226, 0x5410, R65 ;  /* 0x00005410e2e27816 */ /* 0x000fe20000000041 */
[----:B------:R-:W-:Y:S01]  /*90f0*/  FFMA.FTZ R52, R49, R227, R64 ;  /* 0x000000e331347223 */ /* 0x000fe20000010040 */
[----:B------:R-:W-:Y:S01]  /*9100*/  PRMT R222, R222, 0x5410, R83 ;  /* 0x00005410dede7816 */ /* 0x000fe20000000053 */
[----:B------:R-:W-:Y:S01]  /*9110*/  FFMA.FTZ R49, R51, R53, -R66 ;  /* 0x0000003533317223 */ /* 0x000fe20000010842 */
[----:B------:R-:W-:Y:S01]  /*9120*/  LOP3.LUT R46, R35, 0xffff0000, RZ, 0xc0, !PT ;  /* 0xffff0000232e7812 */ /* 0x000fe200078ec0ff */
[----:B------:R-:W-:Y:S01]  /*9130*/  FFMA.FTZ R66, R51, R54, R55 ;  /* 0x0000003633427223 */ /* 0x000fe20000010037 */
[----:B------:R-:W-:Y:S01]  /*9140*/  LOP3.LUT R211, R211, 0xffff0000, RZ, 0xc0, !PT ;  /* 0xffff0000d3d37812 */ /* 0x000fe200078ec0ff */
[----:B------:R-:W-:Y:S01]  /*9150*/  FMUL.FTZ R51, R50, R225 ;  /* 0x000000e132337220 */ /* 0x000fe20000410000 */
[----:B------:R-:W-:Y:S01]  /*9160*/  IMAD.U32 R64, R226, 0x10000, RZ ;  /* 0x00010000e2407824 */ /* 0x000fe200078e00ff */
[----:B------:R-:W-:Y:S01]  /*9170*/  LOP3.LUT R36, R36, 0xffff0000, RZ, 0xc0, !PT ;  /* 0xffff000024247812 */ /* 0x000fe200078ec0ff */
[----:B------:R-:W-:-:S02]  /*9180*/  IMAD.U32 R54, R222, 0x10000, RZ ;  /* 0x00010000de367824 */ /* 0x000fc400078e00ff */
[-C--:B------:R-:W-:Y:S01]  /*9190*/  FMUL.FTZ R55, R50, R211.reuse ;  /* 0x000000d332377220 */ /* 0x080fe20000410000 */
[----:B------:R-:W-:Y:S01]  /*91a0*/  FFMA.FTZ R76, R46, R211, -R51 ;  /* 0x000000d32e4c7223 */ /* 0x000fe20000010833 */
[----:B------:R-:W-:Y:S01]  /*91b0*/  LOP3.LUT R53, R226, 0xffff0000, RZ, 0xc0, !PT ;  /* 0xffff0000e2357812 */ /* 0x000fe200078ec0ff */
[C---:B------:R-:W-:Y:S01]  /*91c0*/  FMUL.FTZ R50, R37.reuse, R64 ;  /* 0x0000004025327220 */ /* 0x040fe20000410000 */
[----:B------:R-:W-:Y:S01]  /*91d0*/  LOP3.LUT R51, R222, 0xffff0000, RZ, 0xc0, !PT ;  /* 0xffff0000de337812 */ /* 0x000fe200078ec0ff */
[-C--:B------:R-:W-:Y:S01]  /*91e0*/  FMUL.FTZ R37, R37, R54.reuse ;  /* 0x0000003625257220 */ /* 0x080fe20000410000 */
[----:B------:R-:W-:Y:S01]  /*91f0*/  PRMT R210, R210, 0x5410, R81 ;  /* 0x00005410d2d27816 */ /* 0x000fe20000000051 */
[----:B------:R-:W-:Y:S01]  /*9200*/  FFMA.FTZ R225, R46, R225, R55 ;  /* 0x000000e12ee17223 */ /* 0x000fe20000010037 */
[C---:B------:R-:W-:Y:S01]  /*9210*/  FFMA.FTZ R50, R45.reuse, R54, -R50 ;  /* 0x000000362d327223 */ /* 0x040fe20000010832 */
[C---:B------:R-:W-:Y:S01]  /*9220*/  IMAD.U32 R33, R34.reuse, 0x10000, RZ ;  /* 0x0001000022217824 */ /* 0x040fe200078e00ff */
[----:B------:R-:W-:Y:S01]  /*9230*/  LOP3.LUT R35, R34, 0xffff0000, RZ, 0xc0, !PT ;  /* 0xffff000022237812 */ /* 0x000fe200078ec0ff */
[C---:B------:R-:W-:Y:S01]  /*9240*/  FMUL.FTZ R55, R36.reuse, R53 ;  /* 0x0000003524377220 */ /* 0x040fe20000410000 */
[----:B------:R-:W-:Y:S01]  /*9250*/  FFMA.FTZ R45, R45, R64, R37 ;  /* 0x000000402d2d7223 */ /* 0x000fe20000010025 */
[----:B------:R-:W-:Y:S01]  /*9260*/  FMUL.FTZ R65, R36, R51 ;  /* 0x0000003324417220 */ /* 0x000fe20000410000 */
[----:B------:R-:W-:Y:S01]  /*9270*/  LOP3.LUT R32, R32, 0xffff0000, RZ, 0xc0, !PT ;  /* 0xffff000020207812 */ /* 0x000fe200078ec0ff */
[C---:B------:R-:W-:Y:S01]  /*9280*/  IMAD.U32 R34, R38.reuse, 0x10000, RZ ;  /* 0x0001000026227824 */ /* 0x040fe200078e00ff */
[----:B------:R-:W-:Y:S01]  /*9290*/  LOP3.LUT R38, R38, 0xffff0000, RZ, 0xc0, !PT ;  /* 0xffff000026267812 */ /* 0x000fe200078ec0ff */
[C---:B------:R-:W-:Y:S01]  /*92a0*/  IMAD.U32 R37, R224.reuse, 0x10000, RZ ;  /* 0x00010000e0257824 */ /* 0x040fe200078e00ff */
[----:B------:R-:W-:Y:S01]  /*92b0*/  LOP3.LUT R224, R224, 0xffff0000, RZ, 0xc0, !PT ;  /* 0xffff0000e0e07812 */ /* 0x000fe200078ec0ff */
[C---:B------:R-:W-:Y:S01]  /*92c0*/  IMAD.U32 R36, R210.reuse, 0x10000, RZ ;  /* 0x00010000d2247824 */ /* 0x040fe200078e00ff */
[----:B------:R-:W-:Y:S01]  /*92d0*/  LOP3.LUT R210, R210, 0xffff0000, RZ, 0xc0, !PT ;  /* 0xffff0000d2d27812 */ /* 0x000fe200078ec0ff */
[----:B------:R-:W-:Y:S01]  /*92e0*/  FMUL.FTZ R46, R34, R37 ;  /* 0x00000025222e7220 */ /* 0x000fe20000410000 */
[----:B------:R-:W-:Y:S01]  /*92f0*/  FFMA.FTZ R55, R32, R51, -R55 ;  /* 0x0000003320377223 */ /* 0x000fe20000010837 */
[----:B------:R-:W-:Y:S01]  /*9300*/  FMUL.FTZ R34, R34, R36 ;  /* 0x0000002422227220 */ /* 0x000fe20000410000 */
[C---:B------:R-:W-:Y:S01]  /*9310*/  FMUL.FTZ R54, R38.reuse, R224 ;  /* 0x000000e026367220 */ /* 0x040fe20000410000 */
[----:B------:R-:W-:Y:S01]  /*9320*/  FMUL.FTZ R51, R38, R210 ;  /* 0x000000d226337220 */ /* 0x000fe20000410000 */
[C---:B------:R-:W-:Y:S01]  /*9330*/  FFMA.FTZ R46, R33.reuse, R36, -R46 ;  /* 0x00000024212e7223 */ /* 0x040fe2000001082e */
[----:B------:R-:W-:Y:S01]  /*9340*/  FFMA.FTZ R34, R33, R37, R34 ;  /* 0x0000002521227223 */ /* 0x000fe20000010022 */
        /* <DEDUP_REMOVED lines=16> */
.L_x_1411:
[----:B------:R-:W-:Y:S05]  /*9450*/  BSYNC B2 ;  /* 0x0000000000027941 */ /* 0x000fea0003800000 */
.L_x_1410:
[----:B------:R-:W-:Y:S02]  /*9460*/  ULDC.64 UR4, c[0x0][0x208] ;  /* 0x0000820000047ab9 */ /* 0x000fe40000000a00 */
[----:B--2---:R2:W-:Y:S04]  /*9470*/  STG.E.128 desc[UR4][R40.64], R32 ;  /* 0x0000002028007986 */ /* 0x0045e8000c101d04 */
[----:B---3--:R2:W-:Y:S02]  /*9480*/  @!P0 STG.E.128 desc[UR4][R42.64], R36 ;  /* 0x000000242a008986 */ /* 0x0085e4000c101d04 */
.L_x_1409:
[----:B------:R-:W-:Y:S05]  /*9490*/  BSYNC B1 ;  /* 0x0000000000017941 */ /* 0x000fea0003800000 */
.L_x_1408:
        /* <DEDUP_REMOVED lines=14> */
[----:B------:R-:W-:-:S05]  /*9580*/  SHF.R.S32.HI R32, RZ, 0x3, R35 ;  /* 0x00000003ff207819 */ /* 0x000fca0000011423 */
[----:B------:R-:W-:-:S06]  /*9590*/  IMAD R32, R32, 0x1800, R177 ;  /* 0x0000180020207824 */ /* 0x000fcc00078e02b1 */
[--C-:B------:R-:W-:Y:S02]  /*95a0*/  @!P0 SHF.R.S32.HI R37, RZ, 0x1f, R33.reuse ;  /* 0x0000001fff258819 */ /* 0x100fe40000011421 */
[--C-:B------:R-:W-:Y:S02]  /*95b0*/  @!P0 IADD3 R34, P4, P5, R90, R130, R33.reuse ;  /* 0x000000825a228210 */ /* 0x100fe40007d9e021 */
[----:B------:R-:W-:Y:S02]  /*95c0*/  LOP3.LUT R33, R172, 0x38, R33, 0xf8, !PT ;  /* 0x00000038ac217812 */ /* 0x000fe400078ef821 */
[----:B------:R-:W-:Y:S02]  /*95d0*/  @!P0 IADD3.X R37, R89, R44, R37, P4, P5 ;  /* 0x0000002c59258210 */ /* 0x000fe400027ea425 */
[----:B------:R-:W-:Y:S02]  /*95e0*/  LOP3.LUT R33, R33, R200, RZ, 0x3c, !PT ;  /* 0x000000c821217212 */ /* 0x000fe400078e3cff */
[----:B---3--:R-:W-:-:S03]  /*95f0*/  LEA R40, P4, R36, R120, 0x1 ;  /* 0x0000007824287211 */ /* 0x008fc600078808ff */
[----:B------:R-:W-:Y:S01]  /*9600*/  IMAD.IADD R32, R32, 0x1, R33 ;  /* 0x0000000120207824 */ /* 0x000fe200078e0221 */
[-C--:B------:R-:W-:Y:S01]  /*9610*/  LEA.HI.X R41, R36, R121.reuse, R38, 0x1, P4 ;  /* 0x0000007924297211 */ /* 0x080fe200020f0c26 */
[C---:B------:R-:W-:Y:S01]  /*9620*/  IMAD R33, R19.reuse, 0x4800, R142 ;  /* 0x0000480013217824 */ /* 0x040fe200078e028e */
[C---:B------:R-:W-:Y:S01]  /*9630*/  @!P0 LEA R42, P4, R34.reuse, R120, 0x1 ;  /* 0x00000078222a8211 */ /* 0x040fe200078808ff */
[----:B------:R-:W-:Y:S02]  /*9640*/  IMAD R35, R19, 0x4800, R32 ;  /* 0x0000480013237824 */ /* 0x000fe400078e0220 */
[--C-:B------:R-:W-:Y:S01]  /*9650*/  IMAD R33, R33, 0x2, R18.reuse ;  /* 0x0000000221217824 */ /* 0x100fe200078e0212 */
[----:B------:R-:W-:Y:S01]  /*9660*/  @!P0 LEA.HI.X R43, R34, R121, R37, 0x1, P4 ;  /* 0x00000079222b8211 */ /* 0x000fe200020f0c25 */
[----:B------:R-:W-:Y:S01]  /*9670*/  IMAD R36, R35, 0x2, R18 ;  /* 0x0000000223247824 */ /* 0x000fe200078e0212 */
[----:B------:R-:W-:-:S03]  /*9680*/  ISETP.GE.AND P4, PT, R165, R117, PT ;  /* 0x00000075a500720c */ /* 0x000fc60003f86270 */
[----:B------:R-:W2:Y:S04]  /*9690*/  LDS.128 R32, [R33+0x18400] ;  /* 0x0184000021207984 */ /* 0x000ea80000000c00 */
[----:B------:R-:W3:Y:S06]  /*96a0*/  LDS.128 R36, [R36+0x18400] ;  /* 0x0184000024247984 */ /* 0x000eec0000000c00 */
[----:B------:R-:W-:Y:S05]  /*96b0*/  @P4 BRA `(.L_x_1415) ;  /* 0x0000000400684947 */ /* 0x000fea0003800000 */
[----:B------:R-:W-:Y:S01]  /*96c0*/  SHF.R.U64 R54, R62, 0x10, R63 ;  /* 0x000000103e367819 */ /* 0x000fe2000000123f */
[----:B---3--:R-:W-:Y:S01]  /*96d0*/  IMAD.U32 R50, R37, 0x10000, RZ ;  /* 0x0001000025327824 */ /* 0x008fe200078e00ff */
[----:B------:R-:W-:Y:S01]  /*96e0*/  SHF.R.U64 R64, R60, 0x10, R61 ;  /* 0x000000103c407819 */ /* 0x000fe2000000123d */
[----:B--2---:R-:W-:Y:S01]  /*96f0*/  IMAD.U32 R47, R33, 0x10000, RZ ;  /* 0x00010000212f7824 */ /* 0x004fe200078e00ff */
[----:B------:R-:W-:Y:S01]  /*9700*/  SHF.R.U64 R62, R72, 0x10, R73 ;  /* 0x00000010483e7819 */ /* 0x000fe20000001249 */
[----:B------:R-:W-:Y:S01]  /*9710*/  IMAD.U32 R52, R39, 0x10000, RZ ;  /* 0x0001000027347824 */ /* 0x000fe200078e00ff */
[----:B------:R-:W-:Y:S01]  /*9720*/  SHF.R.U32.HI R61, RZ, 0x10, R61 ;  /* 0x00000010ff3d7819 */ /* 0x000fe2000001163d */
[----:B------:R-:W-:Y:S01]  /*9730*/  IMAD.U32 R49, R35, 0x10000, RZ ;  /* 0x0001000023317824 */ /* 0x000fe200078e00ff */
[----:B------:R-:W-:Y:S01]  /*9740*/  SHF.R.U32.HI R72, RZ, 0x10, R73 ;  /* 0x00000010ff487819 */ /* 0x000fe20000011649 */
[----:B------:R-:W-:Y:S01]  /*9750*/  IMAD.U32 R45, R32, 0x10000, RZ ;  /* 0x00010000202d7824 */ /* 0x000fe200078e00ff */
[----:B------:R-:W-:-:S02]  /*9760*/  PRMT R204, R204, 0x5410, R61 ;  /* 0x00005410cccc7816 */ /* 0x000fc4000000003d */
[----:B------:R-:W-:Y:S02]  /*9770*/  PRMT R209, R209, 0x5410, R72 ;  /* 0x00005410d1d17816 */ /* 0x000fe40000000048 */
[----:B------:R-:W-:Y:S01]  /*9780*/  SHF.R.U64 R60, R74, 0x10, R75 ;  /* 0x000000104a3c7819 */ /* 0x000fe2000000124b */
[----:B------:R-:W-:Y:S01]  /*9790*/  IMAD.U32 R53, R204, 0x10000, RZ ;  /* 0x00010000cc357824 */ /* 0x000fe200078e00ff */
[----:B------:R-:W-:Y:S01]  /*97a0*/  PRMT R193, R193, 0x5410, R54 ;  /* 0x00005410c1c17816 */ /* 0x000fe20000000036 */
[----:B------:R-:W-:Y:S01]  /*97b0*/  IMAD.U32 R54, R209, 0x10000, RZ ;  /* 0x00010000d1367824 */ /* 0x000fe200078e00ff */
[----:B------:R-:W-:Y:S02]  /*97c0*/  SHF.R.U32.HI R63, RZ, 0x10, R63 ;  /* 0x00000010ff3f7819 */ /* 0x000fe4000001163f */
[----:B------:R-:W-:Y:S01]  /*97d0*/  PRMT R207, R207, 0x5410, R62 ;  /* 0x00005410cfcf7816 */ /* 0x000fe2000000003e */
[CC--:B------:R-:W-:Y:S01]  /*97e0*/  FMUL.FTZ R62, R50.reuse, R53.reuse ;  /* 0x00000035323e7220 */ /* 0x0c0fe20000410000 */
[----:B------:R-:W-:Y:S01]  /*97f0*/  PRMT R205, R205, 0x5410, R60 ;  /* 0x00005410cdcd7816 */ /* 0x000fe2000000003c */
[-C--:B------:R-:W-:Y:S01]  /*9800*/  FMUL.FTZ R60, R50, R54.reuse ;  /* 0x00000036323c7220 */ /* 0x080fe20000410000 */
[----:B------:R-:W-:Y:S01]  /*9810*/  SHF.R.U32.HI R75, RZ, 0x10, R75 ;  /* 0x00000010ff4b7819 */ /* 0x000fe2000001164b */
[C---:B------:R-:W-:Y:S01]  /*9820*/  FFMA.FTZ R62, R47.reuse, R54, R62 ;  /* 0x000000362f3e7223 */ /* 0x040fe2000001003e */
[----:B------:R-:W-:Y:S01]  /*9830*/  PRMT R194, R194, 0x5410, R63 ;  /* 0x00005410c2c27816 */ /* 0x000fe2000000003f */
[----:B------:R-:W-:Y:S01]  /*9840*/  FFMA.FTZ R60, R47, R53, -R60 ;  /* 0x000000352f3c7223 */ /* 0x000fe2000001083c */
[----:B------:R-:W-:Y:S01]  /*9850*/  LOP3.LUT R51, R37, 0xffff0000, RZ, 0xc0, !PT ;  /* 0xffff000025337812 */ /* 0x000fe200078ec0ff */
[----:B------:R-:W-:Y:S01]  /*9860*/  IMAD.U32 R37, R36, 0x10000, RZ ;  /* 0x0001000024257824 */ /* 0x000fe200078e00ff */
[----:B------:R-:W-:Y:S01]  /*9870*/  PRMT R206, R206, 0x5410, R75 ;  /* 0x00005410cece7816 */ /* 0x000fe2000000004b */
[----:B------:R-:W-:Y:S01]  /*9880*/  IMAD.U32 R47, R194, 0x10000, RZ ;  /* 0x00010000c22f7824 */ /* 0x000fe200078e00ff */
[----:B------:R-:W-:-:S02]  /*9890*/  LOP3.LUT R209, R209, 0xffff0000, RZ, 0xc0, !PT ;  /* 0xffff0000d1d17812 */ /* 0x000fc400078ec0ff */
[----:B------:R-:W-:Y:S01]  /*98a0*/  LOP3.LUT R204, R204, 0xffff0000, RZ, 0xc0, !PT ;  /* 0xffff0000cccc7812 */ /* 0x000fe200078ec0ff */
[----:B------:R-:W-:Y:S01]  /*98b0*/  IMAD.U32 R50, R206, 0x10000, RZ ;  /* 0x00010000ce327824 */ /* 0x000fe200078e00ff */
[----:B------:R-:W-:Y:S01]  /*98c0*/  LOP3.LUT R48, R33, 0xffff0000, RZ, 0xc0, !PT ;  /* 0xffff000021307812 */ /* 0x000fe200078ec0ff */
[----:B------:R-:W-:Y:S01]  /*98d0*/  FMUL.FTZ R53, R51, R209 ;  /* 0x000000d133357220 */ /* 0x000fe20000410000 */
[C---:B------:R-:W-:Y:S01]  /*98e0*/  FMUL.FTZ R55, R52.reuse, R47 ;  /* 0x0000002f34377220 */ /* 0x040fe20000410000 */
[----:B------:R-:W-:Y:S01]  /*98f0*/  PRMT R203, R203, 0x5410, R64 ;  /* 0x00005410cbcb7816 */ /* 0x000fe20000000040 */
[----:B------:R-:W-:Y:S01]  /*9900*/  FMUL.FTZ R51, R51, R204 ;  /* 0x000000cc33337220 */ /* 0x000fe20000410000 */
[----:B------:R-:W-:Y:S01]  /*9910*/  LOP3.LUT R39, R39, 0xffff0000, RZ, 0xc0, !PT ;  /* 0xffff000027277812 */ /* 0x000fe200078ec0ff */
[-C--:B------:R-:W-:Y:S01]  /*9920*/  FMUL.FTZ R54, R52, R50.reuse ;  /* 0x0000003234367220 */ /* 0x080fe20000410000 */
[----:B------:R-:W-:Y:S01]  /*9930*/  LOP3.LUT R206, R206, 0xffff0000, RZ, 0xc0, !PT ;  /* 0xffff0000cece7812 */ /* 0x000fe200078ec0ff */
[----:B------:R-:W-:Y:S01]  /*9940*/  FFMA.FTZ R55, R49, R50, R55 ;  /* 0x0000003231377223 */ /* 0x000fe20000010037 */
[C---:B------:R-:W-:Y:S01]  /*9950*/  FFMA.FTZ R53, R48.reuse, R204, -R53 ;  /* 0x000000cc30357223 */ /* 0x040fe20000010835 */
[----:B------:R-:W-:Y:S01]  /*9960*/  FFMA.FTZ R51, R48, R209, R51 ;  /* 0x000000d130337223 */ /* 0x000fe20000010033 */
[----:B------:R-:W-:Y:S01]  /*9970*/  LOP3.LUT R194, R194, 0xffff0000, RZ, 0xc0, !PT ;  /* 0xffff0000c2c27812 */ /* 0x000fe200078ec0ff */
[----:B------:R-:W-:-:S02]  /*9980*/  IMAD.U32 R50, R207, 0x10000, RZ ;  /* 0x00010000cf327824 */ /* 0x000fc400078e00ff */
[----:B------:R-:W-:Y:S01]  /*9990*/  FFMA.FTZ R54, R49, R47, -R54 ;  /* 0x0000002f31367223 */ /* 0x000fe20000010836 */
[----:B------:R-:W-:Y:S01]  /*99a0*/  IMAD.U32 R48, R203, 0x10000, RZ ;  /* 0x00010000cb307824 */ /* 0x000fe200078e00ff */
[----:B------:R-:W-:Y:S01]  /*99b0*/  LOP3.LUT R46, R35, 0xffff0000, RZ, 0xc0, !PT ;  /* 0xffff0000232e7812 */ /* 0x000fe200078ec0ff */
[----:B------:R-:W-:Y:S01]  /*99c0*/  FMUL.FTZ R47, R39, R206 ;  /* 0x000000ce272f7220 */ /* 0x000fe20000410000 */
[----:B------:R-:W-:Y:S01]  /*99d0*/  FMUL.FTZ R52, R37, R50 ;  /* 0x0000003225347220 */ /* 0x000fe20000410000 */
[----:B------:R-:W-:Y:S01]  /*99e0*/  LOP3.LUT R36, R36, 0xffff0000, RZ, 0xc0, !PT ;  /* 0xffff000024247812 */ /* 0x000fe200078ec0ff */
[----:B------:R-:W-:Y:S01]  /*99f0*/  FMUL.FTZ R39, R39, R194 ;  /* 0x000000c227277220 */ /* 0x000fe20000410000 */
[----:B------:R-:W-:Y:S01]  /*9a00*/  LOP3.LUT R207, R207, 0xffff0000, RZ, 0xc0, !PT ;  /* 0xffff0000cfcf7812 */ /* 0x000fe200078ec0ff */
[-C--:B------:R-:W-:Y:S01]  /*9a10*/  FMUL.FTZ R37, R37, R48.reuse ;  /* 0x0000003025257220 */ /* 0x080fe20000410000 */
[----:B------:R-:W-:Y:S01]  /*9a20*/  LOP3.LUT R203, R203, 0xffff0000, RZ, 0xc0, !PT ;  /* 0xffff0000cbcb7812 */ /* 0x000fe200078ec0ff */
[C---:B------:R-:W-:Y:S01]  /*9a30*/  FFMA.FTZ R52, R45.reuse, R48, -R52 ;  /* 0x000000302d347223 */ /* 0x040fe20000010834 */
[----:B------:R-:W-:Y:S01]  /*9a40*/  LOP3.LUT R33, R32, 0xffff0000, RZ, 0xc0, !PT ;  /* 0xffff000020217812 */ /* 0x000fe200078ec0ff */
[C---:B------:R-:W-:Y:S01]  /*9a50*/  FFMA.FTZ R47, R46.reuse, R194, -R47 ;  /* 0x000000c22e2f7223 */ /* 0x040fe2000001082f */
[----:B------:R-:W-:Y:S01]  /*9a60*/  FFMA.FTZ R206, R46, R206, R39 ;  /* 0x000000ce2ece7223 */ /* 0x000fe20000010027 */
[----:B------:R-:W-:Y:S01]  /*9a70*/  FFMA.FTZ R45, R45, R50, R37 ;  /* 0x000000322d2d7223 */ /* 0x000fe20000010025 */
[----:B------:R-:W-:-:S02]  /*9a80*/  IMAD.U32 R35, R38, 0x10000, RZ ;  /* 0x0001000026237824 */ /* 0x000fc400078e00ff */
[C---:B------:R-:W-:Y:S01]  /*9a90*/  FMUL.FTZ R46, R36.reuse, R207 ;  /* 0x000000cf242e7220 */ /* 0x040fe20000410000 */
[-C--:B------:R-:W-:Y:S01]  /*9aa0*/  FMUL.FTZ R48, R36, R203.reuse ;  /* 0x000000cb24307220 */ /* 0x080fe20000410000 */
[----:B------:R-:W-:Y:S01]  /*9ab0*/  IMAD.U32 R37, R205, 0x10000, RZ ;  /* 0x00010000cd257824 */ /* 0x000fe200078e00ff */
[----:B------:R-:W-:Y:S01]  /*9ac0*/  LOP3.LUT R38, R38, 0xffff0000, RZ, 0xc0, !PT ;  /* 0xffff000026267812 */ /* 0x000fe200078ec0ff */
[----:B------:R-:W-:Y:S01]  /*9ad0*/  IMAD.U32 R36, R193, 0x10000, RZ ;  /* 0x00010000c1247824 */ /* 0x000fe200078e00ff */
[----:B------:R-:W-:Y:S01]  /*9ae0*/  LOP3.LUT R205, R205, 0xffff0000, RZ, 0xc0, !PT ;  /* 0xffff0000cdcd7812 */ /* 0x000fe200078ec0ff */
[C---:B------:R-:W-:Y:S01]  /*9af0*/  IMAD.U32 R32, R34.reuse, 0x10000, RZ ;  /* 0x0001000022207824 */ /* 0x040fe200078e00ff */
[----:B------:R-:W-:Y:S01]  /*9b00*/  LOP3.LUT R193, R193, 0xffff0000, RZ, 0xc0, !PT ;  /* 0xffff0000c1c17812 */ /* 0x000fe200078ec0ff */
[C---:B------:R-:W-:Y:S01]  /*9b10*/  FFMA.FTZ R203, R33.reuse, R203, -R46 ;  /* 0x000000cb21cb7223 */ /* 0x040fe2000001082e */
[----:B------:R-:W-:Y:S01]  /*9b20*/  FFMA.FTZ R48, R33, R207, R48 ;  /* 0x000000cf21307223 */ /* 0x000fe20000010030 */
[----:B------:R-:W-:Y:S01]  /*9b30*/  LOP3.LUT R34, R34, 0xffff0000, RZ, 0xc0, !PT ;  /* 0xffff000022227812 */ /* 0x000fe200078ec0ff */
[C---:B------:R-:W-:Y:S01]  /*9b40*/  FMUL.FTZ R33, R35.reuse, R37 ;  /* 0x0000002523217220 */ /* 0x040fe20000410000 */
[-C--:B------:R-:W-:Y:S01]  /*9b50*/  FMUL.FTZ R46, R35, R36.reuse ;  /* 0x00000024232e7220 */ /* 0x080fe20000410000 */
        /* <DEDUP_REMOVED lines=16> */
.L_x_1415:
[----:B------:R-:W-:Y:S05]  /*9c60*/  BSYNC B2 ;  /* 0x0000000000027941 */ /* 0x000fea0003800000 */
.L_x_1414:
[----:B------:R-:W-:Y:S02]  /*9c70*/  ULDC.64 UR4, c[0x0][0x208] ;  /* 0x0000820000047ab9 */ /* 0x000fe40000000a00 */
[----:B--2---:R2:W-:Y:S04]  /*9c80*/  STG.E.128 desc[UR4][R40.64], R32 ;  /* 0x0000002028007986 */ /* 0x0045e8000c101d04 */
[----:B---3--:R2:W-:Y:S02]  /*9c90*/  @!P0 STG.E.128 desc[UR4][R42.64], R36 ;  /* 0x000000242a008986 */ /* 0x0085e4000c101d04 */
.L_x_1413:
[----:B------:R-:W-:Y:S05]  /*9ca0*/  BSYNC B1 ;  /* 0x0000000000017941 */ /* 0x000fea0003800000 */
.L_x_1412:
[----:B------:R-:W-:-:S13]  /*9cb0*/  ISETP.NE.AND P0, PT, R10, RZ, PT ;  /* 0x000000ff0a00720c */ /* 0x000fda0003f05270 */
[----:B------:R-:W-:Y:S05]  /*9cc0*/  @!P0 BRA `(.L_x_1366) ;  /* 0x0000000800f48947 */ /* 0x000fea0003800000 */
[----:B--2---:R-:W2:Y:S01]  /*9cd0*/  LDL R32, [R1+0x8] ;  /* 0x0000080001207983 */ /* 0x004ea20000100800 */
[----:B------:R-:W-:Y:S01]  /*9ce0*/  BSSY B1, `(.L_x_1416) ;  /* 0x0000076000017945 */ /* 0x000fe20003800000 */
[----:B--2---:R-:W-:-:S04]  /*9cf0*/  LOP3.LUT P4, RZ, R32, 0x1, RZ, 0xc0, !PT ;  /* 0x0000000120ff7812 */ /* 0x004fc8000788c0ff */
[----:B------:R-:W-:Y:S02]  /*9d00*/  SEL R152, R122, R152, !P4 ;  /* 0x000000987a987207 */ /* 0x000fe40006000000 */
[----:B---34-:R-:W-:Y:S02]  /*9d10*/  IADD3 R41, P0, P4, R90, R130, R13 ;  /* 0x000000825a297210 */ /* 0x018fe40007c1e00d */
[----:B------:R-:W-:Y:S02]  /*9d20*/  SHF.R.S32.HI R33, RZ, 0x1f, R152 ;  /* 0x0000001fff217819 */ /* 0x000fe40000011498 */
[----:B------:R-:W-:Y:S02]  /*9d30*/  IADD3.X R42, R89, R44, R109, P0, P4 ;  /* 0x0000002c592a7210 */ /* 0x000fe400007e846d */
[----:B------:R-:W-:Y:S02]  /*9d40*/  LEA.HI R33, R33, R152, RZ, 0x4 ;  /* 0x0000009821217211 */ /* 0x000fe400078f20ff */
[----:B------:R-:W-:-:S02]  /*9d50*/  ISETP.GE.AND P4, PT, R166, R117, PT ;  /* 0x00000075a600720c */ /* 0x000fc40003f86270 */
[----:B------:R-:W-:Y:S02]  /*9d60*/  LEA.HI.SX32 R33, R33, R112, 0x1c ;  /* 0x0000007021217211 */ /* 0x000fe400078fe2ff */
[----:B------:R-:W-:Y:S02]  /*9d70*/  LEA R40, P0, R41, R120, 0x1 ;  /* 0x0000007829287211 */ /* 0x000fe400078008ff */
[----:B------:R-:W-:Y:S01]  /*9d80*/  SHF.R.S32.HI R32, RZ, 0x1f, R33 ;  /* 0x0000001fff207819 */ /* 0x000fe20000011421 */
[----:B------:R-:W-:Y:S01]  /*9d90*/  IMAD.SHL.U32 R43, R33, 0x8, RZ ;  /* 0x00000008212b7824 */ /* 0x000fe200078e00ff */
[----:B------:R-:W-:Y:S02]  /*9da0*/  LEA.HI.X R41, R41, R121, R42, 0x1, P0 ;  /* 0x0000007929297211 */ /* 0x000fe400000f0c2a */
[----:B------:R-:W-:Y:S02]  /*9db0*/  LEA.HI R32, R32, R33, RZ, 0x3 ;  /* 0x0000002120207211 */ /* 0x000fe400078f18ff */
[----:B------:R-:W-:-:S02]  /*9dc0*/  LOP3.LUT R33, R172, 0x38, R43, 0xf8, !PT ;  /* 0x00000038ac217812 */ /* 0x000fc400078ef82b */
[----:B------:R-:W-:Y:S02]  /*9dd0*/  SHF.R.S32.HI R32, RZ, 0x3, R32 ;  /* 0x00000003ff207819 */ /* 0x000fe40000011420 */
[----:B------:R-:W-:-:S03]  /*9de0*/  LOP3.LUT R33, R33, R200, RZ, 0x3c, !PT ;  /* 0x000000c821217212 */ /* 0x000fc600078e3cff */
        /* <DEDUP_REMOVED lines=17> */
[----:B------:R-:W-:Y:S02]  /*9f00*/  PRMT R171, R171, 0x5410, R68 ;  /* 0x00005410abab7816 */ /* 0x000fe40000000044 */
[----:B------:R-:W-:-:S02]  /*9f10*/  SHF.R.U64 R52, R70, 0x10, R71 ;  /* 0x0000001046347819 */ /* 0x000fc40000001247 */
[----:B------:R-:W-:Y:S01]  /*9f20*/  PRMT R158, R158, 0x5410, R57 ;  /* 0x000054109e9e7816 */ /* 0x000fe20000000039 */
[----:B------:R-:W-:Y:S01]  /*9f30*/  IMAD.U32 R55, R171, 0x10000, RZ ;  /* 0x00010000ab377824 */ /* 0x000fe200078e00ff */
[----:B------:R-:W-:Y:S02]  /*9f40*/  SHF.R.U64 R54, R58, 0x10, R59 ;  /* 0x000000103a367819 */ /* 0x000fe4000000123b */
[----:B------:R-:W-:Y:S01]  /*9f50*/  SHF.R.U32.HI R71, RZ, 0x10, R71 ;  /* 0x00000010ff477819 */ /* 0x000fe20000011647 */
[----:B------:R-:W-:Y:S01]  /*9f60*/  FMUL.FTZ R57, R48, R55 ;  /* 0x0000003730397220 */ /* 0x000fe20000410000 */
[----:B------:R-:W-:Y:S02]  /*9f70*/  SHF.R.U32.HI R59, RZ, 0x10, R59 ;  /* 0x00000010ff3b7819 */ /* 0x000fe4000001163b */
[----:B------:R-:W-:Y:S01]  /*9f80*/  PRMT R170, R170, 0x5410, R53 ;  /* 0x00005410aaaa7816 */ /* 0x000fe20000000035 */
[----:B------:R-:W-:Y:S01]  /*9f90*/  IMAD.U32 R53, R158, 0x10000, RZ ;  /* 0x000100009e357824 */ /* 0x000fe200078e00ff */
[----:B------:R-:W-:-:S02]  /*9fa0*/  PRMT R168, R168, 0x5410, R71 ;  /* 0x00005410a8a87816 */ /* 0x000fc40000000047 */
[----:B------:R-:W-:Y:S01]  /*9fb0*/  PRMT R156, R156, 0x5410, R59 ;  /* 0x000054109c9c7816 */ /* 0x000fe2000000003b */
[-C--:B------:R-:W-:Y:S01]  /*9fc0*/  FMUL.FTZ R59, R48, R53.reuse ;  /* 0x00000035303b7220 */ /* 0x080fe20000410000 */
[----:B------:R-:W-:Y:S01]  /*9fd0*/  PRMT R155, R155, 0x5410, R54 ;  /* 0x000054109b9b7816 */ /* 0x000fe20000000036 */
[----:B------:R-:W-:Y:S01]  /*9fe0*/  FFMA.FTZ R54, R42, R53, -R57 ;  /* 0x000000352a367223 */ /* 0x000fe20000010839 */
[----:B------:R-:W-:Y:S01]  /*9ff0*/  PRMT R159, R159, 0x5410, R52 ;  /* 0x000054109f9f7816 */ /* 0x000fe20000000034 */
[----:B------:R-:W-:Y:S01]  /*a000*/  IMAD.U32 R57, R168, 0x10000, RZ ;  /* 0x00010000a8397824 */ /* 0x000fe200078e00ff */
[----:B------:R-:W-:Y:S01]  /*a010*/  LOP3.LUT R49, R37, 0xffff0000, RZ, 0xc0, !PT ;  /* 0xffff000025317812 */ /* 0x000fe200078ec0ff */
[----:B------:R-:W-:Y:S01]  /*a020*/  IMAD.U32 R53, R156, 0x10000, RZ ;  /* 0x000100009c357824 */ /* 0x000fe200078e00ff */
[----:B------:R-:W-:Y:S01]  /*a030*/  LOP3.LUT R52, R171, 0xffff0000, RZ, 0xc0, !PT ;  /* 0xffff0000ab347812 */ /* 0x000fe200078ec0ff */
[----:B------:R-:W-:Y:S01]  /*a040*/  FFMA.FTZ R59, R42, R55, R59 ;  /* 0x000000372a3b7223 */ /* 0x000fe2000001003b */
[----:B------:R-:W-:Y:S01]  /*a050*/  LOP3.LUT R158, R158, 0xffff0000, RZ, 0xc0, !PT ;  /* 0xffff00009e9e7812 */ /* 0x000fe200078ec0ff */
[----:B------:R-:W-:Y:S01]  /*a060*/  FMUL.FTZ R55, R50, R57 ;  /* 0x0000003932377220 */ /* 0x000fe20000410000 */
[----:B------:R-:W-:Y:S01]  /*a070*/  LOP3.LUT R45, R33, 0xffff0000, RZ, 0xc0, !PT ;  /* 0xffff0000212d7812 */ /* 0x000fe200078ec0ff */
[----:B------:R-:W-:Y:S01]  /*a080*/  FMUL.FTZ R48, R49, R52 ;  /* 0x0000003431307220 */ /* 0x000fe20000410000 */
[----:B------:R-:W-:Y:S01]  /*a090*/  LOP3.LUT R47, R36, 0xffff0000, RZ, 0xc0, !PT ;  /* 0xffff0000242f7812 */ /* 0x000fe200078ec0ff */
[----:B------:R-:W-:Y:S01]  /*a0a0*/  IMAD.U32 R36, R35, 0x10000, RZ ;  /* 0x0001000023247824 */ /* 0x000fe200078e00ff */
[----:B------:R-:W-:Y:S01]  /*a0b0*/  LOP3.LUT R51, R39, 0xffff0000, RZ, 0xc0, !PT ;  /* 0xffff000027337812 */ /* 0x000fe200078ec0ff */
[-C--:B------:R-:W-:Y:S01]  /*a0c0*/  FMUL.FTZ R50, R50, R53.reuse ;  /* 0x0000003532327220 */ /* 0x080fe20000410000 */
[----:B------:R-:W-:Y:S01]  /*a0d0*/  PRMT R157, R157, 0x5410, R56 ;  /* 0x000054109d9d7816 */ /* 0x000fe20000000038 */
[-C--:B------:R-:W-:Y:S01]  /*a0e0*/  FMUL.FTZ R42, R49, R158.reuse ;  /* 0x0000009e312a7220 */ /* 0x080fe20000410000 */
[----:B------:R-:W-:Y:S01]  /*a0f0*/  LOP3.LUT R168, R168, 0xffff0000, RZ, 0xc0, !PT ;  /* 0xffff0000a8a87812 */ /* 0x000fe200078ec0ff */
[----:B------:R-:W-:Y:S01]  /*a100*/  FFMA.FTZ R49, R45, R158, -R48 ;  /* 0x0000009e2d317223 */ /* 0x000fe20000010830 */
[----:B------:R-:W-:Y:S01]  /*a110*/  LOP3.LUT R156, R156, 0xffff0000, RZ, 0xc0, !PT ;  /* 0xffff00009c9c7812 */ /* 0x000fe200078ec0ff */
[C---:B------:R-:W-:Y:S01]  /*a120*/  FFMA.FTZ R55, R36.reuse, R53, -R55 ;  /* 0x0000003524377223 */ /* 0x040fe20000010837 */
[----:B------:R-:W-:Y:S01]  /*a130*/  LOP3.LUT R37, R35, 0xffff0000, RZ, 0xc0, !PT ;  /* 0xffff000023257812 */ /* 0x000fe200078ec0ff */
[----:B------:R-:W-:Y:S01]  /*a140*/  FFMA.FTZ R50, R36, R57, R50 ;  /* 0x0000003924327223 */ /* 0x000fe20000010032 */
[----:B------:R-:W-:Y:S01]  /*a150*/  FFMA.FTZ R52, R45, R52, R42 ;  /* 0x000000342d347223 */ /* 0x000fe2000001002a */
[----:B------:R-:W-:Y:S01]  /*a160*/  FMUL.FTZ R48, R51, R168 ;  /* 0x000000a833307220 */ /* 0x000fe20000410000 */
[----:B------:R-:W-:-:S02]  /*a170*/  IMAD.U32 R36, R157, 0x10000, RZ ;  /* 0x000100009d247824 */ /* 0x000fc400078e00ff */
[-C--:B------:R-:W-:Y:S01]  /*a180*/  FMUL.FTZ R56, R51, R156.reuse ;  /* 0x0000009c33387220 */ /* 0x080fe20000410000 */
[----:B------:R-:W-:Y:S02]  /*a190*/  IMAD.U32 R42, R170, 0x10000, RZ ;  /* 0x00010000aa2a7824 */ /* 0x000fe400078e00ff */
[----:B------:R-:W-:Y:S01]  /*a1a0*/  FFMA.FTZ R156, R37, R156, -R48 ;  /* 0x0000009c259c7223 */ /* 0x000fe20000010830 */
[----:B------:R-:W-:Y:S02]  /*a1b0*/  IMAD.U32 R33, R32, 0x10000, RZ ;  /* 0x0001000020217824 */ /* 0x000fe400078e00ff */
[C---:B------:R-:W-:Y:S01]  /*a1c0*/  FMUL.FTZ R45, R46.reuse, R36 ;  /* 0x000000242e2d7220 */ /* 0x040fe20000410000 */
[-C--:B------:R-:W-:Y:S01]  /*a1d0*/  FMUL.FTZ R48, R46, R42.reuse ;  /* 0x0000002a2e307220 */ /* 0x080fe20000410000 */
[----:B------:R-:W-:Y:S01]  /*a1e0*/  LOP3.LUT R170, R170, 0xffff0000, RZ, 0xc0, !PT ;  /* 0xffff0000aaaa7812 */ /* 0x000fe200078ec0ff */
[C---:B------:R-:W-:Y:S02]  /*a1f0*/  IMAD.U32 R39, R38.reuse, 0x10000, RZ ;  /* 0x0001000026277824 */ /* 0x040fe400078e00ff */
[C---:B------:R-:W-:Y:S01]  /*a200*/  FFMA.FTZ R45, R33.reuse, R42, R45 ;  /* 0x0000002a212d7223 */ /* 0x040fe2000001002d */
[----:B------:R-:W-:Y:S01]  /*a210*/  FFMA.FTZ R48, R33, R36, -R48 ;  /* 0x0000002421307223 */ /* 0x000fe20000010830 */
        /* <DEDUP_REMOVED lines=10> */
[----:B------:R-:W-:Y:S01]  /*a2c0*/  FMUL.FTZ R46, R39, R42 ;  /* 0x0000002a272e7220 */ /* 0x000fe20000410000 */
[----:B------:R-:W-:Y:S01]  /*a2d0*/  LOP3.LUT R34, R34, 0xffff0000, RZ, 0xc0, !PT ;  /* 0xffff000022227812 */ /* 0x000fe200078ec0ff */
[----:B------:R-:W-:Y:S01]  /*a2e0*/  FMUL.FTZ R33, R38, R159 ;  /* 0x0000009f26217220 */ /* 0x000fe20000410000 */
[-C--:B------:R-:W-:Y:S01]  /*a2f0*/  FMUL.FTZ R47, R47, R157.reuse ;  /* 0x0000009d2f2f7220 */ /* 0x080fe20000410000 */
[----:B------:R-:W-:Y:S01]  /*a300*/  FFMA.FTZ R37, R32, R157, -R37 ;  /* 0x0000009d20257223 */ /* 0x000fe20000010825 */
[----:B------:R-:W-:Y:S01]  /*a310*/  FMUL.FTZ R39, R39, R36 ;  /* 0x0000002427277220 */ /* 0x000fe20000410000 */
[-C--:B------:R-:W-:Y:S01]  /*a320*/  FMUL.FTZ R38, R38, R155.reuse ;  /* 0x0000009b26267220 */ /* 0x080fe20000410000 */
[----:B------:R-:W-:Y:S01]  /*a330*/  FFMA.FTZ R32, R32, R170, R47 ;  /* 0x000000aa20207223 */ /* 0x000fe2000001002f */
[C---:B------:R-:W-:Y:S01]  /*a340*/  FFMA.FTZ R46, R35.reuse, R36, -R46 ;  /* 0x00000024232e7223 */ /* 0x040fe2000001082e */
[----:B------:R-:W-:Y:S01]  /*a350*/  FFMA.FTZ R39, R35, R42, R39 ;  /* 0x0000002a23277223 */ /* 0x000fe20000010027 */
[C---:B------:R-:W-:Y:S01]  /*a360*/  FFMA.FTZ R33, R34.reuse, R155, -R33 ;  /* 0x0000009b22217223 */ /* 0x040fe20000010821 */
[----:B------:R-:W-:Y:S01]  /*a370*/  FFMA.FTZ R38, R34, R159, R38 ;  /* 0x0000009f22267223 */ /* 0x000fe20000010026 */
[----:B------:R-:W-:-:S02]  /*a380*/  F2FP.BF16.F32.PACK_AB R49, R49, R54 ;  /* 0x000000363131723e */ /* 0x000fc400000010ff */
[----:B------:R-:W-:Y:S02]  /*a390*/  F2FP.BF16.F32.PACK_AB R52, R52, R59 ;  /* 0x0000003b3434723e */ /* 0x000fe400000010ff */
[----:B------:R-:W-:Y:S02]  /*a3a0*/  F2FP.BF16.F32.PACK_AB R50, R51, R50 ;  /* 0x000000323332723e */ /* 0x000fe400000010ff */
[----:B------:R-:W-:Y:S01]  /*a3b0*/  F2FP.BF16.F32.PACK_AB R48, R37, R48 ;  /* 0x000000302530723e */ /* 0x000fe200000010ff */
[----:B------:R-:W-:Y:S01]  /*a3c0*/  IMAD.MOV.U32 R37, RZ, RZ, R52 ;  /* 0x000000ffff257224 */ /* 0x000fe200078e0034 */
[----:B------:R-:W-:Y:S02]  /*a3d0*/  F2FP.BF16.F32.PACK_AB R36, R32, R45 ;  /* 0x0000002d2024723e */ /* 0x000fe400000010ff */
[----:B------:R-:W-:Y:S01]  /*a3e0*/  F2FP.BF16.F32.PACK_AB R34, R33, R46 ;  /* 0x0000002e2122723e */ /* 0x000fe200000010ff */
[----:B------:R-:W-:Y:S01]  /*a3f0*/  IMAD.MOV.U32 R32, RZ, RZ, R48 ;  /* 0x000000ffff207224 */ /* 0x000fe200078e0030 */
[----:B------:R-:W-:Y:S01]  /*a400*/  F2FP.BF16.F32.PACK_AB R38, R38, R39 ;  /* 0x000000272626723e */ /* 0x000fe200000010ff */
[----:B------:R-:W-:Y:S01]  /*a410*/  IMAD.MOV.U32 R33, RZ, RZ, R49 ;  /* 0x000000ffff217224 */ /* 0x000fe200078e0031 */
[----:B------:R-:W-:Y:S01]  /*a420*/  F2FP.BF16.F32.PACK_AB R35, R156, R55 ;  /* 0x000000379c23723e */ /* 0x000fe200000010ff */
[----:B------:R-:W-:-:S07]  /*a430*/  IMAD.MOV.U32 R39, RZ, RZ, R50 ;  /* 0x000000ffff277224 */ /* 0x000fce00078e0032 */
.L_x_1417:
[----:B------:R-:W-:Y:S05]  /*a440*/  BSYNC B1 ;  /* 0x0000000000017941 */ /* 0x000fea0003800000 */
.L_x_1416:
[----:B------:R-:W-:Y:S01]  /*a450*/  ISETP.GE.AND P0, PT, R43, R151, PT ;  /* 0x000000972b00720c */ /* 0x000fe20003f06270 */
[----:B------:R-:W-:Y:S02]  /*a460*/  ULDC.64 UR4, c[0x0][0x208] ;  /* 0x0000820000047ab9 */ /* 0x000fe40000000a00 */
[----:B--2---:R2:W-:Y:S10]  /*a470*/  STG.E.128 desc[UR4][R40.64], R32 ;  /* 0x0000002028007986 */ /* 0x0045f4000c101d04 */
[----:B------:R-:W-:Y:S05]  /*a480*/  @P0 BRA `(.L_x_1366) ;  /* 0x0000000400040947 */ /* 0x000fea0003800000 */
[--C-:B------:R-:W-:Y:S01]  /*a490*/  IADD3 R130, P0, P4, R90, R130, R43.reuse ;  /* 0x000000825a827210 */ /* 0x100fe20007c1e02b */
[----:B------:R-:W-:Y:S01]  /*a4a0*/  ULDC.64 UR4, c[0x0][0x208] ;  /* 0x0000820000047ab9 */ /* 0x000fe20000000a00 */
[----:B------:R-:W-:-:S04]  /*a4b0*/  SHF.R.S32.HI R43, RZ, 0x1f, R43 ;  /* 0x0000001fff2b7819 */ /* 0x000fc8000001142b */
[----:B------:R-:W-:Y:S02]  /*a4c0*/  IADD3.X R44, R89, R44, R43, P0, P4 ;  /* 0x0000002c592c7210 */ /* 0x000fe400007e842b */
[----:B------:R-:W-:-:S04]  /*a4d0*/  LEA R120, P0, R130, R120, 0x1 ;  /* 0x0000007882787211 */ /* 0x000fc800078008ff */
[----:B------:R-:W-:-:S05]  /*a4e0*/  LEA.HI.X R121, R130, R121, R44, 0x1, P0 ;  /* 0x0000007982797211 */ /* 0x000fca00000f0c2c */
[----:B---3--:R3:W-:Y:S01]  /*a4f0*/  STG.E.128 desc[UR4][R120.64], R36 ;  /* 0x0000002478007986 */ /* 0x0087e2000c101d04 */
[----:B------:R-:W-:Y:S05]  /*a500*/  BRA `(.L_x_1366) ;  /* 0x0000000000e47947 */ /* 0x000fea0003800000 */
.L_x_1333:
[----:B------:R-:W-:-:S04]  /*a510*/  ULOP3.LUT UR4, UR60, 0x1, URZ, 0xfc, !UPT ;  /* 0x000000013c047892 */ /* 0x000fc8000f8efc3f */
[----:B------:R-:W-:-:S06]  /*a520*/  UISETP.NE.AND UP0, UPT, UR4, 0x3, UPT ;  /* 0x000000030400788c */ /* 0x000fcc000bf05270 */
[----:B------:R-:W-:-:S13]  /*a530*/  PLOP3.LUT P1, PT, PT, PT, UP0, 0x80, 0x0 ;  /* 0x000000000000781c */ /* 0x000fda0003f2f008 */
[----:B------:R-:W-:Y:S05]  /*a540*/  @!P1 BRA `(.L_x_1418) ;  /* 0x0000000000049947 */ /* 0x000fea0003800000 */
[----:B------:R-:W-:Y:S01]  /*a550*/  BPT.TRAP 0x1 ;  /* 0x000000040000795c */ /* 0x000fe20000300000 */
.L_x_1418:
[----:B------:R-:W-:Y:S01]  /*a560*/  IMAD R4, R19, 0x8, R18 ;  /* 0x0000000813047824 */ /* 0x000fe200078e0212 */
[----:B------:R-:W-:Y:S01]  /*a570*/  SHF.L.U32 R3, R167, 0x1f, RZ ;  /* 0x0000001fa7037819 */ /* 0x000fe200000006ff */
[----:B------:R-:W-:Y:S01]  /*a580*/  IMAD R5, R24, -0x60, R2 ;  /* 0xffffffa018057824 */ /* 0x000fe200078e0202 */
[----:B------:R-:W-:Y:S02]  /*a590*/  BSSY B1, `(.L_x_1419) ;  /* 0x0000005000017945 */ /* 0x000fe40003800000 */
[----:B------:R-:W1:Y:S02]  /*a5a0*/  SYNCS.PHASECHK.TRANS64.TRYWAIT P4, [R4+URZ+0x2a890], R3 ;  /* 0x02a89003040075a7 */ /* 0x000e64000808017f */
[----:B------:R-:W-:-:S04]  /*a5b0*/  VIMNMX R5, R5, 0x60, PT ;  /* 0x0000006005057848 */ /* 0x000fc80003fe0100 */
[----:B------:R-:W-:Y:S01]  /*a5c0*/  ISETP.GE.AND P0, PT, R162, R5, PT ;  /* 0x00000005a200720c */ /* 0x000fe20003f06270 */
[----:B-1----:R-:W-:-:S12]  /*a5d0*/  @!P4 BRA `(.L_x_1420) ;  /* 0x000001cc00e4c947 */ /* 0x002fd80003800000 */
.L_x_1740:
[----:B------:R-:W-:Y:S05]  /*a5e0*/  BSYNC B1 ;  /* 0x0000000000017941 */ /* 0x000fea0003800000 */
.L_x_1419:
[----:B------:R-:W-:Y:S04]  /*a5f0*/  BSSY B1, `(.L_x_1421) ;  /* 0x0000015000017945 */ /* 0x000fe80003800000 */
[----:B------:R-:W-:Y:S05]  /*a600*/  @P0 BRA `(.L_x_1422) ;  /* 0x00000000004c0947 */ /* 0x000fea0003800000 */
[----:B------:R-:W-:Y:S01]  /*a610*/  ISETP.NE.AND P4, PT, R12, RZ, PT ;  /* 0x000000ff0c00720c */ /* 0x000fe20003f85270 */
[----:B------:R-:W-:Y:S01]  /*a620*/  ULDC.64 UR4, c[0x0][0x208] ;  /* 0x0000820000047ab9 */ /* 0x000fe20000000a00 */
[----:B------:R-:W-:-:S11]  /*a630*/  ISETP.NE.AND P0, PT, R11, RZ, PT ;  /* 0x000000ff0b00720c */ /* 0x000fd60003f05270 */
[----:B0-----:R-:W0:Y:S04]  /*a640*/  @P4 LDS.128 R32, [R43] ;  /* 0x000000002b204984 */ /* 0x001e280000000c00 */
[----:B------:R-:W2:Y:S04]  /*a650*/  @P0 LDS.128 R36, [R42] ;  /* 0x000000002a240984 */ /* 0x000ea80000000c00 */
[----:B0-----:R-:W-:Y:S01]  /*a660*/  @P4 STG.E.128 desc[UR4][R44.64], R32 ;  /* 0x000000202c004986 */ /* 0x001fe2000c101d04 */
[----:B------:R-:W-:-:S03]  /*a670*/  ISETP.NE.AND P4, PT, R10, RZ, PT ;  /* 0x000000ff0a00720c */ /* 0x000fc60003f85270 */
[----:B--2---:R-:W-:Y:S01]  /*a680*/  @P0 STG.E.128 desc[UR4][R44.64+0x40], R36 ;  /* 0x000040242c000986 */ /* 0x004fe2000c101d04 */
[----:B------:R-:W-:-:S09]  /*a690*/  ISETP.NE.AND P0, PT, R9, RZ, PT ;  /* 0x000000ff0900720c */ /* 0x000fd20003f05270 */
[----:B------:R-:W0:Y:S04]  /*a6a0*/  @P4 LDS.128 R32, [R43+0x3000] ;  /* 0x003000002b204984 */ /* 0x000e280000000c00 */
[----:B------:R-:W2:Y:S04]  /*a6b0*/  @P0 LDS.128 R36, [R42+0x3000] ;  /* 0x003000002a240984 */ /* 0x000ea80000000c00 */
[----:B0-----:R-:W-:Y:S01]  /*a6c0*/  @P4 STG.E.128 desc[UR4][R44.64+0x80], R32 ;  /* 0x000080202c004986 */ /* 0x001fe2000c101d04 */
[----:B------:R-:W-:-:S03]  /*a6d0*/  ISETP.NE.AND P4, PT, R7, RZ, PT ;  /* 0x000000ff0700720c */ /* 0x000fc60003f85270 */
[----:B--2---:R-:W-:Y:S01]  /*a6e0*/  @P0 STG.E.128 desc[UR4][R44.64+0xc0], R36 ;  /* 0x0000c0242c000986 */ /* 0x004fe2000c101d04 */
[----:B------:R-:W-:-:S09]  /*a6f0*/  ISETP.NE.AND P0, PT, R8, RZ, PT ;  /* 0x000000ff0800720c */ /* 0x000fd20003f05270 */
[----:B------:R-:W0:Y:S04]  /*a700*/  @P4 LDS.128 R36, [R42+0x6000] ;  /* 0x006000002a244984 */ /* 0x000e280000000c00 */
[----:B------:R-:W2:Y:S04]  /*a710*/  @P0 LDS.128 R32, [R43+0x6000] ;  /* 0x006000002b200984 */ /* 0x000ea80000000c00 */
[----:B0-----:R3:W-:Y:S04]  /*a720*/  @P4 STG.E.128 desc[UR4][R44.64+0x140], R36 ;  /* 0x000140242c004986 */ /* 0x0017e8000c101d04 */
[----:B--2---:R3:W-:Y:S02]  /*a730*/  @P0 STG.E.128 desc[UR4][R44.64+0x100], R32 ;  /* 0x000100202c000986 */ /* 0x0047e4000c101d04 */
.L_x_1422:
[----:B------:R-:W-:Y:S05]  /*a740*/  BSYNC B1 ;  /* 0x0000000000017941 */ /* 0x000fea0003800000 */
.L_x_1421:
[----:B------:R-:W-:-:S13]  /*a750*/  ISETP.GE.AND P0, PT, R185, R5, PT ;  /* 0x00000005b900720c */ /* 0x000fda0003f06270 */
[----:B------:R-:W-:Y:S05]  /*a760*/  @P0 BRA `(.L_x_1366) ;  /* 0x00000000004c0947 */ /* 0x000fea0003800000 */
[----:B------:R-:W-:Y:S01]  /*a770*/  ISETP.NE.AND P4, PT, R12, RZ, PT ;  /* 0x000000ff0c00720c */ /* 0x000fe20003f85270 */
[----:B------:R-:W-:Y:S01]  /*a780*/  ULDC.64 UR4, c[0x0][0x208] ;  /* 0x0000820000047ab9 */ /* 0x000fe20000000a00 */
[----:B------:R-:W-:-:S11]  /*a790*/  ISETP.NE.AND P0, PT, R10, RZ, PT ;  /* 0x000000ff0a00720c */ /* 0x000fd60003f05270 */
[----:B0--3--:R-:W0:Y:S04]  /*a7a0*/  @P4 LDS.128 R32, [R43+0x2000] ;  /* 0x002000002b204984 */ /* 0x009e280000000c00 */
[----:B------:R-:W2:Y:S04]  /*a7b0*/  @P0 LDS.128 R36, [R43+0x5000] ;  /* 0x005000002b240984 */ /* 0x000ea80000000c00 */
        /* <DEDUP_REMOVED lines=14> */
.L_x_1366:
[----:B------:R-:W-:Y:S05]  /*a8a0*/  BSYNC B0 ;  /* 0x0000000000007941 */ /* 0x000fea0003800000 */
.L_x_1332:
[----:B01234-:R-:W0:Y:S01]  /*a8b0*/  S2R R32, SR_TID.X ;  /* 0x0000000000207919 */ /* 0x01fe220000002100 */
[----:B------:R-:W-:Y:S01]  /*a8c0*/  @!PT LDS RZ, [RZ] ;  /* 0x00000000fffff984 */ /* 0x000fe20000000800 */
[----:B------:R-:W-:Y:S01]  /*a8d0*/  @!PT LDS RZ, [RZ] ;  /* 0x00000000fffff984 */ /* 0x000fe20000000800 */
[----:B------:R-:W-:Y:S01]  /*a8e0*/  @!PT LDS RZ, [RZ] ;  /* 0x00000000fffff984 */ /* 0x000fe20000000800 */
[----:B------:R-:W-:Y:S01]  /*a8f0*/  @!PT LDS RZ, [RZ] ;  /* 0x00000000fffff984 */ /* 0x000fe20000000800 */
[----:B------:R1:W-:Y:S06]  /*a900*/  MEMBAR.ALL.CTA ;  /* 0x0000000000007992 */ /* 0x0003ec0000008000 */
[----:B-1----:R-:W1:Y:S01]  /*a910*/  FENCE.VIEW.ASYNC.S ;  /* 0x00000000000073c6 */ /* 0x002e620000000000 */
[----:B------:R-:W-:Y:S05]  /*a920*/  WARPSYNC.ALL ;  /* 0x0000000000007948 */ /* 0x000fea0003800000 */
[----:B------:R-:W-:Y:S01]  /*a930*/  BSSY B0, `(.L_x_1423) ;  /* 0x0000009000007945 */ /* 0x000fe20003800000 */
[----:B0-----:R-:W-:Y:S01]  /*a940*/  LOP3.LUT R32, R32, 0x7f, RZ, 0xc0, !PT ;  /* 0x0000007f20207812 */ /* 0x001fe200078ec0ff */
[----:B-1----:R0:W-:Y:S03]  /*a950*/  BAR.SYNC.DEFER_BLOCKING R154, 0x80 ;  /* 0x0002009a0000751d */ /* 0x0021e60000010000 */
[----:B------:R-:W-:-:S13]  /*a960*/  ISETP.NE.AND P0, PT, R32, RZ, PT ;  /* 0x000000ff2000720c */ /* 0x000fda0003f05270 */
[----:B------:R-:W-:-:S05]  /*a970*/  @!P0 VIADD R32, R4, 0x2a8a0 ;  /* 0x0002a8a004208836 */ /* 0x000fca0000000000 */
[----:B------:R-:W-:-:S04]  /*a980*/  @!P0 PRMT R32, RZ, 0x654, R32 ;  /* 0x00000654ff208816 */ /* 0x000fc80000000020 */
[----:B------:R0:W-:Y:S01]  /*a990*/  @!P0 SYNCS.ARRIVE.TRANS64.RED.A1T0 RZ, [R32+URZ], RZ ;  /* 0x000000ff20ff89a7 */ /* 0x0001e2000810043f */
[----:B------:R-:W-:Y:S05]  /*a9a0*/  @!P1 BRA `(.L_x_1424) ;  /* 0x0000000000049947 */ /* 0x000fea0003800000 */
[----:B------:R-:W-:Y:S01]  /*a9b0*/  BPT.TRAP 0x1 ;  /* 0x000000040000795c */ /* 0x000fe20000300000 */
.L_x_1424:
[----:B------:R-:W-:Y:S05]  /*a9c0*/  BSYNC B0 ;  /* 0x0000000000007941 */ /* 0x000fea0003800000 */
.L_x_1423:
[----:B------:R-:W1:Y:S01]  /*a9d0*/  SYNCS.PHASECHK.TRANS64.TRYWAIT P4, [R4+URZ+0x2a8b0], R3 ;  /* 0x02a8b003040075a7 */ /* 0x000e62000808017f */
[----:B0-----:R-:W-:Y:S01]  /*a9e0*/  IMAD R32, R19, 0x3000, R27 ;  /* 0x0000300013207824 */ /* 0x001fe200078e021b */
[----:B------:R-:W-:Y:S01]  /*a9f0*/  ULDC UR61, c[0x0][0x310] ;  /* 0x0000c400003d7ab9 */ /* 0x000fe20000000800 */
[----:B------:R-:W-:Y:S01]  /*aa00*/  ULDC.64 UR56, c[0x0][0x318] ;  /* 0x0000c60000387ab9 */ /* 0x000fe20000000a00 */
[----:B------:R-:W-:Y:S01]  /*aa10*/  ULDC.64 UR58, c[0x0][0x308] ;  /* 0x0000c200003a7ab9 */ /* 0x000fe20000000a00 */
[----:B------:R-:W-:Y:S01]  /*aa20*/  BSSY B0, `(.L_x_1425) ;  /* 0x0000004000007945 */ /* 0x000fe20003800000 */
[----:B------:R-:W-:Y:S01]  /*aa30*/  ISETP.GE.AND P1, PT, R162, R5, PT ;  /* 0x00000005a200720c */ /* 0x000fe20003f26270 */
[----:B------:R-:W-:Y:S02]  /*aa40*/  IMAD.IADD R34, R123, 0x1, R32 ;  /* 0x000000017b227824 */ /* 0x000fe400078e0220 */
[----:B-1----:R-:W-:Y:S10]  /*aa50*/  @!P4 BRA `(.L_x_1426) ;  /* 0x000001c800d8c947 */ /* 0x002ff40003800000 */
.L_x_1741:
[----:B------:R-:W-:Y:S05]  /*aa60*/  BSYNC B0 ;  /* 0x0000000000007941 */ /* 0x000fea0003800000 */
.L_x_1425:
[----:B------:R-:W-:Y:S01]  /*aa70*/  BSSY B0, `(.L_x_1427) ;  /* 0x000001a000007945 */ /* 0x000fe20003800000 */
[----:B------:R-:W-:Y:S02]  /*aa80*/  IMAD R44, R32, 0x2, R115 ;  /* 0x00000002202c7824 */ /* 0x000fe400078e0273 */
[----:B------:R-:W-:-:S04]  /*aa90*/  IMAD.WIDE R40, R24, 0x60, R118 ;  /* 0x0000006018287825 */ /* 0x000fc800078e0276 */
[----:B------:R-:W-:Y:S01]  /*aaa0*/  IMAD R45, R34, 0x2, R115 ;  /* 0x00000002222d7824 */ /* 0x000fe200078e0273 */
[----:B------:R-:W-:Y:S06]  /*aab0*/  @P1 BRA `(.L_x_1428) ;  /* 0x0000000000541947 */ /* 0x000fec0003800000 */
[----:B0-----:R-:W-:Y:S01]  /*aac0*/  IMAD R3, R41, UR56, RZ ;  /* 0x0000003829037c24 */ /* 0x001fe2000f8e02ff */
[----:B------:R-:W-:Y:S01]  /*aad0*/  ISETP.GE.AND P4, PT, R22, UR61, PT ;  /* 0x0000003d16007c0c */ /* 0x000fe2000bf86270 */
[----:B------:R-:W-:Y:S01]  /*aae0*/  IMAD.MOV.U32 R32, RZ, RZ, R92 ;  /* 0x000000ffff207224 */ /* 0x000fe200078e005c */
[----:B------:R-:W-:Y:S01]  /*aaf0*/  ULDC.64 UR4, c[0x0][0x208] ;  /* 0x0000820000047ab9 */ /* 0x000fe20000000a00 */
        /* <DEDUP_REMOVED lines=17> */
.L_x_1428:
[----:B------:R-:W-:Y:S05]  /*ac10*/  BSYNC B0 ;  /* 0x0000000000007941 */ /* 0x000fea0003800000 */
.L_x_1427:
[----:B------:R-:W-:Y:S01]  /*ac20*/  ISETP.GE.AND P1, PT, R185, R5, PT ;  /* 0x00000005b900720c */ /* 0x000fe20003f26270 */
[----:B------:R-:W-:-:S12]  /*ac30*/  BSSY B0, `(.L_x_1429) ;  /* 0x0000019000007945 */ /* 0x000fd80003800000 */
[----:B------:R-:W-:Y:S05]  /*ac40*/  @P1 BRA `(.L_x_1430) ;  /* 0x00000000005c1947 */ /* 0x000fea0003800000 */
[----:B0-----:R-:W-:Y:S01]  /*ac50*/  IADD3 R3, P1, R40, 0x40, RZ ;  /* 0x0000004028037810 */ /* 0x001fe20007f3e0ff */
[----:B--2---:R-:W-:Y:S01]  /*ac60*/  IMAD.MOV.U32 R32, RZ, RZ, R92 ;  /* 0x000000ffff207224 */ /* 0x004fe200078e005c */
[----:B------:R-:W-:Y:S01]  /*ac70*/  ISETP.GE.AND P4, PT, R22, UR61, PT ;  /* 0x0000003d16007c0c */ /* 0x000fe2000bf86270 */
[----:B------:R-:W-:Y:S01]  /*ac80*/  IMAD.MOV.U32 R33, RZ, RZ, R6 ;  /* 0x000000ffff217224 */ /* 0x000fe200078e0006 */
[----:B------:R-:W-:Y:S01]  /*ac90*/  ULDC.64 UR4, c[0x0][0x208] ;  /* 0x0000820000047ab9 */ /* 0x000fe20000000a00 */
[----:B------:R-:W-:Y:S02]  /*aca0*/  IMAD.X R40, RZ, RZ, R41, P1 ;  /* 0x000000ffff287224 */ /* 0x000fe400008e0629 */
[----:B------:R-:W-:-:S04]  /*acb0*/  IMAD.WIDE.U32 R32, R3, UR56, R32 ;  /* 0x0000003803207c25 */ /* 0x000fc8000f8e0020 */
        /* <DEDUP_REMOVED lines=16> */
.L_x_1430:
[----:B------:R-:W-:Y:S05]  /*adc0*/  BSYNC B0 ;  /* 0x0000000000007941 */ /* 0x000fea0003800000 */
.L_x_1429:
[----:B0-----:R-:W4:Y:S01]  /*add0*/  LDL R3, [R1+0x8] ;  /* 0x0000080001037983 */ /* 0x001f220000100800 */
[----:B------:R-:W-:Y:S02]  /*ade0*/  @!P0 VIADD R4, R4, 0x2a8c0 ;  /* 0x0002a8c004048836 */ /* 0x000fe40000000000 */
[----:B------:R-:W-:Y:S01]  /*adf0*/  VIADD R19, R19, 0x1 ;  /* 0x0000000113137836 */ /* 0x000fe20000000000 */
[----:B------:R-:W-:Y:S01]  /*ae00*/  @!PT LDS RZ, [RZ] ;  /* 0x00000000fffff984 */ /* 0x000fe20000000800 */
[----:B------:R-:W-:Y:S01]  /*ae10*/  @!PT LDS RZ, [RZ] ;  /* 0x00000000fffff984 */ /* 0x000fe20000000800 */
[----:B------:R-:W-:Y:S01]  /*ae20*/  @!PT LDS RZ, [RZ] ;  /* 0x00000000fffff984 */ /* 0x000fe20000000800 */
[----:B------:R-:W-:Y:S01]  /*ae30*/  @!PT LDS RZ, [RZ] ;  /* 0x00000000fffff984 */ /* 0x000fe20000000800 */
[----:B------:R0:W-:Y:S06]  /*ae40*/  MEMBAR.ALL.CTA ;  /* 0x0000000000007992 */ /* 0x0001ec0000008000 */
[----:B0-----:R-:W0:Y:S01]  /*ae50*/  FENCE.VIEW.ASYNC.S ;  /* 0x00000000000073c6 */ /* 0x001e220000000000 */
[----:B------:R-:W-:Y:S01]  /*ae60*/  @!P0 PRMT R4, RZ, 0x654, R4 ;  /* 0x00000654ff048816 */ /* 0x000fe20000000004 */
[----:B0-----:R0:W-:Y:S01]  /*ae70*/  BAR.SYNC.DEFER_BLOCKING R154, 0x80 ;  /* 0x0002009a0000751d */ /* 0x0011e20000010000 */
[----:B------:R-:W-:-:S04]  /*ae80*/  ISETP.NE.AND P1, PT, R19, 0x2, PT ;  /* 0x000000021300780c */ /* 0x000fc80003f25270 */
[----:B------:R-:W-:Y:S01]  /*ae90*/  SEL R19, R19, RZ, P1 ;  /* 0x000000ff13137207 */ /* 0x000fe20000800000 */
[----:B------:R1:W-:Y:S01]  /*aea0*/  @!P0 SYNCS.ARRIVE.TRANS64.RED.A1T0 RZ, [R4+URZ], RZ ;  /* 0x000000ff04ff89a7 */ /* 0x0003e2000810043f */
[----:B------:R-:W-:Y:S02]  /*aeb0*/  PLOP3.LUT P0, PT, PT, PT, PT, 0x8, 0x0 ;  /* 0x000000000000781c */ /* 0x000fe40003f0e170 */
[----:B-1----:R-:W-:-:S04]  /*aec0*/  SEL R4, RZ, 0x1, P1 ;  /* 0x00000001ff047807 */ /* 0x002fc80000800000 */
[----:B------:R-:W-:Y:S02]  /*aed0*/  LOP3.LUT R167, R167, R4, RZ, 0x3c, !PT ;  /* 0x00000004a7a77212 */ /* 0x000fe400078e3cff */
[----:B----4-:R-:W-:-:S13]  /*aee0*/  LOP3.LUT P4, RZ, R3, 0x2, RZ, 0xc0, !PT ;  /* 0x0000000203ff7812 */ /* 0x010fda000788c0ff */
[----:B0-----:R-:W-:Y:S05]  /*aef0*/  @P4 BRA `(.L_x_1431) ;  /* 0xffffff7800bc4947 */ /* 0x001fea000383ffff */
.L_x_1327:
[----:B------:R-:W0:Y:S01]  /*af00*/  LDC.64 R4, c[0x0][0x9e0] ;  /* 0x00027800ff047b82 */ /* 0x000e220000000a00 */
[----:B------:R-:W-:Y:S01]  /*af10*/  BSSY B0, `(.L_x_1432) ;  /* 0x0000005000007945 */ /* 0x000fe20003800000 */
[----:B0-----:R-:W-:-:S03]  /*af20*/  ISETP.GE.AND P1, PT, R5, 0x1, PT ;  /* 0x000000010500780c */ /* 0x001fc60003f26270 */
[----:B------:R-:W-:Y:S10]  /*af30*/  @P0 BRA `(.L_x_1433) ;  /* 0x0000000000080947 */ /* 0x000ff40003800000 */
[----:B------:R-:W0:Y:S02]  /*af40*/  FENCE.VIEW.ASYNC.G ;  /* 0x00000000000073c6 */ /* 0x000e240000000100 */
[----:B0-----:R-:W-:Y:S06]  /*af50*/  BAR.ARV 0xc, 0x120 ;  /* 0x0304800000007b1d */ /* 0x001fec0000002000 */
.L_x_1433:
[----:B------:R-:W-:Y:S05]  /*af60*/  BSYNC B0 ;  /* 0x0000000000007941 */ /* 0x000fea0003800000 */
.L_x_1432:
[----:B------:R-:W-:Y:S01]  /*af70*/  IMAD.IADD R0, R149, 0x1, R4 ;  /* 0x0000000195007824 */ /* 0x000fe200078e0204 */
[----:B------:R-:W-:Y:S06]  /*af80*/  @!P1 BRA `(.L_x_1434) ;  /* 0x0000000000489947 */ /* 0x000fec0003800000 */
        /* <DEDUP_REMOVED lines=11> */
.L_x_1436:
[----:B------:R-:W-:-:S13]  /*b040*/  ISETP.NE.AND P0, PT, R5, 0x1, PT ;  /* 0x000000010500780c */ /* 0x000fda0003f05270 */
[----:B------:R-:W0:Y:S02]  /*b050*/  @P0 LDC.64 R6, c[0x0][0x9e8] ;  /* 0x00027a00ff060b82 */ /* 0x000e240000000a00 */
[----:B0-----:R-:W-:-:S05]  /*b060*/  @P0 IMAD.HI.U32 R4, R2, R6, RZ ;  /* 0x0000000602040227 */ /* 0x001fca00078e00ff */
[----:B------:R-:W-:-:S07]  /*b070*/  @P0 SHF.R.U32.HI R2, RZ, R7, R4 ;  /* 0x00000007ff020219 */ /* 0x000fce0000011604 */
.L_x_1437:
[----:B------:R-:W-:Y:S05]  /*b080*/  BSYNC B0 ;  /* 0x0000000000007941 */ /* 0x000fea0003800000 */
.L_x_1435:
[----:B------:R-:W-:-:S05]  /*b090*/  IMAD R3, R2, R5, R5 ;  /* 0x0000000502037224 */ /* 0x000fca00078e0205 */
[----:B------:R-:W-:-:S07]  /*b0a0*/  VIMNMX R0, R0, R3, PT ;  /* 0x0000000300007248 */ /* 0x000fce0003fe0100 */
.L_x_1434:
[----:B------:R-:W-:Y:S01]  /*b0b0*/  VIADD R0, R0, 0x5f ;  /* 0x0000005f00007836 */ /* 0x000fe20000000000 */
[----:B------:R-:W-:-:S03]  /*b0c0*/  ULDC UR4, c[0x0][0x9dc] ;  /* 0x0002770000047ab9 */ /* 0x000fc60000000800 */
[----:B------:R-:W-:-:S05]  /*b0d0*/  IMAD.HI R0, R0, 0x2aaaaaab, RZ ;  /* 0x2aaaaaab00007827 */ /* 0x000fca00078e02ff */
[----:B------:R-:W-:-:S04]  /*b0e0*/  SHF.R.U32.HI R3, RZ, 0x1f, R0 ;  /* 0x0000001fff037819 */ /* 0x000fc80000011600 */
[----:B------:R-:W-:Y:S01]  /*b0f0*/  LEA.HI.SX32 R2, R0, R3, 0x1c ;  /* 0x0000000300027211 */ /* 0x000fe200078fe2ff */
[----:B------:R-:W-:-:S03]  /*b100*/  VIADD R0, R148, -UR4 ;  /* 0x8000000494007c36 */ /* 0x000fc60008000000 */
[----:B------:R-:W-:Y:S01]  /*b110*/  VIMNMX R2, R153, R2, PT ;  /* 0x0000000299027248 */ /* 0x000fe20003fe0100 */
        /* <DEDUP_REMOVED lines=11> */
.L_x_1440:
[----:B------:R-:W-:-:S13]  /*b1d0*/  ISETP.NE.AND P0, PT, R5, 0x1, PT ;  /* 0x000000010500780c */ /* 0x000fda0003f05270 */
[----:B------:R-:W0:Y:S02]  /*b1e0*/  @P0 LDC.64 R6, c[0x0][0x9e8] ;  /* 0x00027a00ff060b82 */ /* 0x000e240000000a00 */
[----:B0-----:R-:W-:-:S05]  /*b1f0*/  @P0 IMAD.HI.U32 R6, R148, R6, RZ ;  /* 0x0000000694060227 */ /* 0x001fca00078e00ff */
[----:B------:R-:W-:-:S07]  /*b200*/  @P0 SHF.R.U32.HI R148, RZ, R7, R6 ;  /* 0x00000007ff940219 */ /* 0x000fce0000011606 */
.L_x_1441:
[----:B------:R-:W-:Y:S05]  /*b210*/  BSYNC B0 ;  /* 0x0000000000007941 */ /* 0x000fea0003800000 */
.L_x_1439:
[----:B------:R-:W-:-:S05]  /*b220*/  IMAD R3, R148, R5, RZ ;  /* 0x0000000594037224 */ /* 0x000fca00078e02ff */
[----:B------:R-:W-:-:S07]  /*b230*/  VIMNMX R0, R0, R3, !PT ;  /* 0x0000000300007248 */ /* 0x000fce0007fe0100 */
.L_x_1438:
        /* <DEDUP_REMOVED lines=10> */
[----:B--23--:R-:W-:Y:S01]  /*b2e0*/  IMAD.MOV.U32 R35, RZ, RZ, RZ ;  /* 0x000000ffff237224 */ /* 0x00cfe200078e00ff */
[----:B------:R-:W-:Y:S01]  /*b2f0*/  CS2R R76, SRZ ;  /* 0x00000000004c7805 */ /* 0x000fe2000001ff00 */
[----:B------:R-:W-:Y:S01]  /*b300*/  IMAD.MOV.U32 R78, RZ, RZ, RZ ;  /* 0x000000ffff4e7224 */ /* 0x000fe200078e00ff */
[----:B------:R-:W-:Y:S02]  /*b310*/  VIMNMX R168, RZ, R4, !PT ;  /* 0x00000004ffa87248 */ /* 0x000fe40007fe0100 */
[----:B------:R-:W-:Y:S01]  /*b320*/  CS2R R74, SRZ ;  /* 0x00000000004a7805 */ /* 0x000fe2000001ff00 */
[----:B------:R-:W-:Y:S01]  /*b330*/  IMAD.MOV.U32 R73, RZ, RZ, RZ ;  /* 0x000000ffff497224 */ /* 0x000fe200078e00ff */
[----:B------:R-:W-:-:S02]  /*b340*/  CS2R R32, SRZ ;  /* 0x0000000000207805 */ /* 0x000fc4000001ff00 */
[----:B------:R-:W-:Y:S02]  /*b350*/  ISETP.GT.AND P1, PT, R2, R168, PT ;  /* 0x000000a80200720c */ /* 0x000fe40003f24270 */
[----:B------:R-:W-:Y:S01]  /*b360*/  CS2R R30, SRZ ;  /* 0x00000000001e7805 */ /* 0x000fe2000001ff00 */
[----:B------:R-:W-:Y:S01]  /*b370*/  IMAD.MOV.U32 R70, RZ, RZ, RZ ;  /* 0x000000ffff467224 */ /* 0x000fe200078e00ff */
        /* <DEDUP_REMOVED lines=18> */
[----:B------:R-:W-:Y:S01]  /*b4a0*/  IMAD.MOV.U32 R26, RZ, RZ, RZ ;  /* 0x000000ffff1a7224 */ /* 0x000fe200078e00ff */
[----:B------:R-:W-:Y:S01]  /*b4b0*/  CS2R R6, SRZ ;  /* 0x0000000000067805 */ /* 0x000fe2000001ff00 */
[----:B------:R-:W-:Y:S02]  /*b4c0*/  IMAD.MOV.U32 R91, RZ, RZ, RZ ;  /* 0x000000ffff5b7224 */ /* 0x000fe400078e00ff */
[----:B------:R-:W-:Y:S02]  /*b4d0*/  IMAD.MOV.U32 R28, RZ, RZ, RZ ;  /* 0x000000ffff1c7224 */ /* 0x000fe400078e00ff */
[----:B------:R-:W-:Y:S02]  /*b4e0*/  IMAD.MOV.U32 R93, RZ, RZ, RZ ;  /* 0x000000ffff5d7224 */ /* 0x000fe400078e00ff */
[----:B------:R-:W-:Y:S01]  /*b4f0*/  IMAD.MOV.U32 R24, RZ, RZ, RZ ;  /* 0x000000ffff187224 */ /* 0x000fe200078e00ff */
[----:B------:R-:W-:Y:S06]  /*b500*/  @!P1 BRA `(.L_x_1442) ;  /* 0x0000013400d89947 */ /* 0x000fec0003800000 */
[----:B------:R-:W2:Y:S04]  /*b510*/  LDL R5, [R1+0xc] ;  /* 0x00000c0001057983 */ /* 0x000ea80000100800 */
[----:B------:R-:W0:Y:S02]  /*b520*/  SHFL.IDX PT, R0, R201, RZ, 0x1f ;  /* 0x00001fffc9007589 */ /* 0x000e2400000e0000 */
[----:B0-----:R-:W-:-:S04]  /*b530*/  LEA.HI R3, R0, R0, RZ, 0x1 ;  /* 0x0000000000037211 */ /* 0x001fc800078f08ff */
[----:B------:R-:W-:-:S05]  /*b540*/  LOP3.LUT R3, R3, 0x1e, RZ, 0xc0, !PT ;  /* 0x0000001e03037812 */ /* 0x000fca00078ec0ff */
[----:B------:R-:W-:Y:S01]  /*b550*/  IMAD.IADD R3, R0, 0x1, -R3 ;  /* 0x0000000100037824 */ /* 0x000fe200078e0a03 */
[----:B--2---:R-:W-:-:S13]  /*b560*/  R2UR UR4, R5 ;  /* 0x00000000050472ca */ /* 0x004fda00000e0000 */
[----:B------:R-:W-:Y:S02]  /*b570*/  ULOP3.LUT UP0, URZ, UR4, 0x1bf, URZ, 0xc0, !UPT ;  /* 0x000001bf043f7892 */ /* 0x000fe4000f80c03f */
[----:B------:R-:W-:-:S04]  /*b580*/  LEA R3, R3, UR4, 0xd ;  /* 0x0000000403037c11 */ /* 0x000fc8000f8e68ff */
[----:B------:R-:W-:Y:S02]  /*b590*/  SHF.R.U32.HI R3, RZ, 0x4, R3 ;  /* 0x00000004ff037819 */ /* 0x000fe40000011603 */
[----:B------:R-:W-:Y:S02]  /*b5a0*/  PLOP3.LUT P0, PT, PT, PT, UP0, 0x80, 0x0 ;  /* 0x000000000000781c */ /* 0x000fe40003f0f008 */
[----:B------:R-:W-:-:S11]  /*b5b0*/  LOP3.LUT R68, R3, 0x3fff, RZ, 0xc0, !PT ;  /* 0x00003fff03447812 */ /* 0x000fd600078ec0ff */
        /* <DEDUP_REMOVED lines=17> */
.L_x_1443:
        /* <DEDUP_REMOVED lines=12> */
.L_x_1447:
[----:B-1----:R1:W2:Y:S02]  /*b790*/  SYNCS.PHASECHK.TRANS64.TRYWAIT P0, [R18+URZ+0x2a800], R3 ;  /* 0x02a80003120075a7 */ /* 0x0022a4000800017f */
[----:B--2---:R-:W-:Y:S05]  /*b7a0*/  @!P0 NANOSLEEP.SYNCS 0x989680 ;  /* 0x009896800000895d */ /* 0x004fea0003900000 */
[----:B------:R-:W2:Y:S02]  /*b7b0*/  @!P0 SYNCS.PHASECHK.TRANS64 P0, [R18+URZ+0x2a800], R3 ;  /* 0x02a80003120085a7 */ /* 0x000ea4000800007f */
[----:B--2---:R-:W-:Y:S05]  /*b7c0*/  @!P0 BRA `(.L_x_1447) ;  /* 0xfffffffc00f08947 */ /* 0x004fea000383ffff */
.L_x_1446:
[----:B------:R-:W-:Y:S05]  /*b7d0*/  BSYNC B0 ;  /* 0x0000000000007941 */ /* 0x000fea0003800000 */
.L_x_1445:
[----:B------:R-:W-:Y:S05]  /*b7e0*/  BRA `(.L_x_1448) ;  /* 0x0000007400207947 */ /* 0x000fea0003800000 */
.L_x_1444:
[----:B------:R-:W2:Y:S01]  /*b7f0*/  LDL R0, [R1+0xc] ;  /* 0x00000c0001007983 */ /* 0x000ea20000100800 */
[----:B------:R-:W0:Y:S01]  /*b800*/  LDC.64 R10, c[0x0][0x3d8] ;  /* 0x0000f600ff0a7b82 */ /* 0x000e220000000a00 */
[----:B-----5:R-:W-:Y:S01]  /*b810*/  SHF.R.S32.HI R3, RZ, 0x1f, R147 ;  /* 0x0000001fff037819 */ /* 0x020fe20000011493 */
[--C-:B------:R-:W-:Y:S01]  /*b820*/  IMAD.MOV.U32 R4, RZ, RZ, R16.reuse ;  /* 0x000000ffff047224 */ /* 0x100fe200078e0010 */
[----:B------:R-:W-:Y:S02]  /*b830*/  SHF.R.S32.HI R5, RZ, 0x1f, R16 ;  /* 0x0000001fff057819 */ /* 0x000fe40000011410 */
[----:B------:R-:W-:-:S03]  /*b840*/  SHF.R.S32.HI R9, RZ, 0x1f, R22 ;  /* 0x0000001fff097819 */ /* 0x000fc60000011416 */
[----:B------:R-:W1:Y:S01]  /*b850*/  LDC.64 R12, c[0x0][0x3e8] ;  /* 0x0000fa00ff0c7b82 */ /* 0x000e620000000a00 */
[-C--:B0-----:R-:W-:Y:S01]  /*b860*/  IMAD R8, R186, R10.reuse, RZ ;  /* 0x0000000aba087224 */ /* 0x081fe200078e02ff */
[----:B------:R-:W-:Y:S01]  /*b870*/  SHF.L.U64.HI R76, R10, 0x6, R11 ;  /* 0x000000060a4c7819 */ /* 0x000fe2000001020b */
[----:B------:R-:W-:-:S04]  /*b880*/  IMAD.WIDE.U32 R74, R147, R10, RZ ;  /* 0x0000000a934a7225 */ /* 0x000fc800078e00ff */
[----:B------:R-:W-:Y:S01]  /*b890*/  IMAD.WIDE.U32 R6, R162, R10, R4 ;  /* 0x0000000aa2067225 */ /* 0x000fe200078e0004 */
[----:B-1----:R-:W-:-:S03]  /*b8a0*/  SHF.L.U64.HI R69, R12, 0x6, R13 ;  /* 0x000000060c457819 */ /* 0x002fc6000001020d */
[----:B------:R-:W-:Y:S01]  /*b8b0*/  IMAD R85, R162, R11, R8 ;  /* 0x0000000ba2557224 */ /* 0x000fe200078e0208 */
[----:B------:R-:W-:Y:S01]  /*b8c0*/  IADD3 R81, P0, R6, R74, RZ ;  /* 0x0000004a06517210 */ /* 0x000fe20007f1e0ff */
[----:B------:R-:W-:Y:S02]  /*b8d0*/  IMAD.MOV.U32 R8, RZ, RZ, R22 ;  /* 0x000000ffff087224 */ /* 0x000fe400078e0016 */
[----:B------:R-:W-:-:S04]  /*b8e0*/  IMAD.WIDE.U32 R72, R147, R12, RZ ;  /* 0x0000000c93487225 */ /* 0x000fc800078e00ff */
[----:B------:R-:W-:-:S04]  /*b8f0*/  IMAD.WIDE.U32 R4, R162, R12, R4 ;  /* 0x0000000ca2047225 */ /* 0x000fc800078e0004 */
[----:B------:R-:W-:Y:S02]  /*b900*/  IMAD.SHL.U32 R78, R10, 0x40, RZ ;  /* 0x000000400a4e7824 */ /* 0x000fe400078e00ff */
[----:B------:R-:W-:Y:S01]  /*b910*/  IMAD.SHL.U32 R77, R12, 0x40, RZ ;  /* 0x000000400c4d7824 */ /* 0x000fe200078e00ff */
[----:B--2---:R-:W-:Y:S01]  /*b920*/  R2UR UR4, R0 ;  /* 0x00000000000472ca */ /* 0x004fe200000e0000 */
[----:B------:R-:W-:-:S04]  /*b930*/  IMAD R0, R3, R10, RZ ;  /* 0x0000000a03007224 */ /* 0x000fc800078e02ff */
[----:B------:R-:W-:Y:S02]  /*b940*/  IMAD R61, R147, R11, R0 ;  /* 0x0000000b933d7224 */ /* 0x000fe400078e0200 */
[-C--:B------:R-:W-:Y:S02]  /*b950*/  IMAD R0, R3, R12.reuse, RZ ;  /* 0x0000000c03007224 */ /* 0x080fe400078e02ff */
[----:B------:R-:W-:Y:S02]  /*b960*/  IMAD.IADD R61, R61, 0x1, R75 ;  /* 0x000000013d3d7824 */ /* 0x000fe400078e024b */
[----:B------:R-:W-:Y:S02]  /*b970*/  IMAD R3, R186, R12, RZ ;  /* 0x0000000cba037224 */ /* 0x000fe400078e02ff */
[----:B------:R-:W-:Y:S01]  /*b980*/  ULOP3.LUT UP0, URZ, UR4, 0x3ff, URZ, 0xc0, !UPT ;  /* 0x000003ff043f7892 */ /* 0x000fe2000f80c03f */
[----:B------:R-:W-:Y:S01]  /*b990*/  IADD3.X R83, R61, R7, R85, P0, !PT ;  /* 0x000000073d537210 */ /* 0x000fe200007fe455 */
[----:B------:R-:W-:Y:S01]  /*b9a0*/  IMAD.WIDE.U32 R6, R162, R10, R8 ;  /* 0x0000000aa2067225 */ /* 0x000fe200078e0008 */
[----:B------:R-:W-:-:S03]  /*b9b0*/  IADD3 R60, P0, R4, R72, RZ ;  /* 0x00000048043c7210 */ /* 0x000fc60007f1e0ff */
[----:B------:R-:W-:Y:S01]  /*b9c0*/  IMAD R79, R147, R13, R0 ;  /* 0x0000000d934f7224 */ /* 0x000fe200078e0200 */
[----:B------:R-:W-:Y:S01]  /*b9d0*/  IADD3 R71, P1, R6, R74, RZ ;  /* 0x0000004a06477210 */ /* 0x000fe20007f3e0ff */
[----:B------:R-:W-:-:S03]  /*b9e0*/  IMAD.WIDE.U32 R8, R162, R12, R8 ;  /* 0x0000000ca2087225 */ /* 0x000fc600078e0008 */
[----:B------:R-:W-:Y:S01]  /*b9f0*/  IADD3.X R85, R61, R85, R7, P1, !PT ;  /* 0x000000553d557210 */ /* 0x000fe20000ffe407 */
[----:B------:R-:W-:Y:S01]  /*ba00*/  IMAD R3, R162, R13, R3 ;  /* 0x0000000da2037224 */ /* 0x000fe200078e0203 */
[----:B------:R-:W-:Y:S01]  /*ba10*/  PLOP3.LUT P1, PT, PT, PT, UP0, 0x80, 0x0 ;  /* 0x000000000000781c */ /* 0x000fe20003f2f008 */
[----:B------:R-:W-:Y:S01]  /*ba20*/  IMAD.IADD R79, R79, 0x1, R73 ;  /* 0x000000014f4f7824 */ /* 0x000fe200078e0249 */
[----:B------:R-:W-:-:S04]  /*ba30*/  IADD3 R70, P2, R8, R72, RZ ;  /* 0x0000004808467210 */ /* 0x000fc80007f5e0ff */
[C---:B------:R-:W-:Y:S02]  /*ba40*/  IADD3.X R80, R79.reuse, R5, R3, P0, !PT ;  /* 0x000000054f507210 */ /* 0x040fe400007fe403 */
[----:B------:R-:W-:-:S05]  /*ba50*/  IADD3.X R82, R79, R3, R9, P2, !PT ;  /* 0x000000034f527210 */ /* 0x000fca00017fe409 */
        /* <DEDUP_REMOVED lines=17> */
.L_x_1449:
[----:B------:R-:W0:Y:S01]  /*bb70*/  LDC.64 R14, c[0x0][0x3d8] ;  /* 0x0000f600ff0e7b82 */ /* 0x000e220000000a00 */
[----:B------:R-:W-:Y:S01]  /*bb80*/  SHF.R.S32.HI R3, RZ, 0x1f, R169 ;  /* 0x0000001fff037819 */ /* 0x000fe200000114a9 */
[----:B------:R-:W-:Y:S01]  /*bb90*/  ULDC.U8 UR4, c[0x0][0x3f0] ;  /* 0x0000fc0000047ab9 */ /* 0x000fe20000000000 */
[----:B------:R-:W-:Y:S01]  /*bba0*/  BSSY B0, `(.L_x_1450) ;  /* 0x0000704000007945 */ /* 0x000fe20003800000 */
[----:B------:R-:W-:-:S04]  /*bbb0*/  ISETP.NE.AND P0, PT, RZ, UR4, PT ;  /* 0x00000004ff007c0c */ /* 0x000fc8000bf05270 */
[----:B------:R-:W1:Y:S01]  /*bbc0*/  LDC.64 R12, c[0x0][0x3e8] ;  /* 0x0000fa00ff0c7b82 */ /* 0x000e620000000a00 */
[-C--:B0-----:R-:W-:Y:S02]  /*bbd0*/  IMAD R0, R3, R14.reuse, RZ ;  /* 0x0000000e03007224 */ /* 0x081fe400078e02ff */
[----:B------:R-:W-:-:S04]  /*bbe0*/  IMAD.WIDE.U32 R4, R169, R14, RZ ;  /* 0x0000000ea9047225 */ /* 0x000fc800078e00ff */
[----:B------:R-:W-:Y:S02]  /*bbf0*/  IMAD.SHL.U32 R86, R4, 0x80, RZ ;  /* 0x0000008004567824 */ /* 0x000fe400078e00ff */
[-C--:B-1----:R-:W-:Y:S02]  /*bc00*/  IMAD R8, R3, R12.reuse, RZ ;  /* 0x0000000c03087224 */ /* 0x082fe400078e02ff */
[C---:B------:R-:W-:Y:S02]  /*bc10*/  IMAD R3, R169.reuse, R15, R0 ;  /* 0x0000000fa9037224 */ /* 0x040fe400078e0200 */
[----:B------:R-:W-:-:S04]  /*bc20*/  IMAD.WIDE.U32 R6, R169, R12, RZ ;  /* 0x0000000ca9067225 */ /* 0x000fc800078e00ff */
[----:B------:R-:W-:Y:S02]  /*bc30*/  IMAD R9, R169, R13, R8 ;  /* 0x0000000da9097224 */ /* 0x000fe400078e0208 */
[----:B------:R-:W-:Y:S02]  /*bc40*/  IMAD.IADD R5, R5, 0x1, R3 ;  /* 0x0000000105057824 */ /* 0x000fe400078e0203 */
[----:B------:R-:W-:Y:S02]  /*bc50*/  IMAD R0, R169, -0x80, R164 ;  /* 0xffffff80a9007824 */ /* 0x000fe400078e02a4 */
[----:B------:R-:W-:Y:S01]  /*bc60*/  IMAD.IADD R3, R7, 0x1, R9 ;  /* 0x0000000107037824 */ /* 0x000fe200078e0209 */
[----:B------:R-:W-:Y:S01]  /*bc70*/  SHF.L.U64.HI R84, R4, 0x7, R5 ;  /* 0x0000000704547819 */ /* 0x000fe20000010205 */
[----:B------:R-:W-:Y:S01]  /*bc80*/  IMAD.SHL.U32 R89, R6, 0x80, RZ ;  /* 0x0000008006597824 */ /* 0x000fe200078e00ff */
[----:B------:R-:W-:Y:S02]  /*bc90*/  VIMNMX R8, R0, 0x80, PT ;  /* 0x0000008000087848 */ /* 0x000fe40003fe0100 */
[----:B------:R-:W-:Y:S01]  /*bca0*/  SHF.L.U64.HI R87, R6, 0x7, R3 ;  /* 0x0000000706577819 */ /* 0x000fe20000010203 */
[----:B------:R-:W-:Y:S06]  /*bcb0*/  @!P0 BRA `(.L_x_1451) ;  /* 0x0000003400ec8947 */ /* 0x000fec0003800000 */
[----:B------:R-:W0:Y:S01]  /*bcc0*/  LDC R82, c[0x0][0x428] ;  /* 0x00010a00ff527b82 */ /* 0x000e220000000800 */
        /* <DEDUP_REMOVED lines=17> */
[----:B------:R-:W-:Y:S01]  /*bde0*/  VIADD R5, R16, 0x10 ;  /* 0x0000001010057836 */ /* 0x000fe20000000000 */
[----:B------:R-:W-:Y:S01]  /*bdf0*/  ULDC.64 UR4, c[0x0][0x3c8] ;  /* 0x0000f20000047ab9 */ /* 0x000fe20000000a00 */
[----:B------:R-:W-:Y:S01]  /*be00*/  ULDC UR6, c[0x0][0x3d4] ;  /* 0x0000f50000067ab9 */ /* 0x000fe20000000800 */
[----:B------:R-:W-:Y:S01]  /*be10*/  LEA R4, P3, R0, UR4, 0x1 ;  /* 0x0000000400047c11 */ /* 0x000fe2000f8608ff */
[----:B------:R-:W-:Y:S01]  /*be20*/  IMAD.X R3, R84, 0x1, R83, P1 ;  /* 0x0000000154037824 */ /* 0x000fe200008e0653 */
[----:B------:R-:W-:Y:S01]  /*be30*/  ISETP.GE.AND P2, PT, R5, UR6, PT ;  /* 0x0000000605007c0c */ /* 0x000fe2000bf46270 */
[C---:B------:R-:W-:Y:S01]  /*be40*/  VIADD R6, R16.reuse, 0x20 ;  /* 0x0000002010067836 */ /* 0x040fe20000000000 */
[----:B------:R-:W-:Y:S01]  /*be50*/  CS2R R66, SRZ ;  /* 0x0000000000427805 */ /* 0x000fe2000001ff00 */
[----:B------:R-:W-:Y:S01]  /*be60*/  VIADD R7, R16, 0x30 ;  /* 0x0000003010077836 */ /* 0x000fe20000000000 */
[----:B------:R-:W-:Y:S01]  /*be70*/  LEA.HI.X R5, R0, UR5, R3, 0x1, P3 ;  /* 0x0000000500057c11 */ /* 0x000fe200098f0c03 */
[----:B------:R-:W-:Y:S01]  /*be80*/  ULDC.64 UR4, c[0x0][0x3e0] ;  /* 0x0000f80000047ab9 */ /* 0x000fe20000000a00 */
[----:B------:R-:W-:Y:S01]  /*be90*/  IADD3 R0, P4, R89, R60, RZ ;  /* 0x0000003c59007210 */ /* 0x000fe20007f9e0ff */
[----:B------:R-:W-:Y:S01]  /*bea0*/  VIADD R9, R16, 0x40 ;  /* 0x0000004010097836 */ /* 0x000fe20000000000 */
[----:B------:R-:W-:Y:S01]  /*beb0*/  ISETP.GE.AND P1, PT, R6, UR6, PT ;  /* 0x0000000606007c0c */ /* 0x000fe2000bf26270 */
[----:B------:R-:W-:Y:S01]  /*bec0*/  VIADD R10, R16, 0x50 ;  /* 0x00000050100a7836 */ /* 0x000fe20000000000 */
[----:B------:R-:W-:Y:S01]  /*bed0*/  LEA R6, P6, R0, UR4, 0x1 ;  /* 0x0000000400067c11 */ /* 0x000fe2000f8c08ff */
[----:B------:R-:W-:Y:S01]  /*bee0*/  IMAD.X R3, R87, 0x1, R80, P4 ;  /* 0x0000000157037824 */ /* 0x000fe200020e0650 */
[----:B------:R-:W-:-:S02]  /*bef0*/  ISETP.GE.AND P5, PT, R7, UR6, PT ;  /* 0x0000000607007c0c */ /* 0x000fc4000bfa6270 */
[----:B------:R-:W-:Y:S02]  /*bf00*/  CS2R R62, SRZ ;  /* 0x00000000003e7805 */ /* 0x000fe4000001ff00 */
[----:B------:R-:W-:Y:S02]  /*bf10*/  ISETP.GE.AND P3, PT, R16, UR6, PT ;  /* 0x0000000610007c0c */ /* 0x000fe4000bf66270 */
[----:B------:R-:W-:Y:S02]  /*bf20*/  CS2R R56, SRZ ;  /* 0x0000000000387805 */ /* 0x000fe4000001ff00 */
[----:B------:R-:W-:Y:S02]  /*bf30*/  LEA.HI.X R7, R0, UR5, R3, 0x1, P6 ;  /* 0x0000000500077c11 */ /* 0x000fe4000b0f0c03 */
[----:B------:R-:W-:Y:S02]  /*bf40*/  CS2R R52, SRZ ;  /* 0x0000000000347805 */ /* 0x000fe4000001ff00 */
[----:B------:R-:W-:-:S02]  /*bf50*/  ISETP.GE.AND P4, PT, R9, UR6, PT ;  /* 0x0000000609007c0c */ /* 0x000fc4000bf86270 */
[----:B------:R-:W-:Y:S02]  /*bf60*/  CS2R R48, SRZ ;  /* 0x0000000000307805 */ /* 0x000fe4000001ff00 */
[----:B------:R-:W-:Y:S02]  /*bf70*/  ISETP.GE.AND P6, PT, R10, UR6, PT ;  /* 0x000000060a007c0c */ /* 0x000fe4000bfc6270 */
[----:B------:R-:W-:Y:S02]  /*bf80*/  CS2R R46, SRZ ;  /* 0x00000000002e7805 */ /* 0x000fe4000001ff00 */
[----:B------:R-:W-:Y:S02]  /*bf90*/  CS2R R70, SRZ ;  /* 0x0000000000467805 */ /* 0x000fe4000001ff00 */
[----:B------:R-:W-:Y:S02]  /*bfa0*/  CS2R R64, SRZ ;  /* 0x0000000000407805 */ /* 0x000fe4000001ff00 */
[----:B------:R-:W-:-:S02]  /*bfb0*/  CS2R R58, SRZ ;  /* 0x00000000003a7805 */ /* 0x000fc4000001ff00 */
[----:B------:R-:W-:Y:S02]  /*bfc0*/  CS2R R54, SRZ ;  /* 0x0000000000367805 */ /* 0x000fe4000001ff00 */
[----:B------:R-:W-:Y:S02]  /*bfd0*/  CS2R R50, SRZ ;  /* 0x0000000000327805 */ /* 0x000fe4000001ff00 */
[----:B------:R-:W-:Y:S01]  /*bfe0*/  CS2R R44, SRZ ;  /* 0x00000000002c7805 */ /* 0x000fe2000001ff00 */
[----:B------:R-:W-:Y:S02]  /*bff0*/  ULDC.64 UR8, c[0x0][0x208] ;  /* 0x0000820000087ab9 */ /* 0x000fe40000000a00 */
        /* <DEDUP_REMOVED lines=12> */
.L_x_1453:
[----:B------:R-:W-:Y:S05]  /*c0c0*/  BSYNC B1 ;  /* 0x0000000000017941 */ /* 0x000fea0003800000 */
.L_x_1452:
[----:B------:R-:W-:Y:S01]  /*c0d0*/  ISETP.GE.AND P1, PT, R185, R8, PT ;  /* 0x00000008b900720c */ /* 0x000fe20003f26270 */
[----:B------:R-:W-:Y:S01]  /*c0e0*/  BSSY B1, `(.L_x_1454) ;  /* 0x000003e000017945 */ /* 0x000fe20003800000 */
[----:B------:R-:W-:Y:S02]  /*c0f0*/  LOP3.LUT R0, R174, 0x18, R22, 0xf8, !PT ;  /* 0x00000018ae007812 */ /* 0x000fe400078ef816 */
        /* <DEDUP_REMOVED lines=10> */
[----:B------:R-:W-:Y:S02]  /*c1a0*/  LOP3.LUT R11, R0, R175, RZ, 0x3c, !PT ;  /* 0x000000af000b7212 */ /* 0x000fe400078e3cff */
[----:B------:R-:W-:Y:S01]  /*c1b0*/  CS2R R20, SRZ ;  /* 0x0000000000147805 */ /* 0x000fe2000001ff00 */
[----:B------:R-:W-:Y:S06]  /*c1c0*/  @P1 BRA `(.L_x_1455) ;  /* 0x0000000000bc1947 */ /* 0x000fec0003800000 */
[----:B------:R-:W-:Y:S01]  /*c1d0*/  IADD3 R77, P4, P5, R60, R77, R89 ;  /* 0x0000004d3c4d7210 */ /* 0x000fe20007d9e059 */
[----:B-1----:R-:W-:Y:S01]  /*c1e0*/  VIADD R4, R16, 0x10 ;  /* 0x0000001010047836 */ /* 0x002fe20000000000 */
[----:B------:R-:W-:Y:S01]  /*c1f0*/  IADD3 R78, P2, P3, R81, R78, R86 ;  /* 0x0000004e514e7210 */ /* 0x000fe20007b5e056 */
[----:B------:R-:W-:Y:S01]  /*c200*/  ULDC UR8, c[0x0][0x3d4] ;  /* 0x0000f50000087ab9 */ /* 0x000fe20000000800 */
[----:B------:R-:W-:Y:S01]  /*c210*/  IADD3.X R0, R80, R69, R87, P4, P5 ;  /* 0x0000004550007210 */ /* 0x000fe200027ea457 */
[C---:B------:R-:W-:Y:S01]  /*c220*/  VIADD R5, R16.reuse, 0x20 ;  /* 0x0000002010057836 */ /* 0x040fe20000000000 */
[----:B------:R-:W-:Y:S01]  /*c230*/  IADD3.X R3, R83, R76, R84, P2, P3 ;  /* 0x0000004c53037210 */ /* 0x000fe200017e6454 */
[----:B------:R-:W-:Y:S01]  /*c240*/  ULDC.64 UR4, c[0x0][0x3c8] ;  /* 0x0000f20000047ab9 */ /* 0x000fe20000000a00 */
[----:B------:R-:W-:Y:S01]  /*c250*/  ISETP.GE.AND P5, PT, R16, UR8, PT ;  /* 0x0000000810007c0c */ /* 0x000fe2000bfa6270 */
[----:B------:R-:W-:Y:S01]  /*c260*/  ULDC.64 UR6, c[0x0][0x3e0] ;  /* 0x0000f80000067ab9 */ /* 0x000fe20000000a00 */
[----:B------:R-:W-:Y:S01]  /*c270*/  ISETP.GE.AND P2, PT, R4, UR8, PT ;  /* 0x0000000804007c0c */ /* 0x000fe2000bf46270 */
[----:B------:R-:W-:Y:S01]  /*c280*/  VIADD R7, R16, 0x30 ;  /* 0x0000003010077836 */ /* 0x000fe20000000000 */
[----:B------:R-:W-:-:S02]  /*c290*/  LEA R4, P3, R78, UR4, 0x1 ;  /* 0x000000044e047c11 */ /* 0x000fc4000f8608ff */
[----:B------:R-:W-:Y:S02]  /*c2a0*/  CS2R R40, SRZ ;  /* 0x0000000000287805 */ /* 0x000fe4000001ff00 */
[----:B------:R-:W-:Y:S02]  /*c2b0*/  LEA R6, P6, R77, UR6, 0x1 ;  /* 0x000000064d067c11 */ /* 0x000fe4000f8c08ff */
[----:B------:R-:W-:Y:S02]  /*c2c0*/  CS2R R42, SRZ ;  /* 0x00000000002a7805 */ /* 0x000fe4000001ff00 */
[----:B------:R-:W-:Y:S01]  /*c2d0*/  ISETP.GE.AND P4, PT, R5, UR8, PT ;  /* 0x0000000805007c0c */ /* 0x000fe2000bf86270 */
[----:B------:R-:W-:Y:S01]  /*c2e0*/  VIADD R8, R16, 0x40 ;  /* 0x0000004010087836 */ /* 0x000fe20000000000 */
[----:B------:R-:W-:Y:S01]  /*c2f0*/  LEA.HI.X R5, R78, UR5, R3, 0x1, P3 ;  /* 0x000000054e057c11 */ /* 0x000fe200098f0c03 */
[----:B------:R-:W-:Y:S01]  /*c300*/  ULDC.64 UR10, c[0x0][0x208] ;  /* 0x00008200000a7ab9 */ /* 0x000fe20000000a00 */
[----:B------:R-:W-:-:S02]  /*c310*/  ISETP.GE.AND P3, PT, R7, UR8, PT ;  /* 0x0000000807007c0c */ /* 0x000fc4000bf66270 */
[----:B------:R-:W-:Y:S01]  /*c320*/  LEA.HI.X R7, R77, UR7, R0, 0x1, P6 ;  /* 0x000000074d077c11 */ /* 0x000fe2000b0f0c00 */
[----:B------:R-:W-:Y:S01]  /*c330*/  VIADD R0, R16, 0x50 ;  /* 0x0000005010007836 */ /* 0x000fe20000000000 */
[----:B------:R2:W5:Y:S01]  /*c340*/  @!P5 LDG.E.64 R40, desc[UR10][R4.64] ;  /* 0x0000000a0428d981 */ /* 0x000562000c1e1b00 */
[----:B------:R-:W-:-:S03]  /*c350*/  ISETP.GE.AND P6, PT, R8, UR8, PT ;  /* 0x0000000808007c0c */ /* 0x000fc6000bfc6270 */
[----:B------:R2:W5:Y:S01]  /*c360*/  @!P5 LDG.E.64 R42, desc[UR10][R6.64] ;  /* 0x0000000a062ad981 */ /* 0x000562000c1e1b00 */
[----:B------:R-:W-:Y:S02]  /*c370*/  ISETP.GE.AND P5, PT, R0, UR8, PT ;  /* 0x0000000800007c0c */ /* 0x000fe4000bfa6270 */
        /* <DEDUP_REMOVED lines=20> */
.L_x_1455:
[----:B------:R-:W-:Y:S05]  /*c4c0*/  BSYNC B1 ;  /* 0x0000000000017941 */ /* 0x000fea0003800000 */
.L_x_1454:
[----:B------:R-:W-:Y:S01]  /*c4d0*/  LOP3.LUT P2, RZ, R190, 0x4, RZ, 0xc0, !PT ;  /* 0x00000004beff7812 */ /* 0x000fe2000784c0ff */
[----:B------:R-:W-:Y:S01]  /*c4e0*/  IMAD.IADD R11, R176, 0x1, R11 ;  /* 0x00000001b00b7824 */ /* 0x000fe200078e020b */
[----:B------:R-:W-:Y:S01]  /*c4f0*/  ULDC.64 UR4, c[0x0][0x3c8] ;  /* 0x0000f20000047ab9 */ /* 0x000fe20000000a00 */
[----:B-----5:R-:W-:Y:S01]  /*c500*/  IMAD.MOV.U32 R0, RZ, RZ, R70 ;  /* 0x000000ffff007224 */ /* 0x020fe200078e0046 */
[----:B------:R-:W-:Y:S01]  /*c510*/  ULDC.64 UR6, c[0x0][0x3e0] ;  /* 0x0000f80000067ab9 */ /* 0x000fe20000000a00 */
[----:B------:R-:W-:Y:S02]  /*c520*/  IMAD R60, R11, 0x2, R18 ;  /* 0x000000020b3c7824 */ /* 0x000fe400078e0212 */
[----:B------:R-:W-:Y:S01]  /*c530*/  IMAD.MOV.U32 R3, RZ, RZ, R71 ;  /* 0x000000ffff037224 */ /* 0x000fe200078e0047 */
[----:B------:R-:W-:Y:S01]  /*c540*/  PRMT R107, R0, 0x7610, R107 ;  /* 0x00007610006b7816 */ /* 0x000fe2000000006b */
[C---:B-12---:R-:W-:Y:S02]  /*c550*/  VIADD R5, R60.reuse, 0xc400 ;  /* 0x0000c4003c057836 */ /* 0x046fe40000000000 */
[----:B------:R-:W-:Y:S01]  /*c560*/  IMAD.MOV.U32 R0, RZ, RZ, R65 ;  /* 0x000000ffff007224 */ /* 0x000fe200078e0041 */
[----:B------:R-:W-:Y:S01]  /*c570*/  PRMT R108, R3, 0x7610, R108 ;  /* 0x00007610036c7816 */ /* 0x000fe2000000006c */
[----:B------:R-:W-:-:S02]  /*c580*/  VIADD R10, R60, 0xc440 ;  /* 0x0000c4403c0a7836 */ /* 0x000fc40000000000 */
[----:B------:R-:W-:Y:S01]  /*c590*/  IMAD.MOV.U32 R4, RZ, RZ, R64 ;  /* 0x000000ffff047224 */ /* 0x000fe200078e0040 */
[----:B------:R-:W-:Y:S01]  /*c5a0*/  PRMT R103, R0, 0x7610, R103 ;  /* 0x0000761000677816 */ /* 0x000fe20000000067 */
[----:B------:R-:W-:Y:S01]  /*c5b0*/  @P2 VIADD R10, R5, 0xffffffc0 ;  /* 0xffffffc0050a2836 */ /* 0x000fe20000000000 */
[----:B0-----:R-:W-:Y:S01]  /*c5c0*/  ISETP.NE.AND P2, PT, R82, 0x1, PT ;  /* 0x000000015200780c */ /* 0x001fe20003f45270 */
[----:B------:R-:W-:Y:S01]  /*c5d0*/  IMAD.MOV.U32 R3, RZ, RZ, R58 ;  /* 0x000000ffff037224 */ /* 0x000fe200078e003a */
[----:B------:R-:W-:Y:S01]  /*c5e0*/  PRMT R104, R4, 0x7610, R104 ;  /* 0x0000761004687816 */ /* 0x000fe20000000068 */
[----:B------:R-:W-:Y:S02]  /*c5f0*/  IMAD.MOV.U32 R0, RZ, RZ, R54 ;  /* 0x000000ffff007224 */ /* 0x000fe400078e0036 */
        /* <DEDUP_REMOVED lines=10> */
[----:B------:R-:W0:Y:S01]  /*c6a0*/  @P2 LDC R5, c[0x0][0x430] ;  /* 0x00010c00ff052b82 */ /* 0x000e220000000800 */
[----:B------:R-:W-:Y:S01]  /*c6b0*/  PRMT R88, R4, 0x7610, R88 ;  /* 0x0000761004587816 */ /* 0x000fe20000000058 */
[----:B------:R-:W-:Y:S01]  /*c6c0*/  IMAD.MOV.U32 R4, RZ, RZ, R66 ;  /* 0x000000ffff047224 */ /* 0x000fe200078e0042 */
[----:B------:R-:W-:Y:S01]  /*c6d0*/  PRMT R81, R3, 0x7610, R81 ;  /* 0x0000761003517816 */ /* 0x000fe20000000051 */
[----:B------:R-:W-:-:S02]  /*c6e0*/  IMAD.MOV.U32 R3, RZ, RZ, R45 ;  /* 0x000000ffff037224 */ /* 0x000fc400078e002d */
[----:B------:R-:W-:Y:S01]  /*c6f0*/  IMAD.MOV.U32 R11, RZ, RZ, R67 ;  /* 0x000000ffff0b7224 */ /* 0x000fe200078e0043 */
[----:B------:R-:W-:Y:S01]  /*c700*/  PRMT R111, R4, 0x7610, R111 ;  /* 0x00007610046f7816 */ /* 0x000fe2000000006f */
[----:B------:R-:W1:Y:S01]  /*c710*/  @P2 LDC R0, c[0x0][0x42c] ;  /* 0x00010b00ff002b82 */ /* 0x000e620000000800 */
[----:B------:R-:W-:Y:S01]  /*c720*/  PRMT R82, R3, 0x7610, R82 ;  /* 0x0000761003527816 */ /* 0x000fe20000000052 */
[----:B------:R-:W-:Y:S02]  /*c730*/  IMAD.MOV.U32 R4, RZ, RZ, R63 ;  /* 0x000000ffff047224 */ /* 0x000fe400078e003f */
[----:B------:R-:W-:Y:S02]  /*c740*/  IMAD.MOV.U32 R3, RZ, RZ, R62 ;  /* 0x000000ffff037224 */ /* 0x000fe400078e003e */
[----:B------:R-:W-:Y:S01]  /*c750*/  IMAD.MOV.U32 R77, RZ, RZ, R61 ;  /* 0x000000ffff4d7224 */ /* 0x000fe200078e003d */
[----:B------:R-:W-:Y:S01]  /*c760*/  PRMT R105, R4, 0x7610, R105 ;  /* 0x0000761004697816 */ /* 0x000fe20000000069 */
[----:B------:R-:W-:Y:S01]  /*c770*/  IMAD.MOV.U32 R4, RZ, RZ, R57 ;  /* 0x000000ffff047224 */ /* 0x000fe200078e0039 */
[----:B------:R-:W-:Y:S01]  /*c780*/  PRMT R106, R3, 0x7610, R106 ;  /* 0x00007610036a7816 */ /* 0x000fe2000000006a */
[----:B------:R-:W-:Y:S01]  /*c790*/  IMAD R3, R169, 0x80, R162 ;  /* 0x00000080a9037824 */ /* 0x000fe200078e02a2 */
[----:B------:R-:W-:Y:S01]  /*c7a0*/  PRMT R61, R61, 0x5410, R11 ;  /* 0x000054103d3d7816 */ /* 0x000fe2000000000b */
[----:B------:R-:W-:Y:S01]  /*c7b0*/  IMAD.MOV.U32 R11, RZ, RZ, R56 ;  /* 0x000000ffff0b7224 */ /* 0x000fe200078e0038 */
[----:B------:R-:W-:Y:S01]  /*c7c0*/  PRMT R102, R4, 0x7610, R102 ;  /* 0x0000761004667816 */ /* 0x000fe20000000066 */
[----:B------:R-:W-:-:S02]  /*c7d0*/  IMAD R3, R188, 0x40, R3 ;  /* 0x00000040bc037824 */ /* 0x000fc400078e0203 */
[----:B------:R-:W-:Y:S01]  /*c7e0*/  IMAD.MOV.U32 R4, RZ, RZ, R48 ;  /* 0x000000ffff047224 */ /* 0x000fe200078e0030 */
[----:B------:R-:W-:Y:S01]  /*c7f0*/  PRMT R101, R11, 0x7610, R101 ;  /* 0x000076100b657816 */ /* 0x000fe20000000065 */
[----:B------:R-:W-:Y:S02]  /*c800*/  IMAD.MOV.U32 R11, RZ, RZ, R52 ;  /* 0x000000ffff0b7224 */ /* 0x000fe400078e0034 */
[----:B------:R-:W-:Y:S01]  /*c810*/  IMAD.MOV.U32 R7, RZ, RZ, R79 ;  /* 0x000000ffff077224 */ /* 0x000fe200078e004f */
[----:B------:R-:W-:Y:S01]  /*c820*/  PRMT R91, R4, 0x7610, R91 ;  /* 0x00007610045b7816 */ /* 0x000fe2000000005b */
[----:B------:R-:W-:Y:S01]  /*c830*/  IMAD.MOV.U32 R4, RZ, RZ, R49 ;  /* 0x000000ffff047224 */ /* 0x000fe200078e0031 */
[----:B------:R-:W-:Y:S01]  /*c840*/  PRMT R97, R11, 0x7610, R97 ;  /* 0x000076100b617816 */ /* 0x000fe20000000061 */
[----:B-1----:R-:W-:-:S03]  /*c850*/  @P2 IMAD.HI.U32 R0, R3, R0, RZ ;  /* 0x0000000003002227 */ /* 0x002fc600078e00ff */
[----:B------:R-:W-:Y:S01]  /*c860*/  PRMT R92, R4, 0x7610, R92 ;  /* 0x00007610045c7816 */ /* 0x000fe2000000005c */
[----:B------:R-:W-:Y:S01]  /*c870*/  IMAD.MOV.U32 R4, RZ, RZ, R43 ;  /* 0x000000ffff047224 */ /* 0x000fe200078e002b */
[----:B0-----:R-:W-:Y:S01]  /*c880*/  @P2 SHF.R.U32.HI R3, RZ, R5, R0 ;  /* 0x00000005ff032219 */ /* 0x001fe20000011600 */
[----:B------:R-:W-:Y:S02]  /*c890*/  IMAD.MOV.U32 R0, RZ, RZ, R42 ;  /* 0x000000ffff007224 */ /* 0x000fe400078e002a */
[----:B------:R-:W-:Y:S01]  /*c8a0*/  IMAD.MOV.U32 R69, RZ, RZ, R53 ;  /* 0x000000ffff457224 */ /* 0x000fe200078e0035 */
[----:B------:R-:W-:Y:S01]  /*c8b0*/  SHF.R.S32.HI R5, RZ, 0x1f, R3 ;  /* 0x0000001fff057819 */ /* 0x000fe20000011403 */
[----:B------:R-:W-:Y:S01]  /*c8c0*/  IMAD.MOV.U32 R76, RZ, RZ, R74 ;  /* 0x000000ffff4c7224 */ /* 0x000fe200078e004a */
[----:B------:R-:W-:Y:S01]  /*c8d0*/  PRMT R79, R0, 0x7610, R79 ;  /* 0x00007610004f7816 */ /* 0x000fe2000000004f */
[----:B------:R-:W-:Y:S01]  /*c8e0*/  IMAD.MOV.U32 R6, RZ, RZ, R72 ;  /* 0x000000ffff067224 */ /* 0x000fe200078e0048 */
[----:B------:R-:W-:Y:S01]  /*c8f0*/  PRMT R80, R4, 0x7610, R80 ;  /* 0x0000761004507816 */ /* 0x000fe20000000050 */
[----:B------:R-:W-:Y:S01]  /*c900*/  IMAD.MOV.U32 R11, RZ, RZ, R46 ;  /* 0x000000ffff0b7224 */ /* 0x000fe200078e002e */
[----:B------:R-:W-:Y:S01]  /*c910*/  PRMT R98, R69, 0x7610, R98 ;  /* 0x0000761045627816 */ /* 0x000fe20000000062 */
[----:B------:R-:W-:-:S02]  /*c920*/  IMAD R0, R5, R14, RZ ;  /* 0x0000000e05007224 */ /* 0x000fc400078e02ff */
[----:B------:R-:W-:Y:S01]  /*c930*/  IMAD R4, R5, R12, RZ ;  /* 0x0000000c05047224 */ /* 0x000fe200078e02ff */
[----:B------:R-:W-:Y:S01]  /*c940*/  PRMT R85, R11, 0x7610, R85 ;  /* 0x000076100b557816 */ /* 0x000fe20000000055 */
[----:B------:R-:W-:-:S04]  /*c950*/  IMAD.WIDE.U32 R76, R3, R14, R76 ;  /* 0x0000000e034c7225 */ /* 0x000fc800078e004c */
[----:B------:R-:W-:-:S04]  /*c960*/  IMAD.WIDE.U32 R6, R3, R12, R6 ;  /* 0x0000000c03067225 */ /* 0x000fc800078e0006 */
[C---:B------:R-:W-:Y:S01]  /*c970*/  IMAD R5, R3.reuse, R15, R0 ;  /* 0x0000000f03057224 */ /* 0x040fe200078e0200 */
[----:B------:R-:W-:Y:S01]  /*c980*/  LEA R0, P3, R6, UR6, 0x1 ;  /* 0x0000000606007c11 */ /* 0x000fe2000f8608ff */
[----:B------:R-:W-:Y:S02]  /*c990*/  IMAD.MOV.U32 R69, RZ, RZ, R47 ;  /* 0x000000ffff457224 */ /* 0x000fe400078e002f */
[----:B------:R-:W-:Y:S01]  /*c9a0*/  IMAD R3, R3, R13, R4 ;  /* 0x0000000d03037224 */ /* 0x000fe200078e0204 */
[C---:B------:R-:W-:Y:S01]  /*c9b0*/  LEA R4, P2, R76.reuse, UR4, 0x1 ;  /* 0x000000044c047c11 */ /* 0x040fe2000f8408ff */
[----:B------:R-:W-:Y:S01]  /*c9c0*/  IMAD.MOV.U32 R11, RZ, RZ, R36 ;  /* 0x000000ffff0b7224 */ /* 0x000fe200078e0024 */
[----:B------:R-:W-:Y:S01]  /*c9d0*/  PRMT R86, R69, 0x7610, R86 ;  /* 0x0000761045567816 */ /* 0x000fe20000000056 */
[----:B------:R-:W-:Y:S01]  /*c9e0*/  IMAD.IADD R5, R77, 0x1, R5 ;  /* 0x000000014d057824 */ /* 0x000fe200078e0205 */
[----:B------:R-:W-:Y:S01]  /*c9f0*/  UMOV UR4, 0xffffffff ;  /* 0xffffffff00047882 */ /* 0x000fe20000000000 */
[----:B------:R-:W-:Y:S01]  /*ca00*/  IMAD.IADD R3, R7, 0x1, R3 ;  /* 0x0000000107037824 */ /* 0x000fe200078e0203 */
[----:B------:R-:W-:Y:S01]  /*ca10*/  PRMT R69, R11, 0x7610, R69 ;  /* 0x000076100b457816 */ /* 0x000fe20000000045 */
[----:B------:R-:W-:Y:S01]  /*ca20*/  IMAD.MOV.U32 R11, RZ, RZ, R34 ;  /* 0x000000ffff0b7224 */ /* 0x000fe200078e0022 */
[----:B------:R-:W-:Y:S01]  /*ca30*/  LEA.HI.X R5, R76, UR5, R5, 0x1, P2 ;  /* 0x000000054c057c11 */ /* 0x000fe200090f0c05 */
[----:B------:R-:W-:Y:S01]  /*ca40*/  IMAD.MOV.U32 R12, RZ, RZ, R35 ;  /* 0x000000ffff0c7224 */ /* 0x000fe200078e0023 */
[----:B------:R-:W-:Y:S01]  /*ca50*/  LEA.HI.X R3, R6, UR7, R3, 0x1, P3 ;  /* 0x0000000706037c11 */ /* 0x000fe200098f0c03 */
[----:B------:R-:W-:Y:S01]  /*ca60*/  IMAD.MOV.U32 R72, RZ, RZ, R37 ;  /* 0x000000ffff487224 */ /* 0x000fe200078e0025 */
[----:B------:R-:W-:-:S02]  /*ca70*/  PRMT R73, R11, 0x7610, R73 ;  /* 0x000076100b497816 */ /* 0x000fc40000000049 */
[----:B------:R-:W-:Y:S02]  /*ca80*/  PRMT R74, R12, 0x7610, R74 ;  /* 0x000076100c4a7816 */ /* 0x000fe4000000004a */
[----:B------:R-:W-:Y:S01]  /*ca90*/  LEA.HI R6, R184, R184, RZ, 0x1 ;  /* 0x000000b8b8067211 */ /* 0x000fe200078f08ff */
[----:B------:R-:W-:Y:S06]  /*caa0*/  BRA.DIV UR4, `(.L_x_1456) ;  /* 0x000001aa04d87947 */ /* 0x000fec000b800000 */
.L_x_1744:
[----:B------:R-:W-:-:S03]  /*cab0*/  UMOV UR4, 0xffffffff ;  /* 0xffffffff00047882 */ /* 0x000fc60000000000 */
[----:B------:R-:W-:Y:S05]  /*cac0*/  BRA.DIV UR4, `(.L_x_1457) ;  /* 0x000001aa04f87947 */ /* 0x000fea000b800000 */
.L_x_1747:
[----:B------:R-:W-:-:S03]  /*cad0*/  UMOV UR4, 0xffffffff ;  /* 0xffffffff00047882 */ /* 0x000fc60000000000 */
[----:B------:R-:W-:Y:S05]  /*cae0*/  BRA.DIV UR4, `(.L_x_1458) ;  /* 0x000001ae04187947 */ /* 0x000fea000b800000 */
.L_x_1750:
[----:B------:R-:W-:-:S03]  /*caf0*/  UMOV UR4, 0xffffffff ;  /* 0xffffffff00047882 */ /* 0x000fc60000000000 */
[----:B------:R-:W-:Y:S05]  /*cb00*/  BRA.DIV UR4, `(.L_x_1459) ;  /* 0x000001ae04387947 */ /* 0x000fea000b800000 */
.L_x_1753:
[----:B------:R-:W-:-:S03]  /*cb10*/  UMOV UR4, 0xffffffff ;  /* 0xffffffff00047882 */ /* 0x000fc60000000000 */
[----:B------:R-:W-:Y:S05]  /*cb20*/  BRA.DIV UR4, `(.L_x_1460) ;  /* 0x000001ae04587947 */ /* 0x000fea000b800000 */
.L_x_1756:
[----:B------:R-:W-:Y:S01]  /*cb30*/  UMOV UR4, 0xffffffff ;  /* 0xffffffff00047882 */ /* 0x000fe20000000000 */
[----:B------:R-:W-:Y:S02]  /*cb40*/  LOP3.LUT R5, R6, 0xfffffffe, RZ, 0xc0, !PT ;  /* 0xfffffffe06057812 */ /* 0x000fe400078ec0ff */
[----:B------:R-:W-:Y:S05]  /*cb50*/  BRA.DIV UR4, `(.L_x_1461) ;  /* 0x000001ae04747947 */ /* 0x000fea000b800000 */
.L_x_1759:
[----:B------:R-:W-:Y:S01]  /*cb60*/  UMOV UR4, 0xffffffff ;  /* 0xffffffff00047882 */ /* 0x000fe20000000000 */
[----:B------:R-:W-:Y:S02]  /*cb70*/  IMAD.IADD R5, R184, 0x1, -R5 ;  /* 0x00000001b8057824 */ /* 0x000fe400078e0a05 */
[----:B------:R-:W-:Y:S05]  /*cb80*/  BRA.DIV UR4, `(.L_x_1462) ;  /* 0x000001ae04907947 */ /* 0x000fea000b800000 */
.L_x_1762:
[----:B------:R-:W-:Y:S01]  /*cb90*/  UMOV UR4, 0xffffffff ;  /* 0xffffffff00047882 */ /* 0x000fe20000000000 */
[----:B------:R-:W-:Y:S02]  /*cba0*/  SHF.L.U32 R5, R5, 0x1f, RZ ;  /* 0x0000001f05057819 */ /* 0x000fe400000006ff */
[----:B------:R-:W-:Y:S05]  /*cbb0*/  BRA.DIV UR4, `(.L_x_1463) ;  /* 0x000001ae04ac7947 */ /* 0x000fea000b800000 */
.L_x_1765:
[----:B------:R-:W0:Y:S01]  /*cbc0*/  SYNCS.PHASECHK.TRANS64.TRYWAIT P2, [R18+URZ+0x2a800], R5 ;  /* 0x02a80005120075a7 */ /* 0x000e22000804017f */
[----:B------:R-:W-:Y:S01]  /*cbd0*/  IMAD.MOV.U32 R4, RZ, RZ, R24 ;  /* 0x000000ffff047224 */ /* 0x000fe200078e0018 */
[----:B------:R-:W-:Y:S01]  /*cbe0*/  BSSY B1, `(.L_x_1464) ;  /* 0x0000021000017945 */ /* 0x000fe20003800000 */
        /* <DEDUP_REMOVED lines=29> */
[----:B------:R-:W-:-:S02]  /*cdc0*/  IMAD.MOV.U32 R4, RZ, RZ, R20 ;  /* 0x000000ffff047224 */ /* 0x000fc400078e0014 */
[----:B------:R-:W-:Y:S01]  /*cdd0*/  IMAD.MOV.U32 R6, RZ, RZ, R21 ;  /* 0x000000ffff067224 */ /* 0x000fe200078e0015 */
[----:B0-----:R-:W-:Y:S06]  /*cde0*/  @!P2 BRA `(.L_x_1465) ;  /* 0x000001ac0048a947 */ /* 0x001fec0003800000 */
.L_x_1766:
[----:B------:R-:W-:Y:S05]  /*cdf0*/  BSYNC B1 ;  /* 0x0000000000017941 */ /* 0x000fea0003800000 */
.L_x_1464:
[----:B------:R-:W-:Y:S01]  /*ce00*/  BSSY B1, `(.L_x_1466) ;  /* 0x0000134000017945 */ /* 0x000fe20003800000 */
[----:B------:R-:W-:Y:S02]  /*ce10*/  PRMT R11, R4, 0x7610, R11 ;  /* 0x00007610040b7816 */ /* 0x000fe4000000000b */
[----:B------:R-:W-:Y:S01]  /*ce20*/  PRMT R12, R6, 0x7610, R12 ;  /* 0x00007610060c7816 */ /* 0x000fe2000000000c */
[----:B------:R-:W-:Y:S06]  /*ce30*/  @P0 BRA `(.L_x_1467) ;  /* 0x0000001000c00947 */ /* 0x000fec0003800000 */
        /* <DEDUP_REMOVED lines=15> */
[----:B------:R-:W-:Y:S02]  /*cf30*/  SHF.R.U64 R109, R66, 0x10, R67 ;  /* 0x00000010426d7819 */ /* 0x000fe40000001243 */
[--C-:B------:R-:W-:Y:S02]  /*cf40*/  SHF.R.U64 R66, R70, 0x10, R71.reuse ;  /* 0x0000001046427819 */ /* 0x100fe40000001247 */
[----:B------:R-:W-:Y:S02]  /*cf50*/  SHF.R.U32.HI R71, RZ, 0x10, R71 ;  /* 0x00000010ff477819 */ /* 0x000fe40000011647 */
[----:B------:R-:W-:Y:S02]  /*cf60*/  SHF.R.U32.HI R110, RZ, 0x10, R67 ;  /* 0x00000010ff6e7819 */ /* 0x000fe40000011643 */
[----:B------:R-:W-:Y:S02]  /*cf70*/  PRMT R108, R108, 0x5410, R71 ;  /* 0x000054106c6c7816 */ /* 0x000fe40000000047 */
[----:B------:R-:W-:-:S02]  /*cf80*/  PRMT R110, R61, 0x5432, R110 ;  /* 0x000054323d6e7816 */ /* 0x000fc4000000006e */
[----:B------:R-:W-:Y:S01]  /*cf90*/  PRMT R109, R111, 0x5410, R109 ;  /* 0x000054106f6d7816 */ /* 0x000fe2000000006d */
[----:B------:R-:W-:Y:S01]  /*cfa0*/  IMAD.U32 R112, R108, 0x10000, RZ ;  /* 0x000100006c707824 */ /* 0x000fe200078e00ff */
[----:B------:R-:W-:Y:S01]  /*cfb0*/  PRMT R111, R107, 0x5410, R66 ;  /* 0x000054106b6f7816 */ /* 0x000fe20000000042 */
[----:B------:R-:W-:Y:S01]  /*cfc0*/  IMAD.U32 R107, R110, 0x10000, RZ ;  /* 0x000100006e6b7824 */ /* 0x000fe200078e00ff */
[----:B------:R-:W-:Y:S02]  /*cfd0*/  LOP3.LUT R113, R108, 0xffff0000, RZ, 0xc0, !PT ;  /* 0xffff00006c717812 */ /* 0x000fe400078ec0ff */
[----:B------:R-:W-:Y:S02]  /*cfe0*/  LOP3.LUT R110, R110, 0xffff0000, RZ, 0xc0, !PT ;  /* 0xffff00006e6e7812 */ /* 0x000fe400078ec0ff */
[----:B------:R-:W-:Y:S02]  /*cff0*/  LOP3.LUT R108, R111, 0xffff0000, RZ, 0xc0, !PT ;  /* 0xffff00006f6c7812 */ /* 0x000fe400078ec0ff */
[C---:B0-----:R-:W-:Y:S01]  /*d000*/  LOP3.LUT R67, R6.reuse, 0xffff0000, RZ, 0xc0, !PT ;  /* 0xffff000006437812 */ /* 0x041fe200078ec0ff */
[----:B------:R-:W-:Y:S01]  /*d010*/  IMAD.U32 R66, R6, 0x10000, RZ ;  /* 0x0001000006427824 */ /* 0x000fe200078e00ff */
[C---:B------:R-:W-:Y:S01]  /*d020*/  LOP3.LUT R71, R7.reuse, 0xffff0000, RZ, 0xc0, !PT ;  /* 0xffff000007477812 */ /* 0x040fe200078ec0ff */
[----:B------:R-:W-:-:S02]  /*d030*/  IMAD.U32 R70, R7, 0x10000, RZ ;  /* 0x0001000007467824 */ /* 0x000fc400078e00ff */
[CC--:B------:R-:W-:Y:S01]  /*d040*/  FMUL.FTZ R115, R67.reuse, R112.reuse ;  /* 0x0000007043737220 */ /* 0x0c0fe20000410000 */
[-C--:B------:R-:W-:Y:S01]  /*d050*/  FMUL.FTZ R67, R67, R107.reuse ;  /* 0x0000006b43437220 */ /* 0x080fe20000410000 */
[C---:B------:R-:W-:Y:S01]  /*d060*/  IMAD.U32 R6, R4.reuse, 0x10000, RZ ;  /* 0x0001000004067824 */ /* 0x040fe200078e00ff */
[----:B------:R-:W-:Y:S01]  /*d070*/  LOP3.LUT R4, R4, 0xffff0000, RZ, 0xc0, !PT ;  /* 0xffff000004047812 */ /* 0x000fe200078ec0ff */
[C---:B------:R-:W-:Y:S02]  /*d080*/  IMAD.U32 R7, R5.reuse, 0x10000, RZ ;  /* 0x0001000005077824 */ /* 0x040fe400078e00ff */
[C---:B------:R-:W-:Y:S01]  /*d090*/  FFMA.FTZ R115, R66.reuse, R107, -R115 ;  /* 0x0000006b42737223 */ /* 0x040fe20000010873 */
[----:B------:R-:W-:Y:S01]  /*d0a0*/  FFMA.FTZ R112, R66, R112, R67 ;  /* 0x0000007042707223 */ /* 0x000fe20000010043 */
[----:B------:R-:W-:Y:S01]  /*d0b0*/  LOP3.LUT R5, R5, 0xffff0000, RZ, 0xc0, !PT ;  /* 0xffff000005057812 */ /* 0x000fe200078ec0ff */
[C---:B------:R-:W-:Y:S01]  /*d0c0*/  FMUL.FTZ R117, R71.reuse, R113 ;  /* 0x0000007147757220 */ /* 0x040fe20000410000 */
[----:B------:R-:W-:Y:S01]  /*d0d0*/  FMUL.FTZ R107, R71, R110 ;  /* 0x0000006e476b7220 */ /* 0x000fe20000410000 */
[----:B------:R-:W-:Y:S01]  /*d0e0*/  LOP3.LUT R66, R109, 0xffff0000, RZ, 0xc0, !PT ;  /* 0xffff00006d427812 */ /* 0x000fe200078ec0ff */
[----:B------:R-:W-:-:S02]  /*d0f0*/  IMAD.U32 R71, R111, 0x10000, RZ ;  /* 0x000100006f477824 */ /* 0x000fc400078e00ff */
[C---:B------:R-:W-:Y:S01]  /*d100*/  FFMA.FTZ R117, R70.reuse, R110, -R117 ;  /* 0x0000006e46757223 */ /* 0x040fe20000010875 */
[----:B------:R-:W-:Y:S02]  /*d110*/  IMAD.U32 R67, R109, 0x10000, RZ ;  /* 0x000100006d437824 */ /* 0x000fe400078e00ff */
[----:B------:R-:W-:Y:S01]  /*d120*/  FFMA.FTZ R114, R70, R113, R107 ;  /* 0x0000007146727223 */ /* 0x000fe2000001006b */
        /* <DEDUP_REMOVED lines=11> */
[----:B------:R-:W-:-:S05]  /*d1e0*/  F2FP.BF16.F32.PACK_AB R5, R108, R5 ;  /* 0x000000056c05723e */ /* 0x000fca00000010ff */
[----:B------:R0:W-:Y:S02]  /*d1f0*/  STS.128 [R60+0xc400], R4 ;  /* 0x00c400043c007388 */ /* 0x0001e40000000c00 */
.L_x_1469:
[----:B------:R-:W-:Y:S05]  /*d200*/  BSYNC B2 ;  /* 0x0000000000027941 */ /* 0x000fea0003800000 */
.L_x_1468:
[----:B------:R-:W-:Y:S04]  /*d210*/  BSSY B2, `(.L_x_1470) ;  /* 0x0000030000027945 */ /* 0x000fe80003800000 */
[----:B------:R-:W-:Y:S05]  /*d220*/  @P2 BRA `(.L_x_1471) ;  /* 0x0000000000b82947 */ /* 0x000fea0003800000 */
[----:B0-----:R-:W0:Y:S01]  /*d230*/  LDS.128 R4, [R10] ;  /* 0x000000000a047984 */ /* 0x001e220000000c00 */
[--C-:B------:R-:W-:Y:S02]  /*d240*/  SHF.R.U64 R67, R62, 0x10, R63.reuse ;  /* 0x000000103e437819 */ /* 0x100fe4000000123f */
[----:B------:R-:W-:Y:S02]  /*d250*/  SHF.R.U32.HI R62, RZ, 0x10, R63 ;  /* 0x00000010ff3e7819 */ /* 0x000fe4000001163f */
[--C-:B------:R-:W-:Y:S02]  /*d260*/  SHF.R.U64 R63, R64, 0x10, R65.reuse ;  /* 0x00000010403f7819 */ /* 0x100fe40000001241 */
[----:B------:R-:W-:Y:S02]  /*d270*/  SHF.R.U32.HI R64, RZ, 0x10, R65 ;  /* 0x00000010ff407819 */ /* 0x000fe40000011641 */
[----:B------:R-:W-:Y:S02]  /*d280*/  PRMT R105, R105, 0x5410, R62 ;  /* 0x0000541069697816 */ /* 0x000fe4000000003e */
[----:B------:R-:W-:-:S02]  /*d290*/  PRMT R103, R103, 0x5410, R64 ;  /* 0x0000541067677816 */ /* 0x000fc40000000040 */
[----:B------:R-:W-:Y:S01]  /*d2a0*/  PRMT R104, R104, 0x5410, R63 ;  /* 0x0000541068687816 */ /* 0x000fe2000000003f */
[----:B------:R-:W-:Y:S01]  /*d2b0*/  IMAD.U32 R66, R105, 0x10000, RZ ;  /* 0x0001000069427824 */ /* 0x000fe200078e00ff */
[----:B------:R-:W-:Y:S01]  /*d2c0*/  PRMT R106, R106, 0x5410, R67 ;  /* 0x000054106a6a7816 */ /* 0x000fe20000000043 */
[C---:B------:R-:W-:Y:S01]  /*d2d0*/  IMAD.U32 R67, R103.reuse, 0x10000, RZ ;  /* 0x0001000067437824 */ /* 0x040fe200078e00ff */
[----:B------:R-:W-:Y:S02]  /*d2e0*/  LOP3.LUT R103, R103, 0xffff0000, RZ, 0xc0, !PT ;  /* 0xffff000067677812 */ /* 0x000fe400078ec0ff */
[----:B------:R-:W-:Y:S02]  /*d2f0*/  LOP3.LUT R105, R105, 0xffff0000, RZ, 0xc0, !PT ;  /* 0xffff000069697812 */ /* 0x000fe400078ec0ff */
[C---:B0-----:R-:W-:Y:S01]  /*d300*/  LOP3.LUT R63, R6.reuse, 0xffff0000, RZ, 0xc0, !PT ;  /* 0xffff0000063f7812 */ /* 0x041fe200078ec0ff */
[----:B------:R-:W-:Y:S01]  /*d310*/  IMAD.U32 R62, R6, 0x10000, RZ ;  /* 0x00010000063e7824 */ /* 0x000fe200078e00ff */
[C---:B------:R-:W-:Y:S01]  /*d320*/  LOP3.LUT R65, R7.reuse, 0xffff0000, RZ, 0xc0, !PT ;  /* 0xffff000007417812 */ /* 0x040fe200078ec0ff */
[----:B------:R-:W-:-:S02]  /*d330*/  IMAD.U32 R64, R7, 0x10000, RZ ;  /* 0x0001000007407824 */ /* 0x000fc400078e00ff */
[CC--:B------:R-:W-:Y:S01]  /*d340*/  FMUL.FTZ R70, R63.reuse, R66.reuse ;  /* 0x000000423f467220 */ /* 0x0c0fe20000410000 */
[----:B------:R-:W-:Y:S01]  /*d350*/  FMUL.FTZ R71, R63, R67 ;  /* 0x000000433f477220 */ /* 0x000fe20000410000 */
[C---:B------:R-:W-:Y:S01]  /*d360*/  FMUL.FTZ R63, R65.reuse, R103 ;  /* 0x00000067413f7220 */ /* 0x040fe20000410000 */
[----:B------:R-:W-:Y:S02]  /*d370*/  IMAD.U32 R6, R4, 0x10000, RZ ;  /* 0x0001000004067824 */ /* 0x000fe400078e00ff */
[----:B------:R-:W-:Y:S01]  /*d380*/  FFMA.FTZ R107, R62, R67, R70 ;  /* 0x000000433e6b7223 */ /* 0x000fe20000010046 */
[-C--:B------:R-:W-:Y:S01]  /*d390*/  FMUL.FTZ R67, R65, R105.reuse ;  /* 0x0000006941437220 */ /* 0x080fe20000410000 */
[----:B------:R-:W-:Y:S01]  /*d3a0*/  FFMA.FTZ R105, R64, R105, -R63 ;  /* 0x0000006940697223 */ /* 0x000fe2000001083f */
[C---:B------:R-:W-:Y:S01]  /*d3b0*/  IMAD.U32 R7, R5.reuse, 0x10000, RZ ;  /* 0x0001000005077824 */ /* 0x040fe200078e00ff */
[----:B------:R-:W-:Y:S01]  /*d3c0*/  LOP3.LUT R4, R4, 0xffff0000, RZ, 0xc0, !PT ;  /* 0xffff000004047812 */ /* 0x000fe200078ec0ff */
[----:B------:R-:W-:Y:S01]  /*d3d0*/  IMAD.U32 R65, R104, 0x10000, RZ ;  /* 0x0001000068417824 */ /* 0x000fe200078e00ff */
[----:B------:R-:W-:Y:S01]  /*d3e0*/  LOP3.LUT R5, R5, 0xffff0000, RZ, 0xc0, !PT ;  /* 0xffff000005057812 */ /* 0x000fe200078ec0ff */
[----:B------:R-:W-:Y:S01]  /*d3f0*/  IMAD.U32 R63, R106, 0x10000, RZ ;  /* 0x000100006a3f7824 */ /* 0x000fe200078e00ff */
[----:B------:R-:W-:Y:S01]  /*d400*/  LOP3.LUT R104, R104, 0xffff0000, RZ, 0xc0, !PT ;  /* 0xffff000068687812 */ /* 0x000fe200078ec0ff */
[----:B------:R-:W-:Y:S01]  /*d410*/  FFMA.FTZ R66, R62, R66, -R71 ;  /* 0x000000423e427223 */ /* 0x000fe20000010847 */
[----:B------:R-:W-:Y:S01]  /*d420*/  LOP3.LUT R106, R106, 0xffff0000, RZ, 0xc0, !PT ;  /* 0xffff00006a6a7812 */ /* 0x000fe200078ec0ff */
        /* <DEDUP_REMOVED lines=14> */
.L_x_1471:
[----:B------:R-:W-:Y:S05]  /*d510*/  BSYNC B2 ;  /* 0x0000000000027941 */ /* 0x000fea0003800000 */
.L_x_1470:
[----:B------:R-:W-:Y:S04]  /*d520*/  BSSY B2, `(.L_x_1472) ;  /* 0x0000030000027945 */ /* 0x000fe80003800000 */
[----:B------:R-:W-:Y:S05]  /*d530*/  @P3 BRA `(.L_x_1473) ;  /* 0x0000000000b83947 */ /* 0x000fea0003800000 */
[----:B01----:R-:W0:Y:S01]  /*d540*/  LDS.128 R4, [R60+0x10400] ;  /* 0x010400003c047984 */ /* 0x003e220000000c00 */
[----:B------:R-:W-:Y:S02]  /*d550*/  SHF.R.U64 R62, R56, 0x10, R57 ;  /* 0x00000010383e7819 */ /* 0x000fe40000001239 */
[----:B------:R-:W-:Y:S02]  /*d560*/  SHF.R.U64 R56, R58, 0x10, R59 ;  /* 0x000000103a387819 */ /* 0x000fe4000000123b */
[----:B------:R-:W-:Y:S02]  /*d570*/  SHF.R.U32.HI R57, RZ, 0x10, R57 ;  /* 0x00000010ff397819 */ /* 0x000fe40000011639 */
        /* <DEDUP_REMOVED lines=13> */
[C---:B------:R-:W-:Y:S01]  /*d650*/  FMUL.FTZ R64, R57.reuse, R62 ;  /* 0x0000003e39407220 */ /* 0x040fe20000410000 */
[-C--:B------:R-:W-:Y:S01]  /*d660*/  FMUL.FTZ R65, R57, R63.reuse ;  /* 0x0000003f39417220 */ /* 0x080fe20000410000 */
[----:B------:R-:W-:Y:S01]  /*d670*/  FMUL.FTZ R57, R59, R100 ;  /* 0x000000643b397220 */ /* 0x000fe20000410000 */
[----:B------:R-:W-:Y:S02]  /*d680*/  IMAD.U32 R6, R4, 0x10000, RZ ;  /* 0x0001000004067824 */ /* 0x000fe400078e00ff */
[C---:B------:R-:W-:Y:S01]  /*d690*/  FFMA.FTZ R67, R56.reuse, R63, R64 ;  /* 0x0000003f38437223 */ /* 0x040fe20000010040 */
[----:B------:R-:W-:Y:S02]  /*d6a0*/  IMAD.U32 R7, R5, 0x10000, RZ ;  /* 0x0001000005077824 */ /* 0x000fe400078e00ff */
[----:B------:R-:W-:Y:S01]  /*d6b0*/  FFMA.FTZ R66, R56, R62, -R65 ;  /* 0x0000003e38427223 */ /* 0x000fe20000010841 */
[-C--:B------:R-:W-:Y:S01]  /*d6c0*/  FMUL.FTZ R63, R59, R102.reuse ;  /* 0x000000663b3f7220 */ /* 0x080fe20000410000 */
[----:B------:R-:W-:Y:S01]  /*d6d0*/  LOP3.LUT R4, R4, 0xffff0000, RZ, 0xc0, !PT ;  /* 0xffff000004047812 */ /* 0x000fe200078ec0ff */
[C---:B------:R-:W-:Y:S01]  /*d6e0*/  FFMA.FTZ R102, R58.reuse, R102, -R57 ;  /* 0x000000663a667223 */ /* 0x040fe20000010839 */
[----:B------:R-:W-:Y:S01]  /*d6f0*/  LOP3.LUT R5, R5, 0xffff0000, RZ, 0xc0, !PT ;  /* 0xffff000005057812 */ /* 0x000fe200078ec0ff */
[C---:B------:R-:W-:Y:S01]  /*d700*/  IMAD.U32 R59, R99.reuse, 0x10000, RZ ;  /* 0x00010000633b7824 */ /* 0x040fe200078e00ff */
[----:B------:R-:W-:Y:S01]  /*d710*/  LOP3.LUT R62, R99, 0xffff0000, RZ, 0xc0, !PT ;  /* 0xffff0000633e7812 */ /* 0x000fe200078ec0ff */
[C---:B------:R-:W-:Y:S01]  /*d720*/  IMAD.U32 R57, R101.reuse, 0x10000, RZ ;  /* 0x0001000065397824 */ /* 0x040fe200078e00ff */
        /* <DEDUP_REMOVED lines=15> */
.L_x_1473:
[----:B------:R-:W-:Y:S05]  /*d820*/  BSYNC B2 ;  /* 0x0000000000027941 */ /* 0x000fea0003800000 */
.L_x_1472:
[----:B------:R-:W-:Y:S04]  /*d830*/  BSSY B2, `(.L_x_1474) ;  /* 0x0000030000027945 */ /* 0x000fe80003800000 */
[----:B------:R-:W-:Y:S05]  /*d840*/  @P4 BRA `(.L_x_1475) ;  /* 0x0000000000b84947 */ /* 0x000fea0003800000 */
[----:B012---:R-:W0:Y:S01]  /*d850*/  LDS.128 R4, [R10+0x4000] ;  /* 0x004000000a047984 */ /* 0x007e220000000c00 */
        /* <DEDUP_REMOVED lines=45> */
.L_x_1475:
[----:B------:R-:W-:Y:S05]  /*db30*/  BSYNC B2 ;  /* 0x0000000000027941 */ /* 0x000fea0003800000 */
.L_x_1474:
[----:B------:R-:W-:Y:S04]  /*db40*/  BSSY B2, `(.L_x_1476) ;  /* 0x0000030000027945 */ /* 0x000fe80003800000 */
[----:B------:R-:W-:Y:S05]  /*db50*/  @P5 BRA `(.L_x_1477) ;  /* 0x0000000000b85947 */ /* 0x000fea0003800000 */
[----:B0123--:R-:W0:Y:S01]  /*db60*/  LDS.128 R4, [R60+0x14400] ;  /* 0x014400003c047984 */ /* 0x00fe220000000c00 */
        /* <DEDUP_REMOVED lines=45> */
.L_x_1477:
[----:B------:R-:W-:Y:S05]  /*de40*/  BSYNC B2 ;  /* 0x0000000000027941 */ /* 0x000fea0003800000 */
.L_x_1476:
[----:B------:R-:W-:Y:S05]  /*de50*/  @P6 BRA `(.L_x_1467) ;  /* 0x0000000000b86947 */ /* 0x000fea0003800000 */
[----:B01234-:R-:W0:Y:S01]  /*de60*/  LDS.128 R4, [R10+0x8000] ;  /* 0x008000000a047984 */ /* 0x01fe220000000c00 */
[----:B------:R-:W-:Y:S02]  /*de70*/  SHF.R.U64 R46, R46, 0x10, R47 ;  /* 0x000000102e2e7819 */ /* 0x000fe4000000122f */
[----:B------:R-:W-:Y:S02]  /*de80*/  SHF.R.U64 R44, R44, 0x10, R45 ;  /* 0x000000102c2c7819 */ /* 0x000fe4000000122d */
[----:B------:R-:W-:Y:S02]  /*de90*/  SHF.R.U32.HI R47, RZ, 0x10, R47 ;  /* 0x00000010ff2f7819 */ /* 0x000fe4000001162f */
[----:B------:R-:W-:Y:S02]  /*dea0*/  SHF.R.U32.HI R45, RZ, 0x10, R45 ;  /* 0x00000010ff2d7819 */ /* 0x000fe4000001162d */
[----:B------:R-:W-:Y:S02]  /*deb0*/  PRMT R86, R86, 0x5410, R47 ;  /* 0x0000541056567816 */ /* 0x000fe4000000002f */
[----:B------:R-:W-:-:S02]  /*dec0*/  PRMT R82, R82, 0x5410, R45 ;  /* 0x0000541052527816 */ /* 0x000fc4000000002d */
[----:B------:R-:W-:Y:S01]  /*ded0*/  PRMT R81, R81, 0x5410, R44 ;  /* 0x0000541051517816 */ /* 0x000fe2000000002c */
[C---:B------:R-:W-:Y:S01]  /*dee0*/  IMAD.U32 R48, R86.reuse, 0x10000, RZ ;  /* 0x0001000056307824 */ /* 0x040fe200078e00ff */
[----:B------:R-:W-:Y:S01]  /*def0*/  LOP3.LUT R86, R86, 0xffff0000, RZ, 0xc0, !PT ;  /* 0xffff000056567812 */ /* 0x000fe200078ec0ff */
[C---:B------:R-:W-:Y:S01]  /*df00*/  IMAD.U32 R49, R82.reuse, 0x10000, RZ ;  /* 0x0001000052317824 */ /* 0x040fe200078e00ff */
[----:B------:R-:W-:Y:S02]  /*df10*/  LOP3.LUT R82, R82, 0xffff0000, RZ, 0xc0, !PT ;  /* 0xffff000052527812 */ /* 0x000fe400078ec0ff */
[----:B------:R-:W-:Y:S02]  /*df20*/  PRMT R85, R85, 0x5410, R46 ;  /* 0x0000541055557816 */ /* 0x000fe4000000002e */
        /* <DEDUP_REMOVED lines=33> */
.L_x_1467:
[----:B------:R-:W-:Y:S05]  /*e140*/  BSYNC B1 ;  /* 0x0000000000017941 */ /* 0x000fea0003800000 */
.L_x_1466:
        /* <DEDUP_REMOVED lines=61> */
.L_x_1480:
[----:B------:R-:W-:Y:S05]  /*e520*/  BSYNC B1 ;  /* 0x0000000000017941 */ /* 0x000fea0003800000 */
.L_x_1479:
[----:B------:R-:W-:Y:S04]  /*e530*/  BSSY B1, `(.L_x_1481) ;  /* 0x0000030000017945 */ /* 0x000fe80003800000 */
[----:B------:R-:W-:Y:S05]  /*e540*/  @P1 BRA `(.L_x_1482) ;  /* 0x0000000000b81947 */ /* 0x000fea0003800000 */
[----:B0-----:R-:W0:Y:S01]  /*e550*/  LDS.128 R4, [R10+0x2000] ;  /* 0x002000000a047984 */ /* 0x001e220000000c00 */
        /* <DEDUP_REMOVED lines=45> */
.L_x_1482:
[----:B------:R-:W-:Y:S05]  /*e830*/  BSYNC B1 ;  /* 0x0000000000017941 */ /* 0x000fea0003800000 */
.L_x_1481:
        /* <DEDUP_REMOVED lines=48> */
.L_x_1484:
[----:B------:R-:W-:Y:S05]  /*eb40*/  BSYNC B1 ;  /* 0x0000000000017941 */ /* 0x000fea0003800000 */
.L_x_1483:
        /* <DEDUP_REMOVED lines=48> */
.L_x_1486:
[----:B------:R-:W-:Y:S05]  /*ee50*/  BSYNC B1 ;  /* 0x0000000000017941 */ /* 0x000fea0003800000 */
.L_x_1485:
[----:B------:R-:W-:Y:S04]  /*ee60*/  BSSY B1, `(.L_x_1487) ;  /* 0x0000030000017945 */ /* 0x000fe80003800000 */
[----:B------:R-:W-:Y:S05]  /*ee70*/  @P4 BRA `(.L_x_1488) ;  /* 0x0000000000b84947 */ /* 0x000fea0003800000 */
[----:B0123--:R-:W0:Y:S01]  /*ee80*/  LDS.128 R4, [R60+0x16400] ;  /* 0x016400003c047984 */ /* 0x00fe220000000c00 */
[----:B------:R-:W-:Y:S02]  /*ee90*/  SHF.R.U64 R28, R26, 0x10, R27 ;  /* 0x000000101a1c7819 */ /* 0x000fe4000000121b */
[----:B------:R-:W-:Y:S02]  /*eea0*/  SHF.R.U32.HI R29, RZ, 0x10, R25 ;  /* 0x00000010ff1d7819 */ /* 0x000fe40000011619 */
[----:B------:R-:W-:Y:S02]  /*eeb0*/  SHF.R.U32.HI R26, RZ, 0x10, R27 ;  /* 0x00000010ff1a7819 */ /* 0x000fe4000001161b */
[----:B------:R-:W-:Y:S02]  /*eec0*/  SHF.R.U64 R24, R24, 0x10, R25 ;  /* 0x0000001018187819 */ /* 0x000fe40000001219 */
[----:B------:R-:W-:Y:S02]  /*eed0*/  PRMT R25, R15, 0x5410, R28 ;  /* 0x000054100f197816 */ /* 0x000fe4000000001c */
[----:B------:R-:W-:-:S02]  /*eee0*/  PRMT R28, R14, 0x5410, R29 ;  /* 0x000054100e1c7816 */ /* 0x000fc4000000001d */
[----:B------:R-:W-:Y:S02]  /*eef0*/  PRMT R61, R61, 0x5410, R26 ;  /* 0x000054103d3d7816 */ /* 0x000fe4000000001a */
[----:B------:R-:W-:Y:S01]  /*ef00*/  PRMT R27, R13, 0x5410, R24 ;  /* 0x000054100d1b7816 */ /* 0x000fe20000000018 */
[C---:B------:R-:W-:Y:S01]  /*ef10*/  IMAD.U32 R29, R28.reuse, 0x10000, RZ ;  /* 0x000100001c1d7824 */ /* 0x040fe200078e00ff */
[----:B------:R-:W-:Y:S01]  /*ef20*/  LOP3.LUT R28, R28, 0xffff0000, RZ, 0xc0, !PT ;  /* 0xffff00001c1c7812 */ /* 0x000fe200078ec0ff */
[C---:B------:R-:W-:Y:S01]  /*ef30*/  IMAD.U32 R26, R61.reuse, 0x10000, RZ ;  /* 0x000100003d1a7824 */ /* 0x040fe200078e00ff */
[----:B------:R-:W-:Y:S02]  /*ef40*/  LOP3.LUT R61, R61, 0xffff0000, RZ, 0xc0, !PT ;  /* 0xffff00003d3d7812 */ /* 0x000fe400078ec0ff */
[C---:B0-----:R-:W-:Y:S01]  /*ef50*/  LOP3.LUT R14, R6.reuse, 0xffff0000, RZ, 0xc0, !PT ;  /* 0xffff0000060e7812 */ /* 0x041fe200078ec0ff */
[----:B------:R-:W-:Y:S01]  /*ef60*/  IMAD.U32 R13, R6, 0x10000, RZ ;  /* 0x00010000060d7824 */ /* 0x000fe200078e00ff */
[C---:B------:R-:W-:Y:S01]  /*ef70*/  LOP3.LUT R24, R7.reuse, 0xffff0000, RZ, 0xc0, !PT ;  /* 0xffff000007187812 */ /* 0x040fe200078ec0ff */
[----:B------:R-:W-:-:S02]  /*ef80*/  IMAD.U32 R15, R7, 0x10000, RZ ;  /* 0x00010000070f7824 */ /* 0x000fc400078e00ff */
[CC--:B------:R-:W-:Y:S01]  /*ef90*/  FMUL.FTZ R30, R14.reuse, R29.reuse ;  /* 0x0000001d0e1e7220 */ /* 0x0c0fe20000410000 */
[----:B------:R-:W-:Y:S01]  /*efa0*/  FMUL.FTZ R14, R14, R26 ;  /* 0x0000001a0e0e7220 */ /* 0x000fe20000410000 */
[----:B------:R-:W-:Y:S02]  /*efb0*/  IMAD.U32 R6, R4, 0x10000, RZ ;  /* 0x0001000004067824 */ /* 0x000fe400078e00ff */
[C---:B------:R-:W-:Y:S01]  /*efc0*/  FMUL.FTZ R32, R24.reuse, R28 ;  /* 0x0000001c18207220 */ /* 0x040fe20000410000 */
[----:B------:R-:W-:Y:S01]  /*efd0*/  FFMA.FTZ R30, R13, R26, -R30 ;  /* 0x0000001a0d1e7223 */ /* 0x000fe2000001081e */
[----:B------:R-:W-:Y:S02]  /*efe0*/  IMAD.U32 R7, R5, 0x10000, RZ ;  /* 0x0001000005077824 */ /* 0x000fe400078e00ff */
[----:B------:R-:W-:Y:S01]  /*eff0*/  FFMA.FTZ R31, R13, R29, R14 ;  /* 0x0000001d0d1f7223 */ /* 0x000fe2000001000e */
[-C--:B------:R-:W-:Y:S01]  /*f000*/  FMUL.FTZ R26, R24, R61.reuse ;  /* 0x0000003d181a7220 */ /* 0x080fe20000410000 */
        /* <DEDUP_REMOVED lines=21> */
.L_x_1488:
[----:B------:R-:W-:Y:S05]  /*f160*/  BSYNC B1 ;  /* 0x0000000000017941 */ /* 0x000fea0003800000 */
.L_x_1487:
        /* <DEDUP_REMOVED lines=10> */
[----:B------:R-:W-:Y:S01]  /*f210*/  PRMT R14, R0, 0x5410, R13 ;  /* 0x00005410000e7816 */ /* 0x000fe2000000000d */
        /* <DEDUP_REMOVED lines=14> */
[----:B------:R-:W-:Y:S01]  /*f300*/  FFMA.FTZ R24, R8, R21, R6 ;  /* 0x0000001508187223 */ /* 0x000fe20000010006 */
[-C--:B------:R-:W-:Y:S01]  /*f310*/  FMUL.FTZ R8, R7, R12.reuse ;  /* 0x0000000c07087220 */ /* 0x080fe20000410000 */
[C---:B------:R-:W-:Y:S01]  /*f320*/  IMAD.U32 R7, R14.reuse, 0x10000, RZ ;  /* 0x000100000e077824 */ /* 0x040fe200078e00ff */
[----:B------:R-:W-:Y:S01]  /*f330*/  LOP3.LUT R5, R5, 0xffff0000, RZ, 0xc0, !PT ;  /* 0xffff000005057812 */ /* 0x000fe200078ec0ff */
[----:B------:R-:W-:Y:S01]  /*f340*/  IMAD.U32 R6, R11, 0x10000, RZ ;  /* 0x000100000b067824 */ /* 0x000fe200078e00ff */
[----:B------:R-:W-:Y:S01]  /*f350*/  LOP3.LUT R14, R14, 0xffff0000, RZ, 0xc0, !PT ;  /* 0xffff00000e0e7812 */ /* 0x000fe200078ec0ff */
[----:B------:R-:W-:Y:S01]  /*f360*/  FFMA.FTZ R26, R9, R12, -R26 ;  /* 0x0000000c091a7223 */ /* 0x000fe2000001081a */
[----:B------:R-:W-:Y:S01]  /*f370*/  LOP3.LUT R11, R11, 0xffff0000, RZ, 0xc0, !PT ;  /* 0xffff00000b0b7812 */ /* 0x000fe200078ec0ff */
[----:B------:R-:W-:Y:S01]  /*f380*/  FFMA.FTZ R13, R9, R20, R8 ;  /* 0x00000014090d7223 */ /* 0x000fe20000010008 */
        /* <DEDUP_REMOVED lines=12> */
[----:B------:R0:W-:Y:S01]  /*f450*/  STS.128 [R10+0xa000], R4 ;  /* 0x00a000040a007388 */ /* 0x0001e20000000c00 */
[----:B------:R-:W-:Y:S05]  /*f460*/  BRA `(.L_x_1478) ;  /* 0x0000003400dc7947 */ /* 0x000fea0003800000 */
.L_x_1451:
[----:B------:R-:W0:Y:S01]  /*f470*/  LDC R75, c[0x0][0x428] ;  /* 0x00010a00ff4b7b82 */ /* 0x000e220000000800 */
[-C--:B------:R-:W-:Y:S01]  /*f480*/  ISETP.GE.AND P0, PT, R162, R8.reuse, PT ;  /* 0x00000008a200720c */ /* 0x080fe20003f06270 */
[----:B------:R-:W-:Y:S01]  /*f490*/  BSSY B1, `(.L_x_1489) ;  /* 0x000003f000017945 */ /* 0x000fe20003800000 */
[----:B------:R-:W-:Y:S01]  /*f4a0*/  ISETP.GE.AND P1, PT, R185, R8, PT ;  /* 0x00000008b900720c */ /* 0x000fe20003f26270 */
[----:B------:R-:W-:Y:S01]  /*f4b0*/  IMAD.MOV.U32 R9, RZ, RZ, R61 ;  /* 0x000000ffff097224 */ /* 0x000fe200078e003d */
[----:B------:R-:W-:Y:S01]  /*f4c0*/  CS2R R40, SRZ ;  /* 0x0000000000287805 */ /* 0x000fe2000001ff00 */
[----:B------:R-:W-:Y:S01]  /*f4d0*/  IMAD.MOV.U32 R8, RZ, RZ, R74 ;  /* 0x000000ffff087224 */ /* 0x000fe200078e004a */
[----:B------:R-:W-:Y:S01]  /*f4e0*/  CS2R R4, SRZ ;  /* 0x0000000000047805 */ /* 0x000fe2000001ff00 */
[----:B------:R-:W-:Y:S01]  /*f4f0*/  IMAD.MOV.U32 R10, RZ, RZ, R72 ;  /* 0x000000ffff0a7224 */ /* 0x000fe200078e0048 */
[----:B------:R-:W-:Y:S01]  /*f500*/  CS2R R6, SRZ ;  /* 0x0000000000067805 */ /* 0x000fe2000001ff00 */
[----:B------:R-:W-:Y:S01]  /*f510*/  IMAD.MOV.U32 R11, RZ, RZ, R79 ;  /* 0x000000ffff0b7224 */ /* 0x000fe200078e004f */
        /* <DEDUP_REMOVED lines=20> */
[----:B0-----:R-:W-:Y:S06]  /*f660*/  @P0 BRA `(.L_x_1490) ;  /* 0x0000000000840947 */ /* 0x001fec0003800000 */
[----:B------:R-:W-:Y:S01]  /*f670*/  IADD3 R4, P2, R86, R71, RZ ;  /* 0x0000004756047210 */ /* 0x000fe20007f5e0ff */
[----:B------:R-:W-:Y:S01]  /*f680*/  ULDC.64 UR4, c[0x0][0x3c8] ;  /* 0x0000f20000047ab9 */ /* 0x000fe20000000a00 */
[----:B------:R-:W-:Y:S01]  /*f690*/  IADD3 R0, P3, R89, R70, RZ ;  /* 0x0000004659007210 */ /* 0x000fe20007f7e0ff */
[----:B------:R-:W-:Y:S01]  /*f6a0*/  ULDC.64 UR6, c[0x0][0x3e0] ;  /* 0x0000f80000067ab9 */ /* 0x000fe20000000a00 */
[----:B------:R-:W-:Y:S01]  /*f6b0*/  CS2R R32, SRZ ;  /* 0x0000000000207805 */ /* 0x000fe2000001ff00 */
[----:B------:R-:W-:Y:S01]  /*f6c0*/  IMAD.X R5, R84, 0x1, R85, P2 ;  /* 0x0000000154057824 */ /* 0x000fe200010e0655 */
[----:B------:R-:W-:Y:S01]  /*f6d0*/  LEA R20, P2, R4, UR4, 0x1 ;  /* 0x0000000404147c11 */ /* 0x000fe2000f8408ff */
[----:B------:R-:W-:Y:S01]  /*f6e0*/  IMAD.X R3, R87, 0x1, R82, P3 ;  /* 0x0000000157037824 */ /* 0x000fe200018e0652 */
[----:B------:R-:W-:Y:S01]  /*f6f0*/  LEA R66, P3, R0, UR6, 0x1 ;  /* 0x0000000600427c11 */ /* 0x000fe2000f8608ff */
[----:B------:R-:W-:Y:S01]  /*f700*/  ULDC UR4, c[0x0][0x3d4] ;  /* 0x0000f50000047ab9 */ /* 0x000fe20000000800 */
[----:B------:R-:W-:-:S02]  /*f710*/  LEA.HI.X R21, R4, UR5, R5, 0x1, P2 ;  /* 0x0000000504157c11 */ /* 0x000fc400090f0c05 */
[----:B------:R-:W-:Y:S02]  /*f720*/  CS2R R34, SRZ ;  /* 0x0000000000227805 */ /* 0x000fe4000001ff00 */
[----:B------:R-:W-:Y:S02]  /*f730*/  LEA.HI.X R67, R0, UR7, R3, 0x1, P3 ;  /* 0x0000000700437c11 */ /* 0x000fe400098f0c03 */
[----:B------:R-:W-:Y:S02]  /*f740*/  CS2R R36, SRZ ;  /* 0x0000000000247805 */ /* 0x000fe4000001ff00 */
[----:B------:R-:W-:Y:S02]  /*f750*/  ISETP.GE.AND P2, PT, R22, UR4, PT ;  /* 0x0000000416007c0c */ /* 0x000fe4000bf46270 */
        /* <DEDUP_REMOVED lines=12> */
[----:B------:R0:W5:Y:S04]  /*f820*/  @!P2 LDG.E.128 R32, desc[UR8][R20.64] ;  /* 0x000000081420a981 */ /* 0x000168000c1e1d00 */
[----:B------:R0:W5:Y:S04]  /*f830*/  @!P3 LDG.E.128 R36, desc[UR8][R20.64+0x40] ;  /* 0x000040081424b981 */ /* 0x000168000c1e1d00 */
[----:B------:R0:W5:Y:S04]  /*f840*/  @!P4 LDG.E.128 R60, desc[UR8][R20.64+0x80] ;  /* 0x00008008143cc981 */ /* 0x000168000c1e1d00 */
[----:B------:R0:W5:Y:S04]  /*f850*/  @!P2 LDG.E.128 R4, desc[UR8][R66.64] ;  /* 0x000000084204a981 */ /* 0x000168000c1e1d00 */
[----:B------:R0:W5:Y:S04]  /*f860*/  @!P3 LDG.E.128 R24, desc[UR8][R66.64+0x40] ;  /* 0x000040084218b981 */ /* 0x000168000c1e1d00 */
[----:B------:R0:W5:Y:S02]  /*f870*/  @!P4 LDG.E.128 R28, desc[UR8][R66.64+0x80] ;  /* 0x00008008421cc981 */ /* 0x000164000c1e1d00 */
.L_x_1490:
[----:B------:R-:W-:Y:S05]  /*f880*/  BSYNC B1 ;  /* 0x0000000000017941 */ /* 0x000fea0003800000 */
.L_x_1489:
[----:B------:R-:W-:Y:S01]  /*f890*/  BSSY B1, `(.L_x_1491) ;  /* 0x0000027000017945 */ /* 0x000fe20003800000 */
[----:B-----5:R-:W-:Y:S01]  /*f8a0*/  IMAD.MOV.U32 R72, RZ, RZ, R4 ;  /* 0x000000ffff487224 */ /* 0x020fe200078e0004 */
[----:B0-----:R-:W-:Y:S01]  /*f8b0*/  CS2R R66, SRZ ;  /* 0x0000000000427805 */ /* 0x001fe2000001ff00 */
[----:B------:R-:W-:Y:S02]  /*f8c0*/  IMAD.MOV.U32 R73, RZ, RZ, R5 ;  /* 0x000000ffff497224 */ /* 0x000fe400078e0005 */
[----:B------:R-:W-:Y:S01]  /*f8d0*/  IMAD.MOV.U32 R74, RZ, RZ, R6 ;  /* 0x000000ffff4a7224 */ /* 0x000fe200078e0006 */
[----:B------:R-:W-:Y:S06]  /*f8e0*/  @P1 BRA `(.L_x_1492) ;  /* 0x0000000000841947 */ /* 0x000fec0003800000 */
[----:B------:R-:W-:Y:S01]  /*f8f0*/  IADD3 R78, P2, P3, R71, R78, R86 ;  /* 0x0000004e474e7210 */ /* 0x000fe20007b5e056 */
[----:B------:R-:W-:Y:S01]  /*f900*/  ULDC.64 UR4, c[0x0][0x3c8] ;  /* 0x0000f20000047ab9 */ /* 0x000fe20000000a00 */
[----:B------:R-:W-:Y:S01]  /*f910*/  IADD3 R77, P4, P5, R70, R77, R89 ;  /* 0x0000004d464d7210 */ /* 0x000fe20007d9e059 */
[----:B------:R-:W-:Y:S01]  /*f920*/  ULDC.64 UR6, c[0x0][0x3e0] ;  /* 0x0000f80000067ab9 */ /* 0x000fe20000000a00 */
[----:B------:R-:W-:Y:S02]  /*f930*/  IADD3.X R3, R85, R76, R84, P2, P3 ;  /* 0x0000004c55037210 */ /* 0x000fe400017e6454 */
[----:B------:R-:W-:Y:S02]  /*f940*/  CS2R R52, SRZ ;  /* 0x0000000000347805 */ /* 0x000fe4000001ff00 */
[----:B------:R-:W-:Y:S01]  /*f950*/  LEA R20, P2, R78, UR4, 0x1 ;  /* 0x000000044e147c11 */ /* 0x000fe2000f8408ff */
[----:B------:R-:W-:Y:S01]  /*f960*/  ULDC UR4, c[0x0][0x3d4] ;  /* 0x0000f50000047ab9 */ /* 0x000fe20000000800 */
[----:B------:R-:W-:-:S02]  /*f970*/  IADD3.X R0, R82, R69, R87, P4, P5 ;  /* 0x0000004552007210 */ /* 0x000fc400027ea457 */
[----:B------:R-:W-:Y:S02]  /*f980*/  CS2R R54, SRZ ;  /* 0x0000000000367805 */ /* 0x000fe4000001ff00 */
[C---:B------:R-:W-:Y:S02]  /*f990*/  LEA R70, P3, R77.reuse, UR6, 0x1 ;  /* 0x000000064d467c11 */ /* 0x040fe4000f8608ff */
[----:B------:R-:W-:Y:S02]  /*f9a0*/  CS2R R56, SRZ ;  /* 0x0000000000387805 */ /* 0x000fe4000001ff00 */
[----:B------:R-:W-:Y:S02]  /*f9b0*/  LEA.HI.X R21, R78, UR5, R3, 0x1, P2 ;  /* 0x000000054e157c11 */ /* 0x000fe400090f0c03 */
[----:B------:R-:W-:Y:S02]  /*f9c0*/  CS2R R58, SRZ ;  /* 0x00000000003a7805 */ /* 0x000fe4000001ff00 */
[----:B------:R-:W-:-:S02]  /*f9d0*/  LEA.HI.X R71, R77, UR7, R0, 0x1, P3 ;  /* 0x000000074d477c11 */ /* 0x000fc400098f0c00 */
        /* <DEDUP_REMOVED lines=18> */
.L_x_1492:
[----:B------:R-:W-:Y:S05]  /*fb00*/  BSYNC B1 ;  /* 0x0000000000017941 */ /* 0x000fea0003800000 */
.L_x_1491:
[----:B------:R-:W-:Y:S01]  /*fb10*/  IMAD.MOV.U32 R0, RZ, RZ, R7 ;  /* 0x000000ffff007224 */ /* 0x000fe200078e0007 */
[----:B------:R-:W-:Y:S01]  /*fb20*/  ISETP.NE.AND P2, PT, R75, 0x1, PT ;  /* 0x000000014b00780c */ /* 0x000fe20003f45270 */
[----:B------:R-:W-:Y:S01]  /*fb30*/  IMAD.MOV.U32 R3, RZ, RZ, R24 ;  /* 0x000000ffff037224 */ /* 0x000fe200078e0018 */
[----:B------:R-:W-:Y:S01]  /*fb40*/  ULDC.64 UR4, c[0x0][0x3c8] ;  /* 0x0000f20000047ab9 */ /* 0x000fe20000000a00 */
        /* <DEDUP_REMOVED lines=18> */
[----:B------:R-:W-:Y:S01]  /*fc70*/  IMAD.MOV.U32 R20, RZ, RZ, R35 ;  /* 0x000000ffff147224 */ /* 0x000fe200078e0023 */
[----:B------:R-:W-:Y:S01]  /*fc80*/  ULDC.64 UR6, c[0x0][0x3e0] ;  /* 0x0000f80000067ab9 */ /* 0x000fe20000000a00 */
[----:B------:R-:W-:Y:S01]  /*fc90*/  IMAD.MOV.U32 R70, RZ, RZ, R39 ;  /* 0x000000ffff467224 */ /* 0x000fe200078e0027 */
[----:B------:R-:W-:Y:S01]  /*fca0*/  PRMT R88, R3, 0x7610, R88 ;  /* 0x0000761003587816 */ /* 0x000fe20000000058 */
[----:B------:R-:W1:Y:S01]  /*fcb0*/  @P2 LDC R0, c[0x0][0x42c] ;  /* 0x00010b00ff002b82 */ /* 0x000e620000000800 */
[----:B------:R-:W-:Y:S01]  /*fcc0*/  IMAD.MOV.U32 R3, RZ, RZ, R34 ;  /* 0x000000ffff037224 */ /* 0x000fe200078e0022 */
[----:B------:R-:W-:Y:S01]  /*fcd0*/  PRMT R115, R20, 0x7610, R115 ;  /* 0x0000761014737816 */ /* 0x000fe20000000073 */
        /* <DEDUP_REMOVED lines=8> */
[----:B------:R-:W-:Y:S01]  /*fd60*/  IMAD R3, R188, 0x40, R3 ;  /* 0x00000040bc037824 */ /* 0x000fe200078e0203 */
        /* <DEDUP_REMOVED lines=13> */
[----:B-1----:R-:W-:Y:S01]  /*fe40*/  @P2 IMAD.HI.U32 R0, R3, R0, RZ ;  /* 0x0000000003002227 */ /* 0x002fe200078e00ff */
[----:B------:R-:W-:-:S02]  /*fe50*/  PRMT R76, R20, 0x7610, R76 ;  /* 0x00007610144c7816 */ /* 0x000fc4000000004c */
[----:B------:R-:W-:Y:S01]  /*fe60*/  PRMT R103, R69, 0x7610, R103 ;  /* 0x0000761045677816 */ /* 0x000fe20000000067 */
[----:B------:R-:W-:Y:S01]  /*fe70*/  IMAD.MOV.U32 R69, RZ, RZ, R62 ;  /* 0x000000ffff457224 */ /* 0x000fe200078e003e */
[----:B0-----:R-:W-:Y:S01]  /*fe80*/  @P2 SHF.R.U32.HI R3, RZ, R21, R0 ;  /* 0x00000015ff032219 */ /* 0x001fe20000011600 */
[----:B------:R-:W-:Y:S01]  /*fe90*/  IMAD.MOV.U32 R0, RZ, RZ, R40 ;  /* 0x000000ffff007224 */ /* 0x000fe200078e0028 */
[----:B------:R-:W-:Y:S02]  /*fea0*/  PRMT R108, R72, 0x7610, R108 ;  /* 0x00007610486c7816 */ /* 0x000fe4000000006c */
[----:B------:R-:W-:Y:S01]  /*feb0*/  SHF.R.S32.HI R21, RZ, 0x1f, R3 ;  /* 0x0000001fff157819 */ /* 0x000fe20000011403 */
[----:B------:R-:W-:Y:S01]  /*fec0*/  IMAD.WIDE.U32 R10, R3, R12, R10 ;  /* 0x0000000c030a7225 */ /* 0x000fe200078e000a */
[----:B------:R-:W-:Y:S02]  /*fed0*/  PRMT R75, R0, 0x7610, R75 ;  /* 0x00007610004b7816 */ /* 0x000fe4000000004b */
[----:B------:R-:W-:Y:S01]  /*fee0*/  PRMT R91, R69, 0x7610, R91 ;  /* 0x00007610455b7816 */ /* 0x000fe2000000005b */
[----:B------:R-:W-:-:S02]  /*fef0*/  IMAD R0, R21, R14, RZ ;  /* 0x0000000e15007224 */ /* 0x000fc400078e02ff */
[----:B------:R-:W-:Y:S02]  /*ff00*/  IMAD R70, R21, R12, RZ ;  /* 0x0000000c15467224 */ /* 0x000fe400078e02ff */
[----:B------:R-:W-:-:S04]  /*ff10*/  IMAD.WIDE.U32 R20, R3, R14, R8 ;  /* 0x0000000e03147225 */ /* 0x000fc800078e0008 */
[C---:B------:R-:W-:Y:S01]  /*ff20*/  IMAD R9, R3.reuse, R15, R0 ;  /* 0x0000000f03097224 */ /* 0x040fe200078e0200 */
[----:B------:R-:W-:Y:S01]  /*ff30*/  LEA R8, P2, R20, UR4, 0x1 ;  /* 0x0000000414087c11 */ /* 0x000fe2000f8408ff */
[----:B------:R-:W-:Y:S01]  /*ff40*/  IMAD R3, R3, R13, R70 ;  /* 0x0000000d03037224 */ /* 0x000fe200078e0246 */
[----:B------:R-:W-:Y:S01]  /*ff50*/  LEA R0, P3, R10, UR6, 0x1 ;  /* 0x000000060a007c11 */ /* 0x000fe2000f8608ff */
[----:B------:R-:W-:Y:S01]  /*ff60*/  IMAD.IADD R9, R21, 0x1, R9 ;  /* 0x0000000115097824 */ /* 0x000fe200078e0209 */
[----:B------:R-:W-:Y:S01]  /*ff70*/  UMOV UR4, 0xffffffff ;  /* 0xffffffff00047882 */ /* 0x000fe20000000000 */
[----:B------:R-:W-:Y:S02]  /*ff80*/  IMAD.IADD R3, R11, 0x1, R3 ;  /* 0x000000010b037824 */ /* 0x000fe400078e0203 */
[----:B------:R-:W-:Y:S01]  /*ff90*/  IMAD.MOV.U32 R69, RZ, RZ, R42 ;  /* 0x000000ffff457224 */ /* 0x000fe200078e002a */
[----:B------:R-:W-:Y:S01]  /*ffa0*/  LEA.HI.X R9, R20, UR5, R9, 0x1, P2 ;  /* 0x0000000514097c11 */ /* 0x000fe200090f0c09 */
[----:B------:R-:W-:Y:S01]  /*ffb0*/  IMAD.MOV.U32 R12, RZ, RZ, R44 ;  /* 0x000000ffff0c7224 */ /* 0x000fe200078e002c */
[----:B------:R-:W-:Y:S01]  /*ffc0*/  LEA.HI.X R3, R10, UR7, R3, 0x1, P3 ;  /* 0x000000070a037c11 */ /* 0x000fe200098f0c03 */
[----:B------:R-:W-:Y:S01]  /*ffd0*/  IMAD.MOV.U32 R13, RZ, RZ, R45 ;  /* 0x000000ffff0d7224 */ /* 0x000fe200078e002d */
[----:B------:R-:W-:-:S02]  /*ffe0*/  PRMT R77, R69, 0x7610, R77 ;  /* 0x00007610454d7816 */ /* 0x000fc4000000004d */
[----:B------:R-:W-:Y:S02]  /*fff0*/  PRMT R73, R12, 0x7610, R73 ;  /* 0x000076100c497816 */ /* 0x000fe40000000049 */
[----:B------:R-:W-:Y:S02]  /*10000*/  PRMT R74, R13, 0x7610, R74 ;  /* 0x000076100d4a7816 */ /* 0x000fe4000000004a */
[----:B------:R-:W-:Y:S01]  /*10010*/  LEA.HI R10, R184, R184, RZ, 0x1 ;  /* 0x000000b8b80a7211 */ /* 0x000fe200078f08ff */
[----:B------:R-:W-:Y:S06]  /*10020*/  BRA.DIV UR4, `(.L_x_1493) ;  /* 0x0000017a04cc7947 */ /* 0x000fec000b800000 */
.L_x_1769:
[----:B------:R-:W-:-:S03]  /*10030*/  UMOV UR4, 0xffffffff ;  /* 0xffffffff00047882 */ /* 0x000fc60000000000 */
[----:B------:R-:W-:Y:S05]  /*10040*/  BRA.DIV UR4, `(.L_x_1494) ;  /* 0x0000017a04ec7947 */ /* 0x000fea000b800000 */
.L_x_1772:
[----:B------:R-:W-:-:S03]  /*10050*/  UMOV UR4, 0xffffffff ;  /* 0xffffffff00047882 */ /* 0x000fc60000000000 */
[----:B------:R-:W-:Y:S05]  /*10060*/  BRA.DIV UR4, `(.L_x_1495) ;  /* 0x0000017e040c7947 */ /* 0x000fea000b800000 */
.L_x_1775:
[----:B------:R-:W-:-:S03]  /*10070*/  UMOV UR4, 0xffffffff ;  /* 0xffffffff00047882 */ /* 0x000fc60000000000 */
[----:B------:R-:W-:Y:S05]  /*10080*/  BRA.DIV UR4, `(.L_x_1496) ;  /* 0x0000017e042c7947 */ /* 0x000fea000b800000 */
.L_x_1778:
[----:B------:R-:W-:-:S03]  /*10090*/  UMOV UR4, 0xffffffff ;  /* 0xffffffff00047882 */ /* 0x000fc60000000000 */
[----:B------:R-:W-:Y:S05]  /*100a0*/  BRA.DIV UR4, `(.L_x_1497) ;  /* 0x0000017e044c7947 */ /* 0x000fea000b800000 */
.L_x_1781:
[----:B------:R-:W-:Y:S01]  /*100b0*/  UMOV UR4, 0xffffffff ;  /* 0xffffffff00047882 */ /* 0x000fe20000000000 */
[----:B------:R-:W-:Y:S02]  /*100c0*/  LOP3.LUT R9, R10, 0xfffffffe, RZ, 0xc0, !PT ;  /* 0xfffffffe0a097812 */ /* 0x000fe400078ec0ff */
[----:B------:R-:W-:Y:S05]  /*100d0*/  BRA.DIV UR4, `(.L_x_1498) ;  /* 0x0000017e04687947 */ /* 0x000fea000b800000 */
.L_x_1784:
[----:B------:R-:W-:Y:S01]  /*100e0*/  UMOV UR4, 0xffffffff ;  /* 0xffffffff00047882 */ /* 0x000fe20000000000 */
[----:B------:R-:W-:Y:S02]  /*100f0*/  IMAD.IADD R9, R184, 0x1, -R9 ;  /* 0x00000001b8097824 */ /* 0x000fe400078e0a09 */
[----:B------:R-:W-:Y:S05]  /*10100*/  BRA.DIV UR4, `(.L_x_1499) ;  /* 0x0000017e04847947 */ /* 0x000fea000b800000 */
.L_x_1787:
[----:B------:R-:W-:Y:S01]  /*10110*/  UMOV UR4, 0xffffffff ;  /* 0xffffffff00047882 */ /* 0x000fe20000000000 */
[----:B------:R-:W-:Y:S02]  /*10120*/  SHF.L.U32 R9, R9, 0x1f, RZ ;  /* 0x0000001f09097819 */ /* 0x000fe400000006ff */
[----:B------:R-:W-:Y:S05]  /*10130*/  BRA.DIV UR4, `(.L_x_1500) ;  /* 0x0000017e04a07947 */ /* 0x000fea000b800000 */
.L_x_1790:
        /* <DEDUP_REMOVED lines=36> */
[----:B0-----:R-:W-:Y:S06]  /*10380*/  @!P2 BRA `(.L_x_1502) ;  /* 0x0000017c0034a947 */ /* 0x001fec0003800000 */
.L_x_1791:
[----:B------:R-:W-:Y:S05]  /*10390*/  BSYNC B1 ;  /* 0x0000000000017941 */ /* 0x000fea0003800000 */
.L_x_1501:
[----:B------:R-:W-:Y:S01]  /*103a0*/  BSSY B1, `(.L_x_1503) ;  /* 0x0000145000017945 */ /* 0x000fe20003800000 */
[----:B------:R-:W-:Y:S02]  /*103b0*/  PRMT R71, R8, 0x7610, R71 ;  /* 0x0000761008477816 */ /* 0x000fe40000000047 */
[----:B------:R-:W-:Y:S01]  /*103c0*/  PRMT R72, R10, 0x7610, R72 ;  /* 0x000076100a487816 */ /* 0x000fe20000000048 */
[----:B------:R-:W-:Y:S06]  /*103d0*/  @P0 BRA `(.L_x_1504) ;  /* 0x0000001400040947 */ /* 0x000fec0003800000 */
[----:B------:R-:W1:Y:S01]  /*103e0*/  LDC R105, c[0x0][0x3d4] ;  /* 0x0000f500ff697b82 */ /* 0x000e620000000800 */
[----:B------:R-:W-:Y:S01]  /*103f0*/  BSSY B2, `(.L_x_1505) ;  /* 0x000006f000027945 */ /* 0x000fe20003800000 */
[-C--:B-1----:R-:W-:Y:S02]  /*10400*/  ISETP.GE.AND P0, PT, R22, R105.reuse, PT ;  /* 0x000000691600720c */ /* 0x082fe40003f06270 */
[-C--:B------:R-:W-:Y:S02]  /*10410*/  ISETP.GE.AND P2, PT, R165, R105.reuse, PT ;  /* 0x00000069a500720c */ /* 0x080fe40003f46270 */
[----:B------:R-:W-:-:S09]  /*10420*/  ISETP.GE.AND P3, PT, R166, R105, PT ;  /* 0x00000069a600720c */ /* 0x000fd20003f66270 */
[----:B------:R-:W-:Y:S05]  /*10430*/  @P0 BRA `(.L_x_1506) ;  /* 0x0000000400a80947 */ /* 0x000fea0003800000 */
[----:B------:R-:W-:Y:S02]  /*10440*/  LEA.HI R10, R105, R188, RZ, 0x1d ;  /* 0x000000bc690a7211 */ /* 0x000fe400078fe8ff */
[----:B------:R-:W-:Y:S02]  /*10450*/  LOP3.LUT R8, R174, 0x38, R22, 0xf8, !PT ;  /* 0x00000038ae087812 */ /* 0x000fe400078ef816 */
[----:B------:R-:W-:Y:S01]  /*10460*/  SHF.R.S32.HI R13, RZ, 0x1f, R10 ;  /* 0x0000001fff0d7819 */ /* 0x000fe2000001140a */
[----:B------:R-:W-:Y:S01]  /*10470*/  IMAD.SHL.U32 R11, R10, 0x8, RZ ;  /* 0x000000080a0b7824 */ /* 0x000fe200078e00ff */
[-C--:B0-----:R-:W-:Y:S02]  /*10480*/  LOP3.LUT R9, R8, R175.reuse, RZ, 0x3c, !PT ;  /* 0x000000af08097212 */ /* 0x081fe400078e3cff */
[----:B------:R-:W-:Y:S02]  /*10490*/  LEA.HI R13, R13, R10, RZ, 0x3 ;  /* 0x0000000a0d0d7211 */ /* 0x000fe400078f18ff */
[----:B------:R-:W-:Y:S01]  /*104a0*/  LOP3.LUT R8, R174, 0x38, R11, 0xf8, !PT ;  /* 0x00000038ae087812 */ /* 0x000fe200078ef80b */
[----:B------:R-:W-:Y:S01]  /*104b0*/  IMAD.IADD R9, R176, 0x1, R9 ;  /* 0x00000001b0097824 */ /* 0x000fe200078e0209 */
[--C-:B------:R-:W-:Y:S01]  /*104c0*/  SHF.R.U64 R119, R32, 0x10, R33.reuse ;  /* 0x0000001020777819 */ /* 0x100fe20000001221 */
[----:B------:R-:W-:Y:S01]  /*104d0*/  IMAD.SHL.U32 R13, R13, 0x400, RZ ;  /* 0x000004000d0d7824 */ /* 0x000fe200078e00ff */
[----:B------:R-:W-:Y:S01]  /*104e0*/  LOP3.LUT R8, R8, R175, RZ, 0x3c, !PT ;  /* 0x000000af08087212 */ /* 0x000fe200078e3cff */
[----:B------:R-:W-:Y:S01]  /*104f0*/  IMAD R106, R9, 0x2, R18 ;  /* 0x00000002096a7824 */ /* 0x000fe200078e0212 */
[----:B------:R-:W-:-:S02]  /*10500*/  SHF.R.U32.HI R32, RZ, 0x10, R33 ;  /* 0x00000010ff207819 */ /* 0x000fc40000011621 */
[----:B------:R-:W-:Y:S02]  /*10510*/  LOP3.LUT R13, R13, 0x7fffe000, RZ, 0xc0, !PT ;  /* 0x7fffe0000d0d7812 */ /* 0x000fe400078ec0ff */
[----:B------:R-:W-:Y:S02]  /*10520*/  SHF.R.U64 R33, R4, 0x10, R5 ;  /* 0x0000001004217819 */ /* 0x000fe40000001205 */
[----:B------:R-:W-:Y:S02]  /*10530*/  IADD3 R13, R8, R13, R176 ;  /* 0x0000000d080d7210 */ /* 0x000fe40007ffe0b0 */
[----:B------:R-:W0:Y:S01]  /*10540*/  LDS.128 R8, [R106+0xc400] ;  /* 0x00c400006a087984 */ /* 0x000e220000000c00 */
[----:B------:R-:W-:Y:S02]  /*10550*/  SHF.R.U64 R117, R34, 0x10, R35 ;  /* 0x0000001022757819 */ /* 0x000fe40000001223 */
[----:B------:R-:W-:Y:S01]  /*10560*/  IMAD R107, R13, 0x2, R18 ;  /* 0x000000020d6b7824 */ /* 0x000fe200078e0212 */
[----:B------:R-:W-:-:S02]  /*10570*/  SHF.R.U32.HI R4, RZ, 0x10, R5 ;  /* 0x00000010ff047819 */ /* 0x000fc40000011605 */
[--C-:B------:R-:W-:Y:S02]  /*10580*/  SHF.R.U64 R5, R6, 0x10, R7.reuse ;  /* 0x0000001006057819 */ /* 0x100fe40000001207 */
[----:B------:R-:W1:Y:S01]  /*10590*/  LDS.128 R12, [R107+0xc400] ;  /* 0x00c400006b0c7984 */ /* 0x000e620000000c00 */
[----:B------:R-:W-:Y:S02]  /*105a0*/  SHF.R.U32.HI R6, RZ, 0x10, R7 ;  /* 0x00000010ff067819 */ /* 0x000fe40000011607 */
[----:B------:R-:W-:Y:S02]  /*105b0*/  PRMT R114, R114, 0x5410, R117 ;  /* 0x0000541072727816 */ /* 0x000fe40000000075 */
[----:B------:R-:W-:Y:S02]  /*105c0*/  PRMT R116, R108, 0x5410, R33 ;  /* 0x000054106c747816 */ /* 0x000fe40000000021 */
[----:B------:R-:W-:Y:S02]  /*105d0*/  PRMT R117, R109, 0x5410, R4 ;  /* 0x000054106d757816 */ /* 0x000fe40000000004 */
[----:B------:R-:W-:Y:S01]  /*105e0*/  PRMT R118, R110, 0x5410, R5 ;  /* 0x000054106e767816 */ /* 0x000fe20000000005 */
[----:B------:R-:W-:Y:S01]  /*105f0*/  IMAD.U32 R109, R116, 0x10000, RZ ;  /* 0x00010000746d7824 */ /* 0x000fe200078e00ff */
[----:B------:R-:W-:Y:S01]  /*10600*/  PRMT R111, R111, 0x5410, R6 ;  /* 0x000054106f6f7816 */ /* 0x000fe20000000006 */
[----:B------:R-:W-:Y:S01]  /*10610*/  IMAD.U32 R110, R117, 0x10000, RZ ;  /* 0x00010000756e7824 */ /* 0x000fe200078e00ff */
[----:B------:R-:W-:-:S02]  /*10620*/  PRMT R112, R112, 0x5410, R119 ;  /* 0x0000541070707816 */ /* 0x000fc40000000077 */
[----:B------:R-:W-:Y:S02]  /*10630*/  PRMT R113, R113, 0x5410, R32 ;  /* 0x0000541071717816 */ /* 0x000fe40000000020 */
[----:B------:R-:W-:Y:S01]  /*10640*/  SHF.R.U32.HI R34, RZ, 0x10, R35 ;  /* 0x00000010ff227819 */ /* 0x000fe20000011623 */
[----:B------:R-:W-:Y:S01]  /*10650*/  IMAD.U32 R108, R112, 0x10000, RZ ;  /* 0x00010000706c7824 */ /* 0x000fe200078e00ff */
[----:B------:R-:W-:Y:S02]  /*10660*/  LOP3.LUT R116, R116, 0xffff0000, RZ, 0xc0, !PT ;  /* 0xffff000074747812 */ /* 0x000fe400078ec0ff */
[----:B------:R-:W-:Y:S02]  /*10670*/  PRMT R115, R115, 0x5410, R34 ;  /* 0x0000541073737816 */ /* 0x000fe40000000022 */
        /* <DEDUP_REMOVED lines=19> */
[----:B------:R-:W-:Y:S02]  /*107b0*/  IMAD.U32 R35, R15, 0x10000, RZ ;  /* 0x000100000f237824 */ /* 0x000fe400078e00ff */
[----:B------:R-:W-:Y:S01]  /*107c0*/  FFMA.FTZ R121, R4, R109, R121 ;  /* 0x0000006d04797223 */ /* 0x000fe20000010079 */
[----:B------:R-:W-:Y:S02]  /*107d0*/  IMAD.U32 R108, R111, 0x10000, RZ ;  /* 0x000100006f6c7824 */ /* 0x000fe400078e00ff */
[-C--:B------:R-:W-:Y:S01]  /*107e0*/  FMUL.FTZ R33, R33, R11.reuse ;  /* 0x0000000b21217220 */ /* 0x080fe20000410000 */
[----:B------:R-:W-:Y:S02]  /*107f0*/  IMAD.U32 R4, R115, 0x10000, RZ ;  /* 0x0001000073047824 */ /* 0x000fe400078e00ff */
[C---:B------:R-:W-:Y:S01]  /*10800*/  FFMA.FTZ R123, R6.reuse, R11, -R123 ;  /* 0x0000000b067b7223 */ /* 0x040fe2000001087b */
[C---:B------:R-:W-:Y:S01]  /*10810*/  FMUL.FTZ R11, R35.reuse, R108 ;  /* 0x0000006c230b7220 */ /* 0x040fe20000410000 */
[----:B------:R-:W-:Y:S01]  /*10820*/  FFMA.FTZ R33, R6, R110, R33 ;  /* 0x0000006e06217223 */ /* 0x000fe20000010021 */
[----:B------:R-:W-:Y:S01]  /*10830*/  FMUL.FTZ R109, R35, R4 ;  /* 0x00000004236d7220 */ /* 0x000fe20000410000 */
[----:B------:R-:W-:-:S02]  /*10840*/  IMAD.U32 R34, R14, 0x10000, RZ ;  /* 0x000100000e227824 */ /* 0x000fc400078e00ff */
[----:B------:R-:W-:Y:S01]  /*10850*/  FFMA.FTZ R35, R32, R4, -R11 ;  /* 0x0000000420237223 */ /* 0x000fe2000001080b */
[C---:B------:R-:W-:Y:S01]  /*10860*/  FMUL.FTZ R4, R12.reuse, R116 ;  /* 0x000000740c047220 */ /* 0x040fe20000410000 */
[-C--:B------:R-:W-:Y:S01]  /*10870*/  FMUL.FTZ R12, R12, R112.reuse ;  /* 0x000000700c0c7220 */ /* 0x080fe20000410000 */
[----:B------:R-:W-:Y:S01]  /*10880*/  IMAD.U32 R6, R118, 0x10000, RZ ;  /* 0x0001000076067824 */ /* 0x000fe200078e00ff */
[----:B------:R-:W-:Y:S01]  /*10890*/  LOP3.LUT R14, R14, 0xffff0000, RZ, 0xc0, !PT ;  /* 0xffff00000e0e7812 */ /* 0x000fe200078ec0ff */
[----:B------:R-:W-:Y:S01]  /*108a0*/  FFMA.FTZ R112, R5, R112, -R4 ;  /* 0x0000007005707223 */ /* 0x000fe20000010804 */
[----:B------:R-:W-:Y:S01]  /*108b0*/  IMAD.U32 R4, R114, 0x10000, RZ ;  /* 0x0001000072047824 */ /* 0x000fe200078e00ff */
[----:B------:R-:W-:Y:S01]  /*108c0*/  LOP3.LUT R113, R113, 0xffff0000, RZ, 0xc0, !PT ;  /* 0xffff000071717812 */ /* 0x000fe200078ec0ff */
[----:B------:R-:W-:Y:S01]  /*108d0*/  FMUL.FTZ R110, R34, R6 ;  /* 0x00000006226e7220 */ /* 0x000fe20000410000 */
[----:B------:R-:W-:Y:S01]  /*108e0*/  LOP3.LUT R118, R118, 0xffff0000, RZ, 0xc0, !PT ;  /* 0xffff000076767812 */ /* 0x000fe200078ec0ff */
[----:B------:R-:W-:Y:S01]  /*108f0*/  FMUL.FTZ R34, R34, R4 ;  /* 0x0000000422227220 */ /* 0x000fe20000410000 */
[----:B------:R-:W-:Y:S01]  /*10900*/  LOP3.LUT R15, R15, 0xffff0000, RZ, 0xc0, !PT ;  /* 0xffff00000f0f7812 */ /* 0x000fe200078ec0ff */
[----:B------:R-:W-:Y:S01]  /*10910*/  FFMA.FTZ R109, R32, R108, R109 ;  /* 0x0000006c206d7223 */ /* 0x000fe2000001006d */
[----:B------:R-:W-:Y:S01]  /*10920*/  LOP3.LUT R114, R114, 0xffff0000, RZ, 0xc0, !PT ;  /* 0xffff000072727812 */ /* 0x000fe200078ec0ff */
[----:B------:R-:W-:Y:S01]  /*10930*/  FFMA.FTZ R110, R7, R4, -R110 ;  /* 0x00000004076e7223 */ /* 0x000fe2000001086e */
[----:B------:R-:W-:Y:S01]  /*10940*/  LOP3.LUT R111, R111, 0xffff0000, RZ, 0xc0, !PT ;  /* 0xffff00006f6f7812 */ /* 0x000fe200078ec0ff */
[----:B------:R-:W-:Y:S01]  /*10950*/  FMUL.FTZ R11, R13, R117 ;  /* 0x000000750d0b7220 */ /* 0x000fe20000410000 */
[----:B------:R-:W-:Y:S01]  /*10960*/  LOP3.LUT R115, R115, 0xffff0000, RZ, 0xc0, !PT ;  /* 0xffff000073737812 */ /* 0x000fe200078ec0ff */
[----:B------:R-:W-:Y:S01]  /*10970*/  FMUL.FTZ R108, R13, R113 ;  /* 0x000000710d6c7220 */ /* 0x000fe20000410000 */
[----:B------:R-:W-:Y:S01]  /*10980*/  FFMA.FTZ R12, R5, R116, R12 ;  /* 0x00000074050c7223 */ /* 0x000fe2000001000c */
[C---:B------:R-:W-:Y:S01]  /*10990*/  FMUL.FTZ R4, R14.reuse, R118 ;  /* 0x000000760e047220 */ /* 0x040fe20000410000 */
[----:B------:R-:W-:Y:S01]  /*109a0*/  FFMA.FTZ R34, R7, R6, R34 ;  /* 0x0000000607227223 */ /* 0x000fe20000010022 */
[-C--:B------:R-:W-:Y:S01]  /*109b0*/  FMUL.FTZ R5, R14, R114.reuse ;  /* 0x000000720e057220 */ /* 0x080fe20000410000 */
[C---:B------:R-:W-:Y:S01]  /*109c0*/  FMUL.FTZ R13, R15.reuse, R111 ;  /* 0x0000006f0f0d7220 */ /* 0x040fe20000410000 */
[----:B------:R-:W-:Y:S01]  /*109d0*/  FMUL.FTZ R6, R15, R115 ;  /* 0x000000730f067220 */ /* 0x000fe20000410000 */
[----:B------:R-:W-:Y:S01]  /*109e0*/  FFMA.FTZ R32, R8, R113, -R11 ;  /* 0x0000007108207223 */ /* 0x000fe2000001080b */
[C---:B------:R-:W-:Y:S01]  /*109f0*/  FFMA.FTZ R7, R9.reuse, R114, -R4 ;  /* 0x0000007209077223 */ /* 0x040fe20000010804 */
[----:B------:R-:W-:Y:S01]  /*10a00*/  FFMA.FTZ R11, R9, R118, R5 ;  /* 0x00000076090b7223 */ /* 0x000fe20000010005 */
        /* <DEDUP_REMOVED lines=8> */
[----:B------:R-:W-:Y:S02]  /*10a90*/  F2FP.BF16.F32.PACK_AB R8, R12, R121 ;  /* 0x000000790c08723e */ /* 0x000fe400000010ff */
[----:B------:R-:W-:Y:S01]  /*10aa0*/  F2FP.BF16.F32.PACK_AB R9, R108, R33 ;  /* 0x000000216c09723e */ /* 0x000fe200000010ff */
[----:B------:R1:W-:Y:S01]  /*10ab0*/  STS.128 [R106+0xc400], R4 ;  /* 0x00c400046a007388 */ /* 0x0003e20000000c00 */
[----:B------:R-:W-:-:S05]  /*10ac0*/  F2FP.BF16.F32.PACK_AB R11, R114, R109 ;  /* 0x0000006d720b723e */ /* 0x000fca00000010ff */
[----:B------:R1:W-:Y:S02]  /*10ad0*/  STS.128 [R107+0xc400], R8 ;  /* 0x00c400086b007388 */ /* 0x0003e40000000c00 */
.L_x_1506:
[----:B------:R-:W-:Y:S05]  /*10ae0*/  BSYNC B2 ;  /* 0x0000000000027941 */ /* 0x000fea0003800000 */
.L_x_1505:
[----:B------:R-:W-:Y:S04]  /*10af0*/  BSSY B2, `(.L_x_1507) ;  /* 0x0000068000027945 */ /* 0x000fe80003800000 */
[----:B------:R-:W-:Y:S05]  /*10b00*/  @P2 BRA `(.L_x_1508) ;  /* 0x0000000400982947 */ /* 0x000fea0003800000 */
[----:B-1----:R-:W-:Y:S02]  /*10b10*/  LEA.HI R4, R105, R189, RZ, 0x1d ;  /* 0x000000bd69047211 */ /* 0x002fe400078fe8ff */
[----:B------:R-:W-:Y:S02]  /*10b20*/  SHF.R.U64 R34, R36, 0x10, R37 ;  /* 0x0000001024227819 */ /* 0x000fe40000001225 */
[----:B------:R-:W-:Y:S01]  /*10b30*/  SHF.R.S32.HI R7, RZ, 0x1f, R4 ;  /* 0x0000001fff077819 */ /* 0x000fe20000011404 */
[----:B------:R-:W-:Y:S01]  /*10b40*/  IMAD.SHL.U32 R5, R4, 0x8, RZ ;  /* 0x0000000804057824 */ /* 0x000fe200078e00ff */
[----:B------:R-:W-:Y:S02]  /*10b50*/  SHF.R.U64 R24, R24, 0x10, R25 ;  /* 0x0000001018187819 */ /* 0x000fe40000001219 */
[----:B------:R-:W-:Y:S02]  /*10b60*/  LEA.HI R7, R7, R4, RZ, 0x3 ;  /* 0x0000000407077211 */ /* 0x000fe400078f18ff */
[----:B------:R-:W-:-:S02]  /*10b70*/  LOP3.LUT R4, R174, 0x38, R5, 0xf8, !PT ;  /* 0x00000038ae047812 */ /* 0x000fc400078ef805 */
[----:B------:R-:W-:Y:S01]  /*10b80*/  SHF.R.U32.HI R25, RZ, 0x10, R25 ;  /* 0x00000010ff197819 */ /* 0x000fe20000011619 */
[----:B------:R-:W-:Y:S01]  /*10b90*/  IMAD.SHL.U32 R7, R7, 0x400, RZ ;  /* 0x0000040007077824 */ /* 0x000fe200078e00ff */
[----:B------:R-:W-:Y:S02]  /*10ba0*/  LOP3.LUT R4, R4, R175, RZ, 0x3c, !PT ;  /* 0x000000af04047212 */ /* 0x000fe400078e3cff */
[----:B------:R-:W-:Y:S02]  /*10bb0*/  PRMT R101, R101, 0x5410, R34 ;  /* 0x0000541065657816 */ /* 0x000fe40000000022 */
[----:B------:R-:W-:Y:S02]  /*10bc0*/  LOP3.LUT R7, R7, 0x7fffe000, RZ, 0xc0, !PT ;  /* 0x7fffe00007077812 */ /* 0x000fe400078ec0ff */
[----:B------:R-:W-:Y:S01]  /*10bd0*/  PRMT R97, R97, 0x5410, R24 ;  /* 0x0000541061617816 */ /* 0x000fe20000000018 */
[----:B------:R-:W-:Y:S01]  /*10be0*/  IMAD.U32 R34, R101, 0x10000, RZ ;  /* 0x0001000065227824 */ /* 0x000fe200078e00ff */
[----:B0-----:R-:W-:-:S02]  /*10bf0*/  IADD3 R9, R4, R7, R176 ;  /* 0x0000000704097210 */ /* 0x001fc40007ffe0b0 */
[----:B------:R-:W0:Y:S01]  /*10c00*/  LDS.128 R4, [R199] ;  /* 0x00000000c7047984 */ /* 0x000e220000000c00 */
[----:B------:R-:W-:Y:S01]  /*10c10*/  SHF.R.U32.HI R37, RZ, 0x10, R37 ;  /* 0x00000010ff257819 */ /* 0x000fe20000011625 */
[----:B------:R-:W-:Y:S01]  /*10c20*/  IMAD.U32 R36, R97, 0x10000, RZ ;  /* 0x0001000061247824 */ /* 0x000fe200078e00ff */
[----:B------:R-:W-:Y:S01]  /*10c30*/  SHF.R.U64 R14, R26, 0x10, R27 ;  /* 0x000000101a0e7819 */ /* 0x000fe2000000121b */
[----:B------:R-:W-:Y:S01]  /*10c40*/  IMAD R12, R9, 0x2, R18 ;  /* 0x00000002090c7824 */ /* 0x000fe200078e0212 */
[----:B------:R-:W-:Y:S02]  /*10c50*/  PRMT R98, R98, 0x5410, R25 ;  /* 0x0000541062627816 */ /* 0x000fe40000000019 */
[----:B------:R-:W-:Y:S02]  /*10c60*/  SHF.R.U32.HI R27, RZ, 0x10, R27 ;  /* 0x00000010ff1b7819 */ /* 0x000fe4000001161b */
[----:B------:R-:W1:Y:S01]  /*10c70*/  LDS.128 R8, [R12+0xc400] ;  /* 0x00c400000c087984 */ /* 0x000e620000000c00 */
[----:B------:R-:W-:Y:S01]  /*10c80*/  SHF.R.U64 R32, R38, 0x10, R39 ;  /* 0x0000001026207819 */ /* 0x000fe20000001227 */
[----:B------:R-:W-:Y:S01]  /*10c90*/  IMAD.U32 R33, R98, 0x10000, RZ ;  /* 0x0001000062217824 */ /* 0x000fe200078e00ff */
[----:B------:R-:W-:-:S02]  /*10ca0*/  PRMT R102, R102, 0x5410, R37 ;  /* 0x0000541066667816 */ /* 0x000fc40000000025 */
[----:B------:R-:W-:Y:S02]  /*10cb0*/  SHF.R.U32.HI R39, RZ, 0x10, R39 ;  /* 0x00000010ff277819 */ /* 0x000fe40000011627 */
[----:B------:R-:W-:Y:S02]  /*10cc0*/  PRMT R100, R100, 0x5410, R27 ;  /* 0x0000541064647816 */ /* 0x000fe4000000001b */
[----:B------:R-:W-:Y:S02]  /*10cd0*/  PRMT R99, R99, 0x5410, R14 ;  /* 0x0000541063637816 */ /* 0x000fe4000000000e */
[----:B------:R-:W-:Y:S01]  /*10ce0*/  PRMT R103, R103, 0x5410, R32 ;  /* 0x0000541067677816 */ /* 0x000fe20000000020 */
[----:B------:R-:W-:Y:S01]  /*10cf0*/  IMAD.U32 R35, R100, 0x10000, RZ ;  /* 0x0001000064237824 */ /* 0x000fe200078e00ff */
[----:B------:R-:W-:Y:S02]  /*10d00*/  PRMT R104, R104, 0x5410, R39 ;  /* 0x0000541068687816 */ /* 0x000fe40000000027 */
[----:B------:R-:W-:-:S02]  /*10d10*/  LOP3.LUT R97, R97, 0xffff0000, RZ, 0xc0, !PT ;  /* 0xffff000061617812 */ /* 0x000fc400078ec0ff */
[----:B------:R-:W-:Y:S02]  /*10d20*/  LOP3.LUT R101, R101, 0xffff0000, RZ, 0xc0, !PT ;  /* 0xffff000065657812 */ /* 0x000fe400078ec0ff */
        /* <DEDUP_REMOVED lines=17> */
[C---:B------:R-:W-:Y:S01]  /*10e40*/  FMUL.FTZ R37, R26.reuse, R33 ;  /* 0x000000211a257220 */ /* 0x040fe20000410000 */
[----:B------:R-:W-:Y:S02]  /*10e50*/  IMAD.U32 R32, R11, 0x10000, RZ ;  /* 0x000100000b207824 */ /* 0x000fe400078e00ff */
[C---:B------:R-:W-:Y:S01]  /*10e60*/  FFMA.FTZ R38, R13.reuse, R34, -R38 ;  /* 0x000000220d267223 */ /* 0x040fe20000010826 */
[----:B------:R-:W-:Y:S01]  /*10e70*/  FFMA.FTZ R106, R13, R36, R106 ;  /* 0x000000240d6a7223 */ /* 0x000fe2000001006a */
[-C--:B------:R-:W-:Y:S01]  /*10e80*/  FMUL.FTZ R39, R26, R25.reuse ;  /* 0x000000191a277220 */ /* 0x080fe20000410000 */
[----:B------:R-:W-:Y:S01]  /*10e90*/  FFMA.FTZ R37, R14, R25, -R37 ;  /* 0x000000190e257223 */ /* 0x000fe20000010825 */
[----:B------:R-:W-:Y:S02]  /*10ea0*/  IMAD.U32 R13, R104, 0x10000, RZ ;  /* 0x00010000680d7824 */ /* 0x000fe400078e00ff */
[----:B------:R-:W-:Y:S01]  /*10eb0*/  FMUL.FTZ R25, R32, R35 ;  /* 0x0000002320197220 */ /* 0x000fe20000410000 */
[----:B------:R-:W-:Y:S01]  /*10ec0*/  FFMA.FTZ R39, R14, R33, R39 ;  /* 0x000000210e277223 */ /* 0x000fe20000010027 */
[----:B------:R-:W-:Y:S01]  /*10ed0*/  LOP3.LUT R102, R102, 0xffff0000, RZ, 0xc0, !PT ;  /* 0xffff000066667812 */ /* 0x000fe200078ec0ff */
[-C--:B------:R-:W-:Y:S01]  /*10ee0*/  FMUL.FTZ R32, R32, R13.reuse ;  /* 0x0000000d20207220 */ /* 0x080fe20000410000 */
[----:B------:R-:W-:Y:S01]  /*10ef0*/  FFMA.FTZ R33, R24, R13, -R25 ;  /* 0x0000000d18217223 */ /* 0x000fe20000010819 */
[C---:B------:R-:W-:Y:S01]  /*10f00*/  FMUL.FTZ R13, R8.reuse, R97 ;  /* 0x00000061080d7220 */ /* 0x040fe20000410000 */
[----:B------:R-:W-:Y:S01]  /*10f10*/  FMUL.FTZ R25, R8, R101 ;  /* 0x0000006508197220 */ /* 0x000fe20000410000 */
[----:B------:R-:W-:-:S02]  /*10f20*/  IMAD.U32 R27, R10, 0x10000, RZ ;  /* 0x000100000a1b7824 */ /* 0x000fc400078e00ff */
[----:B------:R-:W-:Y:S01]  /*10f30*/  FFMA.FTZ R35, R24, R35, R32 ;  /* 0x0000002318237223 */ /* 0x000fe20000010020 */
[----:B------:R-:W-:Y:S02]  /*10f40*/  IMAD.U32 R14, R99, 0x10000, RZ ;  /* 0x00010000630e7824 */ /* 0x000fe400078e00ff */
[C---:B------:R-:W-:Y:S01]  /*10f50*/  FFMA.FTZ R13, R4.reuse, R101, -R13 ;  /* 0x00000065040d7223 */ /* 0x040fe2000001080d */
[----:B------:R-:W-:Y:S01]  /*10f60*/  FMUL.FTZ R24, R9, R98 ;  /* 0x0000006209187220 */ /* 0x000fe20000410000 */
[----:B------:R-:W-:Y:S01]  /*10f70*/  FFMA.FTZ R25, R4, R97, R25 ;  /* 0x0000006104197223 */ /* 0x000fe20000010019 */
[----:B------:R-:W-:Y:S01]  /*10f80*/  LOP3.LUT R10, R10, 0xffff0000, RZ, 0xc0, !PT ;  /* 0xffff00000a0a7812 */ /* 0x000fe200078ec0ff */
[----:B------:R-:W-:Y:S01]  /*10f90*/  IMAD.U32 R8, R103, 0x10000, RZ ;  /* 0x0001000067087824 */ /* 0x000fe200078e00ff */
[----:B------:R-:W-:Y:S01]  /*10fa0*/  LOP3.LUT R11, R11, 0xffff0000, RZ, 0xc0, !PT ;  /* 0xffff00000b0b7812 */ /* 0x000fe200078ec0ff */
[----:B------:R-:W-:Y:S01]  /*10fb0*/  FMUL.FTZ R9, R9, R102 ;  /* 0x0000006609097220 */ /* 0x000fe20000410000 */
[----:B------:R-:W-:Y:S01]  /*10fc0*/  FMUL.FTZ R4, R27, R14 ;  /* 0x0000000e1b047220 */ /* 0x000fe20000410000 */
[----:B------:R-:W-:Y:S01]  /*10fd0*/  LOP3.LUT R99, R99, 0xffff0000, RZ, 0xc0, !PT ;  /* 0xffff000063637812 */ /* 0x000fe200078ec0ff */
[----:B------:R-:W-:Y:S01]  /*10fe0*/  FFMA.FTZ R24, R5, R102, -R24 ;  /* 0x0000006605187223 */ /* 0x000fe20000010818 */
[----:B------:R-:W-:Y:S01]  /*10ff0*/  LOP3.LUT R103, R103, 0xffff0000, RZ, 0xc0, !PT ;  /* 0xffff000067677812 */ /* 0x000fe200078ec0ff */
[----:B------:R-:W-:Y:S01]  /*11000*/  FFMA.FTZ R98, R5, R98, R9 ;  /* 0x0000006205627223 */ /* 0x000fe20000010009 */
[----:B------:R-:W-:Y:S01]  /*11010*/  LOP3.LUT R104, R104, 0xffff0000, RZ, 0xc0, !PT ;  /* 0xffff000068687812 */ /* 0x000fe200078ec0ff */
[----:B------:R-:W-:Y:S01]  /*11020*/  FFMA.FTZ R26, R15, R8, -R4 ;  /* 0x000000080f1a7223 */ /* 0x000fe20000010804 */
[C---:B------:R-:W-:Y:S01]  /*11030*/  FMUL.FTZ R5, R10.reuse, R99 ;  /* 0x000000630a057220 */ /* 0x040fe20000410000 */
[----:B------:R-:W-:Y:S01]  /*11040*/  FMUL.FTZ R4, R11, R100 ;  /* 0x000000640b047220 */ /* 0x000fe20000410000 */
[----:B------:R-:W-:Y:S01]  /*11050*/  FMUL.FTZ R32, R27, R8 ;  /* 0x000000081b207220 */ /* 0x000fe20000410000 */
[-C--:B------:R-:W-:Y:S01]  /*11060*/  FMUL.FTZ R10, R10, R103.reuse ;  /* 0x000000670a0a7220 */ /* 0x080fe20000410000 */
[-C--:B------:R-:W-:Y:S01]  /*11070*/  FMUL.FTZ R11, R11, R104.reuse ;  /* 0x000000680b0b7220 */ /* 0x080fe20000410000 */
[C---:B------:R-:W-:Y:S01]  /*11080*/  FFMA.FTZ R103, R6.reuse, R103, -R5 ;  /* 0x0000006706677223 */ /* 0x040fe20000010805 */
        /* <DEDUP_REMOVED lines=14> */
.L_x_1508:
[----:B------:R-:W-:Y:S05]  /*11170*/  BSYNC B2 ;  /* 0x0000000000027941 */ /* 0x000fea0003800000 */
.L_x_1507:
[----:B------:R-:W-:Y:S05]  /*11180*/  @P3 BRA `(.L_x_1504) ;  /* 0x0000000400983947 */ /* 0x000fea0003800000 */
[----:B------:R-:W-:Y:S02]  /*11190*/  LEA.HI R105, R105, R197, RZ, 0x1d ;  /* 0x000000c569697211 */ /* 0x000fe400078fe8ff */
[----:B------:R-:W-:Y:S02]  /*111a0*/  SHF.R.U64 R26, R60, 0x10, R61 ;  /* 0x000000103c1a7819 */ /* 0x000fe4000000123d */
[----:B-12---:R-:W-:Y:S01]  /*111b0*/  SHF.R.S32.HI R4, RZ, 0x1f, R105 ;  /* 0x0000001fff047819 */ /* 0x006fe20000011469 */
[----:B------:R-:W-:Y:S01]  /*111c0*/  IMAD.SHL.U32 R5, R105, 0x8, RZ ;  /* 0x0000000869057824 */ /* 0x000fe200078e00ff */
[----:B------:R-:W-:Y:S02]  /*111d0*/  SHF.R.U64 R14, R28, 0x10, R29 ;  /* 0x000000101c0e7819 */ /* 0x000fe4000000121d */
[----:B------:R-:W-:Y:S02]  /*111e0*/  LEA.HI R105, R4, R105, RZ, 0x3 ;  /* 0x0000006904697211 */ /* 0x000fe400078f18ff */
[----:B------:R-:W-:-:S02]  /*111f0*/  LOP3.LUT R4, R174, 0x38, R5, 0xf8, !PT ;  /* 0x00000038ae047812 */ /* 0x000fc400078ef805 */
[----:B------:R-:W-:Y:S01]  /*11200*/  SHF.R.U32.HI R29, RZ, 0x10, R29 ;  /* 0x00000010ff1d7819 */ /* 0x000fe2000001161d */
[----:B------:R-:W-:Y:S01]  /*11210*/  IMAD.SHL.U32 R105, R105, 0x400, RZ ;  /* 0x0000040069697824 */ /* 0x000fe200078e00ff */
[----:B------:R-:W-:Y:S02]  /*11220*/  LOP3.LUT R4, R4, R175, RZ, 0x3c, !PT ;  /* 0x000000af04047212 */ /* 0x000fe400078e3cff */
[----:B------:R-:W-:Y:S02]  /*11230*/  SHF.R.U64 R12, R30, 0x10, R31 ;  /* 0x000000101e0c7819 */ /* 0x000fe4000000121f */
[----:B------:R-:W-:Y:S02]  /*11240*/  LOP3.LUT R105, R105, 0x7fffe000, RZ, 0xc0, !PT ;  /* 0x7fffe00069697812 */ /* 0x000fe400078ec0ff */
[----:B------:R-:W-:Y:S02]  /*11250*/  SHF.R.U64 R24, R62, 0x10, R63 ;  /* 0x000000103e187819 */ /* 0x000fe4000000123f */
[----:B------:R-:W-:-:S02]  /*11260*/  IADD3 R105, R4, R105, R176 ;  /* 0x0000006904697210 */ /* 0x000fc40007ffe0b0 */
[----:B------:R-:W1:Y:S01]  /*11270*/  LDS.128 R4, [R196] ;  /* 0x00000000c4047984 */ /* 0x000e620000000c00 */
[----:B------:R-:W-:Y:S02]  /*11280*/  SHF.R.U32.HI R31, RZ, 0x10, R31 ;  /* 0x00000010ff1f7819 */ /* 0x000fe4000001161f */
[----:B------:R-:W-:Y:S01]  /*11290*/  IMAD R105, R105, 0x2, R18 ;  /* 0x0000000269697824 */ /* 0x000fe200078e0212 */
[----:B------:R-:W-:Y:S02]  /*112a0*/  PRMT R89, R89, 0x5410, R26 ;  /* 0x0000541059597816 */ /* 0x000fe4000000001a */
[----:B------:R-:W-:Y:S02]  /*112b0*/  PRMT R85, R85, 0x5410, R14 ;  /* 0x0000541055557816 */ /* 0x000fe4000000000e */
[----:B0-----:R-:W0:Y:S01]  /*112c0*/  LDS.128 R8, [R105+0xc400] ;  /* 0x00c4000069087984 */ /* 0x001e220000000c00 */
[----:B------:R-:W-:Y:S02]  /*112d0*/  SHF.R.U32.HI R61, RZ, 0x10, R61 ;  /* 0x00000010ff3d7819 */ /* 0x000fe4000001163d */
[----:B------:R-:W-:Y:S01]  /*112e0*/  PRMT R86, R86, 0x5410, R29 ;  /* 0x0000541056567816 */ /* 0x000fe2000000001d */
[----:B------:R-:W-:Y:S01]  /*112f0*/  IMAD.U32 R29, R89, 0x10000, RZ ;  /* 0x00010000591d7824 */ /* 0x000fe200078e00ff */
[----:B------:R-:W-:-:S02]  /*11300*/  PRMT R91, R91, 0x5410, R24 ;  /* 0x000054105b5b7816 */ /* 0x000fc40000000018 */
[----:B------:R-:W-:Y:S01]  /*11310*/  PRMT R88, R88, 0x5410, R31 ;  /* 0x0000541058587816 */ /* 0x000fe2000000001f */
[----:B------:R-:W-:Y:S01]  /*11320*/  IMAD.U32 R31, R85, 0x10000, RZ ;  /* 0x00010000551f7824 */ /* 0x000fe200078e00ff */
[----:B------:R-:W-:Y:S01]  /*11330*/  SHF.R.U32.HI R63, RZ, 0x10, R63 ;  /* 0x00000010ff3f7819 */ /* 0x000fe2000001163f */
[----:B------:R-:W-:Y:S01]  /*11340*/  IMAD.U32 R28, R86, 0x10000, RZ ;  /* 0x00010000561c7824 */ /* 0x000fe200078e00ff */
[----:B------:R-:W-:Y:S01]  /*11350*/  PRMT R90, R90, 0x5410, R61 ;  /* 0x000054105a5a7816 */ /* 0x000fe2000000003d */
[----:B------:R-:W-:Y:S01]  /*11360*/  IMAD.U32 R30, R88, 0x10000, RZ ;  /* 0x00010000581e7824 */ /* 0x000fe200078e00ff */
[----:B------:R-:W-:Y:S02]  /*11370*/  PRMT R87, R87, 0x5410, R12 ;  /* 0x0000541057577816 */ /* 0x000fe4000000000c */
[----:B------:R-:W-:Y:S02]  /*11380*/  PRMT R92, R92, 0x5410, R63 ;  /* 0x000054105c5c7816 */ /* 0x000fe4000000003f */
[----:B------:R-:W-:-:S02]  /*11390*/  LOP3.LUT R85, R85, 0xffff0000, RZ, 0xc0, !PT ;  /* 0xffff000055557812 */ /* 0x000fc400078ec0ff */
[----:B------:R-:W-:Y:S02]  /*113a0*/  LOP3.LUT R89, R89, 0xffff0000, RZ, 0xc0, !PT ;  /* 0xffff000059597812 */ /* 0x000fe400078ec0ff */
[----:B------:R-:W-:Y:S02]  /*113b0*/  LOP3.LUT R86, R86, 0xffff0000, RZ, 0xc0, !PT ;  /* 0xffff000056567812 */ /* 0x000fe400078ec0ff */
[----:B------:R-:W-:Y:S01]  /*113c0*/  LOP3.LUT R88, R88, 0xffff0000, RZ, 0xc0, !PT ;  /* 0xffff000058587812 */ /* 0x000fe200078ec0ff */
[C---:B-1----:R-:W-:Y:S01]  /*113d0*/  IMAD.U32 R12, R4.reuse, 0x10000, RZ ;  /* 0x00010000040c7824 */ /* 0x042fe200078e00ff */
[----:B------:R-:W-:Y:S01]  /*113e0*/  LOP3.LUT R4, R4, 0xffff0000, RZ, 0xc0, !PT ;  /* 0xffff000004047812 */ /* 0x000fe200078ec0ff */
[C---:B------:R-:W-:Y:S01]  /*113f0*/  IMAD.U32 R13, R5.reuse, 0x10000, RZ ;  /* 0x00010000050d7824 */ /* 0x040fe200078e00ff */
[----:B------:R-:W-:Y:S01]  /*11400*/  LOP3.LUT R5, R5, 0xffff0000, RZ, 0xc0, !PT ;  /* 0xffff000005057812 */ /* 0x000fe200078ec0ff */
        /* <DEDUP_REMOVED lines=8> */
[C---:B------:R-:W-:Y:S01]  /*11490*/  FMUL.FTZ R33, R24.reuse, R31 ;  /* 0x0000001f18217220 */ /* 0x040fe20000410000 */
[----:B------:R-:W-:Y:S01]  /*114a0*/  FMUL.FTZ R35, R24, R29 ;  /* 0x0000001d18237220 */ /* 0x000fe20000410000 */
[----:B------:R-:W-:-:S02]  /*114b0*/  IMAD.U32 R24, R90, 0x10000, RZ ;  /* 0x000100005a187824 */ /* 0x000fc400078e00ff */
[----:B------:R-:W-:Y:S01]  /*114c0*/  FMUL.FTZ R32, R25, R28 ;  /* 0x0000001c19207220 */ /* 0x000fe20000410000 */
[----:B------:R-:W-:Y:S02]  /*114d0*/  IMAD.U32 R27, R11, 0x10000, RZ ;  /* 0x000100000b1b7824 */ /* 0x000fe400078e00ff */
[C---:B------:R-:W-:Y:S01]  /*114e0*/  FFMA.FTZ R33, R12.reuse, R29, -R33 ;  /* 0x0000001d0c217223 */ /* 0x040fe20000010821 */
[----:B------:R-:W-:Y:S01]  /*114f0*/  FFMA.FTZ R35, R12, R31, R35 ;  /* 0x0000001f0c237223 */ /* 0x000fe20000010023 */
[----:B------:R-:W-:Y:S02]  /*11500*/  IMAD.U32 R12, R92, 0x10000, RZ ;  /* 0x000100005c0c7824 */ /* 0x000fe400078e00ff */
[-C--:B------:R-:W-:Y:S01]  /*11510*/  FMUL.FTZ R34, R25, R24.reuse ;  /* 0x0000001819227220 */ /* 0x080fe20000410000 */
[----:B------:R-:W-:Y:S01]  /*11520*/  FFMA.FTZ R32, R13, R24, -R32 ;  /* 0x000000180d207223 */ /* 0x000fe20000010820 */
[C---:B------:R-:W-:Y:S01]  /*11530*/  FMUL.FTZ R24, R27.reuse, R30 ;  /* 0x0000001e1b187220 */ /* 0x040fe20000410000 */
[----:B------:R-:W-:Y:S01]  /*11540*/  FMUL.FTZ R27, R27, R12 ;  /* 0x0000000c1b1b7220 */ /* 0x000fe20000410000 */
[----:B------:R-:W-:Y:S01]  /*11550*/  FFMA.FTZ R34, R13, R28, R34 ;  /* 0x0000001c0d227223 */ /* 0x000fe20000010022 */
[----:B------:R-:W-:Y:S01]  /*11560*/  LOP3.LUT R90, R90, 0xffff0000, RZ, 0xc0, !PT ;  /* 0xffff00005a5a7812 */ /* 0x000fe200078ec0ff */
[C---:B------:R-:W-:Y:S01]  /*11570*/  FMUL.FTZ R13, R8.reuse, R85 ;  /* 0x00000055080d7220 */ /* 0x040fe20000410000 */
[C---:B------:R-:W-:Y:S01]  /*11580*/  FFMA.FTZ R28, R15.reuse, R12, -R24 ;  /* 0x0000000c0f1c7223 */ /* 0x040fe20000010818 */
[----:B------:R-:W-:Y:S01]  /*11590*/  FFMA.FTZ R30, R15, R30, R27 ;  /* 0x0000001e0f1e7223 */ /* 0x000fe2000001001b */
[----:B------:R-:W-:Y:S01]  /*115a0*/  FMUL.FTZ R25, R8, R89 ;  /* 0x0000005908197220 */ /* 0x000fe20000410000 */
[----:B------:R-:W-:-:S02]  /*115b0*/  IMAD.U32 R26, R10, 0x10000, RZ ;  /* 0x000100000a1a7824 */ /* 0x000fc400078e00ff */
[C---:B------:R-:W-:Y:S01]  /*115c0*/  FFMA.FTZ R8, R4.reuse, R89, -R13 ;  /* 0x0000005904087223 */ /* 0x040fe2000001080d */
[----:B------:R-:W-:Y:S02]  /*115d0*/  IMAD.U32 R15, R87, 0x10000, RZ ;  /* 0x00010000570f7824 */ /* 0x000fe400078e00ff */
[C---:B------:R-:W-:Y:S01]  /*115e0*/  FMUL.FTZ R24, R9.reuse, R86 ;  /* 0x0000005609187220 */ /* 0x040fe20000410000 */
[-C--:B------:R-:W-:Y:S01]  /*115f0*/  FMUL.FTZ R27, R9, R90.reuse ;  /* 0x0000005a091b7220 */ /* 0x080fe20000410000 */
[----:B------:R-:W-:Y:S02]  /*11600*/  IMAD.U32 R13, R91, 0x10000, RZ ;  /* 0x000100005b0d7824 */ /* 0x000fe400078e00ff */
[----:B------:R-:W-:Y:S01]  /*11610*/  FFMA.FTZ R12, R4, R85, R25 ;  /* 0x00000055040c7223 */ /* 0x000fe20000010019 */
[----:B------:R-:W-:Y:S01]  /*11620*/  FMUL.FTZ R25, R26, R15 ;  /* 0x0000000f1a197220 */ /* 0x000fe20000410000 */
[C---:B------:R-:W-:Y:S01]  /*11630*/  FFMA.FTZ R9, R5.reuse, R90, -R24 ;  /* 0x0000005a05097223 */ /* 0x040fe20000010818 */
[----:B------:R-:W-:Y:S01]  /*11640*/  FFMA.FTZ R27, R5, R86, R27 ;  /* 0x00000056051b7223 */ /* 0x000fe2000001001b */
[----:B------:R-:W-:Y:S01]  /*11650*/  LOP3.LUT R10, R10, 0xffff0000, RZ, 0xc0, !PT ;  /* 0xffff00000a0a7812 */ /* 0x000fe200078ec0ff */
[-C--:B------:R-:W-:Y:S01]  /*11660*/  FMUL.FTZ R5, R26, R13.reuse ;  /* 0x0000000d1a057220 */ /* 0x080fe20000410000 */
[----:B------:R-:W-:Y:S01]  /*11670*/  LOP3.LUT R11, R11, 0xffff0000, RZ, 0xc0, !PT ;  /* 0xffff00000b0b7812 */ /* 0x000fe200078ec0ff */
[C---:B------:R-:W-:Y:S01]  /*11680*/  FFMA.FTZ R25, R14.reuse, R13, -R25 ;  /* 0x0000000d0e197223 */ /* 0x040fe20000010819 */
[----:B------:R-:W-:Y:S01]  /*11690*/  LOP3.LUT R87, R87, 0xffff0000, RZ, 0xc0, !PT ;  /* 0xffff000057577812 */ /* 0x000fe200078ec0ff */
[----:B------:R-:W-:Y:S01]  /*116a0*/  FFMA.FTZ R14, R14, R15, R5 ;  /* 0x0000000f0e0e7223 */ /* 0x000fe20000010005 */
[----:B------:R-:W-:Y:S01]  /*116b0*/  LOP3.LUT R91, R91, 0xffff0000, RZ, 0xc0, !PT ;  /* 0xffff00005b5b7812 */ /* 0x000fe200078ec0ff */
[----:B------:R-:W-:Y:S01]  /*116c0*/  FMUL.FTZ R24, R11, R88 ;  /* 0x000000580b187220 */ /* 0x000fe20000410000 */
[----:B------:R-:W-:Y:S01]  /*116d0*/  LOP3.LUT R92, R92, 0xffff0000, RZ, 0xc0, !PT ;  /* 0xffff00005c5c7812 */ /* 0x000fe200078ec0ff */
[----:B------:R-:W-:-:S02]  /*116e0*/  FMUL.FTZ R5, R10, R87 ;  /* 0x000000570a057220 */ /* 0x000fc40000410000 */
[-C--:B------:R-:W-:Y:S02]  /*116f0*/  FMUL.FTZ R4, R10, R91.reuse ;  /* 0x0000005b0a047220 */ /* 0x080fe40000410000 */
[-C--:B------:R-:W-:Y:S01]  /*11700*/  FMUL.FTZ R13, R11, R92.reuse ;  /* 0x0000005c0b0d7220 */ /* 0x080fe20000410000 */
[C---:B------:R-:W-:Y:S01]  /*11710*/  FFMA.FTZ R10, R6.reuse, R91, -R5 ;  /* 0x0000005b060a7223 */ /* 0x040fe20000010805 */
[C---:B------:R-:W-:Y:S01]  /*11720*/  FFMA.FTZ R11, R7.reuse, R92, -R24 ;  /* 0x0000005c070b7223 */ /* 0x040fe20000010818 */
[----:B------:R-:W-:Y:S01]  /*11730*/  FFMA.FTZ R87, R6, R87, R4 ;  /* 0x0000005706577223 */ /* 0x000fe20000010004 */
[----:B------:R-:W-:Y:S01]  /*11740*/  FFMA.FTZ R13, R7, R88, R13 ;  /* 0x00000058070d7223 */ /* 0x000fe2000001000d */
[----:B------:R-:W-:Y:S02]  /*11750*/  F2FP.BF16.F32.PACK_AB R4, R8, R33 ;  /* 0x000000210804723e */ /* 0x000fe400000010ff */
[----:B------:R-:W-:Y:S02]  /*11760*/  F2FP.BF16.F32.PACK_AB R5, R9, R32 ;  /* 0x000000200905723e */ /* 0x000fe400000010ff */
[----:B------:R-:W-:-:S02]  /*11770*/  F2FP.BF16.F32.PACK_AB R6, R10, R25 ;  /* 0x000000190a06723e */ /* 0x000fc400000010ff */
[----:B------:R-:W-:Y:S02]  /*11780*/  F2FP.BF16.F32.PACK_AB R7, R11, R28 ;  /* 0x0000001c0b07723e */ /* 0x000fe400000010ff */
[----:B------:R-:W-:Y:S02]  /*11790*/  F2FP.BF16.F32.PACK_AB R8, R12, R35 ;  /* 0x000000230c08723e */ /* 0x000fe400000010ff */
[----:B------:R-:W-:Y:S01]  /*117a0*/  F2FP.BF16.F32.PACK_AB R9, R27, R34 ;  /* 0x000000221b09723e */ /* 0x000fe200000010ff */
[----:B------:R3:W-:Y:S01]  /*117b0*/  STS.128 [R196], R4 ;  /* 0x00000004c4007388 */ /* 0x0007e20000000c00 */
[----:B------:R-:W-:Y:S02]  /*117c0*/  F2FP.BF16.F32.PACK_AB R10, R87, R14 ;  /* 0x0000000e570a723e */ /* 0x000fe400000010ff */
[----:B------:R-:W-:-:S05]  /*117d0*/  F2FP.BF16.F32.PACK_AB R11, R13, R30 ;  /* 0x0000001e0d0b723e */ /* 0x000fca00000010ff */
[----:B------:R3:W-:Y:S02]  /*117e0*/  STS.128 [R105+0xc400], R8 ;  /* 0x00c4000869007388 */ /* 0x0007e40000000c00 */
.L_x_1504:
[----:B------:R-:W-:Y:S05]  /*117f0*/  BSYNC B1 ;  /* 0x0000000000017941 */ /* 0x000fea0003800000 */
.L_x_1503:
[----:B------:R-:W-:Y:S05]  /*11800*/  @P1 BRA `(.L_x_1478) ;  /* 0x0000001000f41947 */ /* 0x000fea0003800000 */
[----:B--2---:R-:W2:Y:S01]  /*11810*/  LDC R12, c[0x0][0x3d4] ;  /* 0x0000f500ff0c7b82 */ /* 0x004ea20000000800 */
[----:B------:R-:W-:Y:S01]  /*11820*/  BSSY B1, `(.L_x_1509) ;  /* 0x000006b000017945 */ /* 0x000fe20003800000 */
[-C--:B--2---:R-:W-:Y:S02]  /*11830*/  ISETP.GE.AND P0, PT, R22, R12.reuse, PT ;  /* 0x0000000c1600720c */ /* 0x084fe40003f06270 */
[-C--:B------:R-:W-:Y:S02]  /*11840*/  ISETP.GE.AND P1, PT, R165, R12.reuse, PT ;  /* 0x0000000ca500720c */ /* 0x080fe40003f26270 */
[----:B------:R-:W-:-:S09]  /*11850*/  ISETP.GE.AND P2, PT, R166, R12, PT ;  /* 0x0000000ca600720c */ /* 0x000fd20003f46270 */
[----:B------:R-:W-:Y:S05]  /*11860*/  @P0 BRA `(.L_x_1510) ;  /* 0x0000000400980947 */ /* 0x000fea0003800000 */
[----:B-1-3--:R-:W-:Y:S02]  /*11870*/  LEA.HI R4, R12, R188, RZ, 0x1d ;  /* 0x000000bc0c047211 */ /* 0x00afe400078fe8ff */
        /* <DEDUP_REMOVED lines=11> */
[----:B------:R-:W-:Y:S02]  /*11930*/  PRMT R93, R93, 0x5410, R28 ;  /* 0x000054105d5d7816 */ /* 0x000fe4000000001c */
[----:B0-----:R-:W-:-:S02]  /*11940*/  IADD3 R9, R4, R7, R177 ;  /* 0x0000000704097210 */ /* 0x001fc40007ffe0b1 */
[----:B------:R-:W0:Y:S01]  /*11950*/  LDS.128 R4, [R198] ;  /* 0x00000000c6047984 */ /* 0x000e220000000c00 */
[----:B------:R-:W-:Y:S01]  /*11960*/  PRMT R75, R75, 0x5410, R24 ;  /* 0x000054104b4b7816 */ /* 0x000fe20000000018 */
[----:B------:R-:W-:Y:S01]  /*11970*/  IMAD.U32 R31, R93, 0x10000, RZ ;  /* 0x000100005d1f7824 */ /* 0x000fe200078e00ff */
[----:B------:R-:W-:Y:S01]  /*11980*/  SHF.R.U32.HI R53, RZ, 0x10, R53 ;  /* 0x00000010ff357819 */ /* 0x000fe20000011635 */
[----:B------:R-:W-:Y:S01]  /*11990*/  IMAD R13, R9, 0x2, R18 ;  /* 0x00000002090d7824 */ /* 0x000fe200078e0212 */
[----:B------:R-:W-:Y:S01]  /*119a0*/  SHF.R.U64 R14, R42, 0x10, R43 ;  /* 0x000000102a0e7819 */ /* 0x000fe2000000122b */
[----:B------:R-:W-:Y:S01]  /*119b0*/  IMAD.U32 R33, R75, 0x10000, RZ ;  /* 0x000100004b217824 */ /* 0x000fe200078e00ff */
[----:B------:R-:W-:Y:S02]  /*119c0*/  PRMT R76, R76, 0x5410, R41 ;  /* 0x000054104c4c7816 */ /* 0x000fe40000000029 */
[----:B------:R-:W1:Y:S01]  /*119d0*/  LDS.128 R8, [R13+0xc400] ;  /* 0x00c400000d087984 */ /* 0x000e620000000c00 */
[----:B------:R-:W-:-:S02]  /*119e0*/  SHF.R.U32.HI R43, RZ, 0x10, R43 ;  /* 0x00000010ff2b7819 */ /* 0x000fc4000001162b */
[----:B------:R-:W-:Y:S01]  /*119f0*/  PRMT R95, R95, 0x5410, R26 ;  /* 0x000054105f5f7816 */ /* 0x000fe2000000001a */
[----:B------:R-:W-:Y:S01]  /*11a00*/  IMAD.U32 R30, R76, 0x10000, RZ ;  /* 0x000100004c1e7824 */ /* 0x000fe200078e00ff */
[----:B------:R-:W-:Y:S02]  /*11a10*/  SHF.R.U32.HI R55, RZ, 0x10, R55 ;  /* 0x00000010ff377819 */ /* 0x000fe40000011637 */
[----:B------:R-:W-:Y:S02]  /*11a20*/  PRMT R94, R94, 0x5410, R53 ;  /* 0x000054105e5e7816 */ /* 0x000fe40000000035 */
[----:B------:R-:W-:Y:S02]  /*11a30*/  PRMT R77, R77, 0x5410, R14 ;  /* 0x000054104d4d7816 */ /* 0x000fe4000000000e */
[----:B------:R-:W-:Y:S02]  /*11a40*/  PRMT R78, R78, 0x5410, R43 ;  /* 0x000054104e4e7816 */ /* 0x000fe4000000002b */
[----:B------:R-:W-:-:S02]  /*11a50*/  PRMT R96, R96, 0x5410, R55 ;  /* 0x0000541060607816 */ /* 0x000fc40000000037 */
[----:B------:R-:W-:Y:S01]  /*11a60*/  LOP3.LUT R75, R75, 0xffff0000, RZ, 0xc0, !PT ;  /* 0xffff00004b4b7812 */ /* 0x000fe200078ec0ff */
[----:B------:R-:W-:Y:S01]  /*11a70*/  IMAD.U32 R32, R78, 0x10000, RZ ;  /* 0x000100004e207824 */ /* 0x000fe200078e00ff */
        /* <DEDUP_REMOVED lines=69> */
.L_x_1510:
[----:B------:R-:W-:Y:S05]  /*11ed0*/  BSYNC B1 ;  /* 0x0000000000017941 */ /* 0x000fea0003800000 */
.L_x_1509:
[----:B------:R-:W-:Y:S04]  /*11ee0*/  BSSY B1, `(.L_x_1511) ;  /* 0x0000068000017945 */ /* 0x000fe80003800000 */
[----:B------:R-:W-:Y:S05]  /*11ef0*/  @P1 BRA `(.L_x_1512) ;  /* 0x0000000400981947 */ /* 0x000fea0003800000 */
[----:B-123--:R-:W-:Y:S02]  /*11f00*/  LEA.HI R4, R12, R189, RZ, 0x1d ;  /* 0x000000bd0c047211 */ /* 0x00efe400078fe8ff */
        /* <DEDUP_REMOVED lines=101> */
.L_x_1512:
[----:B------:R-:W-:Y:S05]  /*12560*/  BSYNC B1 ;  /* 0x0000000000017941 */ /* 0x000fea0003800000 */
.L_x_1511:
[----:B------:R-:W-:Y:S05]  /*12570*/  @P2 BRA `(.L_x_1478) ;  /* 0x0000000400982947 */ /* 0x000fea0003800000 */
[----:B------:R-:W-:Y:S02]  /*12580*/  LEA.HI R12, R12, R197, RZ, 0x1d ;  /* 0x000000c50c0c7211 */ /* 0x000fe400078fe8ff */
[----:B------:R-:W-:Y:S02]  /*12590*/  SHF.R.U64 R15, R48, 0x10, R49 ;  /* 0x00000010300f7819 */ /* 0x000fe40000001231 */
[----:B-1234-:R-:W-:Y:S01]  /*125a0*/  SHF.R.S32.HI R7, RZ, 0x1f, R12 ;  /* 0x0000001fff077819 */ /* 0x01efe2000001140c */
        /* <DEDUP_REMOVED lines=18> */
[----:B------:R-:W-:Y:S02]  /*126d0*/  SHF.R.U64 R14, R66, 0x10, R67 ;  /* 0x00000010420e7819 */ /* 0x000fe40000001243 */
[----:B------:R-:W1:Y:S01]  /*126e0*/  LDS.128 R8, [R12+0xc400] ;  /* 0x00c400000c087984 */ /* 0x000e620000000c00 */
[----:B------:R-:W-:Y:S01]  /*126f0*/  SHF.R.U32.HI R50, RZ, 0x10, R51 ;  /* 0x00000010ff327819 */ /* 0x000fe20000011633 */
[----:B------:R-:W-:Y:S01]  /*12700*/  IMAD.U32 R29, R28, 0x10000, RZ ;  /* 0x000100001c1d7824 */ /* 0x000fe200078e00ff */
[----:B------:R-:W-:-:S02]  /*12710*/  SHF.R.U32.HI R67, RZ, 0x10, R67 ;  /* 0x00000010ff437819 */ /* 0x000fc40000011643 */
[----:B------:R-:W-:Y:S02]  /*12720*/  PRMT R70, R70, 0x5410, R65 ;  /* 0x0000541046467816 */ /* 0x000fe40000000041 */
[----:B------:R-:W-:Y:S02]  /*12730*/  PRMT R30, R20, 0x5410, R13 ;  /* 0x00005410141e7816 */ /* 0x000fe4000000000d */
[----:B------:R-:W-:Y:S02]  /*12740*/  PRMT R31, R21, 0x5410, R50 ;  /* 0x00005410151f7816 */ /* 0x000fe40000000032 */
[----:B------:R-:W-:Y:S02]  /*12750*/  PRMT R72, R72, 0x5410, R67 ;  /* 0x0000541048487816 */ /* 0x000fe40000000043 */
[----:B------:R-:W-:Y:S02]  /*12760*/  PRMT R71, R71, 0x5410, R14 ;  /* 0x0000541047477816 */ /* 0x000fe4000000000e */
[----:B------:R-:W-:-:S02]  /*12770*/  LOP3.LUT R26, R26, 0xffff0000, RZ, 0xc0, !PT ;  /* 0xffff00001a1a7812 */ /* 0x000fc400078ec0ff */
        /* <DEDUP_REMOVED lines=18> */
[----:B------:R-:W-:Y:S01]  /*128a0*/  FFMA.FTZ R32, R0, R25, -R33 ;  /* 0x0000001900207223 */ /* 0x000fe20000010821 */
[----:B------:R-:W-:Y:S02]  /*128b0*/  IMAD.U32 R24, R11, 0x10000, RZ ;  /* 0x000100000b187824 */ /* 0x000fe400078e00ff */
[-C--:B------:R-:W-:Y:S01]  /*128c0*/  FMUL.FTZ R20, R20, R15.reuse ;  /* 0x0000000f14147220 */ /* 0x080fe20000410000 */
[----:B------:R-:W-:Y:S02]  /*128d0*/  IMAD.U32 R33, R31, 0x10000, RZ ;  /* 0x000100001f217824 */ /* 0x000fe400078e00ff */
[----:B------:R-:W-:Y:S01]  /*128e0*/  FFMA.FTZ R34, R13, R15, -R34 ;  /* 0x0000000f0d227223 */ /* 0x000fe20000010822 */
[----:B------:R-:W-:Y:S02]  /*128f0*/  IMAD.U32 R25, R72, 0x10000, RZ ;  /* 0x0001000048197824 */ /* 0x000fe400078e00ff */
[----:B------:R-:W-:Y:S01]  /*12900*/  FFMA.FTZ R35, R0, R27, R35 ;  /* 0x0000001b00237223 */ /* 0x000fe20000010023 */
[----:B------:R-:W-:Y:S01]  /*12910*/  FMUL.FTZ R15, R24, R33 ;  /* 0x00000021180f7220 */ /* 0x000fe20000410000 */
[----:B------:R-:W-:Y:S01]  /*12920*/  LOP3.LUT R70, R70, 0xffff0000, RZ, 0xc0, !PT ;  /* 0xffff000046467812 */ /* 0x000fe200078ec0ff */
[-C--:B------:R-:W-:Y:S01]  /*12930*/  FMUL.FTZ R24, R24, R25.reuse ;  /* 0x0000001918187220 */ /* 0x080fe20000410000 */
[----:B------:R-:W-:Y:S01]  /*12940*/  FMUL.FTZ R0, R8, R26 ;  /* 0x0000001a08007220 */ /* 0x000fe20000410000 */
[----:B------:R-:W-:Y:S01]  /*12950*/  FFMA.FTZ R25, R14, R25, -R15 ;  /* 0x000000190e197223 */ /* 0x000fe2000001080f */
[----:B------:R-:W-:-:S02]  /*12960*/  IMAD.U32 R21, R10, 0x10000, RZ ;  /* 0x000100000a157824 */ /* 0x000fc400078e00ff */
[----:B------:R-:W-:Y:S01]  /*12970*/  FFMA.FTZ R33, R14, R33, R24 ;  /* 0x000000210e217223 */ /* 0x000fe20000010018 */
[----:B------:R-:W-:Y:S01]  /*12980*/  FMUL.FTZ R14, R8, R69 ;  /* 0x00000045080e7220 */ /* 0x000fe20000410000 */
[----:B------:R-:W-:Y:S02]  /*12990*/  IMAD.U32 R8, R30, 0x10000, RZ ;  /* 0x000100001e087824 */ /* 0x000fe400078e00ff */
[----:B------:R-:W-:Y:S01]  /*129a0*/  FFMA.FTZ R20, R13, R29, R20 ;  /* 0x0000001d0d147223 */ /* 0x000fe20000010014 */
[----:B------:R-:W-:Y:S01]  /*129b0*/  FMUL.FTZ R13, R9, R28 ;  /* 0x0000001c090d7220 */ /* 0x000fe20000410000 */
[----:B------:R-:W-:Y:S01]  /*129c0*/  FFMA.FTZ R69, R3, R69, -R0 ;  /* 0x0000004503457223 */ /* 0x000fe20000010800 */
[----:B------:R-:W-:Y:S01]  /*129d0*/  FMUL.FTZ R9, R9, R70 ;  /* 0x0000004609097220 */ /* 0x000fe20000410000 */
[----:B------:R-:W-:Y:S02]  /*129e0*/  IMAD.U32 R0, R71, 0x10000, RZ ;  /* 0x0001000047007824 */ /* 0x000fe400078e00ff */
[----:B------:R-:W-:Y:S01]  /*129f0*/  FMUL.FTZ R24, R21, R8 ;  /* 0x0000000815187220 */ /* 0x000fe20000410000 */
[C---:B------:R-:W-:Y:S01]  /*12a00*/  FFMA.FTZ R13, R4.reuse, R70, -R13 ;  /* 0x00000046040d7223 */ /* 0x040fe2000001080d */
[----:B------:R-:W-:Y:S01]  /*12a10*/  FFMA.FTZ R9, R4, R28, R9 ;  /* 0x0000001c04097223 */ /* 0x000fe20000010009 */
[----:B------:R-:W-:Y:S01]  /*12a20*/  FFMA.FTZ R14, R3, R26, R14 ;  /* 0x0000001a030e7223 */ /* 0x000fe2000001000e */
[-C--:B------:R-:W-:Y:S01]  /*12a30*/  FMUL.FTZ R4, R21, R0.reuse ;  /* 0x0000000015047220 */ /* 0x080fe20000410000 */
[----:B------:R-:W-:Y:S01]  /*12a40*/  FFMA.FTZ R24, R5, R0, -R24 ;  /* 0x0000000005187223 */ /* 0x000fe20000010818 */
[----:B------:R-:W-:-:S02]  /*12a50*/  LOP3.LUT R10, R10, 0xffff0000, RZ, 0xc0, !PT ;  /* 0xffff00000a0a7812 */ /* 0x000fc400078ec0ff */
[----:B------:R-:W-:Y:S01]  /*12a60*/  LOP3.LUT R11, R11, 0xffff0000, RZ, 0xc0, !PT ;  /* 0xffff00000b0b7812 */ /* 0x000fe200078ec0ff */
[----:B------:R-:W-:Y:S01]  /*12a70*/  FFMA.FTZ R15, R5, R8, R4 ;  /* 0x00000008050f7223 */ /* 0x000fe20000010004 */
[----:B------:R-:W-:Y:S02]  /*12a80*/  LOP3.LUT R3, R30, 0xffff0000, RZ, 0xc0, !PT ;  /* 0xffff00001e037812 */ /* 0x000fe400078ec0ff */
[----:B------:R-:W-:Y:S02]  /*12a90*/  LOP3.LUT R0, R31, 0xffff0000, RZ, 0xc0, !PT ;  /* 0xffff00001f007812 */ /* 0x000fe400078ec0ff */
[----:B------:R-:W-:Y:S01]  /*12aa0*/  LOP3.LUT R71, R71, 0xffff0000, RZ, 0xc0, !PT ;  /* 0xffff000047477812 */ /* 0x000fe200078ec0ff */
[----:B------:R-:W-:Y:S01]  /*12ab0*/  FMUL.FTZ R5, R10, R3 ;  /* 0x000000030a057220 */ /* 0x000fe20000410000 */
[----:B------:R-:W-:Y:S01]  /*12ac0*/  LOP3.LUT R72, R72, 0xffff0000, RZ, 0xc0, !PT ;  /* 0xffff000048487812 */ /* 0x000fe200078ec0ff */
[C---:B------:R-:W-:Y:S01]  /*12ad0*/  FMUL.FTZ R4, R11.reuse, R0 ;  /* 0x000000000b047220 */ /* 0x040fe20000410000 */
[----:B------:R-:W-:Y:S01]  /*12ae0*/  F2FP.BF16.F32.PACK_AB R8, R14, R35 ;  /* 0x000000230e08723e */ /* 0x000fe200000010ff */
[-C--:B------:R-:W-:Y:S01]  /*12af0*/  FMUL.FTZ R10, R10, R71.reuse ;  /* 0x000000470a0a7220 */ /* 0x080fe20000410000 */
[C---:B------:R-:W-:Y:S01]  /*12b00*/  FFMA.FTZ R71, R6.reuse, R71, -R5 ;  /* 0x0000004706477223 */ /* 0x040fe20000010805 */
        /* <DEDUP_REMOVED lines=11> */
[----:B------:R-:W-:-:S05]  /*12bc0*/  F2FP.BF16.F32.PACK_AB R11, R0, R33 ;  /* 0x00000021000b723e */ /* 0x000fca00000010ff */
[----:B------:R0:W-:Y:S02]  /*12bd0*/  STS.128 [R12+0xc400], R8 ;  /* 0x00c400080c007388 */ /* 0x0001e40000000c00 */
.L_x_1478:
[----:B------:R-:W-:Y:S05]  /*12be0*/  BSYNC B0 ;  /* 0x0000000000007941 */ /* 0x000fea0003800000 */
.L_x_1450:
        /* <DEDUP_REMOVED lines=8> */
.L_x_1448:
[----:B------:R-:W-:-:S06]  /*12c70*/  ULOP3.LUT UR4, UR60, 0x1, URZ, 0xfc, !UPT ;  /* 0x000000013c047892 */ /* 0x000fcc000f8efc3f */
[----:B------:R-:W-:-:S05]  /*12c80*/  IMAD.U32 R0, RZ, RZ, UR4 ;  /* 0x00000004ff007e24 */ /* 0x000fca000f8e00ff */
[----:B------:R-:W-:-:S13]  /*12c90*/  ISETP.NE.AND P0, PT, R0, 0x3, PT ;  /* 0x000000030000780c */ /* 0x000fda0003f05270 */
[----:B------:R-:W-:Y:S05]  /*12ca0*/  @!P0 BRA `(.L_x_1513) ;  /* 0x0000000000048947 */ /* 0x000fea0003800000 */
[----:B------:R-:W-:Y:S01]  /*12cb0*/  BPT.TRAP 0x1 ;  /* 0x000000040000795c */ /* 0x000fe20000300000 */
.L_x_1513:
[----:B01----:R-:W-:Y:S01]  /*12cc0*/  IMAD R3, R160, 0x8, R18 ;  /* 0x00000008a0037824 */ /* 0x003fe200078e0212 */
[----:B------:R-:W-:-:S04]  /*12cd0*/  SHF.L.U32 R0, R161, 0x1f, RZ ;  /* 0x0000001fa1007819 */ /* 0x000fc800000006ff */
[----:B------:R0:W1:Y:S01]  /*12ce0*/  SYNCS.PHASECHK.TRANS64.TRYWAIT P2, [R3+URZ+0x2a830], R0 ;  /* 0x02a83000030075a7 */ /* 0x000062000804017f */
[----:B------:R-:W-:Y:S05]  /*12cf0*/  @!P0 BRA `(.L_x_1514) ;  /* 0x0000000000048947 */ /* 0x000fea0003800000 */
[----:B------:R-:W-:Y:S01]  /*12d00*/  BPT.TRAP 0x1 ;  /* 0x000000040000795c */ /* 0x000fe20000300000 */
.L_x_1514:
[----:B--234-:R-:W2:Y:S02]  /*12d10*/  S2R R4, SR_TID.X ;  /* 0x0000000000047919 */ /* 0x01cea40000002100 */
[----:B--2---:R-:W-:-:S04]  /*12d20*/  LOP3.LUT R4, R4, 0x7f, RZ, 0xc0, !PT ;  /* 0x0000007f04047812 */ /* 0x004fc800078ec0ff */
[----:B------:R-:W-:Y:S01]  /*12d30*/  ISETP.NE.AND P1, PT, R4, RZ, PT ;  /* 0x000000ff0400720c */ /* 0x000fe20003f25270 */
[----:B-1----:R-:W-:-:S12]  /*12d40*/  @P2 BRA `(.L_x_1515) ;  /* 0x0000000000082947 */ /* 0x002fd80003800000 */
[----:B------:R-:W1:Y:S02]  /*12d50*/  SYNCS.PHASECHK.TRANS64.TRYWAIT P2, [R3+URZ+0x2a830], R0 ;  /* 0x02a83000030075a7 */ /* 0x000e64000804017f */
[----:B-1----:R-:W-:Y:S05]  /*12d60*/  @!P2 BRA `(.L_x_1516) ;  /* 0x0000015000d0a947 */ /* 0x002fea0003800000 */
.L_x_1515:
[----:B------:R-:W-:Y:S05]  /*12d70*/  WARPSYNC.ALL ;  /* 0x0000000000007948 */ /* 0x000fea0003800000 */
[----:B01----:R-:W-:Y:S01]  /*12d80*/  VIADD R0, R18, 0x18400 ;  /* 0x0001840012007836 */ /* 0x003fe20000000000 */
        /* <DEDUP_REMOVED lines=14> */
[----:B------:R-:W0:Y:S03]  /*12e70*/  LDC.64 R12, c[0x0][0x9e0] ;  /* 0x00027800ff0c7b82 */ /* 0x000e260000000a00 */
[----:B------:R-:W-:Y:S01]  /*12e80*/  IMAD R4, R160, 0x900, R8 ;  /* 0x00000900a0047824 */ /* 0x000fe200078e0208 */
[----:B------:R-:W-:-:S02]  /*12e90*/  UIADD3 UR5, UR4, 0x2, URZ ;  /* 0x0000000204057890 */ /* 0x000fc4000fffe03f */
[----:B------:R-:W-:Y:S01]  /*12ea0*/  UMOV UR8, UR4 ;  /* 0x0000000400087c82 */ /* 0x000fe20008000000 */
[C---:B------:R-:W-:Y:S01]  /*12eb0*/  VIADD R6, R4.reuse, 0x2 ;  /* 0x0000000204067836 */ /* 0x040fe20000000000 */
[----:B------:R-:W-:Y:S01]  /*12ec0*/  R2UR UR10, R4 ;  /* 0x00000000040a72ca */ /* 0x000fe200000e0000 */
[----:B------:R-:W-:-:S05]  /*12ed0*/  IMAD.U32 R10, RZ, RZ, UR8 ;  /* 0x00000008ff0a7e24 */ /* 0x000fca000f8e00ff */
[----:B------:R1:W-:Y:S07]  /*12ee0*/  STL.64 [R1+0x38], R10 ;  /* 0x0000380a01007387 */ /* 0x0003ee0000100a00 */
[----:B------:R-:W-:Y:S01]  /*12ef0*/  HGMMA.64x96x16.F32.BF16 R24, gdesc[UR8], RZ, !UPT, gsb0 ;  /* 0x01600000081879f0 */ /* 0x000fe2000c0018ff */
[----:B------:R-:W-:Y:S01]  /*12f00*/  R2UR UR10, R6 ;  /* 0x00000000060a72ca */ /* 0x000fe200000e0000 */
[----:B------:R-:W-:Y:S01]  /*12f10*/  UMOV UR8, UR5 ;  /* 0x0000000500087c82 */ /* 0x000fe20008000000 */
[----:B------:R-:W-:Y:S01]  /*12f20*/  R2UR UR11, R7 ;  /* 0x00000000070b72ca */ /* 0x000fe200000e0000 */
[----:B------:R-:W-:Y:S01]  /*12f30*/  UMOV UR9, 0x40000040 ;  /* 0x4000004000097882 */ /* 0x000fe20000000000 */
[----:B------:R-:W-:Y:S01]  /*12f40*/  VIADD R6, R4, 0x4 ;  /* 0x0000000404067836 */ /* 0x000fe20000000000 */
[----:B------:R-:W-:Y:S01]  /*12f50*/  UIADD3 UR5, UR4, 0x4, URZ ;  /* 0x0000000404057890 */ /* 0x000fe2000fffe03f */
[----:B------:R-:W-:-:S02]  /*12f60*/  IMAD.MOV.U32 R7, RZ, RZ, 0x40000040 ;  /* 0x40000040ff077424 */ /* 0x000fc400078e00ff */
[----:B-1----:R-:W-:Y:S02]  /*12f70*/  IMAD.U32 R10, RZ, RZ, UR8 ;  /* 0x00000008ff0a7e24 */ /* 0x002fe4000f8e00ff */
[----:B------:R-:W-:-:S05]  /*12f80*/  IMAD.U32 R11, RZ, RZ, UR9 ;  /* 0x00000009ff0b7e24 */ /* 0x000fca000f8e00ff */
[----:B------:R1:W-:Y:S01]  /*12f90*/  STL.64 [R1+0x30], R10 ;  /* 0x0000300a01007387 */ /* 0x0003e20000100a00 */
[----:B------:R-:W-:Y:S02]  /*12fa0*/  WARPGROUP.DEPBAR.LE gsb0, 0x0 ;  /* 0x00008000000079c5 */ /* 0x000fe40000010000 */
[----:B------:R-:W-:-:S06]  /*12fb0*/  WARPGROUP.ARRIVE ;  /* 0x00000000000079c5 */ /* 0x000fcc0000000000 */
[----:B------:R-:W-:Y:S01]  /*12fc0*/  HGMMA.64x96x16.F32.BF16 R24, gdesc[UR8], R24, gsb0 ;  /* 0x01600000081879f0 */ /* 0x000fe20008001818 */
[----:B------:R-:W-:Y:S01]  /*12fd0*/  R2UR UR10, R6 ;  /* 0x00000000060a72ca */ /* 0x000fe200000e0000 */
[----:B------:R-:W-:Y:S01]  /*12fe0*/  UMOV UR8, UR5 ;  /* 0x0000000500087c82 */ /* 0x000fe20008000000 */
[----:B------:R-:W-:Y:S01]  /*12ff0*/  R2UR UR11, R7 ;  /* 0x00000000070b72ca */ /* 0x000fe200000e0000 */
[----:B------:R-:W-:Y:S01]  /*13000*/  UMOV UR9, 0x40000040 ;  /* 0x4000004000097882 */ /* 0x000fe20000000000 */
[----:B------:R-:W-:Y:S01]  /*13010*/  VIADD R6, R4, 0x6 ;  /* 0x0000000604067836 */ /* 0x000fe20000000000 */
[----:B------:R-:W-:Y:S01]  /*13020*/  UIADD3 UR5, UR4, 0x6, URZ ;  /* 0x0000000604057890 */ /* 0x000fe2000fffe03f */
[----:B------:R-:W-:Y:S02]  /*13030*/  IMAD.MOV.U32 R7, RZ, RZ, 0x40000040 ;  /* 0x40000040ff077424 */ /* 0x000fe400078e00ff */
        /* <DEDUP_REMOVED lines=40> */
[----:B------:R-:W-:Y:S01]  /*132c0*/  IMAD.U32 R11, RZ, RZ, UR9 ;  /* 0x00000009ff0b7e24 */ /* 0x000fe2000f8e00ff */
[----:B------:R-:W-:-:S02]  /*132d0*/  UIADD3 UR52, UR4, 0x406, URZ ;  /* 0x0000040604347890 */ /* 0x000fc4000fffe03f */
[----:B------:R-:W-:Y:S02]  /*132e0*/  UIADD3 UR48, UR4, 0x800, URZ ;  /* 0x0000080004307890 */ /* 0x000fe4000fffe03f */
[----:B------:R1:W-:Y:S04]  /*132f0*/  STL.64 [R1+0x10], R10 ;  /* 0x0000100a01007387 */ /* 0x0003e80000100a00 */
[----:B------:R-:W2:Y:S01]  /*13300*/  LDL.LU R14, [R1+0x8] ;  /* 0x00000800010e7983 */ /* 0x000ea20000300800 */
[----:B------:R-:W-:Y:S02]  /*13310*/  WARPGROUP.DEPBAR.LE gsb0, 0x0 ;  /* 0x00008000000079c5 */ /* 0x000fe40000010000 */
[----:B------:R-:W-:-:S06]  /*13320*/  WARPGROUP.ARRIVE ;  /* 0x00000000000079c5 */ /* 0x000fcc0000000000 */
[----:B------:R-:W-:Y:S01]  /*13330*/  HGMMA.64x96x16.F32.BF16 R24, gdesc[UR8], R24, gsb0 ;  /* 0x01600000081879f0 */ /* 0x000fe20008001818 */
[----:B------:R-:W-:Y:S01]  /*13340*/  R2UR UR10, R6 ;  /* 0x00000000060a72ca */ /* 0x000fe200000e0000 */
[----:B------:R-:W-:Y:S01]  /*13350*/  UMOV UR8, UR5 ;  /* 0x0000000500087c82 */ /* 0x000fe20008000000 */
[----:B------:R-:W-:Y:S01]  /*13360*/  R2UR UR11, R7 ;  /* 0x00000000070b72ca */ /* 0x000fe200000e0000 */
[----:B------:R-:W-:Y:S01]  /*13370*/  UMOV UR9, 0x40000040 ;  /* 0x4000004000097882 */ /* 0x000fe20000000000 */
[----:B------:R-:W-:Y:S02]  /*13380*/  VIADD R6, R4, 0x306 ;  /* 0x0000030604067836 */ /* 0x000fe40000000000 */
[----:B------:R-:W-:Y:S01]  /*13390*/  IMAD.MOV.U32 R7, RZ, RZ, 0x40000040 ;  /* 0x40000040ff077424 */ /* 0x000fe200078e00ff */
[----:B------:R-:W-:Y:S02]  /*133a0*/  UIADD3 UR44, UR4, 0x802, URZ ;  /* 0x00000802042c7890 */ /* 0x000fe4000fffe03f */
[----:B------:R-:W-:Y:S01]  /*133b0*/  UIADD3 UR40, UR4, 0x804, URZ ;  /* 0x0000080404287890 */ /* 0x000fe2000fffe03f */
[----:B------:R-:W-:-:S02]  /*133c0*/  WARPGROUP.DEPBAR.LE gsb0, 0x0 ;  /* 0x00008000000079c5 */ /* 0x000fc40000010000 */
[----:B------:R-:W-:Y:S01]  /*133d0*/  WARPGROUP.ARRIVE ;  /* 0x00000000000079c5 */ /* 0x000fe20000000000 */
[----:B------:R-:W-:Y:S01]  /*133e0*/  UMOV UR41, 0x40000040 ;  /* 0x4000004000297882 */ /* 0x000fe20000000000 */
[----:B------:R-:W-:Y:S01]  /*133f0*/  IMAD.MOV.U32 R5, RZ, RZ, 0x40000040 ;  /* 0x40000040ff057424 */ /* 0x000fe200078e00ff */
[----:B------:R-:W-:Y:S01]  /*13400*/  UIADD3 UR36, UR4, 0x806, URZ ;  /* 0x0000080604247890 */ /* 0x000fe2000fffe03f */
[----:B------:R-:W-:Y:S02]  /*13410*/  UMOV UR37, 0x40000040 ;  /* 0x4000004000257882 */ /* 0x000fe40000000000 */
[----:B------:R-:W-:Y:S01]  /*13420*/  HGMMA.64x96x16.F32.BF16 R24, gdesc[UR8], R24, gsb0 ;  /* 0x01600000081879f0 */ /* 0x000fe20008001818 */
[----:B------:R-:W-:Y:S01]  /*13430*/  R2UR UR54, R6 ;  /* 0x00000000063672ca */ /* 0x000fe200000e0000 */
[----:B-1----:R-:W-:Y:S01]  /*13440*/  IMAD.U32 R10, RZ, RZ, UR8 ;  /* 0x00000008ff0a7e24 */ /* 0x002fe2000f8e00ff */
[----:B------:R-:W-:Y:S01]  /*13450*/  R2UR UR55, R7 ;  /* 0x00000000073772ca */ /* 0x000fe200000e0000 */
[----:B------:R-:W-:Y:S01]  /*13460*/  VIADD R6, R4, 0x600 ;  /* 0x0000060004067836 */ /* 0x000fe20000000000 */
[----:B------:R-:W-:Y:S01]  /*13470*/  R2UR UR39, R5 ;  /* 0x00000000052772ca */ /* 0x000fe200000e0000 */
[----:B------:R-:W-:Y:S01]  /*13480*/  IMAD.MOV.U32 R7, RZ, RZ, 0x40000040 ;  /* 0x40000040ff077424 */ /* 0x000fe200078e00ff */
[----:B0-----:R-:W-:Y:S01]  /*13490*/  ISETP.GE.AND P2, PT, R13, 0x1, PT ;  /* 0x000000010d00780c */ /* 0x001fe20003f46270 */
[----:B------:R-:W-:Y:S01]  /*134a0*/  IMAD.U32 R11, RZ, RZ, UR9 ;  /* 0x00000009ff0b7e24 */ /* 0x000fe2000f8e00ff */
[----:B------:R-:W-:Y:S01]  /*134b0*/  R2UR UR50, R6 ;  /* 0x00000000063272ca */ /* 0x000fe200000e0000 */
[----:B------:R-:W-:Y:S01]  /*134c0*/  @!P1 VIADD R0, R3, 0x2a840 ;  /* 0x0002a84003009836 */ /* 0x000fe20000000000 */
[----:B------:R-:W-:Y:S01]  /*134d0*/  ULDC UR4, c[0x0][0x9dc] ;  /* 0x0002770000047ab9 */ /* 0x000fe20000000800 */
[----:B------:R-:W-:-:S02]  /*134e0*/  WARPGROUP.DEPBAR.LE gsb0, 0x0 ;  /* 0x00008000000079c5 */ /* 0x000fc40000010000 */
[----:B------:R-:W-:-:S06]  /*134f0*/  WARPGROUP.ARRIVE ;  /* 0x00000000000079c5 */ /* 0x000fcc0000000000 */
[----:B------:R-:W-:Y:S01]  /*13500*/  HGMMA.64x96x16.F32.BF16 R24, gdesc[UR52], R24, gsb0 ;  /* 0x01600000341879f0 */ /* 0x000fe20008001818 */
[----:B------:R-:W-:Y:S01]  /*13510*/  R2UR UR51, R7 ;  /* 0x00000000073372ca */ /* 0x000fe200000e0000 */
[----:B------:R-:W-:Y:S02]  /*13520*/  VIADD R6, R4, 0x602 ;  /* 0x0000060204067836 */ /* 0x000fe40000000000 */
[----:B------:R-:W-:-:S03]  /*13530*/  IMAD.MOV.U32 R7, RZ, RZ, 0x40000040 ;  /* 0x40000040ff077424 */ /* 0x000fc600078e00ff */
[----:B------:R-:W-:Y:S02]  /*13540*/  R2UR UR46, R6 ;  /* 0x00000000062e72ca */ /* 0x000fe400000e0000 */
[----:B------:R-:W-:Y:S01]  /*13550*/  R2UR UR47, R7 ;  /* 0x00000000072f72ca */ /* 0x000fe200000e0000 */
[----:B------:R-:W-:Y:S02]  /*13560*/  WARPGROUP.DEPBAR.LE gsb0, 0x0 ;  /* 0x00008000000079c5 */ /* 0x000fe40000010000 */
[----:B------:R-:W-:-:S06]  /*13570*/  WARPGROUP.ARRIVE ;  /* 0x00000000000079c5 */ /* 0x000fcc0000000000 */
[----:B------:R-:W-:Y:S01]  /*13580*/  HGMMA.64x96x16.F32.BF16 R24, gdesc[UR48], R24, gsb0 ;  /* 0x01600000301879f0 */ /* 0x000fe20008001818 */
[----:B------:R-:W-:Y:S02]  /*13590*/  VIADD R6, R4, 0x604 ;  /* 0x0000060404067836 */ /* 0x000fe40000000000 */
[----:B------:R-:W-:-:S03]  /*135a0*/  IMAD.MOV.U32 R7, RZ, RZ, 0x40000040 ;  /* 0x40000040ff077424 */ /* 0x000fc600078e00ff */
[----:B------:R-:W-:Y:S02]  /*135b0*/  R2UR UR42, R6 ;  /* 0x00000000062a72ca */ /* 0x000fe400000e0000 */
[----:B------:R-:W-:Y:S01]  /*135c0*/  R2UR UR43, R7 ;  /* 0x00000000072b72ca */ /* 0x000fe200000e0000 */
[----:B------:R-:W-:Y:S02]  /*135d0*/  WARPGROUP.DEPBAR.LE gsb0, 0x0 ;  /* 0x00008000000079c5 */ /* 0x000fe40000010000 */
[----:B------:R-:W-:-:S06]  /*135e0*/  WARPGROUP.ARRIVE ;  /* 0x00000000000079c5 */ /* 0x000fcc0000000000 */
[----:B------:R-:W-:Y:S01]  /*135f0*/  HGMMA.64x96x16.F32.BF16 R24, gdesc[UR44], R24, gsb0 ;  /* 0x016000002c1879f0 */ /* 0x000fe20008001818 */
[----:B------:R-:W-:-:S05]  /*13600*/  VIADD R4, R4, 0x606 ;  /* 0x0000060604047836 */ /* 0x000fca0000000000 */
[----:B------:R-:W-:Y:S01]  /*13610*/  R2UR UR38, R4 ;  /* 0x00000000042672ca */ /* 0x000fe200000e0000 */
[----:B------:R-:W-:Y:S02]  /*13620*/  WARPGROUP.DEPBAR.LE gsb0, 0x0 ;  /* 0x00008000000079c5 */ /* 0x000fe40000010000 */
[----:B------:R-:W-:-:S06]  /*13630*/  WARPGROUP.ARRIVE ;  /* 0x00000000000079c5 */ /* 0x000fcc0000000000 */
[----:B------:R-:W-:Y:S01]  /*13640*/  HGMMA.64x96x16.F32.BF16 R24, gdesc[UR40], R24, gsb0 ;  /* 0x01600000281879f0 */ /* 0x000fe20008001818 */
[----:B--2---:R-:W-:Y:S01]  /*13650*/  LOP3.LUT R14, R14, 0xffefffff, RZ, 0xc0, !PT ;  /* 0xffefffff0e0e7812 */ /* 0x004fe200078ec0ff */
[----:B------:R-:W-:-:S03]  /*13660*/  IMAD.MOV.U32 R5, RZ, RZ, -0x60 ;  /* 0xffffffa0ff057424 */ /* 0x000fc600078e00ff */
[----:B------:R-:W-:Y:S01]  /*13670*/  @P2 LOP3.LUT R14, R14, 0x100000, RZ, 0xfc, !PT ;  /* 0x001000000e0e2812 */ /* 0x000fe200078efcff */
[----:B------:R-:W-:Y:S01]  /*13680*/  IMAD R74, R2, R5, 0x60 ;  /* 0x00000060024a7424 */ /* 0x000fe200078e0205 */
[----:B------:R0:W-:Y:S01]  /*13690*/  STL.64 [R1], R10 ;  /* 0x0000000a01007387 */ /* 0x0001e20000100a00 */
[----:B------:R-:W-:Y:S02]  /*136a0*/  WARPGROUP.DEPBAR.LE gsb0, 0x0 ;  /* 0x00008000000079c5 */ /* 0x000fe40000010000 */
[----:B------:R-:W-:-:S06]  /*136b0*/  WARPGROUP.ARRIVE ;  /* 0x00000000000079c5 */ /* 0x000fcc0000000000 */
[----:B------:R-:W-:Y:S01]  /*136c0*/  HGMMA.64x96x16.F32.BF16 R24, gdesc[UR36], R24, gsb0 ;  /* 0x01600000241879f0 */ /* 0x000fe20008001818 */
[----:B------:R-:W-:Y:S01]  /*136d0*/  @!P1 PRMT R0, RZ, 0x654, R0 ;  /* 0x00000654ff009816 */ /* 0x000fe20000000000 */
[--C-:B------:R-:W-:Y:S01]  /*136e0*/  IMAD.IADD R3, R163, 0x1, R74.reuse ;  /* 0x00000001a3037824 */ /* 0x100fe200078e024a */
[----:B------:R1:W-:Y:S01]  /*136f0*/  STL [R1+0x8], R14 ;  /* 0x0000080e01007387 */ /* 0x0003e20000100800 */
[----:B------:R-:W-:Y:S02]  /*13700*/  IMAD.U32 R9, RZ, RZ, UR4 ;  /* 0x00000004ff097e24 */ /* 0x000fe4000f8e00ff */
[----:B0-----:R-:W-:Y:S02]  /*13710*/  IMAD R10, R169, 0x80, R179 ;  /* 0x00000080a90a7824 */ /* 0x001fe400078e02b3 */
[C---:B------:R-:W-:Y:S02]  /*13720*/  IMAD R7, R173.reuse, -0x2, R3 ;  /* 0xfffffffead077824 */ /* 0x040fe400078e0203 */
[----:B------:R-:W-:Y:S01]  /*13730*/  IMAD R76, R173, -0x2, R74 ;  /* 0xfffffffead4c7824 */ /* 0x000fe200078e024a */
[----:B------:R-:W-:-:S02]  /*13740*/  WARPGROUP.DEPBAR.LE gsb0, 0x0 ;  /* 0x00008000000079c5 */ /* 0x000fc40000010000 */
[----:B------:R0:W-:Y:S02]  /*13750*/  @!P1 SYNCS.ARRIVE.TRANS64.RED.A1T0 RZ, [R0+URZ], RZ ;  /* 0x000000ff00ff99a7 */ /* 0x0001e4000810043f */
[----:B0-----:R-:W-:-:S05]  /*13760*/  IADD3 R0, -R164, 0x1, R3 ;  /* 0x00000001a4007810 */ /* 0x001fca0007ffe103 */
[----:B------:R-:W-:Y:S01]  /*13770*/  IMAD R5, R173, -0x2, R0 ;  /* 0xfffffffead057824 */ /* 0x000fe200078e0200 */
[----:B------:R-:W-:-:S03]  /*13780*/  LOP3.LUT R0, RZ, R9, RZ, 0x33, !PT ;  /* 0x00000009ff007212 */ /* 0x000fc600078e33ff */
[C---:B------:R-:W-:Y:S02]  /*13790*/  IMAD.IADD R11, R5.reuse, 0x1, R12 ;  /* 0x00000001050b7824 */ /* 0x040fe400078e020c */
[----:B------:R-:W-:-:S03]  /*137a0*/  IMAD.IADD R15, R5, 0x1, R0 ;  /* 0x00000001050f7824 */ /* 0x000fc600078e0200 */
[----:B------:R-:W-:Y:S01]  /*137b0*/  VIADDMNMX R72, R10, R11, R7, PT ;  /* 0x0000000b0a487246 */ /* 0x000fe20003800107 */
[----:B------:R-:W-:Y:S01]  /*137c0*/  IMAD.IADD R3, R15, 0x1, R10 ;  /* 0x000000010f037824 */ /* 0x000fe200078e020a */
[----:B-1----:R-:W-:Y:S06]  /*137d0*/  @!P2 BRA `(.L_x_1517) ;  /* 0x00000000004ca947 */ /* 0x002fec0003800000 */
        /* <DEDUP_REMOVED lines=11> */
.L_x_1519:
[----:B------:R-:W-:-:S13]  /*13890*/  ISETP.NE.AND P2, PT, R13, 0x1, PT ;  /* 0x000000010d00780c */ /* 0x000fda0003f45270 */
[----:B------:R-:W0:Y:S02]  /*138a0*/  @P2 LDC.64 R4, c[0x0][0x9e8] ;  /* 0x00027a00ff042b82 */ /* 0x000e240000000a00 */
[----:B0-----:R-:W-:-:S05]  /*138b0*/  @P2 IMAD.HI.U32 R4, R0, R4, RZ ;  /* 0x0000000400042227 */ /* 0x001fca00078e00ff */
[----:B------:R-:W-:-:S07]  /*138c0*/  @P2 SHF.R.U32.HI R0, RZ, R5, R4 ;  /* 0x00000005ff002219 */ /* 0x000fce0000011604 */
.L_x_1520:
[----:B------:R-:W-:Y:S05]  /*138d0*/  BSYNC B0 ;  /* 0x0000000000007941 */ /* 0x000fea0003800000 */
.L_x_1518:
[----:B------:R-:W-:-:S05]  /*138e0*/  IMAD R0, R0, R13, R76 ;  /* 0x0000000d00007224 */ /* 0x000fca00078e024c */
[----:B------:R-:W-:Y:S02]  /*138f0*/  VIMNMX R3, R3, R0, !PT ;  /* 0x0000000003037248 */ /* 0x000fe40007fe0100 */
[----:B------:R-:W-:-:S07]  /*13900*/  VIADDMNMX R72, R0, R13, R72, PT ;  /* 0x0000000d00487246 */ /* 0x000fce0003800148 */
.L_x_1517:
[----:B------:R-:W-:Y:S01]  /*13910*/  ISETP.GE.AND P3, PT, R74, 0x9, PT ;  /* 0x000000094a00780c */ /* 0x000fe20003f66270 */
[----:B------:R-:W-:Y:S01]  /*13920*/  VIADD R96, R10, 0x8 ;  /* 0x000000080a607836 */ /* 0x000fe20000000000 */
[----:B------:R-:W-:Y:S02]  /*13930*/  ISETP.GE.AND P2, PT, R74, 0x2, PT ;  /* 0x000000024a00780c */ /* 0x000fe40003f46270 */
[----:B------:R-:W-:Y:S02]  /*13940*/  P2R R5, PR, RZ, 0x8 ;  /* 0x00000008ff057803 */ /* 0x000fe40000000000 */
[C---:B------:R-:W-:Y:S02]  /*13950*/  ISETP.GT.AND P3, PT, R3.reuse, 0x8, !P3 ;  /* 0x000000080300780c */ /* 0x040fe40005f64270 */
[----:B------:R-:W-:Y:S02]  /*13960*/  ISETP.GT.AND P4, PT, R3, 0x1, !P2 ;  /* 0x000000010300780c */ /* 0x000fe40005784270 */
[----:B------:R-:W-:-:S02]  /*13970*/  ISETP.LT.OR P3, PT, R72, 0x9, P3 ;  /* 0x000000094800780c */ /* 0x000fc40001f61670 */
[----:B------:R-:W-:Y:S02]  /*13980*/  ISETP.GE.AND P5, PT, R74, 0xa, PT ;  /* 0x0000000a4a00780c */ /* 0x000fe40003fa6270 */
[----:B------:R-:W-:Y:S02]  /*13990*/  FSEL R100, R28, -INF , !P3 ;  /* 0xff8000001c647808 */ /* 0x000fe40005800000 */
[C---:B------:R-:W-:Y:S02]  /*139a0*/  ISETP.LT.OR P4, PT, R72.reuse, 0x2, P4 ;  /* 0x000000024800780c */ /* 0x040fe40002781670 */
[----:B------:R-:W-:Y:S02]  /*139b0*/  ISETP.GT.AND P3, PT, R3, 0x9, !P5 ;  /* 0x000000090300780c */ /* 0x000fe40006f64270 */
[----:B------:R-:W-:Y:S02]  /*139c0*/  FSEL R102, R25, -INF , !P4 ;  /* 0xff80000019667808 */ /* 0x000fe40006000000 */
        /* <DEDUP_REMOVED lines=13> */
[C---:B------:R-:W-:Y:S02]  /*13aa0*/  ISETP.GT.AND P3, PT, R3.reuse, 0x18, !P4 ;  /* 0x000000180300780c */ /* 0x040fe40006764270 */
        /* <DEDUP_REMOVED lines=74> */
[C---:B------:R-:W-:Y:S02]  /*13f50*/  ISETP.GE.AND P3, PT, R74.reuse, 0x52, PT ;  /* 0x000000524a00780c */ /* 0x040fe40003f66270 */
[----:B------:R-:W-:Y:S02]  /*13f60*/  ISETP.GE.AND P6, PT, R74, 0x1, PT ;  /* 0x000000014a00780c */ /* 0x000fe40003fc6270 */
[----:B------:R-:W-:-:S02]  /*13f70*/  ISETP.GT.AND P4, PT, R3, 0x51, !P3 ;  /* 0x000000510300780c */ /* 0x000fc40005f84270 */
[----:B------:R-:W-:Y:S02]  /*13f80*/  VIADDMNMX R96, R96, R11, R7, PT ;  /* 0x0000000b60607246 */ /* 0x000fe40003800107 */
[----:B------:R-:W-:Y:S02]  /*13f90*/  ISETP.LT.OR P4, PT, R72, 0x52, P4 ;  /* 0x000000524800780c */ /* 0x000fe40002781670 */
[----:B------:R-:W-:Y:S02]  /*13fa0*/  IADD3 R25, R15, 0x8, R10 ;  /* 0x000000080f197810 */ /* 0x000fe40007ffe00a */
[----:B------:R-:W-:Y:S02]  /*13fb0*/  FSEL R28, R65, -INF , !P4 ;  /* 0xff800000411c7808 */ /* 0x000fe40006000000 */
[----:B------:R-:W-:-:S04]  /*13fc0*/  ISETP.GE.AND P4, PT, R74, 0x59, PT ;  /* 0x000000594a00780c */ /* 0x000fc80003f86270 */
[----:B------:R-:W-:-:S04]  /*13fd0*/  ISETP.GT.AND P5, PT, R3, 0x58, !P4 ;  /* 0x000000580300780c */ /* 0x000fc800067a4270 */
[----:B------:R-:W-:-:S04]  /*13fe0*/  ISETP.LT.OR P5, PT, R72, 0x59, P5 ;  /* 0x000000594800780c */ /* 0x000fc80002fa1670 */
[----:B------:R-:W-:Y:S02]  /*13ff0*/  FSEL R68, R68, -INF , !P5 ;  /* 0xff80000044447808 */ /* 0x000fe40006800000 */
[----:B------:R-:W-:-:S04]  /*14000*/  ISETP.GT.AND P5, PT, R3, RZ, !P6 ;  /* 0x000000ff0300720c */ /* 0x000fc800077a4270 */
[----:B------:R-:W-:-:S04]  /*14010*/  ISETP.LT.OR P5, PT, R72, 0x1, P5 ;  /* 0x000000014800780c */ /* 0x000fc80002fa1670 */
[----:B------:R-:W-:Y:S02]  /*14020*/  FSEL R156, R24, -INF , !P5 ;  /* 0xff800000189c7808 */ /* 0x000fe40006800000 */
[----:B------:R-:W-:-:S04]  /*14030*/  ISETP.GE.AND P5, PT, R74, 0x5a, PT ;  /* 0x0000005a4a00780c */ /* 0x000fc80003fa6270 */
[----:B------:R-:W-:Y:S02]  /*14040*/  P2R R65, PR, RZ, 0x20 ;  /* 0x00000020ff417803 */ /* 0x000fe40000000000 */
[----:B------:R-:W-:-:S04]  /*14050*/  ISETP.GT.AND P5, PT, R3, 0x59, !P5 ;  /* 0x000000590300780c */ /* 0x000fc80006fa4270 */
[----:B------:R-:W-:-:S04]  /*14060*/  ISETP.LT.OR P5, PT, R72, 0x5a, P5 ;  /* 0x0000005a4800780c */ /* 0x000fc80002fa1670 */
[----:B------:R-:W-:Y:S02]  /*14070*/  FSEL R24, R69, -INF , !P5 ;  /* 0xff80000045187808 */ /* 0x000fe40006800000 */
[----:B------:R-:W-:-:S13]  /*14080*/  ISETP.GE.AND P5, PT, R13, 0x1, PT ;  /* 0x000000010d00780c */ /* 0x000fda0003fa6270 */
        /* <DEDUP_REMOVED lines=13> */
.L_x_1523:
[----:B------:R-:W-:-:S13]  /*14160*/  ISETP.NE.AND P5, PT, R13, 0x1, PT ;  /* 0x000000010d00780c */ /* 0x000fda0003fa5270 */
[----:B------:R-:W0:Y:S02]  /*14170*/  @P5 LDC.64 R32, c[0x0][0x9e8] ;  /* 0x00027a00ff205b82 */ /* 0x000e240000000a00 */
[----:B0-----:R-:W-:-:S05]  /*14180*/  @P5 IMAD.HI.U32 R32, R3, R32, RZ ;  /* 0x0000002003205227 */ /* 0x001fca00078e00ff */
[----:B------:R-:W-:-:S07]  /*14190*/  @P5 SHF.R.U32.HI R3, RZ, R33, R32 ;  /* 0x00000021ff035219 */ /* 0x000fce0000011620 */
.L_x_1524:
[----:B------:R-:W-:Y:S05]  /*141a0*/  BSYNC B0 ;  /* 0x0000000000007941 */ /* 0x000fea0003800000 */
.L_x_1522:
[----:B------:R-:W-:-:S05]  /*141b0*/  IMAD R32, R3, R13, R76 ;  /* 0x0000000d03207224 */ /* 0x000fca00078e024c */
[----:B------:R-:W-:Y:S02]  /*141c0*/  VIMNMX R25, R25, R32, !PT ;  /* 0x0000002019197248 */ /* 0x000fe40007fe0100 */
[----:B------:R-:W-:-:S07]  /*141d0*/  VIADDMNMX R96, R32, R13, R96, PT ;  /* 0x0000000d20607246 */ /* 0x000fce0003800160 */
.L_x_1521:
[----:B------:R-:W-:Y:S01]  /*141e0*/  ISETP.GT.AND P2, PT, R25, 0x1, !P2 ;  /* 0x000000011900780c */ /* 0x000fe20005744270 */
[----:B------:R-:W-:Y:S01]  /*141f0*/  ULDC UR4, c[0x0][0x988] ;  /* 0x0002620000047ab9 */ /* 0x000fe20000000800 */
[----:B------:R-:W-:Y:S01]  /*14200*/  ISETP.NE.AND P5, PT, R36, RZ, PT ;  /* 0x000000ff2400720c */ /* 0x000fe20003fa5270 */
[----:B------:R-:W-:Y:S01]  /*14210*/  IMAD.U32 R7, RZ, RZ, UR4 ;  /* 0x00000004ff077e24 */ /* 0x000fe2000f8e00ff */
        /* <DEDUP_REMOVED lines=51> */
[----:B------:R-:W-:-:S02]  /*14550*/  ISETP.GT.AND P6, PT, R25, RZ, !P6 ;  /* 0x000000ff1900720c */ /* 0x000fc400077c4270 */
[----:B------:R-:W-:Y:S02]  /*14560*/  ISETP.GT.AND P2, PT, R25, 0x21, !P2 ;  /* 0x000000211900780c */ /* 0x000fe40005744270 */
[----:B------:R-:W-:Y:S02]  /*14570*/  FMNMX.FTZ R3, R68, R3, !PT ;  /* 0x0000000344037209 */ /* 0x000fe40007810000 */
[C---:B------:R-:W-:Y:S02]  /*14580*/  ISETP.LT.OR P2, PT, R96.reuse, 0x22, P2 ;  /* 0x000000226000780c */ /* 0x040fe40001741670 */
[----:B------:R-:W-:Y:S02]  /*14590*/  ISETP.LT.OR P6, PT, R96, 0x1, P6 ;  /* 0x000000016000780c */ /* 0x000fe400037c1670 */
[----:B------:R-:W-:Y:S02]  /*145a0*/  FSEL R74, R43, -INF , !P2 ;  /* 0xff8000002b4a7808 */ /* 0x000fe40005000000 */
[----:B------:R-:W-:-:S02]  /*145b0*/  ISETP.NE.AND P2, PT, R41, RZ, PT ;  /* 0x000000ff2900720c */ /* 0x000fc40003f45270 */
[----:B------:R-:W-:Y:S02]  /*145c0*/  FMNMX.FTZ R5, R24, R3, !PT ;  /* 0x0000000318057209 */ /* 0x000fe40007810000 */
[----:B------:R-:W-:Y:S02]  /*145d0*/  ISETP.GT.AND P2, PT, R25, 0x28, !P2 ;  /* 0x000000281900780c */ /* 0x000fe40005744270 */
[----:B------:R-:W-:Y:S02]  /*145e0*/  FSEL R27, R26, -INF , !P6 ;  /* 0xff8000001a1b7808 */ /* 0x000fe40007000000 */
[----:B------:R-:W-:Y:S01]  /*145f0*/  ISETP.LT.OR P2, PT, R96, 0x29, P2 ;  /* 0x000000296000780c */ /* 0x000fe20001741670 */
[----:B------:R-:W0:Y:S01]  /*14600*/  SHFL.BFLY PT, R26, R5, 0x2, 0x1f ;  /* 0x0c401f00051a7f89 */ /* 0x000e2200000e0000 */
[----:B------:R-:W-:Y:S02]  /*14610*/  ISETP.NE.AND P5, PT, R57, RZ, PT ;  /* 0x000000ff3900720c */ /* 0x000fe40003fa5270 */
[----:B------:R-:W-:-:S02]  /*14620*/  FSEL R46, R46, -INF , !P2 ;  /* 0xff8000002e2e7808 */ /* 0x000fc40005000000 */
[----:B------:R-:W-:Y:S02]  /*14630*/  ISETP.NE.AND P2, PT, R78, RZ, PT ;  /* 0x000000ff4e00720c */ /* 0x000fe40003f45270 */
[----:B------:R-:W-:Y:S02]  /*14640*/  ISETP.NE.AND P6, PT, R61, RZ, PT ;  /* 0x000000ff3d00720c */ /* 0x000fe40003fc5270 */
[C---:B------:R-:W-:Y:S02]  /*14650*/  ISETP.GT.AND P2, PT, R25.reuse, 0x29, !P2 ;  /* 0x000000291900780c */ /* 0x040fe40005744270 */
[C---:B------:R-:W-:Y:S02]  /*14660*/  ISETP.GT.AND P3, PT, R25.reuse, 0x51, !P3 ;  /* 0x000000511900780c */ /* 0x040fe40005f64270 */
[----:B------:R-:W-:Y:S02]  /*14670*/  ISETP.LT.OR P2, PT, R96, 0x2a, P2 ;  /* 0x0000002a6000780c */ /* 0x000fe40001741670 */
[----:B------:R-:W-:-:S02]  /*14680*/  ISETP.GT.AND P4, PT, R25, 0x58, !P4 ;  /* 0x000000581900780c */ /* 0x000fc40006784270 */
[----:B------:R-:W-:Y:S02]  /*14690*/  FSEL R76, R47, -INF , !P2 ;  /* 0xff8000002f4c7808 */ /* 0x000fe40005000000 */
[----:B------:R-:W-:Y:S02]  /*146a0*/  ISETP.NE.AND P2, PT, R45, RZ, PT ;  /* 0x000000ff2d00720c */ /* 0x000fe40003f45270 */
[C---:B------:R-:W-:Y:S02]  /*146b0*/  ISETP.LT.OR P3, PT, R96.reuse, 0x52, P3 ;  /* 0x000000526000780c */ /* 0x040fe40001f61670 */
[----:B------:R-:W-:Y:S02]  /*146c0*/  ISETP.GT.AND P2, PT, R25, 0x30, !P2 ;  /* 0x000000301900780c */ /* 0x000fe40005744270 */
[----:B0-----:R-:W-:Y:S02]  /*146d0*/  FMNMX.FTZ R11, R5, R26, !PT ;  /* 0x0000001a050b7209 */ /* 0x001fe40007810000 */
[----:B------:R-:W-:-:S02]  /*146e0*/  ISETP.LT.OR P2, PT, R96, 0x31, P2 ;  /* 0x000000316000780c */ /* 0x000fc40001741670 */
[----:B------:R-:W-:Y:S01]  /*146f0*/  FMNMX.FTZ R5, R27, R32, !PT ;  /* 0x000000201b057209 */ /* 0x000fe20007810000 */
[----:B------:R-:W0:Y:S01]  /*14700*/  SHFL.BFLY PT, R26, R11, 0x1, 0x1f ;  /* 0x0c201f000b1a7f89 */ /* 0x000e2200000e0000 */
[----:B------:R-:W-:Y:S02]  /*14710*/  FSEL R50, R50, -INF , !P2 ;  /* 0xff80000032327808 */ /* 0x000fe40005000000 */
[----:B------:R-:W-:Y:S02]  /*14720*/  ISETP.NE.AND P2, PT, R79, RZ, PT ;  /* 0x000000ff4f00720c */ /* 0x000fe40003f45270 */
[----:B------:R-:W-:Y:S02]  /*14730*/  FMNMX.FTZ R5, R30, R5, !PT ;  /* 0x000000051e057209 */ /* 0x000fe40007810000 */
[----:B------:R-:W-:Y:S02]  /*14740*/  ISETP.GT.AND P2, PT, R25, 0x31, !P2 ;  /* 0x000000311900780c */ /* 0x000fe40005744270 */
[----:B------:R-:W-:-:S02]  /*14750*/  FMNMX.FTZ R5, R36, R5, !PT ;  /* 0x0000000524057209 */ /* 0x000fc40007810000 */
[C---:B------:R-:W-:Y:S02]  /*14760*/  ISETP.LT.OR P2, PT, R96.reuse, 0x32, P2 ;  /* 0x000000326000780c */ /* 0x040fe40001741670 */
[----:B------:R-:W-:Y:S02]  /*14770*/  ISETP.LT.OR P4, PT, R96, 0x59, P4 ;  /* 0x000000596000780c */ /* 0x000fe40002781670 */
[----:B------:R-:W-:Y:S02]  /*14780*/  FSEL R78, R51, -INF , !P2 ;  /* 0xff800000334e7808 */ /* 0x000fe40005000000 */
[----:B------:R-:W-:Y:S02]  /*14790*/  ISETP.NE.AND P2, PT, R49, RZ, PT ;  /* 0x000000ff3100720c */ /* 0x000fe40003f45270 */
[----:B------:R-:W-:Y:S02]  /*147a0*/  FSEL R70, R70, -INF , !P4 ;  /* 0xff80000046467808 */ /* 0x000fe40006000000 */
[----:B------:R-:W-:-:S02]  /*147b0*/  ISETP.GT.AND P2, PT, R25, 0x38, !P2 ;  /* 0x000000381900780c */ /* 0x000fc40005744270 */
[----:B0-----:R-:W-:Y:S02]  /*147c0*/  FMNMX.FTZ R3, R11, R26, !PT ;  /* 0x0000001a0b037209 */ /* 0x001fe40007810000 */
[----:B------:R-:W-:Y:S02]  /*147d0*/  ISETP.LT.OR P2, PT, R96, 0x39, P2 ;  /* 0x000000396000780c */ /* 0x000fe40001741670 */
[----:B------:R-:W-:Y:S01]  /*147e0*/  FMNMX.FTZ R11, R34, R5, !PT ;  /* 0x00000005220b7209 */ /* 0x000fe20007810000 */
[----:B------:R-:W-:Y:S01]  /*147f0*/  FMUL.FTZ R15, R3, R7 ;  /* 0x00000007030f7220 */ /* 0x000fe20000410000 */
        /* <DEDUP_REMOVED lines=16> */
[----:B------:R-:W-:Y:S02]  /*14900*/  ISETP.GT.AND P2, PT, R25, 0x48, !P5 ;  /* 0x000000481900780c */ /* 0x000fe40006f44270 */
[----:B------:R-:W-:Y:S02]  /*14910*/  ISETP.NE.AND P5, PT, R83, RZ, PT ;  /* 0x000000ff5300720c */ /* 0x000fe40003fa5270 */
[----:B------:R-:W-:-:S04]  /*14920*/  ISETP.LT.OR P2, PT, R96, 0x49, P2 ;  /* 0x000000496000780c */ /* 0x000fc80001741670 */
[----:B------:R-:W-:Y:S02]  /*14930*/  FSEL R62, R62, -INF , !P2 ;  /* 0xff8000003e3e7808 */ /* 0x000fe40005000000 */
[----:B------:R-:W-:-:S04]  /*14940*/  FSETP.NEU.FTZ.AND P2, PT, R3, -INF , PT ;  /* 0xff8000000300780b */ /* 0x000fc80003f5d000 */
[----:B------:R-:W-:Y:S02]  /*14950*/  FSEL R31, R15, RZ, P2 ;  /* 0x000000ff0f1f7208 */ /* 0x000fe40001000000 */
[----:B------:R-:W-:Y:S02]  /*14960*/  FMNMX.FTZ R15, R42, R11, !PT ;  /* 0x0000000b2a0f7209 */ /* 0x000fe40007810000 */
[----:B------:R-:W-:Y:S01]  /*14970*/  ISETP.GT.AND P2, PT, R25, 0x49, !P5 ;  /* 0x000000491900780c */ /* 0x000fe20006f44270 */
[--C-:B------:R-:W-:Y:S01]  /*14980*/  FFMA.FTZ R21, R102, R7, -R31.reuse ;  /* 0x0000000766157223 */ /* 0x100fe2000001081f */
[----:B------:R-:W-:Y:S01]  /*14990*/  FMNMX.FTZ R15, R74, R15, !PT ;  /* 0x0000000f4a0f7209 */ /* 0x000fe20007810000 */
[--C-:B------:R-:W-:Y:S01]  /*149a0*/  FFMA.FTZ R148, R86, R7, -R31.reuse ;  /* 0x0000000756947223 */ /* 0x100fe2000001081f */
[----:B------:R-:W-:Y:S01]  /*149b0*/  ISETP.LT.OR P2, PT, R96, 0x4a, P2 ;  /* 0x0000004a6000780c */ /* 0x000fe20001741670 */
[----:B------:R0:W-:Y:S01]  /*149c0*/  MUFU.EX2 R5, R21 ;  /* 0x0000001500057308 */ /* 0x0001e20000000800 */
[----:B------:R-:W-:Y:S01]  /*149d0*/  FMNMX.FTZ R15, R46, R15, !PT ;  /* 0x0000000f2e0f7209 */ /* 0x000fe20007810000 */
[-CC-:B------:R-:W-:Y:S01]  /*149e0*/  FFMA.FTZ R33, R0, R7.reuse, -R31.reuse ;  /* 0x0000000700217223 */ /* 0x180fe2000001081f */
[----:B------:R-:W-:Y:S01]  /*149f0*/  FSEL R26, R63, -INF , !P2 ;  /* 0xff8000003f1a7808 */ /* 0x000fe20005000000 */
[--C-:B------:R-:W-:Y:S01]  /*14a00*/  FFMA.FTZ R4, R4, R7, -R31.reuse ;  /* 0x0000000704047223 */ /* 0x100fe2000001081f */
[----:B------:R-:W-:Y:S01]  /*14a10*/  FMNMX.FTZ R15, R76, R15, !PT ;  /* 0x0000000f4c0f7209 */ /* 0x000fe20007810000 */
[--C-:B------:R-:W-:Y:S01]  /*14a20*/  FFMA.FTZ R156, R156, R7, -R31.reuse ;  /* 0x000000079c9c7223 */ /* 0x100fe2000001081f */
[----:B------:R-:W-:Y:S01]  /*14a30*/  ISETP.GT.AND P2, PT, R25, 0x50, !P6 ;  /* 0x000000501900780c */ /* 0x000fe20007744270 */
[----:B------:R-:W-:Y:S01]  /*14a40*/  MUFU.EX2 R35, R4 ;  /* 0x0000000400237308 */ /* 0x000fe20000000800 */
[----:B0-----:R-:W-:Y:S01]  /*14a50*/  FMNMX.FTZ R21, R50, R15, !PT ;  /* 0x0000000f32157209 */ /* 0x001fe20007810000 */
[-CC-:B------:R-:W-:Y:S01]  /*14a60*/  FFMA.FTZ R158, R100, R7.reuse, -R31.reuse ;  /* 0x00000007649e7223 */ /* 0x180fe2000001081f */
[----:B------:R-:W-:Y:S01]  /*14a70*/  ISETP.LT.OR P2, PT, R96, 0x51, P2 ;  /* 0x000000516000780c */ /* 0x000fe20001741670 */
[--C-:B------:R-:W-:Y:S01]  /*14a80*/  FFMA.FTZ R98, R98, R7, -R31.reuse ;  /* 0x0000000762627223 */ /* 0x100fe2000001081f */
[----:B------:R-:W-:Y:S01]  /*14a90*/  FMNMX.FTZ R21, R78, R21, !PT ;  /* 0x000000154e157209 */ /* 0x000fe20007810000 */
[--C-:B------:R-:W-:Y:S01]  /*14aa0*/  FFMA.FTZ R152, R94, R7, -R31.reuse ;  /* 0x000000075e987223 */ /* 0x100fe2000001081f */
[----:B------:R-:W-:Y:S01]  /*14ab0*/  ISETP.NE.AND P5, PT, R65, RZ, PT ;  /* 0x000000ff4100720c */ /* 0x000fe20003fa5270 */
[----:B------:R-:W0:Y:S01]  /*14ac0*/  MUFU.EX2 R156, R156 ;  /* 0x0000009c009c7308 */ /* 0x000e220000000800 */
[----:B------:R-:W-:Y:S01]  /*14ad0*/  FMNMX.FTZ R21, R54, R21, !PT ;  /* 0x0000001536157209 */ /* 0x000fe20007810000 */
[-CC-:B------:R-:W-:Y:S01]  /*14ae0*/  FFMA.FTZ R92, R92, R7.reuse, -R31.reuse ;  /* 0x000000075c5c7223 */ /* 0x180fe2000001081f */
[----:B------:R-:W-:Y:S01]  /*14af0*/  FSEL R66, R66, -INF , !P2 ;  /* 0xff80000042427808 */ /* 0x000fe20005000000 */
[--C-:B------:R-:W-:Y:S01]  /*14b00*/  FFMA.FTZ R154, R90, R7, -R31.reuse ;  /* 0x000000075a9a7223 */ /* 0x100fe2000001081f */
[----:B------:R-:W-:Y:S01]  /*14b10*/  FMNMX.FTZ R21, R80, R21, !PT ;  /* 0x0000001550157209 */ /* 0x000fe20007810000 */
[-CC-:B------:R-:W-:Y:S01]  /*14b20*/  FFMA.FTZ R88, R88, R7.reuse, -R31.reuse ;  /* 0x0000000758587223 */ /* 0x180fe2000001081f */
[----:B------:R-:W-:Y:S01]  /*14b30*/  ISETP.GT.AND P5, PT, R25, 0x59, !P5 ;  /* 0x000000591900780c */ /* 0x000fe20006fa4270 */
[--C-:B------:R-:W-:Y:S01]  /*14b40*/  FFMA.FTZ R25, R84, R7, -R31.reuse ;  /* 0x0000000754197223 */ /* 0x100fe2000001081f */
[----:B------:R-:W-:Y:S01]  /*14b50*/  FMNMX.FTZ R29, R58, R21, !PT ;  /* 0x000000153a1d7209 */ /* 0x000fe20007810000 */
[-CC-:B------:R-:W-:Y:S01]  /*14b60*/  FFMA.FTZ R44, R44, R7.reuse, -R31.reuse ;  /* 0x000000072c2c7223 */ /* 0x180fe2000001081f */
[----:B------:R-:W-:Y:S01]  /*14b70*/  FSEL R86, R67, -INF , !P3 ;  /* 0xff80000043567808 */ /* 0x000fe20005800000 */
[--C-:B------:R-:W-:Y:S01]  /*14b80*/  FFMA.FTZ R48, R48, R7, -R31.reuse ;  /* 0x0000000730307223 */ /* 0x100fe2000001081f */
[----:B------:R-:W-:Y:S01]  /*14b90*/  FMNMX.FTZ R29, R82, R29, !PT ;  /* 0x0000001d521d7209 */ /* 0x000fe20007810000 */
[-CC-:B------:R-:W-:Y:S01]  /*14ba0*/  FFMA.FTZ R52, R52, R7.reuse, -R31.reuse ;  /* 0x0000000734347223 */ /* 0x180fe2000001081f */
        /* <DEDUP_REMOVED lines=14> */
[----:B------:R-:W-:Y:S01]  /*14c90*/  FMNMX.FTZ R29, R86, R29, !PT ;  /* 0x0000001d561d7209 */ /* 0x000fe20007810000 */
[----:B------:R-:W1:Y:S01]  /*14ca0*/  MUFU.EX2 R158, R158 ;  /* 0x0000009e009e7308 */ /* 0x000e620000000800 */
[----:B0-----:R-:W-:Y:S01]  /*14cb0*/  FADD.FTZ R45, R156, R5 ;  /* 0x000000059c2d7221 */ /* 0x001fe20000010000 */
[----:B------:R-:W-:-:S02]  /*14cc0*/  F2FP.BF16.F32.PACK_AB R156, R5, R156 ;  /* 0x0000009c059c723e */ /* 0x000fc400000010ff */
[----:B------:R-:W-:Y:S02]  /*14cd0*/  FMNMX.FTZ R29, R70, R29, !PT ;  /* 0x0000001d461d7209 */ /* 0x000fe40007810000 */
[----:B------:R-:W-:Y:S02]  /*14ce0*/  ISETP.GE.AND P6, PT, R13, 0x1, PT ;  /* 0x000000010d00780c */ /* 0x000fe40003fc6270 */
[----:B------:R-:W-:Y:S01]  /*14cf0*/  FMNMX.FTZ R29, R84, R29, !PT ;  /* 0x0000001d541d7209 */ /* 0x000fe20007810000 */
[----:B------:R-:W0:Y:S04]  /*14d00*/  MUFU.EX2 R11, R98 ;  /* 0x00000062000b7308 */ /* 0x000e280000000800 */
[----:B------:R-:W2:Y:S04]  /*14d10*/  SHFL.BFLY PT, R0, R29, 0x2, 0x1f ;  /* 0x0c401f001d007f89 */ /* 0x000ea800000e0000 */
[----:B------:R-:W3:Y:S08]  /*14d20*/  MUFU.EX2 R152, R152 ;  /* 0x0000009800987308 */ /* 0x000ef00000000800 */
[----:B------:R-:W4:Y:S08]  /*14d30*/  MUFU.EX2 R15, R92 ;  /* 0x0000005c000f7308 */ /* 0x000f300000000800 */
[----:B------:R-:W4:Y:S01]  /*14d40*/  MUFU.EX2 R154, R154 ;  /* 0x0000009a009a7308 */ /* 0x000f220000000800 */
[----:B--2---:R-:W-:-:S07]  /*14d50*/  FMNMX.FTZ R0, R29, R0, !PT ;  /* 0x000000001d007209 */ /* 0x004fce0007810000 */
[----:B------:R-:W2:Y:S01]  /*14d60*/  MUFU.EX2 R21, R88 ;  /* 0x0000005800157308 */ /* 0x000ea20000000800 */
[----:B------:R-:W1:Y:S07]  /*14d70*/  SHFL.BFLY PT, R29, R0, 0x1, 0x1f ;  /* 0x0c201f00001d7f89 */ /* 0x000e6e00000e0000 */
[----:B------:R-:W2:Y:S08]  /*14d80*/  MUFU.EX2 R148, R148 ;  /* 0x0000009400947308 */ /* 0x000eb00000000800 */
[----:B------:R-:W-:Y:S08]  /*14d90*/  MUFU.EX2 R25, R25 ;  /* 0x0000001900197308 */ /* 0x000ff00000000800 */
[----:B------:R-:W-:Y:S01]  /*14da0*/  MUFU.EX2 R44, R44 ;  /* 0x0000002c002c7308 */ /* 0x000fe20000000800 */
[----:B-1----:R-:W-:-:S04]  /*14db0*/  FMNMX.FTZ R4, R0, R29, !PT ;  /* 0x0000001d00047209 */ /* 0x002fc80007810000 */
[C---:B------:R-:W-:Y:S01]  /*14dc0*/  FSETP.NEU.FTZ.AND P2, PT, R4.reuse, -INF , PT ;  /* 0xff8000000400780b */ /* 0x040fe20003f5d000 */
[----:B------:R-:W-:Y:S02]  /*14dd0*/  FMUL.FTZ R0, R4, R7 ;  /* 0x0000000704007220 */ /* 0x000fe40000410000 */
[----:B------:R1:W-:Y:S03]  /*14de0*/  MUFU.EX2 R37, R6 ;  /* 0x0000000600257308 */ /* 0x0003e60000000800 */
[----:B------:R-:W-:Y:S01]  /*14df0*/  FSEL R31, R0, RZ, P2 ;  /* 0x000000ff001f7208 */ /* 0x000fe20001000000 */
[----:B------:R-:W-:Y:S01]  /*14e00*/  FADD.FTZ R0, R158, R45 ;  /* 0x0000002d9e007221 */ /* 0x000fe20000010000 */
[----:B0-----:R-:W-:-:S03]  /*14e10*/  F2FP.BF16.F32.PACK_AB R158, R11, R158 ;  /* 0x0000009e0b9e723e */ /* 0x001fc600000010ff */
[-CC-:B------:R-:W-:Y:S01]  /*14e20*/  FFMA.FTZ R27, R27, R7.reuse, -R31.reuse ;  /* 0x000000071b1b7223 */ /* 0x180fe2000001081f */
[-CC-:B------:R-:W-:Y:S01]  /*14e30*/  FFMA.FTZ R32, R32, R7.reuse, -R31.reuse ;  /* 0x0000000720207223 */ /* 0x180fe2000001081f */
[-CC-:B------:R-:W-:Y:S01]  /*14e40*/  FFMA.FTZ R30, R30, R7.reuse, -R31.reuse ;  /* 0x000000071e1e7223 */ /* 0x180fe2000001081f */
[-CC-:B------:R-:W-:Y:S01]  /*14e50*/  FFMA.FTZ R36, R36, R7.reuse, -R31.reuse ;  /* 0x0000000724247223 */ /* 0x180fe2000001081f */
[-CC-:B------:R-:W-:Y:S01]  /*14e60*/  FFMA.FTZ R34, R34, R7.reuse, -R31.reuse ;  /* 0x0000000722227223 */ /* 0x180fe2000001081f */
[-CC-:B------:R-:W-:Y:S01]  /*14e70*/  FFMA.FTZ R40, R40, R7.reuse, -R31.reuse ;  /* 0x0000000728287223 */ /* 0x180fe2000001081f */
[----:B------:R-:W-:Y:S01]  /*14e80*/  MUFU.EX2 R27, R27 ;  /* 0x0000001b001b7308 */ /* 0x000fe20000000800 */
[----:B------:R-:W-:Y:S01]  /*14e90*/  FADD.FTZ R45, R11, R0 ;  /* 0x000000000b2d7221 */ /* 0x000fe20000010000 */
[-CC-:B------:R-:W-:Y:S01]  /*14ea0*/  FFMA.FTZ R38, R38, R7.reuse, -R31.reuse ;  /* 0x0000000726267223 */ /* 0x180fe2000001081f */
[-CC-:B------:R-:W-:Y:S01]  /*14eb0*/  FFMA.FTZ R72, R72, R7.reuse, -R31.reuse ;  /* 0x0000000748487223 */ /* 0x180fe2000001081f */
[-C--:B------:R-:W-:Y:S01]  /*14ec0*/  FFMA.FTZ R42, R42, R7.reuse, -R31 ;  /* 0x000000072a2a7223 */ /* 0x080fe2000001081f */
[----:B---3--:R-:W-:Y:S01]  /*14ed0*/  FADD.FTZ R0, R152, R45 ;  /* 0x0000002d98007221 */ /* 0x008fe20000010000 */
        /* <DEDUP_REMOVED lines=11> */
[----:B--2---:R-:W-:Y:S01]  /*14f90*/  FADD.FTZ R47, R21, R6 ;  /* 0x00000006152f7221 */ /* 0x004fe20000010000 */
[-CC-:B------:R-:W-:Y:S01]  /*14fa0*/  FFMA.FTZ R58, R58, R7.reuse, -R31.reuse ;  /* 0x000000073a3a7223 */ /* 0x180fe2000001081f */
[-CC-:B------:R-:W-:Y:S01]  /*14fb0*/  FFMA.FTZ R82, R82, R7.reuse, -R31.reuse ;  /* 0x0000000752527223 */ /* 0x180fe2000001081f */
[-C--:B------:R-:W-:Y:S01]  /*14fc0*/  FFMA.FTZ R62, R62, R7.reuse, -R31 ;  /* 0x000000073e3e7223 */ /* 0x080fe2000001081f */
[----:B------:R-:W-:Y:S01]  /*14fd0*/  FADD.FTZ R6, R148, R47 ;  /* 0x0000002f94067221 */ /* 0x000fe20000010000 */
[-CC-:B------:R-:W-:Y:S01]  /*14fe0*/  FFMA.FTZ R26, R26, R7.reuse, -R31.reuse ;  /* 0x000000071a1a7223 */ /* 0x180fe2000001081f */
[-CC-:B------:R-:W-:Y:S01]  /*14ff0*/  FFMA.FTZ R66, R66, R7.reuse, -R31.reuse ;  /* 0x0000000742427223 */ /* 0x180fe2000001081f */
[----:B------:R-:W2:Y:S01]  /*15000*/  MUFU.EX2 R159, R36 ;  /* 0x00000024009f7308 */ /* 0x000ea20000000800 */
[----:B0-----:R-:W-:Y:S01]  /*15010*/  FADD.FTZ R45, R27, R32 ;  /* 0x000000201b2d7221 */ /* 0x001fe20000010000 */
[----:B------:R-:W-:Y:S01]  /*15020*/  FADD.FTZ R47, R25, R6 ;  /* 0x00000006192f7221 */ /* 0x000fe20000010000 */
[-CC-:B------:R-:W-:Y:S01]  /*15030*/  FFMA.FTZ R86, R86, R7.reuse, -R31.reuse ;  /* 0x0000000756567223 */ /* 0x180fe2000001081f */
[-CC-:B------:R-:W-:Y:S01]  /*15040*/  FFMA.FTZ R70, R70, R7.reuse, -R31.reuse ;  /* 0x0000000746467223 */ /* 0x180fe2000001081f */
[----:B------:R-:W-:Y:S01]  /*15050*/  FFMA.FTZ R31, R84, R7, -R31 ;  /* 0x00000007541f7223 */ /* 0x000fe2000001081f */
[----:B------:R-:W-:Y:S01]  /*15060*/  FADD.FTZ R6, R44, R47 ;  /* 0x0000002f2c067221 */ /* 0x000fe20000010000 */
[----:B------:R-:W-:Y:S01]  /*15070*/  F2FP.BF16.F32.PACK_AB R152, R15, R152 ;  /* 0x000000980f98723e */ /* 0x000fe200000010ff */
[----:B------:R-:W0:Y:S01]  /*15080*/  MUFU.EX2 R34, R34 ;  /* 0x0000002200227308 */ /* 0x000e220000000800 */
[----:B-1----:R-:W-:Y:S01]  /*15090*/  FADD.FTZ R0, R30, R45 ;  /* 0x0000002d1e007221 */ /* 0x002fe20000010000 */
[----:B------:R-:W-:-:S02]  /*150a0*/  F2FP.BF16.F32.PACK_AB R154, R21, R154 ;  /* 0x0000009a159a723e */ /* 0x000fc400000010ff */
[----:B------:R-:W-:Y:S02]  /*150b0*/  F2FP.BF16.F32.PACK_AB R148, R25, R148 ;  /* 0x000000941994723e */ /* 0x000fe400000010ff */
[----:B------:R-:W-:Y:S02]  /*150c0*/  F2FP.BF16.F32.PACK_AB R157, R32, R27 ;  /* 0x0000001b209d723e */ /* 0x000fe400000010ff */
        /* <DEDUP_REMOVED lines=27> */
[----:B0-----:R-:W-:Y:S01]  /*15280*/  FADD.FTZ R6, R48, R47 ;  /* 0x0000002f30067221 */ /* 0x001fe20000010000 */
[----:B------:R-:W-:-:S03]  /*15290*/  F2FP.BF16.F32.PACK_AB R144, R35, R48 ;  /* 0x000000302390723e */ /* 0x000fc600000010ff */
[----:B------:R-:W-:-:S03]  /*152a0*/  FADD.FTZ R47, R35, R6 ;  /* 0x00000006232f7221 */ /* 0x000fc60000010000 */
[----:B------:R-:W0:Y:S01]  /*152b0*/  MUFU.EX2 R52, R52 ;  /* 0x0000003400347308 */ /* 0x000e220000000800 */
[----:B-1----:R-:W-:-:S07]  /*152c0*/  FADD.FTZ R0, R50, R45 ;  /* 0x0000002d32007221 */ /* 0x002fce0000010000 */
[----:B------:R-:W1:Y:S01]  /*152d0*/  MUFU.EX2 R54, R54 ;  /* 0x0000003600367308 */ /* 0x000e620000000800 */
[C---:B--2---:R-:W-:Y:S01]  /*152e0*/  FADD.FTZ R5, R145.reuse, R0 ;  /* 0x0000000091057221 */ /* 0x044fe20000010000 */
[----:B------:R-:W-:-:S06]  /*152f0*/  F2FP.BF16.F32.PACK_AB R145, R145, R50 ;  /* 0x000000329191723e */ /* 0x000fcc00000010ff */
[----:B-----5:R-:W2:Y:S01]  /*15300*/  MUFU.EX2 R147, R80 ;  /* 0x0000005000937308 */ /* 0x020ea20000000800 */
        /* <DEDUP_REMOVED lines=18> */
[----:B------:R0:W3:Y:S01]  /*15430*/  MUFU.EX2 R41, R20 ;  /* 0x0000001400297308 */ /* 0x0000e20000000800 */
[----:B-1----:R-:W-:-:S07]  /*15440*/  FADD.FTZ R6, R60, R11 ;  /* 0x0000000b3c067221 */ /* 0x002fce0000010000 */
[----:B------:R-:W1:Y:S01]  /*15450*/  MUFU.EX2 R143, R26 ;  /* 0x0000001a008f7308 */ /* 0x000e620000000800 */
[----:B--2---:R-:W-:Y:S01]  /*15460*/  FADD.FTZ R0, R62, R5 ;  /* 0x000000053e007221 */ /* 0x004fe20000010000 */
[----:B0-----:R-:W-:-:S04]  /*15470*/  IMAD.IADD R20, R163, 0x1, -R164 ;  /* 0x00000001a3147824 */ /* 0x001fc800078e0aa4 */
[----:B------:R-:W-:Y:S02]  /*15480*/  IMAD R15, R169, 0x80, R20 ;  /* 0x00000080a90f7824 */ /* 0x000fe400078e0214 */
[----:B------:R-:W0:Y:S01]  /*15490*/  MUFU.EX2 R64, R64 ;  /* 0x0000004000407308 */ /* 0x000e220000000800 */
[C---:B---3--:R-:W-:Y:S01]  /*154a0*/  FADD.FTZ R11, R41.reuse, R6 ;  /* 0x00000006290b7221 */ /* 0x048fe20000010000 */
[----:B------:R-:W-:Y:S01]  /*154b0*/  F2FP.BF16.F32.PACK_AB R142, R41, R60 ;  /* 0x0000003c298e723e */ /* 0x000fe200000010ff */
[----:B------:R-:W-:-:S05]  /*154c0*/  IMAD.IADD R12, R15, 0x1, R12 ;  /* 0x000000010f0c7824 */ /* 0x000fca00078e020c */
        /* <DEDUP_REMOVED lines=14> */
[----:B--2---:R-:W-:Y:S01]  /*155b0*/  FADD.FTZ R6, R68, R11 ;  /* 0x0000000b44067221 */ /* 0x004fe20000010000 */
[----:B------:R-:W-:-:S06]  /*155c0*/  VIADD R11, R2, 0xfffffffe ;  /* 0xfffffffe020b7836 */ /* 0x000fcc0000000000 */
[----:B------:R-:W2:Y:S01]  /*155d0*/  MUFU.EX2 R31, R31 ;  /* 0x0000001f001f7308 */ /* 0x000ea20000000800 */
[----:B-1----:R-:W-:Y:S01]  /*155e0*/  FADD.FTZ R0, R70, R5 ;  /* 0x0000000546007221 */ /* 0x002fe20000010000 */
[C---:B0-----:R-:W-:Y:S01]  /*155f0*/  FADD.FTZ R6, R29.reuse, R6 ;  /* 0x000000061d067221 */ /* 0x041fe20000010000 */
[----:B------:R-:W-:Y:S02]  /*15600*/  F2FP.BF16.F32.PACK_AB R138, R29, R68 ;  /* 0x000000441d8a723e */ /* 0x000fe400000010ff */
[C---:B--2---:R-:W-:Y:S01]  /*15610*/  FADD.FTZ R5, R31.reuse, R0 ;  /* 0x000000001f057221 */ /* 0x044fe20000010000 */
[----:B------:R-:W-:Y:S01]  /*15620*/  F2FP.BF16.F32.PACK_AB R139, R31, R70 ;  /* 0x000000461f8b723e */ /* 0x000fe200000010ff */
        /* <DEDUP_REMOVED lines=12> */
.L_x_1527:
[----:B------:R-:W-:-:S13]  /*156f0*/  ISETP.NE.AND P2, PT, R13, 0x1, PT ;  /* 0x000000010d00780c */ /* 0x000fda0003f45270 */
[----:B------:R-:W0:Y:S02]  /*15700*/  @P2 LDC.64 R14, c[0x0][0x9e8] ;  /* 0x00027a00ff0e2b82 */ /* 0x000e240000000a00 */
[----:B0-----:R-:W-:-:S05]  /*15710*/  @P2 IMAD.HI.U32 R2, R0, R14, RZ ;  /* 0x0000000e00022227 */ /* 0x001fca00078e00ff */
[----:B------:R-:W-:-:S07]  /*15720*/  @P2 SHF.R.U32.HI R0, RZ, R15, R2 ;  /* 0x0000000fff002219 */ /* 0x000fce0000011602 */
.L_x_1528:
[----:B------:R-:W-:Y:S05]  /*15730*/  BSYNC B0 ;  /* 0x0000000000007941 */ /* 0x000fea0003800000 */
.L_x_1526:
[----:B------:R-:W-:-:S05]  /*15740*/  IMAD R13, R0, R13, R13 ;  /* 0x0000000d000d7224 */ /* 0x000fca00078e020d */
[----:B------:R-:W-:-:S07]  /*15750*/  VIMNMX R12, R12, R13, PT ;  /* 0x0000000d0c0c7248 */ /* 0x000fce0003fe0100 */
.L_x_1525:
[----:B------:R-:W-:Y:S01]  /*15760*/  IMAD.HI R12, R12, 0x2aaaaaab, RZ ;  /* 0x2aaaaaab0c0c7827 */ /* 0x000fe200078e02ff */
[----:B------:R-:W-:Y:S01]  /*15770*/  ULDC UR46, c[0x0][0x9e4] ;  /* 0x00027900002e7ab9 */ /* 0x000fe20000000800 */
[----:B------:R-:W-:Y:S01]  /*15780*/  ULDC UR39, c[0x0][0x9e4] ;  /* 0x0002790000277ab9 */ /* 0x000fe20000000800 */
[----:B------:R-:W-:Y:S01]  /*15790*/  ULDC UR47, c[0x0][0x9dc] ;  /* 0x00027700002f7ab9 */ /* 0x000fe20000000800 */
[----:B------:R-:W-:Y:S01]  /*157a0*/  ULDC UR51, c[0x0][0x9dc] ;  /* 0x0002770000337ab9 */ /* 0x000fe20000000800 */
[----:B------:R-:W-:Y:S01]  /*157b0*/  SHF.R.U32.HI R13, RZ, 0x1f, R12 ;  /* 0x0000001fff0d7819 */ /* 0x000fe2000001160c */
[----:B------:R-:W-:Y:S01]  /*157c0*/  ULDC UR38, c[0x0][0x988] ;  /* 0x0002620000267ab9 */ /* 0x000fe20000000800 */
[----:B------:R-:W-:Y:S01]  /*157d0*/  ULDC UR43, c[0x0][0x988] ;  /* 0x00026200002b7ab9 */ /* 0x000fe20000000800 */
[----:B------:R-:W-:Y:S01]  /*157e0*/  ULDC UR42, c[0x0][0x988] ;  /* 0x00026200002a7ab9 */ /* 0x000fe20000000800 */
[----:B------:R-:W-:Y:S01]  /*157f0*/  LEA.HI.SX32 R13, R12, R13, 0x1c ;  /* 0x0000000d0c0d7211 */ /* 0x000fe200078fe2ff */
[----:B------:R-:W-:Y:S01]  /*15800*/  ULDC UR54, c[0x0][0x9e0] ;  /* 0x0002780000367ab9 */ /* 0x000fe20000000800 */
[----:B------:R-:W-:Y:S01]  /*15810*/  ULDC UR50, c[0x0][0x9e0] ;  /* 0x0002780000327ab9 */ /* 0x000fe20000000800 */
[----:B------:R-:W-:Y:S01]  /*15820*/  BSSY B1, `(.L_x_1529) ;  /* 0x0000338000017945 */ /* 0x000fe20003800000 */
[----:B------:R-:W-:Y:S01]  /*15830*/  VIMNMX R21, R168, R13, !PT ;  /* 0x0000000da8157248 */ /* 0x000fe20007fe0100 */
[----:B------:R-:W-:Y:S01]  /*15840*/  IMAD.MOV.U32 R2, RZ, RZ, 0x3f800000 ;  /* 0x3f800000ff027424 */ /* 0x000fe200078e00ff */
[----:B------:R-:W-:Y:S01]  /*15850*/  CS2R R86, SRZ ;  /* 0x0000000000567805 */ /* 0x000fe2000001ff00 */
[----:B------:R-:W-:Y:S01]  /*15860*/  IMAD.MOV.U32 R0, RZ, RZ, 0x3f800000 ;  /* 0x3f800000ff007424 */ /* 0x000fe200078e00ff */
[----:B------:R-:W-:-:S02]  /*15870*/  ISETP.GE.AND P2, PT, R11, R21, PT ;  /* 0x000000150b00720c */ /* 0x000fc40003f46270 */
        /* <DEDUP_REMOVED lines=31> */
[----:B------:R-:W-:Y:S06]  /*15a70*/  @!P2 BRA `(.L_x_1530) ;  /* 0x000000300048a947 */ /* 0x000fec0003800000 */
[----:B------:R-:W-:Y:S01]  /*15a80*/  IMAD.IADD R170, R10, 0x1, R20 ;  /* 0x000000010aaa7824 */ /* 0x000fe200078e0214 */
[----:B------:R-:W-:Y:S01]  /*15a90*/  BSSY B0, `(.L_x_1531) ;  /* 0x000030c000007945 */ /* 0x000fe20003800000 */
[----:B------:R-:W-:Y:S02]  /*15aa0*/  IMAD.MOV.U32 R2, RZ, RZ, 0x3f800000 ;  /* 0x3f800000ff027424 */ /* 0x000fe400078e00ff */
[----:B------:R-:W-:Y:S02]  /*15ab0*/  IMAD.MOV.U32 R87, RZ, RZ, RZ ;  /* 0x000000ffff577224 */ /* 0x000fe400078e00ff */
[----:B------:R-:W-:-:S07]  /*15ac0*/  VIADD R171, R170, 0x8 ;  /* 0x00000008aaab7836 */ /* 0x000fce0000000000 */
.L_x_1550:
[----:B------:R-:W-:-:S05]  /*15ad0*/  VIADD R193, R160, 0x1 ;  /* 0x00000001a0c17836 */ /* 0x000fca0000000000 */
[----:B------:R-:W-:-:S04]  /*15ae0*/  ISETP.NE.AND P2, PT, R193, 0x2, PT ;  /* 0x00000002c100780c */ /* 0x000fc80003f45270 */
[----:B------:R-:W-:Y:S02]  /*15af0*/  SEL R194, RZ, 0x1, P2 ;  /* 0x00000001ffc27807 */ /* 0x000fe40001000000 */
[----:B------:R-:W-:Y:S02]  /*15b00*/  SEL R193, R193, RZ, P2 ;  /* 0x000000ffc1c17207 */ /* 0x000fe40001000000 */
[----:B------:R-:W-:Y:S01]  /*15b10*/  LOP3.LUT R194, R161, R194, RZ, 0x3c, !PT ;  /* 0x000000c2a1c27212 */ /* 0x000fe200078e3cff */
[----:B------:R-:W-:Y:S06]  /*15b20*/  @!P0 BRA `(.L_x_1532) ;  /* 0x0000000000048947 */ /* 0x000fec0003800000 */
[----:B------:R-:W-:Y:S01]  /*15b30*/  BPT.TRAP 0x1 ;  /* 0x000000040000795c */ /* 0x000fe20000300000 */
.L_x_1532:
[----:B------:R-:W-:Y:S01]  /*15b40*/  IMAD R7, R193, 0x8, R18 ;  /* 0x00000008c1077824 */ /* 0x000fe200078e0212 */
[----:B------:R-:W-:-:S04]  /*15b50*/  SHF.L.U32 R14, R194, 0x1f, RZ ;  /* 0x0000001fc20e7819 */ /* 0x000fc800000006ff */
[----:B------:R0:W1:Y:S01]  /*15b60*/  SYNCS.PHASECHK.TRANS64.TRYWAIT P2, [R7+URZ+0x2a830], R14 ;  /* 0x02a8300e070075a7 */ /* 0x000062000804017f */
[----:B------:R-:W-:Y:S05]  /*15b70*/  @!P0 BRA `(.L_x_1533) ;  /* 0x0000000000048947 */ /* 0x000fea0003800000 */
[----:B------:R-:W-:Y:S01]  /*15b80*/  BPT.TRAP 0x1 ;  /* 0x000000040000795c */ /* 0x000fe20000300000 */
.L_x_1533:
[----:B------:R-:W-:Y:S01]  /*15b90*/  BSSY B2, `(.L_x_1534) ;  /* 0x0000006000027945 */ /* 0x000fe20003800000 */
[----:B------:R-:W-:Y:S02]  /*15ba0*/  IMAD R12, R193, 0x900, R8 ;  /* 0x00000900c10c7824 */ /* 0x000fe400078e0208 */
[----:B------:R-:W-:Y:S01]  /*15bb0*/  IMAD.MOV.U32 R13, RZ, RZ, 0x40000040 ;  /* 0x40000040ff0d7424 */ /* 0x000fe200078e00ff */
[----:B-1----:R-:W-:Y:S06]  /*15bc0*/  @P2 BRA `(.L_x_1535) ;  /* 0x0000000000082947 */ /* 0x002fec0003800000 */
[----:B------:R-:W1:Y:S02]  /*15bd0*/  SYNCS.PHASECHK.TRANS64.TRYWAIT P2, [R7+URZ+0x2a830], R14 ;  /* 0x02a8300e070075a7 */ /* 0x000e64000804017f */
[----:B-1----:R-:W-:Y:S05]  /*15be0*/  @!P2 BRA `(.L_x_1536) ;  /* 0x000001240044a947 */ /* 0x002fea0003800000 */
.L_x_1535:
[----:B------:R-:W-:Y:S05]  /*15bf0*/  BSYNC B2 ;  /* 0x0000000000027941 */ /* 0x000fea0003800000 */
.L_x_1534:
[----:B------:R-:W2:Y:S04]  /*15c00*/  LDL.64 R88, [R1+0x38] ;  /* 0x0000380001587983 */ /* 0x000ea80000100a00 */
[----:B------:R-:W3:Y:S04]  /*15c10*/  LDL.64 R214, [R1+0x30] ;  /* 0x0000300001d67983 */ /* 0x000ee80000100a00 */
[----:B------:R-:W4:Y:S01]  /*15c20*/  LDL.64 R212, [R1+0x28] ;  /* 0x0000280001d47983 */ /* 0x000f220000100a00 */
[----:B------:R-:W-:-:S03]  /*15c30*/  R2UR UR6, R12 ;  /* 0x000000000c0672ca */ /* 0x000fc600000e0000 */
[----:B------:R-:W5:Y:S01]  /*15c40*/  LDL.64 R210, [R1+0x20] ;  /* 0x0000200001d27983 */ /* 0x000f620000100a00 */
[----:B------:R-:W-:Y:S01]  /*15c50*/  R2UR UR7, R13 ;  /* 0x000000000d0772ca */ /* 0x000fe200000e0000 */
[----:B01----:R-:W-:Y:S02]  /*15c60*/  VIADD R14, R12, 0x2 ;  /* 0x000000020c0e7836 */ /* 0x003fe40000000000 */
[----:B------:R-:W-:Y:S01]  /*15c70*/  IMAD.MOV.U32 R15, RZ, RZ, 0x40000040 ;  /* 0x40000040ff0f7424 */ /* 0x000fe200078e00ff */
[----:B------:R-:W5:Y:S04]  /*15c80*/  LDL.64 R208, [R1+0x18] ;  /* 0x0000180001d07983 */ /* 0x000f680000100a00 */
[----:B------:R-:W5:Y:S04]  /*15c90*/  LDL.64 R206, [R1+0x10] ;  /* 0x0000100001ce7983 */ /* 0x000f680000100a00 */
[----:B------:R-:W5:Y:S01]  /*15ca0*/  LDL.64 R204, [R1] ;  /* 0x0000000001cc7983 */ /* 0x000f620000100a00 */
[----:B--2---:R-:W-:-:S02]  /*15cb0*/  R2UR UR4, R88 ;  /* 0x00000000580472ca */ /* 0x004fc400000e0000 */
[----:B------:R-:W-:Y:S02]  /*15cc0*/  R2UR UR5, R89 ;  /* 0x00000000590572ca */ /* 0x000fe400000e0000 */
[----:B------:R-:W-:-:S11]  /*15cd0*/  WARPGROUP.ARRIVE ;  /* 0x00000000000079c5 */ /* 0x000fd60000000000 */
[----:B------:R-:W-:Y:S01]  /*15ce0*/  HGMMA.64x96x16.F32.BF16 R88, gdesc[UR4], RZ, !UPT, gsb0 ;  /* 0x01600000045879f0 */ /* 0x000fe2000c0018ff */
[----:B------:R-:W-:Y:S02]  /*15cf0*/  R2UR UR6, R14 ;  /* 0x000000000e0672ca */ /* 0x000fe400000e0000 */
[----:B------:R-:W-:Y:S02]  /*15d00*/  R2UR UR7, R15 ;  /* 0x000000000f0772ca */ /* 0x000fe400000e0000 */
[----:B---3--:R-:W-:Y:S02]  /*15d10*/  R2UR UR4, R214 ;  /* 0x00000000d60472ca */ /* 0x008fe400000e0000 */
[----:B------:R-:W-:Y:S01]  /*15d20*/  R2UR UR5, R215 ;  /* 0x00000000d70572ca */ /* 0x000fe200000e0000 */
[----:B------:R-:W-:Y:S02]  /*15d30*/  VIADD R14, R12, 0x4 ;  /* 0x000000040c0e7836 */ /* 0x000fe40000000000 */
[----:B------:R-:W-:Y:S01]  /*15d40*/  IMAD.MOV.U32 R15, RZ, RZ, 0x40000040 ;  /* 0x40000040ff0f7424 */ /* 0x000fe200078e00ff */
[----:B------:R-:W-:-:S02]  /*15d50*/  WARPGROUP.DEPBAR.LE gsb0, 0x0 ;  /* 0x00008000000079c5 */ /* 0x000fc40000010000 */
[----:B------:R-:W-:-:S07]  /*15d60*/  WARPGROUP.ARRIVE ;  /* 0x00000000000079c5 */ /* 0x000fce0000000000 */
[----:B------:R-:W-:Y:S01]  /*15d70*/  HGMMA.64x96x16.F32.BF16 R88, gdesc[UR4], R88, gsb0 ;  /* 0x01600000045879f0 */ /* 0x000fe20008001858 */
        /* <DEDUP_REMOVED lines=85> */
[----:B------:R-:W-:Y:S02]  /*162d0*/  WARPGROUP.DEPBAR.LE gsb0, 0x0 ;  /* 0x00008000000079c5 */ /* 0x000fe40000010000 */
[----:B------:R-:W-:-:S08]  /*162e0*/  WARPGROUP.ARRIVE ;  /* 0x00000000000079c5 */ /* 0x000fd00000000000 */
[----:B------:R-:W-:Y:S01]  /*162f0*/  HGMMA.64x96x16.F32.BF16 R88, gdesc[UR4], R88, gsb0 ;  /* 0x01600000045879f0 */ /* 0x000fe20008001858 */
        /* <DEDUP_REMOVED lines=67> */
.L_x_1537:
[----:B------:R-:W-:Y:S01]  /*16730*/  SHF.L.U32 R9, R161, 0x1f, RZ ;  /* 0x0000001fa1097819 */ /* 0x000fe200000006ff */
[----:B------:R-:W-:-:S04]  /*16740*/  IMAD R14, R160, 0x8, R18 ;  /* 0x00000008a00e7824 */ /* 0x000fc800078e0212 */
[----:B------:R0:W1:Y:S01]  /*16750*/  SYNCS.PHASECHK.TRANS64.TRYWAIT P2, [R14+URZ+0x2a850], R9 ;  /* 0x02a850090e0075a7 */ /* 0x000062000804017f */
[----:B------:R-:W-:Y:S05]  /*16760*/  @!P0 BRA `(.L_x_1538) ;  /* 0x0000000000048947 */ /* 0x000fea0003800000 */
[----:B------:R-:W-:Y:S01]  /*16770*/  BPT.TRAP 0x1 ;  /* 0x000000040000795c */ /* 0x000fe20000300000 */
.L_x_1538:
        /* <DEDUP_REMOVED lines=9> */
.L_x_1540:
[----:B------:R-:W-:Y:S05]  /*16810*/  BSYNC B2 ;  /* 0x0000000000027941 */ /* 0x000fea0003800000 */
.L_x_1539:
[----:B------:R-:W-:Y:S01]  /*16820*/  IMAD.MOV.U32 R12, RZ, RZ, R0 ;  /* 0x000000ffff0c7224 */ /* 0x000fe200078e0000 */
[----:B------:R-:W2:Y:S01]  /*16830*/  LDL R160, [R1+0x8] ;  /* 0x0000080001a07983 */ /* 0x000ea20000100800 */
[----:B------:R-:W-:Y:S01]  /*16840*/  IMAD.MOV.U32 R13, RZ, RZ, 0x40000040 ;  /* 0x40000040ff0d7424 */ /* 0x000fe200078e00ff */
[----:B------:R-:W-:Y:S01]  /*16850*/  WARPGROUP.ARRIVE ;  /* 0x00000000000079c5 */ /* 0x000fe20000000000 */
[----:B------:R-:W-:Y:S01]  /*16860*/  @!P1 VIADD R7, R7, 0x2a840 ;  /* 0x0002a84007079836 */ /* 0x000fe20000000000 */
[----:B------:R-:W-:Y:S01]  /*16870*/  R2UR UR6, R12 ;  /* 0x000000000c0672ca */ /* 0x000fe200000e0000 */
[----:B------:R-:W-:Y:S01]  /*16880*/  VIADD R12, R0, 0x80 ;  /* 0x00000080000c7836 */ /* 0x000fe20000000000 */
[----:B------:R-:W-:Y:S01]  /*16890*/  R2UR UR7, R13 ;  /* 0x000000000d0772ca */ /* 0x000fe200000e0000 */
[----:B------:R-:W-:Y:S01]  /*168a0*/  IMAD.MOV.U32 R13, RZ, RZ, 0x40000040 ;  /* 0x40000040ff0d7424 */ /* 0x000fe200078e00ff */
[----:B------:R-:W-:-:S11]  /*168b0*/  @!P1 PRMT R7, RZ, 0x654, R7 ;  /* 0x00000654ff079816 */ /* 0x000fd60000000007 */
        /* <DEDUP_REMOVED lines=12> */
[----:B--2---:R-:W-:Y:S01]  /*16980*/  LOP3.LUT P2, RZ, R160, 0x100000, RZ, 0xc0, !PT ;  /* 0x00100000a0ff7812 */ /* 0x004fe2000784c0ff */
[----:B------:R-:W-:Y:S02]  /*16990*/  WARPGROUP.DEPBAR.LE gsb0, 0x0 ;  /* 0x00008000000079c5 */ /* 0x000fe40000010000 */
[----:B------:R-:W-:Y:S01]  /*169a0*/  WARPGROUP.ARRIVE ;  /* 0x00000000000079c5 */ /* 0x000fe20000000000 */
[----:B------:R-:W-:-:S07]  /*169b0*/  IMAD R154, R11, -0x60, RZ ;  /* 0xffffffa00b9a7824 */ /* 0x000fce00078e02ff */
[----:B------:R-:W-:Y:S01]  /*169c0*/  HGMMA.64x128x16.F32.BF16 R24, R148, gdesc[UR4].tnspB, R24, gsb0 ;  /* 0x41e0000494187df0 */ /* 0x000fe20008001818 */
[----:B------:R-:W-:Y:S01]  /*169d0*/  R2UR UR6, R12 ;  /* 0x000000000c0672ca */ /* 0x000fe200000e0000 */
[----:B------:R-:W-:Y:S01]  /*169e0*/  VIADD R12, R0, 0x200 ;  /* 0x00000200000c7836 */ /* 0x000fe20000000000 */
[----:B------:R-:W-:Y:S01]  /*169f0*/  R2UR UR7, R13 ;  /* 0x000000000d0772ca */ /* 0x000fe200000e0000 */
[----:B------:R-:W-:Y:S01]  /*16a00*/  IMAD.MOV.U32 R13, RZ, RZ, 0x40000040 ;  /* 0x40000040ff0d7424 */ /* 0x000fe200078e00ff */
[----:B01----:R-:W-:Y:S01]  /*16a10*/  IADD3 R9, R154, 0x1, R163 ;  /* 0x000000019a097810 */ /* 0x003fe20007ffe0a3 */
[----:B------:R-:W-:Y:S02]  /*16a20*/  WARPGROUP.DEPBAR.LE gsb0, 0x0 ;  /* 0x00008000000079c5 */ /* 0x000fe40000010000 */
[----:B------:R-:W-:-:S08]  /*16a30*/  WARPGROUP.ARRIVE ;  /* 0x00000000000079c5 */ /* 0x000fd00000000000 */
[----:B------:R-:W-:Y:S01]  /*16a40*/  HGMMA.64x128x16.F32.BF16 R24, R144, gdesc[UR4].tnspB, R24, gsb0 ;  /* 0x41e0000490187df0 */ /* 0x000fe20008001818 */
[----:B------:R-:W-:Y:S01]  /*16a50*/  R2UR UR6, R12 ;  /* 0x000000000c0672ca */ /* 0x000fe200000e0000 */
[----:B------:R-:W-:Y:S01]  /*16a60*/  VIADD R12, R0, 0x280 ;  /* 0x00000280000c7836 */ /* 0x000fe20000000000 */
[----:B------:R-:W-:Y:S01]  /*16a70*/  R2UR UR7, R13 ;  /* 0x000000000d0772ca */ /* 0x000fe200000e0000 */
[----:B------:R-:W-:Y:S02]  /*16a80*/  IMAD.MOV.U32 R13, RZ, RZ, 0x40000040 ;  /* 0x40000040ff0d7424 */ /* 0x000fe400078e00ff */
[----:B------:R-:W-:Y:S02]  /*16a90*/  IMAD.IADD R0, R9, 0x1, -R164 ;  /* 0x0000000109007824 */ /* 0x000fe400078e0aa4 */
[----:B------:R-:W-:Y:S02]  /*16aa0*/  IMAD.U32 R9, RZ, RZ, UR47 ;  /* 0x0000002fff097e24 */ /* 0x000fe4000f8e00ff */
[----:B------:R-:W-:-:S03]  /*16ab0*/  IMAD R0, R173, -0x2, R0 ;  /* 0xfffffffead007824 */ /* 0x000fc600078e0200 */
[----:B------:R-:W-:-:S05]  /*16ac0*/  LOP3.LUT R15, RZ, R9, RZ, 0x33, !PT ;  /* 0x00000009ff0f7212 */ /* 0x000fca00078e33ff */
[----:B------:R-:W-:Y:S01]  /*16ad0*/  IMAD.IADD R15, R15, 0x1, R0 ;  /* 0x000000010f0f7824 */ /* 0x000fe200078e0200 */
[----:B------:R-:W-:Y:S02]  /*16ae0*/  WARPGROUP.DEPBAR.LE gsb0, 0x0 ;  /* 0x00008000000079c5 */ /* 0x000fe40000010000 */
[----:B------:R-:W-:-:S06]  /*16af0*/  WARPGROUP.ARRIVE ;  /* 0x00000000000079c5 */ /* 0x000fcc0000000000 */
[----:B------:R-:W-:Y:S01]  /*16b00*/  HGMMA.64x128x16.F32.BF16 R24, R140, gdesc[UR4].tnspB, R24, gsb0 ;  /* 0x41e000048c187df0 */ /* 0x000fe20008001818 */
[----:B------:R-:W-:Y:S02]  /*16b10*/  R2UR UR6, R12 ;  /* 0x000000000c0672ca */ /* 0x000fe400000e0000 */
[----:B------:R-:W-:Y:S01]  /*16b20*/  R2UR UR7, R13 ;  /* 0x000000000d0772ca */ /* 0x000fe200000e0000 */
[----:B------:R-:W-:Y:S02]  /*16b30*/  WARPGROUP.DEPBAR.LE gsb0, 0x0 ;  /* 0x00008000000079c5 */ /* 0x000fe40000010000 */
[----:B------:R-:W-:-:S10]  /*16b40*/  WARPGROUP.ARRIVE ;  /* 0x00000000000079c5 */ /* 0x000fd40000000000 */
[----:B------:R-:W-:Y:S03]  /*16b50*/  HGMMA.64x128x16.F32.BF16 R24, R136, gdesc[UR4].tnspB, R24, gsb0 ;  /* 0x41e0000488187df0 */ /* 0x000fe60008001818 */
[----:B------:R-:W-:Y:S02]  /*16b60*/  WARPGROUP.DEPBAR.LE gsb0, 0x0 ;  /* 0x00008000000079c5 */ /* 0x000fe40000010000 */
[----:B------:R-:W-:Y:S01]  /*16b70*/  VIADD R137, R0, UR54 ;  /* 0x0000003600897c36 */ /* 0x000fe20008000000 */
[----:B------:R0:W-:Y:S01]  /*16b80*/  @!P1 SYNCS.ARRIVE.TRANS64.RED.A1T0 RZ, [R7+URZ], RZ ;  /* 0x000000ff07ff99a7 */ /* 0x0001e2000810043f */
[C---:B------:R-:W-:Y:S02]  /*16b90*/  IMAD.IADD R139, R10.reuse, 0x1, R15 ;  /* 0x000000010a8b7824 */ /* 0x040fe400078e020f */
[----:B------:R-:W-:Y:S02]  /*16ba0*/  IMAD.IADD R141, R10, 0x1, R137 ;  /* 0x000000010a8d7824 */ /* 0x000fe400078e0289 */
[----:B0-----:R-:W-:Y:S01]  /*16bb0*/  IMAD R7, R173, -0x2, R154 ;  /* 0xfffffffead077824 */ /* 0x001fe200078e029a */
[----:B------:R-:W-:Y:S06]  /*16bc0*/  @!P2 BRA `(.L_x_1542) ;  /* 0x000000000054a947 */ /* 0x000fec0003800000 */
[----:B------:R-:W-:Y:S01]  /*16bd0*/  IMAD.IADD R0, R10, 0x1, R20 ;  /* 0x000000010a007824 */ /* 0x000fe200078e0214 */
[----:B------:R-:W-:Y:S04]  /*16be0*/  BSSY B2, `(.L_x_1543) ;  /* 0x0000010000027945 */ /* 0x000fe80003800000 */
[----:B------:R-:W-:-:S13]  /*16bf0*/  ISETP.GT.AND P2, PT, R0, -0x1, PT ;  /* 0xffffffff0000780c */ /* 0x000fda0003f44270 */
[----:B------:R-:W-:Y:S05]  /*16c00*/  @P2 BRA `(.L_x_1544) ;  /* 0x0000000000202947 */ /* 0x000fea0003800000 */
[----:B------:R-:W-:Y:S01]  /*16c10*/  IMAD.U32 R2, RZ, RZ, UR46 ;  /* 0x0000002eff027e24 */ /* 0x000fe2000f8e00ff */
[----:B------:R-:W-:-:S04]  /*16c20*/  LOP3.LUT R143, RZ, R0, RZ, 0x33, !PT ;  /* 0x00000000ff8f7212 */ /* 0x000fc800078e33ff */
[----:B------:R-:W-:-:S13]  /*16c30*/  ISETP.NE.AND P2, PT, R2, 0x1, PT ;  /* 0x000000010200780c */ /* 0x000fda0003f45270 */
[----:B------:R-:W0:Y:S02]  /*16c40*/  @P2 LDC.64 R12, c[0x0][0x9e8] ;  /* 0x00027a00ff0c2b82 */ /* 0x000e240000000a00 */
[----:B0-----:R-:W-:-:S05]  /*16c50*/  @P2 IMAD.HI.U32 R12, R143, R12, RZ ;  /* 0x0000000c8f0c2227 */ /* 0x001fca00078e00ff */
[----:B------:R-:W-:-:S04]  /*16c60*/  @P2 SHF.R.U32.HI R143, RZ, R13, R12 ;  /* 0x0000000dff8f2219 */ /* 0x000fc8000001160c */
[----:B------:R-:W-:Y:S01]  /*16c70*/  LOP3.LUT R0, RZ, R143, RZ, 0x33, !PT ;  /* 0x0000008fff007212 */ /* 0x000fe200078e33ff */
[----:B------:R-:W-:Y:S06]  /*16c80*/  BRA `(.L_x_1545) ;  /* 0x0000000000147947 */ /* 0x000fec0003800000 */
.L_x_1544:
[----:B------:R-:W-:-:S05]  /*16c90*/  IMAD.U32 R2, RZ, RZ, UR46 ;  /* 0x0000002eff027e24 */ /* 0x000fca000f8e00ff */
[----:B------:R-:W-:-:S13]  /*16ca0*/  ISETP.NE.AND P2, PT, R2, 0x1, PT ;  /* 0x000000010200780c */ /* 0x000fda0003f45270 */
[----:B------:R-:W0:Y:S02]  /*16cb0*/  @P2 LDC.64 R12, c[0x0][0x9e8] ;  /* 0x00027a00ff0c2b82 */ /* 0x000e240000000a00 */
[----:B0-----:R-:W-:-:S05]  /*16cc0*/  @P2 IMAD.HI.U32 R12, R0, R12, RZ ;  /* 0x0000000c000c2227 */ /* 0x001fca00078e00ff */
[----:B------:R-:W-:-:S07]  /*16cd0*/  @P2 SHF.R.U32.HI R0, RZ, R13, R12 ;  /* 0x0000000dff002219 */ /* 0x000fce000001160c */
.L_x_1545:
[----:B------:R-:W-:Y:S05]  /*16ce0*/  BSYNC B2 ;  /* 0x0000000000027941 */ /* 0x000fea0003800000 */
.L_x_1543:
[----:B------:R-:W-:-:S05]  /*16cf0*/  IMAD R0, R0, R2, R7 ;  /* 0x0000000200007224 */ /* 0x000fca00078e0207 */
[----:B------:R-:W-:Y:S02]  /*16d00*/  VIADDMNMX R141, R0, R2, R141, PT ;  /* 0x00000002008d7246 */ /* 0x000fe4000380018d */
[----:B------:R-:W-:-:S07]  /*16d10*/  VIMNMX R139, R139, R0, !PT ;  /* 0x000000008b8b7248 */ /* 0x000fce0007fe0100 */
.L_x_1542:
        /* <DEDUP_REMOVED lines=98> */
[----:B------:R-:W-:Y:S02]  /*17340*/  ISETP.GE.AND P4, PT, R154, 0x52, PT ;  /* 0x000000529a00780c */ /* 0x000fe40003f86270 */
[--C-:B------:R-:W-:Y:S02]  /*17350*/  IADD3 R97, R137, 0x8, R10.reuse ;  /* 0x0000000889617810 */ /* 0x100fe40007ffe00a */
[----:B------:R-:W-:Y:S02]  /*17360*/  ISETP.GT.AND P5, PT, R139, 0x51, !P4 ;  /* 0x000000518b00780c */ /* 0x000fe400067a4270 */
[----:B------:R-:W-:-:S02]  /*17370*/  IADD3 R101, R15, 0x8, R10 ;  /* 0x000000080f657810 */ /* 0x000fc40007ffe00a */
        /* <DEDUP_REMOVED lines=16> */
[----:B------:R-:W-:-:S13]  /*17480*/  LOP3.LUT P6, RZ, R160, 0x100000, RZ, 0xc0, !PT ;  /* 0x00100000a0ff7812 */ /* 0x000fda00078cc0ff */
[----:B------:R-:W-:Y:S05]  /*17490*/  @!P6 BRA `(.L_x_1546) ;  /* 0x000000000058e947 */ /* 0x000fea0003800000 */
[----:B------:R-:W-:Y:S01]  /*174a0*/  ISETP.GT.AND P6, PT, R171, -0x1, PT ;  /* 0xffffffffab00780c */ /* 0x000fe20003fc4270 */
[----:B------:R-:W-:-:S12]  /*174b0*/  BSSY B2, `(.L_x_1547) ;  /* 0x0000011000027945 */ /* 0x000fd80003800000 */
[----:B------:R-:W-:Y:S05]  /*174c0*/  @P6 BRA `(.L_x_1548) ;  /* 0x0000000000246947 */ /* 0x000fea0003800000 */
[----:B------:R-:W-:Y:S02]  /*174d0*/  IMAD.U32 R133, RZ, RZ, UR46 ;  /* 0x0000002eff857e24 */ /* 0x000fe4000f8e00ff */
[----:B------:R-:W-:-:S03]  /*174e0*/  VIADD R15, R170, 0x8 ;  /* 0x00000008aa0f7836 */ /* 0x000fc60000000000 */
[----:B------:R-:W-:Y:S02]  /*174f0*/  ISETP.NE.AND P6, PT, R133, 0x1, PT ;  /* 0x000000018500780c */ /* 0x000fe40003fc5270 */
[----:B------:R-:W-:-:S11]  /*17500*/  LOP3.LUT R15, RZ, R15, RZ, 0x33, !PT ;  /* 0x0000000fff0f7212 */ /* 0x000fd600078e33ff */
[----:B------:R-:W0:Y:S02]  /*17510*/  @P6 LDC.64 R12, c[0x0][0x9e8] ;  /* 0x00027a00ff0c6b82 */ /* 0x000e240000000a00 */
[----:B0-----:R-:W-:-:S05]  /*17520*/  @P6 IMAD.HI.U32 R12, R15, R12, RZ ;  /* 0x0000000c0f0c6227 */ /* 0x001fca00078e00ff */
[----:B------:R-:W-:-:S04]  /*17530*/  @P6 SHF.R.U32.HI R15, RZ, R13, R12 ;  /* 0x0000000dff0f6219 */ /* 0x000fc8000001160c */
[----:B------:R-:W-:Y:S01]  /*17540*/  LOP3.LUT R12, RZ, R15, RZ, 0x33, !PT ;  /* 0x0000000fff0c7212 */ /* 0x000fe200078e33ff */
[----:B------:R-:W-:Y:S06]  /*17550*/  BRA `(.L_x_1549) ;  /* 0x0000000000187947 */ /* 0x000fec0003800000 */
.L_x_1548:
[----:B------:R-:W-:-:S05]  /*17560*/  IMAD.U32 R133, RZ, RZ, UR46 ;  /* 0x0000002eff857e24 */ /* 0x000fca000f8e00ff */
[----:B------:R-:W-:-:S13]  /*17570*/  ISETP.NE.AND P6, PT, R133, 0x1, PT ;  /* 0x000000018500780c */ /* 0x000fda0003fc5270 */
[----:B------:R-:W0:Y:S02]  /*17580*/  @P6 LDC.64 R12, c[0x0][0x9e8] ;  /* 0x00027a00ff0c6b82 */ /* 0x000e240000000a00 */
[----:B0-----:R-:W-:-:S04]  /*17590*/  @P6 IMAD.HI.U32 R154, R171, R12, RZ ;  /* 0x0000000cab9a6227 */ /* 0x001fc800078e00ff */
[----:B------:R-:W-:Y:S01]  /*175a0*/  IMAD.MOV.U32 R12, RZ, RZ, R171 ;  /* 0x000000ffff0c7224 */ /* 0x000fe200078e00ab */
[----:B------:R-:W-:-:S07]  /*175b0*/  @P6 SHF.R.U32.HI R12, RZ, R13, R154 ;  /* 0x0000000dff0c6219 */ /* 0x000fce000001169a */
.L_x_1549:
[----:B------:R-:W-:Y:S05]  /*175c0*/  BSYNC B2 ;  /* 0x0000000000027941 */ /* 0x000fea0003800000 */
.L_x_1547:
[----:B------:R-:W-:-:S05]  /*175d0*/  IMAD R12, R12, R133, R7 ;  /* 0x000000850c0c7224 */ /* 0x000fca00078e0207 */
[----:B------:R-:W-:Y:S02]  /*175e0*/  VIADDMNMX R97, R12, R133, R97, PT ;  /* 0x000000850c617246 */ /* 0x000fe40003800161 */
[----:B------:R-:W-:-:S07]  /*175f0*/  VIMNMX R101, R101, R12, !PT ;  /* 0x0000000c65657248 */ /* 0x000fce0007fe0100 */
.L_x_1546:
[C---:B------:R-:W-:Y:S01]  /*17600*/  ISETP.GT.AND P2, PT, R101.reuse, 0x1, !P2 ;  /* 0x000000016500780c */ /* 0x040fe20005744270 */
[----:B------:R-:W-:Y:S01]  /*17610*/  @!P1 VIADD R14, R14, 0x2a860 ;  /* 0x0002a8600e0e9836 */ /* 0x000fe20000000000 */
[----:B------:R-:W-:Y:S02]  /*17620*/  ISETP.GT.AND P3, PT, R101, 0x8, !P3 ;  /* 0x000000086500780c */ /* 0x000fe40005f64270 */
        /* <DEDUP_REMOVED lines=65> */
[----:B------:R-:W-:Y:S01]  /*17a40*/  FMNMX.FTZ R13, R88, R7, !PT ;  /* 0x00000007580d7209 */ /* 0x000fe20007810000 */
[----:B------:R-:W-:Y:S01]  /*17a50*/  IMAD.U32 R7, RZ, RZ, UR43 ;  /* 0x0000002bff077e24 */ /* 0x000fe2000f8e00ff */
[----:B------:R-:W-:Y:S02]  /*17a60*/  ISETP.LT.OR P2, PT, R97, 0x31, P2 ;  /* 0x000000316100780c */ /* 0x000fe40001741670 */
[----:B------:R-:W-:Y:S01]  /*17a70*/  ISETP.NE.AND P6, PT, R159, RZ, PT ;  /* 0x000000ff9f00720c */ /* 0x000fe20003fc5270 */
[----:B------:R-:W0:Y:S01]  /*17a80*/  SHFL.BFLY PT, R12, R13, 0x2, 0x1f ;  /* 0x0c401f000d0c7f89 */ /* 0x000e2200000e0000 */
[----:B------:R-:W-:Y:S02]  /*17a90*/  FSEL R114, R114, -INF , !P2 ;  /* 0xff80000072727808 */ /* 0x000fe40005000000 */
[----:B------:R-:W-:-:S02]  /*17aa0*/  ISETP.NE.AND P2, PT, R149, RZ, PT ;  /* 0x000000ff9500720c */ /* 0x000fc40003f45270 */
[----:B------:R-:W-:Y:S01]  /*17ab0*/  ISETP.NE.AND P3, PT, R161, RZ, PT ;  /* 0x000000ffa100720c */ /* 0x000fe20003f65270 */
[----:B------:R-:W-:Y:S01]  /*17ac0*/  IMAD.MOV.U32 R161, RZ, RZ, R194 ;  /* 0x000000ffffa17224 */ /* 0x000fe200078e00c2 */
[C---:B------:R-:W-:Y:S02]  /*17ad0*/  ISETP.GT.AND P2, PT, R101.reuse, 0x31, !P2 ;  /* 0x000000316500780c */ /* 0x040fe40005744270 */
[----:B------:R-:W-:Y:S02]  /*17ae0*/  ISETP.GT.AND P4, PT, R101, 0x51, !P4 ;  /* 0x000000516500780c */ /* 0x000fe40006784270 */
[----:B------:R-:W-:Y:S02]  /*17af0*/  ISETP.LT.OR P2, PT, R97, 0x32, P2 ;  /* 0x000000326100780c */ /* 0x000fe40001741670 */
[----:B------:R-:W-:Y:S02]  /*17b00*/  ISETP.GT.AND P5, PT, R101, 0x58, !P5 ;  /* 0x000000586500780c */ /* 0x000fe40006fa4270 */
[----:B------:R-:W-:-:S02]  /*17b10*/  FSEL R208, R115, -INF , !P2 ;  /* 0xff80000073d07808 */ /* 0x000fc40005000000 */
[----:B------:R-:W-:Y:S02]  /*17b20*/  ISETP.NE.AND P2, PT, R113, RZ, PT ;  /* 0x000000ff7100720c */ /* 0x000fe40003f45270 */
[----:B------:R-:W-:Y:S02]  /*17b30*/  ISETP.LT.OR P4, PT, R97, 0x52, P4 ;  /* 0x000000526100780c */ /* 0x000fe40002781670 */
[----:B------:R-:W-:Y:S02]  /*17b40*/  ISETP.GT.AND P2, PT, R101, 0x38, !P2 ;  /* 0x000000386500780c */ /* 0x000fe40005744270 */
[C---:B------:R-:W-:Y:S02]  /*17b50*/  ISETP.LT.OR P5, PT, R97.reuse, 0x59, P5 ;  /* 0x000000596100780c */ /* 0x040fe40002fa1670 */
[----:B------:R-:W-:Y:S02]  /*17b60*/  ISETP.LT.OR P2, PT, R97, 0x39, P2 ;  /* 0x000000396100780c */ /* 0x000fe40001741670 */
[----:B0-----:R-:W-:-:S02]  /*17b70*/  FMNMX.FTZ R15, R13, R12, !PT ;  /* 0x0000000c0d0f7209 */ /* 0x001fc40007810000 */
[----:B------:R-:W-:Y:S02]  /*17b80*/  FSEL R118, R118, -INF , !P2 ;  /* 0xff80000076767808 */ /* 0x000fe40005000000 */
[----:B------:R-:W-:Y:S01]  /*17b90*/  ISETP.NE.AND P2, PT, R151, RZ, PT ;  /* 0x000000ff9700720c */ /* 0x000fe20003f45270 */
[----:B------:R-:W0:Y:S03]  /*17ba0*/  SHFL.BFLY PT, R12, R15, 0x1, 0x1f ;  /* 0x0c201f000f0c7f89 */ /* 0x000e2600000e0000 */
[----:B------:R-:W-:-:S04]  /*17bb0*/  ISETP.GT.AND P2, PT, R101, 0x39, !P2 ;  /* 0x000000396500780c */ /* 0x000fc80005744270 */
[----:B------:R-:W-:-:S04]  /*17bc0*/  ISETP.LT.OR P2, PT, R97, 0x3a, P2 ;  /* 0x0000003a6100780c */ /* 0x000fc80001741670 */
[----:B------:R-:W-:Y:S02]  /*17bd0*/  FSEL R210, R119, -INF , !P2 ;  /* 0xff80000077d27808 */ /* 0x000fe40005000000 */
[----:B------:R-:W-:-:S04]  /*17be0*/  ISETP.NE.AND P2, PT, R117, RZ, PT ;  /* 0x000000ff7500720c */ /* 0x000fc80003f45270 */
[----:B------:R-:W-:-:S04]  /*17bf0*/  ISETP.GT.AND P2, PT, R101, 0x40, !P2 ;  /* 0x000000406500780c */ /* 0x000fc80005744270 */
[----:B------:R-:W-:Y:S02]  /*17c00*/  ISETP.LT.OR P2, PT, R97, 0x41, P2 ;  /* 0x000000416100780c */ /* 0x000fe40001741670 */
[----:B0-----:R-:W-:Y:S02]  /*17c10*/  FMNMX.FTZ R12, R15, R12, !PT ;  /* 0x0000000c0f0c7209 */ /* 0x001fe40007810000 */
[----:B------:R-:W-:Y:S02]  /*17c20*/  FSEL R122, R122, -INF , !P2 ;  /* 0xff8000007a7a7808 */ /* 0x000fe40005000000 */
[----:B------:R-:W-:Y:S01]  /*17c30*/  ISETP.NE.AND P2, PT, R153, RZ, PT ;  /* 0x000000ff9900720c */ /* 0x000fe20003f45270 */
[----:B------:R-:W-:-:S03]  /*17c40*/  FMUL.FTZ R99, R12, R7 ;  /* 0x000000070c637220 */ /* 0x000fc60000410000 */
        /* <DEDUP_REMOVED lines=11> */
[----:B------:R-:W-:-:S04]  /*17d00*/  ISETP.GT.AND P2, PT, R101, 0x50, !P3 ;  /* 0x000000506500780c */ /* 0x000fc80005f44270 */
        /* <DEDUP_REMOVED lines=15> */
[-CC-:B------:R-:W-:Y:S01]  /*17e00*/  FFMA.FTZ R0, R92, R7.reuse, -R99.reuse ;  /* 0x000000075c007223 */ /* 0x180fe20000010863 */
[----:B------:R-:W-:Y:S01]  /*17e10*/  FSEL R108, R131, -INF , !P4 ;  /* 0xff800000836c7808 */ /* 0x000fe20006000000 */
[--C-:B------:R-:W-:Y:S01]  /*17e20*/  FFMA.FTZ R92, R2, R7, -R99.reuse ;  /* 0x00000007025c7223 */ /* 0x100fe20000010863 */
[----:B------:R-:W-:Y:S01]  /*17e30*/  FMNMX.FTZ R89, R156, R15, !PT ;  /* 0x0000000f9c597209 */ /* 0x000fe20007810000 */
[-CC-:B------:R-:W-:Y:S01]  /*17e40*/  FFMA.FTZ R2, R96, R7.reuse, -R99.reuse ;  /* 0x0000000760027223 */ /* 0x180fe20000010863 */
[--C-:B------:R-:W-:Y:S01]  /*17e50*/  FFMA.FTZ R96, R136, R7, -R99.reuse ;  /* 0x0000000788607223 */ /* 0x100fe20000010863 */
[----:B------:R-:W-:Y:S01]  /*17e60*/  FSEL R136, R134, -INF , !P5 ;  /* 0xff80000086887808 */ /* 0x000fe20006800000 */
[----:B------:R0:W-:Y:S01]  /*17e70*/  MUFU.EX2 R15, R0 ;  /* 0x00000000000f7308 */ /* 0x0001e20000000800 */
        /* <DEDUP_REMOVED lines=9> */
[-CC-:B0-----:R-:W-:Y:S01]  /*17f10*/  FFMA.FTZ R0, R100, R7.reuse, -R99.reuse ;  /* 0x0000000764007223 */ /* 0x181fe20000010863 */
[-CC-:B------:R-:W-:Y:S01]  /*17f20*/  FFMA.FTZ R100, R138, R7.reuse, -R99.reuse ;  /* 0x000000078a647223 */ /* 0x180fe20000010863 */
[----:B------:R-:W-:Y:S01]  /*17f30*/  FSEL R138, R135, -INF , !P3 ;  /* 0xff800000878a7808 */ /* 0x000fe20005800000 */
[--C-:B------:R-:W-:Y:S01]  /*17f40*/  FFMA.FTZ R105, R148, R7, -R99.reuse ;  /* 0x0000000794697223 */ /* 0x100fe20000010863 */
[----:B------:R-:W-:Y:S01]  /*17f50*/  FMNMX.FTZ R91, R160, R89, !PT ;  /* 0x00000059a05b7209 */ /* 0x000fe20007810000 */
[-CC-:B------:R-:W-:Y:S01]  /*17f60*/  FFMA.FTZ R142, R124, R7.reuse, -R99.reuse ;  /* 0x000000077c8e7223 */ /* 0x180fe20000010863 */
[----:B------:R0:W-:Y:S01]  /*17f70*/  MUFU.EX2 R89, R2 ;  /* 0x0000000200597308 */ /* 0x0001e20000000800 */
[--C-:B------:R-:W-:Y:S01]  /*17f80*/  FFMA.FTZ R109, R128, R7, -R99.reuse ;  /* 0x00000007806d7223 */ /* 0x100fe20000010863 */
[----:B------:R-:W-:Y:S01]  /*17f90*/  FMNMX.FTZ R91, R106, R91, !PT ;  /* 0x0000005b6a5b7209 */ /* 0x000fe20007810000 */
[-CC-:B------:R-:W-:Y:S01]  /*17fa0*/  FFMA.FTZ R112, R152, R7.reuse, -R99.reuse ;  /* 0x0000000798707223 */ /* 0x180fe20000010863 */
[----:B------:R-:W-:-:S02]  /*17fb0*/  FFMA.FTZ R111, R132, R7, -R99 ;  /* 0x00000007846f7223 */ /* 0x000fc40000010863 */
[----:B------:R-:W-:Y:S02]  /*17fc0*/  FMNMX.FTZ R91, R204, R91, !PT ;  /* 0x0000005bcc5b7209 */ /* 0x000fe40007810000 */
[----:B------:R-:W-:Y:S01]  /*17fd0*/  MUFU.EX2 R90, R90 ;  /* 0x0000005a005a7308 */ /* 0x000fe20000000800 */
[--C-:B0-----:R-:W-:Y:S01]  /*17fe0*/  FFMA.FTZ R2, R104, R7, -R99.reuse ;  /* 0x0000000768027223 */ /* 0x101fe20000010863 */
[----:B------:R-:W-:Y:S01]  /*17ff0*/  FMNMX.FTZ R91, R110, R91, !PT ;  /* 0x0000005b6e5b7209 */ /* 0x000fe20007810000 */
[-CC-:B------:R-:W-:Y:S01]  /*18000*/  FFMA.FTZ R104, R140, R7.reuse, -R99.reuse ;  /* 0x000000078c687223 */ /* 0x180fe20000010863 */
[----:B------:R-:W-:Y:S02]  /*18010*/  FFMA.FTZ R140, R120, R7, -R99 ;  /* 0x00000007788c7223 */ /* 0x000fe40000010863 */
        /* <DEDUP_REMOVED lines=10> */
[----:B------:R-:W0:Y:S02]  /*180c0*/  MUFU.EX2 R96, R96 ;  /* 0x0000006000607308 */ /* 0x000e240000000800 */
[----:B------:R-:W-:-:S04]  /*180d0*/  FMNMX.FTZ R103, R126, R103, !PT ;  /* 0x000000677e677209 */ /* 0x000fc80007810000 */
[----:B------:R-:W-:Y:S02]  /*180e0*/  FMNMX.FTZ R103, R214, R103, !PT ;  /* 0x00000067d6677209 */ /* 0x000fe40007810000 */
[----:B------:R-:W-:Y:S02]  /*180f0*/  MUFU.EX2 R100, R100 ;  /* 0x0000006400647308 */ /* 0x000fe40000000800 */
[----:B------:R-:W-:-:S04]  /*18100*/  FMNMX.FTZ R103, R130, R103, !PT ;  /* 0x0000006782677209 */ /* 0x000fc80007810000 */
[----:B------:R-:W-:Y:S02]  /*18110*/  FMNMX.FTZ R103, R108, R103, !PT ;  /* 0x000000676c677209 */ /* 0x000fe40007810000 */
[----:B------:R-:W1:Y:S01]  /*18120*/  MUFU.EX2 R104, R104 ;  /* 0x0000006800687308 */ /* 0x000e620000000800 */
[----:B0-----:R-:W-:Y:S02]  /*18130*/  F2FP.BF16.F32.PACK_AB R152, R96, R89 ;  /* 0x000000596098723e */ /* 0x001fe400000010ff */
[----:B------:R-:W-:-:S04]  /*18140*/  FMNMX.FTZ R103, R136, R103, !PT ;  /* 0x0000006788677209 */ /* 0x000fc80007810000 */
[----:B------:R-:W-:Y:S01]  /*18150*/  FMNMX.FTZ R0, R138, R103, !PT ;  /* 0x000000678a007209 */ /* 0x000fe20007810000 */
[-CC-:B------:R-:W-:Y:S01]  /*18160*/  FFMA.FTZ R103, R116, R7.reuse, -R99.reuse ;  /* 0x0000000774677223 */ /* 0x180fe20000010863 */
[----:B------:R-:W-:Y:S01]  /*18170*/  FFMA.FTZ R116, R88, R7, -R99 ;  /* 0x0000000758747223 */ /* 0x000fe20000010863 */
[----:B------:R-:W-:Y:S02]  /*18180*/  MUFU.EX2 R101, R101 ;  /* 0x0000006500657308 */ /* 0x000fe40000000800 */
[----:B------:R-:W0:Y:S01]  /*18190*/  SHFL.BFLY PT, R107, R0, 0x2, 0x1f ;  /* 0x0c401f00006b7f89 */ /* 0x000e2200000e0000 */
[----:B-1----:R-:W-:-:S05]  /*181a0*/  F2FP.BF16.F32.PACK_AB R148, R104, R93 ;  /* 0x0000005d6894723e */ /* 0x002fca00000010ff */
[----:B------:R-:W1:Y:S08]  /*181b0*/  MUFU.EX2 R134, R134 ;  /* 0x0000008600867308 */ /* 0x000e700000000800 */
[----:B------:R-:W-:Y:S08]  /*181c0*/  MUFU.EX2 R97, R97 ;  /* 0x0000006100617308 */ /* 0x000ff00000000800 */
[----:B------:R-:W-:Y:S01]  /*181d0*/  MUFU.EX2 R144, R144 ;  /* 0x0000009000907308 */ /* 0x000fe20000000800 */
[----:B0-----:R-:W-:Y:S01]  /*181e0*/  FMNMX.FTZ R2, R0, R107, !PT ;  /* 0x0000006b00027209 */ /* 0x001fe20007810000 */
[----:B------:R-:W-:Y:S01]  /*181f0*/  FFMA.FTZ R107, R150, R7, -R99 ;  /* 0x00000007966b7223 */ /* 0x000fe20000010863 */
[----:B------:R-:W-:-:S02]  /*18200*/  FSEL R0, R12, RZ, P2 ;  /* 0x000000ff0c007208 */ /* 0x000fc40001000000 */
[----:B------:R-:W-:Y:S01]  /*18210*/  @!P1 PRMT R99, RZ, 0x654, R14 ;  /* 0x00000654ff639816 */ /* 0x000fe2000000000e */
[----:B------:R-:W0:Y:S02]  /*18220*/  SHFL.BFLY PT, R113, R2, 0x1, 0x1f ;  /* 0x0c201f0002717f89 */ /* 0x000e2400000e0000 */
[----:B------:R-:W-:Y:S01]  /*18230*/  MUFU.EX2 R103, R103 ;  /* 0x0000006700677308 */ /* 0x000fe20000000800 */
[----:B------:R-:W-:Y:S01]  /*18240*/  FADD.FTZ R0, -R0, R3 ;  /* 0x0000000300007221 */ /* 0x000fe20000010100 */
[----:B------:R2:W-:Y:S01]  /*18250*/  @!P1 SYNCS.ARRIVE.TRANS64.RED.A1T0 RZ, [R99+URZ], RZ ;  /* 0x000000ff63ff99a7 */ /* 0x0005e2000810043f */
[----:B-1----:R-:W-:Y:S02]  /*18260*/  F2FP.BF16.F32.PACK_AB R150, R134, R101 ;  /* 0x000000658696723e */ /* 0x002fe400000010ff */
[----:B------:R-:W-:-:S03]  /*18270*/  FMUL.FTZ R0, R0, R7 ;  /* 0x0000000700007220 */ /* 0x000fc60000410000 */
[----:B------:R-:W-:Y:S08]  /*18280*/  MUFU.EX2 R146, R146 ;  /* 0x0000009200927308 */ /* 0x000ff00000000800 */
[----:B------:R-:W1:Y:S01]  /*18290*/  MUFU.EX2 R0, R0 ;  /* 0x0000000000007308 */ /* 0x000e620000000800 */
[----:B0-----:R-:W-:-:S07]  /*182a0*/  FMNMX.FTZ R88, R2, R113, !PT ;  /* 0x0000007102587209 */ /* 0x001fce0007810000 */
[----:B------:R-:W-:Y:S01]  /*182b0*/  MUFU.EX2 R140, R140 ;  /* 0x0000008c008c7308 */ /* 0x000fe20000000800 */
[C---:B------:R-:W-:Y:S01]  /*182c0*/  FSETP.NEU.FTZ.AND P2, PT, R88.reuse, -INF , PT ;  /* 0xff8000005800780b */ /* 0x040fe20003f5d000 */
[----:B------:R-:W-:-:S06]  /*182d0*/  FMUL.FTZ R3, R88, R7 ;  /* 0x0000000758037220 */ /* 0x000fcc0000410000 */
[----:B------:R-:W-:Y:S01]  /*182e0*/  MUFU.EX2 R105, R105 ;  /* 0x0000006900697308 */ /* 0x000fe20000000800 */
[----:B------:R-:W-:-:S05]  /*182f0*/  FSEL R3, R3, RZ, P2 ;  /* 0x000000ff03037208 */ /* 0x000fca0001000000 */
[-CC-:B------:R-:W-:Y:S01]  /*18300*/  FFMA.FTZ R157, R95, R7.reuse, -R3.reuse ;  /* 0x000000075f9d7223 */ /* 0x180fe20000010803 */
[----:B------:R-:W-:Y:S01]  /*18310*/  FSEL R95, R88, RZ, P2 ;  /* 0x000000ff585f7208 */ /* 0x000fe20001000000 */
[-CC-:B------:R-:W-:Y:S01]  /*18320*/  FFMA.FTZ R120, R154, R7.reuse, -R3.reuse ;  /* 0x000000079a787223 */ /* 0x180fe20000010803 */
[-CC-:B------:R-:W-:Y:S01]  /*18330*/  FFMA.FTZ R159, R94, R7.reuse, -R3.reuse ;  /* 0x000000075e9f7223 */ /* 0x180fe20000010803 */
[-CC-:B------:R-:W-:Y:S01]  /*18340*/  FFMA.FTZ R94, R156, R7.reuse, -R3.reuse ;  /* 0x000000079c5e7223 */ /* 0x180fe20000010803 */
[-C--:B------:R-:W-:Y:S01]  /*18350*/  FFMA.FTZ R153, R98, R7.reuse, -R3 ;  /* 0x0000000762997223 */ /* 0x080fe20000010803 */
[----:B------:R-:W-:Y:S01]  /*18360*/  FADD.FTZ R2, -R95, R4 ;  /* 0x000000045f027221 */ /* 0x000fe20000010100 */
[----:B------:R-:W-:Y:S01]  /*18370*/  MUFU.EX2 R157, R157 ;  /* 0x0000009d009d7308 */ /* 0x000fe20000000800 */
[----:B-1----:R-:W-:Y:S01]  /*18380*/  FFMA.FTZ R95, R0, R6, R13 ;  /* 0x00000006005f7223 */ /* 0x002fe2000001000d */
[-CC-:B------:R-:W-:Y:S01]  /*18390*/  FFMA.FTZ R98, R158, R7.reuse, -R3.reuse ;  /* 0x000000079e627223 */ /* 0x180fe20000010803 */
[-C--:B------:R-:W-:Y:S01]  /*183a0*/  FMUL.FTZ R2, R2, R7.reuse ;  /* 0x0000000702027220 */ /* 0x080fe20000410000 */
[-C--:B------:R-:W-:Y:S01]  /*183b0*/  FFMA.FTZ R155, R102, R7.reuse, -R3 ;  /* 0x00000007669b7223 */ /* 0x080fe20000010803 */
[----:B------:R-:W-:Y:S01]  /*183c0*/  FADD.FTZ R6, R90, R95 ;  /* 0x0000005f5a067221 */ /* 0x000fe20000010000 */
[-CC-:B------:R-:W-:Y:S01]  /*183d0*/  FFMA.FTZ R102, R160, R7.reuse, -R3.reuse ;  /* 0x00000007a0667223 */ /* 0x180fe20000010803 */
[-CC-:B------:R-:W-:Y:S01]  /*183e0*/  FFMA.FTZ R145, R114, R7.reuse, -R3.reuse ;  /* 0x0000000772917223 */ /* 0x180fe20000010803 */
[----:B------:R-:W-:Y:S01]  /*183f0*/  MUFU.EX2 R120, R120 ;  /* 0x0000007800787308 */ /* 0x000fe20000000800 */
[----:B------:R-:W-:Y:S01]  /*18400*/  FADD.FTZ R95, R15, R6 ;  /* 0x000000060f5f7221 */ /* 0x000fe20000010000 */
[-CC-:B------:R-:W-:Y:S01]  /*18410*/  FFMA.FTZ R149, R106, R7.reuse, -R3.reuse ;  /* 0x000000076a957223 */ /* 0x180fe20000010803 */
[-CC-:B------:R-:W-:Y:S01]  /*18420*/  FFMA.FTZ R106, R204, R7.reuse, -R3.reuse ;  /* 0x00000007cc6a7223 */ /* 0x180fe20000010803 */
[-C--:B------:R-:W-:Y:S01]  /*18430*/  FFMA.FTZ R147, R118, R7.reuse, -R3 ;  /* 0x0000000776937223 */ /* 0x080fe20000010803 */
[----:B------:R-:W-:Y:S01]  /*18440*/  FADD.FTZ R6, R92, R95 ;  /* 0x0000005f5c067221 */ /* 0x000fe20000010000 */
[-CC-:B------:R-:W-:Y:S01]  /*18450*/  FFMA.FTZ R151, R110, R7.reuse, -R3.reuse ;  /* 0x000000076e977223 */ /* 0x180fe20000010803 */
[-CC-:B------:R-:W-:Y:S01]  /*18460*/  FFMA.FTZ R206, R206, R7.reuse, -R3.reuse ;  /* 0x00000007cece7223 */ /* 0x180fe20000010803 */
[----:B------:R-:W0:Y:S01]  /*18470*/  MUFU.EX2 R2, R2 ;  /* 0x0000000200027308 */ /* 0x000e220000000800 */
[----:B------:R-:W-:Y:S01]  /*18480*/  FADD.FTZ R95, R89, R6 ;  /* 0x00000006595f7221 */ /* 0x000fe20000010000 */
[-CC-:B------:R-:W-:Y:S01]  /*18490*/  FFMA.FTZ R110, R208, R7.reuse, -R3.reuse ;  /* 0x00000007d06e7223 */ /* 0x180fe20000010803 */
[-CC-:B------:R-:W-:Y:S01]  /*184a0*/  FFMA.FTZ R141, R122, R7.reuse, -R3.reuse ;  /* 0x000000077a8d7223 */ /* 0x180fe20000010803 */
[----:B------:R-:W-:Y:S01]  /*184b0*/  FFMA.FTZ R14, R212, R7, -R3 ;  /* 0x00000007d40e7223 */ /* 0x000fe20000010803 */
[----:B------:R-:W-:Y:S01]  /*184c0*/  FADD.FTZ R114, R96, R95 ;  /* 0x0000005f60727221 */ /* 0x000fe20000010000 */
[----:B------:R-:W-:Y:S01]  /*184d0*/  F2FP.BF16.F32.PACK_AB R156, R90, R13 ;  /* 0x0000000d5a9c723e */ /* 0x000fe200000010ff */
[-CC-:B------:R-:W-:Y:S01]  /*184e0*/  FFMA.FTZ R143, R126, R7.reuse, -R3.reuse ;  /* 0x000000077e8f7223 */ /* 0x180fe20000010803 */
[----:B------:R-:W1:Y:S01]  /*184f0*/  MUFU.EX2 R159, R159 ;  /* 0x0000009f009f7308 */ /* 0x000e620000000800 */
[----:B------:R-:W-:Y:S01]  /*18500*/  FADD.FTZ R95, R91, R114 ;  /* 0x000000725b5f7221 */ /* 0x000fe20000010000 */
[-CC-:B------:R-:W-:Y:S01]  /*18510*/  FFMA.FTZ R114, R210, R7.reuse, -R3.reuse ;  /* 0x00000007d2727223 */ /* 0x180fe20000010803 */
[-CC-:B------:R-:W-:Y:S01]  /*18520*/  FFMA.FTZ R214, R214, R7.reuse, -R3.reuse ;  /* 0x00000007d6d67223 */ /* 0x180fe20000010803 */
[-C--:B------:R-:W-:Y:S01]  /*18530*/  FFMA.FTZ R130, R130, R7.reuse, -R3 ;  /* 0x0000000782827223 */ /* 0x080fe20000010803 */
[----:B------:R-:W-:Y:S01]  /*18540*/  FADD.FTZ R118, R100, R95 ;  /* 0x0000005f64767221 */ /* 0x000fe20000010000 */
[----:B------:R-:W-:Y:S01]  /*18550*/  FFMA.FTZ R108, R108, R7, -R3 ;  /* 0x000000076c6c7223 */ /* 0x000fe20000010803 */
[----:B------:R-:W-:Y:S01]  /*18560*/  F2FP.BF16.F32.PACK_AB R158, R92, R15 ;  /* 0x0000000f5c9e723e */ /* 0x000fe200000010ff */
[----:B------:R-:W3:Y:S01]  /*18570*/  MUFU.EX2 R94, R94 ;  /* 0x0000005e005e7308 */ /* 0x000ee20000000800 */
[----:B0-----:R-:W-:Y:S01]  /*18580*/  FFMA.FTZ R5, R2, R5, R157 ;  /* 0x0000000502057223 */ /* 0x001fe2000001009d */
[----:B------:R-:W-:Y:S01]  /*18590*/  FADD.FTZ R95, R93, R118 ;  /* 0x000000765d5f7221 */ /* 0x000fe20000010000 */
[C---:B------:R-:W-:Y:S01]  /*185a0*/  ISETP.GT.AND P2, PT, R11.reuse, R21, PT ;  /* 0x000000150b00720c */ /* 0x040fe20003f44270 */
[----:B------:R-:W-:-:S02]  /*185b0*/  VIADD R11, R11, 0xffffffff ;  /* 0xffffffff0b0b7836 */ /* 0x000fc40000000000 */
[----:B------:R-:W-:Y:S01]  /*185c0*/  FADD.FTZ R6, R120, R5 ;  /* 0x0000000578067221 */ /* 0x000fe20000010000 */
[----:B------:R-:W-:Y:S01]  /*185d0*/  FADD.FTZ R118, R104, R95 ;  /* 0x0000005f68767221 */ /* 0x000fe20000010000 */
[----:B------:R-:W-:Y:S01]  /*185e0*/  F2FP.BF16.F32.PACK_AB R154, R100, R91 ;  /* 0x0000005b649a723e */ /* 0x000fe200000010ff */
[----:B------:R-:W0:Y:S01]  /*185f0*/  MUFU.EX2 R153, R153 ;  /* 0x0000009900997308 */ /* 0x000e220000000800 */
[----:B-1----:R-:W-:Y:S01]  /*18600*/  FADD.FTZ R5, R159, R6 ;  /* 0x000000069f057221 */ /* 0x002fe20000010000 */
[----:B------:R-:W-:Y:S01]  /*18610*/  FADD.FTZ R95, R101, R118 ;  /* 0x00000076655f7221 */ /* 0x000fe20000010000 */
[----:B------:R-:W-:Y:S01]  /*18620*/  F2FP.BF16.F32.PACK_AB R157, R120, R157 ;  /* 0x0000009d789d723e */ /* 0x000fe200000010ff */
[----:B------:R-:W-:Y:S02]  /*18630*/  IMAD.MOV.U32 R160, RZ, RZ, R193 ;  /* 0x000000ffffa07224 */ /* 0x000fe400078e00c1 */
[----:B------:R-:W-:Y:S02]  /*18640*/  FADD.FTZ R118, R134, R95 ;  /* 0x0000005f86767221 */ /* 0x000fe40000010000 */
[----:B------:R-:W1:Y:S01]  /*18650*/  MUFU.EX2 R98, R98 ;  /* 0x0000006200627308 */ /* 0x000e620000000800 */
[C---:B---3--:R-:W-:Y:S01]  /*18660*/  FADD.FTZ R6, R94.reuse, R5 ;  /* 0x000000055e067221 */ /* 0x048fe20000010000 */
[----:B------:R-:W-:Y:S01]  /*18670*/  FADD.FTZ R95, R97, R118 ;  /* 0x00000076615f7221 */ /* 0x000fe20000010000 */
[----:B------:R-:W-:-:S03]  /*18680*/  F2FP.BF16.F32.PACK_AB R159, R94, R159 ;  /* 0x0000009f5e9f723e */ /* 0x000fc600000010ff */
[C---:B------:R-:W-:Y:S01]  /*18690*/  FADD.FTZ R118, R144.reuse, R95 ;  /* 0x0000005f90767221 */ /* 0x040fe20000010000 */
[----:B------:R-:W-:Y:S01]  /*186a0*/  F2FP.BF16.F32.PACK_AB R144, R144, R97 ;  /* 0x000000619090723e */ /* 0x000fe200000010ff */
[----:B------:R-:W3:Y:S01]  /*186b0*/  MUFU.EX2 R155, R155 ;  /* 0x0000009b009b7308 */ /* 0x000ee20000000800 */
[----:B0-----:R-:W-:Y:S01]  /*186c0*/  FADD.FTZ R5, R153, R6 ;  /* 0x0000000699057221 */ /* 0x001fe20000010000 */
[----:B--2---:R-:W-:-:S04]  /*186d0*/  FADD.FTZ R99, R103, R118 ;  /* 0x0000007667637221 */ /* 0x004fc80000010000 */
[C---:B------:R-:W-:Y:S01]  /*186e0*/  FADD.FTZ R99, R146.reuse, R99 ;  /* 0x0000006392637221 */ /* 0x040fe20000010000 */
[----:B------:R-:W-:Y:S01]  /*186f0*/  F2FP.BF16.F32.PACK_AB R146, R146, R103 ;  /* 0x000000679292723e */ /* 0x000fe200000010ff */
[----:B------:R-:W0:Y:S01]  /*18700*/  MUFU.EX2 R102, R102 ;  /* 0x0000006600667308 */ /* 0x000e220000000800 */
[----:B-1----:R-:W-:Y:S01]  /*18710*/  FADD.FTZ R6, R98, R5 ;  /* 0x0000000562067221 */ /* 0x002fe20000010000 */
[----:B------:R-:W-:Y:S01]  /*18720*/  FADD.FTZ R118, R140, R99 ;  /* 0x000000638c767221 */ /* 0x000fe20000010000 */
[C---:B------:R-:W-:Y:S02]  /*18730*/  F2FP.BF16.F32.PACK_AB R140, R105.reuse, R140 ;  /* 0x0000008c698c723e */ /* 0x040fe400000010ff */
[----:B------:R-:W-:Y:S01]  /*18740*/  F2FP.BF16.F32.PACK_AB R153, R98, R153 ;  /* 0x000000996299723e */ /* 0x000fe200000010ff */
[----:B------:R-:W-:Y:S02]  /*18750*/  FADD.FTZ R15, R105, R118 ;  /* 0x00000076690f7221 */ /* 0x000fe40000010000 */
[----:B------:R-:W1:Y:S01]  /*18760*/  MUFU.EX2 R149, R149 ;  /* 0x0000009500957308 */ /* 0x000e620000000800 */
[----:B---3--:R-:W-:-:S07]  /*18770*/  FADD.FTZ R5, R155, R6 ;  /* 0x000000069b057221 */ /* 0x008fce0000010000 */
[----:B------:R-:W2:Y:S01]  /*18780*/  MUFU.EX2 R106, R106 ;  /* 0x0000006a006a7308 */ /* 0x000ea20000000800 */
[C---:B0-----:R-:W-:Y:S01]  /*18790*/  FADD.FTZ R6, R102.reuse, R5 ;  /* 0x0000000566067221 */ /* 0x041fe20000010000 */
[----:B------:R-:W-:-:S06]  /*187a0*/  F2FP.BF16.F32.PACK_AB R155, R102, R155 ;  /* 0x0000009b669b723e */ /* 0x000fcc00000010ff */
[----:B------:R-:W0:Y:S01]  /*187b0*/  MUFU.EX2 R151, R151 ;  /* 0x0000009700977308 */ /* 0x000e220000000800 */
[----:B-1----:R-:W-:-:S07]  /*187c0*/  FADD.FTZ R5, R149, R6 ;  /* 0x0000000695057221 */ /* 0x002fce0000010000 */
[----:B------:R-:W1:Y:S01]  /*187d0*/  MUFU.EX2 R4, R206 ;  /* 0x000000ce00047308 */ /* 0x000e620000000800 */
[----:B--2---:R-:W-:Y:S01]  /*187e0*/  FADD.FTZ R6, R106, R5 ;  /* 0x000000056a067221 */ /* 0x004fe20000010000 */
[-CC-:B------:R-:W-:Y:S01]  /*187f0*/  FFMA.FTZ R5, R136, R7.reuse, -R3.reuse ;  /* 0x0000000788057223 */ /* 0x180fe20000010803 */
[----:B------:R-:W-:Y:S01]  /*18800*/  FFMA.FTZ R3, R138, R7, -R3 ;  /* 0x000000078a037223 */ /* 0x000fe20000010803 */
[----:B------:R-:W-:-:S04]  /*18810*/  F2FP.BF16.F32.PACK_AB R149, R106, R149 ;  /* 0x000000956a95723e */ /* 0x000fc800000010ff */
[----:B------:R-:W2:Y:S01]  /*18820*/  MUFU.EX2 R145, R145 ;  /* 0x0000009100917308 */ /* 0x000ea20000000800 */
[----:B0-----:R-:W-:-:S07]  /*18830*/  FADD.FTZ R95, R151, R6 ;  /* 0x00000006975f7221 */ /* 0x001fce0000010000 */
[----:B------:R-:W0:Y:S01]  /*18840*/  MUFU.EX2 R110, R110 ;  /* 0x0000006e006e7308 */ /* 0x000e220000000800 */
[C---:B-1----:R-:W-:Y:S01]  /*18850*/  FADD.FTZ R6, R4.reuse, R95 ;  /* 0x0000005f04067221 */ /* 0x042fe20000010000 */
[----:B------:R-:W-:Y:S01]  /*18860*/  F2FP.BF16.F32.PACK_AB R151, R4, R151 ;  /* 0x000000970497723e */ /* 0x000fe200000010ff */
[----:B------:R-:W-:-:S05]  /*18870*/  IMAD.MOV.U32 R4, RZ, RZ, R88 ;  /* 0x000000ffff047224 */ /* 0x000fca00078e0058 */
        /* <DEDUP_REMOVED lines=39> */
[C---:B0-----:R-:W-:Y:S01]  /*18af0*/  FADD.FTZ R5, R3.reuse, R13 ;  /* 0x0000000d03057221 */ /* 0x041fe20000010000 */
[----:B------:R-:W-:Y:S01]  /*18b00*/  F2FP.BF16.F32.PACK_AB R139, R3, R92 ;  /* 0x0000005c038b723e */ /* 0x000fe200000010ff */
[----:B------:R-:W-:Y:S02]  /*18b10*/  IMAD.MOV.U32 R3, RZ, RZ, R12 ;  /* 0x000000ffff037224 */ /* 0x000fe400078e000c */
[C---:B-1----:R-:W-:Y:S01]  /*18b20*/  FADD.FTZ R6, R116.reuse, R15 ;  /* 0x0000000f74067221 */ /* 0x042fe20000010000 */
[----:B------:R-:W-:Y:S01]  /*18b30*/  F2FP.BF16.F32.PACK_AB R138, R116, R111 ;  /* 0x0000006f748a723e */ /* 0x000fe200000010ff */
[----:B------:R-:W-:Y:S06]  /*18b40*/  @P2 BRA `(.L_x_1550) ;  /* 0xffffffcc00e02947 */ /* 0x000fec000383ffff */
[----:B------:R-:W-:Y:S05]  /*18b50*/  BSYNC B0 ;  /* 0x0000000000007941 */ /* 0x000fea0003800000 */
.L_x_1531:
[----:B------:R-:W-:Y:S02]  /*18b60*/  IMAD.MOV.U32 R4, RZ, RZ, R88 ;  /* 0x000000ffff047224 */ /* 0x000fe400078e0058 */
[----:B------:R-:W-:Y:S02]  /*18b70*/  IMAD.MOV.U32 R3, RZ, RZ, R12 ;  /* 0x000000ffff037224 */ /* 0x000fe400078e000c */
[----:B------:R-:W-:Y:S02]  /*18b80*/  IMAD.MOV.U32 R160, RZ, RZ, R193 ;  /* 0x000000ffffa07224 */ /* 0x000fe400078e00c1 */
[----:B------:R-:W-:-:S07]  /*18b90*/  IMAD.MOV.U32 R161, RZ, RZ, R194 ;  /* 0x000000ffffa17224 */ /* 0x000fce00078e00c2 */
.L_x_1530:
[----:B------:R-:W-:Y:S05]  /*18ba0*/  BSYNC B1 ;  /* 0x0000000000017941 */ /* 0x000fea0003800000 */
.L_x_1529:
[----:B------:R-:W0:Y:S01]  /*18bb0*/  LDC R10, c[0x0][0x9e4] ;  /* 0x00027900ff0a7b82 */ /* 0x000e220000000800 */
[----:B------:R-:W-:-:S05]  /*18bc0*/  IADD3 R12, R163, 0x80, -R164 ;  /* 0x00000080a30c7810 */ /* 0x000fca0007ffe8a4 */
[----:B------:R-:W-:-:S04]  /*18bd0*/  IMAD R12, R169, 0x80, R12 ;  /* 0x00000080a90c7824 */ /* 0x000fc800078e020c */
[----:B------:R-:W-:Y:S01]  /*18be0*/  IMAD.IADD R9, R12, 0x1, -R9 ;  /* 0x000000010c097824 */ /* 0x000fe200078e0a09 */
[----:B0-----:R-:W-:-:S13]  /*18bf0*/  ISETP.GE.AND P2, PT, R10, 0x1, PT ;  /* 0x000000010a00780c */ /* 0x001fda0003f46270 */
[----:B------:R-:W-:Y:S05]  /*18c00*/  @!P2 BRA `(.L_x_1551) ;  /* 0x000000000044a947 */ /* 0x000fea0003800000 */
        /* <DEDUP_REMOVED lines=10> */
.L_x_1553:
[----:B------:R-:W-:-:S13]  /*18cb0*/  ISETP.NE.AND P2, PT, R10, 0x1, PT ;  /* 0x000000010a00780c */ /* 0x000fda0003f45270 */
[----:B------:R-:W0:Y:S02]  /*18cc0*/  @P2 LDC.64 R14, c[0x0][0x9e8] ;  /* 0x00027a00ff0e2b82 */ /* 0x000e240000000a00 */
[----:B0-----:R-:W-:-:S05]  /*18cd0*/  @P2 IMAD.HI.U32 R14, R12, R14, RZ ;  /* 0x0000000e0c0e2227 */ /* 0x001fca00078e00ff */
[----:B------:R-:W-:-:S07]  /*18ce0*/  @P2 SHF.R.U32.HI R12, RZ, R15, R14 ;  /* 0x0000000fff0c2219 */ /* 0x000fce000001160e */
.L_x_1554:
[----:B------:R-:W-:Y:S05]  /*18cf0*/  BSYNC B0 ;  /* 0x0000000000007941 */ /* 0x000fea0003800000 */
.L_x_1552:
[----:B------:R-:W-:-:S05]  /*18d00*/  IMAD R12, R12, R10, RZ ;  /* 0x0000000a0c0c7224 */ /* 0x000fca00078e02ff */
[----:B------:R-:W-:-:S07]  /*18d10*/  VIMNMX R9, R9, R12, !PT ;  /* 0x0000000c09097248 */ /* 0x000fce0007fe0100 */
.L_x_1551:
[----:B------:R-:W-:Y:S01]  /*18d20*/  VIADD R9, R9, 0x5f ;  /* 0x0000005f09097836 */ /* 0x000fe20000000000 */
[----:B------:R-:W-:Y:S03]  /*18d30*/  BSSY B0, `(.L_x_1555) ;  /* 0x0000202000007945 */ /* 0x000fe60003800000 */
[----:B------:R-:W-:-:S05]  /*18d40*/  IMAD.HI R9, R9, 0x2aaaaaab, RZ ;  /* 0x2aaaaaab09097827 */ /* 0x000fca00078e02ff */
[----:B------:R-:W-:-:S04]  /*18d50*/  SHF.R.U32.HI R12, RZ, 0x1f, R9 ;  /* 0x0000001fff0c7819 */ /* 0x000fc80000011609 */
[----:B------:R-:W-:-:S04]  /*18d60*/  LEA.HI.SX32 R9, R9, R12, 0x1c ;  /* 0x0000000c09097211 */ /* 0x000fc800078fe2ff */
[----:B------:R-:W-:-:S04]  /*18d70*/  VIMNMX R20, R168, R9, !PT ;  /* 0x00000009a8147248 */ /* 0x000fc80007fe0100 */
[----:B------:R-:W-:-:S13]  /*18d80*/  ISETP.GE.AND P2, PT, R11, R20, PT ;  /* 0x000000140b00720c */ /* 0x000fda0003f46270 */
[----:B------:R-:W-:Y:S05]  /*18d90*/  @!P2 BRA `(.L_x_1556) ;  /* 0x0000001c00eca947 */ /* 0x000fea0003800000 */
[----:B------:R-:W-:Y:S01]  /*18da0*/  BSSY B1, `(.L_x_1556) ;  /* 0x00001fa000017945 */ /* 0x000fe20003800000 */
[----:B------:R-:W-:Y:S02]  /*18db0*/  IMAD.MOV.U32 R9, RZ, RZ, R4 ;  /* 0x000000ffff097224 */ /* 0x000fe400078e0004 */
[----:B------:R-:W-:Y:S02]  /*18dc0*/  IMAD.MOV.U32 R21, RZ, RZ, R3 ;  /* 0x000000ffff157224 */ /* 0x000fe400078e0003 */
[----:B------:R-:W-:Y:S02]  /*18dd0*/  IMAD.MOV.U32 R170, RZ, RZ, R161 ;  /* 0x000000ffffaa7224 */ /* 0x000fe400078e00a1 */
[----:B------:R-:W-:-:S07]  /*18de0*/  IMAD.MOV.U32 R171, RZ, RZ, R160 ;  /* 0x000000ffffab7224 */ /* 0x000fce00078e00a0 */
.L_x_1567:
[----:B------:R-:W-:-:S05]  /*18df0*/  VIADD R160, R171, 0x1 ;  /* 0x00000001aba07836 */ /* 0x000fca0000000000 */
[----:B------:R-:W-:-:S04]  /*18e00*/  ISETP.NE.AND P2, PT, R160, 0x2, PT ;  /* 0x00000002a000780c */ /* 0x000fc80003f45270 */
[----:B------:R-:W-:Y:S02]  /*18e10*/  SEL R161, RZ, 0x1, P2 ;  /* 0x00000001ffa17807 */ /* 0x000fe40001000000 */
[----:B------:R-:W-:Y:S02]  /*18e20*/  SEL R160, R160, RZ, P2 ;  /* 0x000000ffa0a07207 */ /* 0x000fe40001000000 */
[----:B------:R-:W-:Y:S01]  /*18e30*/  LOP3.LUT R161, R170, R161, RZ, 0x3c, !PT ;  /* 0x000000a1aaa17212 */ /* 0x000fe200078e3cff */
[----:B------:R-:W-:Y:S06]  /*18e40*/  @!P0 BRA `(.L_x_1557) ;  /* 0x0000000000048947 */ /* 0x000fec0003800000 */
[----:B------:R-:W-:Y:S01]  /*18e50*/  BPT.TRAP 0x1 ;  /* 0x000000040000795c */ /* 0x000fe20000300000 */
.L_x_1557:
[----:B------:R-:W-:Y:S01]  /*18e60*/  IMAD R3, R160, 0x8, R18 ;  /* 0x00000008a0037824 */ /* 0x000fe200078e0212 */
[----:B------:R-:W-:-:S04]  /*18e70*/  SHF.L.U32 R4, R161, 0x1f, RZ ;  /* 0x0000001fa1047819 */ /* 0x000fc800000006ff */
[----:B------:R0:W1:Y:S01]  /*18e80*/  SYNCS.PHASECHK.TRANS64.TRYWAIT P2, [R3+URZ+0x2a830], R4 ;  /* 0x02a83004030075a7 */ /* 0x000062000804017f */
[----:B------:R-:W-:Y:S05]  /*18e90*/  @!P0 BRA `(.L_x_1558) ;  /* 0x0000000000048947 */ /* 0x000fea0003800000 */
[----:B------:R-:W-:Y:S01]  /*18ea0*/  BPT.TRAP 0x1 ;  /* 0x000000040000795c */ /* 0x000fe20000300000 */
.L_x_1558:
[----:B------:R-:W-:Y:S01]  /*18eb0*/  BSSY B2, `(.L_x_1559) ;  /* 0x0000006000027945 */ /* 0x000fe20003800000 */
[----:B------:R-:W-:Y:S02]  /*18ec0*/  IMAD R12, R160, 0x900, R8 ;  /* 0x00000900a00c7824 */ /* 0x000fe400078e0208 */
[----:B------:R-:W-:Y:S01]  /*18ed0*/  IMAD.MOV.U32 R13, RZ, RZ, 0x40000040 ;  /* 0x40000040ff0d7424 */ /* 0x000fe200078e00ff */
[----:B-1----:R-:W-:Y:S06]  /*18ee0*/  @P2 BRA `(.L_x_1560) ;  /* 0x0000000000082947 */ /* 0x002fec0003800000 */
[----:B------:R-:W1:Y:S02]  /*18ef0*/  SYNCS.PHASECHK.TRANS64.TRYWAIT P2, [R3+URZ+0x2a830], R4 ;  /* 0x02a83004030075a7 */ /* 0x000e64000804017f */
[----:B-1----:R-:W-:Y:S05]  /*18f00*/  @!P2 BRA `(.L_x_1561) ;  /* 0x000000f000a4a947 */ /* 0x002fea0003800000 */
.L_x_1560:
[----:B------:R-:W-:Y:S05]  /*18f10*/  BSYNC B2 ;  /* 0x0000000000027941 */ /* 0x000fea0003800000 */
.L_x_1559:
[----:B------:R-:W2:Y:S04]  /*18f20*/  LDL.64 R88, [R1+0x38] ;  /* 0x0000380001587983 */ /* 0x000ea80000100a00 */
[----:B------:R-:W3:Y:S04]  /*18f30*/  LDL.64 R214, [R1+0x30] ;  /* 0x0000300001d67983 */ /* 0x000ee80000100a00 */
[----:B------:R-:W4:Y:S01]  /*18f40*/  LDL.64 R212, [R1+0x28] ;  /* 0x0000280001d47983 */ /* 0x000f220000100a00 */
[----:B------:R-:W-:-:S03]  /*18f50*/  R2UR UR6, R12 ;  /* 0x000000000c0672ca */ /* 0x000fc600000e0000 */
[----:B------:R-:W5:Y:S01]  /*18f60*/  LDL.64 R210, [R1+0x20] ;  /* 0x0000200001d27983 */ /* 0x000f620000100a00 */
[----:B------:R-:W-:Y:S01]  /*18f70*/  R2UR UR7, R13 ;  /* 0x000000000d0772ca */ /* 0x000fe200000e0000 */
[----:B------:R-:W-:Y:S02]  /*18f80*/  VIADD R14, R12, 0x2 ;  /* 0x000000020c0e7836 */ /* 0x000fe40000000000 */
        /* <DEDUP_REMOVED lines=172> */
.L_x_1562:
[----:B01----:R-:W-:Y:S01]  /*19a50*/  SHF.L.U32 R3, R170, 0x1f, RZ ;  /* 0x0000001faa037819 */ /* 0x003fe200000006ff */
[----:B------:R-:W-:-:S04]  /*19a60*/  IMAD R170, R171, 0x8, R18 ;  /* 0x00000008abaa7824 */ /* 0x000fc800078e0212 */
[----:B------:R0:W1:Y:S01]  /*19a70*/  SYNCS.PHASECHK.TRANS64.TRYWAIT P2, [R170+URZ+0x2a850], R3 ;  /* 0x02a85003aa0075a7 */ /* 0x000062000804017f */
[----:B------:R-:W-:Y:S05]  /*19a80*/  @!P0 BRA `(.L_x_1563) ;  /* 0x0000000000048947 */ /* 0x000fea0003800000 */
[----:B------:R-:W-:Y:S01]  /*19a90*/  BPT.TRAP 0x1 ;  /* 0x000000040000795c */ /* 0x000fe20000300000 */
.L_x_1563:
[----:B------:R-:W-:Y:S04]  /*19aa0*/  BSSY B2, `(.L_x_1564) ;  /* 0x0000004000027945 */ /* 0x000fe80003800000 */
[----:B-1----:R-:W-:Y:S05]  /*19ab0*/  @P2 BRA `(.L_x_1565) ;  /* 0x0000000000082947 */ /* 0x002fea0003800000 */
[----:B------:R-:W1:Y:S02]  /*19ac0*/  SYNCS.PHASECHK.TRANS64.TRYWAIT P2, [R170+URZ+0x2a850], R3 ;  /* 0x02a85003aa0075a7 */ /* 0x000e64000804017f */
[----:B-1----:R-:W-:Y:S05]  /*19ad0*/  @!P2 BRA `(.L_x_1566) ;  /* 0x000000e400c4a947 */ /* 0x002fea0003800000 */
.L_x_1565:
[----:B------:R-:W-:Y:S05]  /*19ae0*/  BSYNC B2 ;  /* 0x0000000000027941 */ /* 0x000fea0003800000 */
.L_x_1564:
[----:B------:R-:W-:Y:S01]  /*19af0*/  VIADD R0, R18, 0x400 ;  /* 0x0000040012007836 */ /* 0x000fe20000000000 */
[----:B------:R-:W-:Y:S01]  /*19b00*/  WARPGROUP.ARRIVE ;  /* 0x00000000000079c5 */ /* 0x000fe20000000000 */
[----:B------:R-:W-:Y:S01]  /*19b10*/  IMAD.MOV.U32 R13, RZ, RZ, 0x40000040 ;  /* 0x40000040ff0d7424 */ /* 0x000fe200078e00ff */
[----:B------:R-:W-:Y:S01]  /*19b20*/  FMNMX.FTZ R4, R90, R9, !PT ;  /* 0x000000095a047209 */ /* 0x000fe20007810000 */
[----:B01----:R-:W-:Y:S01]  /*19b30*/  IMAD.MOV.U32 R3, RZ, RZ, 0x40000040 ;  /* 0x40000040ff037424 */ /* 0x003fe200078e00ff */
[----:B------:R-:W-:Y:S01]  /*19b40*/  SHF.R.U32.HI R0, RZ, 0x4, R0 ;  /* 0x00000004ff007819 */ /* 0x000fe20000011600 */
[----:B------:R-:W-:Y:S01]  /*19b50*/  IMAD.MOV.U32 R15, RZ, RZ, 0x40000040 ;  /* 0x40000040ff0f7424 */ /* 0x000fe200078e00ff */
[----:B------:R-:W-:Y:S01]  /*19b60*/  R2UR UR7, R13 ;  /* 0x000000000d0772ca */ /* 0x000fe200000e0000 */
[----:B------:R-:W-:Y:S01]  /*19b70*/  @!P1 VIADD R170, R170, 0x2a860 ;  /* 0x0002a860aaaa9836 */ /* 0x000fe20000000000 */
[----:B------:R-:W-:Y:S02]  /*19b80*/  LOP3.LUT R0, R0, 0x3fff, RZ, 0xc0, !PT ;  /* 0x00003fff00007812 */ /* 0x000fe400078ec0ff */
[C---:B------:R-:W-:Y:S01]  /*19b90*/  ISETP.GT.AND P2, PT, R11.reuse, R20, PT ;  /* 0x000000140b00720c */ /* 0x040fe20003f44270 */
[----:B------:R-:W-:Y:S01]  /*19ba0*/  VIADD R11, R11, 0xffffffff ;  /* 0xffffffff0b0b7836 */ /* 0x000fe20000000000 */
[----:B------:R-:W-:-:S02]  /*19bb0*/  LOP3.LUT R0, R0, 0x3000000, RZ, 0xfc, !PT ;  /* 0x0300000000007812 */ /* 0x000fc400078efcff */
[----:B------:R-:W-:-:S03]  /*19bc0*/  @!P1 PRMT R170, RZ, 0x654, R170 ;  /* 0x00000654ffaa9816 */ /* 0x000fc600000000aa */
[----:B------:R-:W-:Y:S01]  /*19bd0*/  IMAD R12, R171, 0x600, R0 ;  /* 0x00000600ab0c7824 */ /* 0x000fe200078e0200 */
[----:B------:R-:W-:Y:S01]  /*19be0*/  FMNMX.FTZ R0, R88, R21, !PT ;  /* 0x0000001558007209 */ /* 0x000fe20007810000 */
[----:B------:R-:W-:Y:S02]  /*19bf0*/  IMAD.MOV.U32 R171, RZ, RZ, R160 ;  /* 0x000000ffffab7224 */ /* 0x000fe400078e00a0 */
[C---:B------:R-:W-:Y:S01]  /*19c00*/  VIADD R2, R12.reuse, 0x80 ;  /* 0x000000800c027836 */ /* 0x040fe20000000000 */
[----:B------:R-:W-:Y:S02]  /*19c10*/  R2UR UR6, R12 ;  /* 0x000000000c0672ca */ /* 0x000fe400000e0000 */
[----:B------:R-:W-:-:S04]  /*19c20*/  FMNMX.FTZ R7, R89, R0, !PT ;  /* 0x0000000059077209 */ /* 0x000fc80007810000 */
[----:B------:R-:W-:-:S07]  /*19c30*/  FMNMX.FTZ R0, R92, R7, !PT ;  /* 0x000000075c007209 */ /* 0x000fce0007810000 */
[----:B------:R-:W-:Y:S01]  /*19c40*/  HGMMA.64x128x16.F32.BF16 R24, R156, gdesc[UR4].tnspB, R24, gsb0 ;  /* 0x41e000049c187df0 */ /* 0x000fe20008001818 */
[----:B------:R-:W-:Y:S01]  /*19c50*/  R2UR UR6, R2 ;  /* 0x00000000020672ca */ /* 0x000fe200000e0000 */
[----:B------:R-:W-:Y:S01]  /*19c60*/  VIADD R2, R12, 0x100 ;  /* 0x000001000c027836 */ /* 0x000fe20000000000 */
[----:B------:R-:W-:Y:S02]  /*19c70*/  R2UR UR7, R3 ;  /* 0x00000000030772ca */ /* 0x000fe400000e0000 */
        /* <DEDUP_REMOVED lines=20> */
[----:B------:R-:W-:-:S03]  /*19dc0*/  IMAD.MOV.U32 R3, RZ, RZ, 0x40000040 ;  /* 0x40000040ff037424 */ /* 0x000fc600078e00ff */
[----:B------:R-:W-:-:S05]  /*19dd0*/  FMNMX.FTZ R0, R133, R0, !PT ;  /* 0x0000000085007209 */ /* 0x000fca0007810000 */
[----:B------:R-:W0:Y:S02]  /*19de0*/  SHFL.BFLY PT, R7, R0, 0x2, 0x1f ;  /* 0x0c401f0000077f89 */ /* 0x000e2400000e0000 */
[----:B0-----:R-:W-:Y:S01]  /*19df0*/  FMNMX.FTZ R13, R0, R7, !PT ;  /* 0x00000007000d7209 */ /* 0x001fe20007810000 */
[----:B------:R-:W-:Y:S01]  /*19e00*/  IMAD.U32 R7, RZ, RZ, UR42 ;  /* 0x0000002aff077e24 */ /* 0x000fe2000f8e00ff */
[----:B------:R-:W-:Y:S02]  /*19e10*/  WARPGROUP.DEPBAR.LE gsb0, 0x0 ;  /* 0x00008000000079c5 */ /* 0x000fe40000010000 */
[----:B------:R-:W-:-:S06]  /*19e20*/  WARPGROUP.ARRIVE ;  /* 0x00000000000079c5 */ /* 0x000fcc0000000000 */
[----:B------:R-:W-:Y:S01]  /*19e30*/  HGMMA.64x128x16.F32.BF16 R24, R152, gdesc[UR4].tnspB, R24, gsb0 ;  /* 0x41e0000498187df0 */ /* 0x000fe20008001818 */
[----:B------:R-:W-:Y:S02]  /*19e40*/  R2UR UR6, R2 ;  /* 0x00000000020672ca */ /* 0x000fe400000e0000 */
[----:B------:R-:W-:Y:S01]  /*19e50*/  R2UR UR7, R3 ;  /* 0x00000000030772ca */ /* 0x000fe200000e0000 */
[----:B------:R-:W0:Y:S02]  /*19e60*/  SHFL.BFLY PT, R2, R13, 0x1, 0x1f ;  /* 0x0c201f000d027f89 */ /* 0x000e2400000e0000 */
[----:B0-----:R-:W-:Y:S02]  /*19e70*/  FMNMX.FTZ R3, R13, R2, !PT ;  /* 0x000000020d037209 */ /* 0x001fe40007810000 */
[----:B------:R-:W-:-:S03]  /*19e80*/  FMNMX.FTZ R13, R91, R4, !PT ;  /* 0x000000045b0d7209 */ /* 0x000fc60007810000 */
[----:B------:R-:W-:Y:S01]  /*19e90*/  FADD.FTZ R2, -R3, R21 ;  /* 0x0000001503027221 */ /* 0x000fe20000010100 */
[----:B------:R-:W-:-:S03]  /*19ea0*/  FMNMX.FTZ R4, R94, R13, !PT ;  /* 0x0000000d5e047209 */ /* 0x000fc60007810000 */
[-C--:B------:R-:W-:Y:S01]  /*19eb0*/  FMUL.FTZ R14, R2, R7.reuse ;  /* 0x00000007020e7220 */ /* 0x080fe20000410000 */
[----:B------:R-:W-:Y:S01]  /*19ec0*/  FMNMX.FTZ R13, R95, R4, !PT ;  /* 0x000000045f0d7209 */ /* 0x000fe20007810000 */
[----:B------:R-:W-:Y:S02]  /*19ed0*/  FMUL.FTZ R2, R3, R7 ;  /* 0x0000000703027220 */ /* 0x000fe40000410000 */
[----:B------:R0:W-:Y:S01]  /*19ee0*/  MUFU.EX2 R0, R14 ;  /* 0x0000000e00007308 */ /* 0x0001e20000000800 */
        /* <DEDUP_REMOVED lines=8> */
[----:B0-----:R-:W-:Y:S01]  /*19f70*/  VIADD R14, R12, 0x180 ;  /* 0x000001800c0e7836 */ /* 0x001fe20000000000 */
[----:B------:R-:W-:Y:S01]  /*19f80*/  FMNMX.FTZ R4, R102, R13, !PT ;  /* 0x0000000d66047209 */ /* 0x000fe20007810000 */
[-CC-:B------:R-:W-:Y:S01]  /*19f90*/  FFMA.FTZ R101, R113, R7.reuse, -R2.reuse ;  /* 0x0000000771657223 */ /* 0x180fe20000010802 */
[-CC-:B------:R-:W-:Y:S01]  /*19fa0*/  FFMA.FTZ R105, R105, R7.reuse, -R2.reuse ;  /* 0x0000000769697223 */ /* 0x180fe20000010802 */
[-CC-:B------:R-:W-:Y:S01]  /*19fb0*/  FFMA.FTZ R88, R120, R7.reuse, -R2.reuse ;  /* 0x0000000778587223 */ /* 0x180fe20000010802 */
[----:B------:R-:W-:Y:S01]  /*19fc0*/  FMNMX.FTZ R13, R103, R4, !PT ;  /* 0x00000004670d7209 */ /* 0x000fe20007810000 */
[-CC-:B------:R-:W-:Y:S01]  /*19fd0*/  FFMA.FTZ R113, R121, R7.reuse, -R2.reuse ;  /* 0x0000000779717223 */ /* 0x180fe20000010802 */
[-CC-:B------:R-:W-:Y:S01]  /*19fe0*/  FFMA.FTZ R92, R124, R7.reuse, -R2.reuse ;  /* 0x000000077c5c7223 */ /* 0x180fe20000010802 */
[----:B------:R-:W-:Y:S01]  /*19ff0*/  FFMA.FTZ R133, R133, R7, -R2 ;  /* 0x0000000785857223 */ /* 0x000fe20000010802 */
[----:B------:R-:W-:Y:S01]  /*1a000*/  FMNMX.FTZ R4, R106, R13, !PT ;  /* 0x0000000d6a047209 */ /* 0x000fe20007810000 */
[----:B------:R-:W0:Y:S03]  /*1a010*/  MUFU.EX2 R21, R21 ;  /* 0x0000001500157308 */ /* 0x000e260000000800 */
[----:B------:R-:W-:-:S04]  /*1a020*/  FMNMX.FTZ R13, R107, R4, !PT ;  /* 0x000000046b0d7209 */ /* 0x000fc80007810000 */
[----:B------:R-:W-:Y:S01]  /*1a030*/  FMNMX.FTZ R4, R110, R13, !PT ;  /* 0x0000000d6e047209 */ /* 0x000fe20007810000 */
[----:B------:R-:W1:Y:S03]  /*1a040*/  MUFU.EX2 R156, R156 ;  /* 0x0000009c009c7308 */ /* 0x000e660000000800 */
[----:B------:R-:W-:-:S04]  /*1a050*/  FMNMX.FTZ R13, R111, R4, !PT ;  /* 0x000000046f0d7209 */ /* 0x000fc80007810000 */
[----:B------:R-:W-:Y:S01]  /*1a060*/  FMNMX.FTZ R4, R114, R13, !PT ;  /* 0x0000000d72047209 */ /* 0x000fe20007810000 */
[----:B------:R-:W2:Y:S03]  /*1a070*/  MUFU.EX2 R158, R158 ;  /* 0x0000009e009e7308 */ /* 0x000ea60000000800 */
[----:B------:R-:W-:-:S04]  /*1a080*/  FMNMX.FTZ R13, R115, R4, !PT ;  /* 0x00000004730d7209 */ /* 0x000fc80007810000 */
[----:B------:R-:W-:Y:S01]  /*1a090*/  FMNMX.FTZ R4, R118, R13, !PT ;  /* 0x0000000d76047209 */ /* 0x000fe20007810000 */
[----:B------:R-:W3:Y:S03]  /*1a0a0*/  MUFU.EX2 R89, R89 ;  /* 0x0000005900597308 */ /* 0x000ee60000000800 */
        /* <DEDUP_REMOVED lines=13> */
[----:B------:R-:W4:Y:S01]  /*1a180*/  SHFL.BFLY PT, R13, R4, 0x2, 0x1f ;  /* 0x0c401f00040d7f89 */ /* 0x000f2200000e0000 */
[----:B------:R-:W-:Y:S08]  /*1a190*/  MUFU.EX2 R88, R88 ;  /* 0x0000005800587308 */ /* 0x000ff00000000800 */
[----:B------:R-:W-:Y:S08]  /*1a1a0*/  MUFU.EX2 R113, R113 ;  /* 0x0000007100717308 */ /* 0x000ff00000000800 */
[----:B------:R-:W-:Y:S01]  /*1a1b0*/  MUFU.EX2 R92, R92 ;  /* 0x0000005c005c7308 */ /* 0x000fe20000000800 */
[----:B------:R-:W-:-:S02]  /*1a1c0*/  WARPGROUP.DEPBAR.LE gsb0, 0x0 ;  /* 0x00008000000079c5 */ /* 0x000fc40000010000 */
[----:B------:R-:W-:Y:S01]  /*1a1d0*/  WARPGROUP.ARRIVE ;  /* 0x00000000000079c5 */ /* 0x000fe20000000000 */
[-CC-:B------:R-:W-:Y:S01]  /*1a1e0*/  FFMA.FTZ R152, R96, R7.reuse, -R2.reuse ;  /* 0x0000000760987223 */ /* 0x180fe20000010802 */
[-CC-:B------:R-:W-:Y:S01]  /*1a1f0*/  FFMA.FTZ R154, R100, R7.reuse, -R2.reuse ;  /* 0x00000007649a7223 */ /* 0x180fe20000010802 */
[----:B------:R-:W-:Y:S01]  /*1a200*/  FFMA.FTZ R96, R132, R7, -R2 ;  /* 0x0000000784607223 */ /* 0x000fe20000010802 */
[----:B----4-:R-:W-:Y:S02]  /*1a210*/  FMNMX.FTZ R13, R4, R13, !PT ;  /* 0x0000000d040d7209 */ /* 0x010fe40007810000 */
[----:B------:R-:W-:Y:S01]  /*1a220*/  HGMMA.64x128x16.F32.BF16 R24, R148, gdesc[UR4].tnspB, R24, gsb0 ;  /* 0x41e0000494187df0 */ /* 0x000fe20008001818 */
[----:B------:R-:W-:Y:S01]  /*1a230*/  R2UR UR6, R14 ;  /* 0x000000000e0672ca */ /* 0x000fe200000e0000 */
[C---:B------:R-:W-:Y:S01]  /*1a240*/  VIADD R14, R12.reuse, 0x200 ;  /* 0x000002000c0e7836 */ /* 0x040fe20000000000 */
[----:B------:R-:W-:Y:S01]  /*1a250*/  R2UR UR7, R15 ;  /* 0x000000000f0772ca */ /* 0x000fe200000e0000 */
[----:B------:R-:W-:Y:S01]  /*1a260*/  IMAD.MOV.U32 R15, RZ, RZ, 0x40000040 ;  /* 0x40000040ff0f7424 */ /* 0x000fe200078e00ff */
[----:B------:R-:W4:Y:S01]  /*1a270*/  SHFL.BFLY PT, R4, R13, 0x1, 0x1f ;  /* 0x0c201f000d047f89 */ /* 0x000f2200000e0000 */
[----:B------:R-:W-:Y:S01]  /*1a280*/  VIADD R12, R12, 0x280 ;  /* 0x000002800c0c7836 */ /* 0x000fe20000000000 */
[----:B------:R-:W-:Y:S08]  /*1a290*/  MUFU.EX2 R152, R152 ;  /* 0x0000009800987308 */ /* 0x000ff00000000800 */
[----:B------:R-:W-:Y:S08]  /*1a2a0*/  MUFU.EX2 R154, R154 ;  /* 0x0000009a009a7308 */ /* 0x000ff00000000800 */
[----:B------:R-:W-:Y:S01]  /*1a2b0*/  MUFU.EX2 R96, R96 ;  /* 0x0000006000607308 */ /* 0x000fe20000000800 */
[----:B----4-:R-:W-:Y:S01]  /*1a2c0*/  FMNMX.FTZ R4, R13, R4, !PT ;  /* 0x000000040d047209 */ /* 0x010fe20007810000 */
[----:B------:R-:W-:-:S04]  /*1a2d0*/  IMAD.MOV.U32 R13, RZ, RZ, 0x40000040 ;  /* 0x40000040ff0d7424 */ /* 0x000fc800078e00ff */
[----:B------:R-:W-:-:S04]  /*1a2e0*/  FMUL.FTZ R100, R4, R7 ;  /* 0x0000000704647220 */ /* 0x000fc80000410000 */
[-CC-:B------:R-:W-:Y:S01]  /*1a2f0*/  FFMA.FTZ R157, R90, R7.reuse, -R100.reuse ;  /* 0x000000075a9d7223 */ /* 0x180fe20000010864 */
[-CC-:B------:R-:W-:Y:S01]  /*1a300*/  FFMA.FTZ R90, R91, R7.reuse, -R100.reuse ;  /* 0x000000075b5a7223 */ /* 0x180fe20000010864 */
[-CC-:B------:R-:W-:Y:S01]  /*1a310*/  FFMA.FTZ R159, R94, R7.reuse, -R100.reuse ;  /* 0x000000075e9f7223 */ /* 0x180fe20000010864 */
[-CC-:B------:R-:W-:Y:S01]  /*1a320*/  FFMA.FTZ R94, R95, R7.reuse, -R100.reuse ;  /* 0x000000075f5e7223 */ /* 0x180fe20000010864 */
[-CC-:B------:R-:W-:Y:S01]  /*1a330*/  FFMA.FTZ R153, R98, R7.reuse, -R100.reuse ;  /* 0x0000000762997223 */ /* 0x180fe20000010864 */
[-CC-:B------:R-:W-:Y:S01]  /*1a340*/  FFMA.FTZ R98, R99, R7.reuse, -R100.reuse ;  /* 0x0000000763627223 */ /* 0x180fe20000010864 */
[----:B------:R-:W-:Y:S01]  /*1a350*/  MUFU.EX2 R157, R157 ;  /* 0x0000009d009d7308 */ /* 0x000fe20000000800 */
[----:B0-----:R-:W-:Y:S01]  /*1a360*/  FFMA.FTZ R95, R0, R6, R21 ;  /* 0x00000006005f7223 */ /* 0x001fe20000010015 */
[-CC-:B------:R-:W-:Y:S01]  /*1a370*/  FFMA.FTZ R155, R102, R7.reuse, -R100.reuse ;  /* 0x00000007669b7223 */ /* 0x180fe20000010864 */
[-CC-:B------:R-:W-:Y:S01]  /*1a380*/  FFMA.FTZ R102, R103, R7.reuse, -R100.reuse ;  /* 0x0000000767667223 */ /* 0x180fe20000010864 */
[-CC-:B------:R-:W-:Y:S01]  /*1a390*/  FFMA.FTZ R115, R115, R7.reuse, -R100.reuse ;  /* 0x0000000773737223 */ /* 0x180fe20000010864 */
[C---:B-1----:R-:W-:Y:S01]  /*1a3a0*/  FADD.FTZ R95, R156.reuse, R95 ;  /* 0x0000005f9c5f7221 */ /* 0x042fe20000010000 */
[--C-:B------:R-:W-:Y:S01]  /*1a3b0*/  FFMA.FTZ R6, R119, R7, -R100.reuse ;  /* 0x0000000777067223 */ /* 0x100fe20000010864 */
[----:B------:R-:W-:Y:S01]  /*1a3c0*/  F2FP.BF16.F32.PACK_AB R156, R156, R21 ;  /* 0x000000159c9c723e */ /* 0x000fe200000010ff */
        /* <DEDUP_REMOVED lines=22> */
[----:B--2---:R-:W-:Y:S01]  /*1a530*/  FADD.FTZ R110, R158, R95 ;  /* 0x0000005f9e6e7221 */ /* 0x004fe20000010000 */
[-C--:B------:R-:W-:Y:S01]  /*1a540*/  FFMA.FTZ R149, R106, R7.reuse, -R100 ;  /* 0x000000076a957223 */ /* 0x080fe20000010864 */
[----:B------:R-:W-:Y:S01]  /*1a550*/  HGMMA.64x128x16.F32.BF16 R24, R144, gdesc[UR4].tnspB, R24, gsb0 ;  /* 0x41e0000490187df0 */ /* 0x000fe20008001818 */
[----:B------:R-:W-:Y:S01]  /*1a560*/  R2UR UR6, R14 ;  /* 0x000000000e0672ca */ /* 0x000fe200000e0000 */
[-CC-:B------:R-:W-:Y:S01]  /*1a570*/  FFMA.FTZ R14, R128, R7.reuse, -R2.reuse ;  /* 0x00000007800e7223 */ /* 0x180fe20000010802 */
[----:B------:R-:W-:Y:S01]  /*1a580*/  R2UR UR7, R15 ;  /* 0x000000000f0772ca */ /* 0x000fe200000e0000 */
[-C--:B------:R-:W-:Y:S01]  /*1a590*/  FFMA.FTZ R15, R125, R7.reuse, -R2 ;  /* 0x000000077d0f7223 */ /* 0x080fe20000010802 */
[-CC-:B------:R-:W-:Y:S01]  /*1a5a0*/  FFMA.FTZ R104, R107, R7.reuse, -R100.reuse ;  /* 0x000000076b687223 */ /* 0x180fe20000010864 */
[----:B------:R-:W-:Y:S01]  /*1a5b0*/  MUFU.EX2 R148, R148 ;  /* 0x0000009400947308 */ /* 0x000fe20000000800 */
[----:B------:R-:W-:Y:S01]  /*1a5c0*/  FFMA.FTZ R106, R111, R7, -R100 ;  /* 0x000000076f6a7223 */ /* 0x000fe20000010864 */
[----:B---3--:R-:W-:-:S06]  /*1a5d0*/  F2FP.BF16.F32.PACK_AB R158, R89, R158 ;  /* 0x0000009e599e723e */ /* 0x008fcc00000010ff */
        /* <DEDUP_REMOVED lines=13> */
[-CC-:B------:R-:W-:Y:S01]  /*1a6b0*/  FFMA.FTZ R146, R116, R7.reuse, -R2.reuse ;  /* 0x0000000774927223 */ /* 0x180fe20000010802 */
[----:B------:R-:W-:Y:S01]  /*1a6c0*/  FFMA.FTZ R117, R129, R7, -R2 ;  /* 0x0000000781757223 */ /* 0x000fe20000010802 */
[----:B------:R-:W-:Y:S01]  /*1a6d0*/  HGMMA.64x128x16.F32.BF16 R24, R140, gdesc[UR4].tnspB, R24, gsb0 ;  /* 0x41e000048c187df0 */ /* 0x000fe20008001818 */
[----:B------:R-:W-:Y:S01]  /*1a6e0*/  R2UR UR6, R12 ;  /* 0x000000000c0672ca */ /* 0x000fe200000e0000 */
[----:B------:R-:W-:Y:S01]  /*1a6f0*/  FADD.FTZ R2, -R4, R9 ;  /* 0x0000000904027221 */ /* 0x000fe20000010100 */
[----:B------:R-:W-:Y:S01]  /*1a700*/  R2UR UR7, R13 ;  /* 0x000000000d0772ca */ /* 0x000fe200000e0000 */
[----:B------:R-:W-:-:S02]  /*1a710*/  @!P1 IMAD R13, R160, 0x8, R18 ;  /* 0x00000008a00d9824 */ /* 0x000fc400078e0212 */
[-CC-:B------:R-:W-:Y:S01]  /*1a720*/  FFMA.FTZ R12, R114, R7.reuse, -R100.reuse ;  /* 0x00000007720c7223 */ /* 0x180fe20000010864 */
[-C--:B------:R-:W-:Y:S01]  /*1a730*/  FMUL.FTZ R2, R2, R7.reuse ;  /* 0x0000000702027220 */ /* 0x080fe20000410000 */
[----:B------:R-:W-:Y:S01]  /*1a740*/  MUFU.EX2 R145, R145 ;  /* 0x0000009100917308 */ /* 0x000fe20000000800 */
[----:B------:R-:W-:Y:S02]  /*1a750*/  @!P1 VIADD R13, R13, 0x2a840 ;  /* 0x0002a8400d0d9836 */ /* 0x000fe40000000000 */
[----:B------:R-:W-:-:S03]  /*1a760*/  FFMA.FTZ R147, R118, R7, -R100 ;  /* 0x0000000776937223 */ /* 0x000fc60000010864 */
[----:B------:R-:W-:Y:S02]  /*1a770*/  @!P1 PRMT R91, RZ, 0x654, R13 ;  /* 0x00000654ff5b9816 */ /* 0x000fe4000000000d */
[----:B------:R-:W0:Y:S08]  /*1a780*/  MUFU.EX2 R2, R2 ;  /* 0x0000000200027308 */ /* 0x000e300000000800 */
[----:B------:R-:W-:Y:S08]  /*1a790*/  MUFU.EX2 R144, R144 ;  /* 0x0000009000907308 */ /* 0x000ff00000000800 */
[----:B------:R-:W-:Y:S01]  /*1a7a0*/  MUFU.EX2 R12, R12 ;  /* 0x0000000c000c7308 */ /* 0x000fe20000000800 */
[----:B0-----:R-:W-:Y:S01]  /*1a7b0*/  FFMA.FTZ R5, R2, R5, R157 ;  /* 0x0000000502057223 */ /* 0x001fe2000001009d */
[----:B------:R-:W-:-:S03]  /*1a7c0*/  F2FP.BF16.F32.PACK_AB R157, R90, R157 ;  /* 0x0000009d5a9d723e */ /* 0x000fc600000010ff */
[----:B------:R-:W-:-:S03]  /*1a7d0*/  FADD.FTZ R108, R90, R5 ;  /* 0x000000055a6c7221 */ /* 0x000fc60000010000 */
[----:B------:R-:W-:Y:S01]  /*1a7e0*/  MUFU.EX2 R13, R115 ;  /* 0x00000073000d7308 */ /* 0x000fe20000000800 */
[----:B------:R-:W-:Y:S01]  /*1a7f0*/  FADD.FTZ R5, R159, R108 ;  /* 0x0000006c9f057221 */ /* 0x000fe20000010000 */
[----:B------:R-:W-:Y:S01]  /*1a800*/  FFMA.FTZ R108, R123, R7, -R100 ;  /* 0x000000077b6c7223 */ /* 0x000fe20000010864 */
[----:B------:R-:W-:-:S05]  /*1a810*/  F2FP.BF16.F32.PACK_AB R159, R94, R159 ;  /* 0x0000009f5e9f723e */ /* 0x000fca00000010ff */
[----:B------:R-:W-:Y:S08]  /*1a820*/  MUFU.EX2 R146, R146 ;  /* 0x0000009200927308 */ /* 0x000ff00000000800 */
[----:B------:R-:W-:Y:S08]  /*1a830*/  MUFU.EX2 R147, R147 ;  /* 0x0000009300937308 */ /* 0x000ff00000000800 */
[----:B------:R-:W-:Y:S08]  /*1a840*/  MUFU.EX2 R109, R109 ;  /* 0x0000006d006d7308 */ /* 0x000ff00000000800 */
[----:B------:R-:W-:Y:S08]  /*1a850*/  MUFU.EX2 R108, R108 ;  /* 0x0000006c006c7308 */ /* 0x000ff00000000800 */
[----:B------:R-:W-:Y:S08]  /*1a860*/  MUFU.EX2 R117, R117 ;  /* 0x0000007500757308 */ /* 0x000ff00000000800 */
[----:B------:R-:W0:Y:S01]  /*1a870*/  MUFU.EX2 R9, R133 ;  /* 0x0000008500097308 */ /* 0x000e220000000800 */
[----:B------:R-:W-:-:S02]  /*1a880*/  WARPGROUP.DEPBAR.LE gsb0, 0x0 ;  /* 0x00008000000079c5 */ /* 0x000fc40000010000 */
[----:B------:R-:W-:Y:S01]  /*1a890*/  WARPGROUP.ARRIVE ;  /* 0x00000000000079c5 */ /* 0x000fe20000000000 */
[-CC-:B------:R-:W-:Y:S01]  /*1a8a0*/  FFMA.FTZ R141, R122, R7.reuse, -R100.reuse ;  /* 0x000000077a8d7223 */ /* 0x180fe20000010864 */
[----:B------:R-:W-:Y:S01]  /*1a8b0*/  FFMA.FTZ R100, R135, R7, -R100 ;  /* 0x0000000787647223 */ /* 0x000fe20000010864 */
[----:B------:R-:W-:Y:S02]  /*1a8c0*/  F2FP.BF16.F32.PACK_AB R140, R113, R88 ;  /* 0x00000058718c723e */ /* 0x000fe400000010ff */
[----:B------:R-:W-:Y:S01]  /*1a8d0*/  F2FP.BF16.F32.PACK_AB R142, R15, R92 ;  /* 0x0000005c0f8e723e */ /* 0x000fe200000010ff */
[----:B------:R-:W-:Y:S01]  /*1a8e0*/  HGMMA.64x128x16.F32.BF16 R24, R136, gdesc[UR4].tnspB, R24, gsb0 ;  /* 0x41e0000488187df0 */ /* 0x000fe20008001818 */
[----:B------:R-:W-:Y:S01]  /*1a8f0*/  MUFU.EX2 R141, R141 ;  /* 0x0000008d008d7308 */ /* 0x000fe20000000800 */
[----:B------:R-:W-:-:S07]  /*1a900*/  F2FP.BF16.F32.PACK_AB R143, R127, R126 ;  /* 0x0000007e7f8f723e */ /* 0x000fce00000010ff */
[----:B------:R-:W1:Y:S01]  /*1a910*/  MUFU.EX2 R100, R100 ;  /* 0x0000006400647308 */ /* 0x000e620000000800 */
[----:B------:R-:W-:Y:S02]  /*1a920*/  WARPGROUP.DEPBAR.LE gsb0, 0x0 ;  /* 0x00008000000079c5 */ /* 0x000fe40000010000 */
[----:B------:R2:W-:Y:S01]  /*1a930*/  @!P1 SYNCS.ARRIVE.TRANS64.RED.A1T0 RZ, [R91+URZ], RZ ;  /* 0x000000ff5bff99a7 */ /* 0x0005e2000810043f */
[----:B0-----:R-:W-:Y:S02]  /*1a940*/  F2FP.BF16.F32.PACK_AB R138, R9, R96 ;  /* 0x00000060098a723e */ /* 0x001fe400000010ff */
[----:B------:R-:W-:Y:S02]  /*1a950*/  F2FP.BF16.F32.PACK_AB R136, R117, R14 ;  /* 0x0000000e7588723e */ /* 0x000fe400000010ff */
[----:B------:R-:W-:Y:S02]  /*1a960*/  F2FP.BF16.F32.PACK_AB R137, R131, R130 ;  /* 0x000000828389723e */ /* 0x000fe400000010ff */
[----:B-1----:R-:W-:Y:S01]  /*1a970*/  F2FP.BF16.F32.PACK_AB R139, R100, R134 ;  /* 0x00000086648b723e */ /* 0x002fe200000010ff */
[----:B--2---:R-:W-:Y:S01]  /*1a980*/  FADD.FTZ R91, R89, R110 ;  /* 0x0000006e595b7221 */ /* 0x004fe20000010000 */
[----:B------:R-:W-:Y:S01]  /*1a990*/  FADD.FTZ R110, R94, R5 ;  /* 0x000000055e6e7221 */ /* 0x000fe20000010000 */
[----:B------:R0:W-:Y:S02]  /*1a9a0*/  @!P1 SYNCS.ARRIVE.TRANS64.RED.A1T0 RZ, [R170+URZ], RZ ;  /* 0x000000ffaaff99a7 */ /* 0x0001e4000810043f */
[----:B------:R-:W-:Y:S01]  /*1a9b0*/  FADD.FTZ R112, R152, R91 ;  /* 0x0000005b98707221 */ /* 0x000fe20000010000 */
[----:B------:R-:W-:Y:S01]  /*1a9c0*/  FADD.FTZ R5, R153, R110 ;  /* 0x0000006e99057221 */ /* 0x000fe20000010000 */
[----:B------:R-:W-:-:S02]  /*1a9d0*/  F2FP.BF16.F32.PACK_AB R152, R93, R152 ;  /* 0x000000985d98723e */ /* 0x000fc400000010ff */
[----:B------:R-:W-:Y:S01]  /*1a9e0*/  FADD.FTZ R91, R93, R112 ;  /* 0x000000705d5b7221 */ /* 0x000fe20000010000 */
[C---:B------:R-:W-:Y:S01]  /*1a9f0*/  FADD.FTZ R110, R98.reuse, R5 ;  /* 0x00000005626e7221 */ /* 0x040fe20000010000 */
[----:B------:R-:W-:Y:S01]  /*1aa00*/  F2FP.BF16.F32.PACK_AB R153, R98, R153 ;  /* 0x000000996299723e */ /* 0x000fe200000010ff */
[----:B0-----:R-:W-:Y:S02]  /*1aa10*/  IMAD.MOV.U32 R170, RZ, RZ, R161 ;  /* 0x000000ffffaa7224 */ /* 0x001fe400078e00a1 */
        /* <DEDUP_REMOVED lines=16> */
[----:B------:R-:W-:Y:S01]  /*1ab20*/  FADD.FTZ R5, R106, R5 ;  /* 0x000000056a057221 */ /* 0x000fe20000010000 */
[----:B------:R-:W-:Y:S02]  /*1ab30*/  F2FP.BF16.F32.PACK_AB R145, R13, R12 ;  /* 0x0000000c0d91723e */ /* 0x000fe400000010ff */
[----:B------:R-:W-:Y:S01]  /*1ab40*/  FADD.FTZ R90, R144, R21 ;  /* 0x00000015905a7221 */ /* 0x000fe20000010000 */
[----:B------:R-:W-:Y:S01]  /*1ab50*/  FADD.FTZ R94, R12, R5 ;  /* 0x000000050c5e7221 */ /* 0x000fe20000010000 */
[----:B------:R-:W-:Y:S02]  /*1ab60*/  F2FP.BF16.F32.PACK_AB R151, R106, R151 ;  /* 0x000000976a97723e */ /* 0x000fe400000010ff */
[----:B------:R-:W-:Y:S01]  /*1ab70*/  FADD.FTZ R5, R101, R90 ;  /* 0x0000005a65057221 */ /* 0x000fe20000010000 */
[----:B------:R-:W-:Y:S01]  /*1ab80*/  FADD.FTZ R94, R13, R94 ;  /* 0x0000005e0d5e7221 */ /* 0x000fe20000010000 */
[----:B------:R-:W-:-:S02]  /*1ab90*/  F2FP.BF16.F32.PACK_AB R144, R101, R144 ;  /* 0x000000906590723e */ /* 0x000fc400000010ff */
[----:B------:R-:W-:Y:S01]  /*1aba0*/  FADD.FTZ R90, R146, R5 ;  /* 0x00000005925a7221 */ /* 0x000fe20000010000 */
[----:B------:R-:W-:Y:S01]  /*1abb0*/  FADD.FTZ R5, R147, R94 ;  /* 0x0000005e93057221 */ /* 0x000fe20000010000 */
[C---:B------:R-:W-:Y:S02]  /*1abc0*/  F2FP.BF16.F32.PACK_AB R147, R6.reuse, R147 ;  /* 0x000000930693723e */ /* 0x040fe400000010ff */
[C---:B------:R-:W-:Y:S01]  /*1abd0*/  FADD.FTZ R21, R109.reuse, R90 ;  /* 0x0000005a6d157221 */ /* 0x040fe20000010000 */
[----:B------:R-:W-:Y:S01]  /*1abe0*/  FADD.FTZ R90, R6, R5 ;  /* 0x00000005065a7221 */ /* 0x000fe20000010000 */
[----:B------:R-:W-:Y:S02]  /*1abf0*/  F2FP.BF16.F32.PACK_AB R146, R109, R146 ;  /* 0x000000926d92723e */ /* 0x000fe400000010ff */
[----:B------:R-:W-:Y:S01]  /*1ac00*/  FADD.FTZ R94, R88, R21 ;  /* 0x00000015585e7221 */ /* 0x000fe20000010000 */
[----:B------:R-:W-:Y:S01]  /*1ac10*/  FADD.FTZ R5, R141, R90 ;  /* 0x0000005a8d057221 */ /* 0x000fe20000010000 */
[----:B------:R-:W-:-:S02]  /*1ac20*/  F2FP.BF16.F32.PACK_AB R141, R108, R141 ;  /* 0x0000008d6c8d723e */ /* 0x000fc400000010ff */
[----:B------:R-:W-:Y:S01]  /*1ac30*/  FADD.FTZ R21, R113, R94 ;  /* 0x0000005e71157221 */ /* 0x000fe20000010000 */
[----:B------:R-:W-:-:S03]  /*1ac40*/  FADD.FTZ R5, R108, R5 ;  /* 0x000000056c057221 */ /* 0x000fc60000010000 */
[----:B------:R-:W-:Y:S01]  /*1ac50*/  FADD.FTZ R90, R92, R21 ;  /* 0x000000155c5a7221 */ /* 0x000fe20000010000 */
[----:B------:R-:W-:Y:S01]  /*1ac60*/  FADD.FTZ R5, R126, R5 ;  /* 0x000000057e057221 */ /* 0x000fe20000010000 */
[----:B------:R-:W-:Y:S02]  /*1ac70*/  IMAD.MOV.U32 R21, RZ, RZ, R3 ;  /* 0x000000ffff157224 */ /* 0x000fe400078e0003 */
[----:B------:R-:W-:Y:S01]  /*1ac80*/  FADD.FTZ R13, R15, R90 ;  /* 0x0000005a0f0d7221 */ /* 0x000fe20000010000 */
[----:B------:R-:W-:-:S03]  /*1ac90*/  FADD.FTZ R5, R127, R5 ;  /* 0x000000057f057221 */ /* 0x000fc60000010000 */
[----:B------:R-:W-:Y:S01]  /*1aca0*/  FADD.FTZ R6, R14, R13 ;  /* 0x0000000d0e067221 */ /* 0x000fe20000010000 */
[----:B------:R-:W-:-:S03]  /*1acb0*/  FADD.FTZ R5, R130, R5 ;  /* 0x0000000582057221 */ /* 0x000fc60000010000 */
[----:B------:R-:W-:Y:S01]  /*1acc0*/  FADD.FTZ R13, R117, R6 ;  /* 0x00000006750d7221 */ /* 0x000fe20000010000 */
[----:B------:R-:W-:-:S03]  /*1acd0*/  FADD.FTZ R5, R131, R5 ;  /* 0x0000000583057221 */ /* 0x000fc60000010000 */
[----:B------:R-:W-:Y:S01]  /*1ace0*/  FADD.FTZ R6, R96, R13 ;  /* 0x0000000d60067221 */ /* 0x000fe20000010000 */
[----:B------:R-:W-:-:S03]  /*1acf0*/  FADD.FTZ R5, R134, R5 ;  /* 0x0000000586057221 */ /* 0x000fc60000010000 */
[----:B------:R-:W-:Y:S01]  /*1ad00*/  FADD.FTZ R6, R9, R6 ;  /* 0x0000000609067221 */ /* 0x000fe20000010000 */
[----:B------:R-:W-:Y:S01]  /*1ad10*/  FADD.FTZ R5, R100, R5 ;  /* 0x0000000564057221 */ /* 0x000fe20000010000 */
[----:B------:R-:W-:Y:S01]  /*1ad20*/  IMAD.MOV.U32 R9, RZ, RZ, R4 ;  /* 0x000000ffff097224 */ /* 0x000fe200078e0004 */
[----:B------:R-:W-:Y:S06]  /*1ad30*/  @P2 BRA `(.L_x_1567) ;  /* 0xffffffe0002c2947 */ /* 0x000fec000383ffff */
[----:B------:R-:W-:Y:S05]  /*1ad40*/  BSYNC B1 ;  /* 0x0000000000017941 */ /* 0x000fea0003800000 */
.L_x_1556:
[----:B------:R-:W-:Y:S05]  /*1ad50*/  BSYNC B0 ;  /* 0x0000000000007941 */ /* 0x000fea0003800000 */
.L_x_1555:
[----:B------:R-:W-:Y:S01]  /*1ad60*/  ISETP.GE.AND P2, PT, R11, R168, PT ;  /* 0x000000a80b00720c */ /* 0x000fe20003f46270 */
[----:B------:R-:W-:-:S12]  /*1ad70*/  BSSY B0, `(.L_x_1568) ;  /* 0x0000312000007945 */ /* 0x000fd80003800000 */
[----:B------:R-:W-:Y:S05]  /*1ad80*/  @!P2 BRA `(.L_x_1569) ;  /* 0x000000300040a947 */ /* 0x000fea0003800000 */
[----:B------:R-:W-:Y:S02]  /*1ad90*/  IMAD R21, R169, 0x80, R179 ;  /* 0x00000080a9157824 */ /* 0x000fe400078e02b3 */
[----:B------:R-:W-:Y:S02]  /*1ada0*/  IMAD.MOV.U32 R9, RZ, RZ, R4 ;  /* 0x000000ffff097224 */ /* 0x000fe400078e0004 */
[----:B------:R-:W-:Y:S02]  /*1adb0*/  VIADD R21, R21, 0x8 ;  /* 0x0000000815157836 */ /* 0x000fe40000000000 */
[----:B------:R-:W-:Y:S02]  /*1adc0*/  IMAD.MOV.U32 R20, RZ, RZ, R3 ;  /* 0x000000ffff147224 */ /* 0x000fe400078e0003 */
[----:B------:R-:W-:Y:S01]  /*1add0*/  IMAD.MOV.U32 R170, RZ, RZ, R161 ;  /* 0x000000ffffaa7224 */ /* 0x000fe200078e00a1 */
[----:B------:R-:W-:Y:S01]  /*1ade0*/  IADD3 R21, R21, R163, -R164 ;  /* 0x000000a315157210 */ /* 0x000fe20007ffe8a4 */
[----:B------:R-:W-:-:S07]  /*1adf0*/  IMAD.MOV.U32 R171, RZ, RZ, R160 ;  /* 0x000000ffffab7224 */ /* 0x000fce00078e00a0 */
.L_x_1588:
[----:B------:R-:W-:-:S05]  /*1ae00*/  VIADD R3, R171, 0x1 ;  /* 0x00000001ab037836 */ /* 0x000fca0000000000 */
[----:B------:R-:W-:-:S04]  /*1ae10*/  ISETP.NE.AND P2, PT, R3, 0x2, PT ;  /* 0x000000020300780c */ /* 0x000fc80003f45270 */
[----:B------:R-:W-:Y:S02]  /*1ae20*/  SEL R161, RZ, 0x1, P2 ;  /* 0x00000001ffa17807 */ /* 0x000fe40001000000 */
[----:B------:R-:W-:Y:S02]  /*1ae30*/  SEL R160, R3, RZ, P2 ;  /* 0x000000ff03a07207 */ /* 0x000fe40001000000 */
[----:B------:R-:W-:Y:S01]  /*1ae40*/  LOP3.LUT R161, R170, R161, RZ, 0x3c, !PT ;  /* 0x000000a1aaa17212 */ /* 0x000fe200078e3cff */
[----:B------:R-:W-:Y:S06]  /*1ae50*/  @!P0 BRA `(.L_x_1570) ;  /* 0x0000000000048947 */ /* 0x000fec0003800000 */
[----:B------:R-:W-:Y:S01]  /*1ae60*/  BPT.TRAP 0x1 ;  /* 0x000000040000795c */ /* 0x000fe20000300000 */
.L_x_1570:
[----:B------:R-:W-:Y:S01]  /*1ae70*/  IMAD R4, R160, 0x8, R18 ;  /* 0x00000008a0047824 */ /* 0x000fe200078e0212 */
[----:B------:R-:W-:-:S04]  /*1ae80*/  SHF.L.U32 R3, R161, 0x1f, RZ ;  /* 0x0000001fa1037819 */ /* 0x000fc800000006ff */
[----:B------:R0:W1:Y:S01]  /*1ae90*/  SYNCS.PHASECHK.TRANS64.TRYWAIT P2, [R4+URZ+0x2a830], R3 ;  /* 0x02a83003040075a7 */ /* 0x000062000804017f */
[----:B------:R-:W-:Y:S05]  /*1aea0*/  @!P0 BRA `(.L_x_1571) ;  /* 0x0000000000048947 */ /* 0x000fea0003800000 */
[----:B------:R-:W-:Y:S01]  /*1aeb0*/  BPT.TRAP 0x1 ;  /* 0x000000040000795c */ /* 0x000fe20000300000 */
.L_x_1571:
[----:B------:R-:W-:Y:S01]  /*1aec0*/  BSSY B1, `(.L_x_1572) ;  /* 0x0000006000017945 */ /* 0x000fe20003800000 */
[----:B------:R-:W-:Y:S02]  /*1aed0*/  IMAD R12, R160, 0x900, R8 ;  /* 0x00000900a00c7824 */ /* 0x000fe400078e0208 */
[----:B------:R-:W-:Y:S01]  /*1aee0*/  IMAD.MOV.U32 R13, RZ, RZ, 0x40000040 ;  /* 0x40000040ff0d7424 */ /* 0x000fe200078e00ff */
[----:B-1----:R-:W-:Y:S06]  /*1aef0*/  @P2 BRA `(.L_x_1573) ;  /* 0x0000000000082947 */ /* 0x002fec0003800000 */
[----:B------:R-:W1:Y:S02]  /*1af00*/  SYNCS.PHASECHK.TRANS64.TRYWAIT P2, [R4+URZ+0x2a830], R3 ;  /* 0x02a83003040075a7 */ /* 0x000e64000804017f */
[----:B-1----:R-:W-:Y:S05]  /*1af10*/  @!P2 BRA `(.L_x_1574) ;  /* 0x000000d000c8a947 */ /* 0x002fea0003800000 */
.L_x_1573:
[----:B------:R-:W-:Y:S05]  /*1af20*/  BSYNC B1 ;  /* 0x0000000000017941 */ /* 0x000fea0003800000 */
.L_x_1572:
        /* <DEDUP_REMOVED lines=179> */
.L_x_1575:
[----:B01----:R-:W-:Y:S01]  /*1ba60*/  SHF.L.U32 R3, R170, 0x1f, RZ ;  /* 0x0000001faa037819 */ /* 0x003fe200000006ff */
[----:B------:R-:W-:-:S04]  /*1ba70*/  IMAD R12, R171, 0x8, R18 ;  /* 0x00000008ab0c7824 */ /* 0x000fc800078e0212 */
[----:B------:R0:W1:Y:S01]  /*1ba80*/  SYNCS.PHASECHK.TRANS64.TRYWAIT P2, [R12+URZ+0x2a850], R3 ;  /* 0x02a850030c0075a7 */ /* 0x000062000804017f */
[----:B------:R-:W-:Y:S05]  /*1ba90*/  @!P0 BRA `(.L_x_1576) ;  /* 0x0000000000048947 */ /* 0x000fea0003800000 */
[----:B------:R-:W-:Y:S01]  /*1baa0*/  BPT.TRAP 0x1 ;  /* 0x000000040000795c */ /* 0x000fe20000300000 */
.L_x_1576:
        /* <DEDUP_REMOVED lines=9> */
.L_x_1578:
[----:B------:R-:W-:Y:S05]  /*1bb40*/  BSYNC B1 ;  /* 0x0000000000017941 */ /* 0x000fea0003800000 */
.L_x_1577:
[----:B------:R-:W-:Y:S01]  /*1bb50*/  IMAD.MOV.U32 R2, RZ, RZ, R0 ;  /* 0x000000ffff027224 */ /* 0x000fe200078e0000 */
[----:B------:R-:W-:Y:S01]  /*1bb60*/  WARPGROUP.ARRIVE ;  /* 0x00000000000079c5 */ /* 0x000fe20000000000 */
[----:B01----:R-:W-:Y:S01]  /*1bb70*/  IMAD.MOV.U32 R3, RZ, RZ, 0x40000040 ;  /* 0x40000040ff037424 */ /* 0x003fe200078e00ff */
[----:B------:R-:W-:Y:S01]  /*1bb80*/  ISETP.GE.AND P2, PT, R10, 0x1, PT ;  /* 0x000000010a00780c */ /* 0x000fe20003f46270 */
[----:B------:R-:W-:Y:S01]  /*1bb90*/  @!P1 VIADD R4, R4, 0x2a840 ;  /* 0x0002a84004049836 */ /* 0x000fe20000000000 */
[----:B------:R-:W-:Y:S01]  /*1bba0*/  R2UR UR6, R2 ;  /* 0x00000000020672ca */ /* 0x000fe200000e0000 */
[----:B------:R-:W-:Y:S01]  /*1bbb0*/  VIADD R2, R0, 0x80 ;  /* 0x0000008000027836 */ /* 0x000fe20000000000 */
[----:B------:R-:W-:Y:S01]  /*1bbc0*/  R2UR UR7, R3 ;  /* 0x00000000030772ca */ /* 0x000fe200000e0000 */
[----:B------:R-:W-:Y:S01]  /*1bbd0*/  IMAD.MOV.U32 R3, RZ, RZ, 0x40000040 ;  /* 0x40000040ff037424 */ /* 0x000fe200078e00ff */
[----:B------:R-:W-:Y:S01]  /*1bbe0*/  ULOP3.LUT UR4, URZ, UR51, URZ, 0x33, !UPT ;  /* 0x000000333f047292 */ /* 0x000fe2000f8e333f */
[----:B------:R-:W-:Y:S01]  /*1bbf0*/  @!P1 PRMT R4, RZ, 0x654, R4 ;  /* 0x00000654ff049816 */ /* 0x000fe20000000004 */
[----:B------:R-:W-:-:S09]  /*1bc00*/  IMAD R13, R169, 0x80, R179 ;  /* 0x00000080a90d7824 */ /* 0x000fd200078e02b3 */
        /* <DEDUP_REMOVED lines=13> */
[----:B------:R-:W-:Y:S01]  /*1bce0*/  WARPGROUP.ARRIVE ;  /* 0x00000000000079c5 */ /* 0x000fe20000000000 */
[----:B------:R-:W-:-:S04]  /*1bcf0*/  IMAD R152, R11, -0x60, RZ ;  /* 0xffffffa00b987824 */ /* 0x000fc800078e02ff */
[----:B------:R-:W-:-:S04]  /*1bd00*/  IMAD R7, R173, -0x2, R152 ;  /* 0xfffffffead077824 */ /* 0x000fc800078e0298 */
        /* <DEDUP_REMOVED lines=17> */
[----:B------:R-:W-:-:S05]  /*1be20*/  IADD3 R3, R152, 0x1, R163 ;  /* 0x0000000198037810 */ /* 0x000fca0007ffe0a3 */
[----:B------:R-:W-:-:S04]  /*1be30*/  IMAD.IADD R0, R3, 0x1, -R164 ;  /* 0x0000000103007824 */ /* 0x000fc800078e0aa4 */
        /* <DEDUP_REMOVED lines=9> */
[----:B------:R-:W-:Y:S01]  /*1bed0*/  IMAD.IADD R137, R13, 0x1, R156 ;  /* 0x000000010d897824 */ /* 0x000fe200078e029c */
[----:B------:R-:W-:Y:S06]  /*1bee0*/  @!P2 BRA `(.L_x_1580) ;  /* 0x000000000058a947 */ /* 0x000fec0003800000 */
[----:B------:R-:W-:Y:S01]  /*1bef0*/  IADD3 R0, R13, R163, -R164 ;  /* 0x000000a30d007210 */ /* 0x000fe20007ffe8a4 */
[----:B------:R-:W-:Y:S03]  /*1bf00*/  BSSY B1, `(.L_x_1581) ;  /* 0x0000011000017945 */ /* 0x000fe60003800000 */
[----:B------:R-:W-:-:S13]  /*1bf10*/  ISETP.GT.AND P2, PT, R0, -0x1, PT ;  /* 0xffffffff0000780c */ /* 0x000fda0003f44270 */
[----:B------:R-:W-:Y:S05]  /*1bf20*/  @P2 BRA `(.L_x_1582) ;  /* 0x0000000000202947 */ /* 0x000fea0003800000 */
[----:B0-----:R-:W-:Y:S01]  /*1bf30*/  IMAD.U32 R4, RZ, RZ, UR39 ;  /* 0x00000027ff047e24 */ /* 0x001fe2000f8e00ff */
[----:B------:R-:W-:-:S04]  /*1bf40*/  LOP3.LUT R139, RZ, R0, RZ, 0x33, !PT ;  /* 0x00000000ff8b7212 */ /* 0x000fc800078e33ff */
[----:B------:R-:W-:-:S13]  /*1bf50*/  ISETP.NE.AND P2, PT, R4, 0x1, PT ;  /* 0x000000010400780c */ /* 0x000fda0003f45270 */
[----:B------:R-:W0:Y:S02]  /*1bf60*/  @P2 LDC.64 R2, c[0x0][0x9e8] ;  /* 0x00027a00ff022b82 */ /* 0x000e240000000a00 */
[----:B0-----:R-:W-:-:S05]  /*1bf70*/  @P2 IMAD.HI.U32 R2, R139, R2, RZ ;  /* 0x000000028b022227 */ /* 0x001fca00078e00ff */
[----:B------:R-:W-:-:S04]  /*1bf80*/  @P2 SHF.R.U32.HI R139, RZ, R3, R2 ;  /* 0x00000003ff8b2219 */ /* 0x000fc80000011602 */
[----:B------:R-:W-:Y:S01]  /*1bf90*/  LOP3.LUT R139, RZ, R139, RZ, 0x33, !PT ;  /* 0x0000008bff8b7212 */ /* 0x000fe200078e33ff */
[----:B------:R-:W-:Y:S06]  /*1bfa0*/  BRA `(.L_x_1583) ;  /* 0x0000000000187947 */ /* 0x000fec0003800000 */
.L_x_1582:
[----:B0-----:R-:W-:Y:S01]  /*1bfb0*/  IMAD.U32 R4, RZ, RZ, UR39 ;  /* 0x00000027ff047e24 */ /* 0x001fe2000f8e00ff */
[----:B------:R-:W-:-:S04]  /*1bfc0*/  IADD3 R139, R13, R163, -R164 ;  /* 0x000000a30d8b7210 */ /* 0x000fc80007ffe8a4 */
[----:B------:R-:W-:-:S13]  /*1bfd0*/  ISETP.NE.AND P2, PT, R4, 0x1, PT ;  /* 0x000000010400780c */ /* 0x000fda0003f45270 */
[----:B------:R-:W0:Y:S02]  /*1bfe0*/  @P2 LDC.64 R2, c[0x0][0x9e8] ;  /* 0x00027a00ff022b82 */ /* 0x000e240000000a00 */
[----:B0-----:R-:W-:-:S05]  /*1bff0*/  @P2 IMAD.HI.U32 R2, R139, R2, RZ ;  /* 0x000000028b022227 */ /* 0x001fca00078e00ff */
[----:B------:R-:W-:-:S07]  /*1c000*/  @P2 SHF.R.U32.HI R139, RZ, R3, R2 ;  /* 0x00000003ff8b2219 */ /* 0x000fce0000011602 */
.L_x_1583:
[----:B------:R-:W-:Y:S05]  /*1c010*/  BSYNC B1 ;  /* 0x0000000000017941 */ /* 0x000fea0003800000 */
.L_x_1581:
[----:B------:R-:W-:-:S05]  /*1c020*/  IMAD R0, R139, R4, R7 ;  /* 0x000000048b007224 */ /* 0x000fca00078e0207 */
[----:B------:R-:W-:Y:S02]  /*1c030*/  VIADDMNMX R137, R0, R4, R137, PT ;  /* 0x0000000400897246 */ /* 0x000fe40003800189 */
[----:B------:R-:W-:-:S07]  /*1c040*/  VIMNMX R15, R15, R0, !PT ;  /* 0x000000000f0f7248 */ /* 0x000fce0007fe0100 */
.L_x_1580:
        /* <DEDUP_REMOVED lines=12> */
[----:B0-----:R-:W-:Y:S02]  /*1c110*/  FSEL R4, R93, -INF , !P4 ;  /* 0xff8000005d047808 */ /* 0x001fe40006000000 */
        /* <DEDUP_REMOVED lines=86> */
[----:B------:R-:W-:Y:S02]  /*1c680*/  IADD3 R89, R154, 0x8, R13 ;  /* 0x000000089a597810 */ /* 0x000fe40007ffe00d */
        /* <DEDUP_REMOVED lines=15> */
[----:B------:R-:W-:Y:S02]  /*1c780*/  IADD3 R15, R156, 0x8, R13 ;  /* 0x000000089c0f7810 */ /* 0x000fe40007ffe00d */
[----:B------:R-:W-:-:S04]  /*1c790*/  ISETP.LT.OR P6, PT, R137, 0x5a, P6 ;  /* 0x0000005a8900780c */ /* 0x000fc800037c1670 */
[----:B------:R-:W-:Y:S02]  /*1c7a0*/  FSEL R88, R133, -INF , !P6 ;  /* 0xff80000085587808 */ /* 0x000fe40007000000 */
[----:B------:R-:W-:-:S13]  /*1c7b0*/  ISETP.GE.AND P6, PT, R10, 0x1, PT ;  /* 0x000000010a00780c */ /* 0x000fda0003fc6270 */
[----:B------:R-:W-:Y:S05]  /*1c7c0*/  @!P6 BRA `(.L_x_1584) ;  /* 0x00000000005ce947 */ /* 0x000fea0003800000 */
[----:B------:R-:W-:Y:S01]  /*1c7d0*/  ISETP.GT.AND P6, PT, R21, -0x1, PT ;  /* 0xffffffff1500780c */ /* 0x000fe20003fc4270 */
[----:B------:R-:W-:-:S12]  /*1c7e0*/  BSSY B1, `(.L_x_1585) ;  /* 0x0000012000017945 */ /* 0x000fd80003800000 */
[----:B------:R-:W-:Y:S05]  /*1c7f0*/  @P6 BRA `(.L_x_1586) ;  /* 0x0000000000286947 */ /* 0x000fea0003800000 */
[----:B------:R-:W-:Y:S02]  /*1c800*/  IMAD.U32 R133, RZ, RZ, UR39 ;  /* 0x00000027ff857e24 */ /* 0x000fe4000f8e00ff */
[----:B------:R-:W-:-:S03]  /*1c810*/  VIADD R13, R13, 0x8 ;  /* 0x000000080d0d7836 */ /* 0x000fc60000000000 */
[----:B------:R-:W-:Y:S02]  /*1c820*/  ISETP.NE.AND P6, PT, R133, 0x1, PT ;  /* 0x000000018500780c */ /* 0x000fe40003fc5270 */
[----:B------:R-:W-:-:S04]  /*1c830*/  IADD3 R13, R13, R163, -R164 ;  /* 0x000000a30d0d7210 */ /* 0x000fc80007ffe8a4 */
[----:B------:R-:W-:-:S07]  /*1c840*/  LOP3.LUT R13, RZ, R13, RZ, 0x33, !PT ;  /* 0x0000000dff0d7212 */ /* 0x000fce00078e33ff */
[----:B------:R-:W0:Y:S02]  /*1c850*/  @P6 LDC.64 R2, c[0x0][0x9e8] ;  /* 0x00027a00ff026b82 */ /* 0x000e240000000a00 */
[----:B0-----:R-:W-:-:S05]  /*1c860*/  @P6 IMAD.HI.U32 R2, R13, R2, RZ ;  /* 0x000000020d026227 */ /* 0x001fca00078e00ff */
[----:B------:R-:W-:-:S04]  /*1c870*/  @P6 SHF.R.U32.HI R13, RZ, R3, R2 ;  /* 0x00000003ff0d6219 */ /* 0x000fc80000011602 */
[----:B------:R-:W-:Y:S01]  /*1c880*/  LOP3.LUT R2, RZ, R13, RZ, 0x33, !PT ;  /* 0x0000000dff027212 */ /* 0x000fe200078e33ff */
[----:B------:R-:W-:Y:S06]  /*1c890*/  BRA `(.L_x_1587) ;  /* 0x0000000000187947 */ /* 0x000fec0003800000 */
.L_x_1586:
[----:B------:R-:W-:-:S05]  /*1c8a0*/  IMAD.U32 R133, RZ, RZ, UR39 ;  /* 0x00000027ff857e24 */ /* 0x000fca000f8e00ff */
[----:B------:R-:W-:-:S13]  /*1c8b0*/  ISETP.NE.AND P6, PT, R133, 0x1, PT ;  /* 0x000000018500780c */ /* 0x000fda0003fc5270 */
[----:B------:R-:W0:Y:S02]  /*1c8c0*/  @P6 LDC.64 R2, c[0x0][0x9e8] ;  /* 0x00027a00ff026b82 */ /* 0x000e240000000a00 */
[----:B0-----:R-:W-:-:S04]  /*1c8d0*/  @P6 IMAD.HI.U32 R152, R21, R2, RZ ;  /* 0x0000000215986227 */ /* 0x001fc800078e00ff */
[----:B------:R-:W-:Y:S01]  /*1c8e0*/  IMAD.MOV.U32 R2, RZ, RZ, R21 ;  /* 0x000000ffff027224 */ /* 0x000fe200078e0015 */
[----:B------:R-:W-:-:S07]  /*1c8f0*/  @P6 SHF.R.U32.HI R2, RZ, R3, R152 ;  /* 0x00000003ff026219 */ /* 0x000fce0000011698 */
.L_x_1587:
[----:B------:R-:W-:Y:S05]  /*1c900*/  BSYNC B1 ;  /* 0x0000000000017941 */ /* 0x000fea0003800000 */
.L_x_1585:
[----:B------:R-:W-:-:S05]  /*1c910*/  IMAD R2, R2, R133, R7 ;  /* 0x0000008502027224 */ /* 0x000fca00078e0207 */
[----:B------:R-:W-:Y:S02]  /*1c920*/  VIADDMNMX R15, R2, R133, R15, PT ;  /* 0x00000085020f7246 */ /* 0x000fe4000380010f */
[----:B------:R-:W-:-:S07]  /*1c930*/  VIMNMX R89, R89, R2, !PT ;  /* 0x0000000259597248 */ /* 0x000fce0007fe0100 */
.L_x_1584:
[----:B------:R-:W-:Y:S01]  /*1c940*/  ISETP.GT.AND P2, PT, R89, 0x1, !P2 ;  /* 0x000000015900780c */ /* 0x000fe20005744270 */
[----:B------:R-:W-:Y:S01]  /*1c950*/  IMAD.U32 R7, RZ, RZ, UR38 ;  /* 0x00000026ff077e24 */ /* 0x000fe2000f8e00ff */
[----:B------:R-:W-:Y:S01]  /*1c960*/  ISETP.NE.AND P6, PT, R155, RZ, PT ;  /* 0x000000ff9b00720c */ /* 0x000fe20003fc5270 */
[----:B------:R-:W-:Y:S01]  /*1c970*/  @!P1 VIADD R12, R12, 0x2a860 ;  /* 0x0002a8600c0c9836 */ /* 0x000fe20000000000 */
[----:B------:R-:W-:Y:S01]  /*1c980*/  ISETP.LT.OR P2, PT, R15, 0x2, P2 ;  /* 0x000000020f00780c */ /* 0x000fe20001741670 */
[----:B------:R-:W-:Y:S01]  /*1c990*/  IMAD.MOV.U32 R171, RZ, RZ, R160 ;  /* 0x000000ffffab7224 */ /* 0x000fe200078e00a0 */
        /* <DEDUP_REMOVED lines=66> */
[----:B------:R-:W-:Y:S01]  /*1cdc0*/  ISETP.NE.AND P6, PT, R157, RZ, PT ;  /* 0x000000ff9d00720c */ /* 0x000fe20003fc5270 */
[----:B------:R-:W0:Y:S01]  /*1cdd0*/  SHFL.BFLY PT, R210, R13, 0x2, 0x1f ;  /* 0x0c401f000dd27f89 */ /* 0x000e2200000e0000 */
[----:B------:R-:W-:Y:S02]  /*1cde0*/  FSEL R114, R114, -INF , !P2 ;  /* 0xff80000072727808 */ /* 0x000fe40005000000 */
[----:B------:R-:W-:-:S02]  /*1cdf0*/  ISETP.NE.AND P2, PT, R145, RZ, PT ;  /* 0x000000ff9100720c */ /* 0x000fc40003f45270 */
[----:B------:R-:W-:Y:S02]  /*1ce00*/  ISETP.NE.AND P3, PT, R159, RZ, PT ;  /* 0x000000ff9f00720c */ /* 0x000fe40003f65270 */
        /* <DEDUP_REMOVED lines=13> */
[----:B------:R-:W0:Y:S01]  /*1cee0*/  SHFL.BFLY PT, R210, R91, 0x1, 0x1f ;  /* 0x0c201f005bd27f89 */ /* 0x000e2200000e0000 */
[----:B------:R-:W-:Y:S02]  /*1cef0*/  FSEL R134, R134, -INF , !P5 ;  /* 0xff80000086867808 */ /* 0x000fe40006800000 */
        /* <DEDUP_REMOVED lines=45> */
[----:B------:R-:W-:Y:S01]  /*1d1d0*/  FSEL R111, R3, RZ, P2 ;  /* 0x000000ff036f7208 */ /* 0x000fe20001000000 */
        /* <DEDUP_REMOVED lines=18> */
[----:B------:R-:W-:-:S03]  /*1d300*/  FFMA.FTZ R120, R150, R7, -R99 ;  /* 0x0000000796787223 */ /* 0x000fc60000010863 */
[----:B------:R-:W-:Y:S01]  /*1d310*/  FMNMX.FTZ R95, R110, R95, !PT ;  /* 0x0000005f6e5f7209 */ /* 0x000fe20007810000 */
[----:B------:R0:W-:Y:S03]  /*1d320*/  MUFU.EX2 R96, R136 ;  /* 0x0000008800607308 */ /* 0x0001e60000000800 */
[----:B------:R-:W-:-:S04]  /*1d330*/  FMNMX.FTZ R97, R170, R95, !PT ;  /* 0x0000005faa617209 */ /* 0x000fc80007810000 */
[----:B------:R-:W-:Y:S01]  /*1d340*/  FMNMX.FTZ R97, R114, R97, !PT ;  /* 0x0000006172617209 */ /* 0x000fe20007810000 */
[----:B------:R-:W-:Y:S01]  /*1d350*/  MUFU.EX2 R90, R90 ;  /* 0x0000005a005a7308 */ /* 0x000fe20000000800 */
[----:B0-----:R-:W-:Y:S02]  /*1d360*/  FSEL R136, R135, -INF , !P3 ;  /* 0xff80000087887808 */ /* 0x001fe40005800000 */
[----:B------:R-:W-:-:S04]  /*1d370*/  FMNMX.FTZ R97, R194, R97, !PT ;  /* 0x00000061c2617209 */ /* 0x000fc80007810000 */
[----:B------:R-:W-:Y:S01]  /*1d380*/  FMNMX.FTZ R97, R118, R97, !PT ;  /* 0x0000006176617209 */ /* 0x000fe20007810000 */
[----:B------:R-:W-:Y:S03]  /*1d390*/  MUFU.EX2 R92, R92 ;  /* 0x0000005c005c7308 */ /* 0x000fe60000000800 */
[----:B------:R-:W-:-:S04]  /*1d3a0*/  FMNMX.FTZ R101, R204, R97, !PT ;  /* 0x00000061cc657209 */ /* 0x000fc80007810000 */
        /* <DEDUP_REMOVED lines=8> */
[----:B------:R0:W1:Y:S03]  /*1d430*/  MUFU.EX2 R100, R138 ;  /* 0x0000008a00647308 */ /* 0x0000660000000800 */
[----:B------:R-:W-:-:S04]  /*1d440*/  FMNMX.FTZ R101, R104, R101, !PT ;  /* 0x0000006568657209 */ /* 0x000fc80007810000 */
[----:B------:R-:W-:Y:S01]  /*1d450*/  FMNMX.FTZ R101, R134, R101, !PT ;  /* 0x0000006586657209 */ /* 0x000fe20007810000 */
[----:B------:R-:W-:Y:S01]  /*1d460*/  MUFU.EX2 R14, R14 ;  /* 0x0000000e000e7308 */ /* 0x000fe20000000800 */
[--C-:B0-----:R-:W-:Y:S02]  /*1d470*/  FFMA.FTZ R138, R132, R7, -R99.reuse ;  /* 0x00000007848a7223 */ /* 0x101fe40000010863 */
[----:B------:R-:W-:Y:S01]  /*1d480*/  FMNMX.FTZ R0, R136, R101, !PT ;  /* 0x0000006588007209 */ /* 0x000fe20007810000 */
[-CC-:B------:R-:W-:Y:S01]  /*1d490*/  FFMA.FTZ R101, R116, R7.reuse, -R99.reuse ;  /* 0x0000000774657223 */ /* 0x180fe20000010863 */
[----:B------:R-:W-:-:S03]  /*1d4a0*/  FFMA.FTZ R116, R144, R7, -R99 ;  /* 0x0000000790747223 */ /* 0x000fc60000010863 */
[----:B------:R-:W0:Y:S01]  /*1d4b0*/  SHFL.BFLY PT, R105, R0, 0x2, 0x1f ;  /* 0x0c401f0000697f89 */ /* 0x000e2200000e0000 */
[----:B------:R-:W-:Y:S08]  /*1d4c0*/  MUFU.EX2 R89, R89 ;  /* 0x0000005900597308 */ /* 0x000ff00000000800 */
[----:B------:R-:W2:Y:S08]  /*1d4d0*/  MUFU.EX2 R108, R108 ;  /* 0x0000006c006c7308 */ /* 0x000eb00000000800 */
[----:B------:R-:W-:Y:S01]  /*1d4e0*/  MUFU.EX2 R15, R15 ;  /* 0x0000000f000f7308 */ /* 0x000fe20000000800 */
[----:B0-----:R-:W-:Y:S01]  /*1d4f0*/  FMNMX.FTZ R4, R0, R105, !PT ;  /* 0x0000006900047209 */ /* 0x001fe20007810000 */
[----:B------:R-:W-:Y:S01]  /*1d500*/  FADD.FTZ R0, -R111, R20 ;  /* 0x000000146f007221 */ /* 0x000fe20000010100 */
[-CC-:B------:R-:W-:Y:S01]  /*1d510*/  FFMA.FTZ R105, R148, R7.reuse, -R99.reuse ;  /* 0x0000000794697223 */ /* 0x180fe20000010863 */
[----:B------:R-:W-:-:S04]  /*1d520*/  FFMA.FTZ R99, R88, R7, -R99 ;  /* 0x0000000758637223 */ /* 0x000fc80000010863 */
[----:B------:R-:W0:Y:S01]  /*1d530*/  MUFU.EX2 R112, R112 ;  /* 0x0000007000707308 */ /* 0x000e220000000800 */
[----:B------:R-:W3:Y:S01]  /*1d540*/  SHFL.BFLY PT, R109, R4, 0x1, 0x1f ;  /* 0x0c201f00046d7f89 */ /* 0x000ee200000e0000 */
[----:B------:R-:W-:Y:S01]  /*1d550*/  FMUL.FTZ R0, R0, R7 ;  /* 0x0000000700007220 */ /* 0x000fe20000410000 */
[----:B------:R-:W-:Y:S02]  /*1d560*/  @!P1 PRMT R111, RZ, 0x654, R12 ;  /* 0x00000654ff6f9816 */ /* 0x000fe4000000000c */
[----:B-1----:R-:W-:Y:S02]  /*1d570*/  F2FP.BF16.F32.PACK_AB R148, R100, R97 ;  /* 0x000000616494723e */ /* 0x002fe400000010ff */
[----:B------:R1:W-:Y:S01]  /*1d580*/  @!P1 SYNCS.ARRIVE.TRANS64.RED.A1T0 RZ, [R111+URZ], RZ ;  /* 0x000000ff6fff99a7 */ /* 0x0003e2000810043f */
[----:B------:R-:W4:Y:S01]  /*1d590*/  MUFU.EX2 R0, R0 ;  /* 0x0000000000007308 */ /* 0x000f220000000800 */
[----:B--2---:R-:W-:-:S07]  /*1d5a0*/  F2FP.BF16.F32.PACK_AB R150, R108, R89 ;  /* 0x000000596c96723e */ /* 0x004fce00000010ff */
[----:B------:R-:W-:Y:S01]  /*1d5b0*/  MUFU.EX2 R101, R101 ;  /* 0x0000006500657308 */ /* 0x000fe20000000800 */
[----:B0-----:R-:W-:-:S07]  /*1d5c0*/  F2FP.BF16.F32.PACK_AB R144, R112, R15 ;  /* 0x0000000f7090723e */ /* 0x001fce00000010ff */
[----:B------:R-:W-:Y:S01]  /*1d5d0*/  MUFU.EX2 R116, R116 ;  /* 0x0000007400747308 */ /* 0x000fe20000000800 */
[----:B---3--:R-:W-:-:S04]  /*1d5e0*/  FMNMX.FTZ R4, R4, R109, !PT ;  /* 0x0000006d04047209 */ /* 0x008fc80007810000 */
[C---:B------:R-:W-:Y:S01]  /*1d5f0*/  FSETP.NEU.FTZ.AND P2, PT, R4.reuse, -INF , PT ;  /* 0xff8000000400780b */ /* 0x040fe20003f5d000 */
[----:B------:R-:W-:Y:S02]  /*1d600*/  FMUL.FTZ R109, R4, R7 ;  /* 0x00000007046d7220 */ /* 0x000fe40000410000 */
[----:B------:R-:W-:Y:S03]  /*1d610*/  MUFU.EX2 R140, R140 ;  /* 0x0000008c008c7308 */ /* 0x000fe60000000800 */
        /* <DEDUP_REMOVED lines=9> */
[----:B----4-:R-:W-:Y:S01]  /*1d6b0*/  FFMA.FTZ R9, R0, R6, R13 ;  /* 0x0000000600097223 */ /* 0x010fe2000001000d */
        /* <DEDUP_REMOVED lines=24> */
[-CC-:B------:R-:W-:Y:S01]  /*1d840*/  FFMA.FTZ R114, R204, R7.reuse, -R109.reuse ;  /* 0x00000007cc727223 */ /* 0x180fe2000001086d */
[-CC-:B------:R-:W-:Y:S01]  /*1d850*/  FFMA.FTZ R130, R130, R7.reuse, -R109.reuse ;  /* 0x0000000782827223 */ /* 0x180fe2000001086d */
[-C--:B------:R-:W-:Y:S01]  /*1d860*/  FFMA.FTZ R104, R104, R7.reuse, -R109 ;  /* 0x0000000768687223 */ /* 0x080fe2000001086d */
[----:B------:R-:W-:Y:S01]  /*1d870*/  FADD.FTZ R118, R96, R9 ;  /* 0x0000000960767221 */ /* 0x000fe20000010000 */
[-CC-:B------:R-:W-:Y:S01]  /*1d880*/  FFMA.FTZ R134, R134, R7.reuse, -R109.reuse ;  /* 0x0000000786867223 */ /* 0x180fe2000001086d */
[----:B------:R-:W-:Y:S01]  /*1d890*/  FFMA.FTZ R109, R136, R7, -R109 ;  /* 0x00000007886d7223 */ /* 0x000fe2000001086d */
[----:B------:R-:W3:Y:S01]  /*1d8a0*/  MUFU.EX2 R88, R88 ;  /* 0x0000005800587308 */ /* 0x000ee20000000800 */
[----:B0-----:R-:W-:Y:S01]  /*1d8b0*/  FFMA.FTZ R5, R2, R5, R157 ;  /* 0x0000000502057223 */ /* 0x001fe2000001009d */
[----:B------:R-:W-:Y:S01]  /*1d8c0*/  FADD.FTZ R9, R97, R118 ;  /* 0x0000007661097221 */ /* 0x000fe20000010000 */
[----:B------:R-:W-:Y:S01]  /*1d8d0*/  F2FP.BF16.F32.PACK_AB R152, R14, R93 ;  /* 0x0000005d0e98723e */ /* 0x000fe200000010ff */
[----:B------:R-:W-:-:S02]  /*1d8e0*/  IMAD.MOV.U32 R170, RZ, RZ, R161 ;  /* 0x000000ffffaa7224 */ /* 0x000fc400078e00a1 */
[----:B------:R-:W-:Y:S01]  /*1d8f0*/  FADD.FTZ R6, R20, R5 ;  /* 0x0000000514067221 */ /* 0x000fe20000010000 */
[----:B------:R-:W-:Y:S01]  /*1d900*/  FADD.FTZ R118, R100, R9 ;  /* 0x0000000964767221 */ /* 0x000fe20000010000 */
[----:B------:R-:W-:Y:S01]  /*1d910*/  ISETP.GT.AND P2, PT, R11, R168, PT ;  /* 0x000000a80b00720c */ /* 0x000fe20003f44270 */
[----:B------:R-:W0:Y:S01]  /*1d920*/  MUFU.EX2 R153, R153 ;  /* 0x0000009900997308 */ /* 0x000e220000000800 */
[----:B--2---:R-:W-:Y:S01]  /*1d930*/  FADD.FTZ R5, R159, R6 ;  /* 0x000000069f057221 */ /* 0x004fe20000010000 */
[----:B------:R-:W-:Y:S01]  /*1d940*/  FADD.FTZ R9, R89, R118 ;  /* 0x0000007659097221 */ /* 0x000fe20000010000 */
[----:B------:R-:W-:Y:S01]  /*1d950*/  F2FP.BF16.F32.PACK_AB R157, R20, R157 ;  /* 0x0000009d149d723e */ /* 0x000fe200000010ff */
[----:B------:R-:W-:Y:S01]  /*1d960*/  VIADD R11, R11, 0xffffffff ;  /* 0xffffffff0b0b7836 */ /* 0x000fe20000000000 */
[----:B------:R-:W-:Y:S01]  /*1d970*/  F2FP.BF16.F32.PACK_AB R156, R90, R13 ;  /* 0x0000000d5a9c723e */ /* 0x000fe200000010ff */
[----:B------:R-:W-:Y:S01]  /*1d980*/  FADD.FTZ R118, R108, R9 ;  /* 0x000000096c767221 */ /* 0x000fe20000010000 */
[----:B------:R-:W-:Y:S01]  /*1d990*/  F2FP.BF16.F32.PACK_AB R158, R92, R91 ;  /* 0x0000005b5c9e723e */ /* 0x000fe200000010ff */
[----:B------:R-:W2:Y:S01]  /*1d9a0*/  MUFU.EX2 R94, R94 ;  /* 0x0000005e005e7308 */ /* 0x000ea20000000800 */
[----:B---3--:R-:W-:Y:S01]  /*1d9b0*/  FADD.FTZ R6, R88, R5 ;  /* 0x0000000558067221 */ /* 0x008fe20000010000 */
[----:B------:R-:W-:Y:S01]  /*1d9c0*/  FADD.FTZ R9, R15, R118 ;  /* 0x000000760f097221 */ /* 0x000fe20000010000 */
[----:B------:R-:W-:Y:S01]  /*1d9d0*/  F2FP.BF16.F32.PACK_AB R154, R96, R95 ;  /* 0x0000005f609a723e */ /* 0x000fe200000010ff */
[----:B------:R-:W-:Y:S01]  /*1d9e0*/  IMAD.MOV.U32 R20, RZ, RZ, R3 ;  /* 0x000000ffff147224 */ /* 0x000fe200078e0003 */
[----:B------:R-:W-:Y:S01]  /*1d9f0*/  F2FP.BF16.F32.PACK_AB R146, R116, R101 ;  /* 0x000000657492723e */ /* 0x000fe200000010ff */
[----:B------:R-:W-:Y:S01]  /*1da00*/  FADD.FTZ R118, R112, R9 ;  /* 0x0000000970767221 */ /* 0x000fe20000010000 */
[----:B------:R-:W-:Y:S01]  /*1da10*/  F2FP.BF16.F32.PACK_AB R159, R88, R159 ;  /* 0x0000009f589f723e */ /* 0x000fe200000010ff */
[----:B------:R-:W3:Y:S01]  /*1da20*/  MUFU.EX2 R155, R155 ;  /* 0x0000009b009b7308 */ /* 0x000ee20000000800 */
[----:B0-----:R-:W-:Y:S01]  /*1da30*/  FADD.FTZ R5, R153, R6 ;  /* 0x0000000699057221 */ /* 0x001fe20000010000 */
[----:B------:R-:W-:-:S04]  /*1da40*/  FADD.FTZ R9, R101, R118 ;  /* 0x0000007665097221 */ /* 0x000fc80000010000 */
[----:B------:R-:W-:Y:S02]  /*1da50*/  FADD.FTZ R9, R116, R9 ;  /* 0x0000000974097221 */ /* 0x000fe40000010000 */
[----:B------:R-:W0:Y:S01]  /*1da60*/  MUFU.EX2 R98, R98 ;  /* 0x0000006200627308 */ /* 0x000e220000000800 */
[----:B--2---:R-:W-:Y:S01]  /*1da70*/  FADD.FTZ R6, R94, R5 ;  /* 0x000000055e067221 */ /* 0x004fe20000010000 */
[----:B------:R-:W-:Y:S01]  /*1da80*/  FADD.FTZ R118, R140, R9 ;  /* 0x000000098c767221 */ /* 0x000fe20000010000 */
[----:B------:R-:W-:-:S05]  /*1da90*/  F2FP.BF16.F32.PACK_AB R153, R94, R153 ;  /* 0x000000995e99723e */ /* 0x000fca00000010ff */
        /* <DEDUP_REMOVED lines=54> */
[----:B---3--:R-:W-:Y:S01]  /*1de00*/  FADD.FTZ R14, R138, R9 ;  /* 0x000000098a0e7221 */ /* 0x008fe20000010000 */
[----:B------:R-:W-:-:S06]  /*1de10*/  IMAD.MOV.U32 R9, RZ, RZ, R4 ;  /* 0x000000ffff097224 */ /* 0x000fcc00078e0004 */
[----:B------:R-:W3:Y:S01]  /*1de20*/  MUFU.EX2 R109, R109 ;  /* 0x0000006d006d7308 */ /* 0x000ee20000000800 */
[----:B0-----:R-:W-:Y:S01]  /*1de30*/  FADD.FTZ R5, R134, R5 ;  /* 0x0000000586057221 */ /* 0x001fe20000010000 */
[C---:B--2---:R-:W-:Y:S01]  /*1de40*/  FADD.FTZ R6, R99.reuse, R14 ;  /* 0x0000000e63067221 */ /* 0x044fe20000010000 */
[----:B------:R-:W-:Y:S02]  /*1de50*/  F2FP.BF16.F32.PACK_AB R138, R99, R138 ;  /* 0x0000008a638a723e */ /* 0x000fe400000010ff */
[C---:B---3--:R-:W-:Y:S01]  /*1de60*/  FADD.FTZ R5, R109.reuse, R5 ;  /* 0x000000056d057221 */ /* 0x048fe20000010000 */
[----:B------:R-:W-:Y:S01]  /*1de70*/  F2FP.BF16.F32.PACK_AB R139, R109, R134 ;  /* 0x000000866d8b723e */ /* 0x000fe200000010ff */
[----:B-1----:R-:W-:Y:S06]  /*1de80*/  @P2 BRA `(.L_x_1588) ;  /* 0xffffffcc00dc2947 */ /* 0x002fec000383ffff */
.L_x_1569:
[----:B------:R-:W-:Y:S05]  /*1de90*/  BSYNC B0 ;  /* 0x0000000000007941 */ /* 0x000fea0003800000 */
.L_x_1568:
        /* <DEDUP_REMOVED lines=67> */
.L_x_1589:
[----:B------:R-:W-:Y:S01]  /*1e2d0*/  IMAD R13, R160, 0x8, R18 ;  /* 0x00000008a00d7824 */ /* 0x000fe200078e0212 */
[----:B------:R-:W-:-:S04]  /*1e2e0*/  SHF.L.U32 R0, R161, 0x1f, RZ ;  /* 0x0000001fa1007819 */ /* 0x000fc800000006ff */
[----:B------:R0:W1:Y:S01]  /*1e2f0*/  SYNCS.PHASECHK.TRANS64.TRYWAIT P2, [R13+URZ+0x2a850], R0 ;  /* 0x02a850000d0075a7 */ /* 0x000062000804017f */
[----:B------:R-:W-:Y:S05]  /*1e300*/  @!P0 BRA `(.L_x_1590) ;  /* 0x0000000000048947 */ /* 0x000fea0003800000 */
[----:B------:R-:W-:Y:S01]  /*1e310*/  BPT.TRAP 0x1 ;  /* 0x000000040000795c */ /* 0x000fe20000300000 */
.L_x_1590:
        /* <DEDUP_REMOVED lines=9> */
.L_x_1592:
[----:B------:R-:W-:Y:S05]  /*1e3b0*/  BSYNC B0 ;  /* 0x0000000000007941 */ /* 0x000fea0003800000 */
.L_x_1591:
[----:B------:R-:W-:Y:S01]  /*1e3c0*/  IMAD.MOV.U32 R9, RZ, RZ, 0x40000040 ;  /* 0x40000040ff097424 */ /* 0x000fe200078e00ff */
[C---:B------:R-:W-:Y:S01]  /*1e3d0*/  R2UR UR6, R8.reuse ;  /* 0x00000000080672ca */ /* 0x040fe200000e0000 */
[----:B------:R-:W-:Y:S01]  /*1e3e0*/  WARPGROUP.ARRIVE ;  /* 0x00000000000079c5 */ /* 0x000fe20000000000 */
[----:B------:R-:W-:Y:S01]  /*1e3f0*/  VIADD R10, R8, 0x80 ;  /* 0x00000080080a7836 */ /* 0x000fe20000000000 */
[----:B01----:R-:W0:Y:S01]  /*1e400*/  SHFL.BFLY PT, R0, R5, 0x2, 0x1f ;  /* 0x0c401f0005007f89 */ /* 0x003e2200000e0000 */
[----:B------:R-:W-:Y:S01]  /*1e410*/  R2UR UR7, R9 ;  /* 0x00000000090772ca */ /* 0x000fe200000e0000 */
[----:B------:R-:W-:Y:S02]  /*1e420*/  IMAD.MOV.U32 R11, RZ, RZ, 0x40000040 ;  /* 0x40000040ff0b7424 */ /* 0x000fe400078e00ff */
[----:B------:R-:W-:Y:S02]  /*1e430*/  IMAD.MOV.U32 R9, RZ, RZ, 0x40000040 ;  /* 0x40000040ff097424 */ /* 0x000fe400078e00ff */
[----:B------:R-:W-:-:S02]  /*1e440*/  VIADD R160, R160, 0x1 ;  /* 0x00000001a0a07836 */ /* 0x000fc40000000000 */
[----:B------:R-:W-:Y:S02]  /*1e450*/  IMAD.MOV.U32 R20, RZ, RZ, -0x800000 ;  /* 0xff800000ff147424 */ /* 0x000fe400078e00ff */
[----:B------:R-:W-:Y:S01]  /*1e460*/  VIADD R184, R184, 0x1 ;  /* 0x00000001b8b87836 */ /* 0x000fe20000000000 */
[----:B------:R-:W-:-:S03]  /*1e470*/  ISETP.NE.AND P2, PT, R160, 0x2, PT ;  /* 0x00000002a000780c */ /* 0x000fc60003f45270 */
[----:B------:R-:W-:Y:S01]  /*1e480*/  HGMMA.64x128x16.F32.BF16 R24, R156, gdesc[UR4].tnspB, R24, gsb0 ;  /* 0x41e000049c187df0 */ /* 0x000fe20008001818 */
[----:B------:R-:W-:Y:S01]  /*1e490*/  R2UR UR6, R10 ;  /* 0x000000000a0672ca */ /* 0x000fe200000e0000 */
[----:B------:R-:W-:Y:S01]  /*1e4a0*/  VIADD R10, R8, 0x100 ;  /* 0x00000100080a7836 */ /* 0x000fe20000000000 */
[----:B------:R-:W-:Y:S01]  /*1e4b0*/  R2UR UR7, R11 ;  /* 0x000000000b0772ca */ /* 0x000fe200000e0000 */
[----:B------:R-:W-:Y:S01]  /*1e4c0*/  IMAD.MOV.U32 R11, RZ, RZ, 0x40000040 ;  /* 0x40000040ff0b7424 */ /* 0x000fe200078e00ff */
[----:B------:R-:W-:Y:S01]  /*1e4d0*/  SEL R160, R160, RZ, P2 ;  /* 0x000000ffa0a07207 */ /* 0x000fe20001000000 */
[----:B0-----:R-:W-:Y:S01]  /*1e4e0*/  FADD.FTZ R2, R0, R5 ;  /* 0x0000000500027221 */ /* 0x001fe20000010000 */
[----:B------:R-:W-:Y:S01]  /*1e4f0*/  IMAD.MOV.U32 R5, RZ, RZ, RZ ;  /* 0x000000ffff057224 */ /* 0x000fe200078e00ff */
        /* <DEDUP_REMOVED lines=19> */
[----:B------:R-:W-:Y:S02]  /*1e630*/  R2UR UR7, R11 ;  /* 0x000000000b0772ca */ /* 0x000fe400000e0000 */
[----:B------:R-:W0:Y:S02]  /*1e640*/  SHFL.BFLY PT, R11, R2, 0x1, 0x1f ;  /* 0x0c201f00020b7f89 */ /* 0x000e2400000e0000 */
[----:B0-----:R-:W-:Y:S01]  /*1e650*/  FADD.FTZ R14, R2, R11 ;  /* 0x0000000b020e7221 */ /* 0x001fe20000010000 */
[----:B------:R-:W-:-:S04]  /*1e660*/  @!P1 VIADD R11, R13, 0x2a860 ;  /* 0x0002a8600d0b9836 */ /* 0x000fc80000000000 */
[----:B------:R-:W-:Y:S02]  /*1e670*/  FSETP.NE.FTZ.AND P3, PT, R14, RZ, PT ;  /* 0x000000ff0e00720b */ /* 0x000fe40003f75000 */
[----:B------:R-:W-:-:S11]  /*1e680*/  @!P1 PRMT R11, RZ, 0x654, R11 ;  /* 0x00000654ff0b9816 */ /* 0x000fd6000000000b */
[----:B------:R-:W0:Y:S01]  /*1e690*/  @P3 MUFU.LG2 R10, R14 ;  /* 0x0000000e000a3308 */ /* 0x000e220000000c00 */
[----:B------:R-:W-:Y:S01]  /*1e6a0*/  @P3 FMUL.FTZ R18, R7, 0.69314718246459960938 ;  /* 0x3f31721807123820 */ /* 0x000fe20000410000 */
[----:B------:R-:W-:Y:S02]  /*1e6b0*/  WARPGROUP.DEPBAR.LE gsb0, 0x0 ;  /* 0x00008000000079c5 */ /* 0x000fe40000010000 */
[----:B------:R-:W-:-:S06]  /*1e6c0*/  WARPGROUP.ARRIVE ;  /* 0x00000000000079c5 */ /* 0x000fcc0000000000 */
[----:B------:R-:W-:Y:S01]  /*1e6d0*/  HGMMA.64x128x16.F32.BF16 R24, R140, gdesc[UR4].tnspB, R24, gsb0 ;  /* 0x41e000048c187df0 */ /* 0x000fe20008001818 */
[----:B------:R-:W-:Y:S01]  /*1e6e0*/  R2UR UR6, R8 ;  /* 0x00000000080672ca */ /* 0x000fe200000e0000 */
[----:B------:R-:W-:Y:S01]  /*1e6f0*/  IMAD.MOV.U32 R8, RZ, RZ, RZ ;  /* 0x000000ffff087224 */ /* 0x000fe200078e00ff */
[----:B------:R-:W-:Y:S02]  /*1e700*/  R2UR UR7, R9 ;  /* 0x00000000090772ca */ /* 0x000fe400000e0000 */
[----:B------:R-:W1:Y:S03]  /*1e710*/  SHFL.BFLY PT, R9, R6, 0x2, 0x1f ;  /* 0x0c401f0006097f89 */ /* 0x000e6600000e0000 */
[----:B------:R-:W-:Y:S01]  /*1e720*/  @P3 MUFU.RCP R8, R14 ;  /* 0x0000000e00083308 */ /* 0x000fe20000001000 */
[----:B-1----:R-:W-:-:S05]  /*1e730*/  FADD.FTZ R9, R9, R6 ;  /* 0x0000000609097221 */ /* 0x002fca0000010000 */
[----:B------:R-:W1:Y:S02]  /*1e740*/  SHFL.BFLY PT, R0, R9, 0x1, 0x1f ;  /* 0x0c201f0009007f89 */ /* 0x000e6400000e0000 */
[----:B-1----:R-:W-:Y:S01]  /*1e750*/  FADD.FTZ R12, R9, R0 ;  /* 0x00000000090c7221 */ /* 0x002fe20000010000 */
[----:B------:R-:W-:Y:S01]  /*1e760*/  SEL R0, RZ, 0x1, P2 ;  /* 0x00000001ff007807 */ /* 0x000fe20001000000 */
[----:B0-----:R-:W-:-:S03]  /*1e770*/  @P3 FMUL.FTZ R9, R10, 0.69314718246459960938 ;  /* 0x3f3172180a093820 */ /* 0x001fc60000410000 */
[----:B------:R-:W-:Y:S02]  /*1e780*/  FSETP.NE.FTZ.AND P0, PT, R12, RZ, PT ;  /* 0x000000ff0c00720b */ /* 0x000fe40003f15000 */
[----:B------:R-:W-:Y:S01]  /*1e790*/  LOP3.LUT R161, R161, R0, RZ, 0x3c, !PT ;  /* 0x00000000a1a17212 */ /* 0x000fe200078e3cff */
[----:B------:R-:W-:Y:S02]  /*1e7a0*/  IMAD.MOV.U32 R0, RZ, RZ, -0x800000 ;  /* 0xff800000ff007424 */ /* 0x000fe400078e00ff */
[----:B------:R-:W-:-:S08]  /*1e7b0*/  @P3 FFMA.FTZ R0, R18, R4, R9 ;  /* 0x0000000412003223 */ /* 0x000fd00000010009 */
[----:B------:R-:W0:Y:S01]  /*1e7c0*/  @P0 MUFU.LG2 R6, R12 ;  /* 0x0000000c00060308 */ /* 0x000e220000000c00 */
[----:B------:R-:W-:-:S07]  /*1e7d0*/  @P0 FMUL.FTZ R2, R7, 0.69314718246459960938 ;  /* 0x3f31721807020820 */ /* 0x000fce0000410000 */
[----:B------:R-:W1:Y:S01]  /*1e7e0*/  @P0 MUFU.RCP R5, R12 ;  /* 0x0000000c00050308 */ /* 0x000e620000001000 */
[----:B0-----:R-:W-:-:S04]  /*1e7f0*/  @P0 FMUL.FTZ R7, R6, 0.69314718246459960938 ;  /* 0x3f31721806070820 */ /* 0x001fc80000410000 */
[----:B------:R-:W-:Y:S01]  /*1e800*/  @P0 FFMA.FTZ R20, R2, R3, R7 ;  /* 0x0000000302140223 */ /* 0x000fe20000010007 */
[----:B------:R-:W-:Y:S01]  /*1e810*/  PLOP3.LUT P0, PT, PT, PT, PT, 0x8, 0x0 ;  /* 0x000000000000781c */ /* 0x000fe20003f0e170 */
        /* <DEDUP_REMOVED lines=68> */
[----:B0-----:R-:W-:-:S07]  /*1ec60*/  FMUL.FTZ R87, R87, R8 ;  /* 0x0000000857577220 */ /* 0x001fce0000410000 */
.L_x_1442:
        /* <DEDUP_REMOVED lines=10> */
[----:B------:R-:W-:Y:S01]  /*1ed10*/  ULDC.64 UR4, c[0x0][0xbd8] ;  /* 0x0002f60000047ab9 */ /* 0x000fe20000000a00 */
[----:B------:R-:W-:Y:S01]  /*1ed20*/  F2FP.BF16.F32.PACK_AB R6, R7, R6 ;  /* 0x000000060706723e */ /* 0x000fe200000010ff */
[----:B------:R-:W-:Y:S01]  /*1ed30*/  ULDC.64 UR6, c[0x0][0x208] ;  /* 0x0000820000067ab9 */ /* 0x000fe20000000a00 */
        /* <DEDUP_REMOVED lines=9> */
[C---:B------:R-:W-:Y:S02]  /*1edd0*/  IADD3 R71, P6, R4.reuse, 0x20, RZ ;  /* 0x0000002004477810 */ /* 0x040fe40007fde0ff */
[----:B------:R-:W-:Y:S01]  /*1ede0*/  SHF.R.U64 R15, R15, 0x3, RZ ;  /* 0x000000030f0f7819 */ /* 0x000fe200000012ff */
[--C-:B------:R-:W-:Y:S01]  /*1edf0*/  IMAD.X R29, RZ, RZ, R5.reuse, P0 ;  /* 0x000000ffff1d7224 */ /* 0x100fe200000e0605 */
[C---:B------:R-:W-:Y:S01]  /*1ee00*/  IADD3 R79, P5, R4.reuse, 0x40, RZ ;  /* 0x00000040044f7810 */ /* 0x040fe20007fbe0ff */
[----:B------:R-:W-:Y:S01]  /*1ee10*/  IMAD.X R9, RZ, RZ, R5, P6 ;  /* 0x000000ffff097224 */ /* 0x000fe200030e0605 */
[----:B------:R-:W-:-:S02]  /*1ee20*/  IADD3 R95, P4, R4, 0x60, RZ ;  /* 0x00000060045f7810 */ /* 0x000fc40007f9e0ff */
[C---:B------:R-:W-:Y:S01]  /*1ee30*/  IADD3 R97, P3, R4.reuse, 0x4000, RZ ;  /* 0x0000400004617810 */ /* 0x040fe20007f7e0ff */
[--C-:B------:R-:W-:Y:S01]  /*1ee40*/  IMAD.X R11, RZ, RZ, R5.reuse, P5 ;  /* 0x000000ffff0b7224 */ /* 0x100fe200028e0605 */
[C---:B------:R-:W-:Y:S01]  /*1ee50*/  IADD3 R34, P2, R4.reuse, 0x4020, RZ ;  /* 0x0000402004227810 */ /* 0x040fe20007f5e0ff */
[--C-:B------:R-:W-:Y:S01]  /*1ee60*/  IMAD.X R13, RZ, RZ, R5.reuse, P4 ;  /* 0x000000ffff0d7224 */ /* 0x100fe200020e0605 */
[----:B------:R-:W-:Y:S01]  /*1ee70*/  BAR.SYNC.DEFER_BLOCKING 0x1, 0x100 ;  /* 0x0044000000007b1d */ /* 0x000fe20000010000 */
[----:B------:R-:W-:Y:S02]  /*1ee80*/  IADD3 R99, P1, R4, 0x4040, RZ ;  /* 0x0000404004637810 */ /* 0x000fe40007f3e0ff */
[----:B------:R-:W-:Y:S01]  /*1ee90*/  LOP3.LUT R8, R71, 0x380, RZ, 0xc0, !PT ;  /* 0x0000038047087812 */ /* 0x000fe200078ec0ff */
[--C-:B------:R-:W-:Y:S01]  /*1eea0*/  IMAD.X R25, RZ, RZ, R5.reuse, P2 ;  /* 0x000000ffff197224 */ /* 0x100fe200010e0605 */
[----:B------:R-:W-:Y:S01]  /*1eeb0*/  LOP3.LUT R4, R15, R4, RZ, 0x3c, !PT ;  /* 0x000000040f047212 */ /* 0x000fe200078e3cff */
[--C-:B------:R-:W-:Y:S01]  /*1eec0*/  IMAD.X R15, RZ, RZ, R5.reuse, P3 ;  /* 0x000000ffff0f7224 */ /* 0x100fe200018e0605 */
[----:B------:R-:W-:Y:S01]  /*1eed0*/  ISETP.NE.U32.AND P0, PT, RZ, UR4, PT ;  /* 0x00000004ff007c0c */ /* 0x000fe2000bf05070 */
[----:B------:R-:W-:Y:S01]  /*1eee0*/  IMAD.X R27, RZ, RZ, R5, P1 ;  /* 0x000000ffff1b7224 */ /* 0x000fe200008e0605 */
[----:B------:R-:W-:-:S02]  /*1eef0*/  LOP3.LUT R10, R79, 0x380, RZ, 0xc0, !PT ;  /* 0x000003804f0a7812 */ /* 0x000fc400078ec0ff */
[----:B------:R-:W-:Y:S02]  /*1ef00*/  SHF.R.U64 R8, R8, 0x3, RZ ;  /* 0x0000000308087819 */ /* 0x000fe400000012ff */
[----:B------:R-:W-:Y:S02]  /*1ef10*/  MOV R92, R4 ;  /* 0x00000004005c7202 */ /* 0x000fe40000000f00 */
[----:B------:R-:W-:Y:S01]  /*1ef20*/  ISETP.NE.AND.EX P0, PT, RZ, UR5, PT, P0 ;  /* 0x00000005ff007c0c */ /* 0x000fe2000bf05300 */
[----:B------:R-:W-:Y:S01]  /*1ef30*/  ULDC.64 UR4, c[0x0][0xbe0] ;  /* 0x0002f80000047ab9 */ /* 0x000fe20000000a00 */
[----:B------:R-:W-:Y:S02]  /*1ef40*/  F2FP.BF16.F32.PACK_AB R4, R21, R24 ;  /* 0x000000181504723e */ /* 0x000fe400000010ff */
[----:B------:R-:W-:Y:S02]  /*1ef50*/  LOP3.LUT R12, R95, 0x380, RZ, 0xc0, !PT ;  /* 0x000003805f0c7812 */ /* 0x000fe400078ec0ff */
[----:B------:R-:W-:-:S02]  /*1ef60*/  LOP3.LUT R14, R97, 0x380, RZ, 0xc0, !PT ;  /* 0x00000380610e7812 */ /* 0x000fc400078ec0ff */
[----:B------:R-:W-:Y:S02]  /*1ef70*/  F2FP.BF16.F32.PACK_AB R5, R28, R93 ;  /* 0x0000005d1c05723e */ /* 0x000fe400000010ff */
[----:B------:R-:W-:Y:S02]  /*1ef80*/  LOP3.LUT R21, R34, 0x380, RZ, 0xc0, !PT ;  /* 0x0000038022157812 */ /* 0x000fe400078ec0ff */
[----:B------:R-:W-:Y:S01]  /*1ef90*/  SHF.R.U64 R10, R10, 0x3, RZ ;  /* 0x000000030a0a7819 */ /* 0x000fe200000012ff */
[----:B------:R2:W-:Y:S01]  /*1efa0*/  STSM.16.M88.4 [R92], R4 ;  /* 0x000000045c007844 */ /* 0x0005e20000000200 */
[----:B------:R-:W-:Y:S02]  /*1efb0*/  LOP3.LUT R8, R8, R71, RZ, 0x3c, !PT ;  /* 0x0000004708087212 */ /* 0x000fe400078e3cff */
[----:B------:R-:W-:Y:S02]  /*1efc0*/  LOP3.LUT R28, R99, 0x380, RZ, 0xc0, !PT ;  /* 0x00000380631c7812 */ /* 0x000fe400078ec0ff */
[----:B------:R-:W-:-:S02]  /*1efd0*/  ISETP.NE.U32.AND P1, PT, RZ, UR4, PT ;  /* 0x00000004ff007c0c */ /* 0x000fc4000bf25070 */
[----:B------:R-:W-:Y:S02]  /*1efe0*/  LOP3.LUT R71, R72, 0x380, RZ, 0xc0, !PT ;  /* 0x0000038048477812 */ /* 0x000fe400078ec0ff */
[----:B------:R-:W-:Y:S02]  /*1eff0*/  SHF.R.U64 R12, R12, 0x3, RZ ;  /* 0x000000030c0c7819 */ /* 0x000fe400000012ff */
[----:B------:R-:W-:Y:S02]  /*1f000*/  SHF.R.U64 R14, R14, 0x3, RZ ;  /* 0x000000030e0e7819 */ /* 0x000fe400000012ff */
[----:B------:R-:W-:Y:S02]  /*1f010*/  SHF.R.U64 R21, R21, 0x3, RZ ;  /* 0x0000000315157819 */ /* 0x000fe400000012ff */
[----:B------:R-:W-:Y:S02]  /*1f020*/  LOP3.LUT R10, R10, R79, RZ, 0x3c, !PT ;  /* 0x0000004f0a0a7212 */ /* 0x000fe400078e3cff */
[----:B------:R-:W-:-:S02]  /*1f030*/  SHF.R.U64 R28, R28, 0x3, RZ ;  /* 0x000000031c1c7819 */ /* 0x000fc400000012ff */
[----:B------:R-:W-:Y:S02]  /*1f040*/  ISETP.NE.AND.EX P1, PT, RZ, UR5, PT, P1 ;  /* 0x00000005ff007c0c */ /* 0x000fe4000bf25310 */
[----:B------:R-:W-:Y:S02]  /*1f050*/  SHF.R.U64 R71, R71, 0x3, RZ ;  /* 0x0000000347477819 */ /* 0x000fe400000012ff */
[----:B------:R-:W-:Y:S02]  /*1f060*/  LOP3.LUT R12, R12, R95, RZ, 0x3c, !PT ;  /* 0x0000005f0c0c7212 */ /* 0x000fe400078e3cff */
[----:B------:R-:W-:Y:S02]  /*1f070*/  LOP3.LUT R14, R14, R97, RZ, 0x3c, !PT ;  /* 0x000000610e0e7212 */ /* 0x000fe400078e3cff */
[----:B------:R-:W-:Y:S02]  /*1f080*/  LOP3.LUT R24, R21, R34, RZ, 0x3c, !PT ;  /* 0x0000002215187212 */ /* 0x000fe400078e3cff */
[----:B------:R-:W-:-:S02]  /*1f090*/  LOP3.LUT R26, R28, R99, RZ, 0x3c, !PT ;  /* 0x000000631c1a7212 */ /* 0x000fc400078e3cff */
[----:B------:R-:W-:Y:S02]  /*1f0a0*/  MOV R34, R8 ;  /* 0x0000000800227202 */ /* 0x000fe40000000f00 */
[----:B------:R-:W-:Y:S02]  /*1f0b0*/  MOV R91, R10 ;  /* 0x0000000a005b7202 */ /* 0x000fe40000000f00 */
[----:B------:R-:W-:Y:S02]  /*1f0c0*/  LOP3.LUT R28, R71, R72, RZ, 0x3c, !PT ;  /* 0x00000048471c7212 */ /* 0x000fe400078e3cff */
[----:B------:R-:W-:Y:S02]  /*1f0d0*/  F2FP.BF16.F32.PACK_AB R8, R33, R88 ;  /* 0x000000582108723e */ /* 0x000fe400000010ff */
[----:B------:R-:W-:Y:S02]  /*1f0e0*/  F2FP.BF16.F32.PACK_AB R9, R30, R89 ;  /* 0x000000591e09723e */ /* 0x000fe400000010ff */
[----:B------:R-:W-:-:S02]  /*1f0f0*/  F2FP.BF16.F32.PACK_AB R10, R37, R36 ;  /* 0x00000024250a723e */ /* 0x000fc400000010ff */
[----:B------:R-:W-:Y:S01]  /*1f100*/  F2FP.BF16.F32.PACK_AB R11, R39, R38 ;  /* 0x00000026270b723e */ /* 0x000fe200000010ff */
[----:B------:R-:W3:Y:S01]  /*1f110*/  LDC.64 R36, c[0x0][0xbd8] ;  /* 0x0002f600ff247b82 */ /* 0x000ee20000000a00 */
[----:B--2---:R-:W-:Y:S02]  /*1f120*/  F2FP.BF16.F32.PACK_AB R4, R41, R40 ;  /* 0x000000282904723e */ /* 0x004fe400000010ff */
[----:B------:R-:W-:Y:S01]  /*1f130*/  F2FP.BF16.F32.PACK_AB R5, R43, R42 ;  /* 0x0000002a2b05723e */ /* 0x000fe200000010ff */
[----:B------:R2:W-:Y:S01]  /*1f140*/  STSM.16.M88.4 [R34], R8 ;  /* 0x0000000822007844 */ /* 0x0005e20000000200 */
[----:B------:R-:W-:Y:S02]  /*1f150*/  F2FP.BF16.F32.PACK_AB R6, R45, R44 ;  /* 0x0000002c2d06723e */ /* 0x000fe400000010ff */
[----:B------:R-:W-:Y:S02]  /*1f160*/  F2FP.BF16.F32.PACK_AB R7, R47, R46 ;  /* 0x0000002e2f07723e */ /* 0x000fe400000010ff */
[----:B------:R-:W-:-:S02]  /*1f170*/  MOV R90, R12 ;  /* 0x0000000c005a7202 */ /* 0x000fc40000000f00 */
[----:B------:R-:W-:Y:S01]  /*1f180*/  MOV R21, R14 ;  /* 0x0000000e00157202 */ /* 0x000fe20000000f00 */
[----:B------:R4:W-:Y:S01]  /*1f190*/  STSM.16.M88.4 [R91], R4 ;  /* 0x000000045b007844 */ /* 0x0009e20000000200 */
[----:B------:R-:W-:Y:S02]  /*1f1a0*/  MOV R79, R24 ;  /* 0x00000018004f7202 */ /* 0x000fe40000000f00 */
[----:B------:R-:W-:Y:S02]  /*1f1b0*/  MOV R72, R26 ;  /* 0x0000001a00487202 */ /* 0x000fe40000000f00 */
[----:B------:R-:W-:Y:S02]  /*1f1c0*/  F2FP.BF16.F32.PACK_AB R12, R49, R48 ;  /* 0x00000030310c723e */ /* 0x000fe400000010ff */
[----:B------:R-:W-:Y:S01]  /*1f1d0*/  F2FP.BF16.F32.PACK_AB R13, R51, R50 ;  /* 0x00000032330d723e */ /* 0x000fe200000010ff */
[----:B--2---:R-:W2:Y:S01]  /*1f1e0*/  @P1 LDC.64 R8, c[0x0][0xbe0] ;  /* 0x0002f800ff081b82 */ /* 0x004ea20000000a00 */
[----:B------:R-:W-:-:S02]  /*1f1f0*/  F2FP.BF16.F32.PACK_AB R14, R53, R52 ;  /* 0x00000034350e723e */ /* 0x000fc400000010ff */
[----:B------:R-:W-:Y:S01]  /*1f200*/  F2FP.BF16.F32.PACK_AB R15, R55, R54 ;  /* 0x00000036370f723e */ /* 0x000fe200000010ff */
[----:B------:R-:W-:Y:S01]  /*1f210*/  ULDC UR4, c[0x0][0xa88] ;  /* 0x0002a20000047ab9 */ /* 0x000fe20000000800 */
[----:B------:R-:W-:Y:S01]  /*1f220*/  MOV R71, R28 ;  /* 0x0000001c00477202 */ /* 0x000fe20000000f00 */
[----:B---3--:R-:W-:Y:S01]  /*1f230*/  IMAD.WIDE R36, R183, 0x4, R36 ;  /* 0x00000004b7247825 */ /* 0x008fe200078e0224 */
[----:B------:R-:W-:Y:S01]  /*1f240*/  F2FP.BF16.F32.PACK_AB R24, R57, R56 ;  /* 0x000000383918723e */ /* 0x000fe200000010ff */
[----:B------:R-:W-:Y:S01]  /*1f250*/  STSM.16.M88.4 [R90], R12 ;  /* 0x0000000c5a007844 */ /* 0x000fe20000000200 */
[----:B------:R-:W-:Y:S02]  /*1f260*/  F2FP.BF16.F32.PACK_AB R25, R59, R58 ;  /* 0x0000003a3b19723e */ /* 0x000fe400000010ff */
[----:B------:R-:W-:Y:S02]  /*1f270*/  F2FP.BF16.F32.PACK_AB R26, R61, R60 ;  /* 0x0000003c3d1a723e */ /* 0x000fe400000010ff */
[----:B------:R-:W-:-:S02]  /*1f280*/  F2FP.BF16.F32.PACK_AB R27, R63, R62 ;  /* 0x0000003e3f1b723e */ /* 0x000fc400000010ff */
[----:B------:R-:W-:Y:S02]  /*1f290*/  F2FP.BF16.F32.PACK_AB R28, R65, R64 ;  /* 0x00000040411c723e */ /* 0x000fe400000010ff */
[----:B------:R-:W-:Y:S01]  /*1f2a0*/  F2FP.BF16.F32.PACK_AB R29, R67, R66 ;  /* 0x00000042431d723e */ /* 0x000fe200000010ff */
[----:B------:R3:W-:Y:S01]  /*1f2b0*/  STSM.16.M88.4 [R21], R24 ;  /* 0x0000001815007844 */ /* 0x0007e20000000200 */
[----:B------:R-:W-:Y:S02]  /*1f2c0*/  F2FP.BF16.F32.PACK_AB R30, R69, R68 ;  /* 0x00000044451e723e */ /* 0x000fe400000010ff */
[----:B------:R-:W-:Y:S02]  /*1f2d0*/  F2FP.BF16.F32.PACK_AB R33, R75, R74 ;  /* 0x0000004a4b21723e */ /* 0x000fe400000010ff */
[----:B------:R-:W-:Y:S01]  /*1f2e0*/  F2FP.BF16.F32.PACK_AB R34, R77, R76 ;  /* 0x0000004c4d22723e */ /* 0x000fe200000010ff */
[----:B------:R-:W-:Y:S01]  /*1f2f0*/  STSM.16.M88.4 [R79], R28 ;  /* 0x0000001c4f007844 */ /* 0x000fe20000000200 */
[----:B----4-:R-:W-:-:S02]  /*1f300*/  F2FP.BF16.F32.PACK_AB R4, R81, R80 ;  /* 0x000000505104723e */ /* 0x010fc400000010ff */
[----:B------:R-:W-:Y:S01]  /*1f310*/  F2FP.BF16.F32.PACK_AB R5, R83, R82 ;  /* 0x000000525305723e */ /* 0x000fe200000010ff */
[----:B------:R-:W-:Y:S01]  /*1f320*/  STSM.16.M88.4 [R72], R32 ;  /* 0x0000002048007844 */ /* 0x000fe20000000200 */
[----:B------:R-:W-:Y:S02]  /*1f330*/  F2FP.BF16.F32.PACK_AB R6, R85, R84 ;  /* 0x000000545506723e */ /* 0x000fe400000010ff */
[----:B------:R-:W-:Y:S01]  /*1f340*/  F2FP.BF16.F32.PACK_AB R7, R87, R86 ;  /* 0x000000565707723e */ /* 0x000fe200000010ff */
[----:B------:R-:W-:Y:S02]  /*1f350*/  IMAD.U32 R48, RZ, RZ, UR4 ;  /* 0x00000004ff307e24 */ /* 0x000fe4000f8e00ff */
[----:B---3--:R-:W-:Y:S02]  /*1f360*/  IMAD.MOV.U32 R21, RZ, RZ, RZ ;  /* 0x000000ffff157224 */ /* 0x008fe400078e00ff */
[----:B------:R3:W-:Y:S01]  /*1f370*/  STSM.16.M88.4 [R71], R4 ;  /* 0x0000000447007844 */ /* 0x0007e20000000200 */
[----:B------:R-:W-:Y:S01]  /*1f380*/  BAR.SYNC.DEFER_BLOCKING 0x1, 0x100 ;  /* 0x0044000000007b1d */ /* 0x000fe20000010000 */
[----:B--2---:R-:W-:-:S04]  /*1f390*/  @P1 IMAD.WIDE R8, R183, 0x4, R8 ;  /* 0x00000004b7081825 */ /* 0x004fc800078e0208 */
[----:B------:R-:W-:-:S04]  /*1f3a0*/  IMAD R11, R180, 0x40, R178 ;  /* 0x00000040b40b7824 */ /* 0x000fc800078e02b2 */
[----:B---3--:R-:W-:Y:S01]  /*1f3b0*/  IMAD.WIDE R4, R11, 0x2, R2 ;  /* 0x000000020b047825 */ /* 0x008fe200078e0202 */
[----:B------:R2:W5:Y:S04]  /*1f3c0*/  @P0 LDG.E R21, desc[UR6][R36.64] ;  /* 0x0000000624150981 */ /* 0x000568000c1e1900 */
[----:B------:R2:W5:Y:S01]  /*1f3d0*/  @P1 LDG.E R48, desc[UR6][R8.64] ;  /* 0x0000000608301981 */ /* 0x000562000c1e1900 */
[----:B------:R-:W-:Y:S05]  /*1f3e0*/  @P1 BRA `(.L_x_1596) ;  /* 0x0000000000141947 */ /* 0x000fea0003800000 */
[----:B------:R-:W-:Y:S05]  /*1f3f0*/  @!P0 BRA `(.L_x_1596) ;  /* 0x0000000000108947 */ /* 0x000fea0003800000 */
[----:B------:R-:W-:Y:S02]  /*1f400*/  ULDC.64 UR4, c[0x0][0x208] ;  /* 0x0000820000047ab9 */ /* 0x000fe40000000a00 */
[----:B------:R-:W3:Y:S04]  /*1f410*/  LDG.E R3, desc[UR4][R36.64] ;  /* 0x0000000424037981 */ /* 0x000ee8000c1e1900 */
[----:B-----5:R-:W3:Y:S02]  /*1f420*/  LDG.E R48, desc[UR4][R36.64+0x4] ;  /* 0x0000040424307981 */ /* 0x020ee4000c1e1900 */
[----:B---3--:R-:W-:-:S07]  /*1f430*/  IMAD.IADD R48, R48, 0x1, -R3 ;  /* 0x0000000130307824 */ /* 0x008fce00078e0a03 */
.L_x_1596:
[----:B------:R-:W-:Y:S01]  /*1f440*/  SHF.R.S32.HI R49, RZ, 0x1f, R182 ;  /* 0x0000001fff317819 */ /* 0x000fe200000114b6 */
[----:B------:R-:W-:Y:S01]  /*1f450*/  ULDC.64 UR4, c[0x0][0xb70] ;  /* 0x0002dc0000047ab9 */ /* 0x000fe20000000a00 */
[--C-:B-----5:R-:W-:Y:S01]  /*1f460*/  SHF.R.S32.HI R3, RZ, 0x1f, R21.reuse ;  /* 0x0000001fff037819 */ /* 0x120fe20000011415 */
[----:B------:R-:W-:Y:S01]  /*1f470*/  IMAD.MOV.U32 R2, RZ, RZ, R21 ;  /* 0x000000ffff027224 */ /* 0x000fe200078e0015 */
[----:B--2---:R-:W-:Y:S01]  /*1f480*/  IADD3 R9, P1, R4, 0x1000, RZ ;  /* 0x0000100004097810 */ /* 0x004fe20007f3e0ff */
[----:B------:R-:W-:Y:S01]  /*1f490*/  IMAD R7, R49, UR4, RZ ;  /* 0x0000000431077c24 */ /* 0x000fe2000f8e02ff */
[----:B------:R-:W-:Y:S01]  /*1f4a0*/  SEL R51, R183, RZ, !P0 ;  /* 0x000000ffb7337207 */ /* 0x000fe20004000000 */
[----:B------:R-:W-:Y:S01]  /*1f4b0*/  ULDC.64 UR6, c[0x0][0x208] ;  /* 0x0000820000067ab9 */ /* 0x000fe20000000a00 */
[----:B------:R-:W-:Y:S01]  /*1f4c0*/  LOP3.LUT R8, R9, 0x380, RZ, 0xc0, !PT ;  /* 0x0000038009087812 */ /* 0x000fe200078ec0ff */
[----:B------:R-:W-:Y:S01]  /*1f4d0*/  IMAD R11, R182, UR5, R7 ;  /* 0x00000005b60b7c24 */ /* 0x000fe2000f8e0207 */
[----:B------:R-:W-:Y:S01]  /*1f4e0*/  IADD3 R13, P2, R4, 0x2000, RZ ;  /* 0x00002000040d7810 */ /* 0x000fe20007f5e0ff */
[----:B------:R-:W-:Y:S01]  /*1f4f0*/  IMAD.WIDE.U32 R6, R182, UR4, R2 ;  /* 0x00000004b6067c25 */ /* 0x000fe2000f8e0002 */
[----:B------:R-:W-:Y:S01]  /*1f500*/  SHF.R.S32.HI R2, RZ, 0x1f, R183 ;  /* 0x0000001fff027819 */ /* 0x000fe200000114b7 */
[----:B------:R-:W-:Y:S01]  /*1f510*/  ULDC.64 UR4, c[0x0][0xb78] ;  /* 0x0002de0000047ab9 */ /* 0x000fe20000000a00 */
[----:B------:R-:W-:Y:S01]  /*1f520*/  SHF.R.U64 R8, R8, 0x3, RZ ;  /* 0x0000000308087819 */ /* 0x000fe200000012ff */
[----:B------:R-:W-:Y:S01]  /*1f530*/  IMAD.IADD R7, R7, 0x1, R11 ;  /* 0x0000000107077824 */ /* 0x000fe200078e020b */
[----:B------:R-:W-:Y:S01]  /*1f540*/  SEL R50, R2, RZ, !P0 ;  /* 0x000000ff02327207 */ /* 0x000fe20004000000 */
[----:B------:R-:W-:Y:S01]  /*1f550*/  IMAD R11, R187, 0x80, R179 ;  /* 0x00000080bb0b7824 */ /* 0x000fe200078e02b3 */
[----:B------:R-:W-:Y:S01]  /*1f560*/  LOP3.LUT R8, R8, R9, RZ, 0x3c, !PT ;  /* 0x0000000908087212 */ /* 0x000fe200078e3cff */
[----:B------:R-:W-:Y:S01]  /*1f570*/  IMAD.WIDE.U32 R6, R51, UR4, R6 ;  /* 0x0000000433067c25 */ /* 0x000fe2000f8e0006 */
[----:B------:R-:W-:-:S02]  /*1f580*/  LOP3.LUT R12, R13, 0x380, RZ, 0xc0, !PT ;  /* 0x000003800d0c7812 */ /* 0x000fc400078ec0ff */
[----:B------:R-:W-:Y:S01]  /*1f590*/  SHF.R.S32.HI R9, RZ, 0x1f, R11 ;  /* 0x0000001fff097819 */ /* 0x000fe2000001140b */
[----:B------:R-:W-:Y:S01]  /*1f5a0*/  IMAD R2, R50, UR4, RZ ;  /* 0x0000000432027c24 */ /* 0x000fe2000f8e02ff */
[----:B------:R-:W-:Y:S02]  /*1f5b0*/  SHF.R.U64 R12, R12, 0x3, RZ ;  /* 0x000000030c0c7819 */ /* 0x000fe400000012ff */
[----:B------:R-:W-:Y:S01]  /*1f5c0*/  IADD3 R25, P6, R4, 0x3000, RZ ;  /* 0x0000300004197810 */ /* 0x000fe20007fde0ff */
[----:B------:R-:W-:Y:S01]  /*1f5d0*/  IMAD R10, R51, UR5, R2 ;  /* 0x00000005330a7c24 */ /* 0x000fe2000f8e0202 */
[----:B------:R-:W-:Y:S01]  /*1f5e0*/  IADD3 R2, P0, R11, R6, RZ ;  /* 0x000000060b027210 */ /* 0x000fe20007f1e0ff */
[----:B------:R-:W-:Y:S01]  /*1f5f0*/  ULDC.64 UR4, c[0x0][0xb40] ;  /* 0x0002d00000047ab9 */ /* 0x000fe20000000a00 */
[----:B------:R-:W-:Y:S01]  /*1f600*/  LOP3.LUT R12, R12, R13, RZ, 0x3c, !PT ;  /* 0x0000000d0c0c7212 */ /* 0x000fe200078e3cff */
[----:B------:R-:W-:Y:S01]  /*1f610*/  IMAD.X R13, RZ, RZ, R5, P2 ;  /* 0x000000ffff0d7224 */ /* 0x000fe200010e0605 */
[----:B------:R-:W-:Y:S01]  /*1f620*/  IADD3.X R9, R9, R7, R10, P0, !PT ;  /* 0x0000000709097210 */ /* 0x000fe200007fe40a */
[----:B------:R-:W-:Y:S01]  /*1f630*/  VIADD R7, R11, 0x8 ;  /* 0x000000080b077836 */ /* 0x000fe20000000000 */
[----:B------:R-:W-:-:S02]  /*1f640*/  LEA R46, P0, R2, UR4, 0x2 ;  /* 0x00000004022e7c11 */ /* 0x000fc4000f8010ff */
[----:B------:R-:W-:Y:S02]  /*1f650*/  IADD3 R29, P5, R4, 0x4000, RZ ;  /* 0x00004000041d7810 */ /* 0x000fe40007fbe0ff */
[----:B------:R-:W-:Y:S01]  /*1f660*/  LEA.HI.X R47, R2, UR5, R9, 0x2, P0 ;  /* 0x00000005022f7c11 */ /* 0x000fe200080f1409 */
[----:B------:R-:W-:Y:S01]  /*1f670*/  IMAD.X R9, RZ, RZ, R5, P1 ;  /* 0x000000ffff097224 */ /* 0x000fe200008e0605 */
[----:B------:R-:W-:Y:S01]  /*1f680*/  LOP3.LUT P0, RZ, R191, 0x3, RZ, 0xc0, !PT ;  /* 0x00000003bfff7812 */ /* 0x000fe2000780c0ff */
[----:B------:R-:W-:Y:S01]  /*1f690*/  ULDC.64 UR4, c[0x0][0xaa0] ;  /* 0x0002a80000047ab9 */ /* 0x000fe20000000a00 */
[C---:B------:R-:W-:Y:S02]  /*1f6a0*/  IADD3 R33, P4, R4.reuse, 0x5000, RZ ;  /* 0x0000500004217810 */ /* 0x040fe40007f9e0ff */
[----:B------:R-:W-:Y:S02]  /*1f6b0*/  IADD3 R37, P3, R4, 0x6000, RZ ;  /* 0x0000600004257810 */ /* 0x000fe40007f7e0ff */
[----:B------:R-:W-:-:S02]  /*1f6c0*/  ISETP.GE.OR P1, PT, R11, R48, P0 ;  /* 0x000000300b00720c */ /* 0x000fc40000726670 */
[C---:B------:R-:W-:Y:S02]  /*1f6d0*/  LOP3.LUT R2, R4.reuse, 0x380, RZ, 0xc0, !PT ;  /* 0x0000038004027812 */ /* 0x040fe400078ec0ff */
[----:B------:R-:W-:Y:S02]  /*1f6e0*/  IADD3 R11, P2, R4, 0x7000, RZ ;  /* 0x00007000040b7810 */ /* 0x000fe40007f5e0ff */
[----:B------:R-:W-:Y:S02]  /*1f6f0*/  ISETP.GE.OR P0, PT, R7, R48, P0 ;  /* 0x000000300700720c */ /* 0x000fe40000706670 */
[----:B------:R-:W-:Y:S01]  /*1f700*/  LOP3.LUT R24, R25, 0x380, RZ, 0xc0, !PT ;  /* 0x0000038019187812 */ /* 0x000fe200078ec0ff */
[----:B------:R-:W-:Y:S01]  /*1f710*/  IMAD.X R41, RZ, RZ, R5, P2 ;  /* 0x000000ffff297224 */ /* 0x000fe200010e0605 */
[----:B------:R-:W-:Y:S02]  /*1f720*/  LOP3.LUT R28, R29, 0x380, RZ, 0xc0, !PT ;  /* 0x000003801d1c7812 */ /* 0x000fe400078ec0ff */
[----:B------:R-:W-:Y:S01]  /*1f730*/  LOP3.LUT R32, R33, 0x380, RZ, 0xc0, !PT ;  /* 0x0000038021207812 */ /* 0x000fe200078ec0ff */
[----:B------:R-:W-:Y:S01]  /*1f740*/  @!P1 STG.E desc[UR6][R46.64], R20 ;  /* 0x000000142e009986 */ /* 0x000fe2000c101906 */
[----:B------:R-:W-:-:S02]  /*1f750*/  LOP3.LUT R36, R37, 0x380, RZ, 0xc0, !PT ;  /* 0x0000038025247812 */ /* 0x000fc400078ec0ff */
[----:B------:R-:W-:Y:S02]  /*1f760*/  SHF.R.U64 R7, R2, 0x3, RZ ;  /* 0x0000000302077819 */ /* 0x000fe400000012ff */
[----:B------:R-:W-:Y:S01]  /*1f770*/  LOP3.LUT R2, R11, 0x380, RZ, 0xc0, !PT ;  /* 0x000003800b027812 */ /* 0x000fe200078ec0ff */
[----:B------:R2:W-:Y:S01]  /*1f780*/  @!P0 STG.E desc[UR6][R46.64+0x20], R0 ;  /* 0x000020002e008986 */ /* 0x0005e2000c101906 */
[----:B------:R-:W-:Y:S02]  /*1f790*/  SHF.R.U64 R24, R24, 0x3, RZ ;  /* 0x0000000318187819 */ /* 0x000fe400000012ff */
[----:B------:R-:W-:Y:S01]  /*1f7a0*/  SHF.R.U64 R28, R28, 0x3, RZ ;  /* 0x000000031c1c7819 */ /* 0x000fe200000012ff */
[----:B------:R-:W5:Y:S01]  /*1f7b0*/  LD.E.128 R12, desc[UR6][R12.64] ;  /* 0x000000060c0c7980 */ /* 0x000f62000c101d00 */
[----:B------:R-:W-:Y:S02]  /*1f7c0*/  SHF.R.U64 R32, R32, 0x3, RZ ;  /* 0x0000000320207819 */ /* 0x000fe400000012ff */
[----:B------:R-:W-:-:S02]  /*1f7d0*/  SHF.R.U64 R36, R36, 0x3, RZ ;  /* 0x0000000324247819 */ /* 0x000fc400000012ff */
        /* <DEDUP_REMOVED lines=11> */
[----:B------:R-:W-:-:S03]  /*1f890*/  LOP3.LUT R40, R2, R11, RZ, 0x3c, !PT ;  /* 0x0000000b02287212 */ /* 0x000fc600078e3cff */
[----:B------:R-:W5:Y:S01]  /*1f8a0*/  LD.E.128 R8, desc[UR6][R8.64] ;  /* 0x0000000608087980 */ /* 0x000f62000c101d00 */
[----:B------:R-:W-:-:S03]  /*1f8b0*/  SHF.R.S32.HI R45, RZ, 0x1f, R178 ;  /* 0x0000001fff2d7819 */ /* 0x000fc600000114b2 */
[----:B------:R-:W5:Y:S01]  /*1f8c0*/  LD.E.128 R4, desc[UR6][R4.64] ;  /* 0x0000000604047980 */ /* 0x000f62000c101d00 */
[----:B------:R-:W-:-:S03]  /*1f8d0*/  IMAD.MOV.U32 R44, RZ, RZ, R178 ;  /* 0x000000ffff2c7224 */ /* 0x000fc600078e00b2 */
[----:B------:R-:W5:Y:S04]  /*1f8e0*/  LD.E.128 R28, desc[UR6][R28.64] ;  /* 0x000000061c1c7980 */ /* 0x000f68000c101d00 */
[----:B------:R-:W5:Y:S04]  /*1f8f0*/  LD.E.128 R32, desc[UR6][R32.64] ;  /* 0x0000000620207980 */ /* 0x000f68000c101d00 */
[----:B------:R-:W5:Y:S04]  /*1f900*/  LD.E.128 R36, desc[UR6][R36.64] ;  /* 0x0000000624247980 */ /* 0x000f68000c101d00 */
[----:B------:R-:W5:Y:S01]  /*1f910*/  LD.E.128 R40, desc[UR6][R40.64] ;  /* 0x0000000628287980 */ /* 0x000f62000c101d00 */
[----:B--2---:R-:W-:Y:S01]  /*1f920*/  IMAD R0, R3, UR4, RZ ;  /* 0x0000000403007c24 */ /* 0x004fe2000f8e02ff */
[----:B------:R-:W-:Y:S01]  /*1f930*/  @!PT LDS RZ, [RZ] ;  /* 0x00000000fffff984 */ /* 0x000fe20000000800 */
[----:B------:R-:W-:Y:S01]  /*1f940*/  @!PT LDS RZ, [RZ] ;  /* 0x00000000fffff984 */ /* 0x000fe20000000800 */
[----:B------:R-:W-:Y:S01]  /*1f950*/  @!PT LDS RZ, [RZ] ;  /* 0x00000000fffff984 */ /* 0x000fe20000000800 */
[----:B------:R-:W-:Y:S01]  /*1f960*/  @!PT LDS RZ, [RZ] ;  /* 0x00000000fffff984 */ /* 0x000fe20000000800 */
[----:B------:R2:W-:Y:S06]  /*1f970*/  MEMBAR.ALL.CTA ;  /* 0x0000000000007992 */ /* 0x0005ec0000008000 */
[----:B--2---:R-:W2:Y:S01]  /*1f980*/  FENCE.VIEW.ASYNC.S ;  /* 0x00000000000073c6 */ /* 0x004ea20000000000 */
[----:B------:R-:W-:-:S04]  /*1f990*/  IMAD.WIDE.U32 R2, R21, UR4, R44 ;  /* 0x0000000415027c25 */ /* 0x000fc8000f8e002c */
        /* <DEDUP_REMOVED lines=21> */
[----:B--2---:R2:W-:Y:S01]  /*1faf0*/  SYNCS.ARRIVE.TRANS64.RED.A1T0 RZ, [R0+URZ], RZ ;  /* 0x000000ff00ff79a7 */ /* 0x0045e2000810043f */
[----:B------:R-:W-:Y:S01]  /*1fb00*/  BSSY B1, `(.L_x_1597) ;  /* 0x0000016000017945 */ /* 0x000fe20003800000 */
[----:B------:R-:W-:-:S02]  /*1fb10*/  IMAD R47, R51, UR5, R20 ;  /* 0x00000005332f7c24 */ /* 0x000fc4000f8e0214 */
[----:B------:R-:W-:-:S04]  /*1fb20*/  IMAD.WIDE R20, R187, 0x80, R180 ;  /* 0x00000080bb147825 */ /* 0x000fc800078e02b4 */
[----:B------:R-:W-:Y:S01]  /*1fb30*/  IMAD.IADD R49, R45, 0x1, R47 ;  /* 0x000000012d317824 */ /* 0x000fe200078e022f */
[----:B--2---:R-:W-:Y:S06]  /*1fb40*/  @P2 BRA `(.L_x_1598) ;  /* 0x0000000000442947 */ /* 0x004fec0003800000 */
[----:B------:R-:W-:Y:S01]  /*1fb50*/  ULDC.64 UR4, c[0x0][0xad8] ;  /* 0x0002b60000047ab9 */ /* 0x000fe20000000a00 */
[C---:B------:R-:W-:Y:S01]  /*1fb60*/  VIADD R0, R178.reuse, 0x40 ;  /* 0x00000040b2007836 */ /* 0x040fe20000000000 */
        /* <DEDUP_REMOVED lines=15> */
.L_x_1598:
[----:B------:R-:W-:Y:S05]  /*1fc60*/  BSYNC B1 ;  /* 0x0000000000017941 */ /* 0x000fea0003800000 */
.L_x_1597:
[----:B------:R-:W-:Y:S04]  /*1fc70*/  BSSY B1, `(.L_x_1599) ;  /* 0x0000015000017945 */ /* 0x000fe80003800000 */
[----:B------:R-:W-:Y:S05]  /*1fc80*/  @P4 BRA `(.L_x_1600) ;  /* 0x00000000004c4947 */ /* 0x000fea0003800000 */
[----:B--2--5:R-:W-:Y:S01]  /*1fc90*/  IADD3 R5, P2, R20, 0x20, RZ ;  /* 0x0000002014057810 */ /* 0x024fe20007f5e0ff */
        /* <DEDUP_REMOVED lines=18> */
.L_x_1600:
[----:B------:R-:W-:Y:S05]  /*1fdc0*/  BSYNC B1 ;  /* 0x0000000000017941 */ /* 0x000fea0003800000 */
.L_x_1599:
[----:B------:R-:W-:Y:S04]  /*1fdd0*/  BSSY B1, `(.L_x_1601) ;  /* 0x0000015000017945 */ /* 0x000fe80003800000 */
[----:B------:R-:W-:Y:S05]  /*1fde0*/  @P0 BRA `(.L_x_1602) ;  /* 0x00000000004c0947 */ /* 0x000fea0003800000 */
[----:B--23-5:R-:W-:Y:S01]  /*1fdf0*/  IADD3 R5, P0, R20, 0x40, RZ ;  /* 0x0000004014057810 */ /* 0x02cfe20007f1e0ff */
        /* <DEDUP_REMOVED lines=18> */
.L_x_1602:
[----:B------:R-:W-:Y:S05]  /*1ff20*/  BSYNC B1 ;  /* 0x0000000000017941 */ /* 0x000fea0003800000 */
.L_x_1601:
[----:B------:R-:W-:Y:S05]  /*1ff30*/  @P1 BRA `(.L_x_1603) ;  /* 0x0000000800f81947 */ /* 0x000fea0003800000 */
[----:B--2345:R-:W-:Y:S01]  /*1ff40*/  IADD3 R5, P0, R20, 0x60, RZ ;  /* 0x0000006014057810 */ /* 0x03cfe20007f1e0ff */
[----:B------:R-:W-:Y:S01]  /*1ff50*/  ULDC.64 UR4, c[0x0][0xad8] ;  /* 0x0002b60000047ab9 */ /* 0x000fe20000000a00 */
[----:B------:R-:W-:Y:S01]  /*1ff60*/  IMAD.MOV.U32 R2, RZ, RZ, R44 ;  /* 0x000000ffff027224 */ /* 0x000fe200078e002c */
        /* <DEDUP_REMOVED lines=19> */
.L_x_1595:
[----:B------:R-:W-:Y:S01]  /*200a0*/  ULDC.64 UR4, c[0x0][0xbd8] ;  /* 0x0002f60000047ab9 */ /* 0x000fe20000000a00 */
[----:B------:R-:W2:Y:S01]  /*200b0*/  LDC.64 R2, c[0x0][0xbd8] ;  /* 0x0002f600ff027b82 */ /* 0x000ea20000000a00 */
[----:B------:R-:W-:Y:S01]  /*200c0*/  ISETP.NE.U32.AND P0, PT, RZ, UR4, PT ;  /* 0x00000004ff007c0c */ /* 0x000fe2000bf05070 */
[----:B------:R-:W-:Y:S01]  /*200d0*/  IMAD.MOV.U32 R7, RZ, RZ, RZ ;  /* 0x000000ffff077224 */ /* 0x000fe200078e00ff */
[----:B------:R-:W-:Y:S02]  /*200e0*/  ULDC.64 UR6, c[0x0][0x208] ;  /* 0x0000820000067ab9 */ /* 0x000fe40000000a00 */
[----:B------:R-:W-:Y:S01]  /*200f0*/  ISETP.NE.AND.EX P0, PT, RZ, UR5, PT, P0 ;  /* 0x00000005ff007c0c */ /* 0x000fe2000bf05300 */
[----:B------:R-:W-:Y:S02]  /*20100*/  ULDC.64 UR4, c[0x0][0xbe0] ;  /* 0x0002f80000047ab9 */ /* 0x000fe40000000a00 */
[----:B------:R-:W-:-:S04]  /*20110*/  ISETP.NE.U32.AND P1, PT, RZ, UR4, PT ;  /* 0x00000004ff007c0c */ /* 0x000fc8000bf25070 */
[----:B------:R-:W-:Y:S01]  /*20120*/  ISETP.NE.AND.EX P1, PT, RZ, UR5, PT, P1 ;  /* 0x00000005ff007c0c */ /* 0x000fe2000bf25310 */
[----:B------:R-:W3:Y:S01]  /*20130*/  S2R R8, SR_TID.X ;  /* 0x0000000000087919 */ /* 0x000ee20000002100 */
[----:B--2---:R-:W-:-:S11]  /*20140*/  IMAD.WIDE R2, R183, 0x4, R2 ;  /* 0x00000004b7027825 */ /* 0x004fd600078e0202 */
[----:B------:R-:W2:Y:S01]  /*20150*/  @P1 LDC.64 R4, c[0x0][0xbe0] ;  /* 0x0002f800ff041b82 */ /* 0x000ea20000000a00 */
[----:B------:R-:W-:Y:S02]  /*20160*/  ULDC UR4, c[0x0][0xa88] ;  /* 0x0002a20000047ab9 */ /* 0x000fe40000000800 */
[----:B------:R-:W-:Y:S01]  /*20170*/  IMAD.U32 R0, RZ, RZ, UR4 ;  /* 0x00000004ff007e24 */ /* 0x000fe2000f8e00ff */
[----:B------:R4:W5:Y:S01]  /*20180*/  @P0 LDG.E R7, desc[UR6][R2.64] ;  /* 0x0000000602070981 */ /* 0x000962000c1e1900 */
[----:B---3--:R-:W-:Y:S02]  /*20190*/  VIADD R6, R8, 0xffffff80 ;  /* 0xffffff8008067836 */ /* 0x008fe40000000000 */
[----:B--2---:R-:W-:-:S03]  /*201a0*/  @P1 IMAD.WIDE R4, R183, 0x4, R4 ;  /* 0x00000004b7041825 */ /* 0x004fc600078e0204 */
[----:B------:R-:W-:Y:S02]  /*201b0*/  ISETP.GT.AND P2, PT, R6, 0x7f, PT ;  /* 0x0000007f0600780c */ /* 0x000fe40003f44270 */
[----:B------:R4:W5:Y:S01]  /*201c0*/  @P1 LDG.E R0, desc[UR6][R4.64] ;  /* 0x0000000604001981 */ /* 0x000962000c1e1900 */
[----:B------:R-:W-:Y:S10]  /*201d0*/  @P1 BRA `(.L_x_1604) ;  /* 0x0000000000141947 */ /* 0x000ff40003800000 */
[----:B------:R-:W-:Y:S05]  /*201e0*/  @!P0 BRA `(.L_x_1604) ;  /* 0x0000000000108947 */ /* 0x000fea0003800000 */
[----:B------:R-:W-:Y:S02]  /*201f0*/  ULDC.64 UR4, c[0x0][0x208] ;  /* 0x0000820000047ab9 */ /* 0x000fe40000000a00 */
[----:B----4-:R-:W2:Y:S04]  /*20200*/  LDG.E R5, desc[UR4][R2.64] ;  /* 0x0000000402057981 */ /* 0x010ea8000c1e1900 */
[----:B-----5:R-:W2:Y:S02]  /*20210*/  LDG.E R0, desc[UR4][R2.64+0x4] ;  /* 0x0000040402007981 */ /* 0x020ea4000c1e1900 */
[----:B--2---:R-:W-:-:S07]  /*20220*/  IMAD.IADD R0, R0, 0x1, -R5 ;  /* 0x0000000100007824 */ /* 0x004fce00078e0a05 */
.L_x_1604:
[----:B----4-:R-:W-:Y:S01]  /*20230*/  SHF.R.S32.HI R2, RZ, 0x1f, R183 ;  /* 0x0000001fff027819 */ /* 0x010fe200000114b7 */
[----:B------:R-:W-:Y:S01]  /*20240*/  BSSY B1, `(.L_x_1605) ;  /* 0x000001d000017945 */ /* 0x000fe20003800000 */
[----:B------:R-:W-:Y:S02]  /*20250*/  SHF.R.S32.HI R9, RZ, 0x1f, R182 ;  /* 0x0000001fff097819 */ /* 0x000fe400000114b6 */
[----:B------:R-:W-:Y:S02]  /*20260*/  SHF.R.S32.HI R13, RZ, 0x1f, R178 ;  /* 0x0000001fff0d7819 */ /* 0x000fe400000114b2 */
[----:B------:R-:W-:Y:S02]  /*20270*/  SEL R11, R183, RZ, !P0 ;  /* 0x000000ffb70b7207 */ /* 0x000fe40004000000 */
[----:B------:R-:W-:Y:S02]  /*20280*/  SEL R10, R2, RZ, !P0 ;  /* 0x000000ff020a7207 */ /* 0x000fe40004000000 */
[----:B-----5:R-:W-:Y:S01]  /*20290*/  SHF.R.S32.HI R6, RZ, 0x1f, R7 ;  /* 0x0000001fff067819 */ /* 0x020fe20000011407 */
[----:B------:R-:W-:Y:S06]  /*202a0*/  @P2 BRA `(.L_x_1606) ;  /* 0x0000000000582947 */ /* 0x000fec0003800000 */
[----:B------:R-:W-:-:S04]  /*202b0*/  IMAD R2, R187, 0x80, R8 ;  /* 0x00000080bb027824 */ /* 0x000fc800078e0208 */
[----:B------:R-:W-:-:S05]  /*202c0*/  VIADD R3, R2, 0xffffff80 ;  /* 0xffffff8002037836 */ /* 0x000fca0000000000 */
[----:B------:R-:W-:-:S13]  /*202d0*/  ISETP.GE.AND P0, PT, R3, R0, PT ;  /* 0x000000000300720c */ /* 0x000fda0003f06270 */
[----:B------:R-:W-:Y:S05]  /*202e0*/  @P0 BRA `(.L_x_1606) ;  /* 0x0000000000480947 */ /* 0x000fea0003800000 */
[----:B------:R-:W-:Y:S01]  /*202f0*/  IADD3 R2, P0, R3, R7, RZ ;  /* 0x0000000703027210 */ /* 0x000fe20007f1e0ff */
[----:B------:R-:W-:Y:S01]  /*20300*/  ULDC.64 UR4, c[0x0][0xb70] ;  /* 0x0002dc0000047ab9 */ /* 0x000fe20000000a00 */
[----:B------:R-:W-:Y:S01]  /*20310*/  ULDC.64 UR6, c[0x0][0x208] ;  /* 0x0000820000067ab9 */ /* 0x000fe20000000a00 */
        /* <DEDUP_REMOVED lines=15> */
.L_x_1606:
[----:B------:R-:W-:Y:S05]  /*20410*/  BSYNC B1 ;  /* 0x0000000000017941 */ /* 0x000fea0003800000 */
.L_x_1605:
[----:B------:R-:W-:Y:S01]  /*20420*/  ULDC.64 UR4, c[0x0][0xaa0] ;  /* 0x0002a80000047ab9 */ /* 0x000fe20000000a00 */
[----:B------:R-:W-:Y:S01]  /*20430*/  IMAD.MOV.U32 R2, RZ, RZ, R178 ;  /* 0x000000ffff027224 */ /* 0x000fe200078e00b2 */
[----:B------:R-:W-:Y:S01]  /*20440*/  BSSY B1, `(.L_x_1607) ;  /* 0x000002d000017945 */ /* 0x000fe20003800000 */
[----:B--2---:R-:W-:Y:S02]  /*20450*/  IMAD.MOV.U32 R3, RZ, RZ, R13 ;  /* 0x000000ffff037224 */ /* 0x004fe400078e000d */
[----:B------:R-:W-:Y:S02]  /*20460*/  IMAD R4, R6, UR4, RZ ;  /* 0x0000000406047c24 */ /* 0x000fe4000f8e02ff */
[----:B------:R-:W-:-:S04]  /*20470*/  IMAD.WIDE.U32 R2, R7, UR4, R2 ;  /* 0x0000000407027c25 */ /* 0x000fc8000f8e0002 */
[----:B------:R-:W-:Y:S01]  /*20480*/  IMAD R7, R7, UR5, R4 ;  /* 0x0000000507077c24 */ /* 0x000fe2000f8e0204 */
[----:B------:R-:W-:Y:S01]  /*20490*/  ULDC.64 UR4, c[0x0][0xae0] ;  /* 0x0002b80000047ab9 */ /* 0x000fe20000000a00 */
[C---:B------:R-:W-:Y:S02]  /*204a0*/  VIADD R4, R180.reuse, 0x20 ;  /* 0x00000020b4047836 */ /* 0x040fe40000000000 */
[----:B------:R-:W-:Y:S02]  /*204b0*/  IMAD.IADD R3, R3, 0x1, R7 ;  /* 0x0000000103037824 */ /* 0x000fe400078e0207 */
[----:B------:R-:W-:Y:S02]  /*204c0*/  IMAD R7, R187, -0x80, R0 ;  /* 0xffffff80bb077824 */ /* 0x000fe400078e0200 */
[----:B------:R-:W-:Y:S02]  /*204d0*/  IMAD R5, R9, UR4, RZ ;  /* 0x0000000409057c24 */ /* 0x000fe4000f8e02ff */
[C---:B------:R-:W-:Y:S01]  /*204e0*/  VIADD R0, R180.reuse, 0x40 ;  /* 0x00000040b4007836 */ /* 0x040fe20000000000 */
[-C--:B------:R-:W-:Y:S01]  /*204f0*/  ISETP.GE.AND P2, PT, R180, R7.reuse, PT ;  /* 0x00000007b400720c */ /* 0x080fe20003f46270 */
[----:B------:R-:W-:Y:S01]  /*20500*/  IMAD R5, R182, UR5, R5 ;  /* 0x00000005b6057c24 */ /* 0x000fe2000f8e0205 */
[-C--:B------:R-:W-:Y:S01]  /*20510*/  ISETP.GE.AND P3, PT, R4, R7.reuse, PT ;  /* 0x000000070400720c */ /* 0x080fe20003f66270 */
[----:B------:R-:W-:Y:S01]  /*20520*/  IMAD.WIDE.U32 R2, R182, UR4, R2 ;  /* 0x00000004b6027c25 */ /* 0x000fe2000f8e0002 */
[----:B------:R-:W-:Y:S01]  /*20530*/  ULDC.64 UR4, c[0x0][0xae8] ;  /* 0x0002ba0000047ab9 */ /* 0x000fe20000000a00 */
[----:B------:R-:W-:-:S02]  /*20540*/  ISETP.GE.AND P1, PT, R0, R7, PT ;  /* 0x000000070000720c */ /* 0x000fc40003f26270 */
        /* <DEDUP_REMOVED lines=28> */
.L_x_1608:
[----:B------:R-:W-:Y:S05]  /*20710*/  BSYNC B1 ;  /* 0x0000000000017941 */ /* 0x000fea0003800000 */
.L_x_1607:
[----:B------:R-:W-:Y:S04]  /*20720*/  BSSY B1, `(.L_x_1609) ;  /* 0x0000015000017945 */ /* 0x000fe80003800000 */
[----:B------:R-:W-:Y:S05]  /*20730*/  @P3 BRA `(.L_x_1610) ;  /* 0x00000000004c3947 */ /* 0x000fea0003800000 */
[----:B--2---:R-:W-:Y:S01]  /*20740*/  IADD3 R9, P2, R6, 0x20, RZ ;  /* 0x0000002006097810 */ /* 0x004fe20007f5e0ff */
        /* <DEDUP_REMOVED lines=18> */
.L_x_1610:
[----:B------:R-:W-:Y:S05]  /*20870*/  BSYNC B1 ;  /* 0x0000000000017941 */ /* 0x000fea0003800000 */
.L_x_1609:
[----:B------:R-:W-:Y:S04]  /*20880*/  BSSY B1, `(.L_x_1611) ;  /* 0x0000015000017945 */ /* 0x000fe80003800000 */
[----:B------:R-:W-:Y:S05]  /*20890*/  @P1 BRA `(.L_x_1612) ;  /* 0x00000000004c1947 */ /* 0x000fea0003800000 */
[----:B--23--:R-:W-:Y:S01]  /*208a0*/  IADD3 R9, P1, R6, 0x40, RZ ;  /* 0x0000004006097810 */ /* 0x00cfe20007f3e0ff */
        /* <DEDUP_REMOVED lines=18> */
.L_x_1612:
[----:B------:R-:W-:Y:S05]  /*209d0*/  BSYNC B1 ;  /* 0x0000000000017941 */ /* 0x000fea0003800000 */
.L_x_1611:
        /* <DEDUP_REMOVED lines=20> */
.L_x_1603:
[----:B------:R-:W-:Y:S05]  /*20b20*/  BSYNC B0 ;  /* 0x0000000000007941 */ /* 0x000fea0003800000 */
.L_x_1594:
[----:B------:R-:W-:Y:S02]  /*20b30*/  ULDC UR4, c[0x0][0xc14] ;  /* 0x0003050000047ab9 */ /* 0x000fe40000000800 */
[----:B-1----:R-:W-:-:S13]  /*20b40*/  ISETP.GE.AND P0, PT, R171, UR4, PT ;  /* 0x00000004ab007c0c */ /* 0x002fda000bf06270 */
[----:B------:R-:W-:Y:S05]  /*20b50*/  @!P0 BRA `(.L_x_1613) ;  /* 0xfffffe0400888947 */ /* 0x000fea000383ffff */
[----:B------:R-:W-:Y:S05]  /*20b60*/  BRA `(.L_x_1315) ;  /* 0x0000006800507947 */ /* 0x000fea0003800000 */
.L_x_1313:
[----:B------:R-:W-:-:S08]  /*20b70*/  NOP ;  /* 0x0000000000007918 */ /* 0x000fd00000000000 */
[----:B------:R-:W0:-:S00]  /*20b80*/  USETMAXREG.DEALLOC.CTAPOOL 0x18 ;  /* 0x00000018000079c8 */ /* 0x000e0000080e0500 */
[----:B0-----:R-:W-:-:S06]  /*20b90*/  LOP3.LUT R0, R0, 0x3, RZ, 0xc0, !PT ;  /* 0x0000000300007812 */ /* 0x001fcc00078ec0ff */
[----:B------:R-:W0:Y:S02]  /*20ba0*/  SHFL.IDX PT, R0, R0, RZ, 0x1f ;  /* 0x00001fff00007589 */ /* 0x000e2400000e0000 */
[----:B0-----:R-:W-:-:S13]  /*20bb0*/  ISETP.NE.AND P0, PT, R0, RZ, PT ;  /* 0x000000ff0000720c */ /* 0x001fda0003f05270 */
[----:B------:R-:W-:Y:S05]  /*20bc0*/  @P0 BRA `(.L_x_1315) ;  /* 0x0000006800380947 */ /* 0x000fea0003800000 */
[----:B------:R-:W2:Y:S01]  /*20bd0*/  LDL.LU R6, [R1+0x8] ;  /* 0x0000080001067983 */ /* 0x000ea20000300800 */
[----:B------:R-:W-:Y:S01]  /*20be0*/  LOP3.LUT R7, R4, 0x1f, RZ, 0xc0, !PT ;  /* 0x0000001f04077812 */ /* 0x000fe200078ec0ff */
[----:B------:R-:W-:Y:S01]  /*20bf0*/  ULDC UR5, c[0x0][0xc14] ;  /* 0x0003050000057ab9 */ /* 0x000fe20000000800 */
[----:B------:R-:W-:Y:S01]  /*20c00*/  CS2R R16, SRZ ;  /* 0x0000000000107805 */ /* 0x000fe2000001ff00 */
[----:B------:R-:W-:Y:S01]  /*20c10*/  ULDC.64 UR6, c[0x0][0x208] ;  /* 0x0000820000067ab9 */ /* 0x000fe20000000a00 */
[----:B------:R-:W-:Y:S01]  /*20c20*/  ISETP.NE.AND P0, PT, R7, 0x1f, PT ;  /* 0x0000001f0700780c */ /* 0x000fe20003f05270 */
[----:B------:R-:W-:Y:S01]  /*20c30*/  ULDC UR4, c[0x0][0xc10] ;  /* 0x0003040000047ab9 */ /* 0x000fe20000000800 */
[----:B--2---:R-:W-:-:S11]  /*20c40*/  LOP3.LUT R6, R6, 0xffffff7f, RZ, 0xc0, !PT ;  /* 0xffffff7f06067812 */ /* 0x004fd600078ec0ff */
        /* <DEDUP_REMOVED lines=48> */
.L_x_1618:
        /* <DEDUP_REMOVED lines=17> */
.L_x_1617:
[----:B------:R-:W-:Y:S05]  /*21060*/  BSYNC B0 ;  /* 0x0000000000007941 */ /* 0x000fea0003800000 */
.L_x_1616:
        /* <DEDUP_REMOVED lines=25> */
.L_x_1614:
[----:B------:R-:W-:Y:S01]  /*21200*/  IMAD.IADD R5, R4, 0x1, -R5 ;  /* 0x0000000104057824 */ /* 0x000fe200078e0a05 */
[----:B------:R-:W-:-:S03]  /*21210*/  ULDC.64 UR8, c[0x0][0x208] ;  /* 0x0000820000087ab9 */ /* 0x000fc60000000a00 */
        /* <DEDUP_REMOVED lines=19> */
.L_x_1619:
[----:B-12---:R-:W-:Y:S02]  /*21350*/  IMAD.MOV R0, RZ, RZ, -R3 ;  /* 0x000000ffff007224 */ /* 0x006fe400078e0a03 */
[----:B---3--:R-:W-:Y:S02]  /*21360*/  IMAD R16, R16, UR4, R5 ;  /* 0x0000000410107c24 */ /* 0x008fe4000f8e0205 */
[----:B------:R-:W-:Y:S01]  /*21370*/  IMAD R5, R0, R9, RZ ;  /* 0x0000000900057224 */ /* 0x000fe200078e02ff */
[----:B------:R-:W-:Y:S01]  /*21380*/  IABS R0, R6 ;  /* 0x0000000600007213 */ /* 0x000fe20000000000 */
[----:B------:R-:W-:-:S04]  /*21390*/  IMAD.MOV.U32 R2, RZ, RZ, RZ ;  /* 0x000000ffff027224 */ /* 0x000fc800078e00ff */
[----:B------:R-:W-:Y:S01]  /*213a0*/  IMAD.HI.U32 R2, R3, R5, R2 ;  /* 0x0000000503027227 */ /* 0x000fe200078e0002 */
[----:B------:R-:W-:-:S03]  /*213b0*/  IADD3 R5, -R16, UR6, RZ ;  /* 0x0000000610057c10 */ /* 0x000fc6000fffe1ff */
[----:B------:R-:W-:Y:S01]  /*213c0*/  IMAD.MOV R0, RZ, RZ, -R0 ;  /* 0x000000ffff007224 */ /* 0x000fe200078e0a00 */
        /* <DEDUP_REMOVED lines=16> */
[----:B------:R-:W-:Y:S02]  /*214d0*/  IMAD R5, R6, R2, R5 ;  /* 0x0000000206057224 */ /* 0x000fe400078e0205 */
[----:B------:R-:W-:Y:S01]  /*214e0*/  IMAD.MOV.U32 R2, RZ, RZ, RZ ;  /* 0x000000ffff027224 */ /* 0x000fe200078e00ff */
[----:B------:R-:W-:-:S04]  /*214f0*/  VIADDMNMX R8, R3, UR4, R8, PT ;  /* 0x0000000403087c46 */ /* 0x000fc8000b800108 */
[-C--:B------:R-:W-:Y:S02]  /*21500*/  IABS R4, R8.reuse ;  /* 0x0000000800047213 */ /* 0x080fe40000000000 */
[----:B------:R-:W-:Y:S02]  /*21510*/  IABS R6, R8 ;  /* 0x0000000800067213 */ /* 0x000fe40000000000 */
[----:B------:R-:W1:Y:S08]  /*21520*/  I2F.RP R7, R4 ;  /* 0x0000000400077306 */ /* 0x000e700000209400 */
[----:B-1----:R-:W1:Y:S02]  /*21530*/  MUFU.RCP R7, R7 ;  /* 0x0000000700077308 */ /* 0x002e640000001000 */
[----:B-1----:R-:W-:Y:S01]  /*21540*/  VIADD R3, R7, 0xffffffe ;  /* 0x0ffffffe07037836 */ /* 0x002fe20000000000 */
[----:B------:R-:W-:-:S05]  /*21550*/  IABS R7, R5 ;  /* 0x0000000500077213 */ /* 0x000fca0000000000 */
[----:B------:R-:W1:Y:S02]  /*21560*/  F2I.FTZ.U32.TRUNC.NTZ R3, R3 ;  /* 0x0000000300037305 */ /* 0x000e64000021f000 */
[----:B-1----:R-:W-:-:S04]  /*21570*/  IMAD.MOV R9, RZ, RZ, -R3 ;  /* 0x000000ffff097224 */ /* 0x002fc800078e0a03 */
[----:B------:R-:W-:-:S04]  /*21580*/  IMAD R9, R9, R4, RZ ;  /* 0x0000000409097224 */ /* 0x000fc800078e02ff */
[----:B------:R-:W-:-:S04]  /*21590*/  IMAD.HI.U32 R2, R3, R9, R2 ;  /* 0x0000000903027227 */ /* 0x000fc800078e0002 */
[----:B------:R-:W-:Y:S02]  /*215a0*/  IMAD.MOV R3, RZ, RZ, -R6 ;  /* 0x000000ffff037224 */ /* 0x000fe400078e0a06 */
[----:B------:R-:W-:-:S04]  /*215b0*/  IMAD.HI.U32 R2, R2, R7, RZ ;  /* 0x0000000702027227 */ /* 0x000fc800078e00ff */
[----:B------:R-:W-:-:S05]  /*215c0*/  IMAD R3, R2, R3, R7 ;  /* 0x0000000302037224 */ /* 0x000fca00078e0207 */
[----:B------:R-:W-:-:S13]  /*215d0*/  ISETP.GT.U32.AND P0, PT, R4, R3, PT ;  /* 0x000000030400720c */ /* 0x000fda0003f04070 */
[----:B------:R-:W-:Y:S02]  /*215e0*/  @!P0 IMAD.IADD R3, R3, 0x1, -R4 ;  /* 0x0000000103038824 */ /* 0x000fe400078e0a04 */
[----:B------:R-:W-:-:S03]  /*215f0*/  @!P0 VIADD R2, R2, 0x1 ;  /* 0x0000000102028836 */ /* 0x000fc60000000000 */
[----:B------:R-:W-:Y:S02]  /*21600*/  ISETP.GE.U32.AND P0, PT, R3, R4, PT ;  /* 0x000000040300720c */ /* 0x000fe40003f06070 */
[C---:B------:R-:W-:Y:S01]  /*21610*/  LOP3.LUT R3, R5.reuse, R8, RZ, 0x3c, !PT ;  /* 0x0000000805037212 */ /* 0x040fe200078e3cff */
[----:B------:R-:W-:-:S10]  /*21620*/  IMAD.IADD R5, R5, 0x1, R0 ;  /* 0x0000000105057824 */ /* 0x000fd400078e0200 */
        /* <DEDUP_REMOVED lines=10> */
.L_x_1615:
[----:B------:R-:W-:Y:S02]  /*216d0*/  IMAD.MOV.U32 R17, RZ, RZ, RZ ;  /* 0x000000ffff117224 */ /* 0x000fe400078e00ff */
[----:B------:R-:W-:Y:S02]  /*216e0*/  IMAD.U32 R16, RZ, RZ, UR6 ;  /* 0x00000006ff107e24 */ /* 0x000fe4000f8e00ff */
[----:B------:R-:W-:-:S07]  /*216f0*/  IMAD.MOV.U32 R18, RZ, RZ, RZ ;  /* 0x000000ffff127224 */ /* 0x000fce00078e00ff */
.L_x_1620:
[----:B------:R-:W2:Y:S01]  /*21700*/  LDL.LU R2, [R1+0x8] ;  /* 0x0000080001027983 */ /* 0x000ea20000300800 */
[----:B------:R-:W1:Y:S02]  /*21710*/  S2R R5, SR_TID.X ;  /* 0x0000000000057919 */ /* 0x000e640000002100 */
[----:B-1----:R-:W-:-:S04]  /*21720*/  LOP3.LUT R5, R5, 0x1f, RZ, 0xc0, !PT ;  /* 0x0000001f05057812 */ /* 0x002fc800078ec0ff */
[----:B------:R-:W-:-:S13]  /*21730*/  ISETP.NE.AND P0, PT, R5, RZ, PT ;  /* 0x000000ff0500720c */ /* 0x000fda0003f05270 */
[----:B------:R-:W1:Y:S01]  /*21740*/  @!P0 S2R R3, SR_CgaCtaId ;  /* 0x0000000000038919 */ /* 0x000e620000008800 */
[----:B------:R-:W-:-:S04]  /*21750*/  @!P0 MOV R0, 0x400 ;  /* 0x0000040000008802 */ /* 0x000fc80000000f00 */
[----:B-1----:R-:W-:-:S05]  /*21760*/  @!P0 LEA R0, R3, R0, 0x18 ;  /* 0x0000000003008211 */ /* 0x002fca00078ec0ff */
[----:B------:R1:W-:Y:S02]  /*21770*/  @!P0 STS.128 [R0+0x2a8d0], R16 ;  /* 0x02a8d01000008388 */ /* 0x0003e40000000c00 */
[----:B-1----:R-:W-:Y:S01]  /*21780*/  IMAD.MOV.U32 R0, RZ, RZ, 0x1 ;  /* 0x00000001ff007424 */ /* 0x002fe200078e00ff */
        /* <DEDUP_REMOVED lines=9> */
[----:B------:R-:W2:Y:S01]  /*21820*/  S2R R4, SR_TID.X ;  /* 0x0000000000047919 */ /* 0x000ea20000002100 */
[----:B------:R-:W-:Y:S01]  /*21830*/  ISETP.NE.AND P1, PT, R5, RZ, PT ;  /* 0x000000ff0500720c */ /* 0x000fe20003f25270 */
[----:B-1----:R-:W-:Y:S01]  /*21840*/  IMAD.MOV.U32 R0, RZ, RZ, 0x1 ;  /* 0x00000001ff007424 */ /* 0x002fe200078e00ff */
[----:B------:R-:W-:Y:S01]  /*21850*/  LOP3.LUT R2, R2, 0xffffffbf, RZ, 0xc0, !PT ;  /* 0xffffffbf02027812 */ /* 0x000fe200078ec0ff */
[----:B------:R1:W-:Y:S01]  /*21860*/  STL [R1+0x28], RZ ;  /* 0x000028ff01007387 */ /* 0x0003e20000100800 */
[----:B------:R-:W-:Y:S01]  /*21870*/  ULDC.64 UR38, c[0x0][0x198] ;  /* 0x0000660000267ab9 */ /* 0x000fe20000000a00 */
[----:B------:R-:W-:Y:S01]  /*21880*/  ULDC UR36, c[0x0][0xc] ;  /* 0x0000030000247ab9 */ /* 0x000fe20000000800 */
[----:B------:R-:W-:Y:S01]  /*21890*/  LOP3.LUT R2, R2, 0xfffffffd, RZ, 0xc0, !PT ;  /* 0xfffffffd02027812 */ /* 0x000fe200078ec0ff */
[----:B------:R1:W-:Y:S01]  /*218a0*/  STL [R1+0x14], R0 ;  /* 0x0000140001007387 */ /* 0x0003e20000100800 */
[----:B------:R-:W-:-:S03]  /*218b0*/  ULOP3.LUT UR37, UR60, 0x2, URZ, 0xfc, !UPT ;  /* 0x000000023c257892 */ /* 0x000fc6000f8efc3f */
[----:B------:R1:W-:Y:S04]  /*218c0*/  STL [R1+0x4], RZ ;  /* 0x000004ff01007387 */ /* 0x0003e80000100800 */
[----:B------:R1:W-:Y:S04]  /*218d0*/  STL [R1], RZ ;  /* 0x000000ff01007387 */ /* 0x0003e80000100800 */
[----:B------:R1:W-:Y:S01]  /*218e0*/  STL [R1+0x10], R0 ;  /* 0x0000100001007387 */ /* 0x0003e20000100800 */
[----:B--2---:R-:W-:-:S04]  /*218f0*/  LOP3.LUT R4, R4, 0x7f, RZ, 0xc0, !PT ;  /* 0x0000007f04047812 */ /* 0x004fc800078ec0ff */
[C---:B------:R-:W-:Y:S02]  /*21900*/  ISETP.NE.AND P2, PT, R4.reuse, RZ, PT ;  /* 0x000000ff0400720c */ /* 0x040fe40003f45270 */
[----:B------:R-:W-:-:S11]  /*21910*/  ISETP.NE.OR P0, PT, R4, RZ, !P1 ;  /* 0x000000ff0400720c */ /* 0x000fd60004f05670 */
[----:B------:R-:W-:-:S04]  /*21920*/  @P2 LOP3.LUT R2, R2, 0x2, RZ, 0xfc, !PT ;  /* 0x0000000202022812 */ /* 0x000fc800078efcff */
[----:B------:R-:W-:-:S05]  /*21930*/  @P0 LOP3.LUT R2, R2, 0x40, RZ, 0xfc, !PT ;  /* 0x0000004002020812 */ /* 0x000fca00078efcff */
[----:B------:R1:W-:Y:S02]  /*21940*/  STL [R1+0x8], R2 ;  /* 0x0000080201007387 */ /* 0x0003e40000100800 */
.L_x_1727:
[----:B------:R-:W-:Y:S05]  /*21950*/  YIELD ;  /* 0x0000000000007946 */ /* 0x000fea0003800000 */
[----:B------:R-:W-:Y:S01]  /*21960*/  ULDC.64 UR4, c[0x0][0xa28] ;  /* 0x00028a0000047ab9 */ /* 0x000fe20000000a00 */
[----:B------:R-:W-:Y:S01]  /*21970*/  IMAD.MOV.U32 R5, RZ, RZ, RZ ;  /* 0x000000ffff057224 */ /* 0x000fe200078e00ff */
[----:B------:R-:W-:Y:S01]  /*21980*/  ISETP.NE.U32.AND P0, PT, RZ, UR4, PT ;  /* 0x00000004ff007c0c */ /* 0x000fe2000bf05070 */
[----:B------:R-:W-:Y:S01]  /*21990*/  ULDC.64 UR6, c[0x0][0x208] ;  /* 0x0000820000067ab9 */ /* 0x000fe20000000a00 */
[----:B-1----:R-:W-:Y:S01]  /*219a0*/  IMAD.MOV.U32 R0, RZ, RZ, RZ ;  /* 0x000000ffff007224 */ /* 0x002fe200078e00ff */
[----:B------:R-:W-:Y:S01]  /*219b0*/  ULDC.64 UR8, c[0x0][0xa08] ;  /* 0x0002820000087ab9 */ /* 0x000fe20000000a00 */
[----:B------:R-:W-:Y:S01]  /*219c0*/  ISETP.NE.AND.EX P0, PT, RZ, UR5, PT, P0 ;  /* 0x00000005ff007c0c */ /* 0x000fe2000bf05300 */
[----:B------:R-:W-:Y:S01]  /*219d0*/  ULDC.64 UR4, c[0x0][0xa00] ;  /* 0x0002800000047ab9 */ /* 0x000fe20000000a00 */
[----:B------:R-:W-:-:S11]  /*219e0*/  ULDC.64 UR10, c[0x0][0xa10] ;  /* 0x00028400000a7ab9 */ /* 0x000fd60000000a00 */
        /* <DEDUP_REMOVED lines=12> */
[----:B------:R-:W1:Y:S01]  /*21ab0*/  @P0 LDC.64 R6, c[0x0][0xa18] ;  /* 0x00028600ff060b82 */ /* 0x000e620000000a00 */
[----:B------:R-:W-:-:S04]  /*21ac0*/  ISETP.NE.U32.AND P1, PT, RZ, UR8, PT ;  /* 0x00000008ff007c0c */ /* 0x000fc8000bf25070 */
[----:B------:R-:W-:Y:S02]  /*21ad0*/  ISETP.NE.AND.EX P3, PT, RZ, UR9, PT, P1 ;  /* 0x00000009ff007c0c */ /* 0x000fe4000bf65310 */
[----:B------:R-:W-:-:S04]  /*21ae0*/  ISETP.NE.U32.AND P1, PT, RZ, UR10, PT ;  /* 0x0000000aff007c0c */ /* 0x000fc8000bf25070 */
[----:B------:R-:W-:Y:S01]  /*21af0*/  ISETP.NE.AND.EX P1, PT, RZ, UR11, PT, P1 ;  /* 0x0000000bff007c0c */ /* 0x000fe2000bf25310 */
[----:B-1----:R-:W-:Y:S01]  /*21b00*/  @P0 IMAD.WIDE R6, R19, 0x4, R6 ;  /* 0x0000000413060825 */ /* 0x002fe200078e0206 */
[----:B--2---:R1:W-:Y:S03]  /*21b10*/  STL [R1+0x2c], R0 ;  /* 0x00002c0001007387 */ /* 0x0043e60000100800 */
[----:B-1----:R-:W-:Y:S01]  /*21b20*/  IMAD.U32 R0, RZ, RZ, UR4 ;  /* 0x00000004ff007e24 */ /* 0x002fe2000f8e00ff */
[----:B------:R-:W-:Y:S02]  /*21b30*/  ULDC.64 UR4, c[0x0][0x3f8] ;  /* 0x0000fe0000047ab9 */ /* 0x000fe40000000a00 */
[----:B------:R-:W-:-:S03]  /*21b40*/  UISETP.NE.U32.AND UP0, UPT, UR4, URZ, UPT ;  /* 0x0000003f0400728c */ /* 0x000fc6000bf05070 */
[----:B------:R-:W-:Y:S01]  /*21b50*/  ULDC UR4, c[0x0][0x404] ;  /* 0x0001010000047ab9 */ /* 0x000fe20000000800 */
[----:B------:R-:W-:Y:S01]  /*21b60*/  UISETP.NE.AND.EX UP0, UPT, UR5, URZ, UPT, UP0 ;  /* 0x0000003f0500728c */ /* 0x000fe2000bf05300 */
[----:B------:R1:W5:Y:S01]  /*21b70*/  @P0 LDG.E R0, desc[UR6][R6.64] ;  /* 0x0000000606000981 */ /* 0x000362000c1e1900 */
[----:B------:R-:W-:Y:S01]  /*21b80*/  ULDC UR6, c[0x0][0x338] ;  /* 0x0000ce0000067ab9 */ /* 0x000fe20000000800 */
[----:B------:R-:W-:Y:S01]  /*21b90*/  ULDC UR5, c[0x0][0x2e0] ;  /* 0x0000b80000057ab9 */ /* 0x000fe20000000800 */
[----:B------:R-:W-:Y:S01]  /*21ba0*/  USEL UR4, UR4, 0x1, UP0 ;  /* 0x0000000104047887 */ /* 0x000fe20008000000 */
[----:B0-----:R-:W-:-:S03]  /*21bb0*/  IMAD.U32 R11, RZ, RZ, UR6 ;  /* 0x00000006ff0b7e24 */ /* 0x001fc6000f8e00ff */
[----:B------:R-:W-:-:S06]  /*21bc0*/  UIMAD UR4, UR4, UR5, URZ ;  /* 0x00000005040472a4 */ /* 0x000fcc000f8e023f */
[----:B------:R-:W-:Y:S01]  /*21bd0*/  IMAD.U32 R8, RZ, RZ, UR4 ;  /* 0x00000004ff087e24 */ /* 0x000fe2000f8e00ff */
[----:B-1----:R-:W-:Y:S06]  /*21be0*/  @P0 BRA `(.L_x_1622) ;  /* 0x0000000000140947 */ /* 0x002fec0003800000 */
[----:B------:R-:W-:Y:S05]  /*21bf0*/  @!P2 BRA `(.L_x_1622) ;  /* 0x000000000010a947 */ /* 0x000fea0003800000 */
[----:B------:R-:W-:Y:S02]  /*21c00*/  ULDC.64 UR4, c[0x0][0x208] ;  /* 0x0000820000047ab9 */ /* 0x000fe40000000a00 */
[----:B------:R-:W2:Y:S04]  /*21c10*/  LDG.E R7, desc[UR4][R2.64] ;  /* 0x0000000402077981 */ /* 0x000ea8000c1e1900 */
[----:B-----5:R-:W2:Y:S02]  /*21c20*/  LDG.E R0, desc[UR4][R2.64+0x4] ;  /* 0x0000040402007981 */ /* 0x020ea4000c1e1900 */
[----:B--2---:R-:W-:-:S07]  /*21c30*/  IMAD.IADD R0, R0, 0x1, -R7 ;  /* 0x0000000100007824 */ /* 0x004fce00078e0a07 */
.L_x_1622:
[----:B------:R-:W0:Y:S01]  /*21c40*/  LDC.64 R6, c[0x0][0xa08] ;  /* 0x00028200ff067b82 */ /* 0x000e220000000a00 */
[----:B------:R-:W-:Y:S01]  /*21c50*/  IMAD.MOV.U32 R9, RZ, RZ, RZ ;  /* 0x000000ffff097224 */ /* 0x000fe200078e00ff */
[----:B------:R-:W-:-:S06]  /*21c60*/  ULDC.64 UR4, c[0x0][0x208] ;  /* 0x0000820000047ab9 */ /* 0x000fcc0000000a00 */
[----:B------:R-:W1:Y:S01]  /*21c70*/  LDC.64 R2, c[0x0][0xa10] ;  /* 0x00028400ff027b82 */ /* 0x000e620000000a00 */
[----:B0-----:R-:W-:-:S05]  /*21c80*/  IMAD.WIDE R6, R19, 0x4, R6 ;  /* 0x0000000413067825 */ /* 0x001fca00078e0206 */
[----:B------:R-:W2:Y:S01]  /*21c90*/  @P3 LDG.E R9, desc[UR4][R6.64] ;  /* 0x0000000406093981 */ /* 0x000ea2000c1e1900 */
[----:B------:R-:W-:Y:S02]  /*21ca0*/  IMAD.MOV.U32 R4, RZ, RZ, RZ ;  /* 0x000000ffff047224 */ /* 0x000fe400078e00ff */
[----:B-1----:R-:W-:-:S05]  /*21cb0*/  IMAD.WIDE R2, R19, 0x4, R2 ;  /* 0x0000000413027825 */ /* 0x002fca00078e0202 */
[----:B------:R0:W5:Y:S01]  /*21cc0*/  @P1 LDG.E R4, desc[UR4][R2.64] ;  /* 0x0000000402041981 */ /* 0x000162000c1e1900 */
[----:B------:R-:W-:Y:S02]  /*21cd0*/  ULDC.64 UR4, c[0x0][0xa20] ;  /* 0x0002880000047ab9 */ /* 0x000fe40000000a00 */
[----:B------:R-:W-:-:S04]  /*21ce0*/  ISETP.NE.U32.AND P0, PT, RZ, UR4, PT ;  /* 0x00000004ff007c0c */ /* 0x000fc8000bf05070 */
[----:B------:R-:W-:Y:S01]  /*21cf0*/  ISETP.NE.AND.EX P0, PT, RZ, UR5, PT, P0 ;  /* 0x00000005ff007c0c */ /* 0x000fe2000bf05300 */
[----:B--2--5:R-:W-:-:S05]  /*21d00*/  IMAD.IADD R9, R9, 0x1, R5 ;  /* 0x0000000109097824 */ /* 0x024fca00078e0205 */
[----:B------:R0:W-:Y:S07]  /*21d10*/  STL [R1+0xc], R9 ;  /* 0x00000c0901007387 */ /* 0x0001ee0000100800 */
[----:B------:R-:W-:Y:S05]  /*21d20*/  @!P0 BRA `(.L_x_1623) ;  /* 0x0000000000148947 */ /* 0x000fea0003800000 */
[----:B0-----:R-:W0:Y:S01]  /*21d30*/  LDC.64 R8, c[0x0][0xa20] ;  /* 0x00028800ff087b82 */ /* 0x001e220000000a00 */
[----:B------:R-:W-:Y:S01]  /*21d40*/  ULDC.64 UR4, c[0x0][0x208] ;  /* 0x0000820000047ab9 */ /* 0x000fe20000000a00 */
[----:B0-----:R-:W-:-:S06]  /*21d50*/  IMAD.WIDE R8, R19, 0x4, R8 ;  /* 0x0000000413087825 */ /* 0x001fcc00078e0208 */
[----:B------:R1:W5:Y:S01]  /*21d60*/  LDG.E R8, desc[UR4][R8.64] ;  /* 0x0000000408087981 */ /* 0x000362000c1e1900 */
[----:B------:R-:W-:Y:S05]  /*21d70*/  BRA `(.L_x_1624) ;  /* 0x0000000000147947 */ /* 0x000fea0003800000 */
.L_x_1623:
[----:B------:R-:W-:Y:S05]  /*21d80*/  @!P3 BRA `(.L_x_1624) ;  /* 0x000000000010b947 */ /* 0x000fea0003800000 */
[----:B------:R-:W-:Y:S02]  /*21d90*/  ULDC.64 UR4, c[0x0][0x208] ;  /* 0x0000820000047ab9 */ /* 0x000fe40000000a00 */
[----:B------:R-:W2:Y:S04]  /*21da0*/  LDG.E R8, desc[UR4][R6.64] ;  /* 0x0000000406087981 */ /* 0x000ea8000c1e1900 */
[----:B------:R-:W2:Y:S02]  /*21db0*/  LDG.E R6, desc[UR4][R6.64+0x4] ;  /* 0x0000040406067981 */ /* 0x000ea4000c1e1900 */
[----:B--2---:R-:W-:-:S07]  /*21dc0*/  IMAD.IADD R8, R6, 0x1, -R8 ;  /* 0x0000000106087824 */ /* 0x004fce00078e0a08 */
.L_x_1624:
[----:B------:R-:W-:Y:S02]  /*21dd0*/  ULDC.64 UR4, c[0x0][0x208] ;  /* 0x0000820000047ab9 */ /* 0x000fe40000000a00 */
[----:B------:R-:W2:Y:S04]  /*21de0*/  @P1 LDG.E R6, desc[UR4][R2.64] ;  /* 0x0000000402061981 */ /* 0x000ea8000c1e1900 */
[----:B0-----:R-:W2:Y:S01]  /*21df0*/  @P1 LDG.E R2, desc[UR4][R2.64+0x4] ;  /* 0x0000040402021981 */ /* 0x001ea2000c1e1900 */
[----:B-----5:R-:W-:Y:S02]  /*21e00*/  IMAD.IADD R7, R8, 0x1, -R5 ;  /* 0x0000000108077824 */ /* 0x020fe400078e0a05 */
[----:B--2---:R-:W-:Y:S01]  /*21e10*/  @P1 IMAD.IADD R11, R2, 0x1, -R6 ;  /* 0x00000001020b1824 */ /* 0x004fe200078e0a06 */
[----:B------:R-:W-:-:S03]  /*21e20*/  LEA R6, R17, 0x80, 0x7 ;  /* 0x0000008011067811 */ /* 0x000fc600078e38ff */
[----:B------:R-:W-:-:S04]  /*21e30*/  IMAD.IADD R5, R7, 0x1, R11 ;  /* 0x0000000107057824 */ /* 0x000fc800078e020b */
[C---:B------:R-:W-:Y:S01]  /*21e40*/  VIADD R20, R5.reuse, 0x5f ;  /* 0x0000005f05147836 */ /* 0x040fe20000000000 */
[----:B------:R-:W-:-:S03]  /*21e50*/  IADD3 R6, R5, R6, -R0 ;  /* 0x0000000605067210 */ /* 0x000fc60007ffe800 */
[----:B------:R-:W-:-:S05]  /*21e60*/  IMAD.HI R20, R20, 0x2aaaaaab, RZ ;  /* 0x2aaaaaab14147827 */ /* 0x000fca00078e02ff */
[----:B------:R-:W-:-:S04]  /*21e70*/  SHF.R.U32.HI R2, RZ, 0x1f, R20 ;  /* 0x0000001fff027819 */ /* 0x000fc80000011614 */
[----:B------:R-:W-:Y:S02]  /*21e80*/  LEA.HI.SX32 R20, R20, R2, 0x1c ;  /* 0x0000000214147211 */ /* 0x000fe400078fe2ff */
[----:B------:R-:W0:Y:S02]  /*21e90*/  LDC.64 R2, c[0x0][0x9e0] ;  /* 0x00027800ff027b82 */ /* 0x000e240000000a00 */
[----:B0-----:R-:W-:Y:S01]  /*21ea0*/  ISETP.GE.AND P2, PT, R3, 0x1, PT ;  /* 0x000000010300780c */ /* 0x001fe20003f46270 */
[----:B------:R-:W-:-:S12]  /*21eb0*/  IMAD.IADD R2, R6, 0x1, R2 ;  /* 0x0000000106027824 */ /* 0x000fd800078e0202 */
[----:B------:R-:W-:Y:S05]  /*21ec0*/  @!P2 BRA `(.L_x_1625) ;  /* 0x000000000048a947 */ /* 0x000fea0003800000 */
[C---:B------:R-:W-:Y:S01]  /*21ed0*/  ISETP.GT.AND P0, PT, R6.reuse, RZ, PT ;  /* 0x000000ff0600720c */ /* 0x040fe20003f04270 */
[----:B------:R-:W-:Y:S01]  /*21ee0*/  BSSY B0, `(.L_x_1626) ;  /* 0x000000e000007945 */ /* 0x000fe20003800000 */
[----:B------:R-:W-:-:S11]  /*21ef0*/  VIADD R10, R6, 0xffffffff ;  /* 0xffffffff060a7836 */ /* 0x000fd60000000000 */
[----:B------:R-:W-:Y:S05]  /*21f00*/  @P0 BRA `(.L_x_1627) ;  /* 0x00000000001c0947 */ /* 0x000fea0003800000 */
[----:B------:R-:W-:Y:S01]  /*21f10*/  ISETP.NE.AND P0, PT, R3, 0x1, PT ;  /* 0x000000010300780c */ /* 0x000fe20003f05270 */
[----:B------:R-:W-:-:S12]  /*21f20*/  IMAD.MOV R10, RZ, RZ, -R6 ;  /* 0x000000ffff0a7224 */ /* 0x000fd800078e0a06 */
[----:B-1----:R-:W0:Y:S02]  /*21f30*/  @P0 LDC.64 R8, c[0x0][0x9e8] ;  /* 0x00027a00ff080b82 */ /* 0x002e240000000a00 */
[----:B0-----:R-:W-:-:S05]  /*21f40*/  @P0 IMAD.HI.U32 R8, R10, R8, RZ ;  /* 0x000000080a080227 */ /* 0x001fca00078e00ff */
[----:B------:R-:W-:-:S04]  /*21f50*/  @P0 SHF.R.U32.HI R10, RZ, R9, R8 ;  /* 0x00000009ff0a0219 */ /* 0x000fc80000011608 */
[----:B------:R-:W-:Y:S01]  /*21f60*/  LOP3.LUT R10, RZ, R10, RZ, 0x33, !PT ;  /* 0x0000000aff0a7212 */ /* 0x000fe200078e33ff */
[----:B------:R-:W-:Y:S06]  /*21f70*/  BRA `(.L_x_1628) ;  /* 0x0000000000107947 */ /* 0x000fec0003800000 */
.L_x_1627:
[----:B------:R-:W-:-:S13]  /*21f80*/  ISETP.NE.AND P0, PT, R3, 0x1, PT ;  /* 0x000000010300780c */ /* 0x000fda0003f05270 */
[----:B-1----:R-:W0:Y:S02]  /*21f90*/  @P0 LDC.64 R8, c[0x0][0x9e8] ;  /* 0x00027a00ff080b82 */ /* 0x002e240000000a00 */
[----:B0-----:R-:W-:-:S05]  /*21fa0*/  @P0 IMAD.HI.U32 R8, R10, R8, RZ ;  /* 0x000000080a080227 */ /* 0x001fca00078e00ff */
[----:B------:R-:W-:-:S07]  /*21fb0*/  @P0 SHF.R.U32.HI R10, RZ, R9, R8 ;  /* 0x00000009ff0a0219 */ /* 0x000fce0000011608 */
.L_x_1628:
[----:B------:R-:W-:Y:S05]  /*21fc0*/  BSYNC B0 ;  /* 0x0000000000007941 */ /* 0x000fea0003800000 */
.L_x_1626:
[----:B------:R-:W-:-:S05]  /*21fd0*/  IMAD R10, R10, R3, R3 ;  /* 0x000000030a0a7224 */ /* 0x000fca00078e0203 */
[----:B------:R-:W-:-:S07]  /*21fe0*/  VIMNMX R2, R2, R10, PT ;  /* 0x0000000a02027248 */ /* 0x000fce0003fe0100 */
.L_x_1625:
        /* <DEDUP_REMOVED lines=10> */
[----:B-1----:R-:W0:Y:S02]  /*22090*/  @P0 LDC.64 R8, c[0x0][0x9e8] ;  /* 0x00027a00ff080b82 */ /* 0x002e240000000a00 */
[----:B0-----:R-:W-:-:S05]  /*220a0*/  @P0 IMAD.HI.U32 R8, R10, R8, RZ ;  /* 0x000000080a080227 */ /* 0x001fca00078e00ff */
[----:B------:R-:W-:-:S04]  /*220b0*/  @P0 SHF.R.U32.HI R10, RZ, R9, R8 ;  /* 0x00000009ff0a0219 */ /* 0x000fc80000011608 */
[----:B------:R-:W-:Y:S01]  /*220c0*/  LOP3.LUT R10, RZ, R10, RZ, 0x33, !PT ;  /* 0x0000000aff0a7212 */ /* 0x000fe200078e33ff */
[----:B------:R-:W-:Y:S06]  /*220d0*/  BRA `(.L_x_1632) ;  /* 0x0000000000147947 */ /* 0x000fec0003800000 */
.L_x_1631:
[----:B------:R-:W-:Y:S01]  /*220e0*/  ISETP.NE.AND P0, PT, R3, 0x1, PT ;  /* 0x000000010300780c */ /* 0x000fe20003f05270 */
[----:B------:R-:W-:-:S12]  /*220f0*/  IMAD.MOV.U32 R10, RZ, RZ, R0 ;  /* 0x000000ffff0a7224 */ /* 0x000fd800078e0000 */
[----:B-1----:R-:W0:Y:S02]  /*22100*/  @P0 LDC.64 R8, c[0x0][0x9e8] ;  /* 0x00027a00ff080b82 */ /* 0x002e240000000a00 */
[----:B0-----:R-:W-:-:S05]  /*22110*/  @P0 IMAD.HI.U32 R8, R0, R8, RZ ;  /* 0x0000000800080227 */ /* 0x001fca00078e00ff */
[----:B------:R-:W-:-:S07]  /*22120*/  @P0 SHF.R.U32.HI R10, RZ, R9, R8 ;  /* 0x00000009ff0a0219 */ /* 0x000fce0000011608 */
.L_x_1632:
[----:B------:R-:W-:Y:S05]  /*22130*/  BSYNC B0 ;  /* 0x0000000000007941 */ /* 0x000fea0003800000 */
.L_x_1630:
[----:B------:R-:W-:-:S05]  /*22140*/  IMAD R3, R10, R3, RZ ;  /* 0x000000030a037224 */ /* 0x000fca00078e02ff */
[----:B------:R-:W-:-:S07]  /*22150*/  VIMNMX R5, R5, R3, !PT ;  /* 0x0000000305057248 */ /* 0x000fce0007fe0100 */
.L_x_1629:
[----:B------:R-:W-:Y:S01]  /*22160*/  VIADD R3, R2, 0x5f ;  /* 0x0000005f02037836 */ /* 0x000fe20000000000 */
[----:B------:R-:W-:Y:S01]  /*22170*/  BSSY B0, `(.L_x_1633) ;  /* 0x00000e9000007945 */ /* 0x000fe20003800000 */
[----:B------:R-:W-:Y:S01]  /*22180*/  IMAD.HI R5, R5, 0x2aaaaaab, RZ ;  /* 0x2aaaaaab05057827 */ /* 0x000fe200078e02ff */
[----:B------:R-:W-:-:S03]  /*22190*/  PLOP3.LUT P2, PT, PT, PT, PT, 0x80, 0x0 ;  /* 0x000000000000781c */ /* 0x000fc60003f4f070 */
[----:B------:R-:W-:-:S05]  /*221a0*/  IMAD.HI R3, R3, 0x2aaaaaab, RZ ;  /* 0x2aaaaaab03037827 */ /* 0x000fca00078e02ff */
[----:B------:R-:W-:-:S04]  /*221b0*/  SHF.R.U32.HI R2, RZ, 0x1f, R3 ;  /* 0x0000001fff027819 */ /* 0x000fc80000011603 */
[----:B------:R-:W-:Y:S02]  /*221c0*/  LEA.HI.SX32 R3, R3, R2, 0x1c ;  /* 0x0000000203037211 */ /* 0x000fe400078fe2ff */
[----:B------:R-:W-:Y:S02]  /*221d0*/  SHF.R.U32.HI R2, RZ, 0x1f, R5 ;  /* 0x0000001fff027819 */ /* 0x000fe40000011605 */
[----:B------:R-:W-:Y:S02]  /*221e0*/  VIMNMX R3, R20, R3, PT ;  /* 0x0000000314037248 */ /* 0x000fe40003fe0100 */
[----:B------:R-:W-:-:S04]  /*221f0*/  LEA.HI.SX32 R2, R5, R2, 0x1c ;  /* 0x0000000205027211 */ /* 0x000fc800078fe2ff */
[----:B------:R-:W-:-:S05]  /*22200*/  VIMNMX R2, RZ, R2, !PT ;  /* 0x00000002ff027248 */ /* 0x000fca0007fe0100 */
[--C-:B------:R-:W-:Y:S02]  /*22210*/  IMAD R2, R2, 0x60, -R7.reuse ;  /* 0x0000006002027824 */ /* 0x100fe400078e0a07 */
[----:B------:R-:W-:-:S03]  /*22220*/  IMAD R7, R3, 0x60, -R7 ;  /* 0x0000006003077824 */ /* 0x000fc600078e0a07 */
[----:B------:R-:W-:Y:S02]  /*22230*/  VIMNMX R3, RZ, R2, !PT ;  /* 0x00000002ff037248 */ /* 0x000fe40007fe0100 */
[----:B------:R-:W-:-:S03]  /*22240*/  VIMNMX R11, R7, R11, PT ;  /* 0x0000000b070b7248 */ /* 0x000fc60003fe0100 */
[----:B-1----:R-:W-:Y:S01]  /*22250*/  IMAD.WIDE.U32 R8, R3, -0x55555555, RZ ;  /* 0xaaaaaaab03087825 */ /* 0x002fe200078e00ff */
[----:B------:R-:W-:-:S04]  /*22260*/  ISETP.GT.AND P0, PT, R11, R3, PT ;  /* 0x000000030b00720c */ /* 0x000fc80003f04270 */
[----:B------:R-:W-:-:S05]  /*22270*/  SHF.R.U32.HI R2, RZ, 0x6, R9 ;  /* 0x00000006ff027819 */ /* 0x000fca0000011609 */
[----:B------:R-:W-:-:S04]  /*22280*/  IMAD.MOV.U32 R7, RZ, RZ, R2 ;  /* 0x000000ffff077224 */ /* 0x000fc800078e0002 */
[----:B------:R-:W-:-:S04]  /*22290*/  @P0 VIADD R3, R11, 0x5f ;  /* 0x0000005f0b030836 */ /* 0x000fc80000000000 */
[----:B------:R-:W-:-:S05]  /*222a0*/  @P0 IMAD.HI R3, R3, 0x2aaaaaab, RZ ;  /* 0x2aaaaaab03030827 */ /* 0x000fca00078e02ff */
[----:B------:R-:W-:-:S04]  /*222b0*/  @P0 SHF.R.U32.HI R5, RZ, 0x1f, R3 ;  /* 0x0000001fff050819 */ /* 0x000fc80000011603 */
[----:B------:R-:W-:-:S04]  /*222c0*/  @P0 LEA.HI.SX32 R7, R3, R5, 0x1c ;  /* 0x0000000503070211 */ /* 0x000fc800078fe2ff */
[----:B------:R-:W-:-:S13]  /*222d0*/  ISETP.GT.AND P0, PT, R7, R2, PT ;  /* 0x000000020700720c */ /* 0x000fda0003f04270 */
[----:B------:R-:W-:Y:S05]  /*222e0*/  @!P0 BRA `(.L_x_1634) ;  /* 0x0000000c00448947 */ /* 0x000fea0003800000 */
[----:B------:R-:W0:Y:S01]  /*222f0*/  LDC R3, c[0x0][0x428] ;  /* 0x00010a00ff037b82 */ /* 0x000e220000000800 */
[----:B------:R-:W-:Y:S01]  /*22300*/  UMOV UR4, 0xffffffff ;  /* 0xffffffff00047882 */ /* 0x000fe20000000000 */
[----:B0-----:R-:W-:Y:S01]  /*22310*/  ISETP.NE.AND P0, PT, R3, 0x1, PT ;  /* 0x000000010300780c */ /* 0x001fe20003f05270 */
[----:B------:R-:W-:-:S12]  /*22320*/  IMAD.MOV.U32 R3, RZ, RZ, R18 ;  /* 0x000000ffff037224 */ /* 0x000fd800078e0012 */
[----:B------:R-:W0:Y:S08]  /*22330*/  @P0 LDC R5, c[0x0][0x42c] ;  /* 0x00010b00ff050b82 */ /* 0x000e300000000800 */
[----:B------:R-:W1:Y:S01]  /*22340*/  @P0 LDC R8, c[0x0][0x430] ;  /* 0x00010c00ff080b82 */ /* 0x000e620000000800 */
[----:B0-----:R-:W-:-:S05]  /*22350*/  @P0 IMAD.HI.U32 R5, R18, R5, RZ ;  /* 0x0000000512050227 */ /* 0x001fca00078e00ff */
[----:B-1----:R-:W-:Y:S02]  /*22360*/  @P0 SHF.R.U32.HI R3, RZ, R8, R5 ;  /* 0x00000008ff030219 */ /* 0x002fe40000011605 */
[----:B------:R-:W-:Y:S01]  /*22370*/  SEL R5, R19, RZ, !P1 ;  /* 0x000000ff13057207 */ /* 0x000fe20004800000 */
[----:B------:R-:W-:Y:S06]  /*22380*/  BRA.DIV UR4, `(.L_x_1635) ;  /* 0x0000005e04e87947 */ /* 0x000fec000b800000 */
.L_x_1794:
[----:B------:R-:W-:-:S03]  /*22390*/  UMOV UR4, 0xffffffff ;  /* 0xffffffff00047882 */ /* 0x000fc60000000000 */
[----:B------:R-:W-:Y:S05]  /*223a0*/  BRA.DIV UR4, `(.L_x_1636) ;  /* 0x0000006204147947 */ /* 0x000fea000b800000 */
[----:B------:R-:W-:-:S13]  /*223b0*/  ELECT P6, URZ, PT ;  /* 0x00000000003f782f */ /* 0x000fda00038c0000 */
.L_x_1797:
        /* <DEDUP_REMOVED lines=12> */
.L_x_1798:
[----:B------:R-:W-:Y:S05]  /*22480*/  BSYNC B1 ;  /* 0x0000000000017941 */ /* 0x000fea0003800000 */
.L_x_1637:
        /* <DEDUP_REMOVED lines=8> */
.L_x_1799:
        /* <DEDUP_REMOVED lines=11> */
.L_x_1642:
        /* <DEDUP_REMOVED lines=13> */
[----:B------:R-:W-:-:S04]  /*22690*/  IMAD R9, R7, 0x60, R4 ;  /* 0x0000006007097824 */ /* 0x000fc800078e0204 */
        /* <DEDUP_REMOVED lines=16> */
.L_x_1800:
        /* <DEDUP_REMOVED lines=8> */
.L_x_1644:
[----:B01----:R-:W2:Y:S01]  /*22820*/  LDL R10, [R1+0x4] ;  /* 0x00000400010a7983 */ /* 0x003ea20000100800 */
        /* <DEDUP_REMOVED lines=11> */
[----:B------:R-:W-:-:S13]  /*228e0*/  R2UR UR6, R8 ;  /* 0x00000000080672ca */ /* 0x000fda00000e0000 */
[----:B------:R-:W-:Y:S02]  /*228f0*/  UIADD3 UR8, UR6, 0x400, URZ ;  /* 0x0000040006087890 */ /* 0x000fe4000fffe03f */
[----:B------:R-:W-:-:S03]  /*22900*/  UIADD3 UR14, UR6, 0x3400, URZ ;  /* 0x00003400060e7890 */ /* 0x000fc6000fffe03f */
[----:B------:R-:W-:-:S04]  /*22910*/  UMOV UR6, 0x0 ;  /* 0x0000000000067882 */ /* 0x000fc80000000000 */
[----:B------:R0:W-:Y:S02]  /*22920*/  UTMALDG.4D [UR8], [UR4], desc[UR6] ;  /* 0x00000608040075b4 */ /* 0x0001e40008019000 */
[----:B0-----:R-:W-:Y:S01]  /*22930*/  UMOV UR8, UR14 ;  /* 0x0000000e00087c82 */ /* 0x001fe20008000000 */
[----:B------:R-:W-:Y:S02]  /*22940*/  UMOV UR10, UR15 ;  /* 0x0000000f000a7c82 */ /* 0x000fe40008000000 */
[----:B------:R1:W-:Y:S02]  /*22950*/  UTMALDG.4D [UR8], [UR4], desc[UR6] ;  /* 0x00000608040075b4 */ /* 0x0003e40008019000 */
[----:B-1----:R-:W-:Y:S01]  /*22960*/  NOP ;  /* 0x0000000000007918 */ /* 0x002fe20000000000 */
.L_x_1640:
[----:B------:R-:W-:Y:S05]  /*22970*/  BSYNC B1 ;  /* 0x0000000000017941 */ /* 0x000fea0003800000 */
.L_x_1639:
[----:B0-----:R-:W2:Y:S04]  /*22980*/  LDL.LU R8, [R1+0x4] ;  /* 0x0000040001087983 */ /* 0x001ea80000300800 */
[----:B------:R-:W3:Y:S01]  /*22990*/  LDL.LU R10, [R1+0x14] ;  /* 0x00001400010a7983 */ /* 0x000ee20000300800 */
[----:B------:R-:W-:Y:S01]  /*229a0*/  VIADD R7, R7, 0xfffffffe ;  /* 0xfffffffe07077836 */ /* 0x000fe20000000000 */
[----:B------:R-:W-:Y:S01]  /*229b0*/  PLOP3.LUT P2, PT, PT, PT, PT, 0x8, 0x0 ;  /* 0x000000000000781c */ /* 0x000fe20003f4e170 */
[----:B--2---:R-:W-:-:S05]  /*229c0*/  VIADD R8, R8, 0x1 ;  /* 0x0000000108087836 */ /* 0x004fca0000000000 */
[----:B------:R-:W-:-:S04]  /*229d0*/  ISETP.NE.AND P0, PT, R8, 0x2, PT ;  /* 0x000000020800780c */ /* 0x000fc80003f05270 */
[----:B------:R-:W-:Y:S02]  /*229e0*/  SEL R9, RZ, 0x1, P0 ;  /* 0x00000001ff097807 */ /* 0x000fe40000000000 */
[----:B------:R-:W-:Y:S02]  /*229f0*/  SEL R8, R8, RZ, P0 ;  /* 0x000000ff08087207 */ /* 0x000fe40000000000 */
[----:B---3--:R-:W-:Y:S02]  /*22a00*/  LOP3.LUT R10, R10, R9, RZ, 0x3c, !PT ;  /* 0x000000090a0a7212 */ /* 0x008fe400078e3cff */
[----:B------:R-:W-:-:S03]  /*22a10*/  ISETP.GE.AND P0, PT, R7, R2, PT ;  /* 0x000000020700720c */ /* 0x000fc60003f06270 */
[----:B------:R0:W-:Y:S04]  /*22a20*/  STL [R1+0x14], R10 ;  /* 0x0000140a01007387 */ /* 0x0001e80000100800 */
[----:B------:R0:W-:Y:S06]  /*22a30*/  STL [R1+0x4], R8 ;  /* 0x0000040801007387 */ /* 0x0001ec0000100800 */
[----:B------:R-:W-:Y:S05]  /*22a40*/  @!P0 BRA `(.L_x_1634) ;  /* 0x00000004006c8947 */ /* 0x000fea0003800000 */
.L_x_1651:
[----:B------:R-:W-:Y:S05]  /*22a50*/  YIELD ;  /* 0x0000000000007946 */ /* 0x000fea0003800000 */
[----:B------:R-:W-:Y:S04]  /*22a60*/  BSSY B1, `(.L_x_1645) ;  /* 0x000004d000017945 */ /* 0x000fe80003800000 */
[----:B-1----:R-:W-:Y:S05]  /*22a70*/  @!P6 BRA `(.L_x_1646) ;  /* 0x00000004002ce947 */ /* 0x002fea0003800000 */
[----:B0-----:R-:W2:Y:S04]  /*22a80*/  LDL R8, [R1+0x4] ;  /* 0x0000040001087983 */ /* 0x001ea80000100800 */
[----:B------:R-:W3:Y:S01]  /*22a90*/  LDL R9, [R1+0x14] ;  /* 0x0000140001097983 */ /* 0x000ee20000100800 */
[----:B--2---:R-:W-:Y:S01]  /*22aa0*/  IMAD R8, R8, 0x8, R11 ;  /* 0x0000000808087824 */ /* 0x004fe200078e020b */
[----:B---3--:R-:W-:-:S04]  /*22ab0*/  SHF.L.U32 R9, R9, 0x1f, RZ ;  /* 0x0000001f09097819 */ /* 0x008fc800000006ff */
[----:B------:R-:W0:Y:S02]  /*22ac0*/  SYNCS.PHASECHK.TRANS64.TRYWAIT P0, [R8+URZ+0x2a8a0], R9 ;  /* 0x02a8a009080075a7 */ /* 0x000e24000800017f */
[----:B0-----:R-:W-:Y:S05]  /*22ad0*/  @!P0 BRA `(.L_x_1647) ;  /* 0x0000005800a48947 */ /* 0x001fea0003800000 */
.L_x_1801:
        /* <DEDUP_REMOVED lines=11> */
.L_x_1648:
        /* <DEDUP_REMOVED lines=13> */
[----:B------:R-:W-:-:S05]  /*22c60*/  IMAD R10, R7, 0x60, R4 ;  /* 0x00000060070a7824 */ /* 0x000fca00078e0204 */
[----:B------:R-:W-:-:S07]  /*22c70*/  R2UR UR11, R10 ;  /* 0x000000000a0b72ca */ /* 0x000fce00000e0000 */
        /* <DEDUP_REMOVED lines=14> */
.L_x_1802:
        /* <DEDUP_REMOVED lines=8> */
.L_x_1650:
        /* <DEDUP_REMOVED lines=21> */
.L_x_1646:
[----:B------:R-:W-:Y:S05]  /*22f30*/  BSYNC B1 ;  /* 0x0000000000017941 */ /* 0x000fea0003800000 */
.L_x_1645:
[----:B0-----:R-:W2:Y:S04]  /*22f40*/  LDL.LU R8, [R1+0x4] ;  /* 0x0000040001087983 */ /* 0x001ea80000300800 */
[----:B------:R-:W3:Y:S01]  /*22f50*/  LDL.LU R10, [R1+0x14] ;  /* 0x00001400010a7983 */ /* 0x000ee20000300800 */
[----:B--2---:R-:W-:-:S05]  /*22f60*/  VIADD R8, R8, 0x1 ;  /* 0x0000000108087836 */ /* 0x004fca0000000000 */
[----:B------:R-:W-:-:S04]  /*22f70*/  ISETP.NE.AND P0, PT, R8, 0x2, PT ;  /* 0x000000020800780c */ /* 0x000fc80003f05270 */
[----:B------:R-:W-:Y:S02]  /*22f80*/  SEL R9, RZ, 0x1, P0 ;  /* 0x00000001ff097807 */ /* 0x000fe40000000000 */
[----:B------:R-:W-:Y:S02]  /*22f90*/  SEL R8, R8, RZ, P0 ;  /* 0x000000ff08087207 */ /* 0x000fe40000000000 */
[----:B---3--:R-:W-:Y:S02]  /*22fa0*/  LOP3.LUT R10, R10, R9, RZ, 0x3c, !PT ;  /* 0x000000090a0a7212 */ /* 0x008fe400078e3cff */
[C---:B------:R-:W-:Y:S01]  /*22fb0*/  ISETP.GT.AND P0, PT, R7.reuse, R2, PT ;  /* 0x000000020700720c */ /* 0x040fe20003f04270 */
[----:B------:R-:W-:Y:S02]  /*22fc0*/  VIADD R7, R7, 0xffffffff ;  /* 0xffffffff07077836 */ /* 0x000fe40000000000 */
[----:B------:R1:W-:Y:S04]  /*22fd0*/  STL [R1+0x14], R10 ;  /* 0x0000140a01007387 */ /* 0x0003e80000100800 */
[----:B------:R1:W-:Y:S06]  /*22fe0*/  STL [R1+0x4], R8 ;  /* 0x0000040801007387 */ /* 0x0003ec0000100800 */
[----:B------:R-:W-:Y:S05]  /*22ff0*/  @P0 BRA `(.L_x_1651) ;  /* 0xfffffff800940947 */ /* 0x000fea000383ffff */
.L_x_1634:
[----:B------:R-:W-:Y:S05]  /*23000*/  BSYNC B0 ;  /* 0x0000000000007941 */ /* 0x000fea0003800000 */
.L_x_1633:
[----:B------:R-:W2:Y:S01]  /*23010*/  LDC.64 R2, c[0x0][0x9e0] ;  /* 0x00027800ff027b82 */ /* 0x000ea20000000a00 */
[----:B------:R-:W-:Y:S07]  /*23020*/  @!P2 WARPSYNC.ALL ;  /* 0x000000000000a948 */ /* 0x000fee0003800000 */
[----:B------:R-:W-:Y:S01]  /*23030*/  @!P2 BAR.SYNC.DEFER_BLOCKING 0xc, 0x120 ;  /* 0x030480000000ab1d */ /* 0x000fe20000010000 */
[----:B--2---:R-:W-:Y:S01]  /*23040*/  ISETP.GE.AND P1, PT, R3, 0x1, PT ;  /* 0x000000010300780c */ /* 0x004fe20003f26270 */
        /* <DEDUP_REMOVED lines=8> */
[----:B------:R-:W2:Y:S02]  /*230d0*/  @P0 LDC.64 R4, c[0x0][0x9e8] ;  /* 0x00027a00ff040b82 */ /* 0x000ea40000000a00 */
[----:B--2---:R-:W-:-:S05]  /*230e0*/  @P0 IMAD.HI.U32 R4, R6, R4, RZ ;  /* 0x0000000406040227 */ /* 0x004fca00078e00ff */
[----:B------:R-:W-:-:S04]  /*230f0*/  @P0 SHF.R.U32.HI R6, RZ, R5, R4 ;  /* 0x00000005ff060219 */ /* 0x000fc80000011604 */
[----:B------:R-:W-:Y:S01]  /*23100*/  LOP3.LUT R7, RZ, R6, RZ, 0x33, !PT ;  /* 0x00000006ff077212 */ /* 0x000fe200078e33ff */
[----:B------:R-:W-:Y:S06]  /*23110*/  BRA `(.L_x_1655) ;  /* 0x0000000000107947 */ /* 0x000fec0003800000 */
.L_x_1654:
[----:B------:R-:W-:-:S13]  /*23120*/  ISETP.NE.AND P0, PT, R3, 0x1, PT ;  /* 0x000000010300780c */ /* 0x000fda0003f05270 */
[----:B------:R-:W2:Y:S02]  /*23130*/  @P0 LDC.64 R4, c[0x0][0x9e8] ;  /* 0x00027a00ff040b82 */ /* 0x000ea40000000a00 */
[----:B--2---:R-:W-:-:S05]  /*23140*/  @P0 IMAD.HI.U32 R4, R7, R4, RZ ;  /* 0x0000000407040227 */ /* 0x004fca00078e00ff */
[----:B------:R-:W-:-:S07]  /*23150*/  @P0 SHF.R.U32.HI R7, RZ, R5, R4 ;  /* 0x00000005ff070219 */ /* 0x000fce0000011604 */
.L_x_1655:
[----:B------:R-:W-:Y:S05]  /*23160*/  BSYNC B0 ;  /* 0x0000000000007941 */ /* 0x000fea0003800000 */
.L_x_1653:
[----:B------:R-:W-:-:S05]  /*23170*/  IMAD R7, R7, R3, R3 ;  /* 0x0000000307077224 */ /* 0x000fca00078e0203 */
[----:B------:R-:W-:-:S07]  /*23180*/  VIMNMX R2, R2, R7, PT ;  /* 0x0000000702027248 */ /* 0x000fce0003fe0100 */
.L_x_1652:
[----:B------:R-:W-:Y:S01]  /*23190*/  VIADD R2, R2, 0x5f ;  /* 0x0000005f02027836 */ /* 0x000fe20000000000 */
[----:B------:R-:W-:-:S03]  /*231a0*/  ULDC UR4, c[0x0][0x9dc] ;  /* 0x0002770000047ab9 */ /* 0x000fc60000000800 */
[----:B------:R-:W-:-:S05]  /*231b0*/  IMAD.HI R2, R2, 0x2aaaaaab, RZ ;  /* 0x2aaaaaab02027827 */ /* 0x000fca00078e02ff */
[----:B------:R-:W-:-:S04]  /*231c0*/  SHF.R.U32.HI R5, RZ, 0x1f, R2 ;  /* 0x0000001fff057819 */ /* 0x000fc80000011602 */
[----:B------:R-:W-:Y:S01]  /*231d0*/  LEA.HI.SX32 R5, R2, R5, 0x1c ;  /* 0x0000000502057211 */ /* 0x000fe200078fe2ff */
[----:B------:R-:W-:-:S03]  /*231e0*/  VIADD R2, R0, -UR4 ;  /* 0x8000000400027c36 */ /* 0x000fc60008000000 */
[----:B------:R-:W-:-:S05]  /*231f0*/  VIMNMX R6, R20, R5, PT ;  /* 0x0000000514067248 */ /* 0x000fca0003fe0100 */
[----:B------:R2:W-:Y:S01]  /*23200*/  STL [R1+0x24], R6 ;  /* 0x0000240601007387 */ /* 0x0005e20000100800 */
[----:B------:R-:W-:Y:S05]  /*23210*/  @!P1 BRA `(.L_x_1656) ;  /* 0x0000000000449947 */ /* 0x000fea0003800000 */
[----:B------:R-:W-:Y:S01]  /*23220*/  ISETP.GT.AND P0, PT, R0, -0x1, PT ;  /* 0xffffffff0000780c */ /* 0x000fe20003f04270 */
[----:B------:R-:W-:-:S12]  /*23230*/  BSSY B0, `(.L_x_1657) ;  /* 0x000000d000007945 */ /* 0x000fd80003800000 */
[----:B------:R-:W-:Y:S05]  /*23240*/  @P0 BRA `(.L_x_1658) ;  /* 0x00000000001c0947 */ /* 0x000fea0003800000 */
[----:B------:R-:W-:Y:S02]  /*23250*/  ISETP.NE.AND P0, PT, R3, 0x1, PT ;  /* 0x000000010300780c */ /* 0x000fe40003f05270 */
[----:B------:R-:W-:-:S11]  /*23260*/  LOP3.LUT R7, RZ, R0, RZ, 0x33, !PT ;  /* 0x00000000ff077212 */ /* 0x000fd600078e33ff */
[----:B------:R-:W3:Y:S02]  /*23270*/  @P0 LDC.64 R4, c[0x0][0x9e8] ;  /* 0x00027a00ff040b82 */ /* 0x000ee40000000a00 */
[----:B---3--:R-:W-:-:S05]  /*23280*/  @P0 IMAD.HI.U32 R4, R7, R4, RZ ;  /* 0x0000000407040227 */ /* 0x008fca00078e00ff */
[----:B------:R-:W-:-:S04]  /*23290*/  @P0 SHF.R.U32.HI R7, RZ, R5, R4 ;  /* 0x00000005ff070219 */ /* 0x000fc80000011604 */
[----:B------:R-:W-:Y:S01]  /*232a0*/  LOP3.LUT R0, RZ, R7, RZ, 0x33, !PT ;  /* 0x00000007ff007212 */ /* 0x000fe200078e33ff */
[----:B------:R-:W-:Y:S06]  /*232b0*/  BRA `(.L_x_1659) ;  /* 0x0000000000107947 */ /* 0x000fec0003800000 */
.L_x_1658:
[----:B------:R-:W-:-:S13]  /*232c0*/  ISETP.NE.AND P0, PT, R3, 0x1, PT ;  /* 0x000000010300780c */ /* 0x000fda0003f05270 */
[----:B------:R-:W3:Y:S02]  /*232d0*/  @P0 LDC.64 R4, c[0x0][0x9e8] ;  /* 0x00027a00ff040b82 */ /* 0x000ee40000000a00 */
[----:B---3--:R-:W-:-:S05]  /*232e0*/  @P0 IMAD.HI.U32 R4, R0, R4, RZ ;  /* 0x0000000400040227 */ /* 0x008fca00078e00ff */
[----:B------:R-:W-:-:S07]  /*232f0*/  @P0 SHF.R.U32.HI R0, RZ, R5, R4 ;  /* 0x00000005ff000219 */ /* 0x000fce0000011604 */
.L_x_1659:
[----:B------:R-:W-:Y:S05]  /*23300*/  BSYNC B0 ;  /* 0x0000000000007941 */ /* 0x000fea0003800000 */
.L_x_1657:
[----:B------:R-:W-:-:S05]  /*23310*/  IMAD R3, R0, R3, RZ ;  /* 0x0000000300037224 */ /* 0x000fca00078e02ff */
[----:B------:R-:W-:-:S07]  /*23320*/  VIMNMX R2, R2, R3, !PT ;  /* 0x0000000302027248 */ /* 0x000fce0007fe0100 */
.L_x_1656:
[----:B------:R-:W-:Y:S01]  /*23330*/  IMAD.HI R2, R2, 0x2aaaaaab, RZ ;  /* 0x2aaaaaab02027827 */ /* 0x000fe200078e02ff */
[----:B------:R-:W-:Y:S04]  /*23340*/  BSSY B6, `(.L_x_1660) ;  /* 0x0000318000067945 */ /* 0x000fe80003800000 */
[----:B------:R-:W-:-:S04]  /*23350*/  SHF.R.U32.HI R3, RZ, 0x1f, R2 ;  /* 0x0000001fff037819 */ /* 0x000fc80000011602 */
[----:B------:R-:W-:-:S04]  /*23360*/  LEA.HI.SX32 R3, R2, R3, 0x1c ;  /* 0x0000000302037211 */ /* 0x000fc800078fe2ff */
[----:B------:R-:W-:-:S04]  /*23370*/  VIMNMX R0, RZ, R3, !PT ;  /* 0x00000003ff007248 */ /* 0x000fc80007fe0100 */
[----:B------:R-:W-:Y:S01]  /*23380*/  ISETP.GT.AND P0, PT, R6, R0, PT ;  /* 0x000000000600720c */ /* 0x000fe20003f04270 */
[----:B------:R3:W-:-:S12]  /*23390*/  STL [R1+0x18], R0 ;  /* 0x0000180001007387 */ /* 0x0007d80000100800 */
[----:B---3--:R-:W-:Y:S05]  /*233a0*/  @P0 BRA `(.L_x_1661) ;  /* 0x0000000000480947 */ /* 0x008fea0003800000 */
[----:B------:R-:W3:Y:S02]  /*233b0*/  S2R R0, SR_TID.X ;  /* 0x0000000000007919 */ /* 0x000ee40000002100 */
[----:B---3--:R-:W-:-:S04]  /*233c0*/  LOP3.LUT R0, R0, 0x1f, RZ, 0xc0, !PT ;  /* 0x0000001f00007812 */ /* 0x008fc800078ec0ff */
[----:B------:R-:W-:-:S13]  /*233d0*/  ISETP.NE.AND P1, PT, R0, RZ, PT ;  /* 0x000000ff0000720c */ /* 0x000fda0003f25270 */
[----:B------:R-:W-:Y:S05]  /*233e0*/  @P1 BRA `(.L_x_1662) ;  /* 0x0000003000341947 */ /* 0x000fea0003800000 */
[----:B------:R-:W3:Y:S01]  /*233f0*/  S2R R7, SR_LANEID ;  /* 0x0000000000077919 */ /* 0x000ee20000000000 */
[----:B------:R-:W-:Y:S01]  /*23400*/  VOTEU.ANY UR4, UPT, PT ;  /* 0x0000000000047886 */ /* 0x000fe200038e0100 */
[----:B------:R-:W4:Y:S01]  /*23410*/  LDC.64 R2, c[0x0][0xc38] ;  /* 0x00030e00ff027b82 */ /* 0x000f220000000a00 */
[----:B------:R-:W3:Y:S01]  /*23420*/  FLO.U32 R0, UR4 ;  /* 0x0000000400007d00 */ /* 0x000ee200080e0000 */
[----:B------:R-:W-:-:S07]  /*23430*/  ULDC.64 UR6, c[0x0][0x208] ;  /* 0x0000820000067ab9 */ /* 0x000fce0000000a00 */
[----:B------:R-:W4:Y:S01]  /*23440*/  POPC R5, UR4 ;  /* 0x0000000400057d09 */ /* 0x000f220008000000 */
[----:B---3--:R-:W-:-:S13]  /*23450*/  ISETP.EQ.U32.AND P0, PT, R0, R7, PT ;  /* 0x000000070000720c */ /* 0x008fda0003f02070 */
[----:B----4-:R-:W3:Y:S01]  /*23460*/  @P0 ATOMG.E.ADD.STRONG.GPU PT, R3, desc[UR6][R2.64], R5 ;  /* 0x00000005020309a8 */ /* 0x010ee200081ee1c6 */
[----:B------:R-:W4:Y:S02]  /*23470*/  S2R R4, SR_LTMASK ;  /* 0x0000000000047919 */ /* 0x000f240000003900 */
[----:B----4-:R-:W-:-:S04]  /*23480*/  LOP3.LUT R4, R4, UR4, RZ, 0xc0, !PT ;  /* 0x0000000404047c12 */ /* 0x010fc8000f8ec0ff */
[----:B------:R-:W4:Y:S01]  /*23490*/  POPC R7, R4 ;  /* 0x0000000400077309 */ /* 0x000f220000000000 */
[----:B---3--:R-:W4:Y:S02]  /*234a0*/  SHFL.IDX PT, R0, R3, R0, 0x1f ;  /* 0x00001f0003007589 */ /* 0x008f2400000e0000 */
[----:B----4-:R-:W-:Y:S01]  /*234b0*/  IADD3 R16, R0, UR36, R7 ;  /* 0x0000002400107c10 */ /* 0x010fe2000fffe007 */
[----:B------:R-:W-:Y:S06]  /*234c0*/  BRA `(.L_x_1662) ;  /* 0x0000002c00fc7947 */ /* 0x000fec0003800000 */
.L_x_1661:
[----:B------:R-:W3:Y:S01]  /*234d0*/  S2R R3, SR_CgaCtaId ;  /* 0x0000000000037919 */ /* 0x000ee20000008800 */
[----:B------:R-:W-:-:S04]  /*234e0*/  MOV R0, 0x400 ;  /* 0x0000040000007802 */ /* 0x000fc80000000f00 */
[----:B---3--:R-:W-:-:S05]  /*234f0*/  LEA R2, R3, R0, 0x18 ;  /* 0x0000000003027211 */ /* 0x008fca00078ec0ff */
[----:B------:R3:W-:Y:S01]  /*23500*/  STL [R1+0x20], R2 ;  /* 0x0000200201007387 */ /* 0x0007e20000100800 */
[----:B------:R-:W-:-:S05]  /*23510*/  VIADD R0, R2, 0x18400 ;  /* 0x0001840002007836 */ /* 0x000fca0000000000 */
[----:B------:R-:W-:-:S13]  /*23520*/  LOP3.LUT P0, RZ, R0, 0x3ff, RZ, 0xc0, !PT ;  /* 0x000003ff00ff7812 */ /* 0x000fda000780c0ff */
[----:B---3--:R-:W-:Y:S05]  /*23530*/  @!P0 BRA `(.L_x_1663) ;  /* 0x0000000000408947 */ /* 0x008fea0003800000 */
[----:B------:R-:W-:Y:S01]  /*23540*/  MOV R2, 0x0 ;  /* 0x0000000000027802 */ /* 0x000fe20000000f00 */
[----:B------:R-:W-:Y:S01]  /*23550*/  ULDC.64 UR6, c[0x4][0x108] ;  /* 0x0100420000067ab9 */ /* 0x000fe20000000a00 */
[----:B------:R-:W-:Y:S01]  /*23560*/  ULDC.64 UR8, c[0x4][0x110] ;  /* 0x0100440000087ab9 */ /* 0x000fe20000000a00 */
[----:B------:R-:W-:Y:S01]  /*23570*/  ULDC.64 UR4, c[0x4][0x90] ;  /* 0x0100240000047ab9 */ /* 0x000fe20000000a00 */
[----:B------:R-:W-:Y:S02]  /*23580*/  IMAD.U32 R4, RZ, RZ, UR6 ;  /* 0x00000006ff047e24 */ /* 0x000fe4000f8e00ff */
[----:B------:R-:W3:Y:S01]  /*23590*/  LDC.64 R2, c[0x4][R2] ;  /* 0x0100000002027b82 */ /* 0x000ee20000000a00 */
[----:B------:R-:W-:Y:S02]  /*235a0*/  IMAD.U32 R5, RZ, RZ, UR7 ;  /* 0x00000007ff057e24 */ /* 0x000fe4000f8e00ff */
[----:B--2---:R-:W-:Y:S02]  /*235b0*/  IMAD.U32 R6, RZ, RZ, UR8 ;  /* 0x00000008ff067e24 */ /* 0x004fe4000f8e00ff */
[----:B------:R-:W-:-:S02]  /*235c0*/  IMAD.U32 R7, RZ, RZ, UR9 ;  /* 0x00000009ff077e24 */ /* 0x000fc4000f8e00ff */
[----:B01----:R-:W-:Y:S02]  /*235d0*/  IMAD.U32 R10, RZ, RZ, UR4 ;  /* 0x00000004ff0a7e24 */ /* 0x003fe4000f8e00ff */
[----:B------:R-:W-:Y:S02]  /*235e0*/  IMAD.U32 R11, RZ, RZ, UR5 ;  /* 0x00000005ff0b7e24 */ /* 0x000fe4000f8e00ff */
[----:B------:R-:W-:Y:S02]  /*235f0*/  IMAD.MOV.U32 R8, RZ, RZ, 0x70 ;  /* 0x00000070ff087424 */ /* 0x000fe400078e00ff */
[----:B------:R-:W-:Y:S02]  /*23600*/  IMAD.MOV.U32 R12, RZ, RZ, 0x1 ;  /* 0x00000001ff0c7424 */ /* 0x000fe400078e00ff */
[----:B------:R-:W-:-:S07]  /*23610*/  IMAD.MOV.U32 R13, RZ, RZ, RZ ;  /* 0x000000ffff0d7224 */ /* 0x000fce00078e00ff */
[----:B------:R-:W-:-:S07]  /*23620*/  LEPC R20, `(.L_x_1663) ;  /* 0x000000001014794e */ /* 0x000fce0000000000 */
[----:B---3--:R-:W-:Y:S05]  /*23630*/  CALL.ABS.NOINC R2 ;  /* 0x0000000002007343 */ /* 0x008fea0003c00000 */
.L_x_1663:
[----:B------:R-:W3:Y:S02]  /*23640*/  LDL R2, [R1+0x20] ;  /* 0x0000200001027983 */ /* 0x000ee40000100800 */
[----:B---3--:R-:W-:-:S05]  /*23650*/  VIADD R0, R2, 0x400 ;  /* 0x0000040002007836 */ /* 0x008fca0000000000 */
[----:B------:R-:W-:-:S13]  /*23660*/  LOP3.LUT P0, RZ, R0, 0x3ff, RZ, 0xc0, !PT ;  /* 0x000003ff00ff7812 */ /* 0x000fda000780c0ff */
[----:B------:R-:W-:Y:S05]  /*23670*/  @!P0 BRA `(.L_x_1664) ;  /* 0x0000000000808947 */ /* 0x000fea0003800000 */
[----:B------:R-:W-:Y:S01]  /*23680*/  MOV R0, 0x0 ;  /* 0x0000000000007802 */ /* 0x000fe20000000f00 */
[----:B------:R-:W-:Y:S01]  /*23690*/  ULDC.64 UR6, c[0x4][0x108] ;  /* 0x0100420000067ab9 */ /* 0x000fe20000000a00 */
[----:B------:R-:W-:Y:S01]  /*236a0*/  ULDC.64 UR8, c[0x4][0x110] ;  /* 0x0100440000087ab9 */ /* 0x000fe20000000a00 */
[----:B------:R-:W-:Y:S01]  /*236b0*/  ULDC.64 UR4, c[0x4][0x98] ;  /* 0x0100260000047ab9 */ /* 0x000fe20000000a00 */
[----:B------:R3:W4:Y:S01]  /*236c0*/  LDC.64 R2, c[0x4][R0] ;  /* 0x0100000000027b82 */ /* 0x0007220000000a00 */
[----:B------:R-:W-:Y:S02]  /*236d0*/  IMAD.U32 R4, RZ, RZ, UR6 ;  /* 0x00000006ff047e24 */ /* 0x000fe4000f8e00ff */
[----:B------:R-:W-:Y:S02]  /*236e0*/  IMAD.U32 R5, RZ, RZ, UR7 ;  /* 0x00000007ff057e24 */ /* 0x000fe4000f8e00ff */
[----:B--2---:R-:W-:Y:S02]  /*236f0*/  IMAD.U32 R6, RZ, RZ, UR8 ;  /* 0x00000008ff067e24 */ /* 0x004fe4000f8e00ff */
[----:B------:R-:W-:-:S02]  /*23700*/  IMAD.U32 R7, RZ, RZ, UR9 ;  /* 0x00000009ff077e24 */ /* 0x000fc4000f8e00ff */
[----:B01----:R-:W-:Y:S02]  /*23710*/  IMAD.U32 R10, RZ, RZ, UR4 ;  /* 0x00000004ff0a7e24 */ /* 0x003fe4000f8e00ff */
[----:B------:R-:W-:Y:S02]  /*23720*/  IMAD.U32 R11, RZ, RZ, UR5 ;  /* 0x00000005ff0b7e24 */ /* 0x000fe4000f8e00ff */
[----:B------:R-:W-:Y:S02]  /*23730*/  IMAD.MOV.U32 R8, RZ, RZ, 0x70 ;  /* 0x00000070ff087424 */ /* 0x000fe400078e00ff */
[----:B------:R-:W-:Y:S02]  /*23740*/  IMAD.MOV.U32 R12, RZ, RZ, 0x1 ;  /* 0x00000001ff0c7424 */ /* 0x000fe400078e00ff */
[----:B---3--:R-:W-:-:S07]  /*23750*/  IMAD.MOV.U32 R13, RZ, RZ, RZ ;  /* 0x000000ffff0d7224 */ /* 0x008fce00078e00ff */
[----:B------:R-:W-:-:S07]  /*23760*/  LEPC R20, `(.L_x_1665) ;  /* 0x000000001014794e */ /* 0x000fce0000000000 */
[----:B----4-:R-:W-:Y:S05]  /*23770*/  CALL.ABS.NOINC R2 ;  /* 0x0000000002007343 */ /* 0x010fea0003c00000 */
.L_x_1665:
        /* <DEDUP_REMOVED lines=16> */
.L_x_1664:
[----:B------:R-:W3:Y:S01]  /*23880*/  LDL.LU R4, [R1+0x2c] ;  /* 0x00002c0001047983 */ /* 0x000ee20000300800 */
[----:B------:R-:W4:Y:S01]  /*23890*/  LDC R0, c[0x0][0x428] ;  /* 0x00010a00ff007b82 */ /* 0x000f220000000800 */
[----:B------:R-:W-:Y:S01]  /*238a0*/  ULDC.64 UR4, c[0x0][0x9f8] ;  /* 0x00027e0000047ab9 */ /* 0x000fe20000000a00 */
[----:B------:R-:W-:Y:S01]  /*238b0*/  ULDC.64 UR6, c[0x0][0x208] ;  /* 0x0000820000067ab9 */ /* 0x000fe20000000a00 */
[----:B------:R-:W0:Y:S01]  /*238c0*/  S2R R5, SR_TID.X ;  /* 0x0000000000057919 */ /* 0x000e220000002100 */
[----:B----4-:R-:W-:Y:S01]  /*238d0*/  ISETP.NE.AND P0, PT, R0, 0x1, PT ;  /* 0x000000010000780c */ /* 0x010fe20003f05270 */
[----:B------:R-:W-:Y:S01]  /*238e0*/  IMAD.MOV.U32 R0, RZ, RZ, R18 ;  /* 0x000000ffff007224 */ /* 0x000fe200078e0012 */
[----:B0-----:R-:W-:-:S11]  /*238f0*/  LOP3.LUT R5, R5, 0x1f, RZ, 0xc0, !PT ;  /* 0x0000001f05057812 */ /* 0x001fd600078ec0ff */
[----:B------:R-:W0:Y:S08]  /*23900*/  @P0 LDC R3, c[0x0][0x42c] ;  /* 0x00010b00ff030b82 */ /* 0x000e300000000800 */
[----:B------:R-:W4:Y:S01]  /*23910*/  @P0 LDC R2, c[0x0][0x430] ;  /* 0x00010c00ff020b82 */ /* 0x000f220000000800 */
[----:B0-----:R-:W-:-:S05]  /*23920*/  @P0 IMAD.HI.U32 R3, R18, R3, RZ ;  /* 0x0000000312030227 */ /* 0x001fca00078e00ff */
[----:B----4-:R-:W-:Y:S02]  /*23930*/  @P0 SHF.R.U32.HI R0, RZ, R2, R3 ;  /* 0x00000002ff000219 */ /* 0x010fe40000011603 */
[----:B------:R-:W-:-:S04]  /*23940*/  ISETP.NE.U32.AND P0, PT, RZ, UR4, PT ;  /* 0x00000004ff007c0c */ /* 0x000fc8000bf05070 */
[----:B------:R-:W-:Y:S01]  /*23950*/  ISETP.NE.AND.EX P0, PT, RZ, UR5, PT, P0 ;  /* 0x00000005ff007c0c */ /* 0x000fe2000bf05300 */
[----:B------:R-:W-:-:S12]  /*23960*/  ULDC.64 UR4, c[0x0][0xa00] ;  /* 0x0002800000047ab9 */ /* 0x000fd80000000a00 */
[----:B--2---:R-:W0:Y:S01]  /*23970*/  @P0 LDC.64 R6, c[0x0][0x9f8] ;  /* 0x00027e00ff060b82 */ /* 0x004e220000000a00 */
[----:B------:R-:W-:-:S04]  /*23980*/  ISETP.NE.AND P6, PT, R5, RZ, PT ;  /* 0x000000ff0500720c */ /* 0x000fc80003fc5270 */
[----:B------:R-:W-:-:S09]  /*23990*/  PLOP3.LUT P1, PT, P6, PT, PT, 0x8, 0x0 ;  /* 0x000000000000781c */ /* 0x000fd2000372e170 */
[----:B------:R-:W-:Y:S01]  /*239a0*/  VOTEU.ALL UP1, P6 ;  /* 0x00000000003f7886 */ /* 0x000fe20003020000 */
[----:B0-----:R-:W-:-:S04]  /*239b0*/  @P0 IMAD.WIDE R6, R19, 0x4, R6 ;  /* 0x0000000413060825 */ /* 0x001fc800078e0206 */
[----:B------:R-:W-:-:S04]  /*239c0*/  @!UP1 UIADD3 UR8, UP0, UR38, 0x270, URZ ;  /* 0x0000027026089890 */ /* 0x000fc8000ff1e03f */
[----:B------:R-:W-:-:S03]  /*239d0*/  @!UP1 UIADD3.X UR9, URZ, UR39, URZ, UP0, !UPT ;  /* 0x000000273f099290 */ /* 0x000fc600087fe43f */
[----:B------:R-:W-:Y:S01]  /*239e0*/  VOTEU.ALL UP0, P6 ;  /* 0x00000000003f7886 */ /* 0x000fe20003000000 */
[----:B---3--:R-:W-:Y:S02]  /*239f0*/  IMAD R3, R17, 0x80, R4 ;  /* 0x0000008011037824 */ /* 0x008fe400078e0204 */
[----:B------:R-:W-:-:S06]  /*23a00*/  IMAD.MOV.U32 R4, RZ, RZ, R19 ;  /* 0x000000ffff047224 */ /* 0x000fcc00078e0013 */
[----:B------:R0:W5:Y:S01]  /*23a10*/  @P0 LDG.E R4, desc[UR6][R6.64] ;  /* 0x0000000606040981 */ /* 0x000162000c1e1900 */
[----:B------:R-:W-:-:S04]  /*23a20*/  ISETP.NE.U32.AND P0, PT, RZ, UR4, PT ;  /* 0x00000004ff007c0c */ /* 0x000fc8000bf05070 */
[----:B------:R-:W-:-:S04]  /*23a30*/  ISETP.NE.AND.EX P0, PT, RZ, UR5, PT, P0 ;  /* 0x00000005ff007c0c */ /* 0x000fc8000bf05300 */
[----:B------:R-:W-:-:S09]  /*23a40*/  SEL R2, R19, RZ, !P0 ;  /* 0x000000ff13027207 */ /* 0x000fd20004000000 */
.L_x_1666:
        /* <DEDUP_REMOVED lines=9> */
[----:B--2---:R-:W-:Y:S05]  /*23ae0*/  @P1 BRA.U.ANY `(.L_x_1666) ;  /* 0xfffffffd00d81947 */ /* 0x004fea000393ffff */
[----:B------:R-:W2:Y:S01]  /*23af0*/  S2R R5, SR_TID.X ;  /* 0x0000000000057919 */ /* 0x000ea20000002100 */
[----:B------:R-:W-:Y:S01]  /*23b00*/  UMOV UR4, 0x40 ;  /* 0x0000004000047882 */ /* 0x000fe20000000000 */
[----:B--2---:R-:W-:-:S04]  /*23b10*/  LOP3.LUT R5, R5, 0x1f, RZ, 0xc0, !PT ;  /* 0x0000001f05057812 */ /* 0x004fc800078ec0ff */
[----:B------:R-:W-:-:S04]  /*23b20*/  ISETP.NE.AND P2, PT, R5, RZ, PT ;  /* 0x000000ff0500720c */ /* 0x000fc80003f45270 */
[----:B------:R-:W-:-:S09]  /*23b30*/  PLOP3.LUT P1, PT, P2, PT, PT, 0x8, 0x0 ;  /* 0x000000000000781c */ /* 0x000fd2000172e170 */
[----:B------:R-:W-:-:S05]  /*23b40*/  VOTEU.ALL UP0, P2 ;  /* 0x00000000003f7886 */ /* 0x000fca0001000000 */
.L_x_1667:
        /* <DEDUP_REMOVED lines=15> */
.L_x_1668:
        /* <DEDUP_REMOVED lines=9> */
[----:B------:R-:W2:Y:S01]  /*23cd0*/  LDL R5, [R1+0x24] ;  /* 0x0000240001057983 */ /* 0x000ea20000100800 */
[----:B-1----:R-:W1:Y:S01]  /*23ce0*/  LDC.64 R8, c[0x0][0x3f8] ;  /* 0x0000fe00ff087b82 */ /* 0x002e620000000a00 */
[----:B------:R-:W-:Y:S02]  /*23cf0*/  ULDC.64 UR4, c[0x0][0xa08] ;  /* 0x0002820000047ab9 */ /* 0x000fe40000000a00 */
[----:B-1----:R-:W-:Y:S01]  /*23d00*/  LOP3.LUT P0, RZ, R8, UR4, RZ, 0xfc, !PT ;  /* 0x0000000408ff7c12 */ /* 0x002fe2000f80fcff */
[----:B------:R-:W-:-:S03]  /*23d10*/  UMOV UR4, 0xffffffff ;  /* 0xffffffff00047882 */ /* 0x000fc60000000000 */
[----:B------:R-:W-:-:S04]  /*23d20*/  LOP3.LUT P0, RZ, R9, UR5, RZ, 0xfc, P0 ;  /* 0x0000000509ff7c12 */ /* 0x000fc8000800fcff */
[----:B0----5:R-:W-:Y:S01]  /*23d30*/  SEL R6, R4, RZ, !P0 ;  /* 0x000000ff04067207 */ /* 0x021fe20004000000 */
[----:B--2---:R-:W-:Y:S01]  /*23d40*/  VIADD R5, R5, 0xffffffff ;  /* 0xffffffff05057836 */ /* 0x004fe20000000000 */
[----:B------:R-:W-:Y:S07]  /*23d50*/  BRA.DIV UR4, `(.L_x_1669) ;  /* 0x0000004a042c7947 */ /* 0x000fee000b800000 */
.L_x_1805:
[----:B------:R-:W-:Y:S01]  /*23d60*/  UMOV UR4, 0xffffffff ;  /* 0xffffffff00047882 */ /* 0x000fe20000000000 */
[----:B------:R-:W-:Y:S02]  /*23d70*/  SHF.R.S32.HI R17, RZ, 0x1f, R4 ;  /* 0x0000001fff117819 */ /* 0x000fe40000011404 */
[----:B------:R-:W-:Y:S05]  /*23d80*/  BRA.DIV UR4, `(.L_x_1670) ;  /* 0x0000004a04547947 */ /* 0x000fea000b800000 */
[----:B------:R-:W-:-:S13]  /*23d90*/  ELECT P6, URZ, PT ;  /* 0x00000000003f782f */ /* 0x000fda00038c0000 */
.L_x_1808:
[----:B------:R-:W-:Y:S05]  /*23da0*/  @!P6 BRA `(.L_x_1671) ;  /* 0x000000040028e947 */ /* 0x000fea0003800000 */
[----:B------:R-:W-:-:S04]  /*23db0*/  ISETP.NE.U32.AND P0, PT, R8, RZ, PT ;  /* 0x000000ff0800720c */ /* 0x000fc80003f05070 */
        /* <DEDUP_REMOVED lines=17> */
[----:B------:R-:W-:-:S04]  /*23ed0*/  LEA R10, P0, R6, R8, 0x2 ;  /* 0x00000008060a7211 */ /* 0x000fc800078010ff */
[----:B------:R-:W-:-:S05]  /*23ee0*/  LEA.HI.X R11, R6, R9, R7, 0x2, P0 ;  /* 0x00000009060b7211 */ /* 0x000fca00000f1407 */
[----:B------:R0:W5:Y:S04]  /*23ef0*/  LDG.E R6, desc[UR6][R10.64] ;  /* 0x000000060a067981 */ /* 0x000168000c1e1900 */
.L_x_1672:
        /* <DEDUP_REMOVED lines=9> */
.L_x_1809:
        /* <DEDUP_REMOVED lines=11> */
.L_x_1674:
        /* <DEDUP_REMOVED lines=33> */
.L_x_1671:
        /* <DEDUP_REMOVED lines=47> */
.L_x_1810:
[----:B------:R-:W-:Y:S05]  /*24540*/  BSYNC B0 ;  /* 0x0000000000007941 */ /* 0x000fea0003800000 */
.L_x_1675:
[----:B0-----:R-:W2:Y:S04]  /*24550*/  LDL R3, [R1+0x24] ;  /* 0x0000240001037983 */ /* 0x001ea80000100800 */
[----:B------:R-:W3:Y:S01]  /*24560*/  LDL R10, [R1+0x18] ;  /* 0x00001800010a7983 */ /* 0x000ee20000100800 */
[----:B------:R-:W-:Y:S01]  /*24570*/  BSSY B0, `(.L_x_1677) ;  /* 0x00001a3000007945 */ /* 0x000fe20003800000 */
[----:B--2---:R-:W-:-:S05]  /*24580*/  VIADD R7, R3, 0xfffffffe ;  /* 0xfffffffe03077836 */ /* 0x004fca0000000000 */
[----:B---3--:R-:W-:-:S13]  /*24590*/  ISETP.GE.AND P0, PT, R7, R10, PT ;  /* 0x0000000a0700720c */ /* 0x008fda0003f06270 */
[----:B------:R-:W-:Y:S05]  /*245a0*/  @!P0 BRA `(.L_x_1678) ;  /* 0x00000018007c8947 */ /* 0x000fea0003800000 */
[----:B------:R-:W-:Y:S01]  /*245b0*/  IMAD.MOV R13, RZ, RZ, -R3 ;  /* 0x000000ffff0d7224 */ /* 0x000fe200078e0a03 */
[----:B------:R-:W-:Y:S01]  /*245c0*/  LOP3.LUT R2, RZ, R10, RZ, 0x33, !PT ;  /* 0x0000000aff027212 */ /* 0x000fe200078e33ff */
[----:B------:R-:W-:Y:S03]  /*245d0*/  BSSY B1, `(.L_x_1679) ;  /* 0x000008c000017945 */ /* 0x000fe60003800000 */
        /* <DEDUP_REMOVED lines=36> */
.L_x_1683:
[----:B0-----:R-:W0:Y:S01]  /*24820*/  S2R R8, SR_CgaCtaId ;  /* 0x0000000000087919 */ /* 0x001e220000008800 */
[----:B------:R-:W-:-:S04]  /*24830*/  MOV R3, 0x400 ;  /* 0x0000040000037802 */ /* 0x000fc80000000f00 */
[----:B0-----:R-:W-:Y:S02]  /*24840*/  LEA R3, R8, R3, 0x18 ;  /* 0x0000000308037211 */ /* 0x001fe400078ec0ff */
[----:B------:R-:W-:-:S03]  /*24850*/  SHF.L.U32 R8, R14, 0x1f, RZ ;  /* 0x0000001f0e087819 */ /* 0x000fc600000006ff */
[----:B------:R-:W-:-:S04]  /*24860*/  IMAD R3, R12, 0x8, R3 ;  /* 0x000000080c037824 */ /* 0x000fc800078e0203 */
[----:B------:R-:W0:Y:S02]  /*24870*/  SYNCS.PHASECHK.TRANS64.TRYWAIT P0, [R3+URZ+0x2a840], R8 ;  /* 0x02a84008030075a7 */ /* 0x000e24000800017f */
[----:B0-----:R-:W-:Y:S05]  /*24880*/  @!P0 BRA `(.L_x_1684) ;  /* 0x0000003c00e88947 */ /* 0x001fea0003800000 */
.L_x_1811:
        /* <DEDUP_REMOVED lines=11> */
.L_x_1685:
        /* <DEDUP_REMOVED lines=37> */
.L_x_1812:
[----:B------:R-:W1:Y:S01]  /*24b90*/  S2R R9, SR_TID.X ;  /* 0x0000000000097919 */ /* 0x000e620000002100 */
[----:B------:R-:W-:-:S04]  /*24ba0*/  UPRMT UR4, UR37, 0x9910, URZ ;  /* 0x0000991025047896 */ /* 0x000fc8000800003f */
[----:B------:R-:W-:Y:S01]  /*24bb0*/  UISETP.NE.AND UP0, UPT, UR4, 0x2, UPT ;  /* 0x000000020400788c */ /* 0x000fe2000bf05270 */
[----:B-1----:R-:W-:-:S04]  /*24bc0*/  LOP3.LUT R9, R9, 0x7f, RZ, 0xc0, !PT ;  /* 0x0000007f09097812 */ /* 0x002fc800078ec0ff */
[----:B------:R-:W-:-:S13]  /*24bd0*/  ISETP.NE.AND P0, PT, R9, RZ, PT ;  /* 0x000000ff0900720c */ /* 0x000fda0003f05270 */
[----:B0-----:R-:W-:-:S04]  /*24be0*/  @!P0 IMAD.MOV.U32 R8, RZ, RZ, 0x6000 ;  /* 0x00006000ff088424 */ /* 0x001fc800078e00ff */
[----:B------:R0:W-:Y:S01]  /*24bf0*/  @!P0 SYNCS.ARRIVE.TRANS64 RZ, [R3+URZ+0x2a850], R8 ;  /* 0x02a8500803ff89a7 */ /* 0x0001e2000800003f */
[----:B------:R-:W-:-:S13]  /*24c00*/  PLOP3.LUT P0, PT, PT, PT, UP0, 0x40, 0x0 ;  /* 0x000000000000781c */ /* 0x000fda0003f0e808 */
[----:B0-----:R-:W-:Y:S05]  /*24c10*/  @!P0 BRA `(.L_x_1687) ;  /* 0x0000000000048947 */ /* 0x001fea0003800000 */
[----:B------:R-:W-:Y:S01]  /*24c20*/  BPT.TRAP 0x1 ;  /* 0x000000040000795c */ /* 0x000fe20000300000 */
.L_x_1687:
[----:B------:R-:W2:Y:S02]  /*24c30*/  LDL R8, [R1+0x8] ;  /* 0x0000080001087983 */ /* 0x000ea40000100800 */
[----:B--2---:R-:W-:-:S13]  /*24c40*/  LOP3.LUT P0, RZ, R8, 0x40, RZ, 0xc0, !PT ;  /* 0x0000004008ff7812 */ /* 0x004fda000780c0ff */
[----:B------:R-:W-:Y:S05]  /*24c50*/  @P0 BRA `(.L_x_1688) ;  /* 0x0000000000040947 */ /* 0x000fea0003800000 */
[----:B------:R-:W-:Y:S01]  /*24c60*/  BPT.TRAP 0x1 ;  /* 0x000000040000795c */ /* 0x000fe20000300000 */
.L_x_1688:
[----:B------:R-:W2:Y:S01]  /*24c70*/  LDL.LU R9, [R1] ;  /* 0x0000000001097983 */ /* 0x000ea20000300800 */
        /* <DEDUP_REMOVED lines=22> */
[----:B------:R0:W-:Y:S01]  /*24de0*/  UTMALDG.4D [UR8], [UR4], desc[UR6] ;  /* 0x00000608040075b4 */ /* 0x0001e20008019000 */
[----:B------:R-:W-:Y:S01]  /*24df0*/  IMAD.MOV.U32 R5, RZ, RZ, R7 ;  /* 0x000000ffff057224 */ /* 0x000fe200078e0007 */
[----:B0-----:R-:W-:Y:S01]  /*24e00*/  UMOV UR8, UR14 ;  /* 0x0000000e00087c82 */ /* 0x001fe20008000000 */
[----:B------:R-:W-:Y:S02]  /*24e10*/  UMOV UR10, UR15 ;  /* 0x0000000f000a7c82 */ /* 0x000fe40008000000 */
[----:B------:R0:W-:Y:S02]  /*24e20*/  UTMALDG.4D [UR8], [UR4], desc[UR6] ;  /* 0x00000608040075b4 */ /* 0x0001e40008019000 */
[----:B0-----:R-:W-:Y:S01]  /*24e30*/  NOP ;  /* 0x0000000000007918 */ /* 0x001fe20000000000 */
.L_x_1682:
[----:B------:R-:W-:Y:S05]  /*24e40*/  BSYNC B2 ;  /* 0x0000000000027941 */ /* 0x000fea0003800000 */
.L_x_1681:
[----:B------:R-:W2:Y:S04]  /*24e50*/  LDL R2, [R1+0x24] ;  /* 0x0000240001027983 */ /* 0x000ea80000100800 */
[----:B------:R0:W-:Y:S04]  /*24e60*/  STL [R1+0x10], R14 ;  /* 0x0000100e01007387 */ /* 0x0001e80000100800 */
[----:B------:R0:W-:Y:S02]  /*24e70*/  STL [R1], R12 ;  /* 0x0000000c01007387 */ /* 0x0001e40000100800 */
[----:B0-2---:R-:W-:-:S07]  /*24e80*/  VIADD R7, R2, 0xfffffffd ;  /* 0xfffffffd02077836 */ /* 0x005fce0000000000 */
.L_x_1680:
[----:B------:R-:W-:Y:S05]  /*24e90*/  BSYNC B1 ;  /* 0x0000000000017941 */ /* 0x000fea0003800000 */
.L_x_1679:
[----:B------:R-:W2:Y:S01]  /*24ea0*/  LDL.LU R2, [R1+0x24] ;  /* 0x0000240001027983 */ /* 0x000ea20000300800 */
[----:B------:R-:W-:Y:S01]  /*24eb0*/  VIADD R13, R13, 0xfffffffe ;  /* 0xfffffffe0d0d7836 */ /* 0x000fe20000000000 */
[----:B--2---:R-:W-:-:S04]  /*24ec0*/  LOP3.LUT R2, RZ, R2, RZ, 0x33, !PT ;  /* 0x00000002ff027212 */ /* 0x004fc800078e33ff */
[----:B------:R-:W-:-:S13]  /*24ed0*/  ISETP.NE.AND P0, PT, R13, R2, PT ;  /* 0x000000020d00720c */ /* 0x000fda0003f05270 */
[----:B------:R-:W-:Y:S05]  /*24ee0*/  @!P0 BRA `(.L_x_1678) ;  /* 0x00000010002c8947 */ /* 0x000fea0003800000 */
[----:B------:R-:W-:-:S07]  /*24ef0*/  IMAD.MOV.U32 R13, RZ, RZ, R6 ;  /* 0x000000ffff0d7224 */ /* 0x000fce00078e0006 */
.L_x_1705:
        /* <DEDUP_REMOVED lines=24> */
[--C-:B------:R-:W-:Y:S01]  /*25080*/  SHF.R.S32.HI R3, RZ, 0x1f, R2.reuse ;  /* 0x0000001fff037819 */ /* 0x100fe20000011402 */
[----:B------:R-:W-:Y:S02]  /*25090*/  IMAD.MOV R12, RZ, RZ, -R2 ;  /* 0x000000ffff0c7224 */ /* 0x000fe400078e0a02 */
[C---:B------:R-:W-:Y:S02]  /*250a0*/  IMAD R10, R4.reuse, UR7, R10 ;  /* 0x00000007040a7c24 */ /* 0x040fe4000f8e020a */
[----:B------:R-:W-:-:S04]  /*250b0*/  IMAD.WIDE.U32 R2, R4, UR6, R2 ;  /* 0x0000000604027c25 */ /* 0x000fc8000f8e0002 */
[----:B------:R-:W-:Y:S01]  /*250c0*/  IMAD.IADD R3, R10, 0x1, R3 ;  /* 0x000000010a037824 */ /* 0x000fe200078e0203 */
[----:B------:R-:W-:Y:S01]  /*250d0*/  LEA R10, P0, R2, UR4, 0x2 ;  /* 0x00000004020a7c11 */ /* 0x000fe2000f8010ff */
[----:B------:R-:W-:-:S03]  /*250e0*/  IMAD R12, R11, R12, R7 ;  /* 0x0000000c0b0c7224 */ /* 0x000fc600078e0207 */
[----:B------:R-:W-:-:S05]  /*250f0*/  LEA.HI.X R11, R2, UR5, R3, 0x2, P0 ;  /* 0x00000005020b7c11 */ /* 0x000fca00080f1403 */
[----:B------:R0:W5:Y:S04]  /*25100*/  LDG.E R13, desc[UR8][R10.64] ;  /* 0x000000080a0d7981 */ /* 0x000168000c1e1900 */
.L_x_1691:
[----:B------:R-:W1:Y:S01]  /*25110*/  S2R R3, SR_CgaCtaId ;  /* 0x0000000000037919 */ /* 0x000e620000008800 */
[----:B------:R-:W-:-:S04]  /*25120*/  MOV R2, 0x400 ;  /* 0x0000040000027802 */ /* 0x000fc80000000f00 */
[----:B-1----:R-:W-:Y:S02]  /*25130*/  LEA R2, R3, R2, 0x18 ;  /* 0x0000000203027211 */ /* 0x002fe400078ec0ff */
[----:B------:R-:W-:-:S03]  /*25140*/  SHF.L.U32 R3, R9, 0x1f, RZ ;  /* 0x0000001f09037819 */ /* 0x000fc600000006ff */
[----:B------:R-:W-:-:S04]  /*25150*/  IMAD R2, R8, 0x8, R2 ;  /* 0x0000000808027824 */ /* 0x000fc800078e0202 */
[----:B------:R-:W1:Y:S02]  /*25160*/  SYNCS.PHASECHK.TRANS64.TRYWAIT P0, [R2+URZ+0x2a840], R3 ;  /* 0x02a84003020075a7 */ /* 0x000e64000800017f */
[----:B-1----:R-:W-:Y:S05]  /*25170*/  @!P0 BRA `(.L_x_1692) ;  /* 0x0000003400d48947 */ /* 0x002fea0003800000 */
.L_x_1813:
        /* <DEDUP_REMOVED lines=11> */
.L_x_1693:
        /* <DEDUP_REMOVED lines=37> */
.L_x_1814:
        /* <DEDUP_REMOVED lines=10> */
.L_x_1695:
[----:B------:R-:W2:Y:S02]  /*25520*/  LDL R3, [R1+0x8] ;  /* 0x0000080001037983 */ /* 0x000ea40000100800 */
[----:B--2---:R-:W-:-:S13]  /*25530*/  LOP3.LUT P0, RZ, R3, 0x40, RZ, 0xc0, !PT ;  /* 0x0000004003ff7812 */ /* 0x004fda000780c0ff */
[----:B------:R-:W-:Y:S05]  /*25540*/  @P0 BRA `(.L_x_1696) ;  /* 0x0000000000040947 */ /* 0x000fea0003800000 */
[----:B------:R-:W-:Y:S01]  /*25550*/  BPT.TRAP 0x1 ;  /* 0x000000040000795c */ /* 0x000fe20000300000 */
.L_x_1696:
        /* <DEDUP_REMOVED lines=29> */
.L_x_1690:
[----:B------:R-:W-:Y:S05]  /*25730*/  BSYNC B1 ;  /* 0x0000000000017941 */ /* 0x000fea0003800000 */
.L_x_1689:
        /* <DEDUP_REMOVED lines=31> */
[----:B------:R-:W-:-:S06]  /*25930*/  LEA.HI.X R13, R2, UR5, R3, 0x2, P0 ;  /* 0x00000005020d7c11 */ /* 0x000fcc00080f1403 */
[----:B------:R1:W5:Y:S03]  /*25940*/  LDG.E R13, desc[UR8][R12.64] ;  /* 0x000000080c0d7981 */ /* 0x000366000c1e1900 */
.L_x_1699:
[----:B------:R-:W2:Y:S01]  /*25950*/  S2R R3, SR_CgaCtaId ;  /* 0x0000000000037919 */ /* 0x000ea20000008800 */
[----:B------:R-:W-:-:S04]  /*25960*/  MOV R2, 0x400 ;  /* 0x0000040000027802 */ /* 0x000fc80000000f00 */
[----:B--2---:R-:W-:Y:S02]  /*25970*/  LEA R2, R3, R2, 0x18 ;  /* 0x0000000203027211 */ /* 0x004fe400078ec0ff */
[----:B------:R-:W-:-:S03]  /*25980*/  SHF.L.U32 R3, R14, 0x1f, RZ ;  /* 0x0000001f0e037819 */ /* 0x000fc600000006ff */
[----:B------:R-:W-:-:S04]  /*25990*/  IMAD R2, R15, 0x8, R2 ;  /* 0x000000080f027824 */ /* 0x000fc800078e0202 */
[----:B------:R-:W2:Y:S02]  /*259a0*/  SYNCS.PHASECHK.TRANS64.TRYWAIT P0, [R2+URZ+0x2a840], R3 ;  /* 0x02a84003020075a7 */ /* 0x000ea4000800017f */
[----:B--2---:R-:W-:Y:S05]  /*259b0*/  @!P0 BRA `(.L_x_1700) ;  /* 0x0000002c00ec8947 */ /* 0x004fea0003800000 */
.L_x_1815:
        /* <DEDUP_REMOVED lines=11> */
.L_x_1701:
        /* <DEDUP_REMOVED lines=21> */
[----:B------:R-:W-:-:S04]  /*25bc0*/  UIMAD UR11, UR11, 0x60, UR5 ;  /* 0x000000600b0b78a4 */ /* 0x000fc8000f8e0205 */
        /* <DEDUP_REMOVED lines=14> */
.L_x_1816:
[----:B------:R-:W1:Y:S01]  /*25cb0*/  S2R R3, SR_TID.X ;  /* 0x0000000000037919 */ /* 0x000e620000002100 */
[----:B------:R-:W-:-:S04]  /*25cc0*/  UPRMT UR4, UR37, 0x9910, URZ ;  /* 0x0000991025047896 */ /* 0x000fc8000800003f */
[----:B------:R-:W-:Y:S01]  /*25cd0*/  UISETP.NE.AND UP0, UPT, UR4, 0x2, UPT ;  /* 0x000000020400788c */ /* 0x000fe2000bf05270 */
[----:B-1----:R-:W-:-:S04]  /*25ce0*/  LOP3.LUT R3, R3, 0x7f, RZ, 0xc0, !PT ;  /* 0x0000007f03037812 */ /* 0x002fc800078ec0ff */
[----:B------:R-:W-:-:S13]  /*25cf0*/  ISETP.NE.AND P0, PT, R3, RZ, PT ;  /* 0x000000ff0300720c */ /* 0x000fda0003f05270 */
[----:B------:R-:W-:-:S04]  /*25d00*/  @!P0 IMAD.MOV.U32 R3, RZ, RZ, 0x6000 ;  /* 0x00006000ff038424 */ /* 0x000fc800078e00ff */
[----:B------:R1:W-:Y:S01]  /*25d10*/  @!P0 SYNCS.ARRIVE.TRANS64 RZ, [R2+URZ+0x2a850], R3 ;  /* 0x02a8500302ff89a7 */ /* 0x0003e2000800003f */
[----:B------:R-:W-:-:S13]  /*25d20*/  PLOP3.LUT P0, PT, PT, PT, UP0, 0x40, 0x0 ;  /* 0x000000000000781c */ /* 0x000fda0003f0e808 */
[----:B-1----:R-:W-:Y:S05]  /*25d30*/  @!P0 BRA `(.L_x_1703) ;  /* 0x0000000000048947 */ /* 0x002fea0003800000 */
[----:B------:R-:W-:Y:S01]  /*25d40*/  BPT.TRAP 0x1 ;  /* 0x000000040000795c */ /* 0x000fe20000300000 */
.L_x_1703:
[----:B------:R-:W2:Y:S02]  /*25d50*/  LDL R3, [R1+0x8] ;  /* 0x0000080001037983 */ /* 0x000ea40000100800 */
[----:B--2---:R-:W-:-:S13]  /*25d60*/  LOP3.LUT P0, RZ, R3, 0x40, RZ, 0xc0, !PT ;  /* 0x0000004003ff7812 */ /* 0x004fda000780c0ff */
[----:B------:R-:W-:Y:S05]  /*25d70*/  @P0 BRA `(.L_x_1704) ;  /* 0x0000000000040947 */ /* 0x000fea0003800000 */
[----:B------:R-:W-:Y:S01]  /*25d80*/  BPT.TRAP 0x1 ;  /* 0x000000040000795c */ /* 0x000fe20000300000 */
.L_x_1704:
[----:B------:R-:W2:Y:S01]  /*25d90*/  LDL R3, [R1+0xc] ;  /* 0x00000c0001037983 */ /* 0x000ea20000100800 */
        /* <DEDUP_REMOVED lines=27> */
.L_x_1698:
[----:B------:R-:W-:Y:S05]  /*25f50*/  BSYNC B1 ;  /* 0x0000000000017941 */ /* 0x000fea0003800000 */
.L_x_1697:
[----:B------:R-:W2:Y:S01]  /*25f60*/  LDL R2, [R1+0x18] ;  /* 0x0000180001027983 */ /* 0x000ea20000100800 */
[----:B------:R-:W-:Y:S01]  /*25f70*/  VIADD R7, R7, 0xfffffffe ;  /* 0xfffffffe07077836 */ /* 0x000fe20000000000 */
[----:B--2---:R-:W-:-:S13]  /*25f80*/  ISETP.GT.AND P0, PT, R11, R2, PT ;  /* 0x000000020b00720c */ /* 0x004fda0003f04270 */
[----:B------:R-:W-:Y:S05]  /*25f90*/  @P0 BRA `(.L_x_1705) ;  /* 0xffffffec00d80947 */ /* 0x000fea000383ffff */
.L_x_1678:
[----:B------:R-:W-:Y:S05]  /*25fa0*/  BSYNC B0 ;  /* 0x0000000000007941 */ /* 0x000fea0003800000 */
.L_x_1677:
        /* <DEDUP_REMOVED lines=9> */
[----:B------:R-:W-:Y:S01]  /*26040*/  ULDC.64 UR6, c[0x0][0x208] ;  /* 0x0000820000067ab9 */ /* 0x000fe20000000a00 */
        /* <DEDUP_REMOVED lines=8> */
.L_x_1707:
[----:B------:R-:W-:Y:S05]  /*260d0*/  BSYNC B0 ;  /* 0x0000000000007941 */ /* 0x000fea0003800000 */
.L_x_1706:
        /* <DEDUP_REMOVED lines=11> */
.L_x_1817:
[----:B------:R-:W2:Y:S01]  /*26190*/  S2R R4, SR_TID.X ;  /* 0x0000000000047919 */ /* 0x000ea20000002100 */
[----:B------:R-:W-:-:S04]  /*261a0*/  UPRMT UR4, UR37, 0x9910, URZ ;  /* 0x0000991025047896 */ /* 0x000fc8000800003f */
[----:B------:R-:W-:Y:S01]  /*261b0*/  UISETP.NE.AND UP0, UPT, UR4, 0x2, UPT ;  /* 0x000000020400788c */ /* 0x000fe2000bf05270 */
[----:B--2---:R-:W-:-:S04]  /*261c0*/  LOP3.LUT R4, R4, 0x7f, RZ, 0xc0, !PT ;  /* 0x0000007f04047812 */ /* 0x004fc800078ec0ff */
[----:B------:R-:W-:-:S13]  /*261d0*/  ISETP.NE.AND P0, PT, R4, RZ, PT ;  /* 0x000000ff0400720c */ /* 0x000fda0003f05270 */
[----:B-1----:R-:W-:-:S04]  /*261e0*/  @!P0 IMAD.MOV.U32 R2, RZ, RZ, 0x6000 ;  /* 0x00006000ff028424 */ /* 0x002fc800078e00ff */
[----:B------:R1:W-:Y:S01]  /*261f0*/  @!P0 SYNCS.ARRIVE.TRANS64 RZ, [R3+URZ+0x2a850], R2 ;  /* 0x02a8500203ff89a7 */ /* 0x0003e2000800003f */
[----:B------:R-:W-:-:S13]  /*26200*/  PLOP3.LUT P0, PT, PT, PT, UP0, 0x40, 0x0 ;  /* 0x000000000000781c */ /* 0x000fda0003f0e808 */
[----:B-1----:R-:W-:Y:S05]  /*26210*/  @!P0 BRA `(.L_x_1711) ;  /* 0x0000000000048947 */ /* 0x002fea0003800000 */
[----:B------:R-:W-:Y:S01]  /*26220*/  BPT.TRAP 0x1 ;  /* 0x000000040000795c */ /* 0x000fe20000300000 */
.L_x_1711:
[----:B------:R-:W2:Y:S02]  /*26230*/  LDL R2, [R1+0x8] ;  /* 0x0000080001027983 */ /* 0x000ea40000100800 */
[----:B--2---:R-:W-:-:S13]  /*26240*/  LOP3.LUT P0, RZ, R2, 0x40, RZ, 0xc0, !PT ;  /* 0x0000004002ff7812 */ /* 0x004fda000780c0ff */
[----:B------:R-:W-:Y:S05]  /*26250*/  @P0 BRA `(.L_x_1712) ;  /* 0x0000000000040947 */ /* 0x000fea0003800000 */
[----:B------:R-:W-:Y:S01]  /*26260*/  BPT.TRAP 0x1 ;  /* 0x000000040000795c */ /* 0x000fe20000300000 */
.L_x_1712:
[----:B------:R-:W2:Y:S01]  /*26270*/  LDL R2, [R1] ;  /* 0x0000000001027983 */ /* 0x000ea20000100800 */
        /* <DEDUP_REMOVED lines=26> */
.L_x_1709:
[----:B------:R-:W-:Y:S05]  /*26420*/  BSYNC B0 ;  /* 0x0000000000007941 */ /* 0x000fea0003800000 */
.L_x_1708:
        /* <DEDUP_REMOVED lines=9> */
.L_x_1662:
[----:B------:R-:W-:Y:S05]  /*264c0*/  BSYNC B6 ;  /* 0x0000000000067941 */ /* 0x000fea0003800000 */
.L_x_1660:
[----:B------:R-:W-:-:S03]  /*264d0*/  UMOV UR4, 0xffffffff ;  /* 0xffffffff00047882 */ /* 0x000fc60000000000 */
[----:B------:R-:W-:Y:S05]  /*264e0*/  BRA.DIV UR4, `(.L_x_1713) ;  /* 0x00000026045c7947 */ /* 0x000fea000b800000 */
[----:B------:R3:W4:Y:S04]  /*264f0*/  SHFL.IDX PT, R4, R16, RZ, 0x1f ;  /* 0x00001fff10047589 */ /* 0x00072800000e0000 */
[----:B------:R-:W0:Y:S02]  /*26500*/  SHFL.IDX PT, R16, R16, 0x1, 0x1f ;  /* 0x00201f0010107f89 */ /* 0x000e2400000e0000 */
.L_x_1821:
[----:B------:R-:W5:Y:S01]  /*26510*/  S2R R7, SR_TID.X ;  /* 0x0000000000077919 */ /* 0x000f620000002100 */
[----:B------:R-:W-:Y:S01]  /*26520*/  ULDC UR4, c[0x0][0xc14] ;  /* 0x0003050000047ab9 */ /* 0x000fe20000000800 */
[----:B------:R-:W-:Y:S01]  /*26530*/  BSSY B0, `(.L_x_1714) ;  /* 0x000000c000007945 */ /* 0x000fe20003800000 */
[----:B-1----:R-:W-:Y:S02]  /*26540*/  IMAD.U32 R0, RZ, RZ, UR4 ;  /* 0x00000004ff007e24 */ /* 0x002fe4000f8e00ff */
[----:B------:R-:W-:Y:S01]  /*26550*/  IMAD.MOV.U32 R17, RZ, RZ, RZ ;  /* 0x000000ffff117224 */ /* 0x000fe200078e00ff */
[----:B-----5:R-:W-:-:S04]  /*26560*/  LOP3.LUT R7, R7, 0x1f, RZ, 0xc0, !PT ;  /* 0x0000001f07077812 */ /* 0x020fc800078ec0ff */
[C---:B------:R-:W-:Y:S01]  /*26570*/  ISETP.NE.AND P0, PT, R7.reuse, 0x1f, PT ;  /* 0x0000001f0700780c */ /* 0x040fe20003f05270 */
[----:B------:R-:W-:-:S05]  /*26580*/  IMAD.IADD R5, R7, 0x1, R19 ;  /* 0x0000000107057824 */ /* 0x000fca00078e0213 */
[----:B------:R-:W-:-:S13]  /*26590*/  ISETP.GE.OR P0, PT, R5, R0, !P0 ;  /* 0x000000000500720c */ /* 0x000fda0004706670 */
[----:B------:R-:W-:Y:S05]  /*265a0*/  @P0 BRA `(.L_x_1715) ;  /* 0x0000000000100947 */ /* 0x000fea0003800000 */
[----:B------:R-:W1:Y:S01]  /*265b0*/  LDC.64 R2, c[0x0][0xc58] ;  /* 0x00031600ff027b82 */ /* 0x000e620000000a00 */
[----:B------:R-:W-:Y:S01]  /*265c0*/  ULDC.64 UR4, c[0x0][0x208] ;  /* 0x0000820000047ab9 */ /* 0x000fe20000000a00 */
[----:B-1----:R-:W-:-:S05]  /*265d0*/  IMAD.WIDE R2, R5, 0x4, R2 ;  /* 0x0000000405027825 */ /* 0x002fca00078e0202 */
[----:B------:R1:W5:Y:S02]  /*265e0*/  LDG.E R17, desc[UR4][R2.64] ;  /* 0x0000000402117981 */ /* 0x000364000c1e1900 */
.L_x_1715:
[----:B------:R-:W-:Y:S05]  /*265f0*/  BSYNC B0 ;  /* 0x0000000000007941 */ /* 0x000fea0003800000 */
.L_x_1714:
[----:B------:R-:W-:-:S03]  /*26600*/  UMOV UR4, 0xffffffff ;  /* 0xffffffff00047882 */ /* 0x000fc60000000000 */
[----:B------:R-:W-:Y:S05]  /*26610*/  BRA.DIV UR4, `(.L_x_1716) ;  /* 0x00000026045c7947 */ /* 0x000fea000b800000 */
        /* <DEDUP_REMOVED lines=9> */
[----:B-1----:R-:W-:-:S05]  /*266b0*/  IMAD.IADD R3, R13, 0x1, R14 ;  /* 0x000000010d037824 */ /* 0x002fca00078e020e */
[----:B------:R-:W0:Y:S02]  /*266c0*/  SHFL.UP PT, R14, R3, 0x4, RZ ;  /* 0x04800000030e7989 */ /* 0x000e2400000e00ff */
[----:B0-----:R-:W-:Y:S02]  /*266d0*/  SEL R14, R14, RZ, P0 ;  /* 0x000000ff0e0e7207 */ /* 0x001fe40000000000 */
[----:B------:R-:W-:-:S03]  /*266e0*/  ISETP.GE.U32.AND P0, PT, R7, 0x10, PT ;  /* 0x000000100700780c */ /* 0x000fc60003f06070 */
[----:B------:R-:W-:-:S05]  /*266f0*/  IMAD.IADD R5, R3, 0x1, R14 ;  /* 0x0000000103057824 */ /* 0x000fca00078e020e */
[----:B------:R-:W2:Y:S02]  /*26700*/  SHFL.UP PT, R14, R5, 0x8, RZ ;  /* 0x05000000050e7989 */ /* 0x000ea400000e00ff */
[----:B--2---:R-:W-:-:S05]  /*26710*/  SEL R6, R14, RZ, P1 ;  /* 0x000000ff0e067207 */ /* 0x004fca0000800000 */
[----:B------:R-:W-:-:S05]  /*26720*/  IMAD.IADD R6, R5, 0x1, R6 ;  /* 0x0000000105067824 */ /* 0x000fca00078e0206 */
[----:B------:R-:W0:Y:S02]  /*26730*/  SHFL.UP PT, R14, R6, 0x10, RZ ;  /* 0x06000000060e7989 */ /* 0x000e2400000e00ff */
[----:B0-----:R-:W-:-:S05]  /*26740*/  SEL R7, R14, RZ, P0 ;  /* 0x000000ff0e077207 */ /* 0x001fca0000000000 */
[----:B------:R-:W-:-:S05]  /*26750*/  IMAD.IADD R2, R6, 0x1, R7 ;  /* 0x0000000106027824 */ /* 0x000fca00078e0207 */
[----:B------:R0:W1:Y:S02]  /*26760*/  SHFL.IDX PT, R14, R2, 0x1f, 0x1f ;  /* 0x03e01f00020e7f89 */ /* 0x00006400000e0000 */
.L_x_1829:
[----:B------:R-:W-:Y:S02]  /*26770*/  ULDC UR4, c[0x0][0xc10] ;  /* 0x0003040000047ab9 */ /* 0x000fe40000000800 */
[----:B------:R-:W-:-:S04]  /*26780*/  IMAD.U32 R5, RZ, RZ, UR4 ;  /* 0x00000004ff057e24 */ /* 0x000fc8000f8e00ff */
[----:B-1----:R-:W-:-:S04]  /*26790*/  IMAD R3, R14, R5, RZ ;  /* 0x000000050e037224 */ /* 0x002fc800078e02ff */
[----:B---3--:R-:W-:-:S05]  /*267a0*/  IMAD.IADD R16, R16, 0x1, R3 ;  /* 0x0000000110107824 */ /* 0x008fca00078e0203 */
[----:B----4-:R-:W-:-:S13]  /*267b0*/  ISETP.GT.AND P0, PT, R16, R4, PT ;  /* 0x000000041000720c */ /* 0x010fda0003f04270 */
[----:B------:R-:W-:Y:S05]  /*267c0*/  @P0 BRA `(.L_x_1717) ;  /* 0x0000000000b80947 */ /* 0x000fea0003800000 */
[----:B------:R-:W1:Y:S02]  /*267d0*/  LDC R0, c[0x0][0xc14] ;  /* 0x00030500ff007b82 */ /* 0x000e640000000800 */
.L_x_1722:
        /* <DEDUP_REMOVED lines=11> */
[----:B0-----:R-:W0:Y:S01]  /*26890*/  LDC.64 R2, c[0x0][0xc58] ;  /* 0x00031600ff027b82 */ /* 0x001e220000000a00 */
[----:B------:R-:W-:Y:S01]  /*268a0*/  ULDC.64 UR4, c[0x0][0x208] ;  /* 0x0000820000047ab9 */ /* 0x000fe20000000a00 */
[----:B0-----:R-:W-:-:S05]  /*268b0*/  IMAD.WIDE R2, R5, 0x4, R2 ;  /* 0x0000000405027825 */ /* 0x001fca00078e0202 */
[----:B------:R1:W5:Y:S02]  /*268c0*/  LDG.E R17, desc[UR4][R2.64] ;  /* 0x0000000402117981 */ /* 0x000364000c1e1900 */
.L_x_1720:
[----:B------:R-:W-:Y:S05]  /*268d0*/  BSYNC B0 ;  /* 0x0000000000007941 */ /* 0x000fea0003800000 */
.L_x_1719:
[----:B------:R-:W-:-:S03]  /*268e0*/  UMOV UR4, 0xffffffff ;  /* 0xffffffff00047882 */ /* 0x000fc60000000000 */
[----:B------:R-:W-:Y:S05]  /*268f0*/  BRA.DIV UR4, `(.L_x_1721) ;  /* 0x0000002604747947 */ /* 0x000fea000b800000 */
[----:B-----5:R-:W2:Y:S01]  /*26900*/  SHFL.UP PT, R14, R17, 0x1, RZ ;  /* 0x04200000110e7989 */ /* 0x020ea200000e00ff */
[C---:B------:R-:W-:Y:S02]  /*26910*/  ISETP.NE.AND P0, PT, R7.reuse, RZ, PT ;  /* 0x000000ff0700720c */ /* 0x040fe40003f05270 */
[C---:B------:R-:W-:Y:S02]  /*26920*/  ISETP.GE.U32.AND P1, PT, R7.reuse, 0x2, PT ;  /* 0x000000020700780c */ /* 0x040fe40003f26070 */
[----:B--2---:R-:W-:Y:S02]  /*26930*/  SEL R14, R14, RZ, P0 ;  /* 0x000000ff0e0e7207 */ /* 0x004fe40000000000 */
[----:B------:R-:W-:-:S03]  /*26940*/  ISETP.GE.U32.AND P0, PT, R7, 0x4, PT ;  /* 0x000000040700780c */ /* 0x000fc60003f06070 */
[----:B------:R-:W-:-:S05]  /*26950*/  IMAD.IADD R13, R17, 0x1, R14 ;  /* 0x00000001110d7824 */ /* 0x000fca00078e020e */
[----:B------:R-:W2:Y:S02]  /*26960*/  SHFL.UP PT, R14, R13, 0x2, RZ ;  /* 0x044000000d0e7989 */ /* 0x000ea400000e00ff */
[----:B--2---:R-:W-:Y:S02]  /*26970*/  SEL R14, R14, RZ, P1 ;  /* 0x000000ff0e0e7207 */ /* 0x004fe40000800000 */
[----:B------:R-:W-:-:S03]  /*26980*/  ISETP.GE.U32.AND P1, PT, R7, 0x8, PT ;  /* 0x000000080700780c */ /* 0x000fc60003f26070 */
[----:B-1----:R-:W-:-:S05]  /*26990*/  IMAD.IADD R3, R13, 0x1, R14 ;  /* 0x000000010d037824 */ /* 0x002fca00078e020e */
        /* <DEDUP_REMOVED lines=11> */
.L_x_1837:
[----:B------:R-:W-:Y:S02]  /*26a50*/  ULDC UR4, c[0x0][0xc10] ;  /* 0x0003040000047ab9 */ /* 0x000fe40000000800 */
[----:B------:R-:W-:-:S04]  /*26a60*/  IMAD.U32 R5, RZ, RZ, UR4 ;  /* 0x00000004ff057e24 */ /* 0x000fc8000f8e00ff */
[----:B-1----:R-:W-:-:S04]  /*26a70*/  IMAD R3, R14, R5, RZ ;  /* 0x000000050e037224 */ /* 0x002fc800078e02ff */
[----:B------:R-:W-:-:S05]  /*26a80*/  IMAD.IADD R16, R3, 0x1, R16 ;  /* 0x0000000103107824 */ /* 0x000fca00078e0210 */
[----:B------:R-:W-:-:S13]  /*26a90*/  ISETP.GT.AND P0, PT, R16, R4, PT ;  /* 0x000000041000720c */ /* 0x000fda0003f04270 */
[----:B------:R-:W-:Y:S05]  /*26aa0*/  @!P0 BRA `(.L_x_1722) ;  /* 0xfffffffc004c8947 */ /* 0x000fea000383ffff */
.L_x_1717:
        /* <DEDUP_REMOVED lines=8> */
.L_x_1841:
[----:B------:R-:W-:Y:S01]  /*26b30*/  ISETP.NE.AND P0, PT, R3, RZ, PT ;  /* 0x000000ff0300720c */ /* 0x000fe20003f05270 */
[----:B------:R-:W-:-:S12]  /*26b40*/  IMAD.MOV.U32 R7, RZ, RZ, RZ ;  /* 0x000000ffff077224 */ /* 0x000fd800078e00ff */
[----:B------:R-:W-:Y:S05]  /*26b50*/  @!P0 BRA `(.L_x_1724) ;  /* 0x0000000000108947 */ /* 0x000fea0003800000 */
[----:B------:R-:W-:Y:S01]  /*26b60*/  UMOV UR4, 0xffffffff ;  /* 0xffffffff00047882 */ /* 0x000fe20000000000 */
[----:B------:R-:W-:Y:S02]  /*26b70*/  VIADD R12, R6, 0xffffffff ;  /* 0xffffffff060c7836 */ /* 0x000fe40000000000 */
[----:B------:R-:W-:Y:S05]  /*26b80*/  BRA.DIV UR4, `(.L_x_1725) ;  /* 0x0000002604e87947 */ /* 0x000fea000b800000 */
[----:B------:R3:W4:Y:S02]  /*26b90*/  SHFL.IDX PT, R7, R2, R12, 0x1f ;  /* 0x00001f0c02077589 */ /* 0x00072400000e0000 */
.L_x_1724:
[----:B0--3--:R-:W0:Y:S01]  /*26ba0*/  LDC.64 R2, c[0x0][0xc68] ;  /* 0x00031a00ff027b82 */ /* 0x009e220000000a00 */
[----:B------:R-:W-:Y:S01]  /*26bb0*/  IMAD.IADD R19, R6, 0x1, R19 ;  /* 0x0000000106137824 */ /* 0x000fe200078e0213 */
[----:B------:R-:W-:-:S03]  /*26bc0*/  ULDC.64 UR4, c[0x0][0x208] ;  /* 0x0000820000047ab9 */ /* 0x000fc60000000a00 */
[----:B0-----:R-:W-:-:S05]  /*26bd0*/  IMAD.WIDE R2, R19, 0x4, R2 ;  /* 0x0000000413027825 */ /* 0x001fca00078e0202 */
[----:B------:R-:W1:Y:S01]  /*26be0*/  LDG.E R9, desc[UR4][R2.64] ;  /* 0x0000000402097981 */ /* 0x000e62000c1e1900 */
[----:B----4-:R-:W-:-:S04]  /*26bf0*/  IMAD R16, R7, R5, R16 ;  /* 0x0000000507107224 */ /* 0x010fc800078e0210 */
[----:B------:R-:W-:Y:S02]  /*26c00*/  IMAD.IADD R7, R4, 0x1, -R16 ;  /* 0x0000000104077824 */ /* 0x000fe400078e0a10 */
[----:B-12---:R-:W-:-:S05]  /*26c10*/  IMAD R6, R17, R9, RZ ;  /* 0x0000000911067224 */ /* 0x006fca00078e02ff */
[----:B------:R-:W-:-:S04]  /*26c20*/  IABS R8, R6 ;  /* 0x0000000600087213 */ /* 0x000fc80000000000 */
[----:B------:R-:W0:Y:S08]  /*26c30*/  I2F.RP R11, R8 ;  /* 0x00000008000b7306 */ /* 0x000e300000209400 */
[----:B0-----:R-:W0:Y:S02]  /*26c40*/  MUFU.RCP R11, R11 ;  /* 0x0000000b000b7308 */ /* 0x001e240000001000 */
[----:B0-----:R-:W-:-:S06]  /*26c50*/  VIADD R12, R11, 0xffffffe ;  /* 0x0ffffffe0b0c7836 */ /* 0x001fcc0000000000 */
[----:B------:R-:W0:Y:S02]  /*26c60*/  F2I.FTZ.U32.TRUNC.NTZ R3, R12 ;  /* 0x0000000c00037305 */ /* 0x000e24000021f000 */
[----:B0-----:R-:W-:-:S04]  /*26c70*/  IMAD.MOV R2, RZ, RZ, -R3 ;  /* 0x000000ffff027224 */ /* 0x001fc800078e0a03 */
[----:B------:R-:W-:Y:S02]  /*26c80*/  IMAD R10, R2, R8, RZ ;  /* 0x00000008020a7224 */ /* 0x000fe400078e02ff */
[----:B------:R-:W-:-:S04]  /*26c90*/  IMAD.MOV.U32 R2, RZ, RZ, RZ ;  /* 0x000000ffff027224 */ /* 0x000fc800078e00ff */
[----:B------:R-:W-:Y:S01]  /*26ca0*/  IMAD.HI.U32 R10, R3, R10, R2 ;  /* 0x0000000a030a7227 */ /* 0x000fe200078e0002 */
[----:B------:R-:W-:Y:S02]  /*26cb0*/  IABS R3, R7 ;  /* 0x0000000700037213 */ /* 0x000fe40000000000 */
[----:B------:R-:W-:-:S03]  /*26cc0*/  IABS R2, R6 ;  /* 0x0000000600027213 */ /* 0x000fc60000000000 */
[----:B------:R-:W-:-:S04]  /*26cd0*/  IMAD.HI.U32 R10, R10, R3, RZ ;  /* 0x000000030a0a7227 */ /* 0x000fc800078e00ff */
[----:B------:R-:W-:-:S04]  /*26ce0*/  IMAD.MOV R2, RZ, RZ, -R2 ;  /* 0x000000ffff027224 */ /* 0x000fc800078e0a02 */
[----:B------:R-:W-:-:S05]  /*26cf0*/  IMAD R3, R10, R2, R3 ;  /* 0x000000020a037224 */ /* 0x000fca00078e0203 */
[----:B------:R-:W-:-:S13]  /*26d00*/  ISETP.GT.U32.AND P0, PT, R8, R3, PT ;  /* 0x000000030800720c */ /* 0x000fda0003f04070 */
[----:B------:R-:W-:Y:S02]  /*26d10*/  @!P0 IMAD.IADD R3, R3, 0x1, -R8 ;  /* 0x0000000103038824 */ /* 0x000fe400078e0a08 */
[----:B------:R-:W-:-:S03]  /*26d20*/  @!P0 VIADD R10, R10, 0x1 ;  /* 0x000000010a0a8836 */ /* 0x000fc60000000000 */
[----:B------:R-:W-:Y:S02]  /*26d30*/  ISETP.GE.U32.AND P0, PT, R3, R8, PT ;  /* 0x000000080300720c */ /* 0x000fe40003f06070 */
[----:B------:R-:W-:-:S11]  /*26d40*/  LOP3.LUT R3, R7, R6, RZ, 0x3c, !PT ;  /* 0x0000000607037212 */ /* 0x000fd600078e3cff */
        /* <DEDUP_REMOVED lines=10> */
[----:B------:R-:W-:-:S04]  /*26df0*/  VIADDMNMX R9, R8, R5, R9, PT ;  /* 0x0000000508097246 */ /* 0x000fc80003800109 */
        /* <DEDUP_REMOVED lines=13> */
[----:B------:R-:W-:Y:S01]  /*26ed0*/  IMAD R8, R2, R8, R3 ;  /* 0x0000000802087224 */ /* 0x000fe200078e0203 */
[----:B------:R-:W-:-:S04]  /*26ee0*/  LOP3.LUT R3, R6, R9, RZ, 0x3c, !PT ;  /* 0x0000000906037212 */ /* 0x000fc800078e3cff */
[----:B------:R-:W-:-:S13]  /*26ef0*/  ISETP.GT.U32.AND P0, PT, R5, R8, PT ;  /* 0x000000080500720c */ /* 0x000fda0003f04070 */
[----:B------:R-:W-:Y:S02]  /*26f00*/  @!P0 IMAD.IADD R8, R8, 0x1, -R5 ;  /* 0x0000000108088824 */ /* 0x000fe400078e0a05 */
[----:B------:R-:W-:-:S03]  /*26f10*/  @!P0 VIADD R2, R2, 0x1 ;  /* 0x0000000102028836 */ /* 0x000fc60000000000 */
[----:B------:R-:W-:-:S13]  /*26f20*/  ISETP.GE.U32.AND P0, PT, R8, R5, PT ;  /* 0x000000050800720c */ /* 0x000fda0003f06070 */
[----:B------:R-:W-:Y:S01]  /*26f30*/  @P0 VIADD R2, R2, 0x1 ;  /* 0x0000000102020836 */ /* 0x000fe20000000000 */
[----:B------:R-:W-:Y:S01]  /*26f40*/  ISETP.GE.AND P0, PT, R3, RZ, PT ;  /* 0x000000ff0300720c */ /* 0x000fe20003f06270 */
[----:B------:R-:W-:-:S12]  /*26f50*/  IMAD.IADD R3, R6, 0x1, R4 ;  /* 0x0000000106037824 */ /* 0x000fd800078e0204 */
        /* <DEDUP_REMOVED lines=8> */
.L_x_1718:
[----:B------:R-:W-:Y:S01]  /*26fe0*/  UMOV UR4, URZ ;  /* 0x0000003f00047c82 */ /* 0x000fe20008000000 */
[----:B------:R-:W-:Y:S01]  /*26ff0*/  UMOV UR5, URZ ;  /* 0x0000003f00057c82 */ /* 0x000fe20008000000 */
[----:B------:R-:W-:Y:S01]  /*27000*/  ULDC UR6, c[0x0][0xc14] ;  /* 0x0003050000067ab9 */ /* 0x000fe20000000800 */
[----:B------:R-:W-:Y:S02]  /*27010*/  IMAD.MOV.U32 R16, RZ, RZ, R4 ;  /* 0x000000ffff107224 */ /* 0x000fe400078e0004 */
[----:B------:R-:W-:Y:S02]  /*27020*/  IMAD.U32 R17, RZ, RZ, UR4 ;  /* 0x00000004ff117e24 */ /* 0x000fe4000f8e00ff */
[----:B------:R-:W-:Y:S02]  /*27030*/  IMAD.U32 R18, RZ, RZ, UR5 ;  /* 0x00000005ff127e24 */ /* 0x000fe4000f8e00ff */
[----:B------:R-:W-:-:S07]  /*27040*/  IMAD.U32 R19, RZ, RZ, UR6 ;  /* 0x00000006ff137e24 */ /* 0x000fce000f8e00ff */
.L_x_1726:
        /* <DEDUP_REMOVED lines=12> */
.L_x_1621:
        /* <DEDUP_REMOVED lines=12> */
.L_x_1844:
[----:B------:R-:W-:Y:S05]  /*271d0*/  BSYNC B0 ;  /* 0x0000000000007941 */ /* 0x000fea0003800000 */
.L_x_1728:
[----:B------:R-:W-:-:S03]  /*271e0*/  UMOV UR4, 0xffffffff ;  /* 0xffffffff00047882 */ /* 0x000fc60000000000 */
[----:B------:R-:W-:Y:S05]  /*271f0*/  BRA.DIV UR4, `(.L_x_1730) ;  /* 0x0000002204887947 */ /* 0x000fea000b800000 */
[----:B------:R-:W2:Y:S02]  /*27200*/  S2R R2, SR_TID.X ;  /* 0x0000000000027919 */ /* 0x000ea40000002100 */
[----:B--2---:R-:W-:-:S04]  /*27210*/  SHF.R.U32.HI R2, RZ, 0x5, R2 ;  /* 0x00000005ff027819 */ /* 0x004fc80000011602 */
[----:B------:R-:W-:-:S05]  /*27220*/  LOP3.LUT R2, R2, 0x3, RZ, 0xc0, !PT ;  /* 0x0000000302027812 */ /* 0x000fca00078ec0ff */
[----:B------:R2:W3:Y:S02]  /*27230*/  SHFL.IDX PT, R14, R2, RZ, 0x1f ;  /* 0x00001fff020e7589 */ /* 0x0004e400000e0000 */
.L_x_1847:
[----:B---3--:R-:W-:-:S13]  /*27240*/  ISETP.NE.AND P0, PT, R14, RZ, PT ;  /* 0x000000ff0e00720c */ /* 0x008fda0003f05270 */
[----:B------:R-:W-:Y:S05]  /*27250*/  @P0 BRA `(.L_x_1315) ;  /* 0x0000000000940947 */ /* 0x000fea0003800000 */
[----:B------:R-:W-:-:S03]  /*27260*/  UMOV UR4, 0xffffffff ;  /* 0xffffffff00047882 */ /* 0x000fc60000000000 */
[----:B------:R-:W-:Y:S05]  /*27270*/  BRA.DIV UR4, `(.L_x_1731) ;  /* 0x00000022049c7947 */ /* 0x000fea000b800000 */
[----:B------:R-:W-:-:S13]  /*27280*/  ELECT P6, URZ, PT ;  /* 0x00000000003f782f */ /* 0x000fda00038c0000 */
.L_x_1850:
[----:B------:R-:W-:Y:S05]  /*27290*/  @!P6 BRA `(.L_x_1315) ;  /* 0x000000000084e947 */ /* 0x000fea0003800000 */
[----:B------:R-:W-:-:S06]  /*272a0*/  ULOP3.LUT UR4, UR60, 0x2, URZ, 0xfc, !UPT ;  /* 0x000000023c047892 */ /* 0x000fcc000f8efc3f */
[----:B--2---:R-:W-:-:S05]  /*272b0*/  IMAD.U32 R2, RZ, RZ, UR4 ;  /* 0x00000004ff027e24 */ /* 0x004fca000f8e00ff */
[----:B------:R-:W-:-:S13]  /*272c0*/  ISETP.NE.AND P2, PT, R2, 0x3, PT ;  /* 0x000000030200780c */ /* 0x000fda0003f45270 */
[----:B------:R-:W-:Y:S05]  /*272d0*/  @!P2 BRA `(.L_x_1732) ;  /* 0x000000000004a947 */ /* 0x000fea0003800000 */
[----:B------:R-:W-:Y:S01]  /*272e0*/  BPT.TRAP 0x1 ;  /* 0x000000040000795c */ /* 0x000fe20000300000 */
.L_x_1732:
        /* <DEDUP_REMOVED lines=14> */
.L_x_1851:
[----:B------:R-:W2:Y:S02]  /*273d0*/  SYNCS.PHASECHK.TRANS64.TRYWAIT P0, [R7+URZ], R2 ;  /* 0x00000002070075a7 */ /* 0x000ea4000800017f */
[----:B--2---:R-:W-:Y:S05]  /*273e0*/  @!P0 BRA `(.L_x_1734) ;  /* 0x0000002000748947 */ /* 0x004fea0003800000 */
.L_x_1852:
[----:B------:R-:W-:Y:S05]  /*273f0*/  @!P2 BRA `(.L_x_1735) ;  /* 0x000000000004a947 */ /* 0x000fea0003800000 */
[----:B------:R-:W-:Y:S01]  /*27400*/  BPT.TRAP 0x1 ;  /* 0x000000040000795c */ /* 0x000fe20000300000 */
.L_x_1735:
[----:B------:R-:W3:Y:S01]  /*27410*/  LDL.LU R4, [R1] ;  /* 0x0000000001047983 */ /* 0x000ee20000300800 */
[----:B------:R-:W-:-:S04]  /*27420*/  VIADD R0, R0, 0x2a860 ;  /* 0x0002a86000007836 */ /* 0x000fc80000000000 */
[----:B---3--:R-:W-:-:S04]  /*27430*/  IMAD R4, R4, 0x8, R0 ;  /* 0x0000000804047824 */ /* 0x008fc800078e0200 */
[----:B------:R-:W3:Y:S02]  /*27440*/  SYNCS.PHASECHK.TRANS64.TRYWAIT P0, [R4+URZ], R5 ;  /* 0x00000005040075a7 */ /* 0x000ee4000800017f */
[----:B---3--:R-:W-:Y:S05]  /*27450*/  @!P0 BRA `(.L_x_1736) ;  /* 0x00000020006c8947 */ /* 0x008fea0003800000 */
.L_x_1853:
[----:B------:R-:W-:-:S07]  /*27460*/  IMAD R3, R3, 0x8, R0 ;  /* 0x0000000803037824 */ /* 0x000fce00078e0200 */
.L_x_1737:
[----:B----4-:R4:W0:Y:S02]  /*27470*/  SYNCS.PHASECHK.TRANS64.TRYWAIT P0, [R3+URZ], R2 ;  /* 0x00000002030075a7 */ /* 0x010824000800017f */
[----:B0-----:R-:W-:Y:S05]  /*27480*/  @!P0 NANOSLEEP.SYNCS 0x989680 ;  /* 0x009896800000895d */ /* 0x001fea0003900000 */
[----:B------:R-:W0:Y:S02]  /*27490*/  @!P0 SYNCS.PHASECHK.TRANS64 P0, [R3+URZ], R2 ;  /* 0x00000002030085a7 */ /* 0x000e24000800007f */
[----:B0-----:R-:W-:Y:S05]  /*274a0*/  @!P0 BRA `(.L_x_1737) ;  /* 0xfffffffc00f08947 */ /* 0x001fea000383ffff */
.L_x_1315:
[----:B------:R-:W-:Y:S05]  /*274b0*/  BSYNC B7 ;  /* 0x0000000000077941 */ /* 0x000fea0003800000 */
.L_x_1312:
[----:B------:R-:W-:Y:S05]  /*274c0*/  EXIT ;  /* 0x000000000000794d */ /* 0x000fea0003800000 */
.L_x_1341:
[----:B0-----:R0:W1:Y:S02]  /*274d0*/  SYNCS.PHASECHK.TRANS64.TRYWAIT P5, [R4+URZ+0x2a890], R3 ;  /* 0x02a89003040075a7 */ /* 0x00106400080a017f */
[----:B-1----:R-:W-:Y:S05]  /*274e0*/  @!P5 NANOSLEEP.SYNCS 0x989680 ;  /* 0x009896800000d95d */ /* 0x002fea0003900000 */
[----:B------:R-:W1:Y:S02]  /*274f0*/  @!P5 SYNCS.PHASECHK.TRANS64 P5, [R4+URZ+0x2a890], R3 ;  /* 0x02a890030400d5a7 */ /* 0x000e6400080a007f */
[----:B-1----:R-:W-:Y:S05]  /*27500*/  @!P5 BRA `(.L_x_1341) ;  /* 0xfffffffc00f0d947 */ /* 0x002fea000383ffff */
[----:B------:R-:W-:Y:S05]  /*27510*/  BRA `(.L_x_1738) ;  /* 0xfffffdc400787947 */ /* 0x000fea000383ffff */
.L_x_1395:
[----:B-1----:R1:W3:Y:S02]  /*27520*/  SYNCS.PHASECHK.TRANS64.TRYWAIT P5, [R4+URZ+0x2a890], R3 ;  /* 0x02a89003040075a7 */ /* 0x0022e400080a017f */
[----:B---3--:R-:W-:Y:S05]  /*27530*/  @!P5 NANOSLEEP.SYNCS 0x989680 ;  /* 0x009896800000d95d */ /* 0x008fea0003900000 */
[----:B------:R-:W3:Y:S02]  /*27540*/  @!P5 SYNCS.PHASECHK.TRANS64 P5, [R4+URZ+0x2a890], R3 ;  /* 0x02a890030400d5a7 */ /* 0x000ee400080a007f */
[----:B---3--:R-:W-:Y:S05]  /*27550*/  @!P5 BRA `(.L_x_1395) ;  /* 0xfffffffc00f0d947 */ /* 0x008fea000383ffff */
[----:B------:R-:W-:Y:S05]  /*27560*/  BRA `(.L_x_1739) ;  /* 0xfffffdfc00647947 */ /* 0x000fea000383ffff */
.L_x_1420:
[----:B-1----:R1:W2:Y:S02]  /*27570*/  SYNCS.PHASECHK.TRANS64.TRYWAIT P4, [R4+URZ+0x2a890], R3 ;  /* 0x02a89003040075a7 */ /* 0x0022a4000808017f */
[----:B--2---:R-:W-:Y:S05]  /*27580*/  @!P4 NANOSLEEP.SYNCS 0x989680 ;  /* 0x009896800000c95d */ /* 0x004fea0003900000 */
[----:B------:R-:W2:Y:S02]  /*27590*/  @!P4 SYNCS.PHASECHK.TRANS64 P4, [R4+URZ+0x2a890], R3 ;  /* 0x02a890030400c5a7 */ /* 0x000ea4000808007f */
[----:B--2---:R-:W-:Y:S05]  /*275a0*/  @!P4 BRA `(.L_x_1420) ;  /* 0xfffffffc00f0c947 */ /* 0x004fea000383ffff */
[----:B------:R-:W-:Y:S05]  /*275b0*/  BRA `(.L_x_1740) ;  /* 0xfffffe3000087947 */ /* 0x000fea000383ffff */
.L_x_1426:
[----:B0-----:R0:W1:Y:S02]  /*275c0*/  SYNCS.PHASECHK.TRANS64.TRYWAIT P4, [R4+URZ+0x2a8b0], R3 ;  /* 0x02a8b003040075a7 */ /* 0x001064000808017f */
[----:B-1----:R-:W-:Y:S05]  /*275d0*/  @!P4 NANOSLEEP.SYNCS 0x989680 ;  /* 0x009896800000c95d */ /* 0x002fea0003900000 */
[----:B------:R-:W1:Y:S02]  /*275e0*/  @!P4 SYNCS.PHASECHK.TRANS64 P4, [R4+URZ+0x2a8b0], R3 ;  /* 0x02a8b0030400c5a7 */ /* 0x000e64000808007f */
[----:B-1----:R-:W-:Y:S05]  /*275f0*/  @!P4 BRA `(.L_x_1426) ;  /* 0xfffffffc00f0c947 */ /* 0x002fea000383ffff */
[----:B------:R-:W-:Y:S05]  /*27600*/  BRA `(.L_x_1741) ;  /* 0xfffffe3400147947 */ /* 0x000fea000383ffff */
.L_x_1456:
        /* <DEDUP_REMOVED lines=8> */
.L_x_1743:
[----:B------:R-:W-:Y:S05]  /*27690*/  BSYNC B1 ;  /* 0x0000000000017941 */ /* 0x000fea0003800000 */
.L_x_1742:
[----:B------:R-:W-:Y:S05]  /*276a0*/  BRA `(.L_x_1744) ;  /* 0xfffffe5400007947 */ /* 0x000fea000383ffff */
.L_x_1457:
        /* <DEDUP_REMOVED lines=8> */
.L_x_1746:
[----:B------:R-:W-:Y:S05]  /*27730*/  BSYNC B1 ;  /* 0x0000000000017941 */ /* 0x000fea0003800000 */
.L_x_1745:
[----:B------:R-:W-:Y:S05]  /*27740*/  BRA `(.L_x_1747) ;  /* 0xfffffe5000e07947 */ /* 0x000fea000383ffff */
.L_x_1458:
        /* <DEDUP_REMOVED lines=8> */
.L_x_1749:
[----:B------:R-:W-:Y:S05]  /*277d0*/  BSYNC B1 ;  /* 0x0000000000017941 */ /* 0x000fea0003800000 */
.L_x_1748:
[----:B------:R-:W-:Y:S05]  /*277e0*/  BRA `(.L_x_1750) ;  /* 0xfffffe5000c07947 */ /* 0x000fea000383ffff */
.L_x_1459:
        /* <DEDUP_REMOVED lines=8> */
.L_x_1752:
[----:B------:R-:W-:Y:S05]  /*27870*/  BSYNC B1 ;  /* 0x0000000000017941 */ /* 0x000fea0003800000 */
.L_x_1751:
[----:B------:R-:W-:Y:S05]  /*27880*/  BRA `(.L_x_1753) ;  /* 0xfffffe5000a07947 */ /* 0x000fea000383ffff */
.L_x_1460:
[----:B------:R-:W-:Y:S01]  /*27890*/  BSSY B1, `(.L_x_1754) ;  /* 0x0000008000017945 */ /* 0x000fe20003800000 */
[----:B------:R-:W-:Y:S02]  /*278a0*/  IMAD.MOV.U32 R13, RZ, RZ, R5 ;  /* 0x000000ffff0d7224 */ /* 0x000fe400078e0005 */
[----:B------:R-:W-:Y:S02]  /*278b0*/  IMAD.MOV.U32 R12, RZ, RZ, 0x1 ;  /* 0x00000001ff0c7424 */ /* 0x000fe400078e00ff */
[----:B------:R-:W-:Y:S02]  /*278c0*/  IMAD.MOV.U32 R11, RZ, RZ, 0x1c1f ;  /* 0x00001c1fff0b7424 */ /* 0x000fe400078e00ff */
[----:B------:R-:W-:-:S07]  /*278d0*/  IMAD.MOV.U32 R15, RZ, RZ, -0x1 ;  /* 0xffffffffff0f7424 */ /* 0x000fce00078e00ff */
[----:B------:R-:W-:Y:S05]  /*278e0*/  WARPSYNC.COLLECTIVE R15, `(.L_x_1755) ;  /* 0x000000000f087348 */ /* 0x000fea0003c00000 */
[----:B------:R0:W1:Y:S02]  /*278f0*/  SHFL.IDX P6, R14, R13, R12, R11 ;  /* 0x0000000c0d0e7389 */ /* 0x00006400000c000b */
[----:B01----:R-:W-:Y:S01]  /*27900*/  ENDCOLLECTIVE ;  /* 0x000000000000791b */ /* 0x003fe20003800000 */
.L_x_1755:
[----:B------:R-:W-:Y:S05]  /*27910*/  BSYNC B1 ;  /* 0x0000000000017941 */ /* 0x000fea0003800000 */
.L_x_1754:
[----:B------:R-:W-:Y:S05]  /*27920*/  BRA `(.L_x_1756) ;  /* 0xfffffe5000807947 */ /* 0x000fea000383ffff */
.L_x_1461:
        /* <DEDUP_REMOVED lines=8> */
.L_x_1758:
[----:B------:R-:W-:Y:S05]  /*279b0*/  BSYNC B1 ;  /* 0x0000000000017941 */ /* 0x000fea0003800000 */
.L_x_1757:
[----:B------:R-:W-:Y:S05]  /*279c0*/  BRA `(.L_x_1759) ;  /* 0xfffffe5000647947 */ /* 0x000fea000383ffff */
.L_x_1462:
        /* <DEDUP_REMOVED lines=8> */
.L_x_1761:
[----:B------:R-:W-:Y:S05]  /*27a50*/  BSYNC B1 ;  /* 0x0000000000017941 */ /* 0x000fea0003800000 */
.L_x_1760:
[----:B------:R-:W-:Y:S05]  /*27a60*/  BRA `(.L_x_1762) ;  /* 0xfffffe5000487947 */ /* 0x000fea000383ffff */
.L_x_1463:
        /* <DEDUP_REMOVED lines=8> */
.L_x_1764:
[----:B------:R-:W-:Y:S05]  /*27af0*/  BSYNC B1 ;  /* 0x0000000000017941 */ /* 0x000fea0003800000 */
.L_x_1763:
[----:B------:R-:W-:Y:S05]  /*27b00*/  BRA `(.L_x_1765) ;  /* 0xfffffe50002c7947 */ /* 0x000fea000383ffff */
.L_x_1465:
[----:B0-----:R0:W1:Y:S02]  /*27b10*/  SYNCS.PHASECHK.TRANS64.TRYWAIT P2, [R18+URZ+0x2a800], R5 ;  /* 0x02a80005120075a7 */ /* 0x001064000804017f */
[----:B-1----:R-:W-:Y:S05]  /*27b20*/  @!P2 NANOSLEEP.SYNCS 0x989680 ;  /* 0x009896800000a95d */ /* 0x002fea0003900000 */
[----:B------:R-:W1:Y:S02]  /*27b30*/  @!P2 SYNCS.PHASECHK.TRANS64 P2, [R18+URZ+0x2a800], R5 ;  /* 0x02a800051200a5a7 */ /* 0x000e64000804007f */
[----:B-1----:R-:W-:Y:S05]  /*27b40*/  @!P2 BRA `(.L_x_1465) ;  /* 0xfffffffc00f0a947 */ /* 0x002fea000383ffff */
[----:B------:R-:W-:Y:S05]  /*27b50*/  BRA `(.L_x_1766) ;  /* 0xfffffe5000a47947 */ /* 0x000fea000383ffff */
.L_x_1493:
        /* <DEDUP_REMOVED lines=8> */
.L_x_1768:
[----:B------:R-:W-:Y:S05]  /*27be0*/  BSYNC B1 ;  /* 0x0000000000017941 */ /* 0x000fea0003800000 */
.L_x_1767:
[----:B------:R-:W-:Y:S05]  /*27bf0*/  BRA `(.L_x_1769) ;  /* 0xfffffe84000c7947 */ /* 0x000fea000383ffff */
.L_x_1494:
        /* <DEDUP_REMOVED lines=8> */
.L_x_1771:
[----:B------:R-:W-:Y:S05]  /*27c80*/  BSYNC B1 ;  /* 0x0000000000017941 */ /* 0x000fea0003800000 */
.L_x_1770:
[----:B------:R-:W-:Y:S05]  /*27c90*/  BRA `(.L_x_1772) ;  /* 0xfffffe8000ec7947 */ /* 0x000fea000383ffff */
.L_x_1495:
        /* <DEDUP_REMOVED lines=8> */
.L_x_1774:
[----:B------:R-:W-:Y:S05]  /*27d20*/  BSYNC B1 ;  /* 0x0000000000017941 */ /* 0x000fea0003800000 */
.L_x_1773:
[----:B------:R-:W-:Y:S05]  /*27d30*/  BRA `(.L_x_1775) ;  /* 0xfffffe8000cc7947 */ /* 0x000fea000383ffff */
.L_x_1496:
        /* <DEDUP_REMOVED lines=8> */
.L_x_1777:
[----:B------:R-:W-:Y:S05]  /*27dc0*/  BSYNC B1 ;  /* 0x0000000000017941 */ /* 0x000fea0003800000 */
.L_x_1776:
[----:B------:R-:W-:Y:S05]  /*27dd0*/  BRA `(.L_x_1778) ;  /* 0xfffffe8000ac7947 */ /* 0x000fea000383ffff */
.L_x_1497:
        /* <DEDUP_REMOVED lines=8> */
.L_x_1780:
[----:B------:R-:W-:Y:S05]  /*27e60*/  BSYNC B1 ;  /* 0x0000000000017941 */ /* 0x000fea0003800000 */
.L_x_1779:
[----:B------:R-:W-:Y:S05]  /*27e70*/  BRA `(.L_x_1781) ;  /* 0xfffffe80008c7947 */ /* 0x000fea000383ffff */
.L_x_1498:
        /* <DEDUP_REMOVED lines=8> */
.L_x_1783:
[----:B------:R-:W-:Y:S05]  /*27f00*/  BSYNC B1 ;  /* 0x0000000000017941 */ /* 0x000fea0003800000 */
.L_x_1782:
[----:B------:R-:W-:Y:S05]  /*27f10*/  BRA `(.L_x_1784) ;  /* 0xfffffe8000707947 */ /* 0x000fea000383ffff */
.L_x_1499:
        /* <DEDUP_REMOVED lines=8> */
.L_x_1786:
[----:B------:R-:W-:Y:S05]  /*27fa0*/  BSYNC B1 ;  /* 0x0000000000017941 */ /* 0x000fea0003800000 */
.L_x_1785:
[----:B------:R-:W-:Y:S05]  /*27fb0*/  BRA `(.L_x_1787) ;  /* 0xfffffe8000547947 */ /* 0x000fea000383ffff */
.L_x_1500:
        /* <DEDUP_REMOVED lines=8> */
.L_x_1789:
[----:B------:R-:W-:Y:S05]  /*28040*/  BSYNC B1 ;  /* 0x0000000000017941 */ /* 0x000fea0003800000 */
.L_x_1788:
[----:B------:R-:W-:Y:S05]  /*28050*/  BRA `(.L_x_1790) ;  /* 0xfffffe8000387947 */ /* 0x000fea000383ffff */
.L_x_1502:
[----:B0-----:R0:W1:Y:S02]  /*28060*/  SYNCS.PHASECHK.TRANS64.TRYWAIT P2, [R18+URZ+0x2a800], R9 ;  /* 0x02a80009120075a7 */ /* 0x001064000804017f */
[----:B-1----:R-:W-:Y:S05]  /*28070*/  @!P2 NANOSLEEP.SYNCS 0x989680 ;  /* 0x009896800000a95d */ /* 0x002fea0003900000 */
[----:B------:R-:W1:Y:S02]  /*28080*/  @!P2 SYNCS.PHASECHK.TRANS64 P2, [R18+URZ+0x2a800], R9 ;  /* 0x02a800091200a5a7 */ /* 0x000e64000804007f */
[----:B-1----:R-:W-:Y:S05]  /*28090*/  @!P2 BRA `(.L_x_1502) ;  /* 0xfffffffc00f0a947 */ /* 0x002fea000383ffff */
[----:B------:R-:W-:Y:S05]  /*280a0*/  BRA `(.L_x_1791) ;  /* 0xfffffe8000b87947 */ /* 0x000fea000383ffff */
.L_x_1516:
[----:B-1----:R1:W2:Y:S02]  /*280b0*/  SYNCS.PHASECHK.TRANS64.TRYWAIT P2, [R3+URZ+0x2a830], R0 ;  /* 0x02a83000030075a7 */ /* 0x0022a4000804017f */
[----:B--2---:R-:W-:Y:S05]  /*280c0*/  @!P2 NANOSLEEP.SYNCS 0x989680 ;  /* 0x009896800000a95d */ /* 0x004fea0003900000 */
[----:B------:R-:W2:Y:S02]  /*280d0*/  @!P2 SYNCS.PHASECHK.TRANS64 P2, [R3+URZ+0x2a830], R0 ;  /* 0x02a830000300a5a7 */ /* 0x000ea4000804007f */
[----:B--2---:R-:W-:Y:S05]  /*280e0*/  @!P2 BRA `(.L_x_1516) ;  /* 0xfffffffc00f0a947 */ /* 0x004fea000383ffff */
[----:B------:R-:W-:Y:S05]  /*280f0*/  BRA `(.L_x_1515) ;  /* 0xfffffeac001c7947 */ /* 0x000fea000383ffff */
.L_x_1536:
[----:B-1----:R1:W2:Y:S02]  /*28100*/  SYNCS.PHASECHK.TRANS64.TRYWAIT P2, [R7+URZ+0x2a830], R14 ;  /* 0x02a8300e070075a7 */ /* 0x0022a4000804017f */
[----:B--2---:R-:W-:Y:S05]  /*28110*/  @!P2 NANOSLEEP.SYNCS 0x989680 ;  /* 0x009896800000a95d */ /* 0x004fea0003900000 */
[----:B------:R-:W2:Y:S02]  /*28120*/  @!P2 SYNCS.PHASECHK.TRANS64 P2, [R7+URZ+0x2a830], R14 ;  /* 0x02a8300e0700a5a7 */ /* 0x000ea4000804007f */
[----:B--2---:R-:W-:Y:S05]  /*28130*/  @!P2 BRA `(.L_x_1536) ;  /* 0xfffffffc00f0a947 */ /* 0x004fea000383ffff */
[----:B------:R-:W-:Y:S05]  /*28140*/  BRA `(.L_x_1535) ;  /* 0xfffffed800a87947 */ /* 0x000fea000383ffff */
.L_x_1541:
[----:B-1----:R1:W2:Y:S02]  /*28150*/  SYNCS.PHASECHK.TRANS64.TRYWAIT P2, [R14+URZ+0x2a850], R9 ;  /* 0x02a850090e0075a7 */ /* 0x0022a4000804017f */
[----:B--2---:R-:W-:Y:S05]  /*28160*/  @!P2 NANOSLEEP.SYNCS 0x989680 ;  /* 0x009896800000a95d */ /* 0x004fea0003900000 */
[----:B------:R-:W2:Y:S02]  /*28170*/  @!P2 SYNCS.PHASECHK.TRANS64 P2, [R14+URZ+0x2a850], R9 ;  /* 0x02a850090e00a5a7 */ /* 0x000ea4000804007f */
[----:B--2---:R-:W-:Y:S05]  /*28180*/  @!P2 BRA `(.L_x_1541) ;  /* 0xfffffffc00f0a947 */ /* 0x004fea000383ffff */
[----:B------:R-:W-:Y:S05]  /*28190*/  BRA `(.L_x_1540) ;  /* 0xfffffee4009c7947 */ /* 0x000fea000383ffff */
.L_x_1561:
[----:B-1----:R1:W2:Y:S02]  /*281a0*/  SYNCS.PHASECHK.TRANS64.TRYWAIT P2, [R3+URZ+0x2a830], R4 ;  /* 0x02a83004030075a7 */ /* 0x0022a4000804017f */
[----:B--2---:R-:W-:Y:S05]  /*281b0*/  @!P2 NANOSLEEP.SYNCS 0x989680 ;  /* 0x009896800000a95d */ /* 0x004fea0003900000 */
[----:B------:R-:W2:Y:S02]  /*281c0*/  @!P2 SYNCS.PHASECHK.TRANS64 P2, [R3+URZ+0x2a830], R4 ;  /* 0x02a830040300a5a7 */ /* 0x000ea4000804007f */
[----:B--2---:R-:W-:Y:S05]  /*281d0*/  @!P2 BRA `(.L_x_1561) ;  /* 0xfffffffc00f0a947 */ /* 0x004fea000383ffff */
[----:B------:R-:W-:Y:S05]  /*281e0*/  BRA `(.L_x_1560) ;  /* 0xffffff0c00487947 */ /* 0x000fea000383ffff */
.L_x_1566:
[----:B-1----:R1:W2:Y:S02]  /*281f0*/  SYNCS.PHASECHK.TRANS64.TRYWAIT P2, [R170+URZ+0x2a850], R3 ;  /* 0x02a85003aa0075a7 */ /* 0x0022a4000804017f */
[----:B--2---:R-:W-:Y:S05]  /*28200*/  @!P2 NANOSLEEP.SYNCS 0x989680 ;  /* 0x009896800000a95d */ /* 0x004fea0003900000 */
[----:B------:R-:W2:Y:S02]  /*28210*/  @!P2 SYNCS.PHASECHK.TRANS64 P2, [R170+URZ+0x2a850], R3 ;  /* 0x02a85003aa00a5a7 */ /* 0x000ea4000804007f */
[----:B--2---:R-:W-:Y:S05]  /*28220*/  @!P2 BRA `(.L_x_1566) ;  /* 0xfffffffc00f0a947 */ /* 0x004fea000383ffff */
[----:B------:R-:W-:Y:S05]  /*28230*/  BRA `(.L_x_1565) ;  /* 0xffffff1800287947 */ /* 0x000fea000383ffff */
.L_x_1574:
[----:B-1----:R1:W2:Y:S02]  /*28240*/  SYNCS.PHASECHK.TRANS64.TRYWAIT P2, [R4+URZ+0x2a830], R3 ;  /* 0x02a83003040075a7 */ /* 0x0022a4000804017f */
[----:B--2---:R-:W-:Y:S05]  /*28250*/  @!P2 NANOSLEEP.SYNCS 0x989680 ;  /* 0x009896800000a95d */ /* 0x004fea0003900000 */
[----:B------:R-:W2:Y:S02]  /*28260*/  @!P2 SYNCS.PHASECHK.TRANS64 P2, [R4+URZ+0x2a830], R3 ;  /* 0x02a830030400a5a7 */ /* 0x000ea4000804007f */
[----:B--2---:R-:W-:Y:S05]  /*28270*/  @!P2 BRA `(.L_x_1574) ;  /* 0xfffffffc00f0a947 */ /* 0x004fea000383ffff */
[----:B------:R-:W-:Y:S05]  /*28280*/  BRA `(.L_x_1573) ;  /* 0xffffff2c00247947 */ /* 0x000fea000383ffff */
.L_x_1579:
[----:B-1----:R1:W2:Y:S02]  /*28290*/  SYNCS.PHASECHK.TRANS64.TRYWAIT P2, [R12+URZ+0x2a850], R3 ;  /* 0x02a850030c0075a7 */ /* 0x0022a4000804017f */
[----:B--2---:R-:W-:Y:S05]  /*282a0*/  @!P2 NANOSLEEP.SYNCS 0x989680 ;  /* 0x009896800000a95d */ /* 0x004fea0003900000 */
[----:B------:R-:W2:Y:S02]  /*282b0*/  @!P2 SYNCS.PHASECHK.TRANS64 P2, [R12+URZ+0x2a850], R3 ;  /* 0x02a850030c00a5a7 */ /* 0x000ea4000804007f */
[----:B--2---:R-:W-:Y:S05]  /*282c0*/  @!P2 BRA `(.L_x_1579) ;  /* 0xfffffffc00f0a947 */ /* 0x004fea000383ffff */
[----:B------:R-:W-:Y:S05]  /*282d0*/  BRA `(.L_x_1578) ;  /* 0xffffff3800187947 */ /* 0x000fea000383ffff */
.L_x_1593:
[----:B-1----:R1:W2:Y:S02]  /*282e0*/  SYNCS.PHASECHK.TRANS64.TRYWAIT P0, [R13+URZ+0x2a850], R0 ;  /* 0x02a850000d0075a7 */ /* 0x0022a4000800017f */
[----:B--2---:R-:W-:Y:S05]  /*282f0*/  @!P0 NANOSLEEP.SYNCS 0x989680 ;  /* 0x009896800000895d */ /* 0x004fea0003900000 */
[----:B------:R-:W2:Y:S02]  /*28300*/  @!P0 SYNCS.PHASECHK.TRANS64 P0, [R13+URZ+0x2a850], R0 ;  /* 0x02a850000d0085a7 */ /* 0x000ea4000800007f */
[----:B--2---:R-:W-:Y:S05]  /*28310*/  @!P0 BRA `(.L_x_1593) ;  /* 0xfffffffc00f08947 */ /* 0x004fea000383ffff */
[----:B------:R-:W-:Y:S05]  /*28320*/  BRA `(.L_x_1592) ;  /* 0xffffff6000207947 */ /* 0x000fea000383ffff */
.L_x_1635:
        /* <DEDUP_REMOVED lines=11> */
.L_x_1793:
[----:B------:R-:W-:Y:S05]  /*283e0*/  BSYNC B1 ;  /* 0x0000000000017941 */ /* 0x000fea0003800000 */
.L_x_1792:
[----:B------:R-:W-:Y:S05]  /*283f0*/  BRA `(.L_x_1794) ;  /* 0xffffff9c00e47947 */ /* 0x000fea000383ffff */
.L_x_1636:
[----:B------:R-:W-:Y:S01]  /*28400*/  BSSY B1, `(.L_x_1795) ;  /* 0x0000006000017945 */ /* 0x000fe20003800000 */
[----:B------:R-:W-:-:S07]  /*28410*/  IMAD.MOV.U32 R15, RZ, RZ, -0x1 ;  /* 0xffffffffff0f7424 */ /* 0x000fce00078e00ff */
[----:B------:R-:W-:Y:S05]  /*28420*/  WARPSYNC.COLLECTIVE R15, `(.L_x_1796) ;  /* 0x000000000f0c7348 */ /* 0x000fea0003c00000 */
[----:B------:R-:W-:Y:S02]  /*28430*/  ELECT P6, UR62, PT ;  /* 0x00000000003e782f */ /* 0x000fe400038c0000 */
[----:B------:R-:W-:Y:S01]  /*28440*/  MOV R14, UR62 ;  /* 0x0000003e000e7c02 */ /* 0x000fe20008000f00 */
[----:B------:R-:W-:Y:S10]  /*28450*/  ENDCOLLECTIVE ;  /* 0x000000000000791b */ /* 0x000ff40003800000 */
.L_x_1796:
[----:B------:R-:W-:Y:S05]  /*28460*/  BSYNC B1 ;  /* 0x0000000000017941 */ /* 0x000fea0003800000 */
.L_x_1795:
[----:B------:R-:W-:Y:S05]  /*28470*/  BRA `(.L_x_1797) ;  /* 0xffffff9c00d07947 */ /* 0x000fea000383ffff */
.L_x_1638:
[----:B0-----:R0:W1:Y:S02]  /*28480*/  SYNCS.PHASECHK.TRANS64.TRYWAIT P0, [R11+URZ+0x2a820], R8 ;  /* 0x02a820080b0075a7 */ /* 0x001064000800017f */
[----:B-1----:R-:W-:Y:S05]  /*28490*/  @!P0 NANOSLEEP.SYNCS 0x989680 ;  /* 0x009896800000895d */ /* 0x002fea0003900000 */
[----:B------:R-:W1:Y:S02]  /*284a0*/  @!P0 SYNCS.PHASECHK.TRANS64 P0, [R11+URZ+0x2a820], R8 ;  /* 0x02a820080b0085a7 */ /* 0x000e64000800007f */
[----:B-1----:R-:W-:Y:S05]  /*284b0*/  @!P0 BRA `(.L_x_1638) ;  /* 0xfffffffc00f08947 */ /* 0x002fea000383ffff */
[----:B------:R-:W-:Y:S05]  /*284c0*/  BRA `(.L_x_1798) ;  /* 0xffffff9c00ec7947 */ /* 0x000fea000383ffff */
.L_x_1641:
[----:B0-----:R0:W1:Y:S02]  /*284d0*/  SYNCS.PHASECHK.TRANS64.TRYWAIT P0, [R8+URZ+0x2a8a0], R10 ;  /* 0x02a8a00a080075a7 */ /* 0x001064000800017f */
[----:B-1----:R-:W-:Y:S05]  /*284e0*/  @!P0 NANOSLEEP.SYNCS 0x989680 ;  /* 0x009896800000895d */ /* 0x002fea0003900000 */
[----:B------:R-:W1:Y:S02]  /*284f0*/  @!P0 SYNCS.PHASECHK.TRANS64 P0, [R8+URZ+0x2a8a0], R10 ;  /* 0x02a8a00a080085a7 */ /* 0x000e64000800007f */
[----:B-1----:R-:W-:Y:S05]  /*28500*/  @!P0 BRA `(.L_x_1641) ;  /* 0xfffffffc00f08947 */ /* 0x002fea000383ffff */
[----:B------:R-:W-:Y:S05]  /*28510*/  BRA `(.L_x_1799) ;  /* 0xffffff9c00fc7947 */ /* 0x000fea000383ffff */
.L_x_1643:
[----:B-1----:R1:W2:Y:S02]  /*28520*/  SYNCS.PHASECHK.TRANS64.TRYWAIT P0, [R8+URZ+0x2a8c0], R10 ;  /* 0x02a8c00a080075a7 */ /* 0x0022a4000800017f */
[----:B--2---:R-:W-:Y:S05]  /*28530*/  @!P0 NANOSLEEP.SYNCS 0x989680 ;  /* 0x009896800000895d */ /* 0x004fea0003900000 */
[----:B------:R-:W2:Y:S02]  /*28540*/  @!P0 SYNCS.PHASECHK.TRANS64 P0, [R8+URZ+0x2a8c0], R10 ;  /* 0x02a8c00a080085a7 */ /* 0x000ea4000800007f */
[----:B--2---:R-:W-:Y:S05]  /*28550*/  @!P0 BRA `(.L_x_1643) ;  /* 0xfffffffc00f08947 */ /* 0x004fea000383ffff */
[----:B------:R-:W-:Y:S05]  /*28560*/  BRA `(.L_x_1800) ;  /* 0xffffffa0008c7947 */ /* 0x000fea000383ffff */
.L_x_1647:
[----:B0-----:R0:W1:Y:S02]  /*28570*/  SYNCS.PHASECHK.TRANS64.TRYWAIT P0, [R8+URZ+0x2a8a0], R9 ;  /* 0x02a8a009080075a7 */ /* 0x001064000800017f */
[----:B-1----:R-:W-:Y:S05]  /*28580*/  @!P0 NANOSLEEP.SYNCS 0x989680 ;  /* 0x009896800000895d */ /* 0x002fea0003900000 */
[----:B------:R-:W1:Y:S02]  /*28590*/  @!P0 SYNCS.PHASECHK.TRANS64 P0, [R8+URZ+0x2a8a0], R9 ;  /* 0x02a8a009080085a7 */ /* 0x000e64000800007f */
[----:B-1----:R-:W-:Y:S05]  /*285a0*/  @!P0 BRA `(.L_x_1647) ;  /* 0xfffffffc00f08947 */ /* 0x002fea000383ffff */
[----:B------:R-:W-:Y:S05]  /*285b0*/  BRA `(.L_x_1801) ;  /* 0xffffffa400487947 */ /* 0x000fea000383ffff */
.L_x_1649:
[----:B-1----:R1:W2:Y:S02]  /*285c0*/  SYNCS.PHASECHK.TRANS64.TRYWAIT P1, [R8+URZ+0x2a8c0], R9 ;  /* 0x02a8c009080075a7 */ /* 0x0022a4000802017f */
[----:B--2---:R-:W-:Y:S05]  /*285d0*/  @!P1 NANOSLEEP.SYNCS 0x989680 ;  /* 0x009896800000995d */ /* 0x004fea0003900000 */
[----:B------:R-:W2:Y:S02]  /*285e0*/  @!P1 SYNCS.PHASECHK.TRANS64 P1, [R8+URZ+0x2a8c0], R9 ;  /* 0x02a8c009080095a7 */ /* 0x000ea4000802007f */
[----:B--2---:R-:W-:Y:S05]  /*285f0*/  @!P1 BRA `(.L_x_1649) ;  /* 0xfffffffc00f09947 */ /* 0x004fea000383ffff */
[----:B------:R-:W-:Y:S05]  /*28600*/  BRA `(.L_x_1802) ;  /* 0xffffffa400d47947 */ /* 0x000fea000383ffff */
.L_x_1669:
        /* <DEDUP_REMOVED lines=11> */
.L_x_1804:
[----:B------:R-:W-:Y:S05]  /*286c0*/  BSYNC B0 ;  /* 0x0000000000007941 */ /* 0x000fea0003800000 */
.L_x_1803:
[----:B------:R-:W-:Y:S05]  /*286d0*/  BRA `(.L_x_1805) ;  /* 0xffffffb400a07947 */ /* 0x000fea000383ffff */
.L_x_1670:
[----:B------:R-:W-:Y:S01]  /*286e0*/  BSSY B0, `(.L_x_1806) ;  /* 0x0000006000007945 */ /* 0x000fe20003800000 */
[----:B------:R-:W-:-:S07]  /*286f0*/  IMAD.MOV.U32 R15, RZ, RZ, -0x1 ;  /* 0xffffffffff0f7424 */ /* 0x000fce00078e00ff */
[----:B------:R-:W-:Y:S05]  /*28700*/  WARPSYNC.COLLECTIVE R15, `(.L_x_1807) ;  /* 0x000000000f0c7348 */ /* 0x000fea0003c00000 */
[----:B------:R-:W-:Y:S02]  /*28710*/  ELECT P6, UR62, PT ;  /* 0x00000000003e782f */ /* 0x000fe400038c0000 */
[----:B------:R-:W-:Y:S01]  /*28720*/  MOV R14, UR62 ;  /* 0x0000003e000e7c02 */ /* 0x000fe20008000f00 */
[----:B------:R-:W-:Y:S10]  /*28730*/  ENDCOLLECTIVE ;  /* 0x000000000000791b */ /* 0x000ff40003800000 */
.L_x_1807:
[----:B------:R-:W-:Y:S05]  /*28740*/  BSYNC B0 ;  /* 0x0000000000007941 */ /* 0x000fea0003800000 */
.L_x_1806:
[----:B------:R-:W-:Y:S05]  /*28750*/  BRA `(.L_x_1808) ;  /* 0xffffffb400907947 */ /* 0x000fea000383ffff */
.L_x_1673:
[----:B0-----:R0:W1:Y:S02]  /*28760*/  SYNCS.PHASECHK.TRANS64.TRYWAIT P0, [R7+URZ+0x2a840], R10 ;  /* 0x02a8400a070075a7 */ /* 0x001064000800017f */
[----:B-1----:R-:W-:Y:S05]  /*28770*/  @!P0 NANOSLEEP.SYNCS 0x989680 ;  /* 0x009896800000895d */ /* 0x002fea0003900000 */
[----:B------:R-:W1:Y:S02]  /*28780*/  @!P0 SYNCS.PHASECHK.TRANS64 P0, [R7+URZ+0x2a840], R10 ;  /* 0x02a8400a070085a7 */ /* 0x000e64000800007f */
[----:B-1----:R-:W-:Y:S05]  /*28790*/  @!P0 BRA `(.L_x_1673) ;  /* 0xfffffffc00f08947 */ /* 0x002fea000383ffff */
[----:B------:R-:W-:Y:S05]  /*287a0*/  BRA `(.L_x_1809) ;  /* 0xffffffb400f87947 */ /* 0x000fea000383ffff */
.L_x_1676:
        /* <DEDUP_REMOVED lines=8> */
.L_x_1684:
[----:B0-----:R0:W1:Y:S02]  /*28830*/  SYNCS.PHASECHK.TRANS64.TRYWAIT P0, [R3+URZ+0x2a840], R8 ;  /* 0x02a84008030075a7 */ /* 0x001064000800017f */
[----:B-1----:R-:W-:Y:S05]  /*28840*/  @!P0 NANOSLEEP.SYNCS 0x989680 ;  /* 0x009896800000895d */ /* 0x002fea0003900000 */
[----:B------:R-:W1:Y:S02]  /*28850*/  @!P0 SYNCS.PHASECHK.TRANS64 P0, [R3+URZ+0x2a840], R8 ;  /* 0x02a84008030085a7 */ /* 0x000e64000800007f */
[----:B-1----:R-:W-:Y:S05]  /*28860*/  @!P0 BRA `(.L_x_1684) ;  /* 0xfffffffc00f08947 */ /* 0x002fea000383ffff */
[----:B------:R-:W-:Y:S05]  /*28870*/  BRA `(.L_x_1811) ;  /* 0xffffffc000047947 */ /* 0x000fea000383ffff */
.L_x_1686:
[----:B0-----:R0:W1:Y:S02]  /*28880*/  SYNCS.PHASECHK.TRANS64.TRYWAIT P0, [R3+URZ+0x2a860], R8 ;  /* 0x02a86008030075a7 */ /* 0x001064000800017f */
[----:B-1----:R-:W-:Y:S05]  /*28890*/  @!P0 NANOSLEEP.SYNCS 0x989680 ;  /* 0x009896800000895d */ /* 0x002fea0003900000 */
[----:B------:R-:W1:Y:S02]  /*288a0*/  @!P0 SYNCS.PHASECHK.TRANS64 P0, [R3+URZ+0x2a860], R8 ;  /* 0x02a86008030085a7 */ /* 0x000e64000800007f */
[----:B-1----:R-:W-:Y:S05]  /*288b0*/  @!P0 BRA `(.L_x_1686) ;  /* 0xfffffffc00f08947 */ /* 0x002fea000383ffff */
[----:B------:R-:W-:Y:S05]  /*288c0*/  BRA `(.L_x_1812) ;  /* 0xffffffc000b07947 */ /* 0x000fea000383ffff */
.L_x_1692:
[----:B-1----:R1:W2:Y:S02]  /*288d0*/  SYNCS.PHASECHK.TRANS64.TRYWAIT P0, [R2+URZ+0x2a840], R3 ;  /* 0x02a84003020075a7 */ /* 0x0022a4000800017f */
[----:B--2---:R-:W-:Y:S05]  /*288e0*/  @!P0 NANOSLEEP.SYNCS 0x989680 ;  /* 0x009896800000895d */ /* 0x004fea0003900000 */
[----:B------:R-:W2:Y:S02]  /*288f0*/  @!P0 SYNCS.PHASECHK.TRANS64 P0, [R2+URZ+0x2a840], R3 ;  /* 0x02a84003020085a7 */ /* 0x000ea4000800007f */
[----:B--2---:R-:W-:Y:S05]  /*28900*/  @!P0 BRA `(.L_x_1692) ;  /* 0xfffffffc00f08947 */ /* 0x004fea000383ffff */
[----:B------:R-:W-:Y:S05]  /*28910*/  BRA `(.L_x_1813) ;  /* 0xffffffc800187947 */ /* 0x000fea000383ffff */
.L_x_1694:
[----:B0-----:R0:W1:Y:S02]  /*28920*/  SYNCS.PHASECHK.TRANS64.TRYWAIT P0, [R2+URZ+0x2a860], R3 ;  /* 0x02a86003020075a7 */ /* 0x001064000800017f */
[----:B-1----:R-:W-:Y:S05]  /*28930*/  @!P0 NANOSLEEP.SYNCS 0x989680 ;  /* 0x009896800000895d */ /* 0x002fea0003900000 */
[----:B------:R-:W1:Y:S02]  /*28940*/  @!P0 SYNCS.PHASECHK.TRANS64 P0, [R2+URZ+0x2a860], R3 ;  /* 0x02a86003020085a7 */ /* 0x000e64000800007f */
[----:B-1----:R-:W-:Y:S05]  /*28950*/  @!P0 BRA `(.L_x_1694) ;  /* 0xfffffffc00f08947 */ /* 0x002fea000383ffff */
[----:B------:R-:W-:Y:S05]  /*28960*/  BRA `(.L_x_1814) ;  /* 0xffffffc800c47947 */ /* 0x000fea000383ffff */
.L_x_1700:
[----:B--2---:R2:W3:Y:S02]  /*28970*/  SYNCS.PHASECHK.TRANS64.TRYWAIT P0, [R2+URZ+0x2a840], R3 ;  /* 0x02a84003020075a7 */ /* 0x0044e4000800017f */
[----:B---3--:R-:W-:Y:S05]  /*28980*/  @!P0 NANOSLEEP.SYNCS 0x989680 ;  /* 0x009896800000895d */ /* 0x008fea0003900000 */
[----:B------:R-:W3:Y:S02]  /*28990*/  @!P0 SYNCS.PHASECHK.TRANS64 P0, [R2+URZ+0x2a840], R3 ;  /* 0x02a84003020085a7 */ /* 0x000ee4000800007f */
[----:B---3--:R-:W-:Y:S05]  /*289a0*/  @!P0 BRA `(.L_x_1700) ;  /* 0xfffffffc00f08947 */ /* 0x008fea000383ffff */
[----:B------:R-:W-:Y:S05]  /*289b0*/  BRA `(.L_x_1815) ;  /* 0xffffffd000007947 */ /* 0x000fea000383ffff */
.L_x_1702:
[----:B0-----:R0:W1:Y:S02]  /*289c0*/  SYNCS.PHASECHK.TRANS64.TRYWAIT P0, [R2+URZ+0x2a860], R9 ;  /* 0x02a86009020075a7 */ /* 0x001064000800017f */
[----:B-1----:R-:W-:Y:S05]  /*289d0*/  @!P0 NANOSLEEP.SYNCS 0x989680 ;  /* 0x009896800000895d */ /* 0x002fea0003900000 */
[----:B------:R-:W1:Y:S02]  /*289e0*/  @!P0 SYNCS.PHASECHK.TRANS64 P0, [R2+URZ+0x2a860], R9 ;  /* 0x02a86009020085a7 */ /* 0x000e64000800007f */
[----:B-1----:R-:W-:Y:S05]  /*289f0*/  @!P0 BRA `(.L_x_1702) ;  /* 0xfffffffc00f08947 */ /* 0x002fea000383ffff */
[----:B------:R-:W-:Y:S05]  /*28a00*/  BRA `(.L_x_1816) ;  /* 0xffffffd000a87947 */ /* 0x000fea000383ffff */
.L_x_1710:
[----:B-1----:R1:W2:Y:S02]  /*28a10*/  SYNCS.PHASECHK.TRANS64.TRYWAIT P0, [R3+URZ+0x2a860], R2 ;  /* 0x02a86002030075a7 */ /* 0x0022a4000800017f */
[----:B--2---:R-:W-:Y:S05]  /*28a20*/  @!P0 NANOSLEEP.SYNCS 0x989680 ;  /* 0x009896800000895d */ /* 0x004fea0003900000 */
[----:B------:R-:W2:Y:S02]  /*28a30*/  @!P0 SYNCS.PHASECHK.TRANS64 P0, [R3+URZ+0x2a860], R2 ;  /* 0x02a86002030085a7 */ /* 0x000ea4000800007f */
[----:B--2---:R-:W-:Y:S05]  /*28a40*/  @!P0 BRA `(.L_x_1710) ;  /* 0xfffffffc00f08947 */ /* 0x004fea000383ffff */
[----:B------:R-:W-:Y:S05]  /*28a50*/  BRA `(.L_x_1817) ;  /* 0xffffffd400cc7947 */ /* 0x000fea000383ffff */
.L_x_1713:
[----:B------:R-:W-:Y:S01]  /*28a60*/  BSSY B0, `(.L_x_1818) ;  /* 0x0000008000007945 */ /* 0x000fe20003800000 */
[----:B------:R-:W-:Y:S02]  /*28a70*/  IMAD.MOV.U32 R13, RZ, RZ, R16 ;  /* 0x000000ffff0d7224 */ /* 0x000fe400078e0010 */
[----:B------:R-:W-:Y:S02]  /*28a80*/  IMAD.MOV.U32 R12, RZ, RZ, RZ ;  /* 0x000000ffff0c7224 */ /* 0x000fe400078e00ff */
[----:B------:R-:W-:Y:S02]  /*28a90*/  IMAD.MOV.U32 R11, RZ, RZ, 0x1f ;  /* 0x0000001fff0b7424 */ /* 0x000fe400078e00ff */
[----:B0-----:R-:W-:-:S07]  /*28aa0*/  IMAD.MOV.U32 R15, RZ, RZ, -0x1 ;  /* 0xffffffffff0f7424 */ /* 0x001fce00078e00ff */
[----:B-12---:R-:W-:Y:S05]  /*28ab0*/  WARPSYNC.COLLECTIVE R15, `(.L_x_1819) ;  /* 0x000000000f087348 */ /* 0x006fea0003c00000 */
[----:B------:R0:W3:Y:S02]  /*28ac0*/  SHFL.IDX P6, R14, R13, R12, R11 ;  /* 0x0000000c0d0e7389 */ /* 0x0000e400000c000b */
[----:B0123--:R-:W-:Y:S01]  /*28ad0*/  ENDCOLLECTIVE ;  /* 0x000000000000791b */ /* 0x00ffe20003800000 */
.L_x_1819:
[----:B------:R-:W-:Y:S05]  /*28ae0*/  BSYNC B0 ;  /* 0x0000000000007941 */ /* 0x000fea0003800000 */
.L_x_1818:
        /* <DEDUP_REMOVED lines=8> */
.L_x_1820:
[----:B------:R-:W-:Y:S01]  /*28b70*/  IMAD.MOV.U32 R16, RZ, RZ, R14 ;  /* 0x000000ffff107224 */ /* 0x000fe200078e000e */
[----:B------:R-:W-:Y:S06]  /*28b80*/  BRA `(.L_x_1821) ;  /* 0xffffffd800607947 */ /* 0x000fec000383ffff */
.L_x_1716:
[----:B------:R-:W-:Y:S01]  /*28b90*/  BSSY B0, `(.L_x_1822) ;  /* 0x0000008000007945 */ /* 0x000fe20003800000 */
[----:B-----5:R-:W-:Y:S02]  /*28ba0*/  IMAD.MOV.U32 R13, RZ, RZ, R17 ;  /* 0x000000ffff0d7224 */ /* 0x020fe400078e0011 */
[----:B------:R-:W-:Y:S02]  /*28bb0*/  IMAD.MOV.U32 R12, RZ, RZ, 0x1 ;  /* 0x00000001ff0c7424 */ /* 0x000fe400078e00ff */
[----:B------:R-:W-:Y:S02]  /*28bc0*/  IMAD.MOV.U32 R11, RZ, RZ, RZ ;  /* 0x000000ffff0b7224 */ /* 0x000fe400078e00ff */
[----:B0-----:R-:W-:-:S07]  /*28bd0*/  IMAD.MOV.U32 R15, RZ, RZ, -0x1 ;  /* 0xffffffffff0f7424 */ /* 0x001fce00078e00ff */
[----:B-1234-:R-:W-:Y:S05]  /*28be0*/  WARPSYNC.COLLECTIVE R15, `(.L_x_1823) ;  /* 0x000000000f087348 */ /* 0x01efea0003c00000 */
[----:B------:R0:W0:Y:S02]  /*28bf0*/  SHFL.UP P6, R14, R13, R12, R11 ;  /* 0x0400000c0d0e7389 */ /* 0x00002400000c000b */
[----:B01234-:R-:W-:Y:S01]  /*28c00*/  ENDCOLLECTIVE ;  /* 0x000000000000791b */ /* 0x01ffe20003800000 */
.L_x_1823:
[----:B------:R-:W-:Y:S05]  /*28c10*/  BSYNC B0 ;  /* 0x0000000000007941 */ /* 0x000fea0003800000 */
.L_x_1822:
        /* <DEDUP_REMOVED lines=10> */
.L_x_1824:
        /* <DEDUP_REMOVED lines=8> */
.L_x_1825:
        /* <DEDUP_REMOVED lines=8> */
.L_x_1826:
        /* <DEDUP_REMOVED lines=8> */
.L_x_1827:
        /* <DEDUP_REMOVED lines=8> */
.L_x_1828:
[----:B------:R-:W-:Y:S05]  /*28ec0*/  BRA `(.L_x_1829) ;  /* 0xffffffd800287947 */ /* 0x000fea000383ffff */
.L_x_1721:
        /* <DEDUP_REMOVED lines=8> */
.L_x_1831:
[----:B------:R-:W-:Y:S05]  /*28f50*/  BSYNC B0 ;  /* 0x0000000000007941 */ /* 0x000fea0003800000 */
.L_x_1830:
        /* <DEDUP_REMOVED lines=10> */
.L_x_1832:
        /* <DEDUP_REMOVED lines=8> */
.L_x_1833:
        /* <DEDUP_REMOVED lines=8> */
.L_x_1834:
        /* <DEDUP_REMOVED lines=8> */
.L_x_1835:
        /* <DEDUP_REMOVED lines=8> */
.L_x_1836:
[----:B------:R-:W-:Y:S05]  /*29200*/  BRA `(.L_x_1837) ;  /* 0xffffffd800107947 */ /* 0x000fea000383ffff */
.L_x_1723:
[----:B------:R-:W-:Y:S01]  /*29210*/  BSSY B0, `(.L_x_1838) ;  /* 0x0000006000007945 */ /* 0x000fe20003800000 */
[----:B------:R-:W-:Y:S01]  /*29220*/  PLOP3.LUT P6, PT, P6, PT, PT, 0x8, 0x0 ;  /* 0x000000000000781c */ /* 0x000fe200037ce170 */
[----:B------:R-:W-:-:S12]  /*29230*/  IMAD.MOV.U32 R15, RZ, RZ, -0x1 ;  /* 0xffffffffff0f7424 */ /* 0x000fd800078e00ff */
[----:B0-----:R-:W-:Y:S05]  /*29240*/  WARPSYNC.COLLECTIVE R15, `(.L_x_1839) ;  /* 0x000000000f087348 */ /* 0x001fea0003c00000 */
[----:B------:R-:W-:Y:S01]  /*29250*/  VOTE.ANY R14, PT, P6 ;  /* 0x00000000000e7806 */ /* 0x000fe200030e0100 */
[----:B0-----:R-:W-:Y:S06]  /*29260*/  ENDCOLLECTIVE ;  /* 0x000000000000791b */ /* 0x001fec0003800000 */
.L_x_1839:
[----:B------:R-:W-:Y:S05]  /*29270*/  BSYNC B0 ;  /* 0x0000000000007941 */ /* 0x000fea0003800000 */
.L_x_1838:
        /* <DEDUP_REMOVED lines=9> */
.L_x_1840:
[----:B------:R-:W-:Y:S01]  /*29310*/  IMAD.MOV.U32 R17, RZ, RZ, R14 ;  /* 0x000000ffff117224 */ /* 0x000fe200078e000e */
[----:B------:R-:W-:Y:S06]  /*29320*/  BRA `(.L_x_1841) ;  /* 0xffffffd800007947 */ /* 0x000fec000383ffff */
.L_x_1725:
[----:B------:R-:W-:Y:S01]  /*29330*/  BSSY B0, `(.L_x_1842) ;  /* 0x0000007000007945 */ /* 0x000fe20003800000 */
[----:B------:R-:W-:Y:S02]  /*29340*/  IMAD.MOV.U32 R13, RZ, RZ, R2 ;  /* 0x000000ffff0d7224 */ /* 0x000fe400078e0002 */
[----:B------:R-:W-:Y:S02]  /*29350*/  IMAD.MOV.U32 R11, RZ, RZ, 0x1f ;  /* 0x0000001fff0b7424 */ /* 0x000fe400078e00ff */
[----:B------:R-:W-:-:S07]  /*29360*/  IMAD.MOV.U32 R15, RZ, RZ, -0x1 ;  /* 0xffffffffff0f7424 */ /* 0x000fce00078e00ff */
[----:B012---:R-:W-:Y:S05]  /*29370*/  WARPSYNC.COLLECTIVE R15, `(.L_x_1843) ;  /* 0x000000000f087348 */ /* 0x007fea0003c00000 */
[----:B------:R3:W4:Y:S02]  /*29380*/  SHFL.IDX P6, R14, R13, R12, R11 ;  /* 0x0000000c0d0e7389 */ /* 0x00072400000c000b */
[----:B01234-:R-:W-:Y:S01]  /*29390*/  ENDCOLLECTIVE ;  /* 0x000000000000791b */ /* 0x01ffe20003800000 */
.L_x_1843:
[----:B------:R-:W-:Y:S05]  /*293a0*/  BSYNC B0 ;  /* 0x0000000000007941 */ /* 0x000fea0003800000 */
.L_x_1842:
[----:B------:R-:W-:Y:S01]  /*293b0*/  IMAD.MOV.U32 R7, RZ, RZ, R14 ;  /* 0x000000ffff077224 */ /* 0x000fe200078e000e */
[----:B------:R-:W-:Y:S06]  /*293c0*/  BRA `(.L_x_1724) ;  /* 0xffffffd400f47947 */ /* 0x000fec000383ffff */
.L_x_1729:
[----:B-1----:R1:W2:Y:S02]  /*293d0*/  SYNCS.PHASECHK.TRANS64.TRYWAIT P0, [R0+URZ+0x2a820], R3 ;  /* 0x02a82003000075a7 */ /* 0x0022a4000800017f */
[----:B--2---:R-:W-:Y:S05]  /*293e0*/  @!P0 NANOSLEEP.SYNCS 0x989680 ;  /* 0x009896800000895d */ /* 0x004fea0003900000 */
[----:B------:R-:W2:Y:S02]  /*293f0*/  @!P0 SYNCS.PHASECHK.TRANS64 P0, [R0+URZ+0x2a820], R3 ;  /* 0x02a82003000085a7 */ /* 0x000ea4000800007f */
[----:B--2---:R-:W-:Y:S05]  /*29400*/  @!P0 BRA `(.L_x_1729) ;  /* 0xfffffffc00f08947 */ /* 0x004fea000383ffff */
[----:B------:R-:W-:Y:S05]  /*29410*/  BRA `(.L_x_1844) ;  /* 0xffffffdc006c7947 */ /* 0x000fea000383ffff */
.L_x_1730:
        /* <DEDUP_REMOVED lines=11> */
.L_x_1846:
[----:B------:R-:W-:Y:S05]  /*294d0*/  BSYNC B0 ;  /* 0x0000000000007941 */ /* 0x000fea0003800000 */
.L_x_1845:
[----:B------:R-:W-:Y:S05]  /*294e0*/  BRA `(.L_x_1847) ;  /* 0xffffffdc00547947 */ /* 0x000fea000383ffff */
.L_x_1731:
[----:B------:R-:W-:Y:S01]  /*294f0*/  BSSY B0, `(.L_x_1848) ;  /* 0x0000006000007945 */ /* 0x000fe20003800000 */
[----:B------:R-:W-:-:S07]  /*29500*/  IMAD.MOV.U32 R15, RZ, RZ, -0x1 ;  /* 0xffffffffff0f7424 */ /* 0x000fce00078e00ff */
[----:B012---:R-:W-:Y:S05]  /*29510*/  WARPSYNC.COLLECTIVE R15, `(.L_x_1849) ;  /* 0x000000000f0c7348 */ /* 0x007fea0003c00000 */
[----:B------:R-:W-:Y:S02]  /*29520*/  ELECT P6, UR62, PT ;  /* 0x00000000003e782f */ /* 0x000fe400038c0000 */
[----:B------:R-:W-:Y:S01]  /*29530*/  MOV R14, UR62 ;  /* 0x0000003e000e7c02 */ /* 0x000fe20008000f00 */
[----:B012---:R-:W-:Y:S10]  /*29540*/  ENDCOLLECTIVE ;  /* 0x000000000000791b */ /* 0x007ff40003800000 */
.L_x_1849:
[----:B------:R-:W-:Y:S05]  /*29550*/  BSYNC B0 ;  /* 0x0000000000007941 */ /* 0x000fea0003800000 */
.L_x_1848:
[----:B------:R-:W-:Y:S05]  /*29560*/  BRA `(.L_x_1850) ;  /* 0xffffffdc00487947 */ /* 0x000fea000383ffff */
.L_x_1733:
[----:B-1----:R1:W2:Y:S02]  /*29570*/  SYNCS.PHASECHK.TRANS64.TRYWAIT P0, [R6+URZ], R5 ;  /* 0x00000005060075a7 */ /* 0x0022a4000800017f */
[----:B--2---:R-:W-:Y:S05]  /*29580*/  @!P0 NANOSLEEP.SYNCS 0x989680 ;  /* 0x009896800000895d */ /* 0x004fea0003900000 */
[----:B------:R-:W2:Y:S02]  /*29590*/  @!P0 SYNCS.PHASECHK.TRANS64 P0, [R6+URZ], R5 ;  /* 0x00000005060085a7 */ /* 0x000ea4000800007f */
[----:B--2---:R-:W-:Y:S05]  /*295a0*/  @!P0 BRA `(.L_x_1733) ;  /* 0xfffffffc00f08947 */ /* 0x004fea000383ffff */
[----:B------:R-:W-:Y:S05]  /*295b0*/  BRA `(.L_x_1851) ;  /* 0xffffffdc00847947 */ /* 0x000fea000383ffff */
.L_x_1734:
[----:B--2---:R2:W3:Y:S02]  /*295c0*/  SYNCS.PHASECHK.TRANS64.TRYWAIT P0, [R7+URZ], R2 ;  /* 0x00000002070075a7 */ /* 0x0044e4000800017f */
[----:B---3--:R-:W-:Y:S05]  /*295d0*/  @!P0 NANOSLEEP.SYNCS 0x989680 ;  /* 0x009896800000895d */ /* 0x008fea0003900000 */
[----:B------:R-:W3:Y:S02]  /*295e0*/  @!P0 SYNCS.PHASECHK.TRANS64 P0, [R7+URZ], R2 ;  /* 0x00000002070085a7 */ /* 0x000ee4000800007f */
[----:B---3--:R-:W-:Y:S05]  /*295f0*/  @!P0 BRA `(.L_x_1734) ;  /* 0xfffffffc00f08947 */ /* 0x008fea000383ffff */
[----:B------:R-:W-:Y:S05]  /*29600*/  BRA `(.L_x_1852) ;  /* 0xffffffdc00787947 */ /* 0x000fea000383ffff */
.L_x_1736:
[----:B---3--:R3:W4:Y:S02]  /*29610*/  SYNCS.PHASECHK.TRANS64.TRYWAIT P0, [R4+URZ], R5 ;  /* 0x00000005040075a7 */ /* 0x008724000800017f */
[----:B----4-:R-:W-:Y:S05]  /*29620*/  @!P0 NANOSLEEP.SYNCS 0x989680 ;  /* 0x009896800000895d */ /* 0x010fea0003900000 */
[----:B------:R-:W4:Y:S02]  /*29630*/  @!P0 SYNCS.PHASECHK.TRANS64 P0, [R4+URZ], R5 ;  /* 0x00000005040085a7 */ /* 0x000f24000800007f */
[----:B----4-:R-:W-:Y:S05]  /*29640*/  @!P0 BRA `(.L_x_1736) ;  /* 0xfffffffc00f08947 */ /* 0x010fea000383ffff */
[----:B------:R-:W-:Y:S05]  /*29650*/  BRA `(.L_x_1853) ;  /* 0xffffffdc00807947 */ /* 0x000fea000383ffff */
.L_x_1854:
        /* <DEDUP_REMOVED lines=10> */
.L_x_11936:


//--------------------- .text._ZN7cutlass13device_kernelIN5flash11enable_sm90INS1_16FlashAttnFwdSm90INS1_25CollectiveMainloopFwdSm90ILi2EN4cute5tupleIJNS5_1CILi1EEES8_S8_EEENS6_IJNS7_ILi128EEESA_NS7_ILi192EEEEEELi128ENS_10bfloat16_tEfNS_4arch4Sm90ELb1ELb0ELb0ELb0ELb0ELb0ELb0ELb1ELb1ELb0ELb0ELb0EEENS1_21CollectiveEpilogueFwdINS6_IJSA_SA_SA_EEES9_SD_SF_Li256ELb0ELb0ELb0ELb0EEENS1_30DynamicPersistentTileSchedulerILi256ELi32ELb0ELb0ELb1EEEEEEEEEvNT_6ParamsE --------------------------
	.section	.text._ZN7cutlass13device_kernelIN5flash11enable_sm90INS1_16FlashAttnFwdSm90INS1_25CollectiveMainloopFwdSm90ILi2EN4cute5tupleIJNS5_1CILi1EEES8_S8_EEENS6_IJNS7_ILi128EEESA_NS7_ILi192EEEEEELi128ENS_10bfloat16_tEfNS_4arch4Sm90ELb1ELb0ELb0ELb0ELb0ELb0ELb0ELb1ELb1ELb0ELb0ELb0EEENS1_21CollectiveEpilogueFwdINS6_IJSA_SA_SA_EEES9_SD_SF_Li256ELb0ELb0ELb0ELb0EEENS1_30DynamicPersistentTileSchedulerILi256ELi32ELb0ELb0ELb1EEEEEEEEEvNT_6ParamsE,"ax",@progbits
	.align	128
.text._ZN7cutlass13device_kernelIN5flash11enable_sm90INS1_16FlashAttnFwdSm90INS1_25CollectiveMainloopFwdSm90ILi2EN4cute5tupleIJNS5_1CILi1EEES8_S8_EEENS6_IJNS7_ILi128EEESA_NS7_ILi192EEEEEELi128ENS_10bfloat16_tEfNS_4arch4Sm90ELb1ELb0ELb0ELb0ELb0ELb0ELb0ELb1ELb1ELb0ELb0ELb0EEENS1_21CollectiveEpilogueFwdINS6_IJSA_SA_SA_EEES9_SD_SF_Li256ELb0ELb0ELb0ELb0EEENS1_30DynamicPersistentTileSchedulerILi256ELi32ELb0ELb0ELb1EEEEEEEEEvNT_6ParamsE:
        .type           _ZN7cutlass13device_kernelIN5flash11enable_sm90INS1_16FlashAttnFwdSm90INS1_25CollectiveMainloopFwdSm90ILi2EN4cute5tupleIJNS5_1CILi1EEES8_S8_EEENS6_IJNS7_ILi128EEESA_NS7_ILi192EEEEEELi128ENS_10bfloat16_tEfNS_4arch4Sm90ELb1ELb0ELb0ELb0ELb0ELb0ELb0ELb1ELb1ELb0ELb0ELb0EEENS1_21CollectiveEpilogueFwdINS6_IJSA_SA_SA_EEES9_SD_SF_Li256ELb0ELb0ELb0ELb0EEENS1_30DynamicPersistentTileSchedulerILi256ELi32ELb0ELb0ELb1EEEEEEEEEvNT_6ParamsE,@function
        .size           _ZN7cutlass13device_kernelIN5flash11enable_sm90INS1_16FlashAttnFwdSm90INS1_25CollectiveMainloopFwdSm90ILi2EN4cute5tupleIJNS5_1CILi1EEES8_S8_EEENS6_IJNS7_ILi128EEESA_NS7_ILi192EEEEEELi128ENS_10bfloat16_tEfNS_4arch4Sm90ELb1ELb0ELb0ELb0ELb0ELb0ELb0ELb1ELb1ELb0ELb0ELb0EEENS1_21CollectiveEpilogueFwdINS6_IJSA_SA_SA_EEES9_SD_SF_Li256ELb0ELb0ELb0ELb0EEENS1_30DynamicPersistentTileSchedulerILi256ELi32ELb0ELb0ELb1EEEEEEEEEvNT_6ParamsE,(.L_x_11937 - _ZN7cutlass13device_kernelIN5flash11enable_sm90INS1_16FlashAttnFwdSm90INS1_25CollectiveMainloopFwdSm90ILi2EN4cute5tupleIJNS5_1CILi1EEES8_S8_EEENS6_IJNS7_ILi128EEESA_NS7_ILi192EEEEEELi128ENS_10bfloat16_tEfNS_4arch4Sm90ELb1ELb0ELb0ELb0ELb0ELb0ELb0ELb1ELb1ELb0ELb0ELb0EEENS1_21CollectiveEpilogueFwdINS6_IJSA_SA_SA_EEES9_SD_SF_Li256ELb0ELb0ELb0ELb0EEENS1_30DynamicPersistentTileSchedulerILi256ELi32ELb0ELb0ELb1EEEEEEEEEvNT_6ParamsE)
        .other          _ZN7cutlass13device_kernelIN5flash11enable_sm90INS1_16FlashAttnFwdSm90INS1_25CollectiveMainloopFwdSm90ILi2EN4cute5tupleIJNS5_1CILi1EEES8_S8_EEENS6_IJNS7_ILi128EEESA_NS7_ILi192EEEEEELi128ENS_10bfloat16_tEfNS_4arch4Sm90ELb1ELb0ELb0ELb0ELb0ELb0ELb0ELb1ELb1ELb0ELb0ELb0EEENS1_21CollectiveEpilogueFwdINS6_IJSA_SA_SA_EEES9_SD_SF_Li256ELb0ELb0ELb0ELb0EEENS1_30DynamicPersistentTileSchedulerILi256ELi32ELb0ELb0ELb1EEEEEEEEEvNT_6ParamsE,@"STO_CUDA_ENTRY STV_DEFAULT"
_ZN7cutlass13device_kernelIN5flash11enable_sm90INS1_16FlashAttnFwdSm90INS1_25CollectiveMainloopFwdSm90ILi2EN4cute5tupleIJNS5_1CILi1EEES8_S8_EEENS6_IJNS7_ILi128EEESA_NS7_ILi192EEEEEELi128ENS_10bfloat16_tEfNS_4arch4Sm90ELb1ELb0ELb0ELb0ELb0ELb0ELb0ELb1ELb1ELb0ELb0ELb0EEENS1_21CollectiveEpilogueFwdINS6_IJSA_SA_SA_EEES9_SD_SF_Li256ELb0ELb0ELb0ELb0EEENS1_30DynamicPersistentTileSchedulerILi256ELi32ELb0ELb0ELb1EEEEEEEEEvNT_6ParamsE:
        /* <DEDUP_REMOVED lines=24> */
.L_x_1856:
[----:B------:R-:W-:Y:S05]  /*0180*/  BSYNC B0 ;  /* 0x0000000000007941 */ /* 0x000fea0003800000 */
.L_x_1855:
        /* <DEDUP_REMOVED lines=37> */
.L_x_1857:
        /* <DEDUP_REMOVED lines=22> */
.L_x_1858:
        /* <DEDUP_REMOVED lines=18> */
.L_x_1859:
        /* <DEDUP_REMOVED lines=22> */
.L_x_1860:
        /* <DEDUP_REMOVED lines=22> */
.L_x_1861:
        /* <DEDUP_REMOVED lines=9> */
.L_x_1863:
        /* <DEDUP_REMOVED lines=13> */
[----:B------:R-:W-:Y:S01]  /*0a80*/  UMOV UR46, URZ ;  /* 0x0000003f002e7c82 */ /* 0x000fe20008000000 */
[----:B-1----:R-:W1:Y:S01]  /*0a90*/  S2R R2, SR_TID.X ;  /* 0x0000000000027919 */ /* 0x002e620000002100 */
[----:B------:R-:W-:-:S04]  /*0aa0*/  UMOV UR36, URZ ;  /* 0x0000003f00247c82 */ /* 0x000fc80008000000 */
[----:B------:R-:W4:Y:S01]  /*0ab0*/  S2UR UR6, SR_SWINHI ;  /* 0x00000000000679c3 */ /* 0x000f220000002f00 */
[----:B---3--:R-:W-:-:S07]  /*0ac0*/  ULEA UR37, UR4, UR37, 0x18 ;  /* 0x0000002504257291 */ /* 0x008fce000f8ec03f */
[----:B------:R-:W-:Y:S01]  /*0ad0*/  UMOV UR4, UR37 ;  /* 0x0000002500047c82 */ /* 0x000fe20008000000 */
[----:B----4-:R-:W-:Y:S02]  /*0ae0*/  UMOV UR5, UR6 ;  /* 0x0000000600057c82 */ /* 0x010fe40008000000 */
[----:B------:R-:W-:Y:S02]  /*0af0*/  IMAD.U32 R17, RZ, RZ, UR5 ;  /* 0x00000005ff117e24 */ /* 0x000fe4000f8e00ff */
[----:B-1----:R-:W-:Y:S02]  /*0b00*/  VIADD R191, R2, 0xffffff80 ;  /* 0xffffff8002bf7836 */ /* 0x002fe40000000000 */
[----:B------:R-:W-:Y:S01]  /*0b10*/  IMAD.U32 R16, RZ, RZ, UR4 ;  /* 0x00000004ff107e24 */ /* 0x000fe2000f8e00ff */
[----:B------:R-:W-:Y:S02]  /*0b20*/  UMOV UR4, UR7 ;  /* 0x0000000700047c82 */ /* 0x000fe40008000000 */
        /* <DEDUP_REMOVED lines=26> */
[----:B------:R-:W-:Y:S01]  /*0cd0*/  UMOV UR5, URZ ;  /* 0x0000003f00057c82 */ /* 0x000fe20008000000 */
[----:B------:R-:W-:Y:S01]  /*0ce0*/  LEA.HI R6, R6, R187, RZ, 0x5 ;  /* 0x000000bb06067211 */ /* 0x000fe200078f28ff */
[----:B------:R-:W-:Y:S01]  /*0cf0*/  IMAD.SHL.U32 R18, R2, 0x8, RZ ;  /* 0x0000000802127824 */ /* 0x000fe200078e00ff */
[--C-:B------:R-:W-:Y:S01]  /*0d00*/  SHF.R.S32.HI R5, RZ, 0x2, R7.reuse ;  /* 0x00000002ff057819 */ /* 0x100fe20000011407 */
[----:B------:R-:W-:Y:S01]  /*0d10*/  IMAD.U32 R186, RZ, RZ, UR5 ;  /* 0x00000005ffba7e24 */ /* 0x000fe2000f8e00ff */
[----:B------:R-:W-:Y:S02]  /*0d20*/  SHF.R.S32.HI R8, RZ, 0x1f, R7 ;  /* 0x0000001fff087819 */ /* 0x000fe40000011407 */
[----:B------:R-:W-:Y:S02]  /*0d30*/  SHF.R.S32.HI R6, RZ, 0x5, R6 ;  /* 0x00000005ff067819 */ /* 0x000fe40000011406 */
[----:B------:R-:W-:-:S02]  /*0d40*/  LEA.HI R8, R8, R5, RZ, 0x3 ;  /* 0x0000000508087211 */ /* 0x000fc400078f18ff */
[----:B------:R-:W-:Y:S02]  /*0d50*/  LOP3.LUT R22, R7, 0x7ffffffc, RZ, 0xc0, !PT ;  /* 0x7ffffffc07167812 */ /* 0x000fe400078ec0ff */
[----:B------:R-:W-:-:S03]  /*0d60*/  LOP3.LUT R8, R8, 0xfffffff8, RZ, 0xc0, !PT ;  /* 0xfffffff808087812 */ /* 0x000fc600078ec0ff */
[----:B------:R-:W-:Y:S02]  /*0d70*/  IMAD.IADD R22, R187, 0x1, -R22 ;  /* 0x00000001bb167824 */ /* 0x000fe400078e0a16 */
[----:B------:R-:W-:Y:S01]  /*0d80*/  IMAD.IADD R9, R5, 0x1, -R8 ;  /* 0x0000000105097824 */ /* 0x000fe200078e0a08 */
[----:B------:R-:W-:Y:S01]  /*0d90*/  LOP3.LUT R5, R3, 0x3fffffe, RZ, 0xc0, !PT ;  /* 0x03fffffe03057812 */ /* 0x000fe200078ec0ff */
[----:B------:R-:W-:Y:S02]  /*0da0*/  IMAD.SHL.U32 R3, R4, 0x8, RZ ;  /* 0x0000000804037824 */ /* 0x000fe400078e00ff */
[----:B------:R-:W-:Y:S02]  /*0db0*/  IMAD R6, R6, 0x10, R9 ;  /* 0x0000001006067824 */ /* 0x000fe400078e0209 */
[----:B------:R-:W-:Y:S02]  /*0dc0*/  IMAD.IADD R5, R188, 0x1, -R5 ;  /* 0x00000001bc057824 */ /* 0x000fe400078e0a05 */
[----:B------:R-:W-:-:S04]  /*0dd0*/  IMAD.WIDE R16, R3, 0x2, R16 ;  /* 0x0000000203107825 */ /* 0x000fc800078e0210 */
[----:B------:R-:W-:-:S07]  /*0de0*/  IMAD R23, R5, 0x40, R6 ;  /* 0x0000004005177824 */ /* 0x000fce00078e0206 */
.L_x_1910:
        /* <DEDUP_REMOVED lines=20> */
.L_x_1864:
[----:B------:R-:W-:Y:S01]  /*0f30*/  ULDC UR6, c[0x0][0xdc4] ;  /* 0x0003710000067ab9 */ /* 0x000fe20000000800 */
[----:B------:R-:W-:Y:S01]  /*0f40*/  UMOV UR47, UR7 ;  /* 0x00000007002f7c82 */ /* 0x000fe20008000000 */
[----:B------:R-:W-:-:S11]  /*0f50*/  UISETP.NE.AND UP0, UPT, UR6, 0x1, UPT ;  /* 0x000000010600788c */ /* 0x000fd6000bf05270 */
[----:B------:R-:W-:Y:S02]  /*0f60*/  @UP0 ULDC.64 UR10, c[0x0][0xdc8] ;  /* 0x00037200000a0ab9 */ /* 0x000fe40000000a00 */
[----:B------:R-:W-:-:S04]  /*0f70*/  UIMAD.WIDE.U32 UR4, UR7, UR10, URZ ;  /* 0x0000000a070472a5 */ /* 0x000fc8000f8e003f */
[----:B------:R-:W-:-:S04]  /*0f80*/  @UP0 USHF.R.U32.HI UR47, URZ, UR11, UR5 ;  /* 0x0000000b3f2f0299 */ /* 0x000fc80008011605 */
[----:B------:R-:W-:-:S12]  /*0f90*/  UIMAD UR4, UR47, UR6, URZ ;  /* 0x000000062f0472a4 */ /* 0x000fd8000f8e023f */
.L_x_1865:
[----:B------:R-:W-:Y:S01]  /*0fa0*/  ULOP3.LUT UR5, URZ, UR47, URZ, 0x33, !UPT ;  /* 0x0000002f3f057292 */ /* 0x000fe2000f8e333f */
[----:B------:R-:W-:Y:S01]  /*0fb0*/  PLOP3.LUT P0, PT, PT, PT, PT, 0x80, 0x0 ;  /* 0x000000000000781c */ /* 0x000fe20003f0f070 */
[----:B------:R-:W-:Y:S01]  /*0fc0*/  ULDC.64 UR10, c[0x0][0x3f8] ;  /* 0x0000fe00000a7ab9 */ /* 0x000fe20000000a00 */
[----:B------:R-:W-:Y:S01]  /*0fd0*/  ULDC UR6, c[0x0][0xdac] ;  /* 0x00036b0000067ab9 */ /* 0x000fe20000000800 */
[----:B------:R-:W-:Y:S01]  /*0fe0*/  UISETP.NE.U32.AND UP0, UPT, UR10, URZ, UPT ;  /* 0x0000003f0a00728c */ /* 0x000fe2000bf05070 */
[----:B------:R-:W-:Y:S01]  /*0ff0*/  CS2R R2, SRZ ;  /* 0x0000000000027805 */ /* 0x000fe2000001ff00 */
[----:B------:R-:W-:Y:S01]  /*1000*/  UIADD3 UR5, UR5, UR6, URZ ;  /* 0x0000000605057290 */ /* 0x000fe2000fffe03f */
[----:B------:R-:W-:Y:S01]  /*1010*/  CS2R R86, SRZ ;  /* 0x0000000000567805 */ /* 0x000fe2000001ff00 */
[----:B------:R-:W-:Y:S01]  /*1020*/  UISETP.NE.AND.EX UP0, UPT, UR11, URZ, UPT, UP0 ;  /* 0x0000003f0b00728c */ /* 0x000fe2000bf05300 */
[----:B------:R-:W-:Y:S01]  /*1030*/  CS2R R84, SRZ ;  /* 0x0000000000547805 */ /* 0x000fe2000001ff00 */
[----:B------:R-:W-:Y:S01]  /*1040*/  USHF.L.U32 UR42, UR5, 0x7, URZ ;  /* 0x00000007052a7899 */ /* 0x000fe2000800063f */
[----:B------:R-:W-:Y:S01]  /*1050*/  CS2R R82, SRZ ;  /* 0x0000000000527805 */ /* 0x000fe2000001ff00 */
[----:B------:R-:W-:Y:S01]  /*1060*/  ULDC UR39, c[0x0][0x404] ;  /* 0x0001010000277ab9 */ /* 0x000fe20000000800 */
[----:B------:R-:W-:Y:S01]  /*1070*/  ULDC UR9, c[0x0][0x288] ;  /* 0x0000a20000097ab9 */ /* 0x000fe20000000800 */
[----:B------:R-:W-:Y:S01]  /*1080*/  UIADD3 UR4, UR7, -UR4, URZ ;  /* 0x8000000407047290 */ /* 0x000fe2000fffe03f */
[----:B------:R-:W-:Y:S01]  /*1090*/  CS2R R80, SRZ ;  /* 0x0000000000507805 */ /* 0x000fe2000001ff00 */
[----:B------:R-:W-:Y:S01]  /*10a0*/  USEL UR39, UR39, 0x1, UP0 ;  /* 0x0000000127277887 */ /* 0x000fe20008000000 */
[----:B------:R-:W-:Y:S01]  /*10b0*/  CS2R R78, SRZ ;  /* 0x00000000004e7805 */ /* 0x000fe2000001ff00 */
[----:B------:R-:W-:Y:S01]  /*10c0*/  UIADD3 UR5, UR42, 0xff, -UR9 ;  /* 0x000000ff2a057890 */ /* 0x000fe2000fffe809 */
[----:B------:R-:W-:Y:S01]  /*10d0*/  CS2R R76, SRZ ;  /* 0x00000000004c7805 */ /* 0x000fe2000001ff00 */
[----:B------:R-:W-:Y:S01]  /*10e0*/  ULDC UR10, c[0x0][0xdc4] ;  /* 0x00037100000a7ab9 */ /* 0x000fe20000000800 */
[----:B------:R-:W-:Y:S01]  /*10f0*/  ULDC UR7, c[0x0][0x2e0] ;  /* 0x0000b80000077ab9 */ /* 0x000fe20000000800 */
[----:B------:R-:W-:Y:S01]  /*1100*/  UIMAD UR10, UR8, UR10, UR4 ;  /* 0x0000000a080a72a4 */ /* 0x000fe2000f8e0204 */
[----:B------:R-:W-:Y:S01]  /*1110*/  CS2R R74, SRZ ;  /* 0x00000000004a7805 */ /* 0x000fe2000001ff00 */
[----:B------:R-:W-:Y:S01]  /*1120*/  UIMAD UR4, UR39, UR7, 0x7f ;  /* 0x0000007f270474a4 */ /* 0x000fe2000f8e0207 */
[----:B------:R-:W-:Y:S01]  /*1130*/  CS2R R72, SRZ ;  /* 0x0000000000487805 */ /* 0x000fe2000001ff00 */
[----:B------:R-:W-:Y:S01]  /*1140*/  UIMAD UR6, UR39, UR7, UR5 ;  /* 0x00000007270672a4 */ /* 0x000fe2000f8e0205 */
[----:B------:R-:W-:Y:S01]  /*1150*/  CS2R R70, SRZ ;  /* 0x0000000000467805 */ /* 0x000fe2000001ff00 */
[----:B------:R-:W-:Y:S01]  /*1160*/  USHF.R.S32.HI UR5, URZ, 0x1f, UR4 ;  /* 0x0000001f3f057899 */ /* 0x000fe20008011404 */
[----:B------:R-:W-:Y:S01]  /*1170*/  CS2R R68, SRZ ;  /* 0x0000000000447805 */ /* 0x000fe2000001ff00 */
[----:B------:R-:W-:Y:S01]  /*1180*/  USHF.R.S32.HI UR7, URZ, 0x1f, UR6 ;  /* 0x0000001f3f077899 */ /* 0x000fe20008011406 */
[----:B------:R-:W-:Y:S01]  /*1190*/  CS2R R66, SRZ ;  /* 0x0000000000427805 */ /* 0x000fe2000001ff00 */
[----:B------:R-:W-:Y:S01]  /*11a0*/  ULEA.HI UR5, UR5, UR4, URZ, 0x7 ;  /* 0x0000000405057291 */ /* 0x000fe2000f8f383f */
[----:B------:R-:W-:Y:S01]  /*11b0*/  CS2R R64, SRZ ;  /* 0x0000000000407805 */ /* 0x000fe2000001ff00 */
[----:B------:R-:W-:Y:S01]  /*11c0*/  ULEA.HI UR7, UR7, UR6, URZ, 0x7 ;  /* 0x0000000607077291 */ /* 0x000fe2000f8f383f */
[----:B------:R-:W-:Y:S01]  /*11d0*/  CS2R R62, SRZ ;  /* 0x00000000003e7805 */ /* 0x000fe2000001ff00 */
[----:B------:R-:W-:Y:S01]  /*11e0*/  USHF.R.S32.HI UR40, URZ, 0x7, UR5 ;  /* 0x000000073f287899 */ /* 0x000fe20008011405 */
[----:B------:R-:W-:Y:S01]  /*11f0*/  CS2R R60, SRZ ;  /* 0x00000000003c7805 */ /* 0x000fe2000001ff00 */
[----:B------:R-:W-:Y:S01]  /*1200*/  USHF.R.S32.HI UR7, URZ, 0x7, UR7 ;  /* 0x000000073f077899 */ /* 0x000fe20008011407 */
[----:B------:R-:W-:Y:S01]  /*1210*/  CS2R R58, SRZ ;  /* 0x00000000003a7805 */ /* 0x000fe2000001ff00 */
[----:B------:R-:W-:Y:S01]  /*1220*/  ULDC UR43, c[0x0][0xdb8] ;  /* 0x00036e00002b7ab9 */ /* 0x000fe20000000800 */
[----:B------:R-:W-:Y:S01]  /*1230*/  UMOV UR44, UR10 ;  /* 0x0000000a002c7c82 */ /* 0x000fe20008000000 */
[----:B------:R-:W-:Y:S01]  /*1240*/  UISETP.LT.AND UP0, UPT, UR40, UR7, UPT ;  /* 0x000000072800728c */ /* 0x000fe2000bf01270 */
[----:B------:R-:W-:Y:S01]  /*1250*/  CS2R R56, SRZ ;  /* 0x0000000000387805 */ /* 0x000fe2000001ff00 */
[----:B------:R-:W-:Y:S01]  /*1260*/  UISETP.NE.AND UP1, UPT, UR43, 0x1, UPT ;  /* 0x000000012b00788c */ /* 0x000fe2000bf25270 */
[----:B------:R-:W-:Y:S01]  /*1270*/  CS2R R54, SRZ ;  /* 0x0000000000367805 */ /* 0x000fe2000001ff00 */
[----:B------:R-:W-:Y:S01]  /*1280*/  USEL UR40, UR40, UR7, UP0 ;  /* 0x0000000728287287 */ /* 0x000fe20008000000 */
[----:B------:R-:W-:-:S02]  /*1290*/  CS2R R52, SRZ ;  /* 0x0000000000347805 */ /* 0x000fc4000001ff00 */
[----:B------:R-:W-:Y:S02]  /*12a0*/  CS2R R50, SRZ ;  /* 0x0000000000327805 */ /* 0x000fe4000001ff00 */
[----:B------:R-:W-:Y:S01]  /*12b0*/  CS2R R48, SRZ ;  /* 0x0000000000307805 */ /* 0x000fe2000001ff00 */
[----:B------:R-:W-:Y:S01]  /*12c0*/  UISETP.GE.AND UP0, UPT, UR40, 0x1, UPT ;  /* 0x000000012800788c */ /* 0x000fe2000bf06270 */
[----:B------:R-:W-:Y:S02]  /*12d0*/  CS2R R46, SRZ ;  /* 0x00000000002e7805 */ /* 0x000fe4000001ff00 */
[----:B------:R-:W-:Y:S02]  /*12e0*/  CS2R R44, SRZ ;  /* 0x00000000002c7805 */ /* 0x000fe4000001ff00 */
[----:B------:R-:W-:Y:S02]  /*12f0*/  CS2R R42, SRZ ;  /* 0x00000000002a7805 */ /* 0x000fe4000001ff00 */
[----:B------:R-:W-:Y:S01]  /*1300*/  CS2R R40, SRZ ;  /* 0x0000000000287805 */ /* 0x000fe2000001ff00 */
[----:B------:R-:W-:Y:S01]  /*1310*/  @UP1 ULDC UR8, c[0x0][0xdbc] ;  /* 0x00036f0000081ab9 */ /* 0x000fe20000000800 */
[----:B------:R-:W-:Y:S01]  /*1320*/  PLOP3.LUT P1, PT, PT, PT, UP0, 0x80, 0x0 ;  /* 0x000000000000781c */ /* 0x000fe20003f2f008 */
[----:B------:R-:W-:Y:S01]  /*1330*/  UIMAD.WIDE.U32 UR4, UR10, UR8, URZ ;  /* 0x000000080a0472a5 */ /* 0x000fe2000f8e003f */
[----:B------:R-:W-:Y:S01]  /*1340*/  CS2R R38, SRZ ;  /* 0x0000000000267805 */ /* 0x000fe2000001ff00 */
[----:B------:R-:W-:Y:S01]  /*1350*/  @UP1 ULDC UR6, c[0x0][0xdc0] ;  /* 0x0003700000061ab9 */ /* 0x000fe20000000800 */
[----:B------:R-:W-:Y:S01]  /*1360*/  CS2R R36, SRZ ;  /* 0x0000000000247805 */ /* 0x000fe2000001ff00 */
[----:B------:R-:W-:Y:S01]  /*1370*/  @UP1 USHF.R.U32.HI UR44, URZ, UR6, UR5 ;  /* 0x000000063f2c1299 */ /* 0x000fe20008011605 */
[----:B------:R-:W-:-:S02]  /*1380*/  CS2R R34, SRZ ;  /* 0x0000000000227805 */ /* 0x000fc4000001ff00 */
[----:B------:R-:W-:Y:S02]  /*1390*/  CS2R R32, SRZ ;  /* 0x0000000000207805 */ /* 0x000fe4000001ff00 */
[----:B------:R-:W-:Y:S01]  /*13a0*/  CS2R R6, SRZ ;  /* 0x0000000000067805 */ /* 0x000fe2000001ff00 */
[----:B------:R-:W-:Y:S01]  /*13b0*/  UIADD3 UR4, -UR44, URZ, URZ ;  /* 0x0000003f2c047290 */ /* 0x000fe2000fffe13f */
[----:B------:R-:W-:Y:S01]  /*13c0*/  IMAD.MOV.U32 R30, RZ, RZ, RZ ;  /* 0x000000ffff1e7224 */ /* 0x000fe200078e00ff */
[----:B------:R-:W-:Y:S01]  /*13d0*/  CS2R R8, SRZ ;  /* 0x0000000000087805 */ /* 0x000fe2000001ff00 */
[----:B------:R-:W-:Y:S01]  /*13e0*/  IMAD.MOV.U32 R0, RZ, RZ, RZ ;  /* 0x000000ffff007224 */ /* 0x000fe200078e00ff */
[----:B------:R-:W-:Y:S01]  /*13f0*/  UIMAD UR43, UR43, UR4, UR10 ;  /* 0x000000042b2b72a4 */ /* 0x000fe2000f8e020a */
[----:B------:R-:W-:Y:S02]  /*1400*/  IMAD.MOV.U32 R11, RZ, RZ, RZ ;  /* 0x000000ffff0b7224 */ /* 0x000fe400078e00ff */
[----:B------:R-:W-:Y:S01]  /*1410*/  IMAD.MOV.U32 R25, RZ, RZ, RZ ;  /* 0x000000ffff197224 */ /* 0x000fe200078e00ff */
[----:B------:R-:W-:Y:S08]  /*1420*/  @!P1 BRA `(.L_x_1866) ;  /* 0x0000008400789947 */ /* 0x000ff00003800000 */
        /* <DEDUP_REMOVED lines=28> */
.L_x_1867:
[----:B------:R-:W-:Y:S02]  /*15f0*/  R2UR UR6, R186 ;  /* 0x00000000ba0672ca */ /* 0x000fe400000e0000 */
[----:B------:R-:W-:-:S11]  /*1600*/  R2UR UR5, R190 ;  /* 0x00000000be0572ca */ /* 0x000fd600000e0000 */
[----:B------:R-:W-:Y:S02]  /*1610*/  ULEA.HI UR4, UR6, UR6, URZ, 0x1 ;  /* 0x0000000606047291 */ /* 0x000fe4000f8f083f */
[----:B------:R-:W-:Y:S02]  /*1620*/  IMAD.U32 R2, RZ, RZ, UR5 ;  /* 0x00000005ff027e24 */ /* 0x000fe4000f8e00ff */
[----:B------:R-:W-:-:S03]  /*1630*/  ULOP3.LUT UR4, UR4, 0xfffffffe, URZ, 0xc0, !UPT ;  /* 0xfffffffe04047892 */ /* 0x000fc6000f8ec03f */
[----:B------:R-:W-:Y:S01]  /*1640*/  ISETP.NE.AND P0, PT, R2, 0x3, PT ;  /* 0x000000030200780c */ /* 0x000fe20003f05270 */
[----:B------:R-:W-:-:S06]  /*1650*/  UIADD3 UR4, UR6, -UR4, URZ ;  /* 0x8000000406047290 */ /* 0x000fcc000fffe03f */
[----:B------:R-:W-:-:S05]  /*1660*/  IMAD.U32 R0, RZ, RZ, UR4 ;  /* 0x00000004ff007e24 */ /* 0x000fca000f8e00ff */
[----:B------:R-:W-:-:S04]  /*1670*/  SHF.L.U32 R0, R0, 0x1f, RZ ;  /* 0x0000001f00007819 */ /* 0x000fc800000006ff */
[----:B------:R-:W1:Y:S02]  /*1680*/  SYNCS.PHASECHK.TRANS64.TRYWAIT P1, [UR37+0x34800], R0 ;  /* 0x03480000ff0075a7 */ /* 0x000e640008020165 */
[----:B-1----:R-:W-:Y:S05]  /*1690*/  @!P1 BRA `(.L_x_1868) ;  /* 0x000000c400589947 */ /* 0x002fea0003800000 */
.L_x_1969:
[----:B------:R-:W-:Y:S05]  /*16a0*/  @!P0 BRA `(.L_x_1869) ;  /* 0x0000000000048947 */ /* 0x000fea0003800000 */
[----:B------:R-:W-:Y:S01]  /*16b0*/  BPT.TRAP 0x1 ;  /* 0x000000040000795c */ /* 0x000fe20000300000 */
.L_x_1869:
[----:B------:R-:W-:Y:S02]  /*16c0*/  IMAD.U32 R2, RZ, RZ, UR36 ;  /* 0x00000024ff027e24 */ /* 0x000fe4000f8e00ff */
[----:B-1----:R-:W-:-:S03]  /*16d0*/  IMAD.U32 R3, RZ, RZ, UR46 ;  /* 0x0000002eff037e24 */ /* 0x002fc6000f8e00ff */
[----:B------:R-:W-:Y:S02]  /*16e0*/  LEA R2, R2, UR37, 0x3 ;  /* 0x0000002502027c11 */ /* 0x000fe4000f8e18ff */
[----:B------:R-:W-:-:S04]  /*16f0*/  SHF.L.U32 R3, R3, 0x1f, RZ ;  /* 0x0000001f03037819 */ /* 0x000fc800000006ff */
[----:B------:R1:W2:Y:S01]  /*1700*/  SYNCS.PHASECHK.TRANS64.TRYWAIT P2, [R2+URZ+0x34830], R3 ;  /* 0x03483003020075a7 */ /* 0x0002a2000804017f */
[----:B------:R-:W-:Y:S05]  /*1710*/  @!P0 BRA `(.L_x_1870) ;  /* 0x0000000000048947 */ /* 0x000fea0003800000 */
[----:B------:R-:W-:Y:S01]  /*1720*/  BPT.TRAP 0x1 ;  /* 0x000000040000795c */ /* 0x000fe20000300000 */
.L_x_1870:
[----:B------:R-:W3:Y:S01]  /*1730*/  S2R R0, SR_TID.X ;  /* 0x0000000000007919 */ /* 0x000ee20000002100 */
[----:B------:R-:W-:Y:S01]  /*1740*/  IMAD.MOV.U32 R151, RZ, RZ, RZ ;  /* 0x000000ffff977224 */ /* 0x000fe200078e00ff */
[----:B---3--:R-:W-:Y:S01]  /*1750*/  LOP3.LUT P1, RZ, R0, 0x7f, RZ, 0xc0, !PT ;  /* 0x0000007f00ff7812 */ /* 0x008fe2000782c0ff */
[----:B--2---:R-:W-:-:S12]  /*1760*/  @P2 BRA `(.L_x_1871) ;  /* 0x0000000000082947 */ /* 0x004fd80003800000 */
[----:B------:R-:W2:Y:S02]  /*1770*/  SYNCS.PHASECHK.TRANS64.TRYWAIT P2, [R2+URZ+0x34830], R3 ;  /* 0x03483003020075a7 */ /* 0x000ea4000804017f */
[----:B--2---:R-:W-:Y:S05]  /*1780*/  @!P2 BRA `(.L_x_1872) ;  /* 0x000000c40034a947 */ /* 0x004fea0003800000 */
.L_x_1871:
        /* <DEDUP_REMOVED lines=10> */
[----:B-12---:R-:W-:Y:S01]  /*1830*/  @!P1 VIADD R2, R2, 0x34840 ;  /* 0x0003484002029836 */ /* 0x006fe20000000000 */
[----:B------:R-:W-:Y:S01]  /*1840*/  UMOV UR17, 0x40000040 ;  /* 0x4000004000117882 */ /* 0x000fe20000000000 */
[----:B------:R-:W-:Y:S01]  /*1850*/  UMOV UR19, 0x40000040 ;  /* 0x4000004000137882 */ /* 0x000fe20000000000 */
[----:B------:R-:W-:Y:S01]  /*1860*/  ULOP3.LUT UR38, UR4, 0x10000, URZ, 0xfc, !UPT ;  /* 0x0001000004267892 */ /* 0x000fe2000f8efc3f */
[--C-:B------:R-:W-:Y:S01]  /*1870*/  IMAD.MOV.U32 R150, RZ, RZ, R151.reuse ;  /* 0x000000ffff967224 */ /* 0x100fe200078e0097 */
[----:B------:R-:W-:Y:S01]  /*1880*/  ULOP3.LUT UR4, UR41, 0x10000, URZ, 0xfc, !UPT ;  /* 0x0001000029047892 */ /* 0x000fe2000f8efc3f */
[----:B------:R-:W-:Y:S01]  /*1890*/  @!P1 PRMT R2, RZ, 0x654, R2 ;  /* 0x00000654ff029816 */ /* 0x000fe20000000002 */
[----:B------:R-:W-:Y:S01]  /*18a0*/  UIMAD UR5, UR36, 0xc00, UR38 ;  /* 0x00000c00240578a4 */ /* 0x000fe2000f8e0226 */
[--C-:B------:R-:W-:Y:S01]  /*18b0*/  IMAD.MOV.U32 R149, RZ, RZ, R151.reuse ;  /* 0x000000ffff957224 */ /* 0x100fe200078e0097 */
[----:B------:R-:W-:Y:S01]  /*18c0*/  UIADD3 UR6, UR4, 0x2, URZ ;  /* 0x0000000204067890 */ /* 0x000fe2000fffe03f */
[--C-:B------:R-:W-:Y:S01]  /*18d0*/  IMAD.MOV.U32 R148, RZ, RZ, R151.reuse ;  /* 0x000000ffff947224 */ /* 0x100fe200078e0097 */
[----:B------:R-:W-:Y:S01]  /*18e0*/  UIADD3 UR7, UR5, 0x2, URZ ;  /* 0x0000000205077890 */ /* 0x000fe2000fffe03f */
[--C-:B------:R-:W-:Y:S01]  /*18f0*/  IMAD.MOV.U32 R147, RZ, RZ, R151.reuse ;  /* 0x000000ffff937224 */ /* 0x100fe200078e0097 */
[----:B------:R-:W-:Y:S01]  /*1900*/  UMOV UR8, UR4 ;  /* 0x0000000400087c82 */ /* 0x000fe20008000000 */
[----:B------:R-:W-:Y:S01]  /*1910*/  UMOV UR10, UR5 ;  /* 0x00000005000a7c82 */ /* 0x000fe20008000000 */
[----:B------:R-:W-:Y:S01]  /*1920*/  IMAD.U32 R12, RZ, RZ, UR8 ;  /* 0x00000008ff0c7e24 */ /* 0x000fe2000f8e00ff */
[----:B------:R-:W-:Y:S01]  /*1930*/  HGMMA.64x128x16.F32.BF16 R24, gdesc[UR8], RZ, !UPT, gsb0 ;  /* 0x01e00000081879f0 */ /* 0x000fe2000c0018ff */
[----:B------:R-:W-:Y:S01]  /*1940*/  UMOV UR8, UR6 ;  /* 0x0000000600087c82 */ /* 0x000fe20008000000 */
[----:B------:R-:W-:Y:S01]  /*1950*/  UMOV UR9, 0x40000040 ;  /* 0x4000004000097882 */ /* 0x000fe20000000000 */
[----:B------:R-:W-:Y:S01]  /*1960*/  UMOV UR10, UR7 ;  /* 0x00000007000a7c82 */ /* 0x000fe20008000000 */
[----:B------:R-:W-:Y:S01]  /*1970*/  UMOV UR11, 0x40000040 ;  /* 0x40000040000b7882 */ /* 0x000fe20000000000 */
[----:B------:R-:W-:Y:S01]  /*1980*/  IMAD.U32 R10, RZ, RZ, UR8 ;  /* 0x00000008ff0a7e24 */ /* 0x000fe2000f8e00ff */
[----:B------:R-:W-:Y:S01]  /*1990*/  UIADD3 UR12, UR4, 0x6, URZ ;  /* 0x00000006040c7890 */ /* 0x000fe2000fffe03f */
[----:B------:R-:W-:Y:S01]  /*19a0*/  IMAD.U32 R11, RZ, RZ, UR9 ;  /* 0x00000009ff0b7e24 */ /* 0x000fe2000f8e00ff */
[----:B------:R-:W-:Y:S01]  /*19b0*/  UIADD3 UR14, UR5, 0x6, URZ ;  /* 0x00000006050e7890 */ /* 0x000fe2000fffe03f */
[--C-:B------:R-:W-:Y:S01]  /*19c0*/  IMAD.MOV.U32 R146, RZ, RZ, R151.reuse ;  /* 0x000000ffff927224 */ /* 0x100fe200078e0097 */
        /* <DEDUP_REMOVED lines=40> */
[----:B------:R-:W-:Y:S01]  /*1c50*/  UMOV UR57, 0x40000040 ;  /* 0x4000004000397882 */ /* 0x000fe20000000000 */
[----:B------:R-:W-:Y:S01]  /*1c60*/  UMOV UR59, 0x40000040 ;  /* 0x40000040003b7882 */ /* 0x000fe20000000000 */
[----:B------:R-:W-:Y:S01]  /*1c70*/  ULDC UR7, c[0x0][0x288] ;  /* 0x0000a20000077ab9 */ /* 0x000fe20000000800 */
        /* <DEDUP_REMOVED lines=26> */
[----:B------:R-:W-:Y:S02]  /*1e20*/  UIADD3 UR8, UR4, 0x4, URZ ;  /* 0x0000000404087890 */ /* 0x000fe4000fffe03f */
[----:B------:R-:W-:Y:S01]  /*1e30*/  UIADD3 UR10, UR5, 0x4, URZ ;  /* 0x00000004050a7890 */ /* 0x000fe2000fffe03f */
[----:B------:R-:W-:Y:S01]  /*1e40*/  UMOV UR9, 0x40000040 ;  /* 0x4000004000097882 */ /* 0x000fe20000000000 */
[----:B------:R-:W-:Y:S01]  /*1e50*/  UMOV UR11, 0x40000040 ;  /* 0x40000040000b7882 */ /* 0x000fe20000000000 */
[----:B------:R-:W-:Y:S02]  /*1e60*/  UIADD3 UR4, UR4, 0x806, URZ ;  /* 0x0000080604047890 */ /* 0x000fe4000fffe03f */
[----:B------:R-:W-:-:S05]  /*1e70*/  UIADD3 UR5, UR5, 0x806, URZ ;  /* 0x0000080605057890 */ /* 0x000fca000fffe03f */
[----:B------:R-:W-:Y:S01]  /*1e80*/  UMOV UR56, UR4 ;  /* 0x0000000400387c82 */ /* 0x000fe20008000000 */
[----:B------:R-:W-:Y:S01]  /*1e90*/  UMOV UR4, 0xffffff80 ;  /* 0xffffff8000047882 */ /* 0x000fe20000000000 */
[----:B------:R-:W-:Y:S01]  /*1ea0*/  UMOV UR58, UR5 ;  /* 0x00000005003a7c82 */ /* 0x000fe20008000000 */
[----:B------:R-:W-:Y:S01]  /*1eb0*/  UIMAD UR4, UR40, UR4, 0x80 ;  /* 0x00000080280474a4 */ /* 0x000fe2000f8e0204 */
[----:B------:R-:W-:Y:S01]  /*1ec0*/  IMAD.U32 R8, RZ, RZ, UR56 ;  /* 0x00000038ff087e24 */ /* 0x000fe2000f8e00ff */
[----:B------:R-:W-:Y:S02]  /*1ed0*/  ULDC UR5, c[0x0][0x2e0] ;  /* 0x0000b80000057ab9 */ /* 0x000fe40000000800 */
[----:B------:R-:W-:Y:S02]  /*1ee0*/  UIMAD UR4, UR39, UR5, UR4 ;  /* 0x00000005270472a4 */ /* 0x000fe4000f8e0204 */
[----:B------:R-:W-:Y:S02]  /*1ef0*/  UIMAD UR39, UR39, UR5, -UR7 ;  /* 0x00000005272772a4 */ /* 0x000fe4000f8e0a07 */
[----:B------:R-:W-:-:S02]  /*1f00*/  UIADD3 UR6, UR4, 0x1, -UR7 ;  /* 0x0000000104067890 */ /* 0x000fc4000fffe807 */
[----:B------:R-:W-:Y:S01]  /*1f10*/  IMAD.U32 R3, RZ, RZ, UR4 ;  /* 0x00000004ff037e24 */ /* 0x000fe2000f8e00ff */
[----:B------:R-:W-:Y:S01]  /*1f20*/  ULDC UR4, c[0x0][0x988] ;  /* 0x0002620000047ab9 */ /* 0x000fe20000000800 */
[----:B------:R-:W-:Y:S02]  /*1f30*/  UIADD3 UR39, UR42, UR39, URZ ;  /* 0x000000272a277290 */ /* 0x000fe4000fffe03f */
[----:B------:R-:W-:Y:S01]  /*1f40*/  IMAD.U32 R5, RZ, RZ, UR6 ;  /* 0x00000006ff057e24 */ /* 0x000fe2000f8e00ff */
[----:B------:R-:W-:Y:S01]  /*1f50*/  UIADD3 UR6, UR40, -0x2, URZ ;  /* 0xfffffffe28067890 */ /* 0x000fe2000fffe03f */
[C---:B------:R-:W-:Y:S02]  /*1f60*/  IMAD R3, R22.reuse, -0x2, R3 ;  /* 0xfffffffe16037824 */ /* 0x040fe400078e0203 */
[----:B------:R-:W-:Y:S02]  /*1f70*/  IMAD R4, R22, -0x2, R5 ;  /* 0xfffffffe16047824 */ /* 0x000fe400078e0205 */
[----:B------:R-:W-:-:S05]  /*1f80*/  VIADD R5, R23, UR42 ;  /* 0x0000002a17057c36 */ /* 0x000fca0008000000 */
[----:B------:R-:W-:-:S04]  /*1f90*/  IADD3 R0, R4, 0x8, R5 ;  /* 0x0000000804007810 */ /* 0x000fc80007ffe005 */
[----:B------:R-:W-:Y:S02]  /*1fa0*/  VIMNMX R0, R3, R0, PT ;  /* 0x0000000003007248 */ /* 0x000fe40003fe0100 */
[----:B------:R-:W-:Y:S02]  /*1fb0*/  VIADDMNMX R3, R5, R4, R3, PT ;  /* 0x0000000405037246 */ /* 0x000fe40003800103 */
[C---:B------:R-:W-:Y:S02]  /*1fc0*/  ISETP.GT.AND P2, PT, R0.reuse, RZ, PT ;  /* 0x000000ff0000720c */ /* 0x040fe40003f44270 */
[C---:B------:R-:W-:Y:S02]  /*1fd0*/  ISETP.GT.AND P3, PT, R0.reuse, 0x1, PT ;  /* 0x000000010000780c */ /* 0x040fe40003f64270 */
[----:B------:R-:W-:Y:S01]  /*1fe0*/  ISETP.GT.AND P4, PT, R0, 0x8, PT ;  /* 0x000000080000780c */ /* 0x000fe20003f84270 */
        /* <DEDUP_REMOVED lines=31> */
[----:B------:R-:W-:Y:S01]  /*21e0*/  FSEL R15, R26, -INF , P2 ;  /* 0xff8000001a0f7808 */ /* 0x000fe20001000000 */
[----:B------:R1:W-:Y:S01]  /*21f0*/  @!P1 SYNCS.ARRIVE.TRANS64.RED.A1T0 RZ, [R2+URZ], RZ ;  /* 0x000000ff02ff99a7 */ /* 0x0003e2000810043f */
[----:B------:R-:W-:Y:S02]  /*2200*/  FSEL R27, R27, -INF , P3 ;  /* 0xff8000001b1b7808 */ /* 0x000fe40001800000 */
[----:B------:R-:W-:Y:S02]  /*2210*/  ISETP.GT.AND P2, PT, R0, 0x9, PT ;  /* 0x000000090000780c */ /* 0x000fe40003f44270 */
[----:B------:R-:W-:-:S02]  /*2220*/  FSEL R21, R30, -INF , P4 ;  /* 0xff8000001e157808 */ /* 0x000fc40002000000 */
[----:B------:R-:W-:Y:S02]  /*2230*/  FMNMX.FTZ R6, R15, R27, !PT ;  /* 0x0000001b0f067209 */ /* 0x000fe40007810000 */
[C---:B------:R-:W-:Y:S02]  /*2240*/  ISETP.GT.AND P3, PT, R0.reuse, 0x10, PT ;  /* 0x000000100000780c */ /* 0x040fe40003f64270 */
[----:B------:R-:W-:Y:S02]  /*2250*/  FSEL R31, R31, -INF , P2 ;  /* 0xff8000001f1f7808 */ /* 0x000fe40001000000 */
[----:B------:R-:W-:Y:S02]  /*2260*/  FMNMX.FTZ R6, R21, R6, !PT ;  /* 0x0000000615067209 */ /* 0x000fe40007810000 */
        /* <DEDUP_REMOVED lines=78> */
[----:B------:R-:W-:Y:S01]  /*2750*/  ISETP.GT.AND P2, PT, R0, 0x79, PT ;  /* 0x000000790000780c */ /* 0x000fe20003f44270 */
[----:B------:R-:W-:Y:S01]  /*2760*/  IMAD.U32 R0, RZ, RZ, UR4 ;  /* 0x00000004ff007e24 */ /* 0x000fe2000f8e00ff */
[----:B------:R-:W-:Y:S01]  /*2770*/  FSEL R131, R86, -INF , P3 ;  /* 0xff80000056837808 */ /* 0x000fe20001800000 */
[----:B------:R-:W-:Y:S01]  /*2780*/  USHF.R.S32.HI UR4, URZ, 0x1f, UR39 ;  /* 0x0000001f3f047899 */ /* 0x000fe20008011427 */
[----:B------:R-:W-:-:S02]  /*2790*/  FMNMX.FTZ R6, R83, R6, !PT ;  /* 0x0000000653067209 */ /* 0x000fc40007810000 */
[----:B------:R-:W-:Y:S01]  /*27a0*/  FSEL R87, R87, -INF , P2 ;  /* 0xff80000057577808 */ /* 0x000fe20001000000 */
[----:B------:R-:W-:Y:S01]  /*27b0*/  ULEA.HI UR4, UR4, UR39, URZ, 0x7 ;  /* 0x0000002704047291 */ /* 0x000fe2000f8f383f */
[----:B------:R-:W-:Y:S02]  /*27c0*/  FMNMX.FTZ R6, R131, R6, !PT ;  /* 0x0000000683067209 */ /* 0x000fe40007810000 */
[----:B------:R-:W-:Y:S01]  /*27d0*/  ISETP.GT.AND P3, PT, R3, 0x1, PT ;  /* 0x000000010300780c */ /* 0x000fe20003f64270 */
[----:B------:R-:W-:Y:S01]  /*27e0*/  USHF.R.S32.HI UR4, URZ, 0x7, UR4 ;  /* 0x000000073f047899 */ /* 0x000fe20008011404 */
[----:B------:R-:W-:Y:S02]  /*27f0*/  FMNMX.FTZ R6, R87, R6, !PT ;  /* 0x0000000657067209 */ /* 0x000fe40007810000 */
[----:B------:R-:W-:Y:S01]  /*2800*/  ISETP.GT.AND P4, PT, R3, 0x8, PT ;  /* 0x000000080300780c */ /* 0x000fe20003f84270 */
[----:B------:R-:W-:Y:S01]  /*2810*/  UISETP.LT.AND UP0, UPT, URZ, UR4, UPT ;  /* 0x000000043f00728c */ /* 0x000fe2000bf01270 */
[----:B------:R-:W-:Y:S01]  /*2820*/  FSEL R25, R25, -INF , P3 ;  /* 0xff80000019197808 */ /* 0x000fe20001800000 */
[----:B------:R-:W2:Y:S01]  /*2830*/  SHFL.BFLY PT, R7, R6, 0x2, 0x1f ;  /* 0x0c401f0006077f89 */ /* 0x000ea200000e0000 */
[----:B------:R-:W-:Y:S01]  /*2840*/  ISETP.GT.AND P3, PT, R3, 0x10, PT ;  /* 0x000000100300780c */ /* 0x000fe20003f64270 */
[----:B------:R-:W-:-:S04]  /*2850*/  USEL UR45, URZ, UR4, !UP0 ;  /* 0x000000043f2d7287 */ /* 0x000fc8000c000000 */
[----:B------:R-:W-:Y:S01]  /*2860*/  UISETP.GE.AND UP0, UPT, UR6, UR45, UPT ;  /* 0x0000002d0600728c */ /* 0x000fe2000bf06270 */
[----:B--2---:R-:W-:-:S05]  /*2870*/  FMNMX.FTZ R14, R6, R7, !PT ;  /* 0x00000007060e7209 */ /* 0x004fca0007810000 */
[----:B------:R-:W2:Y:S02]  /*2880*/  SHFL.BFLY PT, R7, R14, 0x1, 0x1f ;  /* 0x0c201f000e077f89 */ /* 0x000ea400000e0000 */
[----:B--2---:R-:W-:-:S04]  /*2890*/  FMNMX.FTZ R7, R14, R7, !PT ;  /* 0x000000070e077209 */ /* 0x004fc80007810000 */
[C---:B------:R-:W-:Y:S01]  /*28a0*/  FSETP.NEU.FTZ.AND P2, PT, R7.reuse, -INF , PT ;  /* 0xff8000000700780b */ /* 0x040fe20003f5d000 */
[----:B------:R-:W-:-:S05]  /*28b0*/  FMUL.FTZ R20, R7, R0 ;  /* 0x0000000007147220 */ /* 0x000fca0000410000 */
[----:B------:R-:W-:Y:S02]  /*28c0*/  FSEL R46, R20, RZ, P2 ;  /* 0x000000ff142e7208 */ /* 0x000fe40001000000 */
[----:B------:R-:W-:-:S03]  /*28d0*/  ISETP.GT.AND P2, PT, R3, RZ, PT ;  /* 0x000000ff0300720c */ /* 0x000fc60003f44270 */
[-CC-:B------:R-:W-:Y:S01]  /*28e0*/  FFMA.FTZ R181, R15, R0.reuse, -R46.reuse ;  /* 0x000000000fb57223 */ /* 0x180fe2000001082e */
[----:B------:R-:W-:Y:S01]  /*28f0*/  FSEL R5, R24, -INF , P2 ;  /* 0xff80000018057808 */ /* 0x000fe20001000000 */
[-CC-:B------:R-:W-:Y:S01]  /*2900*/  FFMA.FTZ R183, R21, R0.reuse, -R46.reuse ;  /* 0x0000000015b77223 */ /* 0x180fe2000001082e */
[----:B------:R-:W-:Y:S01]  /*2910*/  ISETP.GT.AND P2, PT, R3, 0x9, PT ;  /* 0x000000090300780c */ /* 0x000fe20003f44270 */
[-CC-:B------:R-:W-:Y:S01]  /*2920*/  FFMA.FTZ R6, R27, R0.reuse, -R46.reuse ;  /* 0x000000001b067223 */ /* 0x180fe2000001082e */
[----:B------:R-:W-:Y:S01]  /*2930*/  FSEL R15, R28, -INF , P4 ;  /* 0xff8000001c0f7808 */ /* 0x000fe20002000000 */
[-CC-:B------:R-:W-:Y:S01]  /*2940*/  FFMA.FTZ R14, R31, R0.reuse, -R46.reuse ;  /* 0x000000001f0e7223 */ /* 0x180fe2000001082e */
[----:B------:R-:W-:Y:S01]  /*2950*/  FMNMX.FTZ R4, R5, R25, !PT ;  /* 0x0000001905047209 */ /* 0x000fe20007810000 */
[-CC-:B------:R-:W-:Y:S01]  /*2960*/  FFMA.FTZ R20, R35, R0.reuse, -R46.reuse ;  /* 0x0000000023147223 */ /* 0x180fe2000001082e */
[----:B------:R-:W-:Y:S01]  /*2970*/  FSEL R29, R29, -INF , P2 ;  /* 0xff8000001d1d7808 */ /* 0x000fe20001000000 */
[--C-:B------:R-:W-:Y:S01]  /*2980*/  FFMA.FTZ R24, R39, R0, -R46.reuse ;  /* 0x0000000027187223 */ /* 0x100fe2000001082e */
[----:B------:R-:W-:Y:S01]  /*2990*/  FMNMX.FTZ R4, R15, R4, !PT ;  /* 0x000000040f047209 */ /* 0x000fe20007810000 */
[-CC-:B------:R-:W-:Y:S01]  /*29a0*/  FFMA.FTZ R177, R89, R0.reuse, -R46.reuse ;  /* 0x0000000059b17223 */ /* 0x180fe2000001082e */
[----:B------:R-:W-:Y:S01]  /*29b0*/  ISETP.GT.AND P2, PT, R3, 0x11, PT ;  /* 0x000000110300780c */ /* 0x000fe20003f44270 */
[----:B------:R-:W-:Y:S01]  /*29c0*/  MUFU.EX2 R181, R181 ;  /* 0x000000b500b57308 */ /* 0x000fe20000000800 */
[----:B------:R-:W-:Y:S01]  /*29d0*/  FSEL R21, R32, -INF , P3 ;  /* 0xff80000020157808 */ /* 0x000fe20001800000 */
[--C-:B------:R-:W-:Y:S01]  /*29e0*/  FFMA.FTZ R179, R91, R0, -R46.reuse ;  /* 0x000000005bb37223 */ /* 0x100fe2000001082e */
[----:B------:R-:W-:Y:S01]  /*29f0*/  FMNMX.FTZ R4, R29, R4, !PT ;  /* 0x000000041d047209 */ /* 0x000fe20007810000 */
[-CC-:B------:R-:W-:Y:S01]  /*2a00*/  FFMA.FTZ R173, R93, R0.reuse, -R46.reuse ;  /* 0x000000005dad7223 */ /* 0x180fe2000001082e */
[----:B------:R-:W-:Y:S01]  /*2a10*/  ISETP.GT.AND P3, PT, R3, 0x18, PT ;  /* 0x000000180300780c */ /* 0x000fe20003f64270 */
[--C-:B------:R-:W-:Y:S01]  /*2a20*/  FFMA.FTZ R26, R95, R0, -R46.reuse ;  /* 0x000000005f1a7223 */ /* 0x100fe2000001082e */
[----:B------:R-:W-:Y:S01]  /*2a30*/  FSEL R33, R33, -INF , P2 ;  /* 0xff80000021217808 */ /* 0x000fe20001000000 */
[----:B------:R-:W2:Y:S01]  /*2a40*/  MUFU.EX2 R6, R6 ;  /* 0x0000000600067308 */ /* 0x000ea20000000800 */
[----:B------:R-:W-:Y:S01]  /*2a50*/  FMNMX.FTZ R4, R21, R4, !PT ;  /* 0x0000000415047209 */ /* 0x000fe20007810000 */
[-CC-:B------:R-:W-:Y:S01]  /*2a60*/  FFMA.FTZ R175, R97, R0.reuse, -R46.reuse ;  /* 0x0000000061af7223 */ /* 0x180fe2000001082e */
[----:B------:R-:W-:Y:S01]  /*2a70*/  ISETP.GT.AND P2, PT, R3, 0x19, PT ;  /* 0x000000190300780c */ /* 0x000fe20003f44270 */
[-CC-:B------:R-:W-:Y:S01]  /*2a80*/  FFMA.FTZ R28, R99, R0.reuse, -R46.reuse ;  /* 0x00000000631c7223 */ /* 0x180fe2000001082e */
[----:B------:R-:W-:Y:S01]  /*2a90*/  FSEL R27, R36, -INF , P3 ;  /* 0xff800000241b7808 */ /* 0x000fe20001800000 */
[--C-:B------:R-:W-:Y:S01]  /*2aa0*/  FFMA.FTZ R169, R101, R0, -R46.reuse ;  /* 0x0000000065a97223 */ /* 0x100fe2000001082e */
[----:B------:R-:W-:Y:S01]  /*2ab0*/  FMNMX.FTZ R4, R33, R4, !PT ;  /* 0x0000000421047209 */ /* 0x000fe20007810000 */
[----:B------:R-:W-:Y:S01]  /*2ac0*/  MUFU.EX2 R183, R183 ;  /* 0x000000b700b77308 */ /* 0x000fe20000000800 */
[----:B------:R-:W-:Y:S01]  /*2ad0*/  ISETP.GT.AND P3, PT, R3, 0x20, PT ;  /* 0x000000200300780c */ /* 0x000fe20003f64270 */
        /* <DEDUP_REMOVED lines=14> */
[----:B------:R-:W-:Y:S01]  /*2bc0*/  MUFU.EX2 R177, R177 ;  /* 0x000000b100b17308 */ /* 0x000fe20000000800 */
        /* <DEDUP_REMOVED lines=27> */
[----:B------:R-:W-:Y:S01]  /*2d80*/  FFMA.FTZ R83, R83, R0, -R46 ;  /* 0x0000000053537223 */ /* 0x000fe2000001082e */
[----:B------:R-:W-:Y:S01]  /*2d90*/  FSEL R43, R52, -INF , P3 ;  /* 0xff800000342b7808 */ /* 0x000fe20001800000 */
[----:B--2---:R-:W-:Y:S01]  /*2da0*/  FADD.FTZ R52, R181, R6 ;  /* 0x00000006b5347221 */ /* 0x004fe20000010000 */
[----:B------:R-:W-:Y:S01]  /*2db0*/  FMNMX.FTZ R4, R49, R4, !PT ;  /* 0x0000000431047209 */ /* 0x000fe20007810000 */
[----:B------:R-:W-:Y:S01]  /*2dc0*/  MUFU.EX2 R173, R173 ;  /* 0x000000ad00ad7308 */ /* 0x000fe20000000800 */
[----:B------:R-:W-:Y:S01]  /*2dd0*/  ISETP.GT.AND P3, PT, R3, 0x40, PT ;  /* 0x000000400300780c */ /* 0x000fe20003f64270 */
[-CC-:B------:R-:W-:Y:S01]  /*2de0*/  FFMA.FTZ R131, R131, R0.reuse, -R46.reuse ;  /* 0x0000000083837223 */ /* 0x180fe2000001082e */
[----:B------:R-:W-:Y:S01]  /*2df0*/  FSEL R53, R53, -INF , P2 ;  /* 0xff80000035357808 */ /* 0x000fe20001000000 */
[----:B------:R-:W-:Y:S01]  /*2e00*/  FFMA.FTZ R46, R87, R0, -R46 ;  /* 0x00000000572e7223 */ /* 0x000fe2000001082e */
[----:B------:R-:W-:Y:S01]  /*2e10*/  FMNMX.FTZ R4, R43, R4, !PT ;  /* 0x000000042b047209 */ /* 0x000fe20007810000 */
[--C-:B------:R-:W-:Y:S01]  /*2e20*/  IMAD.MOV.U32 R125, RZ, RZ, R151.reuse ;  /* 0x000000ffff7d7224 */ /* 0x100fe200078e0097 */
[----:B------:R-:W-:Y:S01]  /*2e30*/  ISETP.GT.AND P2, PT, R3, 0x41, PT ;  /* 0x000000410300780c */ /* 0x000fe20003f44270 */
[----:B------:R-:W-:Y:S01]  /*2e40*/  MUFU.EX2 R26, R26 ;  /* 0x0000001a001a7308 */ /* 0x000fe20000000800 */
[----:B------:R-:W-:Y:S01]  /*2e50*/  FSEL R47, R56, -INF , P3 ;  /* 0xff800000382f7808 */ /* 0x000fe20001800000 */
[--C-:B------:R-:W-:Y:S01]  /*2e60*/  IMAD.MOV.U32 R123, RZ, RZ, R151.reuse ;  /* 0x000000ffff7b7224 */ /* 0x100fe200078e0097 */
[----:B------:R-:W-:Y:S01]  /*2e70*/  FMNMX.FTZ R4, R53, R4, !PT ;  /* 0x0000000435047209 */ /* 0x000fe20007810000 */
[--C-:B------:R-:W-:Y:S01]  /*2e80*/  IMAD.MOV.U32 R121, RZ, RZ, R151.reuse ;  /* 0x000000ffff797224 */ /* 0x100fe200078e0097 */
[----:B------:R-:W-:Y:S01]  /*2e90*/  ISETP.GT.AND P3, PT, R3, 0x48, PT ;  /* 0x000000480300780c */ /* 0x000fe20003f64270 */
[--C-:B------:R-:W-:Y:S01]  /*2ea0*/  IMAD.MOV.U32 R119, RZ, RZ, R151.reuse ;  /* 0x000000ffff777224 */ /* 0x100fe200078e0097 */
[----:B------:R-:W-:Y:S01]  /*2eb0*/  FSEL R57, R57, -INF , P2 ;  /* 0xff80000039397808 */ /* 0x000fe20001000000 */
[----:B------:R-:W-:Y:S01]  /*2ec0*/  MUFU.EX2 R175, R175 ;  /* 0x000000af00af7308 */ /* 0x000fe20000000800 */
[----:B------:R-:W-:Y:S01]  /*2ed0*/  FMNMX.FTZ R4, R47, R4, !PT ;  /* 0x000000042f047209 */ /* 0x000fe20007810000 */
[--C-:B------:R-:W-:Y:S01]  /*2ee0*/  IMAD.MOV.U32 R117, RZ, RZ, R151.reuse ;  /* 0x000000ffff757224 */ /* 0x100fe200078e0097 */
[----:B------:R-:W-:Y:S01]  /*2ef0*/  ISETP.GT.AND P2, PT, R3, 0x49, PT ;  /* 0x000000490300780c */ /* 0x000fe20003f44270 */
[--C-:B------:R-:W-:Y:S01]  /*2f00*/  IMAD.MOV.U32 R115, RZ, RZ, R151.reuse ;  /* 0x000000ffff737224 */ /* 0x100fe200078e0097 */
[----:B------:R-:W-:Y:S01]  /*2f10*/  FSEL R51, R60, -INF , P3 ;  /* 0xff8000003c337808 */ /* 0x000fe20001800000 */
[--C-:B------:R-:W-:Y:S01]  /*2f20*/  IMAD.MOV.U32 R113, RZ, RZ, R151.reuse ;  /* 0x000000ffff717224 */ /* 0x100fe200078e0097 */
[----:B------:R-:W-:Y:S01]  /*2f30*/  FMNMX.FTZ R4, R57, R4, !PT ;  /* 0x0000000439047209 */ /* 0x000fe20007810000 */
[----:B------:R-:W-:Y:S01]  /*2f40*/  MUFU.EX2 R28, R28 ;  /* 0x0000001c001c7308 */ /* 0x000fe20000000800 */
[----:B------:R-:W-:Y:S01]  /*2f50*/  ISETP.GT.AND P3, PT, R3, 0x50, PT ;  /* 0x000000500300780c */ /* 0x000fe20003f64270 */
[--C-:B------:R-:W-:Y:S01]  /*2f60*/  IMAD.MOV.U32 R111, RZ, RZ, R151.reuse ;  /* 0x000000ffff6f7224 */ /* 0x100fe200078e0097 */
[----:B------:R-:W-:Y:S01]  /*2f70*/  FSEL R61, R61, -INF , P2 ;  /* 0xff8000003d3d7808 */ /* 0x000fe20001000000 */
[--C-:B------:R-:W-:Y:S01]  /*2f80*/  IMAD.MOV.U32 R109, RZ, RZ, R151.reuse ;  /* 0x000000ffff6d7224 */ /* 0x100fe200078e0097 */
        /* <DEDUP_REMOVED lines=23> */
[----:B------:R-:W-:Y:S01]  /*3100*/  IMAD.MOV.U32 R91, RZ, RZ, R151 ;  /* 0x000000ffff5b7224 */ /* 0x000fe200078e0097 */
[----:B------:R-:W-:-:S02]  /*3110*/  FMNMX.FTZ R4, R59, R4, !PT ;  /* 0x000000043b047209 */ /* 0x000fc40007810000 */
[----:B------:R-:W-:Y:S01]  /*3120*/  ISETP.GT.AND P2, PT, R3, 0x61, PT ;  /* 0x000000610300780c */ /* 0x000fe20003f44270 */
[----:B------:R-:W-:Y:S01]  /*3130*/  MUFU.EX2 R32, R32 ;  /* 0x0000002000207308 */ /* 0x000fe20000000800 */
[----:B------:R-:W-:Y:S02]  /*3140*/  FSEL R63, R72, -INF , P3 ;  /* 0xff800000483f7808 */ /* 0x000fe40001800000 */
[----:B------:R-:W-:Y:S02]  /*3150*/  FMNMX.FTZ R4, R69, R4, !PT ;  /* 0x0000000445047209 */ /* 0x000fe40007810000 */
[----:B------:R-:W-:Y:S02]  /*3160*/  ISETP.GT.AND P3, PT, R3, 0x68, PT ;  /* 0x000000680300780c */ /* 0x000fe40003f64270 */
[----:B------:R-:W-:Y:S01]  /*3170*/  FSEL R73, R73, -INF , P2 ;  /* 0xff80000049497808 */ /* 0x000fe20001000000 */
[----:B------:R-:W-:Y:S01]  /*3180*/  MUFU.EX2 R165, R165 ;  /* 0x000000a500a57308 */ /* 0x000fe20000000800 */
[----:B------:R-:W-:-:S02]  /*3190*/  FMNMX.FTZ R4, R63, R4, !PT ;  /* 0x000000043f047209 */ /* 0x000fc40007810000 */
[----:B------:R-:W-:Y:S02]  /*31a0*/  ISETP.GT.AND P2, PT, R3, 0x69, PT ;  /* 0x000000690300780c */ /* 0x000fe40003f44270 */
[----:B------:R-:W-:Y:S02]  /*31b0*/  FSEL R67, R76, -INF , P3 ;  /* 0xff8000004c437808 */ /* 0x000fe40001800000 */
[----:B------:R-:W-:Y:S01]  /*31c0*/  FMNMX.FTZ R4, R73, R4, !PT ;  /* 0x0000000449047209 */ /* 0x000fe20007810000 */
[----:B------:R-:W-:Y:S01]  /*31d0*/  MUFU.EX2 R34, R34 ;  /* 0x0000002200227308 */ /* 0x000fe20000000800 */
[----:B------:R-:W-:Y:S02]  /*31e0*/  ISETP.GT.AND P3, PT, R3, 0x70, PT ;  /* 0x000000700300780c */ /* 0x000fe40003f64270 */
[----:B------:R-:W-:Y:S02]  /*31f0*/  FSEL R77, R77, -INF , P2 ;  /* 0xff8000004d4d7808 */ /* 0x000fe40001000000 */
        /* <DEDUP_REMOVED lines=13> */
[----:B------:R-:W-:Y:S02]  /*32d0*/  FSEL R85, R85, -INF , P2 ;  /* 0xff80000055557808 */ /* 0x000fe40001000000 */
[----:B------:R-:W-:Y:S02]  /*32e0*/  FMNMX.FTZ R4, R3, R4, !PT ;  /* 0x0000000403047209 */ /* 0x000fe40007810000 */
[----:B------:R-:W-:-:S02]  /*32f0*/  F2FP.BF16.F32.PACK_AB R181, R6, R181 ;  /* 0x000000b506b5723e */ /* 0x000fc400000010ff */
[----:B------:R-:W-:Y:S01]  /*3300*/  FMNMX.FTZ R4, R85, R4, !PT ;  /* 0x0000000455047209 */ /* 0x000fe20007810000 */
[----:B------:R-:W-:Y:S04]  /*3310*/  MUFU.EX2 R38, R38 ;  /* 0x0000002600267308 */ /* 0x000fe80000000800 */
[----:B------:R-:W2:Y:S04]  /*3320*/  SHFL.BFLY PT, R89, R4, 0x2, 0x1f ;  /* 0x0c401f0004597f89 */ /* 0x000ea800000e0000 */
[----:B------:R-:W-:Y:S08]  /*3330*/  MUFU.EX2 R163, R163 ;  /* 0x000000a300a37308 */ /* 0x000ff00000000800 */
[----:B------:R-:W-:Y:S08]  /*3340*/  MUFU.EX2 R40, R40 ;  /* 0x0000002800287308 */ /* 0x000ff00000000800 */
[----:B------:R-:W-:Y:S01]  /*3350*/  MUFU.EX2 R157, R157 ;  /* 0x0000009d009d7308 */ /* 0x000fe20000000800 */
[----:B--2---:R-:W-:-:S07]  /*3360*/  FMNMX.FTZ R89, R4, R89, !PT ;  /* 0x0000005904597209 */ /* 0x004fce0007810000 */
[----:B------:R-:W-:Y:S01]  /*3370*/  MUFU.EX2 R44, R75 ;  /* 0x0000004b002c7308 */ /* 0x000fe20000000800 */
[----:B------:R-:W2:Y:S07]  /*3380*/  SHFL.BFLY PT, R4, R89, 0x1, 0x1f ;  /* 0x0c201f0059047f89 */ /* 0x000eae00000e0000 */
[----:B------:R-:W-:Y:S08]  /*3390*/  MUFU.EX2 R127, R127 ;  /* 0x0000007f007f7308 */ /* 0x000ff00000000800 */
[----:B------:R-:W3:Y:S08]  /*33a0*/  MUFU.EX2 R48, R79 ;  /* 0x0000004f00307308 */ /* 0x000ef00000000800 */
[----:B------:R-:W-:Y:S01]  /*33b0*/  MUFU.EX2 R129, R129 ;  /* 0x0000008100817308 */ /* 0x000fe20000000800 */
[----:B--2---:R-:W-:Y:S01]  /*33c0*/  FMNMX.FTZ R4, R89, R4, !PT ;  /* 0x0000000459047209 */ /* 0x004fe20007810000 */
[----:B------:R-:W-:-:S03]  /*33d0*/  IMAD.MOV.U32 R89, RZ, RZ, R151 ;  /* 0x000000ffff597224 */ /* 0x000fc600078e0097 */
[C---:B------:R-:W-:Y:S01]  /*33e0*/  FSETP.NEU.FTZ.AND P2, PT, R4.reuse, -INF , PT ;  /* 0xff8000000400780b */ /* 0x040fe20003f5d000 */
[----:B------:R-:W-:Y:S02]  /*33f0*/  FMUL.FTZ R42, R4, R0 ;  /* 0x00000000042a7220 */ /* 0x000fe40000410000 */
[----:B------:R-:W-:Y:S01]  /*3400*/  MUFU.EX2 R50, R83 ;  /* 0x0000005300327308 */ /* 0x000fe20000000800 */
[----:B---3--:R-:W-:Y:S02]  /*3410*/  F2FP.BF16.F32.PACK_AB R159, R48, R127 ;  /* 0x0000007f309f723e */ /* 0x008fe400000010ff */
[----:B------:R-:W-:Y:S02]  /*3420*/  FSEL R42, R42, RZ, P2 ;  /* 0x000000ff2a2a7208 */ /* 0x000fe40001000000 */
[----:B------:R-:W-:-:S03]  /*3430*/  PLOP3.LUT P2, PT, PT, PT, UP0, 0x80, 0x0 ;  /* 0x000000000000781c */ /* 0x000fc60003f4f008 */
        /* <DEDUP_REMOVED lines=12> */
[-C--:B------:R-:W-:Y:S01]  /*3500*/  FFMA.FTZ R45, R45, R0.reuse, -R42 ;  /* 0x000000002d2d7223 */ /* 0x080fe2000001082a */
[----:B------:R-:W3:Y:S01]  /*3510*/  MUFU.EX2 R25, R25 ;  /* 0x0000001900197308 */ /* 0x000ee20000000800 */
        /* <DEDUP_REMOVED lines=14> */
[-C--:B------:R-:W-:Y:S01]  /*3600*/  FFMA.FTZ R65, R65, R0.reuse, -R42 ;  /* 0x0000000041417223 */ /* 0x080fe2000001082a */
[----:B------:R4:W5:Y:S01]  /*3610*/  MUFU.EX2 R182, R29 ;  /* 0x0000001d00b67308 */ /* 0x0009620000000800 */
[----:B------:R-:W-:Y:S01]  /*3620*/  FADD.FTZ R5, R179, R52 ;  /* 0x00000034b3057221 */ /* 0x000fe20000010000 */
[----:B---3--:R-:W-:Y:S01]  /*3630*/  FADD.FTZ R52, R180, R25 ;  /* 0x00000019b4347221 */ /* 0x008fe20000010000 */
[-CC-:B------:R-:W-:Y:S01]  /*3640*/  FFMA.FTZ R59, R59, R0.reuse, -R42.reuse ;  /* 0x000000003b3b7223 */ /* 0x180fe2000001082a */
[-CC-:B------:R-:W-:Y:S01]  /*3650*/  FFMA.FTZ R69, R69, R0.reuse, -R42.reuse ;  /* 0x0000000045457223 */ /* 0x180fe2000001082a */
[----:B------:R-:W-:Y:S01]  /*3660*/  FADD.FTZ R54, R24, R5 ;  /* 0x0000000518367221 */ /* 0x000fe20000010000 */
[-CC-:B------:R-:W-:Y:S01]  /*3670*/  FFMA.FTZ R63, R63, R0.reuse, -R42.reuse ;  /* 0x000000003f3f7223 */ /* 0x180fe2000001082a */
[-C--:B------:R-:W-:Y:S01]  /*3680*/  FFMA.FTZ R73, R73, R0.reuse, -R42 ;  /* 0x0000000049497223 */ /* 0x080fe2000001082a */
[----:B------:R-:W3:Y:S01]  /*3690*/  MUFU.EX2 R21, R21 ;  /* 0x0000001500157308 */ /* 0x000ee20000000800 */
[----:B--2---:R-:W-:Y:S01]  /*36a0*/  FADD.FTZ R5, R15, R52 ;  /* 0x000000340f057221 */ /* 0x004fe20000010000 */
[----:B----4-:R-:W-:Y:S01]  /*36b0*/  FADD.FTZ R29, R173, R54 ;  /* 0x00000036ad1d7221 */ /* 0x010fe20000010000 */
[-CC-:B------:R-:W-:Y:S01]  /*36c0*/  FFMA.FTZ R67, R67, R0.reuse, -R42.reuse ;  /* 0x0000000043437223 */ /* 0x180fe2000001082a */
[-CC-:B------:R-:W-:Y:S01]  /*36d0*/  FFMA.FTZ R77, R77, R0.reuse, -R42.reuse ;  /* 0x000000004d4d7223 */ /* 0x180fe2000001082a */
[-CC-:B------:R-:W-:Y:S01]  /*36e0*/  FFMA.FTZ R71, R71, R0.reuse, -R42.reuse ;  /* 0x0000000047477223 */ /* 0x180fe2000001082a */
[----:B------:R-:W-:Y:S01]  /*36f0*/  FADD.FTZ R54, R26, R29 ;  /* 0x0000001d1a367221 */ /* 0x000fe20000010000 */
[-C--:B------:R-:W-:Y:S01]  /*3700*/  FFMA.FTZ R81, R81, R0.reuse, -R42 ;  /* 0x0000000051517223 */ /* 0x080fe2000001082a */
[----:B------:R-:W2:Y:S01]  /*3710*/  MUFU.EX2 R176, R33 ;  /* 0x0000002100b07308 */ /* 0x000ea20000000800 */
[----:B-----5:R-:W-:Y:S01]  /*3720*/  FADD.FTZ R52, R182, R5 ;  /* 0x00000005b6347221 */ /* 0x020fe20000010000 */
[----:B------:R-:W-:Y:S01]  /*3730*/  FADD.FTZ R29, R175, R54 ;  /* 0x00000036af1d7221 */ /* 0x000fe20000010000 */
[-CC-:B------:R-:W-:Y:S01]  /*3740*/  FFMA.FTZ R3, R3, R0.reuse, -R42.reuse ;  /* 0x0000000003037223 */ /* 0x180fe2000001082a */
[----:B------:R-:W-:Y:S01]  /*3750*/  FFMA.FTZ R42, R85, R0, -R42 ;  /* 0x00000000552a7223 */ /* 0x000fe2000001082a */
[----:B------:R-:W-:Y:S01]  /*3760*/  F2FP.BF16.F32.PACK_AB R180, R25, R180 ;  /* 0x000000b419b4723e */ /* 0x000fe200000010ff */
[----:B------:R-:W-:Y:S01]  /*3770*/  FADD.FTZ R54, R28, R29 ;  /* 0x0000001d1c367221 */ /* 0x000fe20000010000 */
[----:B------:R-:W-:Y:S01]  /*3780*/  F2FP.BF16.F32.PACK_AB R182, R182, R15 ;  /* 0x0000000fb6b6723e */ /* 0x000fe200000010ff */
[----:B------:R-:W4:Y:S01]  /*3790*/  MUFU.EX2 R27, R27 ;  /* 0x0000001b001b7308 */ /* 0x000f220000000800 */
[----:B---3--:R-:W-:Y:S01]  /*37a0*/  FADD.FTZ R5, R21, R52 ;  /* 0x0000003415057221 */ /* 0x008fe20000010000 */
[----:B------:R-:W-:Y:S01]  /*37b0*/  FADD.FTZ R29, R169, R54 ;  /* 0x00000036a91d7221 */ /* 0x000fe20000010000 */
[----:B------:R-:W-:-:S02]  /*37c0*/  F2FP.BF16.F32.PACK_AB R153, R50, R129 ;  /* 0x000000813299723e */ /* 0x000fc400000010ff */
[----:B------:R-:W-:Y:S01]  /*37d0*/  F2FP.BF16.F32.PACK_AB R183, R14, R183 ;  /* 0x000000b70eb7723e */ /* 0x000fe200000010ff */
[----:B------:R-:W-:Y:S01]  /*37e0*/  FADD.FTZ R54, R30, R29 ;  /* 0x0000001d1e367221 */ /* 0x000fe20000010000 */
[----:B------:R-:W-:Y:S01]  /*37f0*/  F2FP.BF16.F32.PACK_AB R177, R20, R177 ;  /* 0x000000b114b1723e */ /* 0x000fe200000010ff */
[----:B------:R-:W3:Y:S01]  /*3800*/  MUFU.EX2 R178, R37 ;  /* 0x0000002500b27308 */ /* 0x000ee20000000800 */
[----:B--2---:R-:W-:Y:S01]  /*3810*/  FADD.FTZ R52, R176, R5 ;  /* 0x00000005b0347221 */ /* 0x004fe20000010000 */
[----:B------:R-:W-:Y:S01]  /*3820*/  FADD.FTZ R29, R171, R54 ;  /* 0x00000036ab1d7221 */ /* 0x000fe20000010000 */
[----:B------:R-:W-:Y:S02]  /*3830*/  F2FP.BF16.F32.PACK_AB R179, R24, R179 ;  /* 0x000000b318b3723e */ /* 0x000fe400000010ff */
[----:B------:R-:W-:Y:S02]  /*3840*/  F2FP.BF16.F32.PACK_AB R173, R26, R173 ;  /* 0x000000ad1aad723e */ /* 0x000fe400000010ff */
[----:B------:R-:W-:Y:S01]  /*3850*/  F2FP.BF16.F32.PACK_AB R175, R28, R175 ;  /* 0x000000af1caf723e */ /* 0x000fe200000010ff */
[----:B------:R-:W2:Y:S01]  /*3860*/  MUFU.EX2 R31, R31 ;  /* 0x0000001f001f7308 */ /* 0x000ea20000000800 */
[----:B----4-:R-:W-:Y:S01]  /*3870*/  FADD.FTZ R5, R27, R52 ;  /* 0x000000341b057221 */ /* 0x010fe20000010000 */
[----:B------:R-:W-:-:S02]  /*3880*/  F2FP.BF16.F32.PACK_AB R169, R30, R169 ;  /* 0x000000a91ea9723e */ /* 0x000fc400000010ff */
[----:B------:R-:W-:Y:S02]  /*3890*/  F2FP.BF16.F32.PACK_AB R171, R32, R171 ;  /* 0x000000ab20ab723e */ /* 0x000fe400000010ff */
[----:B------:R-:W-:Y:S02]  /*38a0*/  F2FP.BF16.F32.PACK_AB R176, R176, R21 ;  /* 0x00000015b0b0723e */ /* 0x000fe400000010ff */
[----:B------:R-:W1:Y:S01]  /*38b0*/  MUFU.EX2 R172, R41 ;  /* 0x0000002900ac7308 */ /* 0x000e620000000800 */
[C---:B---3--:R-:W-:Y:S01]  /*38c0*/  FADD.FTZ R52, R178.reuse, R5 ;  /* 0x00000005b2347221 */ /* 0x048fe20000010000 */
[----:B------:R-:W-:-:S06]  /*38d0*/  F2FP.BF16.F32.PACK_AB R178, R178, R27 ;  /* 0x0000001bb2b2723e */ /* 0x000fcc00000010ff */
[----:B------:R-:W3:Y:S01]  /*38e0*/  MUFU.EX2 R35, R35 ;  /* 0x0000002300237308 */ /* 0x000ee20000000800 */
[----:B--2---:R-:W-:Y:S01]  /*38f0*/  FADD.FTZ R5, R31, R52 ;  /* 0x000000341f057221 */ /* 0x004fe20000010000 */
[----:B------:R-:W-:-:S04]  /*3900*/  FADD.FTZ R52, R32, R29 ;  /* 0x0000001d20347221 */ /* 0x000fc80000010000 */
[----:B------:R-:W-:Y:S01]  /*3910*/  FADD.FTZ R29, R165, R52 ;  /* 0x00000034a51d7221 */ /* 0x000fe20000010000 */
[----:B------:R-:W-:Y:S01]  /*3920*/  F2FP.BF16.F32.PACK_AB R165, R34, R165 ;  /* 0x000000a522a5723e */ /* 0x000fe200000010ff */
[----:B------:R-:W2:Y:S01]  /*3930*/  MUFU.EX2 R174, R45 ;  /* 0x0000002d00ae7308 */ /* 0x000ea20000000800 */
[----:B-1----:R-:W-:Y:S01]  /*3940*/  FADD.FTZ R2, R172, R5 ;  /* 0x00000005ac027221 */ /* 0x002fe20000010000 */
[----:B------:R-:W-:Y:S01]  /*3950*/  FADD.FTZ R52, R34, R29 ;  /* 0x0000001d22347221 */ /* 0x000fe20000010000 */
[----:B------:R-:W-:-:S03]  /*3960*/  F2FP.BF16.F32.PACK_AB R172, R172, R31 ;  /* 0x0000001facac723e */ /* 0x000fc600000010ff */
[----:B------:R-:W-:Y:S01]  /*3970*/  FADD.FTZ R29, R167, R52 ;  /* 0x00000034a71d7221 */ /* 0x000fe20000010000 */
[C---:B------:R-:W-:Y:S01]  /*3980*/  F2FP.BF16.F32.PACK_AB R167, R36.reuse, R167 ;  /* 0x000000a724a7723e */ /* 0x040fe200000010ff */
[----:B------:R-:W1:Y:S01]  /*3990*/  MUFU.EX2 R39, R39 ;  /* 0x0000002700277308 */ /* 0x000e620000000800 */
[----:B---3--:R-:W-:Y:S01]  /*39a0*/  FADD.FTZ R5, R35, R2 ;  /* 0x0000000223057221 */ /* 0x008fe20000010000 */
[----:B------:R-:W-:-:S04]  /*39b0*/  FADD.FTZ R52, R36, R29 ;  /* 0x0000001d24347221 */ /* 0x000fc80000010000 */
[----:B------:R-:W-:Y:S01]  /*39c0*/  FADD.FTZ R29, R161, R52 ;  /* 0x00000034a11d7221 */ /* 0x000fe20000010000 */
[----:B------:R-:W-:Y:S01]  /*39d0*/  F2FP.BF16.F32.PACK_AB R161, R38, R161 ;  /* 0x000000a126a1723e */ /* 0x000fe200000010ff */
[----:B------:R-:W3:Y:S01]  /*39e0*/  MUFU.EX2 R168, R49 ;  /* 0x0000003100a87308 */ /* 0x000ee20000000800 */
[----:B--2---:R-:W-:Y:S01]  /*39f0*/  FADD.FTZ R2, R174, R5 ;  /* 0x00000005ae027221 */ /* 0x004fe20000010000 */
[----:B------:R-:W-:Y:S01]  /*3a00*/  FADD.FTZ R52, R38, R29 ;  /* 0x0000001d26347221 */ /* 0x000fe20000010000 */
[----:B------:R-:W-:-:S03]  /*3a10*/  F2FP.BF16.F32.PACK_AB R174, R174, R35 ;  /* 0x00000023aeae723e */ /* 0x000fc600000010ff */
[----:B------:R-:W-:Y:S01]  /*3a20*/  FADD.FTZ R29, R163, R52 ;  /* 0x00000034a31d7221 */ /* 0x000fe20000010000 */
[C---:B------:R-:W-:Y:S01]  /*3a30*/  F2FP.BF16.F32.PACK_AB R163, R40.reuse, R163 ;  /* 0x000000a328a3723e */ /* 0x040fe200000010ff */
[----:B------:R-:W2:Y:S01]  /*3a40*/  MUFU.EX2 R43, R43 ;  /* 0x0000002b002b7308 */ /* 0x000ea20000000800 */
[----:B-1----:R-:W-:Y:S01]  /*3a50*/  FADD.FTZ R5, R39, R2 ;  /* 0x0000000227057221 */ /* 0x002fe20000010000 */
[----:B------:R-:W-:-:S04]  /*3a60*/  FADD.FTZ R6, R40, R29 ;  /* 0x0000001d28067221 */ /* 0x000fc80000010000 */
[----:B------:R-:W-:Y:S01]  /*3a70*/  FADD.FTZ R29, R157, R6 ;  /* 0x000000069d1d7221 */ /* 0x000fe20000010000 */
[----:B------:R-:W-:Y:S01]  /*3a80*/  F2FP.BF16.F32.PACK_AB R157, R44, R157 ;  /* 0x0000009d2c9d723e */ /* 0x000fe200000010ff */
[----:B------:R-:W1:Y:S01]  /*3a90*/  MUFU.EX2 R170, R53 ;  /* 0x0000003500aa7308 */ /* 0x000e620000000800 */
[----:B---3--:R-:W-:Y:S01]  /*3aa0*/  FADD.FTZ R2, R168, R5 ;  /* 0x00000005a8027221 */ /* 0x008fe20000010000 */
[----:B------:R-:W-:Y:S01]  /*3ab0*/  FADD.FTZ R6, R44, R29 ;  /* 0x0000001d2c067221 */ /* 0x000fe20000010000 */
[----:B------:R-:W-:-:S03]  /*3ac0*/  F2FP.BF16.F32.PACK_AB R168, R168, R39 ;  /* 0x00000027a8a8723e */ /* 0x000fc600000010ff */
[----:B------:R-:W-:Y:S01]  /*3ad0*/  FADD.FTZ R29, R127, R6 ;  /* 0x000000067f1d7221 */ /* 0x000fe20000010000 */
[----:B------:R-:W-:Y:S01]  /*3ae0*/  IMAD.MOV.U32 R127, RZ, RZ, R151 ;  /* 0x000000ffff7f7224 */ /* 0x000fe200078e0097 */
[----:B------:R-:W3:Y:S01]  /*3af0*/  MUFU.EX2 R47, R47 ;  /* 0x0000002f002f7308 */ /* 0x000ee20000000800 */
[----:B--2---:R-:W-:Y:S01]  /*3b00*/  FADD.FTZ R5, R43, R2 ;  /* 0x000000022b057221 */ /* 0x004fe20000010000 */
[----:B------:R-:W-:-:S04]  /*3b10*/  FADD.FTZ R6, R48, R29 ;  /* 0x0000001d30067221 */ /* 0x000fc80000010000 */
[----:B------:R-:W-:Y:S01]  /*3b20*/  FADD.FTZ R29, R129, R6 ;  /* 0x00000006811d7221 */ /* 0x000fe20000010000 */
[----:B------:R-:W-:Y:S01]  /*3b30*/  IMAD.MOV.U32 R129, RZ, RZ, R151 ;  /* 0x000000ffff817224 */ /* 0x000fe200078e0097 */
[----:B------:R-:W2:Y:S01]  /*3b40*/  MUFU.EX2 R164, R57 ;  /* 0x0000003900a47308 */ /* 0x000ea20000000800 */
[----:B-1----:R-:W-:Y:S01]  /*3b50*/  FADD.FTZ R2, R170, R5 ;  /* 0x00000005aa027221 */ /* 0x002fe20000010000 */
[----:B------:R-:W-:Y:S01]  /*3b60*/  FADD.FTZ R6, R50, R29 ;  /* 0x0000001d32067221 */ /* 0x000fe20000010000 */
[----:B------:R-:W-:-:S05]  /*3b70*/  F2FP.BF16.F32.PACK_AB R170, R170, R43 ;  /* 0x0000002baaaa723e */ /* 0x000fca00000010ff */
[----:B------:R-:W1:Y:S01]  /*3b80*/  MUFU.EX2 R51, R51 ;  /* 0x0000003300337308 */ /* 0x000e620000000800 */
[----:B---3--:R-:W-:-:S07]  /*3b90*/  FADD.FTZ R5, R47, R2 ;  /* 0x000000022f057221 */ /* 0x008fce0000010000 */
[----:B------:R-:W3:Y:S01]  /*3ba0*/  MUFU.EX2 R166, R61 ;  /* 0x0000003d00a67308 */ /* 0x000ee20000000800 */
[C---:B--2---:R-:W-:Y:S01]  /*3bb0*/  FADD.FTZ R2, R164.reuse, R5 ;  /* 0x00000005a4027221 */ /* 0x044fe20000010000 */
[----:B------:R-:W-:-:S06]  /*3bc0*/  F2FP.BF16.F32.PACK_AB R164, R164, R47 ;  /* 0x0000002fa4a4723e */ /* 0x000fcc00000010ff */
[----:B------:R-:W2:Y:S01]  /*3bd0*/  MUFU.EX2 R55, R55 ;  /* 0x0000003700377308 */ /* 0x000ea20000000800 */
[----:B-1----:R-:W-:-:S07]  /*3be0*/  FADD.FTZ R5, R51, R2 ;  /* 0x0000000233057221 */ /* 0x002fce0000010000 */
[----:B------:R-:W1:Y:S01]  /*3bf0*/  MUFU.EX2 R160, R65 ;  /* 0x0000004100a07308 */ /* 0x000e620000000800 */
[C---:B---3--:R-:W-:Y:S01]  /*3c00*/  FADD.FTZ R2, R166.reuse, R5 ;  /* 0x00000005a6027221 */ /* 0x048fe20000010000 */
[----:B------:R-:W-:-:S06]  /*3c10*/  F2FP.BF16.F32.PACK_AB R166, R166, R51 ;  /* 0x00000033a6a6723e */ /* 0x000fcc00000010ff */
[----:B------:R-:W3:Y:S01]  /*3c20*/  MUFU.EX2 R59, R59 ;  /* 0x0000003b003b7308 */ /* 0x000ee20000000800 */
[----:B--2---:R-:W-:-:S07]  /*3c30*/  FADD.FTZ R5, R55, R2 ;  /* 0x0000000237057221 */ /* 0x004fce0000010000 */
[----:B------:R-:W2:Y:S01]  /*3c40*/  MUFU.EX2 R162, R69 ;  /* 0x0000004500a27308 */ /* 0x000ea20000000800 */
[C---:B-1----:R-:W-:Y:S01]  /*3c50*/  FADD.FTZ R2, R160.reuse, R5 ;  /* 0x00000005a0027221 */ /* 0x042fe20000010000 */
[----:B------:R-:W-:-:S06]  /*3c60*/  F2FP.BF16.F32.PACK_AB R160, R160, R55 ;  /* 0x00000037a0a0723e */ /* 0x000fcc00000010ff */
        /* <DEDUP_REMOVED lines=23> */
[----:B---3--:R-:W-:Y:S01]  /*3de0*/  FADD.FTZ R15, R3, R2 ;  /* 0x00000002030f7221 */ /* 0x008fe20000010000 */
[----:B------:R-:W-:Y:S02]  /*3df0*/  MOV R2, 0x3f800000 ;  /* 0x3f80000000027802 */ /* 0x000fe40000000f00 */
[C---:B--2---:R-:W-:Y:S01]  /*3e00*/  F2FP.BF16.F32.PACK_AB R155, R46.reuse, R131 ;  /* 0x000000832e9b723e */ /* 0x044fe200000010ff */
[----:B------:R-:W-:Y:S01]  /*3e10*/  FADD.FTZ R5, R46, R29 ;  /* 0x0000001d2e057221 */ /* 0x000fe20000010000 */
[----:B------:R-:W-:Y:S01]  /*3e20*/  IMAD.MOV.U32 R131, RZ, RZ, R151 ;  /* 0x000000ffff837224 */ /* 0x000fe200078e0097 */
[C---:B-1----:R-:W-:Y:S01]  /*3e30*/  F2FP.BF16.F32.PACK_AB R154, R42.reuse, R3 ;  /* 0x000000032a9a723e */ /* 0x042fe200000010ff */
[----:B------:R-:W-:Y:S01]  /*3e40*/  FADD.FTZ R6, R42, R15 ;  /* 0x0000000f2a067221 */ /* 0x000fe20000010000 */
[----:B------:R-:W-:Y:S01]  /*3e50*/  IMAD.MOV.U32 R3, RZ, RZ, 0x3f800000 ;  /* 0x3f800000ff037424 */ /* 0x000fe200078e00ff */
[----:B------:R-:W-:Y:S06]  /*3e60*/  @!P2 BRA `(.L_x_1873) ;  /* 0x0000002c001ca947 */ /* 0x000fec0003800000 */
[----:B------:R-:W-:Y:S01]  /*3e70*/  IMAD.MOV.U32 R15, RZ, RZ, R7 ;  /* 0x000000ffff0f7224 */ /* 0x000fe200078e0007 */
[----:B------:R-:W-:Y:S01]  /*3e80*/  CS2R R150, SRZ ;  /* 0x0000000000967805 */ /* 0x000fe2000001ff00 */
[----:B------:R-:W-:Y:S01]  /*3e90*/  IMAD.MOV.U32 R14, RZ, RZ, R4 ;  /* 0x000000ffff0e7224 */ /* 0x000fe200078e0004 */
[----:B------:R-:W-:Y:S01]  /*3ea0*/  CS2R R146, SRZ ;  /* 0x0000000000927805 */ /* 0x000fe2000001ff00 */
[----:B------:R-:W-:Y:S01]  /*3eb0*/  IMAD.MOV.U32 R2, RZ, RZ, 0x3f800000 ;  /* 0x3f800000ff027424 */ /* 0x000fe200078e00ff */
        /* <DEDUP_REMOVED lines=31> */
[----:B------:R-:W-:Y:S01]  /*40b0*/  UMOV UR4, UR36 ;  /* 0x0000002400047c82 */ /* 0x000fe20008000000 */
[----:B------:R-:W-:-:S05]  /*40c0*/  ULDC.64 UR40, c[0x0][0x3f8] ;  /* 0x0000fe0000287ab9 */ /* 0x000fca0000000a00 */
.L_x_1882:
[----:B------:R-:W-:-:S04]  /*40d0*/  UIADD3 UR5, UR4, 0x1, URZ ;  /* 0x0000000104057890 */ /* 0x000fc8000fffe03f */
[----:B------:R-:W-:-:S04]  /*40e0*/  UISETP.NE.AND UP0, UPT, UR5, 0x2, UPT ;  /* 0x000000020500788c */ /* 0x000fc8000bf05270 */
[----:B------:R-:W-:Y:S02]  /*40f0*/  USEL UR46, URZ, 0x1, UP0 ;  /* 0x000000013f2e7887 */ /* 0x000fe40008000000 */
[----:B------:R-:W-:Y:S02]  /*4100*/  USEL UR36, UR5, URZ, UP0 ;  /* 0x0000003f05247287 */ /* 0x000fe40008000000 */
[----:B------:R-:W-:Y:S01]  /*4110*/  ULOP3.LUT UR46, UR39, UR46, URZ, 0x3c, !UPT ;  /* 0x0000002e272e7292 */ /* 0x000fe2000f8e3c3f */
[----:B------:R-:W-:Y:S11]  /*4120*/  @!P0 BRA `(.L_x_1874) ;  /* 0x0000000000048947 */ /* 0x000ff60003800000 */
[----:B------:R-:W-:Y:S01]  /*4130*/  BPT.TRAP 0x1 ;  /* 0x000000040000795c */ /* 0x000fe20000300000 */
.L_x_1874:
[----:B------:R-:W-:Y:S01]  /*4140*/  ULEA UR7, UR36, UR37, 0x3 ;  /* 0x0000002524077291 */ /* 0x000fe2000f8e183f */
[----:B------:R-:W-:-:S05]  /*4150*/  IMAD.U32 R0, RZ, RZ, UR46 ;  /* 0x0000002eff007e24 */ /* 0x000fca000f8e00ff */
[----:B------:R-:W-:-:S04]  /*4160*/  SHF.L.U32 R0, R0, 0x1f, RZ ;  /* 0x0000001f00007819 */ /* 0x000fc800000006ff */
[----:B------:R1:W2:Y:S01]  /*4170*/  SYNCS.PHASECHK.TRANS64.TRYWAIT P2, [UR7+0x34830], R0 ;  /* 0x03483000ff0075a7 */ /* 0x0002a20008040147 */
[----:B------:R-:W-:Y:S05]  /*4180*/  @!P0 BRA `(.L_x_1875) ;  /* 0x0000000000048947 */ /* 0x000fea0003800000 */
[----:B------:R-:W-:Y:S01]  /*4190*/  BPT.TRAP 0x1 ;  /* 0x000000040000795c */ /* 0x000fe20000300000 */
.L_x_1875:
[----:B--2---:R-:W-:Y:S05]  /*41a0*/  @P2 BRA `(.L_x_1876) ;  /* 0x0000000000082947 */ /* 0x004fea0003800000 */
[----:B------:R-:W2:Y:S02]  /*41b0*/  SYNCS.PHASECHK.TRANS64.TRYWAIT P2, [UR7+0x34830], R0 ;  /* 0x03483000ff0075a7 */ /* 0x000ea40008040147 */
[----:B--2---:R-:W-:Y:S05]  /*41c0*/  @!P2 BRA `(.L_x_1877) ;  /* 0x0000009800b8a947 */ /* 0x004fea0003800000 */
.L_x_1876:
        /* <DEDUP_REMOVED lines=16> */
[----:B------:R-:W-:Y:S01]  /*42d0*/  R2UR UR56, R10 ;  /* 0x000000000a3872ca */ /* 0x000fe200000e0000 */
[----:B------:R-:W-:Y:S01]  /*42e0*/  UIADD3 UR58, UR5, 0x2, URZ ;  /* 0x00000002053a7890 */ /* 0x000fe2000fffe03f */
[----:B------:R-:W-:Y:S01]  /*42f0*/  R2UR UR57, R11 ;  /* 0x000000000b3972ca */ /* 0x000fe200000e0000 */
        /* <DEDUP_REMOVED lines=77> */
[----:B------:R-:W-:Y:S01]  /*47d0*/  R2UR UR56, R8 ;  /* 0x00000000083872ca */ /* 0x000fe200000e0000 */
[----:B------:R-:W-:Y:S01]  /*47e0*/  UIADD3 UR58, UR5, 0x806, URZ ;  /* 0x00000806053a7890 */ /* 0x000fe2000fffe03f */
[----:B------:R-:W-:Y:S01]  /*47f0*/  R2UR UR57, R9 ;  /* 0x00000000093972ca */ /* 0x000fe200000e0000 */
        /* <DEDUP_REMOVED lines=34> */
.L_x_1878:
[----:B------:R-:W-:Y:S01]  /*4a20*/  ULEA UR5, UR4, UR37, 0x3 ;  /* 0x0000002504057291 */ /* 0x000fe2000f8e183f */
[----:B-12---:R-:W-:-:S05]  /*4a30*/  IMAD.U32 R0, RZ, RZ, UR39 ;  /* 0x00000027ff007e24 */ /* 0x006fca000f8e00ff */
[----:B------:R-:W-:-:S04]  /*4a40*/  SHF.L.U32 R0, R0, 0x1f, RZ ;  /* 0x0000001f00007819 */ /* 0x000fc800000006ff */
[----:B------:R1:W2:Y:S01]  /*4a50*/  SYNCS.PHASECHK.TRANS64.TRYWAIT P2, [UR5+0x34850], R0 ;  /* 0x03485000ff0075a7 */ /* 0x0002a20008040145 */
[----:B------:R-:W-:Y:S05]  /*4a60*/  @!P0 BRA `(.L_x_1879) ;  /* 0x0000000000048947 */ /* 0x000fea0003800000 */
[----:B------:R-:W-:Y:S01]  /*4a70*/  BPT.TRAP 0x1 ;  /* 0x000000040000795c */ /* 0x000fe20000300000 */
.L_x_1879:
[----:B--2---:R-:W-:Y:S05]  /*4a80*/  @P2 BRA `(.L_x_1880) ;  /* 0x0000000000082947 */ /* 0x004fea0003800000 */
[----:B------:R-:W2:Y:S02]  /*4a90*/  SYNCS.PHASECHK.TRANS64.TRYWAIT P2, [UR5+0x34850], R0 ;  /* 0x03485000ff0075a7 */ /* 0x000ea40008040145 */
[----:B--2---:R-:W-:Y:S05]  /*4aa0*/  @!P2 BRA `(.L_x_1881) ;  /* 0x000000900098a947 */ /* 0x004fea0003800000 */
.L_x_1880:
[----:B------:R-:W-:Y:S01]  /*4ab0*/  UIADD3 UR10, UR37, 0x400, URZ ;  /* 0x00000400250a7890 */ /* 0x000fe2000fffe03f */
[----:B------:R-:W-:Y:S01]  /*4ac0*/  WARPGROUP.ARRIVE ;  /* 0x00000000000079c5 */ /* 0x000fe20000000000 */
[----:B------:R-:W-:Y:S01]  /*4ad0*/  UMOV UR11, 0x40000040 ;  /* 0x40000040000b7882 */ /* 0x000fe20000000000 */
[----:B------:R-:W-:Y:S02]  /*4ae0*/  UISETP.NE.U32.AND UP0, UPT, UR40, URZ, UPT ;  /* 0x0000003f2800728c */ /* 0x000fe4000bf05070 */
[----:B------:R-:W-:Y:S02]  /*4af0*/  USHF.R.U32.HI UR10, URZ, 0x4, UR10 ;  /* 0x000000043f0a7899 */ /* 0x000fe4000801160a */
[----:B------:R-:W-:Y:S02]  /*4b00*/  UISETP.NE.AND.EX UP0, UPT, UR41, URZ, UPT, UP0 ;  /* 0x0000003f2900728c */ /* 0x000fe4000bf05300 */
[----:B------:R-:W-:Y:S01]  /*4b10*/  ULOP3.LUT UR10, UR10, 0x3fff, URZ, 0xc0, !UPT ;  /* 0x00003fff0a0a7892 */ /* 0x000fe2000f8ec03f */
[----:B------:R-:W-:Y:S01]  /*4b20*/  ULDC UR18, c[0x0][0x404] ;  /* 0x0001010000127ab9 */ /* 0x000fe20000000800 */
[----:B------:R-:W-:-:S02]  /*4b30*/  ULDC UR15, c[0x0][0x2e0] ;  /* 0x0000b800000f7ab9 */ /* 0x000fc40000000800 */
[----:B------:R-:W-:Y:S01]  /*4b40*/  ULOP3.LUT UR10, UR10, 0x4000000, URZ, 0xfc, !UPT ;  /* 0x040000000a0a7892 */ /* 0x000fe2000f8efc3f */
[----:B------:R-:W-:Y:S01]  /*4b50*/  ULDC UR14, c[0x0][0x288] ;  /* 0x0000a200000e7ab9 */ /* 0x000fe20000000800 */
[----:B------:R-:W-:Y:S02]  /*4b60*/  UMOV UR39, UR46 ;  /* 0x0000002e00277c82 */ /* 0x000fe40008000000 */
        /* <DEDUP_REMOVED lines=8> */
[----:B------:R-:W-:Y:S01]  /*4bf0*/  UMOV UR10, 0xffffff80 ;  /* 0xffffff80000a7882 */ /* 0x000fe20000000000 */
[----:B------:R-:W-:Y:S02]  /*4c00*/  USEL UR11, UR18, 0x1, UP0 ;  /* 0x00000001120b7887 */ /* 0x000fe40008000000 */
[----:B------:R-:W-:Y:S02]  /*4c10*/  UIMAD UR10, UR6, UR10, 0x1 ;  /* 0x00000001060a74a4 */ /* 0x000fe4000f8e020a */
[----:B------:R-:W-:Y:S02]  /*4c20*/  UISETP.GT.AND UP0, UPT, UR6, UR45, UPT ;  /* 0x0000002d0600728c */ /* 0x000fe4000bf04270 */
[----:B------:R-:W-:Y:S02]  /*4c30*/  UIADD3 UR10, UR42, UR10, URZ ;  /* 0x0000000a2a0a7290 */ /* 0x000fe4000fffe03f */
[----:B------:R-:W-:-:S02]  /*4c40*/  UIADD3 UR6, UR6, -0x1, URZ ;  /* 0xffffffff06067890 */ /* 0x000fc4000fffe03f */
[----:B------:R-:W-:-:S03]  /*4c50*/  UIMAD UR10, UR11, UR15, UR10 ;  /* 0x0000000f0b0a72a4 */ /* 0x000fc6000f8e020a */
[----:B------:R-:W-:Y:S01]  /*4c60*/  UMOV UR11, 0x40000040 ;  /* 0x40000040000b7882 */ /* 0x000fe20000000000 */
[----:B------:R-:W-:-:S06]  /*4c70*/  UIADD3 UR10, UR10, -UR14, URZ ;  /* 0x8000000e0a0a7290 */ /* 0x000fcc000fffe03f */
[----:B--2---:R-:W-:Y:S01]  /*4c80*/  IMAD.U32 R3, RZ, RZ, UR10 ;  /* 0x0000000aff037e24 */ /* 0x004fe2000f8e00ff */
[----:B------:R-:W-:-:S03]  /*4c90*/  UIADD3 UR10, UR4, 0x100, URZ ;  /* 0x00000100040a7890 */ /* 0x000fc6000fffe03f */
[----:B------:R-:W-:-:S04]  /*4ca0*/  IMAD R20, R22, -0x2, R3 ;  /* 0xfffffffe16147824 */ /* 0x000fc800078e0203 */
[----:B------:R-:W-:-:S05]  /*4cb0*/  IMAD.IADD R20, R23, 0x1, R20 ;  /* 0x0000000117147824 */ /* 0x000fca00078e0214 */
[C---:B------:R-:W-:Y:S02]  /*4cc0*/  ISETP.GT.AND P2, PT, R20.reuse, RZ, PT ;  /* 0x000000ff1400720c */ /* 0x040fe40003f44270 */
[----:B------:R-:W-:Y:S02]  /*4cd0*/  ISETP.GT.AND P3, PT, R20, 0x1, PT ;  /* 0x000000011400780c */ /* 0x000fe40003f64270 */
[----:B------:R-:W-:Y:S02]  /*4ce0*/  FSEL R203, R24, -INF , P2 ;  /* 0xff80000018cb7808 */ /* 0x000fe40001000000 */
[----:B------:R-:W-:Y:S02]  /*4cf0*/  ISETP.GT.AND P2, PT, R20, 0x8, PT ;  /* 0x000000081400780c */ /* 0x000fe40003f44270 */
[----:B------:R-:W-:Y:S02]  /*4d00*/  FSEL R207, R25, -INF , P3 ;  /* 0xff80000019cf7808 */ /* 0x000fe40001800000 */
[----:B-1----:R-:W-:-:S02]  /*4d10*/  FMNMX.FTZ R0, R203, R14, !PT ;  /* 0x0000000ecb007209 */ /* 0x002fc40007810000 */
[----:B------:R-:W-:Y:S02]  /*4d20*/  ISETP.GT.AND P3, PT, R20, 0x9, PT ;  /* 0x000000091400780c */ /* 0x000fe40003f64270 */
[----:B------:R-:W-:Y:S02]  /*4d30*/  FSEL R199, R28, -INF , P2 ;  /* 0xff8000001cc77808 */ /* 0x000fe40001000000 */
[----:B------:R-:W-:Y:S02]  /*4d40*/  FMNMX.FTZ R0, R207, R0, !PT ;  /* 0x00000000cf007209 */ /* 0x000fe40007810000 */
[----:B------:R-:W-:Y:S02]  /*4d50*/  ISETP.GT.AND P2, PT, R20, 0x10, PT ;  /* 0x000000101400780c */ /* 0x000fe40003f44270 */
        /* <DEDUP_REMOVED lines=21> */
[----:B------:R-:W-:Y:S01]  /*4eb0*/  FMNMX.FTZ R0, R181, R0, !PT ;  /* 0x00000000b5007209 */ /* 0x000fe20007810000 */
[----:B------:R-:W-:Y:S02]  /*4ec0*/  WARPGROUP.DEPBAR.LE gsb0, 0x0 ;  /* 0x00008000000079c5 */ /* 0x000fe40000010000 */
[----:B------:R-:W-:Y:S01]  /*4ed0*/  WARPGROUP.ARRIVE ;  /* 0x00000000000079c5 */ /* 0x000fe20000000000 */
[----:B------:R-:W-:Y:S02]  /*4ee0*/  FSEL R179, R44, -INF , P2 ;  /* 0xff8000002cb37808 */ /* 0x000fe40001000000 */
[C---:B------:R-:W-:Y:S02]  /*4ef0*/  ISETP.GT.AND P2, PT, R20.reuse, 0x30, PT ;  /* 0x000000301400780c */ /* 0x040fe40003f44270 */
[----:B------:R-:W-:Y:S01]  /*4f00*/  FSEL R177, R45, -INF , P3 ;  /* 0xff8000002db17808 */ /* 0x000fe20001800000 */
[----:B------:R-:W-:Y:S01]  /*4f10*/  HGMMA.64x128x16.F32.BF16 R88, R172, gdesc[UR8].tnspB, R88, gsb0 ;  /* 0x41e00008ac587df0 */ /* 0x000fe20008001858 */
[----:B------:R-:W-:Y:S01]  /*4f20*/  UIADD3 UR10, UR4, 0x180, URZ ;  /* 0x00000180040a7890 */ /* 0x000fe2000fffe03f */
[----:B------:R-:W-:Y:S01]  /*4f30*/  FMNMX.FTZ R0, R179, R0, !PT ;  /* 0x00000000b3007209 */ /* 0x000fe20007810000 */
[----:B------:R-:W-:Y:S01]  /*4f40*/  UMOV UR11, 0x40000040 ;  /* 0x40000040000b7882 */ /* 0x000fe20000000000 */
[----:B------:R-:W-:-:S02]  /*4f50*/  ISETP.GT.AND P3, PT, R20, 0x31, PT ;  /* 0x000000311400780c */ /* 0x000fc40003f64270 */
[----:B------:R-:W-:Y:S01]  /*4f60*/  FMNMX.FTZ R0, R177, R0, !PT ;  /* 0x00000000b1007209 */ /* 0x000fe20007810000 */
[----:B------:R-:W-:Y:S02]  /*4f70*/  WARPGROUP.DEPBAR.LE gsb0, 0x0 ;  /* 0x00008000000079c5 */ /* 0x000fe40000010000 */
[----:B------:R-:W-:Y:S01]  /*4f80*/  WARPGROUP.ARRIVE ;  /* 0x00000000000079c5 */ /* 0x000fe20000000000 */
[----:B------:R-:W-:Y:S02]  /*4f90*/  FSEL R175, R48, -INF , P2 ;  /* 0xff80000030af7808 */ /* 0x000fe40001000000 */
[C---:B------:R-:W-:Y:S02]  /*4fa0*/  ISETP.GT.AND P2, PT, R20.reuse, 0x38, PT ;  /* 0x000000381400780c */ /* 0x040fe40003f44270 */
[----:B------:R-:W-:Y:S01]  /*4fb0*/  FSEL R173, R49, -INF , P3 ;  /* 0xff80000031ad7808 */ /* 0x000fe20001800000 */
[----:B------:R-:W-:Y:S01]  /*4fc0*/  HGMMA.64x128x16.F32.BF16 R88, R168, gdesc[UR8].tnspB, R88, gsb0 ;  /* 0x41e00008a8587df0 */ /* 0x000fe20008001858 */
[----:B------:R-:W-:Y:S01]  /*4fd0*/  FMNMX.FTZ R0, R175, R0, !PT ;  /* 0x00000000af007209 */ /* 0x000fe20007810000 */
[----:B------:R-:W-:Y:S01]  /*4fe0*/  UIADD3 UR10, UR4, 0x200, URZ ;  /* 0x00000200040a7890 */ /* 0x000fe2000fffe03f */
[----:B------:R-:W-:Y:S01]  /*4ff0*/  ISETP.GT.AND P3, PT, R20, 0x39, PT ;  /* 0x000000391400780c */ /* 0x000fe20003f64270 */
[----:B------:R-:W-:Y:S01]  /*5000*/  UMOV UR11, 0x40000040 ;  /* 0x40000040000b7882 */ /* 0x000fe20000000000 */
        /* <DEDUP_REMOVED lines=47> */
[C---:B------:R-:W-:Y:S01]  /*5300*/  ISETP.GT.AND P3, PT, R20.reuse, 0x79, PT ;  /* 0x000000791400780c */ /* 0x040fe20003f64270 */
[----:B------:R-:W-:Y:S01]  /*5310*/  VIADD R20, R20, 0x8 ;  /* 0x0000000814147836 */ /* 0x000fe20000000000 */
[----:B------:R-:W-:-:S02]  /*5320*/  FSEL R41, R84, -INF , P2 ;  /* 0xff80000054297808 */ /* 0x000fc40001000000 */
[----:B------:R-:W-:Y:S02]  /*5330*/  FMNMX.FTZ R0, R81, R0, !PT ;  /* 0x0000000051007209 */ /* 0x000fe40007810000 */
[----:B------:R-:W-:Y:S02]  /*5340*/  FSEL R85, R85, -INF , P3 ;  /* 0xff80000055557808 */ /* 0x000fe40001800000 */
[----:B------:R-:W-:Y:S02]  /*5350*/  FMNMX.FTZ R0, R41, R0, !PT ;  /* 0x0000000029007209 */ /* 0x000fe40007810000 */
[C---:B------:R-:W-:Y:S02]  /*5360*/  ISETP.GT.AND P5, PT, R20.reuse, RZ, PT ;  /* 0x000000ff1400720c */ /* 0x040fe40003fa4270 */
[----:B------:R-:W-:Y:S02]  /*5370*/  FMNMX.FTZ R24, R85, R0, !PT ;  /* 0x0000000055187209 */ /* 0x000fe40007810000 */
[----:B------:R-:W1:Y:S01]  /*5380*/  LDC R0, c[0x0][0x988] ;  /* 0x00026200ff007b82 */ /* 0x000e620000000800 */
[----:B------:R-:W-:-:S02]  /*5390*/  ISETP.GT.AND P6, PT, R20, 0x1, PT ;  /* 0x000000011400780c */ /* 0x000fc40003fc4270 */
[----:B------:R-:W2:Y:S01]  /*53a0*/  SHFL.BFLY PT, R37, R24, 0x2, 0x1f ;  /* 0x0c401f0018257f89 */ /* 0x000ea200000e0000 */
[----:B------:R-:W-:Y:S02]  /*53b0*/  FSEL R26, R26, -INF , P5 ;  /* 0xff8000001a1a7808 */ /* 0x000fe40002800000 */
[C---:B------:R-:W-:Y:S02]  /*53c0*/  ISETP.GT.AND P3, PT, R20.reuse, 0x8, PT ;  /* 0x000000081400780c */ /* 0x040fe40003f64270 */
[C---:B------:R-:W-:Y:S02]  /*53d0*/  ISETP.GT.AND P4, PT, R20.reuse, 0x9, PT ;  /* 0x000000091400780c */ /* 0x040fe40003f84270 */
[----:B------:R-:W-:Y:S02]  /*53e0*/  ISETP.GT.AND P5, PT, R20, 0x10, PT ;  /* 0x000000101400780c */ /* 0x000fe40003fa4270 */
[----:B--2---:R-:W-:Y:S01]  /*53f0*/  FMNMX.FTZ R28, R24, R37, !PT ;  /* 0x00000025181c7209 */ /* 0x004fe20007810000 */
[----:B------:R-:W-:-:S02]  /*5400*/  WARPGROUP.DEPBAR.LE gsb0, 0x0 ;  /* 0x00008000000079c5 */ /* 0x000fc40000010000 */
[----:B------:R-:W-:Y:S02]  /*5410*/  WARPGROUP.ARRIVE ;  /* 0x00000000000079c5 */ /* 0x000fe40000000000 */
[----:B------:R-:W2:Y:S01]  /*5420*/  SHFL.BFLY PT, R37, R28, 0x1, 0x1f ;  /* 0x0c201f001c257f89 */ /* 0x000ea200000e0000 */
[----:B------:R-:W-:Y:S02]  /*5430*/  FMNMX.FTZ R24, R26, R15, !PT ;  /* 0x0000000f1a187209 */ /* 0x000fe40007810000 */
[----:B------:R-:W-:Y:S01]  /*5440*/  FSEL R169, R31, -INF , P4 ;  /* 0xff8000001fa97808 */ /* 0x000fe20002000000 */
[----:B------:R-:W-:Y:S01]  /*5450*/  HGMMA.64x128x16.F32.BF16 R88, R164, gdesc[UR8].tnspB, R88, gsb0 ;  /* 0x41e00008a4587df0 */ /* 0x000fe20008001858 */
[----:B------:R-:W-:Y:S01]  /*5460*/  UIADD3 UR10, UR4, 0x280, URZ ;  /* 0x00000280040a7890 */ /* 0x000fe2000fffe03f */
[----:B------:R-:W-:Y:S01]  /*5470*/  FSEL R171, R34, -INF , P5 ;  /* 0xff80000022ab7808 */ /* 0x000fe20002800000 */
[----:B------:R-:W-:Y:S01]  /*5480*/  UMOV UR11, 0x40000040 ;  /* 0x40000040000b7882 */ /* 0x000fe20000000000 */
[----:B------:R-:W-:-:S02]  /*5490*/  ISETP.GT.AND P4, PT, R20, 0x19, PT ;  /* 0x000000191400780c */ /* 0x000fc40003f84270 */
[----:B------:R-:W-:Y:S02]  /*54a0*/  ISETP.GT.AND P5, PT, R20, 0x20, PT ;  /* 0x000000201400780c */ /* 0x000fe40003fa4270 */
[----:B--2---:R-:W-:-:S04]  /*54b0*/  FMNMX.FTZ R4, R28, R37, !PT ;  /* 0x000000251c047209 */ /* 0x004fc80007810000 */
[C---:B------:R-:W-:Y:S01]  /*54c0*/  FSETP.NEU.FTZ.AND P2, PT, R4.reuse, -INF , PT ;  /* 0xff8000000400780b */ /* 0x040fe20003f5d000 */
[----:B-1----:R-:W-:-:S05]  /*54d0*/  FMUL.FTZ R2, R4, R0 ;  /* 0x0000000004027220 */ /* 0x002fca0000410000 */
[----:B------:R-:W-:-:S05]  /*54e0*/  FSEL R2, R2, RZ, P2 ;  /* 0x000000ff02027208 */ /* 0x000fca0001000000 */
[-CC-:B------:R-:W-:Y:S01]  /*54f0*/  FFMA.FTZ R176, R183, R0.reuse, -R2.reuse ;  /* 0x00000000b7b07223 */ /* 0x180fe20000010802 */
[-CC-:B------:R-:W-:Y:S01]  /*5500*/  FFMA.FTZ R31, R193, R0.reuse, -R2.reuse ;  /* 0x00000000c11f7223 */ /* 0x180fe20000010802 */
[-CC-:B------:R-:W-:Y:S01]  /*5510*/  FFMA.FTZ R178, R197, R0.reuse, -R2.reuse ;  /* 0x00000000c5b27223 */ /* 0x180fe20000010802 */
[----:B------:R-:W-:Y:S01]  /*5520*/  FSEL R197, R39, -INF , P4 ;  /* 0xff80000027c57808 */ /* 0x000fe20002000000 */
[-CC-:B------:R-:W-:Y:S01]  /*5530*/  FFMA.FTZ R182, R199, R0.reuse, -R2.reuse ;  /* 0x00000000c7b67223 */ /* 0x180fe20000010802 */
[----:B------:R-:W-:Y:S01]  /*5540*/  FSEL R199, R42, -INF , P5 ;  /* 0xff8000002ac77808 */ /* 0x000fe20002800000 */
[-CC-:B------:R-:W-:Y:S01]  /*5550*/  FFMA.FTZ R180, R203, R0.reuse, -R2.reuse ;  /* 0x00000000cbb47223 */ /* 0x180fe20000010802 */
[C---:B------:R-:W-:Y:S01]  /*5560*/  ISETP.GT.AND P4, PT, R20.reuse, 0x29, PT ;  /* 0x000000291400780c */ /* 0x040fe20003f84270 */
[-CC-:B------:R-:W-:Y:S01]  /*5570*/  FFMA.FTZ R172, R195, R0.reuse, -R2.reuse ;  /* 0x00000000c3ac7223 */ /* 0x180fe20000010802 */
[----:B------:R-:W-:Y:S01]  /*5580*/  ISETP.GT.AND P5, PT, R20, 0x30, PT ;  /* 0x000000301400780c */ /* 0x000fe20003fa4270 */
        /* <DEDUP_REMOVED lines=9> */
[-CC-:B------:R-:W-:Y:S01]  /*5620*/  FFMA.FTZ R170, R49, R0.reuse, -R2.reuse ;  /* 0x0000000031aa7223 */ /* 0x180fe20000010802 */
[-CC-:B------:R-:W-:Y:S01]  /*5630*/  FFMA.FTZ R49, R53, R0.reuse, -R2.reuse ;  /* 0x0000000035317223 */ /* 0x180fe20000010802 */
[----:B------:R-:W-:Y:S01]  /*5640*/  FSEL R179, R58, -INF , P5 ;  /* 0xff8000003ab37808 */ /* 0x000fe20002800000 */
[----:B------:R-:W-:Y:S01]  /*5650*/  MUFU.EX2 R180, R180 ;  /* 0x000000b400b47308 */ /* 0x000fe20000000800 */
[----:B------:R-:W-:Y:S01]  /*5660*/  ISETP.GT.AND P5, PT, R20, 0x50, PT ;  /* 0x000000501400780c */ /* 0x000fe20003fa4270 */
[-CC-:B------:R-:W-:Y:S01]  /*5670*/  FFMA.FTZ R28, R33, R0.reuse, -R2.reuse ;  /* 0x00000000211c7223 */ /* 0x180fe20000010802 */
[-CC-:B------:R-:W-:Y:S01]  /*5680*/  FFMA.FTZ R32, R41, R0.reuse, -R2.reuse ;  /* 0x0000000029207223 */ /* 0x180fe20000010802 */
[-CC-:B------:R-:W-:Y:S01]  /*5690*/  FFMA.FTZ R33, R81, R0.reuse, -R2.reuse ;  /* 0x0000000051217223 */ /* 0x180fe20000010802 */
[----:B------:R-:W-:Y:S01]  /*56a0*/  FSEL R175, R66, -INF , P5 ;  /* 0xff80000042af7808 */ /* 0x000fe20002800000 */
[----:B------:R-:W-:Y:S01]  /*56b0*/  FFMA.FTZ R41, R85, R0, -R2 ;  /* 0x0000000055297223 */ /* 0x000fe20000010802 */
[----:B------:R-:W-:Y:S01]  /*56c0*/  ISETP.GT.AND P5, PT, R20, 0x60, PT ;  /* 0x000000601400780c */ /* 0x000fe20003fa4270 */
[----:B------:R-:W-:Y:S03]  /*56d0*/  MUFU.EX2 R37, R37 ;  /* 0x0000002500257308 */ /* 0x000fe60000000800 */
[----:B------:R-:W-:-:S02]  /*56e0*/  FSEL R207, R74, -INF , P5 ;  /* 0xff8000004acf7808 */ /* 0x000fc40002800000 */
[----:B------:R-:W-:-:S03]  /*56f0*/  ISETP.GT.AND P5, PT, R20, 0x70, PT ;  /* 0x000000701400780c */ /* 0x000fc60003fa4270 */
[----:B------:R-:W-:Y:S01]  /*5700*/  MUFU.EX2 R182, R182 ;  /* 0x000000b600b67308 */ /* 0x000fe20000000800 */
[----:B------:R-:W-:-:S07]  /*5710*/  FSEL R209, R82, -INF , P5 ;  /* 0xff80000052d17808 */ /* 0x000fce0002800000 */
        /* <DEDUP_REMOVED lines=10> */
[----:B------:R-:W-:Y:S01]  /*57c0*/  FSEL R167, R27, -INF , P6 ;  /* 0xff8000001ba77808 */ /* 0x000fe20003000000 */
[--C-:B------:R-:W-:Y:S01]  /*57d0*/  FFMA.FTZ R166, R3, R0, -R2.reuse ;  /* 0x0000000003a67223 */ /* 0x100fe20000010802 */
[----:B------:R-:W-:Y:S02]  /*57e0*/  FSEL R165, R30, -INF , P3 ;  /* 0xff8000001ea57808 */ /* 0x000fe40001800000 */
[----:B------:R1:W-:Y:S01]  /*57f0*/  MUFU.EX2 R27, R205 ;  /* 0x000000cd001b7308 */ /* 0x0003e20000000800 */
[----:B------:R-:W-:Y:S01]  /*5800*/  FMNMX.FTZ R24, R167, R24, !PT ;  /* 0x00000018a7187209 */ /* 0x000fe20007810000 */
[----:B------:R-:W-:Y:S01]  /*5810*/  HGMMA.64x128x16.F32.BF16 R88, R160, gdesc[UR8].tnspB, R88, gsb0 ;  /* 0x41e00008a0587df0 */ /* 0x000fe20008001858 */
[C---:B------:R-:W-:Y:S01]  /*5820*/  ISETP.GT.AND P6, PT, R20.reuse, 0x11, PT ;  /* 0x000000111400780c */ /* 0x040fe20003fc4270 */
[----:B------:R-:W-:Y:S01]  /*5830*/  UIADD3 UR10, UR4, 0x300, URZ ;  /* 0x00000300040a7890 */ /* 0x000fe2000fffe03f */
[----:B------:R-:W-:Y:S01]  /*5840*/  FMNMX.FTZ R24, R165, R24, !PT ;  /* 0x00000018a5187209 */ /* 0x000fe20007810000 */
[----:B------:R-:W-:Y:S01]  /*5850*/  UMOV UR11, 0x40000040 ;  /* 0x40000040000b7882 */ /* 0x000fe20000000000 */
[----:B------:R-:W-:Y:S01]  /*5860*/  ISETP.GT.AND P3, PT, R20, 0x18, PT ;  /* 0x000000181400780c */ /* 0x000fe20003f64270 */
        /* <DEDUP_REMOVED lines=8> */
[----:B------:R-:W-:Y:S01]  /*58f0*/  FFMA.FTZ R61, R65, R0, -R2 ;  /* 0x00000000413d7223 */ /* 0x000fe20000010802 */
[----:B------:R-:W-:Y:S01]  /*5900*/  FMNMX.FTZ R24, R183, R24, !PT ;  /* 0x00000018b7187209 */ /* 0x000fe20007810000 */
[----:B------:R-:W-:Y:S01]  /*5910*/  MUFU.EX2 R35, R35 ;  /* 0x0000002300237308 */ /* 0x000fe20000000800 */
[----:B------:R-:W-:-:S02]  /*5920*/  ISETP.GT.AND P6, PT, R20, 0x21, PT ;  /* 0x000000211400780c */ /* 0x000fc40003fc4270 */
[----:B------:R-:W-:Y:S02]  /*5930*/  FMNMX.FTZ R24, R193, R24, !PT ;  /* 0x00000018c1187209 */ /* 0x000fe40007810000 */
[----:B------:R-:W-:Y:S02]  /*5940*/  ISETP.GT.AND P3, PT, R20, 0x28, PT ;  /* 0x000000281400780c */ /* 0x000fe40003f64270 */
[----:B------:R-:W-:Y:S01]  /*5950*/  FMNMX.FTZ R24, R197, R24, !PT ;  /* 0x00000018c5187209 */ /* 0x000fe20007810000 */
[----:B------:R-:W-:Y:S01]  /*5960*/  MUFU.EX2 R49, R49 ;  /* 0x0000003100317308 */ /* 0x000fe20000000800 */
[----:B------:R-:W-:Y:S01]  /*5970*/  FSEL R201, R43, -INF , P6 ;  /* 0xff8000002bc97808 */ /* 0x000fe20003000000 */
[----:B------:R-:W-:Y:S01]  /*5980*/  FFMA.FTZ R43, R177, R0, -R2 ;  /* 0x00000000b12b7223 */ /* 0x000fe20000010802 */
[----:B------:R-:W-:Y:S02]  /*5990*/  FMNMX.FTZ R24, R199, R24, !PT ;  /* 0x00000018c7187209 */ /* 0x000fe40007810000 */
[----:B------:R-:W-:-:S02]  /*59a0*/  FSEL R203, R46, -INF , P3 ;  /* 0xff8000002ecb7808 */ /* 0x000fc40001800000 */
[----:B------:R-:W-:Y:S01]  /*59b0*/  FMNMX.FTZ R24, R201, R24, !PT ;  /* 0x00000018c9187209 */ /* 0x000fe20007810000 */
[----:B------:R-:W-:Y:S01]  /*59c0*/  MUFU.EX2 R43, R43 ;  /* 0x0000002b002b7308 */ /* 0x000fe20000000800 */
[C---:B------:R-:W-:Y:S02]  /*59d0*/  ISETP.GT.AND P6, PT, R20.reuse, 0x31, PT ;  /* 0x000000311400780c */ /* 0x040fe40003fc4270 */
[----:B------:R-:W-:Y:S02]  /*59e0*/  FMNMX.FTZ R24, R203, R24, !PT ;  /* 0x00000018cb187209 */ /* 0x000fe40007810000 */
[----:B------:R-:W-:Y:S02]  /*59f0*/  ISETP.GT.AND P3, PT, R20, 0x38, PT ;  /* 0x000000381400780c */ /* 0x000fe40003f64270 */
[----:B------:R-:W-:Y:S01]  /*5a00*/  FMNMX.FTZ R24, R47, R24, !PT ;  /* 0x000000182f187209 */ /* 0x000fe20007810000 */
[----:B------:R-:W-:Y:S01]  /*5a10*/  MUFU.EX2 R164, R164 ;  /* 0x000000a400a47308 */ /* 0x000fe20000000800 */
[----:B------:R-:W-:-:S02]  /*5a20*/  FSEL R51, R51, -INF , P6 ;  /* 0xff80000033337808 */ /* 0x000fc40003000000 */
[----:B------:R-:W-:Y:S02]  /*5a30*/  FMNMX.FTZ R24, R195, R24, !PT ;  /* 0x00000018c3187209 */ /* 0x000fe40007810000 */
[----:B------:R-:W-:Y:S01]  /*5a40*/  FSEL R181, R54, -INF , P3 ;  /* 0xff80000036b57808 */ /* 0x000fe20001800000 */
[----:B------:R-:W-:Y:S01]  /*5a50*/  IMAD.U32 R54, RZ, RZ, UR5 ;  /* 0x00000005ff367e24 */ /* 0x000fe2000f8e00ff */
[----:B------:R-:W-:Y:S01]  /*5a60*/  FMNMX.FTZ R24, R51, R24, !PT ;  /* 0x0000001833187209 */ /* 0x000fe20007810000 */
[----:B------:R-:W-:Y:S01]  /*5a70*/  MUFU.EX2 R45, R45 ;  /* 0x0000002d002d7308 */ /* 0x000fe20000000800 */
[----:B-1----:R-:W-:Y:S01]  /*5a80*/  FSEL R205, R55, -INF , P4 ;  /* 0xff80000037cd7808 */ /* 0x002fe20002000000 */
[----:B------:R-:W-:Y:S01]  /*5a90*/  FFMA.FTZ R55, R173, R0, -R2 ;  /* 0x00000000ad377223 */ /* 0x000fe20000010802 */
[----:B------:R-:W-:Y:S01]  /*5aa0*/  FMNMX.FTZ R24, R181, R24, !PT ;  /* 0x00000018b5187209 */ /* 0x000fe20007810000 */
[----:B------:R-:W-:Y:S01]  /*5ab0*/  @!P1 VIADD R54, R54, 0x34860 ;  /* 0x0003486036369836 */ /* 0x000fe20000000000 */
[----:B------:R-:W-:-:S02]  /*5ac0*/  ISETP.GT.AND P6, PT, R20, 0x41, PT ;  /* 0x000000411400780c */ /* 0x000fc40003fc4270 */
[----:B------:R-:W-:Y:S01]  /*5ad0*/  FMNMX.FTZ R24, R205, R24, !PT ;  /* 0x00000018cd187209 */ /* 0x000fe20007810000 */
[----:B------:R-:W-:Y:S01]  /*5ae0*/  MUFU.EX2 R55, R55 ;  /* 0x0000003700377308 */ /* 0x000fe20000000800 */
[C---:B------:R-:W-:Y:S02]  /*5af0*/  ISETP.GT.AND P3, PT, R20.reuse, 0x48, PT ;  /* 0x000000481400780c */ /* 0x040fe40003f64270 */
[----:B------:R-:W-:Y:S02]  /*5b00*/  FSEL R59, R59, -INF , P6 ;  /* 0xff8000003b3b7808 */ /* 0x000fe40003000000 */
[----:B------:R-:W-:Y:S02]  /*5b10*/  FMNMX.FTZ R24, R179, R24, !PT ;  /* 0x00000018b3187209 */ /* 0x000fe40007810000 */
[----:B------:R-:W-:Y:S01]  /*5b20*/  ISETP.GT.AND P4, PT, R20, 0x49, PT ;  /* 0x000000491400780c */ /* 0x000fe20003f84270 */
[----:B------:R-:W-:Y:S01]  /*5b30*/  MUFU.EX2 R166, R166 ;  /* 0x000000a600a67308 */ /* 0x000fe20000000800 */
[----:B------:R-:W-:-:S02]  /*5b40*/  FSEL R177, R62, -INF , P3 ;  /* 0xff8000003eb17808 */ /* 0x000fc40001800000 */
[----:B------:R-:W-:Y:S02]  /*5b50*/  FMNMX.FTZ R24, R59, R24, !PT ;  /* 0x000000183b187209 */ /* 0x000fe40007810000 */
[----:B------:R-:W-:Y:S02]  /*5b60*/  FSEL R63, R63, -INF , P4 ;  /* 0xff8000003f3f7808 */ /* 0x000fe40002000000 */
[----:B------:R-:W-:Y:S01]  /*5b70*/  FMNMX.FTZ R24, R177, R24, !PT ;  /* 0x00000018b1187209 */ /* 0x000fe20007810000 */
[----:B------:R-:W-:Y:S01]  /*5b80*/  MUFU.EX2 R57, R57 ;  /* 0x0000003900397308 */ /* 0x000fe20000000800 */
[C---:B------:R-:W-:Y:S02]  /*5b90*/  ISETP.GT.AND P6, PT, R20.reuse, 0x51, PT ;  /* 0x000000511400780c */ /* 0x040fe40003fc4270 */
[----:B------:R-:W-:Y:S02]  /*5ba0*/  FMNMX.FTZ R24, R63, R24, !PT ;  /* 0x000000183f187209 */ /* 0x000fe40007810000 */
[----:B------:R-:W-:-:S02]  /*5bb0*/  ISETP.GT.AND P3, PT, R20, 0x58, PT ;  /* 0x000000581400780c */ /* 0x000fc40003f64270 */
[----:B------:R-:W-:Y:S01]  /*5bc0*/  FSEL R67, R67, -INF , P6 ;  /* 0xff80000043437808 */ /* 0x000fe20003000000 */
[----:B------:R-:W-:Y:S01]  /*5bd0*/  MUFU.EX2 R61, R61 ;  /* 0x0000003d003d7308 */ /* 0x000fe20000000800 */
[----:B------:R-:W-:Y:S02]  /*5be0*/  FMNMX.FTZ R24, R175, R24, !PT ;  /* 0x00000018af187209 */ /* 0x000fe40007810000 */
[----:B------:R-:W-:Y:S02]  /*5bf0*/  ISETP.GT.AND P4, PT, R20, 0x59, PT ;  /* 0x000000591400780c */ /* 0x000fe40003f84270 */
[----:B------:R-:W-:Y:S02]  /*5c00*/  FSEL R173, R70, -INF , P3 ;  /* 0xff80000046ad7808 */ /* 0x000fe40001800000 */
[----:B------:R-:W-:Y:S01]  /*5c10*/  FMNMX.FTZ R24, R67, R24, !PT ;  /* 0x0000001843187209 */ /* 0x000fe20007810000 */
[----:B------:R-:W-:Y:S01]  /*5c20*/  MUFU.EX2 R28, R28 ;  /* 0x0000001c001c7308 */ /* 0x000fe20000000800 */
[----:B------:R-:W-:-:S02]  /*5c30*/  FSEL R71, R71, -INF , P4 ;  /* 0xff80000047477808 */ /* 0x000fc40002000000 */
[----:B------:R-:W-:Y:S02]  /*5c40*/  FMNMX.FTZ R24, R173, R24, !PT ;  /* 0x00000018ad187209 */ /* 0x000fe40007810000 */
[C---:B------:R-:W-:Y:S02]  /*5c50*/  ISETP.GT.AND P6, PT, R20.reuse, 0x61, PT ;  /* 0x000000611400780c */ /* 0x040fe40003fc4270 */
        /* <DEDUP_REMOVED lines=9> */
[----:B------:R-:W-:Y:S02]  /*5cf0*/  FSEL R79, R79, -INF , P4 ;  /* 0xff8000004f4f7808 */ /* 0x000fe40002000000 */
[----:B------:R-:W-:Y:S02]  /*5d00*/  FMNMX.FTZ R24, R53, R24, !PT ;  /* 0x0000001835187209 */ /* 0x000fe40007810000 */
[----:B------:R-:W-:-:S02]  /*5d10*/  ISETP.GT.AND P6, PT, R20, 0x71, PT ;  /* 0x000000711400780c */ /* 0x000fc40003fc4270 */
[----:B------:R-:W-:Y:S02]  /*5d20*/  FMNMX.FTZ R24, R79, R24, !PT ;  /* 0x000000184f187209 */ /* 0x000fe40007810000 */
[C---:B------:R-:W-:Y:S02]  /*5d30*/  ISETP.GT.AND P3, PT, R20.reuse, 0x78, PT ;  /* 0x000000781400780c */ /* 0x040fe40003f64270 */
[----:B------:R-:W-:Y:S02]  /*5d40*/  FSEL R83, R83, -INF , P6 ;  /* 0xff80000053537808 */ /* 0x000fe40003000000 */
[----:B------:R-:W-:Y:S02]  /*5d50*/  FMNMX.FTZ R24, R209, R24, !PT ;  /* 0x00000018d1187209 */ /* 0x000fe40007810000 */
[----:B------:R-:W-:Y:S01]  /*5d60*/  ISETP.GT.AND P4, PT, R20, 0x79, PT ;  /* 0x000000791400780c */ /* 0x000fe20003f84270 */
[--C-:B------:R-:W-:Y:S01]  /*5d70*/  FFMA.FTZ R20, R25, R0, -R2.reuse ;  /* 0x0000000019147223 */ /* 0x100fe20000010802 */
[----:B------:R-:W-:Y:S01]  /*5d80*/  FMNMX.FTZ R24, R83, R24, !PT ;  /* 0x0000001853187209 */ /* 0x000fe20007810000 */
[----:B------:R-:W-:Y:S01]  /*5d90*/  FFMA.FTZ R25, R73, R0, -R2 ;  /* 0x0000000049197223 */ /* 0x000fe20000010802 */
[----:B------:R-:W-:-:S02]  /*5da0*/  FSEL R87, R87, -INF , P4 ;  /* 0xff80000057577808 */ /* 0x000fc40002000000 */
[----:B------:R-:W-:Y:S01]  /*5db0*/  @!P1 PRMT R54, RZ, 0x654, R54 ;  /* 0x00000654ff369816 */ /* 0x000fe20000000036 */
[----:B------:R-:W-:Y:S08]  /*5dc0*/  MUFU.EX2 R20, R20 ;  /* 0x0000001400147308 */ /* 0x000ff00000000800 */
[----:B------:R-:W-:Y:S01]  /*5dd0*/  MUFU.EX2 R25, R25 ;  /* 0x0000001900197308 */ /* 0x000fe20000000800 */
[----:B------:R-:W-:-:S02]  /*5de0*/  WARPGROUP.DEPBAR.LE gsb0, 0x0 ;  /* 0x00008000000079c5 */ /* 0x000fc40000010000 */
[----:B------:R-:W-:Y:S01]  /*5df0*/  WARPGROUP.ARRIVE ;  /* 0x00000000000079c5 */ /* 0x000fe20000000000 */
[----:B------:R-:W-:Y:S01]  /*5e00*/  FSEL R161, R86, -INF , P3 ;  /* 0xff80000056a17808 */ /* 0x000fe20001800000 */
[-CC-:B------:R-:W-:Y:S01]  /*5e10*/  FFMA.FTZ R160, R7, R0.reuse, -R2.reuse ;  /* 0x0000000007a07223 */ /* 0x180fe20000010802 */
[-CC-:B------:R-:W-:Y:S01]  /*5e20*/  FFMA.FTZ R162, R21, R0.reuse, -R2.reuse ;  /* 0x0000000015a27223 */ /* 0x180fe20000010802 */
[----:B------:R-:W-:Y:S01]  /*5e30*/  FFMA.FTZ R21, R69, R0, -R2 ;  /* 0x0000000045157223 */ /* 0x000fe20000010802 */
[----:B------:R-:W-:Y:S01]  /*5e40*/  FMNMX.FTZ R24, R161, R24, !PT ;  /* 0x00000018a1187209 */ /* 0x000fe20007810000 */
[----:B------:R-:W-:Y:S01]  /*5e50*/  HGMMA.64x128x16.F32.BF16 R88, R156, gdesc[UR8].tnspB, R88, gsb0 ;  /* 0x41e000089c587df0 */ /* 0x000fe20008001858 */
[----:B------:R-:W-:Y:S01]  /*5e60*/  UIADD3 UR10, UR4, 0x380, URZ ;  /* 0x00000380040a7890 */ /* 0x000fe2000fffe03f */
[----:B------:R-:W-:Y:S01]  /*5e70*/  MUFU.EX2 R160, R160 ;  /* 0x000000a000a07308 */ /* 0x000fe20000000800 */
[----:B------:R-:W-:Y:S01]  /*5e80*/  FMNMX.FTZ R24, R87, R24, !PT ;  /* 0x0000001857187209 */ /* 0x000fe20007810000 */
[----:B------:R-:W-:Y:S01]  /*5e90*/  UMOV UR11, 0x40000040 ;  /* 0x40000040000b7882 */ /* 0x000fe20000000000 */
[----:B------:R-:W-:-:S03]  /*5ea0*/  UMOV UR4, UR36 ;  /* 0x0000002400047c82 */ /* 0x000fc60008000000 */
[----:B------:R-:W1:Y:S02]  /*5eb0*/  SHFL.BFLY PT, R3, R24, 0x2, 0x1f ;  /* 0x0c401f0018037f89 */ /* 0x000e6400000e0000 */
[----:B------:R-:W-:Y:S08]  /*5ec0*/  MUFU.EX2 R162, R162 ;  /* 0x000000a200a27308 */ /* 0x000ff00000000800 */
[----:B------:R-:W-:Y:S01]  /*5ed0*/  MUFU.EX2 R21, R21 ;  /* 0x0000001500157308 */ /* 0x000fe20000000800 */
[----:B-1----:R-:W-:Y:S01]  /*5ee0*/  FMNMX.FTZ R3, R24, R3, !PT ;  /* 0x0000000318037209 */ /* 0x002fe20007810000 */
[-CC-:B------:R-:W-:Y:S01]  /*5ef0*/  FFMA.FTZ R24, R29, R0.reuse, -R2.reuse ;  /* 0x000000001d187223 */ /* 0x180fe20000010802 */
[----:B------:R-:W-:-:S03]  /*5f00*/  FFMA.FTZ R29, R77, R0, -R2 ;  /* 0x000000004d1d7223 */ /* 0x000fc60000010802 */
[----:B------:R-:W1:Y:S02]  /*5f10*/  SHFL.BFLY PT, R30, R3, 0x1, 0x1f ;  /* 0x0c201f00031e7f89 */ /* 0x000e6400000e0000 */
[----:B------:R-:W-:Y:S08]  /*5f20*/  MUFU.EX2 R24, R24 ;  /* 0x0000001800187308 */ /* 0x000ff00000000800 */
[----:B------:R-:W-:Y:S01]  /*5f30*/  MUFU.EX2 R29, R29 ;  /* 0x0000001d001d7308 */ /* 0x000fe20000000800 */
[----:B-1----:R-:W-:-:S02]  /*5f40*/  FMNMX.FTZ R7, R3, R30, !PT ;  /* 0x0000001e03077209 */ /* 0x002fc40007810000 */
[----:B------:R-:W-:-:S05]  /*5f50*/  FSEL R3, R4, RZ, P2 ;  /* 0x000000ff04037208 */ /* 0x000fca0001000000 */
[----:B------:R1:W-:Y:S01]  /*5f60*/  MUFU.EX2 R30, R32 ;  /* 0x00000020001e7308 */ /* 0x0003e20000000800 */
[C---:B------:R-:W-:Y:S01]  /*5f70*/  FSETP.NEU.FTZ.AND P2, PT, R7.reuse, -INF , PT ;  /* 0xff8000000700780b */ /* 0x040fe20003f5d000 */
[-C--:B------:R-:W-:Y:S01]  /*5f80*/  FMUL.FTZ R34, R7, R0.reuse ;  /* 0x0000000007227220 */ /* 0x080fe20000410000 */
[----:B------:R-:W-:Y:S02]  /*5f90*/  FADD.FTZ R3, -R3, R14 ;  /* 0x0000000e03037221 */ /* 0x000fe40000010100 */
[----:B------:R-:W-:Y:S02]  /*5fa0*/  FSEL R2, R7, RZ, P2 ;  /* 0x000000ff07027208 */ /* 0x000fe40001000000 */
[----:B------:R-:W-:Y:S01]  /*5fb0*/  FSEL R34, R34, RZ, P2 ;  /* 0x000000ff22227208 */ /* 0x000fe20001000000 */
[----:B------:R-:W-:Y:S01]  /*5fc0*/  FMUL.FTZ R3, R3, R0 ;  /* 0x0000000003037220 */ /* 0x000fe20000410000 */
[----:B------:R-:W-:Y:S01]  /*5fd0*/  PLOP3.LUT P2, PT, PT, PT, UP0, 0x80, 0x0 ;  /* 0x000000000000781c */ /* 0x000fe20003f4f008 */
[----:B------:R-:W-:-:S02]  /*5fe0*/  FADD.FTZ R15, -R2, R15 ;  /* 0x0000000f020f7221 */ /* 0x000fc40000010100 */
[-CC-:B------:R-:W-:Y:S01]  /*5ff0*/  FFMA.FTZ R65, R26, R0.reuse, -R34.reuse ;  /* 0x000000001a417223 */ /* 0x180fe20000010822 */
[-CC-:B------:R-:W-:Y:S01]  /*6000*/  FFMA.FTZ R42, R51, R0.reuse, -R34.reuse ;  /* 0x00000000332a7223 */ /* 0x180fe20000010822 */
[----:B------:R-:W2:Y:S01]  /*6010*/  MUFU.EX2 R3, R3 ;  /* 0x0000000300037308 */ /* 0x000ea20000000800 */
[-C--:B------:R-:W-:Y:S01]  /*6020*/  FMUL.FTZ R15, R15, R0.reuse ;  /* 0x000000000f0f7220 */ /* 0x080fe20000410000 */
[-CC-:B------:R-:W-:Y:S01]  /*6030*/  FFMA.FTZ R14, R167, R0.reuse, -R34.reuse ;  /* 0x00000000a70e7223 */ /* 0x180fe20000010822 */
[-CC-:B------:R-:W-:Y:S01]  /*6040*/  FFMA.FTZ R26, R165, R0.reuse, -R34.reuse ;  /* 0x00000000a51a7223 */ /* 0x180fe20000010822 */
[-CC-:B------:R-:W-:Y:S01]  /*6050*/  FFMA.FTZ R69, R169, R0.reuse, -R34.reuse ;  /* 0x00000000a9457223 */ /* 0x180fe20000010822 */
[-CC-:B-1----:R-:W-:Y:S01]  /*6060*/  FFMA.FTZ R32, R171, R0.reuse, -R34.reuse ;  /* 0x00000000ab207223 */ /* 0x182fe20000010822 */
        /* <DEDUP_REMOVED lines=10> */
[----:B------:R-:W1:Y:S01]  /*6110*/  MUFU.EX2 R2, R15 ;  /* 0x0000000f00027308 */ /* 0x000e620000000800 */
[----:B--2---:R-:W-:Y:S01]  /*6120*/  FFMA.FTZ R6, R3, R6, R180 ;  /* 0x0000000603067223 */ /* 0x004fe200000100b4 */
        /* <DEDUP_REMOVED lines=8> */
[--C-:B------:R-:W-:Y:S01]  /*61b0*/  FFMA.FTZ R163, R173, R0, -R34.reuse ;  /* 0x00000000ada37223 */ /* 0x100fe20000010822 */
[----:B------:R-:W-:Y:S01]  /*61c0*/  F2FP.BF16.F32.PACK_AB R182, R27, R182 ;  /* 0x000000b61bb6723e */ /* 0x000fe200000010ff */
[-C--:B------:R-:W-:Y:S01]  /*61d0*/  FFMA.FTZ R71, R71, R0.reuse, -R34 ;  /* 0x0000000047477223 */ /* 0x080fe20000010822 */
[----:B------:R-:W-:Y:S01]  /*61e0*/  FADD.FTZ R51, R27, R6 ;  /* 0x000000061b337221 */ /* 0x000fe20000010000 */
[-CC-:B------:R-:W-:Y:S01]  /*61f0*/  FFMA.FTZ R207, R207, R0.reuse, -R34.reuse ;  /* 0x00000000cfcf7223 */ /* 0x180fe20000010822 */
[-CC-:B------:R-:W-:Y:S01]  /*6200*/  FFMA.FTZ R75, R75, R0.reuse, -R34.reuse ;  /* 0x000000004b4b7223 */ /* 0x180fe20000010822 */
[----:B------:R-:W3:Y:S01]  /*6210*/  MUFU.EX2 R26, R26 ;  /* 0x0000001a001a7308 */ /* 0x000ee20000000800 */
[----:B------:R-:W-:Y:S01]  /*6220*/  FADD.FTZ R6, R176, R51 ;  /* 0x00000033b0067221 */ /* 0x000fe20000010000 */
[----:B-1----:R-:W-:Y:S01]  /*6230*/  FFMA.FTZ R5, R2, R5, R65 ;  /* 0x0000000502057223 */ /* 0x002fe20000010041 */
[-CC-:B------:R-:W-:Y:S01]  /*6240*/  FFMA.FTZ R53, R53, R0.reuse, -R34.reuse ;  /* 0x0000000035357223 */ /* 0x180fe20000010822 */
[-C--:B------:R-:W-:Y:S01]  /*6250*/  FFMA.FTZ R79, R79, R0.reuse, -R34 ;  /* 0x000000004f4f7223 */ /* 0x080fe20000010822 */
[----:B------:R-:W-:Y:S01]  /*6260*/  FADD.FTZ R51, R31, R6 ;  /* 0x000000061f337221 */ /* 0x000fe20000010000 */
[-CC-:B------:R-:W-:Y:S01]  /*6270*/  FFMA.FTZ R209, R209, R0.reuse, -R34.reuse ;  /* 0x00000000d1d17223 */ /* 0x180fe20000010822 */
[-CC-:B------:R-:W-:Y:S01]  /*6280*/  FFMA.FTZ R83, R83, R0.reuse, -R34.reuse ;  /* 0x0000000053537223 */ /* 0x180fe20000010822 */
[----:B------:R-:W1:Y:S01]  /*6290*/  MUFU.EX2 R69, R69 ;  /* 0x0000004500457308 */ /* 0x000e620000000800 */
[----:B------:R-:W-:Y:S01]  /*62a0*/  FADD.FTZ R6, R178, R51 ;  /* 0x00000033b2067221 */ /* 0x000fe20000010000 */
[C---:B--2---:R-:W-:Y:S01]  /*62b0*/  FADD.FTZ R15, R14.reuse, R5 ;  /* 0x000000050e0f7221 */ /* 0x044fe20000010000 */
[----:B------:R-:W-:Y:S01]  /*62c0*/  FFMA.FTZ R161, R161, R0, -R34 ;  /* 0x00000000a1a17223 */ /* 0x000fe20000010822 */
[----:B------:R-:W-:Y:S01]  /*62d0*/  F2FP.BF16.F32.PACK_AB R181, R14, R65 ;  /* 0x000000410eb5723e */ /* 0x000fe200000010ff */
[----:B------:R-:W-:Y:S01]  /*62e0*/  FADD.FTZ R51, R35, R6 ;  /* 0x0000000623337221 */ /* 0x000fe20000010000 */
[----:B------:R-:W-:Y:S01]  /*62f0*/  IMAD.U32 R6, RZ, RZ, UR7 ;  /* 0x00000007ff067e24 */ /* 0x000fe2000f8e00ff */
[----:B------:R-:W-:Y:S01]  /*6300*/  F2FP.BF16.F32.PACK_AB R180, R37, R180 ;  /* 0x000000b425b4723e */ /* 0x000fe200000010ff */
[----:B------:R-:W2:Y:S01]  /*6310*/  MUFU.EX2 R32, R32 ;  /* 0x0000002000207308 */ /* 0x000ea20000000800 */
[----:B------:R-:W-:Y:S01]  /*6320*/  FADD.FTZ R50, R172, R51 ;  /* 0x00000033ac327221 */ /* 0x000fe20000010000 */
[----:B------:R-:W-:-:S02]  /*6330*/  @!P1 VIADD R5, R6, 0x34840 ;  /* 0x0003484006059836 */ /* 0x000fc40000000000 */
[----:B---3--:R-:W-:Y:S01]  /*6340*/  FADD.FTZ R6, R26, R15 ;  /* 0x0000000f1a067221 */ /* 0x008fe20000010000 */
[----:B------:R-:W-:Y:S01]  /*6350*/  F2FP.BF16.F32.PACK_AB R176, R31, R176 ;  /* 0x000000b01fb0723e */ /* 0x000fe200000010ff */
[----:B------:R-:W-:Y:S01]  /*6360*/  FADD.FTZ R51, R39, R50 ;  /* 0x0000003227337221 */ /* 0x000fe20000010000 */
[----:B------:R-:W-:Y:S01]  /*6370*/  F2FP.BF16.F32.PACK_AB R178, R35, R178 ;  /* 0x000000b223b2723e */ /* 0x000fe200000010ff */
[----:B------:R-:W3:Y:S01]  /*6380*/  MUFU.EX2 R73, R73 ;  /* 0x0000004900497308 */ /* 0x000ee20000000800 */
[----:B-1----:R-:W-:Y:S01]  /*6390*/  FADD.FTZ R15, R69, R6 ;  /* 0x00000006450f7221 */ /* 0x002fe20000010000 */
[----:B------:R-:W-:Y:S01]  /*63a0*/  FADD.FTZ R50, R174, R51 ;  /* 0x00000033ae327221 */ /* 0x000fe20000010000 */
[----:B------:R-:W-:Y:S02]  /*63b0*/  @!P1 PRMT R5, RZ, 0x654, R5 ;  /* 0x00000654ff059816 */ /* 0x000fe40000000005 */
[----:B------:R-:W-:Y:S01]  /*63c0*/  F2FP.BF16.F32.PACK_AB R172, R39, R172 ;  /* 0x000000ac27ac723e */ /* 0x000fe200000010ff */
[----:B------:R-:W-:Y:S01]  /*63d0*/  FADD.FTZ R51, R43, R50 ;  /* 0x000000322b337221 */ /* 0x000fe20000010000 */
[----:B------:R-:W-:Y:S01]  /*63e0*/  FFMA.FTZ R50, R67, R0, -R34 ;  /* 0x0000000043327223 */ /* 0x000fe20000010822 */
[----:B------:R-:W-:-:S02]  /*63f0*/  WARPGROUP.DEPBAR.LE gsb0, 0x0 ;  /* 0x00008000000079c5 */ /* 0x000fc40000010000 */
[----:B------:R-:W-:Y:S01]  /*6400*/  WARPGROUP.ARRIVE ;  /* 0x00000000000079c5 */ /* 0x000fe20000000000 */
[----:B------:R-:W1:Y:S01]  /*6410*/  MUFU.EX2 R36, R36 ;  /* 0x0000002400247308 */ /* 0x000e620000000800 */
[----:B--2---:R-:W-:Y:S01]  /*6420*/  FADD.FTZ R6, R32, R15 ;  /* 0x0000000f20067221 */ /* 0x004fe20000010000 */
[----:B------:R-:W-:Y:S01]  /*6430*/  FADD.FTZ R52, R168, R51 ;  /* 0x00000033a8347221 */ /* 0x000fe20000010000 */
[----:B------:R-:W-:Y:S02]  /*6440*/  F2FP.BF16.F32.PACK_AB R156, R25, R20 ;  /* 0x00000014199c723e */ /* 0x000fe400000010ff */
[----:B------:R-:W-:Y:S01]  /*6450*/  HGMMA.64x128x16.F32.BF16 R88, R152, gdesc[UR8].tnspB, R88, gsb0 ;  /* 0x41e0000898587df0 */ /* 0x000fe20008001858 */
[----:B---3--:R-:W-:Y:S01]  /*6460*/  FADD.FTZ R15, R73, R6 ;  /* 0x00000006490f7221 */ /* 0x008fe20000010000 */
[----:B------:R-:W-:Y:S01]  /*6470*/  FADD.FTZ R51, R55, R52 ;  /* 0x0000003437337221 */ /* 0x000fe20000010000 */
[----:B------:R-:W2:Y:S01]  /*6480*/  MUFU.EX2 R77, R77 ;  /* 0x0000004d004d7308 */ /* 0x000ea20000000800 */
[----:B------:R-:W-:-:S02]  /*6490*/  F2FP.BF16.F32.PACK_AB R174, R43, R174 ;  /* 0x000000ae2bae723e */ /* 0x000fc400000010ff */
[----:B------:R-:W-:Y:S01]  /*64a0*/  FADD.FTZ R52, R170, R51 ;  /* 0x00000033aa347221 */ /* 0x000fe20000010000 */
[----:B------:R-:W-:Y:S02]  /*64b0*/  F2FP.BF16.F32.PACK_AB R168, R55, R168 ;  /* 0x000000a837a8723e */ /* 0x000fe400000010ff */
[C---:B------:R-:W-:Y:S01]  /*64c0*/  F2FP.BF16.F32.PACK_AB R170, R49.reuse, R170 ;  /* 0x000000aa31aa723e */ /* 0x040fe200000010ff */
[----:B------:R-:W-:Y:S01]  /*64d0*/  FADD.FTZ R51, R49, R52 ;  /* 0x0000003431337221 */ /* 0x000fe20000010000 */
[----:B------:R-:W3:Y:S01]  /*64e0*/  MUFU.EX2 R38, R38 ;  /* 0x0000002600267308 */ /* 0x000ee20000000800 */
[----:B-1----:R-:W-:Y:S01]  /*64f0*/  FADD.FTZ R6, R36, R15 ;  /* 0x0000000f24067221 */ /* 0x002fe20000010000 */
[----:B------:R-:W-:Y:S01]  /*6500*/  F2FP.BF16.F32.PACK_AB R158, R29, R24 ;  /* 0x000000181d9e723e */ /* 0x000fe200000010ff */
[----:B------:R-:W-:Y:S01]  /*6510*/  FADD.FTZ R52, R164, R51 ;  /* 0x00000033a4347221 */ /* 0x000fe20000010000 */
[----:B------:R-:W-:Y:S02]  /*6520*/  F2FP.BF16.F32.PACK_AB R164, R45, R164 ;  /* 0x000000a42da4723e */ /* 0x000fe400000010ff */
[----:B------:R-:W-:-:S02]  /*6530*/  F2FP.BF16.F32.PACK_AB R183, R69, R26 ;  /* 0x0000001a45b7723e */ /* 0x000fc400000010ff */
[----:B------:R-:W1:Y:S01]  /*6540*/  MUFU.EX2 R81, R81 ;  /* 0x0000005100517308 */ /* 0x000e620000000800 */
[----:B--2---:R-:W-:Y:S01]  /*6550*/  FADD.FTZ R15, R77, R6 ;  /* 0x000000064d0f7221 */ /* 0x004fe20000010000 */
[----:B------:R-:W-:Y:S02]  /*6560*/  F2FP.BF16.F32.PACK_AB R177, R73, R32 ;  /* 0x0000002049b1723e */ /* 0x000fe400000010ff */
[----:B------:R-:W-:-:S04]  /*6570*/  F2FP.BF16.F32.PACK_AB R179, R77, R36 ;  /* 0x000000244db3723e */ /* 0x000fc800000010ff */
[----:B------:R-:W2:Y:S01]  /*6580*/  MUFU.EX2 R40, R40 ;  /* 0x0000002800287308 */ /* 0x000ea20000000800 */
[----:B---3--:R-:W-:-:S07]  /*6590*/  FADD.FTZ R6, R38, R15 ;  /* 0x0000000f26067221 */ /* 0x008fce0000010000 */
[----:B------:R-:W3:Y:S01]  /*65a0*/  MUFU.EX2 R47, R47 ;  /* 0x0000002f002f7308 */ /* 0x000ee20000000800 */
[C---:B-1----:R-:W-:Y:S01]  /*65b0*/  FADD.FTZ R15, R81.reuse, R6 ;  /* 0x00000006510f7221 */ /* 0x042fe20000010000 */
[----:B------:R-:W-:-:S06]  /*65c0*/  F2FP.BF16.F32.PACK_AB R173, R81, R38 ;  /* 0x0000002651ad723e */ /* 0x000fcc00000010ff */
[----:B------:R-:W1:Y:S01]  /*65d0*/  MUFU.EX2 R169, R169 ;  /* 0x000000a900a97308 */ /* 0x000e620000000800 */
[----:B--2---:R-:W-:Y:S01]  /*65e0*/  FADD.FTZ R6, R40, R15 ;  /* 0x0000000f28067221 */ /* 0x004fe20000010000 */
[----:B------:R-:W-:-:S04]  /*65f0*/  FADD.FTZ R15, R45, R52 ;  /* 0x000000342d0f7221 */ /* 0x000fc80000010000 */
[----:B------:R-:W-:Y:S01]  /*6600*/  FADD.FTZ R52, R166, R15 ;  /* 0x0000000fa6347221 */ /* 0x000fe20000010000 */
[----:B------:R-:W-:Y:S01]  /*6610*/  F2FP.BF16.F32.PACK_AB R166, R57, R166 ;  /* 0x000000a639a6723e */ /* 0x000fe200000010ff */
[----:B------:R-:W2:Y:S01]  /*6620*/  MUFU.EX2 R42, R42 ;  /* 0x0000002a002a7308 */ /* 0x000ea20000000800 */
[----:B---3--:R-:W-:Y:S01]  /*6630*/  FADD.FTZ R6, R47, R6 ;  /* 0x000000062f067221 */ /* 0x008fe20000010000 */
[----:B------:R-:W-:-:S04]  /*6640*/  FADD.FTZ R51, R57, R52 ;  /* 0x0000003439337221 */ /* 0x000fc80000010000 */
        /* <DEDUP_REMOVED lines=10> */
[----:B------:R-:W-:-:S03]  /*66f0*/  F2FP.BF16.F32.PACK_AB R169, R42, R169 ;  /* 0x000000a92aa9723e */ /* 0x000fc600000010ff */
[----:B------:R-:W-:Y:S02]  /*6700*/  FADD.FTZ R52, R20, R27 ;  /* 0x0000001b14347221 */ /* 0x000fe40000010000 */
[----:B------:R-:W2:Y:S01]  /*6710*/  MUFU.EX2 R165, R165 ;  /* 0x000000a500a57308 */ /* 0x000ea20000000800 */
[----:B---3--:R-:W-:Y:S01]  /*6720*/  FADD.FTZ R15, R171, R6 ;  /* 0x00000006ab0f7221 */ /* 0x008fe20000010000 */
[----:B------:R-:W-:-:S04]  /*6730*/  FADD.FTZ R27, R25, R52 ;  /* 0x00000034191b7221 */ /* 0x000fc80000010000 */
[----:B------:R-:W-:Y:S02]  /*6740*/  FADD.FTZ R52, R24, R27 ;  /* 0x0000001b18347221 */ /* 0x000fe40000010000 */
[----:B------:R-:W3:Y:S01]  /*6750*/  MUFU.EX2 R46, R46 ;  /* 0x0000002e002e7308 */ /* 0x000ee20000000800 */
[C---:B-1----:R-:W-:Y:S01]  /*6760*/  FADD.FTZ R6, R44.reuse, R15 ;  /* 0x0000000f2c067221 */ /* 0x042fe20000010000 */
[----:B------:R-:W-:Y:S01]  /*6770*/  FADD.FTZ R27, R29, R52 ;  /* 0x000000341d1b7221 */ /* 0x000fe20000010000 */
[----:B------:R-:W-:-:S03]  /*6780*/  F2FP.BF16.F32.PACK_AB R171, R44, R171 ;  /* 0x000000ab2cab723e */ /* 0x000fc600000010ff */
[----:B------:R-:W-:Y:S02]  /*6790*/  FADD.FTZ R52, R28, R27 ;  /* 0x0000001b1c347221 */ /* 0x000fe40000010000 */
[----:B------:R-:W1:Y:S01]  /*67a0*/  MUFU.EX2 R167, R167 ;  /* 0x000000a700a77308 */ /* 0x000e620000000800 */
[----:B--2---:R-:W-:-:S07]  /*67b0*/  FADD.FTZ R15, R165, R6 ;  /* 0x00000006a50f7221 */ /* 0x004fce0000010000 */
[----:B------:R-:W2:Y:S01]  /*67c0*/  MUFU.EX2 R48, R48 ;  /* 0x0000003000307308 */ /* 0x000ea20000000800 */
[C---:B---3--:R-:W-:Y:S01]  /*67d0*/  FADD.FTZ R6, R46.reuse, R15 ;  /* 0x0000000f2e067221 */ /* 0x048fe20000010000 */
[----:B------:R-:W-:-:S06]  /*67e0*/  F2FP.BF16.F32.PACK_AB R165, R46, R165 ;  /* 0x000000a52ea5723e */ /* 0x000fcc00000010ff */
[----:B------:R-:W-:Y:S01]  /*67f0*/  MUFU.EX2 R50, R50 ;  /* 0x0000003200327308 */ /* 0x000fe20000000800 */
[----:B-1----:R-:W-:-:S07]  /*6800*/  FADD.FTZ R15, R167, R6 ;  /* 0x00000006a70f7221 */ /* 0x002fce0000010000 */
[----:B------:R-:W-:Y:S01]  /*6810*/  MUFU.EX2 R163, R163 ;  /* 0x000000a300a37308 */ /* 0x000fe20000000800 */
[C---:B--2---:R-:W-:Y:S01]  /*6820*/  FADD.FTZ R6, R48.reuse, R15 ;  /* 0x0000000f30067221 */ /* 0x044fe20000010000 */
[----:B------:R-:W-:-:S06]  /*6830*/  F2FP.BF16.F32.PACK_AB R167, R48, R167 ;  /* 0x000000a730a7723e */ /* 0x000fcc00000010ff */
[----:B------:R-:W-:Y:S08]  /*6840*/  MUFU.EX2 R71, R71 ;  /* 0x0000004700477308 */ /* 0x000ff00000000800 */
[----:B------:R-:W-:Y:S08]  /*6850*/  MUFU.EX2 R157, R207 ;  /* 0x000000cf009d7308 */ /* 0x000ff00000000800 */
[----:B------:R-:W-:Y:S01]  /*6860*/  MUFU.EX2 R56, R53 ;  /* 0x0000003500387308 */ /* 0x000fe20000000800 */
[----:B------:R-:W-:-:S02]  /*6870*/  WARPGROUP.DEPBAR.LE gsb0, 0x0 ;  /* 0x00008000000079c5 */ /* 0x000fc40000010000 */
[----:B------:R1:W-:Y:S01]  /*6880*/  @!P1 SYNCS.ARRIVE.TRANS64.RED.A1T0 RZ, [R5+URZ], RZ ;  /* 0x000000ff05ff99a7 */ /* 0x0003e2000810043f */
[----:B------:R-:W-:-:S04]  /*6890*/  F2FP.BF16.F32.PACK_AB R152, R33, R28 ;  /* 0x0000001c2198723e */ /* 0x000fc800000010ff */
[----:B------:R-:W2:Y:S01]  /*68a0*/  MUFU.EX2 R79, R79 ;  /* 0x0000004f004f7308 */ /* 0x000ea20000000800 */
[----:B------:R-:W-:Y:S01]  /*68b0*/  F2FP.BF16.F32.PACK_AB R154, R41, R30 ;  /* 0x0000001e299a723e */ /* 0x000fe200000010ff */
[-CC-:B-1----:R-:W-:Y:S01]  /*68c0*/  FFMA.FTZ R5, R175, R0.reuse, -R34.reuse ;  /* 0x00000000af057223 */ /* 0x182fe20000010822 */
[----:B------:R1:W-:Y:S01]  /*68d0*/  @!P1 SYNCS.ARRIVE.TRANS64.RED.A1T0 RZ, [R54+URZ], RZ ;  /* 0x000000ff36ff99a7 */ /* 0x0003e2000810043f */
[----:B------:R-:W-:-:S04]  /*68e0*/  FFMA.FTZ R34, R87, R0, -R34 ;  /* 0x0000000057227223 */ /* 0x000fc80000010822 */
[----:B------:R-:W-:Y:S01]  /*68f0*/  MUFU.EX2 R58, R209 ;  /* 0x000000d1003a7308 */ /* 0x000fe20000000800 */
[----:B------:R-:W-:-:S07]  /*6900*/  F2FP.BF16.F32.PACK_AB R175, R47, R40 ;  /* 0x000000282faf723e */ /* 0x000fce00000010ff */
[----:B------:R-:W3:Y:S01]  /*6910*/  MUFU.EX2 R5, R5 ;  /* 0x0000000500057308 */ /* 0x000ee20000000800 */
[----:B--2---:R-:W-:-:S07]  /*6920*/  F2FP.BF16.F32.PACK_AB R159, R79, R56 ;  /* 0x000000384f9f723e */ /* 0x004fce00000010ff */
[----:B-1----:R-:W1:Y:S08]  /*6930*/  MUFU.EX2 R54, R75 ;  /* 0x0000004b00367308 */ /* 0x002e700000000800 */
[----:B------:R-:W2:Y:S01]  /*6940*/  MUFU.EX2 R83, R83 ;  /* 0x0000005300537308 */ /* 0x000ea20000000800 */
[----:B---3--:R-:W-:-:S04]  /*6950*/  FADD.FTZ R15, R5, R6 ;  /* 0x00000006050f7221 */ /* 0x008fc80000010000 */
[----:B------:R-:W-:Y:S01]  /*6960*/  FADD.FTZ R6, R50, R15 ;  /* 0x0000000f32067221 */ /* 0x000fe20000010000 */
[----:B------:R-:W-:Y:S02]  /*6970*/  FADD.FTZ R15, R33, R52 ;  /* 0x00000034210f7221 */ /* 0x000fe40000010000 */
[----:B------:R3:W-:Y:S01]  /*6980*/  MUFU.EX2 R14, R161 ;  /* 0x000000a1000e7308 */ /* 0x0007e20000000800 */
[----:B------:R-:W-:Y:S01]  /*6990*/  FADD.FTZ R6, R163, R6 ;  /* 0x00000006a3067221 */ /* 0x000fe20000010000 */
[----:B------:R-:W-:Y:S01]  /*69a0*/  FADD.FTZ R20, R30, R15 ;  /* 0x0000000f1e147221 */ /* 0x000fe20000010000 */
[C---:B------:R-:W-:Y:S02]  /*69b0*/  F2FP.BF16.F32.PACK_AB R163, R71.reuse, R163 ;  /* 0x000000a347a3723e */ /* 0x040fe400000010ff */
[----:B------:R-:W-:-:S03]  /*69c0*/  FADD.FTZ R6, R71, R6 ;  /* 0x0000000647067221 */ /* 0x000fc60000010000 */
[----:B------:R-:W4:Y:S01]  /*69d0*/  MUFU.EX2 R34, R34 ;  /* 0x0000002200227308 */ /* 0x000f220000000800 */
[----:B------:R-:W-:Y:S01]  /*69e0*/  FADD.FTZ R15, R157, R6 ;  /* 0x000000069d0f7221 */ /* 0x000fe20000010000 */
[----:B---3--:R-:W-:Y:S01]  /*69f0*/  F2FP.BF16.F32.PACK_AB R161, R50, R5 ;  /* 0x0000000532a1723e */ /* 0x008fe200000010ff */
[----:B------:R-:W-:Y:S01]  /*6a00*/  FADD.FTZ R6, R41, R20 ;  /* 0x0000001429067221 */ /* 0x000fe20000010000 */
[C---:B-1----:R-:W-:Y:S01]  /*6a10*/  F2FP.BF16.F32.PACK_AB R157, R54.reuse, R157 ;  /* 0x0000009d369d723e */ /* 0x042fe200000010ff */
[----:B------:R-:W-:Y:S01]  /*6a20*/  FADD.FTZ R15, R54, R15 ;  /* 0x0000000f360f7221 */ /* 0x000fe20000010000 */
[----:B--2---:R-:W-:-:S03]  /*6a30*/  F2FP.BF16.F32.PACK_AB R153, R83, R58 ;  /* 0x0000003a5399723e */ /* 0x004fc600000010ff */
[----:B------:R-:W-:-:S04]  /*6a40*/  FADD.FTZ R15, R56, R15 ;  /* 0x0000000f380f7221 */ /* 0x000fc80000010000 */
[----:B------:R-:W-:-:S04]  /*6a50*/  FADD.FTZ R15, R79, R15 ;  /* 0x0000000f4f0f7221 */ /* 0x000fc80000010000 */
[----:B------:R-:W-:Y:S01]  /*6a60*/  FADD.FTZ R15, R58, R15 ;  /* 0x0000000f3a0f7221 */ /* 0x000fe20000010000 */
[----:B----4-:R-:W-:-:S03]  /*6a70*/  F2FP.BF16.F32.PACK_AB R155, R34, R14 ;  /* 0x0000000e229b723e */ /* 0x010fc600000010ff */
[----:B------:R-:W-:-:S04]  /*6a80*/  FADD.FTZ R15, R83, R15 ;  /* 0x0000000f530f7221 */ /* 0x000fc80000010000 */
[----:B------:R-:W-:Y:S01]  /*6a90*/  FADD.FTZ R15, R14, R15 ;  /* 0x0000000f0e0f7221 */ /* 0x000fe20000010000 */
[----:B------:R-:W-:-:S03]  /*6aa0*/  IMAD.MOV.U32 R14, RZ, RZ, R4 ;  /* 0x000000ffff0e7224 */ /* 0x000fc600078e0004 */
[----:B------:R-:W-:Y:S01]  /*6ab0*/  FADD.FTZ R5, R34, R15 ;  /* 0x0000000f22057221 */ /* 0x000fe20000010000 */
[----:B------:R-:W-:Y:S01]  /*6ac0*/  IMAD.MOV.U32 R15, RZ, RZ, R7 ;  /* 0x000000ffff0f7224 */ /* 0x000fe200078e0007 */
[----:B------:R-:W-:Y:S06]  /*6ad0*/  @P2 BRA `(.L_x_1882) ;  /* 0xffffffd4007c2947 */ /* 0x000fec000383ffff */
.L_x_1873:
[----:B------:R-:W-:-:S13]  /*6ae0*/  ISETP.LE.AND P2, PT, RZ, UR6, PT ;  /* 0x00000006ff007c0c */ /* 0x000fda000bf43270 */
[----:B------:R-:W-:Y:S05]  /*6af0*/  @!P2 BRA `(.L_x_1883) ;  /* 0x000000200048a947 */ /* 0x000fea0003800000 */
[----:B------:R-:W-:Y:S01]  /*6b00*/  IMAD.MOV.U32 R14, RZ, RZ, R7 ;  /* 0x000000ffff0e7224 */ /* 0x000fe200078e0007 */
[----:B------:R-:W-:Y:S01]  /*6b10*/  UMOV UR7, UR46 ;  /* 0x0000002e00077c82 */ /* 0x000fe20008000000 */
[----:B------:R-:W-:Y:S01]  /*6b20*/  IMAD.MOV.U32 R15, RZ, RZ, R4 ;  /* 0x000000ffff0f7224 */ /* 0x000fe200078e0004 */
[----:B------:R-:W-:-:S06]  /*6b30*/  UMOV UR4, UR36 ;  /* 0x0000002400047c82 */ /* 0x000fcc0008000000 */
.L_x_1892:
[----:B------:R-:W-:-:S04]  /*6b40*/  UIADD3 UR36, UR4, 0x1, URZ ;  /* 0x0000000104247890 */ /* 0x000fc8000fffe03f */
[----:B------:R-:W-:-:S04]  /*6b50*/  UISETP.NE.AND UP0, UPT, UR36, 0x2, UPT ;  /* 0x000000022400788c */ /* 0x000fc8000bf05270 */
[----:B------:R-:W-:Y:S02]  /*6b60*/  USEL UR46, URZ, 0x1, UP0 ;  /* 0x000000013f2e7887 */ /* 0x000fe40008000000 */
[----:B------:R-:W-:Y:S02]  /*6b70*/  USEL UR36, UR36, URZ, UP0 ;  /* 0x0000003f24247287 */ /* 0x000fe40008000000 */
[----:B------:R-:W-:Y:S01]  /*6b80*/  ULOP3.LUT UR46, UR7, UR46, URZ, 0x3c, !UPT ;  /* 0x0000002e072e7292 */ /* 0x000fe2000f8e3c3f */
[----:B------:R-:W-:Y:S11]  /*6b90*/  @!P0 BRA `(.L_x_1884) ;  /* 0x0000000000048947 */ /* 0x000ff60003800000 */
[----:B------:R-:W-:Y:S01]  /*6ba0*/  BPT.TRAP 0x1 ;  /* 0x000000040000795c */ /* 0x000fe20000300000 */
.L_x_1884:
[----:B------:R-:W-:Y:S01]  /*6bb0*/  ULEA UR5, UR36, UR37, 0x3 ;  /* 0x0000002524057291 */ /* 0x000fe2000f8e183f */
[----:B------:R-:W-:-:S05]  /*6bc0*/  IMAD.U32 R0, RZ, RZ, UR46 ;  /* 0x0000002eff007e24 */ /* 0x000fca000f8e00ff */
[----:B------:R-:W-:-:S04]  /*6bd0*/  SHF.L.U32 R0, R0, 0x1f, RZ ;  /* 0x0000001f00007819 */ /* 0x000fc800000006ff */
[----:B------:R1:W2:Y:S01]  /*6be0*/  SYNCS.PHASECHK.TRANS64.TRYWAIT P2, [UR5+0x34830], R0 ;  /* 0x03483000ff0075a7 */ /* 0x0002a20008040145 */
[----:B------:R-:W-:Y:S05]  /*6bf0*/  @!P0 BRA `(.L_x_1885) ;  /* 0x0000000000048947 */ /* 0x000fea0003800000 */
[----:B------:R-:W-:Y:S01]  /*6c00*/  BPT.TRAP 0x1 ;  /* 0x000000040000795c */ /* 0x000fe20000300000 */
.L_x_1885:
[----:B--2---:R-:W-:Y:S05]  /*6c10*/  @P2 BRA `(.L_x_1886) ;  /* 0x0000000000082947 */ /* 0x004fea0003800000 */
[----:B------:R-:W2:Y:S02]  /*6c20*/  SYNCS.PHASECHK.TRANS64.TRYWAIT P2, [UR5+0x34830], R0 ;  /* 0x03483000ff0075a7 */ /* 0x000ea40008040145 */
[----:B--2---:R-:W-:Y:S05]  /*6c30*/  @!P2 BRA `(.L_x_1887) ;  /* 0x00000070004ca947 */ /* 0x004fea0003800000 */
.L_x_1886:
        /* <DEDUP_REMOVED lines=133> */
.L_x_1888:
[----:B------:R-:W-:Y:S01]  /*7490*/  ULEA UR5, UR4, UR37, 0x3 ;  /* 0x0000002504057291 */ /* 0x000fe2000f8e183f */
[----:B-12---:R-:W-:-:S05]  /*74a0*/  IMAD.U32 R0, RZ, RZ, UR7 ;  /* 0x00000007ff007e24 */ /* 0x006fca000f8e00ff */
[----:B------:R-:W-:-:S04]  /*74b0*/  SHF.L.U32 R0, R0, 0x1f, RZ ;  /* 0x0000001f00007819 */ /* 0x000fc800000006ff */
[----:B------:R1:W2:Y:S01]  /*74c0*/  SYNCS.PHASECHK.TRANS64.TRYWAIT P2, [UR5+0x34850], R0 ;  /* 0x03485000ff0075a7 */ /* 0x0002a20008040145 */
[----:B------:R-:W-:Y:S05]  /*74d0*/  @!P0 BRA `(.L_x_1889) ;  /* 0x0000000000048947 */ /* 0x000fea0003800000 */
[----:B------:R-:W-:Y:S01]  /*74e0*/  BPT.TRAP 0x1 ;  /* 0x000000040000795c */ /* 0x000fe20000300000 */
.L_x_1889:
[----:B--2---:R-:W-:Y:S05]  /*74f0*/  @P2 BRA `(.L_x_1890) ;  /* 0x0000000000082947 */ /* 0x004fea0003800000 */
[----:B------:R-:W2:Y:S02]  /*7500*/  SYNCS.PHASECHK.TRANS64.TRYWAIT P2, [UR5+0x34850], R0 ;  /* 0x03485000ff0075a7 */ /* 0x000ea40008040145 */
[----:B--2---:R-:W-:Y:S05]  /*7510*/  @!P2 BRA `(.L_x_1891) ;  /* 0x00000068002ca947 */ /* 0x004fea0003800000 */
.L_x_1890:
[----:B------:R-:W-:Y:S01]  /*7520*/  UIADD3 UR7, UR37, 0x400, URZ ;  /* 0x0000040025077890 */ /* 0x000fe2000fffe03f */
[----:B------:R-:W-:Y:S01]  /*7530*/  WARPGROUP.ARRIVE ;  /* 0x00000000000079c5 */ /* 0x000fe20000000000 */
[----:B------:R-:W-:Y:S01]  /*7540*/  UMOV UR11, 0x40000040 ;  /* 0x40000040000b7882 */ /* 0x000fe20000000000 */
[----:B-12---:R-:W-:Y:S01]  /*7550*/  FMNMX.FTZ R0, R24, R15, !PT ;  /* 0x0000000f18007209 */ /* 0x006fe20007810000 */
[----:B------:R-:W-:Y:S01]  /*7560*/  USHF.R.U32.HI UR7, URZ, 0x4, UR7 ;  /* 0x000000043f077899 */ /* 0x000fe20008011607 */
[----:B------:R-:W-:Y:S02]  /*7570*/  ISETP.LT.AND P2, PT, RZ, UR6, PT ;  /* 0x00000006ff007c0c */ /* 0x000fe4000bf41270 */
[----:B------:R-:W-:Y:S01]  /*7580*/  FMNMX.FTZ R3, R25, R0, !PT ;  /* 0x0000000019037209 */ /* 0x000fe20007810000 */
[----:B------:R-:W-:-:S03]  /*7590*/  ULOP3.LUT UR7, UR7, 0x3fff, URZ, 0xc0, !UPT ;  /* 0x00003fff07077892 */ /* 0x000fc6000f8ec03f */
[----:B------:R-:W-:Y:S01]  /*75a0*/  FMNMX.FTZ R0, R28, R3, !PT ;  /* 0x000000031c007209 */ /* 0x000fe20007810000 */
[----:B------:R-:W-:-:S03]  /*75b0*/  ULOP3.LUT UR7, UR7, 0x4000000, URZ, 0xfc, !UPT ;  /* 0x0400000007077892 */ /* 0x000fc6000f8efc3f */
[----:B------:R-:W-:Y:S01]  /*75c0*/  FMNMX.FTZ R3, R29, R0, !PT ;  /* 0x000000001d037209 */ /* 0x000fe20007810000 */
[----:B------:R-:W-:-:S03]  /*75d0*/  ULEA UR4, UR4, UR7, 0xb ;  /* 0x0000000704047291 */ /* 0x000fc6000f8e583f */
[----:B------:R-:W-:Y:S01]  /*75e0*/  FMNMX.FTZ R0, R32, R3, !PT ;  /* 0x0000000320007209 */ /* 0x000fe20007810000 */
[----:B------:R-:W-:-:S03]  /*75f0*/  UMOV UR7, UR46 ;  /* 0x0000002e00077c82 */ /* 0x000fc60008000000 */
[----:B------:R-:W-:Y:S01]  /*7600*/  UMOV UR10, UR4 ;  /* 0x00000004000a7c82 */ /* 0x000fe20008000000 */
        /* <DEDUP_REMOVED lines=29> */
[----:B------:R-:W-:Y:S02]  /*77e0*/  FMNMX.FTZ R2, R85, R0, !PT ;  /* 0x0000000055027209 */ /* 0x000fe40007810000 */
[----:B------:R-:W1:Y:S03]  /*77f0*/  LDC R0, c[0x0][0x988] ;  /* 0x00026200ff007b82 */ /* 0x000e660000000800 */
[----:B------:R-:W2:Y:S02]  /*7800*/  SHFL.BFLY PT, R3, R2, 0x2, 0x1f ;  /* 0x0c401f0002037f89 */ /* 0x000ea400000e0000 */
[----:B--2---:R-:W-:Y:S02]  /*7810*/  FMNMX.FTZ R7, R2, R3, !PT ;  /* 0x0000000302077209 */ /* 0x004fe40007810000 */
[----:B------:R-:W-:-:S03]  /*7820*/  FMNMX.FTZ R2, R26, R14, !PT ;  /* 0x0000000e1a027209 */ /* 0x000fc60007810000 */
        /* <DEDUP_REMOVED lines=10> */
[----:B-1----:R-:W-:Y:S01]  /*78d0*/  FMUL.FTZ R3, R3, R0 ;  /* 0x0000000003037220 */ /* 0x002fe20000410000 */
[----:B------:R-:W-:-:S04]  /*78e0*/  FMNMX.FTZ R7, R31, R2, !PT ;  /* 0x000000021f077209 */ /* 0x000fc80007810000 */
[----:B------:R-:W-:Y:S01]  /*78f0*/  FMNMX.FTZ R2, R34, R7, !PT ;  /* 0x0000000722027209 */ /* 0x000fe20007810000 */
[----:B------:R-:W-:Y:S03]  /*7900*/  MUFU.EX2 R3, R3 ;  /* 0x0000000300037308 */ /* 0x000fe60000000800 */
        /* <DEDUP_REMOVED lines=27> */
[----:B------:R-:W1:Y:S01]  /*7ac0*/  SHFL.BFLY PT, R7, R2, 0x2, 0x1f ;  /* 0x0c401f0002077f89 */ /* 0x000e6200000e0000 */
        /* <DEDUP_REMOVED lines=16> */
[----:B-1----:R-:W-:Y:S01]  /*7bd0*/  FMNMX.FTZ R36, R2, R7, !PT ;  /* 0x0000000702247209 */ /* 0x002fe20007810000 */
[----:B------:R-:W-:Y:S01]  /*7be0*/  UMOV UR11, 0x40000040 ;  /* 0x40000040000b7882 */ /* 0x000fe20000000000 */
[-CC-:B------:R-:W-:Y:S01]  /*7bf0*/  FFMA.FTZ R15, R25, R0.reuse, -R169.reuse ;  /* 0x00000000190f7223 */ /* 0x180fe200000108a9 */
[-CC-:B------:R-:W-:Y:S01]  /*7c00*/  FFMA.FTZ R25, R33, R0.reuse, -R169.reuse ;  /* 0x0000000021197223 */ /* 0x180fe200000108a9 */
[-CC-:B------:R-:W-:Y:S01]  /*7c10*/  FFMA.FTZ R33, R41, R0.reuse, -R169.reuse ;  /* 0x0000000029217223 */ /* 0x180fe200000108a9 */
[----:B------:R-:W1:Y:S01]  /*7c20*/  SHFL.BFLY PT, R7, R36, 0x1, 0x1f ;  /* 0x0c201f0024077f89 */ /* 0x000e6200000e0000 */
        /* <DEDUP_REMOVED lines=23> */
[----:B-1----:R-:W-:Y:S01]  /*7da0*/  FMNMX.FTZ R7, R36, R7, !PT ;  /* 0x0000000724077209 */ /* 0x002fe20007810000 */
[----:B------:R-:W-:Y:S01]  /*7db0*/  MUFU.EX2 R182, R182 ;  /* 0x000000b600b67308 */ /* 0x000fe20000000800 */
[-CC-:B------:R-:W-:Y:S01]  /*7dc0*/  FFMA.FTZ R28, R80, R0.reuse, -R169.reuse ;  /* 0x00000000501c7223 */ /* 0x180fe200000108a9 */
[-CC-:B------:R-:W-:Y:S01]  /*7dd0*/  FFMA.FTZ R32, R84, R0.reuse, -R169.reuse ;  /* 0x0000000054207223 */ /* 0x180fe200000108a9 */
[----:B------:R-:W-:Y:S01]  /*7de0*/  FFMA.FTZ R77, R85, R0, -R169 ;  /* 0x00000000554d7223 */ /* 0x000fe200000108a9 */
[----:B------:R-:W-:-:S04]  /*7df0*/  FADD.FTZ R81, -R7, R14 ;  /* 0x0000000e07517221 */ /* 0x000fc80000010100 */
[-C--:B------:R-:W-:Y:S01]  /*7e00*/  FMUL.FTZ R2, R81, R0.reuse ;  /* 0x0000000051027220 */ /* 0x080fe20000410000 */
[----:B------:R-:W-:Y:S01]  /*7e10*/  FMUL.FTZ R81, R7, R0 ;  /* 0x0000000007517220 */ /* 0x000fe20000410000 */
[----:B------:R-:W-:Y:S01]  /*7e20*/  MUFU.EX2 R21, R21 ;  /* 0x0000001500157308 */ /* 0x000fe20000000800 */
[----:B--2---:R-:W-:Y:S01]  /*7e30*/  FFMA.FTZ R6, R3, R6, R180 ;  /* 0x0000000603067223 */ /* 0x004fe200000100b4 */
[----:B------:R-:W-:Y:S01]  /*7e40*/  F2FP.BF16.F32.PACK_AB R180, R15, R180 ;  /* 0x000000b40fb4723e */ /* 0x000fe200000010ff */
[-CC-:B------:R-:W-:Y:S01]  /*7e50*/  FFMA.FTZ R181, R26, R0.reuse, -R81.reuse ;  /* 0x000000001ab57223 */ /* 0x180fe20000010851 */
[-CC-:B------:R-:W-:Y:S01]  /*7e60*/  FFMA.FTZ R14, R27, R0.reuse, -R81.reuse ;  /* 0x000000001b0e7223 */ /* 0x180fe20000010851 */
[----:B------:R-:W-:Y:S02]  /*7e70*/  IMAD.U32 R27, RZ, RZ, UR36 ;  /* 0x00000024ff1b7e24 */ /* 0x000fe4000f8e00ff */
[-CC-:B------:R-:W-:Y:S01]  /*7e80*/  FFMA.FTZ R183, R30, R0.reuse, -R81.reuse ;  /* 0x000000001eb77223 */ /* 0x180fe20000010851 */
[-CC-:B------:R-:W-:Y:S01]  /*7e90*/  FFMA.FTZ R26, R31, R0.reuse, -R81.reuse ;  /* 0x000000001f1a7223 */ /* 0x180fe20000010851 */
[----:B------:R-:W-:Y:S01]  /*7ea0*/  MUFU.EX2 R2, R2 ;  /* 0x0000000200027308 */ /* 0x000fe20000000800 */
[----:B------:R-:W-:Y:S01]  /*7eb0*/  FFMA.FTZ R177, R34, R0, -R81 ;  /* 0x0000000022b17223 */ /* 0x000fe20000010851 */
[----:B------:R-:W-:Y:S01]  /*7ec0*/  @!P1 LEA R27, R27, UR37, 0x3 ;  /* 0x000000251b1b9c11 */ /* 0x000fe2000f8e18ff */
[----:B------:R-:W-:-:S02]  /*7ed0*/  IMAD.U32 R31, RZ, RZ, UR5 ;  /* 0x00000005ff1f7e24 */ /* 0x000fc4000f8e00ff */
[-CC-:B------:R-:W-:Y:S01]  /*7ee0*/  FFMA.FTZ R30, R35, R0.reuse, -R81.reuse ;  /* 0x00000000231e7223 */ /* 0x180fe20000010851 */
[-CC-:B------:R-:W-:Y:S01]  /*7ef0*/  FFMA.FTZ R179, R38, R0.reuse, -R81.reuse ;  /* 0x0000000026b37223 */ /* 0x180fe20000010851 */
[----:B------:R-:W-:Y:S01]  /*7f00*/  @!P1 IADD3 R27, R27, 0x34840, RZ ;  /* 0x000348401b1b9810 */ /* 0x000fe20007ffe0ff */
[-CC-:B------:R-:W-:Y:S01]  /*7f10*/  FFMA.FTZ R175, R46, R0.reuse, -R81.reuse ;  /* 0x000000002eaf7223 */ /* 0x180fe20000010851 */
[----:B------:R-:W1:Y:S01]  /*7f20*/  MUFU.EX2 R181, R181 ;  /* 0x000000b500b57308 */ /* 0x000e620000000800 */
[-C--:B------:R-:W-:Y:S01]  /*7f30*/  FFMA.FTZ R34, R39, R0.reuse, -R81 ;  /* 0x0000000027227223 */ /* 0x080fe20000010851 */
[----:B------:R-:W-:Y:S01]  /*7f40*/  @!P1 PRMT R27, RZ, 0x654, R27 ;  /* 0x00000654ff1b9816 */ /* 0x000fe2000000001b */
        /* <DEDUP_REMOVED lines=20> */
[----:B------:R-:W-:Y:S01]  /*8090*/  FFMA.FTZ R86, R86, R0, -R81 ;  /* 0x0000000056567223 */ /* 0x000fe20000010851 */
[----:B------:R-:W1:Y:S01]  /*80a0*/  MUFU.EX2 R26, R26 ;  /* 0x0000001a001a7308 */ /* 0x000e620000000800 */
[C---:B--2---:R-:W-:Y:S01]  /*80b0*/  FADD.FTZ R46, R14.reuse, R5 ;  /* 0x000000050e2e7221 */ /* 0x044fe20000010000 */
[----:B------:R-:W-:-:S06]  /*80c0*/  F2FP.BF16.F32.PACK_AB R181, R14, R181 ;  /* 0x000000b50eb5723e */ /* 0x000fcc00000010ff */
[----:B------:R-:W-:Y:S01]  /*80d0*/  MUFU.EX2 R176, R176 ;  /* 0x000000b000b07308 */ /* 0x000fe20000000800 */
[----:B---3--:R-:W-:-:S07]  /*80e0*/  FADD.FTZ R5, R183, R46 ;  /* 0x0000002eb7057221 */ /* 0x008fce0000010000 */
[----:B------:R-:W2:Y:S01]  /*80f0*/  MUFU.EX2 R177, R177 ;  /* 0x000000b100b17308 */ /* 0x000ea20000000800 */
[C---:B-1----:R-:W-:Y:S01]  /*8100*/  FADD.FTZ R46, R26.reuse, R5 ;  /* 0x000000051a2e7221 */ /* 0x042fe20000010000 */
[----:B------:R-:W-:-:S06]  /*8110*/  F2FP.BF16.F32.PACK_AB R183, R26, R183 ;  /* 0x000000b71ab7723e */ /* 0x000fcc00000010ff */
[----:B------:R-:W-:Y:S08]  /*8120*/  MUFU.EX2 R25, R25 ;  /* 0x0000001900197308 */ /* 0x000ff00000000800 */
[----:B------:R-:W1:Y:S01]  /*8130*/  MUFU.EX2 R30, R30 ;  /* 0x0000001e001e7308 */ /* 0x000e620000000800 */
[----:B--2---:R-:W-:-:S07]  /*8140*/  FADD.FTZ R5, R177, R46 ;  /* 0x0000002eb1057221 */ /* 0x004fce0000010000 */
[----:B------:R-:W-:Y:S08]  /*8150*/  MUFU.EX2 R178, R178 ;  /* 0x000000b200b27308 */ /* 0x000ff00000000800 */
[----:B------:R-:W2:Y:S01]  /*8160*/  MUFU.EX2 R179, R179 ;  /* 0x000000b300b37308 */ /* 0x000ea20000000800 */
[C---:B-1----:R-:W-:Y:S01]  /*8170*/  FADD.FTZ R46, R30.reuse, R5 ;  /* 0x000000051e2e7221 */ /* 0x042fe20000010000 */
[----:B------:R-:W-:-:S06]  /*8180*/  F2FP.BF16.F32.PACK_AB R177, R30, R177 ;  /* 0x000000b11eb1723e */ /* 0x000fcc00000010ff */
[----:B------:R-:W-:Y:S01]  /*8190*/  MUFU.EX2 R29, R29 ;  /* 0x0000001d001d7308 */ /* 0x000fe20000000800 */
[----:B------:R-:W-:Y:S02]  /*81a0*/  WARPGROUP.DEPBAR.LE gsb0, 0x0 ;  /* 0x00008000000079c5 */ /* 0x000fe40000010000 */
[----:B------:R-:W-:Y:S01]  /*81b0*/  WARPGROUP.ARRIVE ;  /* 0x00000000000079c5 */ /* 0x000fe20000000000 */
[----:B------:R-:W-:-:S04]  /*81c0*/  FFMA.FTZ R164, R56, R0, -R169 ;  /* 0x0000000038a47223 */ /* 0x000fc800000108a9 */
[----:B------:R-:W1:Y:S01]  /*81d0*/  MUFU.EX2 R34, R34 ;  /* 0x0000002200227308 */ /* 0x000e620000000800 */
[-C--:B------:R-:W-:Y:S01]  /*81e0*/  FFMA.FTZ R166, R60, R0.reuse, -R169 ;  /* 0x000000003ca67223 */ /* 0x080fe200000108a9 */
[----:B--2---:R-:W-:Y:S01]  /*81f0*/  FADD.FTZ R5, R179, R46 ;  /* 0x0000002eb3057221 */ /* 0x004fe20000010000 */
[-CC-:B------:R-:W-:Y:S01]  /*8200*/  FFMA.FTZ R165, R58, R0.reuse, -R81.reuse ;  /* 0x000000003aa57223 */ /* 0x180fe20000010851 */
[----:B------:R-:W-:Y:S01]  /*8210*/  HGMMA.64x128x16.F32.BF16 R88, R160, gdesc[UR8].tnspB, R88, gsb0 ;  /* 0x41e00008a0587df0 */ /* 0x000fe20008001858 */
[----:B------:R-:W-:Y:S01]  /*8220*/  UIADD3 UR10, UR4, 0x300, URZ ;  /* 0x00000300040a7890 */ /* 0x000fe2000fffe03f */
[----:B------:R-:W-:Y:S01]  /*8230*/  FFMA.FTZ R167, R62, R0, -R81 ;  /* 0x000000003ea77223 */ /* 0x000fe20000010851 */
[----:B------:R-:W-:Y:S01]  /*8240*/  UMOV UR11, 0x40000040 ;  /* 0x40000040000b7882 */ /* 0x000fe20000000000 */
[----:B------:R-:W-:Y:S01]  /*8250*/  UIADD3 UR4, UR4, 0x380, URZ ;  /* 0x0000038004047890 */ /* 0x000fe2000fffe03f */
[----:B------:R-:W-:Y:S08]  /*8260*/  MUFU.EX2 R172, R172 ;  /* 0x000000ac00ac7308 */ /* 0x000ff00000000800 */
        /* <DEDUP_REMOVED lines=14> */
[----:B------:R-:W-:Y:S01]  /*8350*/  MUFU.EX2 R41, R41 ;  /* 0x0000002900297308 */ /* 0x000fe20000000800 */
[C---:B-1----:R-:W-:Y:S01]  /*8360*/  FADD.FTZ R46, R38.reuse, R5 ;  /* 0x00000005262e7221 */ /* 0x042fe20000010000 */
[----:B------:R-:W-:-:S06]  /*8370*/  F2FP.BF16.F32.PACK_AB R175, R38, R175 ;  /* 0x000000af26af723e */ /* 0x000fcc00000010ff */
        /* <DEDUP_REMOVED lines=12> */
[----:B------:R-:W-:Y:S02]  /*8440*/  FFMA.FTZ R169, R50, R0, -R81 ;  /* 0x0000000032a97223 */ /* 0x000fe40000010851 */
[----:B------:R-:W-:Y:S01]  /*8450*/  MUFU.EX2 R44, R44 ;  /* 0x0000002c002c7308 */ /* 0x000fe20000000800 */
[----:B------:R-:W-:Y:S01]  /*8460*/  HGMMA.64x128x16.F32.BF16 R88, R156, gdesc[UR8].tnspB, R88, gsb0 ;  /* 0x41e000089c587df0 */ /* 0x000fe20008001858 */
[----:B------:R-:W-:Y:S01]  /*8470*/  UMOV UR10, UR4 ;  /* 0x00000004000a7c82 */ /* 0x000fe20008000000 */
[----:B------:R-:W-:Y:S01]  /*8480*/  UMOV UR11, 0x40000040 ;  /* 0x40000040000b7882 */ /* 0x000fe20000000000 */
[----:B------:R-:W-:-:S04]  /*8490*/  UIADD3 UR4, UR6, -0x1, URZ ;  /* 0xffffffff06047890 */ /* 0x000fc8000fffe03f */
[----:B------:R-:W1:Y:S03]  /*84a0*/  MUFU.EX2 R169, R169 ;  /* 0x000000a900a97308 */ /* 0x000e660000000800 */
[----:B------:R-:W-:Y:S01]  /*84b0*/  UMOV UR6, UR4 ;  /* 0x0000000400067c82 */ /* 0x000fe20008000000 */
[----:B------:R-:W-:-:S04]  /*84c0*/  UMOV UR4, UR36 ;  /* 0x0000002400047c82 */ /* 0x000fc80008000000 */
[----:B------:R-:W-:Y:S08]  /*84d0*/  MUFU.EX2 R166, R166 ;  /* 0x000000a600a67308 */ /* 0x000ff00000000800 */
[----:B------:R-:W2:Y:S01]  /*84e0*/  MUFU.EX2 R167, R167 ;  /* 0x000000a700a77308 */ /* 0x000ea20000000800 */
[----:B-1----:R-:W-:Y:S01]  /*84f0*/  FADD.FTZ R5, R169, R46 ;  /* 0x0000002ea9057221 */ /* 0x002fe20000010000 */
[----:B------:R-:W-:-:S03]  /*8500*/  F2FP.BF16.F32.PACK_AB R169, R40, R169 ;  /* 0x000000a928a9723e */ /* 0x000fc600000010ff */
[----:B------:R-:W-:-:S03]  /*8510*/  FADD.FTZ R14, R40, R5 ;  /* 0x00000005280e7221 */ /* 0x000fc60000010000 */
[----:B------:R-:W-:Y:S01]  /*8520*/  MUFU.EX2 R53, R53 ;  /* 0x0000003500357308 */ /* 0x000fe20000000800 */
[----:B------:R-:W-:Y:S01]  /*8530*/  FADD.FTZ R5, R171, R14 ;  /* 0x0000000eab057221 */ /* 0x000fe20000010000 */
[----:B------:R-:W-:-:S03]  /*8540*/  F2FP.BF16.F32.PACK_AB R171, R42, R171 ;  /* 0x000000ab2aab723e */ /* 0x000fc600000010ff */
[----:B------:R-:W-:-:S03]  /*8550*/  FADD.FTZ R14, R42, R5 ;  /* 0x000000052a0e7221 */ /* 0x000fc60000010000 */
[----:B------:R-:W-:Y:S01]  /*8560*/  MUFU.EX2 R160, R160 ;  /* 0x000000a000a07308 */ /* 0x000fe20000000800 */
[----:B------:R-:W-:Y:S01]  /*8570*/  FADD.FTZ R5, R165, R14 ;  /* 0x0000000ea5057221 */ /* 0x000fe20000010000 */
[----:B------:R-:W-:-:S03]  /*8580*/  F2FP.BF16.F32.PACK_AB R165, R44, R165 ;  /* 0x000000a52ca5723e */ /* 0x000fc600000010ff */
[----:B------:R-:W-:-:S03]  /*8590*/  FADD.FTZ R14, R44, R5 ;  /* 0x000000052c0e7221 */ /* 0x000fc60000010000 */
[----:B------:R-:W-:Y:S01]  /*85a0*/  MUFU.EX2 R66, R66 ;  /* 0x0000004200427308 */ /* 0x000fe20000000800 */
[----:B--2---:R-:W-:-:S07]  /*85b0*/  FADD.FTZ R5, R167, R14 ;  /* 0x0000000ea7057221 */ /* 0x004fce0000010000 */
[----:B------:R-:W-:Y:S08]  /*85c0*/  MUFU.EX2 R57, R57 ;  /* 0x0000003900397308 */ /* 0x000ff00000000800 */
[----:B------:R-:W1:Y:S08]  /*85d0*/  MUFU.EX2 R67, R67 ;  /* 0x0000004300437308 */ /* 0x000e700000000800 */
[----:B------:R-:W-:Y:S08]  /*85e0*/  MUFU.EX2 R162, R162 ;  /* 0x000000a200a27308 */ /* 0x000ff00000000800 */
[----:B------:R-:W-:Y:S01]  /*85f0*/  MUFU.EX2 R70, R70 ;  /* 0x0000004600467308 */ /* 0x000fe20000000800 */
[----:B-1----:R-:W-:-:S07]  /*8600*/  F2FP.BF16.F32.PACK_AB R161, R67, R66 ;  /* 0x0000004243a1723e */ /* 0x002fce00000010ff */
[----:B------:R-:W-:Y:S08]  /*8610*/  MUFU.EX2 R61, R61 ;  /* 0x0000003d003d7308 */ /* 0x000ff00000000800 */
[----:B------:R-:W1:Y:S08]  /*8620*/  MUFU.EX2 R71, R71 ;  /* 0x0000004700477308 */ /* 0x000e700000000800 */
[----:B------:R-:W-:Y:S08]  /*8630*/  MUFU.EX2 R20, R20 ;  /* 0x0000001400147308 */ /* 0x000ff00000000800 */
[----:B------:R-:W-:Y:S01]  /*8640*/  MUFU.EX2 R74, R74 ;  /* 0x0000004a004a7308 */ /* 0x000fe20000000800 */
[----:B-1----:R-:W-:-:S07]  /*8650*/  F2FP.BF16.F32.PACK_AB R163, R71, R70 ;  /* 0x0000004647a3723e */ /* 0x002fce00000010ff */
[----:B------:R-:W1:Y:S08]  /*8660*/  MUFU.EX2 R65, R65 ;  /* 0x0000004100417308 */ /* 0x000e700000000800 */
[----:B------:R-:W2:Y:S08]  /*8670*/  MUFU.EX2 R75, R75 ;  /* 0x0000004b004b7308 */ /* 0x000eb00000000800 */
[----:B------:R-:W-:Y:S01]  /*8680*/  MUFU.EX2 R24, R24 ;  /* 0x0000001800187308 */ /* 0x000fe20000000800 */
[----:B------:R-:W-:-:S02]  /*8690*/  WARPGROUP.DEPBAR.LE gsb0, 0x0 ;  /* 0x00008000000079c5 */ /* 0x000fc40000010000 */
[----:B------:R-:W-:-:S05]  /*86a0*/  WARPGROUP.ARRIVE ;  /* 0x00000000000079c5 */ /* 0x000fca0000000000 */
[----:B------:R-:W-:Y:S01]  /*86b0*/  MUFU.EX2 R78, R78 ;  /* 0x0000004e004e7308 */ /* 0x000fe20000000800 */
[----:B-1----:R-:W-:Y:S02]  /*86c0*/  F2FP.BF16.F32.PACK_AB R156, R65, R20 ;  /* 0x00000014419c723e */ /* 0x002fe400000010ff */
[----:B--2---:R-:W-:Y:S01]  /*86d0*/  F2FP.BF16.F32.PACK_AB R157, R75, R74 ;  /* 0x0000004a4b9d723e */ /* 0x004fe200000010ff */
[----:B------:R-:W-:Y:S04]  /*86e0*/  HGMMA.64x128x16.F32.BF16 R88, R152, gdesc[UR8].tnspB, R88, gsb0 ;  /* 0x41e0000898587df0 */ /* 0x000fe80008001858 */
[----:B------:R-:W1:Y:S08]  /*86f0*/  MUFU.EX2 R69, R69 ;  /* 0x0000004500457308 */ /* 0x000e700000000800 */
[----:B------:R-:W2:Y:S08]  /*8700*/  MUFU.EX2 R79, R79 ;  /* 0x0000004f004f7308 */ /* 0x000eb00000000800 */
[----:B------:R-:W-:Y:S01]  /*8710*/  MUFU.EX2 R28, R28 ;  /* 0x0000001c001c7308 */ /* 0x000fe20000000800 */
[----:B-1----:R-:W-:-:S07]  /*8720*/  F2FP.BF16.F32.PACK_AB R158, R69, R24 ;  /* 0x00000018459e723e */ /* 0x002fce00000010ff */
[----:B------:R-:W-:Y:S01]  /*8730*/  MUFU.EX2 R82, R82 ;  /* 0x0000005200527308 */ /* 0x000fe20000000800 */
[----:B--2---:R-:W-:-:S07]  /*8740*/  F2FP.BF16.F32.PACK_AB R159, R79, R78 ;  /* 0x0000004e4f9f723e */ /* 0x004fce00000010ff */
[----:B------:R-:W1:Y:S08]  /*8750*/  MUFU.EX2 R73, R73 ;  /* 0x0000004900497308 */ /* 0x000e700000000800 */
[----:B------:R-:W2:Y:S08]  /*8760*/  MUFU.EX2 R83, R83 ;  /* 0x0000005300537308 */ /* 0x000eb00000000800 */
[----:B------:R-:W-:Y:S08]  /*8770*/  MUFU.EX2 R32, R32 ;  /* 0x0000002000207308 */ /* 0x000ff00000000800 */
[----:B------:R-:W-:Y:S08]  /*8780*/  MUFU.EX2 R86, R86 ;  /* 0x0000005600567308 */ /* 0x000ff00000000800 */
[----:B------:R-:W3:Y:S01]  /*8790*/  MUFU.EX2 R77, R77 ;  /* 0x0000004d004d7308 */ /* 0x000ee20000000800 */
[----:B------:R-:W-:-:S02]  /*87a0*/  WARPGROUP.DEPBAR.LE gsb0, 0x0 ;  /* 0x00008000000079c5 */ /* 0x000fc40000010000 */
[----:B------:R4:W-:Y:S01]  /*87b0*/  @!P1 SYNCS.ARRIVE.TRANS64.RED.A1T0 RZ, [R27+URZ], RZ ;  /* 0x000000ff1bff99a7 */ /* 0x0009e2000810043f */
[----:B-1----:R-:W-:Y:S02]  /*87c0*/  F2FP.BF16.F32.PACK_AB R152, R73, R28 ;  /* 0x0000001c4998723e */ /* 0x002fe400000010ff */
[----:B--2---:R-:W-:Y:S02]  /*87d0*/  F2FP.BF16.F32.PACK_AB R153, R83, R82 ;  /* 0x000000525399723e */ /* 0x004fe400000010ff */
[----:B---3--:R-:W-:Y:S01]  /*87e0*/  F2FP.BF16.F32.PACK_AB R154, R77, R32 ;  /* 0x000000204d9a723e */ /* 0x008fe200000010ff */
[----:B----4-:R-:W-:-:S05]  /*87f0*/  @!P1 VIADD R27, R31, 0x34860 ;  /* 0x000348601f1b9836 */ /* 0x010fca0000000000 */
[----:B------:R-:W-:Y:S01]  /*8800*/  @!P1 PRMT R31, RZ, 0x654, R27 ;  /* 0x00000654ff1f9816 */ /* 0x000fe2000000001b */
[----:B------:R-:W-:Y:S01]  /*8810*/  FADD.FTZ R27, R15, R6 ;  /* 0x000000060f1b7221 */ /* 0x000fe20000010000 */
[-CC-:B------:R-:W-:Y:S01]  /*8820*/  FFMA.FTZ R6, R63, R0.reuse, -R81.reuse ;  /* 0x000000003f067223 */ /* 0x180fe20000010851 */
[----:B------:R-:W-:Y:S01]  /*8830*/  FFMA.FTZ R81, R87, R0, -R81 ;  /* 0x0000000057517223 */ /* 0x000fe20000010851 */
[----:B------:R1:W-:Y:S01]  /*8840*/  @!P1 SYNCS.ARRIVE.TRANS64.RED.A1T0 RZ, [R31+URZ], RZ ;  /* 0x000000ff1fff99a7 */ /* 0x0003e2000810043f */
[----:B------:R-:W-:Y:S01]  /*8850*/  FADD.FTZ R48, R182, R27 ;  /* 0x0000001bb6307221 */ /* 0x000fe20000010000 */
[C---:B------:R-:W-:Y:S02]  /*8860*/  F2FP.BF16.F32.PACK_AB R182, R21.reuse, R182 ;  /* 0x000000b615b6723e */ /* 0x040fe400000010ff */
[----:B------:R-:W2:Y:S01]  /*8870*/  MUFU.EX2 R6, R6 ;  /* 0x0000000600067308 */ /* 0x000ea20000000800 */
[----:B------:R-:W-:-:S04]  /*8880*/  FADD.FTZ R27, R21, R48 ;  /* 0x00000030151b7221 */ /* 0x000fc80000010000 */
[----:B------:R-:W-:Y:S01]  /*8890*/  FADD.FTZ R48, R176, R27 ;  /* 0x0000001bb0307221 */ /* 0x000fe20000010000 */
[C---:B------:R-:W-:Y:S02]  /*88a0*/  F2FP.BF16.F32.PACK_AB R176, R25.reuse, R176 ;  /* 0x000000b019b0723e */ /* 0x040fe400000010ff */
[----:B------:R-:W3:Y:S01]  /*88b0*/  MUFU.EX2 R81, R81 ;  /* 0x0000005100517308 */ /* 0x000ee20000000800 */
[----:B------:R-:W-:-:S04]  /*88c0*/  FADD.FTZ R27, R25, R48 ;  /* 0x00000030191b7221 */ /* 0x000fc80000010000 */
[----:B------:R-:W-:Y:S01]  /*88d0*/  FADD.FTZ R48, R178, R27 ;  /* 0x0000001bb2307221 */ /* 0x000fe20000010000 */
[----:B------:R-:W-:-:S03]  /*88e0*/  F2FP.BF16.F32.PACK_AB R178, R29, R178 ;  /* 0x000000b21db2723e */ /* 0x000fc600000010ff */
[----:B------:R-:W-:Y:S01]  /*88f0*/  FADD.FTZ R27, R29, R48 ;  /* 0x000000301d1b7221 */ /* 0x000fe20000010000 */
[C---:B--2---:R-:W-:Y:S01]  /*8900*/  FADD.FTZ R5, R6.reuse, R5 ;  /* 0x0000000506057221 */ /* 0x044fe20000010000 */
[----:B------:R-:W-:Y:S02]  /*8910*/  F2FP.BF16.F32.PACK_AB R167, R6, R167 ;  /* 0x000000a706a7723e */ /* 0x000fe400000010ff */
[----:B------:R-:W-:Y:S01]  /*8920*/  FADD.FTZ R48, R172, R27 ;  /* 0x0000001bac307221 */ /* 0x000fe20000010000 */
[----:B------:R-:W-:Y:S01]  /*8930*/  FADD.FTZ R5, R66, R5 ;  /* 0x0000000542057221 */ /* 0x000fe20000010000 */
[C---:B------:R-:W-:Y:S02]  /*8940*/  F2FP.BF16.F32.PACK_AB R172, R33.reuse, R172 ;  /* 0x000000ac21ac723e */ /* 0x040fe400000010ff */
[----:B------:R-:W-:Y:S01]  /*8950*/  FADD.FTZ R27, R33, R48 ;  /* 0x00000030211b7221 */ /* 0x000fe20000010000 */
[----:B------:R-:W-:Y:S01]  /*8960*/  FADD.FTZ R5, R67, R5 ;  /* 0x0000000543057221 */ /* 0x000fe20000010000 */
[----:B---3--:R-:W-:-:S02]  /*8970*/  F2FP.BF16.F32.PACK_AB R155, R81, R86 ;  /* 0x00000056519b723e */ /* 0x008fc400000010ff */
[----:B------:R-:W-:Y:S01]  /*8980*/  FADD.FTZ R48, R174, R27 ;  /* 0x0000001bae307221 */ /* 0x000fe20000010000 */
[----:B------:R-:W-:Y:S01]  /*8990*/  FADD.FTZ R5, R70, R5 ;  /* 0x0000000546057221 */ /* 0x000fe20000010000 */
[C---:B------:R-:W-:Y:S02]  /*89a0*/  F2FP.BF16.F32.PACK_AB R174, R37.reuse, R174 ;  /* 0x000000ae25ae723e */ /* 0x040fe400000010ff */
[----:B------:R-:W-:Y:S01]  /*89b0*/  FADD.FTZ R15, R37, R48 ;  /* 0x00000030250f7221 */ /* 0x000fe20000010000 */
[----:B------:R-:W-:-:S03]  /*89c0*/  FADD.FTZ R5, R71, R5 ;  /* 0x0000000547057221 */ /* 0x000fc60000010000 */
        /* <DEDUP_REMOVED lines=21> */
[----:B------:R-:W-:-:S03]  /*8b20*/  F2FP.BF16.F32.PACK_AB R160, R57, R160 ;  /* 0x000000a039a0723e */ /* 0x000fc600000010ff */
[----:B------:R-:W-:-:S04]  /*8b30*/  FADD.FTZ R15, R57, R14 ;  /* 0x0000000e390f7221 */ /* 0x000fc80000010000 */
[----:B------:R-:W-:Y:S01]  /*8b40*/  FADD.FTZ R14, R162, R15 ;  /* 0x0000000fa20e7221 */ /* 0x000fe20000010000 */
[----:B------:R-:W-:-:S03]  /*8b50*/  F2FP.BF16.F32.PACK_AB R162, R61, R162 ;  /* 0x000000a23da2723e */ /* 0x000fc600000010ff */
[----:B------:R-:W-:Y:S01]  /*8b60*/  FADD.FTZ R15, R61, R14 ;  /* 0x0000000e3d0f7221 */ /* 0x000fe20000010000 */
[----:B------:R-:W-:-:S03]  /*8b70*/  IMAD.MOV.U32 R14, RZ, RZ, R7 ;  /* 0x000000ffff0e7224 */ /* 0x000fc600078e0007 */
[----:B------:R-:W-:-:S04]  /*8b80*/  FADD.FTZ R6, R20, R15 ;  /* 0x0000000f14067221 */ /* 0x000fc80000010000 */
[----:B------:R-:W-:-:S04]  /*8b90*/  FADD.FTZ R15, R65, R6 ;  /* 0x00000006410f7221 */ /* 0x000fc80000010000 */
[----:B------:R-:W-:-:S04]  /*8ba0*/  FADD.FTZ R6, R24, R15 ;  /* 0x0000000f18067221 */ /* 0x000fc80000010000 */
[----:B------:R-:W-:-:S04]  /*8bb0*/  FADD.FTZ R15, R69, R6 ;  /* 0x00000006450f7221 */ /* 0x000fc80000010000 */
[----:B------:R-:W-:-:S04]  /*8bc0*/  FADD.FTZ R6, R28, R15 ;  /* 0x0000000f1c067221 */ /* 0x000fc80000010000 */
[----:B------:R-:W-:-:S04]  /*8bd0*/  FADD.FTZ R15, R73, R6 ;  /* 0x00000006490f7221 */ /* 0x000fc80000010000 */
[----:B------:R-:W-:Y:S01]  /*8be0*/  FADD.FTZ R6, R32, R15 ;  /* 0x0000000f20067221 */ /* 0x000fe20000010000 */
[----:B------:R-:W-:-:S03]  /*8bf0*/  IMAD.MOV.U32 R15, RZ, RZ, R4 ;  /* 0x000000ffff0f7224 */ /* 0x000fc600078e0004 */
[----:B------:R-:W-:Y:S01]  /*8c00*/  FADD.FTZ R6, R77, R6 ;  /* 0x000000064d067221 */ /* 0x000fe20000010000 */
[----:B-1----:R-:W-:Y:S06]  /*8c10*/  @P2 BRA `(.L_x_1892) ;  /* 0xffffffdc00c82947 */ /* 0x002fec000383ffff */
.L_x_1883:
        /* <DEDUP_REMOVED lines=67> */
.L_x_1893:
[----:B------:R-:W-:Y:S01]  /*9050*/  ULEA UR5, UR36, UR37, 0x3 ;  /* 0x0000002524057291 */ /* 0x000fe2000f8e183f */
[----:B------:R-:W-:-:S05]  /*9060*/  IMAD.U32 R2, RZ, RZ, UR46 ;  /* 0x0000002eff027e24 */ /* 0x000fca000f8e00ff */
[----:B------:R-:W-:-:S04]  /*9070*/  SHF.L.U32 R2, R2, 0x1f, RZ ;  /* 0x0000001f02027819 */ /* 0x000fc800000006ff */
[----:B------:R1:W2:Y:S01]  /*9080*/  SYNCS.PHASECHK.TRANS64.TRYWAIT P2, [UR5+0x34850], R2 ;  /* 0x03485002ff0075a7 */ /* 0x0002a20008040145 */
[----:B------:R-:W-:Y:S05]  /*9090*/  @!P0 BRA `(.L_x_1894) ;  /* 0x0000000000048947 */ /* 0x000fea0003800000 */
[----:B------:R-:W-:Y:S01]  /*90a0*/  BPT.TRAP 0x1 ;  /* 0x000000040000795c */ /* 0x000fe20000300000 */
.L_x_1894:
[----:B--2---:R-:W-:Y:S05]  /*90b0*/  @P2 BRA `(.L_x_1895) ;  /* 0x0000000000082947 */ /* 0x004fea0003800000 */
[----:B------:R-:W2:Y:S02]  /*90c0*/  SYNCS.PHASECHK.TRANS64.TRYWAIT P0, [UR5+0x34850], R2 ;  /* 0x03485002ff0075a7 */ /* 0x000ea40008000145 */
[----:B--2---:R-:W-:Y:S05]  /*90d0*/  @!P0 BRA `(.L_x_1896) ;  /* 0x0000004c00548947 */ /* 0x004fea0003800000 */
.L_x_1895:
[----:B------:R-:W-:Y:S01]  /*90e0*/  UIADD3 UR37, UR37, 0x400, URZ ;  /* 0x0000040025257890 */ /* 0x000fe2000fffe03f */
[----:B------:R-:W-:Y:S01]  /*90f0*/  WARPGROUP.ARRIVE ;  /* 0x00000000000079c5 */ /* 0x000fe20000000000 */
[----:B------:R-:W-:Y:S01]  /*9100*/  UMOV UR7, 0x40000040 ;  /* 0x4000004000077882 */ /* 0x000fe20000000000 */
[----:B--2---:R-:W2:Y:S01]  /*9110*/  SHFL.BFLY PT, R3, R6, 0x2, 0x1f ;  /* 0x0c401f0006037f89 */ /* 0x004ea200000e0000 */
[----:B------:R-:W-:Y:S01]  /*9120*/  USHF.R.U32.HI UR37, URZ, 0x4, UR37 ;  /* 0x000000043f257899 */ /* 0x000fe20008011625 */
[----:B------:R-:W-:Y:S01]  /*9130*/  IMAD.MOV.U32 R12, RZ, RZ, RZ ;  /* 0x000000ffff0c7224 */ /* 0x000fe200078e00ff */
[----:B------:R-:W-:Y:S01]  /*9140*/  R2UR UR8, R186 ;  /* 0x00000000ba0872ca */ /* 0x000fe200000e0000 */
[----:B-1----:R-:W1:Y:S01]  /*9150*/  SHFL.BFLY PT, R2, R5, 0x2, 0x1f ;  /* 0x0c401f0005027f89 */ /* 0x002e6200000e0000 */
[----:B------:R-:W-:-:S04]  /*9160*/  ULOP3.LUT UR37, UR37, 0x3fff, URZ, 0xc0, !UPT ;  /* 0x00003fff25257892 */ /* 0x000fc8000f8ec03f */
[----:B------:R-:W-:-:S04]  /*9170*/  ULOP3.LUT UR4, UR37, 0x4000000, URZ, 0xfc, !UPT ;  /* 0x0400000025047892 */ /* 0x000fc8000f8efc3f */
[----:B------:R-:W-:Y:S02]  /*9180*/  ULEA UR4, UR36, UR4, 0xb ;  /* 0x0000000424047291 */ /* 0x000fe4000f8e583f */
[----:B------:R-:W-:Y:S02]  /*9190*/  UIADD3 UR36, UR36, 0x1, URZ ;  /* 0x0000000124247890 */ /* 0x000fe4000fffe03f */
[----:B------:R-:W-:Y:S02]  /*91a0*/  UIADD3 UR8, UR8, 0x1, URZ ;  /* 0x0000000108087890 */ /* 0x000fe4000fffe03f */
[----:B------:R-:W-:Y:S01]  /*91b0*/  UISETP.NE.AND UP0, UPT, UR36, 0x2, UPT ;  /* 0x000000022400788c */ /* 0x000fe2000bf05270 */
[----:B------:R-:W-:Y:S02]  /*91c0*/  UMOV UR6, UR4 ;  /* 0x0000000400067c82 */ /* 0x000fe40008000000 */
[----:B------:R-:W-:Y:S01]  /*91d0*/  HGMMA.64x128x16.F32.BF16 R24, R180, gdesc[UR4].tnspB, R24, gsb0 ;  /* 0x41e00004b4187df0 */ /* 0x000fe20008001818 */
[----:B------:R-:W-:Y:S01]  /*91e0*/  UIADD3 UR6, UR4, 0x80, URZ ;  /* 0x0000008004067890 */ /* 0x000fe2000fffe03f */
[----:B--2---:R-:W-:Y:S01]  /*91f0*/  FADD.FTZ R3, R3, R6 ;  /* 0x0000000603037221 */ /* 0x004fe20000010000 */
[----:B------:R-:W-:Y:S01]  /*9200*/  UMOV UR7, 0x40000040 ;  /* 0x4000004000077882 */ /* 0x000fe20000000000 */
[----:B------:R-:W-:-:S02]  /*9210*/  IMAD.U32 R186, RZ, RZ, UR8 ;  /* 0x00000008ffba7e24 */ /* 0x000fc4000f8e00ff */
[----:B-1----:R-:W-:Y:S01]  /*9220*/  FADD.FTZ R8, R2, R5 ;  /* 0x0000000502087221 */ /* 0x002fe20000010000 */
[----:B------:R-:W-:Y:S01]  /*9230*/  IMAD.MOV.U32 R5, RZ, RZ, RZ ;  /* 0x000000ffff057224 */ /* 0x000fe200078e00ff */
[----:B------:R-:W1:Y:S01]  /*9240*/  SHFL.BFLY PT, R2, R3, 0x1, 0x1f ;  /* 0x0c201f0003027f89 */ /* 0x000e6200000e0000 */
[----:B------:R-:W-:-:S03]  /*9250*/  USEL UR36, UR36, URZ, UP0 ;  /* 0x0000003f24247287 */ /* 0x000fc60008000000 */
[----:B------:R-:W2:Y:S01]  /*9260*/  SHFL.BFLY PT, R9, R8, 0x1, 0x1f ;  /* 0x0c201f0008097f89 */ /* 0x000ea200000e0000 */
[----:B-1----:R-:W-:Y:S01]  /*9270*/  FADD.FTZ R11, R3, R2 ;  /* 0x00000002030b7221 */ /* 0x002fe20000010000 */
[----:B------:R-:W-:Y:S02]  /*9280*/  IMAD.MOV.U32 R3, RZ, RZ, -0x800000 ;  /* 0xff800000ff037424 */ /* 0x000fe400078e00ff */
[----:B------:R-:W-:Y:S02]  /*9290*/  IMAD.MOV.U32 R2, RZ, RZ, -0x800000 ;  /* 0xff800000ff027424 */ /* 0x000fe400078e00ff */
[----:B--2---:R-:W-:Y:S01]  /*92a0*/  FADD.FTZ R13, R8, R9 ;  /* 0x00000009080d7221 */ /* 0x004fe20000010000 */
[----:B------:R-:W-:Y:S01]  /*92b0*/  FSETP.NE.FTZ.AND P0, PT, R11, RZ, PT ;  /* 0x000000ff0b00720b */ /* 0x000fe20003f15000 */
[----:B------:R-:W-:-:S03]  /*92c0*/  IMAD.U32 R8, RZ, RZ, UR5 ;  /* 0x00000005ff087e24 */ /* 0x000fc6000f8e00ff */
[----:B------:R-:W-:-:S09]  /*92d0*/  FSETP.NE.FTZ.AND P2, PT, R13, RZ, PT ;  /* 0x000000ff0d00720b */ /* 0x000fd20003f55000 */
[----:B------:R-:W1:Y:S01]  /*92e0*/  @P0 MUFU.LG2 R10, R11 ;  /* 0x0000000b000a0308 */ /* 0x000e620000000c00 */
[----:B------:R-:W-:-:S03]  /*92f0*/  @P0 FMUL.FTZ R9, R0, 0.69314718246459960938 ;  /* 0x3f31721800090820 */ /* 0x000fc60000410000 */
[----:B------:R-:W-:Y:S01]  /*9300*/  @P2 FMUL.FTZ R15, R0, 0.69314718246459960938 ;  /* 0x3f317218000f2820 */ /* 0x000fe20000410000 */
[----:B------:R-:W-:-:S03]  /*9310*/  @!P1 VIADD R0, R8, 0x34860 ;  /* 0x0003486008009836 */ /* 0x000fc60000000000 */
[----:B------:R-:W2:Y:S02]  /*9320*/  @P2 MUFU.LG2 R6, R13 ;  /* 0x0000000d00062308 */ /* 0x000ea40000000c00 */
[----:B------:R-:W-:-:S06]  /*9330*/  @!P1 PRMT R0, RZ, 0x654, R0 ;  /* 0x00000654ff009816 */ /* 0x000fcc0000000000 */
[----:B------:R-:W3:Y:S01]  /*9340*/  @P0 MUFU.RCP R5, R11 ;  /* 0x0000000b00050308 */ /* 0x000ee20000001000 */
[----:B-1----:R-:W-:-:S04]  /*9350*/  @P0 FMUL.FTZ R10, R10, 0.69314718246459960938 ;  /* 0x3f3172180a0a0820 */ /* 0x002fc80000410000 */
[----:B------:R-:W-:Y:S01]  /*9360*/  @P0 FFMA.FTZ R3, R9, R4, R10 ;  /* 0x0000000409030223 */ /* 0x000fe2000001000a */
[----:B------:R-:W-:Y:S02]  /*9370*/  PLOP3.LUT P0, PT, PT, PT, PT, 0x8, 0x0 ;  /* 0x000000000000781c */ /* 0x000fe40003f0e170 */
[----:B------:R-:W1:Y:S01]  /*9380*/  @P2 MUFU.RCP R12, R13 ;  /* 0x0000000d000c2308 */ /* 0x000e620000001000 */
        /* <DEDUP_REMOVED lines=39> */
[----:B------:R2:W-:Y:S01]  /*9600*/  @!P1 SYNCS.ARRIVE.TRANS64.RED.A1T0 RZ, [R0+URZ], RZ ;  /* 0x000000ff00ff99a7 */ /* 0x0005e2000810043f */
[-C--:B---3--:R-:W-:Y:S01]  /*9610*/  FMUL.FTZ R8, R24, R5.reuse ;  /* 0x0000000518087220 */ /* 0x088fe20000410000 */
        /* <DEDUP_REMOVED lines=63> */
.L_x_1866:
        /* <DEDUP_REMOVED lines=9> */
[C---:B------:R-:W-:Y:S01]  /*9aa0*/  IADD3 R27, P2, R16.reuse, 0x20, RZ ;  /* 0x00000020101b7810 */ /* 0x040fe20007f5e0ff */
[----:B------:R-:W-:Y:S01]  /*9ab0*/  ULDC UR10, c[0x0][0xa88] ;  /* 0x0002a200000a7ab9 */ /* 0x000fe20000000800 */
[C---:B------:R-:W-:Y:S01]  /*9ac0*/  IADD3 R15, P4, R16.reuse, 0x4000, RZ ;  /* 0x00004000100f7810 */ /* 0x040fe20007f9e0ff */
[----:B------:R-:W-:Y:S01]  /*9ad0*/  VIADD R4, R91, 0x8 ;  /* 0x000000085b047836 */ /* 0x000fe20000000000 */
[C---:B------:R-:W-:Y:S01]  /*9ae0*/  LOP3.LUT R5, R16.reuse, 0x380, RZ, 0xc0, !PT ;  /* 0x0000038010057812 */ /* 0x040fe200078ec0ff */
[----:B------:R-:W1:Y:S01]  /*9af0*/  LDC.64 R88, c[0x0][0xb78] ;  /* 0x0002de00ff587b82 */ /* 0x000e620000000a00 */
[----:B------:R-:W-:Y:S01]  /*9b00*/  LOP3.LUT R26, R27, 0x380, RZ, 0xc0, !PT ;  /* 0x000003801b1a7812 */ /* 0x000fe200078ec0ff */
[----:B------:R-:W-:Y:S01]  /*9b10*/  USHF.R.S32.HI UR5, URZ, 0x1f, UR43 ;  /* 0x0000001f3f057899 */ /* 0x000fe2000801142b */
[----:B------:R-:W-:Y:S01]  /*9b20*/  LOP3.LUT P0, RZ, R187, 0x3, RZ, 0xc0, !PT ;  /* 0x00000003bbff7812 */ /* 0x000fe2000780c0ff */
[----:B------:R-:W-:Y:S01]  /*9b30*/  ULDC.64 UR8, c[0x0][0xb70] ;  /* 0x0002dc0000087ab9 */ /* 0x000fe20000000a00 */
[C---:B------:R-:W-:Y:S01]  /*9b40*/  IADD3 R13, P6, R16.reuse, 0x40, RZ ;  /* 0x00000040100d7810 */ /* 0x040fe20007fde0ff */
[----:B------:R-:W-:Y:S01]  /*9b50*/  UIMAD UR5, UR5, UR8, URZ ;  /* 0x00000008050572a4 */ /* 0x000fe2000f8e023f */
[----:B------:R-:W-:Y:S01]  /*9b60*/  LOP3.LUT R14, R15, 0x380, RZ, 0xc0, !PT ;  /* 0x000003800f0e7812 */ /* 0x000fe200078ec0ff */
[----:B------:R-:W-:Y:S01]  /*9b70*/  UIMAD.WIDE.U32 UR6, UR43, UR8, URZ ;  /* 0x000000082b0672a5 */ /* 0x000fe2000f8e003f */
[----:B------:R-:W-:Y:S01]  /*9b80*/  IADD3 R21, P5, R16, 0x60, RZ ;  /* 0x0000006010157810 */ /* 0x000fe20007fbe0ff */
[----:B------:R-:W-:Y:S01]  /*9b90*/  USHF.R.S32.HI UR8, URZ, 0x1f, UR44 ;  /* 0x0000001f3f087899 */ /* 0x000fe2000801142c */
[----:B------:R-:W-:Y:S01]  /*9ba0*/  SHF.R.U64 R5, R5, 0x3, RZ ;  /* 0x0000000305057819 */ /* 0x000fe200000012ff */
[----:B------:R-:W-:Y:S01]  /*9bb0*/  UIMAD UR5, UR43, UR9, UR5 ;  /* 0x000000092b0572a4 */ /* 0x000fe2000f8e0205 */
[----:B------:R-:W-:-:S02]  /*9bc0*/  SHF.R.U64 R26, R26, 0x3, RZ ;  /* 0x000000031a1a7819 */ /* 0x000fc400000012ff */
[----:B------:R-:W-:Y:S01]  /*9bd0*/  ISETP.GE.OR P1, PT, R4, UR10, P0 ;  /* 0x0000000a04007c0c */ /* 0x000fe20008726670 */
[----:B------:R-:W-:Y:S01]  /*9be0*/  UIADD3 UR5, UR7, UR5, URZ ;  /* 0x0000000507057290 */ /* 0x000fe2000fffe03f */
[----:B------:R-:W-:Y:S02]  /*9bf0*/  LOP3.LUT R24, R13, 0x380, RZ, 0xc0, !PT ;  /* 0x000003800d187812 */ /* 0x000fe400078ec0ff */
[----:B------:R-:W-:Y:S02]  /*9c00*/  SHF.R.U64 R14, R14, 0x3, RZ ;  /* 0x000000030e0e7819 */ /* 0x000fe400000012ff */
[----:B------:R-:W-:Y:S02]  /*9c10*/  LOP3.LUT R20, R21, 0x380, RZ, 0xc0, !PT ;  /* 0x0000038015147812 */ /* 0x000fe400078ec0ff */
[----:B------:R-:W-:Y:S01]  /*9c20*/  LOP3.LUT R4, R5, R16, RZ, 0x3c, !PT ;  /* 0x0000001005047212 */ /* 0x000fe200078e3cff */
[--C-:B------:R-:W-:Y:S01]  /*9c30*/  IMAD.MOV.U32 R5, RZ, RZ, R17.reuse ;  /* 0x000000ffff057224 */ /* 0x100fe200078e0011 */
[----:B------:R-:W-:Y:S01]  /*9c40*/  LOP3.LUT R26, R26, R27, RZ, 0x3c, !PT ;  /* 0x0000001b1a1a7212 */ /* 0x000fe200078e3cff */
[----:B------:R-:W-:Y:S01]  /*9c50*/  IMAD.X R27, RZ, RZ, R17, P2 ;  /* 0x000000ffff1b7224 */ /* 0x000fe200010e0611 */
[----:B------:R-:W-:-:S02]  /*9c60*/  SHF.R.U64 R24, R24, 0x3, RZ ;  /* 0x0000000318187819 */ /* 0x000fc400000012ff */
[----:B------:R-:W-:Y:S02]  /*9c70*/  LOP3.LUT R14, R14, R15, RZ, 0x3c, !PT ;  /* 0x0000000f0e0e7212 */ /* 0x000fe400078e3cff */
[----:B------:R-:W-:Y:S02]  /*9c80*/  SHF.R.U64 R20, R20, 0x3, RZ ;  /* 0x0000000314147819 */ /* 0x000fe400000012ff */
[----:B------:R-:W-:Y:S02]  /*9c90*/  IADD3 R15, P2, R16, 0x4040, RZ ;  /* 0x00004040100f7810 */ /* 0x000fe40007f5e0ff */
[----:B------:R-:W-:Y:S02]  /*9ca0*/  MOV R31, R4 ;  /* 0x00000004001f7202 */ /* 0x000fe40000000f00 */
[----:B------:R-:W-:Y:S02]  /*9cb0*/  LOP3.LUT R24, R24, R13, RZ, 0x3c, !PT ;  /* 0x0000000d18187212 */ /* 0x000fe400078e3cff */
[----:B------:R-:W-:Y:S01]  /*9cc0*/  F2FP.BF16.F32.PACK_AB R4, R25, R8 ;  /* 0x000000081904723e */ /* 0x000fe200000010ff */
[----:B------:R-:W-:Y:S01]  /*9cd0*/  IMAD.X R25, RZ, RZ, R17, P6 ;  /* 0x000000ffff197224 */ /* 0x000fe200030e0611 */
[----:B------:R-:W-:-:S02]  /*9ce0*/  LOP3.LUT R20, R20, R21, RZ, 0x3c, !PT ;  /* 0x0000001514147212 */ /* 0x000fc400078e3cff */
[C---:B------:R-:W-:Y:S02]  /*9cf0*/  IADD3 R13, P3, R16.reuse, 0x4020, RZ ;  /* 0x00004020100d7810 */ /* 0x040fe40007f7e0ff */
[----:B------:R-:W-:Y:S02]  /*9d00*/  LOP3.LUT R10, R15, 0x380, RZ, 0xc0, !PT ;  /* 0x000003800f0a7812 */ /* 0x000fe400078ec0ff */
[----:B------:R-:W-:Y:S02]  /*9d10*/  IADD3 R21, P6, R16, 0x4060, RZ ;  /* 0x0000406010157810 */ /* 0x000fe40007fde0ff */
[----:B------:R-:W-:Y:S02]  /*9d20*/  LOP3.LUT R12, R13, 0x380, RZ, 0xc0, !PT ;  /* 0x000003800d0c7812 */ /* 0x000fe400078ec0ff */
[----:B------:R-:W-:Y:S02]  /*9d30*/  SHF.R.U64 R10, R10, 0x3, RZ ;  /* 0x000000030a0a7819 */ /* 0x000fe400000012ff */
[----:B------:R-:W-:-:S02]  /*9d40*/  LOP3.LUT R8, R21, 0x380, RZ, 0xc0, !PT ;  /* 0x0000038015087812 */ /* 0x000fc400078ec0ff */
[----:B------:R-:W-:Y:S01]  /*9d50*/  F2FP.BF16.F32.PACK_AB R5, R0, R11 ;  /* 0x0000000b0005723e */ /* 0x000fe200000010ff */
[--C-:B------:R-:W-:Y:S01]  /*9d60*/  IMAD.X R11, RZ, RZ, R17.reuse, P2 ;  /* 0x000000ffff0b7224 */ /* 0x100fe200010e0611 */
[----:B------:R-:W-:Y:S01]  /*9d70*/  F2FP.BF16.F32.PACK_AB R6, R6, R9 ;  /* 0x000000090606723e */ /* 0x000fe200000010ff */
[--C-:B------:R-:W-:Y:S01]  /*9d80*/  IMAD.X R9, RZ, RZ, R17.reuse, P6 ;  /* 0x000000ffff097224 */ /* 0x100fe200030e0611 */
[----:B------:R-:W-:Y:S02]  /*9d90*/  SHF.R.U64 R12, R12, 0x3, RZ ;  /* 0x000000030c0c7819 */ /* 0x000fe400000012ff */
[----:B------:R-:W-:Y:S01]  /*9da0*/  F2FP.BF16.F32.PACK_AB R7, R7, R30 ;  /* 0x0000001e0707723e */ /* 0x000fe200000010ff */
[----:B------:R-:W-:Y:S01]  /*9db0*/  BAR.SYNC.DEFER_BLOCKING 0x1, 0x100 ;  /* 0x0044000000007b1d */ /* 0x000fe20000010000 */
[----:B------:R-:W-:Y:S01]  /*9dc0*/  LOP3.LUT R10, R10, R15, RZ, 0x3c, !PT ;  /* 0x0000000f0a0a7212 */ /* 0x000fe200078e3cff */
[----:B------:R-:W-:Y:S01]  /*9dd0*/  IMAD.X R15, RZ, RZ, R17, P4 ;  /* 0x000000ffff0f7224 */ /* 0x000fe200020e0611 */
[----:B------:R-:W-:-:S02]  /*9de0*/  SHF.R.U64 R8, R8, 0x3, RZ ;  /* 0x0000000308087819 */ /* 0x000fc400000012ff */
[----:B------:R-:W-:Y:S02]  /*9df0*/  MOV R28, R24 ;  /* 0x00000018001c7202 */ /* 0x000fe40000000f00 */
[----:B------:R-:W-:Y:S01]  /*9e00*/  LOP3.LUT R12, R12, R13, RZ, 0x3c, !PT ;  /* 0x0000000d0c0c7212 */ /* 0x000fe200078e3cff */
[--C-:B------:R-:W-:Y:S01]  /*9e10*/  IMAD.X R13, RZ, RZ, R17.reuse, P3 ;  /* 0x000000ffff0d7224 */ /* 0x100fe200018e0611 */
[----:B------:R-:W-:Y:S01]  /*9e20*/  MOV R24, R10 ;  /* 0x0000000a00187202 */ /* 0x000fe20000000f00 */
[----:B-1----:R-:W-:Y:S01]  /*9e30*/  IMAD R10, R88, UR8, RZ ;  /* 0x00000008580a7c24 */ /* 0x002fe2000f8e02ff */
[----:B------:R-:W-:Y:S01]  /*9e40*/  LOP3.LUT R8, R8, R21, RZ, 0x3c, !PT ;  /* 0x0000001508087212 */ /* 0x000fe200078e3cff */
[----:B------:R-:W-:Y:S01]  /*9e50*/  IMAD.X R21, RZ, RZ, R17, P5 ;  /* 0x000000ffff157224 */ /* 0x000fe200028e0611 */
[----:B------:R-:W-:Y:S01]  /*9e60*/  MOV R29, R26 ;  /* 0x0000001a001d7202 */ /* 0x000fe20000000f00 */
[----:B------:R-:W-:Y:S01]  /*9e70*/  IMAD R30, R89, UR44, R10 ;  /* 0x0000002c591e7c24 */ /* 0x000fe2000f8e020a */
[----:B------:R-:W-:-:S02]  /*9e80*/  MOV R0, R8 ;  /* 0x0000000800007202 */ /* 0x000fc40000000f00 */
[----:B------:R-:W-:Y:S02]  /*9e90*/  MOV R26, R14 ;  /* 0x0000000e001a7202 */ /* 0x000fe40000000f00 */
[----:B------:R-:W-:Y:S02]  /*9ea0*/  MOV R25, R12 ;  /* 0x0000000c00197202 */ /* 0x000fe40000000f00 */
[----:B------:R-:W-:Y:S02]  /*9eb0*/  F2FP.BF16.F32.PACK_AB R8, R41, R40 ;  /* 0x000000282908723e */ /* 0x000fe400000010ff */
[----:B------:R-:W-:Y:S01]  /*9ec0*/  F2FP.BF16.F32.PACK_AB R9, R43, R42 ;  /* 0x0000002a2b09723e */ /* 0x000fe200000010ff */
[----:B------:R1:W-:Y:S01]  /*9ed0*/  STSM.16.M88.4 [R31], R4 ;  /* 0x000000041f007844 */ /* 0x0003e20000000200 */
[----:B------:R-:W-:Y:S02]  /*9ee0*/  F2FP.BF16.F32.PACK_AB R10, R45, R44 ;  /* 0x0000002c2d0a723e */ /* 0x000fe400000010ff */
[----:B------:R-:W-:-:S02]  /*9ef0*/  F2FP.BF16.F32.PACK_AB R11, R47, R46 ;  /* 0x0000002e2f0b723e */ /* 0x000fc400000010ff */
[----:B------:R-:W-:Y:S01]  /*9f00*/  MOV R27, R20 ;  /* 0x00000014001b7202 */ /* 0x000fe20000000f00 */
[----:B------:R-:W-:Y:S01]  /*9f10*/  IMAD.U32 R21, RZ, RZ, UR7 ;  /* 0x00000007ff157e24 */ /* 0x000fe2000f8e00ff */
[----:B------:R-:W-:Y:S01]  /*9f20*/  F2FP.BF16.F32.PACK_AB R12, R49, R48 ;  /* 0x00000030310c723e */ /* 0x000fe200000010ff */
[----:B------:R-:W-:Y:S01]  /*9f30*/  IMAD.U32 R20, RZ, RZ, UR6 ;  /* 0x00000006ff147e24 */ /* 0x000fe2000f8e00ff */
[----:B------:R-:W-:Y:S01]  /*9f40*/  F2FP.BF16.F32.PACK_AB R13, R51, R50 ;  /* 0x00000032330d723e */ /* 0x000fe200000010ff */
[----:B------:R-:W-:Y:S01]  /*9f50*/  IMAD.U32 R21, RZ, RZ, UR5 ;  /* 0x00000005ff157e24 */ /* 0x000fe2000f8e00ff */
[----:B------:R-:W-:Y:S01]  /*9f60*/  F2FP.BF16.F32.PACK_AB R14, R53, R52 ;  /* 0x00000034350e723e */ /* 0x000fe200000010ff */
[----:B------:R-:W-:Y:S01]  /*9f70*/  ULDC.64 UR6, c[0x0][0xb40] ;  /* 0x0002d00000067ab9 */ /* 0x000fe20000000a00 */
[----:B------:R-:W-:Y:S01]  /*9f80*/  F2FP.BF16.F32.PACK_AB R15, R55, R54 ;  /* 0x00000036370f723e */ /* 0x000fe200000010ff */
[----:B------:R-:W-:Y:S01]  /*9f90*/  IMAD.WIDE.U32 R20, R88, UR44, R20 ;  /* 0x0000002c58147c25 */ /* 0x000fe2000f8e0014 */
[----:B------:R-:W-:-:S02]  /*9fa0*/  F2FP.BF16.F32.PACK_AB R64, R65, R64 ;  /* 0x000000404140723e */ /* 0x000fc400000010ff */
[----:B-1----:R-:W-:Y:S02]  /*9fb0*/  F2FP.BF16.F32.PACK_AB R4, R33, R32 ;  /* 0x000000202104723e */ /* 0x002fe400000010ff */
[----:B------:R-:W-:Y:S02]  /*9fc0*/  F2FP.BF16.F32.PACK_AB R5, R35, R34 ;  /* 0x000000222305723e */ /* 0x000fe400000010ff */
[----:B------:R-:W-:Y:S02]  /*9fd0*/  F2FP.BF16.F32.PACK_AB R6, R37, R36 ;  /* 0x000000242506723e */ /* 0x000fe400000010ff */
[----:B------:R-:W-:Y:S02]  /*9fe0*/  F2FP.BF16.F32.PACK_AB R7, R39, R38 ;  /* 0x000000262707723e */ /* 0x000fe400000010ff */
[----:B------:R-:W-:Y:S02]  /*9ff0*/  F2FP.BF16.F32.PACK_AB R65, R67, R66 ;  /* 0x000000424341723e */ /* 0x000fe400000010ff */
[----:B------:R-:W-:Y:S01]  /*a000*/  F2FP.BF16.F32.PACK_AB R72, R73, R72 ;  /* 0x000000484948723e */ /* 0x000fe200000010ff */
[----:B------:R1:W-:Y:S01]  /*a010*/  STSM.16.M88.4 [R29], R4 ;  /* 0x000000041d007844 */ /* 0x0003e20000000200 */
[----:B------:R-:W-:-:S02]  /*a020*/  F2FP.BF16.F32.PACK_AB R66, R69, R68 ;  /* 0x000000444542723e */ /* 0x000fc400000010ff */
[----:B------:R-:W-:Y:S01]  /*a030*/  F2FP.BF16.F32.PACK_AB R67, R71, R70 ;  /* 0x000000464743723e */ /* 0x000fe200000010ff */
[----:B------:R-:W-:Y:S01]  /*a040*/  STSM.16.M88.4 [R28], R8 ;  /* 0x000000081c007844 */ /* 0x000fe20000000200 */
[----:B------:R-:W-:Y:S02]  /*a050*/  F2FP.BF16.F32.PACK_AB R73, R75, R74 ;  /* 0x0000004a4b49723e */ /* 0x000fe400000010ff */
[----:B------:R-:W-:Y:S01]  /*a060*/  F2FP.BF16.F32.PACK_AB R80, R81, R80 ;  /* 0x000000505150723e */ /* 0x000fe200000010ff */
[----:B------:R-:W-:Y:S01]  /*a070*/  STSM.16.M88.4 [R27], R12 ;  /* 0x0000000c1b007844 */ /* 0x000fe20000000200 */
[----:B------:R-:W-:Y:S02]  /*a080*/  F2FP.BF16.F32.PACK_AB R74, R77, R76 ;  /* 0x0000004c4d4a723e */ /* 0x000fe400000010ff */
        /* <DEDUP_REMOVED lines=8> */
[----:B------:R-:W-:Y:S01]  /*a110*/  SHF.R.S32.HI R29, RZ, 0x1f, R91 ;  /* 0x0000001fff1d7819 */ /* 0x000fe2000001145b */
[----:B------:R1:W-:Y:S01]  /*a120*/  STSM.16.M88.4 [R26], R4 ;  /* 0x000000041a007844 */ /* 0x0003e20000000200 */
[C---:B------:R-:W-:Y:S02]  /*a130*/  IADD3 R20, P2, R91.reuse, R20, RZ ;  /* 0x000000145b147210 */ /* 0x040fe40007f5e0ff */
[----:B------:R-:W-:Y:S01]  /*a140*/  ISETP.GE.OR P0, PT, R91, UR10, P0 ;  /* 0x0000000a5b007c0c */ /* 0x000fe20008706670 */
[----:B------:R-:W-:Y:S01]  /*a150*/  STSM.16.M88.4 [R25], R64 ;  /* 0x0000004019007844 */ /* 0x000fe20000000200 */
[----:B------:R-:W-:-:S03]  /*a160*/  IADD3.X R29, R29, R21, R30, P2, !PT ;  /* 0x000000151d1d7210 */ /* 0x000fc600017fe41e */
[----:B------:R-:W-:Y:S04]  /*a170*/  STSM.16.M88.4 [R24], R72 ;  /* 0x0000004818007844 */ /* 0x000fe80000000200 */
[----:B------:R-:W-:Y:S01]  /*a180*/  STSM.16.M88.4 [R0], R80 ;  /* 0x0000005000007844 */ /* 0x000fe20000000200 */
        /* <DEDUP_REMOVED lines=8> */
[----:B------:R-:W1:Y:S03]  /*a210*/  SHFL.IDX PT, R6, R189, RZ, 0x1f ;  /* 0x00001fffbd067589 */ /* 0x000e6600000e0000 */
[----:B------:R-:W-:-:S05]  /*a220*/  LEA.HI.X R5, R20, UR7, R29, 0x2, P2 ;  /* 0x0000000714057c11 */ /* 0x000fca00090f141d */
[----:B------:R2:W-:Y:S04]  /*a230*/  @!P1 STG.E desc[UR60][R4.64+0x20], R2 ;  /* 0x0000200204009986 */ /* 0x0005e8000c10193c */
        /* <DEDUP_REMOVED lines=24> */
.L_x_1900:
[----:B------:R-:W-:Y:S05]  /*a3c0*/  BSYNC B0 ;  /* 0x0000000000007941 */ /* 0x000fea0003800000 */
.L_x_1899:
[----:B------:R-:W-:Y:S05]  /*a3d0*/  BRA `(.L_x_1898) ;  /* 0x00000008001c7947 */ /* 0x000fea0003800000 */
.L_x_1897:
        /* <DEDUP_REMOVED lines=10> */
[----:B------:R-:W-:Y:S01]  /*a480*/  IMAD.U32 R2, RZ, RZ, UR42 ;  /* 0x0000002aff027e24 */ /* 0x000fe2000f8e00ff */
[----:B------:R-:W-:-:S04]  /*a490*/  ULDC UR5, c[0x0][0xa88] ;  /* 0x0002a20000057ab9 */ /* 0x000fc80000000800 */
        /* <DEDUP_REMOVED lines=19> */
.L_x_1902:
[----:B------:R-:W-:Y:S05]  /*a5d0*/  BSYNC B0 ;  /* 0x0000000000007941 */ /* 0x000fea0003800000 */
.L_x_1901:
        /* <DEDUP_REMOVED lines=39> */
.L_x_1904:
[----:B------:R-:W-:Y:S05]  /*a850*/  BSYNC B0 ;  /* 0x0000000000007941 */ /* 0x000fea0003800000 */
.L_x_1903:
[----:B------:R-:W-:Y:S04]  /*a860*/  BSSY B0, `(.L_x_1905) ;  /* 0x0000014000007945 */ /* 0x000fe80003800000 */
[----:B------:R-:W-:Y:S05]  /*a870*/  @P4 BRA `(.L_x_1906) ;  /* 0x0000000000484947 */ /* 0x000fea0003800000 */
[----:B-1----:R-:W-:Y:S01]  /*a880*/  IADD3 R9, P2, R4, 0x20, RZ ;  /* 0x0000002004097810 */ /* 0x002fe20007f5e0ff */
[----:B------:R-:W-:Y:S01]  /*a890*/  ULDC.64 UR6, c[0x0][0xad8] ;  /* 0x0002b60000067ab9 */ /* 0x000fe20000000a00 */
[----:B------:R-:W-:Y:S01]  /*a8a0*/  MOV R2, R6 ;  /* 0x0000000600027202 */ /* 0x000fe20000000f00 */
[----:B------:R-:W-:Y:S01]  /*a8b0*/  IMAD.MOV.U32 R3, RZ, RZ, R11 ;  /* 0x000000ffff037224 */ /* 0x000fe200078e000b */
[----:B------:R-:W-:Y:S01]  /*a8c0*/  ULDC UR5, c[0x0][0xa8c] ;  /* 0x0002a30000057ab9 */ /* 0x000fe20000000800 */
[----:B------:R-:W-:Y:S01]  /*a8d0*/  IMAD.X R0, RZ, RZ, R5, P2 ;  /* 0x000000ffff007224 */ /* 0x000fe200010e0605 */
[C---:B------:R-:W-:Y:S01]  /*a8e0*/  ISETP.GE.AND P3, PT, R18.reuse, UR5, PT ;  /* 0x0000000512007c0c */ /* 0x040fe2000bf66270 */
[----:B------:R-:W-:Y:S02]  /*a8f0*/  VIADD R8, R18, 0x40 ;  /* 0x0000004012087836 */ /* 0x000fe40000000000 */
[----:B------:R-:W-:Y:S02]  /*a900*/  IMAD R0, R0, UR6, RZ ;  /* 0x0000000600007c24 */ /* 0x000fe4000f8e02ff */
        /* <DEDUP_REMOVED lines=9> */
.L_x_1906:
[----:B------:R-:W-:Y:S05]  /*a9a0*/  BSYNC B0 ;  /* 0x0000000000007941 */ /* 0x000fea0003800000 */
.L_x_1905:
        /* <DEDUP_REMOVED lines=20> */
.L_x_1908:
[----:B------:R-:W-:Y:S05]  /*aaf0*/  BSYNC B0 ;  /* 0x0000000000007941 */ /* 0x000fea0003800000 */
.L_x_1907:
        /* <DEDUP_REMOVED lines=20> */
.L_x_1909:
[----:B------:R-:W-:Y:S05]  /*ac40*/  BSYNC B0 ;  /* 0x0000000000007941 */ /* 0x000fea0003800000 */
.L_x_1898:
[----:B------:R-:W5:Y:S02]  /*ac50*/  LDC R0, c[0x0][0xda8] ;  /* 0x00036a00ff007b82 */ /* 0x000f640000000800 */
[----:B-----5:R-:W-:-:S13]  /*ac60*/  ISETP.LE.AND P0, PT, R0, UR4, PT ;  /* 0x0000000400007c0c */ /* 0x020fda000bf03270 */
[----:B------:R-:W-:Y:S05]  /*ac70*/  @!P0 BRA `(.L_x_1910) ;  /* 0xffffff60005c8947 */ /* 0x000fea000383ffff */
[----:B------:R-:W-:Y:S05]  /*ac80*/  EXIT ;  /* 0x000000000000794d */ /* 0x000fea0003800000 */
.L_x_1862:
        /* <DEDUP_REMOVED lines=8> */
[----:B------:R-:W-:Y:S02]  /*ad10*/  IMAD.MOV.U32 R17, RZ, RZ, 0x1 ;  /* 0x00000001ff117424 */ /* 0x000fe400078e00ff */
[----:B------:R-:W-:-:S04]  /*ad20*/  IMAD.MOV.U32 R16, RZ, RZ, RZ ;  /* 0x000000ffff107224 */ /* 0x000fc800078e00ff */
[----:B------:R-:W1:Y:S02]  /*ad30*/  LDC R0, c[0x0][0xda8] ;  /* 0x00036a00ff007b82 */ /* 0x000e640000000800 */
[----:B-1----:R-:W-:-:S13]  /*ad40*/  ISETP.LE.AND P0, PT, R0, UR4, PT ;  /* 0x0000000400007c0c */ /* 0x002fda000bf03270 */
[----:B------:R-:W-:Y:S05]  /*ad50*/  @P0 BRA `(.L_x_1911) ;  /* 0x0000002800d00947 */ /* 0x000fea0003800000 */
[----:B------:R-:W1:Y:S01]  /*ad60*/  S2R R2, SR_TID.X ;  /* 0x0000000000027919 */ /* 0x000e620000002100 */
[----:B------:R-:W-:Y:S01]  /*ad70*/  IMAD.U32 R18, RZ, RZ, UR4 ;  /* 0x00000004ff127e24 */ /* 0x000fe2000f8e00ff */
[----:B------:R-:W-:Y:S01]  /*ad80*/  ULDC UR48, c[0x0][0xc] ;  /* 0x0000030000307ab9 */ /* 0x000fe20000000800 */
[----:B------:R-:W-:Y:S01]  /*ad90*/  IMAD.MOV.U32 R16, RZ, RZ, RZ ;  /* 0x000000ffff107224 */ /* 0x000fe200078e00ff */
[----:B------:R-:W-:Y:S01]  /*ada0*/  ULDC.64 UR44, c[0x0][0x198] ;  /* 0x00006600002c7ab9 */ /* 0x000fe20000000a00 */
[----:B------:R-:W-:Y:S01]  /*adb0*/  IMAD.MOV.U32 R17, RZ, RZ, 0x1 ;  /* 0x00000001ff117424 */ /* 0x000fe200078e00ff */
[----:B------:R-:W-:Y:S01]  /*adc0*/  UMOV UR47, URZ ;  /* 0x0000003f002f7c82 */ /* 0x000fe20008000000 */
[----:B-1----:R-:W-:-:S07]  /*add0*/  LOP3.LUT R19, R2, 0x1f, RZ, 0xc0, !PT ;  /* 0x0000001f02137812 */ /* 0x002fce00078ec0ff */
.L_x_1959:
        /* <DEDUP_REMOVED lines=21> */
.L_x_1912:
[----:B------:R-:W-:Y:S01]  /*af30*/  ULDC UR9, c[0x0][0xdc4] ;  /* 0x0003710000097ab9 */ /* 0x000fe20000000800 */
[----:B------:R-:W-:Y:S01]  /*af40*/  UMOV UR7, UR8 ;  /* 0x0000000800077c82 */ /* 0x000fe20008000000 */
[----:B------:R-:W-:-:S11]  /*af50*/  UISETP.NE.AND UP0, UPT, UR9, 0x1, UPT ;  /* 0x000000010900788c */ /* 0x000fd6000bf05270 */
[----:B------:R-:W-:Y:S02]  /*af60*/  @UP0 ULDC.64 UR10, c[0x0][0xdc8] ;  /* 0x00037200000a0ab9 */ /* 0x000fe40000000a00 */
[----:B------:R-:W-:-:S04]  /*af70*/  UIMAD.WIDE.U32 UR4, UR8, UR10, URZ ;  /* 0x0000000a080472a5 */ /* 0x000fc8000f8e003f */
[----:B------:R-:W-:-:S04]  /*af80*/  @UP0 USHF.R.U32.HI UR7, URZ, UR11, UR5 ;  /* 0x0000000b3f070299 */ /* 0x000fc80008011605 */
[----:B------:R-:W-:-:S12]  /*af90*/  UIMAD UR4, UR7, UR9, URZ ;  /* 0x00000009070472a4 */ /* 0x000fd8000f8e023f */
.L_x_1913:
[----:B------:R-:W-:Y:S01]  /*afa0*/  ULOP3.LUT UR5, URZ, UR7, URZ, 0x33, !UPT ;  /* 0x000000073f057292 */ /* 0x000fe2000f8e333f */
[----:B------:R-:W-:Y:S01]  /*afb0*/  BSSY B6, `(.L_x_1914) ;  /* 0x000027f000067945 */ /* 0x000fe20003800000 */
[----:B------:R-:W-:Y:S01]  /*afc0*/  ULDC.64 UR10, c[0x0][0x3f8] ;  /* 0x0000fe00000a7ab9 */ /* 0x000fe20000000a00 */
[----:B------:R-:W-:Y:S01]  /*afd0*/  ULDC UR7, c[0x0][0xdac] ;  /* 0x00036b0000077ab9 */ /* 0x000fe20000000800 */
[----:B------:R-:W-:Y:S02]  /*afe0*/  UISETP.NE.U32.AND UP0, UPT, UR10, URZ, UPT ;  /* 0x0000003f0a00728c */ /* 0x000fe4000bf05070 */
[----:B------:R-:W-:Y:S02]  /*aff0*/  UIADD3 UR5, UR5, UR7, URZ ;  /* 0x0000000705057290 */ /* 0x000fe4000fffe03f */
[----:B------:R-:W-:Y:S02]  /*b000*/  UISETP.NE.AND.EX UP0, UPT, UR11, URZ, UPT, UP0 ;  /* 0x0000003f0b00728c */ /* 0x000fe4000bf05300 */
[----:B------:R-:W-:Y:S01]  /*b010*/  USHF.L.U32 UR41, UR5, 0x7, URZ ;  /* 0x0000000705297899 */ /* 0x000fe2000800063f */
[----:B------:R-:W-:Y:S01]  /*b020*/  ULDC UR7, c[0x0][0x404] ;  /* 0x0001010000077ab9 */ /* 0x000fe20000000800 */
[----:B------:R-:W-:Y:S01]  /*b030*/  ULDC UR10, c[0x0][0x288] ;  /* 0x0000a200000a7ab9 */ /* 0x000fe20000000800 */
[----:B------:R-:W-:-:S02]  /*b040*/  USEL UR7, UR7, 0x1, UP0 ;  /* 0x0000000107077887 */ /* 0x000fc40008000000 */
[----:B------:R-:W-:Y:S01]  /*b050*/  UIADD3 UR5, UR41, 0xff, -UR10 ;  /* 0x000000ff29057890 */ /* 0x000fe2000fffe80a */
[----:B------:R-:W-:Y:S02]  /*b060*/  ULDC UR9, c[0x0][0xdb8] ;  /* 0x00036e0000097ab9 */ /* 0x000fe40000000800 */
[----:B------:R-:W-:Y:S01]  /*b070*/  ULDC UR10, c[0x0][0x2e0] ;  /* 0x0000b800000a7ab9 */ /* 0x000fe20000000800 */
[----:B------:R-:W-:Y:S02]  /*b080*/  UISETP.NE.AND UP1, UPT, UR9, 0x1, UPT ;  /* 0x000000010900788c */ /* 0x000fe4000bf25270 */
[----:B------:R-:W-:Y:S02]  /*b090*/  UIMAD UR11, UR7, UR10, 0x7f ;  /* 0x0000007f070b74a4 */ /* 0x000fe4000f8e020a */
[----:B------:R-:W-:Y:S02]  /*b0a0*/  UIMAD UR5, UR7, UR10, UR5 ;  /* 0x0000000a070572a4 */ /* 0x000fe4000f8e0205 */
[----:B------:R-:W-:-:S02]  /*b0b0*/  USHF.R.S32.HI UR10, URZ, 0x1f, UR11 ;  /* 0x0000001f3f0a7899 */ /* 0x000fc4000801140b */
[----:B------:R-:W-:Y:S02]  /*b0c0*/  USHF.R.S32.HI UR7, URZ, 0x1f, UR5 ;  /* 0x0000001f3f077899 */ /* 0x000fe40008011405 */
[----:B------:R-:W-:Y:S02]  /*b0d0*/  ULEA.HI UR10, UR10, UR11, URZ, 0x7 ;  /* 0x0000000b0a0a7291 */ /* 0x000fe4000f8f383f */
[----:B------:R-:W-:Y:S02]  /*b0e0*/  ULEA.HI UR7, UR7, UR5, URZ, 0x7 ;  /* 0x0000000507077291 */ /* 0x000fe4000f8f383f */
[----:B------:R-:W-:Y:S02]  /*b0f0*/  USHF.R.S32.HI UR10, URZ, 0x7, UR10 ;  /* 0x000000073f0a7899 */ /* 0x000fe4000801140a */
[----:B------:R-:W-:Y:S02]  /*b100*/  USHF.R.S32.HI UR7, URZ, 0x7, UR7 ;  /* 0x000000073f077899 */ /* 0x000fe40008011407 */
[----:B------:R-:W-:-:S02]  /*b110*/  UIADD3 UR4, UR8, -UR4, URZ ;  /* 0x8000000408047290 */ /* 0x000fc4000fffe03f */
[----:B------:R-:W-:Y:S01]  /*b120*/  UISETP.LT.AND UP0, UPT, UR10, UR7, UPT ;  /* 0x000000070a00728c */ /* 0x000fe2000bf01270 */
[----:B------:R-:W-:-:S03]  /*b130*/  ULDC UR8, c[0x0][0xdc4] ;  /* 0x0003710000087ab9 */ /* 0x000fc60000000800 */
[----:B------:R-:W-:Y:S02]  /*b140*/  USEL UR39, UR10, UR7, UP0 ;  /* 0x000000070a277287 */ /* 0x000fe40008000000 */
[----:B------:R-:W-:-:S03]  /*b150*/  UIMAD UR6, UR6, UR8, UR4 ;  /* 0x00000008060672a4 */ /* 0x000fc6000f8e0204 */
[----:B------:R-:W-:Y:S01]  /*b160*/  @UP1 ULDC UR4, c[0x0][0xdbc] ;  /* 0x00036f0000041ab9 */ /* 0x000fe20000000800 */
[----:B------:R-:W-:Y:S01]  /*b170*/  ISETP.LT.AND P0, PT, RZ, UR39, PT ;  /* 0x00000027ff007c0c */ /* 0x000fe2000bf01270 */
[----:B------:R-:W-:Y:S01]  /*b180*/  UIMAD.WIDE.U32 UR4, UR6, UR4, URZ ;  /* 0x00000004060472a5 */ /* 0x000fe2000f8e003f */
[----:B------:R-:W-:Y:S01]  /*b190*/  @UP1 ULDC UR8, c[0x0][0xdc0] ;  /* 0x0003700000081ab9 */ /* 0x000fe20000000800 */
[----:B------:R-:W-:Y:S02]  /*b1a0*/  UMOV UR43, UR6 ;  /* 0x00000006002b7c82 */ /* 0x000fe40008000000 */
[----:B------:R-:W-:-:S04]  /*b1b0*/  @UP1 USHF.R.U32.HI UR43, URZ, UR8, UR5 ;  /* 0x000000083f2b1299 */ /* 0x000fc80008011605 */
[----:B------:R-:W-:-:S04]  /*b1c0*/  UIADD3 UR42, -UR43, URZ, URZ ;  /* 0x0000003f2b2a7290 */ /* 0x000fc8000fffe13f */
[----:B------:R-:W-:Y:S01]  /*b1d0*/  UIMAD UR42, UR9, UR42, UR6 ;  /* 0x0000002a092a72a4 */ /* 0x000fe2000f8e0206 */
[----:B------:R-:W-:Y:S11]  /*b1e0*/  @P0 BRA `(.L_x_1915) ;  /* 0x0000000000400947 */ /* 0x000ff60003800000 */
[----:B------:R-:W-:Y:S01]  /*b1f0*/  ISETP.NE.AND P0, PT, R19, RZ, PT ;  /* 0x000000ff1300720c */ /* 0x000fe20003f05270 */
[----:B------:R-:W-:-:S12]  /*b200*/  IMAD.MOV.U32 R13, RZ, RZ, R18 ;  /* 0x000000ffff0d7224 */ /* 0x000fd800078e0012 */
        /* <DEDUP_REMOVED lines=14> */
.L_x_1915:
        /* <DEDUP_REMOVED lines=23> */
.L_x_1917:
        /* <DEDUP_REMOVED lines=20> */
.L_x_1919:
[----:B------:R-:W-:Y:S01]  /*b5a0*/  MOV R2, 0x0 ;  /* 0x0000000000027802 */ /* 0x000fe20000000f00 */
[----:B------:R-:W-:Y:S01]  /*b5b0*/  ULDC.64 UR6, c[0x4][0x108] ;  /* 0x0100420000067ab9 */ /* 0x000fe20000000a00 */
[----:B------:R-:W-:Y:S01]  /*b5c0*/  ULDC.64 UR8, c[0x4][0x110] ;  /* 0x0100440000087ab9 */ /* 0x000fe20000000a00 */
[----:B------:R-:W-:Y:S01]  /*b5d0*/  ULDC.64 UR4, c[0x4][0x70] ;  /* 0x01001c0000047ab9 */ /* 0x000fe20000000a00 */
[----:B------:R-:W-:Y:S01]  /*b5e0*/  IMAD.U32 R4, RZ, RZ, UR6 ;  /* 0x00000006ff047e24 */ /* 0x000fe2000f8e00ff */
[----:B------:R-:W-:Y:S01]  /*b5f0*/  MOV R10, UR4 ;  /* 0x00000004000a7c02 */ /* 0x000fe20008000f00 */
[----:B------:R-:W1:Y:S01]  /*b600*/  LDC.64 R2, c[0x4][R2] ;  /* 0x0100000002027b82 */ /* 0x000e620000000a00 */
        /* <DEDUP_REMOVED lines=9> */
.L_x_1918:
[----:B------:R-:W-:Y:S01]  /*b6a0*/  ULDC.64 UR4, c[0x0][0x9f8] ;  /* 0x00027e0000047ab9 */ /* 0x000fe20000000a00 */
[----:B------:R-:W-:Y:S01]  /*b6b0*/  IMAD.U32 R5, RZ, RZ, UR43 ;  /* 0x0000002bff057e24 */ /* 0x000fe2000f8e00ff */
[----:B------:R-:W-:Y:S01]  /*b6c0*/  ISETP.NE.U32.AND P0, PT, RZ, UR4, PT ;  /* 0x00000004ff007c0c */ /* 0x000fe2000bf05070 */
[----:B------:R-:W-:Y:S01]  /*b6d0*/  IMAD.U32 R0, RZ, RZ, UR43 ;  /* 0x0000002bff007e24 */ /* 0x000fe2000f8e00ff */
[----:B------:R-:W1:Y:S02]  /*b6e0*/  LDC R4, c[0x0][0x428] ;  /* 0x00010a00ff047b82 */ /* 0x000e640000000800 */
[----:B------:R-:W-:-:S13]  /*b6f0*/  ISETP.NE.AND.EX P0, PT, RZ, UR5, PT, P0 ;  /* 0x00000005ff007c0c */ /* 0x000fda000bf05300 */
[----:B------:R-:W2:Y:S02]  /*b700*/  @P0 LDC.64 R2, c[0x0][0x9f8] ;  /* 0x00027e00ff020b82 */ /* 0x000ea40000000a00 */
[----:B--2---:R-:W-:-:S05]  /*b710*/  @P0 IMAD.WIDE R2, R5, 0x4, R2 ;  /* 0x0000000405020825 */ /* 0x004fca00078e0202 */
[----:B------:R2:W3:Y:S01]  /*b720*/  @P0 LDG.E R0, desc[UR60][R2.64] ;  /* 0x0000003c02000981 */ /* 0x0004e2000c1e1900 */
[----:B-1----:R-:W-:Y:S01]  /*b730*/  ISETP.NE.AND P0, PT, R4, 0x1, PT ;  /* 0x000000010400780c */ /* 0x002fe20003f05270 */
[----:B------:R-:W-:Y:S01]  /*b740*/  IMAD.U32 R4, RZ, RZ, UR42 ;  /* 0x0000002aff047e24 */ /* 0x000fe2000f8e00ff */
[----:B------:R-:W-:Y:S01]  /*b750*/  ISETP.NE.AND P1, PT, R19, RZ, PT ;  /* 0x000000ff1300720c */ /* 0x000fe20003f25270 */
[----:B------:R-:W-:Y:S01]  /*b760*/  UMOV UR40, URZ ;  /* 0x0000003f00287c82 */ /* 0x000fe20008000000 */
[----:B------:R-:W-:Y:S01]  /*b770*/  UMOV UR8, 0x40 ;  /* 0x0000004000087882 */ /* 0x000fe20000000000 */
[----:B------:R-:W-:Y:S01]  /*b780*/  UMOV UR9, UR41 ;  /* 0x0000002900097c82 */ /* 0x000fe20008000000 */
[----:B------:R-:W-:Y:S01]  /*b790*/  UMOV UR10, UR42 ;  /* 0x0000002a000a7c82 */ /* 0x000fe20008000000 */
[----:B------:R-:W-:Y:S01]  /*b7a0*/  UMOV UR11, UR43 ;  /* 0x0000002b000b7c82 */ /* 0x000fe20008000000 */
[----:B------:R-:W-:Y:S01]  /*b7b0*/  UMOV UR12, 0x80 ;  /* 0x00000080000c7882 */ /* 0x000fe20000000000 */
[----:B--2---:R-:W1:Y:S01]  /*b7c0*/  LDC.64 R2, c[0x0][0x3f8] ;  /* 0x0000fe00ff027b82 */ /* 0x004e620000000a00 */
[----:B------:R-:W-:Y:S01]  /*b7d0*/  UMOV UR13, UR41 ;  /* 0x00000029000d7c82 */ /* 0x000fe20008000000 */
[----:B------:R-:W-:Y:S01]  /*b7e0*/  UMOV UR14, UR42 ;  /* 0x0000002a000e7c82 */ /* 0x000fe20008000000 */
[----:B------:R-:W-:Y:S01]  /*b7f0*/  UMOV UR15, UR43 ;  /* 0x0000002b000f7c82 */ /* 0x000fe20008000000 */
[----:B------:R-:W-:-:S02]  /*b800*/  UMOV UR6, 0xffffffff ;  /* 0xffffffff00067882 */ /* 0x000fc40000000000 */
[----:B------:R-:W-:Y:S02]  /*b810*/  VOTEU.ALL UP1, P1 ;  /* 0x00000000003f7886 */ /* 0x000fe40000820000 */
[----:B------:R-:W2:Y:S03]  /*b820*/  @P0 LDC R5, c[0x0][0x42c] ;  /* 0x00010b00ff050b82 */ /* 0x000ea60000000800 */
[----:B------:R-:W-:-:S04]  /*b830*/  @!UP1 UIADD3 UR4, UP0, UR44, 0x270, URZ ;  /* 0x000002702c049890 */ /* 0x000fc8000ff1e03f */
[----:B------:R-:W-:Y:S01]  /*b840*/  @!UP1 UIADD3.X UR5, URZ, UR45, URZ, UP0, !UPT ;  /* 0x0000002d3f059290 */ /* 0x000fe200087fe43f */
[----:B------:R-:W4:Y:S08]  /*b850*/  @P0 LDC R6, c[0x0][0x430] ;  /* 0x00010c00ff060b82 */ /* 0x000f300000000800 */
[----:B------:R1:W-:Y:S01]  /*b860*/  @!UP1 UTMAPF.L2.4D [UR40], [UR4] ;  /* 0x00000028040095b8 */ /* 0x0003e20008018000 */
[----:B--2---:R-:W-:Y:S01]  /*b870*/  @P0 IMAD.HI.U32 R5, R5, UR42, RZ ;  /* 0x0000002a05050c27 */ /* 0x004fe2000f8e00ff */
[----:B------:R2:W-:Y:S04]  /*b880*/  @!UP1 UTMAPF.L2.4D [UR8], [UR4] ;  /* 0x00000008040095b8 */ /* 0x0005e80008018000 */
[----:B----4-:R-:W-:Y:S01]  /*b890*/  @P0 SHF.R.U32.HI R4, RZ, R6, R5 ;  /* 0x00000006ff040219 */ /* 0x010fe20000011605 */
[----:B------:R-:W-:Y:S01]  /*b8a0*/  IMAD.U32 R5, RZ, RZ, UR39 ;  /* 0x00000027ff057e24 */ /* 0x000fe2000f8e00ff */
[----:B-1----:R-:W-:Y:S01]  /*b8b0*/  ISETP.NE.U32.AND P0, PT, R2, RZ, PT ;  /* 0x000000ff0200720c */ /* 0x002fe20003f05070 */
[----:B------:R2:W-:Y:S02]  /*b8c0*/  @!UP1 UTMAPF.L2.4D [UR12], [UR4] ;  /* 0x0000000c040095b8 */ /* 0x0005e40008018000 */
[----:B------:R-:W-:Y:S01]  /*b8d0*/  VIADD R5, R5, 0xffffffff ;  /* 0xffffffff05057836 */ /* 0x000fe20000000000 */
[----:B------:R-:W-:-:S04]  /*b8e0*/  ISETP.NE.AND.EX P0, PT, R3, RZ, PT, P0 ;  /* 0x000000ff0300720c */ /* 0x000fc80003f05300 */
[----:B---3--:R-:W-:Y:S01]  /*b8f0*/  SEL R6, R0, RZ, !P0 ;  /* 0x000000ff00067207 */ /* 0x008fe20004000000 */
[----:B--2---:R-:W-:Y:S08]  /*b900*/  BRA.DIV UR6, `(.L_x_1920) ;  /* 0x0000002606607947 */ /* 0x004ff0000b800000 */
.L_x_1971:
[----:B------:R-:W-:Y:S01]  /*b910*/  UMOV UR4, 0xffffffff ;  /* 0xffffffff00047882 */ /* 0x000fe20000000000 */
[----:B------:R-:W-:Y:S02]  /*b920*/  SHF.R.S32.HI R12, RZ, 0x1f, R0 ;  /* 0x0000001fff0c7819 */ /* 0x000fe40000011400 */
[----:B------:R-:W-:Y:S05]  /*b930*/  BRA.DIV UR4, `(.L_x_1921) ;  /* 0x0000002604807947 */ /* 0x000fea000b800000 */
[----:B------:R-:W-:-:S13]  /*b940*/  ELECT P6, URZ, PT ;  /* 0x00000000003f782f */ /* 0x000fda00038c0000 */
.L_x_1974:
        /* <DEDUP_REMOVED lines=21> */
.L_x_1923:
[----:B------:R-:W2:Y:S01]  /*baa0*/  S2R R7, SR_TID.X ;  /* 0x0000000000077919 */ /* 0x000ea20000002100 */
[----:B-1----:R-:W-:Y:S02]  /*bab0*/  LEA R8, R16, UR38, 0x3 ;  /* 0x0000002610087c11 */ /* 0x002fe4000f8e18ff */
[----:B--2---:R-:W-:Y:S02]  /*bac0*/  LOP3.LUT R9, R7, 0x7f, RZ, 0xc0, !PT ;  /* 0x0000007f07097812 */ /* 0x004fe400078ec0ff */
[----:B------:R-:W-:Y:S02]  /*bad0*/  SHF.L.U32 R7, R17, 0x1f, RZ ;  /* 0x0000001f11077819 */ /* 0x000fe400000006ff */
[----:B------:R-:W-:Y:S02]  /*bae0*/  ISETP.NE.AND P3, PT, R9, RZ, PT ;  /* 0x000000ff0900720c */ /* 0x000fe40003f65270 */
[----:B------:R-:W1:Y:S02]  /*baf0*/  SYNCS.PHASECHK.TRANS64.TRYWAIT P2, [R8+URZ+0x34840], R7 ;  /* 0x03484007080075a7 */ /* 0x000e64000804017f */
[----:B-1----:R-:W-:Y:S09]  /*bb00*/  @!P2 BRA `(.L_x_1924) ;  /* 0x00000024002ca947 */ /* 0x002ff20003800000 */
.L_x_1975:
[----:B------:R-:W-:Y:S05]  /*bb10*/  @P3 BRA `(.L_x_1925) ;  /* 0x0000000000143947 */ /* 0x000fea0003800000 */
[----:B------:R-:W-:Y:S01]  /*bb20*/  ISETP.NE.AND P2, PT, R19, RZ, PT ;  /* 0x000000ff1300720c */ /* 0x000fe20003f45270 */
[----:B-1----:R-:W-:-:S04]  /*bb30*/  IMAD.MOV.U32 R7, RZ, RZ, 0xc000 ;  /* 0x0000c000ff077424 */ /* 0x002fc800078e00ff */
[----:B------:R2:W-:Y:S08]  /*bb40*/  SYNCS.ARRIVE.TRANS64 RZ, [R8+URZ+0x34830], R7 ;  /* 0x0348300708ff79a7 */ /* 0x0005f0000800003f */
[----:B------:R-:W-:Y:S05]  /*bb50*/  @!P2 BRA `(.L_x_1925) ;  /* 0x000000000004a947 */ /* 0x000fea0003800000 */
[----:B------:R-:W-:Y:S01]  /*bb60*/  BPT.TRAP 0x1 ;  /* 0x000000040000795c */ /* 0x000fe20000300000 */
.L_x_1925:
        /* <DEDUP_REMOVED lines=13> */
[----:B------:R-:W-:Y:S02]  /*bc40*/  USHF.L.U32 UR11, UR11, 0x7, URZ ;  /* 0x000000070b0b7899 */ /* 0x000fe4000800063f */
[----:B------:R-:W-:Y:S02]  /*bc50*/  UIADD3 UR14, UR8, 0x1c400, URZ ;  /* 0x0001c400080e7890 */ /* 0x000fe4000fffe03f */
[----:B------:R-:W-:Y:S02]  /*bc60*/  UIADD3 UR15, UR8, 0x20400, URZ ;  /* 0x00020400080f7890 */ /* 0x000fe4000fffe03f */
[----:B------:R-:W-:-:S03]  /*bc70*/  UIADD3 UR17, UR8, 0x24400, URZ ;  /* 0x0002440008117890 */ /* 0x000fc6000fffe03f */
[----:B------:R-:W-:Y:S01]  /*bc80*/  UMOV UR8, UR14 ;  /* 0x0000000e00087c82 */ /* 0x000fe20008000000 */
[----:B------:R-:W-:Y:S01]  /*bc90*/  UMOV UR14, 0x80 ;  /* 0x00000080000e7882 */ /* 0x000fe20000000000 */
[----:B------:R3:W-:Y:S02]  /*bca0*/  UTMALDG.4D [UR8], [UR4], desc[UR6] ;  /* 0x00000608040075b4 */ /* 0x0007e40008019000 */
[----:B---3--:R-:W-:Y:S01]  /*bcb0*/  UMOV UR8, UR15 ;  /* 0x0000000f00087c82 */ /* 0x008fe20008000000 */
[----:B------:R-:W-:Y:S02]  /*bcc0*/  UMOV UR10, UR16 ;  /* 0x00000010000a7c82 */ /* 0x000fe40008000000 */
[----:B------:R3:W-:Y:S02]  /*bcd0*/  UTMALDG.4D [UR8], [UR4], desc[UR6] ;  /* 0x00000608040075b4 */ /* 0x0007e40008019000 */
[----:B---3--:R-:W-:Y:S01]  /*bce0*/  UMOV UR8, UR17 ;  /* 0x0000001100087c82 */ /* 0x008fe20008000000 */
[----:B------:R-:W-:-:S02]  /*bcf0*/  UMOV UR10, UR14 ;  /* 0x0000000e000a7c82 */ /* 0x000fc40008000000 */
[----:B------:R3:W-:Y:S02]  /*bd00*/  UTMALDG.4D [UR8], [UR4], desc[UR6] ;  /* 0x00000608040075b4 */ /* 0x0007e40008019000 */
[----:B---3--:R-:W-:Y:S01]  /*bd10*/  NOP ;  /* 0x0000000000007918 */ /* 0x008fe20000000000 */
.L_x_1922:
        /* <DEDUP_REMOVED lines=9> */
[----:B-12---:R-:W-:Y:S01]  /*bdb0*/  @P2 IMAD.MOV.U32 R7, RZ, RZ, 0xc000 ;  /* 0x0000c000ff072424 */ /* 0x006fe200078e00ff */
        /* <DEDUP_REMOVED lines=28> */
.L_x_1976:
[----:B------:R-:W-:-:S06]  /*bf80*/  UISETP.GE.AND UP0, UPT, UR39, 0x2, UPT ;  /* 0x000000022700788c */ /* 0x000fcc000bf06270 */
[----:B------:R-:W-:-:S13]  /*bf90*/  PLOP3.LUT P2, PT, PT, PT, UP0, 0x80, 0x0 ;  /* 0x000000000000781c */ /* 0x000fda0003f4f008 */
[----:B------:R-:W-:Y:S05]  /*bfa0*/  @!P2 BRA `(.L_x_1927) ;  /* 0x000000140014a947 */ /* 0x000fea0003800000 */
[----:B------:R-:W-:Y:S02]  /*bfb0*/  ULOP3.LUT UR4, UR39, 0x1, URZ, 0xc0, !UPT ;  /* 0x0000000127047892 */ /* 0x000fe4000f8ec03f */
[----:B------:R-:W-:Y:S02]  /*bfc0*/  UIADD3 UR46, UR39, -0x2, URZ ;  /* 0xfffffffe272e7890 */ /* 0x000fe4000fffe03f */
[----:B------:R-:W-:Y:S01]  /*bfd0*/  UISETP.NE.U32.AND UP0, UPT, UR4, 0x1, UPT ;  /* 0x000000010400788c */ /* 0x000fe2000bf05070 */
[----:B------:R-:W-:-:S03]  /*bfe0*/  ULDC.64 UR36, c[0x0][0x408] ;  /* 0x0001020000247ab9 */ /* 0x000fc60000000a00 */
[----:B-1----:R-:W-:Y:S02]  /*bff0*/  IMAD.U32 R7, RZ, RZ, UR46 ;  /* 0x0000002eff077e24 */ /* 0x002fe4000f8e00ff */
[----:B------:R-:W-:-:S13]  /*c000*/  PLOP3.LUT P2, PT, PT, PT, UP0, 0x80, 0x0 ;  /* 0x000000000000781c */ /* 0x000fda0003f4f008 */
[----:B------:R-:W-:Y:S05]  /*c010*/  @!P2 BRA `(.L_x_1928) ;  /* 0x0000000400b4a947 */ /* 0x000fea0003800000 */
[----:B------:R-:W-:Y:S01]  /*c020*/  VIADD R7, R16, 0x1 ;  /* 0x0000000110077836 */ /* 0x000fe20000000000 */
[----:B------:R-:W-:Y:S04]  /*c030*/  BSSY B0, `(.L_x_1929) ;  /* 0x0000067000007945 */ /* 0x000fe80003800000 */
[----:B------:R-:W-:-:S04]  /*c040*/  ISETP.NE.AND P2, PT, R7, 0x2, PT ;  /* 0x000000020700780c */ /* 0x000fc80003f45270 */
[----:B------:R-:W-:Y:S02]  /*c050*/  SEL R10, RZ, 0x1, P2 ;  /* 0x00000001ff0a7807 */ /* 0x000fe40001000000 */
[----:B------:R-:W-:Y:S02]  /*c060*/  SEL R7, R7, RZ, P2 ;  /* 0x000000ff07077207 */ /* 0x000fe40001000000 */
[----:B------:R-:W-:Y:S01]  /*c070*/  LOP3.LUT R10, R17, R10, RZ, 0x3c, !PT ;  /* 0x0000000a110a7212 */ /* 0x000fe200078e3cff */
[----:B------:R-:W-:Y:S06]  /*c080*/  @!P6 BRA `(.L_x_1930) ;  /* 0x000000040084e947 */ /* 0x000fec0003800000 */
[----:B------:R-:W-:Y:S02]  /*c090*/  IMAD.MOV.U32 R9, RZ, RZ, R6 ;  /* 0x000000ffff097224 */ /* 0x000fe400078e0006 */
[----:B------:R-:W-:Y:S01]  /*c0a0*/  IMAD.U32 R8, RZ, RZ, UR46 ;  /* 0x0000002eff087e24 */ /* 0x000fe2000f8e00ff */
[----:B------:R-:W-:Y:S06]  /*c0b0*/  @!P0 BRA `(.L_x_1931) ;  /* 0x0000000000508947 */ /* 0x000fec0003800000 */
[----:B------:R-:W-:Y:S01]  /*c0c0*/  ULDC UR7, c[0x0][0x41c] ;  /* 0x0001070000077ab9 */ /* 0x000fe20000000800 */
[----:B------:R-:W-:Y:S01]  /*c0d0*/  UMOV UR6, UR46 ;  /* 0x0000002e00067c82 */ /* 0x000fe20008000000 */
[----:B------:R-:W-:-:S11]  /*c0e0*/  UISETP.NE.AND UP0, UPT, UR7, 0x1, UPT ;  /* 0x000000010700788c */ /* 0x000fd6000bf05270 */
[----:B------:R-:W-:Y:S02]  /*c0f0*/  @UP0 ULDC.64 UR8, c[0x0][0x420] ;  /* 0x0001080000080ab9 */ /* 0x000fe40000000a00 */
[----:B------:R-:W-:-:S04]  /*c100*/  UIMAD.WIDE.U32 UR4, UR46, UR8, URZ ;  /* 0x000000082e0472a5 */ /* 0x000fc8000f8e003f */
[----:B------:R-:W-:-:S03]  /*c110*/  @UP0 USHF.R.U32.HI UR6, URZ, UR9, UR5 ;  /* 0x000000093f060299 */ /* 0x000fc60008011605 */
[----:B------:R-:W-:Y:S01]  /*c120*/  ULDC.64 UR8, c[0x0][0x408] ;  /* 0x0001020000087ab9 */ /* 0x000fe20000000a00 */
[----:B------:R-:W-:Y:S01]  /*c130*/  USHF.R.S32.HI UR4, URZ, 0x1f, UR6 ;  /* 0x0000001f3f047899 */ /* 0x000fe20008011406 */
[----:B------:R-:W-:Y:S02]  /*c140*/  IMAD R11, R12, UR8, RZ ;  /* 0x000000080c0b7c24 */ /* 0x000fe4000f8e02ff */
[----:B------:R-:W-:Y:S02]  /*c150*/  IMAD.U32 R8, RZ, RZ, UR6 ;  /* 0x00000006ff087e24 */ /* 0x000fe4000f8e00ff */
[C---:B------:R-:W-:Y:S02]  /*c160*/  IMAD R11, R0.reuse, UR9, R11 ;  /* 0x00000009000b7c24 */ /* 0x040fe4000f8e020b */
[----:B------:R-:W-:Y:S02]  /*c170*/  IMAD.U32 R9, RZ, RZ, UR4 ;  /* 0x00000004ff097e24 */ /* 0x000fe4000f8e00ff */
[----:B------:R-:W-:-:S04]  /*c180*/  IMAD.WIDE.U32 R8, R0, UR8, R8 ;  /* 0x0000000800087c25 */ /* 0x000fc8000f8e0008 */
[----:B------:R-:W-:Y:S01]  /*c190*/  IMAD.IADD R9, R11, 0x1, R9 ;  /* 0x000000010b097824 */ /* 0x000fe200078e0209 */
[----:B------:R-:W-:-:S04]  /*c1a0*/  LEA R2, P2, R8, R2, 0x2 ;  /* 0x0000000208027211 */ /* 0x000fc800078410ff */
[----:B------:R-:W-:-:S05]  /*c1b0*/  LEA.HI.X R3, R8, R3, R9, 0x2, P2 ;  /* 0x0000000308037211 */ /* 0x000fca00010f1409 */
[----:B------:R1:W5:Y:S01]  /*c1c0*/  LDG.E R9, desc[UR60][R2.64] ;  /* 0x0000003c02097981 */ /* 0x000362000c1e1900 */
[----:B------:R-:W-:-:S04]  /*c1d0*/  UIADD3 UR4, -UR6, URZ, URZ ;  /* 0x0000003f06047290 */ /* 0x000fc8000fffe13f */
[----:B------:R-:W-:-:S06]  /*c1e0*/  UIMAD UR4, UR7, UR4, UR46 ;  /* 0x00000004070472a4 */ /* 0x000fcc000f8e022e */
[----:B-1----:R-:W-:-:S07]  /*c1f0*/  IMAD.U32 R8, RZ, RZ, UR4 ;  /* 0x00000004ff087e24 */ /* 0x002fce000f8e00ff */
.L_x_1931:
[----:B------:R-:W1:Y:S01]  /*c200*/  S2R R2, SR_TID.X ;  /* 0x0000000000027919 */ /* 0x000e620000002100 */
[----:B------:R-:W-:Y:S02]  /*c210*/  LEA R3, R7, UR38, 0x3 ;  /* 0x0000002607037c11 */ /* 0x000fe4000f8e18ff */
[----:B-1----:R-:W-:Y:S02]  /*c220*/  LOP3.LUT R11, R2, 0x7f, RZ, 0xc0, !PT ;  /* 0x0000007f020b7812 */ /* 0x002fe400078ec0ff */
[----:B------:R-:W-:Y:S02]  /*c230*/  SHF.L.U32 R2, R10, 0x1f, RZ ;  /* 0x0000001f0a027819 */ /* 0x000fe400000006ff */
[----:B------:R-:W-:Y:S02]  /*c240*/  ISETP.NE.AND P2, PT, R11, RZ, PT ;  /* 0x000000ff0b00720c */ /* 0x000fe40003f45270 */
[----:B------:R-:W1:Y:S02]  /*c250*/  SYNCS.PHASECHK.TRANS64.TRYWAIT P3, [R3+URZ+0x34840], R2 ;  /* 0x03484002030075a7 */ /* 0x000e64000806017f */
[----:B-1----:R-:W-:Y:S09]  /*c260*/  @!P3 BRA `(.L_x_1932) ;  /* 0x0000001c0080b947 */ /* 0x002ff20003800000 */
.L_x_1977:
[----:B------:R-:W-:Y:S05]  /*c270*/  @P2 BRA `(.L_x_1933) ;  /* 0x0000000000142947 */ /* 0x000fea0003800000 */
[----:B------:R-:W-:Y:S01]  /*c280*/  ISETP.NE.AND P3, PT, R19, RZ, PT ;  /* 0x000000ff1300720c */ /* 0x000fe20003f65270 */
[----:B-1----:R-:W-:-:S04]  /*c290*/  IMAD.MOV.U32 R2, RZ, RZ, 0xc000 ;  /* 0x0000c000ff027424 */ /* 0x002fc800078e00ff */
[----:B------:R2:W-:Y:S08]  /*c2a0*/  SYNCS.ARRIVE.TRANS64 RZ, [R3+URZ+0x34830], R2 ;  /* 0x0348300203ff79a7 */ /* 0x0005f0000800003f */
[----:B------:R-:W-:Y:S05]  /*c2b0*/  @!P3 BRA `(.L_x_1933) ;  /* 0x000000000004b947 */ /* 0x000fea0003800000 */
[----:B------:R-:W-:Y:S01]  /*c2c0*/  BPT.TRAP 0x1 ;  /* 0x000000040000795c */ /* 0x000fe20000300000 */
.L_x_1933:
        /* <DEDUP_REMOVED lines=14> */
[----:B-12---:R-:W-:Y:S01]  /*c3b0*/  SHF.L.U32 R3, R17, 0x1f, RZ ;  /* 0x0000001f11037819 */ /* 0x006fe200000006ff */
[----:B------:R-:W-:Y:S01]  /*c3c0*/  UIADD3 UR9, UR9, 0x34830, URZ ;  /* 0x0003483009097890 */ /* 0x000fe2000fffe03f */
[----:B------:R-:W-:Y:S01]  /*c3d0*/  LEA R2, R16, UR19, 0x3 ;  /* 0x0000001310027c11 */ /* 0x000fe2000f8e18ff */
[----:B------:R-:W-:-:S02]  /*c3e0*/  USHF.L.U32 UR11, UR11, 0x7, URZ ;  /* 0x000000070b0b7899 */ /* 0x000fc4000800063f */
        /* <DEDUP_REMOVED lines=13> */
.L_x_1978:
[----:B------:R-:W-:Y:S05]  /*c4c0*/  @P2 BRA `(.L_x_1935) ;  /* 0x0000000000182947 */ /* 0x000fea0003800000 */
[----:B------:R-:W-:Y:S01]  /*c4d0*/  ISETP.NE.AND P2, PT, R19, RZ, PT ;  /* 0x000000ff1300720c */ /* 0x000fe20003f45270 */
[----:B-1----:R-:W-:Y:S01]  /*c4e0*/  IMAD.MOV.U32 R3, RZ, RZ, 0x8000 ;  /* 0x00008000ff037424 */ /* 0x002fe200078e00ff */
[----:B------:R-:W-:-:S04]  /*c4f0*/  LEA R2, R16, UR38, 0x3 ;  /* 0x0000002610027c11 */ /* 0x000fc8000f8e18ff */
[----:B------:R2:W-:Y:S07]  /*c500*/  SYNCS.ARRIVE.TRANS64 RZ, [R2+URZ+0x34850], R3 ;  /* 0x0348500302ff79a7 */ /* 0x0005ee000800003f */
[----:B------:R-:W-:Y:S05]  /*c510*/  @!P2 BRA `(.L_x_1935) ;  /* 0x000000000004a947 */ /* 0x000fea0003800000 */
[----:B------:R-:W-:Y:S01]  /*c520*/  BPT.TRAP 0x1 ;  /* 0x000000040000795c */ /* 0x000fe20000300000 */
.L_x_1935:
        /* <DEDUP_REMOVED lines=11> */
[----:B------:R-:W-:Y:S02]  /*c5e0*/  ULEA UR6, UR9, UR38, 0xf ;  /* 0x0000002609067291 */ /* 0x000fe4000f8e783f */
[----:B------:R-:W-:Y:S02]  /*c5f0*/  ULEA UR9, UR9, UR38, 0x3 ;  /* 0x0000002609097291 */ /* 0x000fe4000f8e183f */
[----:B------:R-:W-:Y:S02]  /*c600*/  USHF.L.U32 UR11, UR11, 0x7, URZ ;  /* 0x000000070b0b7899 */ /* 0x000fe4000800063f */
[----:B------:R-:W-:Y:S02]  /*c610*/  UIADD3 UR8, UR6, 0x400, URZ ;  /* 0x0000040006087890 */ /* 0x000fe4000fffe03f */
[----:B------:R-:W-:Y:S02]  /*c620*/  UIADD3 UR9, UR9, 0x34850, URZ ;  /* 0x0003485009097890 */ /* 0x000fe4000fffe03f */
[----:B------:R-:W-:-:S03]  /*c630*/  UIADD3 UR14, UR6, 0x4400, URZ ;  /* 0x00004400060e7890 */ /* 0x000fc6000fffe03f */
[----:B------:R-:W-:-:S04]  /*c640*/  UMOV UR6, 0x0 ;  /* 0x0000000000067882 */ /* 0x000fc80000000000 */
[----:B------:R3:W-:Y:S02]  /*c650*/  UTMALDG.4D [UR8], [UR4], desc[UR6] ;  /* 0x00000608040075b4 */ /* 0x0007e40008019000 */
[----:B---3--:R-:W-:Y:S01]  /*c660*/  UMOV UR8, UR14 ;  /* 0x0000000e00087c82 */ /* 0x008fe20008000000 */
[----:B------:R-:W-:Y:S02]  /*c670*/  UMOV UR10, UR15 ;  /* 0x0000000f000a7c82 */ /* 0x000fe40008000000 */
[----:B------:R3:W-:Y:S02]  /*c680*/  UTMALDG.4D [UR8], [UR4], desc[UR6] ;  /* 0x00000608040075b4 */ /* 0x0007e40008019000 */
[----:B---3--:R-:W-:Y:S01]  /*c690*/  NOP ;  /* 0x0000000000007918 */ /* 0x008fe20000000000 */
.L_x_1930:
[----:B------:R-:W-:Y:S05]  /*c6a0*/  BSYNC B0 ;  /* 0x0000000000007941 */ /* 0x000fea0003800000 */
.L_x_1929:
[----:B------:R-:W-:Y:S01]  /*c6b0*/  UIADD3 UR4, UR39, -0x3, URZ ;  /* 0xfffffffd27047890 */ /* 0x000fe2000fffe03f */
[----:B------:R-:W-:Y:S02]  /*c6c0*/  IMAD.MOV.U32 R16, RZ, RZ, R7 ;  /* 0x000000ffff107224 */ /* 0x000fe400078e0007 */
[----:B------:R-:W-:-:S03]  /*c6d0*/  IMAD.MOV.U32 R17, RZ, RZ, R10 ;  /* 0x000000ffff117224 */ /* 0x000fc600078e000a */
[----:B------:R-:W-:-:S07]  /*c6e0*/  IMAD.U32 R7, RZ, RZ, UR4 ;  /* 0x00000004ff077e24 */ /* 0x000fce000f8e00ff */
.L_x_1928:
[----:B------:R-:W-:Y:S01]  /*c6f0*/  ISETP.NE.AND P2, PT, RZ, UR46, PT ;  /* 0x0000002eff007c0c */ /* 0x000fe2000bf45270 */
[----:B------:R-:W-:-:S12]  /*c700*/  BSSY B0, `(.L_x_1927) ;  /* 0x00000cf000007945 */ /* 0x000fd80003800000 */
[----:B------:R-:W-:Y:S05]  /*c710*/  @!P2 BRA `(.L_x_1936) ;  /* 0x0000000c0034a947 */ /* 0x000fea0003800000 */
[----:B------:R-:W-:-:S07]  /*c720*/  IMAD.MOV.U32 R8, RZ, RZ, R6 ;  /* 0x000000ffff087224 */ /* 0x000fce00078e0006 */
.L_x_1951:
[----:B------:R-:W-:Y:S01]  /*c730*/  VIADD R10, R16, 0x1 ;  /* 0x00000001100a7836 */ /* 0x000fe20000000000 */
[----:B------:R-:W-:Y:S05]  /*c740*/  YIELD ;  /* 0x0000000000007946 */ /* 0x000fea0003800000 */
[----:B------:R-:W-:Y:S01]  /*c750*/  ISETP.NE.AND P2, PT, R10, 0x2, PT ;  /* 0x000000020a00780c */ /* 0x000fe20003f45270 */
[----:B------:R-:W-:Y:S03]  /*c760*/  BSSY B1, `(.L_x_1937) ;  /* 0x0000061000017945 */ /* 0x000fe60003800000 */
[----:B-12---:R-:W-:-:S02]  /*c770*/  SEL R2, RZ, 0x1, P2 ;  /* 0x00000001ff027807 */ /* 0x006fc40001000000 */
        /* <DEDUP_REMOVED lines=22> */
.L_x_1939:
[----:B------:R-:W1:Y:S01]  /*c8e0*/  S2R R2, SR_TID.X ;  /* 0x0000000000027919 */ /* 0x000e620000002100 */
[----:B------:R-:W-:Y:S02]  /*c8f0*/  LEA R3, R10, UR38, 0x3 ;  /* 0x000000260a037c11 */ /* 0x000fe4000f8e18ff */
[----:B-1----:R-:W-:Y:S02]  /*c900*/  LOP3.LUT R9, R2, 0x7f, RZ, 0xc0, !PT ;  /* 0x0000007f02097812 */ /* 0x002fe400078ec0ff */
[----:B------:R-:W-:Y:S02]  /*c910*/  SHF.L.U32 R2, R11, 0x1f, RZ ;  /* 0x0000001f0b027819 */ /* 0x000fe400000006ff */
[----:B------:R-:W-:Y:S02]  /*c920*/  ISETP.NE.AND P2, PT, R9, RZ, PT ;  /* 0x000000ff0900720c */ /* 0x000fe40003f45270 */
[----:B------:R-:W1:Y:S02]  /*c930*/  SYNCS.PHASECHK.TRANS64.TRYWAIT P3, [R3+URZ+0x34840], R2 ;  /* 0x03484002030075a7 */ /* 0x000e64000806017f */
[----:B-1----:R-:W-:Y:S09]  /*c940*/  @!P3 BRA `(.L_x_1940) ;  /* 0x0000001400f0b947 */ /* 0x002ff20003800000 */
.L_x_1979:
[----:B------:R-:W-:Y:S05]  /*c950*/  @P2 BRA `(.L_x_1941) ;  /* 0x0000000000142947 */ /* 0x000fea0003800000 */
[----:B------:R-:W-:Y:S01]  /*c960*/  ISETP.NE.AND P3, PT, R19, RZ, PT ;  /* 0x000000ff1300720c */ /* 0x000fe20003f65270 */
[----:B-1----:R-:W-:-:S04]  /*c970*/  IMAD.MOV.U32 R2, RZ, RZ, 0xc000 ;  /* 0x0000c000ff027424 */ /* 0x002fc800078e00ff */
[----:B------:R2:W-:Y:S08]  /*c980*/  SYNCS.ARRIVE.TRANS64 RZ, [R3+URZ+0x34830], R2 ;  /* 0x0348300203ff79a7 */ /* 0x0005f0000800003f */
[----:B------:R-:W-:Y:S05]  /*c990*/  @!P3 BRA `(.L_x_1941) ;  /* 0x000000000004b947 */ /* 0x000fea0003800000 */
[----:B------:R-:W-:Y:S01]  /*c9a0*/  BPT.TRAP 0x1 ;  /* 0x000000040000795c */ /* 0x000fe20000300000 */
.L_x_1941:
        /* <DEDUP_REMOVED lines=16> */
[----:B-12---:R-:W-:Y:S01]  /*cab0*/  LEA R2, R16, UR19, 0x3 ;  /* 0x0000001310027c11 */ /* 0x006fe2000f8e18ff */
        /* <DEDUP_REMOVED lines=14> */
.L_x_1980:
[----:B------:R-:W-:Y:S05]  /*cba0*/  @P2 BRA `(.L_x_1943) ;  /* 0x0000000000142947 */ /* 0x000fea0003800000 */
[----:B------:R-:W-:Y:S01]  /*cbb0*/  ISETP.NE.AND P2, PT, R19, RZ, PT ;  /* 0x000000ff1300720c */ /* 0x000fe20003f45270 */
[----:B------:R-:W-:-:S04]  /*cbc0*/  IMAD.MOV.U32 R3, RZ, RZ, 0x8000 ;  /* 0x00008000ff037424 */ /* 0x000fc800078e00ff */
[----:B------:R2:W-:Y:S08]  /*cbd0*/  SYNCS.ARRIVE.TRANS64 RZ, [R2+URZ+0x50], R3 ;  /* 0x0000500302ff79a7 */ /* 0x0005f0000800003f */
[----:B------:R-:W-:Y:S05]  /*cbe0*/  @!P2 BRA `(.L_x_1943) ;  /* 0x000000000004a947 */ /* 0x000fea0003800000 */
[----:B------:R-:W-:Y:S01]  /*cbf0*/  BPT.TRAP 0x1 ;  /* 0x000000040000795c */ /* 0x000fe20000300000 */
.L_x_1943:
        /* <DEDUP_REMOVED lines=10> */
[----:B------:R-:W-:Y:S01]  /*cca0*/  MOV R5, R13 ;  /* 0x0000000d00057202 */ /* 0x000fe20000000f00 */
[----:B------:R-:W-:-:S02]  /*ccb0*/  IMAD.MOV.U32 R6, RZ, RZ, R8 ;  /* 0x000000ffff067224 */ /* 0x000fc400078e0008 */
        /* <DEDUP_REMOVED lines=11> */
.L_x_1938:
[----:B------:R-:W-:Y:S05]  /*cd70*/  BSYNC B1 ;  /* 0x0000000000017941 */ /* 0x000fea0003800000 */
.L_x_1937:
[----:B------:R-:W-:Y:S01]  /*cd80*/  VIADD R16, R10, 0x1 ;  /* 0x000000010a107836 */ /* 0x000fe20000000000 */
[----:B------:R-:W-:Y:S04]  /*cd90*/  BSSY B1, `(.L_x_1944) ;  /* 0x0000062000017945 */ /* 0x000fe80003800000 */
[----:B------:R-:W-:-:S04]  /*cda0*/  ISETP.NE.AND P2, PT, R16, 0x2, PT ;  /* 0x000000021000780c */ /* 0x000fc80003f45270 */
[----:B-12---:R-:W-:Y:S02]  /*cdb0*/  SEL R2, RZ, 0x1, P2 ;  /* 0x00000001ff027807 */ /* 0x006fe40001000000 */
[----:B------:R-:W-:Y:S02]  /*cdc0*/  SEL R16, R16, RZ, P2 ;  /* 0x000000ff10107207 */ /* 0x000fe40001000000 */
[----:B------:R-:W-:Y:S01]  /*cdd0*/  LOP3.LUT R17, R11, R2, RZ, 0x3c, !PT ;  /* 0x000000020b117212 */ /* 0x000fe200078e3cff */
[----:B------:R-:W-:Y:S06]  /*cde0*/  @!P6 BRA `(.L_x_1945) ;  /* 0x000000040070e947 */ /* 0x000fec0003800000 */
[----:B------:R-:W-:Y:S01]  /*cdf0*/  VIADD R13, R7, 0xffffffff ;  /* 0xffffffff070d7836 */ /* 0x000fe20000000000 */
        /* <DEDUP_REMOVED lines=18> */
.L_x_1946:
[----:B------:R-:W1:Y:S01]  /*cf20*/  S2R R2, SR_TID.X ;  /* 0x0000000000027919 */ /* 0x000e620000002100 */
[----:B------:R-:W-:Y:S02]  /*cf30*/  SHF.L.U32 R3, R17, 0x1f, RZ ;  /* 0x0000001f11037819 */ /* 0x000fe400000006ff */
[----:B-1----:R-:W-:Y:S02]  /*cf40*/  LOP3.LUT R9, R2, 0x7f, RZ, 0xc0, !PT ;  /* 0x0000007f02097812 */ /* 0x002fe400078ec0ff */
[----:B------:R-:W-:Y:S02]  /*cf50*/  LEA R2, R16, UR38, 0x3 ;  /* 0x0000002610027c11 */ /* 0x000fe4000f8e18ff */
[----:B------:R-:W-:Y:S02]  /*cf60*/  ISETP.NE.AND P2, PT, R9, RZ, PT ;  /* 0x000000ff0900720c */ /* 0x000fe40003f45270 */
[----:B------:R-:W1:Y:S02]  /*cf70*/  SYNCS.PHASECHK.TRANS64.TRYWAIT P3, [R2+URZ+0x34840], R3 ;  /* 0x03484003020075a7 */ /* 0x000e64000806017f */
[----:B-1----:R-:W-:Y:S09]  /*cf80*/  @!P3 BRA `(.L_x_1947) ;  /* 0x000000100088b947 */ /* 0x002ff20003800000 */
.L_x_1981:
[----:B------:R-:W-:Y:S05]  /*cf90*/  @P2 BRA `(.L_x_1948) ;  /* 0x0000000000142947 */ /* 0x000fea0003800000 */
[----:B------:R-:W-:Y:S01]  /*cfa0*/  ISETP.NE.AND P3, PT, R19, RZ, PT ;  /* 0x000000ff1300720c */ /* 0x000fe20003f65270 */
[----:B-1----:R-:W-:-:S04]  /*cfb0*/  IMAD.MOV.U32 R3, RZ, RZ, 0xc000 ;  /* 0x0000c000ff037424 */ /* 0x002fc800078e00ff */
[----:B------:R2:W-:Y:S08]  /*cfc0*/  SYNCS.ARRIVE.TRANS64 RZ, [R2+URZ+0x34830], R3 ;  /* 0x0348300302ff79a7 */ /* 0x0005f0000800003f */
[----:B------:R-:W-:Y:S05]  /*cfd0*/  @!P3 BRA `(.L_x_1948) ;  /* 0x000000000004b947 */ /* 0x000fea0003800000 */
[----:B------:R-:W-:Y:S01]  /*cfe0*/  BPT.TRAP 0x1 ;  /* 0x000000040000795c */ /* 0x000fe20000300000 */
.L_x_1948:
        /* <DEDUP_REMOVED lines=14> */
[----:B-12---:R-:W-:Y:S01]  /*d0d0*/  LEA R2, R10, UR19, 0x3 ;  /* 0x000000130a027c11 */ /* 0x006fe2000f8e18ff */
[----:B------:R-:W-:-:S02]  /*d0e0*/  ULEA UR9, UR9, UR19, 0x3 ;  /* 0x0000001309097291 */ /* 0x000fc4000f8e183f */
[----:B------:R-:W-:Y:S02]  /*d0f0*/  USHF.L.U32 UR11, UR11, 0x7, URZ ;  /* 0x000000070b0b7899 */ /* 0x000fe4000800063f */
        /* <DEDUP_REMOVED lines=14> */
.L_x_1982:
[----:B------:R-:W-:Y:S05]  /*d1e0*/  @P2 BRA `(.L_x_1950) ;  /* 0x0000000000142947 */ /* 0x000fea0003800000 */
[----:B------:R-:W-:Y:S01]  /*d1f0*/  ISETP.NE.AND P2, PT, R19, RZ, PT ;  /* 0x000000ff1300720c */ /* 0x000fe20003f45270 */
[----:B------:R-:W-:-:S04]  /*d200*/  IMAD.MOV.U32 R3, RZ, RZ, 0x8000 ;  /* 0x00008000ff037424 */ /* 0x000fc800078e00ff */
[----:B------:R2:W-:Y:S08]  /*d210*/  SYNCS.ARRIVE.TRANS64 RZ, [R2+URZ+0x50], R3 ;  /* 0x0000500302ff79a7 */ /* 0x0005f0000800003f */
[----:B------:R-:W-:Y:S05]  /*d220*/  @!P2 BRA `(.L_x_1950) ;  /* 0x000000000004a947 */ /* 0x000fea0003800000 */
[----:B------:R-:W-:Y:S01]  /*d230*/  BPT.TRAP 0x1 ;  /* 0x000000040000795c */ /* 0x000fe20000300000 */
.L_x_1950:
        /* <DEDUP_REMOVED lines=23> */
.L_x_1945:
[----:B------:R-:W-:Y:S05]  /*d3b0*/  BSYNC B1 ;  /* 0x0000000000017941 */ /* 0x000fea0003800000 */
.L_x_1944:
[C---:B------:R-:W-:Y:S01]  /*d3c0*/  ISETP.GT.AND P2, PT, R7.reuse, 0x1, PT ;  /* 0x000000010700780c */ /* 0x040fe20003f44270 */
[----:B------:R-:W-:-:S12]  /*d3d0*/  VIADD R7, R7, 0xfffffffe ;  /* 0xfffffffe07077836 */ /* 0x000fd80000000000 */
[----:B------:R-:W-:Y:S05]  /*d3e0*/  @P2 BRA `(.L_x_1951) ;  /* 0xfffffff000d02947 */ /* 0x000fea000383ffff */
.L_x_1936:
[----:B------:R-:W-:Y:S05]  /*d3f0*/  BSYNC B0 ;  /* 0x0000000000007941 */ /* 0x000fea0003800000 */
.L_x_1927:
[----:B------:R-:W-:Y:S04]  /*d400*/  BSSY B0, `(.L_x_1952) ;  /* 0x000000e000007945 */ /* 0x000fe80003800000 */
[----:B------:R-:W-:Y:S05]  /*d410*/  @P1 BRA `(.L_x_1953) ;  /* 0x0000000000301947 */ /* 0x000fea0003800000 */
[----:B-1----:R-:W1:Y:S01]  /*d420*/  S2R R7, SR_LANEID ;  /* 0x0000000000077919 */ /* 0x002e620000000000 */
[----:B------:R-:W-:Y:S01]  /*d430*/  VOTEU.ANY UR4, UPT, PT ;  /* 0x0000000000047886 */ /* 0x000fe200038e0100 */
[----:B--2---:R-:W2:Y:S01]  /*d440*/  LDC.64 R2, c[0x0][0xdf0] ;  /* 0x00037c00ff027b82 */ /* 0x004ea20000000a00 */
        /* <DEDUP_REMOVED lines=9> */
.L_x_1953:
[----:B------:R-:W-:Y:S05]  /*d4e0*/  BSYNC B0 ;  /* 0x0000000000007941 */ /* 0x000fea0003800000 */
.L_x_1952:
[----:B------:R-:W-:Y:S04]  /*d4f0*/  BSSY B0, `(.L_x_1954) ;  /* 0x0000024000007945 */ /* 0x000fe80003800000 */
[----:B------:R-:W-:Y:S05]  /*d500*/  @!P6 BRA `(.L_x_1955) ;  /* 0x000000000088e947 */ /* 0x000fea0003800000 */
[----:B------:R-:W3:Y:S01]  /*d510*/  S2R R0, SR_TID.X ;  /* 0x0000000000007919 */ /* 0x000ee20000002100 */
[----:B-12---:R-:W-:Y:S02]  /*d520*/  LEA R3, R16, UR38, 0x3 ;  /* 0x0000002610037c11 */ /* 0x006fe4000f8e18ff */
[----:B---3--:R-:W-:Y:S02]  /*d530*/  LOP3.LUT R2, R0, 0x7f, RZ, 0xc0, !PT ;  /* 0x0000007f00027812 */ /* 0x008fe400078ec0ff */
[----:B------:R-:W-:Y:S02]  /*d540*/  SHF.L.U32 R0, R17, 0x1f, RZ ;  /* 0x0000001f11007819 */ /* 0x000fe400000006ff */
[----:B------:R-:W-:Y:S02]  /*d550*/  ISETP.NE.AND P1, PT, R2, RZ, PT ;  /* 0x000000ff0200720c */ /* 0x000fe40003f25270 */
[----:B------:R-:W1:Y:S02]  /*d560*/  SYNCS.PHASECHK.TRANS64.TRYWAIT P0, [R3+URZ+0x34860], R0 ;  /* 0x03486000030075a7 */ /* 0x000e64000800017f */
[----:B-1----:R-:W-:Y:S09]  /*d570*/  @!P0 BRA `(.L_x_1956) ;  /* 0x0000000c00348947 */ /* 0x002ff20003800000 */
.L_x_1983:
[----:B------:R-:W-:Y:S05]  /*d580*/  @P1 BRA `(.L_x_1957) ;  /* 0x0000000000141947 */ /* 0x000fea0003800000 */
[----:B------:R-:W-:Y:S01]  /*d590*/  ISETP.NE.AND P0, PT, R19, RZ, PT ;  /* 0x000000ff1300720c */ /* 0x000fe20003f05270 */
[----:B-1----:R-:W-:-:S04]  /*d5a0*/  IMAD.MOV.U32 R0, RZ, RZ, 0x8000 ;  /* 0x00008000ff007424 */ /* 0x002fc800078e00ff */
[----:B------:R2:W-:Y:S08]  /*d5b0*/  SYNCS.ARRIVE.TRANS64 RZ, [R3+URZ+0x34850], R0 ;  /* 0x0348500003ff79a7 */ /* 0x0005f0000800003f */
[----:B------:R-:W-:Y:S05]  /*d5c0*/  @!P0 BRA `(.L_x_1957) ;  /* 0x0000000000048947 */ /* 0x000fea0003800000 */
[----:B------:R-:W-:Y:S01]  /*d5d0*/  BPT.TRAP 0x1 ;  /* 0x000000040000795c */ /* 0x000fe20000300000 */
.L_x_1957:
        /* <DEDUP_REMOVED lines=21> */
.L_x_1955:
[----:B------:R-:W-:Y:S05]  /*d730*/  BSYNC B0 ;  /* 0x0000000000007941 */ /* 0x000fea0003800000 */
.L_x_1954:
[----:B------:R-:W-:Y:S02]  /*d740*/  VIADD R16, R16, 0x1 ;  /* 0x0000000110107836 */ /* 0x000fe40000000000 */
[----:B------:R-:W-:-:S03]  /*d750*/  IMAD.MOV.U32 R13, RZ, RZ, R18 ;  /* 0x000000ffff0d7224 */ /* 0x000fc600078e0012 */
[----:B------:R-:W-:-:S04]  /*d760*/  ISETP.NE.AND P0, PT, R16, 0x2, PT ;  /* 0x000000021000780c */ /* 0x000fc80003f05270 */
[----:B-12---:R-:W-:Y:S02]  /*d770*/  SEL R0, RZ, 0x1, P0 ;  /* 0x00000001ff007807 */ /* 0x006fe40000000000 */
[----:B------:R-:W-:Y:S02]  /*d780*/  SEL R16, R16, RZ, P0 ;  /* 0x000000ff10107207 */ /* 0x000fe40000000000 */
[----:B------:R-:W-:-:S07]  /*d790*/  LOP3.LUT R17, R17, R0, RZ, 0x3c, !PT ;  /* 0x0000000011117212 */ /* 0x000fce00078e3cff */
.L_x_1916:
[----:B------:R-:W-:Y:S05]  /*d7a0*/  BSYNC B6 ;  /* 0x0000000000067941 */ /* 0x000fea0003800000 */
.L_x_1914:
[----:B------:R-:W-:-:S03]  /*d7b0*/  UMOV UR4, 0xffffffff ;  /* 0xffffffff00047882 */ /* 0x000fc60000000000 */
[----:B------:R-:W-:Y:S05]  /*d7c0*/  BRA.DIV UR4, `(.L_x_1958) ;  /* 0x0000000a04b47947 */ /* 0x000fea000b800000 */
[----:B------:R1:W2:Y:S02]  /*d7d0*/  SHFL.IDX PT, R14, R13, RZ, 0x1f ;  /* 0x00001fff0d0e7589 */ /* 0x0002a400000e0000 */
.L_x_1986:
[----:B------:R-:W-:Y:S01]  /*d7e0*/  ISETP.NE.AND P0, PT, R19, RZ, PT ;  /* 0x000000ff1300720c */ /* 0x000fe20003f05270 */
[----:B------:R-:W-:Y:S05]  /*d7f0*/  WARPSYNC.ALL ;  /* 0x0000000000007948 */ /* 0x000fea0003800000 */
[----:B------:R-:W-:Y:S01]  /*d800*/  BAR.SYNC.DEFER_BLOCKING 0x4, 0x120 ;  /* 0x0104800000007b1d */ /* 0x000fe20000010000 */
[----:B--2---:R-:W-:-:S05]  /*d810*/  IMAD.MOV.U32 R18, RZ, RZ, R14 ;  /* 0x000000ffff127224 */ /* 0x004fca00078e000e */
[----:B------:R-:W-:Y:S01]  /*d820*/  ULDC UR4, c[0x0][0xda8] ;  /* 0x00036a0000047ab9 */ /* 0x000fe20000000800 */
[----:B------:R-:W-:Y:S01]  /*d830*/  @!P0 MOV R0, 0x400 ;  /* 0x0000040000008802 */ /* 0x000fe20000000f00 */
[----:B------:R-:W2:Y:S03]  /*d840*/  @!P0 S2R R3, SR_CgaCtaId ;  /* 0x0000000000038919 */ /* 0x000ea60000008800 */
[----:B--2---:R-:W-:-:S05]  /*d850*/  @!P0 LEA R0, R3, R0, 0x18 ;  /* 0x0000000003008211 */ /* 0x004fca00078ec0ff */
[----:B------:R2:W-:Y:S01]  /*d860*/  @!P0 STS [R0+0x348d0], R13 ;  /* 0x0348d00d00008388 */ /* 0x0005e20000000800 */
[----:B------:R-:W-:Y:S06]  /*d870*/  BAR.ARV 0x5, 0x120 ;  /* 0x0144800000007b1d */ /* 0x000fec0000002000 */
[----:B------:R-:W-:-:S13]  /*d880*/  ISETP.GE.AND P0, PT, R18, UR4, PT ;  /* 0x0000000412007c0c */ /* 0x000fda000bf06270 */
[----:B--2---:R-:W-:Y:S05]  /*d890*/  @!P0 BRA `(.L_x_1959) ;  /* 0xffffffd400508947 */ /* 0x004fea000383ffff */
.L_x_1911:
        /* <DEDUP_REMOVED lines=11> */
.L_x_1987:
        /* <DEDUP_REMOVED lines=16> */
.L_x_1963:
        /* <DEDUP_REMOVED lines=12> */
.L_x_1988:
[----:B------:R-:W3:Y:S02]  /*db10*/  SYNCS.PHASECHK.TRANS64.TRYWAIT P0, [R3+URZ], R0 ;  /* 0x00000000030075a7 */ /* 0x000ee4000800017f */
[----:B---3--:R-:W-:Y:S05]  /*db20*/  @!P0 BRA `(.L_x_1965) ;  /* 0x0000000800288947 */ /* 0x008fea0003800000 */
.L_x_1989:
[----:B------:R-:W-:Y:S05]  /*db30*/  @!P2 BRA `(.L_x_1966) ;  /* 0x000000000004a947 */ /* 0x000fea0003800000 */
[----:B------:R-:W-:Y:S01]  /*db40*/  BPT.TRAP 0x1 ;  /* 0x000000040000795c */ /* 0x000fe20000300000 */
.L_x_1966:
[----:B---3--:R-:W-:-:S04]  /*db50*/  VIADD R3, R7, 0x34860 ;  /* 0x0003486007037836 */ /* 0x008fc80000000000 */
[----:B--2---:R-:W-:-:S04]  /*db60*/  IMAD R5, R16, 0x8, R3 ;  /* 0x0000000810057824 */ /* 0x004fc800078e0203 */
[----:B------:R-:W2:Y:S02]  /*db70*/  SYNCS.PHASECHK.TRANS64.TRYWAIT P0, [R5+URZ], R4 ;  /* 0x00000004050075a7 */ /* 0x000ea4000800017f */
[----:B--2---:R-:W-:Y:S05]  /*db80*/  @!P0 BRA `(.L_x_1967) ;  /* 0x0000000800248947 */ /* 0x004fea0003800000 */
.L_x_1990:
[----:B------:R-:W-:-:S07]  /*db90*/  IMAD R3, R2, 0x8, R3 ;  /* 0x0000000802037824 */ /* 0x000fce00078e0203 */
.L_x_1968:
[----:B---3--:R3:W4:Y:S02]  /*dba0*/  SYNCS.PHASECHK.TRANS64.TRYWAIT P0, [R3+URZ], R0 ;  /* 0x00000000030075a7 */ /* 0x008724000800017f */
[----:B----4-:R-:W-:Y:S05]  /*dbb0*/  @!P0 NANOSLEEP.SYNCS 0x989680 ;  /* 0x009896800000895d */ /* 0x010fea0003900000 */
[----:B------:R-:W4:Y:S02]  /*dbc0*/  @!P0 SYNCS.PHASECHK.TRANS64 P0, [R3+URZ], R0 ;  /* 0x00000000030085a7 */ /* 0x000f24000800007f */
[----:B----4-:R-:W-:Y:S05]  /*dbd0*/  @!P0 BRA `(.L_x_1968) ;  /* 0xfffffffc00f08947 */ /* 0x010fea000383ffff */
.L_x_1962:
[----:B------:R-:W-:Y:S05]  /*dbe0*/  BSYNC B0 ;  /* 0x0000000000007941 */ /* 0x000fea0003800000 */
.L_x_1961:
[----:B------:R-:W-:Y:S05]  /*dbf0*/  EXIT ;  /* 0x000000000000794d */ /* 0x000fea0003800000 */
.L_x_1868:
[----:B-1----:R-:W-:-:S04]  /*dc00*/  IMAD.U32 R3, RZ, RZ, UR37 ;  /* 0x00000025ff037e24 */ /* 0x002fc8000f8e00ff */
[----:B------:R1:W2:Y:S03]  /*dc10*/  SYNCS.PHASECHK.TRANS64.TRYWAIT P1, [R3+URZ+0x34800], R0 ;  /* 0x03480000030075a7 */ /* 0x0002a6000802017f */
[----:B--2---:R-:W-:Y:S05]  /*dc20*/  @!P1 NANOSLEEP.SYNCS 0x989680 ;  /* 0x009896800000995d */ /* 0x004fea0003900000 */
[----:B------:R-:W2:Y:S02]  /*dc30*/  @!P1 SYNCS.PHASECHK.TRANS64 P1, [R3+URZ+0x34800], R0 ;  /* 0x03480000030095a7 */ /* 0x000ea4000802007f */
[----:B--2---:R-:W-:Y:S05]  /*dc40*/  @!P1 BRA `(.L_x_1868) ;  /* 0xfffffffc00ec9947 */ /* 0x004fea000383ffff */
[----:B------:R-:W-:Y:S05]  /*dc50*/  BRA `(.L_x_1969) ;  /* 0xffffff3800907947 */ /* 0x000fea000383ffff */
.L_x_1872:
[----:B--2---:R2:W3:Y:S02]  /*dc60*/  SYNCS.PHASECHK.TRANS64.TRYWAIT P2, [R2+URZ+0x34830], R3 ;  /* 0x03483003020075a7 */ /* 0x0044e4000804017f */
[----:B---3--:R-:W-:Y:S05]  /*dc70*/  @!P2 NANOSLEEP.SYNCS 0x989680 ;  /* 0x009896800000a95d */ /* 0x008fea0003900000 */
[----:B------:R-:W3:Y:S02]  /*dc80*/  @!P2 SYNCS.PHASECHK.TRANS64 P2, [R2+URZ+0x34830], R3 ;  /* 0x034830030200a5a7 */ /* 0x000ee4000804007f */
[----:B---3--:R-:W-:Y:S05]  /*dc90*/  @!P2 BRA `(.L_x_1872) ;  /* 0xfffffffc00f0a947 */ /* 0x008fea000383ffff */
[----:B------:R-:W-:Y:S05]  /*dca0*/  BRA `(.L_x_1871) ;  /* 0xffffff3800b87947 */ /* 0x000fea000383ffff */
.L_x_1877:
[----:B--2---:R-:W-:-:S04]  /*dcb0*/  IMAD.U32 R7, RZ, RZ, UR7 ;  /* 0x00000007ff077e24 */ /* 0x004fc8000f8e00ff */
[----:B------:R2:W3:Y:S03]  /*dcc0*/  SYNCS.PHASECHK.TRANS64.TRYWAIT P2, [R7+URZ+0x34830], R0 ;  /* 0x03483000070075a7 */ /* 0x0004e6000804017f */
[----:B---3--:R-:W-:Y:S05]  /*dcd0*/  @!P2 NANOSLEEP.SYNCS 0x989680 ;  /* 0x009896800000a95d */ /* 0x008fea0003900000 */
[----:B------:R-:W3:Y:S02]  /*dce0*/  @!P2 SYNCS.PHASECHK.TRANS64 P2, [R7+URZ+0x34830], R0 ;  /* 0x034830000700a5a7 */ /* 0x000ee4000804007f */
[----:B---3--:R-:W-:Y:S05]  /*dcf0*/  @!P2 BRA `(.L_x_1877) ;  /* 0xfffffffc00eca947 */ /* 0x008fea000383ffff */
[----:B------:R-:W-:Y:S05]  /*dd00*/  BRA `(.L_x_1876) ;  /* 0xffffff6400307947 */ /* 0x000fea000383ffff */
.L_x_1881:
[----:B--2---:R-:W-:-:S04]  /*dd10*/  IMAD.U32 R3, RZ, RZ, UR5 ;  /* 0x00000005ff037e24 */ /* 0x004fc8000f8e00ff */
[----:B------:R2:W3:Y:S03]  /*dd20*/  SYNCS.PHASECHK.TRANS64.TRYWAIT P2, [R3+URZ+0x34850], R0 ;  /* 0x03485000030075a7 */ /* 0x0004e6000804017f */
[----:B---3--:R-:W-:Y:S05]  /*dd30*/  @!P2 NANOSLEEP.SYNCS 0x989680 ;  /* 0x009896800000a95d */ /* 0x008fea0003900000 */
[----:B------:R-:W3:Y:S02]  /*dd40*/  @!P2 SYNCS.PHASECHK.TRANS64 P2, [R3+URZ+0x34850], R0 ;  /* 0x034850000300a5a7 */ /* 0x000ee4000804007f */
[----:B---3--:R-:W-:Y:S05]  /*dd50*/  @!P2 BRA `(.L_x_1881) ;  /* 0xfffffffc00eca947 */ /* 0x008fea000383ffff */
[----:B------:R-:W-:Y:S05]  /*dd60*/  BRA `(.L_x_1880) ;  /* 0xffffff6c00507947 */ /* 0x000fea000383ffff */
.L_x_1887:
[----:B--2---:R-:W-:-:S04]  /*dd70*/  IMAD.U32 R7, RZ, RZ, UR5 ;  /* 0x00000005ff077e24 */ /* 0x004fc8000f8e00ff */
[----:B------:R2:W3:Y:S03]  /*dd80*/  SYNCS.PHASECHK.TRANS64.TRYWAIT P2, [R7+URZ+0x34830], R0 ;  /* 0x03483000070075a7 */ /* 0x0004e6000804017f */
[----:B---3--:R-:W-:Y:S05]  /*dd90*/  @!P2 NANOSLEEP.SYNCS 0x989680 ;  /* 0x009896800000a95d */ /* 0x008fea0003900000 */
[----:B------:R-:W3:Y:S02]  /*dda0*/  @!P2 SYNCS.PHASECHK.TRANS64 P2, [R7+URZ+0x34830], R0 ;  /* 0x034830000700a5a7 */ /* 0x000ee4000804007f */
[----:B---3--:R-:W-:Y:S05]  /*ddb0*/  @!P2 BRA `(.L_x_1887) ;  /* 0xfffffffc00eca947 */ /* 0x008fea000383ffff */
[----:B------:R-:W-:Y:S05]  /*ddc0*/  BRA `(.L_x_1886) ;  /* 0xffffff8c009c7947 */ /* 0x000fea000383ffff */
.L_x_1891:
[----:B--2---:R-:W-:-:S04]  /*ddd0*/  IMAD.U32 R3, RZ, RZ, UR5 ;  /* 0x00000005ff037e24 */ /* 0x004fc8000f8e00ff */
[----:B------:R2:W3:Y:S03]  /*dde0*/  SYNCS.PHASECHK.TRANS64.TRYWAIT P2, [R3+URZ+0x34850], R0 ;  /* 0x03485000030075a7 */ /* 0x0004e6000804017f */
[----:B---3--:R-:W-:Y:S05]  /*ddf0*/  @!P2 NANOSLEEP.SYNCS 0x989680 ;  /* 0x009896800000a95d */ /* 0x008fea0003900000 */
[----:B------:R-:W3:Y:S02]  /*de00*/  @!P2 SYNCS.PHASECHK.TRANS64 P2, [R3+URZ+0x34850], R0 ;  /* 0x034850000300a5a7 */ /* 0x000ee4000804007f */
[----:B---3--:R-:W-:Y:S05]  /*de10*/  @!P2 BRA `(.L_x_1891) ;  /* 0xfffffffc00eca947 */ /* 0x008fea000383ffff */
[----:B------:R-:W-:Y:S05]  /*de20*/  BRA `(.L_x_1890) ;  /* 0xffffff9400bc7947 */ /* 0x000fea000383ffff */
.L_x_1896:
[----:B--2---:R-:W-:-:S04]  /*de30*/  IMAD.U32 R3, RZ, RZ, UR5 ;  /* 0x00000005ff037e24 */ /* 0x004fc8000f8e00ff */
[----:B------:R2:W3:Y:S03]  /*de40*/  SYNCS.PHASECHK.TRANS64.TRYWAIT P0, [R3+URZ+0x34850], R2 ;  /* 0x03485002030075a7 */ /* 0x0004e6000800017f */
[----:B---3--:R-:W-:Y:S05]  /*de50*/  @!P0 NANOSLEEP.SYNCS 0x989680 ;  /* 0x009896800000895d */ /* 0x008fea0003900000 */
[----:B------:R-:W3:Y:S02]  /*de60*/  @!P0 SYNCS.PHASECHK.TRANS64 P0, [R3+URZ+0x34850], R2 ;  /* 0x03485002030085a7 */ /* 0x000ee4000800007f */
[----:B---3--:R-:W-:Y:S05]  /*de70*/  @!P0 BRA `(.L_x_1896) ;  /* 0xfffffffc00ec8947 */ /* 0x008fea000383ffff */
[----:B------:R-:W-:Y:S05]  /*de80*/  BRA `(.L_x_1895) ;  /* 0xffffffb000947947 */ /* 0x000fea000383ffff */
.L_x_1920:
        /* <DEDUP_REMOVED lines=10> */
.L_x_1970:
[----:B------:R-:W-:Y:S05]  /*df30*/  BRA `(.L_x_1971) ;  /* 0xffffffd800747947 */ /* 0x000fea000383ffff */
.L_x_1921:
[----:B------:R-:W-:Y:S01]  /*df40*/  BSSY B0, `(.L_x_1972) ;  /* 0x0000006000007945 */ /* 0x000fe20003800000 */
[----:B------:R-:W-:-:S07]  /*df50*/  IMAD.MOV.U32 R15, RZ, RZ, -0x1 ;  /* 0xffffffffff0f7424 */ /* 0x000fce00078e00ff */
[----:B------:R-:W-:Y:S05]  /*df60*/  WARPSYNC.COLLECTIVE R15, `(.L_x_1973) ;  /* 0x000000000f0c7348 */ /* 0x000fea0003c00000 */
[----:B------:R-:W-:Y:S02]  /*df70*/  ELECT P6, UR62, PT ;  /* 0x00000000003e782f */ /* 0x000fe400038c0000 */
[----:B------:R-:W-:Y:S01]  /*df80*/  MOV R14, UR62 ;  /* 0x0000003e000e7c02 */ /* 0x000fe20008000f00 */
[----:B------:R-:W-:Y:S10]  /*df90*/  ENDCOLLECTIVE ;  /* 0x000000000000791b */ /* 0x000ff40003800000 */
.L_x_1973:
[----:B------:R-:W-:Y:S05]  /*dfa0*/  BSYNC B0 ;  /* 0x0000000000007941 */ /* 0x000fea0003800000 */
.L_x_1972:
[----:B------:R-:W-:Y:S05]  /*dfb0*/  BRA `(.L_x_1974) ;  /* 0xffffffd800647947 */ /* 0x000fea000383ffff */
.L_x_1924:
[----:B-1----:R1:W2:Y:S02]  /*dfc0*/  SYNCS.PHASECHK.TRANS64.TRYWAIT P2, [R8+URZ+0x34840], R7 ;  /* 0x03484007080075a7 */ /* 0x0022a4000804017f */
[----:B--2---:R-:W-:Y:S05]  /*dfd0*/  @!P2 NANOSLEEP.SYNCS 0x989680 ;  /* 0x009896800000a95d */ /* 0x004fea0003900000 */
[----:B------:R-:W2:Y:S02]  /*dfe0*/  @!P2 SYNCS.PHASECHK.TRANS64 P2, [R8+URZ+0x34840], R7 ;  /* 0x034840070800a5a7 */ /* 0x000ea4000804007f */
[----:B--2---:R-:W-:Y:S05]  /*dff0*/  @!P2 BRA `(.L_x_1924) ;  /* 0xfffffffc00f0a947 */ /* 0x004fea000383ffff */
[----:B------:R-:W-:Y:S05]  /*e000*/  BRA `(.L_x_1975) ;  /* 0xffffffd800c07947 */ /* 0x000fea000383ffff */
.L_x_1926:
[----:B-1----:R-:W-:-:S04]  /*e010*/  IMAD.U32 R8, RZ, RZ, UR38 ;  /* 0x00000026ff087e24 */ /* 0x002fc8000f8e00ff */
[----:B------:R1:W2:Y:S03]  /*e020*/  SYNCS.PHASECHK.TRANS64.TRYWAIT P2, [R8+URZ+0x34820], R7 ;  /* 0x03482007080075a7 */ /* 0x0002a6000804017f */
[----:B--2---:R-:W-:Y:S05]  /*e030*/  @!P2 NANOSLEEP.SYNCS 0x989680 ;  /* 0x009896800000a95d */ /* 0x004fea0003900000 */
[----:B------:R-:W2:Y:S02]  /*e040*/  @!P2 SYNCS.PHASECHK.TRANS64 P2, [R8+URZ+0x34820], R7 ;  /* 0x034820070800a5a7 */ /* 0x000ea4000804007f */
[----:B--2---:R-:W-:Y:S05]  /*e050*/  @!P2 BRA `(.L_x_1926) ;  /* 0xfffffffc00eca947 */ /* 0x004fea000383ffff */
[----:B------:R-:W-:Y:S05]  /*e060*/  BRA `(.L_x_1976) ;  /* 0xffffffdc00c47947 */ /* 0x000fea000383ffff */
.L_x_1932:
[----:B-1----:R1:W2:Y:S02]  /*e070*/  SYNCS.PHASECHK.TRANS64.TRYWAIT P3, [R3+URZ+0x34840], R2 ;  /* 0x03484002030075a7 */ /* 0x0022a4000806017f */
[----:B--2---:R-:W-:Y:S05]  /*e080*/  @!P3 NANOSLEEP.SYNCS 0x989680 ;  /* 0x009896800000b95d */ /* 0x004fea0003900000 */
[----:B------:R-:W2:Y:S02]  /*e090*/  @!P3 SYNCS.PHASECHK.TRANS64 P3, [R3+URZ+0x34840], R2 ;  /* 0x034840020300b5a7 */ /* 0x000ea4000806007f */
[----:B--2---:R-:W-:Y:S05]  /*e0a0*/  @!P3 BRA `(.L_x_1932) ;  /* 0xfffffffc00f0b947 */ /* 0x004fea000383ffff */
[----:B------:R-:W-:Y:S05]  /*e0b0*/  BRA `(.L_x_1977) ;  /* 0xffffffe0006c7947 */ /* 0x000fea000383ffff */
.L_x_1934:
[----:B-1----:R1:W2:Y:S02]  /*e0c0*/  SYNCS.PHASECHK.TRANS64.TRYWAIT P3, [R2+URZ+0x60], R3 ;  /* 0x00006003020075a7 */ /* 0x0022a4000806017f */
[----:B--2---:R-:W-:Y:S05]  /*e0d0*/  @!P3 NANOSLEEP.SYNCS 0x989680 ;  /* 0x009896800000b95d */ /* 0x004fea0003900000 */
[----:B------:R-:W2:Y:S02]  /*e0e0*/  @!P3 SYNCS.PHASECHK.TRANS64 P3, [R2+URZ+0x60], R3 ;  /* 0x000060030200b5a7 */ /* 0x000ea4000806007f */
[----:B--2---:R-:W-:Y:S05]  /*e0f0*/  @!P3 BRA `(.L_x_1934) ;  /* 0xfffffffc00f0b947 */ /* 0x004fea000383ffff */
[----:B------:R-:W-:Y:S05]  /*e100*/  BRA `(.L_x_1978) ;  /* 0xffffffe000ec7947 */ /* 0x000fea000383ffff */
.L_x_1940:
[----:B-1----:R1:W2:Y:S02]  /*e110*/  SYNCS.PHASECHK.TRANS64.TRYWAIT P3, [R3+URZ+0x34840], R2 ;  /* 0x03484002030075a7 */ /* 0x0022a4000806017f */
[----:B--2---:R-:W-:Y:S05]  /*e120*/  @!P3 NANOSLEEP.SYNCS 0x989680 ;  /* 0x009896800000b95d */ /* 0x004fea0003900000 */
[----:B------:R-:W2:Y:S02]  /*e130*/  @!P3 SYNCS.PHASECHK.TRANS64 P3, [R3+URZ+0x34840], R2 ;  /* 0x034840020300b5a7 */ /* 0x000ea4000806007f */
[----:B--2---:R-:W-:Y:S05]  /*e140*/  @!P3 BRA `(.L_x_1940) ;  /* 0xfffffffc00f0b947 */ /* 0x004fea000383ffff */
[----:B------:R-:W-:Y:S05]  /*e150*/  BRA `(.L_x_1979) ;  /* 0xffffffe400fc7947 */ /* 0x000fea000383ffff */
.L_x_1942:
[----:B-1----:R1:W2:Y:S02]  /*e160*/  SYNCS.PHASECHK.TRANS64.TRYWAIT P3, [R2+URZ+0x60], R17 ;  /* 0x00006011020075a7 */ /* 0x0022a4000806017f */
[----:B--2---:R-:W-:Y:S05]  /*e170*/  @!P3 NANOSLEEP.SYNCS 0x989680 ;  /* 0x009896800000b95d */ /* 0x004fea0003900000 */
[----:B------:R-:W2:Y:S02]  /*e180*/  @!P3 SYNCS.PHASECHK.TRANS64 P3, [R2+URZ+0x60], R17 ;  /* 0x000060110200b5a7 */ /* 0x000ea4000806007f */
[----:B--2---:R-:W-:Y:S05]  /*e190*/  @!P3 BRA `(.L_x_1942) ;  /* 0xfffffffc00f0b947 */ /* 0x004fea000383ffff */
[----:B------:R-:W-:Y:S05]  /*e1a0*/  BRA `(.L_x_1980) ;  /* 0xffffffe8007c7947 */ /* 0x000fea000383ffff */
.L_x_1947:
[----:B-1----:R1:W2:Y:S02]  /*e1b0*/  SYNCS.PHASECHK.TRANS64.TRYWAIT P3, [R2+URZ+0x34840], R3 ;  /* 0x03484003020075a7 */ /* 0x0022a4000806017f */
[----:B--2---:R-:W-:Y:S05]  /*e1c0*/  @!P3 NANOSLEEP.SYNCS 0x989680 ;  /* 0x009896800000b95d */ /* 0x004fea0003900000 */
[----:B------:R-:W2:Y:S02]  /*e1d0*/  @!P3 SYNCS.PHASECHK.TRANS64 P3, [R2+URZ+0x34840], R3 ;  /* 0x034840030200b5a7 */ /* 0x000ea4000806007f */
[----:B--2---:R-:W-:Y:S05]  /*e1e0*/  @!P3 BRA `(.L_x_1947) ;  /* 0xfffffffc00f0b947 */ /* 0x004fea000383ffff */
[----:B------:R-:W-:Y:S05]  /*e1f0*/  BRA `(.L_x_1981) ;  /* 0xffffffec00647947 */ /* 0x000fea000383ffff */
.L_x_1949:
[----:B-1----:R1:W2:Y:S02]  /*e200*/  SYNCS.PHASECHK.TRANS64.TRYWAIT P3, [R2+URZ+0x60], R11 ;  /* 0x0000600b020075a7 */ /* 0x0022a4000806017f */
[----:B--2---:R-:W-:Y:S05]  /*e210*/  @!P3 NANOSLEEP.SYNCS 0x989680 ;  /* 0x009896800000b95d */ /* 0x004fea0003900000 */
[----:B------:R-:W2:Y:S02]  /*e220*/  @!P3 SYNCS.PHASECHK.TRANS64 P3, [R2+URZ+0x60], R11 ;  /* 0x0000600b0200b5a7 */ /* 0x000ea4000806007f */
[----:B--2---:R-:W-:Y:S05]  /*e230*/  @!P3 BRA `(.L_x_1949) ;  /* 0xfffffffc00f0b947 */ /* 0x004fea000383ffff */
[----:B------:R-:W-:Y:S05]  /*e240*/  BRA `(.L_x_1982) ;  /* 0xffffffec00e47947 */ /* 0x000fea000383ffff */
.L_x_1956:
[----:B-1----:R1:W2:Y:S02]  /*e250*/  SYNCS.PHASECHK.TRANS64.TRYWAIT P0, [R3+URZ+0x34860], R0 ;  /* 0x03486000030075a7 */ /* 0x0022a4000800017f */
[----:B--2---:R-:W-:Y:S05]  /*e260*/  @!P0 NANOSLEEP.SYNCS 0x989680 ;  /* 0x009896800000895d */ /* 0x004fea0003900000 */
[----:B------:R-:W2:Y:S02]  /*e270*/  @!P0 SYNCS.PHASECHK.TRANS64 P0, [R3+URZ+0x34860], R0 ;  /* 0x03486000030085a7 */ /* 0x000ea4000800007f */
[----:B--2---:R-:W-:Y:S05]  /*e280*/  @!P0 BRA `(.L_x_1956) ;  /* 0xfffffffc00f08947 */ /* 0x004fea000383ffff */
[----:B------:R-:W-:Y:S05]  /*e290*/  BRA `(.L_x_1983) ;  /* 0xfffffff000b87947 */ /* 0x000fea000383ffff */
.L_x_1958:
[----:B------:R-:W-:Y:S01]  /*e2a0*/  BSSY B0, `(.L_x_1984) ;  /* 0x0000007000007945 */ /* 0x000fe20003800000 */
[----:B------:R-:W-:Y:S02]  /*e2b0*/  IMAD.MOV.U32 R12, RZ, RZ, RZ ;  /* 0x000000ffff0c7224 */ /* 0x000fe400078e00ff */
[----:B------:R-:W-:Y:S02]  /*e2c0*/  IMAD.MOV.U32 R11, RZ, RZ, 0x1f ;  /* 0x0000001fff0b7424 */ /* 0x000fe400078e00ff */
[----:B------:R-:W-:-:S07]  /*e2d0*/  IMAD.MOV.U32 R15, RZ, RZ, -0x1 ;  /* 0xffffffffff0f7424 */ /* 0x000fce00078e00ff */
[----:B------:R-:W-:Y:S05]  /*e2e0*/  WARPSYNC.COLLECTIVE R15, `(.L_x_1985) ;  /* 0x000000000f087348 */ /* 0x000fea0003c00000 */
[----:B------:R1:W2:Y:S02]  /*e2f0*/  SHFL.IDX P6, R14, R13, R12, R11 ;  /* 0x0000000c0d0e7389 */ /* 0x0002a400000c000b */
[----:B-12---:R-:W-:Y:S01]  /*e300*/  ENDCOLLECTIVE ;  /* 0x000000000000791b */ /* 0x006fe20003800000 */
.L_x_1985:
[----:B------:R-:W-:Y:S05]  /*e310*/  BSYNC B0 ;  /* 0x0000000000007941 */ /* 0x000fea0003800000 */
.L_x_1984:
[----:B------:R-:W-:Y:S05]  /*e320*/  BRA `(.L_x_1986) ;  /* 0xfffffff4002c7947 */ /* 0x000fea000383ffff */
.L_x_1960:
[----:B--2---:R2:W3:Y:S02]  /*e330*/  SYNCS.PHASECHK.TRANS64.TRYWAIT P0, [R7+URZ+0x34820], R0 ;  /* 0x03482000070075a7 */ /* 0x0044e4000800017f */
[----:B---3--:R-:W-:Y:S05]  /*e340*/  @!P0 NANOSLEEP.SYNCS 0x989680 ;  /* 0x009896800000895d */ /* 0x008fea0003900000 */
[----:B------:R-:W3:Y:S02]  /*e350*/  @!P0 SYNCS.PHASECHK.TRANS64 P0, [R7+URZ+0x34820], R0 ;  /* 0x03482000070085a7 */ /* 0x000ee4000800007f */
[----:B---3--:R-:W-:Y:S05]  /*e360*/  @!P0 BRA `(.L_x_1960) ;  /* 0xfffffffc00f08947 */ /* 0x008fea000383ffff */
[----:B------:R-:W-:Y:S05]  /*e370*/  BRA `(.L_x_1987) ;  /* 0xfffffff400747947 */ /* 0x000fea000383ffff */
.L_x_1964:
[----:B--2---:R2:W3:Y:S02]  /*e380*/  SYNCS.PHASECHK.TRANS64.TRYWAIT P0, [R5+URZ], R4 ;  /* 0x00000004050075a7 */ /* 0x0044e4000800017f */
[----:B---3--:R-:W-:Y:S05]  /*e390*/  @!P0 NANOSLEEP.SYNCS 0x989680 ;  /* 0x009896800000895d */ /* 0x008fea0003900000 */
[----:B------:R-:W3:Y:S02]  /*e3a0*/  @!P0 SYNCS.PHASECHK.TRANS64 P0, [R5+URZ], R4 ;  /* 0x00000004050085a7 */ /* 0x000ee4000800007f */
[----:B---3--:R-:W-:Y:S05]  /*e3b0*/  @!P0 BRA `(.L_x_1964) ;  /* 0xfffffffc00f08947 */ /* 0x008fea000383ffff */
[----:B------:R-:W-:Y:S05]  /*e3c0*/  BRA `(.L_x_1988) ;  /* 0xfffffff400d07947 */ /* 0x000fea000383ffff */
.L_x_1965:
[----:B---3--:R3:W4:Y:S02]  /*e3d0*/  SYNCS.PHASECHK.TRANS64.TRYWAIT P0, [R3+URZ], R0 ;  /* 0x00000000030075a7 */ /* 0x008724000800017f */
[----:B----4-:R-:W-:Y:S05]  /*e3e0*/  @!P0 NANOSLEEP.SYNCS 0x989680 ;  /* 0x009896800000895d */ /* 0x010fea0003900000 */
[----:B------:R-:W4:Y:S02]  /*e3f0*/  @!P0 SYNCS.PHASECHK.TRANS64 P0, [R3+URZ], R0 ;  /* 0x00000000030085a7 */ /* 0x000f24000800007f */
[----:B----4-:R-:W-:Y:S05]  /*e400*/  @!P0 BRA `(.L_x_1965) ;  /* 0xfffffffc00f08947 */ /* 0x010fea000383ffff */
[----:B------:R-:W-:Y:S05]  /*e410*/  BRA `(.L_x_1989) ;  /* 0xfffffff400c47947 */ /* 0x000fea000383ffff */
.L_x_1967:
[----:B--2---:R2:W3:Y:S02]  /*e420*/  SYNCS.PHASECHK.TRANS64.TRYWAIT P0, [R5+URZ], R4 ;  /* 0x00000004050075a7 */ /* 0x0044e4000800017f */
[----:B---3--:R-:W-:Y:S05]  /*e430*/  @!P0 NANOSLEEP.SYNCS 0x989680 ;  /* 0x009896800000895d */ /* 0x008fea0003900000 */
[----:B------:R-:W3:Y:S02]  /*e440*/  @!P0 SYNCS.PHASECHK.TRANS64 P0, [R5+URZ], R4 ;  /* 0x00000004050085a7 */ /* 0x000ee4000800007f */
[----:B---3--:R-:W-:Y:S05]  /*e450*/  @!P0 BRA `(.L_x_1967) ;  /* 0xfffffffc00f08947 */ /* 0x008fea000383ffff */
[----:B------:R-:W-:Y:S05]  /*e460*/  BRA `(.L_x_1990) ;  /* 0xfffffff400c87947 */ /* 0x000fea000383ffff */
.L_x_1991:
        /* <DEDUP_REMOVED lines=9> */
.L_x_11937:


//--------------------- .text._ZN7cutlass13device_kernelIN5flash11enable_sm90INS1_16FlashAttnFwdSm90INS1_25CollectiveMainloopFwdSm90ILi2EN4cute5tupleIJNS5_1CILi1EEES8_S8_EEENS6_IJNS7_ILi128EEESA_NS7_ILi192EEEEEELi128ENS_10bfloat16_tEfNS_4arch4Sm90ELb1ELb0ELb0ELb1ELb0ELb0ELb0ELb1ELb1ELb0ELb0ELb0EEENS1_21CollectiveEpilogueFwdINS6_IJSA_SA_SA_EEES9_SD_SF_Li256ELb1ELb0ELb0ELb0EEENS1_36VarlenDynamicPersistentTileSchedulerILi128ELi128ELi256ELi32ELb0ELb0ELb1ELb1ELb1ELb1EEEEEEEEEvNT_6ParamsE --------------------------
	.section	.text._ZN7cutlass13device_kernelIN5flash11enable_sm90INS1_16FlashAttnFwdSm90INS1_25CollectiveMainloopFwdSm90ILi2EN4cute5tupleIJNS5_1CILi1EEES8_S8_EEENS6_IJNS7_ILi128EEESA_NS7_ILi192EEEEEELi128ENS_10bfloat16_tEfNS_4arch4Sm90ELb1ELb0ELb0ELb1ELb0ELb0ELb0ELb1ELb1ELb0ELb0ELb0EEENS1_21CollectiveEpilogueFwdINS6_IJSA_SA_SA_EEES9_SD_SF_Li256ELb1ELb0ELb0ELb0EEENS1_36VarlenDynamicPersistentTileSchedulerILi128ELi128ELi256ELi32ELb0ELb0ELb1ELb1ELb1ELb1EEEEEEEEEvNT_6ParamsE,"ax",@progbits
	.align	128
.text._ZN7cutlass13device_kernelIN5flash11enable_sm90INS1_16FlashAttnFwdSm90INS1_25CollectiveMainloopFwdSm90ILi2EN4cute5tupleIJNS5_1CILi1EEES8_S8_EEENS6_IJNS7_ILi128EEESA_NS7_ILi192EEEEEELi128ENS_10bfloat16_tEfNS_4arch4Sm90ELb1ELb0ELb0ELb1ELb0ELb0ELb0ELb1ELb1ELb0ELb0ELb0EEENS1_21CollectiveEpilogueFwdINS6_IJSA_SA_SA_EEES9_SD_SF_Li256ELb1ELb0ELb0ELb0EEENS1_36VarlenDynamicPersistentTileSchedulerILi128ELi128ELi256ELi32ELb0ELb0ELb1ELb1ELb1ELb1EEEEEEEEEvNT_6ParamsE:
        .type           _ZN7cutlass13device_kernelIN5flash11enable_sm90INS1_16FlashAttnFwdSm90INS1_25CollectiveMainloopFwdSm90ILi2EN4cute5tupleIJNS5_1CILi1EEES8_S8_EEENS6_IJNS7_ILi128EEESA_NS7_ILi192EEEEEELi128ENS_10bfloat16_tEfNS_4arch4Sm90ELb1ELb0ELb0ELb1ELb0ELb0ELb0ELb1ELb1ELb0ELb0ELb0EEENS1_21CollectiveEpilogueFwdINS6_IJSA_SA_SA_EEES9_SD_SF_Li256ELb1ELb0ELb0ELb0EEENS1_36VarlenDynamicPersistentTileSchedulerILi128ELi128ELi256ELi32ELb0ELb0ELb1ELb1ELb1ELb1EEEEEEEEEvNT_6ParamsE,@function
        .size           _ZN7cutlass13device_kernelIN5flash11enable_sm90INS1_16FlashAttnFwdSm90INS1_25CollectiveMainloopFwdSm90ILi2EN4cute5tupleIJNS5_1CILi1EEES8_S8_EEENS6_IJNS7_ILi128EEESA_NS7_ILi192EEEEEELi128ENS_10bfloat16_tEfNS_4arch4Sm90ELb1ELb0ELb0ELb1ELb0ELb0ELb0ELb1ELb1ELb0ELb0ELb0EEENS1_21CollectiveEpilogueFwdINS6_IJSA_SA_SA_EEES9_SD_SF_Li256ELb1ELb0ELb0ELb0EEENS1_36VarlenDynamicPersistentTileSchedulerILi128ELi128ELi256ELi32ELb0ELb0ELb1ELb1ELb1ELb1EEEEEEEEEvNT_6ParamsE,(.L_x_11938 - _ZN7cutlass13device_kernelIN5flash11enable_sm90INS1_16FlashAttnFwdSm90INS1_25CollectiveMainloopFwdSm90ILi2EN4cute5tupleIJNS5_1CILi1EEES8_S8_EEENS6_IJNS7_ILi128EEESA_NS7_ILi192EEEEEELi128ENS_10bfloat16_tEfNS_4arch4Sm90ELb1ELb0ELb0ELb1ELb0ELb0ELb0ELb1ELb1ELb0ELb0ELb0EEENS1_21CollectiveEpilogueFwdINS6_IJSA_SA_SA_EEES9_SD_SF_Li256ELb1ELb0ELb0ELb0EEENS1_36VarlenDynamicPersistentTileSchedulerILi128ELi128ELi256ELi32ELb0ELb0ELb1ELb1ELb1ELb1EEEEEEEEEvNT_6ParamsE)
        .other          _ZN7cutlass13device_kernelIN5flash11enable_sm90INS1_16FlashAttnFwdSm90INS1_25CollectiveMainloopFwdSm90ILi2EN4cute5tupleIJNS5_1CILi1EEES8_S8_EEENS6_IJNS7_ILi128EEESA_NS7_ILi192EEEEEELi128ENS_10bfloat16_tEfNS_4arch4Sm90ELb1ELb0ELb0ELb1ELb0ELb0ELb0ELb1ELb1ELb0ELb0ELb0EEENS1_21CollectiveEpilogueFwdINS6_IJSA_SA_SA_EEES9_SD_SF_Li256ELb1ELb0ELb0ELb0EEENS1_36VarlenDynamicPersistentTileSchedulerILi128ELi128ELi256ELi32ELb0ELb0ELb1ELb1ELb1ELb1EEEEEEEEEvNT_6ParamsE,@"STO_CUDA_ENTRY STV_DEFAULT"
_ZN7cutlass13device_kernelIN5flash11enable_sm90INS1_16FlashAttnFwdSm90INS1_25CollectiveMainloopFwdSm90ILi2EN4cute5tupleIJNS5_1CILi1EEES8_S8_EEENS6_IJNS7_ILi128EEESA_NS7_ILi192EEEEEELi128ENS_10bfloat16_tEfNS_4arch4Sm90ELb1ELb0ELb0ELb1ELb0ELb0ELb0ELb1ELb1ELb0ELb0ELb0EEENS1_21CollectiveEpilogueFwdINS6_IJSA_SA_SA_EEES9_SD_SF_Li256ELb1ELb0ELb0ELb0EEENS1_36VarlenDynamicPersistentTileSchedulerILi128ELi128ELi256ELi32ELb0ELb0ELb1ELb1ELb1ELb1EEEEEEEEEvNT_6ParamsE:
        /* <DEDUP_REMOVED lines=21> */
.L_x_1993:
[----:B------:R-:W-:Y:S05]  /*0150*/  BSYNC B0 ;  /* 0x0000000000007941 */ /* 0x000fea0003800000 */
.L_x_1992:
        /* <DEDUP_REMOVED lines=41> */
.L_x_1994:
        /* <DEDUP_REMOVED lines=22> */
.L_x_1995:
        /* <DEDUP_REMOVED lines=18> */
.L_x_1996:
        /* <DEDUP_REMOVED lines=22> */
.L_x_1997:
        /* <DEDUP_REMOVED lines=22> */
.L_x_1998:
        /* <DEDUP_REMOVED lines=8> */
.L_x_2000:
        /* <DEDUP_REMOVED lines=16> */
[----:B------:R-:W-:Y:S01]  /*0ab0*/  UMOV UR37, URZ ;  /* 0x0000003f00257c82 */ /* 0x000fe20008000000 */
[----:B------:R-:W-:Y:S01]  /*0ac0*/  UMOV UR36, URZ ;  /* 0x0000003f00247c82 */ /* 0x000fe20008000000 */
[----:B------:R-:W0:Y:S10]  /*0ad0*/  S2R R0, SR_TID.X ;  /* 0x0000000000007919 */ /* 0x000e340000002100 */
[----:B------:R-:W-:Y:S01]  /*0ae0*/  IMAD.U32 R16, RZ, RZ, UR5 ;  /* 0x00000005ff107e24 */ /* 0x000fe2000f8e00ff */
[----:B------:R-:W-:Y:S01]  /*0af0*/  R2UR UR5, R46 ;  /* 0x000000002e0572ca */ /* 0x000fe200000e0000 */
[----:B0-----:R-:W-:-:S05]  /*0b00*/  VIADD R193, R0, 0xffffff80 ;  /* 0xffffff8000c17836 */ /* 0x001fca0000000000 */
[----:B------:R-:W-:-:S04]  /*0b10*/  SHF.R.S32.HI R0, RZ, 0x1f, R193 ;  /* 0x0000001fff007819 */ /* 0x000fc800000114c1 */
[CC--:B------:R-:W-:Y:S02]  /*0b20*/  LEA.HI R3, R0.reuse, R193.reuse, RZ, 0x7 ;  /* 0x000000c100037211 */ /* 0x0c0fe400078f38ff */
[----:B------:R-:W-:Y:S02]  /*0b30*/  LEA.HI R4, R0, R193, RZ, 0x5 ;  /* 0x000000c100047211 */ /* 0x000fe400078f28ff */
[----:B------:R-:W-:Y:S02]  /*0b40*/  SHF.R.S32.HI R190, RZ, 0x7, R3 ;  /* 0x00000007ffbe7819 */ /* 0x000fe40000011403 */
[----:B--2---:R-:W-:Y:S02]  /*0b50*/  R2UR UR4, R2 ;  /* 0x00000000020472ca */ /* 0x004fe400000e0000 */
[C---:B------:R-:W-:Y:S02]  /*0b60*/  LOP3.LUT R2, R3.reuse, 0xffffff80, RZ, 0xc0, !PT ;  /* 0xffffff8003027812 */ /* 0x040fe400078ec0ff */
[----:B------:R-:W-:-:S03]  /*0b70*/  LEA.HI R3, R3, R190, RZ, 0x1 ;  /* 0x000000be03037211 */ /* 0x000fc600078f08ff */
[----:B------:R-:W-:Y:S01]  /*0b80*/  IMAD.IADD R189, R193, 0x1, -R2 ;  /* 0x00000001c1bd7824 */ /* 0x000fe200078e0a02 */
[----:B------:R-:W-:-:S04]  /*0b90*/  LOP3.LUT R3, R3, 0x3fffffe, RZ, 0xc0, !PT ;  /* 0x03fffffe03037812 */ /* 0x000fc800078ec0ff */
[----:B------:R-:W-:Y:S01]  /*0ba0*/  SHF.R.S32.HI R8, RZ, 0x1f, R189 ;  /* 0x0000001fff087819 */ /* 0x000fe200000114bd */
[----:B------:R-:W-:Y:S01]  /*0bb0*/  ULOP3.LUT UR4, UR4, 0x1, URZ, 0xfc, !UPT ;  /* 0x0000000104047892 */ /* 0x000fe2000f8efc3f */
[----:B------:R-:W-:Y:S02]  /*0bc0*/  IMAD.IADD R3, R190, 0x1, -R3 ;  /* 0x00000001be037824 */ /* 0x000fe400078e0a03 */
[CC--:B------:R-:W-:Y:S02]  /*0bd0*/  LEA.HI R9, R8.reuse, R189.reuse, RZ, 0x2 ;  /* 0x000000bd08097211 */ /* 0x0c0fe400078f10ff */
[----:B------:R-:W-:Y:S01]  /*0be0*/  LEA.HI R8, R8, R189, RZ, 0x5 ;  /* 0x000000bd08087211 */ /* 0x000fe200078f28ff */
[----:B------:R-:W-:Y:S01]  /*0bf0*/  IMAD.U32 R192, RZ, RZ, UR4 ;  /* 0x00000004ffc07e24 */ /* 0x000fe2000f8e00ff */
[--C-:B------:R-:W-:Y:S01]  /*0c00*/  SHF.R.S32.HI R5, RZ, 0x2, R9.reuse ;  /* 0x00000002ff057819 */ /* 0x100fe20000011409 */
[----:B------:R-:W-:Y:S01]  /*0c10*/  UMOV UR4, URZ ;  /* 0x0000003f00047c82 */ /* 0x000fe20008000000 */
[----:B------:R-:W-:Y:S01]  /*0c20*/  SHF.R.S32.HI R2, RZ, 0x1f, R9 ;  /* 0x0000001fff027819 */ /* 0x000fe20000011409 */
[----:B------:R-:W-:Y:S01]  /*0c30*/  IMAD.U32 R188, RZ, RZ, UR4 ;  /* 0x00000004ffbc7e24 */ /* 0x000fe2000f8e00ff */
[----:B------:R-:W-:-:S02]  /*0c40*/  SHF.R.S32.HI R8, RZ, 0x5, R8 ;  /* 0x00000005ff087819 */ /* 0x000fc40000011408 */
[----:B------:R-:W-:Y:S02]  /*0c50*/  LEA.HI R2, R2, R5, RZ, 0x3 ;  /* 0x0000000502027211 */ /* 0x000fe400078f18ff */
[----:B------:R-:W-:Y:S02]  /*0c60*/  LOP3.LUT R22, R9, 0x7ffffffc, RZ, 0xc0, !PT ;  /* 0x7ffffffc09167812 */ /* 0x000fe400078ec0ff */
[----:B------:R-:W-:Y:S02]  /*0c70*/  LOP3.LUT R6, R2, 0xfffffff8, RZ, 0xc0, !PT ;  /* 0xfffffff802067812 */ /* 0x000fe400078ec0ff */
[CC--:B------:R-:W-:Y:S01]  /*0c80*/  LEA.HI R2, R0.reuse, R193.reuse, RZ, 0x4 ;  /* 0x000000c100027211 */ /* 0x0c0fe200078f20ff */
[----:B------:R-:W-:Y:S01]  /*0c90*/  IMAD.IADD R22, R189, 0x1, -R22 ;  /* 0x00000001bd167824 */ /* 0x000fe200078e0a16 */
[----:B------:R-:W-:Y:S01]  /*0ca0*/  LEA.HI R0, R0, R193, RZ, 0x3 ;  /* 0x000000c100007211 */ /* 0x000fe200078f18ff */
[----:B------:R-:W-:Y:S01]  /*0cb0*/  IMAD.IADD R11, R5, 0x1, -R6 ;  /* 0x00000001050b7824 */ /* 0x000fe200078e0a06 */
[----:B------:R-:W-:Y:S01]  /*0cc0*/  SHF.R.S32.HI R5, RZ, 0x4, R2 ;  /* 0x00000004ff057819 */ /* 0x000fe20000011402 */
[----:B------:R-:W-:Y:S01]  /*0cd0*/  IMAD.SHL.U32 R6, R4, 0x20, RZ ;  /* 0x0000002004067824 */ /* 0x000fe200078e00ff */
[----:B------:R-:W-:Y:S01]  /*0ce0*/  LOP3.LUT R4, R2, 0x3fffff0, RZ, 0xc0, !PT ;  /* 0x03fffff002047812 */ /* 0x000fe200078ec0ff */
[----:B------:R-:W-:Y:S01]  /*0cf0*/  IMAD R8, R8, 0x10, R11 ;  /* 0x0000001008087824 */ /* 0x000fe200078e020b */
[----:B------:R-:W-:-:S02]  /*0d00*/  LEA.HI R2, R2, R5, RZ, 0x1 ;  /* 0x0000000502027211 */ /* 0x000fc400078f08ff */
[----:B------:R-:W-:Y:S01]  /*0d10*/  LOP3.LUT R7, R6, 0xfffffc00, RZ, 0xc0, !PT ;  /* 0xfffffc0006077812 */ /* 0x000fe200078ec0ff */
[----:B------:R-:W-:Y:S01]  /*0d20*/  IMAD.IADD R4, R193, 0x1, -R4 ;  /* 0x00000001c1047824 */ /* 0x000fe200078e0a04 */
[----:B------:R-:W-:Y:S01]  /*0d30*/  LOP3.LUT R2, R2, 0x1ffffffe, RZ, 0xc0, !PT ;  /* 0x1ffffffe02027812 */ /* 0x000fe200078ec0ff */
[----:B------:R-:W-:Y:S01]  /*0d40*/  IMAD R23, R3, 0x40, R8 ;  /* 0x0000004003177824 */ /* 0x000fe200078e0208 */
[----:B------:R-:W-:Y:S01]  /*0d50*/  SHF.R.S32.HI R18, RZ, 0x3, R0 ;  /* 0x00000003ff127819 */ /* 0x000fe20000011400 */
[----:B------:R-:W-:Y:S02]  /*0d60*/  IMAD R7, R4, 0x40, R7 ;  /* 0x0000004004077824 */ /* 0x000fe400078e0207 */
[----:B------:R-:W-:-:S04]  /*0d70*/  IMAD.IADD R2, R5, 0x1, -R2 ;  /* 0x0000000105027824 */ /* 0x000fc800078e0a02 */
[----:B------:R-:W-:Y:S01]  /*0d80*/  IMAD R191, R2, 0x8, R7 ;  /* 0x0000000802bf7824 */ /* 0x000fe200078e0207 */
[----:B------:R-:W-:-:S05]  /*0d90*/  LOP3.LUT R2, R0, 0x1ffffff8, RZ, 0xc0, !PT ;  /* 0x1ffffff800027812 */ /* 0x000fca00078ec0ff */
[----:B------:R-:W-:-:S04]  /*0da0*/  IMAD.IADD R2, R193, 0x1, -R2 ;  /* 0x00000001c1027824 */ /* 0x000fc800078e0a02 */
[----:B------:R-:W-:-:S07]  /*0db0*/  IMAD.SHL.U32 R17, R2, 0x8, RZ ;  /* 0x0000000802117824 */ /* 0x000fce00078e00ff */
.L_x_2054:
[----:B0-----:R-:W0:Y:S01]  /*0dc0*/  LDC.64 R2, c[0x0][0xc60] ;  /* 0x00031800ff027b82 */ /* 0x001e220000000a00 */
        /* <DEDUP_REMOVED lines=13> */
[----:B------:R-:W-:Y:S01]  /*0ea0*/  IMAD.U32 R184, RZ, RZ, UR4 ;  /* 0x00000004ffb87e24 */ /* 0x000fe2000f8e00ff */
[----:B------:R-:W-:-:S04]  /*0eb0*/  @UP0 ULEA UR6, UP2, UR4, UR6, 0x2 ;  /* 0x0000000604060291 */ /* 0x000fc8000f84103f */
[----:B------:R-:W-:Y:S02]  /*0ec0*/  @UP0 ULEA.HI.X UR7, UR4, UR7, UR12, 0x2, UP2 ;  /* 0x0000000704070291 */ /* 0x000fe400090f140c */
[----:B------:R-:W-:Y:S01]  /*0ed0*/  IMAD.U32 R186, RZ, RZ, UR12 ;  /* 0x0000000cffba7e24 */ /* 0x000fe2000f8e00ff */
[----:B------:R-:W-:Y:S01]  /*0ee0*/  @UP1 ULEA UR8, UP0, UR4, UR8, 0x2 ;  /* 0x0000000804081291 */ /* 0x000fe2000f80103f */
[----:B------:R-:W-:-:S03]  /*0ef0*/  IMAD.U32 R2, RZ, RZ, UR6 ;  /* 0x00000006ff027e24 */ /* 0x000fc6000f8e00ff */
[----:B------:R-:W-:Y:S01]  /*0f00*/  @UP1 ULEA.HI.X UR9, UR4, UR9, UR12, 0x2, UP0 ;  /* 0x0000000904091291 */ /* 0x000fe200080f140c */
[----:B------:R-:W-:Y:S01]  /*0f10*/  IMAD.U32 R3, RZ, RZ, UR7 ;  /* 0x00000007ff037e24 */ /* 0x000fe2000f8e00ff */
[----:B------:R-:W-:Y:S01]  /*0f20*/  ULDC.64 UR6, c[0x0][0x3f8] ;  /* 0x0000fe0000067ab9 */ /* 0x000fe20000000a00 */
[----:B---345:R-:W-:Y:S01]  /*0f30*/  IMAD.U32 R4, RZ, RZ, UR8 ;  /* 0x00000008ff047e24 */ /* 0x038fe2000f8e00ff */
[----:B------:R-:W-:Y:S02]  /*0f40*/  ULDC UR4, c[0x0][0x404] ;  /* 0x0001010000047ab9 */ /* 0x000fe40000000800 */
[----:B------:R-:W-:Y:S01]  /*0f50*/  IMAD.U32 R5, RZ, RZ, UR9 ;  /* 0x00000009ff057e24 */ /* 0x000fe2000f8e00ff */
[----:B------:R-:W2:Y:S01]  /*0f60*/  @P0 LDG.E R2, desc[UR10][R2.64] ;  /* 0x0000000a02020981 */ /* 0x000ea2000c1e1900 */
[----:B------:R-:W-:Y:S01]  /*0f70*/  UISETP.NE.U32.AND UP0, UPT, UR6, URZ, UPT ;  /* 0x0000003f0600728c */ /* 0x000fe2000bf05070 */
[----:B------:R-:W-:Y:S02]  /*0f80*/  ULDC.64 UR8, c[0x0][0xa20] ;  /* 0x0002880000087ab9 */ /* 0x000fe40000000a00 */
[----:B------:R-:W3:Y:S01]  /*0f90*/  @P2 LDG.E R4, desc[UR10][R4.64] ;  /* 0x0000000a04042981 */ /* 0x000ee2000c1e1900 */
[----:B------:R-:W-:Y:S01]  /*0fa0*/  UISETP.NE.AND.EX UP0, UPT, UR7, URZ, UPT, UP0 ;  /* 0x0000003f0700728c */ /* 0x000fe2000bf05300 */
[----:B------:R-:W-:Y:S01]  /*0fb0*/  ISETP.NE.U32.AND P1, PT, RZ, UR8, PT ;  /* 0x00000008ff007c0c */ /* 0x000fe2000bf25070 */
[----:B------:R-:W-:Y:S01]  /*0fc0*/  ULDC UR6, c[0x0][0x2e0] ;  /* 0x0000b80000067ab9 */ /* 0x000fe20000000800 */
[----:B------:R-:W-:Y:S01]  /*0fd0*/  UMOV UR61, URZ ;  /* 0x0000003f003d7c82 */ /* 0x000fe20008000000 */
[----:B------:R-:W-:Y:S01]  /*0fe0*/  USEL UR4, UR4, 0x1, UP0 ;  /* 0x0000000104047887 */ /* 0x000fe20008000000 */
[----:B------:R-:W-:Y:S01]  /*0ff0*/  ISETP.NE.AND.EX P1, PT, RZ, UR9, PT, P1 ;  /* 0x00000009ff007c0c */ /* 0x000fe2000bf25310 */
[----:B------:R-:W-:Y:S01]  /*1000*/  ULDC UR60, c[0x0][0x288] ;  /* 0x0000a200003c7ab9 */ /* 0x000fe20000000800 */
[----:B------:R-:W-:Y:S01]  /*1010*/  IMAD.U32 R185, RZ, RZ, UR5 ;  /* 0x00000005ffb97e24 */ /* 0x000fe2000f8e00ff */
[----:B------:R-:W-:Y:S01]  /*1020*/  UIMAD UR6, UR4, UR6, URZ ;  /* 0x00000006040672a4 */ /* 0x000fe2000f8e023f */
[----:B--2---:R-:W-:-:S02]  /*1030*/  @P0 R2UR UR61, R2 ;  /* 0x00000000023d02ca */ /* 0x004fc400000e0000 */
[----:B---3--:R-:W-:Y:S01]  /*1040*/  @P2 R2UR UR60, R4 ;  /* 0x00000000043c22ca */ /* 0x008fe200000e0000 */
[----:B-1----:R-:W-:-:S14]  /*1050*/  @P2 BRA `(.L_x_2001) ;  /* 0x00000000003c2947 */ /* 0x002fdc0003800000 */
[----:B------:R-:W-:Y:S02]  /*1060*/  ULDC.64 UR4, c[0x0][0xa00] ;  /* 0x0002800000047ab9 */ /* 0x000fe40000000a00 */
[----:B------:R-:W-:-:S04]  /*1070*/  ISETP.NE.U32.AND P0, PT, RZ, UR4, PT ;  /* 0x00000004ff007c0c */ /* 0x000fc8000bf05070 */
[----:B------:R-:W-:-:S13]  /*1080*/  ISETP.NE.AND.EX P0, PT, RZ, UR5, PT, P0 ;  /* 0x00000005ff007c0c */ /* 0x000fda000bf05300 */
[----:B------:R-:W-:Y:S05]  /*1090*/  @!P0 BRA `(.L_x_2001) ;  /* 0x00000000002c8947 */ /* 0x000fea0003800000 */
[----:B------:R-:W-:Y:S01]  /*10a0*/  R2UR UR7, R184 ;  /* 0x00000000b80772ca */ /* 0x000fe200000e0000 */
[----:B------:R-:W-:Y:S01]  /*10b0*/  ULDC.64 UR4, c[0x0][0xa00] ;  /* 0x0002800000047ab9 */ /* 0x000fe20000000a00 */
[----:B------:R-:W-:-:S11]  /*10c0*/  ULDC.64 UR10, c[0x0][0x208] ;  /* 0x00008200000a7ab9 */ /* 0x000fd60000000a00 */
        /* <DEDUP_REMOVED lines=8> */
.L_x_2001:
[----:B------:R-:W-:-:S13]  /*1150*/  R2UR UR4, R16 ;  /* 0x00000000100472ca */ /* 0x000fda00000e0000 */
[----:B------:R-:W-:Y:S01]  /*1160*/  IMAD.U32 R187, RZ, RZ, UR4 ;  /* 0x00000004ffbb7e24 */ /* 0x000fe2000f8e00ff */
[----:B------:R-:W-:Y:S06]  /*1170*/  @!P1 BRA `(.L_x_2002) ;  /* 0x0000000000289947 */ /* 0x000fec0003800000 */
[----:B------:R-:W-:Y:S01]  /*1180*/  R2UR UR5, R184 ;  /* 0x00000000b80572ca */ /* 0x000fe200000e0000 */
[----:B------:R-:W-:Y:S01]  /*1190*/  ULDC.64 UR6, c[0x0][0x208] ;  /* 0x0000820000067ab9 */ /* 0x000fe20000000a00 */
[----:B------:R-:W-:-:S11]  /*11a0*/  R2UR UR10, R186 ;  /* 0x00000000ba0a72ca */ /* 0x000fd600000e0000 */
[----:B------:R-:W-:-:S04]  /*11b0*/  ULEA UR4, UP0, UR5, UR8, 0x2 ;  /* 0x0000000805047291 */ /* 0x000fc8000f80103f */
[----:B------:R-:W-:Y:S02]  /*11c0*/  ULEA.HI.X UR5, UR5, UR9, UR10, 0x2, UP0 ;  /* 0x0000000905057291 */ /* 0x000fe400080f140a */
[----:B------:R-:W-:-:S04]  /*11d0*/  IMAD.U32 R2, RZ, RZ, UR4 ;  /* 0x00000004ff027e24 */ /* 0x000fc8000f8e00ff */
[----:B------:R-:W-:-:S05]  /*11e0*/  IMAD.U32 R3, RZ, RZ, UR5 ;  /* 0x00000005ff037e24 */ /* 0x000fca000f8e00ff */
[----:B------:R-:W2:Y:S02]  /*11f0*/  LDG.E R2, desc[UR6][R2.64] ;  /* 0x0000000602027981 */ /* 0x000ea4000c1e1900 */
[----:B--2---:R-:W-:Y:S01]  /*1200*/  R2UR UR6, R2 ;  /* 0x00000000020672ca */ /* 0x004fe200000e0000 */
[----:B------:R-:W-:-:S14]  /*1210*/  BRA `(.L_x_2003) ;  /* 0x00000000003c7947 */ /* 0x000fdc0003800000 */
.L_x_2002:
        /* <DEDUP_REMOVED lines=15> */
.L_x_2003:
[----:B------:R-:W-:Y:S01]  /*1310*/  R2UR UR4, R16 ;  /* 0x00000000100472ca */ /* 0x000fe200000e0000 */
[----:B------:R-:W-:Y:S01]  /*1320*/  UIADD3 UR61, -UR61, UR6, URZ ;  /* 0x000000063d3d7290 */ /* 0x000fe2000fffe13f */
[----:B------:R-:W-:Y:S02]  /*1330*/  PLOP3.LUT P0, PT, PT, PT, PT, 0x80, 0x0 ;  /* 0x000000000000781c */ /* 0x000fe40003f0f070 */
        /* <DEDUP_REMOVED lines=10> */
[----:B------:R-:W-:Y:S01]  /*13e0*/  ULEA UR5, UR4, 0xff, 0x7 ;  /* 0x000000ff04057891 */ /* 0x000fe2000f8e383f */
[----:B------:R-:W-:Y:S01]  /*13f0*/  CS2R R68, SRZ ;  /* 0x0000000000447805 */ /* 0x000fe2000001ff00 */
[----:B------:R-:W-:Y:S01]  /*1400*/  UIADD3 UR4, UR61, 0x7f, URZ ;  /* 0x0000007f3d047890 */ /* 0x000fe2000fffe03f */
[----:B------:R-:W-:Y:S01]  /*1410*/  CS2R R66, SRZ ;  /* 0x0000000000427805 */ /* 0x000fe2000001ff00 */
[----:B------:R-:W-:Y:S01]  /*1420*/  UIADD3 UR6, UR61, UR5, -UR60 ;  /* 0x000000053d067290 */ /* 0x000fe2000fffe83c */
        /* <DEDUP_REMOVED lines=12> */
[----:B------:R-:W-:-:S02]  /*14f0*/  CS2R R52, SRZ ;  /* 0x0000000000347805 */ /* 0x000fc4000001ff00 */
[----:B------:R-:W-:Y:S02]  /*1500*/  CS2R R50, SRZ ;  /* 0x0000000000327805 */ /* 0x000fe4000001ff00 */
[----:B------:R-:W-:Y:S01]  /*1510*/  CS2R R48, SRZ ;  /* 0x0000000000307805 */ /* 0x000fe2000001ff00 */
[----:B------:R-:W-:Y:S01]  /*1520*/  UISETP.LT.AND UP0, UPT, UR5, UR7, UPT ;  /* 0x000000070500728c */ /* 0x000fe2000bf01270 */
[----:B------:R-:W-:Y:S02]  /*1530*/  CS2R R30, SRZ ;  /* 0x00000000001e7805 */ /* 0x000fe4000001ff00 */
[----:B------:R-:W-:Y:S02]  /*1540*/  CS2R R32, SRZ ;  /* 0x0000000000207805 */ /* 0x000fe4000001ff00 */
[----:B------:R-:W-:Y:S01]  /*1550*/  CS2R R42, SRZ ;  /* 0x00000000002a7805 */ /* 0x000fe2000001ff00 */
[----:B------:R-:W-:Y:S01]  /*1560*/  USEL UR8, UR5, UR7, UP0 ;  /* 0x0000000705087287 */ /* 0x000fe20008000000 */
[----:B------:R-:W-:-:S02]  /*1570*/  CS2R R40, SRZ ;  /* 0x0000000000287805 */ /* 0x000fc4000001ff00 */
[----:B------:R-:W-:Y:S02]  /*1580*/  CS2R R38, SRZ ;  /* 0x0000000000267805 */ /* 0x000fe4000001ff00 */
[----:B------:R-:W-:Y:S01]  /*1590*/  CS2R R36, SRZ ;  /* 0x0000000000247805 */ /* 0x000fe2000001ff00 */
[----:B------:R-:W-:Y:S01]  /*15a0*/  UISETP.GE.AND UP0, UPT, UR8, 0x1, UPT ;  /* 0x000000010800788c */ /* 0x000fe2000bf06270 */
[----:B------:R-:W-:Y:S01]  /*15b0*/  CS2R R34, SRZ ;  /* 0x0000000000227805 */ /* 0x000fe2000001ff00 */
[----:B------:R-:W-:Y:S01]  /*15c0*/  IMAD.U32 R90, RZ, RZ, UR8 ;  /* 0x00000008ff5a7e24 */ /* 0x000fe2000f8e00ff */
[----:B------:R-:W-:Y:S02]  /*15d0*/  CS2R R88, SRZ ;  /* 0x0000000000587805 */ /* 0x000fe4000001ff00 */
[----:B------:R-:W-:Y:S01]  /*15e0*/  CS2R R6, SRZ ;  /* 0x0000000000067805 */ /* 0x000fe2000001ff00 */
[----:B------:R-:W-:Y:S01]  /*15f0*/  IMAD.MOV.U32 R8, RZ, RZ, RZ ;  /* 0x000000ffff087224 */ /* 0x000fe200078e00ff */
[----:B------:R-:W-:Y:S01]  /*1600*/  PLOP3.LUT P1, PT, PT, PT, UP0, 0x80, 0x0 ;  /* 0x000000000000781c */ /* 0x000fe20003f2f008 */
[----:B------:R-:W-:-:S02]  /*1610*/  IMAD.MOV.U32 R91, RZ, RZ, RZ ;  /* 0x000000ffff5b7224 */ /* 0x000fc400078e00ff */
[----:B------:R-:W-:Y:S02]  /*1620*/  IMAD.MOV.U32 R12, RZ, RZ, RZ ;  /* 0x000000ffff0c7224 */ /* 0x000fe400078e00ff */
[----:B------:R-:W-:Y:S02]  /*1630*/  IMAD.MOV.U32 R93, RZ, RZ, RZ ;  /* 0x000000ffff5d7224 */ /* 0x000fe400078e00ff */
[----:B------:R-:W-:Y:S02]  /*1640*/  IMAD.MOV.U32 R14, RZ, RZ, RZ ;  /* 0x000000ffff0e7224 */ /* 0x000fe400078e00ff */
[----:B------:R-:W-:-:S04]  /*1650*/  IMAD.MOV.U32 R95, RZ, RZ, RZ ;  /* 0x000000ffff5f7224 */ /* 0x000fc800078e00ff */
[----:B------:R-:W-:Y:S05]  /*1660*/  @!P1 BRA `(.L_x_2004) ;  /* 0x00000084008c9947 */ /* 0x000fea0003800000 */
        /* <DEDUP_REMOVED lines=31> */
.L_x_2005:
        /* <DEDUP_REMOVED lines=9> */
[----:B------:R-:W0:Y:S02]  /*18f0*/  SYNCS.PHASECHK.TRANS64.TRYWAIT P1, [UR38+0x34800], R0 ;  /* 0x03480000ff0075a7 */ /* 0x000e240008020166 */
[----:B0-----:R-:W-:Y:S05]  /*1900*/  @!P1 BRA `(.L_x_2006) ;  /* 0x000000f8000c9947 */ /* 0x001fea0003800000 */
.L_x_2142:
[----:B------:R-:W-:Y:S05]  /*1910*/  @!P0 BRA `(.L_x_2007) ;  /* 0x0000000000048947 */ /* 0x000fea0003800000 */
[----:B------:R-:W-:Y:S01]  /*1920*/  BPT.TRAP 0x1 ;  /* 0x000000040000795c */ /* 0x000fe20000300000 */
.L_x_2007:
[----:B------:R-:W-:Y:S02]  /*1930*/  IMAD.U32 R2, RZ, RZ, UR36 ;  /* 0x00000024ff027e24 */ /* 0x000fe4000f8e00ff */
[----:B0-----:R-:W-:-:S03]  /*1940*/  IMAD.U32 R3, RZ, RZ, UR37 ;  /* 0x00000025ff037e24 */ /* 0x001fc6000f8e00ff */
[----:B------:R-:W-:Y:S02]  /*1950*/  LEA R2, R2, UR38, 0x3 ;  /* 0x0000002602027c11 */ /* 0x000fe4000f8e18ff */
[----:B------:R-:W-:-:S04]  /*1960*/  SHF.L.U32 R3, R3, 0x1f, RZ ;  /* 0x0000001f03037819 */ /* 0x000fc800000006ff */
[----:B------:R0:W1:Y:S01]  /*1970*/  SYNCS.PHASECHK.TRANS64.TRYWAIT P2, [R2+URZ+0x34830], R3 ;  /* 0x03483003020075a7 */ /* 0x000062000804017f */
[----:B------:R-:W-:Y:S05]  /*1980*/  @!P0 BRA `(.L_x_2008) ;  /* 0x0000000000048947 */ /* 0x000fea0003800000 */
[----:B------:R-:W-:Y:S01]  /*1990*/  BPT.TRAP 0x1 ;  /* 0x000000040000795c */ /* 0x000fe20000300000 */
.L_x_2008:
[----:B------:R-:W2:Y:S01]  /*19a0*/  S2R R0, SR_TID.X ;  /* 0x0000000000007919 */ /* 0x000ea20000002100 */
[----:B------:R-:W-:Y:S01]  /*19b0*/  IMAD.MOV.U32 R151, RZ, RZ, RZ ;  /* 0x000000ffff977224 */ /* 0x000fe200078e00ff */
[----:B--2---:R-:W-:Y:S01]  /*19c0*/  LOP3.LUT P1, RZ, R0, 0x7f, RZ, 0xc0, !PT ;  /* 0x0000007f00ff7812 */ /* 0x004fe2000782c0ff */
[----:B-1----:R-:W-:-:S12]  /*19d0*/  @P2 BRA `(.L_x_2009) ;  /* 0x0000000000082947 */ /* 0x002fd80003800000 */
[----:B------:R-:W1:Y:S02]  /*19e0*/  SYNCS.PHASECHK.TRANS64.TRYWAIT P2, [R2+URZ+0x34830], R3 ;  /* 0x03483003020075a7 */ /* 0x000e64000804017f */
[----:B-1----:R-:W-:Y:S05]  /*19f0*/  @!P2 BRA `(.L_x_2010) ;  /* 0x000000f400e8a947 */ /* 0x002fea0003800000 */
.L_x_2009:
        /* <DEDUP_REMOVED lines=10> */
[----:B------:R-:W-:Y:S01]  /*1aa0*/  R2UR UR7, R90 ;  /* 0x000000005a0772ca */ /* 0x000fe200000e0000 */
[----:B------:R-:W-:Y:S01]  /*1ab0*/  UMOV UR53, 0x40000040 ;  /* 0x4000004000357882 */ /* 0x000fe20000000000 */
[----:B------:R-:W-:Y:S01]  /*1ac0*/  UMOV UR55, 0x40000040 ;  /* 0x4000004000377882 */ /* 0x000fe20000000000 */
[----:B------:R-:W-:Y:S01]  /*1ad0*/  ULOP3.LUT UR39, UR4, 0x10000, URZ, 0xfc, !UPT ;  /* 0x0001000004277892 */ /* 0x000fe2000f8efc3f */
[----:B------:R-:W-:Y:S01]  /*1ae0*/  R2UR UR6, R16 ;  /* 0x00000000100672ca */ /* 0x000fe200000e0000 */
[----:B------:R-:W-:Y:S01]  /*1af0*/  ULOP3.LUT UR4, UR40, 0x10000, URZ, 0xfc, !UPT ;  /* 0x0001000028047892 */ /* 0x000fe2000f8efc3f */
[----:B01----:R-:W-:Y:S01]  /*1b00*/  @!P1 VIADD R2, R2, 0x34840 ;  /* 0x0003484002029836 */ /* 0x003fe20000000000 */
[----:B------:R-:W-:Y:S01]  /*1b10*/  UIMAD UR5, UR36, 0xc00, UR39 ;  /* 0x00000c00240578a4 */ /* 0x000fe2000f8e0227 */
[--C-:B------:R-:W-:Y:S01]  /*1b20*/  IMAD.MOV.U32 R150, RZ, RZ, R151.reuse ;  /* 0x000000ffff967224 */ /* 0x100fe200078e0097 */
[----:B------:R-:W-:Y:S01]  /*1b30*/  UIADD3 UR56, UR4, 0x2, URZ ;  /* 0x0000000204387890 */ /* 0x000fe2000fffe03f */
[--C-:B------:R-:W-:Y:S01]  /*1b40*/  IMAD.MOV.U32 R149, RZ, RZ, R151.reuse ;  /* 0x000000ffff957224 */ /* 0x100fe200078e0097 */
[----:B------:R-:W-:Y:S01]  /*1b50*/  UIADD3 UR58, UR5, 0x2, URZ ;  /* 0x00000002053a7890 */ /* 0x000fe2000fffe03f */
[----:B------:R-:W-:Y:S01]  /*1b60*/  @!P1 PRMT R2, RZ, 0x654, R2 ;  /* 0x00000654ff029816 */ /* 0x000fe20000000002 */
[----:B------:R-:W-:Y:S01]  /*1b70*/  UMOV UR8, UR4 ;  /* 0x0000000400087c82 */ /* 0x000fe20008000000 */
[----:B------:R-:W-:Y:S01]  /*1b80*/  UMOV UR10, UR5 ;  /* 0x00000005000a7c82 */ /* 0x000fe20008000000 */
[----:B------:R-:W-:Y:S01]  /*1b90*/  UIADD3 UR52, UR4, 0x4, URZ ;  /* 0x0000000404347890 */ /* 0x000fe2000fffe03f */
[----:B------:R-:W-:Y:S01]  /*1ba0*/  HGMMA.64x128x16.F32.BF16 R24, gdesc[UR8], RZ, !UPT, gsb0 ;  /* 0x01e00000081879f0 */ /* 0x000fe2000c0018ff */
[----:B------:R-:W-:Y:S01]  /*1bb0*/  UIADD3 UR54, UR5, 0x4, URZ ;  /* 0x0000000405367890 */ /* 0x000fe2000fffe03f */
[----:B------:R-:W-:Y:S01]  /*1bc0*/  IMAD.U32 R8, RZ, RZ, UR8 ;  /* 0x00000008ff087e24 */ /* 0x000fe2000f8e00ff */
[----:B------:R-:W-:Y:S01]  /*1bd0*/  UIADD3 UR48, UR4, 0x6, URZ ;  /* 0x0000000604307890 */ /* 0x000fe2000fffe03f */
[----:B------:R-:W-:Y:S01]  /*1be0*/  IMAD.U32 R0, RZ, RZ, UR6 ;  /* 0x00000006ff007e24 */ /* 0x000fe2000f8e00ff */
        /* <DEDUP_REMOVED lines=53> */
[--C-:B------:R-:W-:Y:S01]  /*1f40*/  IMAD.MOV.U32 R131, RZ, RZ, R151.reuse ;  /* 0x000000ffff837224 */ /* 0x100fe200078e0097 */
[----:B------:R-:W-:Y:S01]  /*1f50*/  UIMAD UR4, UR7, UR4, 0x80 ;  /* 0x00000080070474a4 */ /* 0x000fe2000f8e0204 */
[----:B------:R-:W-:-:S02]  /*1f60*/  IMAD.MOV.U32 R130, RZ, RZ, R151 ;  /* 0x000000ffff827224 */ /* 0x000fc400078e0097 */
[--C-:B------:R-:W-:Y:S01]  /*1f70*/  IMAD.MOV.U32 R129, RZ, RZ, R151.reuse ;  /* 0x000000ffff817224 */ /* 0x100fe200078e0097 */
[----:B------:R-:W-:Y:S01]  /*1f80*/  UIADD3 UR4, UR61, UR4, URZ ;  /* 0x000000043d047290 */ /* 0x000fe2000fffe03f */
[--C-:B------:R-:W-:Y:S02]  /*1f90*/  IMAD.MOV.U32 R128, RZ, RZ, R151.reuse ;  /* 0x000000ffff807224 */ /* 0x100fe400078e0097 */
[--C-:B------:R-:W-:Y:S01]  /*1fa0*/  IMAD.MOV.U32 R127, RZ, RZ, R151.reuse ;  /* 0x000000ffff7f7224 */ /* 0x100fe200078e0097 */
[----:B------:R-:W-:Y:S01]  /*1fb0*/  UIADD3 UR5, -UR60, 0x1, UR4 ;  /* 0x000000013c057890 */ /* 0x000fe2000fffe104 */
[--C-:B------:R-:W-:Y:S02]  /*1fc0*/  IMAD.MOV.U32 R126, RZ, RZ, R151.reuse ;  /* 0x000000ffff7e7224 */ /* 0x100fe400078e0097 */
[----:B------:R-:W-:Y:S01]  /*1fd0*/  IMAD.U32 R3, RZ, RZ, UR4 ;  /* 0x00000004ff037e24 */ /* 0x000fe2000f8e00ff */
[----:B------:R-:W-:Y:S01]  /*1fe0*/  ULDC UR4, c[0x0][0x988] ;  /* 0x0002620000047ab9 */ /* 0x000fe20000000800 */
[----:B------:R-:W-:-:S02]  /*1ff0*/  IMAD.MOV.U32 R125, RZ, RZ, R151 ;  /* 0x000000ffff7d7224 */ /* 0x000fc400078e0097 */
[----:B------:R-:W-:Y:S01]  /*2000*/  IMAD.U32 R5, RZ, RZ, UR5 ;  /* 0x00000005ff057e24 */ /* 0x000fe2000f8e00ff */
[----:B------:R-:W-:Y:S01]  /*2010*/  UIADD3 UR5, UR61, -UR60, URZ ;  /* 0x8000003c3d057290 */ /* 0x000fe2000fffe03f */
[C---:B------:R-:W-:Y:S02]  /*2020*/  IMAD R3, R22.reuse, -0x2, R3 ;  /* 0xfffffffe16037824 */ /* 0x040fe400078e0203 */
[----:B------:R-:W-:Y:S01]  /*2030*/  IMAD R4, R22, -0x2, R5 ;  /* 0xfffffffe16047824 */ /* 0x000fe200078e0205 */
[----:B------:R-:W-:Y:S01]  /*2040*/  ULEA UR5, UR6, UR5, 0x7 ;  /* 0x0000000506057291 */ /* 0x000fe2000f8e383f */
[----:B------:R-:W-:Y:S02]  /*2050*/  IMAD R5, R0, 0x80, R23 ;  /* 0x0000008000057824 */ /* 0x000fe400078e0217 */
[--C-:B------:R-:W-:Y:S01]  /*2060*/  IMAD.MOV.U32 R124, RZ, RZ, R151.reuse ;  /* 0x000000ffff7c7224 */ /* 0x100fe200078e0097 */
[----:B------:R-:W-:Y:S01]  /*2070*/  USHF.R.S32.HI UR6, URZ, 0x1f, UR5 ;  /* 0x0000001f3f067899 */ /* 0x000fe20008011405 */
[----:B------:R-:W-:Y:S01]  /*2080*/  IMAD.MOV.U32 R123, RZ, RZ, R151 ;  /* 0x000000ffff7b7224 */ /* 0x000fe200078e0097 */
[----:B------:R-:W-:Y:S01]  /*2090*/  IADD3 R0, R4, 0x8, R5 ;  /* 0x0000000804007810 */ /* 0x000fe20007ffe005 */
[--C-:B------:R-:W-:Y:S01]  /*20a0*/  IMAD.MOV.U32 R122, RZ, RZ, R151.reuse ;  /* 0x000000ffff7a7224 */ /* 0x100fe200078e0097 */
[----:B------:R-:W-:Y:S01]  /*20b0*/  ULEA.HI UR6, UR6, UR5, URZ, 0x7 ;  /* 0x0000000506067291 */ /* 0x000fe2000f8f383f */
[--C-:B------:R-:W-:Y:S01]  /*20c0*/  IMAD.MOV.U32 R120, RZ, RZ, R151.reuse ;  /* 0x000000ffff787224 */ /* 0x100fe200078e0097 */
[----:B------:R-:W-:Y:S01]  /*20d0*/  VIMNMX R0, R3, R0, PT ;  /* 0x0000000003007248 */ /* 0x000fe20003fe0100 */
[----:B------:R-:W-:Y:S01]  /*20e0*/  IMAD.MOV.U32 R118, RZ, RZ, R151 ;  /* 0x000000ffff767224 */ /* 0x000fe200078e0097 */
[----:B------:R-:W-:Y:S01]  /*20f0*/  VIADDMNMX R3, R5, R4, R3, PT ;  /* 0x0000000405037246 */ /* 0x000fe20003800103 */
[----:B------:R-:W-:Y:S01]  /*2100*/  USHF.R.S32.HI UR6, URZ, 0x7, UR6 ;  /* 0x000000073f067899 */ /* 0x000fe20008011406 */
[C---:B------:R-:W-:Y:S01]  /*2110*/  ISETP.GT.AND P2, PT, R0.reuse, RZ, PT ;  /* 0x000000ff0000720c */ /* 0x040fe20003f44270 */
[--C-:B------:R-:W-:Y:S01]  /*2120*/  IMAD.MOV.U32 R116, RZ, RZ, R151.reuse ;  /* 0x000000ffff747224 */ /* 0x100fe200078e0097 */
[C---:B------:R-:W-:Y:S01]  /*2130*/  ISETP.GT.AND P3, PT, R0.reuse, 0x1, PT ;  /* 0x000000010000780c */ /* 0x040fe20003f64270 */
[----:B------:R-:W-:Y:S01]  /*2140*/  UISETP.LT.AND UP0, UPT, URZ, UR6, UPT ;  /* 0x000000063f00728c */ /* 0x000fe2000bf01270 */
        /* <DEDUP_REMOVED lines=30> */
[----:B------:R-:W-:Y:S02]  /*2330*/  USEL UR11, URZ, UR6, !UP0 ;  /* 0x000000063f0b7287 */ /* 0x000fe4000c000000 */
        /* <DEDUP_REMOVED lines=109> */
[----:B------:R-:W-:Y:S01]  /*2a10*/  UIADD3 UR4, UR7, -0x2, URZ ;  /* 0xfffffffe07047890 */ /* 0x000fe2000fffe03f */
[----:B------:R-:W-:-:S02]  /*2a20*/  FMNMX.FTZ R6, R83, R6, !PT ;  /* 0x0000000653067209 */ /* 0x000fc40007810000 */
[----:B------:R-:W-:Y:S01]  /*2a30*/  FSEL R87, R87, -INF , P2 ;  /* 0xff80000057577808 */ /* 0x000fe20001000000 */
[----:B------:R-:W-:Y:S01]  /*2a40*/  UISETP.GE.AND UP0, UPT, UR4, UR11, UPT ;  /* 0x0000000b0400728c */ /* 0x000fe2000bf06270 */
[----:B------:R-:W-:Y:S02]  /*2a50*/  FMNMX.FTZ R6, R121, R6, !PT ;  /* 0x0000000679067209 */ /* 0x000fe40007810000 */
[----:B------:R-:W-:Y:S02]  /*2a60*/  ISETP.GT.AND P3, PT, R3, 0x1, PT ;  /* 0x000000010300780c */ /* 0x000fe40003f64270 */
[----:B------:R-:W-:Y:S02]  /*2a70*/  FMNMX.FTZ R6, R87, R6, !PT ;  /* 0x0000000657067209 */ /* 0x000fe40007810000 */
[----:B------:R-:W-:Y:S02]  /*2a80*/  ISETP.GT.AND P4, PT, R3, 0x8, PT ;  /* 0x000000080300780c */ /* 0x000fe40003f84270 */
[----:B------:R-:W-:Y:S01]  /*2a90*/  FSEL R25, R25, -INF , P3 ;  /* 0xff80000019197808 */ /* 0x000fe20001800000 */
[----:B------:R-:W1:Y:S01]  /*2aa0*/  SHFL.BFLY PT, R7, R6, 0x2, 0x1f ;  /* 0x0c401f0006077f89 */ /* 0x000e6200000e0000 */
[----:B------:R-:W-:-:S02]  /*2ab0*/  ISETP.GT.AND P3, PT, R3, 0x10, PT ;  /* 0x000000100300780c */ /* 0x000fc40003f64270 */
[----:B-1----:R-:W-:-:S05]  /*2ac0*/  FMNMX.FTZ R10, R6, R7, !PT ;  /* 0x00000007060a7209 */ /* 0x002fca0007810000 */
[----:B------:R-:W1:Y:S02]  /*2ad0*/  SHFL.BFLY PT, R7, R10, 0x1, 0x1f ;  /* 0x0c201f000a077f89 */ /* 0x000e6400000e0000 */
[----:B-1----:R-:W-:-:S04]  /*2ae0*/  FMNMX.FTZ R7, R10, R7, !PT ;  /* 0x000000070a077209 */ /* 0x002fc80007810000 */
        /* <DEDUP_REMOVED lines=32> */
[----:B------:R-:W1:Y:S01]  /*2cf0*/  MUFU.EX2 R6, R6 ;  /* 0x0000000600067308 */ /* 0x000e620000000800 */
        /* <DEDUP_REMOVED lines=33> */
[----:B------:R-:W-:Y:S01]  /*2f10*/  FFMA.FTZ R75, R75, R0, -R38 ;  /* 0x000000004b4b7223 */ /* 0x000fe20000010826 */
[----:B------:R-:W-:Y:S01]  /*2f20*/  FSEL R31, R48, -INF , P3 ;  /* 0xff800000301f7808 */ /* 0x000fe20001800000 */
[----:B-1----:R-:W-:Y:S01]  /*2f30*/  FADD.FTZ R48, R181, R6 ;  /* 0x00000006b5307221 */ /* 0x002fe20000010000 */
        /* <DEDUP_REMOVED lines=87> */
[----:B------:R-:W-:Y:S02]  /*34b0*/  FSEL R85, R85, -INF , P2 ;  /* 0xff80000055557808 */ /* 0x000fe40001000000 */
[----:B------:R-:W-:Y:S02]  /*34c0*/  FMNMX.FTZ R4, R3, R4, !PT ;  /* 0x0000000403047209 */ /* 0x000fe40007810000 */
[----:B------:R-:W-:Y:S01]  /*34d0*/  F2FP.BF16.F32.PACK_AB R181, R6, R181 ;  /* 0x000000b506b5723e */ /* 0x000fe200000010ff */
[----:B------:R-:W-:Y:S01]  /*34e0*/  MUFU.EX2 R161, R161 ;  /* 0x000000a100a17308 */ /* 0x000fe20000000800 */
[----:B------:R-:W-:-:S05]  /*34f0*/  FMNMX.FTZ R4, R85, R4, !PT ;  /* 0x0000000455047209 */ /* 0x000fca0007810000 */
[----:B------:R-:W1:Y:S02]  /*3500*/  SHFL.BFLY PT, R89, R4, 0x2, 0x1f ;  /* 0x0c401f0004597f89 */ /* 0x000e6400000e0000 */
[----:B------:R-:W-:Y:S08]  /*3510*/  MUFU.EX2 R36, R67 ;  /* 0x0000004300247308 */ /* 0x000ff00000000800 */
[----:B------:R-:W-:Y:S08]  /*3520*/  MUFU.EX2 R163, R163 ;  /* 0x000000a300a37308 */ /* 0x000ff00000000800 */
[----:B------:R-:W-:Y:S01]  /*3530*/  MUFU.EX2 R40, R71 ;  /* 0x0000004700287308 */ /* 0x000fe20000000800 */
[----:B-1----:R-:W-:-:S07]  /*3540*/  FMNMX.FTZ R89, R4, R89, !PT ;  /* 0x0000005904597209 */ /* 0x002fce0007810000 */
[----:B------:R-:W-:Y:S01]  /*3550*/  MUFU.EX2 R115, R115 ;  /* 0x0000007300737308 */ /* 0x000fe20000000800 */
[----:B------:R-:W1:Y:S07]  /*3560*/  SHFL.BFLY PT, R4, R89, 0x1, 0x1f ;  /* 0x0c201f0059047f89 */ /* 0x000e6e00000e0000 */
[----:B------:R-:W2:Y:S08]  /*3570*/  MUFU.EX2 R42, R75 ;  /* 0x0000004b002a7308 */ /* 0x000eb00000000800 */
[----:B------:R-:W-:Y:S08]  /*3580*/  MUFU.EX2 R117, R117 ;  /* 0x0000007500757308 */ /* 0x000ff00000000800 */
[----:B------:R-:W-:Y:S01]  /*3590*/  MUFU.EX2 R44, R79 ;  /* 0x0000004f002c7308 */ /* 0x000fe20000000800 */
[----:B--2---:R-:W-:-:S02]  /*35a0*/  F2FP.BF16.F32.PACK_AB R157, R42, R115 ;  /* 0x000000732a9d723e */ /* 0x004fc400000010ff */
[----:B-1----:R-:W-:Y:S01]  /*35b0*/  FMNMX.FTZ R4, R89, R4, !PT ;  /* 0x0000000459047209 */ /* 0x002fe20007810000 */
[----:B------:R-:W-:-:S03]  /*35c0*/  IMAD.MOV.U32 R89, RZ, RZ, R151 ;  /* 0x000000ffff597224 */ /* 0x000fc600078e0097 */
[C---:B------:R-:W-:Y:S01]  /*35d0*/  FSETP.NEU.FTZ.AND P2, PT, R4.reuse, -INF , PT ;  /* 0xff8000000400780b */ /* 0x040fe20003f5d000 */
[-C--:B------:R-:W-:Y:S01]  /*35e0*/  FMUL.FTZ R34, R4, R0.reuse ;  /* 0x0000000004227220 */ /* 0x080fe20000410000 */
[----:B------:R-:W-:Y:S04]  /*35f0*/  MUFU.EX2 R119, R119 ;  /* 0x0000007700777308 */ /* 0x000fe80000000800 */
[----:B------:R-:W-:Y:S02]  /*3600*/  FSEL R34, R34, RZ, P2 ;  /* 0x000000ff22227208 */ /* 0x000fe40001000000 */
[----:B------:R-:W-:Y:S02]  /*3610*/  PLOP3.LUT P2, PT, PT, PT, UP0, 0x80, 0x0 ;  /* 0x000000000000781c */ /* 0x000fe40003f4f008 */
        /* <DEDUP_REMOVED lines=32> */
[----:B------:R3:W4:Y:S01]  /*3820*/  MUFU.EX2 R182, R29 ;  /* 0x0000001d00b67308 */ /* 0x0007220000000800 */
[----:B------:R-:W-:Y:S01]  /*3830*/  FADD.FTZ R5, R179, R48 ;  /* 0x00000030b3057221 */ /* 0x000fe20000010000 */
[----:B--2---:R-:W-:Y:S01]  /*3840*/  FADD.FTZ R48, R180, R25 ;  /* 0x00000019b4307221 */ /* 0x004fe20000010000 */
[-CC-:B------:R-:W-:Y:S01]  /*3850*/  FFMA.FTZ R55, R55, R0.reuse, -R34.reuse ;  /* 0x0000000037377223 */ /* 0x180fe20000010822 */
[-CC-:B------:R-:W-:Y:S01]  /*3860*/  FFMA.FTZ R73, R73, R0.reuse, -R34.reuse ;  /* 0x0000000049497223 */ /* 0x180fe20000010822 */
[----:B------:R-:W-:Y:S01]  /*3870*/  FADD.FTZ R50, R14, R5 ;  /* 0x000000050e327221 */ /* 0x000fe20000010000 */
[-CC-:B------:R-:W-:Y:S01]  /*3880*/  FFMA.FTZ R59, R59, R0.reuse, -R34.reuse ;  /* 0x000000003b3b7223 */ /* 0x180fe20000010822 */
[-C--:B------:R-:W-:Y:S01]  /*3890*/  FFMA.FTZ R77, R77, R0.reuse, -R34 ;  /* 0x000000004d4d7223 */ /* 0x080fe20000010822 */
[----:B------:R-:W2:Y:S01]  /*38a0*/  MUFU.EX2 R13, R13 ;  /* 0x0000000d000d7308 */ /* 0x000ea20000000800 */
[----:B-1----:R-:W-:Y:S01]  /*38b0*/  FADD.FTZ R5, R11, R48 ;  /* 0x000000300b057221 */ /* 0x002fe20000010000 */
[----:B---3--:R-:W-:Y:S01]  /*38c0*/  FADD.FTZ R29, R173, R50 ;  /* 0x00000032ad1d7221 */ /* 0x008fe20000010000 */
[-CC-:B------:R-:W-:Y:S01]  /*38d0*/  FFMA.FTZ R63, R63, R0.reuse, -R34.reuse ;  /* 0x000000003f3f7223 */ /* 0x180fe20000010822 */
[-CC-:B------:R-:W-:Y:S01]  /*38e0*/  FFMA.FTZ R81, R81, R0.reuse, -R34.reuse ;  /* 0x0000000051517223 */ /* 0x180fe20000010822 */
[-CC-:B------:R-:W-:Y:S01]  /*38f0*/  FFMA.FTZ R3, R3, R0.reuse, -R34.reuse ;  /* 0x0000000003037223 */ /* 0x180fe20000010822 */
[----:B------:R-:W-:Y:S01]  /*3900*/  FADD.FTZ R50, R20, R29 ;  /* 0x0000001d14327221 */ /* 0x000fe20000010000 */
[----:B------:R-:W-:Y:S01]  /*3910*/  FFMA.FTZ R34, R85, R0, -R34 ;  /* 0x0000000055227223 */ /* 0x000fe20000010822 */
[----:B------:R-:W1:Y:S01]  /*3920*/  MUFU.EX2 R176, R33 ;  /* 0x0000002100b07308 */ /* 0x000e620000000800 */
[C---:B----4-:R-:W-:Y:S01]  /*3930*/  FADD.FTZ R48, R182.reuse, R5 ;  /* 0x00000005b6307221 */ /* 0x050fe20000010000 */
        /* <DEDUP_REMOVED lines=9> */
[----:B------:R-:W-:Y:S01]  /*39d0*/  F2FP.BF16.F32.PACK_AB R177, R12, R177 ;  /* 0x000000b10cb1723e */ /* 0x000fe200000010ff */
[----:B------:R-:W-:Y:S01]  /*39e0*/  FADD.FTZ R50, R26, R29 ;  /* 0x0000001d1a327221 */ /* 0x000fe20000010000 */
[----:B------:R-:W-:Y:S01]  /*39f0*/  F2FP.BF16.F32.PACK_AB R179, R14, R179 ;  /* 0x000000b30eb3723e */ /* 0x000fe200000010ff */
[----:B------:R-:W2:Y:S01]  /*3a00*/  MUFU.EX2 R178, R37 ;  /* 0x0000002500b27308 */ /* 0x000ea20000000800 */
[----:B-1----:R-:W-:Y:S01]  /*3a10*/  FADD.FTZ R48, R176, R5 ;  /* 0x00000005b0307221 */ /* 0x002fe20000010000 */
[----:B------:R-:W-:Y:S01]  /*3a20*/  FADD.FTZ R29, R171, R50 ;  /* 0x00000032ab1d7221 */ /* 0x000fe20000010000 */
[----:B------:R-:W-:-:S02]  /*3a30*/  F2FP.BF16.F32.PACK_AB R173, R20, R173 ;  /* 0x000000ad14ad723e */ /* 0x000fc400000010ff */
[----:B------:R-:W-:Y:S02]  /*3a40*/  F2FP.BF16.F32.PACK_AB R175, R24, R175 ;  /* 0x000000af18af723e */ /* 0x000fe400000010ff */
[----:B------:R-:W-:Y:S01]  /*3a50*/  F2FP.BF16.F32.PACK_AB R169, R26, R169 ;  /* 0x000000a91aa9723e */ /* 0x000fe200000010ff */
[----:B------:R-:W1:Y:S01]  /*3a60*/  MUFU.EX2 R21, R21 ;  /* 0x0000001500157308 */ /* 0x000e620000000800 */
[----:B---3--:R-:W-:Y:S01]  /*3a70*/  FADD.FTZ R5, R15, R48 ;  /* 0x000000300f057221 */ /* 0x008fe20000010000 */
[----:B------:R-:W-:Y:S02]  /*3a80*/  F2FP.BF16.F32.PACK_AB R171, R28, R171 ;  /* 0x000000ab1cab723e */ /* 0x000fe400000010ff */
[----:B------:R-:W-:Y:S02]  /*3a90*/  F2FP.BF16.F32.PACK_AB R180, R25, R180 ;  /* 0x000000b419b4723e */ /* 0x000fe400000010ff */
[----:B------:R-:W-:Y:S02]  /*3aa0*/  F2FP.BF16.F32.PACK_AB R176, R176, R13 ;  /* 0x0000000db0b0723e */ /* 0x000fe400000010ff */
[----:B------:R-:W0:Y:S01]  /*3ab0*/  MUFU.EX2 R172, R41 ;  /* 0x0000002900ac7308 */ /* 0x000e220000000800 */
[C---:B--2---:R-:W-:Y:S01]  /*3ac0*/  FADD.FTZ R48, R178.reuse, R5 ;  /* 0x00000005b2307221 */ /* 0x044fe20000010000 */
[----:B------:R-:W-:-:S06]  /*3ad0*/  F2FP.BF16.F32.PACK_AB R178, R178, R15 ;  /* 0x0000000fb2b2723e */ /* 0x000fcc00000010ff */
[----:B------:R-:W2:Y:S01]  /*3ae0*/  MUFU.EX2 R27, R27 ;  /* 0x0000001b001b7308 */ /* 0x000ea20000000800 */
[----:B-1----:R-:W-:Y:S01]  /*3af0*/  FADD.FTZ R5, R21, R48 ;  /* 0x0000003015057221 */ /* 0x002fe20000010000 */
[----:B------:R-:W-:-:S04]  /*3b00*/  FADD.FTZ R48, R28, R29 ;  /* 0x0000001d1c307221 */ /* 0x000fc80000010000 */
[----:B------:R-:W-:Y:S01]  /*3b10*/  FADD.FTZ R29, R165, R48 ;  /* 0x00000030a51d7221 */ /* 0x000fe20000010000 */
[----:B------:R-:W-:Y:S01]  /*3b20*/  F2FP.BF16.F32.PACK_AB R165, R30, R165 ;  /* 0x000000a51ea5723e */ /* 0x000fe200000010ff */
[----:B------:R-:W1:Y:S01]  /*3b30*/  MUFU.EX2 R174, R45 ;  /* 0x0000002d00ae7308 */ /* 0x000e620000000800 */
[----:B0-----:R-:W-:Y:S01]  /*3b40*/  FADD.FTZ R2, R172, R5 ;  /* 0x00000005ac027221 */ /* 0x001fe20000010000 */
[----:B------:R-:W-:Y:S01]  /*3b50*/  FADD.FTZ R48, R30, R29 ;  /* 0x0000001d1e307221 */ /* 0x000fe20000010000 */
[----:B------:R-:W-:-:S03]  /*3b60*/  F2FP.BF16.F32.PACK_AB R172, R172, R21 ;  /* 0x00000015acac723e */ /* 0x000fc600000010ff */
[----:B------:R-:W-:Y:S01]  /*3b70*/  FADD.FTZ R29, R167, R48 ;  /* 0x00000030a71d7221 */ /* 0x000fe20000010000 */
[C---:B------:R-:W-:Y:S01]  /*3b80*/  F2FP.BF16.F32.PACK_AB R167, R32.reuse, R167 ;  /* 0x000000a720a7723e */ /* 0x040fe200000010ff */
[----:B------:R-:W0:Y:S01]  /*3b90*/  MUFU.EX2 R31, R31 ;  /* 0x0000001f001f7308 */ /* 0x000e220000000800 */
        /* <DEDUP_REMOVED lines=11> */
[----:B0-----:R-:W-:Y:S01]  /*3c50*/  FADD.FTZ R5, R31, R2 ;  /* 0x000000021f057221 */ /* 0x001fe20000010000 */
[----:B------:R-:W-:-:S04]  /*3c60*/  FADD.FTZ R6, R40, R29 ;  /* 0x0000001d28067221 */ /* 0x000fc80000010000 */
[----:B------:R-:W-:Y:S01]  /*3c70*/  FADD.FTZ R29, R115, R6 ;  /* 0x00000006731d7221 */ /* 0x000fe20000010000 */
[----:B------:R-:W-:Y:S01]  /*3c80*/  IMAD.MOV.U32 R115, RZ, RZ, R151 ;  /* 0x000000ffff737224 */ /* 0x000fe200078e0097 */
[----:B------:R-:W0:Y:S01]  /*3c90*/  MUFU.EX2 R170, R53 ;  /* 0x0000003500aa7308 */ /* 0x000e220000000800 */
[----:B--2---:R-:W-:Y:S01]  /*3ca0*/  FADD.FTZ R2, R168, R5 ;  /* 0x00000005a8027221 */ /* 0x004fe20000010000 */
[----:B------:R-:W-:Y:S01]  /*3cb0*/  FADD.FTZ R6, R42, R29 ;  /* 0x0000001d2a067221 */ /* 0x000fe20000010000 */
[----:B------:R-:W-:-:S03]  /*3cc0*/  F2FP.BF16.F32.PACK_AB R168, R168, R31 ;  /* 0x0000001fa8a8723e */ /* 0x000fc600000010ff */
[----:B------:R-:W-:Y:S01]  /*3cd0*/  FADD.FTZ R29, R117, R6 ;  /* 0x00000006751d7221 */ /* 0x000fe20000010000 */
[----:B------:R-:W-:Y:S01]  /*3ce0*/  IMAD.MOV.U32 R117, RZ, RZ, R151 ;  /* 0x000000ffff757224 */ /* 0x000fe200078e0097 */
[----:B------:R-:W2:Y:S01]  /*3cf0*/  MUFU.EX2 R39, R39 ;  /* 0x0000002700277308 */ /* 0x000ea20000000800 */
[----:B-1----:R-:W-:Y:S01]  /*3d00*/  FADD.FTZ R5, R35, R2 ;  /* 0x0000000223057221 */ /* 0x002fe20000010000 */
[----:B------:R-:W-:-:S04]  /*3d10*/  FADD.FTZ R6, R44, R29 ;  /* 0x0000001d2c067221 */ /* 0x000fc80000010000 */
[----:B------:R-:W-:Y:S01]  /*3d20*/  FADD.FTZ R29, R119, R6 ;  /* 0x00000006771d7221 */ /* 0x000fe20000010000 */
[----:B------:R-:W-:Y:S01]  /*3d30*/  IMAD.MOV.U32 R119, RZ, RZ, R151 ;  /* 0x000000ffff777224 */ /* 0x000fe200078e0097 */
[----:B------:R-:W1:Y:S01]  /*3d40*/  MUFU.EX2 R164, R57 ;  /* 0x0000003900a47308 */ /* 0x000e620000000800 */
[----:B0-----:R-:W-:Y:S01]  /*3d50*/  FADD.FTZ R2, R170, R5 ;  /* 0x00000005aa027221 */ /* 0x001fe20000010000 */
[----:B------:R-:W-:Y:S01]  /*3d60*/  FADD.FTZ R6, R46, R29 ;  /* 0x0000001d2e067221 */ /* 0x000fe20000010000 */
[----:B------:R-:W-:-:S05]  /*3d70*/  F2FP.BF16.F32.PACK_AB R170, R170, R35 ;  /* 0x00000023aaaa723e */ /* 0x000fca00000010ff */
[----:B------:R-:W0:Y:S01]  /*3d80*/  MUFU.EX2 R43, R43 ;  /* 0x0000002b002b7308 */ /* 0x000e220000000800 */
[----:B--2---:R-:W-:-:S07]  /*3d90*/  FADD.FTZ R5, R39, R2 ;  /* 0x0000000227057221 */ /* 0x004fce0000010000 */
[----:B------:R-:W2:Y:S01]  /*3da0*/  MUFU.EX2 R166, R61 ;  /* 0x0000003d00a67308 */ /* 0x000ea20000000800 */
[C---:B-1----:R-:W-:Y:S01]  /*3db0*/  FADD.FTZ R2, R164.reuse, R5 ;  /* 0x00000005a4027221 */ /* 0x042fe20000010000 */
[----:B------:R-:W-:-:S06]  /*3dc0*/  F2FP.BF16.F32.PACK_AB R164, R164, R39 ;  /* 0x00000027a4a4723e */ /* 0x000fcc00000010ff */
[----:B------:R-:W1:Y:S01]  /*3dd0*/  MUFU.EX2 R47, R47 ;  /* 0x0000002f002f7308 */ /* 0x000e620000000800 */
[----:B0-----:R-:W-:-:S07]  /*3de0*/  FADD.FTZ R5, R43, R2 ;  /* 0x000000022b057221 */ /* 0x001fce0000010000 */
        /* <DEDUP_REMOVED lines=31> */
[----:B--2---:R-:W-:Y:S01]  /*3fe0*/  FADD.FTZ R11, R3, R2 ;  /* 0x00000002030b7221 */ /* 0x004fe20000010000 */
[----:B------:R-:W-:Y:S01]  /*3ff0*/  IMAD.MOV.U32 R2, RZ, RZ, 0x3f800000 ;  /* 0x3f800000ff027424 */ /* 0x000fe200078e00ff */
[C---:B-1----:R-:W-:Y:S01]  /*4000*/  F2FP.BF16.F32.PACK_AB R155, R38.reuse, R121 ;  /* 0x00000079269b723e */ /* 0x042fe200000010ff */
[----:B------:R-:W-:Y:S01]  /*4010*/  FADD.FTZ R5, R38, R29 ;  /* 0x0000001d26057221 */ /* 0x000fe20000010000 */
[----:B------:R-:W-:Y:S01]  /*4020*/  IMAD.MOV.U32 R121, RZ, RZ, R151 ;  /* 0x000000ffff797224 */ /* 0x000fe200078e0097 */
[C---:B0-----:R-:W-:Y:S01]  /*4030*/  F2FP.BF16.F32.PACK_AB R154, R34.reuse, R3 ;  /* 0x00000003229a723e */ /* 0x041fe200000010ff */
        /* <DEDUP_REMOVED lines=40> */
.L_x_2020:
[----:B------:R-:W-:-:S04]  /*42c0*/  UIADD3 UR7, UR6, 0x1, URZ ;  /* 0x0000000106077890 */ /* 0x000fc8000fffe03f */
[----:B------:R-:W-:-:S04]  /*42d0*/  UISETP.NE.AND UP0, UPT, UR7, 0x2, UPT ;  /* 0x000000020700788c */ /* 0x000fc8000bf05270 */
[----:B------:R-:W-:Y:S02]  /*42e0*/  USEL UR37, URZ, 0x1, UP0 ;  /* 0x000000013f257887 */ /* 0x000fe40008000000 */
[----:B------:R-:W-:Y:S02]  /*42f0*/  USEL UR36, UR7, URZ, UP0 ;  /* 0x0000003f07247287 */ /* 0x000fe40008000000 */
[----:B------:R-:W-:Y:S01]  /*4300*/  ULOP3.LUT UR37, UR5, UR37, URZ, 0x3c, !UPT ;  /* 0x0000002505257292 */ /* 0x000fe2000f8e3c3f */
[----:B------:R-:W-:Y:S11]  /*4310*/  @!P0 BRA `(.L_x_2012) ;  /* 0x0000000000048947 */ /* 0x000ff60003800000 */
[----:B------:R-:W-:Y:S01]  /*4320*/  BPT.TRAP 0x1 ;  /* 0x000000040000795c */ /* 0x000fe20000300000 */
.L_x_2012:
[----:B------:R-:W-:Y:S01]  /*4330*/  ULEA UR7, UR36, UR38, 0x3 ;  /* 0x0000002624077291 */ /* 0x000fe2000f8e183f */
[----:B------:R-:W-:-:S05]  /*4340*/  IMAD.U32 R0, RZ, RZ, UR37 ;  /* 0x00000025ff007e24 */ /* 0x000fca000f8e00ff */
[----:B------:R-:W-:-:S04]  /*4350*/  SHF.L.U32 R0, R0, 0x1f, RZ ;  /* 0x0000001f00007819 */ /* 0x000fc800000006ff */
[----:B------:R0:W1:Y:S01]  /*4360*/  SYNCS.PHASECHK.TRANS64.TRYWAIT P2, [UR7+0x34830], R0 ;  /* 0x03483000ff0075a7 */ /* 0x0000620008040147 */
[----:B------:R-:W-:Y:S05]  /*4370*/  @!P0 BRA `(.L_x_2013) ;  /* 0x0000000000048947 */ /* 0x000fea0003800000 */
[----:B------:R-:W-:Y:S01]  /*4380*/  BPT.TRAP 0x1 ;  /* 0x000000040000795c */ /* 0x000fe20000300000 */
.L_x_2013:
[----:B-1----:R-:W-:Y:S05]  /*4390*/  @P2 BRA `(.L_x_2014) ;  /* 0x0000000000082947 */ /* 0x002fea0003800000 */
[----:B------:R-:W1:Y:S02]  /*43a0*/  SYNCS.PHASECHK.TRANS64.TRYWAIT P2, [UR7+0x34830], R0 ;  /* 0x03483000ff0075a7 */ /* 0x000e640008040147 */
[----:B-1----:R-:W-:Y:S05]  /*43b0*/  @!P2 BRA `(.L_x_2015) ;  /* 0x000000cc008ca947 */ /* 0x002fea0003800000 */
.L_x_2014:
        /* <DEDUP_REMOVED lines=141> */
.L_x_2016:
[----:B------:R-:W-:Y:S01]  /*4c90*/  ULEA UR10, UR6, UR38, 0x3 ;  /* 0x00000026060a7291 */ /* 0x000fe2000f8e183f */
[----:B01----:R-:W-:-:S05]  /*4ca0*/  IMAD.U32 R0, RZ, RZ, UR5 ;  /* 0x00000005ff007e24 */ /* 0x003fca000f8e00ff */
[----:B------:R-:W-:-:S04]  /*4cb0*/  SHF.L.U32 R0, R0, 0x1f, RZ ;  /* 0x0000001f00007819 */ /* 0x000fc800000006ff */
[----:B------:R0:W1:Y:S01]  /*4cc0*/  SYNCS.PHASECHK.TRANS64.TRYWAIT P2, [UR10+0x34850], R0 ;  /* 0x03485000ff0075a7 */ /* 0x000062000804014a */
[----:B------:R-:W-:Y:S05]  /*4cd0*/  @!P0 BRA `(.L_x_2017) ;  /* 0x0000000000048947 */ /* 0x000fea0003800000 */
[----:B------:R-:W-:Y:S01]  /*4ce0*/  BPT.TRAP 0x1 ;  /* 0x000000040000795c */ /* 0x000fe20000300000 */
.L_x_2017:
[----:B-1----:R-:W-:Y:S05]  /*4cf0*/  @P2 BRA `(.L_x_2018) ;  /* 0x0000000000082947 */ /* 0x002fea0003800000 */
[----:B------:R-:W1:Y:S02]  /*4d00*/  SYNCS.PHASECHK.TRANS64.TRYWAIT P2, [UR10+0x34850], R0 ;  /* 0x03485000ff0075a7 */ /* 0x000e64000804014a */
[----:B-1----:R-:W-:Y:S05]  /*4d10*/  @!P2 BRA `(.L_x_2019) ;  /* 0x000000c4004ca947 */ /* 0x002fea0003800000 */
.L_x_2018:
[----:B------:R-:W-:Y:S01]  /*4d20*/  UIADD3 UR5, UR38, 0x400, URZ ;  /* 0x0000040026057890 */ /* 0x000fe2000fffe03f */
[----:B------:R-:W-:Y:S01]  /*4d30*/  WARPGROUP.ARRIVE ;  /* 0x00000000000079c5 */ /* 0x000fe20000000000 */
[----:B------:R-:W-:Y:S01]  /*4d40*/  UMOV UR15, 0x40000040 ;  /* 0x40000040000f7882 */ /* 0x000fe20000000000 */
[----:B------:R-:W-:Y:S01]  /*4d50*/  R2UR UR18, R16 ;  /* 0x00000000101272ca */ /* 0x000fe200000e0000 */
[----:B------:R-:W-:Y:S02]  /*4d60*/  USHF.R.U32.HI UR5, URZ, 0x4, UR5 ;  /* 0x000000043f057899 */ /* 0x000fe40008011605 */
[----:B------:R-:W-:Y:S02]  /*4d70*/  UISETP.GT.AND UP0, UPT, UR4, UR11, UPT ;  /* 0x0000000b0400728c */ /* 0x000fe4000bf04270 */
[----:B------:R-:W-:-:S04]  /*4d80*/  ULOP3.LUT UR5, UR5, 0x3fff, URZ, 0xc0, !UPT ;  /* 0x00003fff05057892 */ /* 0x000fc8000f8ec03f */
[----:B------:R-:W-:-:S04]  /*4d90*/  ULOP3.LUT UR5, UR5, 0x4000000, URZ, 0xfc, !UPT ;  /* 0x0400000005057892 */ /* 0x000fc8000f8efc3f */
[----:B------:R-:W-:-:S03]  /*4da0*/  ULEA UR5, UR6, UR5, 0xb ;  /* 0x0000000506057291 */ /* 0x000fc6000f8e583f */
[----:B------:R-:W-:Y:S02]  /*4db0*/  UMOV UR6, 0xffffff80 ;  /* 0xffffff8000067882 */ /* 0x000fe40000000000 */
[----:B------:R-:W-:Y:S02]  /*4dc0*/  UIMAD UR6, UR4, UR6, 0x1 ;  /* 0x00000001040674a4 */ /* 0x000fe4000f8e0206 */
[----:B------:R-:W-:Y:S01]  /*4dd0*/  UMOV UR14, UR5 ;  /* 0x00000005000e7c82 */ /* 0x000fe20008000000 */
[----:B------:R-:W-:Y:S01]  /*4de0*/  UIADD3 UR4, UR4, -0x1, URZ ;  /* 0xffffffff04047890 */ /* 0x000fe2000fffe03f */
[----:B------:R-:W-:Y:S01]  /*4df0*/  HGMMA.64x128x16.F32.BF16 R88, R180, gdesc[UR12].tnspB, R88, gsb0 ;  /* 0x41e0000cb4587df0 */ /* 0x000fe20008001858 */
[----:B------:R-:W-:Y:S01]  /*4e00*/  UIADD3 UR14, UR5, 0x80, URZ ;  /* 0x00000080050e7890 */ /* 0x000fe2000fffe03f */
[----:B------:R-:W-:Y:S01]  /*4e10*/  UMOV UR15, 0x40000040 ;  /* 0x40000040000f7882 */ /* 0x000fe20000000000 */
[----:B------:R-:W-:-:S04]  /*4e20*/  ULEA UR6, UR18, UR6, 0x7 ;  /* 0x0000000612067291 */ /* 0x000fc8000f8e383f */
[----:B------:R-:W-:-:S06]  /*4e30*/  UIADD3 UR6, -UR60, UR6, UR61 ;  /* 0x000000063c067290 */ /* 0x000fcc000fffe13d */
[----:B-1----:R-:W-:Y:S01]  /*4e40*/  IMAD.U32 R3, RZ, RZ, UR6 ;  /* 0x00000006ff037e24 */ /* 0x002fe2000f8e00ff */
[----:B------:R-:W-:-:S03]  /*4e50*/  UMOV UR6, UR36 ;  /* 0x0000002400067c82 */ /* 0x000fc60008000000 */
[----:B------:R-:W-:-:S04]  /*4e60*/  IMAD R12, R22, -0x2, R3 ;  /* 0xfffffffe160c7824 */ /* 0x000fc800078e0203 */
[----:B------:R-:W-:-:S05]  /*4e70*/  IMAD.IADD R12, R23, 0x1, R12 ;  /* 0x00000001170c7824 */ /* 0x000fca00078e020c */
[C---:B------:R-:W-:Y:S02]  /*4e80*/  ISETP.GT.AND P2, PT, R12.reuse, RZ, PT ;  /* 0x000000ff0c00720c */ /* 0x040fe40003f44270 */
[----:B------:R-:W-:Y:S02]  /*4e90*/  ISETP.GT.AND P3, PT, R12, 0x1, PT ;  /* 0x000000010c00780c */ /* 0x000fe40003f64270 */
[----:B------:R-:W-:Y:S02]  /*4ea0*/  FSEL R203, R24, -INF , P2 ;  /* 0xff80000018cb7808 */ /* 0x000fe40001000000 */
[----:B------:R-:W-:Y:S02]  /*4eb0*/  ISETP.GT.AND P2, PT, R12, 0x8, PT ;  /* 0x000000080c00780c */ /* 0x000fe40003f44270 */
[----:B------:R-:W-:Y:S02]  /*4ec0*/  FSEL R207, R25, -INF , P3 ;  /* 0xff80000019cf7808 */ /* 0x000fe40001800000 */
[----:B0-----:R-:W-:-:S02]  /*4ed0*/  FMNMX.FTZ R0, R203, R10, !PT ;  /* 0x0000000acb007209 */ /* 0x001fc40007810000 */
[----:B------:R-:W-:Y:S02]  /*4ee0*/  ISETP.GT.AND P3, PT, R12, 0x9, PT ;  /* 0x000000090c00780c */ /* 0x000fe40003f64270 */
[----:B------:R-:W-:Y:S02]  /*4ef0*/  FSEL R201, R28, -INF , P2 ;  /* 0xff8000001cc97808 */ /* 0x000fe40001000000 */
[----:B------:R-:W-:Y:S02]  /*4f00*/  FMNMX.FTZ R0, R207, R0, !PT ;  /* 0x00000000cf007209 */ /* 0x000fe40007810000 */
[----:B------:R-:W-:Y:S02]  /*4f10*/  ISETP.GT.AND P2, PT, R12, 0x10, PT ;  /* 0x000000100c00780c */ /* 0x000fe40003f44270 */
[----:B------:R-:W-:Y:S02]  /*4f20*/  FSEL R205, R29, -INF , P3 ;  /* 0xff8000001dcd7808 */ /* 0x000fe40001800000 */
[----:B------:R-:W-:-:S02]  /*4f30*/  FMNMX.FTZ R0, R201, R0, !PT ;  /* 0x00000000c9007209 */ /* 0x000fc40007810000 */
[C---:B------:R-:W-:Y:S02]  /*4f40*/  ISETP.GT.AND P3, PT, R12.reuse, 0x11, PT ;  /* 0x000000110c00780c */ /* 0x040fe40003f64270 */
[----:B------:R-:W-:Y:S02]  /*4f50*/  FMNMX.FTZ R0, R205, R0, !PT ;  /* 0x00000000cd007209 */ /* 0x000fe40007810000 */
[----:B------:R-:W-:Y:S02]  /*4f60*/  FSEL R199, R33, -INF , P3 ;  /* 0xff80000021c77808 */ /* 0x000fe40001800000 */
[----:B------:R-:W-:-:S04]  /*4f70*/  ISETP.GT.AND P3, PT, R12, 0x19, PT ;  /* 0x000000190c00780c */ /* 0x000fc80003f64270 */
[----:B------:R-:W-:Y:S02]  /*4f80*/  FSEL R33, R37, -INF , P3 ;  /* 0xff80000025217808 */ /* 0x000fe40001800000 */
[----:B------:R-:W-:Y:S01]  /*4f90*/  ISETP.GT.AND P3, PT, R12, 0x21, PT ;  /* 0x000000210c00780c */ /* 0x000fe20003f64270 */
[----:B------:R-:W-:Y:S02]  /*4fa0*/  WARPGROUP.DEPBAR.LE gsb0, 0x0 ;  /* 0x00008000000079c5 */ /* 0x000fe40000010000 */
[----:B------:R-:W-:Y:S01]  /*4fb0*/  WARPGROUP.ARRIVE ;  /* 0x00000000000079c5 */ /* 0x000fe20000000000 */
[----:B------:R-:W-:Y:S02]  /*4fc0*/  FSEL R183, R32, -INF , P2 ;  /* 0xff80000020b77808 */ /* 0x000fe40001000000 */
[----:B------:R-:W-:Y:S02]  /*4fd0*/  ISETP.GT.AND P2, PT, R12, 0x18, PT ;  /* 0x000000180c00780c */ /* 0x000fe40003f44270 */
[----:B------:R-:W-:Y:S01]  /*4fe0*/  FMNMX.FTZ R0, R183, R0, !PT ;  /* 0x00000000b7007209 */ /* 0x000fe20007810000 */
[----:B------:R-:W-:Y:S01]  /*4ff0*/  HGMMA.64x128x16.F32.BF16 R88, R176, gdesc[UR12].tnspB, R88, gsb0 ;  /* 0x41e0000cb0587df0 */ /* 0x000fe20008001858 */
[----:B------:R-:W-:Y:S01]  /*5000*/  UIADD3 UR14, UR5, 0x100, URZ ;  /* 0x00000100050e7890 */ /* 0x000fe2000fffe03f */
[----:B------:R-:W-:Y:S01]  /*5010*/  FSEL R197, R36, -INF , P2 ;  /* 0xff80000024c57808 */ /* 0x000fe20001000000 */
[----:B------:R-:W-:Y:S01]  /*5020*/  UMOV UR15, 0x40000040 ;  /* 0x40000040000f7882 */ /* 0x000fe20000000000 */
[----:B------:R-:W-:-:S02]  /*5030*/  FMNMX.FTZ R0, R199, R0, !PT ;  /* 0x00000000c7007209 */ /* 0x000fc40007810000 */
[----:B------:R-:W-:Y:S02]  /*5040*/  ISETP.GT.AND P2, PT, R12, 0x20, PT ;  /* 0x000000200c00780c */ /* 0x000fe40003f44270 */
[----:B------:R-:W-:Y:S02]  /*5050*/  FMNMX.FTZ R0, R197, R0, !PT ;  /* 0x00000000c5007209 */ /* 0x000fe40007810000 */
[----:B------:R-:W-:Y:S02]  /*5060*/  FSEL R195, R40, -INF , P2 ;  /* 0xff80000028c37808 */ /* 0x000fe40001000000 */
[----:B------:R-:W-:Y:S02]  /*5070*/  FMNMX.FTZ R0, R33, R0, !PT ;  /* 0x0000000021007209 */ /* 0x000fe40007810000 */
[----:B------:R-:W-:Y:S02]  /*5080*/  ISETP.GT.AND P2, PT, R12, 0x28, PT ;  /* 0x000000280c00780c */ /* 0x000fe40003f44270 */
[----:B------:R-:W-:-:S02]  /*5090*/  FSEL R181, R41, -INF , P3 ;  /* 0xff80000029b57808 */ /* 0x000fc40001800000 */
[----:B------:R-:W-:Y:S02]  /*50a0*/  FMNMX.FTZ R0, R195, R0, !PT ;  /* 0x00000000c3007209 */ /* 0x000fe40007810000 */
[----:B------:R-:W-:Y:S02]  /*50b0*/  ISETP.GT.AND P3, PT, R12, 0x29, PT ;  /* 0x000000290c00780c */ /* 0x000fe40003f64270 */
[----:B------:R-:W-:Y:S01]  /*50c0*/  FMNMX.FTZ R0, R181, R0, !PT ;  /* 0x00000000b5007209 */ /* 0x000fe20007810000 */
[----:B------:R-:W-:Y:S02]  /*50d0*/  WARPGROUP.DEPBAR.LE gsb0, 0x0 ;  /* 0x00008000000079c5 */ /* 0x000fe40000010000 */
[----:B------:R-:W-:Y:S01]  /*50e0*/  WARPGROUP.ARRIVE ;  /* 0x00000000000079c5 */ /* 0x000fe20000000000 */
[----:B------:R-:W-:Y:S02]  /*50f0*/  FSEL R179, R44, -INF , P2 ;  /* 0xff8000002cb37808 */ /* 0x000fe40001000000 */
[----:B------:R-:W-:-:S02]  /*5100*/  ISETP.GT.AND P2, PT, R12, 0x30, PT ;  /* 0x000000300c00780c */ /* 0x000fc40003f44270 */
[----:B------:R-:W-:Y:S01]  /*5110*/  FSEL R177, R45, -INF , P3 ;  /* 0xff8000002db17808 */ /* 0x000fe20001800000 */
[----:B------:R-:W-:Y:S01]  /*5120*/  HGMMA.64x128x16.F32.BF16 R88, R172, gdesc[UR12].tnspB, R88, gsb0 ;  /* 0x41e0000cac587df0 */ /* 0x000fe20008001858 */
[----:B------:R-:W-:Y:S01]  /*5130*/  UIADD3 UR14, UR5, 0x180, URZ ;  /* 0x00000180050e7890 */ /* 0x000fe2000fffe03f */
[----:B------:R-:W-:Y:S01]  /*5140*/  FMNMX.FTZ R0, R179, R0, !PT ;  /* 0x00000000b3007209 */ /* 0x000fe20007810000 */
[----:B------:R-:W-:Y:S01]  /*5150*/  UMOV UR15, 0x40000040 ;  /* 0x40000040000f7882 */ /* 0x000fe20000000000 */
[----:B------:R-:W-:Y:S02]  /*5160*/  ISETP.GT.AND P3, PT, R12, 0x31, PT ;  /* 0x000000310c00780c */ /* 0x000fe40003f64270 */
[----:B------:R-:W-:Y:S01]  /*5170*/  FMNMX.FTZ R0, R177, R0, !PT ;  /* 0x00000000b1007209 */ /* 0x000fe20007810000 */
[----:B------:R-:W-:Y:S02]  /*5180*/  WARPGROUP.DEPBAR.LE gsb0, 0x0 ;  /* 0x00008000000079c5 */ /* 0x000fe40000010000 */
[----:B------:R-:W-:Y:S01]  /*5190*/  WARPGROUP.ARRIVE ;  /* 0x00000000000079c5 */ /* 0x000fe20000000000 */
[----:B------:R-:W-:-:S02]  /*51a0*/  FSEL R175, R48, -INF , P2 ;  /* 0xff80000030af7808 */ /* 0x000fc40001000000 */
[C---:B------:R-:W-:Y:S02]  /*51b0*/  ISETP.GT.AND P2, PT, R12.reuse, 0x38, PT ;  /* 0x000000380c00780c */ /* 0x040fe40003f44270 */
[----:B------:R-:W-:Y:S01]  /*51c0*/  FSEL R173, R49, -INF , P3 ;  /* 0xff80000031ad7808 */ /* 0x000fe20001800000 */
[----:B------:R-:W-:Y:S01]  /*51d0*/  HGMMA.64x128x16.F32.BF16 R88, R168, gdesc[UR12].tnspB, R88, gsb0 ;  /* 0x41e0000ca8587df0 */ /* 0x000fe20008001858 */
[----:B------:R-:W-:Y:S01]  /*51e0*/  FMNMX.FTZ R0, R175, R0, !PT ;  /* 0x00000000af007209 */ /* 0x000fe20007810000 */
[----:B------:R-:W-:Y:S01]  /*51f0*/  UIADD3 UR14, UR5, 0x200, URZ ;  /* 0x00000200050e7890 */ /* 0x000fe2000fffe03f */
[----:B------:R-:W-:Y:S01]  /*5200*/  ISETP.GT.AND P3, PT, R12, 0x39, PT ;  /* 0x000000390c00780c */ /* 0x000fe20003f64270 */
[----:B------:R-:W-:Y:S01]  /*5210*/  UMOV UR15, 0x40000040 ;  /* 0x40000040000f7882 */ /* 0x000fe20000000000 */
[----:B------:R-:W-:Y:S02]  /*5220*/  FSEL R45, R52, -INF , P2 ;  /* 0xff800000342d7808 */ /* 0x000fe40001000000 */
[----:B------:R-:W-:-:S02]  /*5230*/  FMNMX.FTZ R0, R173, R0, !PT ;  /* 0x00000000ad007209 */ /* 0x000fc40007810000 */
[C---:B------:R-:W-:Y:S02]  /*5240*/  ISETP.GT.AND P2, PT, R12.reuse, 0x40, PT ;  /* 0x000000400c00780c */ /* 0x040fe40003f44270 */
[----:B------:R-:W-:Y:S02]  /*5250*/  FSEL R53, R53, -INF , P3 ;  /* 0xff80000035357808 */ /* 0x000fe40001800000 */
[----:B------:R-:W-:Y:S02]  /*5260*/  FMNMX.FTZ R0, R45, R0, !PT ;  /* 0x000000002d007209 */ /* 0x000fe40007810000 */
[----:B------:R-:W-:Y:S02]  /*5270*/  ISETP.GT.AND P3, PT, R12, 0x41, PT ;  /* 0x000000410c00780c */ /* 0x000fe40003f64270 */
        /* <DEDUP_REMOVED lines=41> */
[C---:B------:R-:W-:Y:S01]  /*5510*/  ISETP.GT.AND P3, PT, R12.reuse, 0x79, PT ;  /* 0x000000790c00780c */ /* 0x040fe20003f64270 */
[----:B------:R-:W-:Y:S01]  /*5520*/  VIADD R12, R12, 0x8 ;  /* 0x000000080c0c7836 */ /* 0x000fe20000000000 */
[----:B------:R-:W-:Y:S02]  /*5530*/  FSEL R37, R84, -INF , P2 ;  /* 0xff80000054257808 */ /* 0x000fe40001000000 */
[----:B------:R-:W-:-:S02]  /*5540*/  FMNMX.FTZ R0, R81, R0, !PT ;  /* 0x0000000051007209 */ /* 0x000fc40007810000 */
[----:B------:R-:W-:Y:S02]  /*5550*/  FSEL R85, R85, -INF , P3 ;  /* 0xff80000055557808 */ /* 0x000fe40001800000 */
[----:B------:R-:W-:Y:S02]  /*5560*/  FMNMX.FTZ R0, R37, R0, !PT ;  /* 0x0000000025007209 */ /* 0x000fe40007810000 */
[C---:B------:R-:W-:Y:S02]  /*5570*/  ISETP.GT.AND P5, PT, R12.reuse, RZ, PT ;  /* 0x000000ff0c00720c */ /* 0x040fe40003fa4270 */
[----:B------:R-:W-:Y:S02]  /*5580*/  FMNMX.FTZ R14, R85, R0, !PT ;  /* 0x00000000550e7209 */ /* 0x000fe40007810000 */
[----:B------:R-:W0:Y:S01]  /*5590*/  LDC R0, c[0x0][0x988] ;  /* 0x00026200ff007b82 */ /* 0x000e220000000800 */
[----:B------:R-:W-:Y:S02]  /*55a0*/  ISETP.GT.AND P6, PT, R12, 0x1, PT ;  /* 0x000000010c00780c */ /* 0x000fe40003fc4270 */
[----:B------:R-:W1:Y:S01]  /*55b0*/  SHFL.BFLY PT, R29, R14, 0x2, 0x1f ;  /* 0x0c401f000e1d7f89 */ /* 0x000e6200000e0000 */
[----:B------:R-:W-:-:S02]  /*55c0*/  FSEL R26, R26, -INF , P5 ;  /* 0xff8000001a1a7808 */ /* 0x000fc40002800000 */
[C---:B------:R-:W-:Y:S02]  /*55d0*/  ISETP.GT.AND P3, PT, R12.reuse, 0x8, PT ;  /* 0x000000080c00780c */ /* 0x040fe40003f64270 */
[----:B------:R-:W-:Y:S02]  /*55e0*/  ISETP.GT.AND P4, PT, R12, 0x9, PT ;  /* 0x000000090c00780c */ /* 0x000fe40003f84270 */
[----:B------:R-:W-:Y:S02]  /*55f0*/  FSEL R49, R30, -INF , P3 ;  /* 0xff8000001e317808 */ /* 0x000fe40001800000 */
[C---:B------:R-:W-:Y:S02]  /*5600*/  ISETP.GT.AND P5, PT, R12.reuse, 0x10, PT ;  /* 0x000000100c00780c */ /* 0x040fe40003fa4270 */
[----:B------:R-:W-:Y:S02]  /*5610*/  ISETP.GT.AND P3, PT, R12, 0x18, PT ;  /* 0x000000180c00780c */ /* 0x000fe40003f64270 */
[----:B-1----:R-:W-:Y:S01]  /*5620*/  FMNMX.FTZ R20, R14, R29, !PT ;  /* 0x0000001d0e147209 */ /* 0x002fe20007810000 */
[----:B------:R-:W-:-:S02]  /*5630*/  WARPGROUP.DEPBAR.LE gsb0, 0x0 ;  /* 0x00008000000079c5 */ /* 0x000fc40000010000 */
[----:B------:R-:W-:Y:S02]  /*5640*/  WARPGROUP.ARRIVE ;  /* 0x00000000000079c5 */ /* 0x000fe40000000000 */
[----:B------:R-:W1:Y:S01]  /*5650*/  SHFL.BFLY PT, R29, R20, 0x1, 0x1f ;  /* 0x0c201f00141d7f89 */ /* 0x000e6200000e0000 */
[----:B------:R-:W-:Y:S02]  /*5660*/  FMNMX.FTZ R14, R26, R11, !PT ;  /* 0x0000000b1a0e7209 */ /* 0x000fe40007810000 */
[----:B------:R-:W-:Y:S01]  /*5670*/  FSEL R169, R34, -INF , P5 ;  /* 0xff80000022a97808 */ /* 0x000fe20002800000 */
[----:B------:R-:W-:Y:S01]  /*5680*/  HGMMA.64x128x16.F32.BF16 R88, R164, gdesc[UR12].tnspB, R88, gsb0 ;  /* 0x41e0000ca4587df0 */ /* 0x000fe20008001858 */
[----:B------:R-:W-:Y:S01]  /*5690*/  UIADD3 UR14, UR5, 0x280, URZ ;  /* 0x00000280050e7890 */ /* 0x000fe2000fffe03f */
[----:B------:R-:W-:Y:S01]  /*56a0*/  ISETP.GT.AND P5, PT, R12, 0x20, PT ;  /* 0x000000200c00780c */ /* 0x000fe20003fa4270 */
[----:B------:R-:W-:Y:S01]  /*56b0*/  UMOV UR15, 0x40000040 ;  /* 0x40000040000f7882 */ /* 0x000fe20000000000 */
[----:B-1----:R-:W-:-:S04]  /*56c0*/  FMNMX.FTZ R4, R20, R29, !PT ;  /* 0x0000001d14047209 */ /* 0x002fc80007810000 */
[C---:B------:R-:W-:Y:S01]  /*56d0*/  FSETP.NEU.FTZ.AND P2, PT, R4.reuse, -INF , PT ;  /* 0xff8000000400780b */ /* 0x040fe20003f5d000 */
[----:B0-----:R-:W-:-:S05]  /*56e0*/  FMUL.FTZ R2, R4, R0 ;  /* 0x0000000004027220 */ /* 0x001fca0000410000 */
[----:B------:R-:W-:-:S05]  /*56f0*/  FSEL R2, R2, RZ, P2 ;  /* 0x000000ff02027208 */ /* 0x000fca0001000000 */
        /* <DEDUP_REMOVED lines=26> */
[-CC-:B------:R-:W-:Y:S01]  /*58a0*/  FFMA.FTZ R25, R81, R0.reuse, -R2.reuse ;  /* 0x0000000051197223 */ /* 0x180fe20000010802 */
[----:B------:R-:W-:Y:S01]  /*58b0*/  ISETP.GT.AND P5, PT, R12, 0x60, PT ;  /* 0x000000600c00780c */ /* 0x000fe20003fa4270 */
[----:B------:R-:W-:Y:S01]  /*58c0*/  MUFU.EX2 R29, R29 ;  /* 0x0000001d001d7308 */ /* 0x000fe20000000800 */
[----:B------:R-:W-:Y:S01]  /*58d0*/  FFMA.FTZ R37, R85, R0, -R2 ;  /* 0x0000000055257223 */ /* 0x000fe20000010802 */
[----:B------:R-:W-:-:S04]  /*58e0*/  IMAD.U32 R50, RZ, RZ, UR10 ;  /* 0x0000000aff327e24 */ /* 0x000fc8000f8e00ff */
[----:B------:R-:W-:Y:S02]  /*58f0*/  @!P1 VIADD R50, R50, 0x34860 ;  /* 0x0003486032329836 */ /* 0x000fe40000000000 */
[----:B------:R-:W-:Y:S03]  /*5900*/  MUFU.EX2 R182, R182 ;  /* 0x000000b600b67308 */ /* 0x000fe60000000800 */
[----:B------:R-:W-:-:S05]  /*5910*/  @!P1 PRMT R50, RZ, 0x654, R50 ;  /* 0x00000654ff329816 */ /* 0x000fca0000000032 */
        /* <DEDUP_REMOVED lines=11> */
[-CC-:B------:R-:W-:Y:S01]  /*59d0*/  FFMA.FTZ R166, R3, R0.reuse, -R2.reuse ;  /* 0x0000000003a67223 */ /* 0x180fe20000010802 */
[----:B------:R-:W-:Y:S01]  /*59e0*/  FSEL R167, R31, -INF , P4 ;  /* 0xff8000001fa77808 */ /* 0x000fe20002000000 */
[--C-:B------:R-:W-:Y:S01]  /*59f0*/  FFMA.FTZ R31, R199, R0, -R2.reuse ;  /* 0x00000000c71f7223 */ /* 0x100fe20000010802 */
[----:B------:R-:W-:Y:S01]  /*5a00*/  FMNMX.FTZ R14, R165, R14, !PT ;  /* 0x0000000ea50e7209 */ /* 0x000fe20007810000 */
[----:B------:R-:W-:Y:S01]  /*5a10*/  HGMMA.64x128x16.F32.BF16 R88, R160, gdesc[UR12].tnspB, R88, gsb0 ;  /* 0x41e0000ca0587df0 */ /* 0x000fe20008001858 */
[C---:B------:R-:W-:Y:S01]  /*5a20*/  ISETP.GT.AND P6, PT, R12.reuse, 0x11, PT ;  /* 0x000000110c00780c */ /* 0x040fe20003fc4270 */
[----:B------:R-:W-:Y:S01]  /*5a30*/  UIADD3 UR14, UR5, 0x300, URZ ;  /* 0x00000300050e7890 */ /* 0x000fe2000fffe03f */
[----:B------:R-:W-:Y:S01]  /*5a40*/  FMNMX.FTZ R14, R49, R14, !PT ;  /* 0x0000000e310e7209 */ /* 0x000fe20007810000 */
[----:B------:R0:W-:Y:S01]  /*5a50*/  MUFU.EX2 R27, R205 ;  /* 0x000000cd001b7308 */ /* 0x0001e20000000800 */
[----:B------:R-:W-:Y:S01]  /*5a60*/  FSEL R171, R35, -INF , P6 ;  /* 0xff80000023ab7808 */ /* 0x000fe20003000000 */
[--C-:B------:R-:W-:Y:S01]  /*5a70*/  FFMA.FTZ R35, R181, R0, -R2.reuse ;  /* 0x00000000b5237223 */ /* 0x100fe20000010802 */
[----:B------:R-:W-:Y:S01]  /*5a80*/  FMNMX.FTZ R14, R167, R14, !PT ;  /* 0x0000000ea70e7209 */ /* 0x000fe20007810000 */
[----:B------:R-:W-:Y:S01]  /*5a90*/  UMOV UR15, 0x40000040 ;  /* 0x40000040000f7882 */ /* 0x000fe20000000000 */
[C---:B------:R-:W-:Y:S01]  /*5aa0*/  ISETP.GT.AND P4, PT, R12.reuse, 0x19, PT ;  /* 0x000000190c00780c */ /* 0x040fe20003f84270 */
[--C-:B------:R-:W-:Y:S01]  /*5ab0*/  FFMA.FTZ R164, R41, R0, -R2.reuse ;  /* 0x0000000029a47223 */ /* 0x100fe20000010802 */
[----:B------:R-:W-:Y:S01]  /*5ac0*/  FMNMX.FTZ R14, R169, R14, !PT ;  /* 0x0000000ea90e7209 */ /* 0x000fe20007810000 */
[-CC-:B------:R-:W-:Y:S01]  /*5ad0*/  FFMA.FTZ R41, R57, R0.reuse, -R2.reuse ;  /* 0x0000000039297223 */ /* 0x180fe20000010802 */
[----:B------:R-:W-:Y:S01]  /*5ae0*/  FSEL R39, R39, -INF , P4 ;  /* 0xff80000027277808 */ /* 0x000fe20002000000 */
[--C-:B------:R-:W-:Y:S01]  /*5af0*/  FFMA.FTZ R57, R61, R0, -R2.reuse ;  /* 0x000000003d397223 */ /* 0x100fe20000010802 */
[----:B------:R-:W-:Y:S01]  /*5b00*/  FMNMX.FTZ R14, R171, R14, !PT ;  /* 0x0000000eab0e7209 */ /* 0x000fe20007810000 */
[----:B------:R-:W-:Y:S01]  /*5b10*/  FFMA.FTZ R61, R65, R0, -R2 ;  /* 0x00000000413d7223 */ /* 0x000fe20000010802 */
[----:B------:R-:W-:Y:S01]  /*5b20*/  ISETP.GT.AND P6, PT, R12, 0x21, PT ;  /* 0x000000210c00780c */ /* 0x000fe20003fc4270 */
[----:B------:R-:W-:Y:S01]  /*5b30*/  MUFU.EX2 R31, R31 ;  /* 0x0000001f001f7308 */ /* 0x000fe20000000800 */
[----:B------:R-:W-:-:S02]  /*5b40*/  FMNMX.FTZ R14, R183, R14, !PT ;  /* 0x0000000eb70e7209 */ /* 0x000fc40007810000 */
[----:B------:R-:W-:Y:S01]  /*5b50*/  FSEL R199, R43, -INF , P6 ;  /* 0xff8000002bc77808 */ /* 0x000fe20003000000 */
[----:B------:R-:W-:Y:S01]  /*5b60*/  FFMA.FTZ R43, R177, R0, -R2 ;  /* 0x00000000b12b7223 */ /* 0x000fe20000010802 */
[----:B------:R-:W-:Y:S02]  /*5b70*/  FMNMX.FTZ R14, R39, R14, !PT ;  /* 0x0000000e270e7209 */ /* 0x000fe40007810000 */
[----:B------:R-:W-:Y:S01]  /*5b80*/  ISETP.GT.AND P4, PT, R12, 0x29, PT ;  /* 0x000000290c00780c */ /* 0x000fe20003f84270 */
[----:B------:R-:W-:Y:S01]  /*5b90*/  MUFU.EX2 R35, R35 ;  /* 0x0000002300237308 */ /* 0x000fe20000000800 */
[----:B------:R-:W-:Y:S02]  /*5ba0*/  FMNMX.FTZ R14, R197, R14, !PT ;  /* 0x0000000ec50e7209 */ /* 0x000fe40007810000 */
[----:B------:R-:W-:Y:S02]  /*5bb0*/  FSEL R47, R47, -INF , P4 ;  /* 0xff8000002f2f7808 */ /* 0x000fe40002000000 */
[----:B------:R-:W-:-:S02]  /*5bc0*/  FMNMX.FTZ R14, R199, R14, !PT ;  /* 0x0000000ec70e7209 */ /* 0x000fc40007810000 */
[C---:B------:R-:W-:Y:S01]  /*5bd0*/  ISETP.GT.AND P6, PT, R12.reuse, 0x31, PT ;  /* 0x000000310c00780c */ /* 0x040fe20003fc4270 */
[----:B------:R-:W-:Y:S01]  /*5be0*/  MUFU.EX2 R43, R43 ;  /* 0x0000002b002b7308 */ /* 0x000fe20000000800 */
[----:B------:R-:W-:Y:S02]  /*5bf0*/  FMNMX.FTZ R14, R201, R14, !PT ;  /* 0x0000000ec90e7209 */ /* 0x000fe40007810000 */
[----:B------:R-:W-:Y:S02]  /*5c00*/  FSEL R51, R51, -INF , P6 ;  /* 0xff80000033337808 */ /* 0x000fe40003000000 */
[----:B------:R-:W-:Y:S02]  /*5c10*/  FMNMX.FTZ R14, R47, R14, !PT ;  /* 0x0000000e2f0e7209 */ /* 0x000fe40007810000 */
[----:B------:R-:W-:Y:S01]  /*5c20*/  ISETP.GT.AND P4, PT, R12, 0x39, PT ;  /* 0x000000390c00780c */ /* 0x000fe20003f84270 */
[----:B------:R-:W-:Y:S01]  /*5c30*/  MUFU.EX2 R164, R164 ;  /* 0x000000a400a47308 */ /* 0x000fe20000000800 */
[----:B------:R-:W-:-:S02]  /*5c40*/  FMNMX.FTZ R14, R195, R14, !PT ;  /* 0x0000000ec30e7209 */ /* 0x000fc40007810000 */
[----:B------:R-:W-:Y:S02]  /*5c50*/  FSEL R181, R54, -INF , P3 ;  /* 0xff80000036b57808 */ /* 0x000fe40001800000 */
[----:B------:R-:W-:Y:S02]  /*5c60*/  FMNMX.FTZ R14, R51, R14, !PT ;  /* 0x0000000e330e7209 */ /* 0x000fe40007810000 */
[----:B------:R-:W-:Y:S01]  /*5c70*/  FSEL R203, R55, -INF , P4 ;  /* 0xff80000037cb7808 */ /* 0x000fe20002000000 */
[----:B------:R-:W-:Y:S01]  /*5c80*/  FFMA.FTZ R55, R173, R0, -R2 ;  /* 0x00000000ad377223 */ /* 0x000fe20000010802 */
[----:B------:R-:W-:Y:S01]  /*5c90*/  FMNMX.FTZ R14, R181, R14, !PT ;  /* 0x0000000eb50e7209 */ /* 0x000fe20007810000 */
[----:B------:R-:W-:Y:S01]  /*5ca0*/  MUFU.EX2 R41, R41 ;  /* 0x0000002900297308 */ /* 0x000fe20000000800 */
[----:B------:R-:W-:Y:S02]  /*5cb0*/  ISETP.GT.AND P6, PT, R12, 0x41, PT ;  /* 0x000000410c00780c */ /* 0x000fe40003fc4270 */
[----:B------:R-:W-:-:S02]  /*5cc0*/  FMNMX.FTZ R14, R203, R14, !PT ;  /* 0x0000000ecb0e7209 */ /* 0x000fc40007810000 */
[C---:B------:R-:W-:Y:S02]  /*5cd0*/  ISETP.GT.AND P3, PT, R12.reuse, 0x48, PT ;  /* 0x000000480c00780c */ /* 0x040fe40003f64270 */
        /* <DEDUP_REMOVED lines=20> */
[----:B------:R-:W-:Y:S01]  /*5e20*/  FMNMX.FTZ R14, R173, R14, !PT ;  /* 0x0000000ead0e7209 */ /* 0x000fe20007810000 */
[----:B------:R-:W-:Y:S01]  /*5e30*/  MUFU.EX2 R20, R20 ;  /* 0x0000001400147308 */ /* 0x000fe20000000800 */
[----:B------:R-:W-:-:S02]  /*5e40*/  ISETP.GT.AND P6, PT, R12, 0x61, PT ;  /* 0x000000610c00780c */ /* 0x000fc40003fc4270 */
[----:B0-----:R-:W-:Y:S02]  /*5e50*/  FSEL R205, R74, -INF , P5 ;  /* 0xff8000004acd7808 */ /* 0x001fe40002800000 */
[----:B------:R-:W-:Y:S02]  /*5e60*/  FMNMX.FTZ R14, R71, R14, !PT ;  /* 0x0000000e470e7209 */ /* 0x000fe40007810000 */
[C---:B------:R-:W-:Y:S01]  /*5e70*/  ISETP.GT.AND P3, PT, R12.reuse, 0x68, PT ;  /* 0x000000680c00780c */ /* 0x040fe20003f64270 */
[----:B------:R-:W-:Y:S01]  /*5e80*/  MUFU.EX2 R25, R25 ;  /* 0x0000001900197308 */ /* 0x000fe20000000800 */
[----:B------:R-:W-:Y:S02]  /*5e90*/  FSEL R75, R75, -INF , P6 ;  /* 0xff8000004b4b7808 */ /* 0x000fe40003000000 */
[----:B------:R-:W-:Y:S02]  /*5ea0*/  FMNMX.FTZ R14, R205, R14, !PT ;  /* 0x0000000ecd0e7209 */ /* 0x000fe40007810000 */
[----:B------:R-:W-:-:S02]  /*5eb0*/  ISETP.GT.AND P4, PT, R12, 0x69, PT ;  /* 0x000000690c00780c */ /* 0x000fc40003f84270 */
[----:B------:R-:W-:Y:S01]  /*5ec0*/  FSEL R53, R78, -INF , P3 ;  /* 0xff8000004e357808 */ /* 0x000fe20001800000 */
[----:B------:R-:W-:Y:S01]  /*5ed0*/  MUFU.EX2 R37, R37 ;  /* 0x0000002500257308 */ /* 0x000fe20000000800 */
[----:B------:R-:W-:Y:S02]  /*5ee0*/  FMNMX.FTZ R14, R75, R14, !PT ;  /* 0x0000000e4b0e7209 */ /* 0x000fe40007810000 */
[C---:B------:R-:W-:Y:S02]  /*5ef0*/  ISETP.GT.AND P5, PT, R12.reuse, 0x70, PT ;  /* 0x000000700c00780c */ /* 0x040fe40003fa4270 */
[----:B------:R-:W-:Y:S02]  /*5f00*/  FSEL R79, R79, -INF , P4 ;  /* 0xff8000004f4f7808 */ /* 0x000fe40002000000 */
[----:B------:R-:W-:Y:S02]  /*5f10*/  FMNMX.FTZ R14, R53, R14, !PT ;  /* 0x0000000e350e7209 */ /* 0x000fe40007810000 */
[----:B------:R-:W-:-:S02]  /*5f20*/  ISETP.GT.AND P6, PT, R12, 0x71, PT ;  /* 0x000000710c00780c */ /* 0x000fc40003fc4270 */
[----:B------:R-:W-:Y:S02]  /*5f30*/  FSEL R207, R82, -INF , P5 ;  /* 0xff80000052cf7808 */ /* 0x000fe40002800000 */
        /* <DEDUP_REMOVED lines=8> */
[----:B------:R-:W-:-:S03]  /*5fc0*/  FSEL R87, R87, -INF , P4 ;  /* 0xff80000057577808 */ /* 0x000fc60002000000 */
[----:B------:R-:W-:Y:S01]  /*5fd0*/  MUFU.EX2 R12, R12 ;  /* 0x0000000c000c7308 */ /* 0x000fe20000000800 */
[----:B------:R-:W-:Y:S02]  /*5fe0*/  WARPGROUP.DEPBAR.LE gsb0, 0x0 ;  /* 0x00008000000079c5 */ /* 0x000fe40000010000 */
        /* <DEDUP_REMOVED lines=12> */
[----:B------:R-:W0:Y:S02]  /*60b0*/  SHFL.BFLY PT, R3, R14, 0x2, 0x1f ;  /* 0x0c401f000e037f89 */ /* 0x000e2400000e0000 */
[----:B------:R-:W-:Y:S08]  /*60c0*/  MUFU.EX2 R162, R162 ;  /* 0x000000a200a27308 */ /* 0x000ff00000000800 */
[----:B------:R-:W-:Y:S08]  /*60d0*/  MUFU.EX2 R13, R13 ;  /* 0x0000000d000d7308 */ /* 0x000ff00000000800 */
[----:B------:R-:W-:Y:S01]  /*60e0*/  MUFU.EX2 R15, R15 ;  /* 0x0000000f000f7308 */ /* 0x000fe20000000800 */
[----:B0-----:R-:W-:Y:S01]  /*60f0*/  FMNMX.FTZ R3, R14, R3, !PT ;  /* 0x000000030e037209 */ /* 0x001fe20007810000 */
[-CC-:B------:R-:W-:Y:S01]  /*6100*/  FFMA.FTZ R14, R21, R0.reuse, -R2.reuse ;  /* 0x00000000150e7223 */ /* 0x180fe20000010802 */
[----:B------:R-:W-:-:S03]  /*6110*/  FFMA.FTZ R21, R77, R0, -R2 ;  /* 0x000000004d157223 */ /* 0x000fc60000010802 */
[----:B------:R-:W0:Y:S02]  /*6120*/  SHFL.BFLY PT, R24, R3, 0x1, 0x1f ;  /* 0x0c201f0003187f89 */ /* 0x000e2400000e0000 */
[----:B------:R-:W-:Y:S08]  /*6130*/  MUFU.EX2 R14, R14 ;  /* 0x0000000e000e7308 */ /* 0x000ff00000000800 */
[----:B------:R-:W-:Y:S01]  /*6140*/  MUFU.EX2 R21, R21 ;  /* 0x0000001500157308 */ /* 0x000fe20000000800 */
[----:B0-----:R-:W-:-:S02]  /*6150*/  FMNMX.FTZ R7, R3, R24, !PT ;  /* 0x0000001803077209 */ /* 0x001fc40007810000 */
        /* <DEDUP_REMOVED lines=12> */
[----:B------:R-:W1:Y:S01]  /*6220*/  MUFU.EX2 R3, R3 ;  /* 0x0000000300037308 */ /* 0x000e620000000800 */
[-C--:B------:R-:W-:Y:S01]  /*6230*/  FMUL.FTZ R11, R11, R0.reuse ;  /* 0x000000000b0b7220 */ /* 0x080fe20000410000 */
[-CC-:B------:R-:W-:Y:S01]  /*6240*/  FFMA.FTZ R10, R165, R0.reuse, -R30.reuse ;  /* 0x00000000a50a7223 */ /* 0x180fe2000001081e */
[-CC-:B------:R-:W-:Y:S01]  /*6250*/  FFMA.FTZ R26, R49, R0.reuse, -R30.reuse ;  /* 0x00000000311a7223 */ /* 0x180fe2000001081e */
[-CC-:B------:R-:W-:Y:S01]  /*6260*/  FFMA.FTZ R49, R167, R0.reuse, -R30.reuse ;  /* 0x00000000a7317223 */ /* 0x180fe2000001081e */
[-CC-:B0-----:R-:W-:Y:S01]  /*6270*/  FFMA.FTZ R28, R169, R0.reuse, -R30.reuse ;  /* 0x00000000a91c7223 */ /* 0x181fe2000001081e */
        /* <DEDUP_REMOVED lines=10> */
[----:B------:R-:W0:Y:S01]  /*6320*/  MUFU.EX2 R2, R11 ;  /* 0x0000000b00027308 */ /* 0x000e220000000800 */
[----:B-1----:R-:W-:Y:S01]  /*6330*/  FFMA.FTZ R6, R3, R6, R180 ;  /* 0x0000000603067223 */ /* 0x002fe200000100b4 */
[-CC-:B------:R-:W-:Y:S01]  /*6340*/  FFMA.FTZ R40, R203, R0.reuse, -R30.reuse ;  /* 0x00000000cb287223 */ /* 0x180fe2000001081e */
[-CC-:B------:R-:W-:Y:S01]  /*6350*/  FFMA.FTZ R165, R179, R0.reuse, -R30.reuse ;  /* 0x00000000b3a57223 */ /* 0x180fe2000001081e */
[-C--:B------:R-:W-:Y:S01]  /*6360*/  FFMA.FTZ R42, R59, R0.reuse, -R30 ;  /* 0x000000003b2a7223 */ /* 0x080fe2000001081e */
[----:B------:R-:W-:Y:S01]  /*6370*/  FADD.FTZ R51, R29, R6 ;  /* 0x000000061d337221 */ /* 0x000fe20000010000 */
[-CC-:B------:R-:W-:Y:S01]  /*6380*/  FFMA.FTZ R167, R177, R0.reuse, -R30.reuse ;  /* 0x00000000b1a77223 */ /* 0x180fe2000001081e */
[-CC-:B------:R-:W-:Y:S01]  /*6390*/  FFMA.FTZ R44, R63, R0.reuse, -R30.reuse ;  /* 0x000000003f2c7223 */ /* 0x180fe2000001081e */
[----:B------:R-:W1:Y:S01]  /*63a0*/  MUFU.EX2 R10, R10 ;  /* 0x0000000a000a7308 */ /* 0x000e620000000800 */
[----:B------:R-:W-:Y:S01]  /*63b0*/  FADD.FTZ R6, R182, R51 ;  /* 0x00000033b6067221 */ /* 0x000fe20000010000 */
[-CC-:B------:R-:W-:Y:S01]  /*63c0*/  FFMA.FTZ R173, R173, R0.reuse, -R30.reuse ;  /* 0x00000000adad7223 */ /* 0x180fe2000001081e */
[-CC-:B------:R-:W-:Y:S01]  /*63d0*/  FFMA.FTZ R71, R71, R0.reuse, -R30.reuse ;  /* 0x0000000047477223 */ /* 0x180fe2000001081e */
[----:B------:R-:W-:Y:S01]  /*63e0*/  FFMA.FTZ R205, R205, R0, -R30 ;  /* 0x00000000cdcd7223 */ /* 0x000fe2000001081e */
[C---:B------:R-:W-:Y:S01]  /*63f0*/  FADD.FTZ R51, R27.reuse, R6 ;  /* 0x000000061b337221 */ /* 0x040fe20000010000 */
[----:B------:R-:W-:Y:S01]  /*6400*/  F2FP.BF16.F32.PACK_AB R182, R27, R182 ;  /* 0x000000b61bb6723e */ /* 0x000fe200000010ff */
[-CC-:B------:R-:W-:Y:S01]  /*6410*/  FFMA.FTZ R75, R75, R0.reuse, -R30.reuse ;  /* 0x000000004b4b7223 */ /* 0x180fe2000001081e */
[----:B------:R-:W2:Y:S01]  /*6420*/  MUFU.EX2 R26, R26 ;  /* 0x0000001a001a7308 */ /* 0x000ea20000000800 */
[----:B------:R-:W-:Y:S01]  /*6430*/  FADD.FTZ R6, R176, R51 ;  /* 0x00000033b0067221 */ /* 0x000fe20000010000 */
[----:B0-----:R-:W-:Y:S01]  /*6440*/  FFMA.FTZ R5, R2, R5, R65 ;  /* 0x0000000502057223 */ /* 0x001fe20000010041 */
[-CC-:B------:R-:W-:Y:S01]  /*6450*/  FFMA.FTZ R53, R53, R0.reuse, -R30.reuse ;  /* 0x0000000035357223 */ /* 0x180fe2000001081e */
[-C--:B------:R-:W-:Y:S01]  /*6460*/  FFMA.FTZ R79, R79, R0.reuse, -R30 ;  /* 0x000000004f4f7223 */ /* 0x080fe2000001081e */
[----:B------:R-:W-:Y:S01]  /*6470*/  FADD.FTZ R51, R31, R6 ;  /* 0x000000061f337221 */ /* 0x000fe20000010000 */
[-CC-:B------:R-:W-:Y:S01]  /*6480*/  FFMA.FTZ R207, R207, R0.reuse, -R30.reuse ;  /* 0x00000000cfcf7223 */ /* 0x180fe2000001081e */
[-CC-:B------:R-:W-:Y:S01]  /*6490*/  FFMA.FTZ R83, R83, R0.reuse, -R30.reuse ;  /* 0x0000000053537223 */ /* 0x180fe2000001081e */
[----:B------:R-:W0:Y:S01]  /*64a0*/  MUFU.EX2 R49, R49 ;  /* 0x0000003100317308 */ /* 0x000e220000000800 */
[----:B------:R-:W-:Y:S01]  /*64b0*/  FADD.FTZ R6, R178, R51 ;  /* 0x00000033b2067221 */ /* 0x000fe20000010000 */
[C---:B-1----:R-:W-:Y:S01]  /*64c0*/  FADD.FTZ R11, R10.reuse, R5 ;  /* 0x000000050a0b7221 */ /* 0x042fe20000010000 */
[----:B------:R-:W-:Y:S01]  /*64d0*/  FFMA.FTZ R161, R161, R0, -R30 ;  /* 0x00000000a1a17223 */ /* 0x000fe2000001081e */
[----:B------:R-:W-:Y:S01]  /*64e0*/  F2FP.BF16.F32.PACK_AB R181, R10, R65 ;  /* 0x000000410ab5723e */ /* 0x000fe200000010ff */
[----:B------:R-:W-:Y:S01]  /*64f0*/  FADD.FTZ R51, R33, R6 ;  /* 0x0000000621337221 */ /* 0x000fe20000010000 */
[----:B------:R-:W-:Y:S01]  /*6500*/  IMAD.U32 R6, RZ, RZ, UR7 ;  /* 0x00000007ff067e24 */ /* 0x000fe2000f8e00ff */
[----:B------:R-:W-:Y:S01]  /*6510*/  F2FP.BF16.F32.PACK_AB R180, R29, R180 ;  /* 0x000000b41db4723e */ /* 0x000fe200000010ff */
[----:B------:R-:W1:Y:S01]  /*6520*/  MUFU.EX2 R28, R28 ;  /* 0x0000001c001c7308 */ /* 0x000e620000000800 */
[----:B------:R-:W-:Y:S01]  /*6530*/  FADD.FTZ R46, R172, R51 ;  /* 0x00000033ac2e7221 */ /* 0x000fe20000010000 */
[----:B------:R-:W-:-:S02]  /*6540*/  @!P1 VIADD R5, R6, 0x34840 ;  /* 0x0003484006059836 */ /* 0x000fc40000000000 */
[----:B--2---:R-:W-:Y:S01]  /*6550*/  FADD.FTZ R6, R26, R11 ;  /* 0x0000000b1a067221 */ /* 0x004fe20000010000 */
[----:B------:R-:W-:Y:S01]  /*6560*/  F2FP.BF16.F32.PACK_AB R176, R31, R176 ;  /* 0x000000b01fb0723e */ /* 0x000fe200000010ff */
[----:B------:R-:W-:Y:S01]  /*6570*/  FADD.FTZ R51, R35, R46 ;  /* 0x0000002e23337221 */ /* 0x000fe20000010000 */
[----:B------:R-:W-:Y:S01]  /*6580*/  F2FP.BF16.F32.PACK_AB R178, R33, R178 ;  /* 0x000000b221b2723e */ /* 0x000fe200000010ff */
[----:B------:R-:W2:Y:S01]  /*6590*/  MUFU.EX2 R69, R69 ;  /* 0x0000004500457308 */ /* 0x000ea20000000800 */
[----:B0-----:R-:W-:Y:S01]  /*65a0*/  FADD.FTZ R11, R49, R6 ;  /* 0x00000006310b7221 */ /* 0x001fe20000010000 */
[----:B------:R-:W-:Y:S01]  /*65b0*/  FADD.FTZ R46, R174, R51 ;  /* 0x00000033ae2e7221 */ /* 0x000fe20000010000 */
[----:B------:R-:W-:Y:S02]  /*65c0*/  @!P1 PRMT R5, RZ, 0x654, R5 ;  /* 0x00000654ff059816 */ /* 0x000fe40000000005 */
[----:B------:R-:W-:Y:S01]  /*65d0*/  F2FP.BF16.F32.PACK_AB R172, R35, R172 ;  /* 0x000000ac23ac723e */ /* 0x000fe200000010ff */
[----:B------:R-:W-:Y:S01]  /*65e0*/  FADD.FTZ R51, R43, R46 ;  /* 0x0000002e2b337221 */ /* 0x000fe20000010000 */
[----:B------:R-:W-:Y:S01]  /*65f0*/  FFMA.FTZ R46, R67, R0, -R30 ;  /* 0x00000000432e7223 */ /* 0x000fe2000001081e */
[----:B------:R-:W-:-:S02]  /*6600*/  WARPGROUP.DEPBAR.LE gsb0, 0x0 ;  /* 0x00008000000079c5 */ /* 0x000fc40000010000 */
[----:B------:R-:W-:Y:S01]  /*6610*/  WARPGROUP.ARRIVE ;  /* 0x00000000000079c5 */ /* 0x000fe20000000000 */
[----:B------:R-:W0:Y:S01]  /*6620*/  MUFU.EX2 R32, R32 ;  /* 0x0000002000207308 */ /* 0x000e220000000800 */
[----:B-1----:R-:W-:Y:S01]  /*6630*/  FADD.FTZ R6, R28, R11 ;  /* 0x0000000b1c067221 */ /* 0x002fe20000010000 */
[----:B------:R-:W-:Y:S01]  /*6640*/  FADD.FTZ R48, R168, R51 ;  /* 0x00000033a8307221 */ /* 0x000fe20000010000 */
[----:B------:R-:W-:Y:S02]  /*6650*/  F2FP.BF16.F32.PACK_AB R174, R43, R174 ;  /* 0x000000ae2bae723e */ /* 0x000fe400000010ff */
[----:B------:R-:W-:Y:S01]  /*6660*/  HGMMA.64x128x16.F32.BF16 R88, R152, gdesc[UR12].tnspB, R88, gsb0 ;  /* 0x41e0000c98587df0 */ /* 0x000fe20008001858 */
[----:B--2---:R-:W-:Y:S01]  /*6670*/  FADD.FTZ R11, R69, R6 ;  /* 0x00000006450b7221 */ /* 0x004fe20000010000 */
[C---:B------:R-:W-:Y:S01]  /*6680*/  FADD.FTZ R51, R55.reuse, R48 ;  /* 0x0000003037337221 */ /* 0x040fe20000010000 */
[----:B------:R-:W1:Y:S01]  /*6690*/  MUFU.EX2 R39, R39 ;  /* 0x0000002700277308 */ /* 0x000e620000000800 */
[----:B------:R-:W-:-:S02]  /*66a0*/  F2FP.BF16.F32.PACK_AB R168, R55, R168 ;  /* 0x000000a837a8723e */ /* 0x000fc400000010ff */
[----:B------:R-:W-:Y:S01]  /*66b0*/  FADD.FTZ R48, R170, R51 ;  /* 0x00000033aa307221 */ /* 0x000fe20000010000 */
[----:B------:R-:W-:Y:S02]  /*66c0*/  F2FP.BF16.F32.PACK_AB R170, R45, R170 ;  /* 0x000000aa2daa723e */ /* 0x000fe400000010ff */
[----:B------:R-:W-:Y:S01]  /*66d0*/  F2FP.BF16.F32.PACK_AB R156, R15, R12 ;  /* 0x0000000c0f9c723e */ /* 0x000fe200000010ff */
[----:B------:R-:W-:Y:S01]  /*66e0*/  FADD.FTZ R51, R45, R48 ;  /* 0x000000302d337221 */ /* 0x000fe20000010000 */
[----:B------:R-:W2:Y:S01]  /*66f0*/  MUFU.EX2 R34, R34 ;  /* 0x0000002200227308 */ /* 0x000ea20000000800 */
[----:B0-----:R-:W-:Y:S01]  /*6700*/  FADD.FTZ R6, R32, R11 ;  /* 0x0000000b20067221 */ /* 0x001fe20000010000 */
[----:B------:R-:W-:Y:S01]  /*6710*/  F2FP.BF16.F32.PACK_AB R158, R21, R14 ;  /* 0x0000000e159e723e */ /* 0x000fe200000010ff */
[----:B------:R-:W-:Y:S01]  /*6720*/  FADD.FTZ R48, R164, R51 ;  /* 0x00000033a4307221 */ /* 0x000fe20000010000 */
[----:B------:R-:W-:Y:S02]  /*6730*/  F2FP.BF16.F32.PACK_AB R164, R41, R164 ;  /* 0x000000a429a4723e */ /* 0x000fe400000010ff */
[----:B------:R-:W-:-:S02]  /*6740*/  F2FP.BF16.F32.PACK_AB R183, R49, R26 ;  /* 0x0000001a31b7723e */ /* 0x000fc400000010ff */
[----:B------:R-:W0:Y:S01]  /*6750*/  MUFU.EX2 R73, R73 ;  /* 0x0000004900497308 */ /* 0x000e220000000800 */
[----:B-1----:R-:W-:Y:S01]  /*6760*/  FADD.FTZ R11, R39, R6 ;  /* 0x00000006270b7221 */ /* 0x002fe20000010000 */
[----:B------:R-:W-:Y:S02]  /*6770*/  F2FP.BF16.F32.PACK_AB R177, R69, R28 ;  /* 0x0000001c45b1723e */ /* 0x000fe400000010ff */
[----:B------:R-:W-:-:S04]  /*6780*/  F2FP.BF16.F32.PACK_AB R179, R39, R32 ;  /* 0x0000002027b3723e */ /* 0x000fc800000010ff */
[----:B------:R-:W1:Y:S01]  /*6790*/  MUFU.EX2 R36, R36 ;  /* 0x0000002400247308 */ /* 0x000e620000000800 */
[----:B--2---:R-:W-:-:S07]  /*67a0*/  FADD.FTZ R6, R34, R11 ;  /* 0x0000000b22067221 */ /* 0x004fce0000010000 */
[----:B------:R-:W2:Y:S01]  /*67b0*/  MUFU.EX2 R47, R47 ;  /* 0x0000002f002f7308 */ /* 0x000ea20000000800 */
[----:B0-----:R-:W-:-:S07]  /*67c0*/  FADD.FTZ R11, R73, R6 ;  /* 0x00000006490b7221 */ /* 0x001fce0000010000 */
[----:B------:R-:W0:Y:S01]  /*67d0*/  MUFU.EX2 R169, R169 ;  /* 0x000000a900a97308 */ /* 0x000e220000000800 */
[----:B-1----:R-:W-:Y:S01]  /*67e0*/  FADD.FTZ R6, R36, R11 ;  /* 0x0000000b24067221 */ /* 0x002fe20000010000 */
[----:B------:R-:W-:-:S04]  /*67f0*/  FADD.FTZ R11, R41, R48 ;  /* 0x00000030290b7221 */ /* 0x000fc80000010000 */
[----:B------:R-:W-:Y:S01]  /*6800*/  FADD.FTZ R48, R166, R11 ;  /* 0x0000000ba6307221 */ /* 0x000fe20000010000 */
[----:B------:R-:W-:Y:S01]  /*6810*/  F2FP.BF16.F32.PACK_AB R166, R57, R166 ;  /* 0x000000a639a6723e */ /* 0x000fe200000010ff */
[----:B------:R-:W1:Y:S01]  /*6820*/  MUFU.EX2 R38, R38 ;  /* 0x0000002600267308 */ /* 0x000e620000000800 */
[----:B--2---:R-:W-:Y:S01]  /*6830*/  FADD.FTZ R6, R47, R6 ;  /* 0x000000062f067221 */ /* 0x004fe20000010000 */
[----:B------:R-:W-:-:S04]  /*6840*/  FADD.FTZ R51, R57, R48 ;  /* 0x0000003039337221 */ /* 0x000fc80000010000 */
[----:B------:R-:W-:Y:S01]  /*6850*/  FADD.FTZ R48, R160, R51 ;  /* 0x00000033a0307221 */ /* 0x000fe20000010000 */
[----:B------:R-:W-:Y:S01]  /*6860*/  F2FP.BF16.F32.PACK_AB R160, R61, R160 ;  /* 0x000000a03da0723e */ /* 0x000fe200000010ff */
[----:B------:R-:W2:Y:S01]  /*6870*/  MUFU.EX2 R171, R171 ;  /* 0x000000ab00ab7308 */ /* 0x000ea20000000800 */
[----:B0-----:R-:W-:Y:S01]  /*6880*/  FADD.FTZ R11, R169, R6 ;  /* 0x00000006a90b7221 */ /* 0x001fe20000010000 */
[----:B------:R-:W-:-:S04]  /*6890*/  FADD.FTZ R51, R61, R48 ;  /* 0x000000303d337221 */ /* 0x000fc80000010000 */
[----:B------:R-:W-:Y:S01]  /*68a0*/  FADD.FTZ R48, R162, R51 ;  /* 0x00000033a2307221 */ /* 0x000fe20000010000 */
[C---:B------:R-:W-:Y:S01]  /*68b0*/  F2FP.BF16.F32.PACK_AB R162, R13.reuse, R162 ;  /* 0x000000a20da2723e */ /* 0x040fe200000010ff */
[----:B------:R-:W0:Y:S01]  /*68c0*/  MUFU.EX2 R40, R40 ;  /* 0x0000002800287308 */ /* 0x000e220000000800 */
[C---:B-1----:R-:W-:Y:S01]  /*68d0*/  FADD.FTZ R6, R38.reuse, R11 ;  /* 0x0000000b26067221 */ /* 0x042fe20000010000 */
[----:B------:R-:W-:Y:S01]  /*68e0*/  FADD.FTZ R27, R13, R48 ;  /* 0x000000300d1b7221 */ /* 0x000fe20000010000 */
[----:B------:R-:W-:-:S03]  /*68f0*/  F2FP.BF16.F32.PACK_AB R169, R38, R169 ;  /* 0x000000a926a9723e */ /* 0x000fc600000010ff */
[----:B------:R-:W-:Y:S02]  /*6900*/  FADD.FTZ R48, R12, R27 ;  /* 0x0000001b0c307221 */ /* 0x000fe40000010000 */
[----:B------:R-:W1:Y:S01]  /*6910*/  MUFU.EX2 R165, R165 ;  /* 0x000000a500a57308 */ /* 0x000e620000000800 */
[----:B--2---:R-:W-:Y:S01]  /*6920*/  FADD.FTZ R11, R171, R6 ;  /* 0x00000006ab0b7221 */ /* 0x004fe20000010000 */
[----:B------:R-:W-:-:S04]  /*6930*/  FADD.FTZ R27, R15, R48 ;  /* 0x000000300f1b7221 */ /* 0x000fc80000010000 */
[----:B------:R-:W-:Y:S02]  /*6940*/  FADD.FTZ R48, R14, R27 ;  /* 0x0000001b0e307221 */ /* 0x000fe40000010000 */
[----:B------:R-:W2:Y:S01]  /*6950*/  MUFU.EX2 R42, R42 ;  /* 0x0000002a002a7308 */ /* 0x000ea20000000800 */
[C---:B0-----:R-:W-:Y:S01]  /*6960*/  FADD.FTZ R6, R40.reuse, R11 ;  /* 0x0000000b28067221 */ /* 0x041fe20000010000 */
[----:B------:R-:W-:Y:S01]  /*6970*/  FADD.FTZ R27, R21, R48 ;  /* 0x00000030151b7221 */ /* 0x000fe20000010000 */
[----:B------:R-:W-:-:S05]  /*6980*/  F2FP.BF16.F32.PACK_AB R171, R40, R171 ;  /* 0x000000ab28ab723e */ /* 0x000fca00000010ff */
[----:B------:R-:W0:Y:S01]  /*6990*/  MUFU.EX2 R167, R167 ;  /* 0x000000a700a77308 */ /* 0x000e220000000800 */
[----:B-1----:R-:W-:-:S07]  /*69a0*/  FADD.FTZ R11, R165, R6 ;  /* 0x00000006a50b7221 */ /* 0x002fce0000010000 */
[----:B------:R-:W1:Y:S01]  /*69b0*/  MUFU.EX2 R44, R44 ;  /* 0x0000002c002c7308 */ /* 0x000e620000000800 */
[C---:B--2---:R-:W-:Y:S01]  /*69c0*/  FADD.FTZ R6, R42.reuse, R11 ;  /* 0x0000000b2a067221 */ /* 0x044fe20000010000 */
[----:B------:R-:W-:-:S06]  /*69d0*/  F2FP.BF16.F32.PACK_AB R165, R42, R165 ;  /* 0x000000a52aa5723e */ /* 0x000fcc00000010ff */
[----:B------:R-:W-:Y:S01]  /*69e0*/  MUFU.EX2 R46, R46 ;  /* 0x0000002e002e7308 */ /* 0x000fe20000000800 */
[----:B0-----:R-:W-:-:S07]  /*69f0*/  FADD.FTZ R11, R167, R6 ;  /* 0x00000006a70b7221 */ /* 0x001fce0000010000 */
[----:B------:R-:W-:Y:S01]  /*6a00*/  MUFU.EX2 R71, R71 ;  /* 0x0000004700477308 */ /* 0x000fe20000000800 */
[C---:B-1----:R-:W-:Y:S01]  /*6a10*/  FADD.FTZ R6, R44.reuse, R11 ;  /* 0x0000000b2c067221 */ /* 0x042fe20000010000 */
[----:B------:R-:W-:-:S06]  /*6a20*/  F2FP.BF16.F32.PACK_AB R167, R44, R167 ;  /* 0x000000a72ca7723e */ /* 0x000fcc00000010ff */
[----:B------:R-:W-:Y:S08]  /*6a30*/  MUFU.EX2 R52, R205 ;  /* 0x000000cd00347308 */ /* 0x000ff00000000800 */
[----:B------:R-:W0:Y:S08]  /*6a40*/  MUFU.EX2 R75, R75 ;  /* 0x0000004b004b7308 */ /* 0x000e300000000800 */
[----:B------:R-:W-:Y:S01]  /*6a50*/  MUFU.EX2 R54, R53 ;  /* 0x0000003500367308 */ /* 0x000fe20000000800 */
[----:B------:R-:W-:-:S02]  /*6a60*/  WARPGROUP.DEPBAR.LE gsb0, 0x0 ;  /* 0x00008000000079c5 */ /* 0x000fc40000010000 */
[----:B------:R1:W-:Y:S01]  /*6a70*/  @!P1 SYNCS.ARRIVE.TRANS64.RED.A1T0 RZ, [R5+URZ], RZ ;  /* 0x000000ff05ff99a7 */ /* 0x0003e2000810043f */
[----:B------:R-:W-:-:S04]  /*6a80*/  F2FP.BF16.F32.PACK_AB R152, R25, R20 ;  /* 0x000000141998723e */ /* 0x000fc800000010ff */
[----:B------:R-:W2:Y:S01]  /*6a90*/  MUFU.EX2 R79, R79 ;  /* 0x0000004f004f7308 */ /* 0x000ea20000000800 */
[----:B------:R-:W-:Y:S02]  /*6aa0*/  F2FP.BF16.F32.PACK_AB R154, R37, R24 ;  /* 0x00000018259a723e */ /* 0x000fe400000010ff */
[----:B0-----:R-:W-:Y:S01]  /*6ab0*/  F2FP.BF16.F32.PACK_AB R157, R75, R52 ;  /* 0x000000344b9d723e */ /* 0x001fe200000010ff */
[-CC-:B-1----:R-:W-:Y:S01]  /*6ac0*/  FFMA.FTZ R5, R175, R0.reuse, -R30.reuse ;  /* 0x00000000af057223 */ /* 0x182fe2000001081e */
[----:B------:R0:W-:Y:S01]  /*6ad0*/  @!P1 SYNCS.ARRIVE.TRANS64.RED.A1T0 RZ, [R50+URZ], RZ ;  /* 0x000000ff32ff99a7 */ /* 0x0001e2000810043f */
[----:B------:R-:W-:Y:S02]  /*6ae0*/  FFMA.FTZ R30, R87, R0, -R30 ;  /* 0x00000000571e7223 */ /* 0x000fe4000001081e */
[----:B------:R-:W-:Y:S01]  /*6af0*/  MUFU.EX2 R48, R207 ;  /* 0x000000cf00307308 */ /* 0x000fe20000000800 */
[----:B------:R-:W-:-:S07]  /*6b00*/  F2FP.BF16.F32.PACK_AB R175, R47, R36 ;  /* 0x000000242faf723e */ /* 0x000fce00000010ff */
[----:B------:R-:W1:Y:S01]  /*6b10*/  MUFU.EX2 R5, R5 ;  /* 0x0000000500057308 */ /* 0x000e620000000800 */
[----:B--2---:R-:W-:-:S07]  /*6b20*/  F2FP.BF16.F32.PACK_AB R159, R79, R54 ;  /* 0x000000364f9f723e */ /* 0x004fce00000010ff */
[----:B0-----:R0:W2:Y:S08]  /*6b30*/  MUFU.EX2 R50, R173 ;  /* 0x000000ad00327308 */ /* 0x0010b00000000800 */
[----:B------:R-:W3:Y:S01]  /*6b40*/  MUFU.EX2 R83, R83 ;  /* 0x0000005300537308 */ /* 0x000ee20000000800 */
[----:B-1----:R-:W-:Y:S01]  /*6b50*/  FADD.FTZ R11, R5, R6 ;  /* 0x00000006050b7221 */ /* 0x002fe20000010000 */
[----:B------:R-:W-:Y:S01]  /*6b60*/  FADD.FTZ R6, R20, R27 ;  /* 0x0000001b14067221 */ /* 0x000fe20000010000 */
[----:B0-----:R-:W-:-:S02]  /*6b70*/  F2FP.BF16.F32.PACK_AB R173, R73, R34 ;  /* 0x0000002249ad723e */ /* 0x001fc400000010ff */
[----:B------:R-:W-:Y:S01]  /*6b80*/  FADD.FTZ R11, R46, R11 ;  /* 0x0000000b2e0b7221 */ /* 0x000fe20000010000 */
[----:B------:R-:W-:Y:S02]  /*6b90*/  FADD.FTZ R13, R25, R6 ;  /* 0x00000006190d7221 */ /* 0x000fe40000010000 */
[----:B------:R0:W-:Y:S01]  /*6ba0*/  MUFU.EX2 R10, R161 ;  /* 0x000000a1000a7308 */ /* 0x0001e20000000800 */
[----:B--2---:R-:W-:Y:S01]  /*6bb0*/  FADD.FTZ R11, R50, R11 ;  /* 0x0000000b320b7221 */ /* 0x004fe20000010000 */
[----:B------:R-:W-:Y:S01]  /*6bc0*/  FADD.FTZ R6, R24, R13 ;  /* 0x0000000d18067221 */ /* 0x000fe20000010000 */
[C---:B------:R-:W-:Y:S02]  /*6bd0*/  F2FP.BF16.F32.PACK_AB R163, R71.reuse, R50 ;  /* 0x0000003247a3723e */ /* 0x040fe400000010ff */
[----:B------:R-:W-:Y:S01]  /*6be0*/  FADD.FTZ R11, R71, R11 ;  /* 0x0000000b470b7221 */ /* 0x000fe20000010000 */
[----:B------:R-:W-:Y:S02]  /*6bf0*/  FADD.FTZ R6, R37, R6 ;  /* 0x0000000625067221 */ /* 0x000fe40000010000 */
[----:B------:R-:W1:Y:S01]  /*6c00*/  MUFU.EX2 R30, R30 ;  /* 0x0000001e001e7308 */ /* 0x000e620000000800 */
[----:B------:R-:W-:Y:S01]  /*6c10*/  FADD.FTZ R11, R52, R11 ;  /* 0x0000000b340b7221 */ /* 0x000fe20000010000 */
[----:B0-----:R-:W-:-:S02]  /*6c20*/  F2FP.BF16.F32.PACK_AB R161, R46, R5 ;  /* 0x000000052ea1723e */ /* 0x001fc400000010ff */
[----:B---3--:R-:W-:Y:S01]  /*6c30*/  F2FP.BF16.F32.PACK_AB R153, R83, R48 ;  /* 0x000000305399723e */ /* 0x008fe200000010ff */
[----:B------:R-:W-:-:S04]  /*6c40*/  FADD.FTZ R11, R75, R11 ;  /* 0x0000000b4b0b7221 */ /* 0x000fc80000010000 */
[----:B------:R-:W-:-:S04]  /*6c50*/  FADD.FTZ R11, R54, R11 ;  /* 0x0000000b360b7221 */ /* 0x000fc80000010000 */
[----:B------:R-:W-:-:S04]  /*6c60*/  FADD.FTZ R11, R79, R11 ;  /* 0x0000000b4f0b7221 */ /* 0x000fc80000010000 */
[----:B------:R-:W-:Y:S01]  /*6c70*/  FADD.FTZ R11, R48, R11 ;  /* 0x0000000b300b7221 */ /* 0x000fe20000010000 */
[----:B-1----:R-:W-:-:S03]  /*6c80*/  F2FP.BF16.F32.PACK_AB R155, R30, R10 ;  /* 0x0000000a1e9b723e */ /* 0x002fc600000010ff */
[----:B------:R-:W-:-:S04]  /*6c90*/  FADD.FTZ R11, R83, R11 ;  /* 0x0000000b530b7221 */ /* 0x000fc80000010000 */
[----:B------:R-:W-:Y:S01]  /*6ca0*/  FADD.FTZ R11, R10, R11 ;  /* 0x0000000b0a0b7221 */ /* 0x000fe20000010000 */
[----:B------:R-:W-:-:S03]  /*6cb0*/  IMAD.MOV.U32 R10, RZ, RZ, R4 ;  /* 0x000000ffff0a7224 */ /* 0x000fc600078e0004 */
[----:B------:R-:W-:Y:S01]  /*6cc0*/  FADD.FTZ R5, R30, R11 ;  /* 0x0000000b1e057221 */ /* 0x000fe20000010000 */
[----:B------:R-:W-:Y:S01]  /*6cd0*/  IMAD.MOV.U32 R11, RZ, RZ, R7 ;  /* 0x000000ffff0b7224 */ /* 0x000fe200078e0007 */
[----:B------:R-:W-:Y:S06]  /*6ce0*/  @P2 BRA `(.L_x_2020) ;  /* 0xffffffd400742947 */ /* 0x000fec000383ffff */
.L_x_2011:
[----:B------:R-:W-:-:S13]  /*6cf0*/  ISETP.LE.AND P2, PT, RZ, UR4, PT ;  /* 0x00000004ff007c0c */ /* 0x000fda000bf43270 */
[----:B------:R-:W-:Y:S05]  /*6d00*/  @!P2 BRA `(.L_x_2021) ;  /* 0x000000200068a947 */ /* 0x000fea0003800000 */
[----:B------:R-:W-:Y:S01]  /*6d10*/  IMAD.MOV.U32 R10, RZ, RZ, R7 ;  /* 0x000000ffff0a7224 */ /* 0x000fe200078e0007 */
[----:B------:R-:W-:Y:S01]  /*6d20*/  UMOV UR5, UR37 ;  /* 0x0000002500057c82 */ /* 0x000fe20008000000 */
[----:B------:R-:W-:Y:S01]  /*6d30*/  IMAD.MOV.U32 R11, RZ, RZ, R4 ;  /* 0x000000ffff0b7224 */ /* 0x000fe200078e0004 */
[----:B------:R-:W-:-:S06]  /*6d40*/  UMOV UR6, UR36 ;  /* 0x0000002400067c82 */ /* 0x000fcc0008000000 */
.L_x_2030:
[----:B------:R-:W-:-:S04]  /*6d50*/  UIADD3 UR10, UR6, 0x1, URZ ;  /* 0x00000001060a7890 */ /* 0x000fc8000fffe03f */
[----:B------:R-:W-:-:S04]  /*6d60*/  UISETP.NE.AND UP0, UPT, UR10, 0x2, UPT ;  /* 0x000000020a00788c */ /* 0x000fc8000bf05270 */
[----:B------:R-:W-:Y:S02]  /*6d70*/  USEL UR10, UR10, URZ, UP0 ;  /* 0x0000003f0a0a7287 */ /* 0x000fe40008000000 */
[----:B------:R-:W-:-:S04]  /*6d80*/  USEL UR37, URZ, 0x1, UP0 ;  /* 0x000000013f257887 */ /* 0x000fc80008000000 */
[----:B------:R-:W-:Y:S01]  /*6d90*/  ULOP3.LUT UR37, UR5, UR37, URZ, 0x3c, !UPT ;  /* 0x0000002505257292 */ /* 0x000fe2000f8e3c3f */
[----:B------:R-:W-:Y:S01]  /*6da0*/  UMOV UR36, UR10 ;  /* 0x0000000a00247c82 */ /* 0x000fe20008000000 */
[----:B------:R-:W-:Y:S10]  /*6db0*/  @!P0 BRA `(.L_x_2022) ;  /* 0x0000000000048947 */ /* 0x000ff40003800000 */
[----:B------:R-:W-:Y:S01]  /*6dc0*/  BPT.TRAP 0x1 ;  /* 0x000000040000795c */ /* 0x000fe20000300000 */
.L_x_2022:
[----:B------:R-:W-:Y:S01]  /*6dd0*/  ULEA UR7, UR36, UR38, 0x3 ;  /* 0x0000002624077291 */ /* 0x000fe2000f8e183f */
[----:B------:R-:W-:-:S05]  /*6de0*/  IMAD.U32 R0, RZ, RZ, UR37 ;  /* 0x00000025ff007e24 */ /* 0x000fca000f8e00ff */
[----:B------:R-:W-:-:S04]  /*6df0*/  SHF.L.U32 R0, R0, 0x1f, RZ ;  /* 0x0000001f00007819 */ /* 0x000fc800000006ff */
[----:B------:R0:W1:Y:S01]  /*6e00*/  SYNCS.PHASECHK.TRANS64.TRYWAIT P2, [UR7+0x34830], R0 ;  /* 0x03483000ff0075a7 */ /* 0x0000620008040147 */
[----:B------:R-:W-:Y:S05]  /*6e10*/  @!P0 BRA `(.L_x_2023) ;  /* 0x0000000000048947 */ /* 0x000fea0003800000 */
[----:B------:R-:W-:Y:S01]  /*6e20*/  BPT.TRAP 0x1 ;  /* 0x000000040000795c */ /* 0x000fe20000300000 */
.L_x_2023:
[----:B-1----:R-:W-:Y:S05]  /*6e30*/  @P2 BRA `(.L_x_2024) ;  /* 0x0000000000082947 */ /* 0x002fea0003800000 */
[----:B------:R-:W1:Y:S02]  /*6e40*/  SYNCS.PHASECHK.TRANS64.TRYWAIT P2, [UR7+0x34830], R0 ;  /* 0x03483000ff0075a7 */ /* 0x000e640008040147 */
[----:B-1----:R-:W-:Y:S05]  /*6e50*/  @!P2 BRA `(.L_x_2025) ;  /* 0x000000a40014a947 */ /* 0x002fea0003800000 */
.L_x_2024:
        /* <DEDUP_REMOVED lines=141> */
.L_x_2026:
[----:B------:R-:W-:Y:S01]  /*7730*/  ULEA UR11, UR6, UR38, 0x3 ;  /* 0x00000026060b7291 */ /* 0x000fe2000f8e183f */
[----:B01----:R-:W-:-:S05]  /*7740*/  IMAD.U32 R0, RZ, RZ, UR5 ;  /* 0x00000005ff007e24 */ /* 0x003fca000f8e00ff */
[----:B------:R-:W-:-:S04]  /*7750*/  SHF.L.U32 R0, R0, 0x1f, RZ ;  /* 0x0000001f00007819 */ /* 0x000fc800000006ff */
[----:B------:R0:W1:Y:S01]  /*7760*/  SYNCS.PHASECHK.TRANS64.TRYWAIT P2, [UR11+0x34850], R0 ;  /* 0x03485000ff0075a7 */ /* 0x000062000804014b */
[----:B------:R-:W-:Y:S05]  /*7770*/  @!P0 BRA `(.L_x_2027) ;  /* 0x0000000000048947 */ /* 0x000fea0003800000 */
[----:B------:R-:W-:Y:S01]  /*7780*/  BPT.TRAP 0x1 ;  /* 0x000000040000795c */ /* 0x000fe20000300000 */
.L_x_2027:
[----:B-1----:R-:W-:Y:S05]  /*7790*/  @P2 BRA `(.L_x_2028) ;  /* 0x0000000000082947 */ /* 0x002fea0003800000 */
[----:B------:R-:W1:Y:S02]  /*77a0*/  SYNCS.PHASECHK.TRANS64.TRYWAIT P2, [UR11+0x34850], R0 ;  /* 0x03485000ff0075a7 */ /* 0x000e64000804014b */
[----:B-1----:R-:W-:Y:S05]  /*77b0*/  @!P2 BRA `(.L_x_2029) ;  /* 0x0000009800d4a947 */ /* 0x002fea0003800000 */
.L_x_2028:
[----:B------:R-:W-:Y:S01]  /*77c0*/  UIADD3 UR5, UR38, 0x400, URZ ;  /* 0x0000040026057890 */ /* 0x000fe2000fffe03f */
[----:B------:R-:W-:Y:S01]  /*77d0*/  WARPGROUP.ARRIVE ;  /* 0x00000000000079c5 */ /* 0x000fe20000000000 */
[----:B------:R-:W-:Y:S01]  /*77e0*/  UMOV UR7, 0x40000040 ;  /* 0x4000004000077882 */ /* 0x000fe20000000000 */
[----:B01----:R-:W-:Y:S01]  /*77f0*/  FMNMX.FTZ R0, R24, R11, !PT ;  /* 0x0000000b18007209 */ /* 0x003fe20007810000 */
        /* <DEDUP_REMOVED lines=8> */
[----:B------:R-:W-:-:S04]  /*7880*/  FMNMX.FTZ R0, R32, R3, !PT ;  /* 0x0000000320007209 */ /* 0x000fc80007810000 */
        /* <DEDUP_REMOVED lines=31> */
[----:B------:R-:W0:Y:S03]  /*7a80*/  LDC R0, c[0x0][0x988] ;  /* 0x00026200ff007b82 */ /* 0x000e260000000800 */
[----:B------:R-:W1:Y:S02]  /*7a90*/  SHFL.BFLY PT, R3, R2, 0x2, 0x1f ;  /* 0x0c401f0002037f89 */ /* 0x000e6400000e0000 */
[----:B-1----:R-:W-:Y:S02]  /*7aa0*/  FMNMX.FTZ R7, R2, R3, !PT ;  /* 0x0000000302077209 */ /* 0x002fe40007810000 */
[----:B------:R-:W-:-:S03]  /*7ab0*/  FMNMX.FTZ R2, R26, R10, !PT ;  /* 0x0000000a1a027209 */ /* 0x000fc60007810000 */
[----:B------:R-:W1:Y:S01]  /*7ac0*/  SHFL.BFLY PT, R4, R7, 0x1, 0x1f ;  /* 0x0c201f0007047f89 */ /* 0x000e6200000e0000 */
[----:B------:R-:W-:Y:S02]  /*7ad0*/  WARPGROUP.DEPBAR.LE gsb0, 0x0 ;  /* 0x00008000000079c5 */ /* 0x000fe40000010000 */
[----:B------:R-:W-:-:S06]  /*7ae0*/  WARPGROUP.ARRIVE ;  /* 0x00000000000079c5 */ /* 0x000fcc0000000000 */
[----:B------:R-:W-:Y:S01]  /*7af0*/  HGMMA.64x128x16.F32.BF16 R88, R176, gdesc[UR4].tnspB, R88, gsb0 ;  /* 0x41e00004b0587df0 */ /* 0x000fe20008001858 */
[----:B------:R-:W-:Y:S01]  /*7b00*/  UIADD3 UR6, UR5, 0x100, URZ ;  /* 0x0000010005067890 */ /* 0x000fe2000fffe03f */
[----:B------:R-:W-:Y:S01]  /*7b10*/  UMOV UR7, 0x40000040 ;  /* 0x4000004000077882 */ /* 0x000fe20000000000 */
[----:B-1----:R-:W-:Y:S02]  /*7b20*/  FMNMX.FTZ R4, R7, R4, !PT ;  /* 0x0000000407047209 */ /* 0x002fe40007810000 */
[----:B------:R-:W-:-:S03]  /*7b30*/  FMNMX.FTZ R7, R27, R2, !PT ;  /* 0x000000021b077209 */ /* 0x000fc60007810000 */
[----:B------:R-:W-:Y:S01]  /*7b40*/  FADD.FTZ R3, -R4, R11 ;  /* 0x0000000b04037221 */ /* 0x000fe20000010100 */
[----:B------:R-:W-:-:S03]  /*7b50*/  FMNMX.FTZ R2, R30, R7, !PT ;  /* 0x000000071e027209 */ /* 0x000fc60007810000 */
[----:B0-----:R-:W-:Y:S01]  /*7b60*/  FMUL.FTZ R3, R3, R0 ;  /* 0x0000000003037220 */ /* 0x001fe20000410000 */
        /* <DEDUP_REMOVED lines=30> */
[----:B------:R-:W0:Y:S01]  /*7d50*/  SHFL.BFLY PT, R7, R2, 0x2, 0x1f ;  /* 0x0c401f0002077f89 */ /* 0x000e2200000e0000 */
        /* <DEDUP_REMOVED lines=16> */
[----:B0-----:R-:W-:Y:S01]  /*7e60*/  FMNMX.FTZ R24, R2, R7, !PT ;  /* 0x0000000702187209 */ /* 0x001fe20007810000 */
[----:B------:R-:W-:Y:S01]  /*7e70*/  UMOV UR7, 0x40000040 ;  /* 0x4000004000077882 */ /* 0x000fe20000000000 */
[-CC-:B------:R-:W-:Y:S01]  /*7e80*/  FFMA.FTZ R11, R25, R0.reuse, -R169.reuse ;  /* 0x00000000190b7223 */ /* 0x180fe200000108a9 */
[-CC-:B------:R-:W-:Y:S01]  /*7e90*/  FFMA.FTZ R25, R41, R0.reuse, -R169.reuse ;  /* 0x0000000029197223 */ /* 0x180fe200000108a9 */
[-CC-:B------:R-:W-:Y:S01]  /*7ea0*/  FFMA.FTZ R41, R57, R0.reuse, -R169.reuse ;  /* 0x0000000039297223 */ /* 0x180fe200000108a9 */
[----:B------:R-:W0:Y:S01]  /*7eb0*/  SHFL.BFLY PT, R7, R24, 0x1, 0x1f ;  /* 0x0c201f0018077f89 */ /* 0x000e2200000e0000 */
[-CC-:B------:R-:W-:Y:S01]  /*7ec0*/  FFMA.FTZ R57, R73, R0.reuse, -R169.reuse ;  /* 0x0000000049397223 */ /* 0x180fe200000108a9 */
[----:B------:R-:W1:Y:S01]  /*7ed0*/  MUFU.EX2 R180, R180 ;  /* 0x000000b400b47308 */ /* 0x000e620000000800 */
        /* <DEDUP_REMOVED lines=14> */
[--C-:B------:R-:W-:Y:S01]  /*7fc0*/  FFMA.FTZ R53, R69, R0, -R169.reuse ;  /* 0x0000000045357223 */ /* 0x100fe200000108a9 */
[----:B------:R-:W-:Y:S01]  /*7fd0*/  MUFU.EX2 R182, R182 ;  /* 0x000000b600b67308 */ /* 0x000fe20000000800 */
[----:B-1----:R-:W-:Y:S01]  /*7fe0*/  FFMA.FTZ R6, R3, R6, R180 ;  /* 0x0000000603067223 */ /* 0x002fe200000100b4 */
[-CC-:B------:R-:W-:Y:S01]  /*7ff0*/  FFMA.FTZ R168, R48, R0.reuse, -R169.reuse ;  /* 0x0000000030a87223 */ /* 0x180fe200000108a9 */
[-CC-:B------:R-:W-:Y:S01]  /*8000*/  FFMA.FTZ R170, R52, R0.reuse, -R169.reuse ;  /* 0x0000000034aa7223 */ /* 0x180fe200000108a9 */
[-CC-:B------:R-:W-:Y:S01]  /*8010*/  FFMA.FTZ R12, R72, R0.reuse, -R169.reuse ;  /* 0x00000000480c7223 */ /* 0x180fe200000108a9 */
[-CC-:B------:R-:W-:Y:S01]  /*8020*/  FFMA.FTZ R14, R76, R0.reuse, -R169.reuse ;  /* 0x000000004c0e7223 */ /* 0x180fe200000108a9 */
[----:B0-----:R-:W-:Y:S01]  /*8030*/  FMNMX.FTZ R7, R24, R7, !PT ;  /* 0x0000000718077209 */ /* 0x001fe20007810000 */
[-CC-:B------:R-:W-:Y:S01]  /*8040*/  FFMA.FTZ R61, R77, R0.reuse, -R169.reuse ;  /* 0x000000004d3d7223 */ /* 0x180fe200000108a9 */
[----:B------:R-:W-:Y:S01]  /*8050*/  MUFU.EX2 R13, R13 ;  /* 0x0000000d000d7308 */ /* 0x000fe20000000800 */
[-CC-:B------:R-:W-:Y:S01]  /*8060*/  FFMA.FTZ R16, R80, R0.reuse, -R169.reuse ;  /* 0x0000000050107223 */ /* 0x180fe200000108a9 */
[-CC-:B------:R-:W-:Y:S01]  /*8070*/  FFMA.FTZ R65, R81, R0.reuse, -R169.reuse ;  /* 0x0000000051417223 */ /* 0x180fe200000108a9 */
[----:B------:R-:W-:Y:S01]  /*8080*/  FADD.FTZ R73, -R7, R10 ;  /* 0x0000000a07497221 */ /* 0x000fe20000010100 */
[-CC-:B------:R-:W-:Y:S01]  /*8090*/  FFMA.FTZ R20, R84, R0.reuse, -R169.reuse ;  /* 0x0000000054147223 */ /* 0x180fe200000108a9 */
[----:B------:R-:W-:Y:S01]  /*80a0*/  FFMA.FTZ R69, R85, R0, -R169 ;  /* 0x0000000055457223 */ /* 0x000fe200000108a9 */
[----:B--2---:R-:W-:Y:S01]  /*80b0*/  F2FP.BF16.F32.PACK_AB R180, R11, R180 ;  /* 0x000000b40bb4723e */ /* 0x004fe200000010ff */
[-C--:B------:R-:W-:Y:S01]  /*80c0*/  FMUL.FTZ R2, R73, R0.reuse ;  /* 0x0000000049027220 */ /* 0x080fe20000410000 */
[-C--:B------:R-:W-:Y:S01]  /*80d0*/  FMUL.FTZ R73, R7, R0.reuse ;  /* 0x0000000007497220 */ /* 0x080fe20000410000 */
[----:B------:R-:W-:Y:S03]  /*80e0*/  MUFU.EX2 R176, R176 ;  /* 0x000000b000b07308 */ /* 0x000fe60000000800 */
[-CC-:B------:R-:W-:Y:S01]  /*80f0*/  FFMA.FTZ R10, R27, R0.reuse, -R73.reuse ;  /* 0x000000001b0a7223 */ /* 0x180fe20000010849 */
[----:B------:R-:W-:Y:S01]  /*8100*/  FFMA.FTZ R181, R26, R0, -R73 ;  /* 0x000000001ab57223 */ /* 0x000fe20000010849 */
[----:B------:R-:W-:-:S02]  /*8110*/  IMAD.U32 R27, RZ, RZ, UR10 ;  /* 0x0000000aff1b7e24 */ /* 0x000fc4000f8e00ff */
[-CC-:B------:R-:W-:Y:S01]  /*8120*/  FFMA.FTZ R183, R30, R0.reuse, -R73.reuse ;  /* 0x000000001eb77223 */ /* 0x180fe20000010849 */
[-CC-:B------:R-:W-:Y:S01]  /*8130*/  FFMA.FTZ R28, R31, R0.reuse, -R73.reuse ;  /* 0x000000001f1c7223 */ /* 0x180fe20000010849 */
[----:B------:R-:W-:Y:S01]  /*8140*/  MUFU.EX2 R2, R2 ;  /* 0x0000000200027308 */ /* 0x000fe20000000800 */
[-CC-:B------:R-:W-:Y:S01]  /*8150*/  FFMA.FTZ R177, R34, R0.reuse, -R73.reuse ;  /* 0x0000000022b17223 */ /* 0x180fe20000010849 */
[----:B------:R-:W-:Y:S01]  /*8160*/  @!P1 LEA R27, R27, UR38, 0x3 ;  /* 0x000000261b1b9c11 */ /* 0x000fe2000f8e18ff */
[----:B------:R-:W-:Y:S02]  /*8170*/  IMAD.U32 R31, RZ, RZ, UR11 ;  /* 0x0000000bff1f7e24 */ /* 0x000fe4000f8e00ff */
[-CC-:B------:R-:W-:Y:S01]  /*8180*/  FFMA.FTZ R36, R35, R0.reuse, -R73.reuse ;  /* 0x0000000023247223 */ /* 0x180fe20000010849 */
[-CC-:B------:R-:W-:Y:S01]  /*8190*/  FFMA.FTZ R179, R38, R0.reuse, -R73.reuse ;  /* 0x0000000026b37223 */ /* 0x180fe20000010849 */
[-CC-:B------:R-:W-:Y:S01]  /*81a0*/  FFMA.FTZ R32, R39, R0.reuse, -R73.reuse ;  /* 0x0000000027207223 */ /* 0x180fe20000010849 */
[----:B------:R-:W-:Y:S01]  /*81b0*/  @!P1 VIADD R27, R27, 0x34840 ;  /* 0x000348401b1b9836 */ /* 0x000fe20000000000 */
[----:B------:R-:W0:Y:S01]  /*81c0*/  MUFU.EX2 R181, R181 ;  /* 0x000000b500b57308 */ /* 0x000e220000000800 */
[-CC-:B------:R-:W-:Y:S01]  /*81d0*/  FFMA.FTZ R173, R42, R0.reuse, -R73.reuse ;  /* 0x000000002aad7223 */ /* 0x180fe20000010849 */
[-CC-:B------:R-:W-:Y:S01]  /*81e0*/  FFMA.FTZ R34, R43, R0.reuse, -R73.reuse ;  /* 0x000000002b227223 */ /* 0x180fe20000010849 */
[-C--:B------:R-:W-:Y:S01]  /*81f0*/  FFMA.FTZ R175, R46, R0.reuse, -R73 ;  /* 0x000000002eaf7223 */ /* 0x080fe20000010849 */
[----:B------:R-:W-:Y:S01]  /*8200*/  @!P1 PRMT R27, RZ, 0x654, R27 ;  /* 0x00000654ff1b9816 */ /* 0x000fe2000000001b */
[-CC-:B------:R-:W-:Y:S01]  /*8210*/  FFMA.FTZ R30, R47, R0.reuse, -R73.reuse ;  /* 0x000000002f1e7223 */ /* 0x180fe20000010849 */
[-CC-:B------:R-:W-:Y:S01]  /*8220*/  FFMA.FTZ R24, R51, R0.reuse, -R73.reuse ;  /* 0x0000000033187223 */ /* 0x180fe20000010849 */
        /* <DEDUP_REMOVED lines=8> */
[-C--:B------:R-:W-:Y:S01]  /*82b0*/  FFMA.FTZ R71, R71, R0.reuse, -R73 ;  /* 0x0000000047477223 */ /* 0x080fe20000010849 */
[----:B------:R-:W-:Y:S01]  /*82c0*/  MUFU.EX2 R183, R183 ;  /* 0x000000b700b77308 */ /* 0x000fe20000000800 */
[----:B0-----:R-:W-:Y:S01]  /*82d0*/  FFMA.FTZ R5, R2, R5, R181 ;  /* 0x0000000502057223 */ /* 0x001fe200000100b5 */
[-CC-:B------:R-:W-:Y:S01]  /*82e0*/  FFMA.FTZ R74, R74, R0.reuse, -R73.reuse ;  /* 0x000000004a4a7223 */ /* 0x180fe20000010849 */
[-CC-:B------:R-:W-:Y:S01]  /*82f0*/  FFMA.FTZ R75, R75, R0.reuse, -R73.reuse ;  /* 0x000000004b4b7223 */ /* 0x180fe20000010849 */
[-CC-:B------:R-:W-:Y:S01]  /*8300*/  FFMA.FTZ R78, R78, R0.reuse, -R73.reuse ;  /* 0x000000004e4e7223 */ /* 0x180fe20000010849 */
[-CC-:B------:R-:W-:Y:S01]  /*8310*/  FFMA.FTZ R79, R79, R0.reuse, -R73.reuse ;  /* 0x000000004f4f7223 */ /* 0x180fe20000010849 */
[-CC-:B------:R-:W-:Y:S01]  /*8320*/  FFMA.FTZ R82, R82, R0.reuse, -R73.reuse ;  /* 0x0000000052527223 */ /* 0x180fe20000010849 */
[-CC-:B------:R-:W-:Y:S01]  /*8330*/  FFMA.FTZ R83, R83, R0.reuse, -R73.reuse ;  /* 0x0000000053537223 */ /* 0x180fe20000010849 */
[----:B------:R-:W-:Y:S01]  /*8340*/  MUFU.EX2 R28, R28 ;  /* 0x0000001c001c7308 */ /* 0x000fe20000000800 */
[----:B-1----:R-:W-:Y:S01]  /*8350*/  F2FP.BF16.F32.PACK_AB R181, R10, R181 ;  /* 0x000000b50ab5723e */ /* 0x002fe200000010ff */
[----:B------:R-:W-:-:S06]  /*8360*/  FFMA.FTZ R86, R86, R0, -R73 ;  /* 0x0000000056567223 */ /* 0x000fcc0000010849 */
        /* <DEDUP_REMOVED lines=9> */
[----:B------:R-:W-:-:S04]  /*8400*/  FFMA.FTZ R164, R56, R0, -R169 ;  /* 0x0000000038a47223 */ /* 0x000fc800000108a9 */
[----:B------:R-:W-:Y:S01]  /*8410*/  MUFU.EX2 R172, R172 ;  /* 0x000000ac00ac7308 */ /* 0x000fe20000000800 */
[-C--:B------:R-:W-:Y:S01]  /*8420*/  FFMA.FTZ R166, R60, R0.reuse, -R169 ;  /* 0x000000003ca67223 */ /* 0x080fe200000108a9 */
[-CC-:B------:R-:W-:Y:S01]  /*8430*/  FFMA.FTZ R165, R58, R0.reuse, -R73.reuse ;  /* 0x000000003aa57223 */ /* 0x180fe20000010849 */
[----:B------:R-:W-:Y:S01]  /*8440*/  FFMA.FTZ R167, R62, R0, -R73 ;  /* 0x000000003ea77223 */ /* 0x000fe20000010849 */
[----:B------:R-:W-:Y:S01]  /*8450*/  HGMMA.64x128x16.F32.BF16 R88, R160, gdesc[UR4].tnspB, R88, gsb0 ;  /* 0x41e00004a0587df0 */ /* 0x000fe20008001858 */
[----:B------:R-:W-:Y:S01]  /*8460*/  UIADD3 UR6, UR5, 0x300, URZ ;  /* 0x0000030005067890 */ /* 0x000fe2000fffe03f */
[----:B------:R-:W-:Y:S02]  /*8470*/  UMOV UR7, 0x40000040 ;  /* 0x4000004000077882 */ /* 0x000fe40000000000 */
        /* <DEDUP_REMOVED lines=22> */
[-CC-:B------:R-:W-:Y:S02]  /*85e0*/  FFMA.FTZ R169, R50, R0.reuse, -R73.reuse ;  /* 0x0000000032a97223 */ /* 0x180fe40000010849 */
[----:B------:R-:W-:Y:S01]  /*85f0*/  MUFU.EX2 R166, R166 ;  /* 0x000000a600a67308 */ /* 0x000fe20000000800 */
[----:B------:R-:W-:Y:S01]  /*8600*/  FFMA.FTZ R73, R87, R0, -R73 ;  /* 0x0000000057497223 */ /* 0x000fe20000010849 */
[----:B------:R-:W-:Y:S01]  /*8610*/  HGMMA.64x128x16.F32.BF16 R88, R156, gdesc[UR4].tnspB, R88, gsb0 ;  /* 0x41e000049c587df0 */ /* 0x000fe20008001858 */
[----:B------:R-:W-:Y:S01]  /*8620*/  UIADD3 UR6, UR5, 0x380, URZ ;  /* 0x0000038005067890 */ /* 0x000fe2000fffe03f */
[----:B------:R-:W-:Y:S02]  /*8630*/  UMOV UR7, 0x40000040 ;  /* 0x4000004000077882 */ /* 0x000fe40000000000 */
[----:B------:R-:W-:-:S02]  /*8640*/  UMOV UR5, UR37 ;  /* 0x0000002500057c82 */ /* 0x000fc40008000000 */
        /* <DEDUP_REMOVED lines=13> */
[----:B------:R-:W0:Y:S08]  /*8720*/  MUFU.EX2 R57, R57 ;  /* 0x0000003900397308 */ /* 0x000e300000000800 */
[----:B------:R-:W-:Y:S08]  /*8730*/  MUFU.EX2 R75, R75 ;  /* 0x0000004b004b7308 */ /* 0x000ff00000000800 */
[----:B------:R-:W-:Y:S08]  /*8740*/  MUFU.EX2 R14, R14 ;  /* 0x0000000e000e7308 */ /* 0x000ff00000000800 */
[----:B------:R-:W1:Y:S01]  /*8750*/  MUFU.EX2 R61, R61 ;  /* 0x0000003d003d7308 */ /* 0x000e620000000800 */
[----:B------:R-:W-:-:S02]  /*8760*/  WARPGROUP.DEPBAR.LE gsb0, 0x0 ;  /* 0x00008000000079c5 */ /* 0x000fc40000010000 */
[----:B------:R-:W-:-:S05]  /*8770*/  WARPGROUP.ARRIVE ;  /* 0x00000000000079c5 */ /* 0x000fca0000000000 */
[----:B------:R-:W-:Y:S01]  /*8780*/  MUFU.EX2 R157, R74 ;  /* 0x0000004a009d7308 */ /* 0x000fe20000000800 */
[----:B0-----:R-:W-:Y:S01]  /*8790*/  F2FP.BF16.F32.PACK_AB R156, R57, R12 ;  /* 0x0000000c399c723e */ /* 0x001fe200000010ff */
[----:B------:R-:W-:Y:S01]  /*87a0*/  HGMMA.64x128x16.F32.BF16 R88, R152, gdesc[UR4].tnspB, R88, gsb0 ;  /* 0x41e0000498587df0 */ /* 0x000fe20008001858 */
[----:B------:R-:W-:Y:S01]  /*87b0*/  UIADD3 UR6, UR4, -0x1, URZ ;  /* 0xffffffff04067890 */ /* 0x000fe2000fffe03f */
[----:B-1----:R-:W-:-:S04]  /*87c0*/  F2FP.BF16.F32.PACK_AB R158, R61, R14 ;  /* 0x0000000e3d9e723e */ /* 0x002fc800000010ff */
[----:B------:R-:W-:Y:S02]  /*87d0*/  MUFU.EX2 R159, R78 ;  /* 0x0000004e009f7308 */ /* 0x000fe40000000800 */
[----:B------:R-:W-:Y:S01]  /*87e0*/  UMOV UR4, UR6 ;  /* 0x0000000600047c82 */ /* 0x000fe20008000000 */
[----:B------:R-:W-:-:S05]  /*87f0*/  UMOV UR6, UR36 ;  /* 0x0000002400067c82 */ /* 0x000fca0008000000 */
[----:B------:R-:W-:Y:S08]  /*8800*/  MUFU.EX2 R79, R79 ;  /* 0x0000004f004f7308 */ /* 0x000ff00000000800 */
[----:B------:R-:W-:Y:S08]  /*8810*/  MUFU.EX2 R16, R16 ;  /* 0x0000001000107308 */ /* 0x000ff00000000800 */
[----:B------:R-:W0:Y:S08]  /*8820*/  MUFU.EX2 R65, R65 ;  /* 0x0000004100417308 */ /* 0x000e300000000800 */
[----:B------:R-:W-:Y:S08]  /*8830*/  MUFU.EX2 R83, R83 ;  /* 0x0000005300537308 */ /* 0x000ff00000000800 */
[----:B------:R-:W-:Y:S08]  /*8840*/  MUFU.EX2 R20, R20 ;  /* 0x0000001400147308 */ /* 0x000ff00000000800 */
[----:B------:R-:W1:Y:S01]  /*8850*/  MUFU.EX2 R69, R69 ;  /* 0x0000004500457308 */ /* 0x000e620000000800 */
[----:B------:R-:W-:-:S02]  /*8860*/  WARPGROUP.DEPBAR.LE gsb0, 0x0 ;  /* 0x00008000000079c5 */ /* 0x000fc40000010000 */
[----:B------:R2:W-:Y:S05]  /*8870*/  @!P1 SYNCS.ARRIVE.TRANS64.RED.A1T0 RZ, [R27+URZ], RZ ;  /* 0x000000ff1bff99a7 */ /* 0x0005ea000810043f */
[----:B------:R-:W3:Y:S01]  /*8880*/  MUFU.EX2 R153, R82 ;  /* 0x0000005200997308 */ /* 0x000ee20000000800 */
[----:B0-----:R-:W-:Y:S02]  /*8890*/  F2FP.BF16.F32.PACK_AB R152, R65, R16 ;  /* 0x000000104198723e */ /* 0x001fe400000010ff */
[----:B-1----:R-:W-:Y:S01]  /*88a0*/  F2FP.BF16.F32.PACK_AB R154, R69, R20 ;  /* 0x00000014459a723e */ /* 0x002fe200000010ff */
[----:B--2---:R-:W-:-:S04]  /*88b0*/  @!P1 VIADD R27, R31, 0x34860 ;  /* 0x000348601f1b9836 */ /* 0x004fc80000000000 */
[----:B------:R-:W0:Y:S01]  /*88c0*/  MUFU.EX2 R155, R86 ;  /* 0x00000056009b7308 */ /* 0x000e220000000800 */
[----:B------:R-:W-:Y:S01]  /*88d0*/  @!P1 PRMT R31, RZ, 0x654, R27 ;  /* 0x00000654ff1f9816 */ /* 0x000fe2000000001b */
[----:B------:R-:W-:Y:S01]  /*88e0*/  FADD.FTZ R27, R11, R6 ;  /* 0x000000060b1b7221 */ /* 0x000fe20000010000 */
[----:B------:R-:W-:Y:S02]  /*88f0*/  FADD.FTZ R6, R10, R5 ;  /* 0x000000050a067221 */ /* 0x000fe40000010000 */
[----:B------:R1:W-:Y:S01]  /*8900*/  @!P1 SYNCS.ARRIVE.TRANS64.RED.A1T0 RZ, [R31+URZ], RZ ;  /* 0x000000ff1fff99a7 */ /* 0x0003e2000810043f */
        /* <DEDUP_REMOVED lines=69> */
[----:B------:R-:W2:Y:S01]  /*8d60*/  MUFU.EX2 R12, R73 ;  /* 0x00000049000c7308 */ /* 0x000ea20000000800 */
        /* <DEDUP_REMOVED lines=9> */
[----:B---3--:R-:W-:Y:S01]  /*8e00*/  FADD.FTZ R6, R153, R6 ;  /* 0x0000000699067221 */ /* 0x008fe20000010000 */
[----:B------:R-:W-:Y:S02]  /*8e10*/  F2FP.BF16.F32.PACK_AB R153, R83, R153 ;  /* 0x000000995399723e */ /* 0x000fe400000010ff */
[----:B------:R-:W-:Y:S01]  /*8e20*/  FADD.FTZ R5, R65, R10 ;  /* 0x0000000a41057221 */ /* 0x000fe20000010000 */
[----:B------:R-:W-:-:S03]  /*8e30*/  FADD.FTZ R6, R83, R6 ;  /* 0x0000000653067221 */ /* 0x000fc60000010000 */
[----:B------:R-:W-:Y:S01]  /*8e40*/  FADD.FTZ R10, R20, R5 ;  /* 0x00000005140a7221 */ /* 0x000fe20000010000 */
[----:B0-----:R-:W-:Y:S01]  /*8e50*/  FADD.FTZ R5, R155, R6 ;  /* 0x000000069b057221 */ /* 0x001fe20000010000 */
[C---:B--2---:R-:W-:Y:S02]  /*8e60*/  F2FP.BF16.F32.PACK_AB R155, R12.reuse, R155 ;  /* 0x0000009b0c9b723e */ /* 0x044fe400000010ff */
[----:B------:R-:W-:Y:S01]  /*8e70*/  FADD.FTZ R6, R69, R10 ;  /* 0x0000000a45067221 */ /* 0x000fe20000010000 */
[----:B------:R-:W-:Y:S01]  /*8e80*/  FADD.FTZ R5, R12, R5 ;  /* 0x000000050c057221 */ /* 0x000fe20000010000 */
[----:B------:R-:W-:Y:S01]  /*8e90*/  IMAD.MOV.U32 R10, RZ, RZ, R7 ;  /* 0x000000ffff0a7224 */ /* 0x000fe200078e0007 */
[----:B-1----:R-:W-:Y:S06]  /*8ea0*/  @P2 BRA `(.L_x_2030) ;  /* 0xffffffdc00a82947 */ /* 0x002fec000383ffff */
.L_x_2021:
        /* <DEDUP_REMOVED lines=67> */
.L_x_2031:
[----:B------:R-:W-:Y:S01]  /*92e0*/  ULEA UR5, UR36, UR38, 0x3 ;  /* 0x0000002624057291 */ /* 0x000fe2000f8e183f */
[----:B------:R-:W-:-:S05]  /*92f0*/  IMAD.U32 R2, RZ, RZ, UR37 ;  /* 0x00000025ff027e24 */ /* 0x000fca000f8e00ff */
[----:B------:R-:W-:-:S04]  /*9300*/  SHF.L.U32 R2, R2, 0x1f, RZ ;  /* 0x0000001f02027819 */ /* 0x000fc800000006ff */
[----:B------:R0:W1:Y:S01]  /*9310*/  SYNCS.PHASECHK.TRANS64.TRYWAIT P2, [UR5+0x34850], R2 ;  /* 0x03485002ff0075a7 */ /* 0x0000620008040145 */
[----:B------:R-:W-:Y:S05]  /*9320*/  @!P0 BRA `(.L_x_2032) ;  /* 0x0000000000048947 */ /* 0x000fea0003800000 */
[----:B------:R-:W-:Y:S01]  /*9330*/  BPT.TRAP 0x1 ;  /* 0x000000040000795c */ /* 0x000fe20000300000 */
.L_x_2032:
[----:B-1----:R-:W-:Y:S05]  /*9340*/  @P2 BRA `(.L_x_2033) ;  /* 0x0000000000082947 */ /* 0x002fea0003800000 */
[----:B------:R-:W1:Y:S02]  /*9350*/  SYNCS.PHASECHK.TRANS64.TRYWAIT P0, [UR5+0x34850], R2 ;  /* 0x03485002ff0075a7 */ /* 0x000e640008000145 */
[----:B-1----:R-:W-:Y:S05]  /*9360*/  @!P0 BRA `(.L_x_2034) ;  /* 0x0000008000008947 */ /* 0x002fea0003800000 */
.L_x_2033:
[----:B------:R-:W-:Y:S01]  /*9370*/  UIADD3 UR38, UR38, 0x400, URZ ;  /* 0x0000040026267890 */ /* 0x000fe2000fffe03f */
[----:B------:R-:W-:Y:S01]  /*9380*/  WARPGROUP.ARRIVE ;  /* 0x00000000000079c5 */ /* 0x000fe20000000000 */
[----:B------:R-:W-:Y:S01]  /*9390*/  UMOV UR7, 0x40000040 ;  /* 0x4000004000077882 */ /* 0x000fe20000000000 */
[----:B-1----:R-:W1:Y:S01]  /*93a0*/  SHFL.BFLY PT, R3, R6, 0x2, 0x1f ;  /* 0x0c401f0006037f89 */ /* 0x002e6200000e0000 */
[----:B------:R-:W-:Y:S01]  /*93b0*/  USHF.R.U32.HI UR38, URZ, 0x4, UR38 ;  /* 0x000000043f267899 */ /* 0x000fe20008011626 */
[----:B------:R-:W-:Y:S01]  /*93c0*/  IMAD.MOV.U32 R11, RZ, RZ, RZ ;  /* 0x000000ffff0b7224 */ /* 0x000fe200078e00ff */
[----:B------:R-:W-:Y:S01]  /*93d0*/  R2UR UR8, R188 ;  /* 0x00000000bc0872ca */ /* 0x000fe200000e0000 */
[----:B0-----:R-:W0:Y:S01]  /*93e0*/  SHFL.BFLY PT, R2, R5, 0x2, 0x1f ;  /* 0x0c401f0005027f89 */ /* 0x001e2200000e0000 */
        /* <DEDUP_REMOVED lines=9> */
[----:B-1----:R-:W-:Y:S01]  /*9480*/  FADD.FTZ R3, R3, R6 ;  /* 0x0000000603037221 */ /* 0x002fe20000010000 */
[----:B------:R-:W-:Y:S01]  /*9490*/  UMOV UR7, 0x40000040 ;  /* 0x4000004000077882 */ /* 0x000fe20000000000 */
[----:B------:R-:W-:-:S02]  /*94a0*/  IMAD.U32 R188, RZ, RZ, UR8 ;  /* 0x00000008ffbc7e24 */ /* 0x000fc4000f8e00ff */
[----:B0-----:R-:W-:Y:S01]  /*94b0*/  FADD.FTZ R8, R2, R5 ;  /* 0x0000000502087221 */ /* 0x001fe20000010000 */
[----:B------:R-:W-:Y:S01]  /*94c0*/  IMAD.MOV.U32 R5, RZ, RZ, RZ ;  /* 0x000000ffff057224 */ /* 0x000fe200078e00ff */
[----:B------:R-:W0:Y:S01]  /*94d0*/  SHFL.BFLY PT, R2, R3, 0x1, 0x1f ;  /* 0x0c201f0003027f89 */ /* 0x000e2200000e0000 */
[----:B------:R-:W-:-:S03]  /*94e0*/  USEL UR36, UR36, URZ, UP0 ;  /* 0x0000003f24247287 */ /* 0x000fc60008000000 */
[----:B------:R-:W1:Y:S01]  /*94f0*/  SHFL.BFLY PT, R9, R8, 0x1, 0x1f ;  /* 0x0c201f0008097f89 */ /* 0x000e6200000e0000 */
[----:B0-----:R-:W-:Y:S01]  /*9500*/  FADD.FTZ R12, R3, R2 ;  /* 0x00000002030c7221 */ /* 0x001fe20000010000 */
[----:B------:R-:W-:Y:S02]  /*9510*/  IMAD.MOV.U32 R2, RZ, RZ, -0x800000 ;  /* 0xff800000ff027424 */ /* 0x000fe400078e00ff */
[----:B------:R-:W-:Y:S02]  /*9520*/  IMAD.MOV.U32 R3, RZ, RZ, -0x800000 ;  /* 0xff800000ff037424 */ /* 0x000fe400078e00ff */
[----:B-1----:R-:W-:Y:S01]  /*9530*/  FADD.FTZ R13, R8, R9 ;  /* 0x00000009080d7221 */ /* 0x002fe20000010000 */
[----:B------:R-:W-:Y:S01]  /*9540*/  FSETP.NE.FTZ.AND P0, PT, R12, RZ, PT ;  /* 0x000000ff0c00720b */ /* 0x000fe20003f15000 */
[----:B------:R-:W-:-:S03]  /*9550*/  IMAD.U32 R8, RZ, RZ, UR5 ;  /* 0x00000005ff087e24 */ /* 0x000fc6000f8e00ff */
[----:B------:R-:W-:-:S09]  /*9560*/  FSETP.NE.FTZ.AND P2, PT, R13, RZ, PT ;  /* 0x000000ff0d00720b */ /* 0x000fd20003f55000 */
[C---:B------:R-:W-:Y:S01]  /*9570*/  @P0 FMUL.FTZ R9, R0.reuse, 0.69314718246459960938 ;  /* 0x3f31721800090820 */ /* 0x040fe20000410000 */
[----:B------:R-:W0:Y:S03]  /*9580*/  @P0 MUFU.LG2 R10, R12 ;  /* 0x0000000c000a0308 */ /* 0x000e260000000c00 */
[----:B------:R-:W-:Y:S01]  /*9590*/  @P2 FMUL.FTZ R15, R0, 0.69314718246459960938 ;  /* 0x3f317218000f2820 */ /* 0x000fe20000410000 */
[----:B------:R-:W-:-:S04]  /*95a0*/  @!P1 VIADD R0, R8, 0x34860 ;  /* 0x0003486008009836 */ /* 0x000fc80000000000 */
[----:B------:R-:W1:Y:S01]  /*95b0*/  @P2 MUFU.LG2 R6, R13 ;  /* 0x0000000d00062308 */ /* 0x000e620000000c00 */
[----:B------:R-:W-:-:S07]  /*95c0*/  @!P1 PRMT R0, RZ, 0x654, R0 ;  /* 0x00000654ff009816 */ /* 0x000fce0000000000 */
        /* <DEDUP_REMOVED lines=45> */
[-C--:B--2---:R-:W-:Y:S01]  /*98a0*/  FMUL.FTZ R89, R32, R5.reuse ;  /* 0x0000000520597220 */ /* 0x084fe20000410000 */
[----:B------:R-:W-:Y:S01]  /*98b0*/  FMUL.FTZ R88, R33, R5 ;  /* 0x0000000521587220 */ /* 0x000fe20000410000 */
[-C--:B0-----:R-:W-:Y:S01]  /*98c0*/  FMUL.FTZ R8, R30, R11.reuse ;  /* 0x0000000b1e087220 */ /* 0x081fe20000410000 */
        /* <DEDUP_REMOVED lines=60> */
[----:B-1----:R-:W-:-:S07]  /*9c90*/  FMUL.FTZ R87, R87, R11 ;  /* 0x0000000b57577220 */ /* 0x002fce0000410000 */
.L_x_2004:
[----:B------:R-:W0:Y:S01]  /*9ca0*/  S2R R5, SR_CgaCtaId ;  /* 0x0000000000057919 */ /* 0x000e220000008800 */
[----:B------:R-:W-:Y:S01]  /*9cb0*/  MOV R0, 0x400 ;  /* 0x0000040000007802 */ /* 0x000fe20000000f00 */
[----:B------:R-:W-:Y:S01]  /*9cc0*/  BSSY B0, `(.L_x_2035) ;  /* 0x0000218000007945 */ /* 0x000fe20003800000 */
[----:B------:R-:W-:Y:S02]  /*9cd0*/  BAR.SYNC.DEFER_BLOCKING 0x5, 0x120 ;  /* 0x0144800000007b1d */ /* 0x000fe40000010000 */
[----:B0-----:R-:W-:-:S05]  /*9ce0*/  LEA R0, R5, R0, 0x18 ;  /* 0x0000000005007211 */ /* 0x001fca00078ec0ff */
[----:B------:R-:W0:Y:S02]  /*9cf0*/  LDS.128 R44, [R0+0x348d0] ;  /* 0x0348d000002c7984 */ /* 0x000e240000000c00 */
[----:B0-----:R-:W-:Y:S02]  /*9d00*/  R2UR UR4, R45 ;  /* 0x000000002d0472ca */ /* 0x001fe400000e0000 */
[----:B------:R-:W-:-:S11]  /*9d10*/  R2UR UR5, R46 ;  /* 0x000000002e0572ca */ /* 0x000fd600000e0000 */
[----:B------:R-:W-:Y:S01]  /*9d20*/  IMAD.U32 R16, RZ, RZ, UR4 ;  /* 0x00000004ff107e24 */ /* 0x000fe2000f8e00ff */
[----:B------:R-:W-:Y:S06]  /*9d30*/  BAR.ARV 0x4, 0x120 ;  /* 0x0104800000007b1d */ /* 0x000fec0000002000 */
[----:B------:R-:W-:Y:S05]  /*9d40*/  @P0 BRA `(.L_x_2036) ;  /* 0x0000001400400947 */ /* 0x000fea0003800000 */
[----:B------:R-:W0:Y:S01]  /*9d50*/  S2R R5, SR_SWINHI ;  /* 0x0000000000057919 */ /* 0x000e220000002f00 */
[----:B------:R-:W-:Y:S01]  /*9d60*/  F2FP.BF16.F32.PACK_AB R7, R7, R8 ;  /* 0x000000080707723e */ /* 0x000fe200000010ff */
[----:B------:R-:W-:Y:S01]  /*9d70*/  ULDC.64 UR8, c[0x0][0xbe0] ;  /* 0x0002f80000087ab9 */ /* 0x000fe20000000a00 */
[----:B------:R-:W-:Y:S01]  /*9d80*/  F2FP.BF16.F32.PACK_AB R6, R6, R91 ;  /* 0x0000005b0606723e */ /* 0x000fe200000010ff */
[----:B------:R-:W-:Y:S01]  /*9d90*/  UISETP.NE.U32.AND UP0, UPT, UR8, URZ, UPT ;  /* 0x0000003f0800728c */ /* 0x000fe2000bf05070 */
[----:B------:R-:W-:Y:S01]  /*9da0*/  R2UR UR6, R186 ;  /* 0x00000000ba0672ca */ /* 0x000fe200000e0000 */
[----:B------:R-:W-:Y:S01]  /*9db0*/  ULDC.64 UR12, c[0x0][0x208] ;  /* 0x00008200000c7ab9 */ /* 0x000fe20000000a00 */
[----:B------:R-:W-:Y:S01]  /*9dc0*/  R2UR UR4, R184 ;  /* 0x00000000b80472ca */ /* 0x000fe200000e0000 */
[----:B------:R-:W-:Y:S01]  /*9dd0*/  UISETP.NE.AND.EX UP0, UPT, UR9, URZ, UPT, UP0 ;  /* 0x0000003f0900728c */ /* 0x000fe2000bf05300 */
[----:B------:R-:W-:Y:S02]  /*9de0*/  F2FP.BF16.F32.PACK_AB R64, R65, R64 ;  /* 0x000000404140723e */ /* 0x000fe400000010ff */
[----:B------:R-:W-:-:S02]  /*9df0*/  F2FP.BF16.F32.PACK_AB R65, R67, R66 ;  /* 0x000000424341723e */ /* 0x000fc400000010ff */
[----:B------:R-:W-:Y:S02]  /*9e00*/  F2FP.BF16.F32.PACK_AB R72, R73, R72 ;  /* 0x000000484948723e */ /* 0x000fe400000010ff */
[----:B------:R-:W-:Y:S02]  /*9e10*/  F2FP.BF16.F32.PACK_AB R66, R69, R68 ;  /* 0x000000444542723e */ /* 0x000fe400000010ff */
[----:B------:R-:W-:Y:S02]  /*9e20*/  F2FP.BF16.F32.PACK_AB R67, R71, R70 ;  /* 0x000000464743723e */ /* 0x000fe400000010ff */
[----:B------:R-:W-:Y:S01]  /*9e30*/  F2FP.BF16.F32.PACK_AB R73, R75, R74 ;  /* 0x0000004a4b49723e */ /* 0x000fe200000010ff */
[----:B------:R-:W-:Y:S01]  /*9e40*/  USHF.L.U64.HI UR11, UR4, 0x2, UR6 ;  /* 0x00000002040b7899 */ /* 0x000fe20008010206 */
[----:B------:R-:W-:Y:S01]  /*9e50*/  F2FP.BF16.F32.PACK_AB R80, R81, R80 ;  /* 0x000000505150723e */ /* 0x000fe200000010ff */
[----:B------:R-:W-:Y:S01]  /*9e60*/  USHF.L.U32 UR10, UR4, 0x2, URZ ;  /* 0x00000002040a7899 */ /* 0x000fe2000800063f */
[----:B------:R-:W-:Y:S01]  /*9e70*/  F2FP.BF16.F32.PACK_AB R74, R77, R76 ;  /* 0x0000004c4d4a723e */ /* 0x000fe200000010ff */
[----:B------:R-:W-:Y:S01]  /*9e80*/  ULDC.64 UR6, c[0x0][0xbd8] ;  /* 0x0002f60000067ab9 */ /* 0x000fe20000000a00 */
[----:B------:R-:W-:Y:S01]  /*9e90*/  F2FP.BF16.F32.PACK_AB R75, R79, R78 ;  /* 0x0000004e4f4b723e */ /* 0x000fe200000010ff */
[----:B------:R-:W-:Y:S01]  /*9ea0*/  UISETP.NE.U32.AND UP1, UPT, UR6, URZ, UPT ;  /* 0x0000003f0600728c */ /* 0x000fe2000bf25070 */
[----:B------:R-:W-:Y:S01]  /*9eb0*/  F2FP.BF16.F32.PACK_AB R81, R83, R82 ;  /* 0x000000525351723e */ /* 0x000fe200000010ff */
[----:B------:R-:W-:Y:S01]  /*9ec0*/  UIADD3 UR4, UP2, UR10, UR6, URZ ;  /* 0x000000060a047290 */ /* 0x000fe2000ff5e03f */
[----:B------:R-:W-:Y:S01]  /*9ed0*/  F2FP.BF16.F32.PACK_AB R82, R85, R84 ;  /* 0x000000545552723e */ /* 0x000fe200000010ff */
[----:B------:R-:W-:Y:S01]  /*9ee0*/  UISETP.NE.AND.EX UP1, UPT, UR7, URZ, UPT, UP1 ;  /* 0x0000003f0700728c */ /* 0x000fe2000bf25310 */
[----:B------:R-:W-:Y:S01]  /*9ef0*/  F2FP.BF16.F32.PACK_AB R83, R87, R86 ;  /* 0x000000565753723e */ /* 0x000fe200000010ff */
[----:B------:R-:W-:Y:S01]  /*9f00*/  @UP0 UIADD3 UR6, UP3, UR10, UR8, URZ ;  /* 0x000000080a060290 */ /* 0x000fe2000ff7e03f */
[----:B------:R-:W-:-:S02]  /*9f10*/  MOV R20, R0 ;  /* 0x0000000000147202 */ /* 0x000fc40000000f00 */
[----:B0-----:R-:W-:Y:S01]  /*9f20*/  MOV R21, R5 ;  /* 0x0000000500157202 */ /* 0x001fe20000000f00 */
[----:B------:R-:W-:Y:S02]  /*9f30*/  UIADD3.X UR8, UR11, UR7, URZ, UP2, !UPT ;  /* 0x000000070b087290 */ /* 0x000fe400097fe43f */
[----:B------:R-:W-:Y:S01]  /*9f40*/  @UP0 UIADD3.X UR7, UR11, UR9, URZ, UP3, !UPT ;  /* 0x000000090b070290 */ /* 0x000fe20009ffe43f */
[----:B------:R-:W-:-:S03]  /*9f50*/  IMAD.WIDE R4, R191, 0x2, R20 ;  /* 0x00000002bf047825 */ /* 0x000fc600078e0214 */
[C---:B------:R-:W-:Y:S02]  /*9f60*/  IADD3 R45, P6, R4.reuse, 0x20, RZ ;  /* 0x00000020042d7810 */ /* 0x040fe40007fde0ff */
[C---:B------:R-:W-:Y:S02]  /*9f70*/  LOP3.LUT R9, R4.reuse, 0x380, RZ, 0xc0, !PT ;  /* 0x0000038004097812 */ /* 0x040fe400078ec0ff */
[----:B------:R-:W-:Y:S01]  /*9f80*/  IADD3 R99, P4, R4, 0x60, RZ ;  /* 0x0000006004637810 */ /* 0x000fe20007f9e0ff */
[--C-:B------:R-:W-:Y:S01]  /*9f90*/  IMAD.X R29, RZ, RZ, R5.reuse, P6 ;  /* 0x000000ffff1d7224 */ /* 0x100fe200030e0605 */
[----:B------:R-:W-:Y:S02]  /*9fa0*/  LOP3.LUT R10, R45, 0x380, RZ, 0xc0, !PT ;  /* 0x000003802d0a7812 */ /* 0x000fe400078ec0ff */
[----:B------:R-:W-:Y:S01]  /*9fb0*/  SHF.R.U64 R9, R9, 0x3, RZ ;  /* 0x0000000309097819 */ /* 0x000fe200000012ff */
[----:B------:R-:W-:Y:S01]  /*9fc0*/  IMAD.X R11, RZ, RZ, R5, P4 ;  /* 0x000000ffff0b7224 */ /* 0x000fe200020e0605 */
[----:B------:R-:W-:-:S02]  /*9fd0*/  LOP3.LUT R44, R99, 0x380, RZ, 0xc0, !PT ;  /* 0x00000380632c7812 */ /* 0x000fc400078ec0ff */
[C---:B------:R-:W-:Y:S02]  /*9fe0*/  IADD3 R97, P5, R4.reuse, 0x40, RZ ;  /* 0x0000004004617810 */ /* 0x040fe40007fbe0ff */
[C---:B------:R-:W-:Y:S02]  /*9ff0*/  IADD3 R101, P3, R4.reuse, 0x4000, RZ ;  /* 0x0000400004657810 */ /* 0x040fe40007f7e0ff */
[C---:B------:R-:W-:Y:S01]  /*a000*/  IADD3 R103, P2, R4.reuse, 0x4020, RZ ;  /* 0x0000402004677810 */ /* 0x040fe20007f5e0ff */
[--C-:B------:R-:W-:Y:S01]  /*a010*/  IMAD.X R27, RZ, RZ, R5.reuse, P5 ;  /* 0x000000ffff1b7224 */ /* 0x100fe200028e0605 */
[C---:B------:R-:W-:Y:S01]  /*a020*/  IADD3 R105, P1, R4.reuse, 0x4040, RZ ;  /* 0x0000404004697810 */ /* 0x040fe20007f3e0ff */
[--C-:B------:R-:W-:Y:S01]  /*a030*/  IMAD.X R25, RZ, RZ, R5.reuse, P3 ;  /* 0x000000ffff197224 */ /* 0x100fe200018e0605 */
[----:B------:R-:W-:Y:S01]  /*a040*/  BAR.SYNC.DEFER_BLOCKING 0x1, 0x100 ;  /* 0x0044000000007b1d */ /* 0x000fe20000010000 */
[----:B------:R-:W-:Y:S02]  /*a050*/  IADD3 R107, P0, R4, 0x4060, RZ ;  /* 0x00004060046b7810 */ /* 0x000fe40007f1e0ff */
[----:B------:R-:W-:Y:S01]  /*a060*/  SHF.R.U64 R10, R10, 0x3, RZ ;  /* 0x000000030a0a7819 */ /* 0x000fe200000012ff */
[--C-:B------:R-:W-:Y:S01]  /*a070*/  IMAD.X R15, RZ, RZ, R5.reuse, P1 ;  /* 0x000000ffff0f7224 */ /* 0x100fe200008e0605 */
[----:B------:R-:W-:Y:S01]  /*a080*/  LOP3.LUT R4, R9, R4, RZ, 0x3c, !PT ;  /* 0x0000000409047212 */ /* 0x000fe200078e3cff */
[--C-:B------:R-:W-:Y:S01]  /*a090*/  IMAD.X R9, RZ, RZ, R5.reuse, P2 ;  /* 0x000000ffff097224 */ /* 0x100fe200010e0605 */
[----:B------:R-:W-:Y:S01]  /*a0a0*/  SHF.R.U64 R44, R44, 0x3, RZ ;  /* 0x000000032c2c7819 */ /* 0x000fe200000012ff */
[----:B------:R-:W-:Y:S01]  /*a0b0*/  IMAD.X R13, RZ, RZ, R5, P0 ;  /* 0x000000ffff0d7224 */ /* 0x000fe200000e0605 */
[----:B------:R-:W-:-:S02]  /*a0c0*/  LOP3.LUT R28, R10, R45, RZ, 0x3c, !PT ;  /* 0x0000002d0a1c7212 */ /* 0x000fc400078e3cff */
[----:B------:R-:W-:Y:S02]  /*a0d0*/  MOV R45, R4 ;  /* 0x00000004002d7202 */ /* 0x000fe40000000f00 */
[----:B------:R-:W-:Y:S02]  /*a0e0*/  LOP3.LUT R24, R97, 0x380, RZ, 0xc0, !PT ;  /* 0x0000038061187812 */ /* 0x000fe400078ec0ff */
[----:B------:R-:W-:Y:S02]  /*a0f0*/  F2FP.BF16.F32.PACK_AB R5, R12, R93 ;  /* 0x0000005d0c05723e */ /* 0x000fe400000010ff */
[----:B------:R-:W-:Y:S02]  /*a100*/  LOP3.LUT R10, R44, R99, RZ, 0x3c, !PT ;  /* 0x000000632c0a7212 */ /* 0x000fe400078e3cff */
[----:B------:R-:W-:Y:S02]  /*a110*/  LOP3.LUT R12, R103, 0x380, RZ, 0xc0, !PT ;  /* 0x00000380670c7812 */ /* 0x000fe400078ec0ff */
[----:B------:R-:W-:-:S02]  /*a120*/  LOP3.LUT R44, R107, 0x380, RZ, 0xc0, !PT ;  /* 0x000003806b2c7812 */ /* 0x000fc400078ec0ff */
[----:B------:R-:W-:Y:S02]  /*a130*/  SHF.R.U64 R24, R24, 0x3, RZ ;  /* 0x0000000318187819 */ /* 0x000fe400000012ff */
[----:B------:R-:W-:Y:S02]  /*a140*/  LOP3.LUT R46, R101, 0x380, RZ, 0xc0, !PT ;  /* 0x00000380652e7812 */ /* 0x000fe400078ec0ff */
[----:B------:R-:W-:Y:S02]  /*a150*/  F2FP.BF16.F32.PACK_AB R4, R14, R95 ;  /* 0x0000005f0e04723e */ /* 0x000fe400000010ff */
[----:B------:R-:W-:Y:S02]  /*a160*/  SHF.R.U64 R12, R12, 0x3, RZ ;  /* 0x000000030c0c7819 */ /* 0x000fe400000012ff */
[----:B------:R-:W-:Y:S01]  /*a170*/  LOP3.LUT R14, R105, 0x380, RZ, 0xc0, !PT ;  /* 0x00000380690e7812 */ /* 0x000fe200078ec0ff */
[----:B------:R0:W-:Y:S01]  /*a180*/  STSM.16.M88.4 [R45], R4 ;  /* 0x000000042d007844 */ /* 0x0001e20000000200 */
[----:B------:R-:W-:-:S02]  /*a190*/  SHF.R.U64 R44, R44, 0x3, RZ ;  /* 0x000000032c2c7819 */ /* 0x000fc400000012ff */
[----:B------:R-:W-:Y:S02]  /*a1a0*/  LOP3.LUT R26, R24, R97, RZ, 0x3c, !PT ;  /* 0x00000061181a7212 */ /* 0x000fe400078e3cff */
[----:B------:R-:W-:Y:S02]  /*a1b0*/  SHF.R.U64 R46, R46, 0x3, RZ ;  /* 0x000000032e2e7819 */ /* 0x000fe400000012ff */
[----:B------:R-:W-:Y:S02]  /*a1c0*/  LOP3.LUT R8, R12, R103, RZ, 0x3c, !PT ;  /* 0x000000670c087212 */ /* 0x000fe400078e3cff */
[----:B------:R-:W-:Y:S02]  /*a1d0*/  SHF.R.U64 R14, R14, 0x3, RZ ;  /* 0x000000030e0e7819 */ /* 0x000fe400000012ff */
[----:B------:R-:W-:Y:S02]  /*a1e0*/  LOP3.LUT R12, R44, R107, RZ, 0x3c, !PT ;  /* 0x0000006b2c0c7212 */ /* 0x000fe400078e3cff */
[----:B------:R-:W-:-:S02]  /*a1f0*/  MOV R44, R28 ;  /* 0x0000001c002c7202 */ /* 0x000fc40000000f00 */
[----:B------:R-:W-:Y:S02]  /*a200*/  MOV R29, R26 ;  /* 0x0000001a001d7202 */ /* 0x000fe40000000f00 */
[----:B------:R-:W-:Y:S02]  /*a210*/  LOP3.LUT R24, R46, R101, RZ, 0x3c, !PT ;  /* 0x000000652e187212 */ /* 0x000fe400078e3cff */
[----:B------:R-:W-:Y:S02]  /*a220*/  MOV R28, R10 ;  /* 0x0000000a001c7202 */ /* 0x000fe40000000f00 */
[----:B------:R-:W-:Y:S02]  /*a230*/  MOV R26, R8 ;  /* 0x00000008001a7202 */ /* 0x000fe40000000f00 */
[----:B------:R-:W-:Y:S02]  /*a240*/  LOP3.LUT R14, R14, R105, RZ, 0x3c, !PT ;  /* 0x000000690e0e7212 */ /* 0x000fe400078e3cff */
[----:B------:R-:W-:-:S02]  /*a250*/  F2FP.BF16.F32.PACK_AB R8, R88, R89 ;  /* 0x000000595808723e */ /* 0x000fc400000010ff */
[----:B------:R-:W-:Y:S02]  /*a260*/  F2FP.BF16.F32.PACK_AB R9, R35, R34 ;  /* 0x000000222309723e */ /* 0x000fe400000010ff */
[----:B------:R-:W-:Y:S02]  /*a270*/  F2FP.BF16.F32.PACK_AB R10, R37, R36 ;  /* 0x00000024250a723e */ /* 0x000fe400000010ff */
[----:B------:R-:W-:Y:S02]  /*a280*/  F2FP.BF16.F32.PACK_AB R11, R39, R38 ;  /* 0x00000026270b723e */ /* 0x000fe400000010ff */
[----:B------:R-:W-:Y:S02]  /*a290*/  MOV R27, R24 ;  /* 0x00000018001b7202 */ /* 0x000fe40000000f00 */
[----:B------:R-:W-:Y:S01]  /*a2a0*/  MOV R25, R14 ;  /* 0x0000000e00197202 */ /* 0x000fe20000000f00 */
[----:B------:R1:W-:Y:S01]  /*a2b0*/  STSM.16.M88.4 [R44], R8 ;  /* 0x000000082c007844 */ /* 0x0003e20000000200 */
[----:B------:R-:W-:-:S02]  /*a2c0*/  MOV R24, R12 ;  /* 0x0000000c00187202 */ /* 0x000fc40000000f00 */
[----:B0-----:R-:W-:Y:S02]  /*a2d0*/  F2FP.BF16.F32.PACK_AB R4, R41, R40 ;  /* 0x000000282904723e */ /* 0x001fe400000010ff */
        /* <DEDUP_REMOVED lines=8> */
[----:B-1----:R-:W-:Y:S02]  /*a360*/  F2FP.BF16.F32.PACK_AB R8, R57, R56 ;  /* 0x000000383908723e */ /* 0x002fe400000010ff */
[----:B------:R-:W-:Y:S01]  /*a370*/  F2FP.BF16.F32.PACK_AB R9, R59, R58 ;  /* 0x0000003a3b09723e */ /* 0x000fe200000010ff */
[----:B------:R-:W-:Y:S01]  /*a380*/  STSM.16.M88.4 [R28], R12 ;  /* 0x0000000c1c007844 */ /* 0x000fe20000000200 */
[----:B------:R-:W-:Y:S02]  /*a390*/  F2FP.BF16.F32.PACK_AB R10, R61, R60 ;  /* 0x0000003c3d0a723e */ /* 0x000fe400000010ff */
[----:B------:R-:W-:Y:S02]  /*a3a0*/  F2FP.BF16.F32.PACK_AB R11, R63, R62 ;  /* 0x0000003e3f0b723e */ /* 0x000fe400000010ff */
[----:B------:R-:W-:-:S02]  /*a3b0*/  PLOP3.LUT P0, PT, PT, PT, UP1, 0x80, 0x0 ;  /* 0x000000000000781c */ /* 0x000fc40003f0f018 */
[----:B------:R-:W-:Y:S01]  /*a3c0*/  PLOP3.LUT P2, PT, PT, PT, UP0, 0x80, 0x0 ;  /* 0x000000000000781c */ /* 0x000fe20003f4f008 */
[----:B------:R1:W-:Y:S01]  /*a3d0*/  STSM.16.M88.4 [R27], R8 ;  /* 0x000000081b007844 */ /* 0x0003e20000000200 */
[----:B0-----:R-:W-:Y:S02]  /*a3e0*/  IMAD.U32 R4, RZ, RZ, UR4 ;  /* 0x00000004ff047e24 */ /* 0x001fe4000f8e00ff */
[----:B------:R-:W-:Y:S01]  /*a3f0*/  IMAD.U32 R5, RZ, RZ, UR8 ;  /* 0x00000008ff057e24 */ /* 0x000fe2000f8e00ff */
[----:B------:R0:W-:Y:S04]  /*a400*/  STSM.16.M88.4 [R26], R64 ;  /* 0x000000401a007844 */ /* 0x0001e80000000200 */
[----:B------:R0:W-:Y:S04]  /*a410*/  STSM.16.M88.4 [R25], R72 ;  /* 0x0000004819007844 */ /* 0x0001e80000000200 */
[----:B------:R0:W-:Y:S01]  /*a420*/  STSM.16.M88.4 [R24], R80 ;  /* 0x0000005018007844 */ /* 0x0001e20000000200 */
[----:B------:R-:W-:Y:S01]  /*a430*/  BAR.SYNC.DEFER_BLOCKING 0x1, 0x100 ;  /* 0x0044000000007b1d */ /* 0x000fe20000010000 */
[----:B------:R-:W-:-:S02]  /*a440*/  IMAD.U32 R6, RZ, RZ, UR6 ;  /* 0x00000006ff067e24 */ /* 0x000fc4000f8e00ff */
[----:B------:R-:W-:-:S03]  /*a450*/  IMAD.U32 R7, RZ, RZ, UR7 ;  /* 0x00000007ff077e24 */ /* 0x000fc6000f8e00ff */
[----:B-1----:R-:W2:Y:S04]  /*a460*/  @P0 LDG.E R8, desc[UR12][R4.64] ;  /* 0x0000000c04080981 */ /* 0x002ea8000c1e1900 */
[----:B------:R-:W3:Y:S01]  /*a470*/  @P2 LDG.E R6, desc[UR12][R6.64] ;  /* 0x0000000c06062981 */ /* 0x000ee2000c1e1900 */
[----:B------:R-:W-:Y:S01]  /*a480*/  IMAD R9, R18, 0x40, R17 ;  /* 0x0000004012097824 */ /* 0x000fe200078e0211 */
[----:B------:R-:W-:Y:S01]  /*a490*/  UMOV UR4, URZ ;  /* 0x0000003f00047c82 */ /* 0x000fe20008000000 */
[----:B------:R-:W-:Y:S02]  /*a4a0*/  ULDC UR10, c[0x0][0xa88] ;  /* 0x0002a200000a7ab9 */ /* 0x000fe40000000800 */
[----:B------:R-:W-:-:S03]  /*a4b0*/  IMAD.WIDE R20, R9, 0x2, R20 ;  /* 0x0000000209147825 */ /* 0x000fc600078e0214 */
[----:B------:R-:W-:Y:S02]  /*a4c0*/  IADD3 R29, P1, R20, 0x1000, RZ ;  /* 0x00001000141d7810 */ /* 0x000fe40007f3e0ff */
[----:B--2---:R-:W-:Y:S02]  /*a4d0*/  @P0 R2UR UR4, R8 ;  /* 0x00000000080402ca */ /* 0x004fe400000e0000 */
[----:B---3--:R-:W-:Y:S01]  /*a4e0*/  @P2 R2UR UR10, R6 ;  /* 0x00000000060a22ca */ /* 0x008fe200000e0000 */
[----:B0-----:R-:W-:-:S14]  /*a4f0*/  @P2 BRA `(.L_x_2037) ;  /* 0x00000000001c2947 */ /* 0x001fdc0003800000 */
[----:B------:R-:W-:Y:S05]  /*a500*/  @!P0 BRA `(.L_x_2037) ;  /* 0x0000000000188947 */ /* 0x000fea0003800000 */
[----:B------:R-:W-:Y:S02]  /*a510*/  ULDC.64 UR6, c[0x0][0x208] ;  /* 0x0000820000067ab9 */ /* 0x000fe40000000a00 */
[----:B------:R-:W2:Y:S04]  /*a520*/  LDG.E R7, desc[UR6][R4.64] ;  /* 0x0000000604077981 */ /* 0x000ea8000c1e1900 */
[----:B------:R-:W3:Y:S01]  /*a530*/  LDG.E R6, desc[UR6][R4.64+0x4] ;  /* 0x0000040604067981 */ /* 0x000ee2000c1e1900 */
[----:B--2---:R-:W-:Y:S02]  /*a540*/  R2UR UR6, R7 ;  /* 0x00000000070672ca */ /* 0x004fe400000e0000 */
[----:B---3--:R-:W-:-:S13]  /*a550*/  R2UR UR10, R6 ;  /* 0x00000000060a72ca */ /* 0x008fda00000e0000 */
[----:B------:R-:W-:-:S12]  /*a560*/  UIADD3 UR10, -UR6, UR10, URZ ;  /* 0x0000000a060a7290 */ /* 0x000fd8000fffe13f */
.L_x_2037:
[----:B------:R-:W-:Y:S01]  /*a570*/  R2UR UR18, R185 ;  /* 0x00000000b91272ca */ /* 0x000fe200000e0000 */
[----:B------:R-:W-:Y:S01]  /*a580*/  ULDC.64 UR12, c[0x0][0xb70] ;  /* 0x0002dc00000c7ab9 */ /* 0x000fe20000000a00 */
[----:B------:R-:W-:Y:S01]  /*a590*/  R2UR UR16, R186 ;  /* 0x00000000ba1072ca */ /* 0x000fe200000e0000 */
[----:B------:R-:W-:Y:S01]  /*a5a0*/  USHF.R.S32.HI UR9, URZ, 0x1f, UR4 ;  /* 0x0000001f3f097899 */ /* 0x000fe20008011404 */
[----:B------:R-:W-:Y:S01]  /*a5b0*/  R2UR UR15, R184 ;  /* 0x00000000b80f72ca */ /* 0x000fe200000e0000 */
[----:B------:R-:W-:Y:S01]  /*a5c0*/  UMOV UR8, UR4 ;  /* 0x0000000400087c82 */ /* 0x000fe20008000000 */
[----:B------:R-:W-:Y:S01]  /*a5d0*/  R2UR UR17, R187 ;  /* 0x00000000bb1172ca */ /* 0x000fe200000e0000 */
[----:B------:R-:W-:Y:S01]  /*a5e0*/  ULDC.64 UR20, c[0x0][0x208] ;  /* 0x0000820000147ab9 */ /* 0x000fe20000000a00 */
[C---:B------:R-:W-:Y:S02]  /*a5f0*/  IADD3 R13, P2, R20.reuse, 0x2000, RZ ;  /* 0x00002000140d7810 */ /* 0x040fe40007f5e0ff */
[----:B------:R-:W-:-:S02]  /*a600*/  IADD3 R7, P6, R20, 0x3000, RZ ;  /* 0x0000300014077810 */ /* 0x000fc40007fde0ff */
[----:B------:R-:W-:Y:S01]  /*a610*/  LOP3.LUT R12, R13, 0x380, RZ, 0xc0, !PT ;  /* 0x000003800d0c7812 */ /* 0x000fe200078ec0ff */
[----:B------:R-:W-:Y:S01]  /*a620*/  USHF.R.S32.HI UR14, URZ, 0x1f, UR18 ;  /* 0x0000001f3f0e7899 */ /* 0x000fe20008011412 */
[----:B------:R-:W-:Y:S01]  /*a630*/  LOP3.LUT R4, R7, 0x380, RZ, 0xc0, !PT ;  /* 0x0000038007047812 */ /* 0x000fe200078ec0ff */
[----:B------:R-:W-:Y:S01]  /*a640*/  USEL UR16, UR16, URZ, !UP1 ;  /* 0x0000003f10107287 */ /* 0x000fe2000c800000 */
[----:B------:R-:W-:Y:S01]  /*a650*/  LOP3.LUT R28, R29, 0x380, RZ, 0xc0, !PT ;  /* 0x000003801d1c7812 */ /* 0x000fe200078ec0ff */
[----:B------:R-:W-:Y:S01]  /*a660*/  UIMAD UR11, UR14, UR12, URZ ;  /* 0x0000000c0e0b72a4 */ /* 0x000fe2000f8e023f */
[----:B------:R-:W-:Y:S01]  /*a670*/  SHF.R.U64 R12, R12, 0x3, RZ ;  /* 0x000000030c0c7819 */ /* 0x000fe200000012ff */
[----:B------:R-:W-:Y:S01]  /*a680*/  UIMAD.WIDE.U32 UR6, UR18, UR12, UR8 ;  /* 0x0000000c120672a5 */ /* 0x000fe2000f8e0008 */
[----:B------:R-:W-:Y:S01]  /*a690*/  IMAD.U32 R8, RZ, RZ, UR17 ;  /* 0x00000011ff087e24 */ /* 0x000fe2000f8e00ff */
[----:B------:R-:W-:Y:S01]  /*a6a0*/  UIMAD UR11, UR18, UR13, UR11 ;  /* 0x0000000d120b72a4 */ /* 0x000fe2000f8e020b */
[----:B------:R-:W-:Y:S01]  /*a6b0*/  SHF.R.U64 R4, R4, 0x3, RZ ;  /* 0x0000000304047819 */ /* 0x000fe200000012ff */
[----:B------:R-:W-:Y:S01]  /*a6c0*/  USEL UR15, UR15, URZ, !UP1 ;  /* 0x0000003f0f0f7287 */ /* 0x000fe2000c800000 */
[----:B------:R-:W-:Y:S01]  /*a6d0*/  IMAD R8, R8, 0x80, R23 ;  /* 0x0000008008087824 */ /* 0x000fe200078e0217 */
[----:B------:R-:W-:Y:S01]  /*a6e0*/  ULDC.64 UR12, c[0x0][0xb78] ;  /* 0x0002de00000c7ab9 */ /* 0x000fe20000000a00 */
[----:B------:R-:W-:Y:S01]  /*a6f0*/  UIADD3 UR7, UR7, UR11, URZ ;  /* 0x0000000b07077290 */ /* 0x000fe2000fffe03f */
[----:B------:R-:W-:Y:S01]  /*a700*/  SHF.R.U64 R28, R28, 0x3, RZ ;  /* 0x000000031c1c7819 */ /* 0x000fe200000012ff */
[----:B------:R-:W-:Y:S01]  /*a710*/  UIMAD UR8, UR16, UR12, URZ ;  /* 0x0000000c100872a4 */ /* 0x000fe2000f8e023f */
[----:B------:R-:W-:Y:S01]  /*a720*/  SHF.R.S32.HI R5, RZ, 0x1f, R8 ;  /* 0x0000001fff057819 */ /* 0x000fe20000011408 */
[----:B------:R-:W-:Y:S01]  /*a730*/  UIMAD.WIDE.U32 UR6, UR15, UR12, UR6 ;  /* 0x0000000c0f0672a5 */ /* 0x000fe2000f8e0006 */
[----:B------:R-:W-:Y:S01]  /*a740*/  LOP3.LUT R12, R12, R13, RZ, 0x3c, !PT ;  /* 0x0000000d0c0c7212 */ /* 0x000fe200078e3cff */
[----:B------:R-:W-:Y:S01]  /*a750*/  UIMAD UR8, UR15, UR13, UR8 ;  /* 0x0000000d0f0872a4 */ /* 0x000fe2000f8e0208 */
[----:B------:R-:W-:Y:S01]  /*a760*/  IADD3 R37, P5, R20, 0x4000, RZ ;  /* 0x0000400014257810 */ /* 0x000fe20007fbe0ff */
[----:B------:R-:W-:Y:S01]  /*a770*/  IMAD.X R13, RZ, RZ, R21, P2 ;  /* 0x000000ffff0d7224 */ /* 0x000fe200010e0615 */
[----:B------:R-:W-:Y:S01]  /*a780*/  LOP3.LUT R4, R4, R7, RZ, 0x3c, !PT ;  /* 0x0000000704047212 */ /* 0x000fe200078e3cff */
[----:B------:R-:W-:Y:S01]  /*a790*/  ULDC.64 UR12, c[0x0][0xaa0] ;  /* 0x0002a800000c7ab9 */ /* 0x000fe20000000a00 */
[----:B------:R-:W-:Y:S01]  /*a7a0*/  IADD3 R6, P0, R8, UR6, RZ ;  /* 0x0000000608067c10 */ /* 0x000fe2000ff1e0ff */
[----:B------:R-:W-:Y:S01]  /*a7b0*/  IMAD.U32 R10, RZ, RZ, UR8 ;  /* 0x00000008ff0a7e24 */ /* 0x000fe2000f8e00ff */
[----:B------:R-:W-:-:S02]  /*a7c0*/  IADD3 R41, P4, R20, 0x5000, RZ ;  /* 0x0000500014297810 */ /* 0x000fc40007f9e0ff */
[----:B------:R-:W-:Y:S02]  /*a7d0*/  IADD3 R25, P3, R20, 0x6000, RZ ;  /* 0x0000600014197810 */ /* 0x000fe40007f7e0ff */
[----:B------:R-:W-:Y:S01]  /*a7e0*/  IADD3.X R5, R5, UR7, R10, P0, !PT ;  /* 0x0000000705057c10 */ /* 0x000fe200087fe40a */
[----:B------:R-:W-:Y:S01]  /*a7f0*/  ULDC.64 UR6, c[0x0][0xb40] ;  /* 0x0002d00000067ab9 */ /* 0x000fe20000000a00 */
[----:B------:R-:W-:Y:S01]  /*a800*/  LOP3.LUT R28, R28, R29, RZ, 0x3c, !PT ;  /* 0x0000001d1c1c7212 */ /* 0x000fe200078e3cff */
[----:B------:R-:W-:Y:S01]  /*a810*/  IMAD.X R29, RZ, RZ, R21, P1 ;  /* 0x000000ffff1d7224 */ /* 0x000fe200008e0615 */
[----:B------:R-:W-:Y:S02]  /*a820*/  LEA R48, P0, R6, UR6, 0x2 ;  /* 0x0000000606307c11 */ /* 0x000fe4000f8010ff */
[----:B------:R-:W-:Y:S02]  /*a830*/  IADD3 R7, P2, R20, 0x7000, RZ ;  /* 0x0000700014077810 */ /* 0x000fe40007f5e0ff */
[----:B------:R-:W-:Y:S01]  /*a840*/  LEA.HI.X R49, R6, UR7, R5, 0x2, P0 ;  /* 0x0000000706317c11 */ /* 0x000fe200080f1405 */
[----:B------:R-:W-:Y:S01]  /*a850*/  VIADD R5, R8, 0x8 ;  /* 0x0000000808057836 */ /* 0x000fe20000000000 */
[----:B------:R-:W-:-:S02]  /*a860*/  LOP3.LUT P0, RZ, R189, 0x3, RZ, 0xc0, !PT ;  /* 0x00000003bdff7812 */ /* 0x000fc4000780c0ff */
[----:B------:R-:W-:Y:S02]  /*a870*/  LOP3.LUT R36, R37, 0x380, RZ, 0xc0, !PT ;  /* 0x0000038025247812 */ /* 0x000fe400078ec0ff */
[----:B------:R-:W-:Y:S02]  /*a880*/  ISETP.GE.OR P1, PT, R8, UR10, P0 ;  /* 0x0000000a08007c0c */ /* 0x000fe40008726670 */
[----:B------:R-:W-:Y:S02]  /*a890*/  LOP3.LUT R40, R41, 0x380, RZ, 0xc0, !PT ;  /* 0x0000038029287812 */ /* 0x000fe400078ec0ff */
[----:B------:R-:W-:Y:S02]  /*a8a0*/  LOP3.LUT R24, R25, 0x380, RZ, 0xc0, !PT ;  /* 0x0000038019187812 */ /* 0x000fe400078ec0ff */
[----:B------:R-:W-:Y:S02]  /*a8b0*/  LOP3.LUT R9, R20, 0x380, RZ, 0xc0, !PT ;  /* 0x0000038014097812 */ /* 0x000fe400078ec0ff */
[----:B------:R-:W-:Y:S01]  /*a8c0*/  ISETP.GE.OR P0, PT, R5, UR10, P0 ;  /* 0x0000000a05007c0c */ /* 0x000fe20008706670 */
[----:B------:R-:W-:Y:S01]  /*a8d0*/  IMAD.X R5, RZ, RZ, R21, P6 ;  /* 0x000000ffff057224 */ /* 0x000fe200030e0615 */
[----:B------:R-:W-:-:S02]  /*a8e0*/  LOP3.LUT R6, R7, 0x380, RZ, 0xc0, !PT ;  /* 0x0000038007067812 */ /* 0x000fc400078ec0ff */
[----:B------:R-:W-:Y:S01]  /*a8f0*/  SHF.R.U64 R36, R36, 0x3, RZ ;  /* 0x0000000324247819 */ /* 0x000fe200000012ff */
[----:B------:R-:W-:Y:S01]  /*a900*/  UIMAD UR6, UR9, UR12, URZ ;  /* 0x0000000c090672a4 */ /* 0x000fe2000f8e023f */
[----:B------:R-:W-:Y:S01]  /*a910*/  SHF.R.U64 R40, R40, 0x3, RZ ;  /* 0x0000000328287819 */ /* 0x000fe200000012ff */
[----:B------:R0:W-:Y:S01]  /*a920*/  @!P1 STG.E desc[UR20][R48.64], R3 ;  /* 0x0000000330009986 */ /* 0x0001e2000c101914 */
[----:B------:R-:W-:Y:S01]  /*a930*/  SHF.R.U64 R24, R24, 0x3, RZ ;  /* 0x0000000318187819 */ /* 0x000fe200000012ff */
[----:B------:R-:W-:Y:S01]  /*a940*/  IMAD.MOV.U32 R44, RZ, RZ, R17 ;  /* 0x000000ffff2c7224 */ /* 0x000fe200078e0011 */
[----:B------:R-:W-:Y:S01]  /*a950*/  SHF.R.U64 R9, R9, 0x3, RZ ;  /* 0x0000000309097819 */ /* 0x000fe200000012ff */
[----:B------:R-:W-:Y:S01]  /*a960*/  ULDC.64 UR8, c[0x0][0xae0] ;  /* 0x0002b80000087ab9 */ /* 0x000fe20000000a00 */
        /* <DEDUP_REMOVED lines=11> */
[----:B0-----:R-:W-:Y:S01]  /*aa20*/  IMAD.U32 R3, RZ, RZ, UR12 ;  /* 0x0000000cff037e24 */ /* 0x001fe2000f8e00ff */
[----:B------:R-:W-:Y:S01]  /*aa30*/  SHF.R.S32.HI R45, RZ, 0x1f, R17 ;  /* 0x0000001fff2d7819 */ /* 0x000fe20000011411 */
[----:B------:R0:W5:Y:S01]  /*aa40*/  LD.E.128 R32, desc[UR20][R20.64] ;  /* 0x0000001414207980 */ /* 0x000162000c101d00 */
[----:B------:R-:W-:-:S03]  /*aa50*/  UIMAD UR6, UR4, UR13, UR6 ;  /* 0x0000000d040672a4 */ /* 0x000fc6000f8e0206 */
[----:B------:R-:W5:Y:S01]  /*aa60*/  LD.E.128 R28, desc[UR20][R28.64] ;  /* 0x000000141c1c7980 */ /* 0x000f62000c101d00 */
[----:B-1----:R-:W-:-:S03]  /*aa70*/  IMAD.WIDE.U32 R2, R3, UR4, R44 ;  /* 0x0000000403027c25 */ /* 0x002fc6000f8e002c */
[----:B------:R-:W5:Y:S04]  /*aa80*/  LD.E.128 R12, desc[UR20][R12.64] ;  /* 0x000000140c0c7980 */ /* 0x000f68000c101d00 */
[----:B------:R-:W5:Y:S04]  /*aa90*/  LD.E.128 R4, desc[UR20][R4.64] ;  /* 0x0000001404047980 */ /* 0x000f68000c101d00 */
[----:B------:R-:W5:Y:S04]  /*aaa0*/  LD.E.128 R36, desc[UR20][R36.64] ;  /* 0x0000001424247980 */ /* 0x000f68000c101d00 */
[----:B------:R-:W5:Y:S04]  /*aab0*/  LD.E.128 R40, desc[UR20][R40.64] ;  /* 0x0000001428287980 */ /* 0x000f68000c101d00 */
[----:B------:R-:W5:Y:S04]  /*aac0*/  LD.E.128 R24, desc[UR20][R24.64] ;  /* 0x0000001418187980 */ /* 0x000f68000c101d00 */
[----:B------:R-:W5:Y:S01]  /*aad0*/  LD.E.128 R8, desc[UR20][R8.64] ;  /* 0x0000001408087980 */ /* 0x000f62000c101d00 */
[----:B------:R-:W-:Y:S01]  /*aae0*/  UIMAD UR4, UR14, UR8, URZ ;  /* 0x000000080e0472a4 */ /* 0x000fe2000f8e023f */
[----:B------:R-:W-:Y:S01]  /*aaf0*/  VIADD R3, R3, UR6 ;  /* 0x0000000603037c36 */ /* 0x000fe20008000000 */
[----:B------:R-:W-:Y:S01]  /*ab00*/  UIMAD UR10, UR17, -0x80, UR10 ;  /* 0xffffff80110a78a4 */ /* 0x000fe2000f8e020a */
        /* <DEDUP_REMOVED lines=8> */
[----:B------:R-:W-:Y:S01]  /*ab90*/  VIADD R0, R0, 0x34820 ;  /* 0x0003482000007836 */ /* 0x000fe20000000000 */
[----:B------:R-:W-:Y:S01]  /*aba0*/  ULDC.64 UR6, c[0x0][0xae8] ;  /* 0x0002ba0000067ab9 */ /* 0x000fe20000000a00 */
[----:B------:R-:W-:Y:S01]  /*abb0*/  IMAD.WIDE.U32 R2, R19, UR18, R2 ;  /* 0x0000001213027c25 */ /* 0x000fe2000f8e0002 */
[C---:B------:R-:W-:Y:S01]  /*abc0*/  ISETP.GE.AND P2, PT, R18.reuse, UR10, PT ;  /* 0x0000000a12007c0c */ /* 0x040fe2000bf46270 */
[----:B------:R-:W-:Y:S01]  /*abd0*/  BSSY B1, `(.L_x_2038) ;  /* 0x0000024000017945 */ /* 0x000fe20003800000 */
[----:B------:R-:W-:Y:S01]  /*abe0*/  PRMT R0, RZ, 0x654, R0 ;  /* 0x00000654ff007816 */ /* 0x000fe20000000000 */
[----:B------:R-:W-:Y:S01]  /*abf0*/  VIADD R3, R3, UR4 ;  /* 0x0000000403037c36 */ /* 0x000fe20008000000 */
[----:B------:R-:W-:Y:S01]  /*ac00*/  UIMAD UR4, UR16, UR6, URZ ;  /* 0x00000006100472a4 */ /* 0x000fe2000f8e023f */
[----:B------:R-:W-:-:S02]  /*ac10*/  VIADD R19, R18, 0x20 ;  /* 0x0000002012137836 */ /* 0x000fc40000000000 */
[----:B------:R-:W-:Y:S01]  /*ac20*/  IMAD.U32 R45, RZ, RZ, UR6 ;  /* 0x00000006ff2d7e24 */ /* 0x000fe2000f8e00ff */
[----:B------:R-:W-:Y:S01]  /*ac30*/  UIMAD UR4, UR15, UR7, UR4 ;  /* 0x000000070f0472a4 */ /* 0x000fe2000f8e0204 */
[C---:B0-----:R-:W-:Y:S01]  /*ac40*/  VIADD R21, R18.reuse, 0x60 ;  /* 0x0000006012157836 */ /* 0x041fe20000000000 */
[----:B------:R-:W-:Y:S01]  /*ac50*/  ISETP.GE.AND P4, PT, R19, UR10, PT ;  /* 0x0000000a13007c0c */ /* 0x000fe2000bf86270 */
[----:B------:R-:W-:Y:S01]  /*ac60*/  IMAD.WIDE.U32 R44, R45, UR15, R2 ;  /* 0x0000000f2d2c7c25 */ /* 0x000fe2000f8e0002 */
[--C-:B------:R-:W-:Y:S02]  /*ac70*/  SHF.R.S32.HI R19, RZ, 0x1f, R18.reuse ;  /* 0x0000001fff137819 */ /* 0x100fe40000011412 */
[----:B------:R-:W-:Y:S01]  /*ac80*/  ISETP.GE.AND P1, PT, R21, UR10, PT ;  /* 0x0000000a15007c0c */ /* 0x000fe2000bf26270 */
[----:B------:R-:W-:Y:S02]  /*ac90*/  VIADD R20, R18, 0x40 ;  /* 0x0000004012147836 */ /* 0x000fe40000000000 */
[----:B------:R-:W-:Y:S01]  /*aca0*/  IMAD.U32 R21, RZ, RZ, UR17 ;  /* 0x00000011ff157e24 */ /* 0x000fe2000f8e00ff */
[----:B-1----:R0:W-:Y:S01]  /*acb0*/  SYNCS.ARRIVE.TRANS64.RED.A1T0 RZ, [R0+URZ], RZ ;  /* 0x000000ff00ff79a7 */ /* 0x0021e2000810043f */
[----:B------:R-:W-:Y:S01]  /*acc0*/  VIADD R51, R45, UR4 ;  /* 0x000000042d337c36 */ /* 0x000fe20008000000 */
[----:B------:R-:W-:Y:S01]  /*acd0*/  ISETP.GE.AND P0, PT, R20, UR10, PT ;  /* 0x0000000a14007c0c */ /* 0x000fe2000bf06270 */
[----:B------:R-:W-:Y:S01]  /*ace0*/  IMAD.WIDE R20, R21, 0x80, R18 ;  /* 0x0000008015147825 */ /* 0x000fe200078e0212 */
[----:B------:R-:W-:Y:S11]  /*acf0*/  @P2 BRA `(.L_x_2039) ;  /* 0x0000000000442947 */ /* 0x000ff60003800000 */
[----:B------:R-:W-:Y:S01]  /*ad00*/  ULDC.64 UR6, c[0x0][0xad8] ;  /* 0x0002b60000067ab9 */ /* 0x000fe20000000a00 */
[----:B0-----:R-:W-:Y:S01]  /*ad10*/  VIADD R0, R17, 0x40 ;  /* 0x0000004011007836 */ /* 0x001fe20000000000 */
        /* <DEDUP_REMOVED lines=15> */
.L_x_2039:
[----:B------:R-:W-:Y:S05]  /*ae10*/  BSYNC B1 ;  /* 0x0000000000017941 */ /* 0x000fea0003800000 */
.L_x_2038:
[----:B------:R-:W-:Y:S04]  /*ae20*/  BSSY B1, `(.L_x_2040) ;  /* 0x0000015000017945 */ /* 0x000fe80003800000 */
[----:B------:R-:W-:Y:S05]  /*ae30*/  @P4 BRA `(.L_x_2041) ;  /* 0x00000000004c4947 */ /* 0x000fea0003800000 */
[----:B-1---5:R-:W-:Y:S01]  /*ae40*/  IADD3 R33, P2, R20, 0x20, RZ ;  /* 0x0000002014217810 */ /* 0x022fe20007f5e0ff */
[----:B------:R-:W-:Y:S01]  /*ae50*/  ULDC.64 UR6, c[0x0][0xad8] ;  /* 0x0002b60000067ab9 */ /* 0x000fe20000000a00 */
[----:B------:R-:W-:Y:S01]  /*ae60*/  IMAD.MOV.U32 R2, RZ, RZ, R44 ;  /* 0x000000ffff027224 */ /* 0x000fe200078e002c */
[----:B------:R-:W-:Y:S01]  /*ae70*/  ULDC UR4, c[0x0][0xa8c] ;  /* 0x0002a30000047ab9 */ /* 0x000fe20000000800 */
[----:B------:R-:W-:Y:S01]  /*ae80*/  IMAD.MOV.U32 R3, RZ, RZ, R51 ;  /* 0x000000ffff037224 */ /* 0x000fe200078e0033 */
[C---:B------:R-:W-:Y:S01]  /*ae90*/  ISETP.GE.AND P3, PT, R17.reuse, UR4, PT ;  /* 0x0000000411007c0c */ /* 0x040fe2000bf66270 */
[----:B0-----:R-:W-:Y:S01]  /*aea0*/  IMAD.X R0, RZ, RZ, R21, P2 ;  /* 0x000000ffff007224 */ /* 0x001fe200010e0615 */
        /* <DEDUP_REMOVED lines=12> */
.L_x_2041:
[----:B------:R-:W-:Y:S05]  /*af70*/  BSYNC B1 ;  /* 0x0000000000017941 */ /* 0x000fea0003800000 */
.L_x_2040:
        /* <DEDUP_REMOVED lines=21> */
.L_x_2043:
[----:B------:R-:W-:Y:S05]  /*b0d0*/  BSYNC B1 ;  /* 0x0000000000017941 */ /* 0x000fea0003800000 */
.L_x_2042:
[----:B------:R-:W-:Y:S05]  /*b0e0*/  @P1 BRA `(.L_x_2044) ;  /* 0x0000000c00541947 */ /* 0x000fea0003800000 */
[----:B---3-5:R-:W-:Y:S01]  /*b0f0*/  IADD3 R13, P0, R20, 0x60, RZ ;  /* 0x00000060140d7810 */ /* 0x028fe20007f1e0ff */
        /* <DEDUP_REMOVED lines=9> */
[----:B0-----:R-:W-:Y:S02]  /*b190*/  VIADD R0, R17, 0x40 ;  /* 0x0000004011007836 */ /* 0x001fe40000000000 */
        /* <DEDUP_REMOVED lines=11> */
.L_x_2036:
[----:B------:R-:W-:Y:S01]  /*b250*/  R2UR UR8, R186 ;  /* 0x00000000ba0872ca */ /* 0x000fe200000e0000 */
[----:B------:R-:W-:Y:S01]  /*b260*/  ULDC.64 UR6, c[0x0][0xbe0] ;  /* 0x0002f80000067ab9 */ /* 0x000fe20000000a00 */
[----:B------:R-:W-:Y:S01]  /*b270*/  R2UR UR4, R184 ;  /* 0x00000000b80472ca */ /* 0x000fe200000e0000 */
[----:B------:R-:W-:Y:S01]  /*b280*/  UISETP.NE.U32.AND UP0, UPT, UR6, URZ, UPT ;  /* 0x0000003f0600728c */ /* 0x000fe2000bf05070 */
[----:B------:R-:W-:-:S03]  /*b290*/  ULDC.64 UR12, c[0x0][0x208] ;  /* 0x00008200000c7ab9 */ /* 0x000fc60000000a00 */
[----:B------:R-:W-:-:S06]  /*b2a0*/  UISETP.NE.AND.EX UP1, UPT, UR7, URZ, UPT, UP0 ;  /* 0x0000003f0700728c */ /* 0x000fcc000bf25300 */
[----:B------:R-:W-:Y:S02]  /*b2b0*/  PLOP3.LUT P2, PT, PT, PT, UP1, 0x80, 0x0 ;  /* 0x000000000000781c */ /* 0x000fe40003f4f018 */
[----:B------:R-:W-:Y:S02]  /*b2c0*/  USHF.L.U64.HI UR10, UR4, 0x2, UR8 ;  /* 0x00000002040a7899 */ /* 0x000fe40008010208 */
[----:B------:R-:W-:Y:S01]  /*b2d0*/  USHF.L.U32 UR4, UR4, 0x2, URZ ;  /* 0x0000000204047899 */ /* 0x000fe2000800063f */
[----:B------:R-:W-:-:S03]  /*b2e0*/  ULDC.64 UR8, c[0x0][0xbd8] ;  /* 0x0002f60000087ab9 */ /* 0x000fc60000000a00 */
[----:B------:R-:W-:Y:S02]  /*b2f0*/  @UP1 UIADD3 UR6, UP2, UR4, UR6, URZ ;  /* 0x0000000604061290 */ /* 0x000fe4000ff5e03f */
[----:B------:R-:W-:Y:S02]  /*b300*/  UISETP.NE.U32.AND UP0, UPT, UR8, URZ, UPT ;  /* 0x0000003f0800728c */ /* 0x000fe4000bf05070 */
[----:B------:R-:W-:Y:S02]  /*b310*/  @UP1 UIADD3.X UR7, UR10, UR7, URZ, UP2, !UPT ;  /* 0x000000070a071290 */ /* 0x000fe400097fe43f */
[----:B------:R-:W-:Y:S01]  /*b320*/  IMAD.U32 R4, RZ, RZ, UR6 ;  /* 0x00000006ff047e24 */ /* 0x000fe2000f8e00ff */
[----:B------:R-:W-:Y:S02]  /*b330*/  UISETP.NE.AND.EX UP0, UPT, UR9, URZ, UPT, UP0 ;  /* 0x0000003f0900728c */ /* 0x000fe4000bf05300 */
[----:B------:R-:W-:Y:S01]  /*b340*/  UIADD3 UR4, UP1, UR4, UR8, URZ ;  /* 0x0000000804047290 */ /* 0x000fe2000ff3e03f */
[----:B------:R-:W-:-:S03]  /*b350*/  IMAD.U32 R5, RZ, RZ, UR7 ;  /* 0x00000007ff057e24 */ /* 0x000fc6000f8e00ff */
[----:B------:R-:W-:Y:S01]  /*b360*/  PLOP3.LUT P1, PT, PT, PT, UP0, 0x80, 0x0 ;  /* 0x000000000000781c */ /* 0x000fe20003f2f008 */
[----:B------:R-:W-:Y:S01]  /*b370*/  UIADD3.X UR6, UR10, UR9, URZ, UP1, !UPT ;  /* 0x000000090a067290 */ /* 0x000fe20008ffe43f */
[----:B------:R-:W2:Y:S01]  /*b380*/  @P2 LDG.E R4, desc[UR12][R4.64] ;  /* 0x0000000c04042981 */ /* 0x000ea2000c1e1900 */
[----:B------:R-:W-:Y:S02]  /*b390*/  IMAD.MOV.U32 R7, RZ, RZ, RZ ;  /* 0x000000ffff077224 */ /* 0x000fe400078e00ff */
[----:B------:R-:W-:Y:S02]  /*b3a0*/  IMAD.U32 R2, RZ, RZ, UR4 ;  /* 0x00000004ff027e24 */ /* 0x000fe4000f8e00ff */
[----:B------:R-:W-:Y:S01]  /*b3b0*/  IMAD.U32 R3, RZ, RZ, UR6 ;  /* 0x00000006ff037e24 */ /* 0x000fe2000f8e00ff */
[----:B------:R-:W-:Y:S01]  /*b3c0*/  ULDC UR4, c[0x0][0xa88] ;  /* 0x0002a20000047ab9 */ /* 0x000fe20000000800 */
[----:B------:R-:W-:-:S04]  /*b3d0*/  ISETP.GT.AND P0, PT, R193, 0x7f, PT ;  /* 0x0000007fc100780c */ /* 0x000fc80003f04270 */
[----:B------:R0:W5:Y:S01]  /*b3e0*/  @P1 LDG.E R7, desc[UR12][R2.64] ;  /* 0x0000000c02071981 */ /* 0x000162000c1e1900 */
[----:B--2---:R-:W-:Y:S01]  /*b3f0*/  @P2 R2UR UR4, R4 ;  /* 0x00000000040422ca */ /* 0x004fe200000e0000 */
        /* <DEDUP_REMOVED lines=8> */
.L_x_2045:
[----:B------:R-:W-:Y:S01]  /*b480*/  R2UR UR8, R185 ;  /* 0x00000000b90872ca */ /* 0x000fe200000e0000 */
[----:B------:R-:W-:Y:S01]  /*b490*/  BSSY B1, `(.L_x_2046) ;  /* 0x0000025000017945 */ /* 0x000fe20003800000 */
[----:B------:R-:W-:Y:S02]  /*b4a0*/  R2UR UR7, R184 ;  /* 0x00000000b80772ca */ /* 0x000fe400000e0000 */
[----:B------:R-:W-:Y:S02]  /*b4b0*/  R2UR UR6, R186 ;  /* 0x00000000ba0672ca */ /* 0x000fe400000e0000 */
[----:B------:R-:W-:Y:S02]  /*b4c0*/  SHF.R.S32.HI R8, RZ, 0x1f, R17 ;  /* 0x0000001fff087819 */ /* 0x000fe40000011411 */
[----:B-----5:R-:W-:-:S05]  /*b4d0*/  SHF.R.S32.HI R6, RZ, 0x1f, R7 ;  /* 0x0000001fff067819 */ /* 0x020fca0000011407 */
[----:B------:R-:W-:Y:S02]  /*b4e0*/  USHF.R.S32.HI UR8, URZ, 0x1f, UR8 ;  /* 0x0000001f3f087899 */ /* 0x000fe40008011408 */
[----:B------:R-:W-:Y:S02]  /*b4f0*/  USEL UR9, UR7, URZ, !UP0 ;  /* 0x0000003f07097287 */ /* 0x000fe4000c000000 */
[----:B------:R-:W-:Y:S01]  /*b500*/  USEL UR10, UR6, URZ, !UP0 ;  /* 0x0000003f060a7287 */ /* 0x000fe2000c000000 */
[----:B------:R-:W-:Y:S11]  /*b510*/  @P0 BRA `(.L_x_2047) ;  /* 0x0000000000700947 */ /* 0x000ff60003800000 */
[----:B------:R-:W0:Y:S01]  /*b520*/  S2R R2, SR_TID.X ;  /* 0x0000000000027919 */ /* 0x000e220000002100 */
[----:B------:R-:W-:-:S13]  /*b530*/  R2UR UR6, R187 ;  /* 0x00000000bb0672ca */ /* 0x000fda00000e0000 */
[----:B------:R-:W-:-:S04]  /*b540*/  IMAD.U32 R0, RZ, RZ, UR6 ;  /* 0x00000006ff007e24 */ /* 0x000fc8000f8e00ff */
[----:B0-----:R-:W-:-:S04]  /*b550*/  IMAD R0, R0, 0x80, R2 ;  /* 0x0000008000007824 */ /* 0x001fc800078e0202 */
[----:B------:R-:W-:-:S05]  /*b560*/  VIADD R0, R0, 0xffffff80 ;  /* 0xffffff8000007836 */ /* 0x000fca0000000000 */
[----:B------:R-:W-:-:S13]  /*b570*/  ISETP.GE.AND P0, PT, R0, UR4, PT ;  /* 0x0000000400007c0c */ /* 0x000fda000bf06270 */
[----:B------:R-:W-:Y:S05]  /*b580*/  @P0 BRA `(.L_x_2047) ;  /* 0x0000000000540947 */ /* 0x000fea0003800000 */
[----:B------:R-:W-:Y:S01]  /*b590*/  R2UR UR7, R185 ;  /* 0x00000000b90772ca */ /* 0x000fe200000e0000 */
[----:B------:R-:W-:Y:S01]  /*b5a0*/  ULDC.64 UR12, c[0x0][0xb70] ;  /* 0x0002dc00000c7ab9 */ /* 0x000fe20000000a00 */
[C---:B------:R-:W-:Y:S01]  /*b5b0*/  IADD3 R2, P0, R0.reuse, R7, RZ ;  /* 0x0000000700027210 */ /* 0x040fe20007f1e0ff */
        /* <DEDUP_REMOVED lines=18> */
.L_x_2047:
[----:B------:R-:W-:Y:S05]  /*b6e0*/  BSYNC B1 ;  /* 0x0000000000017941 */ /* 0x000fea0003800000 */
.L_x_2046:
[----:B------:R-:W-:Y:S01]  /*b6f0*/  R2UR UR11, R187 ;  /* 0x00000000bb0b72ca */ /* 0x000fe200000e0000 */
[----:B------:R-:W-:Y:S01]  /*b700*/  ULDC.64 UR6, c[0x0][0xaa0] ;  /* 0x0002a80000067ab9 */ /* 0x000fe20000000a00 */
[----:B------:R-:W-:Y:S01]  /*b710*/  R2UR UR14, R185 ;  /* 0x00000000b90e72ca */ /* 0x000fe200000e0000 */
[----:B------:R-:W-:Y:S01]  /*b720*/  IMAD.MOV.U32 R2, RZ, RZ, R17 ;  /* 0x000000ffff027224 */ /* 0x000fe200078e0011 */
[----:B------:R-:W-:Y:S01]  /*b730*/  ULDC.64 UR12, c[0x0][0xae0] ;  /* 0x0002b800000c7ab9 */ /* 0x000fe20000000a00 */
[----:B0-----:R-:W-:Y:S01]  /*b740*/  IMAD.MOV.U32 R3, RZ, RZ, R8 ;  /* 0x000000ffff037224 */ /* 0x001fe200078e0008 */
[----:B------:R-:W-:Y:S01]  /*b750*/  BSSY B1, `(.L_x_2048) ;  /* 0x000002e000017945 */ /* 0x000fe20003800000 */
[----:B------:R-:W-:Y:S02]  /*b760*/  IMAD R0, R6, UR6, RZ ;  /* 0x0000000606007c24 */ /* 0x000fe4000f8e02ff */
[----:B------:R-:W-:Y:S01]  /*b770*/  IMAD.WIDE.U32 R2, R7, UR6, R2 ;  /* 0x0000000607027c25 */ /* 0x000fe2000f8e0002 */
[----:B------:R-:W-:-:S03]  /*b780*/  UIMAD UR6, UR8, UR12, URZ ;  /* 0x0000000c080672a4 */ /* 0x000fc6000f8e023f */
[----:B------:R-:W-:Y:S01]  /*b790*/  IMAD R7, R7, UR7, R0 ;  /* 0x0000000707077c24 */ /* 0x000fe2000f8e0200 */
[----:B------:R-:W-:Y:S01]  /*b7a0*/  UIMAD UR7, UR11, -0x80, UR4 ;  /* 0xffffff800b0778a4 */ /* 0x000fe2000f8e0204 */
[----:B------:R-:W-:Y:S01]  /*b7b0*/  IMAD.U32 R5, RZ, RZ, UR12 ;  /* 0x0000000cff057e24 */ /* 0x000fe2000f8e00ff */
[----:B------:R-:W-:Y:S01]  /*b7c0*/  UIMAD UR6, UR14, UR13, UR6 ;  /* 0x0000000d0e0672a4 */ /* 0x000fe2000f8e0206 */
[----:B------:R-:W-:Y:S01]  /*b7d0*/  IMAD.IADD R3, R3, 0x1, R7 ;  /* 0x0000000103037824 */ /* 0x000fe200078e0207 */
[----:B------:R-:W-:Y:S01]  /*b7e0*/  SHF.R.S32.HI R7, RZ, 0x1f, R18 ;  /* 0x0000001fff077819 */ /* 0x000fe20000011412 */
[----:B------:R-:W-:Y:S01]  /*b7f0*/  ULDC.64 UR12, c[0x0][0xae8] ;  /* 0x0002ba00000c7ab9 */ /* 0x000fe20000000a00 */
[----:B------:R-:W-:Y:S01]  /*b800*/  ISETP.GE.AND P2, PT, R18, UR7, PT ;  /* 0x0000000712007c0c */ /* 0x000fe2000bf46270 */
[----:B------:R-:W-:Y:S01]  /*b810*/  IMAD.WIDE.U32 R2, R5, UR14, R2 ;  /* 0x0000000e05027c25 */ /* 0x000fe2000f8e0002 */
[----:B------:R-:W-:-:S03]  /*b820*/  UIMAD UR4, UR10, UR12, URZ ;  /* 0x0000000c0a0472a4 */ /* 0x000fc6000f8e023f */
[C---:B------:R-:W-:Y:S01]  /*b830*/  VIADD R4, R18.reuse, 0x60 ;  /* 0x0000006012047836 */ /* 0x040fe20000000000 */
[----:B------:R-:W-:Y:S01]  /*b840*/  UIMAD UR4, UR9, UR13, UR4 ;  /* 0x0000000d090472a4 */ /* 0x000fe2000f8e0204 */
[----:B------:R-:W-:Y:S02]  /*b850*/  VIADD R0, R18, 0x20 ;  /* 0x0000002012007836 */ /* 0x000fe40000000000 */
[----:B------:R-:W-:Y:S01]  /*b860*/  VIADD R3, R3, UR6 ;  /* 0x0000000603037c36 */ /* 0x000fe20008000000 */
[----:B------:R-:W-:Y:S01]  /*b870*/  ISETP.GE.AND P0, PT, R4, UR7, PT ;  /* 0x0000000704007c0c */ /* 0x000fe2000bf06270 */
[----:B------:R-:W-:Y:S01]  /*b880*/  IMAD.U32 R5, RZ, RZ, UR12 ;  /* 0x0000000cff057e24 */ /* 0x000fe2000f8e00ff */
[----:B------:R-:W-:Y:S01]  /*b890*/  ISETP.GE.AND P3, PT, R0, UR7, PT ;  /* 0x0000000700007c0c */ /* 0x000fe2000bf66270 */
[----:B------:R-:W-:Y:S02]  /*b8a0*/  VIADD R0, R18, 0x40 ;  /* 0x0000004012007836 */ /* 0x000fe40000000000 */
[----:B------:R-:W-:-:S03]  /*b8b0*/  IMAD.WIDE.U32 R4, R5, UR9, R2 ;  /* 0x0000000905047c25 */ /* 0x000fc6000f8e0002 */
[----:B------:R-:W-:Y:S01]  /*b8c0*/  ISETP.GE.AND P1, PT, R0, UR7, PT ;  /* 0x0000000700007c0c */ /* 0x000fe2000bf26270 */
[----:B------:R-:W-:Y:S02]  /*b8d0*/  IMAD.U32 R9, RZ, RZ, UR11 ;  /* 0x0000000bff097e24 */ /* 0x000fe4000f8e00ff */
[----:B------:R-:W-:Y:S02]  /*b8e0*/  IMAD.MOV.U32 R6, RZ, RZ, R18 ;  /* 0x000000ffff067224 */ /* 0x000fe400078e0012 */
[----:B------:R-:W-:Y:S02]  /*b8f0*/  VIADD R11, R5, UR4 ;  /* 0x00000004050b7c36 */ /* 0x000fe40008000000 */
[----:B------:R-:W-:Y:S01]  /*b900*/  IMAD.WIDE R6, R9, 0x80, R6 ;  /* 0x0000008009067825 */ /* 0x000fe200078e0206 */
[----:B------:R-:W-:Y:S06]  /*b910*/  @P2 BRA `(.L_x_2049) ;  /* 0x0000000000442947 */ /* 0x000fec0003800000 */
        /* <DEDUP_REMOVED lines=17> */
.L_x_2049:
[----:B------:R-:W-:Y:S05]  /*ba30*/  BSYNC B1 ;  /* 0x0000000000017941 */ /* 0x000fea0003800000 */
.L_x_2048:
        /* <DEDUP_REMOVED lines=21> */
.L_x_2051:
[----:B------:R-:W-:Y:S05]  /*bb90*/  BSYNC B1 ;  /* 0x0000000000017941 */ /* 0x000fea0003800000 */
.L_x_2050:
[----:B------:R-:W-:Y:S04]  /*bba0*/  BSSY B1, `(.L_x_2052) ;  /* 0x0000015000017945 */ /* 0x000fe80003800000 */
[----:B------:R-:W-:Y:S05]  /*bbb0*/  @P1 BRA `(.L_x_2053) ;  /* 0x00000000004c1947 */ /* 0x000fea0003800000 */
[----:B01----:R-:W-:Y:S01]  /*bbc0*/  IADD3 R9, P1, R6, 0x40, RZ ;  /* 0x0000004006097810 */ /* 0x003fe20007f3e0ff */
        /* <DEDUP_REMOVED lines=18> */
.L_x_2053:
[----:B------:R-:W-:Y:S05]  /*bcf0*/  BSYNC B1 ;  /* 0x0000000000017941 */ /* 0x000fea0003800000 */
.L_x_2052:
        /* <DEDUP_REMOVED lines=20> */
.L_x_2044:
[----:B------:R-:W-:Y:S05]  /*be40*/  BSYNC B0 ;  /* 0x0000000000007941 */ /* 0x000fea0003800000 */
.L_x_2035:
[----:B------:R-:W-:Y:S02]  /*be50*/  ULDC UR4, c[0x0][0xc14] ;  /* 0x0003050000047ab9 */ /* 0x000fe40000000800 */
[----:B------:R-:W-:-:S13]  /*be60*/  ISETP.GE.AND P0, PT, R47, UR4, PT ;  /* 0x000000042f007c0c */ /* 0x000fda000bf06270 */
[----:B------:R-:W-:Y:S05]  /*be70*/  @!P0 BRA `(.L_x_2054) ;  /* 0xffffff4c00d08947 */ /* 0x000fea000383ffff */
[----:B------:R-:W-:Y:S05]  /*be80*/  EXIT ;  /* 0x000000000000794d */ /* 0x000fea0003800000 */
.L_x_1999:
        /* <DEDUP_REMOVED lines=38> */
[----:B-1----:R-:W-:Y:S01]  /*c0f0*/  SEL R3, R6, RZ, P0 ;  /* 0x000000ff06037207 */ /* 0x002fe20000000000 */
[----:B------:R-:W-:Y:S01]  /*c100*/  IMAD.MOV.U32 R6, RZ, RZ, RZ ;  /* 0x000000ffff067224 */ /* 0x000fe200078e00ff */
        /* <DEDUP_REMOVED lines=22> */
.L_x_2059:
[----:B------:R-:W-:Y:S02]  /*c270*/  VIADD R6, R6, 0x1f ;  /* 0x0000001f06067836 */ /* 0x000fe40000000000 */
[----:B------:R-:W-:-:S03]  /*c280*/  IMAD.U32 R19, RZ, RZ, UR7 ;  /* 0x00000007ff137e24 */ /* 0x000fc6000f8e00ff */
[----:B------:R-:W-:-:S13]  /*c290*/  ISETP.GE.AND P0, PT, R6, UR5, PT ;  /* 0x0000000506007c0c */ /* 0x000fda000bf06270 */
[----:B------:R-:W-:Y:S05]  /*c2a0*/  @P0 BRA `(.L_x_2056) ;  /* 0x0000000400cc0947 */ /* 0x000fea0003800000 */
[----:B------:R-:W0:Y:S01]  /*c2b0*/  S2R R2, SR_TID.X ;  /* 0x0000000000027919 */ /* 0x000e220000002100 */
        /* <DEDUP_REMOVED lines=11> */
.L_x_2058:
[----:B------:R-:W-:Y:S05]  /*c370*/  BSYNC B0 ;  /* 0x0000000000007941 */ /* 0x000fea0003800000 */
.L_x_2057:
        /* <DEDUP_REMOVED lines=25> */
.L_x_2055:
        /* <DEDUP_REMOVED lines=21> */
.L_x_2060:
[----:B-1----:R-:W-:Y:S01]  /*c660*/  IMAD.MOV R2, RZ, RZ, -R3 ;  /* 0x000000ffff027224 */ /* 0x002fe200078e0a03 */
[----:B--2---:R-:W-:Y:S01]  /*c670*/  IABS R4, R6 ;  /* 0x0000000600047213 */ /* 0x004fe20000000000 */
[----:B---3--:R-:W-:Y:S02]  /*c680*/  IMAD R16, R16, UR4, R7 ;  /* 0x0000000410107c24 */ /* 0x008fe4000f8e0207 */
[----:B------:R-:W-:Y:S02]  /*c690*/  IMAD R5, R2, R11, RZ ;  /* 0x0000000b02057224 */ /* 0x000fe400078e02ff */
[----:B------:R-:W-:Y:S02]  /*c6a0*/  IMAD.MOV.U32 R2, RZ, RZ, RZ ;  /* 0x000000ffff027224 */ /* 0x000fe400078e00ff */
[----:B------:R-:W-:Y:S02]  /*c6b0*/  IMAD.MOV R4, RZ, RZ, -R4 ;  /* 0x000000ffff047224 */ /* 0x000fe400078e0a04 */
[----:B------:R-:W-:Y:S01]  /*c6c0*/  IMAD.HI.U32 R2, R3, R5, R2 ;  /* 0x0000000503027227 */ /* 0x000fe200078e0002 */
[----:B------:R-:W-:-:S04]  /*c6d0*/  IADD3 R5, -R16, UR6, RZ ;  /* 0x0000000610057c10 */ /* 0x000fc8000fffe1ff */
        /* <DEDUP_REMOVED lines=18> */
[----:B------:R-:W-:-:S03]  /*c800*/  IMAD.IADD R4, R5, 0x1, R4 ;  /* 0x0000000105047824 */ /* 0x000fc600078e0204 */
[----:B------:R-:W-:-:S04]  /*c810*/  IABS R7, R8 ;  /* 0x0000000800077213 */ /* 0x000fc80000000000 */
[----:B------:R-:W1:Y:S08]  /*c820*/  I2F.RP R10, R7 ;  /* 0x00000007000a7306 */ /* 0x000e700000209400 */
[----:B-1----:R-:W1:Y:S02]  /*c830*/  MUFU.RCP R10, R10 ;  /* 0x0000000a000a7308 */ /* 0x002e640000001000 */
[----:B-1----:R-:W-:-:S06]  /*c840*/  VIADD R2, R10, 0xffffffe ;  /* 0x0ffffffe0a027836 */ /* 0x002fcc0000000000 */
[----:B------:R1:W2:Y:S02]  /*c850*/  F2I.FTZ.U32.TRUNC.NTZ R3, R2 ;  /* 0x0000000200037305 */ /* 0x0002a4000021f000 */
[----:B-1----:R-:W-:Y:S02]  /*c860*/  IMAD.MOV.U32 R2, RZ, RZ, RZ ;  /* 0x000000ffff027224 */ /* 0x002fe400078e00ff */
[----:B--2---:R-:W-:-:S04]  /*c870*/  IMAD.MOV R6, RZ, RZ, -R3 ;  /* 0x000000ffff067224 */ /* 0x004fc800078e0a03 */
        /* <DEDUP_REMOVED lines=22> */
.L_x_2056:
[----:B------:R-:W-:Y:S02]  /*c9e0*/  IMAD.MOV.U32 R17, RZ, RZ, RZ ;  /* 0x000000ffff117224 */ /* 0x000fe400078e00ff */
[----:B------:R-:W-:Y:S02]  /*c9f0*/  IMAD.U32 R16, RZ, RZ, UR6 ;  /* 0x00000006ff107e24 */ /* 0x000fe4000f8e00ff */
[----:B------:R-:W-:-:S07]  /*ca00*/  IMAD.MOV.U32 R18, RZ, RZ, RZ ;  /* 0x000000ffff127224 */ /* 0x000fce00078e00ff */
.L_x_2061:
[----:B------:R-:W1:Y:S01]  /*ca10*/  S2R R2, SR_TID.X ;  /* 0x0000000000027919 */ /* 0x000e620000002100 */
[----:B------:R-:W-:Y:S01]  /*ca20*/  STL [R1+0x20], RZ ;  /* 0x000020ff01007387 */ /* 0x000fe20000100800 */
        /* <DEDUP_REMOVED lines=10> */
[----:B------:R1:W-:Y:S03]  /*cad0*/  STL [R1], RZ ;  /* 0x000000ff01007387 */ /* 0x0003e60000100800 */
[----:B------:R-:W-:Y:S05]  /*cae0*/  @P0 BRA `(.L_x_2062) ;  /* 0x0000004000980947 */ /* 0x000fea0003800000 */
[----:B-1----:R-:W-:Y:S01]  /*caf0*/  IMAD.MOV.U32 R0, RZ, RZ, 0x1 ;  /* 0x00000001ff007424 */ /* 0x002fe200078e00ff */
[----:B------:R1:W-:Y:S01]  /*cb00*/  STL [R1], RZ ;  /* 0x000000ff01007387 */ /* 0x0003e20000100800 */
[----:B------:R-:W-:Y:S01]  /*cb10*/  ULDC UR38, c[0x0][0xc] ;  /* 0x0000030000267ab9 */ /* 0x000fe20000000800 */
[----:B------:R-:W-:Y:S02]  /*cb20*/  ULDC.64 UR36, c[0x0][0x198] ;  /* 0x0000660000247ab9 */ /* 0x000fe40000000a00 */
[----:B------:R1:W-:Y:S04]  /*cb30*/  STL [R1+0x8], R0 ;  /* 0x0000080001007387 */ /* 0x0003e80000100800 */
[----:B------:R1:W-:Y:S02]  /*cb40*/  STL [R1+0x20], RZ ;  /* 0x000020ff01007387 */ /* 0x0003e40000100800 */
.L_x_2129:
[----:B--2---:R-:W2:Y:S01]  /*cb50*/  LDC.64 R2, c[0x0][0xc60] ;  /* 0x00031800ff027b82 */ /* 0x004ea20000000a00 */
[----:B------:R-:W-:Y:S01]  /*cb60*/  ULDC.64 UR4, c[0x0][0x208] ;  /* 0x0000820000047ab9 */ /* 0x000fe20000000a00 */
[----:B--2---:R-:W-:-:S05]  /*cb70*/  IMAD.WIDE R2, R19, 0x4, R2 ;  /* 0x0000000413027825 */ /* 0x004fca00078e0202 */
[----:B------:R-:W2:Y:S01]  /*cb80*/  LDG.E R5, desc[UR4][R2.64] ;  /* 0x0000000402057981 */ /* 0x000ea2000c1e1900 */
[----:B------:R-:W-:Y:S05]  /*cb90*/  YIELD ;  /* 0x0000000000007946 */ /* 0x000fea0003800000 */
[----:B------:R-:W-:Y:S01]  /*cba0*/  ULDC.64 UR4, c[0x0][0xa28] ;  /* 0x00028a0000047ab9 */ /* 0x000fe20000000a00 */
[----:B-1----:R-:W-:Y:S01]  /*cbb0*/  IMAD.MOV.U32 R0, RZ, RZ, RZ ;  /* 0x000000ffff007224 */ /* 0x002fe200078e00ff */
[----:B------:R-:W-:Y:S01]  /*cbc0*/  ISETP.NE.U32.AND P0, PT, RZ, UR4, PT ;  /* 0x00000004ff007c0c */ /* 0x000fe2000bf05070 */
[----:B------:R-:W-:Y:S01]  /*cbd0*/  ULDC.64 UR8, c[0x0][0x208] ;  /* 0x0000820000087ab9 */ /* 0x000fe20000000a00 */
[----:B------:R-:W-:Y:S01]  /*cbe0*/  IMAD.MOV.U32 R6, RZ, RZ, RZ ;  /* 0x000000ffff067224 */ /* 0x000fe200078e00ff */
[----:B------:R-:W-:Y:S01]  /*cbf0*/  ULDC.64 UR6, c[0x0][0xa08] ;  /* 0x0002820000067ab9 */ /* 0x000fe20000000a00 */
[----:B------:R-:W-:-:S02]  /*cc00*/  ISETP.NE.AND.EX P0, PT, RZ, UR5, PT, P0 ;  /* 0x00000005ff007c0c */ /* 0x000fc4000bf05300 */
[----:B--2---:R-:W-:Y:S01]  /*cc10*/  SHF.R.S32.HI R4, RZ, 0x1f, R5 ;  /* 0x0000001fff047819 */ /* 0x004fe20000011405 */
[----:B------:R-:W-:-:S10]  /*cc20*/  IMAD.SHL.U32 R11, R5, 0x4, RZ ;  /* 0x00000004050b7824 */ /* 0x000fd400078e00ff */
[C---:B------:R-:W-:Y:S01]  /*cc30*/  @P0 LEA R2, P1, R5.reuse, UR4, 0x2 ;  /* 0x0000000405020c11 */ /* 0x040fe2000f8210ff */
[----:B------:R1:W-:Y:S03]  /*cc40*/  STL [R1+0x10], R5 ;  /* 0x0000100501007387 */ /* 0x0003e60000100800 */
[C-C-:B------:R-:W-:Y:S01]  /*cc50*/  @P0 LEA.HI.X R3, R5.reuse, UR5, R4.reuse, 0x2, P1 ;  /* 0x0000000505030c11 */ /* 0x140fe200088f1404 */
[----:B------:R-:W-:Y:S02]  /*cc60*/  ULDC.64 UR4, c[0x0][0xa18] ;  /* 0x0002860000047ab9 */ /* 0x000fe40000000a00 */
[----:B------:R-:W-:Y:S02]  /*cc70*/  ISETP.NE.U32.AND P1, PT, RZ, UR4, PT ;  /* 0x00000004ff007c0c */ /* 0x000fe4000bf25070 */
[----:B------:R2:W5:Y:S01]  /*cc80*/  @P0 LDG.E R0, desc[UR8][R2.64] ;  /* 0x0000000802000981 */ /* 0x000562000c1e1900 */
[----:B------:R-:W-:-:S02]  /*cc90*/  SHF.L.U64.HI R10, R5, 0x2, R4 ;  /* 0x00000002050a7819 */ /* 0x000fc40000010204 */
[----:B------:R-:W-:Y:S01]  /*cca0*/  ISETP.NE.AND.EX P1, PT, RZ, UR5, PT, P1 ;  /* 0x00000005ff007c0c */ /* 0x000fe2000bf25310 */
[----:B------:R-:W-:Y:S04]  /*ccb0*/  STL [R1+0x18], R11 ;  /* 0x0000180b01007387 */ /* 0x000fe80000100800 */
[----:B------:R-:W-:Y:S08]  /*ccc0*/  STL [R1+0x1c], R10 ;  /* 0x00001c0a01007387 */ /* 0x000ff00000100800 */
[----:B------:R-:W-:-:S04]  /*ccd0*/  @P1 IADD3 R8, P0, R11, UR4, RZ ;  /* 0x000000040b081c10 */ /* 0x000fc8000ff1e0ff */
[C---:B------:R-:W-:Y:S01]  /*cce0*/  @P1 IADD3.X R9, R10.reuse, UR5, RZ, P0, !PT ;  /* 0x000000050a091c10 */ /* 0x040fe200087fe4ff */
[----:B------:R-:W-:Y:S02]  /*ccf0*/  ULDC.64 UR4, c[0x0][0xa00] ;  /* 0x0002800000047ab9 */ /* 0x000fe40000000a00 */
[----:B------:R-:W-:Y:S02]  /*cd00*/  ISETP.NE.U32.AND P2, PT, RZ, UR4, PT ;  /* 0x00000004ff007c0c */ /* 0x000fe4000bf45070 */
[C---:B--2---:R-:W-:Y:S02]  /*cd10*/  IADD3 R2, P0, R11.reuse, UR4, RZ ;  /* 0x000000040b027c10 */ /* 0x044fe4000ff1e0ff */
[----:B------:R-:W-:Y:S02]  /*cd20*/  ISETP.NE.AND.EX P2, PT, RZ, UR5, PT, P2 ;  /* 0x00000005ff007c0c */ /* 0x000fe4000bf45320 */
[----:B------:R-:W-:Y:S01]  /*cd30*/  IADD3.X R3, R10, UR5, RZ, P0, !PT ;  /* 0x000000050a037c10 */ /* 0x000fe200087fe4ff */
[----:B------:R-:W-:Y:S01]  /*cd40*/  ULDC UR4, c[0x0][0x288] ;  /* 0x0000a20000047ab9 */ /* 0x000fe20000000800 */
[----:B------:R-:W-:-:S04]  /*cd50*/  IADD3 R4, P0, R11, UR6, RZ ;  /* 0x000000060b047c10 */ /* 0x000fc8000ff1e0ff */
[----:B-1----:R-:W-:-:S05]  /*cd60*/  IADD3.X R5, R10, UR7, RZ, P0, !PT ;  /* 0x000000070a057c10 */ /* 0x002fca00087fe4ff */
[----:B------:R-:W2:Y:S01]  /*cd70*/  @P2 LDG.E R6, desc[UR8][R2.64] ;  /* 0x0000000802062981 */ /* 0x000ea2000c1e1900 */
[----:B------:R-:W-:-:S04]  /*cd80*/  ISETP.NE.U32.AND P0, PT, RZ, UR6, PT ;  /* 0x00000006ff007c0c */ /* 0x000fc8000bf05070 */
[----:B------:R-:W-:Y:S01]  /*cd90*/  ISETP.NE.AND.EX P0, PT, RZ, UR7, PT, P0 ;  /* 0x00000007ff007c0c */ /* 0x000fe2000bf05300 */
[----:B--2---:R1:W-:Y:S02]  /*cda0*/  STL [R1+0x24], R6 ;  /* 0x0000240601007387 */ /* 0x0043e40000100800 */
[----:B-1----:R-:W-:Y:S01]  /*cdb0*/  IMAD.U32 R6, RZ, RZ, UR4 ;  /* 0x00000004ff067e24 */ /* 0x002fe2000f8e00ff */
[----:B------:R-:W-:Y:S02]  /*cdc0*/  ULDC.64 UR4, c[0x0][0x3f8] ;  /* 0x0000fe0000047ab9 */ /* 0x000fe40000000a00 */
[----:B------:R-:W-:-:S03]  /*cdd0*/  UISETP.NE.U32.AND UP0, UPT, UR4, URZ, UPT ;  /* 0x0000003f0400728c */ /* 0x000fc6000bf05070 */
[----:B------:R-:W-:Y:S01]  /*cde0*/  ULDC UR4, c[0x0][0x404] ;  /* 0x0001010000047ab9 */ /* 0x000fe20000000800 */
[----:B------:R-:W-:Y:S01]  /*cdf0*/  UISETP.NE.AND.EX UP0, UPT, UR5, URZ, UPT, UP0 ;  /* 0x0000003f0500728c */ /* 0x000fe2000bf05300 */
[----:B------:R1:W5:Y:S02]  /*ce00*/  @P1 LDG.E R6, desc[UR8][R8.64] ;  /* 0x0000000808061981 */ /* 0x000364000c1e1900 */
[----:B------:R-:W-:Y:S01]  /*ce10*/  ULDC UR5, c[0x0][0x2e0] ;  /* 0x0000b80000057ab9 */ /* 0x000fe20000000800 */
[----:B------:R-:W-:-:S04]  /*ce20*/  USEL UR4, UR4, 0x1, UP0 ;  /* 0x0000000104047887 */ /* 0x000fc80008000000 */
[----:B------:R-:W-:-:S06]  /*ce30*/  UIMAD UR4, UR4, UR5, URZ ;  /* 0x00000005040472a4 */ /* 0x000fcc000f8e023f */
[----:B------:R-:W-:Y:S01]  /*ce40*/  IMAD.U32 R7, RZ, RZ, UR4 ;  /* 0x00000004ff077e24 */ /* 0x000fe2000f8e00ff */
[----:B-1----:R-:W-:Y:S06]  /*ce50*/  @P1 BRA `(.L_x_2063) ;  /* 0x0000000000141947 */ /* 0x002fec0003800000 */
[----:B------:R-:W-:Y:S05]  /*ce60*/  @!P2 BRA `(.L_x_2063) ;  /* 0x000000000010a947 */ /* 0x000fea0003800000 */
[----:B------:R-:W-:Y:S02]  /*ce70*/  ULDC.64 UR4, c[0x0][0x208] ;  /* 0x0000820000047ab9 */ /* 0x000fe40000000a00 */
[----:B-----5:R-:W2:Y:S04]  /*ce80*/  LDG.E R6, desc[UR4][R2.64] ;  /* 0x0000000402067981 */ /* 0x020ea8000c1e1900 */
[----:B------:R-:W2:Y:S02]  /*ce90*/  LDG.E R9, desc[UR4][R2.64+0x4] ;  /* 0x0000040402097981 */ /* 0x000ea4000c1e1900 */
[----:B--2---:R-:W-:-:S07]  /*cea0*/  IMAD.IADD R6, R9, 0x1, -R6 ;  /* 0x0000000109067824 */ /* 0x004fce00078e0a06 */
.L_x_2063:
[----:B------:R-:W-:Y:S01]  /*ceb0*/  IMAD.MOV.U32 R3, RZ, RZ, RZ ;  /* 0x000000ffff037224 */ /* 0x000fe200078e00ff */
[----:B------:R-:W-:-:S05]  /*cec0*/  ULDC.64 UR4, c[0x0][0x208] ;  /* 0x0000820000047ab9 */ /* 0x000fca0000000a00 */
[----:B------:R-:W2:Y:S01]  /*ced0*/  @P0 LDG.E R3, desc[UR4][R4.64] ;  /* 0x0000000404030981 */ /* 0x000ea2000c1e1900 */
[----:B------:R-:W-:Y:S02]  /*cee0*/  ULDC.64 UR4, c[0x0][0xa20] ;  /* 0x0002880000047ab9 */ /* 0x000fe40000000a00 */
[----:B------:R-:W-:-:S04]  /*cef0*/  ISETP.NE.U32.AND P1, PT, RZ, UR4, PT ;  /* 0x00000004ff007c0c */ /* 0x000fc8000bf25070 */
[----:B------:R-:W-:Y:S01]  /*cf00*/  ISETP.NE.AND.EX P1, PT, RZ, UR5, PT, P1 ;  /* 0x00000005ff007c0c */ /* 0x000fe2000bf25310 */
[----:B--2--5:R-:W-:-:S05]  /*cf10*/  IMAD.IADD R2, R3, 0x1, R0 ;  /* 0x0000000103027824 */ /* 0x024fca00078e0200 */
[----:B------:R1:W-:Y:S07]  /*cf20*/  STL [R1+0x4], R2 ;  /* 0x0000040201007387 */ /* 0x0003ee0000100800 */
[----:B------:R-:W-:Y:S05]  /*cf30*/  @!P1 BRA `(.L_x_2064) ;  /* 0x0000000000149947 */ /* 0x000fea0003800000 */
[----:B-1----:R-:W-:Y:S01]  /*cf40*/  IADD3 R2, P0, R11, UR4, RZ ;  /* 0x000000040b027c10 */ /* 0x002fe2000ff1e0ff */
[----:B------:R-:W-:-:S03]  /*cf50*/  ULDC.64 UR6, c[0x0][0x208] ;  /* 0x0000820000067ab9 */ /* 0x000fc60000000a00 */
[----:B------:R-:W-:-:S05]  /*cf60*/  IADD3.X R3, R10, UR5, RZ, P0, !PT ;  /* 0x000000050a037c10 */ /* 0x000fca00087fe4ff */
[----:B------:R1:W5:Y:S01]  /*cf70*/  LDG.E R7, desc[UR6][R2.64] ;  /* 0x0000000602077981 */ /* 0x000362000c1e1900 */
[----:B------:R-:W-:Y:S05]  /*cf80*/  BRA `(.L_x_2065) ;  /* 0x0000000000147947 */ /* 0x000fea0003800000 */
.L_x_2064:
[----:B------:R-:W-:Y:S05]  /*cf90*/  @!P0 BRA `(.L_x_2065) ;  /* 0x0000000000108947 */ /* 0x000fea0003800000 */
[----:B------:R-:W-:Y:S02]  /*cfa0*/  ULDC.64 UR4, c[0x0][0x208] ;  /* 0x0000820000047ab9 */ /* 0x000fe40000000a00 */
[----:B------:R-:W2:Y:S04]  /*cfb0*/  LDG.E R7, desc[UR4][R4.64] ;  /* 0x0000000404077981 */ /* 0x000ea8000c1e1900 */
[----:B-1----:R-:W2:Y:S02]  /*cfc0*/  LDG.E R2, desc[UR4][R4.64+0x4] ;  /* 0x0000040404027981 */ /* 0x002ea4000c1e1900 */
[----:B--2---:R-:W-:-:S07]  /*cfd0*/  IMAD.IADD R7, R2, 0x1, -R7 ;  /* 0x0000000102077824 */ /* 0x004fce00078e0a07 */
.L_x_2065:
[----:B-----5:R-:W-:Y:S01]  /*cfe0*/  IMAD.IADD R7, R7, 0x1, -R0 ;  /* 0x0000000107077824 */ /* 0x020fe200078e0a00 */
[----:B------:R-:W-:Y:S01]  /*cff0*/  LEA R0, R17, 0xff, 0x7 ;  /* 0x000000ff11007811 */ /* 0x000fe200078e38ff */
[----:B------:R-:W-:Y:S03]  /*d000*/  BSSY B6, `(.L_x_2066) ;  /* 0x0000310000067945 */ /* 0x000fe60003800000 */
[C---:B------:R-:W-:Y:S01]  /*d010*/  IADD3 R6, R7.reuse, R0, -R6 ;  /* 0x0000000007067210 */ /* 0x040fe20007ffe806 */
[----:B------:R-:W-:-:S03]  /*d020*/  VIADD R7, R7, 0x7f ;  /* 0x0000007f07077836 */ /* 0x000fc60000000000 */
[----:B-1----:R-:W-:Y:S02]  /*d030*/  SHF.R.S32.HI R3, RZ, 0x1f, R6 ;  /* 0x0000001fff037819 */ /* 0x002fe40000011406 */
[----:B------:R-:W-:Y:S02]  /*d040*/  SHF.R.S32.HI R0, RZ, 0x1f, R7 ;  /* 0x0000001fff007819 */ /* 0x000fe40000011407 */
[----:B------:R-:W-:Y:S02]  /*d050*/  LEA.HI R3, R3, R6, RZ, 0x7 ;  /* 0x0000000603037211 */ /* 0x000fe400078f38ff */
[----:B------:R-:W-:Y:S02]  /*d060*/  LEA.HI R0, R0, R7, RZ, 0x7 ;  /* 0x0000000700007211 */ /* 0x000fe400078f38ff */
[----:B------:R-:W-:Y:S02]  /*d070*/  SHF.R.S32.HI R3, RZ, 0x7, R3 ;  /* 0x00000007ff037819 */ /* 0x000fe40000011403 */
[----:B------:R-:W-:-:S04]  /*d080*/  SHF.R.S32.HI R0, RZ, 0x7, R0 ;  /* 0x00000007ff007819 */ /* 0x000fc80000011400 */
[----:B------:R-:W-:-:S04]  /*d090*/  VIMNMX R2, R0, R3, PT ;  /* 0x0000000300027248 */ /* 0x000fc80003fe0100 */
[----:B------:R-:W-:Y:S01]  /*d0a0*/  ISETP.GT.AND P0, PT, R2, RZ, PT ;  /* 0x000000ff0200720c */ /* 0x000fe20003f04270 */
[----:B------:R1:W-:-:S12]  /*d0b0*/  STL [R1+0x14], R2 ;  /* 0x0000140201007387 */ /* 0x0003d80000100800 */
[----:B-1----:R-:W-:Y:S05]  /*d0c0*/  @P0 BRA `(.L_x_2067) ;  /* 0x0000000000480947 */ /* 0x002fea0003800000 */
[----:B------:R-:W1:Y:S02]  /*d0d0*/  S2R R2, SR_TID.X ;  /* 0x0000000000027919 */ /* 0x000e640000002100 */
        /* <DEDUP_REMOVED lines=15> */
[----:B-1----:R-:W-:Y:S01]  /*d1d0*/  IADD3 R16, R0, UR38, R7 ;  /* 0x0000002600107c10 */ /* 0x002fe2000fffe007 */
[----:B------:R-:W-:Y:S06]  /*d1e0*/  BRA `(.L_x_2068) ;  /* 0x0000002c00c47947 */ /* 0x000fec0003800000 */
.L_x_2067:
        /* <DEDUP_REMOVED lines=23> */
.L_x_2069:
        /* <DEDUP_REMOVED lines=17> */
[----:B01----:R-:W-:-:S07]  /*d470*/  IMAD.MOV.U32 R13, RZ, RZ, RZ ;  /* 0x000000ffff0d7224 */ /* 0x003fce00078e00ff */
[----:B------:R-:W-:-:S07]  /*d480*/  LEPC R20, `(.L_x_2071) ;  /* 0x000000001014794e */ /* 0x000fce0000000000 */
[----:B--2---:R-:W-:Y:S05]  /*d490*/  CALL.ABS.NOINC R2 ;  /* 0x0000000002007343 */ /* 0x004fea0003c00000 */
.L_x_2071:
        /* <DEDUP_REMOVED lines=16> */
.L_x_2070:
        /* <DEDUP_REMOVED lines=18> */
[----:B------:R-:W1:Y:S01]  /*d6c0*/  LDC R0, c[0x0][0x428] ;  /* 0x00010a00ff007b82 */ /* 0x000e620000000800 */
[----:B----4-:R-:W-:-:S06]  /*d6d0*/  IMAD.MOV.U32 R4, RZ, RZ, R7 ;  /* 0x000000ffff047224 */ /* 0x010fcc00078e0007 */
[----:B------:R2:W5:Y:S01]  /*d6e0*/  @P0 LDG.E R4, desc[UR6][R2.64] ;  /* 0x0000000602040981 */ /* 0x000562000c1e1900 */
[----:B------:R-:W-:Y:S01]  /*d6f0*/  IMAD R17, R17, 0x80, R8 ;  /* 0x0000008011117824 */ /* 0x000fe200078e0208 */
[----:B------:R-:W-:Y:S02]  /*d700*/  PLOP3.LUT P1, PT, P6, PT, PT, 0x8, 0x0 ;  /* 0x000000000000781c */ /* 0x000fe4000372e170 */
[----:B-1----:R-:W-:Y:S01]  /*d710*/  ISETP.NE.AND P0, PT, R0, 0x1, PT ;  /* 0x000000010000780c */ /* 0x002fe20003f05270 */
[----:B------:R-:W-:-:S12]  /*d720*/  IMAD.MOV.U32 R0, RZ, RZ, R18 ;  /* 0x000000ffff007224 */ /* 0x000fd800078e0012 */
[----:B------:R-:W1:Y:S08]  /*d730*/  @P0 LDC R5, c[0x0][0x42c] ;  /* 0x00010b00ff050b82 */ /* 0x000e700000000800 */
[----:B------:R-:W3:Y:S01]  /*d740*/  @P0 LDC R6, c[0x0][0x430] ;  /* 0x00010c00ff060b82 */ /* 0x000ee20000000800 */
[----:B-1----:R-:W-:-:S05]  /*d750*/  @P0 IMAD.HI.U32 R5, R18, R5, RZ ;  /* 0x0000000512050227 */ /* 0x002fca00078e00ff */
[----:B---3--:R-:W-:Y:S02]  /*d760*/  @P0 SHF.R.U32.HI R0, RZ, R6, R5 ;  /* 0x00000006ff000219 */ /* 0x008fe40000011605 */
[----:B------:R-:W-:-:S04]  /*d770*/  ISETP.NE.U32.AND P0, PT, RZ, UR4, PT ;  /* 0x00000004ff007c0c */ /* 0x000fc8000bf05070 */
[----:B------:R-:W-:-:S04]  /*d780*/  ISETP.NE.AND.EX P0, PT, RZ, UR5, PT, P0 ;  /* 0x00000005ff007c0c */ /* 0x000fc8000bf05300 */
[----:B--2---:R-:W-:-:S09]  /*d790*/  SEL R7, R7, RZ, !P0 ;  /* 0x000000ff07077207 */ /* 0x004fd20004000000 */
.L_x_2072:
        /* <DEDUP_REMOVED lines=16> */
.L_x_2073:
        /* <DEDUP_REMOVED lines=15> */
.L_x_2074:
        /* <DEDUP_REMOVED lines=18> */
.L_x_2145:
[----:B------:R-:W-:Y:S01]  /*dab0*/  UMOV UR4, 0xffffffff ;  /* 0xffffffff00047882 */ /* 0x000fe20000000000 */
[----:B0-----:R-:W-:Y:S02]  /*dac0*/  SHF.R.S32.HI R13, RZ, 0x1f, R4 ;  /* 0x0000001fff0d7819 */ /* 0x001fe40000011404 */
[----:B------:R-:W-:Y:S05]  /*dad0*/  BRA.DIV UR4, `(.L_x_2076) ;  /* 0x0000003a04707947 */ /* 0x000fea000b800000 */
[----:B------:R-:W-:-:S13]  /*dae0*/  ELECT P6, URZ, PT ;  /* 0x00000000003f782f */ /* 0x000fda00038c0000 */
.L_x_2148:
[----:B------:R-:W-:Y:S05]  /*daf0*/  @!P6 BRA `(.L_x_2077) ;  /* 0x00000004002ce947 */ /* 0x000fea0003800000 */
[----:B------:R-:W-:-:S04]  /*db00*/  ISETP.NE.U32.AND P0, PT, R2, RZ, PT ;  /* 0x000000ff0200720c */ /* 0x000fc80003f05070 */
[----:B------:R-:W-:-:S13]  /*db10*/  ISETP.NE.AND.EX P0, PT, R3, RZ, PT, P0 ;  /* 0x000000ff0300720c */ /* 0x000fda0003f05300 */
[----:B------:R-:W-:Y:S05]  /*db20*/  @!P0 BRA `(.L_x_2078) ;  /* 0x00000000004c8947 */ /* 0x000fea0003800000 */
[----:B------:R-:W0:Y:S01]  /*db30*/  LDC R10, c[0x0][0x41c] ;  /* 0x00010700ff0a7b82 */ /* 0x000e220000000800 */
[----:B------:R-:W-:Y:S01]  /*db40*/  IMAD.MOV.U32 R6, RZ, RZ, R5 ;  /* 0x000000ffff067224 */ /* 0x000fe200078e0005 */
[----:B------:R-:W-:Y:S01]  /*db50*/  ULDC.64 UR4, c[0x0][0x408] ;  /* 0x0001020000047ab9 */ /* 0x000fe20000000a00 */
[----:B------:R-:W-:Y:S01]  /*db60*/  ULDC.64 UR6, c[0x0][0x208] ;  /* 0x0000820000067ab9 */ /* 0x000fe20000000a00 */
[----:B0-----:R-:W-:-:S13]  /*db70*/  ISETP.NE.AND P0, PT, R10, 0x1, PT ;  /* 0x000000010a00780c */ /* 0x001fda0003f05270 */
[----:B------:R-:W0:Y:S02]  /*db80*/  @P0 LDC.64 R8, c[0x0][0x420] ;  /* 0x00010800ff080b82 */ /* 0x000e240000000a00 */
[----:B0-----:R-:W-:-:S05]  /*db90*/  @P0 IMAD.HI.U32 R8, R5, R8, RZ ;  /* 0x0000000805080227 */ /* 0x001fca00078e00ff */
[----:B------:R-:W-:-:S04]  /*dba0*/  @P0 SHF.R.U32.HI R6, RZ, R9, R8 ;  /* 0x00000009ff060219 */ /* 0x000fc80000011608 */
[--C-:B------:R-:W-:Y:S01]  /*dbb0*/  SHF.R.S32.HI R9, RZ, 0x1f, R6.reuse ;  /* 0x0000001fff097819 */ /* 0x100fe20000011406 */
[----:B------:R-:W-:-:S04]  /*dbc0*/  IMAD.MOV R8, RZ, RZ, -R6 ;  /* 0x000000ffff087224 */ /* 0x000fc800078e0a06 */
[----:B------:R-:W-:Y:S02]  /*dbd0*/  IMAD R5, R10, R8, R5 ;  /* 0x000000080a057224 */ /* 0x000fe400078e0205 */
[----:B------:R-:W-:-:S04]  /*dbe0*/  IMAD R8, R13, UR4, RZ ;  /* 0x000000040d087c24 */ /* 0x000fc8000f8e02ff */
[----:B------:R-:W-:Y:S02]  /*dbf0*/  IMAD R10, R4, UR5, R8 ;  /* 0x00000005040a7c24 */ /* 0x000fe4000f8e0208 */
[----:B------:R-:W-:-:S04]  /*dc00*/  IMAD.MOV.U32 R8, RZ, RZ, R6 ;  /* 0x000000ffff087224 */ /* 0x000fc800078e0006 */
[----:B------:R-:W-:-:S04]  /*dc10*/  IMAD.WIDE.U32 R8, R4, UR4, R8 ;  /* 0x0000000404087c25 */ /* 0x000fc8000f8e0008 */
[----:B------:R-:W-:Y:S01]  /*dc20*/  IMAD.IADD R6, R9, 0x1, R10 ;  /* 0x0000000109067824 */ /* 0x000fe200078e020a */
[----:B------:R-:W-:-:S04]  /*dc30*/  LEA R10, P0, R8, R2, 0x2 ;  /* 0x00000002080a7211 */ /* 0x000fc800078010ff */
[----:B------:R-:W-:-:S05]  /*dc40*/  LEA.HI.X R11, R8, R3, R6, 0x2, P0 ;  /* 0x00000003080b7211 */ /* 0x000fca00000f1406 */
[----:B------:R0:W5:Y:S04]  /*dc50*/  LDG.E R6, desc[UR6][R10.64] ;  /* 0x000000060a067981 */ /* 0x000168000c1e1900 */
.L_x_2078:
        /* <DEDUP_REMOVED lines=9> */
.L_x_2149:
        /* <DEDUP_REMOVED lines=11> */
.L_x_2080:
        /* <DEDUP_REMOVED lines=18> */
[----:B------:R-:W-:-:S04]  /*dec0*/  ULEA UR11, UR11, UR5, 0x7 ;  /* 0x000000050b0b7291 */ /* 0x000fc8000f8e383f */
        /* <DEDUP_REMOVED lines=14> */
.L_x_2077:
[----:B------:R-:W2:Y:S01]  /*dfb0*/  LDL.LU R11, [R1+0x20] ;  /* 0x00002000010b7983 */ /* 0x000ea20000300800 */
[----:B------:R-:W-:Y:S01]  /*dfc0*/  MOV R9, 0x400 ;  /* 0x0000040000097802 */ /* 0x000fe20000000f00 */
[----:B------:R-:W-:Y:S05]  /*dfd0*/  WARPSYNC.ALL ;  /* 0x0000000000007948 */ /* 0x000fea0003800000 */
[----:B------:R-:W0:Y:S01]  /*dfe0*/  S2R R10, SR_CgaCtaId ;  /* 0x00000000000a7919 */ /* 0x000e220000008800 */
[----:B------:R-:W-:-:S13]  /*dff0*/  ELECT P0, URZ, PT ;  /* 0x00000000003f782f */ /* 0x000fda0003800000 */
[----:B------:R-:W-:Y:S01]  /*e000*/  @P0 R2UR UR13, R7 ;  /* 0x00000000070d02ca */ /* 0x000fe200000e0000 */
[----:B------:R-:W-:Y:S01]  /*e010*/  UIADD3 UR4, UP0, UR36, 0x270, URZ ;  /* 0x0000027024047890 */ /* 0x000fe2000ff1e03f */
[C---:B------:R-:W-:Y:S01]  /*e020*/  @P0 R2UR UR12, R18.reuse ;  /* 0x00000000120c02ca */ /* 0x040fe200000e0000 */
[----:B------:R-:W-:Y:S01]  /*e030*/  UMOV UR6, 0x0 ;  /* 0x0000000000067882 */ /* 0x000fe20000000000 */
[----:B------:R-:W-:Y:S01]  /*e040*/  @P0 R2UR UR11, R17 ;  /* 0x00000000110b02ca */ /* 0x000fe200000e0000 */
        /* <DEDUP_REMOVED lines=37> */
.L_x_2150:
[----:B------:R-:W-:Y:S05]  /*e2a0*/  BSYNC B0 ;  /* 0x0000000000007941 */ /* 0x000fea0003800000 */
.L_x_2081:
[----:B0-----:R-:W2:Y:S01]  /*e2b0*/  LDL R8, [R1+0x14] ;  /* 0x0000140001087983 */ /* 0x001ea20000100800 */
[----:B------:R-:W-:Y:S01]  /*e2c0*/  BSSY B0, `(.L_x_2083) ;  /* 0x0000195000007945 */ /* 0x000fe20003800000 */
[----:B--2---:R-:W-:-:S13]  /*e2d0*/  ISETP.GE.AND P0, PT, R8, 0x2, PT ;  /* 0x000000020800780c */ /* 0x004fda0003f06270 */
[----:B------:R-:W-:Y:S05]  /*e2e0*/  @!P0 BRA `(.L_x_2084) ;  /* 0x0000001800488947 */ /* 0x000fea0003800000 */
[C---:B------:R-:W-:Y:S01]  /*e2f0*/  LOP3.LUT R7, R8.reuse, 0x1, RZ, 0xc0, !PT ;  /* 0x0000000108077812 */ /* 0x040fe200078ec0ff */
[----:B------:R-:W-:Y:S01]  /*e300*/  VIADD R10, R8, 0xfffffffe ;  /* 0xfffffffe080a7836 */ /* 0x000fe20000000000 */
[----:B------:R-:W-:Y:S02]  /*e310*/  BSSY B1, `(.L_x_2085) ;  /* 0x000008d000017945 */ /* 0x000fe40003800000 */
[----:B------:R-:W-:Y:S01]  /*e320*/  ISETP.NE.U32.AND P0, PT, R7, 0x1, PT ;  /* 0x000000010700780c */ /* 0x000fe20003f05070 */
[----:B------:R-:W-:-:S12]  /*e330*/  IMAD.MOV.U32 R7, RZ, RZ, R10 ;  /* 0x000000ffff077224 */ /* 0x000fd800078e000a */
[----:B------:R-:W-:Y:S05]  /*e340*/  @!P0 BRA `(.L_x_2086) ;  /* 0x0000000800248947 */ /* 0x000fea0003800000 */
        /* <DEDUP_REMOVED lines=10> */
[----:B------:R-:W-:Y:S02]  /*e3f0*/  IMAD.MOV.U32 R8, RZ, RZ, R6 ;  /* 0x000000ffff087224 */ /* 0x000fe400078e0006 */
[----:B------:R-:W-:Y:S01]  /*e400*/  IMAD.MOV.U32 R7, RZ, RZ, R10 ;  /* 0x000000ffff077224 */ /* 0x000fe200078e000a */
        /* <DEDUP_REMOVED lines=9> */
[----:B------:R-:W-:Y:S01]  /*e4a0*/  @P0 SHF.R.U32.HI R7, RZ, R9, R8 ;  /* 0x00000009ff070219 */ /* 0x000fe20000011608 */
[----:B------:R-:W-:-:S03]  /*e4b0*/  IMAD R8, R13, UR4, RZ ;  /* 0x000000040d087c24 */ /* 0x000fc6000f8e02ff */
[--C-:B------:R-:W-:Y:S01]  /*e4c0*/  SHF.R.S32.HI R9, RZ, 0x1f, R7.reuse ;  /* 0x0000001fff097819 */ /* 0x100fe20000011407 */
[C---:B------:R-:W-:Y:S02]  /*e4d0*/  IMAD R14, R4.reuse, UR5, R8 ;  /* 0x00000005040e7c24 */ /* 0x040fe4000f8e0208 */
        /* <DEDUP_REMOVED lines=8> */
.L_x_2089:
[----:B0-----:R-:W0:Y:S01]  /*e560*/  S2R R3, SR_CgaCtaId ;  /* 0x0000000000037919 */ /* 0x001e220000008800 */
[----:B------:R-:W-:-:S04]  /*e570*/  MOV R2, 0x400 ;  /* 0x0000040000027802 */ /* 0x000fc80000000f00 */
[----:B0-----:R-:W-:Y:S02]  /*e580*/  LEA R2, R3, R2, 0x18 ;  /* 0x0000000203027211 */ /* 0x001fe400078ec0ff */
[----:B------:R-:W-:-:S03]  /*e590*/  SHF.L.U32 R3, R12, 0x1f, RZ ;  /* 0x0000001f0c037819 */ /* 0x000fc600000006ff */
[----:B------:R-:W-:-:S04]  /*e5a0*/  IMAD R2, R11, 0x8, R2 ;  /* 0x000000080b027824 */ /* 0x000fc800078e0202 */
[----:B------:R-:W0:Y:S02]  /*e5b0*/  SYNCS.PHASECHK.TRANS64.TRYWAIT P0, [R2+URZ+0x34840], R3 ;  /* 0x03484003020075a7 */ /* 0x000e24000800017f */
[----:B0-----:R-:W-:Y:S05]  /*e5c0*/  @!P0 BRA `(.L_x_2090) ;  /* 0x0000003000088947 */ /* 0x001fea0003800000 */
.L_x_2151:
        /* <DEDUP_REMOVED lines=11> */
.L_x_2091:
        /* <DEDUP_REMOVED lines=37> */
.L_x_2152:
        /* <DEDUP_REMOVED lines=13> */
.L_x_2093:
        /* <DEDUP_REMOVED lines=31> */
.L_x_2088:
[----:B------:R-:W-:Y:S05]  /*eb90*/  BSYNC B2 ;  /* 0x0000000000027941 */ /* 0x000fea0003800000 */
.L_x_2087:
[----:B------:R-:W2:Y:S04]  /*eba0*/  LDL.LU R2, [R1+0x14] ;  /* 0x0000140001027983 */ /* 0x000ea80000300800 */
[----:B------:R0:W-:Y:S04]  /*ebb0*/  STL [R1], R11 ;  /* 0x0000000b01007387 */ /* 0x0001e80000100800 */
[----:B------:R0:W-:Y:S02]  /*ebc0*/  STL [R1+0x8], R12 ;  /* 0x0000080c01007387 */ /* 0x0001e40000100800 */
[----:B0-2---:R-:W-:-:S07]  /*ebd0*/  VIADD R7, R2, 0xfffffffd ;  /* 0xfffffffd02077836 */ /* 0x005fce0000000000 */
.L_x_2086:
[----:B------:R-:W-:Y:S05]  /*ebe0*/  BSYNC B1 ;  /* 0x0000000000017941 */ /* 0x000fea0003800000 */
.L_x_2085:
[----:B------:R-:W-:-:S13]  /*ebf0*/  ISETP.NE.AND P0, PT, R10, RZ, PT ;  /* 0x000000ff0a00720c */ /* 0x000fda0003f05270 */
[----:B------:R-:W-:Y:S05]  /*ec00*/  @!P0 BRA `(.L_x_2084) ;  /* 0x0000001000008947 */ /* 0x000fea0003800000 */
[----:B------:R-:W-:-:S07]  /*ec10*/  IMAD.MOV.U32 R10, RZ, RZ, R6 ;  /* 0x000000ffff0a7224 */ /* 0x000fce00078e0006 */
.L_x_2108:
        /* <DEDUP_REMOVED lines=33> */
.L_x_2096:
[----:B------:R-:W1:Y:S01]  /*ee30*/  S2R R3, SR_CgaCtaId ;  /* 0x0000000000037919 */ /* 0x000e620000008800 */
[----:B------:R-:W-:-:S04]  /*ee40*/  MOV R2, 0x400 ;  /* 0x0000040000027802 */ /* 0x000fc80000000f00 */
[----:B-1----:R-:W-:Y:S02]  /*ee50*/  LEA R2, R3, R2, 0x18 ;  /* 0x0000000203027211 */ /* 0x002fe400078ec0ff */
[----:B------:R-:W-:-:S03]  /*ee60*/  SHF.L.U32 R3, R9, 0x1f, RZ ;  /* 0x0000001f09037819 */ /* 0x000fc600000006ff */
[----:B------:R-:W-:-:S04]  /*ee70*/  IMAD R2, R8, 0x8, R2 ;  /* 0x0000000808027824 */ /* 0x000fc800078e0202 */
[----:B------:R-:W1:Y:S02]  /*ee80*/  SYNCS.PHASECHK.TRANS64.TRYWAIT P0, [R2+URZ+0x34840], R3 ;  /* 0x03484003020075a7 */ /* 0x000e64000800017f */
[----:B-1----:R-:W-:Y:S05]  /*ee90*/  @!P0 BRA `(.L_x_2097) ;  /* 0x0000002400fc8947 */ /* 0x002fea0003800000 */
.L_x_2153:
        /* <DEDUP_REMOVED lines=11> */
.L_x_2098:
        /* <DEDUP_REMOVED lines=37> */
.L_x_2154:
        /* <DEDUP_REMOVED lines=8> */
.L_x_2100:
        /* <DEDUP_REMOVED lines=19> */
[----:B------:R-:W-:-:S04]  /*f350*/  ULEA UR11, UR11, UR5, 0x7 ;  /* 0x000000050b0b7291 */ /* 0x000fc8000f8e383f */
        /* <DEDUP_REMOVED lines=9> */
.L_x_2095:
[----:B------:R-:W-:Y:S05]  /*f3f0*/  BSYNC B1 ;  /* 0x0000000000017941 */ /* 0x000fea0003800000 */
.L_x_2094:
        /* <DEDUP_REMOVED lines=32> */
.L_x_2103:
[----:B------:R-:W2:Y:S01]  /*f600*/  S2R R3, SR_CgaCtaId ;  /* 0x0000000000037919 */ /* 0x000ea20000008800 */
[----:B------:R-:W-:-:S04]  /*f610*/  MOV R2, 0x400 ;  /* 0x0000040000027802 */ /* 0x000fc80000000f00 */
[----:B--2---:R-:W-:Y:S02]  /*f620*/  LEA R2, R3, R2, 0x18 ;  /* 0x0000000203027211 */ /* 0x004fe400078ec0ff */
[----:B------:R-:W-:-:S03]  /*f630*/  SHF.L.U32 R3, R14, 0x1f, RZ ;  /* 0x0000001f0e037819 */ /* 0x000fc600000006ff */
[----:B------:R-:W-:-:S04]  /*f640*/  IMAD R2, R15, 0x8, R2 ;  /* 0x000000080f027824 */ /* 0x000fc800078e0202 */
[----:B------:R-:W2:Y:S02]  /*f650*/  SYNCS.PHASECHK.TRANS64.TRYWAIT P0, [R2+URZ+0x34840], R3 ;  /* 0x03484003020075a7 */ /* 0x000ea4000800017f */
[----:B--2---:R-:W-:Y:S05]  /*f660*/  @!P0 BRA `(.L_x_2104) ;  /* 0x0000002000308947 */ /* 0x004fea0003800000 */
.L_x_2155:
        /* <DEDUP_REMOVED lines=11> */
.L_x_2105:
        /* <DEDUP_REMOVED lines=38> */
.L_x_2156:
        /* <DEDUP_REMOVED lines=8> */
.L_x_2107:
        /* <DEDUP_REMOVED lines=21> */
[----:B------:R-:W-:Y:S02]  /*fb50*/  ULEA UR11, UR11, UR5, 0x7 ;  /* 0x000000050b0b7291 */ /* 0x000fe4000f8e383f */
[----:B------:R-:W-:-:S09]  /*fb60*/  UIADD3.X UR5, URZ, UR37, URZ, UP0, !UPT ;  /* 0x000000253f057290 */ /* 0x000fd200087fe43f */
[----:B------:R0:W-:Y:S02]  /*fb70*/  UTMALDG.4D [UR8], [UR4], desc[UR6] ;  /* 0x00000608040075b4 */ /* 0x0001e40008019000 */
[----:B0-----:R-:W-:Y:S01]  /*fb80*/  UMOV UR8, UR14 ;  /* 0x0000000e00087c82 */ /* 0x001fe20008000000 */
[----:B------:R-:W-:Y:S02]  /*fb90*/  UMOV UR10, UR15 ;  /* 0x0000000f000a7c82 */ /* 0x000fe40008000000 */
[----:B------:R1:W-:Y:S02]  /*fba0*/  UTMALDG.4D [UR8], [UR4], desc[UR6] ;  /* 0x00000608040075b4 */ /* 0x0003e40008019000 */
[----:B-1----:R-:W-:Y:S01]  /*fbb0*/  NOP ;  /* 0x0000000000007918 */ /* 0x002fe20000000000 */
.L_x_2102:
[----:B------:R-:W-:Y:S05]  /*fbc0*/  BSYNC B1 ;  /* 0x0000000000017941 */ /* 0x000fea0003800000 */
.L_x_2101:
[C---:B------:R-:W-:Y:S01]  /*fbd0*/  ISETP.GT.AND P0, PT, R7.reuse, 0x1, PT ;  /* 0x000000010700780c */ /* 0x040fe20003f04270 */
[----:B------:R-:W-:-:S04]  /*fbe0*/  VIADD R2, R7, 0xfffffffe ;  /* 0xfffffffe07027836 */ /* 0x000fc80000000000 */
[----:B------:R-:W-:-:S08]  /*fbf0*/  IMAD.MOV.U32 R7, RZ, RZ, R2 ;  /* 0x000000ffff077224 */ /* 0x000fd000078e0002 */
[----:B------:R-:W-:Y:S05]  /*fc00*/  @P0 BRA `(.L_x_2108) ;  /* 0xfffffff000040947 */ /* 0x000fea000383ffff */
.L_x_2084:
[----:B------:R-:W-:Y:S05]  /*fc10*/  BSYNC B0 ;  /* 0x0000000000007941 */ /* 0x000fea0003800000 */
.L_x_2083:
        /* <DEDUP_REMOVED lines=18> */
.L_x_2110:
[----:B------:R-:W-:Y:S05]  /*fd40*/  BSYNC B0 ;  /* 0x0000000000007941 */ /* 0x000fea0003800000 */
.L_x_2109:
        /* <DEDUP_REMOVED lines=11> */
.L_x_2157:
        /* <DEDUP_REMOVED lines=11> */
.L_x_2114:
[----:B------:R-:W2:Y:S01]  /*feb0*/  LDL.LU R8, [R1+0x4] ;  /* 0x0000040001087983 */ /* 0x000ea20000300800 */
[----:B------:R-:W-:-:S03]  /*fec0*/  MOV R4, 0x400 ;  /* 0x0000040000047802 */ /* 0x000fc60000000f00 */
[----:B-1----:R-:W3:Y:S01]  /*fed0*/  LDL R2, [R1] ;  /* 0x0000000001027983 */ /* 0x002ee20000100800 */
        /* <DEDUP_REMOVED lines=11> */
[----:B--2---:R-:W-:Y:S01]  /*ff90*/  R2UR UR5, R8 ;  /* 0x00000000080572ca */ /* 0x004fe200000e0000 */
[----:B---3--:R-:W-:-:S05]  /*ffa0*/  IMAD R2, R2, 0x8000, R4 ;  /* 0x0000800002027824 */ /* 0x008fca00078e0204 */
[----:B------:R-:W-:-:S07]  /*ffb0*/  R2UR UR6, R2 ;  /* 0x00000000020672ca */ /* 0x000fce00000e0000 */
[----:B------:R-:W-:Y:S02]  /*ffc0*/  ULEA UR11, UR11, UR5, 0x7 ;  /* 0x000000050b0b7291 */ /* 0x000fe4000f8e383f */
[----:B------:R-:W-:-:S04]  /*ffd0*/  UIADD3.X UR5, URZ, UR37, URZ, UP0, !UPT ;  /* 0x000000253f057290 */ /* 0x000fc800087fe43f */
        /* <DEDUP_REMOVED lines=8> */
.L_x_2112:
[----:B------:R-:W-:Y:S05]  /*10060*/  BSYNC B0 ;  /* 0x0000000000007941 */ /* 0x000fea0003800000 */
.L_x_2111:
        /* <DEDUP_REMOVED lines=9> */
.L_x_2068:
[----:B------:R-:W-:Y:S05]  /*10100*/  BSYNC B6 ;  /* 0x0000000000067941 */ /* 0x000fea0003800000 */
.L_x_2066:
[----:B------:R-:W-:-:S03]  /*10110*/  UMOV UR4, 0xffffffff ;  /* 0xffffffff00047882 */ /* 0x000fc60000000000 */
[----:B------:R-:W-:Y:S05]  /*10120*/  BRA.DIV UR4, `(.L_x_2115) ;  /* 0x0000001604bc7947 */ /* 0x000fea000b800000 */
[----:B------:R2:W3:Y:S04]  /*10130*/  SHFL.IDX PT, R4, R16, RZ, 0x1f ;  /* 0x00001fff10047589 */ /* 0x0004e800000e0000 */
[----:B------:R-:W4:Y:S02]  /*10140*/  SHFL.IDX PT, R16, R16, 0x1, 0x1f ;  /* 0x00201f0010107f89 */ /* 0x000f2400000e0000 */
.L_x_2161:
        /* <DEDUP_REMOVED lines=14> */
.L_x_2117:
[----:B------:R-:W-:Y:S05]  /*10230*/  BSYNC B0 ;  /* 0x0000000000007941 */ /* 0x000fea0003800000 */
.L_x_2116:
        /* <DEDUP_REMOVED lines=23> */
.L_x_2169:
[----:B------:R-:W-:Y:S02]  /*103b0*/  ULDC UR4, c[0x0][0xc10] ;  /* 0x0003040000047ab9 */ /* 0x000fe40000000800 */
[----:B------:R-:W-:-:S04]  /*103c0*/  IMAD.U32 R5, RZ, RZ, UR4 ;  /* 0x00000004ff057e24 */ /* 0x000fc8000f8e00ff */
[----:B-1----:R-:W-:-:S04]  /*103d0*/  IMAD R3, R14, R5, RZ ;  /* 0x000000050e037224 */ /* 0x002fc800078e02ff */
[----:B--2-4-:R-:W-:-:S05]  /*103e0*/  IMAD.IADD R16, R16, 0x1, R3 ;  /* 0x0000000110107824 */ /* 0x014fca00078e0203 */
[----:B---3--:R-:W-:-:S13]  /*103f0*/  ISETP.GT.AND P0, PT, R16, R4, PT ;  /* 0x000000041000720c */ /* 0x008fda0003f04270 */
[----:B------:R-:W-:Y:S05]  /*10400*/  @P0 BRA `(.L_x_2119) ;  /* 0x0000000000b80947 */ /* 0x000fea0003800000 */
[----:B------:R-:W1:Y:S02]  /*10410*/  LDC R0, c[0x0][0xc14] ;  /* 0x00030500ff007b82 */ /* 0x000e640000000800 */
.L_x_2124:
        /* <DEDUP_REMOVED lines=13> */
[----:B0-----:R-:W-:-:S05]  /*104f0*/  IMAD.WIDE R2, R5, 0x4, R2 ;  /* 0x0000000405027825 */ /* 0x001fca00078e0202 */
[----:B------:R0:W5:Y:S02]  /*10500*/  LDG.E R17, desc[UR4][R2.64] ;  /* 0x0000000402117981 */ /* 0x000164000c1e1900 */
.L_x_2122:
[----:B------:R-:W-:Y:S05]  /*10510*/  BSYNC B0 ;  /* 0x0000000000007941 */ /* 0x000fea0003800000 */
.L_x_2121:
        /* <DEDUP_REMOVED lines=23> */
.L_x_2177:
[----:B------:R-:W-:Y:S02]  /*10690*/  ULDC UR4, c[0x0][0xc10] ;  /* 0x0003040000047ab9 */ /* 0x000fe40000000800 */
[----:B------:R-:W-:-:S04]  /*106a0*/  IMAD.U32 R5, RZ, RZ, UR4 ;  /* 0x00000004ff057e24 */ /* 0x000fc8000f8e00ff */
[----:B-1----:R-:W-:-:S04]  /*106b0*/  IMAD R3, R14, R5, RZ ;  /* 0x000000050e037224 */ /* 0x002fc800078e02ff */
[----:B------:R-:W-:-:S05]  /*106c0*/  IMAD.IADD R16, R3, 0x1, R16 ;  /* 0x0000000103107824 */ /* 0x000fca00078e0210 */
[----:B------:R-:W-:-:S13]  /*106d0*/  ISETP.GT.AND P0, PT, R16, R4, PT ;  /* 0x000000041000720c */ /* 0x000fda0003f04270 */
[----:B------:R-:W-:Y:S05]  /*106e0*/  @!P0 BRA `(.L_x_2124) ;  /* 0xfffffffc004c8947 */ /* 0x000fea000383ffff */
.L_x_2119:
        /* <DEDUP_REMOVED lines=8> */
.L_x_2181:
[----:B------:R-:W-:Y:S01]  /*10770*/  ISETP.NE.AND P0, PT, R3, RZ, PT ;  /* 0x000000ff0300720c */ /* 0x000fe20003f05270 */
[----:B------:R-:W-:-:S12]  /*10780*/  IMAD.MOV.U32 R7, RZ, RZ, RZ ;  /* 0x000000ffff077224 */ /* 0x000fd800078e00ff */
[----:B------:R-:W-:Y:S05]  /*10790*/  @!P0 BRA `(.L_x_2126) ;  /* 0x0000000000108947 */ /* 0x000fea0003800000 */
[----:B------:R-:W-:Y:S01]  /*107a0*/  UMOV UR4, 0xffffffff ;  /* 0xffffffff00047882 */ /* 0x000fe20000000000 */
[----:B------:R-:W-:Y:S02]  /*107b0*/  VIADD R12, R6, 0xffffffff ;  /* 0xffffffff060c7836 */ /* 0x000fe40000000000 */
[----:B------:R-:W-:Y:S05]  /*107c0*/  BRA.DIV UR4, `(.L_x_2127) ;  /* 0x0000001a04487947 */ /* 0x000fea000b800000 */
[----:B------:R3:W4:Y:S02]  /*107d0*/  SHFL.IDX PT, R7, R2, R12, 0x1f ;  /* 0x00001f0c02077589 */ /* 0x00072400000e0000 */
.L_x_2126:
[----:B0--3--:R-:W0:Y:S01]  /*107e0*/  LDC.64 R2, c[0x0][0xc68] ;  /* 0x00031a00ff027b82 */ /* 0x009e220000000a00 */
[----:B------:R-:W-:Y:S01]  /*107f0*/  IMAD.IADD R19, R6, 0x1, R19 ;  /* 0x0000000106137824 */ /* 0x000fe200078e0213 */
[----:B------:R-:W-:-:S03]  /*10800*/  ULDC.64 UR4, c[0x0][0x208] ;  /* 0x0000820000047ab9 */ /* 0x000fc60000000a00 */
        /* <DEDUP_REMOVED lines=65> */
.L_x_2120:
[----:B------:R-:W-:Y:S01]  /*10c20*/  UMOV UR4, URZ ;  /* 0x0000003f00047c82 */ /* 0x000fe20008000000 */
[----:B------:R-:W-:Y:S01]  /*10c30*/  UMOV UR5, URZ ;  /* 0x0000003f00057c82 */ /* 0x000fe20008000000 */
[----:B------:R-:W-:Y:S01]  /*10c40*/  ULDC UR6, c[0x0][0xc14] ;  /* 0x0003050000067ab9 */ /* 0x000fe20000000800 */
[----:B------:R-:W-:Y:S02]  /*10c50*/  IMAD.MOV.U32 R16, RZ, RZ, R4 ;  /* 0x000000ffff107224 */ /* 0x000fe400078e0004 */
[----:B------:R-:W-:Y:S02]  /*10c60*/  IMAD.U32 R17, RZ, RZ, UR4 ;  /* 0x00000004ff117e24 */ /* 0x000fe4000f8e00ff */
[----:B------:R-:W-:Y:S02]  /*10c70*/  IMAD.U32 R18, RZ, RZ, UR5 ;  /* 0x00000005ff127e24 */ /* 0x000fe4000f8e00ff */
[----:B------:R-:W-:-:S07]  /*10c80*/  IMAD.U32 R19, RZ, RZ, UR6 ;  /* 0x00000006ff137e24 */ /* 0x000fce000f8e00ff */
.L_x_2128:
        /* <DEDUP_REMOVED lines=12> */
.L_x_2062:
        /* <DEDUP_REMOVED lines=12> */
.L_x_2184:
[----:B------:R-:W-:Y:S05]  /*10e10*/  BSYNC B0 ;  /* 0x0000000000007941 */ /* 0x000fea0003800000 */
.L_x_2130:
[----:B------:R-:W-:-:S03]  /*10e20*/  UMOV UR4, 0xffffffff ;  /* 0xffffffff00047882 */ /* 0x000fc60000000000 */
[----:B------:R-:W-:Y:S05]  /*10e30*/  BRA.DIV UR4, `(.L_x_2132) ;  /* 0x0000001204e87947 */ /* 0x000fea000b800000 */
[----:B------:R-:W2:Y:S02]  /*10e40*/  S2R R2, SR_TID.X ;  /* 0x0000000000027919 */ /* 0x000ea40000002100 */
[----:B--2---:R-:W-:-:S04]  /*10e50*/  SHF.R.U32.HI R2, RZ, 0x5, R2 ;  /* 0x00000005ff027819 */ /* 0x004fc80000011602 */
[----:B------:R-:W-:-:S05]  /*10e60*/  LOP3.LUT R2, R2, 0x3, RZ, 0xc0, !PT ;  /* 0x0000000302027812 */ /* 0x000fca00078ec0ff */
[----:B------:R2:W3:Y:S02]  /*10e70*/  SHFL.IDX PT, R14, R2, RZ, 0x1f ;  /* 0x00001fff020e7589 */ /* 0x0004e400000e0000 */
.L_x_2187:
[----:B---3--:R-:W-:Y:S01]  /*10e80*/  ISETP.NE.AND P0, PT, R14, RZ, PT ;  /* 0x000000ff0e00720c */ /* 0x008fe20003f05270 */
[----:B------:R-:W-:-:S12]  /*10e90*/  BSSY B0, `(.L_x_2133) ;  /* 0x0000029000007945 */ /* 0x000fd80003800000 */
[----:B------:R-:W-:Y:S05]  /*10ea0*/  @P0 BRA `(.L_x_2134) ;  /* 0x00000000009c0947 */ /* 0x000fea0003800000 */
[----:B------:R-:W-:-:S03]  /*10eb0*/  UMOV UR4, 0xffffffff ;  /* 0xffffffff00047882 */ /* 0x000fc60000000000 */
[----:B------:R-:W-:Y:S05]  /*10ec0*/  BRA.DIV UR4, `(.L_x_2135) ;  /* 0x0000001204f87947 */ /* 0x000fea000b800000 */
[----:B------:R-:W-:-:S13]  /*10ed0*/  ELECT P6, URZ, PT ;  /* 0x00000000003f782f */ /* 0x000fda00038c0000 */
.L_x_2190:
        /* <DEDUP_REMOVED lines=8> */
.L_x_2136:
        /* <DEDUP_REMOVED lines=14> */
.L_x_2191:
[----:B------:R-:W2:Y:S02]  /*11040*/  SYNCS.PHASECHK.TRANS64.TRYWAIT P0, [R7+URZ], R2 ;  /* 0x00000002070075a7 */ /* 0x000ea4000800017f */
[----:B--2---:R-:W-:Y:S05]  /*11050*/  @!P0 BRA `(.L_x_2138) ;  /* 0x0000001000c88947 */ /* 0x004fea0003800000 */
.L_x_2192:
[----:B------:R-:W-:Y:S05]  /*11060*/  @!P2 BRA `(.L_x_2139) ;  /* 0x000000000004a947 */ /* 0x000fea0003800000 */
[----:B------:R-:W-:Y:S01]  /*11070*/  BPT.TRAP 0x1 ;  /* 0x000000040000795c */ /* 0x000fe20000300000 */
.L_x_2139:
[----:B------:R-:W3:Y:S01]  /*11080*/  LDL.LU R4, [R1] ;  /* 0x0000000001047983 */ /* 0x000ee20000300800 */
[----:B------:R-:W-:-:S04]  /*11090*/  VIADD R0, R0, 0x34860 ;  /* 0x0003486000007836 */ /* 0x000fc80000000000 */
[----:B---3--:R-:W-:-:S04]  /*110a0*/  IMAD R4, R4, 0x8, R0 ;  /* 0x0000000804047824 */ /* 0x008fc800078e0200 */
[----:B------:R-:W3:Y:S02]  /*110b0*/  SYNCS.PHASECHK.TRANS64.TRYWAIT P0, [R4+URZ], R5 ;  /* 0x00000005040075a7 */ /* 0x000ee4000800017f */
[----:B---3--:R-:W-:Y:S05]  /*110c0*/  @!P0 BRA `(.L_x_2140) ;  /* 0x0000001000c08947 */ /* 0x008fea0003800000 */
.L_x_2193:
[----:B------:R-:W-:-:S07]  /*110d0*/  IMAD R3, R3, 0x8, R0 ;  /* 0x0000000803037824 */ /* 0x000fce00078e0200 */
.L_x_2141:
[----:B----4-:R4:W0:Y:S02]  /*110e0*/  SYNCS.PHASECHK.TRANS64.TRYWAIT P0, [R3+URZ], R2 ;  /* 0x00000002030075a7 */ /* 0x010824000800017f */
[----:B0-----:R-:W-:Y:S05]  /*110f0*/  @!P0 NANOSLEEP.SYNCS 0x989680 ;  /* 0x009896800000895d */ /* 0x001fea0003900000 */
[----:B------:R-:W0:Y:S02]  /*11100*/  @!P0 SYNCS.PHASECHK.TRANS64 P0, [R3+URZ], R2 ;  /* 0x00000002030085a7 */ /* 0x000e24000800007f */
[----:B0-----:R-:W-:Y:S05]  /*11110*/  @!P0 BRA `(.L_x_2141) ;  /* 0xfffffffc00f08947 */ /* 0x001fea000383ffff */
.L_x_2134:
[----:B------:R-:W-:Y:S05]  /*11120*/  BSYNC B0 ;  /* 0x0000000000007941 */ /* 0x000fea0003800000 */
.L_x_2133:
[----:B------:R-:W-:Y:S05]  /*11130*/  EXIT ;  /* 0x000000000000794d */ /* 0x000fea0003800000 */
.L_x_2006:
[----:B0-----:R-:W-:-:S04]  /*11140*/  IMAD.U32 R3, RZ, RZ, UR38 ;  /* 0x00000026ff037e24 */ /* 0x001fc8000f8e00ff */
[----:B------:R0:W1:Y:S03]  /*11150*/  SYNCS.PHASECHK.TRANS64.TRYWAIT P1, [R3+URZ+0x34800], R0 ;  /* 0x03480000030075a7 */ /* 0x000066000802017f */
[----:B-1----:R-:W-:Y:S05]  /*11160*/  @!P1 NANOSLEEP.SYNCS 0x989680 ;  /* 0x009896800000995d */ /* 0x002fea0003900000 */
[----:B------:R-:W1:Y:S02]  /*11170*/  @!P1 SYNCS.PHASECHK.TRANS64 P1, [R3+URZ+0x34800], R0 ;  /* 0x03480000030095a7 */ /* 0x000e64000802007f */
[----:B-1----:R-:W-:Y:S05]  /*11180*/  @!P1 BRA `(.L_x_2006) ;  /* 0xfffffffc00ec9947 */ /* 0x002fea000383ffff */
[----:B------:R-:W-:Y:S05]  /*11190*/  BRA `(.L_x_2142) ;  /* 0xffffff0400dc7947 */ /* 0x000fea000383ffff */
.L_x_2010:
[----:B-1----:R1:W2:Y:S02]  /*111a0*/  SYNCS.PHASECHK.TRANS64.TRYWAIT P2, [R2+URZ+0x34830], R3 ;  /* 0x03483003020075a7 */ /* 0x0022a4000804017f */
[----:B--2---:R-:W-:Y:S05]  /*111b0*/  @!P2 NANOSLEEP.SYNCS 0x989680 ;  /* 0x009896800000a95d */ /* 0x004fea0003900000 */
[----:B------:R-:W2:Y:S02]  /*111c0*/  @!P2 SYNCS.PHASECHK.TRANS64 P2, [R2+URZ+0x34830], R3 ;  /* 0x034830030200a5a7 */ /* 0x000ea4000804007f */
[----:B--2---:R-:W-:Y:S05]  /*111d0*/  @!P2 BRA `(.L_x_2010) ;  /* 0xfffffffc00f0a947 */ /* 0x004fea000383ffff */
[----:B------:R-:W-:Y:S05]  /*111e0*/  BRA `(.L_x_2009) ;  /* 0xffffff0800047947 */ /* 0x000fea000383ffff */
.L_x_2015:
[----:B-1----:R-:W-:-:S04]  /*111f0*/  IMAD.U32 R7, RZ, RZ, UR7 ;  /* 0x00000007ff077e24 */ /* 0x002fc8000f8e00ff */
[----:B------:R1:W2:Y:S03]  /*11200*/  SYNCS.PHASECHK.TRANS64.TRYWAIT P2, [R7+URZ+0x34830], R0 ;  /* 0x03483000070075a7 */ /* 0x0002a6000804017f */
[----:B--2---:R-:W-:Y:S05]  /*11210*/  @!P2 NANOSLEEP.SYNCS 0x989680 ;  /* 0x009896800000a95d */ /* 0x004fea0003900000 */
[----:B------:R-:W2:Y:S02]  /*11220*/  @!P2 SYNCS.PHASECHK.TRANS64 P2, [R7+URZ+0x34830], R0 ;  /* 0x034830000700a5a7 */ /* 0x000ea4000804007f */
[----:B--2---:R-:W-:Y:S05]  /*11230*/  @!P2 BRA `(.L_x_2015) ;  /* 0xfffffffc00eca947 */ /* 0x004fea000383ffff */
[----:B------:R-:W-:Y:S05]  /*11240*/  BRA `(.L_x_2014) ;  /* 0xffffff30005c7947 */ /* 0x000fea000383ffff */
.L_x_2019:
[----:B-1----:R-:W-:-:S04]  /*11250*/  IMAD.U32 R3, RZ, RZ, UR10 ;  /* 0x0000000aff037e24 */ /* 0x002fc8000f8e00ff */
[----:B------:R1:W2:Y:S03]  /*11260*/  SYNCS.PHASECHK.TRANS64.TRYWAIT P2, [R3+URZ+0x34850], R0 ;  /* 0x03485000030075a7 */ /* 0x0002a6000804017f */
[----:B--2---:R-:W-:Y:S05]  /*11270*/  @!P2 NANOSLEEP.SYNCS 0x989680 ;  /* 0x009896800000a95d */ /* 0x004fea0003900000 */
[----:B------:R-:W2:Y:S02]  /*11280*/  @!P2 SYNCS.PHASECHK.TRANS64 P2, [R3+URZ+0x34850], R0 ;  /* 0x034850000300a5a7 */ /* 0x000ea4000804007f */
[----:B--2---:R-:W-:Y:S05]  /*11290*/  @!P2 BRA `(.L_x_2019) ;  /* 0xfffffffc00eca947 */ /* 0x004fea000383ffff */
[----:B------:R-:W-:Y:S05]  /*112a0*/  BRA `(.L_x_2018) ;  /* 0xffffff38009c7947 */ /* 0x000fea000383ffff */
.L_x_2025:
[----:B-1----:R-:W-:-:S04]  /*112b0*/  IMAD.U32 R7, RZ, RZ, UR7 ;  /* 0x00000007ff077e24 */ /* 0x002fc8000f8e00ff */
[----:B------:R1:W2:Y:S03]  /*112c0*/  SYNCS.PHASECHK.TRANS64.TRYWAIT P2, [R7+URZ+0x34830], R0 ;  /* 0x03483000070075a7 */ /* 0x0002a6000804017f */
[----:B--2---:R-:W-:Y:S05]  /*112d0*/  @!P2 NANOSLEEP.SYNCS 0x989680 ;  /* 0x009896800000a95d */ /* 0x004fea0003900000 */
[----:B------:R-:W2:Y:S02]  /*112e0*/  @!P2 SYNCS.PHASECHK.TRANS64 P2, [R7+URZ+0x34830], R0 ;  /* 0x034830000700a5a7 */ /* 0x000ea4000804007f */
[----:B--2---:R-:W-:Y:S05]  /*112f0*/  @!P2 BRA `(.L_x_2025) ;  /* 0xfffffffc00eca947 */ /* 0x004fea000383ffff */
[----:B------:R-:W-:Y:S05]  /*11300*/  BRA `(.L_x_2024) ;  /* 0xffffff5800d47947 */ /* 0x000fea000383ffff */
.L_x_2029:
[----:B-1----:R-:W-:-:S04]  /*11310*/  IMAD.U32 R3, RZ, RZ, UR11 ;  /* 0x0000000bff037e24 */ /* 0x002fc8000f8e00ff */
[----:B------:R1:W2:Y:S03]  /*11320*/  SYNCS.PHASECHK.TRANS64.TRYWAIT P2, [R3+URZ+0x34850], R0 ;  /* 0x03485000030075a7 */ /* 0x0002a6000804017f */
[----:B--2---:R-:W-:Y:S05]  /*11330*/  @!P2 NANOSLEEP.SYNCS 0x989680 ;  /* 0x009896800000a95d */ /* 0x004fea0003900000 */
[----:B------:R-:W2:Y:S02]  /*11340*/  @!P2 SYNCS.PHASECHK.TRANS64 P2, [R3+URZ+0x34850], R0 ;  /* 0x034850000300a5a7 */ /* 0x000ea4000804007f */
[----:B--2---:R-:W-:Y:S05]  /*11350*/  @!P2 BRA `(.L_x_2029) ;  /* 0xfffffffc00eca947 */ /* 0x004fea000383ffff */
[----:B------:R-:W-:Y:S05]  /*11360*/  BRA `(.L_x_2028) ;  /* 0xffffff6400147947 */ /* 0x000fea000383ffff */
.L_x_2034:
[----:B-1----:R-:W-:-:S04]  /*11370*/  IMAD.U32 R3, RZ, RZ, UR5 ;  /* 0x00000005ff037e24 */ /* 0x002fc8000f8e00ff */
[----:B------:R1:W2:Y:S03]  /*11380*/  SYNCS.PHASECHK.TRANS64.TRYWAIT P0, [R3+URZ+0x34850], R2 ;  /* 0x03485002030075a7 */ /* 0x0002a6000800017f */
[----:B--2---:R-:W-:Y:S05]  /*11390*/  @!P0 NANOSLEEP.SYNCS 0x989680 ;  /* 0x009896800000895d */ /* 0x004fea0003900000 */
[----:B------:R-:W2:Y:S02]  /*113a0*/  @!P0 SYNCS.PHASECHK.TRANS64 P0, [R3+URZ+0x34850], R2 ;  /* 0x03485002030085a7 */ /* 0x000ea4000800007f */
[----:B--2---:R-:W-:Y:S05]  /*113b0*/  @!P0 BRA `(.L_x_2034) ;  /* 0xfffffffc00ec8947 */ /* 0x004fea000383ffff */
[----:B------:R-:W-:Y:S05]  /*113c0*/  BRA `(.L_x_2033) ;  /* 0xffffff7c00e87947 */ /* 0x000fea000383ffff */
.L_x_2075:
[----:B------:R-:W1:Y:S01]  /*113d0*/  S2R R8, SR_TID.X ;  /* 0x0000000000087919 */ /* 0x000e620000002100 */
[----:B------:R-:W-:Y:S01]  /*113e0*/  BSSY B0, `(.L_x_2143) ;  /* 0x000000a000007945 */ /* 0x000fe20003800000 */
[----:B------:R-:W-:Y:S02]  /*113f0*/  IMAD.MOV.U32 R12, RZ, RZ, RZ ;  /* 0x000000ffff0c7224 */ /* 0x000fe400078e00ff */
[----:B------:R-:W-:Y:S02]  /*11400*/  IMAD.MOV.U32 R11, RZ, RZ, 0x1f ;  /* 0x0000001fff0b7424 */ /* 0x000fe400078e00ff */
[----:B------:R-:W-:Y:S01]  /*11410*/  IMAD.MOV.U32 R15, RZ, RZ, -0x1 ;  /* 0xffffffffff0f7424 */ /* 0x000fe200078e00ff */
[----:B-1----:R-:W-:-:S04]  /*11420*/  SHF.R.U32.HI R8, RZ, 0x5, R8 ;  /* 0x00000005ff087819 */ /* 0x002fc80000011608 */
[----:B------:R-:W-:-:S05]  /*11430*/  LOP3.LUT R8, R8, 0x3, RZ, 0xc0, !PT ;  /* 0x0000000308087812 */ /* 0x000fca00078ec0ff */
[----:B0-----:R-:W-:-:S07]  /*11440*/  IMAD.MOV.U32 R13, RZ, RZ, R8 ;  /* 0x000000ffff0d7224 */ /* 0x001fce00078e0008 */
[----:B------:R-:W-:Y:S05]  /*11450*/  WARPSYNC.COLLECTIVE R15, `(.L_x_2144) ;  /* 0x000000000f087348 */ /* 0x000fea0003c00000 */
[----:B------:R0:W1:Y:S02]  /*11460*/  SHFL.IDX P6, R14, R13, R12, R11 ;  /* 0x0000000c0d0e7389 */ /* 0x00006400000c000b */
[----:B01----:R-:W-:Y:S01]  /*11470*/  ENDCOLLECTIVE ;  /* 0x000000000000791b */ /* 0x003fe20003800000 */
.L_x_2144:
[----:B------:R-:W-:Y:S05]  /*11480*/  BSYNC B0 ;  /* 0x0000000000007941 */ /* 0x000fea0003800000 */
.L_x_2143:
[----:B------:R-:W-:Y:S05]  /*11490*/  BRA `(.L_x_2145) ;  /* 0xffffffc400847947 */ /* 0x000fea000383ffff */
.L_x_2076:
[----:B------:R-:W-:Y:S01]  /*114a0*/  BSSY B0, `(.L_x_2146) ;  /* 0x0000006000007945 */ /* 0x000fe20003800000 */
[----:B------:R-:W-:-:S07]  /*114b0*/  IMAD.MOV.U32 R15, RZ, RZ, -0x1 ;  /* 0xffffffffff0f7424 */ /* 0x000fce00078e00ff */
[----:B------:R-:W-:Y:S05]  /*114c0*/  WARPSYNC.COLLECTIVE R15, `(.L_x_2147) ;  /* 0x000000000f0c7348 */ /* 0x000fea0003c00000 */
[----:B------:R-:W-:Y:S02]  /*114d0*/  ELECT P6, UR62, PT ;  /* 0x00000000003e782f */ /* 0x000fe400038c0000 */
[----:B------:R-:W-:Y:S01]  /*114e0*/  MOV R14, UR62 ;  /* 0x0000003e000e7c02 */ /* 0x000fe20008000f00 */
[----:B------:R-:W-:Y:S10]  /*114f0*/  ENDCOLLECTIVE ;  /* 0x000000000000791b */ /* 0x000ff40003800000 */
.L_x_2147:
[----:B------:R-:W-:Y:S05]  /*11500*/  BSYNC B0 ;  /* 0x0000000000007941 */ /* 0x000fea0003800000 */
.L_x_2146:
[----:B------:R-:W-:Y:S05]  /*11510*/  BRA `(.L_x_2148) ;  /* 0xffffffc400747947 */ /* 0x000fea000383ffff */
.L_x_2079:
[----:B0-----:R0:W1:Y:S02]  /*11520*/  SYNCS.PHASECHK.TRANS64.TRYWAIT P0, [R8+URZ+0x34840], R9 ;  /* 0x03484009080075a7 */ /* 0x001064000800017f */
[----:B-1----:R-:W-:Y:S05]  /*11530*/  @!P0 NANOSLEEP.SYNCS 0x989680 ;  /* 0x009896800000895d */ /* 0x002fea0003900000 */
[----:B------:R-:W1:Y:S02]  /*11540*/  @!P0 SYNCS.PHASECHK.TRANS64 P0, [R8+URZ+0x34840], R9 ;  /* 0x03484009080085a7 */ /* 0x000e64000800007f */
[----:B-1----:R-:W-:Y:S05]  /*11550*/  @!P0 BRA `(.L_x_2079) ;  /* 0xfffffffc00f08947 */ /* 0x002fea000383ffff */
[----:B------:R-:W-:Y:S05]  /*11560*/  BRA `(.L_x_2149) ;  /* 0xffffffc400e07947 */ /* 0x000fea000383ffff */
.L_x_2082:
        /* <DEDUP_REMOVED lines=8> */
.L_x_2090:
[----:B0-----:R0:W1:Y:S02]  /*115f0*/  SYNCS.PHASECHK.TRANS64.TRYWAIT P0, [R2+URZ+0x34840], R3 ;  /* 0x03484003020075a7 */ /* 0x001064000800017f */
[----:B-1----:R-:W-:Y:S05]  /*11600*/  @!P0 NANOSLEEP.SYNCS 0x989680 ;  /* 0x009896800000895d */ /* 0x002fea0003900000 */
[----:B------:R-:W1:Y:S02]  /*11610*/  @!P0 SYNCS.PHASECHK.TRANS64 P0, [R2+URZ+0x34840], R3 ;  /* 0x03484003020085a7 */ /* 0x000e64000800007f */
[----:B-1----:R-:W-:Y:S05]  /*11620*/  @!P0 BRA `(.L_x_2090) ;  /* 0xfffffffc00f08947 */ /* 0x002fea000383ffff */
[----:B------:R-:W-:Y:S05]  /*11630*/  BRA `(.L_x_2151) ;  /* 0xffffffcc00e47947 */ /* 0x000fea000383ffff */
.L_x_2092:
[----:B0-----:R0:W1:Y:S02]  /*11640*/  SYNCS.PHASECHK.TRANS64.TRYWAIT P0, [R3+URZ+0x60], R2 ;  /* 0x00006002030075a7 */ /* 0x001064000800017f */
[----:B-1----:R-:W-:Y:S05]  /*11650*/  @!P0 NANOSLEEP.SYNCS 0x989680 ;  /* 0x009896800000895d */ /* 0x002fea0003900000 */
[----:B------:R-:W1:Y:S02]  /*11660*/  @!P0 SYNCS.PHASECHK.TRANS64 P0, [R3+URZ+0x60], R2 ;  /* 0x00006002030085a7 */ /* 0x000e64000800007f */
[----:B-1----:R-:W-:Y:S05]  /*11670*/  @!P0 BRA `(.L_x_2092) ;  /* 0xfffffffc00f08947 */ /* 0x002fea000383ffff */
[----:B------:R-:W-:Y:S05]  /*11680*/  BRA `(.L_x_2152) ;  /* 0xffffffd000907947 */ /* 0x000fea000383ffff */
.L_x_2097:
[----:B-1----:R1:W2:Y:S02]  /*11690*/  SYNCS.PHASECHK.TRANS64.TRYWAIT P0, [R2+URZ+0x34840], R3 ;  /* 0x03484003020075a7 */ /* 0x0022a4000800017f */
[----:B--2---:R-:W-:Y:S05]  /*116a0*/  @!P0 NANOSLEEP.SYNCS 0x989680 ;  /* 0x009896800000895d */ /* 0x004fea0003900000 */
[----:B------:R-:W2:Y:S02]  /*116b0*/  @!P0 SYNCS.PHASECHK.TRANS64 P0, [R2+URZ+0x34840], R3 ;  /* 0x03484003020085a7 */ /* 0x000ea4000800007f */
[----:B--2---:R-:W-:Y:S05]  /*116c0*/  @!P0 BRA `(.L_x_2097) ;  /* 0xfffffffc00f08947 */ /* 0x004fea000383ffff */
[----:B------:R-:W-:Y:S05]  /*116d0*/  BRA `(.L_x_2153) ;  /* 0xffffffd400f07947 */ /* 0x000fea000383ffff */
.L_x_2099:
[----:B0-----:R0:W1:Y:S02]  /*116e0*/  SYNCS.PHASECHK.TRANS64.TRYWAIT P1, [R3+URZ+0x60], R2 ;  /* 0x00006002030075a7 */ /* 0x001064000802017f */
[----:B-1----:R-:W-:Y:S05]  /*116f0*/  @!P1 NANOSLEEP.SYNCS 0x989680 ;  /* 0x009896800000995d */ /* 0x002fea0003900000 */
[----:B------:R-:W1:Y:S02]  /*11700*/  @!P1 SYNCS.PHASECHK.TRANS64 P1, [R3+URZ+0x60], R2 ;  /* 0x00006002030095a7 */ /* 0x000e64000802007f */
[----:B-1----:R-:W-:Y:S05]  /*11710*/  @!P1 BRA `(.L_x_2099) ;  /* 0xfffffffc00f09947 */ /* 0x002fea000383ffff */
[----:B------:R-:W-:Y:S05]  /*11720*/  BRA `(.L_x_2154) ;  /* 0xffffffd8009c7947 */ /* 0x000fea000383ffff */
.L_x_2104:
[----:B--2---:R2:W3:Y:S02]  /*11730*/  SYNCS.PHASECHK.TRANS64.TRYWAIT P0, [R2+URZ+0x34840], R3 ;  /* 0x03484003020075a7 */ /* 0x0044e4000800017f */
[----:B---3--:R-:W-:Y:S05]  /*11740*/  @!P0 NANOSLEEP.SYNCS 0x989680 ;  /* 0x009896800000895d */ /* 0x008fea0003900000 */
[----:B------:R-:W3:Y:S02]  /*11750*/  @!P0 SYNCS.PHASECHK.TRANS64 P0, [R2+URZ+0x34840], R3 ;  /* 0x03484003020085a7 */ /* 0x000ee4000800007f */
[----:B---3--:R-:W-:Y:S05]  /*11760*/  @!P0 BRA `(.L_x_2104) ;  /* 0xfffffffc00f08947 */ /* 0x008fea000383ffff */
[----:B------:R-:W-:Y:S05]  /*11770*/  BRA `(.L_x_2155) ;  /* 0xffffffdc00bc7947 */ /* 0x000fea000383ffff */
.L_x_2106:
[----:B0-----:R0:W1:Y:S02]  /*11780*/  SYNCS.PHASECHK.TRANS64.TRYWAIT P1, [R2+URZ+0x60], R9 ;  /* 0x00006009020075a7 */ /* 0x001064000802017f */
[----:B-1----:R-:W-:Y:S05]  /*11790*/  @!P1 NANOSLEEP.SYNCS 0x989680 ;  /* 0x009896800000995d */ /* 0x002fea0003900000 */
[----:B------:R-:W1:Y:S02]  /*117a0*/  @!P1 SYNCS.PHASECHK.TRANS64 P1, [R2+URZ+0x60], R9 ;  /* 0x00006009020095a7 */ /* 0x000e64000802007f */
[----:B-1----:R-:W-:Y:S05]  /*117b0*/  @!P1 BRA `(.L_x_2106) ;  /* 0xfffffffc00f09947 */ /* 0x002fea000383ffff */
[----:B------:R-:W-:Y:S05]  /*117c0*/  BRA `(.L_x_2156) ;  /* 0xffffffe0006c7947 */ /* 0x000fea000383ffff */
.L_x_2113:
[----:B-1----:R1:W2:Y:S02]  /*117d0*/  SYNCS.PHASECHK.TRANS64.TRYWAIT P0, [R3+URZ+0x34860], R2 ;  /* 0x03486002030075a7 */ /* 0x0022a4000800017f */
[----:B--2---:R-:W-:Y:S05]  /*117e0*/  @!P0 NANOSLEEP.SYNCS 0x989680 ;  /* 0x009896800000895d */ /* 0x004fea0003900000 */
[----:B------:R-:W2:Y:S02]  /*117f0*/  @!P0 SYNCS.PHASECHK.TRANS64 P0, [R3+URZ+0x34860], R2 ;  /* 0x03486002030085a7 */ /* 0x000ea4000800007f */
[----:B--2---:R-:W-:Y:S05]  /*11800*/  @!P0 BRA `(.L_x_2113) ;  /* 0xfffffffc00f08947 */ /* 0x004fea000383ffff */
[----:B------:R-:W-:Y:S05]  /*11810*/  BRA `(.L_x_2157) ;  /* 0xffffffe400787947 */ /* 0x000fea000383ffff */
.L_x_2115:
        /* <DEDUP_REMOVED lines=8> */
.L_x_2159:
[----:B------:R-:W-:Y:S05]  /*118a0*/  BSYNC B0 ;  /* 0x0000000000007941 */ /* 0x000fea0003800000 */
.L_x_2158:
        /* <DEDUP_REMOVED lines=8> */
.L_x_2160:
[----:B------:R-:W-:Y:S01]  /*11930*/  IMAD.MOV.U32 R16, RZ, RZ, R14 ;  /* 0x000000ffff107224 */ /* 0x000fe200078e000e */
[----:B------:R-:W-:Y:S06]  /*11940*/  BRA `(.L_x_2161) ;  /* 0xffffffe800007947 */ /* 0x000fec000383ffff */
.L_x_2118:
[----:B------:R-:W-:Y:S01]  /*11950*/  BSSY B0, `(.L_x_2162) ;  /* 0x0000008000007945 */ /* 0x000fe20003800000 */
[----:B0----5:R-:W-:Y:S02]  /*11960*/  IMAD.MOV.U32 R13, RZ, RZ, R17 ;  /* 0x000000ffff0d7224 */ /* 0x021fe400078e0011 */
[----:B------:R-:W-:Y:S02]  /*11970*/  IMAD.MOV.U32 R12, RZ, RZ, 0x1 ;  /* 0x00000001ff0c7424 */ /* 0x000fe400078e00ff */
[----:B------:R-:W-:Y:S02]  /*11980*/  IMAD.MOV.U32 R11, RZ, RZ, RZ ;  /* 0x000000ffff0b7224 */ /* 0x000fe400078e00ff */
[----:B------:R-:W-:-:S07]  /*11990*/  IMAD.MOV.U32 R15, RZ, RZ, -0x1 ;  /* 0xffffffffff0f7424 */ /* 0x000fce00078e00ff */
[----:B-1234-:R-:W-:Y:S05]  /*119a0*/  WARPSYNC.COLLECTIVE R15, `(.L_x_2163) ;  /* 0x000000000f087348 */ /* 0x01efea0003c00000 */
[----:B------:R0:W0:Y:S02]  /*119b0*/  SHFL.UP P6, R14, R13, R12, R11 ;  /* 0x0400000c0d0e7389 */ /* 0x00002400000c000b */
[----:B01234-:R-:W-:Y:S01]  /*119c0*/  ENDCOLLECTIVE ;  /* 0x000000000000791b */ /* 0x01ffe20003800000 */
.L_x_2163:
[----:B------:R-:W-:Y:S05]  /*119d0*/  BSYNC B0 ;  /* 0x0000000000007941 */ /* 0x000fea0003800000 */
.L_x_2162:
        /* <DEDUP_REMOVED lines=10> */
.L_x_2164:
        /* <DEDUP_REMOVED lines=8> */
.L_x_2165:
        /* <DEDUP_REMOVED lines=8> */
.L_x_2166:
        /* <DEDUP_REMOVED lines=8> */
.L_x_2167:
        /* <DEDUP_REMOVED lines=8> */
.L_x_2168:
[----:B------:R-:W-:Y:S05]  /*11c80*/  BRA `(.L_x_2169) ;  /* 0xffffffe400c87947 */ /* 0x000fea000383ffff */
.L_x_2123:
        /* <DEDUP_REMOVED lines=8> */
.L_x_2171:
[----:B------:R-:W-:Y:S05]  /*11d10*/  BSYNC B0 ;  /* 0x0000000000007941 */ /* 0x000fea0003800000 */
.L_x_2170:
        /* <DEDUP_REMOVED lines=10> */
.L_x_2172:
        /* <DEDUP_REMOVED lines=8> */
.L_x_2173:
        /* <DEDUP_REMOVED lines=8> */
.L_x_2174:
        /* <DEDUP_REMOVED lines=8> */
.L_x_2175:
        /* <DEDUP_REMOVED lines=8> */
.L_x_2176:
[----:B------:R-:W-:Y:S05]  /*11fc0*/  BRA `(.L_x_2177) ;  /* 0xffffffe400b07947 */ /* 0x000fea000383ffff */
.L_x_2125:
[----:B------:R-:W-:Y:S01]  /*11fd0*/  BSSY B0, `(.L_x_2178) ;  /* 0x0000006000007945 */ /* 0x000fe20003800000 */
[----:B------:R-:W-:Y:S01]  /*11fe0*/  PLOP3.LUT P6, PT, P6, PT, PT, 0x8, 0x0 ;  /* 0x000000000000781c */ /* 0x000fe200037ce170 */
[----:B------:R-:W-:-:S12]  /*11ff0*/  IMAD.MOV.U32 R15, RZ, RZ, -0x1 ;  /* 0xffffffffff0f7424 */ /* 0x000fd800078e00ff */
[----:B0-----:R-:W-:Y:S05]  /*12000*/  WARPSYNC.COLLECTIVE R15, `(.L_x_2179) ;  /* 0x000000000f087348 */ /* 0x001fea0003c00000 */
[----:B------:R-:W-:Y:S01]  /*12010*/  VOTE.ANY R14, PT, P6 ;  /* 0x00000000000e7806 */ /* 0x000fe200030e0100 */
[----:B0-----:R-:W-:Y:S06]  /*12020*/  ENDCOLLECTIVE ;  /* 0x000000000000791b */ /* 0x001fec0003800000 */
.L_x_2179:
[----:B------:R-:W-:Y:S05]  /*12030*/  BSYNC B0 ;  /* 0x0000000000007941 */ /* 0x000fea0003800000 */
.L_x_2178:
        /* <DEDUP_REMOVED lines=9> */
.L_x_2180:
[----:B------:R-:W-:Y:S01]  /*120d0*/  IMAD.MOV.U32 R17, RZ, RZ, R14 ;  /* 0x000000ffff117224 */ /* 0x000fe200078e000e */
[----:B------:R-:W-:Y:S06]  /*120e0*/  BRA `(.L_x_2181) ;  /* 0xffffffe400a07947 */ /* 0x000fec000383ffff */
.L_x_2127:
[----:B------:R-:W-:Y:S01]  /*120f0*/  BSSY B0, `(.L_x_2182) ;  /* 0x0000007000007945 */ /* 0x000fe20003800000 */
[----:B------:R-:W-:Y:S02]  /*12100*/  IMAD.MOV.U32 R13, RZ, RZ, R2 ;  /* 0x000000ffff0d7224 */ /* 0x000fe400078e0002 */
[----:B------:R-:W-:Y:S02]  /*12110*/  IMAD.MOV.U32 R11, RZ, RZ, 0x1f ;  /* 0x0000001fff0b7424 */ /* 0x000fe400078e00ff */
[----:B------:R-:W-:-:S07]  /*12120*/  IMAD.MOV.U32 R15, RZ, RZ, -0x1 ;  /* 0xffffffffff0f7424 */ /* 0x000fce00078e00ff */
[----:B012---:R-:W-:Y:S05]  /*12130*/  WARPSYNC.COLLECTIVE R15, `(.L_x_2183) ;  /* 0x000000000f087348 */ /* 0x007fea0003c00000 */
[----:B------:R3:W4:Y:S02]  /*12140*/  SHFL.IDX P6, R14, R13, R12, R11 ;  /* 0x0000000c0d0e7389 */ /* 0x00072400000c000b */
[----:B01234-:R-:W-:Y:S01]  /*12150*/  ENDCOLLECTIVE ;  /* 0x000000000000791b */ /* 0x01ffe20003800000 */
.L_x_2183:
[----:B------:R-:W-:Y:S05]  /*12160*/  BSYNC B0 ;  /* 0x0000000000007941 */ /* 0x000fea0003800000 */
.L_x_2182:
[----:B------:R-:W-:Y:S01]  /*12170*/  IMAD.MOV.U32 R7, RZ, RZ, R14 ;  /* 0x000000ffff077224 */ /* 0x000fe200078e000e */
[----:B------:R-:W-:Y:S06]  /*12180*/  BRA `(.L_x_2126) ;  /* 0xffffffe400947947 */ /* 0x000fec000383ffff */
.L_x_2131:
[----:B-1----:R1:W2:Y:S02]  /*12190*/  SYNCS.PHASECHK.TRANS64.TRYWAIT P0, [R0+URZ+0x34820], R3 ;  /* 0x03482003000075a7 */ /* 0x0022a4000800017f */
[----:B--2---:R-:W-:Y:S05]  /*121a0*/  @!P0 NANOSLEEP.SYNCS 0x989680 ;  /* 0x009896800000895d */ /* 0x004fea0003900000 */
[----:B------:R-:W2:Y:S02]  /*121b0*/  @!P0 SYNCS.PHASECHK.TRANS64 P0, [R0+URZ+0x34820], R3 ;  /* 0x03482003000085a7 */ /* 0x000ea4000800007f */
[----:B--2---:R-:W-:Y:S05]  /*121c0*/  @!P0 BRA `(.L_x_2131) ;  /* 0xfffffffc00f08947 */ /* 0x004fea000383ffff */
[----:B------:R-:W-:Y:S05]  /*121d0*/  BRA `(.L_x_2184) ;  /* 0xffffffec000c7947 */ /* 0x000fea000383ffff */
.L_x_2132:
[----:B------:R-:W2:Y:S01]  /*121e0*/  S2R R2, SR_TID.X ;  /* 0x0000000000027919 */ /* 0x000ea20000002100 */
[----:B------:R-:W-:Y:S01]  /*121f0*/  BSSY B0, `(.L_x_2185) ;  /* 0x000000a000007945 */ /* 0x000fe20003800000 */
[----:B------:R-:W-:Y:S02]  /*12200*/  IMAD.MOV.U32 R12, RZ, RZ, RZ ;  /* 0x000000ffff0c7224 */ /* 0x000fe400078e00ff */
[----:B------:R-:W-:Y:S02]  /*12210*/  IMAD.MOV.U32 R11, RZ, RZ, 0x1f ;  /* 0x0000001fff0b7424 */ /* 0x000fe400078e00ff */
[----:B------:R-:W-:Y:S01]  /*12220*/  IMAD.MOV.U32 R15, RZ, RZ, -0x1 ;  /* 0xffffffffff0f7424 */ /* 0x000fe200078e00ff */
[----:B--2---:R-:W-:-:S04]  /*12230*/  SHF.R.U32.HI R2, RZ, 0x5, R2 ;  /* 0x00000005ff027819 */ /* 0x004fc80000011602 */
[----:B------:R-:W-:-:S05]  /*12240*/  LOP3.LUT R2, R2, 0x3, RZ, 0xc0, !PT ;  /* 0x0000000302027812 */ /* 0x000fca00078ec0ff */
[----:B0-----:R-:W-:-:S07]  /*12250*/  IMAD.MOV.U32 R13, RZ, RZ, R2 ;  /* 0x000000ffff0d7224 */ /* 0x001fce00078e0002 */
[----:B-1----:R-:W-:Y:S05]  /*12260*/  WARPSYNC.COLLECTIVE R15, `(.L_x_2186) ;  /* 0x000000000f087348 */ /* 0x002fea0003c00000 */
[----:B------:R0:W2:Y:S02]  /*12270*/  SHFL.IDX P6, R14, R13, R12, R11 ;  /* 0x0000000c0d0e7389 */ /* 0x0000a400000c000b */
[----:B012---:R-:W-:Y:S01]  /*12280*/  ENDCOLLECTIVE ;  /* 0x000000000000791b */ /* 0x007fe20003800000 */
.L_x_2186:
[----:B------:R-:W-:Y:S05]  /*12290*/  BSYNC B0 ;  /* 0x0000000000007941 */ /* 0x000fea0003800000 */
.L_x_2185:
[----:B------:R-:W-:Y:S05]  /*122a0*/  BRA `(.L_x_2187) ;  /* 0xffffffe800f47947 */ /* 0x000fea000383ffff */
.L_x_2135:
[----:B------:R-:W-:Y:S01]  /*122b0*/  BSSY B1, `(.L_x_2188) ;  /* 0x0000006000017945 */ /* 0x000fe20003800000 */
[----:B------:R-:W-:-:S07]  /*122c0*/  IMAD.MOV.U32 R15, RZ, RZ, -0x1 ;  /* 0xffffffffff0f7424 */ /* 0x000fce00078e00ff */
[----:B012---:R-:W-:Y:S05]  /*122d0*/  WARPSYNC.COLLECTIVE R15, `(.L_x_2189) ;  /* 0x000000000f0c7348 */ /* 0x007fea0003c00000 */
[----:B------:R-:W-:Y:S02]  /*122e0*/  ELECT P6, UR62, PT ;  /* 0x00000000003e782f */ /* 0x000fe400038c0000 */
[----:B------:R-:W-:Y:S01]  /*122f0*/  MOV R14, UR62 ;  /* 0x0000003e000e7c02 */ /* 0x000fe20008000f00 */
[----:B012---:R-:W-:Y:S10]  /*12300*/  ENDCOLLECTIVE ;  /* 0x000000000000791b */ /* 0x007ff40003800000 */
.L_x_2189:
[----:B------:R-:W-:Y:S05]  /*12310*/  BSYNC B1 ;  /* 0x0000000000017941 */ /* 0x000fea0003800000 */
.L_x_2188:
[----:B------:R-:W-:Y:S05]  /*12320*/  BRA `(.L_x_2190) ;  /* 0xffffffe800ec7947 */ /* 0x000fea000383ffff */
.L_x_2137:
[----:B-1----:R1:W2:Y:S02]  /*12330*/  SYNCS.PHASECHK.TRANS64.TRYWAIT P0, [R6+URZ], R5 ;  /* 0x00000005060075a7 */ /* 0x0022a4000800017f */
[----:B--2---:R-:W-:Y:S05]  /*12340*/  @!P0 NANOSLEEP.SYNCS 0x989680 ;  /* 0x009896800000895d */ /* 0x004fea0003900000 */
[----:B------:R-:W2:Y:S02]  /*12350*/  @!P0 SYNCS.PHASECHK.TRANS64 P0, [R6+URZ], R5 ;  /* 0x00000005060085a7 */ /* 0x000ea4000800007f */
[----:B--2---:R-:W-:Y:S05]  /*12360*/  @!P0 BRA `(.L_x_2137) ;  /* 0xfffffffc00f08947 */ /* 0x004fea000383ffff */
[----:B------:R-:W-:Y:S05]  /*12370*/  BRA `(.L_x_2191) ;  /* 0xffffffec00307947 */ /* 0x000fea000383ffff */
.L_x_2138:
[----:B--2---:R2:W3:Y:S02]  /*12380*/  SYNCS.PHASECHK.TRANS64.TRYWAIT P0, [R7+URZ], R2 ;  /* 0x00000002070075a7 */ /* 0x0044e4000800017f */
[----:B---3--:R-:W-:Y:S05]  /*12390*/  @!P0 NANOSLEEP.SYNCS 0x989680 ;  /* 0x009896800000895d */ /* 0x008fea0003900000 */
[----:B------:R-:W3:Y:S02]  /*123a0*/  @!P0 SYNCS.PHASECHK.TRANS64 P0, [R7+URZ], R2 ;  /* 0x00000002070085a7 */ /* 0x000ee4000800007f */
[----:B---3--:R-:W-:Y:S05]  /*123b0*/  @!P0 BRA `(.L_x_2138) ;  /* 0xfffffffc00f08947 */ /* 0x008fea000383ffff */
[----:B------:R-:W-:Y:S05]  /*123c0*/  BRA `(.L_x_2192) ;  /* 0xffffffec00247947 */ /* 0x000fea000383ffff */
.L_x_2140:
[----:B---3--:R3:W4:Y:S02]  /*123d0*/  SYNCS.PHASECHK.TRANS64.TRYWAIT P0, [R4+URZ], R5 ;  /* 0x00000005040075a7 */ /* 0x008724000800017f */
[----:B----4-:R-:W-:Y:S05]  /*123e0*/  @!P0 NANOSLEEP.SYNCS 0x989680 ;  /* 0x009896800000895d */ /* 0x010fea0003900000 */
[----:B------:R-:W4:Y:S02]  /*123f0*/  @!P0 SYNCS.PHASECHK.TRANS64 P0, [R4+URZ], R5 ;  /* 0x00000005040085a7 */ /* 0x000f24000800007f */
[----:B----4-:R-:W-:Y:S05]  /*12400*/  @!P0 BRA `(.L_x_2140) ;  /* 0xfffffffc00f08947 */ /* 0x010fea000383ffff */
[----:B------:R-:W-:Y:S05]  /*12410*/  BRA `(.L_x_2193) ;  /* 0xffffffec002c7947 */ /* 0x000fea000383ffff */
.L_x_2194:
        /* <DEDUP_REMOVED lines=14> */
.L_x_11938:


//--------------------- .text._ZN7cutlass13device_kernelIN5flash11enable_sm90INS1_16FlashAttnFwdSm90INS1_25CollectiveMainloopFwdSm90ILi2EN4cute5tupleIJNS5_1CILi1EEES8_S8_EEENS6_IJNS7_ILi128EEESA_NS7_ILi192EEEEEELi128ENS_10bfloat16_tEfNS_4arch4Sm90ELb1ELb0ELb0ELb1ELb0ELb1ELb0ELb1ELb1ELb0ELb0ELb0EEENS1_21CollectiveEpilogueFwdINS6_IJSA_SA_SA_EEES9_SD_SF_Li256ELb1ELb0ELb0ELb0EEENS1_36VarlenDynamicPersistentTileSchedulerILi128ELi128ELi256ELi32ELb0ELb0ELb1ELb1ELb1ELb1EEEEEEEEEvNT_6ParamsE --------------------------
	.section	.text._ZN7cutlass13device_kernelIN5flash11enable_sm90INS1_16FlashAttnFwdSm90INS1_25CollectiveMainloopFwdSm90ILi2EN4cute5tupleIJNS5_1CILi1EEES8_S8_EEENS6_IJNS7_ILi128EEESA_NS7_ILi192EEEEEELi128ENS_10bfloat16_tEfNS_4arch4Sm90ELb1ELb0ELb0ELb1ELb0ELb1ELb0ELb1ELb1ELb0ELb0ELb0EEENS1_21CollectiveEpilogueFwdINS6_IJSA_SA_SA_EEES9_SD_SF_Li256ELb1ELb0ELb0ELb0EEENS1_36VarlenDynamicPersistentTileSchedulerILi128ELi128ELi256ELi32ELb0ELb0ELb1ELb1ELb1ELb1EEEEEEEEEvNT_6ParamsE,"ax",@progbits
	.align	128
.text._ZN7cutlass13device_kernelIN5flash11enable_sm90INS1_16FlashAttnFwdSm90INS1_25CollectiveMainloopFwdSm90ILi2EN4cute5tupleIJNS5_1CILi1EEES8_S8_EEENS6_IJNS7_ILi128EEESA_NS7_ILi192EEEEEELi128ENS_10bfloat16_tEfNS_4arch4Sm90ELb1ELb0ELb0ELb1ELb0ELb1ELb0ELb1ELb1ELb0ELb0ELb0EEENS1_21CollectiveEpilogueFwdINS6_IJSA_SA_SA_EEES9_SD_SF_Li256ELb1ELb0ELb0ELb0EEENS1_36VarlenDynamicPersistentTileSchedulerILi128ELi128ELi256ELi32ELb0ELb0ELb1ELb1ELb1ELb1EEEEEEEEEvNT_6ParamsE:
        .type           _ZN7cutlass13device_kernelIN5flash11enable_sm90INS1_16FlashAttnFwdSm90INS1_25CollectiveMainloopFwdSm90ILi2EN4cute5tupleIJNS5_1CILi1EEES8_S8_EEENS6_IJNS7_ILi128EEESA_NS7_ILi192EEEEEELi128ENS_10bfloat16_tEfNS_4arch4Sm90ELb1ELb0ELb0ELb1ELb0ELb1ELb0ELb1ELb1ELb0ELb0ELb0EEENS1_21CollectiveEpilogueFwdINS6_IJSA_SA_SA_EEES9_SD_SF_Li256ELb1ELb0ELb0ELb0EEENS1_36VarlenDynamicPersistentTileSchedulerILi128ELi128ELi256ELi32ELb0ELb0ELb1ELb1ELb1ELb1EEEEEEEEEvNT_6ParamsE,@function
        .size           _ZN7cutlass13device_kernelIN5flash11enable_sm90INS1_16FlashAttnFwdSm90INS1_25CollectiveMainloopFwdSm90ILi2EN4cute5tupleIJNS5_1CILi1EEES8_S8_EEENS6_IJNS7_ILi128EEESA_NS7_ILi192EEEEEELi128ENS_10bfloat16_tEfNS_4arch4Sm90ELb1ELb0ELb0ELb1ELb0ELb1ELb0ELb1ELb1ELb0ELb0ELb0EEENS1_21CollectiveEpilogueFwdINS6_IJSA_SA_SA_EEES9_SD_SF_Li256ELb1ELb0ELb0ELb0EEENS1_36VarlenDynamicPersistentTileSchedulerILi128ELi128ELi256ELi32ELb0ELb0ELb1ELb1ELb1ELb1EEEEEEEEEvNT_6ParamsE,(.L_x_11939 - _ZN7cutlass13device_kernelIN5flash11enable_sm90INS1_16FlashAttnFwdSm90INS1_25CollectiveMainloopFwdSm90ILi2EN4cute5tupleIJNS5_1CILi1EEES8_S8_EEENS6_IJNS7_ILi128EEESA_NS7_ILi192EEEEEELi128ENS_10bfloat16_tEfNS_4arch4Sm90ELb1ELb0ELb0ELb1ELb0ELb1ELb0ELb1ELb1ELb0ELb0ELb0EEENS1_21CollectiveEpilogueFwdINS6_IJSA_SA_SA_EEES9_SD_SF_Li256ELb1ELb0ELb0ELb0EEENS1_36VarlenDynamicPersistentTileSchedulerILi128ELi128ELi256ELi32ELb0ELb0ELb1ELb1ELb1ELb1EEEEEEEEEvNT_6ParamsE)
        .other          _ZN7cutlass13device_kernelIN5flash11enable_sm90INS1_16FlashAttnFwdSm90INS1_25CollectiveMainloopFwdSm90ILi2EN4cute5tupleIJNS5_1CILi1EEES8_S8_EEENS6_IJNS7_ILi128EEESA_NS7_ILi192EEEEEELi128ENS_10bfloat16_tEfNS_4arch4Sm90ELb1ELb0ELb0ELb1ELb0ELb1ELb0ELb1ELb1ELb0ELb0ELb0EEENS1_21CollectiveEpilogueFwdINS6_IJSA_SA_SA_EEES9_SD_SF_Li256ELb1ELb0ELb0ELb0EEENS1_36VarlenDynamicPersistentTileSchedulerILi128ELi128ELi256ELi32ELb0ELb0ELb1ELb1ELb1ELb1EEEEEEEEEvNT_6ParamsE,@"STO_CUDA_ENTRY STV_DEFAULT"
_ZN7cutlass13device_kernelIN5flash11enable_sm90INS1_16FlashAttnFwdSm90INS1_25CollectiveMainloopFwdSm90ILi2EN4cute5tupleIJNS5_1CILi1EEES8_S8_EEENS6_IJNS7_ILi128EEESA_NS7_ILi192EEEEEELi128ENS_10bfloat16_tEfNS_4arch4Sm90ELb1ELb0ELb0ELb1ELb0ELb1ELb0ELb1ELb1ELb0ELb0ELb0EEENS1_21CollectiveEpilogueFwdINS6_IJSA_SA_SA_EEES9_SD_SF_Li256ELb1ELb0ELb0ELb0EEENS1_36VarlenDynamicPersistentTileSchedulerILi128ELi128ELi256ELi32ELb0ELb0ELb1ELb1ELb1ELb1EEEEEEEEEvNT_6ParamsE:
        /* <DEDUP_REMOVED lines=27> */
.L_x_2196:
[----:B------:R-:W-:Y:S05]  /*01b0*/  BSYNC B0 ;  /* 0x0000000000007941 */ /* 0x000fea0003800000 */
.L_x_2195:
        /* <DEDUP_REMOVED lines=41> */
.L_x_2197:
        /* <DEDUP_REMOVED lines=22> */
.L_x_2198:
        /* <DEDUP_REMOVED lines=18> */
.L_x_2199:
        /* <DEDUP_REMOVED lines=22> */
.L_x_2200:
        /* <DEDUP_REMOVED lines=22> */
.L_x_2201:
[----:B0-----:R-:W-:Y:S01]  /*0990*/  UMOV UR4, 0x1 ;  /* 0x0000000100047882 */ /* 0x001fe20000000000 */
[----:B------:R-:W-:Y:S01]  /*09a0*/  PLOP3.LUT P0, PT, PT, PT, UP0, 0x80, 0x0 ;  /* 0x000000000000781c */ /* 0x000fe20003f0f008 */
[----:B------:R-:W-:Y:S01]  /*09b0*/  USEL UR4, UR4, 0x2, !UP0 ;  /* 0x0000000204047887 */ /* 0x000fe2000c000000 */
[----:B------:R-:W-:Y:S01]  /*09c0*/  NOP ;  /* 0x0000000000007918 */ /* 0x000fe20000000000 */
[----:B------:R-:W-:Y:S01]  /*09d0*/  ULDC.64 UR56, c[0x0][0x208] ;  /* 0x0000820000387ab9 */ /* 0x000fe20000000a00 */
[----:B------:R-:W-:Y:S03]  /*09e0*/  BSSY B7, `(.L_x_2202) ;  /* 0x000229b000077945 */ /* 0x000fe60003800000 */
[----:B------:R-:W-:-:S05]  /*09f0*/  IMAD.U32 R2, RZ, RZ, UR4 ;  /* 0x00000004ff027e24 */ /* 0x000fca000f8e00ff */
[----:B------:R0:W-:Y:S01]  /*0a00*/  STL [R1+0x44], R2 ;  /* 0x0000440201007387 */ /* 0x0001e20000100800 */
[----:B-12-4-:R-:W-:Y:S06]  /*0a10*/  BAR.SYNC.DEFER_BLOCKING 0x0 ;  /* 0x0000000000007b1d */ /* 0x016fec0000010000 */
[----:B------:R-:W-:Y:S05]  /*0a20*/  @!P0 BRA `(.L_x_2203) ;  /* 0x000001c400a88947 */ /* 0x000fea0003800000 */
.L_x_2204:
        /* <DEDUP_REMOVED lines=9> */
[----:B------:R-:W-:Y:S01]  /*0ac0*/  IMAD.U32 R18, RZ, RZ, UR4 ;  /* 0x00000004ff127e24 */ /* 0x000fe2000f8e00ff */
[----:B------:R-:W-:-:S04]  /*0ad0*/  ULDC UR4, c[0x0][0xc14] ;  /* 0x0003050000047ab9 */ /* 0x000fc80000000800 */
[----:B------:R-:W1:Y:S01]  /*0ae0*/  LDS.128 R192, [R18+0x348d0] ;  /* 0x0348d00012c07984 */ /* 0x000e620000000c00 */
[----:B------:R-:W-:Y:S06]  /*0af0*/  BAR.ARV 0x4, 0x120 ;  /* 0x0104800000007b1d */ /* 0x000fec0000002000 */
[----:B-1----:R-:W-:-:S13]  /*0b00*/  ISETP.GE.AND P0, PT, R195, UR4, PT ;  /* 0x00000004c3007c0c */ /* 0x002fda000bf06270 */
[----:B------:R-:W-:Y:S05]  /*0b10*/  @P0 BRA `(.L_x_2205) ;  /* 0x00000228001c0947 */ /* 0x000fea0003800000 */
[----:B------:R-:W2:Y:S01]  /*0b20*/  LDL R0, [R1+0x44] ;  /* 0x0000440001007983 */ /* 0x000ea20000100800 */
[----:B------:R-:W-:Y:S01]  /*0b30*/  VIADD R226, R4, 0xffffff80 ;  /* 0xffffff8004e27836 */ /* 0x000fe20000000000 */
[----:B------:R-:W-:Y:S01]  /*0b40*/  R2UR UR4, R18 ;  /* 0x00000000120472ca */ /* 0x000fe200000e0000 */
[----:B------:R-:W-:Y:S01]  /*0b50*/  IMAD.MOV.U32 R208, RZ, RZ, RZ ;  /* 0x000000ffffd07224 */ /* 0x000fe200078e00ff */
[----:B------:R-:W-:Y:S01]  /*0b60*/  CS2R R188, SRZ ;  /* 0x0000000000bc7805 */ /* 0x000fe2000001ff00 */
[----:B------:R-:W-:Y:S01]  /*0b70*/  IMAD.MOV.U32 R19, RZ, RZ, RZ ;  /* 0x000000ffff137224 */ /* 0x000fe200078e00ff */
[----:B------:R-:W-:Y:S01]  /*0b80*/  SHF.R.S32.HI R3, RZ, 0x1f, R226 ;  /* 0x0000001fff037819 */ /* 0x000fe200000114e2 */
[----:B------:R-:W-:-:S03]  /*0b90*/  IMAD.MOV.U32 R185, RZ, RZ, RZ ;  /* 0x000000ffffb97224 */ /* 0x000fc600078e00ff */
[CC--:B------:R-:W-:Y:S02]  /*0ba0*/  LEA.HI R5, R3.reuse, R226.reuse, RZ, 0x7 ;  /* 0x000000e203057211 */ /* 0x0c0fe400078f38ff */
[----:B------:R-:W-:Y:S02]  /*0bb0*/  LEA.HI R196, R3, R226, RZ, 0x5 ;  /* 0x000000e203c47211 */ /* 0x000fe400078f28ff */
[----:B------:R-:W-:Y:S01]  /*0bc0*/  LOP3.LUT R7, R5, 0xffffff80, RZ, 0xc0, !PT ;  /* 0xffffff8005077812 */ /* 0x000fe200078ec0ff */
[----:B------:R-:W-:Y:S01]  /*0bd0*/  UIADD3 UR4, UR4, 0x10400, URZ ;  /* 0x0001040004047890 */ /* 0x000fe2000fffe03f */
[----:B------:R-:W-:Y:S02]  /*0be0*/  SHF.R.S32.HI R196, RZ, 0x5, R196 ;  /* 0x00000005ffc47819 */ /* 0x000fe400000114c4 */
[----:B------:R-:W-:Y:S01]  /*0bf0*/  SHF.R.S32.HI R224, RZ, 0x7, R5 ;  /* 0x00000007ffe07819 */ /* 0x000fe20000011405 */
[----:B------:R-:W-:-:S03]  /*0c00*/  IMAD.IADD R216, R226, 0x1, -R7 ;  /* 0x00000001e2d87824 */ /* 0x000fc600078e0a07 */
[----:B------:R-:W-:Y:S02]  /*0c10*/  LEA.HI R5, R5, R224, RZ, 0x1 ;  /* 0x000000e005057211 */ /* 0x000fe400078f08ff */
[----:B------:R-:W-:Y:S02]  /*0c20*/  SHF.R.S32.HI R11, RZ, 0x1f, R216 ;  /* 0x0000001fff0b7819 */ /* 0x000fe400000114d8 */
[----:B------:R-:W-:Y:S02]  /*0c30*/  LOP3.LUT R5, R5, 0x3fffffe, RZ, 0xc0, !PT ;  /* 0x03fffffe05057812 */ /* 0x000fe400078ec0ff */
[CC--:B0-----:R-:W-:Y:S02]  /*0c40*/  LEA.HI R2, R11.reuse, R216.reuse, RZ, 0x2 ;  /* 0x000000d80b027211 */ /* 0x0c1fe400078f10ff */
        /* <DEDUP_REMOVED lines=11> */
[----:B------:R-:W-:-:S04]  /*0d00*/  LEA.HI R0, R3, R226, RZ, 0x4 ;  /* 0x000000e203007211 */ /* 0x000fc800078f20ff */
[----:B------:R-:W-:Y:S02]  /*0d10*/  SHF.R.S32.HI R9, RZ, 0x4, R0 ;  /* 0x00000004ff097819 */ /* 0x000fe40000011400 */
[C---:B------:R-:W-:Y:S02]  /*0d20*/  LOP3.LUT R7, R0.reuse, 0x3fffff0, RZ, 0xc0, !PT ;  /* 0x03fffff000077812 */ /* 0x040fe400078ec0ff */
[----:B------:R-:W-:-:S03]  /*0d30*/  LEA.HI R0, R0, R9, RZ, 0x1 ;  /* 0x0000000900007211 */ /* 0x000fc600078f08ff */
[----:B------:R-:W-:Y:S01]  /*0d40*/  IMAD.IADD R7, R226, 0x1, -R7 ;  /* 0x00000001e2077824 */ /* 0x000fe200078e0a07 */
[----:B------:R-:W-:Y:S01]  /*0d50*/  LOP3.LUT R0, R0, 0x1ffffffe, RZ, 0xc0, !PT ;  /* 0x1ffffffe00007812 */ /* 0x000fe200078ec0ff */
[----:B------:R-:W-:Y:S02]  /*0d60*/  ULOP3.LUT UR5, UR5, 0x1, URZ, 0xfc, !UPT ;  /* 0x0000000105057892 */ /* 0x000fe4000f8efc3f */
[----:B------:R-:W-:Y:S02]  /*0d70*/  IMAD R7, R196, 0x10, R7 ;  /* 0x00000010c4077824 */ /* 0x000fe400078e0207 */
[----:B------:R-:W-:Y:S02]  /*0d80*/  IMAD.IADD R0, R9, 0x1, -R0 ;  /* 0x0000000109007824 */ /* 0x000fe400078e0a00 */
[----:B------:R-:W-:Y:S02]  /*0d90*/  IMAD.U32 R4, RZ, RZ, UR5 ;  /* 0x00000005ff047e24 */ /* 0x000fe4000f8e00ff */
[----:B------:R-:W-:Y:S01]  /*0da0*/  IMAD R225, R7, 0x8, R0 ;  /* 0x0000000807e17824 */ /* 0x000fe200078e0200 */
[----:B------:R-:W-:-:S02]  /*0db0*/  LEA.HI R0, R3, R226, RZ, 0x2 ;  /* 0x000000e203007211 */ /* 0x000fc400078f10ff */
[----:B------:R0:W-:Y:S01]  /*0dc0*/  STL [R1+0x14], R4 ;  /* 0x0000140401007387 */ /* 0x0001e20000100800 */
[----:B------:R-:W-:Y:S01]  /*0dd0*/  LEA.HI R3, R3, R226, RZ, 0x3 ;  /* 0x000000e203037211 */ /* 0x000fe200078f18ff */
[----:B------:R-:W-:Y:S01]  /*0de0*/  IMAD.SHL.U32 R225, R225, 0x8, RZ ;  /* 0x00000008e1e17824 */ /* 0x000fe200078e00ff */
[----:B------:R-:W-:Y:S02]  /*0df0*/  LOP3.LUT R7, R0, 0xfffffffc, RZ, 0xc0, !PT ;  /* 0xfffffffc00077812 */ /* 0x000fe400078ec0ff */
[--C-:B------:R-:W-:Y:S02]  /*0e00*/  SHF.R.S32.HI R184, RZ, 0x2, R0.reuse ;  /* 0x00000002ffb87819 */ /* 0x100fe40000011400 */
[----:B------:R-:W-:Y:S01]  /*0e10*/  SHF.R.S32.HI R9, RZ, 0x1f, R0 ;  /* 0x0000001fff097819 */ /* 0x000fe20000011400 */
[----:B------:R-:W-:Y:S01]  /*0e20*/  IMAD.IADD R212, R226, 0x1, -R7 ;  /* 0x00000001e2d47824 */ /* 0x000fe200078e0a07 */
[----:B------:R-:W-:Y:S01]  /*0e30*/  LOP3.LUT R5, R3, 0x1ffffff8, RZ, 0xc0, !PT ;  /* 0x1ffffff803057812 */ /* 0x000fe200078ec0ff */
[----:B------:R-:W-:Y:S01]  /*0e40*/  VIADD R209, R184, 0x40 ;  /* 0x00000040b8d17836 */ /* 0x000fe20000000000 */
[----:B------:R-:W-:Y:S01]  /*0e50*/  LEA.HI R9, R9, R184, RZ, 0x3 ;  /* 0x000000b809097211 */ /* 0x000fe200078f18ff */
[----:B------:R-:W-:Y:S01]  /*0e60*/  IMAD.SHL.U32 R22, R212, 0x8, RZ ;  /* 0x00000008d4167824 */ /* 0x000fe200078e00ff */
[----:B------:R-:W-:Y:S01]  /*0e70*/  SHF.R.S32.HI R200, RZ, 0x3, R3 ;  /* 0x00000003ffc87819 */ /* 0x000fe20000011403 */
[----:B------:R-:W-:Y:S01]  /*0e80*/  IMAD.SHL.U32 R190, R209, 0x40, RZ ;  /* 0x00000040d1be7824 */ /* 0x000fe200078e00ff */
[----:B------:R-:W-:Y:S01]  /*0e90*/  LOP3.LUT R9, R9, 0xfffffff8, RZ, 0xc0, !PT ;  /* 0xfffffff809097812 */ /* 0x000fe200078ec0ff */
[C---:B------:R-:W-:Y:S01]  /*0ea0*/  VIADD R186, R22.reuse, 0x20 ;  /* 0x0000002016ba7836 */ /* 0x040fe20000000000 */
[----:B------:R-:W-:Y:S01]  /*0eb0*/  SHF.R.S32.HI R0, RZ, 0x1f, R209 ;  /* 0x0000001fff007819 */ /* 0x000fe200000114d1 */
[----:B------:R-:W-:Y:S01]  /*0ec0*/  VIADD R187, R22, 0x40 ;  /* 0x0000004016bb7836 */ /* 0x000fe20000000000 */
[----:B------:R-:W-:Y:S01]  /*0ed0*/  LOP3.LUT R190, R190, 0x1c0, RZ, 0xc0, !PT ;  /* 0x000001c0bebe7812 */ /* 0x000fe200078ec0ff */
[----:B------:R-:W-:Y:S01]  /*0ee0*/  IMAD.IADD R215, R184, 0x1, -R9 ;  /* 0x00000001b8d77824 */ /* 0x000fe200078e0a09 */
[----:B------:R-:W-:Y:S01]  /*0ef0*/  SHF.R.S32.HI R7, RZ, 0x1f, R186 ;  /* 0x0000001fff077819 */ /* 0x000fe200000114ba */
[----:B0-----:R-:W-:Y:S01]  /*0f00*/  IMAD.U32 R4, RZ, RZ, UR4 ;  /* 0x00000004ff047e24 */ /* 0x001fe2000f8e00ff */
[----:B------:R-:W-:Y:S01]  /*0f10*/  SHF.R.S32.HI R6, RZ, 0x1f, R187 ;  /* 0x0000001fff067819 */ /* 0x000fe200000114bb */
[----:B------:R-:W-:Y:S01]  /*0f20*/  IMAD.SHL.U32 R191, R215, 0x40, RZ ;  /* 0x00000040d7bf7824 */ /* 0x000fe200078e00ff */
[----:B------:R-:W-:Y:S01]  /*0f30*/  LEA.HI R0, R0, R209, RZ, 0x3 ;  /* 0x000000d100007211 */ /* 0x000fe200078f18ff */
[----:B------:R-:W-:Y:S01]  /*0f40*/  IMAD.IADD R5, R226, 0x1, -R5 ;  /* 0x00000001e2057824 */ /* 0x000fe200078e0a05 */
[CC--:B------:R-:W-:Y:S01]  /*0f50*/  LEA.HI R214, R7.reuse, R186.reuse, RZ, 0x3 ;  /* 0x000000ba07d67211 */ /* 0x0c0fe200078f18ff */
[----:B------:R0:W-:Y:S01]  /*0f60*/  STL [R1+0x40], R4 ;  /* 0x0000400401007387 */ /* 0x0001e20000100800 */
[----:B------:R-:W-:Y:S01]  /*0f70*/  LEA.HI R7, R7, R186, RZ, 0x6 ;  /* 0x000000ba07077211 */ /* 0x000fe200078f30ff */
[----:B------:R-:W-:Y:S01]  /*0f80*/  IMAD.SHL.U32 R0, R0, 0x40, RZ ;  /* 0x0000004000007824 */ /* 0x000fe200078e00ff */
[CC--:B------:R-:W-:Y:S01]  /*0f90*/  LEA.HI R8, R6.reuse, R187.reuse, RZ, 0x6 ;  /* 0x000000bb06087211 */ /* 0x0c0fe200078f30ff */
[----:B------:R-:W-:Y:S01]  /*0fa0*/  IMAD.SHL.U32 R199, R5, 0x8, RZ ;  /* 0x0000000805c77824 */ /* 0x000fe200078e00ff */
[----:B------:R-:W-:Y:S01]  /*0fb0*/  LEA.HI R6, R6, R187, RZ, 0x3 ;  /* 0x000000bb06067211 */ /* 0x000fe200078f18ff */
[----:B------:R-:W-:Y:S01]  /*0fc0*/  IMAD.SHL.U32 R7, R7, 0x80, RZ ;  /* 0x0000008007077824 */ /* 0x000fe200078e00ff */
[----:B------:R-:W-:Y:S01]  /*0fd0*/  SHF.R.U32.HI R223, RZ, 0x3, R190 ;  /* 0x00000003ffdf7819 */ /* 0x000fe200000116be */
[----:B------:R-:W-:Y:S01]  /*0fe0*/  IMAD.SHL.U32 R9, R8, 0x80, RZ ;  /* 0x0000008008097824 */ /* 0x000fe200078e00ff */
[----:B------:R-:W-:Y:S01]  /*0ff0*/  LOP3.LUT R191, R191, 0x1c0, RZ, 0xc0, !PT ;  /* 0x000001c0bfbf7812 */ /* 0x000fe200078ec0ff */
[----:B------:R-:W-:Y:S01]  /*1000*/  IMAD.SHL.U32 R16, R212, 0x4, RZ ;  /* 0x00000004d4107824 */ /* 0x000fe200078e00ff */
[----:B------:R-:W-:-:S02]  /*1010*/  LOP3.LUT R10, R190, 0x38, R214, 0xf8, !PT ;  /* 0x00000038be0a7812 */ /* 0x000fc400078ef8d6 */
[----:B------:R-:W-:Y:S02]  /*1020*/  LOP3.LUT R12, R190, 0x38, R6, 0xf8, !PT ;  /* 0x00000038be0c7812 */ /* 0x000fe400078ef806 */
[----:B------:R-:W-:Y:S02]  /*1030*/  LOP3.LUT R198, R0, 0xfffffe00, RZ, 0xc0, !PT ;  /* 0xfffffe0000c67812 */ /* 0x000fe400078ec0ff */
[----:B------:R-:W-:Y:S02]  /*1040*/  SHF.R.U32.HI R197, RZ, 0x3, R191 ;  /* 0x00000003ffc57819 */ /* 0x000fe400000116bf */
[C---:B------:R-:W-:Y:S02]  /*1050*/  LOP3.LUT R0, R191.reuse, 0x38, R214, 0xf8, !PT ;  /* 0x00000038bf007812 */ /* 0x040fe400078ef8d6 */
[----:B------:R-:W-:Y:S02]  /*1060*/  LOP3.LUT R8, R191, 0x38, R6, 0xf8, !PT ;  /* 0x00000038bf087812 */ /* 0x000fe400078ef806 */
[----:B------:R-:W-:-:S02]  /*1070*/  LOP3.LUT R7, R7, 0xffffe000, RZ, 0xc0, !PT ;  /* 0xffffe00007077812 */ /* 0x000fc400078ec0ff */
[-C--:B------:R-:W-:Y:S02]  /*1080*/  LOP3.LUT R10, R10, R223.reuse, RZ, 0x3c, !PT ;  /* 0x000000df0a0a7212 */ /* 0x080fe400078e3cff */
[----:B------:R-:W-:Y:S02]  /*1090*/  LOP3.LUT R9, R9, 0xffffe000, RZ, 0xc0, !PT ;  /* 0xffffe00009097812 */ /* 0x000fe400078ec0ff */
[----:B------:R-:W-:Y:S02]  /*10a0*/  LOP3.LUT R12, R12, R223, RZ, 0x3c, !PT ;  /* 0x000000df0c0c7212 */ /* 0x000fe400078e3cff */
[-C--:B------:R-:W-:Y:S02]  /*10b0*/  LOP3.LUT R0, R0, R197.reuse, RZ, 0x3c, !PT ;  /* 0x000000c500007212 */ /* 0x080fe400078e3cff */
[----:B------:R-:W-:Y:S02]  /*10c0*/  LOP3.LUT R8, R8, R197, RZ, 0x3c, !PT ;  /* 0x000000c508087212 */ /* 0x000fe400078e3cff */
[--C-:B------:R-:W-:Y:S01]  /*10d0*/  IADD3 R10, R10, R7, R198.reuse ;  /* 0x000000070a0a7210 */ /* 0x100fe20007ffe0c6 */
[----:B------:R-:W-:Y:S01]  /*10e0*/  IMAD R7, R196, 0x200, R7 ;  /* 0x00000200c4077824 */ /* 0x000fe200078e0207 */
[----:B------:R-:W-:Y:S01]  /*10f0*/  IADD3 R12, R12, R9, R198 ;  /* 0x000000090c0c7210 */ /* 0x000fe20007ffe0c6 */
[----:B------:R-:W-:Y:S01]  /*1100*/  IMAD R9, R196, 0x200, R9 ;  /* 0x00000200c4097824 */ /* 0x000fe200078e0209 */
[----:B------:R-:W-:Y:S01]  /*1110*/  LOP3.LUT R3, R2, 0x7ffffffc, RZ, 0xc0, !PT ;  /* 0x7ffffffc02037812 */ /* 0x000fe200078ec0ff */
[----:B------:R-:W-:Y:S01]  /*1120*/  IMAD.IADD R0, R7, 0x1, R0 ;  /* 0x0000000107007824 */ /* 0x000fe200078e0200 */
[----:B------:R-:W-:Y:S01]  /*1130*/  LOP3.LUT R2, R190, 0x38, R22, 0xf8, !PT ;  /* 0x00000038be027812 */ /* 0x000fe200078ef816 */
[----:B------:R-:W-:Y:S01]  /*1140*/  IMAD.IADD R8, R9, 0x1, R8 ;  /* 0x0000000109087824 */ /* 0x000fe200078e0208 */
[----:B------:R-:W-:Y:S01]  /*1150*/  SHF.R.S32.HI R210, RZ, 0x1f, R184 ;  /* 0x0000001fffd27819 */ /* 0x000fe200000114b8 */
[----:B------:R-:W-:Y:S01]  /*1160*/  IMAD.IADD R202, R216, 0x1, -R3 ;  /* 0x00000001d8ca7824 */ /* 0x000fe200078e0a03 */
[----:B------:R-:W-:-:S02]  /*1170*/  LOP3.LUT R2, R198, R2, R223, 0xf6, !PT ;  /* 0x00000002c6027212 */ /* 0x000fc400078ef6df */
[----:B------:R-:W-:Y:S02]  /*1180*/  SHF.R.S32.HI R214, RZ, 0x3, R214 ;  /* 0x00000003ffd67819 */ /* 0x000fe400000114d6 */
[----:B------:R-:W-:Y:S02]  /*1190*/  SHF.R.S32.HI R220, RZ, 0x3, R6 ;  /* 0x00000003ffdc7819 */ /* 0x000fe40000011406 */
[----:B------:R-:W-:Y:S02]  /*11a0*/  LEA R221, R2, UR4, 0x1 ;  /* 0x0000000402dd7c11 */ /* 0x000fe4000f8e08ff */
[----:B------:R-:W-:Y:S02]  /*11b0*/  LEA R218, R10, UR4, 0x1 ;  /* 0x000000040ada7c11 */ /* 0x000fe4000f8e08ff */
[----:B------:R-:W-:Y:S02]  /*11c0*/  LEA R217, R12, UR4, 0x1 ;  /* 0x000000040cd97c11 */ /* 0x000fe4000f8e08ff */
[----:B------:R-:W-:-:S02]  /*11d0*/  LEA R222, R0, UR4, 0x1 ;  /* 0x0000000400de7c11 */ /* 0x000fc4000f8e08ff */
[----:B0-----:R-:W-:-:S07]  /*11e0*/  LEA R219, R8, UR4, 0x1 ;  /* 0x0000000408db7c11 */ /* 0x001fce000f8e08ff */
.L_x_2441:
[----:B0-----:R-:W0:Y:S01]  /*11f0*/  LDC.64 R2, c[0x0][0xc60] ;  /* 0x00031800ff027b82 */ /* 0x001e220000000a00 */
[----:B------:R-:W-:Y:S01]  /*1200*/  ULDC.64 UR4, c[0x0][0xa28] ;  /* 0x00028a0000047ab9 */ /* 0x000fe20000000a00 */
[----:B------:R-:W-:Y:S01]  /*1210*/  ULDC.64 UR8, c[0x0][0xa18] ;  /* 0x0002860000087ab9 */ /* 0x000fe20000000a00 */
[----:B------:R-:W-:Y:S01]  /*1220*/  ULDC.64 UR6, c[0x0][0xa08] ;  /* 0x0002820000067ab9 */ /* 0x000fe20000000a00 */
[----:B0-----:R-:W-:-:S05]  /*1230*/  IMAD.WIDE R2, R195, 0x4, R2 ;  /* 0x00000004c3027825 */ /* 0x001fca00078e0202 */
[----:B--2---:R-:W2:Y:S01]  /*1240*/  LDG.E R207, desc[UR56][R2.64] ;  /* 0x0000003802cf7981 */ /* 0x004ea2000c1e1900 */
[----:B------:R-:W-:Y:S01]  /*1250*/  ISETP.NE.U32.AND P2, PT, RZ, UR4, PT ;  /* 0x00000004ff007c0c */ /* 0x000fe2000bf45070 */
[----:B---345:R-:W-:Y:S01]  /*1260*/  IMAD.MOV.U32 R9, RZ, RZ, RZ ;  /* 0x000000ffff097224 */ /* 0x038fe200078e00ff */
        /* <DEDUP_REMOVED lines=12> */
[----:B------:R-:W-:-:S03]  /*1330*/  IADD3 R6, P4, R205, UR6, RZ ;  /* 0x00000006cd067c10 */ /* 0x000fc6000ff9e0ff */
[----:B------:R0:W5:Y:S01]  /*1340*/  @P2 LDG.E R9, desc[UR56][R2.64] ;  /* 0x0000003802092981 */ /* 0x000162000c1e1900 */
[----:B------:R-:W-:Y:S01]  /*1350*/  @P1 IADD3 R4, P2, R205, UR8, RZ ;  /* 0x00000008cd041c10 */ /* 0x000fe2000ff5e0ff */
        /* <DEDUP_REMOVED lines=29> */
.L_x_2206:
[----:B------:R-:W-:Y:S02]  /*1530*/  IMAD.U32 R24, RZ, RZ, UR5 ;  /* 0x00000005ff187e24 */ /* 0x000fe4000f8e00ff */
[----:B------:R-:W-:Y:S01]  /*1540*/  IMAD.U32 R26, RZ, RZ, UR4 ;  /* 0x00000004ff1a7e24 */ /* 0x000fe2000f8e00ff */
[----:B------:R-:W-:Y:S06]  /*1550*/  @!P2 BRA `(.L_x_2207) ;  /* 0x000000000010a947 */ /* 0x000fec0003800000 */
[----:B------:R-:W-:-:S04]  /*1560*/  IADD3 R2, P0, R205, UR8, RZ ;  /* 0x00000008cd027c10 */ /* 0x000fc8000ff1e0ff */
[----:B------:R-:W-:-:S05]  /*1570*/  IADD3.X R3, R206, UR9, RZ, P0, !PT ;  /* 0x00000009ce037c10 */ /* 0x000fca00087fe4ff */
[----:B------:R0:W5:Y:S01]  /*1580*/  LDG.E R26, desc[UR56][R2.64] ;  /* 0x00000038021a7981 */ /* 0x000162000c1e1900 */
[----:B------:R-:W-:Y:S05]  /*1590*/  BRA `(.L_x_2208) ;  /* 0x0000000000107947 */ /* 0x000fea0003800000 */
.L_x_2207:
[----:B------:R-:W-:Y:S05]  /*15a0*/  @!P0 BRA `(.L_x_2208) ;  /* 0x00000000000c8947 */ /* 0x000fea0003800000 */
[----:B------:R-:W2:Y:S04]  /*15b0*/  LDG.E R3, desc[UR56][R6.64] ;  /* 0x0000003806037981 */ /* 0x000ea8000c1e1900 */
[----:B------:R-:W2:Y:S02]  /*15c0*/  LDG.E R26, desc[UR56][R6.64+0x4] ;  /* 0x00000438061a7981 */ /* 0x000ea4000c1e1900 */
[----:B--2---:R-:W-:-:S07]  /*15d0*/  IMAD.IADD R26, R26, 0x1, -R3 ;  /* 0x000000011a1a7824 */ /* 0x004fce00078e0a03 */
.L_x_2208:
        /* <DEDUP_REMOVED lines=8> */
[----:B------:R0:W2:Y:S01]  /*1660*/  @P0 LDG.E R7, desc[UR56][R2.64+0x4] ;  /* 0x0000043802070981 */ /* 0x0000a2000c1e1900 */
[----:B------:R-:W-:Y:S01]  /*1670*/  IMAD.MOV R119, RZ, RZ, -R9 ;  /* 0x000000ffff777224 */ /* 0x000fe200078e0a09 */
[----:B------:R-:W-:Y:S01]  /*1680*/  ISETP.NE.U32.AND P1, PT, RZ, UR4, PT ;  /* 0x00000004ff007c0c */ /* 0x000fe2000bf25070 */
[----:B------:R-:W-:Y:S01]  /*1690*/  IMAD.MOV.U32 R144, RZ, RZ, R26 ;  /* 0x000000ffff907224 */ /* 0x000fe200078e001a */
[----:B0-----:R-:W-:Y:S02]  /*16a0*/  LEA R2, R193, 0xff, 0x7 ;  /* 0x000000ffc1027811 */ /* 0x001fe400078e38ff */
[----:B------:R-:W-:-:S02]  /*16b0*/  VIMNMX R119, RZ, R119, !PT ;  /* 0x00000077ff777248 */ /* 0x000fc40007fe0100 */
[----:B------:R-:W-:-:S13]  /*16c0*/  ISETP.NE.AND.EX P1, PT, RZ, UR5, PT, P1 ;  /* 0x00000005ff007c0c */ /* 0x000fda000bf25310 */
[----:B------:R-:W-:-:S04]  /*16d0*/  @P1 IADD3 R4, P2, R205, UR4, RZ ;  /* 0x00000004cd041c10 */ /* 0x000fc8000ff5e0ff */
[----:B------:R-:W-:-:S05]  /*16e0*/  @P1 IADD3.X R5, R206, UR5, RZ, P2, !PT ;  /* 0x00000005ce051c10 */ /* 0x000fca00097fe4ff */
[----:B------:R0:W5:Y:S01]  /*16f0*/  @P1 LDG.E R144, desc[UR56][R4.64] ;  /* 0x0000003804901981 */ /* 0x000162000c1e1900 */
[----:B--2---:R-:W-:-:S04]  /*1700*/  @P0 IMAD.IADD R24, R7, 0x1, -R0 ;  /* 0x0000000107180824 */ /* 0x004fc800078e0a00 */
[----:B------:R-:W-:-:S04]  /*1710*/  IMAD.IADD R195, R9, 0x1, R24 ;  /* 0x0000000109c37824 */ /* 0x000fc800078e0218 */
[C---:B------:R-:W-:Y:S01]  /*1720*/  VIADD R0, R195.reuse, 0x7f ;  /* 0x0000007fc3007836 */ /* 0x040fe20000000000 */
[----:B------:R-:W-:-:S04]  /*1730*/  IADD3 R2, R195, R2, -R192 ;  /* 0x00000002c3027210 */ /* 0x000fc80007ffe8c0 */
[----:B------:R-:W-:Y:S02]  /*1740*/  SHF.R.S32.HI R3, RZ, 0x1f, R0 ;  /* 0x0000001fff037819 */ /* 0x000fe40000011400 */
[----:B------:R-:W-:Y:S02]  /*1750*/  SHF.R.S32.HI R7, RZ, 0x1f, R2 ;  /* 0x0000001fff077819 */ /* 0x000fe40000011402 */
[----:B------:R-:W-:Y:S02]  /*1760*/  LEA.HI R3, R3, R0, RZ, 0x7 ;  /* 0x0000000003037211 */ /* 0x000fe400078f38ff */
[----:B------:R-:W-:Y:S02]  /*1770*/  LEA.HI R7, R7, R2, RZ, 0x7 ;  /* 0x0000000207077211 */ /* 0x000fe400078f38ff */
[----:B------:R-:W-:Y:S02]  /*1780*/  SHF.R.S32.HI R3, RZ, 0x7, R3 ;  /* 0x00000007ff037819 */ /* 0x000fe40000011403 */
[----:B------:R-:W-:-:S04]  /*1790*/  SHF.R.S32.HI R148, RZ, 0x7, R7 ;  /* 0x00000007ff947819 */ /* 0x000fc80000011407 */
[----:B------:R-:W-:-:S05]  /*17a0*/  VIMNMX R148, R3, R148, PT ;  /* 0x0000009403947248 */ /* 0x000fca0003fe0100 */
[----:B------:R-:W-:-:S05]  /*17b0*/  IMAD R3, R148, 0x80, -R9 ;  /* 0x0000008094037824 */ /* 0x000fca00078e0a09 */
[----:B------:R-:W-:-:S04]  /*17c0*/  VIMNMX R0, R3, R24, PT ;  /* 0x0000001803007248 */ /* 0x000fc80003fe0100 */
        /* <DEDUP_REMOVED lines=30> */
.L_x_2211:
[----:B------:R-:W-:Y:S05]  /*19b0*/  BSYNC B6 ;  /* 0x0000000000067941 */ /* 0x000fea0003800000 */
.L_x_2210:
        /* <DEDUP_REMOVED lines=20> */
.L_x_2213:
[----:B------:R-:W-:Y:S05]  /*1b00*/  BSYNC B6 ;  /* 0x0000000000067941 */ /* 0x000fea0003800000 */
.L_x_2212:
[----:B------:R-:W-:Y:S01]  /*1b10*/  ULDC.64 UR4, c[0x0][0x9f8] ;  /* 0x00027e0000047ab9 */ /* 0x000fe20000000a00 */
[----:B------:R-:W2:Y:S01]  /*1b20*/  LDL.LU R20, [R1+0x10] ;  /* 0x0000100001147983 */ /* 0x000ea20000300800 */
[----:B------:R-:W-:Y:S01]  /*1b30*/  ISETP.NE.U32.AND P0, PT, RZ, UR4, PT ;  /* 0x00000004ff007c0c */ /* 0x000fe2000bf05070 */
[----:B------:R-:W0:Y:S01]  /*1b40*/  LDC R0, c[0x0][0x428] ;  /* 0x00010a00ff007b82 */ /* 0x000e220000000800 */
[----:B------:R-:W-:-:S07]  /*1b50*/  VIADD R108, R22, 0x60 ;  /* 0x00000060166c7836 */ /* 0x000fce0000000000 */
[----:B------:R-:W1:Y:S01]  /*1b60*/  LDC.64 R124, c[0x0][0x2f0] ;  /* 0x0000bc00ff7c7b82 */ /* 0x000e620000000a00 */
[----:B------:R-:W-:Y:S01]  /*1b70*/  ISETP.NE.AND.EX P0, PT, RZ, UR5, PT, P0 ;  /* 0x00000005ff007c0c */ /* 0x000fe2000bf05300 */
[----:B------:R-:W-:Y:S01]  /*1b80*/  IMAD.IADD R27, R27, 0x1, R26 ;  /* 0x000000011b1b7824 */ /* 0x000fe200078e021a */
[----:B------:R-:W-:Y:S01]  /*1b90*/  SHF.R.S32.HI R23, RZ, 0x1f, R22 ;  /* 0x0000001fff177819 */ /* 0x000fe20000011416 */
[----:B------:R-:W-:-:S04]  /*1ba0*/  ULDC.64 UR6, c[0x0][0xa08] ;  /* 0x0002820000067ab9 */ /* 0x000fc80000000a00 */
[----:B------:R-:W3:Y:S06]  /*1bb0*/  LDC R41, c[0x0][0x3d4] ;  /* 0x0000f500ff297b82 */ /* 0x000eec0000000800 */
[----:B------:R-:W-:Y:S01]  /*1bc0*/  @P0 IADD3 R4, P1, R205, UR4, RZ ;  /* 0x00000004cd040c10 */ /* 0x000fe2000ff3e0ff */
[----:B------:R-:W-:Y:S01]  /*1bd0*/  ULDC UR4, c[0x0][0x2e4] ;  /* 0x0000b90000047ab9 */ /* 0x000fe20000000800 */
[----:B------:R-:W4:Y:S02]  /*1be0*/  LDC.64 R30, c[0x0][0x3d8] ;  /* 0x0000f600ff1e7b82 */ /* 0x000f240000000a00 */
[----:B------:R-:W-:-:S05]  /*1bf0*/  @P0 IADD3.X R5, R206, UR5, RZ, P1, !PT ;  /* 0x00000005ce050c10 */ /* 0x000fca0008ffe4ff */
[----:B------:R1:W2:Y:S01]  /*1c00*/  @P0 LDG.E R25, desc[UR56][R4.64] ;  /* 0x0000003804190981 */ /* 0x0002a2000c1e1900 */
[----:B0-----:R-:W-:Y:S01]  /*1c10*/  ISETP.NE.AND P0, PT, R0, 0x1, PT ;  /* 0x000000010000780c */ /* 0x001fe20003f05270 */
[----:B------:R-:W-:Y:S01]  /*1c20*/  IMAD.MOV.U32 R121, RZ, RZ, 0x20 ;  /* 0x00000020ff797424 */ /* 0x000fe200078e00ff */
[----:B------:R-:W-:Y:S01]  /*1c30*/  ISETP.GE.AND P2, PT, R186, UR4, PT ;  /* 0x00000004ba007c0c */ /* 0x000fe2000bf46270 */
[----:B------:R-:W0:Y:S01]  /*1c40*/  S2R R149, SR_TID.X ;  /* 0x0000000000957919 */ /* 0x000e220000002100 */
[----:B------:R-:W-:Y:S01]  /*1c50*/  ISETP.GE.AND P1, PT, R22, UR4, PT ;  /* 0x0000000416007c0c */ /* 0x000fe2000bf26270 */
[C---:B-1----:R-:W-:Y:S01]  /*1c60*/  IMAD.SHL.U32 R92, R124.reuse, 0x80, RZ ;  /* 0x000000807c5c7824 */ /* 0x042fe200078e00ff */
[----:B------:R-:W-:Y:S01]  /*1c70*/  SEL R3, RZ, 0xffffffff, P2 ;  /* 0xffffffffff037807 */ /* 0x000fe20001000000 */
[----:B------:R-:W-:Y:S01]  /*1c80*/  IMAD.SHL.U32 R130, R124, 0x40, RZ ;  /* 0x000000407c827824 */ /* 0x000fe200078e00ff */
[----:B------:R-:W-:Y:S01]  /*1c90*/  SEL R0, RZ, 0x1, P1 ;  /* 0x00000001ff007807 */ /* 0x000fe20000800000 */
[----:B------:R-:W-:Y:S01]  /*1ca0*/  VIADD R5, R22, 0x80 ;  /* 0x0000008016057836 */ /* 0x000fe20000000000 */
[----:B------:R-:W-:Y:S01]  /*1cb0*/  ISETP.GE.AND P1, PT, R187, UR4, PT ;  /* 0x00000004bb007c0c */ /* 0x000fe2000bf26270 */
[----:B------:R-:W-:Y:S01]  /*1cc0*/  IMAD.SHL.U32 R3, R3, 0x2, RZ ;  /* 0x0000000203037824 */ /* 0x000fe200078e00ff */
[----:B------:R-:W-:Y:S01]  /*1cd0*/  ISETP.GE.AND P2, PT, R108, UR4, PT ;  /* 0x000000046c007c0c */ /* 0x000fe2000bf46270 */
[----:B------:R-:W1:Y:S01]  /*1ce0*/  @P0 LDC R7, c[0x0][0x42c] ;  /* 0x00010b00ff070b82 */ /* 0x000e620000000800 */
[----:B------:R-:W-:Y:S01]  /*1cf0*/  SHF.R.S32.HI R37, RZ, 0x1f, R27 ;  /* 0x0000001fff257819 */ /* 0x000fe2000001141b */
[----:B---3--:R-:W-:Y:S01]  /*1d00*/  IMAD.SHL.U32 R118, R41, 0x2, RZ ;  /* 0x0000000229767824 */ /* 0x008fe200078e00ff */
[----:B------:R-:W-:Y:S01]  /*1d10*/  LOP3.LUT R0, R3, 0x2, R0, 0xe2, !PT ;  /* 0x0000000203007812 */ /* 0x000fe200078ee200 */
[----:B----4-:R-:W-:Y:S01]  /*1d20*/  IMAD.WIDE.U32 R106, R184, R30, R22 ;  /* 0x0000001eb86a7225 */ /* 0x010fe200078e0016 */
[----:B------:R-:W-:-:S02]  /*1d30*/  SEL R3, RZ, 0x4, P1 ;  /* 0x00000004ff037807 */ /* 0x000fc40000800000 */
[----:B------:R-:W-:Y:S01]  /*1d40*/  SEL R4, RZ, 0x8, P2 ;  /* 0x00000008ff047807 */ /* 0x000fe20001000000 */
[----:B------:R-:W3:Y:S01]  /*1d50*/  @P0 LDC R9, c[0x0][0x430] ;  /* 0x00010c00ff090b82 */ /* 0x000ee20000000800 */
[----:B------:R-:W-:Y:S01]  /*1d60*/  ISETP.GE.AND P1, PT, R5, UR4, PT ;  /* 0x0000000405007c0c */ /* 0x000fe2000bf26270 */
[----:B------:R-:W-:Y:S01]  /*1d70*/  VIADD R5, R22, 0xa0 ;  /* 0x000000a016057836 */ /* 0x000fe20000000000 */
[----:B------:R-:W-:Y:S02]  /*1d80*/  LOP3.LUT R3, R4, R0, R3, 0xfe, !PT ;  /* 0x0000000004037212 */ /* 0x000fe400078efe03 */
[----:B------:R-:W-:Y:S02]  /*1d90*/  SEL R4, RZ, 0x10, P1 ;  /* 0x00000010ff047807 */ /* 0x000fe40000800000 */
[----:B------:R-:W-:Y:S01]  /*1da0*/  ISETP.GE.AND P1, PT, R5, UR4, PT ;  /* 0x0000000405007c0c */ /* 0x000fe2000bf26270 */
[----:B------:R-:W-:Y:S01]  /*1db0*/  ULDC.64 UR4, c[0x0][0x320] ;  /* 0x0000c80000047ab9 */ /* 0x000fe20000000a00 */
[----:B------:R-:W-:Y:S01]  /*1dc0*/  LOP3.LUT R3, R3, R4, RZ, 0xfc, !PT ;  /* 0x0000000403037212 */ /* 0x000fe200078efcff */
[----:B------:R-:W-:Y:S01]  /*1dd0*/  IMAD R4, R37, R124, RZ ;  /* 0x0000007c25047224 */ /* 0x000fe200078e02ff */
[----:B------:R-:W-:-:S02]  /*1de0*/  ISETP.GE.AND P3, PT, R22, R41, PT ;  /* 0x000000291600720c */ /* 0x000fc40003f66270 */
[----:B------:R-:W-:Y:S01]  /*1df0*/  ISETP.GE.AND P4, PT, R187, R41, PT ;  /* 0x00000029bb00720c */ /* 0x000fe20003f86270 */
[C---:B------:R-:W-:Y:S01]  /*1e00*/  IMAD R11, R27.reuse, R125, R4 ;  /* 0x0000007d1b0b7224 */ /* 0x040fe200078e0204 */
[----:B------:R-:W-:Y:S01]  /*1e10*/  ISETP.GE.AND P2, PT, R186, R41, PT ;  /* 0x00000029ba00720c */ /* 0x000fe20003f46270 */
[----:B-1----:R-:W-:Y:S01]  /*1e20*/  @P0 IMAD.HI.U32 R0, R194, R7, RZ ;  /* 0x00000007c2000227 */ /* 0x002fe200078e00ff */
[----:B------:R-:W1:Y:S01]  /*1e30*/  LDC.64 R4, c[0x0][0x3e8] ;  /* 0x0000fa00ff047b82 */ /* 0x000e620000000a00 */
[----:B------:R-:W-:Y:S02]  /*1e40*/  SHF.R.S32.HI R17, RZ, 0x1f, R16 ;  /* 0x0000001fff117819 */ /* 0x000fe40000011410 */
[----:B------:R-:W-:Y:S01]  /*1e50*/  IMAD.WIDE.U32 R6, R27, R124, RZ ;  /* 0x0000007c1b067225 */ /* 0x000fe200078e00ff */
[----:B------:R-:W-:Y:S02]  /*1e60*/  SHF.L.U64.HI R122, R124, 0x7, R125 ;  /* 0x000000077c7a7819 */ /* 0x000fe4000001027d */
[----:B------:R-:W-:Y:S01]  /*1e70*/  SHF.L.U64.HI R123, R30, 0x7, R31 ;  /* 0x000000071e7b7819 */ /* 0x000fe2000001021f */
[----:B------:R-:W-:Y:S01]  /*1e80*/  IMAD.IADD R7, R7, 0x1, R11 ;  /* 0x0000000107077824 */ /* 0x000fe200078e020b */
[----:B---3--:R-:W-:Y:S01]  /*1e90*/  @P0 SHF.R.U32.HI R194, RZ, R9, R0 ;  /* 0x00000009ffc20219 */ /* 0x008fe20000011600 */
[----:B------:R-:W-:Y:S01]  /*1ea0*/  IMAD.WIDE.U32 R104, R184, R30, R16 ;  /* 0x0000001eb8687225 */ /* 0x000fe200078e0010 */
[----:B------:R-:W-:-:S02]  /*1eb0*/  ISETP.NE.U32.AND P0, PT, RZ, UR6, PT ;  /* 0x00000006ff007c0c */ /* 0x000fc4000bf05070 */
[----:B------:R-:W-:Y:S01]  /*1ec0*/  SHF.R.S32.HI R0, RZ, 0x1f, R194 ;  /* 0x0000001fff007819 */ /* 0x000fe200000114c2 */
[----:B------:R-:W-:Y:S01]  /*1ed0*/  IMAD.WIDE.U32 R8, R194, UR4, R22 ;  /* 0x00000004c2087c25 */ /* 0x000fe2000f8e0016 */
[----:B------:R-:W-:Y:S02]  /*1ee0*/  ISETP.NE.AND.EX P0, PT, RZ, UR7, PT, P0 ;  /* 0x00000007ff007c0c */ /* 0x000fe4000bf05300 */
[----:B------:R-:W-:Y:S01]  /*1ef0*/  SHF.L.U64.HI R32, R30, 0x6, R31 ;  /* 0x000000061e207819 */ /* 0x000fe2000001021f */
[----:B------:R-:W-:Y:S01]  /*1f00*/  IMAD R13, R0, UR4, RZ ;  /* 0x00000004000d7c24 */ /* 0x000fe2000f8e02ff */
[----:B------:R-:W-:Y:S02]  /*1f10*/  SHF.R.S32.HI R145, RZ, 0x1f, R209 ;  /* 0x0000001fff917819 */ /* 0x000fe400000114d1 */
[----:B0-----:R-:W-:Y:S01]  /*1f20*/  LEA.HI R149, R149, 0x8, RZ, 0x19 ;  /* 0x0000000895957811 */ /* 0x001fe200078fc8ff */
[----:B------:R-:W-:Y:S01]  /*1f30*/  IMAD R13, R194, UR5, R13 ;  /* 0x00000005c20d7c24 */ /* 0x000fe2000f8e020d */
[----:B------:R-:W-:-:S02]  /*1f40*/  ULDC.64 UR4, c[0x0][0x2f8] ;  /* 0x0000be0000047ab9 */ /* 0x000fc40000000a00 */
[----:B------:R-:W-:Y:S01]  /*1f50*/  IMAD R11, R0, UR4, RZ ;  /* 0x00000004000b7c24 */ /* 0x000fe2000f8e02ff */
[----:B-1----:R-:W-:Y:S01]  /*1f60*/  SHF.L.U64.HI R35, R4, 0x6, R5 ;  /* 0x0000000604237819 */ /* 0x002fe20000010205 */
[----:B------:R-:W-:-:S04]  /*1f70*/  IMAD.WIDE.U32 R6, R194, UR4, R6 ;  /* 0x00000004c2067c25 */ /* 0x000fc8000f8e0006 */
[----:B------:R-:W-:Y:S01]  /*1f80*/  IMAD R11, R194, UR5, R11 ;  /* 0x00000005c20b7c24 */ /* 0x000fe2000f8e020b */
[----:B------:R-:W-:Y:S01]  /*1f90*/  ULDC.64 UR4, c[0x0][0x300] ;  /* 0x0000c00000047ab9 */ /* 0x000fe20000000a00 */
[----:B------:R-:W-:Y:S02]  /*1fa0*/  IMAD.IADD R9, R9, 0x1, R13 ;  /* 0x0000000109097824 */ /* 0x000fe400078e020d */
[----:B------:R-:W-:Y:S02]  /*1fb0*/  IMAD.IADD R7, R7, 0x1, R11 ;  /* 0x0000000107077824 */ /* 0x000fe400078e020b */
[-C--:B------:R-:W-:Y:S02]  /*1fc0*/  IMAD R10, R210, R4.reuse, RZ ;  /* 0x00000004d20a7224 */ /* 0x080fe400078e02ff */
[----:B------:R-:W-:-:S04]  /*1fd0*/  IMAD.WIDE.U32 R100, R184, R4, R16 ;  /* 0x00000004b8647225 */ /* 0x000fc800078e0010 */
        /* <DEDUP_REMOVED lines=17> */
[----:B------:R-:W-:Y:S01]  /*20f0*/  IMAD R93, R184, R125, R6 ;  /* 0x0000007db85d7224 */ /* 0x000fe200078e0206 */
[----:B------:R-:W-:Y:S01]  /*2100*/  SHF.L.U64.HI R125, R124, 0x6, R125 ;  /* 0x000000067c7d7819 */ /* 0x000fe2000001027d */
[----:B------:R-:W-:Y:S01]  /*2110*/  IMAD R95, R11, UR5, R12 ;  /* 0x000000050b5f7c24 */ /* 0x000fe2000f8e020c */
[----:B------:R-:W-:Y:S01]  /*2120*/  ULDC.64 UR4, c[0x0][0x328] ;  /* 0x0000ca0000047ab9 */ /* 0x000fe20000000a00 */
[----:B------:R-:W-:Y:S01]  /*2130*/  IMAD.WIDE.U32 R6, R184, R124, R22 ;  /* 0x0000007cb8067225 */ /* 0x000fe200078e0016 */
[----:B------:R-:W-:-:S03]  /*2140*/  SHF.L.U64.HI R124, R4, 0x7, R5 ;  /* 0x00000007047c7819 */ /* 0x000fc60000010205 */
[----:B------:R-:W-:Y:S01]  /*2150*/  IMAD R0, R0, UR4, RZ ;  /* 0x0000000400007c24 */ /* 0x000fe2000f8e02ff */
[----:B------:R-:W-:Y:S01]  /*2160*/  IADD3 R94, P0, R96, R6, RZ ;  /* 0x00000006605e7210 */ /* 0x000fe20007f1e0ff */
[----:B------:R-:W-:Y:S02]  /*2170*/  IMAD.IADD R95, R97, 0x1, R95 ;  /* 0x00000001615f7824 */ /* 0x000fe400078e025f */
[----:B------:R-:W-:Y:S02]  /*2180*/  IMAD R39, R11, UR5, R0 ;  /* 0x000000050b277c24 */ /* 0x000fe4000f8e0200 */
[-C--:B------:R-:W-:Y:S01]  /*2190*/  IMAD R0, R210, R30.reuse, RZ ;  /* 0x0000001ed2007224 */ /* 0x080fe200078e02ff */
[----:B------:R-:W-:Y:S01]  /*21a0*/  IADD3.X R93, R95, R7, R93, P0, !PT ;  /* 0x000000075f5d7210 */ /* 0x000fe200007fe45d */
[----:B------:R-:W-:Y:S01]  /*21b0*/  IMAD.WIDE.U32 R98, R11, UR4, R8 ;  /* 0x000000040b627c25 */ /* 0x000fe2000f8e0008 */
[C---:B------:R-:W-:Y:S02]  /*21c0*/  SEL R7, R41.reuse, RZ, P3 ;  /* 0x000000ff29077207 */ /* 0x040fe40001800000 */
[C---:B------:R-:W-:Y:S01]  /*21d0*/  SEL R9, R41.reuse, RZ, P2 ;  /* 0x000000ff29097207 */ /* 0x040fe20001000000 */
[----:B------:R-:W-:Y:S01]  /*21e0*/  IMAD R11, R184, R31, R0 ;  /* 0x0000001fb80b7224 */ /* 0x000fe200078e0200 */
[----:B------:R-:W-:Y:S01]  /*21f0*/  SEL R0, R41, RZ, P4 ;  /* 0x000000ff29007207 */ /* 0x000fe20002000000 */
[----:B------:R-:W-:Y:S01]  /*2200*/  IMAD.IADD R7, R22, 0x1, R7 ;  /* 0x0000000116077824 */ /* 0x000fe200078e0207 */
[----:B------:R-:W-:Y:S01]  /*2210*/  LOP3.LUT P0, RZ, R215, 0x4, RZ, 0xc0, !PT ;  /* 0x00000004d7ff7812 */ /* 0x000fe2000780c0ff */
[----:B------:R-:W-:Y:S01]  /*2220*/  IMAD.IADD R9, R186, 0x1, R9 ;  /* 0x00000001ba097824 */ /* 0x000fe200078e0209 */
[----:B------:R-:W-:Y:S01]  /*2230*/  IADD3 R114, P4, R184, R27, RZ ;  /* 0x0000001bb8727210 */ /* 0x000fe20007f9e0ff */
[----:B------:R-:W-:Y:S01]  /*2240*/  IMAD.IADD R8, R187, 0x1, R0 ;  /* 0x00000001bb087824 */ /* 0x000fe200078e0200 */
[----:B------:R-:W-:Y:S01]  /*2250*/  SHF.R.S32.HI R0, RZ, 0x1f, R7 ;  /* 0x0000001fff007819 */ /* 0x000fe20000011407 */
[----:B------:R-:W-:Y:S01]  /*2260*/  IMAD.IADD R105, R105, 0x1, R11 ;  /* 0x0000000169697824 */ /* 0x000fe200078e020b */
[----:B------:R-:W-:Y:S01]  /*2270*/  SHF.R.S32.HI R6, RZ, 0x1f, R9 ;  /* 0x0000001fff067819 */ /* 0x000fe20000011409 */
[----:B------:R-:W-:Y:S01]  /*2280*/  IMAD.IADD R107, R11, 0x1, R107 ;  /* 0x000000010b6b7824 */ /* 0x000fe200078e026b */
[-C--:B------:R-:W-:Y:S01]  /*2290*/  LEA.HI R21, R0, R7.reuse, RZ, 0x3 ;  /* 0x0000000700157211 */ /* 0x080fe200078f18ff */
[----:B------:R-:W-:Y:S01]  /*22a0*/  IMAD.WIDE.U32 R104, R144, R30, R104 ;  /* 0x0000001e90687225 */ /* 0x000fe200078e0068 */
[----:B------:R-:W-:-:S02]  /*22b0*/  LEA.HI R0, R0, R7, RZ, 0x6 ;  /* 0x0000000700007211 */ /* 0x000fc400078f30ff */
[-C--:B0-----:R-:W-:Y:S01]  /*22c0*/  LEA.HI R20, R6, R9.reuse, RZ, 0x3 ;  /* 0x0000000906147211 */ /* 0x081fe200078f18ff */
[----:B------:R-:W-:Y:S01]  /*22d0*/  IMAD.WIDE.U32 R106, R144, R30, R106 ;  /* 0x0000001e906a7225 */ /* 0x000fe200078e006a */
[----:B------:R-:W-:Y:S02]  /*22e0*/  LEA.HI R9, R6, R9, RZ, 0x6 ;  /* 0x0000000906097211 */ /* 0x000fe400078f30ff */
[--C-:B------:R-:W-:Y:S01]  /*22f0*/  LOP3.LUT R10, R190, 0x38, R21.reuse, 0xf8, !PT ;  /* 0x00000038be0a7812 */ /* 0x100fe200078ef815 */
[----:B------:R-:W-:Y:S01]  /*2300*/  IMAD.SHL.U32 R6, R0, 0x80, RZ ;  /* 0x0000008000067824 */ /* 0x000fe200078e00ff */
[----:B------:R-:W-:Y:S01]  /*2310*/  LOP3.LUT R0, R191, 0x38, R21, 0xf8, !PT ;  /* 0x00000038bf007812 */ /* 0x000fe200078ef815 */
[----:B------:R-:W-:Y:S01]  /*2320*/  IMAD.SHL.U32 R9, R9, 0x80, RZ ;  /* 0x0000008009097824 */ /* 0x000fe200078e00ff */
[----:B------:R-:W-:Y:S01]  /*2330*/  LOP3.LUT R10, R10, R223, RZ, 0x3c, !PT ;  /* 0x000000df0a0a7212 */ /* 0x000fe200078e3cff */
[----:B------:R-:W-:Y:S01]  /*2340*/  IMAD.X R115, R210, 0x1, R37, P4 ;  /* 0x00000001d2737824 */ /* 0x000fe200020e0625 */
[----:B------:R-:W-:-:S02]  /*2350*/  LOP3.LUT R7, R6, 0xffffe000, RZ, 0xc0, !PT ;  /* 0xffffe00006077812 */ /* 0x000fc400078ec0ff */
[----:B------:R-:W-:Y:S02]  /*2360*/  SHF.R.S32.HI R11, RZ, 0x1f, R8 ;  /* 0x0000001fff0b7819 */ /* 0x000fe40000011408 */
[----:B------:R-:W-:Y:S01]  /*2370*/  LOP3.LUT R0, R0, R197, RZ, 0x3c, !PT ;  /* 0x000000c500007212 */ /* 0x000fe200078e3cff */
[----:B------:R-:W-:Y:S01]  /*2380*/  IMAD R143, R196, 0x200, R7 ;  /* 0x00000200c48f7824 */ /* 0x000fe200078e0207 */
[----:B------:R-:W-:Y:S02]  /*2390*/  IADD3 R137, R10, R7, R198 ;  /* 0x000000070a897210 */ /* 0x000fe40007ffe0c6 */
[----:B------:R-:W-:Y:S01]  /*23a0*/  LOP3.LUT R14, R190, 0x38, R20, 0xf8, !PT ;  /* 0x00000038be0e7812 */ /* 0x000fe200078ef814 */
[----:B------:R-:W-:Y:S01]  /*23b0*/  IMAD.IADD R143, R143, 0x1, R0 ;  /* 0x000000018f8f7824 */ /* 0x000fe200078e0200 */
[----:B------:R-:W-:Y:S02]  /*23c0*/  SHF.R.S32.HI R7, RZ, 0x1f, R144 ;  /* 0x0000001fff077819 */ /* 0x000fe40000011490 */
[----:B------:R-:W-:-:S02]  /*23d0*/  LEA.HI R15, R11, R8, RZ, 0x3 ;  /* 0x000000080b0f7211 */ /* 0x000fc400078f18ff */
[----:B------:R-:W-:Y:S01]  /*23e0*/  LEA.HI R8, R11, R8, RZ, 0x6 ;  /* 0x000000080b087211 */ /* 0x000fe200078f30ff */
[----:B------:R-:W-:Y:S01]  /*23f0*/  IMAD R0, R7, R4, RZ ;  /* 0x0000000407007224 */ /* 0x000fe200078e02ff */
[----:B------:R-:W-:Y:S01]  /*2400*/  LOP3.LUT R9, R9, 0xffffe000, RZ, 0xc0, !PT ;  /* 0xffffe00009097812 */ /* 0x000fe200078ec0ff */
[----:B------:R-:W-:Y:S01]  /*2410*/  IMAD R7, R7, R30, RZ ;  /* 0x0000001e07077224 */ /* 0x000fe200078e02ff */
[----:B------:R-:W-:Y:S01]  /*2420*/  LOP3.LUT R14, R14, R223, RZ, 0x3c, !PT ;  /* 0x000000df0e0e7212 */ /* 0x000fe200078e3cff */
[----:B------:R-:W-:Y:S01]  /*2430*/  IMAD.SHL.U32 R13, R8, 0x80, RZ ;  /* 0x00000080080d7824 */ /* 0x000fe200078e00ff */
[C---:B------:R-:W-:Y:S01]  /*2440*/  LOP3.LUT R12, R191.reuse, 0x38, R15, 0xf8, !PT ;  /* 0x00000038bf0c7812 */ /* 0x040fe200078ef80f */
[----:B------:R-:W-:Y:S01]  /*2450*/  IMAD R142, R196, 0x200, R9 ;  /* 0x00000200c48e7824 */ /* 0x000fe200078e0209 */
[----:B------:R-:W-:Y:S01]  /*2460*/  IADD3 R133, R14, R9, R198 ;  /* 0x000000090e857210 */ /* 0x000fe20007ffe0c6 */
[C---:B------:R-:W-:Y:S01]  /*2470*/  IMAD R9, R144.reuse, R5, R0 ;  /* 0x0000000590097224 */ /* 0x040fe200078e0200 */
[----:B------:R-:W-:Y:S01]  /*2480*/  LOP3.LUT R0, R191, 0x18, R22, 0xf8, !PT ;  /* 0x00000018bf007812 */ /* 0x000fe200078ef816 */
[----:B------:R-:W-:Y:S01]  /*2490*/  IMAD R7, R144, R31, R7 ;  /* 0x0000001f90077224 */ /* 0x000fe200078e0207 */
[----:B------:R-:W-:Y:S01]  /*24a0*/  LOP3.LUT R13, R13, 0xffffe000, RZ, 0xc0, !PT ;  /* 0xffffe0000d0d7812 */ /* 0x000fe200078ec0ff */
[----:B------:R-:W-:Y:S01]  /*24b0*/  IMAD.SHL.U32 R31, R30, 0x80, RZ ;  /* 0x000000801e1f7824 */ /* 0x000fe200078e00ff */
[--C-:B------:R-:W-:Y:S01]  /*24c0*/  LOP3.LUT R8, R191, 0x38, R20.reuse, 0xf8, !PT ;  /* 0x00000038bf087812 */ /* 0x100fe200078ef814 */
[----:B------:R-:W-:Y:S01]  /*24d0*/  IMAD.IADD R28, R101, 0x1, R9 ;  /* 0x00000001651c7824 */ /* 0x000fe200078e0209 */
[----:B------:R-:W-:Y:S01]  /*24e0*/  LOP3.LUT R26, R190, 0x38, R15, 0xf8, !PT ;  /* 0x00000038be1a7812 */ /* 0x000fe200078ef80f */
[----:B------:R-:W-:Y:S01]  /*24f0*/  IMAD R136, R196, 0x200, R13 ;  /* 0x00000200c4887824 */ /* 0x000fe200078e020d */
[-C--:B------:R-:W-:Y:S01]  /*2500*/  LOP3.LUT R29, R0, R197.reuse, RZ, 0x3c, !PT ;  /* 0x000000c5001d7212 */ /* 0x080fe200078e3cff */
[----:B------:R-:W-:Y:S01]  /*2510*/  IMAD.IADD R27, R9, 0x1, R103 ;  /* 0x00000001091b7824 */ /* 0x000fe200078e0267 */
[----:B------:R-:W-:Y:S01]  /*2520*/  SEL R0, RZ, 0x20, P1 ;  /* 0x00000020ff007807 */ /* 0x000fe20000800000 */
[----:B------:R-:W-:Y:S01]  /*2530*/  IMAD.SHL.U32 R30, R30, 0x40, RZ ;  /* 0x000000401e1e7824 */ /* 0x000fe200078e00ff */
[-C--:B------:R-:W-:Y:S01]  /*2540*/  LOP3.LUT R25, R12, R197.reuse, RZ, 0x3c, !PT ;  /* 0x000000c50c197212 */ /* 0x080fe200078e3cff */
[----:B------:R-:W-:Y:S01]  /*2550*/  IMAD R29, R196, 0x200, R29 ;  /* 0x00000200c41d7824 */ /* 0x000fe200078e021d */
[----:B------:R-:W-:Y:S01]  /*2560*/  LOP3.LUT R11, R8, R197, RZ, 0x3c, !PT ;  /* 0x000000c5080b7212 */ /* 0x000fe200078e3cff */
[----:B------:R-:W-:Y:S01]  /*2570*/  IMAD.IADD R5, R99, 0x1, R39 ;  /* 0x0000000163057824 */ /* 0x000fe200078e0227 */
[----:B------:R-:W-:Y:S01]  /*2580*/  LOP3.LUT R26, R26, R223, RZ, 0x3c, !PT ;  /* 0x000000df1a1a7212 */ /* 0x000fe200078e3cff */
[----:B------:R-:W-:Y:S01]  /*2590*/  IMAD.IADD R136, R136, 0x1, R25 ;  /* 0x0000000188887824 */ /* 0x000fe200078e0219 */
[----:B------:R-:W-:Y:S01]  /*25a0*/  SEL R121, R121, 0xffffffe0, !P0 ;  /* 0xffffffe079797807 */ /* 0x000fe20004000000 */
[----:B------:R-:W-:Y:S01]  /*25b0*/  IMAD.IADD R142, R142, 0x1, R11 ;  /* 0x000000018e8e7824 */ /* 0x000fe200078e020b */
[----:B------:R-:W-:Y:S01]  /*25c0*/  SHF.R.S32.HI R111, RZ, 0x3, R21 ;  /* 0x00000003ff6f7819 */ /* 0x000fe20000011415 */
[----:B------:R-:W-:Y:S01]  /*25d0*/  IMAD.IADD R25, R7, 0x1, R107 ;  /* 0x0000000107197824 */ /* 0x000fe200078e026b */
[----:B------:R-:W-:Y:S01]  /*25e0*/  SHF.R.S32.HI R110, RZ, 0x3, R20 ;  /* 0x00000003ff6e7819 */ /* 0x000fe20000011414 */
[----:B------:R-:W-:Y:S01]  /*25f0*/  IMAD.IADD R131, R121, 0x1, R29 ;  /* 0x0000000179837824 */ /* 0x000fe200078e021d */
[----:B------:R-:W-:-:S02]  /*2600*/  SHF.R.S32.HI R109, RZ, 0x3, R15 ;  /* 0x00000003ff6d7819 */ /* 0x000fc4000001140f */
[----:B------:R-:W-:Y:S02]  /*2610*/  LOP3.LUT R21, R21, 0xfffffff8, RZ, 0xc0, !PT ;  /* 0xfffffff815157812 */ /* 0x000fe400078ec0ff */
[----:B------:R-:W-:Y:S02]  /*2620*/  LOP3.LUT R20, R20, 0xfffffff8, RZ, 0xc0, !PT ;  /* 0xfffffff814147812 */ /* 0x000fe400078ec0ff */
[----:B------:R-:W-:Y:S02]  /*2630*/  LOP3.LUT R15, R15, 0xfffffff8, RZ, 0xc0, !PT ;  /* 0xfffffff80f0f7812 */ /* 0x000fe400078ec0ff */
[----:B------:R-:W-:Y:S02]  /*2640*/  LOP3.LUT R0, R3, R0, RZ, 0xfc, !PT ;  /* 0x0000000003007212 */ /* 0x000fe400078efcff */
[----:B------:R-:W-:Y:S01]  /*2650*/  IADD3 R132, R26, R13, R198 ;  /* 0x0000000d1a847210 */ /* 0x000fe20007ffe0c6 */
[----:B------:R-:W-:Y:S01]  /*2660*/  IMAD.IADD R26, R105, 0x1, R7 ;  /* 0x00000001691a7824 */ /* 0x000fe200078e0207 */
[----:B------:R-:W-:-:S02]  /*2670*/  LOP3.LUT R14, R3, 0x1, RZ, 0xc0, !PT ;  /* 0x00000001030e7812 */ /* 0x000fc400078ec0ff */
[----:B------:R-:W-:Y:S02]  /*2680*/  SHF.R.S32.HI R13, RZ, 0x1f, R21 ;  /* 0x0000001fff0d7819 */ /* 0x000fe40000011415 */
[----:B------:R-:W-:Y:S02]  /*2690*/  SHF.R.S32.HI R12, RZ, 0x1f, R20 ;  /* 0x0000001fff0c7819 */ /* 0x000fe40000011414 */
[----:B------:R-:W-:Y:S02]  /*26a0*/  SHF.R.S32.HI R11, RZ, 0x1f, R15 ;  /* 0x0000001fff0b7819 */ /* 0x000fe4000001140f */
[C---:B------:R-:W-:Y:S02]  /*26b0*/  LOP3.LUT R10, R0.reuse, 0x2, RZ, 0xc0, !PT ;  /* 0x00000002000a7812 */ /* 0x040fe400078ec0ff */
[C---:B------:R-:W-:Y:S02]  /*26c0*/  LOP3.LUT R9, R0.reuse, 0x4, RZ, 0xc0, !PT ;  /* 0x0000000400097812 */ /* 0x040fe400078ec0ff */
[----:B------:R-:W-:-:S02]  /*26d0*/  LOP3.LUT R8, R0, 0x8, RZ, 0xc0, !PT ;  /* 0x0000000800087812 */ /* 0x000fc400078ec0ff */
[C---:B------:R-:W-:Y:S02]  /*26e0*/  LOP3.LUT R7, R0.reuse, 0x10, RZ, 0xc0, !PT ;  /* 0x0000001000077812 */ /* 0x040fe400078ec0ff */
[----:B------:R-:W-:-:S07]  /*26f0*/  LOP3.LUT R6, R0, 0x20, RZ, 0xc0, !PT ;  /* 0x0000002000067812 */ /* 0x000fce00078ec0ff */
.L_x_2313:
[----:B0-2---:R-:W2:Y:S01]  /*2700*/  LDL.LU R38, [R1+0x10] ;  /* 0x0000100001267983 */ /* 0x005ea20000300800 */
        /* <DEDUP_REMOVED lines=10> */
[-C--:B------:R-:W-:Y:S01]  /*27b0*/  IADD3 R0, P1, P4, R94, R128.reuse, R130 ;  /* 0x000000805e007210 */ /* 0x080fe20007c3e082 */
[----:B------:R-:W-:Y:S01]  /*27c0*/  IMAD R46, R46, 0x2, R113 ;  /* 0x000000022e2e7824 */ /* 0x000fe200078e0271 */
[----:B------:R-:W-:Y:S01]  /*27d0*/  IADD3 R3, P5, R94, R128, RZ ;  /* 0x000000805e037210 */ /* 0x000fe20007fbe0ff */
[----:B------:R-:W-:-:S04]  /*27e0*/  IMAD.IADD R88, R129, 0x1, R37 ;  /* 0x0000000181587824 */ /* 0x000fc800078e0225 */
[----:B------:R-:W-:Y:S01]  /*27f0*/  IMAD.X R4, R88, 0x1, R93, P5 ;  /* 0x0000000158047824 */ /* 0x000fe200028e065d */
[----:B------:R-:W-:Y:S02]  /*2800*/  IADD3.X R2, R93, R88, R125, P1, P4 ;  /* 0x000000585d027210 */ /* 0x000fe40000fe847d */
[----:B------:R-:W-:Y:S02]  /*2810*/  ISETP.GT.AND P1, PT, R39, R119, PT ;  /* 0x000000772700720c */ /* 0x000fe40003f24270 */
[CC--:B0-----:R-:W-:Y:S02]  /*2820*/  LEA R48, P0, R3.reuse, R116.reuse, 0x1 ;  /* 0x0000007403307211 */ /* 0x0c1fe400078008ff */
[----:B------:R-:W-:Y:S02]  /*2830*/  LEA R44, P5, R0, R116, 0x1 ;  /* 0x00000074002c7211 */ /* 0x000fe400078a08ff */
[----:B------:R-:W-:Y:S02]  /*2840*/  LEA.HI.X R49, R3, R117, R4, 0x1, P0 ;  /* 0x0000007503317211 */ /* 0x000fe400000f0c04 */
[----:B-1----:R-:W-:-:S02]  /*2850*/  ISETP.GE.AND P0, PT, R120, 0x1, PT ;  /* 0x000000017800780c */ /* 0x002fc40003f06270 */
[----:B------:R-:W-:Y:S01]  /*2860*/  LEA.HI.X R45, R0, R117, R2, 0x1, P5 ;  /* 0x00000075002d7211 */ /* 0x000fe200028f0c02 */
[----:B------:R-:W-:Y:S02]  /*2870*/  IMAD R0, R19, 0x6000, R29 ;  /* 0x0000600013007824 */ /* 0x000fe400078e021d */
[----:B------:R-:W-:Y:S02]  /*2880*/  IMAD.MOV.U32 R2, RZ, RZ, R39 ;  /* 0x000000ffff027224 */ /* 0x000fe400078e0027 */
        /* <DEDUP_REMOVED lines=8> */
[----:B------:R-:W-:Y:S02]  /*2910*/  IMAD R37, R124, R39, RZ ;  /* 0x000000277c257224 */ /* 0x000fe400078e02ff */
        /* <DEDUP_REMOVED lines=31> */
[----:B0-----:R-:W-:Y:S01]  /*2b10*/  IMAD.X R38, R0, 0x1, R26, P4 ;  /* 0x0000000100267824 */ /* 0x001fe200020e061a */
        /* <DEDUP_REMOVED lines=38> */
.L_x_2218:
[----:B------:R-:W-:Y:S05]  /*2d80*/  BSYNC B1 ;  /* 0x0000000000017941 */ /* 0x000fea0003800000 */
.L_x_2217:
        /* <DEDUP_REMOVED lines=22> */
[----:B------:R-:W-:-:S04]  /*2ef0*/  IADD3 R84, P1, P5, R100, R84, R33 ;  /* 0x0000005464547210 */ /* 0x000fc80007d3e021 */
[----:B------:R-:W-:Y:S02]  /*2f00*/  IADD3.X R3, R28, R3, R35, P1, P5 ;  /* 0x000000031c037210 */ /* 0x000fe40000fea423 */
[----:B------:R-:W-:-:S04]  /*2f10*/  LEA R36, P1, R86, UR4, 0x1 ;  /* 0x0000000456247c11 */ /* 0x000fc8000f8208ff */
[----:B------:R-:W-:Y:S02]  /*2f20*/  LEA.HI.X R37, R86, UR5, R37, 0x1, P1 ;  /* 0x0000000556257c11 */ /* 0x000fe400088f0c25 */
[----:B0-----:R-:W-:-:S04]  /*2f30*/  LEA R38, P1, R84, UR6, 0x1 ;  /* 0x0000000654267c11 */ /* 0x001fc8000f8208ff */
        /* <DEDUP_REMOVED lines=34> */
.L_x_2220:
[----:B------:R-:W-:Y:S05]  /*3160*/  BSYNC B1 ;  /* 0x0000000000017941 */ /* 0x000fea0003800000 */
.L_x_2219:
[----:B------:R-:W3:Y:S01]  /*3170*/  LDL R0, [R1+0x14] ;  /* 0x0000140001007983 */ /* 0x000ee20000100800 */
[----:B------:R-:W-:Y:S01]  /*3180*/  IMAD.MOV.U32 R3, RZ, RZ, R75 ;  /* 0x000000ffff037224 */ /* 0x000fe200078e004b */
[----:B------:R-:W-:Y:S01]  /*3190*/  PRMT R162, R134, 0x7610, R162 ;  /* 0x0000761086a27816 */ /* 0x000fe200000000a2 */
[----:B-12---:R-:W-:Y:S01]  /*31a0*/  IMAD.MOV.U32 R36, RZ, RZ, R78 ;  /* 0x000000ffff247224 */ /* 0x006fe200078e004e */
        /* <DEDUP_REMOVED lines=61> */
[----:B------:R-:W-:Y:S01]  /*3580*/  PRMT R140, R3, 0x7610, R140 ;  /* 0x00007610038c7816 */ /* 0x000fe2000000008c */
[----:B------:R-:W-:Y:S01]  /*3590*/  IMAD.MOV.U32 R3, RZ, RZ, R68 ;  /* 0x000000ffff037224 */ /* 0x000fe200078e0044 */
[----:B------:R-:W-:Y:S01]  /*35a0*/  PRMT R151, R36, 0x7610, R151 ;  /* 0x0000761024977816 */ /* 0x000fe20000000097 */
[----:B------:R-:W-:-:S03]  /*35b0*/  IMAD.MOV.U32 R36, RZ, RZ, R65 ;  /* 0x000000ffff247224 */ /* 0x000fc600078e0041 */
[----:B------:R-:W-:Y:S02]  /*35c0*/  PRMT R160, R3, 0x7610, R160 ;  /* 0x0000761003a07816 */ /* 0x000fe400000000a0 */
[----:B------:R-:W-:Y:S02]  /*35d0*/  PRMT R157, R36, 0x7610, R157 ;  /* 0x00007610249d7816 */ /* 0x000fe4000000009d */
[----:B---3--:R-:W-:Y:S01]  /*35e0*/  R2UR UR4, R0 ;  /* 0x00000000000472ca */ /* 0x008fe200000e0000 */
[----:B------:R-:W-:-:S05]  /*35f0*/  IMAD.MOV.U32 R0, RZ, RZ, R74 ;  /* 0x000000ffff007224 */ /* 0x000fca00078e004a */
[----:B------:R-:W-:Y:S01]  /*3600*/  PRMT R166, R0, 0x7610, R166 ;  /* 0x0000761000a67816 */ /* 0x000fe200000000a6 */
[----:B------:R-:W-:-:S05]  /*3610*/  IMAD.MOV.U32 R0, RZ, RZ, R79 ;  /* 0x000000ffff007224 */ /* 0x000fca00078e004f */
[----:B------:R-:W-:Y:S01]  /*3620*/  PRMT R181, R0, 0x7610, R181 ;  /* 0x0000761000b57816 */ /* 0x000fe200000000b5 */
[----:B------:R-:W-:Y:S01]  /*3630*/  IMAD.MOV.U32 R0, RZ, RZ, R91 ;  /* 0x000000ffff007224 */ /* 0x000fe200078e005b */
[----:B------:R-:W-:-:S04]  /*3640*/  UISETP.NE.AND UP0, UPT, UR4, 0x3, UPT ;  /* 0x000000030400788c */ /* 0x000fc8000bf05270 */
[----:B------:R-:W-:Y:S01]  /*3650*/  PRMT R227, R0, 0x7610, R227 ;  /* 0x0000761000e37816 */ /* 0x000fe200000000e3 */
[----:B------:R-:W-:Y:S01]  /*3660*/  IMAD.MOV.U32 R0, RZ, RZ, R73 ;  /* 0x000000ffff007224 */ /* 0x000fe200078e0049 */
[----:B------:R-:W-:-:S04]  /*3670*/  PLOP3.LUT P1, PT, PT, PT, UP0, 0x80, 0x0 ;  /* 0x000000000000781c */ /* 0x000fc80003f2f008 */
[----:B------:R-:W-:Y:S01]  /*3680*/  PRMT R165, R0, 0x7610, R165 ;  /* 0x0000761000a57816 */ /* 0x000fe200000000a5 */
[----:B------:R-:W-:-:S05]  /*3690*/  IMAD.MOV.U32 R0, RZ, RZ, R81 ;  /* 0x000000ffff007224 */ /* 0x000fca00078e0051 */
        /* <DEDUP_REMOVED lines=15> */
[----:B------:R-:W-:Y:S06]  /*3790*/  @!P1 BRA `(.L_x_2221) ;  /* 0x0000000000049947 */ /* 0x000fec0003800000 */
[----:B------:R-:W-:Y:S01]  /*37a0*/  BPT.TRAP 0x1 ;  /* 0x000000040000795c */ /* 0x000fe20000300000 */
.L_x_2221:
[----:B------:R-:W-:Y:S01]  /*37b0*/  IMAD R3, R19, 0x8, R18 ;  /* 0x0000000813037824 */ /* 0x000fe200078e0212 */
[----:B------:R-:W-:Y:S01]  /*37c0*/  SHF.L.U32 R0, R189, 0x1f, RZ ;  /* 0x0000001fbd007819 */ /* 0x000fe200000006ff */
[----:B------:R-:W-:Y:S03]  /*37d0*/  BSSY B1, `(.L_x_2222) ;  /* 0x0000003000017945 */ /* 0x000fe60003800000 */
[----:B------:R-:W1:Y:S02]  /*37e0*/  SYNCS.PHASECHK.TRANS64.TRYWAIT P5, [R3+URZ+0x34890], R0 ;  /* 0x03489000030075a7 */ /* 0x000e6400080a017f */
[----:B-1----:R-:W-:Y:S05]  /*37f0*/  @!P5 BRA `(.L_x_2223) ;  /* 0x000001f800ecd947 */ /* 0x002fea0003800000 */
.L_x_2550:
[----:B------:R-:W-:Y:S05]  /*3800*/  BSYNC B1 ;  /* 0x0000000000017941 */ /* 0x000fea0003800000 */
.L_x_2222:
[----:B------:R-:W-:Y:S04]  /*3810*/  BSSY B1, `(.L_x_2224) ;  /* 0x000014f000017945 */ /* 0x000fe80003800000 */
[----:B------:R-:W-:Y:S05]  /*3820*/  @P0 BRA `(.L_x_2225) ;  /* 0x0000001400340947 */ /* 0x000fea0003800000 */
[----:B------:R-:W-:Y:S01]  /*3830*/  ISETP.NE.AND P0, PT, R14, RZ, PT ;  /* 0x000000ff0e00720c */ /* 0x000fe20003f05270 */
[----:B------:R-:W-:-:S12]  /*3840*/  BSSY B2, `(.L_x_2226) ;  /* 0x0000035000027945 */ /* 0x000fd80003800000 */
[----:B------:R-:W-:Y:S05]  /*3850*/  @!P0 BRA `(.L_x_2227) ;  /* 0x0000000000cc8947 */ /* 0x000fea0003800000 */
[----:B0-----:R0:W2:Y:S01]  /*3860*/  LDS.128 R36, [R47] ;  /* 0x000000002f247984 */ /* 0x0010a20000000c00 */
[----:B------:R-:W-:Y:S01]  /*3870*/  ISETP.GE.AND P0, PT, R16, R120, PT ;  /* 0x000000781000720c */ /* 0x000fe20003f06270 */
[----:B------:R-:W-:-:S12]  /*3880*/  BSSY B3, `(.L_x_2228) ;  /* 0x000002f000037945 */ /* 0x000fd80003800000 */
[----:B0-----:R-:W-:Y:S05]  /*3890*/  @P0 BRA `(.L_x_2229) ;  /* 0x0000000000b40947 */ /* 0x001fea0003800000 */
        /* <DEDUP_REMOVED lines=45> */
.L_x_2229:
[----:B------:R-:W-:Y:S05]  /*3b70*/  BSYNC B3 ;  /* 0x0000000000037941 */ /* 0x000fea0003800000 */
.L_x_2228:
[----:B--2---:R2:W-:Y:S02]  /*3b80*/  STG.E.128 desc[UR56][R48.64], R36 ;  /* 0x0000002430007986 */ /* 0x0045e4000c101d38 */
.L_x_2227:
[----:B------:R-:W-:Y:S05]  /*3b90*/  BSYNC B2 ;  /* 0x0000000000027941 */ /* 0x000fea0003800000 */
.L_x_2226:
[----:B------:R-:W-:Y:S01]  /*3ba0*/  ISETP.NE.AND P0, PT, R10, RZ, PT ;  /* 0x000000ff0a00720c */ /* 0x000fe20003f05270 */
[----:B------:R-:W-:-:S12]  /*3bb0*/  BSSY B2, `(.L_x_2230) ;  /* 0x0000036000027945 */ /* 0x000fd80003800000 */
[----:B------:R-:W-:Y:S05]  /*3bc0*/  @!P0 BRA `(.L_x_2231) ;  /* 0x0000000000d08947 */ /* 0x000fea0003800000 */
[----:B0-2---:R0:W2:Y:S01]  /*3bd0*/  LDS.128 R36, [R46] ;  /* 0x000000002e247984 */ /* 0x0050a20000000c00 */
[----:B------:R-:W-:Y:S01]  /*3be0*/  VIADD R127, R16, 0x10 ;  /* 0x00000010107f7836 */ /* 0x000fe20000000000 */
[----:B------:R-:W-:Y:S04]  /*3bf0*/  BSSY B3, `(.L_x_2232) ;  /* 0x0000030000037945 */ /* 0x000fe80003800000 */
[----:B------:R-:W-:-:S13]  /*3c00*/  ISETP.GE.AND P0, PT, R127, R120, PT ;  /* 0x000000787f00720c */ /* 0x000fda0003f06270 */
[----:B0-----:R-:W-:Y:S05]  /*3c10*/  @P0 BRA `(.L_x_2233) ;  /* 0x0000000000b40947 */ /* 0x001fea0003800000 */
        /* <DEDUP_REMOVED lines=45> */
.L_x_2233:
[----:B------:R-:W-:Y:S05]  /*3ef0*/  BSYNC B3 ;  /* 0x0000000000037941 */ /* 0x000fea0003800000 */
.L_x_2232:
[----:B--2---:R3:W-:Y:S02]  /*3f00*/  STG.E.128 desc[UR56][R48.64+0x40], R36 ;  /* 0x0000402430007986 */ /* 0x0047e4000c101d38 */
.L_x_2231:
[----:B------:R-:W-:Y:S05]  /*3f10*/  BSYNC B2 ;  /* 0x0000000000027941 */ /* 0x000fea0003800000 */
.L_x_2230:
[----:B------:R-:W-:Y:S01]  /*3f20*/  ISETP.NE.AND P0, PT, R9, RZ, PT ;  /* 0x000000ff0900720c */ /* 0x000fe20003f05270 */
[----:B------:R-:W-:-:S12]  /*3f30*/  BSSY B2, `(.L_x_2234) ;  /* 0x0000035000027945 */ /* 0x000fd80003800000 */
[----:B------:R-:W-:Y:S05]  /*3f40*/  @!P0 BRA `(.L_x_2235) ;  /* 0x0000000000cc8947 */ /* 0x000fea0003800000 */
[----:B0-23--:R0:W2:Y:S01]  /*3f50*/  LDS.128 R36, [R47+0x4000] ;  /* 0x004000002f247984 */ /* 0x00d0a20000000c00 */
        /* <DEDUP_REMOVED lines=48> */
.L_x_2237:
[----:B------:R-:W-:Y:S05]  /*4260*/  BSYNC B3 ;  /* 0x0000000000037941 */ /* 0x000fea0003800000 */
.L_x_2236:
[----:B--2---:R4:W-:Y:S02]  /*4270*/  STG.E.128 desc[UR56][R48.64+0x80], R36 ;  /* 0x0000802430007986 */ /* 0x0049e4000c101d38 */
.L_x_2235:
[----:B------:R-:W-:Y:S05]  /*4280*/  BSYNC B2 ;  /* 0x0000000000027941 */ /* 0x000fea0003800000 */
.L_x_2234:
[----:B------:R-:W-:Y:S01]  /*4290*/  ISETP.NE.AND P0, PT, R8, RZ, PT ;  /* 0x000000ff0800720c */ /* 0x000fe20003f05270 */
[----:B------:R-:W-:-:S12]  /*42a0*/  BSSY B2, `(.L_x_2238) ;  /* 0x0000036000027945 */ /* 0x000fd80003800000 */
[----:B------:R-:W-:Y:S05]  /*42b0*/  @!P0 BRA `(.L_x_2239) ;  /* 0x0000000000d08947 */ /* 0x000fea0003800000 */
[----:B0-234-:R0:W2:Y:S01]  /*42c0*/  LDS.128 R36, [R46+0x4000] ;  /* 0x004000002e247984 */ /* 0x01d0a20000000c00 */
[----:B------:R-:W-:Y:S01]  /*42d0*/  VIADD R83, R16, 0x30 ;  /* 0x0000003010537836 */ /* 0x000fe20000000000 */
[----:B------:R-:W-:Y:S04]  /*42e0*/  BSSY B3, `(.L_x_2240) ;  /* 0x0000030000037945 */ /* 0x000fe80003800000 */
[----:B------:R-:W-:-:S13]  /*42f0*/  ISETP.GE.AND P0, PT, R83, R120, PT ;  /* 0x000000785300720c */ /* 0x000fda0003f06270 */
[----:B0-----:R-:W-:Y:S05]  /*4300*/  @P0 BRA `(.L_x_2241) ;  /* 0x0000000000b40947 */ /* 0x001fea0003800000 */
        /* <DEDUP_REMOVED lines=45> */
.L_x_2241:
[----:B------:R-:W-:Y:S05]  /*45e0*/  BSYNC B3 ;  /* 0x0000000000037941 */ /* 0x000fea0003800000 */
.L_x_2240:
[----:B--2---:R0:W-:Y:S02]  /*45f0*/  STG.E.128 desc[UR56][R48.64+0xc0], R36 ;  /* 0x0000c02430007986 */ /* 0x0041e4000c101d38 */
.L_x_2239:
[----:B------:R-:W-:Y:S05]  /*4600*/  BSYNC B2 ;  /* 0x0000000000027941 */ /* 0x000fea0003800000 */
.L_x_2238:
        /* <DEDUP_REMOVED lines=8> */
[--C-:B------:R-:W-:Y:S01]  /*4690*/  SHF.R.U64 R79, R74, 0x10, R75.reuse ;  /* 0x000000104a4f7819 */ /* 0x100fe2000000124b */
[----:B--2---:R-:W-:Y:S01]  /*46a0*/  IMAD.U32 R74, R38, 0x10000, RZ ;  /* 0x00010000264a7824 */ /* 0x004fe200078e00ff */
[----:B------:R-:W-:Y:S02]  /*46b0*/  SHF.R.U32.HI R78, RZ, 0x10, R75 ;  /* 0x00000010ff4e7819 */ /* 0x000fe4000001164b */
[--C-:B------:R-:W-:Y:S02]  /*46c0*/  SHF.R.U64 R75, R76, 0x10, R77.reuse ;  /* 0x000000104c4b7819 */ /* 0x100fe4000000124d */
[----:B------:R-:W-:Y:S02]  /*46d0*/  SHF.R.U32.HI R76, RZ, 0x10, R77 ;  /* 0x00000010ff4c7819 */ /* 0x000fe4000001164d */
[----:B------:R-:W-:Y:S01]  /*46e0*/  PRMT R178, R178, 0x5410, R75 ;  /* 0x00005410b2b27816 */ /* 0x000fe2000000004b */
[----:B------:R-:W-:Y:S01]  /*46f0*/  IMAD.U32 R75, R37, 0x10000, RZ ;  /* 0x00010000254b7824 */ /* 0x000fe200078e00ff */
[----:B------:R-:W-:-:S02]  /*4700*/  PRMT R166, R166, 0x5410, R79 ;  /* 0x00005410a6a67816 */ /* 0x000fc4000000004f */
[----:B------:R-:W-:Y:S02]  /*4710*/  PRMT R179, R179, 0x5410, R76 ;  /* 0x00005410b3b37816 */ /* 0x000fe4000000004c */
        /* <DEDUP_REMOVED lines=17> */
[C---:B------:R-:W-:Y:S01]  /*4830*/  FFMA.FTZ R82, R75.reuse, R78, -R82 ;  /* 0x0000004e4b527223 */ /* 0x040fe20000010852 */
[----:B------:R-:W-:Y:S02]  /*4840*/  IMAD.U32 R166, R166, 0x10000, RZ ;  /* 0x00010000a6a67824 */ /* 0x000fe400078e00ff */
[----:B------:R-:W-:Y:S01]  /*4850*/  FFMA.FTZ R83, R75, R80, R83 ;  /* 0x000000504b537223 */ /* 0x000fe20000010053 */
[----:B------:R-:W-:Y:S01]  /*4860*/  FFMA.FTZ R89, R74, R79, -R89 ;  /* 0x0000004f4a597223 */ /* 0x000fe20000010859 */
[C---:B------:R-:W-:Y:S01]  /*4870*/  FMUL.FTZ R76, R38.reuse, R179 ;  /* 0x000000b3264c7220 */ /* 0x040fe20000410000 */
[----:B------:R-:W-:Y:S01]  /*4880*/  FMUL.FTZ R78, R38, R177 ;  /* 0x000000b1264e7220 */ /* 0x000fe20000410000 */
[----:B------:R-:W-:Y:S02]  /*4890*/  IMAD.U32 R39, R39, 0x10000, RZ ;  /* 0x0001000027277824 */ /* 0x000fe400078e00ff */
        /* <DEDUP_REMOVED lines=12> */
.L_x_2245:
[----:B------:R-:W-:Y:S05]  /*4960*/  BSYNC B3 ;  /* 0x0000000000037941 */ /* 0x000fea0003800000 */
.L_x_2244:
[----:B--2---:R0:W-:Y:S02]  /*4970*/  STG.E.128 desc[UR56][R48.64+0x100], R36 ;  /* 0x0001002430007986 */ /* 0x0041e4000c101d38 */
.L_x_2243:
[----:B------:R-:W-:Y:S05]  /*4980*/  BSYNC B2 ;  /* 0x0000000000027941 */ /* 0x000fea0003800000 */
.L_x_2242:
[----:B------:R-:W-:-:S13]  /*4990*/  ISETP.NE.AND P0, PT, R6, RZ, PT ;  /* 0x000000ff0600720c */ /* 0x000fda0003f05270 */
[----:B------:R-:W-:Y:S05]  /*49a0*/  @!P0 BRA `(.L_x_2225) ;  /* 0x0000000000d48947 */ /* 0x000fea0003800000 */
[----:B0-234-:R0:W2:Y:S01]  /*49b0*/  LDS.128 R36, [R46+0x8000] ;  /* 0x008000002e247984 */ /* 0x01d0a20000000c00 */
[----:B------:R-:W-:Y:S01]  /*49c0*/  VIADD R75, R16, 0x50 ;  /* 0x00000050104b7836 */ /* 0x000fe20000000000 */
[----:B------:R-:W-:Y:S04]  /*49d0*/  BSSY B2, `(.L_x_2246) ;  /* 0x0000031000027945 */ /* 0x000fe80003800000 */
[----:B------:R-:W-:-:S13]  /*49e0*/  ISETP.GE.AND P0, PT, R75, R120, PT ;  /* 0x000000784b00720c */ /* 0x000fda0003f06270 */
[----:B0-----:R-:W-:Y:S05]  /*49f0*/  @P0 BRA `(.L_x_2247) ;  /* 0x0000000000b80947 */ /* 0x001fea0003800000 */
        /* <DEDUP_REMOVED lines=46> */
.L_x_2247:
[----:B------:R-:W-:Y:S05]  /*4ce0*/  BSYNC B2 ;  /* 0x0000000000027941 */ /* 0x000fea0003800000 */
.L_x_2246:
[----:B--2---:R0:W-:Y:S02]  /*4cf0*/  STG.E.128 desc[UR56][R48.64+0x140], R36 ;  /* 0x0001402430007986 */ /* 0x0041e4000c101d38 */
.L_x_2225:
[----:B------:R-:W-:Y:S05]  /*4d00*/  BSYNC B1 ;  /* 0x0000000000017941 */ /* 0x000fea0003800000 */
.L_x_2224:
[----:B------:R-:W-:Y:S05]  /*4d10*/  @P4 BRA `(.L_x_2248) ;  /* 0x0000005400c44947 */ /* 0x000fea0003800000 */
[----:B------:R-:W-:Y:S01]  /*4d20*/  ISETP.NE.AND P0, PT, R14, RZ, PT ;  /* 0x000000ff0e00720c */ /* 0x000fe20003f05270 */
[----:B------:R-:W-:-:S12]  /*4d30*/  BSSY B1, `(.L_x_2249) ;  /* 0x0000036000017945 */ /* 0x000fd80003800000 */
[----:B------:R-:W-:Y:S05]  /*4d40*/  @!P0 BRA `(.L_x_2250) ;  /* 0x0000000000d08947 */ /* 0x000fea0003800000 */
[----:B0-234-:R0:W2:Y:S01]  /*4d50*/  LDS.128 R36, [R47+0x2000] ;  /* 0x002000002f247984 */ /* 0x01d0a20000000c00 */
[----:B------:R-:W-:Y:S01]  /*4d60*/  ISETP.GE.AND P0, PT, R16, R120, PT ;  /* 0x000000781000720c */ /* 0x000fe20003f06270 */
[----:B------:R-:W-:-:S12]  /*4d70*/  BSSY B2, `(.L_x_2251) ;  /* 0x0000030000027945 */ /* 0x000fd80003800000 */
[----:B0-----:R-:W-:Y:S05]  /*4d80*/  @P0 BRA `(.L_x_2252) ;  /* 0x0000000000b80947 */ /* 0x001fea0003800000 */
        /* <DEDUP_REMOVED lines=46> */
.L_x_2252:
[----:B------:R-:W-:Y:S05]  /*5070*/  BSYNC B2 ;  /* 0x0000000000027941 */ /* 0x000fea0003800000 */
.L_x_2251:
[----:B--2---:R0:W-:Y:S02]  /*5080*/  STG.E.128 desc[UR56][R44.64], R36 ;  /* 0x000000242c007986 */ /* 0x0041e4000c101d38 */
.L_x_2250:
[----:B------:R-:W-:Y:S05]  /*5090*/  BSYNC B1 ;  /* 0x0000000000017941 */ /* 0x000fea0003800000 */
.L_x_2249:
        /* <DEDUP_REMOVED lines=54> */
.L_x_2256:
[----:B------:R-:W-:Y:S05]  /*5400*/  BSYNC B2 ;  /* 0x0000000000027941 */ /* 0x000fea0003800000 */
.L_x_2255:
[----:B--2---:R0:W-:Y:S02]  /*5410*/  STG.E.128 desc[UR56][R44.64+0x40], R36 ;  /* 0x000040242c007986 */ /* 0x0041e4000c101d38 */
.L_x_2254:
[----:B------:R-:W-:Y:S05]  /*5420*/  BSYNC B1 ;  /* 0x0000000000017941 */ /* 0x000fea0003800000 */
.L_x_2253:
        /* <DEDUP_REMOVED lines=54> */
.L_x_2260:
[----:B------:R-:W-:Y:S05]  /*5790*/  BSYNC B2 ;  /* 0x0000000000027941 */ /* 0x000fea0003800000 */
.L_x_2259:
[----:B--2---:R0:W-:Y:S02]  /*57a0*/  STG.E.128 desc[UR56][R44.64+0x80], R36 ;  /* 0x000080242c007986 */ /* 0x0041e4000c101d38 */
.L_x_2258:
[----:B------:R-:W-:Y:S05]  /*57b0*/  BSYNC B1 ;  /* 0x0000000000017941 */ /* 0x000fea0003800000 */
.L_x_2257:
        /* <DEDUP_REMOVED lines=54> */
.L_x_2264:
[----:B------:R-:W-:Y:S05]  /*5b20*/  BSYNC B2 ;  /* 0x0000000000027941 */ /* 0x000fea0003800000 */
.L_x_2263:
[----:B--2---:R0:W-:Y:S02]  /*5b30*/  STG.E.128 desc[UR56][R44.64+0xc0], R36 ;  /* 0x0000c0242c007986 */ /* 0x0041e4000c101d38 */
.L_x_2262:
[----:B------:R-:W-:Y:S05]  /*5b40*/  BSYNC B1 ;  /* 0x0000000000017941 */ /* 0x000fea0003800000 */
.L_x_2261:
        /* <DEDUP_REMOVED lines=54> */
.L_x_2268:
[----:B------:R-:W-:Y:S05]  /*5eb0*/  BSYNC B2 ;  /* 0x0000000000027941 */ /* 0x000fea0003800000 */
.L_x_2267:
[----:B--2---:R0:W-:Y:S02]  /*5ec0*/  STG.E.128 desc[UR56][R44.64+0x100], R36 ;  /* 0x000100242c007986 */ /* 0x0041e4000c101d38 */
.L_x_2266:
[----:B------:R-:W-:Y:S05]  /*5ed0*/  BSYNC B1 ;  /* 0x0000000000017941 */ /* 0x000fea0003800000 */
.L_x_2265:
        /* <DEDUP_REMOVED lines=53> */
.L_x_2270:
[----:B------:R-:W-:Y:S05]  /*6230*/  BSYNC B1 ;  /* 0x0000000000017941 */ /* 0x000fea0003800000 */
.L_x_2269:
[----:B--2---:R0:W-:Y:S01]  /*6240*/  STG.E.128 desc[UR56][R44.64+0x140], R36 ;  /* 0x000140242c007986 */ /* 0x0041e2000c101d38 */
[----:B------:R-:W-:Y:S05]  /*6250*/  BRA `(.L_x_2248) ;  /* 0x0000004000747947 */ /* 0x000fea0003800000 */
.L_x_2216:
[----:B------:R-:W-:Y:S01]  /*6260*/  ISETP.GE.AND P4, PT, R184, R4, PT ;  /* 0x00000004b800720c */ /* 0x000fe20003f86270 */
[----:B------:R-:W-:Y:S01]  /*6270*/  BSSY B1, `(.L_x_2271) ;  /* 0x000002e000017945 */ /* 0x000fe20003800000 */
[----:B------:R-:W-:Y:S02]  /*6280*/  CS2R R62, SRZ ;  /* 0x00000000003e7805 */ /* 0x000fe4000001ff00 */
[----:B0-----:R-:W-:Y:S02]  /*6290*/  CS2R R38, SRZ ;  /* 0x0000000000267805 */ /* 0x001fe4000001ff00 */
        /* <DEDUP_REMOVED lines=43> */
.L_x_2272:
[----:B------:R-:W-:Y:S05]  /*6550*/  BSYNC B1 ;  /* 0x0000000000017941 */ /* 0x000fea0003800000 */
.L_x_2271:
        /* <DEDUP_REMOVED lines=47> */
.L_x_2274:
[----:B------:R-:W-:Y:S05]  /*6850*/  BSYNC B1 ;  /* 0x0000000000017941 */ /* 0x000fea0003800000 */
.L_x_2273:
[----:B------:R-:W2:Y:S01]  /*6860*/  LDL R0, [R1+0x14] ;  /* 0x0000140001007983 */ /* 0x000ea20000100800 */
        /* <DEDUP_REMOVED lines=32> */
[----:B------:R-:W-:-:S03]  /*6a70*/  IMAD.MOV.U32 R84, RZ, RZ, R57 ;  /* 0x000000ffff547224 */ /* 0x000fc600078e0039 */
        /* <DEDUP_REMOVED lines=24> */
[----:B------:R-:W-:Y:S02]  /*6c00*/  PRMT R227, R3, 0x7610, R227 ;  /* 0x0000761003e37816 */ /* 0x000fe400000000e3 */
[----:B------:R-:W-:Y:S02]  /*6c10*/  PRMT R194, R84, 0x7610, R194 ;  /* 0x0000761054c27816 */ /* 0x000fe400000000c2 */
[----:B--2---:R-:W-:Y:S01]  /*6c20*/  R2UR UR4, R0 ;  /* 0x00000000000472ca */ /* 0x004fe200000e0000 */
[----:B------:R-:W-:-:S05]  /*6c30*/  IMAD.MOV.U32 R0, RZ, RZ, R36 ;  /* 0x000000ffff007224 */ /* 0x000fca00078e0024 */
[----:B------:R-:W-:Y:S01]  /*6c40*/  PRMT R231, R0, 0x7610, R231 ;  /* 0x0000761000e77816 */ /* 0x000fe200000000e7 */
[----:B------:R-:W-:-:S05]  /*6c50*/  IMAD.MOV.U32 R0, RZ, RZ, R43 ;  /* 0x000000ffff007224 */ /* 0x000fca00078e002b */
[----:B------:R-:W-:Y:S01]  /*6c60*/  PRMT R150, R150, 0x5410, R0 ;  /* 0x0000541096967816 */ /* 0x000fe20000000000 */
[----:B------:R-:W-:Y:S01]  /*6c70*/  IMAD.MOV.U32 R0, RZ, RZ, R47 ;  /* 0x000000ffff007224 */ /* 0x000fe200078e002f */
[----:B------:R-:W-:Y:S02]  /*6c80*/  UISETP.NE.AND UP0, UPT, UR4, 0x3, UPT ;  /* 0x000000030400788c */ /* 0x000fe4000bf05270 */
[----:B------:R-:W-:Y:S01]  /*6c90*/  PRMT R150, R85, 0x7610, R150 ;  /* 0x0000761055967816 */ /* 0x000fe20000000096 */
[----:B------:R-:W-:Y:S01]  /*6ca0*/  IMAD.MOV.U32 R85, RZ, RZ, R66 ;  /* 0x000000ffff557224 */ /* 0x000fe200078e0042 */
[----:B------:R-:W-:Y:S01]  /*6cb0*/  PRMT R178, R0, 0x7610, R178 ;  /* 0x0000761000b27816 */ /* 0x000fe200000000b2 */
[----:B------:R-:W-:Y:S01]  /*6cc0*/  IMAD.MOV.U32 R0, RZ, RZ, R51 ;  /* 0x000000ffff007224 */ /* 0x000fe200078e0033 */
[----:B------:R-:W-:Y:S02]  /*6cd0*/  PLOP3.LUT P1, PT, PT, PT, UP0, 0x80, 0x0 ;  /* 0x000000000000781c */ /* 0x000fe40003f2f008 */
        /* <DEDUP_REMOVED lines=28> */
.L_x_2275:
[----:B------:R-:W-:Y:S01]  /*6ea0*/  IMAD R3, R19, 0x8, R18 ;  /* 0x0000000813037824 */ /* 0x000fe200078e0212 */
[----:B------:R-:W-:Y:S01]  /*6eb0*/  SHF.L.U32 R0, R189, 0x1f, RZ ;  /* 0x0000001fbd007819 */ /* 0x000fe200000006ff */
[----:B------:R-:W0:Y:S01]  /*6ec0*/  LDC R146, c[0x0][0x2e4] ;  /* 0x0000b900ff927b82 */ /* 0x000e220000000800 */
[----:B------:R-:W-:Y:S02]  /*6ed0*/  BSSY B1, `(.L_x_2276) ;  /* 0x0000004000017945 */ /* 0x000fe40003800000 */
[----:B------:R-:W1:Y:S05]  /*6ee0*/  SYNCS.PHASECHK.TRANS64.TRYWAIT P5, [R3+URZ+0x34890], R0 ;  /* 0x03489000030075a7 */ /* 0x000e6a00080a017f */
[----:B------:R-:W2:Y:S01]  /*6ef0*/  LDC.64 R126, c[0x0][0x2f0] ;  /* 0x0000bc00ff7e7b82 */ /* 0x000ea20000000a00 */
[----:B-1----:R-:W-:Y:S05]  /*6f00*/  @!P5 BRA `(.L_x_2277) ;  /* 0x000001c4003cd947 */ /* 0x002fea0003800000 */
.L_x_2551:
[----:B------:R-:W-:Y:S05]  /*6f10*/  BSYNC B1 ;  /* 0x0000000000017941 */ /* 0x000fea0003800000 */
.L_x_2276:
        /* <DEDUP_REMOVED lines=45> */
[--C-:B------:R-:W-:Y:S01]  /*71f0*/  SHF.R.U32.HI R168, RZ, 0x10, R45.reuse ;  /* 0x00000010ffa87819 */ /* 0x100fe2000001162d */
[----:B0-----:R-:W-:Y:S01]  /*7200*/  IMAD.U32 R169, R85, 0x10000, RZ ;  /* 0x0001000055a97824 */ /* 0x001fe200078e00ff */
[----:B------:R-:W-:Y:S02]  /*7210*/  PRMT R172, R161, 0x5432, R172 ;  /* 0x00005432a1ac7816 */ /* 0x000fe400000000ac */
[----:B------:R-:W-:Y:S02]  /*7220*/  PRMT R173, R173, 0x5410, R168 ;  /* 0x00005410adad7816 */ /* 0x000fe400000000a8 */
[----:B------:R-:W-:Y:S01]  /*7230*/  SHF.R.U64 R44, R44, 0x10, R45 ;  /* 0x000000102c2c7819 */ /* 0x000fe2000000122d */
[----:B------:R-:W-:Y:S01]  /*7240*/  IMAD.U32 R170, R172, 0x10000, RZ ;  /* 0x00010000acaa7824 */ /* 0x000fe200078e00ff */
[----:B------:R-:W-:Y:S01]  /*7250*/  LOP3.LUT R171, R89, 0xffff0000, RZ, 0xc0, !PT ;  /* 0xffff000059ab7812 */ /* 0x000fe200078ec0ff */
[----:B------:R-:W-:Y:S01]  /*7260*/  IMAD.U32 R168, R173, 0x10000, RZ ;  /* 0x00010000ada87824 */ /* 0x000fe200078e00ff */
[----:B------:R-:W-:Y:S01]  /*7270*/  SHF.R.U64 R45, R46, 0x10, R47 ;  /* 0x000000102e2d7819 */ /* 0x000fe2000000122f */
[C---:B------:R-:W-:Y:S01]  /*7280*/  FMUL.FTZ R174, R175.reuse, R170 ;  /* 0x000000aaafae7220 */ /* 0x040fe20000410000 */
[----:B------:R-:W-:Y:S01]  /*7290*/  SHF.R.U64 R46, R56, 0x10, R57 ;  /* 0x00000010382e7819 */ /* 0x000fe20000001239 */
[-C--:B------:R-:W-:Y:S01]  /*72a0*/  FMUL.FTZ R89, R175, R168.reuse ;  /* 0x000000a8af597220 */ /* 0x080fe20000410000 */
[----:B------:R-:W-:Y:S01]  /*72b0*/  SHF.R.U64 R56, R58, 0x10, R59 ;  /* 0x000000103a387819 */ /* 0x000fe2000000123b */
[C---:B------:R-:W-:Y:S01]  /*72c0*/  FFMA.FTZ R168, R169.reuse, R168, -R174 ;  /* 0x000000a8a9a87223 */ /* 0x040fe200000108ae */
[----:B------:R-:W-:Y:S01]  /*72d0*/  LOP3.LUT R172, R172, 0xffff0000, RZ, 0xc0, !PT ;  /* 0xffff0000acac7812 */ /* 0x000fe200078ec0ff */
[----:B------:R-:W-:Y:S01]  /*72e0*/  FFMA.FTZ R89, R169, R170, R89 ;  /* 0x000000aaa9597223 */ /* 0x000fe20000010059 */
[----:B------:R-:W-:Y:S01]  /*72f0*/  LOP3.LUT R174, R173, 0xffff0000, RZ, 0xc0, !PT ;  /* 0xffff0000adae7812 */ /* 0x000fe200078ec0ff */
[----:B------:R-:W-:Y:S01]  /*7300*/  IMAD.U32 R170, R87, 0x10000, RZ ;  /* 0x0001000057aa7824 */ /* 0x000fe200078e00ff */
[----:B------:R-:W-:Y:S01]  /*7310*/  SHF.R.U32.HI R58, RZ, 0x10, R59 ;  /* 0x00000010ff3a7819 */ /* 0x000fe2000001163b */
[C---:B------:R-:W-:Y:S01]  /*7320*/  FMUL.FTZ R176, R171.reuse, R172 ;  /* 0x000000acabb07220 */ /* 0x040fe20000410000 */
[----:B------:R-:W-:Y:S01]  /*7330*/  SHF.R.U32.HI R47, RZ, 0x10, R47 ;  /* 0x00000010ff2f7819 */ /* 0x000fe2000001162f */
[-C--:B------:R-:W-:Y:S01]  /*7340*/  FMUL.FTZ R173, R171, R174.reuse ;  /* 0x000000aeabad7220 */ /* 0x080fe20000410000 */
[----:B------:R-:W-:Y:S01]  /*7350*/  LOP3.LUT R59, R85, 0xffff0000, RZ, 0xc0, !PT ;  /* 0xffff0000553b7812 */ /* 0x000fe200078ec0ff */
[----:B------:R-:W-:Y:S01]  /*7360*/  IMAD.U32 R85, R88, 0x10000, RZ ;  /* 0x0001000058557824 */ /* 0x000fe200078e00ff */
[----:B------:R-:W-:Y:S01]  /*7370*/  PRMT R58, R159, 0x5432, R58 ;  /* 0x000054329f3a7816 */ /* 0x000fe2000000003a */
[----:B------:R-:W-:Y:S01]  /*7380*/  IMAD.U32 R57, R84, 0x10000, RZ ;  /* 0x0001000054397824 */ /* 0x000fe200078e00ff */
[----:B------:R-:W-:Y:S01]  /*7390*/  PRMT R47, R178, 0x5410, R47 ;  /* 0x00005410b22f7816 */ /* 0x000fe2000000002f */
[C---:B------:R-:W-:Y:S01]  /*73a0*/  FFMA.FTZ R171, R59.reuse, R174, -R176 ;  /* 0x000000ae3bab7223 */ /* 0x040fe200000108b0 */
[----:B------:R-:W-:Y:S01]  /*73b0*/  FFMA.FTZ R172, R59, R172, R173 ;  /* 0x000000ac3bac7223 */ /* 0x000fe200000100ad */
[----:B------:R-:W-:Y:S01]  /*73c0*/  IMAD.U32 R173, R91, 0x10000, RZ ;  /* 0x000100005bad7824 */ /* 0x000fe200078e00ff */
[----:B------:R-:W-:Y:S01]  /*73d0*/  PRMT R45, R177, 0x5410, R45 ;  /* 0x00005410b12d7816 */ /* 0x000fe2000000002d */
[----:B------:R-:W-:Y:S01]  /*73e0*/  IMAD.U32 R174, R58, 0x10000, RZ ;  /* 0x000100003aae7824 */ /* 0x000fe200078e00ff */
[----:B------:R-:W-:Y:S01]  /*73f0*/  PRMT R46, R160, 0x5432, R46 ;  /* 0x00005432a02e7816 */ /* 0x000fe2000000002e */
[----:B------:R-:W-:Y:S01]  /*7400*/  IMAD.U32 R175, R47, 0x10000, RZ ;  /* 0x000100002faf7824 */ /* 0x000fe200078e00ff */
[----:B------:R-:W-:Y:S01]  /*7410*/  LOP3.LUT R91, R91, 0xffff0000, RZ, 0xc0, !PT ;  /* 0xffff00005b5b7812 */ /* 0x000fe200078ec0ff */
[-C--:B------:R-:W-:Y:S01]  /*7420*/  FMUL.FTZ R177, R173, R174.reuse ;  /* 0x000000aeadb17220 */ /* 0x080fe20000410000 */
[----:B------:R-:W-:Y:S01]  /*7430*/  PRMT R44, R153, 0x5432, R44 ;  /* 0x00005432992c7816 */ /* 0x000fe2000000002c */
[-C--:B------:R-:W-:Y:S01]  /*7440*/  FMUL.FTZ R173, R173, R175.reuse ;  /* 0x000000afadad7220 */ /* 0x080fe20000410000 */
[----:B------:R-:W-:Y:S01]  /*7450*/  LOP3.LUT R58, R58, 0xffff0000, RZ, 0xc0, !PT ;  /* 0xffff00003a3a7812 */ /* 0x000fe200078ec0ff */
[C---:B------:R-:W-:Y:S01]  /*7460*/  FFMA.FTZ R177, R170.reuse, R175, -R177 ;  /* 0x000000afaab17223 */ /* 0x040fe200000108b1 */
[----:B------:R-:W-:Y:S01]  /*7470*/  LOP3.LUT R176, R47, 0xffff0000, RZ, 0xc0, !PT ;  /* 0xffff00002fb07812 */ /* 0x000fe200078ec0ff */
[----:B------:R-:W-:Y:S01]  /*7480*/  FFMA.FTZ R173, R170, R174, R173 ;  /* 0x000000aeaaad7223 */ /* 0x000fe200000100ad */
[----:B------:R-:W-:Y:S01]  /*7490*/  LOP3.LUT R87, R87, 0xffff0000, RZ, 0xc0, !PT ;  /* 0xffff000057577812 */ /* 0x000fe200078ec0ff */
[----:B------:R-:W-:Y:S01]  /*74a0*/  IMAD.U32 R174, R46, 0x10000, RZ ;  /* 0x000100002eae7824 */ /* 0x000fe200078e00ff */
[----:B------:R-:W-:Y:S01]  /*74b0*/  LOP3.LUT R88, R88, 0xffff0000, RZ, 0xc0, !PT ;  /* 0xffff000058587812 */ /* 0x000fe200078ec0ff */
[----:B------:R-:W-:Y:S01]  /*74c0*/  FMUL.FTZ R178, R91, R58 ;  /* 0x0000003a5bb27220 */ /* 0x000fe20000410000 */
[----:B------:R-:W-:-:S02]  /*74d0*/  IMAD.U32 R170, R44, 0x10000, RZ ;  /* 0x000100002caa7824 */ /* 0x000fc400078e00ff */
[-C--:B------:R-:W-:Y:S01]  /*74e0*/  FMUL.FTZ R180, R91, R176.reuse ;  /* 0x000000b05bb47220 */ /* 0x080fe20000410000 */
[----:B------:R-:W-:Y:S01]  /*74f0*/  LOP3.LUT R47, R46, 0xffff0000, RZ, 0xc0, !PT ;  /* 0xffff00002e2f7812 */ /* 0x000fe200078ec0ff */
[----:B------:R-:W-:Y:S01]  /*7500*/  FFMA.FTZ R178, R87, R176, -R178 ;  /* 0x000000b057b27223 */ /* 0x000fe200000108b2 */
[----:B------:R-:W-:Y:S01]  /*7510*/  LOP3.LUT R91, R44, 0xffff0000, RZ, 0xc0, !PT ;  /* 0xffff00002c5b7812 */ /* 0x000fe200078ec0ff */
[C---:B------:R-:W-:Y:S01]  /*7520*/  FMUL.FTZ R44, R85.reuse, R174 ;  /* 0x000000ae552c7220 */ /* 0x040fe20000410000 */
[----:B------:R-:W-:Y:S01]  /*7530*/  LOP3.LUT R84, R84, 0xffff0000, RZ, 0xc0, !PT ;  /* 0xffff000054547812 */ /* 0x000fe200078ec0ff */
[----:B------:R-:W-:Y:S01]  /*7540*/  FMUL.FTZ R85, R85, R170 ;  /* 0x000000aa55557220 */ /* 0x000fe20000410000 */
[----:B------:R-:W-:Y:S01]  /*7550*/  FFMA.FTZ R180, R87, R58, R180 ;  /* 0x0000003a57b47223 */ /* 0x000fe200000100b4 */
[----:B------:R-:W-:Y:S01]  /*7560*/  FMUL.FTZ R87, R88, R47 ;  /* 0x0000002f58577220 */ /* 0x000fe20000410000 */
[----:B------:R-:W-:Y:S01]  /*7570*/  PRMT R56, R158, 0x5432, R56 ;  /* 0x000054329e387816 */ /* 0x000fe20000000038 */
[C---:B------:R-:W-:Y:S01]  /*7580*/  FFMA.FTZ R44, R57.reuse, R170, -R44 ;  /* 0x000000aa392c7223 */ /* 0x040fe2000001082c */
[----:B------:R-:W-:Y:S01]  /*7590*/  FFMA.FTZ R85, R57, R174, R85 ;  /* 0x000000ae39557223 */ /* 0x000fe20000010055 */
[----:B------:R-:W-:-:S02]  /*75a0*/  IMAD.U32 R59, R90, 0x10000, RZ ;  /* 0x000100005a3b7824 */ /* 0x000fc400078e00ff */
[-C--:B------:R-:W-:Y:S01]  /*75b0*/  FMUL.FTZ R57, R88, R91.reuse ;  /* 0x0000005b58397220 */ /* 0x080fe20000410000 */
[----:B------:R-:W-:Y:S01]  /*75c0*/  FFMA.FTZ R87, R84, R91, -R87 ;  /* 0x0000005b54577223 */ /* 0x000fe20000010857 */
[----:B------:R-:W-:Y:S01]  /*75d0*/  LOP3.LUT R90, R90, 0xffff0000, RZ, 0xc0, !PT ;  /* 0xffff00005a5a7812 */ /* 0x000fe200078ec0ff */
[C---:B------:R-:W-:Y:S01]  /*75e0*/  IMAD.U32 R58, R45.reuse, 0x10000, RZ ;  /* 0x000100002d3a7824 */ /* 0x040fe200078e00ff */
[C---:B------:R-:W-:Y:S01]  /*75f0*/  LOP3.LUT R91, R56.reuse, 0xffff0000, RZ, 0xc0, !PT ;  /* 0xffff0000385b7812 */ /* 0x040fe200078ec0ff */
[----:B------:R-:W-:Y:S01]  /*7600*/  IMAD.U32 R46, R56, 0x10000, RZ ;  /* 0x00010000382e7824 */ /* 0x000fe200078e00ff */
[----:B------:R-:W-:Y:S01]  /*7610*/  LOP3.LUT R45, R45, 0xffff0000, RZ, 0xc0, !PT ;  /* 0xffff00002d2d7812 */ /* 0x000fe200078ec0ff */
[----:B------:R-:W-:Y:S02]  /*7620*/  IMAD.U32 R169, R86, 0x10000, RZ ;  /* 0x0001000056a97824 */ /* 0x000fe400078e00ff */
[----:B------:R-:W-:Y:S01]  /*7630*/  FFMA.FTZ R84, R84, R47, R57 ;  /* 0x0000002f54547223 */ /* 0x000fe20000010039 */
[----:B------:R-:W-:Y:S01]  /*7640*/  LOP3.LUT R86, R86, 0xffff0000, RZ, 0xc0, !PT ;  /* 0xffff000056567812 */ /* 0x000fe200078ec0ff */
[C---:B------:R-:W-:Y:S01]  /*7650*/  FMUL.FTZ R56, R59.reuse, R46 ;  /* 0x0000002e3b387220 */ /* 0x040fe20000410000 */
[C---:B------:R-:W-:Y:S01]  /*7660*/  FMUL.FTZ R47, R90.reuse, R91 ;  /* 0x0000005b5a2f7220 */ /* 0x040fe20000410000 */
[----:B------:R-:W-:Y:S01]  /*7670*/  FMUL.FTZ R59, R59, R58 ;  /* 0x0000003a3b3b7220 */ /* 0x000fe20000410000 */
[-C--:B------:R-:W-:Y:S01]  /*7680*/  FMUL.FTZ R90, R90, R45.reuse ;  /* 0x0000002d5a5a7220 */ /* 0x080fe20000410000 */
[----:B------:R-:W-:Y:S01]  /*7690*/  F2FP.BF16.F32.PACK_AB R87, R87, R44 ;  /* 0x0000002c5757723e */ /* 0x000fe200000010ff */
        /* <DEDUP_REMOVED lines=10> */
[----:B------:R-:W-:Y:S01]  /*7740*/  F2FP.BF16.F32.PACK_AB R91, R180, R173 ;  /* 0x000000adb45b723e */ /* 0x000fe200000010ff */
[----:B------:R-:W-:Y:S01]  /*7750*/  IMAD.MOV.U32 R87, RZ, RZ, R177 ;  /* 0x000000ffff577224 */ /* 0x000fe200078e00b1 */
[----:B------:R-:W-:Y:S02]  /*7760*/  F2FP.BF16.F32.PACK_AB R86, R47, R56 ;  /* 0x000000382f56723e */ /* 0x000fe400000010ff */
[----:B------:R-:W-:-:S07]  /*7770*/  F2FP.BF16.F32.PACK_AB R90, R90, R59 ;  /* 0x0000003b5a5a723e */ /* 0x000fce00000010ff */
.L_x_2283:
[----:B------:R-:W-:Y:S05]  /*7780*/  BSYNC B3 ;  /* 0x0000000000037941 */ /* 0x000fea0003800000 */
.L_x_2282:
[----:B0-----:R0:W-:Y:S04]  /*7790*/  STG.E.128 desc[UR56][R138.64], R84 ;  /* 0x000000548a007986 */ /* 0x0011e8000c101d38 */
[----:B--2---:R0:W-:Y:S02]  /*77a0*/  @!P4 STG.E.128 desc[UR56][R140.64], R88 ;  /* 0x000000588c00c986 */ /* 0x0041e4000c101d38 */
.L_x_2281:
[----:B------:R-:W-:Y:S05]  /*77b0*/  BSYNC B2 ;  /* 0x0000000000027941 */ /* 0x000fea0003800000 */
.L_x_2280:
        /* <DEDUP_REMOVED lines=127> */
.L_x_2287:
[----:B------:R-:W-:Y:S05]  /*7fb0*/  BSYNC B3 ;  /* 0x0000000000037941 */ /* 0x000fea0003800000 */
.L_x_2286:
[----:B0-----:R3:W-:Y:S04]  /*7fc0*/  STG.E.128 desc[UR56][R84.64], R44 ;  /* 0x0000002c54007986 */ /* 0x0017e8000c101d38 */
[----:B--2---:R3:W-:Y:S02]  /*7fd0*/  @!P4 STG.E.128 desc[UR56][R86.64], R56 ;  /* 0x000000385600c986 */ /* 0x0047e4000c101d38 */
.L_x_2285:
[----:B------:R-:W-:Y:S05]  /*7fe0*/  BSYNC B2 ;  /* 0x0000000000027941 */ /* 0x000fea0003800000 */
.L_x_2284:
        /* <DEDUP_REMOVED lines=17> */
[-C--:B------:R-:W-:Y:S02]  /*8100*/  LEA.HI.X R53, R43, R117.reuse, R44, 0x1, P5 ;  /* 0x000000752b357211 */ /* 0x080fe400028f0c2c */
[----:B------:R-:W-:Y:S02]  /*8110*/  SHF.R.S32.HI R43, RZ, 0x1f, R40 ;  /* 0x0000001fff2b7819 */ /* 0x000fe40000011428 */
[C---:B------:R-:W-:Y:S02]  /*8120*/  @!P4 LEA R54, P5, R134.reuse, R116, 0x1 ;  /* 0x000000748636c211 */ /* 0x040fe400078a08ff */
[----:B------:R-:W-:Y:S02]  /*8130*/  LEA.HI R43, R43, R40, RZ, 0x3 ;  /* 0x000000282b2b7211 */ /* 0x000fe400078f18ff */
[----:B------:R-:W-:Y:S01]  /*8140*/  LOP3.LUT R40, R191, 0x38, R41, 0xf8, !PT ;  /* 0x00000038bf287812 */ /* 0x000fe200078ef829 */
[----:B------:R-:W-:Y:S01]  /*8150*/  IMAD R41, R19, 0x6000, R136 ;  /* 0x0000600013297824 */ /* 0x000fe200078e0288 */
[----:B------:R-:W-:Y:S01]  /*8160*/  @!P4 LEA.HI.X R55, R134, R117, R42, 0x1, P5 ;  /* 0x000000758637c211 */ /* 0x000fe200028f0c2a */
[----:B------:R-:W-:Y:S01]  /*8170*/  IMAD.SHL.U32 R43, R43, 0x400, RZ ;  /* 0x000004002b2b7824 */ /* 0x000fe200078e00ff */
[----:B------:R-:W-:Y:S01]  /*8180*/  LOP3.LUT R40, R40, R197, RZ, 0x3c, !PT ;  /* 0x000000c528287212 */ /* 0x000fe200078e3cff */
[----:B------:R-:W-:Y:S01]  /*8190*/  IMAD R41, R41, 0x2, R18 ;  /* 0x0000000229297824 */ /* 0x000fe200078e0212 */
[----:B------:R-:W-:-:S02]  /*81a0*/  ISETP.GE.AND P5, PT, R187, R120, PT ;  /* 0x00000078bb00720c */ /* 0x000fc40003fa6270 */
[----:B------:R-:W-:-:S05]  /*81b0*/  LOP3.LUT R43, R43, 0x7fffe000, RZ, 0xc0, !PT ;  /* 0x7fffe0002b2b7812 */ /* 0x000fca00078ec0ff */
[----:B------:R-:W-:-:S04]  /*81c0*/  IMAD R43, R196, 0x200, R43 ;  /* 0x00000200c42b7824 */ /* 0x000fc800078e022b */
[----:B------:R-:W-:-:S04]  /*81d0*/  IMAD.IADD R40, R43, 0x1, R40 ;  /* 0x000000012b287824 */ /* 0x000fc800078e0228 */
[----:B------:R-:W-:-:S04]  /*81e0*/  IMAD R43, R19, 0x6000, R40 ;  /* 0x00006000132b7824 */ /* 0x000fc800078e0228 */
[----:B------:R-:W-:Y:S02]  /*81f0*/  IMAD R44, R43, 0x2, R18 ;  /* 0x000000022b2c7824 */ /* 0x000fe400078e0212 */
        /* <DEDUP_REMOVED lines=95> */
.L_x_2289:
[----:B------:R-:W-:Y:S05]  /*87f0*/  BSYNC B2 ;  /* 0x0000000000027941 */ /* 0x000fea0003800000 */
.L_x_2288:
[----:B--2---:R4:W-:Y:S04]  /*8800*/  STG.E.128 desc[UR56][R52.64], R40 ;  /* 0x0000002834007986 */ /* 0x0049e8000c101d38 */
[----:B---3--:R4:W-:Y:S02]  /*8810*/  @!P4 STG.E.128 desc[UR56][R54.64], R44 ;  /* 0x0000002c3600c986 */ /* 0x0089e4000c101d38 */
.L_x_2279:
[----:B------:R-:W-:Y:S05]  /*8820*/  BSYNC B1 ;  /* 0x0000000000017941 */ /* 0x000fea0003800000 */
.L_x_2278:
        /* <DEDUP_REMOVED lines=19> */
[----:B------:R-:W-:Y:S01]  /*8960*/  LOP3.LUT R36, R190, 0x38, R37, 0xf8, !PT ;  /* 0x00000038be247812 */ /* 0x000fe200078ef825 */
[----:B------:R-:W-:-:S10]  /*8970*/  IMAD.SHL.U32 R39, R39, 0x400, RZ ;  /* 0x0000040027277824 */ /* 0x000fd400078e00ff */
[--C-:B------:R-:W-:Y:S02]  /*8980*/  @!P0 SHF.R.S32.HI R41, RZ, 0x1f, R37.reuse ;  /* 0x0000001fff298819 */ /* 0x100fe40000011425 */
[----:B------:R-:W-:Y:S02]  /*8990*/  @!P0 IADD3 R38, P4, P5, R96, R128, R37 ;  /* 0x0000008060268210 */ /* 0x000fe40007d9e025 */
[----:B------:R-:W-:Y:S02]  /*89a0*/  LOP3.LUT R37, R36, R223, RZ, 0x3c, !PT ;  /* 0x000000df24257212 */ /* 0x000fe400078e3cff */
[----:B------:R-:W-:Y:S02]  /*89b0*/  LOP3.LUT R36, R39, 0x7fffe000, RZ, 0xc0, !PT ;  /* 0x7fffe00027247812 */ /* 0x000fe400078ec0ff */
[----:B------:R-:W-:Y:S02]  /*89c0*/  @!P0 IADD3.X R41, R95, R48, R41, P4, P5 ;  /* 0x000000305f298210 */ /* 0x000fe400027ea429 */
[----:B------:R-:W-:Y:S01]  /*89d0*/  IADD3 R36, R37, R36, R198 ;  /* 0x0000002425247210 */ /* 0x000fe20007ffe0c6 */
[----:B------:R-:W-:Y:S01]  /*89e0*/  IMAD R37, R19, 0x6000, R137 ;  /* 0x0000600013257824 */ /* 0x000fe200078e0289 */
[----:B---3--:R-:W-:-:S03]  /*89f0*/  LEA R44, P4, R40, R116, 0x1 ;  /* 0x00000074282c7211 */ /* 0x008fc600078808ff */
[----:B------:R-:W-:Y:S01]  /*8a00*/  IMAD R39, R19, 0x6000, R36 ;  /* 0x0000600013277824 */ /* 0x000fe200078e0224 */
[----:B------:R-:W-:Y:S01]  /*8a10*/  LEA.HI.X R45, R40, R117, R42, 0x1, P4 ;  /* 0x00000075282d7211 */ /* 0x000fe200020f0c2a */
[--C-:B------:R-:W-:Y:S01]  /*8a20*/  IMAD R37, R37, 0x2, R18.reuse ;  /* 0x0000000225257824 */ /* 0x100fe200078e0212 */
[----:B------:R-:W-:Y:S01]  /*8a30*/  @!P0 LEA R46, P4, R38, R116, 0x1 ;  /* 0x00000074262e8211 */ /* 0x000fe200078808ff */
[----:B------:R-:W-:-:S03]  /*8a40*/  IMAD R40, R39, 0x2, R18 ;  /* 0x0000000227287824 */ /* 0x000fc600078e0212 */
[----:B------:R-:W-:Y:S02]  /*8a50*/  @!P0 LEA.HI.X R47, R38, R117, R41, 0x1, P4 ;  /* 0x00000075262f8211 */ /* 0x000fe400020f0c29 */
[----:B------:R-:W2:Y:S01]  /*8a60*/  LDS.128 R36, [R37+0x1c400] ;  /* 0x01c4000025247984 */ /* 0x000ea20000000c00 */
[----:B------:R-:W-:-:S03]  /*8a70*/  ISETP.GE.AND P4, PT, R22, R120, PT ;  /* 0x000000781600720c */ /* 0x000fc60003f86270 */
[----:B------:R-:W3:Y:S10]  /*8a80*/  LDS.128 R40, [R40+0x1c400] ;  /* 0x01c4000028287984 */ /* 0x000ef40000000c00 */
[----:B------:R-:W-:Y:S05]  /*8a90*/  @P4 BRA `(.L_x_2293) ;  /* 0x00000004006c4947 */ /* 0x000fea0003800000 */
[--C-:B------:R-:W-:Y:S01]  /*8aa0*/  SHF.R.U64 R58, R80, 0x10, R81.reuse ;  /* 0x00000010503a7819 */ /* 0x100fe20000001251 */
[----:B---3--:R-:W-:Y:S01]  /*8ab0*/  IMAD.U32 R57, R41, 0x10000, RZ ;  /* 0x0001000029397824 */ /* 0x008fe200078e00ff */
[----:B------:R-:W-:Y:S01]  /*8ac0*/  SHF.R.U32.HI R81, RZ, 0x10, R81 ;  /* 0x00000010ff517819 */ /* 0x000fe20000011651 */
[----:B--2---:R-:W-:Y:S01]  /*8ad0*/  IMAD.U32 R51, R37, 0x10000, RZ ;  /* 0x0001000025337824 */ /* 0x004fe200078e00ff */
[--C-:B0-----:R-:W-:Y:S01]  /*8ae0*/  SHF.R.U64 R86, R68, 0x10, R69.reuse ;  /* 0x0000001044567819 */ /* 0x101fe20000001245 */
        /* <DEDUP_REMOVED lines=8> */
[--C-:B------:R-:W-:Y:S02]  /*8b70*/  SHF.R.U64 R70, R82, 0x10, R83.reuse ;  /* 0x0000001052467819 */ /* 0x100fe40000001253 */
[----:B------:R-:W-:Y:S01]  /*8b80*/  PRMT R167, R167, 0x5410, R68 ;  /* 0x00005410a7a77816 */ /* 0x000fe20000000044 */
[----:B------:R-:W-:Y:S01]  /*8b90*/  IMAD.U32 R68, R228, 0x10000, RZ ;  /* 0x00010000e4447824 */ /* 0x000fe200078e00ff */
[----:B------:R-:W-:Y:S02]  /*8ba0*/  SHF.R.U32.HI R83, RZ, 0x10, R83 ;  /* 0x00000010ff537819 */ /* 0x000fe40000011653 */
[----:B------:R-:W-:Y:S01]  /*8bb0*/  PRMT R227, R227, 0x5410, R58 ;  /* 0x00005410e3e37816 */ /* 0x000fe2000000003a */
[----:B------:R-:W-:Y:S01]  /*8bc0*/  IMAD.U32 R58, R182, 0x10000, RZ ;  /* 0x00010000b63a7824 */ /* 0x000fe200078e00ff */
[----:B------:R-:W-:-:S02]  /*8bd0*/  PRMT R179, R179, 0x5410, R84 ;  /* 0x00005410b3b37816 */ /* 0x000fc40000000054 */
        /* <DEDUP_REMOVED lines=10> */
[----:B------:R-:W-:Y:S01]  /*8c80*/  LOP3.LUT R54, R43, 0xffff0000, RZ, 0xc0, !PT ;  /* 0xffff00002b367812 */ /* 0x000fe200078ec0ff */
[----:B------:R-:W-:Y:S01]  /*8c90*/  FFMA.FTZ R43, R51, R58, -R70 ;  /* 0x0000003a332b7223 */ /* 0x000fe20000010846 */
[----:B------:R-:W-:Y:S01]  /*8ca0*/  LOP3.LUT R53, R37, 0xffff0000, RZ, 0xc0, !PT ;  /* 0xffff000025357812 */ /* 0x000fe200078ec0ff */
[----:B------:R-:W-:Y:S01]  /*8cb0*/  FMUL.FTZ R70, R52, R228 ;  /* 0x000000e434467220 */ /* 0x000fe20000410000 */
[----:B------:R-:W-:-:S02]  /*8cc0*/  IMAD.U32 R58, R194, 0x10000, RZ ;  /* 0x00010000c23a7824 */ /* 0x000fc400078e00ff */
[----:B------:R-:W-:Y:S01]  /*8cd0*/  FFMA.FTZ R51, R51, R68, R80 ;  /* 0x0000004433337223 */ /* 0x000fe20000010050 */
[-C--:B------:R-:W-:Y:S01]  /*8ce0*/  FMUL.FTZ R68, R52, R182.reuse ;  /* 0x000000b634447220 */ /* 0x080fe20000410000 */
[----:B------:R-:W-:Y:S01]  /*8cf0*/  PRMT R181, R181, 0x5410, R86 ;  /* 0x00005410b5b57816 */ /* 0x000fe20000000056 */
[C---:B------:R-:W-:Y:S01]  /*8d00*/  FFMA.FTZ R52, R53.reuse, R182, -R70 ;  /* 0x000000b635347223 */ /* 0x040fe20000010846 */
[----:B------:R-:W-:Y:S01]  /*8d10*/  FMUL.FTZ R70, R56, R58 ;  /* 0x0000003a38467220 */ /* 0x000fe20000410000 */
[----:B------:R-:W-:Y:S01]  /*8d20*/  LOP3.LUT R59, R194, 0xffff0000, RZ, 0xc0, !PT ;  /* 0xffff0000c23b7812 */ /* 0x000fe200078ec0ff */
[----:B------:R-:W-:Y:S01]  /*8d30*/  FFMA.FTZ R56, R53, R228, R68 ;  /* 0x000000e435387223 */ /* 0x000fe20000010044 */
[----:B------:R-:W-:Y:S01]  /*8d40*/  LOP3.LUT R179, R179, 0xffff0000, RZ, 0xc0, !PT ;  /* 0xffff0000b3b37812 */ /* 0x000fe200078ec0ff */
[----:B------:R-:W-:Y:S01]  /*8d50*/  FFMA.FTZ R69, R55, R58, R69 ;  /* 0x0000003a37457223 */ /* 0x000fe20000010045 */
[----:B------:R-:W-:Y:S02]  /*8d60*/  IMAD.U32 R68, R227, 0x10000, RZ ;  /* 0x00010000e3447824 */ /* 0x000fe400078e00ff */
[----:B------:R-:W-:Y:S01]  /*8d70*/  FFMA.FTZ R53, R55, R57, -R70 ;  /* 0x0000003937357223 */ /* 0x000fe20000010846 */
[----:B------:R-:W-:-:S02]  /*8d80*/  IMAD.U32 R58, R181, 0x10000, RZ ;  /* 0x00010000b53a7824 */ /* 0x000fc400078e00ff */
[C---:B------:R-:W-:Y:S01]  /*8d90*/  FMUL.FTZ R55, R54.reuse, R59 ;  /* 0x0000003b36377220 */ /* 0x040fe20000410000 */
[-C--:B------:R-:W-:Y:S01]  /*8da0*/  FMUL.FTZ R57, R54, R179.reuse ;  /* 0x000000b336397220 */ /* 0x080fe20000410000 */
[C---:B------:R-:W-:Y:S01]  /*8db0*/  FMUL.FTZ R54, R41.reuse, R68 ;  /* 0x0000004429367220 */ /* 0x040fe20000410000 */
[-C--:B------:R-:W-:Y:S01]  /*8dc0*/  FMUL.FTZ R41, R41, R58.reuse ;  /* 0x0000003a29297220 */ /* 0x080fe20000410000 */
[----:B------:R-:W-:Y:S01]  /*8dd0*/  LOP3.LUT R50, R39, 0xffff0000, RZ, 0xc0, !PT ;  /* 0xffff000027327812 */ /* 0x000fe200078ec0ff */
[----:B------:R-:W-:Y:S01]  /*8de0*/  IMAD.U32 R37, R38, 0x10000, RZ ;  /* 0x0001000026257824 */ /* 0x000fe200078e00ff */
[----:B------:R-:W-:Y:S01]  /*8df0*/  LOP3.LUT R40, R40, 0xffff0000, RZ, 0xc0, !PT ;  /* 0xffff000028287812 */ /* 0x000fe200078ec0ff */
[----:B------:R-:W-:Y:S01]  /*8e00*/  FFMA.FTZ R54, R49, R58, -R54 ;  /* 0x0000003a31367223 */ /* 0x000fe20000010836 */
[----:B------:R-:W-:Y:S01]  /*8e10*/  LOP3.LUT R227, R227, 0xffff0000, RZ, 0xc0, !PT ;  /* 0xffff0000e3e37812 */ /* 0x000fe200078ec0ff */
[----:B------:R-:W-:Y:S01]  /*8e20*/  FFMA.FTZ R49, R49, R68, R41 ;  /* 0x0000004431317223 */ /* 0x000fe20000010029 */
[----:B------:R-:W-:Y:S01]  /*8e30*/  LOP3.LUT R181, R181, 0xffff0000, RZ, 0xc0, !PT ;  /* 0xffff0000b5b57812 */ /* 0x000fe200078ec0ff */
[C---:B------:R-:W-:Y:S01]  /*8e40*/  IMAD.U32 R41, R183.reuse, 0x10000, RZ ;  /* 0x00010000b7297824 */ /* 0x040fe200078e00ff */
[----:B------:R-:W-:Y:S01]  /*8e50*/  LOP3.LUT R39, R38, 0xffff0000, RZ, 0xc0, !PT ;  /* 0xffff000026277812 */ /* 0x000fe200078ec0ff */
[C---:B------:R-:W-:Y:S01]  /*8e60*/  IMAD.U32 R38, R42.reuse, 0x10000, RZ ;  /* 0x000100002a267824 */ /* 0x040fe200078e00ff */
[----:B------:R-:W-:Y:S01]  /*8e70*/  LOP3.LUT R42, R42, 0xffff0000, RZ, 0xc0, !PT ;  /* 0xffff00002a2a7812 */ /* 0x000fe200078ec0ff */
[C---:B------:R-:W-:Y:S01]  /*8e80*/  FFMA.FTZ R70, R50.reuse, R179, -R55 ;  /* 0x000000b332467223 */ /* 0x040fe20000010837 */
[----:B------:R-:W-:Y:S01]  /*8e90*/  FFMA.FTZ R80, R50, R59, R57 ;  /* 0x0000003b32507223 */ /* 0x000fe20000010039 */
[----:B------:R-:W-:Y:S01]  /*8ea0*/  LOP3.LUT R183, R183, 0xffff0000, RZ, 0xc0, !PT ;  /* 0xffff0000b7b77812 */ /* 0x000fe200078ec0ff */
[C---:B------:R-:W-:Y:S01]  /*8eb0*/  FMUL.FTZ R55, R40.reuse, R227 ;  /* 0x000000e328377220 */ /* 0x040fe20000410000 */
[----:B------:R-:W-:Y:S01]  /*8ec0*/  FMUL.FTZ R57, R40, R181 ;  /* 0x000000b528397220 */ /* 0x000fe20000410000 */
[C---:B------:R-:W-:Y:S01]  /*8ed0*/  IMAD.U32 R40, R167.reuse, 0x10000, RZ ;  /* 0x00010000a7287824 */ /* 0x040fe200078e00ff */
[----:B------:R-:W-:Y:S01]  /*8ee0*/  LOP3.LUT R167, R167, 0xffff0000, RZ, 0xc0, !PT ;  /* 0xffff0000a7a77812 */ /* 0x000fe200078ec0ff */
[----:B------:R-:W-:Y:S01]  /*8ef0*/  FMUL.FTZ R50, R38, R41 ;  /* 0x0000002926327220 */ /* 0x000fe20000410000 */
[----:B------:R-:W-:Y:S01]  /*8f00*/  LOP3.LUT R36, R36, 0xffff0000, RZ, 0xc0, !PT ;  /* 0xffff000024247812 */ /* 0x000fe200078ec0ff */
[----:B------:R-:W-:Y:S01]  /*8f10*/  FMUL.FTZ R58, R42, R183 ;  /* 0x000000b72a3a7220 */ /* 0x000fe20000410000 */
[-C--:B------:R-:W-:Y:S01]  /*8f20*/  FMUL.FTZ R38, R38, R40.reuse ;  /* 0x0000002826267220 */ /* 0x080fe20000410000 */
[----:B------:R-:W-:Y:S01]  /*8f30*/  FMUL.FTZ R42, R42, R167 ;  /* 0x000000a72a2a7220 */ /* 0x000fe20000410000 */
[----:B------:R-:W-:Y:S01]  /*8f40*/  FFMA.FTZ R50, R37, R40, -R50 ;  /* 0x0000002825327223 */ /* 0x000fe20000010832 */
        /* <DEDUP_REMOVED lines=15> */
[----:B------:R-:W-:-:S07]  /*9040*/  F2FP.BF16.F32.PACK_AB R43, R80, R69 ;  /* 0x00000045502b723e */ /* 0x000fce00000010ff */
.L_x_2293:
[----:B------:R-:W-:Y:S05]  /*9050*/  BSYNC B2 ;  /* 0x0000000000027941 */ /* 0x000fea0003800000 */
.L_x_2292:
[----:B--2---:R2:W-:Y:S04]  /*9060*/  STG.E.128 desc[UR56][R44.64], R36 ;  /* 0x000000242c007986 */ /* 0x0045e8000c101d38 */
[----:B---3--:R2:W-:Y:S02]  /*9070*/  @!P0 STG.E.128 desc[UR56][R46.64], R40 ;  /* 0x000000282e008986 */ /* 0x0085e4000c101d38 */
.L_x_2291:
[----:B------:R-:W-:Y:S05]  /*9080*/  BSYNC B1 ;  /* 0x0000000000017941 */ /* 0x000fea0003800000 */
.L_x_2290:
        /* <DEDUP_REMOVED lines=14> */
[----:B------:R-:W-:-:S11]  /*9170*/  LOP3.LUT R36, R190, 0x38, R39, 0xf8, !PT ;  /* 0x00000038be247812 */ /* 0x000fd600078ef827 */
[--C-:B------:R-:W-:Y:S02]  /*9180*/  @!P0 SHF.R.S32.HI R41, RZ, 0x1f, R39.reuse ;  /* 0x0000001fff298819 */ /* 0x100fe40000011427 */
[----:B------:R-:W-:Y:S01]  /*9190*/  @!P0 IADD3 R38, P4, P5, R96, R128, R39 ;  /* 0x0000008060268210 */ /* 0x000fe20007d9e027 */
[----:B------:R-:W-:Y:S01]  /*91a0*/  IMAD.SHL.U32 R39, R37, 0x400, RZ ;  /* 0x0000040025277824 */ /* 0x000fe200078e00ff */
[----:B------:R-:W-:Y:S02]  /*91b0*/  LOP3.LUT R37, R36, R223, RZ, 0x3c, !PT ;  /* 0x000000df24257212 */ /* 0x000fe400078e3cff */
[----:B------:R-:W-:Y:S02]  /*91c0*/  @!P0 IADD3.X R41, R95, R48, R41, P4, P5 ;  /* 0x000000305f298210 */ /* 0x000fe400027ea429 */
[----:B------:R-:W-:Y:S02]  /*91d0*/  LOP3.LUT R36, R39, 0x7fffe000, RZ, 0xc0, !PT ;  /* 0x7fffe00027247812 */ /* 0x000fe400078ec0ff */
[----:B---3--:R-:W-:-:S02]  /*91e0*/  LEA R44, P4, R40, R116, 0x1 ;  /* 0x00000074282c7211 */ /* 0x008fc400078808ff */
[----:B------:R-:W-:Y:S01]  /*91f0*/  IADD3 R36, R37, R36, R198 ;  /* 0x0000002425247210 */ /* 0x000fe20007ffe0c6 */
[C---:B------:R-:W-:Y:S01]  /*9200*/  IMAD R37, R19.reuse, 0x6000, R133 ;  /* 0x0000600013257824 */ /* 0x040fe200078e0285 */
[-C--:B------:R-:W-:Y:S02]  /*9210*/  LEA.HI.X R45, R40, R117.reuse, R42, 0x1, P4 ;  /* 0x00000075282d7211 */ /* 0x080fe400020f0c2a */
        /* <DEDUP_REMOVED lines=99> */
.L_x_2297:
[----:B------:R-:W-:Y:S05]  /*9850*/  BSYNC B2 ;  /* 0x0000000000027941 */ /* 0x000fea0003800000 */
.L_x_2296:
[----:B--2---:R2:W-:Y:S04]  /*9860*/  STG.E.128 desc[UR56][R44.64], R36 ;  /* 0x000000242c007986 */ /* 0x0045e8000c101d38 */
[----:B---3--:R2:W-:Y:S02]  /*9870*/  @!P0 STG.E.128 desc[UR56][R46.64], R40 ;  /* 0x000000282e008986 */ /* 0x0085e4000c101d38 */
.L_x_2295:
[----:B------:R-:W-:Y:S05]  /*9880*/  BSYNC B1 ;  /* 0x0000000000017941 */ /* 0x000fea0003800000 */
.L_x_2294:
        /* <DEDUP_REMOVED lines=12> */
[C---:B------:R-:W-:Y:S02]  /*9950*/  LEA R44, P0, R45.reuse, R116, 0x1 ;  /* 0x000000742d2c7211 */ /* 0x040fe400078008ff */
[----:B------:R-:W-:Y:S01]  /*9960*/  SHF.R.S32.HI R37, RZ, 0x1f, R36 ;  /* 0x0000001fff257819 */ /* 0x000fe20000011424 */
[----:B------:R-:W-:Y:S01]  /*9970*/  IMAD.SHL.U32 R47, R36, 0x8, RZ ;  /* 0x00000008242f7824 */ /* 0x000fe200078e00ff */
[----:B------:R-:W-:Y:S02]  /*9980*/  LEA.HI.X R45, R45, R117, R46, 0x1, P0 ;  /* 0x000000752d2d7211 */ /* 0x000fe400000f0c2e */
[----:B------:R-:W-:Y:S02]  /*9990*/  LEA.HI R37, R37, R36, RZ, 0x3 ;  /* 0x0000002425257211 */ /* 0x000fe400078f18ff */
[----:B------:R-:W-:-:S03]  /*99a0*/  LOP3.LUT R36, R190, 0x38, R47, 0xf8, !PT ;  /* 0x00000038be247812 */ /* 0x000fc600078ef82f */
[----:B------:R-:W-:Y:S01]  /*99b0*/  IMAD.SHL.U32 R38, R37, 0x400, RZ ;  /* 0x0000040025267824 */ /* 0x000fe200078e00ff */
[----:B------:R-:W-:-:S04]  /*99c0*/  LOP3.LUT R37, R36, R223, RZ, 0x3c, !PT ;  /* 0x000000df24257212 */ /* 0x000fc800078e3cff */
[----:B------:R-:W-:-:S04]  /*99d0*/  LOP3.LUT R36, R38, 0x7fffe000, RZ, 0xc0, !PT ;  /* 0x7fffe00026247812 */ /* 0x000fc800078ec0ff */
[----:B------:R-:W-:Y:S01]  /*99e0*/  IADD3 R36, R37, R36, R198 ;  /* 0x0000002425247210 */ /* 0x000fe20007ffe0c6 */
[----:B------:R-:W-:-:S04]  /*99f0*/  IMAD R37, R19, 0x6000, R132 ;  /* 0x0000600013257824 */ /* 0x000fc800078e0284 */
        /* <DEDUP_REMOVED lines=20> */
[----:B------:R-:W-:Y:S01]  /*9b40*/  PRMT R156, R156, 0x5410, R57 ;  /* 0x000054109c9c7816 */ /* 0x000fe20000000039 */
[----:B------:R-:W-:Y:S01]  /*9b50*/  IMAD.U32 R57, R153, 0x10000, RZ ;  /* 0x0001000099397824 */ /* 0x000fe200078e00ff */
[----:B------:R-:W-:Y:S02]  /*9b60*/  SHF.R.U32.HI R74, RZ, 0x10, R75 ;  /* 0x00000010ff4a7819 */ /* 0x000fe4000001164b */
[----:B------:R-:W-:Y:S01]  /*9b70*/  SHF.R.U32.HI R62, RZ, 0x10, R63 ;  /* 0x00000010ff3e7819 */ /* 0x000fe2000001163f */
[----:B------:R-:W-:Y:S01]  /*9b80*/  FMUL.FTZ R63, R52, R57 ;  /* 0x00000039343f7220 */ /* 0x000fe20000410000 */
[----:B------:R-:W-:Y:S01]  /*9b90*/  PRMT R154, R154, 0x5410, R61 ;  /* 0x000054109a9a7816 */ /* 0x000fe2000000003d */
[-C--:B------:R-:W-:Y:S01]  /*9ba0*/  FMUL.FTZ R61, R52, R59.reuse ;  /* 0x0000003b343d7220 */ /* 0x080fe20000410000 */
[----:B------:R-:W-:Y:S01]  /*9bb0*/  LOP3.LUT R53, R41, 0xffff0000, RZ, 0xc0, !PT ;  /* 0xffff000029357812 */ /* 0x000fe200078ec0ff */
[C---:B------:R-:W-:Y:S01]  /*9bc0*/  FFMA.FTZ R63, R46.reuse, R59, R63 ;  /* 0x0000003b2e3f7223 */ /* 0x040fe2000001003f */
[----:B------:R-:W-:Y:S01]  /*9bd0*/  PRMT R155, R155, 0x5410, R74 ;  /* 0x000054109b9b7816 */ /* 0x000fe2000000004a */
[----:B------:R-:W-:Y:S01]  /*9be0*/  FFMA.FTZ R58, R46, R57, -R61 ;  /* 0x000000392e3a7223 */ /* 0x000fe2000001083d */
[----:B------:R-:W-:-:S02]  /*9bf0*/  LOP3.LUT R56, R157, 0xffff0000, RZ, 0xc0, !PT ;  /* 0xffff00009d387812 */ /* 0x000fc400078ec0ff */
        /* <DEDUP_REMOVED lines=8> */
[C---:B------:R-:W-:Y:S01]  /*9c80*/  FMUL.FTZ R59, R54.reuse, R61 ;  /* 0x0000003d363b7220 */ /* 0x040fe20000410000 */
[----:B------:R-:W-:Y:S01]  /*9c90*/  FFMA.FTZ R53, R49, R52, -R60 ;  /* 0x0000003431357223 */ /* 0x000fe2000001083c */
[----:B------:R-:W-:Y:S01]  /*9ca0*/  IMAD.U32 R40, R39, 0x10000, RZ ;  /* 0x0001000027287824 */ /* 0x000fe200078e00ff */
[----:B------:R-:W-:Y:S01]  /*9cb0*/  LOP3.LUT R55, R43, 0xffff0000, RZ, 0xc0, !PT ;  /* 0xffff00002b377812 */ /* 0x000fe200078ec0ff */
[----:B------:R-:W-:Y:S01]  /*9cc0*/  FMUL.FTZ R54, R54, R57 ;  /* 0x0000003936367220 */ /* 0x000fe20000410000 */
[----:B------:R-:W-:Y:S01]  /*9cd0*/  LOP3.LUT R52, R155, 0xffff0000, RZ, 0xc0, !PT ;  /* 0xffff00009b347812 */ /* 0x000fe200078ec0ff */
[----:B------:R-:W-:Y:S01]  /*9ce0*/  FFMA.FTZ R56, R49, R56, R46 ;  /* 0x0000003831387223 */ /* 0x000fe2000001002e */
[----:B------:R-:W-:Y:S01]  /*9cf0*/  PRMT R152, R152, 0x5410, R65 ;  /* 0x0000541098987816 */ /* 0x000fe20000000041 */
[C---:B------:R-:W-:Y:S01]  /*9d00*/  FFMA.FTZ R61, R40.reuse, R61, R54 ;  /* 0x0000003d283d7223 */ /* 0x040fe20000010036 */
[----:B------:R-:W-:Y:S01]  /*9d10*/  LOP3.LUT R46, R151, 0xffff0000, RZ, 0xc0, !PT ;  /* 0xffff0000972e7812 */ /* 0x000fe200078ec0ff */
[----:B------:R-:W-:Y:S01]  /*9d20*/  FFMA.FTZ R59, R40, R57, -R59 ;  /* 0x00000039283b7223 */ /* 0x000fe2000001083b */
[----:B------:R-:W-:Y:S01]  /*9d30*/  LOP3.LUT R41, R39, 0xffff0000, RZ, 0xc0, !PT ;  /* 0xffff000027297812 */ /* 0x000fe200078ec0ff */
[----:B------:R-:W-:Y:S01]  /*9d40*/  FMUL.FTZ R54, R55, R52 ;  /* 0x0000003437367220 */ /* 0x000fe20000410000 */
[----:B------:R-:W-:-:S02]  /*9d50*/  IMAD.U32 R49, R156, 0x10000, RZ ;  /* 0x000100009c317824 */ /* 0x000fc400078e00ff */
[-C--:B------:R-:W-:Y:S01]  /*9d60*/  FMUL.FTZ R62, R55, R46.reuse ;  /* 0x0000002e373e7220 */ /* 0x080fe20000410000 */
[----:B------:R-:W-:Y:S01]  /*9d70*/  IMAD.U32 R40, R152, 0x10000, RZ ;  /* 0x0001000098287824 */ /* 0x000fe200078e00ff */
[----:B------:R-:W-:Y:S01]  /*9d80*/  LOP3.LUT R156, R156, 0xffff0000, RZ, 0xc0, !PT ;  /* 0xffff00009c9c7812 */ /* 0x000fe200078ec0ff */
[C---:B------:R-:W-:Y:S02]  /*9d90*/  IMAD.U32 R37, R36.reuse, 0x10000, RZ ;  /* 0x0001000024257824 */ /* 0x040fe400078e00ff */
[C---:B------:R-:W-:Y:S01]  /*9da0*/  FFMA.FTZ R60, R41.reuse, R46, -R54 ;  /* 0x0000002e293c7223 */ /* 0x040fe20000010836 */
[----:B------:R-:W-:Y:S01]  /*9db0*/  LOP3.LUT R36, R36, 0xffff0000, RZ, 0xc0, !PT ;  /* 0xffff000024247812 */ /* 0x000fe200078ec0ff */
[----:B------:R-:W-:Y:S01]  /*9dc0*/  FMUL.FTZ R54, R50, R40 ;  /* 0x0000002832367220 */ /* 0x000fe20000410000 */
[----:B------:R-:W-:Y:S01]  /*9dd0*/  LOP3.LUT R152, R152, 0xffff0000, RZ, 0xc0, !PT ;  /* 0xffff000098987812 */ /* 0x000fe200078ec0ff */
[----:B------:R-:W-:Y:S01]  /*9de0*/  FFMA.FTZ R62, R41, R52, R62 ;  /* 0x00000034293e7223 */ /* 0x000fe2000001003e */
[----:B------:R-:W-:Y:S01]  /*9df0*/  FMUL.FTZ R41, R51, R156 ;  /* 0x0000009c33297220 */ /* 0x000fe20000410000 */
[-C--:B------:R-:W-:Y:S01]  /*9e00*/  FMUL.FTZ R46, R50, R49.reuse ;  /* 0x00000031322e7220 */ /* 0x080fe20000410000 */
[----:B------:R-:W-:Y:S01]  /*9e10*/  FFMA.FTZ R54, R37, R49, R54 ;  /* 0x0000003125367223 */ /* 0x000fe20000010036 */
[----:B------:R-:W-:-:S02]  /*9e20*/  IMAD.U32 R43, R42, 0x10000, RZ ;  /* 0x000100002a2b7824 */ /* 0x000fc400078e00ff */
[----:B------:R-:W-:Y:S01]  /*9e30*/  FFMA.FTZ R49, R36, R152, -R41 ;  /* 0x0000009824317223 */ /* 0x000fe20000010829 */
[----:B------:R-:W-:Y:S01]  /*9e40*/  LOP3.LUT R42, R42, 0xffff0000, RZ, 0xc0, !PT ;  /* 0xffff00002a2a7812 */ /* 0x000fe200078ec0ff */
[----:B------:R-:W-:Y:S01]  /*9e50*/  FFMA.FTZ R50, R37, R40, -R46 ;  /* 0x0000002825327223 */ /* 0x000fe2000001082e */
[----:B------:R-:W-:Y:S01]  /*9e60*/  FMUL.FTZ R51, R51, R152 ;  /* 0x0000009833337220 */ /* 0x000fe20000410000 */
[C---:B------:R-:W-:Y:S01]  /*9e70*/  LOP3.LUT R41, R154.reuse, 0xffff0000, RZ, 0xc0, !PT ;  /* 0xffff00009a297812 */ /* 0x040fe200078ec0ff */
[----:B------:R-:W-:Y:S01]  /*9e80*/  IMAD.U32 R46, R154, 0x10000, RZ ;  /* 0x000100009a2e7824 */ /* 0x000fe200078e00ff */
[C---:B------:R-:W-:Y:S01]  /*9e90*/  LOP3.LUT R37, R150.reuse, 0xffff0000, RZ, 0xc0, !PT ;  /* 0xffff000096257812 */ /* 0x040fe200078ec0ff */
[----:B------:R-:W-:Y:S02]  /*9ea0*/  IMAD.U32 R40, R150, 0x10000, RZ ;  /* 0x0001000096287824 */ /* 0x000fe400078e00ff */
        /* <DEDUP_REMOVED lines=21> */
.L_x_2299:
[----:B------:R-:W-:Y:S05]  /*a000*/  BSYNC B1 ;  /* 0x0000000000017941 */ /* 0x000fea0003800000 */
.L_x_2298:
        /* <DEDUP_REMOVED lines=10> */
.L_x_2215:
[----:B------:R-:W2:Y:S02]  /*a0b0*/  LDL R36, [R1+0x14] ;  /* 0x0000140001247983 */ /* 0x000ea40000100800 */
[----:B--2---:R-:W-:-:S13]  /*a0c0*/  R2UR UR4, R36 ;  /* 0x00000000240472ca */ /* 0x004fda00000e0000 */
[----:B------:R-:W-:-:S06]  /*a0d0*/  UISETP.NE.AND UP0, UPT, UR4, 0x3, UPT ;  /* 0x000000030400788c */ /* 0x000fcc000bf05270 */
[----:B------:R-:W-:-:S13]  /*a0e0*/  PLOP3.LUT P1, PT, PT, PT, UP0, 0x80, 0x0 ;  /* 0x000000000000781c */ /* 0x000fda0003f2f008 */
[----:B------:R-:W-:Y:S05]  /*a0f0*/  @!P1 BRA `(.L_x_2300) ;  /* 0x0000000000049947 */ /* 0x000fea0003800000 */
[----:B------:R-:W-:Y:S01]  /*a100*/  BPT.TRAP 0x1 ;  /* 0x000000040000795c */ /* 0x000fe20000300000 */
.L_x_2300:
        /* <DEDUP_REMOVED lines=8> */
.L_x_2552:
[----:B------:R-:W-:Y:S05]  /*a190*/  BSYNC B1 ;  /* 0x0000000000017941 */ /* 0x000fea0003800000 */
.L_x_2301:
[----:B------:R-:W-:Y:S04]  /*a1a0*/  BSSY B1, `(.L_x_2303) ;  /* 0x0000014000017945 */ /* 0x000fe80003800000 */
[----:B------:R-:W-:Y:S05]  /*a1b0*/  @P0 BRA `(.L_x_2304) ;  /* 0x0000000000480947 */ /* 0x000fea0003800000 */
[----:B------:R-:W-:Y:S02]  /*a1c0*/  ISETP.NE.AND P4, PT, R14, RZ, PT ;  /* 0x000000ff0e00720c */ /* 0x000fe40003f85270 */
        /* <DEDUP_REMOVED lines=17> */
.L_x_2304:
[----:B------:R-:W-:Y:S05]  /*a2e0*/  BSYNC B1 ;  /* 0x0000000000017941 */ /* 0x000fea0003800000 */
.L_x_2303:
[----:B------:R-:W-:-:S13]  /*a2f0*/  ISETP.GE.AND P0, PT, R209, R4, PT ;  /* 0x00000004d100720c */ /* 0x000fda0003f06270 */
[----:B------:R-:W-:Y:S05]  /*a300*/  @P0 BRA `(.L_x_2248) ;  /* 0x0000000000480947 */ /* 0x000fea0003800000 */
[----:B------:R-:W-:Y:S02]  /*a310*/  ISETP.NE.AND P4, PT, R14, RZ, PT ;  /* 0x000000ff0e00720c */ /* 0x000fe40003f85270 */
        /* <DEDUP_REMOVED lines=17> */
.L_x_2248:
[----:B------:R-:W-:Y:S05]  /*a430*/  BSYNC B0 ;  /* 0x0000000000007941 */ /* 0x000fea0003800000 */
.L_x_2214:
[----:B0-234-:R-:W0:Y:S01]  /*a440*/  S2R R36, SR_TID.X ;  /* 0x0000000000247919 */ /* 0x01de220000002100 */
        /* <DEDUP_REMOVED lines=8> */
[----:B0-----:R-:W-:Y:S01]  /*a4d0*/  LOP3.LUT R36, R36, 0x7f, RZ, 0xc0, !PT ;  /* 0x0000007f24247812 */ /* 0x001fe200078ec0ff */
[----:B--2---:R0:W-:Y:S03]  /*a4e0*/  BAR.SYNC.DEFER_BLOCKING R149, 0x80 ;  /* 0x000200950000751d */ /* 0x0041e60000010000 */
[----:B------:R-:W-:-:S13]  /*a4f0*/  ISETP.NE.AND P0, PT, R36, RZ, PT ;  /* 0x000000ff2400720c */ /* 0x000fda0003f05270 */
[----:B------:R-:W-:-:S05]  /*a500*/  @!P0 VIADD R36, R3, 0x348a0 ;  /* 0x000348a003248836 */ /* 0x000fca0000000000 */
[----:B------:R-:W-:-:S04]  /*a510*/  @!P0 PRMT R36, RZ, 0x654, R36 ;  /* 0x00000654ff248816 */ /* 0x000fc80000000024 */
[----:B------:R0:W-:Y:S01]  /*a520*/  @!P0 SYNCS.ARRIVE.TRANS64.RED.A1T0 RZ, [R36+URZ], RZ ;  /* 0x000000ff24ff89a7 */ /* 0x0001e2000810043f */
[----:B------:R-:W-:Y:S05]  /*a530*/  @!P1 BRA `(.L_x_2306) ;  /* 0x0000000000049947 */ /* 0x000fea0003800000 */
[----:B------:R-:W-:Y:S01]  /*a540*/  BPT.TRAP 0x1 ;  /* 0x000000040000795c */ /* 0x000fe20000300000 */
.L_x_2306:
[----:B------:R-:W-:Y:S05]  /*a550*/  BSYNC B0 ;  /* 0x0000000000007941 */ /* 0x000fea0003800000 */
.L_x_2305:
[----:B------:R-:W2:Y:S01]  /*a560*/  SYNCS.PHASECHK.TRANS64.TRYWAIT P4, [R3+URZ+0x348b0], R0 ;  /* 0x0348b000030075a7 */ /* 0x000ea2000808017f */
[----:B0-----:R-:W-:Y:S01]  /*a570*/  IMAD R36, R19, 0x4000, R29 ;  /* 0x0000400013247824 */ /* 0x001fe200078e021d */
[----:B------:R-:W-:Y:S01]  /*a580*/  ULDC.64 UR60, c[0x0][0x318] ;  /* 0x0000c600003c7ab9 */ /* 0x000fe20000000a00 */
[----:B------:R-:W-:Y:S01]  /*a590*/  ULDC.64 UR58, c[0x0][0x308] ;  /* 0x0000c200003a7ab9 */ /* 0x000fe20000000a00 */
[----:B------:R-:W-:Y:S01]  /*a5a0*/  BSSY B0, `(.L_x_2307) ;  /* 0x0000004000007945 */ /* 0x000fe20003800000 */
[----:B------:R-:W-:Y:S01]  /*a5b0*/  ISETP.GE.AND P1, PT, R184, R4, PT ;  /* 0x00000004b800720c */ /* 0x000fe20003f26270 */
[----:B------:R-:W-:Y:S02]  /*a5c0*/  IMAD.IADD R37, R121, 0x1, R36 ;  /* 0x0000000179257824 */ /* 0x000fe400078e0224 */
[----:B--2---:R-:W-:Y:S10]  /*a5d0*/  @!P4 BRA `(.L_x_2308) ;  /* 0x0000018c00b0c947 */ /* 0x004ff40003800000 */
.L_x_2553:
[----:B------:R-:W-:Y:S05]  /*a5e0*/  BSYNC B0 ;  /* 0x0000000000007941 */ /* 0x000fea0003800000 */
.L_x_2307:
[----:B------:R-:W-:Y:S01]  /*a5f0*/  BSSY B0, `(.L_x_2309) ;  /* 0x000001a000007945 */ /* 0x000fe20003800000 */
[----:B01----:R-:W-:Y:S02]  /*a600*/  IMAD R0, R36, 0x2, R112 ;  /* 0x0000000224007824 */ /* 0x003fe400078e0270 */
[----:B------:R-:W-:-:S04]  /*a610*/  IMAD.WIDE R44, R2, 0x80, R114 ;  /* 0x00000080022c7825 */ /* 0x000fc800078e0272 */
[----:B------:R-:W-:Y:S01]  /*a620*/  IMAD R48, R37, 0x2, R112 ;  /* 0x0000000225307824 */ /* 0x000fe200078e0270 */
[----:B------:R-:W-:Y:S06]  /*a630*/  @P1 BRA `(.L_x_2310) ;  /* 0x0000000000541947 */ /* 0x000fec0003800000 */
[----:B------:R-:W-:Y:S01]  /*a640*/  IMAD R39, R45, UR60, RZ ;  /* 0x0000003c2d277c24 */ /* 0x000fe2000f8e02ff */
[----:B------:R-:W-:Y:S01]  /*a650*/  ULDC UR4, c[0x0][0x310] ;  /* 0x0000c40000047ab9 */ /* 0x000fe20000000800 */
[----:B------:R-:W-:Y:S01]  /*a660*/  IMAD.MOV.U32 R36, RZ, RZ, R98 ;  /* 0x000000ffff247224 */ /* 0x000fe200078e0062 */
        /* <DEDUP_REMOVED lines=18> */
.L_x_2310:
[----:B------:R-:W-:Y:S05]  /*a790*/  BSYNC B0 ;  /* 0x0000000000007941 */ /* 0x000fea0003800000 */
.L_x_2309:
        /* <DEDUP_REMOVED lines=25> */
.L_x_2312:
[----:B------:R-:W-:Y:S05]  /*a930*/  BSYNC B0 ;  /* 0x0000000000007941 */ /* 0x000fea0003800000 */
.L_x_2311:
[----:B------:R-:W3:Y:S01]  /*a940*/  LDL R0, [R1+0x10] ;  /* 0x0000100001007983 */ /* 0x000ee20000100800 */
[----:B------:R-:W-:Y:S02]  /*a950*/  VIADD R19, R19, 0x1 ;  /* 0x0000000113137836 */ /* 0x000fe40000000000 */
[----:B------:R-:W-:Y:S01]  /*a960*/  @!P0 VIADD R3, R3, 0x348c0 ;  /* 0x000348c003038836 */ /* 0x000fe20000000000 */
[----:B------:R-:W-:Y:S01]  /*a970*/  @!PT LDS RZ, [RZ] ;  /* 0x00000000fffff984 */ /* 0x000fe20000000800 */
[----:B------:R-:W-:Y:S01]  /*a980*/  @!PT LDS RZ, [RZ] ;  /* 0x00000000fffff984 */ /* 0x000fe20000000800 */
[----:B------:R-:W-:Y:S01]  /*a990*/  @!PT LDS RZ, [RZ] ;  /* 0x00000000fffff984 */ /* 0x000fe20000000800 */
[----:B------:R-:W-:Y:S01]  /*a9a0*/  @!PT LDS RZ, [RZ] ;  /* 0x00000000fffff984 */ /* 0x000fe20000000800 */
[----:B------:R1:W-:Y:S06]  /*a9b0*/  MEMBAR.ALL.CTA ;  /* 0x0000000000007992 */ /* 0x0003ec0000008000 */
[----:B-1----:R-:W1:Y:S02]  /*a9c0*/  FENCE.VIEW.ASYNC.S ;  /* 0x00000000000073c6 */ /* 0x002e640000000000 */
[----:B-1----:R1:W-:Y:S01]  /*a9d0*/  BAR.SYNC.DEFER_BLOCKING R149, 0x80 ;  /* 0x000200950000751d */ /* 0x0023e20000010000 */
[----:B------:R-:W-:-:S02]  /*a9e0*/  ISETP.NE.AND P1, PT, R19, 0x2, PT ;  /* 0x000000021300780c */ /* 0x000fc40003f25270 */
[----:B------:R-:W-:Y:S02]  /*a9f0*/  @!P0 PRMT R3, RZ, 0x654, R3 ;  /* 0x00000654ff038816 */ /* 0x000fe40000000003 */
[----:B------:R-:W-:Y:S02]  /*aa00*/  SEL R19, R19, RZ, P1 ;  /* 0x000000ff13137207 */ /* 0x000fe40000800000 */
[----:B------:R1:W-:Y:S01]  /*aa10*/  @!P0 SYNCS.ARRIVE.TRANS64.RED.A1T0 RZ, [R3+URZ], RZ ;  /* 0x000000ff03ff89a7 */ /* 0x0003e2000810043f */
[----:B------:R-:W-:Y:S02]  /*aa20*/  PLOP3.LUT P0, PT, PT, PT, PT, 0x8, 0x0 ;  /* 0x000000000000781c */ /* 0x000fe40003f0e170 */
[----:B---3--:R-:W-:Y:S02]  /*aa30*/  LOP3.LUT P4, RZ, R0, 0x2, RZ, 0xc0, !PT ;  /* 0x0000000200ff7812 */ /* 0x008fe4000788c0ff */
[----:B------:R-:W-:-:S04]  /*aa40*/  SEL R0, RZ, 0x1, P1 ;  /* 0x00000001ff007807 */ /* 0x000fc80000800000 */
[----:B------:R-:W-:-:S07]  /*aa50*/  LOP3.LUT R189, R189, R0, RZ, 0x3c, !PT ;  /* 0x00000000bdbd7212 */ /* 0x000fce00078e3cff */
[----:B-1----:R-:W-:Y:S05]  /*aa60*/  @P4 BRA `(.L_x_2313) ;  /* 0xffffff7c00244947 */ /* 0x002fea000383ffff */
.L_x_2209:
        /* <DEDUP_REMOVED lines=27> */
[----:B0-----:R-:W-:Y:S02]  /*ac20*/  CS2R R46, SRZ ;  /* 0x00000000002e7805 */ /* 0x001fe4000001ff00 */
[----:B--2---:R-:W-:-:S02]  /*ac30*/  CS2R R44, SRZ ;  /* 0x00000000002c7805 */ /* 0x004fc4000001ff00 */
        /* <DEDUP_REMOVED lines=8> */
[----:B------:R-:W-:Y:S02]  /*acc0*/  IMAD.MOV.U32 R89, RZ, RZ, RZ ;  /* 0x000000ffff597224 */ /* 0x000fe400078e00ff */
[----:B------:R-:W-:Y:S02]  /*acd0*/  IMAD.MOV.U32 R10, RZ, RZ, RZ ;  /* 0x000000ffff0a7224 */ /* 0x000fe400078e00ff */
[----:B------:R-:W-:Y:S02]  /*ace0*/  IMAD.MOV.U32 R28, RZ, RZ, RZ ;  /* 0x000000ffff1c7224 */ /* 0x000fe400078e00ff */
[----:B------:R-:W-:Y:S01]  /*acf0*/  IMAD.MOV.U32 R95, RZ, RZ, RZ ;  /* 0x000000ffff5f7224 */ /* 0x000fe200078e00ff */
[----:B------:R-:W-:Y:S06]  /*ad00*/  @P0 BRA `(.L_x_2315) ;  /* 0x0000000000080947 */ /* 0x000fec0003800000 */
[----:B------:R-:W0:Y:S02]  /*ad10*/  FENCE.VIEW.ASYNC.G ;  /* 0x00000000000073c6 */ /* 0x000e240000000100 */
[----:B0-----:R-:W-:Y:S06]  /*ad20*/  BAR.ARV 0xc, 0x120 ;  /* 0x0304800000007b1d */ /* 0x001fec0000002000 */
.L_x_2315:
[----:B------:R-:W-:Y:S05]  /*ad30*/  BSYNC B0 ;  /* 0x0000000000007941 */ /* 0x000fea0003800000 */
.L_x_2314:
        /* <DEDUP_REMOVED lines=9> */
[----:B------:R-:W-:Y:S01]  /*add0*/  IMAD.U32 R0, RZ, RZ, UR4 ;  /* 0x00000004ff007e24 */ /* 0x000fe2000f8e00ff */
[----:B------:R-:W-:-:S04]  /*ade0*/  LEA R3, R3, UR4, 0xd ;  /* 0x0000000403037c11 */ /* 0x000fc8000f8e68ff */
[----:B------:R-:W-:Y:S02]  /*adf0*/  LOP3.LUT P0, RZ, R0, 0x3ff, RZ, 0xc0, !PT ;  /* 0x000003ff00ff7812 */ /* 0x000fe4000780c0ff */
[----:B------:R-:W-:Y:S02]  /*ae00*/  SHF.R.U32.HI R2, RZ, 0x4, R3 ;  /* 0x00000004ff027819 */ /* 0x000fe40000011603 */
[----:B------:R-:W-:Y:S02]  /*ae10*/  P2R R24, PR, RZ, 0x1 ;  /* 0x00000001ff187803 */ /* 0x000fe40000000000 */
[----:B------:R-:W-:-:S07]  /*ae20*/  LOP3.LUT R2, R2, 0x3fff, RZ, 0xc0, !PT ;  /* 0x00003fff02027812 */ /* 0x000fce00078ec0ff */
        /* <DEDUP_REMOVED lines=17> */
.L_x_2317:
        /* <DEDUP_REMOVED lines=12> */
.L_x_2321:
[----:B-1----:R1:W2:Y:S02]  /*b000*/  SYNCS.PHASECHK.TRANS64.TRYWAIT P0, [R18+URZ+0x34800], R3 ;  /* 0x03480003120075a7 */ /* 0x0022a4000800017f */
[----:B--2---:R-:W-:Y:S05]  /*b010*/  @!P0 NANOSLEEP.SYNCS 0x989680 ;  /* 0x009896800000895d */ /* 0x004fea0003900000 */
[----:B------:R-:W2:Y:S02]  /*b020*/  @!P0 SYNCS.PHASECHK.TRANS64 P0, [R18+URZ+0x34800], R3 ;  /* 0x03480003120085a7 */ /* 0x000ea4000800007f */
[----:B--2---:R-:W-:Y:S05]  /*b030*/  @!P0 BRA `(.L_x_2321) ;  /* 0xfffffffc00f08947 */ /* 0x004fea000383ffff */
.L_x_2320:
[----:B------:R-:W-:Y:S05]  /*b040*/  BSYNC B0 ;  /* 0x0000000000007941 */ /* 0x000fea0003800000 */
.L_x_2319:
[----:B------:R-:W-:Y:S05]  /*b050*/  BRA `(.L_x_2322) ;  /* 0x0000007400147947 */ /* 0x000fea0003800000 */
.L_x_2318:
[----:B------:R-:W0:Y:S01]  /*b060*/  LDC.64 R72, c[0x0][0x3d8] ;  /* 0x0000f600ff487b82 */ /* 0x000e220000000a00 */
[----:B-----5:R-:W-:Y:S01]  /*b070*/  SHF.R.S32.HI R3, RZ, 0x1f, R144 ;  /* 0x0000001fff037819 */ /* 0x020fe20000011490 */
[----:B------:R-:W-:Y:S01]  /*b080*/  IMAD.MOV.U32 R4, RZ, RZ, R16 ;  /* 0x000000ffff047224 */ /* 0x000fe200078e0010 */
[----:B------:R-:W-:Y:S01]  /*b090*/  ISETP.NE.AND P4, PT, R24, RZ, PT ;  /* 0x000000ff1800720c */ /* 0x000fe20003f85270 */
[----:B------:R-:W-:Y:S01]  /*b0a0*/  IMAD.MOV.U32 R8, RZ, RZ, R22 ;  /* 0x000000ffff087224 */ /* 0x000fe200078e0016 */
[----:B------:R-:W-:Y:S02]  /*b0b0*/  SHF.R.S32.HI R5, RZ, 0x1f, R16 ;  /* 0x0000001fff057819 */ /* 0x000fe40000011410 */
[----:B------:R-:W-:Y:S01]  /*b0c0*/  SHF.R.S32.HI R9, RZ, 0x1f, R22 ;  /* 0x0000001fff097819 */ /* 0x000fe20000011416 */
[----:B------:R-:W1:Y:S01]  /*b0d0*/  LDC.64 R12, c[0x0][0x3e8] ;  /* 0x0000fa00ff0c7b82 */ /* 0x000e620000000a00 */
[-C--:B0-----:R-:W-:Y:S02]  /*b0e0*/  IMAD R0, R3, R72.reuse, RZ ;  /* 0x0000004803007224 */ /* 0x081fe400078e02ff */
[----:B------:R-:W-:-:S02]  /*b0f0*/  IMAD R6, R210, R72, RZ ;  /* 0x00000048d2067224 */ /* 0x000fc400078e02ff */
[----:B------:R-:W-:-:S04]  /*b100*/  IMAD.WIDE.U32 R70, R144, R72, RZ ;  /* 0x0000004890467225 */ /* 0x000fc800078e00ff */
[----:B-1----:R-:W-:Y:S02]  /*b110*/  IMAD R3, R3, R12, RZ ;  /* 0x0000000c03037224 */ /* 0x002fe400078e02ff */
[-C--:B------:R-:W-:Y:S02]  /*b120*/  IMAD R78, R184, R73.reuse, R6 ;  /* 0x00000049b84e7224 */ /* 0x080fe400078e0206 */
[----:B------:R-:W-:Y:S01]  /*b130*/  IMAD R57, R144, R73, R0 ;  /* 0x0000004990397224 */ /* 0x000fe200078e0200 */
[----:B------:R-:W-:Y:S01]  /*b140*/  SHF.L.U64.HI R73, R72, 0x6, R73 ;  /* 0x0000000648497819 */ /* 0x000fe20000010249 */
[----:B------:R-:W-:Y:S02]  /*b150*/  IMAD R3, R144, R13, R3 ;  /* 0x0000000d90037224 */ /* 0x000fe400078e0203 */
[----:B------:R-:W-:-:S04]  /*b160*/  IMAD.WIDE.U32 R6, R184, R72, R4 ;  /* 0x00000048b8067225 */ /* 0x000fc800078e0004 */
[----:B------:R-:W-:Y:S01]  /*b170*/  IMAD.WIDE.U32 R10, R184, R72, R8 ;  /* 0x00000048b80a7225 */ /* 0x000fe200078e0008 */
[----:B------:R-:W-:-:S03]  /*b180*/  IADD3 R56, P0, R6, R70, RZ ;  /* 0x0000004606387210 */ /* 0x000fc60007f1e0ff */
[----:B------:R-:W-:Y:S01]  /*b190*/  IMAD R14, R210, R12, RZ ;  /* 0x0000000cd20e7224 */ /* 0x000fe200078e02ff */
[----:B------:R-:W-:Y:S01]  /*b1a0*/  IADD3 R68, P2, R10, R70, RZ ;  /* 0x000000460a447210 */ /* 0x000fe20007f5e0ff */
[----:B------:R-:W-:-:S04]  /*b1b0*/  IMAD.WIDE.U32 R144, R144, R12, RZ ;  /* 0x0000000c90907225 */ /* 0x000fc800078e00ff */
[----:B------:R-:W-:-:S04]  /*b1c0*/  IMAD.WIDE.U32 R4, R184, R12, R4 ;  /* 0x0000000cb8047225 */ /* 0x000fc800078e0004 */
[----:B------:R-:W-:Y:S01]  /*b1d0*/  IMAD.WIDE.U32 R8, R184, R12, R8 ;  /* 0x0000000cb8087225 */ /* 0x000fe200078e0008 */
[----:B------:R-:W-:-:S03]  /*b1e0*/  IADD3 R79, P1, R4, R144, RZ ;  /* 0x00000090044f7210 */ /* 0x000fc60007f3e0ff */
[----:B------:R-:W-:Y:S01]  /*b1f0*/  IMAD.IADD R57, R57, 0x1, R71 ;  /* 0x0000000139397824 */ /* 0x000fe200078e0247 */
[----:B------:R-:W-:Y:S01]  /*b200*/  IADD3 R69, P3, R8, R144, RZ ;  /* 0x0000009008457210 */ /* 0x000fe20007f7e0ff */
[----:B------:R-:W-:Y:S02]  /*b210*/  IMAD R14, R184, R13, R14 ;  /* 0x0000000db80e7224 */ /* 0x000fe400078e020e */
[----:B------:R-:W-:Y:S01]  /*b220*/  IMAD.IADD R77, R3, 0x1, R145 ;  /* 0x00000001034d7824 */ /* 0x000fe200078e0291 */
[C---:B------:R-:W-:Y:S01]  /*b230*/  IADD3.X R76, R57.reuse, R7, R78, P0, !PT ;  /* 0x00000007394c7210 */ /* 0x040fe200007fe44e */
[----:B------:R-:W-:Y:S01]  /*b240*/  IMAD.SHL.U32 R75, R72, 0x40, RZ ;  /* 0x00000040484b7824 */ /* 0x000fe200078e00ff */
[----:B------:R-:W-:Y:S01]  /*b250*/  IADD3.X R78, R57, R78, R11, P2, !PT ;  /* 0x0000004e394e7210 */ /* 0x000fe200017fe40b */
[----:B------:R-:W-:Y:S01]  /*b260*/  IMAD.SHL.U32 R74, R12, 0x40, RZ ;  /* 0x000000400c4a7824 */ /* 0x000fe200078e00ff */
[C---:B------:R-:W-:Y:S02]  /*b270*/  IADD3.X R81, R77.reuse, R5, R14, P1, !PT ;  /* 0x000000054d517210 */ /* 0x040fe40000ffe40e */
[----:B------:R-:W-:-:S02]  /*b280*/  IADD3.X R83, R77, R14, R9, P3, !PT ;  /* 0x0000000e4d537210 */ /* 0x000fc40001ffe409 */
[----:B------:R-:W-:Y:S01]  /*b290*/  SHF.L.U64.HI R72, R12, 0x6, R13 ;  /* 0x000000060c487819 */ /* 0x000fe2000001020d */
        /* <DEDUP_REMOVED lines=17> */
.L_x_2323:
        /* <DEDUP_REMOVED lines=84> */
.L_x_2327:
[----:B------:R-:W-:Y:S05]  /*b8f0*/  BSYNC B1 ;  /* 0x0000000000017941 */ /* 0x000fea0003800000 */
.L_x_2326:
        /* <DEDUP_REMOVED lines=21> */
[----:B------:R-:W-:Y:S01]  /*ba50*/  VIADD R5, R16, 0x20 ;  /* 0x0000002010057836 */ /* 0x000fe20000000000 */
        /* <DEDUP_REMOVED lines=11> */
[C---:B------:R-:W-:Y:S01]  /*bb10*/  VIADD R8, R16.reuse, 0x40 ;  /* 0x0000004010087836 */ /* 0x040fe20000000000 */
[----:B------:R-:W-:Y:S01]  /*bb20*/  LEA.HI.X R5, R75, UR7, R0, 0x1, P3 ;  /* 0x000000074b057c11 */ /* 0x000fe200098f0c00 */
[----:B------:R-:W-:Y:S01]  /*bb30*/  VIADD R0, R16, 0x50 ;  /* 0x0000005010007836 */ /* 0x000fe20000000000 */
[----:B------:R-:W-:-:S02]  /*bb40*/  ISETP.GE.AND P3, PT, R7, UR4, PT ;  /* 0x0000000407007c0c */ /* 0x000fc4000bf66270 */
[----:B------:R-:W-:Y:S01]  /*bb50*/  LEA.HI.X R7, R74, UR9, R3, 0x1, P6 ;  /* 0x000000094a077c11 */ /* 0x000fe2000b0f0c03 */
        /* <DEDUP_REMOVED lines=24> */
.L_x_2329:
[----:B------:R-:W-:Y:S05]  /*bce0*/  BSYNC B1 ;  /* 0x0000000000017941 */ /* 0x000fea0003800000 */
.L_x_2328:
[----:B------:R-:W-:Y:S01]  /*bcf0*/  LOP3.LUT P2, RZ, R215, 0x4, RZ, 0xc0, !PT ;  /* 0x00000004d7ff7812 */ /* 0x000fe2000784c0ff */
[----:B------:R-:W-:Y:S01]  /*bd00*/  IMAD R11, R196, 0x200, R11 ;  /* 0x00000200c40b7824 */ /* 0x000fe200078e020b */
        /* <DEDUP_REMOVED lines=36> */
[----:B------:R-:W-:Y:S01]  /*bf50*/  IMAD.MOV.U32 R4, RZ, RZ, R63 ;  /* 0x000000ffff047224 */ /* 0x000fe200078e003f */
[----:B------:R-:W-:Y:S01]  /*bf60*/  PRMT R108, R11, 0x7610, R108 ;  /* 0x000076100b6c7816 */ /* 0x000fe2000000006c */
[----:B------:R-:W-:Y:S02]  /*bf70*/  IMAD.MOV.U32 R3, RZ, RZ, R62 ;  /* 0x000000ffff037224 */ /* 0x000fe400078e003e */
[----:B------:R-:W-:Y:S01]  /*bf80*/  IMAD.MOV.U32 R7, RZ, RZ, R57 ;  /* 0x000000ffff077224 */ /* 0x000fe200078e0039 */
[----:B------:R-:W-:Y:S01]  /*bf90*/  PRMT R104, R4, 0x7610, R104 ;  /* 0x0000761004687816 */ /* 0x000fe20000000068 */
[----:B------:R-:W-:Y:S01]  /*bfa0*/  IMAD.MOV.U32 R4, RZ, RZ, R59 ;  /* 0x000000ffff047224 */ /* 0x000fe200078e003b */
[----:B------:R-:W-:Y:S01]  /*bfb0*/  PRMT R105, R3, 0x7610, R105 ;  /* 0x0000761003697816 */ /* 0x000fe20000000069 */
[----:B------:R-:W-:-:S02]  /*bfc0*/  IMAD R3, R193, 0x80, R184 ;  /* 0x00000080c1037824 */ /* 0x000fc400078e02b8 */
[----:B------:R-:W-:Y:S01]  /*bfd0*/  IMAD.MOV.U32 R57, RZ, RZ, R55 ;  /* 0x000000ffff397224 */ /* 0x000fe200078e0037 */
[----:B------:R-:W-:Y:S01]  /*bfe0*/  PRMT R101, R4, 0x7610, R101 ;  /* 0x0000761004657816 */ /* 0x000fe20000000065 */
[----:B------:R-:W-:Y:S02]  /*bff0*/  IMAD R3, R212, 0x40, R3 ;  /* 0x00000040d4037824 */ /* 0x000fe400078e0203 */
[----:B------:R-:W-:Y:S01]  /*c000*/  IMAD.MOV.U32 R4, RZ, RZ, R48 ;  /* 0x000000ffff047224 */ /* 0x000fe200078e0030 */
[----:B------:R-:W-:Y:S01]  /*c010*/  PRMT R97, R57, 0x7610, R97 ;  /* 0x0000761039617816 */ /* 0x000fe20000000061 */
[----:B------:R-:W-:Y:S02]  /*c020*/  IMAD.MOV.U32 R11, RZ, RZ, R58 ;  /* 0x000000ffff0b7224 */ /* 0x000fe400078e003a */
        /* <DEDUP_REMOVED lines=18> */
[----:B------:R-:W-:-:S02]  /*c150*/  IMAD.MOV.U32 R11, RZ, RZ, R44 ;  /* 0x000000ffff0b7224 */ /* 0x000fc400078e002c */
[C---:B------:R-:W-:Y:S02]  /*c160*/  IMAD R0, R5.reuse, R14, RZ ;  /* 0x0000000e05007224 */ /* 0x040fe400078e02ff */
[----:B------:R-:W-:Y:S01]  /*c170*/  IMAD R4, R5, R12, RZ ;  /* 0x0000000c05047224 */ /* 0x000fe200078e02ff */
[----:B------:R-:W-:Y:S01]  /*c180*/  PRMT R82, R11, 0x7610, R82 ;  /* 0x000076100b527816 */ /* 0x000fe20000000052 */
[----:B------:R-:W-:-:S04]  /*c190*/  IMAD.WIDE.U32 R6, R3, R14, R6 ;  /* 0x0000000e03067225 */ /* 0x000fc800078e0006 */
[----:B------:R-:W-:-:S04]  /*c1a0*/  IMAD.WIDE.U32 R72, R3, R12, R72 ;  /* 0x0000000c03487225 */ /* 0x000fc800078e0048 */
[C---:B------:R-:W-:Y:S01]  /*c1b0*/  IMAD R5, R3.reuse, R15, R0 ;  /* 0x0000000f03057224 */ /* 0x040fe200078e0200 */
[----:B------:R-:W-:Y:S01]  /*c1c0*/  LEA R0, P3, R72, UR6, 0x1 ;  /* 0x0000000648007c11 */ /* 0x000fe2000f8608ff */
[----:B------:R-:W-:Y:S01]  /*c1d0*/  IMAD R3, R3, R13, R4 ;  /* 0x0000000d03037224 */ /* 0x000fe200078e0204 */
[C---:B------:R-:W-:Y:S01]  /*c1e0*/  LEA R4, P2, R6.reuse, UR4, 0x1 ;  /* 0x0000000406047c11 */ /* 0x040fe2000f8408ff */
[----:B------:R-:W-:Y:S01]  /*c1f0*/  IMAD.MOV.U32 R11, RZ, RZ, R36 ;  /* 0x000000ffff0b7224 */ /* 0x000fe200078e0024 */
[----:B------:R-:W-:Y:S01]  /*c200*/  UMOV UR4, 0xffffffff ;  /* 0xffffffff00047882 */ /* 0x000fe20000000000 */
[----:B------:R-:W-:Y:S02]  /*c210*/  IMAD.IADD R5, R7, 0x1, R5 ;  /* 0x0000000107057824 */ /* 0x000fe400078e0205 */
        /* <DEDUP_REMOVED lines=12> */
.L_x_2556:
[----:B------:R-:W-:-:S03]  /*c2e0*/  UMOV UR4, 0xffffffff ;  /* 0xffffffff00047882 */ /* 0x000fc60000000000 */
[----:B------:R-:W-:Y:S05]  /*c2f0*/  BRA.DIV UR4, `(.L_x_2331) ;  /* 0x0000017204a47947 */ /* 0x000fea000b800000 */
.L_x_2559:
[----:B------:R-:W-:-:S03]  /*c300*/  UMOV UR4, 0xffffffff ;  /* 0xffffffff00047882 */ /* 0x000fc60000000000 */
[----:B------:R-:W-:Y:S05]  /*c310*/  BRA.DIV UR4, `(.L_x_2332) ;  /* 0x0000017204c47947 */ /* 0x000fea000b800000 */
.L_x_2562:
[----:B------:R-:W-:-:S03]  /*c320*/  UMOV UR4, 0xffffffff ;  /* 0xffffffff00047882 */ /* 0x000fc60000000000 */
[----:B------:R-:W-:Y:S05]  /*c330*/  BRA.DIV UR4, `(.L_x_2333) ;  /* 0x0000017204e47947 */ /* 0x000fea000b800000 */
.L_x_2565:
[----:B------:R-:W-:-:S03]  /*c340*/  UMOV UR4, 0xffffffff ;  /* 0xffffffff00047882 */ /* 0x000fc60000000000 */
[----:B------:R-:W-:Y:S05]  /*c350*/  BRA.DIV UR4, `(.L_x_2334) ;  /* 0x0000017604047947 */ /* 0x000fea000b800000 */
.L_x_2568:
[----:B------:R-:W-:Y:S01]  /*c360*/  UMOV UR4, 0xffffffff ;  /* 0xffffffff00047882 */ /* 0x000fe20000000000 */
[----:B------:R-:W-:Y:S02]  /*c370*/  LOP3.LUT R5, R6, 0xfffffffe, RZ, 0xc0, !PT ;  /* 0xfffffffe06057812 */ /* 0x000fe400078ec0ff */
[----:B------:R-:W-:Y:S05]  /*c380*/  BRA.DIV UR4, `(.L_x_2335) ;  /* 0x0000017604207947 */ /* 0x000fea000b800000 */
.L_x_2571:
[----:B------:R-:W-:Y:S01]  /*c390*/  UMOV UR4, 0xffffffff ;  /* 0xffffffff00047882 */ /* 0x000fe20000000000 */
[----:B------:R-:W-:Y:S02]  /*c3a0*/  IMAD.IADD R5, R208, 0x1, -R5 ;  /* 0x00000001d0057824 */ /* 0x000fe400078e0a05 */
[----:B------:R-:W-:Y:S05]  /*c3b0*/  BRA.DIV UR4, `(.L_x_2336) ;  /* 0x00000176043c7947 */ /* 0x000fea000b800000 */
.L_x_2574:
[----:B------:R-:W-:Y:S01]  /*c3c0*/  UMOV UR4, 0xffffffff ;  /* 0xffffffff00047882 */ /* 0x000fe20000000000 */
[----:B------:R-:W-:Y:S02]  /*c3d0*/  SHF.L.U32 R5, R5, 0x1f, RZ ;  /* 0x0000001f05057819 */ /* 0x000fe400000006ff */
[----:B------:R-:W-:Y:S05]  /*c3e0*/  BRA.DIV UR4, `(.L_x_2337) ;  /* 0x0000017604587947 */ /* 0x000fea000b800000 */
.L_x_2577:
        /* <DEDUP_REMOVED lines=35> */
.L_x_2578:
[----:B------:R-:W-:Y:S05]  /*c620*/  BSYNC B1 ;  /* 0x0000000000017941 */ /* 0x000fea0003800000 */
.L_x_2338:
        /* <DEDUP_REMOVED lines=19> */
[--C-:B------:R-:W-:Y:S02]  /*c760*/  SHF.R.U64 R66, R66, 0x10, R67.reuse ;  /* 0x0000001042427819 */ /* 0x100fe40000001243 */
[----:B------:R-:W-:Y:S02]  /*c770*/  SHF.R.U32.HI R111, RZ, 0x10, R67 ;  /* 0x00000010ff6f7819 */ /* 0x000fe40000011643 */
[--C-:B------:R-:W-:Y:S02]  /*c780*/  SHF.R.U64 R67, R68, 0x10, R69.reuse ;  /* 0x0000001044437819 */ /* 0x100fe40000001245 */
        /* <DEDUP_REMOVED lines=14> */
[----:B------:R-:W-:Y:S01]  /*c870*/  FMUL.FTZ R113, R67, R111 ;  /* 0x0000006f43717220 */ /* 0x000fe20000410000 */
[C---:B------:R-:W-:Y:S01]  /*c880*/  FMUL.FTZ R67, R69.reuse, R107 ;  /* 0x0000006b45437220 */ /* 0x040fe20000410000 */
[----:B------:R-:W-:Y:S02]  /*c890*/  IMAD.U32 R6, R4, 0x10000, RZ ;  /* 0x0001000004067824 */ /* 0x000fe400078e00ff */
[C---:B------:R-:W-:Y:S01]  /*c8a0*/  FFMA.FTZ R112, R66.reuse, R111, R112 ;  /* 0x0000006f42707223 */ /* 0x040fe20000010070 */
[----:B------:R-:W-:Y:S01]  /*c8b0*/  FMUL.FTZ R111, R69, R108 ;  /* 0x0000006c456f7220 */ /* 0x000fe20000410000 */
[C---:B------:R-:W-:Y:S02]  /*c8c0*/  IMAD.U32 R7, R5.reuse, 0x10000, RZ ;  /* 0x0001000005077824 */ /* 0x040fe400078e00ff */
[----:B------:R-:W-:Y:S01]  /*c8d0*/  FFMA.FTZ R113, R66, R106, -R113 ;  /* 0x0000006a42717223 */ /* 0x000fe20000010871 */
[----:B------:R-:W-:Y:S01]  /*c8e0*/  IMAD.U32 R69, R110, 0x10000, RZ ;  /* 0x000100006e457824 */ /* 0x000fe200078e00ff */
[----:B------:R-:W-:Y:S01]  /*c8f0*/  LOP3.LUT R4, R4, 0xffff0000, RZ, 0xc0, !PT ;  /* 0xffff000004047812 */ /* 0x000fe200078ec0ff */
[----:B------:R-:W-:Y:S01]  /*c900*/  FFMA.FTZ R108, R68, R108, -R67 ;  /* 0x0000006c446c7223 */ /* 0x000fe20000010843 */
[----:B------:R-:W-:Y:S01]  /*c910*/  LOP3.LUT R5, R5, 0xffff0000, RZ, 0xc0, !PT ;  /* 0xffff000005057812 */ /* 0x000fe200078ec0ff */
[C---:B------:R-:W-:Y:S01]  /*c920*/  IMAD.U32 R67, R109.reuse, 0x10000, RZ ;  /* 0x000100006d437824 */ /* 0x040fe200078e00ff */
[----:B------:R-:W-:Y:S01]  /*c930*/  LOP3.LUT R110, R110, 0xffff0000, RZ, 0xc0, !PT ;  /* 0xffff00006e6e7812 */ /* 0x000fe200078ec0ff */
[----:B------:R-:W-:Y:S01]  /*c940*/  FFMA.FTZ R111, R68, R107, R111 ;  /* 0x0000006b446f7223 */ /* 0x000fe2000001006f */
[----:B------:R-:W-:Y:S01]  /*c950*/  LOP3.LUT R66, R109, 0xffff0000, RZ, 0xc0, !PT ;  /* 0xffff00006d427812 */ /* 0x000fe200078ec0ff */
[C---:B------:R-:W-:Y:S01]  /*c960*/  FMUL.FTZ R107, R4.reuse, R69 ;  /* 0x00000045046b7220 */ /* 0x040fe20000410000 */
[----:B------:R-:W-:Y:S01]  /*c970*/  FMUL.FTZ R68, R4, R67 ;  /* 0x0000004304447220 */ /* 0x000fe20000410000 */
[----:B------:R-:W-:-:S02]  /*c980*/  FMUL.FTZ R106, R5, R110 ;  /* 0x0000006e056a7220 */ /* 0x000fc40000410000 */
[-C--:B------:R-:W-:Y:S01]  /*c990*/  FMUL.FTZ R109, R5, R66.reuse ;  /* 0x00000042056d7220 */ /* 0x080fe20000410000 */
[C---:B------:R-:W-:Y:S01]  /*c9a0*/  FFMA.FTZ R4, R6.reuse, R67, -R107 ;  /* 0x0000004306047223 */ /* 0x040fe2000001086b */
[----:B------:R-:W-:Y:S01]  /*c9b0*/  FFMA.FTZ R69, R6, R69, R68 ;  /* 0x0000004506457223 */ /* 0x000fe20000010044 */
[C---:B------:R-:W-:Y:S01]  /*c9c0*/  FFMA.FTZ R5, R7.reuse, R66, -R106 ;  /* 0x0000004207057223 */ /* 0x040fe2000001086a */
[----:B------:R-:W-:Y:S01]  /*c9d0*/  FFMA.FTZ R110, R7, R110, R109 ;  /* 0x0000006e076e7223 */ /* 0x000fe2000001006d */
[----:B------:R-:W-:Y:S02]  /*c9e0*/  F2FP.BF16.F32.PACK_AB R6, R112, R113 ;  /* 0x000000717006723e */ /* 0x000fe400000010ff */
[----:B------:R-:W-:Y:S02]  /*c9f0*/  F2FP.BF16.F32.PACK_AB R7, R111, R108 ;  /* 0x0000006c6f07723e */ /* 0x000fe400000010ff */
[----:B------:R-:W-:Y:S02]  /*ca00*/  F2FP.BF16.F32.PACK_AB R4, R69, R4 ;  /* 0x000000044504723e */ /* 0x000fe400000010ff */
[----:B------:R-:W-:-:S05]  /*ca10*/  F2FP.BF16.F32.PACK_AB R5, R110, R5 ;  /* 0x000000056e05723e */ /* 0x000fca00000010ff */
[----:B------:R0:W-:Y:S02]  /*ca20*/  STS.128 [R56+0x10400], R4 ;  /* 0x0104000438007388 */ /* 0x0001e40000000c00 */
.L_x_2343:
[----:B------:R-:W-:Y:S05]  /*ca30*/  BSYNC B2 ;  /* 0x0000000000027941 */ /* 0x000fea0003800000 */
.L_x_2342:
[----:B------:R-:W-:Y:S04]  /*ca40*/  BSSY B2, `(.L_x_2344) ;  /* 0x0000030000027945 */ /* 0x000fe80003800000 */
[----:B------:R-:W-:Y:S05]  /*ca50*/  @P2 BRA `(.L_x_2345) ;  /* 0x0000000000b82947 */ /* 0x000fea0003800000 */
[----:B0-----:R-:W0:Y:S01]  /*ca60*/  LDS.128 R4, [R10] ;  /* 0x000000000a047984 */ /* 0x001e220000000c00 */
        /* <DEDUP_REMOVED lines=45> */
.L_x_2345:
[----:B------:R-:W-:Y:S05]  /*cd40*/  BSYNC B2 ;  /* 0x0000000000027941 */ /* 0x000fea0003800000 */
.L_x_2344:
[----:B------:R-:W-:Y:S04]  /*cd50*/  BSSY B2, `(.L_x_2346) ;  /* 0x0000030000027945 */ /* 0x000fe80003800000 */
[----:B------:R-:W-:Y:S05]  /*cd60*/  @P3 BRA `(.L_x_2347) ;  /* 0x0000000000b83947 */ /* 0x000fea0003800000 */
[----:B01----:R-:W0:Y:S01]  /*cd70*/  LDS.128 R4, [R56+0x14400] ;  /* 0x0144000038047984 */ /* 0x003e220000000c00 */
        /* <DEDUP_REMOVED lines=45> */
.L_x_2347:
[----:B------:R-:W-:Y:S05]  /*d050*/  BSYNC B2 ;  /* 0x0000000000027941 */ /* 0x000fea0003800000 */
.L_x_2346:
[----:B------:R-:W-:Y:S04]  /*d060*/  BSSY B2, `(.L_x_2348) ;  /* 0x0000030000027945 */ /* 0x000fe80003800000 */
[----:B------:R-:W-:Y:S05]  /*d070*/  @P4 BRA `(.L_x_2349) ;  /* 0x0000000000b84947 */ /* 0x000fea0003800000 */
[----:B012---:R-:W0:Y:S01]  /*d080*/  LDS.128 R4, [R10+0x4000] ;  /* 0x004000000a047984 */ /* 0x007e220000000c00 */
        /* <DEDUP_REMOVED lines=45> */
.L_x_2349:
[----:B------:R-:W-:Y:S05]  /*d360*/  BSYNC B2 ;  /* 0x0000000000027941 */ /* 0x000fea0003800000 */
.L_x_2348:
[----:B------:R-:W-:Y:S04]  /*d370*/  BSSY B2, `(.L_x_2350) ;  /* 0x0000030000027945 */ /* 0x000fe80003800000 */
[----:B------:R-:W-:Y:S05]  /*d380*/  @P5 BRA `(.L_x_2351) ;  /* 0x0000000000b85947 */ /* 0x000fea0003800000 */
[----:B0123--:R-:W0:Y:S01]  /*d390*/  LDS.128 R4, [R56+0x18400] ;  /* 0x0184000038047984 */ /* 0x00fe220000000c00 */
        /* <DEDUP_REMOVED lines=45> */
.L_x_2351:
[----:B------:R-:W-:Y:S05]  /*d670*/  BSYNC B2 ;  /* 0x0000000000027941 */ /* 0x000fea0003800000 */
.L_x_2350:
[----:B------:R-:W-:Y:S05]  /*d680*/  @P6 BRA `(.L_x_2341) ;  /* 0x0000000000b86947 */ /* 0x000fea0003800000 */
[----:B01234-:R-:W0:Y:S01]  /*d690*/  LDS.128 R4, [R10+0x8000] ;  /* 0x008000000a047984 */ /* 0x01fe220000000c00 */
        /* <DEDUP_REMOVED lines=45> */
.L_x_2341:
[----:B------:R-:W-:Y:S05]  /*d970*/  BSYNC B1 ;  /* 0x0000000000017941 */ /* 0x000fea0003800000 */
.L_x_2340:
        /* <DEDUP_REMOVED lines=61> */
.L_x_2354:
[----:B------:R-:W-:Y:S05]  /*dd50*/  BSYNC B1 ;  /* 0x0000000000017941 */ /* 0x000fea0003800000 */
.L_x_2353:
[----:B------:R-:W-:Y:S04]  /*dd60*/  BSSY B1, `(.L_x_2355) ;  /* 0x0000030000017945 */ /* 0x000fe80003800000 */
[----:B------:R-:W-:Y:S05]  /*dd70*/  @P1 BRA `(.L_x_2356) ;  /* 0x0000000000b81947 */ /* 0x000fea0003800000 */
[----:B0-----:R-:W0:Y:S01]  /*dd80*/  LDS.128 R4, [R10+0x2000] ;  /* 0x002000000a047984 */ /* 0x001e220000000c00 */
        /* <DEDUP_REMOVED lines=45> */
.L_x_2356:
[----:B------:R-:W-:Y:S05]  /*e060*/  BSYNC B1 ;  /* 0x0000000000017941 */ /* 0x000fea0003800000 */
.L_x_2355:
        /* <DEDUP_REMOVED lines=21> */
[C---:B------:R-:W-:Y:S01]  /*e1c0*/  FMUL.FTZ R33, R35.reuse, R70 ;  /* 0x0000004623217220 */ /* 0x040fe20000410000 */
[----:B------:R-:W-:Y:S02]  /*e1d0*/  IMAD.U32 R6, R4, 0x10000, RZ ;  /* 0x0001000004067824 */ /* 0x000fe400078e00ff */
[----:B------:R-:W-:Y:S01]  /*e1e0*/  FFMA.FTZ R41, R32, R37, R40 ;  /* 0x0000002520297223 */ /* 0x000fe20000010028 */
[-C--:B------:R-:W-:Y:S01]  /*e1f0*/  FMUL.FTZ R37, R35, R81.reuse ;  /* 0x0000005123257220 */ /* 0x080fe20000410000 */
[----:B------:R-:W-:Y:S01]  /*e200*/  FFMA.FTZ R81, R34, R81, -R33 ;  /* 0x0000005122517223 */ /* 0x000fe20000010821 */
[----:B------:R-:W-:Y:S02]  /*e210*/  IMAD.U32 R7, R5, 0x10000, RZ ;  /* 0x0001000005077824 */ /* 0x000fe400078e00ff */
        /* <DEDUP_REMOVED lines=9> */
[----:B------:R-:W-:-:S02]  /*e2b0*/  FMUL.FTZ R34, R4, R33 ;  /* 0x0000002104227220 */ /* 0x000fc40000410000 */
[C---:B------:R-:W-:Y:S01]  /*e2c0*/  FMUL.FTZ R36, R5.reuse, R32 ;  /* 0x0000002005247220 */ /* 0x040fe20000410000 */
[C---:B------:R-:W-:Y:S01]  /*e2d0*/  FFMA.FTZ R4, R6.reuse, R33, -R37 ;  /* 0x0000002106047223 */ /* 0x040fe20000010825 */
[-C--:B------:R-:W-:Y:S01]  /*e2e0*/  FMUL.FTZ R39, R5, R80.reuse ;  /* 0x0000005005277220 */ /* 0x080fe20000410000 */
[----:B------:R-:W-:Y:S01]  /*e2f0*/  FFMA.FTZ R35, R6, R35, R34 ;  /* 0x0000002306237223 */ /* 0x000fe20000010022 */
[----:B------:R-:W-:Y:S01]  /*e300*/  FFMA.FTZ R5, R7, R80, -R36 ;  /* 0x0000005007057223 */ /* 0x000fe20000010824 */
[----:B------:R-:W-:Y:S01]  /*e310*/  F2FP.BF16.F32.PACK_AB R6, R41, R38 ;  /* 0x000000262906723e */ /* 0x000fe200000010ff */
[----:B------:R-:W-:Y:S01]  /*e320*/  FFMA.FTZ R32, R7, R32, R39 ;  /* 0x0000002007207223 */ /* 0x000fe20000010027 */
[----:B------:R-:W-:Y:S02]  /*e330*/  F2FP.BF16.F32.PACK_AB R7, R70, R81 ;  /* 0x000000514607723e */ /* 0x000fe400000010ff */
[----:B------:R-:W-:Y:S02]  /*e340*/  F2FP.BF16.F32.PACK_AB R4, R35, R4 ;  /* 0x000000042304723e */ /* 0x000fe400000010ff */
[----:B------:R-:W-:-:S05]  /*e350*/  F2FP.BF16.F32.PACK_AB R5, R32, R5 ;  /* 0x000000052005723e */ /* 0x000fca00000010ff */
[----:B------:R2:W-:Y:S02]  /*e360*/  STS.128 [R56+0x16400], R4 ;  /* 0x0164000438007388 */ /* 0x0005e40000000c00 */
.L_x_2358:
[----:B------:R-:W-:Y:S05]  /*e370*/  BSYNC B1 ;  /* 0x0000000000017941 */ /* 0x000fea0003800000 */
.L_x_2357:
        /* <DEDUP_REMOVED lines=48> */
.L_x_2360:
[----:B------:R-:W-:Y:S05]  /*e680*/  BSYNC B1 ;  /* 0x0000000000017941 */ /* 0x000fea0003800000 */
.L_x_2359:
        /* <DEDUP_REMOVED lines=48> */
.L_x_2362:
[----:B------:R-:W-:Y:S05]  /*e990*/  BSYNC B1 ;  /* 0x0000000000017941 */ /* 0x000fea0003800000 */
.L_x_2361:
        /* <DEDUP_REMOVED lines=48> */
.L_x_2325:
[----:B------:R-:W-:Y:S01]  /*eca0*/  IMAD.MOV.U32 R9, RZ, RZ, R77 ;  /* 0x000000ffff097224 */ /* 0x000fe200078e004d */
[-C--:B------:R-:W-:Y:S01]  /*ecb0*/  ISETP.GE.AND P0, PT, R184, R8.reuse, PT ;  /* 0x00000008b800720c */ /* 0x080fe20003f06270 */
[----:B------:R-:W0:Y:S01]  /*ecc0*/  LDC R77, c[0x0][0x428] ;  /* 0x00010a00ff4d7b82 */ /* 0x000e220000000800 */
[----:B------:R-:W-:Y:S01]  /*ecd0*/  BSSY B1, `(.L_x_2363) ;  /* 0x000003d000017945 */ /* 0x000fe20003800000 */
[----:B------:R-:W-:Y:S01]  /*ece0*/  ISETP.GE.AND P1, PT, R209, R8, PT ;  /* 0x00000008d100720c */ /* 0x000fe20003f26270 */
        /* <DEDUP_REMOVED lines=59> */
.L_x_2364:
[----:B------:R-:W-:Y:S05]  /*f0a0*/  BSYNC B1 ;  /* 0x0000000000017941 */ /* 0x000fea0003800000 */
.L_x_2363:
        /* <DEDUP_REMOVED lines=38> */
.L_x_2366:
[----:B------:R-:W-:Y:S05]  /*f310*/  BSYNC B1 ;  /* 0x0000000000017941 */ /* 0x000fea0003800000 */
.L_x_2365:
        /* <DEDUP_REMOVED lines=38> */
[----:B------:R-:W-:Y:S01]  /*f580*/  ULDC.64 UR6, c[0x0][0x3e0] ;  /* 0x0000f80000067ab9 */ /* 0x000fe20000000a00 */
        /* <DEDUP_REMOVED lines=18> */
[----:B------:R-:W-:Y:S01]  /*f6b0*/  PRMT R108, R71, 0x7610, R108 ;  /* 0x00007610476c7816 */ /* 0x000fe2000000006c */
[----:B------:R-:W-:Y:S01]  /*f6c0*/  IMAD.MOV.U32 R69, RZ, RZ, R43 ;  /* 0x000000ffff457224 */ /* 0x000fe200078e002b */
[----:B------:R-:W-:Y:S01]  /*f6d0*/  SHF.R.S32.HI R21, RZ, 0x1f, R3 ;  /* 0x0000001fff157819 */ /* 0x000fe20000011403 */
[-C--:B------:R-:W-:Y:S01]  /*f6e0*/  IMAD.WIDE.U32 R10, R3, R14.reuse, R10 ;  /* 0x0000000e030a7225 */ /* 0x080fe200078e000a */
[----:B------:R-:W-:Y:S02]  /*f6f0*/  PRMT R74, R0, 0x7610, R74 ;  /* 0x00007610004a7816 */ /* 0x000fe4000000004a */
[----:B------:R-:W-:Y:S01]  /*f700*/  PRMT R75, R20, 0x7610, R75 ;  /* 0x00007610144b7816 */ /* 0x000fe2000000004b */
[----:B------:R-:W-:Y:S01]  /*f710*/  IMAD R0, R21, R14, RZ ;  /* 0x0000000e15007224 */ /* 0x000fe200078e02ff */
[----:B------:R-:W-:Y:S01]  /*f720*/  PRMT R77, R69, 0x7610, R77 ;  /* 0x00007610454d7816 */ /* 0x000fe2000000004d */
[----:B------:R-:W-:-:S02]  /*f730*/  IMAD R68, R21, R12, RZ ;  /* 0x0000000c15447224 */ /* 0x000fc400078e02ff */
[C---:B------:R-:W-:Y:S01]  /*f740*/  IMAD.WIDE.U32 R20, R3.reuse, R12, R8 ;  /* 0x0000000c03147225 */ /* 0x040fe200078e0008 */
[----:B------:R-:W-:Y:S01]  /*f750*/  LEA R8, P2, R10, UR4, 0x1 ;  /* 0x000000040a087c11 */ /* 0x000fe2000f8408ff */
[----:B------:R-:W-:Y:S02]  /*f760*/  UMOV UR4, 0xffffffff ;  /* 0xffffffff00047882 */ /* 0x000fe40000000000 */
[C---:B------:R-:W-:Y:S01]  /*f770*/  IMAD R9, R3.reuse, R15, R0 ;  /* 0x0000000f03097224 */ /* 0x040fe200078e0200 */
[----:B------:R-:W-:Y:S01]  /*f780*/  LEA R0, P3, R20, UR6, 0x1 ;  /* 0x0000000614007c11 */ /* 0x000fe2000f8608ff */
[----:B------:R-:W-:Y:S02]  /*f790*/  IMAD R3, R3, R13, R68 ;  /* 0x0000000d03037224 */ /* 0x000fe400078e0244 */
[----:B------:R-:W-:Y:S02]  /*f7a0*/  IMAD.IADD R9, R11, 0x1, R9 ;  /* 0x000000010b097824 */ /* 0x000fe400078e0209 */
[----:B------:R-:W-:-:S02]  /*f7b0*/  IMAD.IADD R3, R21, 0x1, R3 ;  /* 0x0000000115037824 */ /* 0x000fc400078e0203 */
[----:B------:R-:W-:Y:S01]  /*f7c0*/  IMAD.MOV.U32 R12, RZ, RZ, R44 ;  /* 0x000000ffff0c7224 */ /* 0x000fe200078e002c */
[----:B------:R-:W-:Y:S01]  /*f7d0*/  LEA.HI.X R9, R10, UR5, R9, 0x1, P2 ;  /* 0x000000050a097c11 */ /* 0x000fe200090f0c09 */
[----:B------:R-:W-:Y:S01]  /*f7e0*/  IMAD.MOV.U32 R13, RZ, RZ, R45 ;  /* 0x000000ffff0d7224 */ /* 0x000fe200078e002d */
[----:B------:R-:W-:Y:S02]  /*f7f0*/  LEA.HI.X R3, R20, UR7, R3, 0x1, P3 ;  /* 0x0000000714037c11 */ /* 0x000fe400098f0c03 */
[----:B------:R-:W-:Y:S02]  /*f800*/  PRMT R72, R12, 0x7610, R72 ;  /* 0x000076100c487816 */ /* 0x000fe40000000048 */
[----:B------:R-:W-:Y:S02]  /*f810*/  PRMT R73, R13, 0x7610, R73 ;  /* 0x000076100d497816 */ /* 0x000fe40000000049 */
[----:B------:R-:W-:Y:S01]  /*f820*/  LEA.HI R10, R208, R208, RZ, 0x1 ;  /* 0x000000d0d00a7211 */ /* 0x000fe200078f08ff */
[----:B------:R-:W-:Y:S06]  /*f830*/  BRA.DIV UR4, `(.L_x_2367) ;  /* 0x0000014204807947 */ /* 0x000fec000b800000 */
.L_x_2581:
[----:B------:R-:W-:-:S03]  /*f840*/  UMOV UR4, 0xffffffff ;  /* 0xffffffff00047882 */ /* 0x000fc60000000000 */
[----:B------:R-:W-:Y:S05]  /*f850*/  BRA.DIV UR4, `(.L_x_2368) ;  /* 0x0000014204a07947 */ /* 0x000fea000b800000 */
.L_x_2584:
[----:B------:R-:W-:-:S03]  /*f860*/  UMOV UR4, 0xffffffff ;  /* 0xffffffff00047882 */ /* 0x000fc60000000000 */
[----:B------:R-:W-:Y:S05]  /*f870*/  BRA.DIV UR4, `(.L_x_2369) ;  /* 0x0000014204c07947 */ /* 0x000fea000b800000 */
.L_x_2587:
[----:B------:R-:W-:-:S03]  /*f880*/  UMOV UR4, 0xffffffff ;  /* 0xffffffff00047882 */ /* 0x000fc60000000000 */
[----:B------:R-:W-:Y:S05]  /*f890*/  BRA.DIV UR4, `(.L_x_2370) ;  /* 0x0000014204e07947 */ /* 0x000fea000b800000 */
.L_x_2590:
[----:B------:R-:W-:-:S03]  /*f8a0*/  UMOV UR4, 0xffffffff ;  /* 0xffffffff00047882 */ /* 0x000fc60000000000 */
[----:B------:R-:W-:Y:S05]  /*f8b0*/  BRA.DIV UR4, `(.L_x_2371) ;  /* 0x0000014604007947 */ /* 0x000fea000b800000 */
.L_x_2593:
[----:B------:R-:W-:Y:S01]  /*f8c0*/  UMOV UR4, 0xffffffff ;  /* 0xffffffff00047882 */ /* 0x000fe20000000000 */
[----:B------:R-:W-:Y:S02]  /*f8d0*/  LOP3.LUT R9, R10, 0xfffffffe, RZ, 0xc0, !PT ;  /* 0xfffffffe0a097812 */ /* 0x000fe400078ec0ff */
[----:B------:R-:W-:Y:S05]  /*f8e0*/  BRA.DIV UR4, `(.L_x_2372) ;  /* 0x00000146041c7947 */ /* 0x000fea000b800000 */
.L_x_2596:
[----:B------:R-:W-:Y:S01]  /*f8f0*/  UMOV UR4, 0xffffffff ;  /* 0xffffffff00047882 */ /* 0x000fe20000000000 */
[----:B------:R-:W-:Y:S02]  /*f900*/  IMAD.IADD R9, R208, 0x1, -R9 ;  /* 0x00000001d0097824 */ /* 0x000fe400078e0a09 */
[----:B------:R-:W-:Y:S05]  /*f910*/  BRA.DIV UR4, `(.L_x_2373) ;  /* 0x0000014604387947 */ /* 0x000fea000b800000 */
.L_x_2599:
[----:B------:R-:W-:Y:S01]  /*f920*/  UMOV UR4, 0xffffffff ;  /* 0xffffffff00047882 */ /* 0x000fe20000000000 */
[----:B------:R-:W-:Y:S02]  /*f930*/  SHF.L.U32 R9, R9, 0x1f, RZ ;  /* 0x0000001f09097819 */ /* 0x000fe400000006ff */
[----:B------:R-:W-:Y:S05]  /*f940*/  BRA.DIV UR4, `(.L_x_2374) ;  /* 0x0000014604547947 */ /* 0x000fea000b800000 */
.L_x_2602:
        /* <DEDUP_REMOVED lines=37> */
.L_x_2603:
[----:B------:R-:W-:Y:S05]  /*fba0*/  BSYNC B1 ;  /* 0x0000000000017941 */ /* 0x000fea0003800000 */
.L_x_2375:
        /* <DEDUP_REMOVED lines=10> */
[----:B0-----:R-:W-:Y:S02]  /*fc50*/  LEA.HI R9, R105, R212, RZ, 0x1d ;  /* 0x000000d469097211 */ /* 0x001fe400078fe8ff */
[----:B------:R-:W-:Y:S02]  /*fc60*/  LOP3.LUT R8, R191, 0x38, R22, 0xf8, !PT ;  /* 0x00000038bf087812 */ /* 0x000fe400078ef816 */
[----:B------:R-:W-:Y:S02]  /*fc70*/  SHF.R.S32.HI R10, RZ, 0x1f, R9 ;  /* 0x0000001fff0a7819 */ /* 0x000fe40000011409 */
[----:B------:R-:W-:Y:S02]  /*fc80*/  SHF.R.U64 R116, R32, 0x10, R33 ;  /* 0x0000001020747819 */ /* 0x000fe40000001221 */
[----:B------:R-:W-:Y:S01]  /*fc90*/  LEA.HI R11, R10, R9, RZ, 0x3 ;  /* 0x000000090a0b7211 */ /* 0x000fe200078f18ff */
[----:B------:R-:W-:Y:S01]  /*fca0*/  IMAD.SHL.U32 R10, R9, 0x8, RZ ;  /* 0x00000008090a7824 */ /* 0x000fe200078e00ff */
[----:B------:R-:W-:-:S02]  /*fcb0*/  LOP3.LUT R9, R8, R197, RZ, 0x3c, !PT ;  /* 0x000000c508097212 */ /* 0x000fc400078e3cff */
[----:B------:R-:W-:Y:S01]  /*fcc0*/  SHF.R.U64 R32, R4, 0x10, R5 ;  /* 0x0000001004207819 */ /* 0x000fe20000001205 */
[----:B------:R-:W-:Y:S01]  /*fcd0*/  IMAD.SHL.U32 R11, R11, 0x400, RZ ;  /* 0x000004000b0b7824 */ /* 0x000fe200078e00ff */
[----:B------:R-:W-:Y:S01]  /*fce0*/  LOP3.LUT R10, R191, 0x38, R10, 0xf8, !PT ;  /* 0x00000038bf0a7812 */ /* 0x000fe200078ef80a */
[----:B------:R-:W-:Y:S01]  /*fcf0*/  IMAD R9, R196, 0x200, R9 ;  /* 0x00000200c4097824 */ /* 0x000fe200078e0209 */
[----:B------:R-:W-:Y:S02]  /*fd00*/  SHF.R.U32.HI R5, RZ, 0x10, R5 ;  /* 0x00000010ff057819 */ /* 0x000fe40000011605 */
[----:B------:R-:W-:Y:S01]  /*fd10*/  LOP3.LUT R11, R11, 0x7fffe000, RZ, 0xc0, !PT ;  /* 0x7fffe0000b0b7812 */ /* 0x000fe200078ec0ff */
[----:B------:R-:W-:Y:S01]  /*fd20*/  IMAD R104, R9, 0x2, R18 ;  /* 0x0000000209687824 */ /* 0x000fe200078e0212 */
[----:B------:R-:W-:Y:S02]  /*fd30*/  LOP3.LUT R10, R10, R197, RZ, 0x3c, !PT ;  /* 0x000000c50a0a7212 */ /* 0x000fe400078e3cff */
[----:B------:R-:W-:Y:S01]  /*fd40*/  SHF.R.U64 R4, R6, 0x10, R7 ;  /* 0x0000001006047819 */ /* 0x000fe20000001207 */
[----:B------:R-:W-:Y:S01]  /*fd50*/  IMAD R11, R196, 0x200, R11 ;  /* 0x00000200c40b7824 */ /* 0x000fe200078e020b */
[----:B------:R-:W-:-:S02]  /*fd60*/  SHF.R.U32.HI R7, RZ, 0x10, R7 ;  /* 0x00000010ff077819 */ /* 0x000fc40000011607 */
[----:B------:R-:W-:Y:S01]  /*fd70*/  PRMT R111, R111, 0x5410, R116 ;  /* 0x000054106f6f7816 */ /* 0x000fe20000000074 */
[----:B------:R-:W-:Y:S01]  /*fd80*/  IMAD.IADD R13, R11, 0x1, R10 ;  /* 0x000000010b0d7824 */ /* 0x000fe200078e020a */
[----:B------:R-:W-:Y:S01]  /*fd90*/  PRMT R115, R107, 0x5410, R32 ;  /* 0x000054106b737816 */ /* 0x000fe20000000020 */
[----:B------:R-:W0:Y:S01]  /*fda0*/  LDS.128 R8, [R104+0x10400] ;  /* 0x0104000068087984 */ /* 0x000e220000000c00 */
[----:B------:R-:W-:Y:S01]  /*fdb0*/  PRMT R116, R108, 0x5410, R5 ;  /* 0x000054106c747816 */ /* 0x000fe20000000005 */
[----:B------:R-:W-:Y:S01]  /*fdc0*/  IMAD R106, R13, 0x2, R18 ;  /* 0x000000020d6a7824 */ /* 0x000fe200078e0212 */
[----:B------:R-:W-:Y:S01]  /*fdd0*/  PRMT R117, R109, 0x5410, R4 ;  /* 0x000054106d757816 */ /* 0x000fe20000000004 */
[----:B------:R-:W-:Y:S01]  /*fde0*/  IMAD.U32 R108, R115, 0x10000, RZ ;  /* 0x00010000736c7824 */ /* 0x000fe200078e00ff */
[----:B------:R-:W-:Y:S01]  /*fdf0*/  PRMT R110, R110, 0x5410, R7 ;  /* 0x000054106e6e7816 */ /* 0x000fe20000000007 */
[----:B------:R-:W-:Y:S01]  /*fe00*/  IMAD.U32 R107, R111, 0x10000, RZ ;  /* 0x000100006f6b7824 */ /* 0x000fe200078e00ff */
[----:B------:R-:W1:Y:S01]  /*fe10*/  LDS.128 R12, [R106+0x10400] ;  /* 0x010400006a0c7984 */ /* 0x000e620000000c00 */
[----:B------:R-:W-:Y:S01]  /*fe20*/  SHF.R.U32.HI R33, RZ, 0x10, R33 ;  /* 0x00000010ff217819 */ /* 0x000fe20000011621 */
[----:B------:R-:W-:Y:S01]  /*fe30*/  IMAD.U32 R109, R116, 0x10000, RZ ;  /* 0x00010000746d7824 */ /* 0x000fe200078e00ff */
[----:B------:R-:W-:-:S02]  /*fe40*/  SHF.R.U64 R34, R34, 0x10, R35 ;  /* 0x0000001022227819 */ /* 0x000fc40000001223 */
[----:B------:R-:W-:Y:S02]  /*fe50*/  SHF.R.U32.HI R35, RZ, 0x10, R35 ;  /* 0x00000010ff237819 */ /* 0x000fe40000011623 */
[----:B------:R-:W-:Y:S02]  /*fe60*/  PRMT R112, R112, 0x5410, R33 ;  /* 0x0000541070707816 */ /* 0x000fe40000000021 */
[----:B------:R-:W-:Y:S02]  /*fe70*/  PRMT R114, R114, 0x5410, R35 ;  /* 0x0000541072727816 */ /* 0x000fe40000000023 */
[----:B------:R-:W-:Y:S02]  /*fe80*/  LOP3.LUT R115, R115, 0xffff0000, RZ, 0xc0, !PT ;  /* 0xffff000073737812 */ /* 0x000fe400078ec0ff */
[----:B------:R-:W-:Y:S02]  /*fe90*/  LOP3.LUT R111, R111, 0xffff0000, RZ, 0xc0, !PT ;  /* 0xffff00006f6f7812 */ /* 0x000fe400078ec0ff */
[----:B------:R-:W-:-:S02]  /*fea0*/  PRMT R113, R113, 0x5410, R34 ;  /* 0x0000541071717816 */ /* 0x000fc40000000022 */
        /* <DEDUP_REMOVED lines=29> */
[----:B------:R-:W-:Y:S01]  /*10080*/  FMUL.FTZ R4, R12, R115 ;  /* 0x000000730c047220 */ /* 0x000fe20000410000 */
[----:B------:R-:W-:Y:S02]  /*10090*/  IMAD.U32 R6, R117, 0x10000, RZ ;  /* 0x0001000075067824 */ /* 0x000fe400078e00ff */
[----:B------:R-:W-:Y:S01]  /*100a0*/  FFMA.FTZ R107, R32, R107, R108 ;  /* 0x0000006b206b7223 */ /* 0x000fe2000001006c */
[-C--:B------:R-:W-:Y:S01]  /*100b0*/  FMUL.FTZ R32, R12, R111.reuse ;  /* 0x0000006f0c207220 */ /* 0x080fe20000410000 */
[----:B------:R-:W-:Y:S01]  /*100c0*/  FFMA.FTZ R12, R5, R111, -R4 ;  /* 0x0000006f050c7223 */ /* 0x000fe20000010804 */
[----:B------:R-:W-:Y:S01]  /*100d0*/  LOP3.LUT R14, R14, 0xffff0000, RZ, 0xc0, !PT ;  /* 0xffff00000e0e7812 */ /* 0x000fe200078ec0ff */
[----:B------:R-:W-:Y:S01]  /*100e0*/  IMAD.U32 R4, R113, 0x10000, RZ ;  /* 0x0001000071047824 */ /* 0x000fe200078e00ff */
[----:B------:R-:W-:Y:S01]  /*100f0*/  LOP3.LUT R15, R15, 0xffff0000, RZ, 0xc0, !PT ;  /* 0xffff00000f0f7812 */ /* 0x000fe200078ec0ff */
[----:B------:R-:W-:Y:S01]  /*10100*/  FMUL.FTZ R108, R34, R6 ;  /* 0x00000006226c7220 */ /* 0x000fe20000410000 */
[----:B------:R-:W-:Y:S01]  /*10110*/  LOP3.LUT R117, R117, 0xffff0000, RZ, 0xc0, !PT ;  /* 0xffff000075757812 */ /* 0x000fe200078ec0ff */
[----:B------:R-:W-:Y:S01]  /*10120*/  FFMA.FTZ R32, R5, R115, R32 ;  /* 0x0000007305207223 */ /* 0x000fe20000010020 */
[----:B------:R-:W-:Y:S01]  /*10130*/  LOP3.LUT R110, R110, 0xffff0000, RZ, 0xc0, !PT ;  /* 0xffff00006e6e7812 */ /* 0x000fe200078ec0ff */
[-C--:B------:R-:W-:Y:S01]  /*10140*/  FMUL.FTZ R34, R34, R4.reuse ;  /* 0x0000000422227220 */ /* 0x080fe20000410000 */
[----:B------:R-:W-:Y:S01]  /*10150*/  LOP3.LUT R112, R112, 0xffff0000, RZ, 0xc0, !PT ;  /* 0xffff000070707812 */ /* 0x000fe200078ec0ff */
[----:B------:R-:W-:Y:S01]  /*10160*/  FFMA.FTZ R108, R7, R4, -R108 ;  /* 0x00000004076c7223 */ /* 0x000fe2000001086c */
[----:B------:R-:W-:Y:S01]  /*10170*/  LOP3.LUT R113, R113, 0xffff0000, RZ, 0xc0, !PT ;  /* 0xffff000071717812 */ /* 0x000fe200078ec0ff */
[----:B------:R-:W-:Y:S01]  /*10180*/  FMUL.FTZ R11, R13, R116 ;  /* 0x000000740d0b7220 */ /* 0x000fe20000410000 */
[----:B------:R-:W-:Y:S01]  /*10190*/  LOP3.LUT R114, R114, 0xffff0000, RZ, 0xc0, !PT ;  /* 0xffff000072727812 */ /* 0x000fe200078ec0ff */
[C---:B------:R-:W-:Y:S01]  /*101a0*/  FMUL.FTZ R4, R14.reuse, R117 ;  /* 0x000000750e047220 */ /* 0x040fe20000410000 */
[----:B------:R-:W-:Y:S01]  /*101b0*/  FMUL.FTZ R5, R15, R110 ;  /* 0x0000006e0f057220 */ /* 0x000fe20000410000 */
[----:B------:R-:W-:Y:S01]  /*101c0*/  FMUL.FTZ R13, R13, R112 ;  /* 0x000000700d0d7220 */ /* 0x000fe20000410000 */
[-C--:B------:R-:W-:Y:S01]  /*101d0*/  FMUL.FTZ R14, R14, R113.reuse ;  /* 0x000000710e0e7220 */ /* 0x080fe20000410000 */
[----:B------:R-:W-:Y:S01]  /*101e0*/  FMUL.FTZ R15, R15, R114 ;  /* 0x000000720f0f7220 */ /* 0x000fe20000410000 */
[----:B------:R-:W-:Y:S01]  /*101f0*/  FFMA.FTZ R112, R8, R112, -R11 ;  /* 0x0000007008707223 */ /* 0x000fe2000001080b */
[----:B------:R-:W-:Y:S01]  /*10200*/  FFMA.FTZ R113, R9, R113, -R4 ;  /* 0x0000007109717223 */ /* 0x000fe20000010804 */
[----:B------:R-:W-:Y:S01]  /*10210*/  FFMA.FTZ R114, R10, R114, -R5 ;  /* 0x000000720a727223 */ /* 0x000fe20000010805 */
[----:B------:R-:W-:Y:S01]  /*10220*/  FFMA.FTZ R116, R8, R116, R13 ;  /* 0x0000007408747223 */ /* 0x000fe2000001000d */
        /* <DEDUP_REMOVED lines=9> */
[----:B------:R1:W-:Y:S01]  /*102c0*/  STS.128 [R104+0x10400], R4 ;  /* 0x0104000468007388 */ /* 0x0003e20000000c00 */
[----:B------:R-:W-:-:S02]  /*102d0*/  F2FP.BF16.F32.PACK_AB R10, R117, R34 ;  /* 0x00000022750a723e */ /* 0x000fc400000010ff */
[----:B------:R-:W-:-:S05]  /*102e0*/  F2FP.BF16.F32.PACK_AB R11, R110, R107 ;  /* 0x0000006b6e0b723e */ /* 0x000fca00000010ff */
[----:B------:R1:W-:Y:S02]  /*102f0*/  STS.128 [R106+0x10400], R8 ;  /* 0x010400086a007388 */ /* 0x0003e40000000c00 */
.L_x_2380:
[----:B------:R-:W-:Y:S05]  /*10300*/  BSYNC B2 ;  /* 0x0000000000027941 */ /* 0x000fea0003800000 */
.L_x_2379:
[----:B------:R-:W-:Y:S04]  /*10310*/  BSSY B2, `(.L_x_2381) ;  /* 0x0000069000027945 */ /* 0x000fe80003800000 */
[----:B------:R-:W-:Y:S05]  /*10320*/  @P2 BRA `(.L_x_2382) ;  /* 0x00000004009c2947 */ /* 0x000fea0003800000 */
[----:B-1----:R-:W-:Y:S02]  /*10330*/  LEA.HI R4, R105, R214, RZ, 0x1d ;  /* 0x000000d669047211 */ /* 0x002fe400078fe8ff */
[----:B------:R-:W-:Y:S02]  /*10340*/  SHF.R.U64 R35, R36, 0x10, R37 ;  /* 0x0000001024237819 */ /* 0x000fe40000001225 */
[----:B------:R-:W-:Y:S02]  /*10350*/  SHF.R.S32.HI R5, RZ, 0x1f, R4 ;  /* 0x0000001fff057819 */ /* 0x000fe40000011404 */
[----:B------:R-:W-:Y:S02]  /*10360*/  SHF.R.U64 R15, R24, 0x10, R25 ;  /* 0x00000010180f7819 */ /* 0x000fe40000001219 */
[----:B------:R-:W-:Y:S01]  /*10370*/  LEA.HI R5, R5, R4, RZ, 0x3 ;  /* 0x0000000405057211 */ /* 0x000fe200078f18ff */
[----:B------:R-:W-:Y:S01]  /*10380*/  IMAD.SHL.U32 R4, R4, 0x8, RZ ;  /* 0x0000000804047824 */ /* 0x000fe200078e00ff */
[----:B------:R-:W-:-:S02]  /*10390*/  SHF.R.U32.HI R36, RZ, 0x10, R37 ;  /* 0x00000010ff247819 */ /* 0x000fc40000011625 */
[----:B------:R-:W-:Y:S01]  /*103a0*/  PRMT R100, R100, 0x5410, R35 ;  /* 0x0000541064647816 */ /* 0x000fe20000000023 */
[----:B------:R-:W-:Y:S01]  /*103b0*/  IMAD.SHL.U32 R5, R5, 0x400, RZ ;  /* 0x0000040005057824 */ /* 0x000fe200078e00ff */
[----:B------:R-:W-:Y:S02]  /*103c0*/  LOP3.LUT R4, R191, 0x38, R4, 0xf8, !PT ;  /* 0x00000038bf047812 */ /* 0x000fe400078ef804 */
[----:B------:R-:W-:Y:S01]  /*103d0*/  PRMT R96, R96, 0x5410, R15 ;  /* 0x0000541060607816 */ /* 0x000fe2000000000f */
[----:B------:R-:W-:Y:S01]  /*103e0*/  IMAD.U32 R34, R100, 0x10000, RZ ;  /* 0x0001000064227824 */ /* 0x000fe200078e00ff */
[----:B------:R-:W-:Y:S02]  /*103f0*/  LOP3.LUT R5, R5, 0x7fffe000, RZ, 0xc0, !PT ;  /* 0x7fffe00005057812 */ /* 0x000fe400078ec0ff */
[----:B------:R-:W-:Y:S02]  /*10400*/  LOP3.LUT R4, R4, R197, RZ, 0x3c, !PT ;  /* 0x000000c504047212 */ /* 0x000fe400078e3cff */
[----:B------:R-:W-:Y:S01]  /*10410*/  SHF.R.U64 R13, R26, 0x10, R27 ;  /* 0x000000101a0d7819 */ /* 0x000fe2000000121b */
[----:B------:R-:W-:Y:S01]  /*10420*/  IMAD R5, R196, 0x200, R5 ;  /* 0x00000200c4057824 */ /* 0x000fe200078e0205 */
[----:B------:R-:W-:-:S02]  /*10430*/  SHF.R.U32.HI R24, RZ, 0x10, R25 ;  /* 0x00000010ff187819 */ /* 0x000fc40000011619 */
[----:B------:R-:W-:Y:S01]  /*10440*/  SHF.R.U32.HI R26, RZ, 0x10, R27 ;  /* 0x00000010ff1a7819 */ /* 0x000fe2000001161b */
[----:B0-----:R-:W-:Y:S01]  /*10450*/  IMAD.IADD R9, R5, 0x1, R4 ;  /* 0x0000000105097824 */ /* 0x001fe200078e0204 */
[--C-:B------:R-:W-:Y:S01]  /*10460*/  SHF.R.U64 R33, R38, 0x10, R39.reuse ;  /* 0x0000001026217819 */ /* 0x100fe20000001227 */
[----:B------:R-:W0:Y:S01]  /*10470*/  LDS.128 R4, [R222] ;  /* 0x00000000de047984 */ /* 0x000e220000000c00 */
[----:B------:R-:W-:Y:S01]  /*10480*/  SHF.R.U32.HI R38, RZ, 0x10, R39 ;  /* 0x00000010ff267819 */ /* 0x000fe20000011627 */
[----:B------:R-:W-:Y:S01]  /*10490*/  IMAD R12, R9, 0x2, R18 ;  /* 0x00000002090c7824 */ /* 0x000fe200078e0212 */
[----:B------:R-:W-:Y:S01]  /*104a0*/  PRMT R101, R101, 0x5410, R36 ;  /* 0x0000541065657816 */ /* 0x000fe20000000024 */
[----:B------:R-:W-:Y:S01]  /*104b0*/  IMAD.U32 R36, R96, 0x10000, RZ ;  /* 0x0001000060247824 */ /* 0x000fe200078e00ff */
[----:B------:R-:W-:Y:S02]  /*104c0*/  PRMT R97, R97, 0x5410, R24 ;  /* 0x0000541061617816 */ /* 0x000fe40000000018 */
[----:B------:R-:W1:Y:S01]  /*104d0*/  LDS.128 R8, [R12+0x10400] ;  /* 0x010400000c087984 */ /* 0x000e620000000c00 */
[----:B------:R-:W-:-:S02]  /*104e0*/  PRMT R99, R99, 0x5410, R26 ;  /* 0x0000541063637816 */ /* 0x000fc4000000001a */
[----:B------:R-:W-:Y:S02]  /*104f0*/  PRMT R103, R103, 0x5410, R38 ;  /* 0x0000541067677816 */ /* 0x000fe40000000026 */
[----:B------:R-:W-:Y:S01]  /*10500*/  PRMT R98, R98, 0x5410, R13 ;  /* 0x0000541062627816 */ /* 0x000fe2000000000d */
[----:B------:R-:W-:Y:S01]  /*10510*/  IMAD.U32 R35, R99, 0x10000, RZ ;  /* 0x0001000063237824 */ /* 0x000fe200078e00ff */
[----:B------:R-:W-:Y:S01]  /*10520*/  PRMT R102, R102, 0x5410, R33 ;  /* 0x0000541066667816 */ /* 0x000fe20000000021 */
[----:B------:R-:W-:Y:S02]  /*10530*/  IMAD.U32 R33, R97, 0x10000, RZ ;  /* 0x0001000061217824 */ /* 0x000fe400078e00ff */
        /* <DEDUP_REMOVED lines=18> */
[----:B------:R-:W-:Y:S02]  /*10660*/  IMAD.U32 R13, R103, 0x10000, RZ ;  /* 0x00010000670d7824 */ /* 0x000fe400078e00ff */
[C---:B------:R-:W-:Y:S01]  /*10670*/  FMUL.FTZ R107, R32.reuse, R35 ;  /* 0x00000023206b7220 */ /* 0x040fe20000410000 */
[----:B------:R-:W-:Y:S01]  /*10680*/  IMAD.U32 R25, R101, 0x10000, RZ ;  /* 0x0001000065197824 */ /* 0x000fe200078e00ff */
[----:B------:R-:W-:Y:S01]  /*10690*/  LOP3.LUT R11, R11, 0xffff0000, RZ, 0xc0, !PT ;  /* 0xffff00000b0b7812 */ /* 0x000fe200078ec0ff */
[-C--:B------:R-:W-:Y:S01]  /*106a0*/  FMUL.FTZ R32, R32, R13.reuse ;  /* 0x0000000d20207220 */ /* 0x080fe20000410000 */
[----:B------:R-:W-:Y:S01]  /*106b0*/  FFMA.FTZ R107, R24, R13, -R107 ;  /* 0x0000000d186b7223 */ /* 0x000fe2000001086b */
[-C--:B------:R-:W-:Y:S01]  /*106c0*/  FMUL.FTZ R39, R26, R25.reuse ;  /* 0x000000191a277220 */ /* 0x080fe20000410000 */
[----:B------:R-:W-:Y:S01]  /*106d0*/  FFMA.FTZ R37, R14, R25, -R37 ;  /* 0x000000190e257223 */ /* 0x000fe20000010825 */
[----:B------:R-:W-:Y:S01]  /*106e0*/  LOP3.LUT R25, R96, 0xffff0000, RZ, 0xc0, !PT ;  /* 0xffff000060197812 */ /* 0x000fe200078ec0ff */
[----:B------:R-:W-:Y:S01]  /*106f0*/  FFMA.FTZ R34, R24, R35, R32 ;  /* 0x0000002318227223 */ /* 0x000fe20000010020 */
[----:B------:R-:W-:Y:S01]  /*10700*/  LOP3.LUT R13, R100, 0xffff0000, RZ, 0xc0, !PT ;  /* 0xffff0000640d7812 */ /* 0x000fe200078ec0ff */
[----:B------:R-:W-:Y:S01]  /*10710*/  FFMA.FTZ R39, R14, R33, R39 ;  /* 0x000000210e277223 */ /* 0x000fe20000010027 */
[----:B------:R-:W-:Y:S01]  /*10720*/  LOP3.LUT R24, R97, 0xffff0000, RZ, 0xc0, !PT ;  /* 0xffff000061187812 */ /* 0x000fe200078ec0ff */
[C---:B------:R-:W-:Y:S01]  /*10730*/  FMUL.FTZ R33, R8.reuse, R25 ;  /* 0x0000001908217220 */ /* 0x040fe20000410000 */
[----:B------:R-:W-:Y:S01]  /*10740*/  LOP3.LUT R14, R101, 0xffff0000, RZ, 0xc0, !PT ;  /* 0xffff0000650e7812 */ /* 0x000fe200078ec0ff */
[----:B------:R-:W-:Y:S01]  /*10750*/  FMUL.FTZ R35, R8, R13 ;  /* 0x0000000d08237220 */ /* 0x000fe20000410000 */
[----:B------:R-:W-:-:S02]  /*10760*/  IMAD.U32 R27, R10, 0x10000, RZ ;  /* 0x000100000a1b7824 */ /* 0x000fc400078e00ff */
[C---:B------:R-:W-:Y:S01]  /*10770*/  FMUL.FTZ R32, R9.reuse, R24 ;  /* 0x0000001809207220 */ /* 0x040fe20000410000 */
[----:B------:R-:W-:Y:S02]  /*10780*/  IMAD.U32 R26, R98, 0x10000, RZ ;  /* 0x00010000621a7824 */ /* 0x000fe400078e00ff */
[C---:B------:R-:W-:Y:S01]  /*10790*/  FFMA.FTZ R33, R4.reuse, R13, -R33 ;  /* 0x0000000d04217223 */ /* 0x040fe20000010821 */
[----:B------:R-:W-:Y:S01]  /*107a0*/  FMUL.FTZ R9, R9, R14 ;  /* 0x0000000e09097220 */ /* 0x000fe20000410000 */
[----:B------:R-:W-:Y:S01]  /*107b0*/  FFMA.FTZ R35, R4, R25, R35 ;  /* 0x0000001904237223 */ /* 0x000fe20000010023 */
[----:B------:R-:W-:Y:S02]  /*107c0*/  IMAD.U32 R8, R102, 0x10000, RZ ;  /* 0x0001000066087824 */ /* 0x000fe400078e00ff */
[----:B------:R-:W-:Y:S01]  /*107d0*/  FMUL.FTZ R4, R27, R26 ;  /* 0x0000001a1b047220 */ /* 0x000fe20000410000 */
[C---:B------:R-:W-:Y:S01]  /*107e0*/  FFMA.FTZ R32, R5.reuse, R14, -R32 ;  /* 0x0000000e05207223 */ /* 0x040fe20000010820 */
[----:B------:R-:W-:Y:S01]  /*107f0*/  FFMA.FTZ R24, R5, R24, R9 ;  /* 0x0000001805187223 */ /* 0x000fe20000010009 */
[----:B------:R-:W-:Y:S01]  /*10800*/  LOP3.LUT R10, R10, 0xffff0000, RZ, 0xc0, !PT ;  /* 0xffff00000a0a7812 */ /* 0x000fe200078ec0ff */
[-C--:B------:R-:W-:Y:S01]  /*10810*/  FMUL.FTZ R14, R27, R8.reuse ;  /* 0x000000081b0e7220 */ /* 0x080fe20000410000 */
[----:B------:R-:W-:Y:S01]  /*10820*/  FFMA.FTZ R13, R15, R8, -R4 ;  /* 0x000000080f0d7223 */ /* 0x000fe20000010804 */
[----:B------:R-:W-:-:S02]  /*10830*/  LOP3.LUT R9, R98, 0xffff0000, RZ, 0xc0, !PT ;  /* 0xffff000062097812 */ /* 0x000fc400078ec0ff */
[----:B------:R-:W-:Y:S01]  /*10840*/  LOP3.LUT R5, R102, 0xffff0000, RZ, 0xc0, !PT ;  /* 0xffff000066057812 */ /* 0x000fe200078ec0ff */
[----:B------:R-:W-:Y:S01]  /*10850*/  FFMA.FTZ R14, R15, R26, R14 ;  /* 0x0000001a0f0e7223 */ /* 0x000fe2000001000e */
[----:B------:R-:W-:Y:S01]  /*10860*/  LOP3.LUT R8, R99, 0xffff0000, RZ, 0xc0, !PT ;  /* 0xffff000063087812 */ /* 0x000fe200078ec0ff */
[C---:B------:R-:W-:Y:S01]  /*10870*/  FMUL.FTZ R15, R10.reuse, R9 ;  /* 0x000000090a0f7220 */ /* 0x040fe20000410000 */
[----:B------:R-:W-:Y:S01]  /*10880*/  LOP3.LUT R4, R103, 0xffff0000, RZ, 0xc0, !PT ;  /* 0xffff000067047812 */ /* 0x000fe200078ec0ff */
[-C--:B------:R-:W-:Y:S02]  /*10890*/  FMUL.FTZ R26, R10, R5.reuse ;  /* 0x000000050a1a7220 */ /* 0x080fe40000410000 */
[C---:B------:R-:W-:Y:S01]  /*108a0*/  FMUL.FTZ R36, R11.reuse, R8 ;  /* 0x000000080b247220 */ /* 0x040fe20000410000 */
[C---:B------:R-:W-:Y:S01]  /*108b0*/  FFMA.FTZ R10, R6.reuse, R5, -R15 ;  /* 0x00000005060a7223 */ /* 0x040fe2000001080f */
[-C--:B------:R-:W-:Y:S01]  /*108c0*/  FMUL.FTZ R25, R11, R4.reuse ;  /* 0x000000040b197220 */ /* 0x080fe20000410000 */
[----:B------:R-:W-:Y:S01]  /*108d0*/  FFMA.FTZ R11, R6, R9, R26 ;  /* 0x00000009060b7223 */ /* 0x000fe2000001001a */
[----:B------:R-:W-:Y:S01]  /*108e0*/  FFMA.FTZ R36, R7, R4, -R36 ;  /* 0x0000000407247223 */ /* 0x000fe20000010824 */
[----:B------:R-:W-:Y:S01]  /*108f0*/  F2FP.BF16.F32.PACK_AB R4, R33, R38 ;  /* 0x000000262104723e */ /* 0x000fe200000010ff */
        /* <DEDUP_REMOVED lines=8> */
[----:B------:R-:W-:-:S05]  /*10980*/  F2FP.BF16.F32.PACK_AB R11, R25, R34 ;  /* 0x00000022190b723e */ /* 0x000fca00000010ff */
[----:B------:R2:W-:Y:S02]  /*10990*/  STS.128 [R12+0x10400], R8 ;  /* 0x010400080c007388 */ /* 0x0005e40000000c00 */
.L_x_2382:
[----:B------:R-:W-:Y:S05]  /*109a0*/  BSYNC B2 ;  /* 0x0000000000027941 */ /* 0x000fea0003800000 */
.L_x_2381:
[----:B------:R-:W-:Y:S05]  /*109b0*/  @P3 BRA `(.L_x_2378) ;  /* 0x00000004009c3947 */ /* 0x000fea0003800000 */
[----:B------:R-:W-:Y:S02]  /*109c0*/  LEA.HI R105, R105, R220, RZ, 0x1d ;  /* 0x000000dc69697211 */ /* 0x000fe400078fe8ff */
[----:B------:R-:W-:Y:S02]  /*109d0*/  SHF.R.U64 R27, R60, 0x10, R61 ;  /* 0x000000103c1b7819 */ /* 0x000fe4000000123d */
[----:B-12---:R-:W-:Y:S02]  /*109e0*/  SHF.R.S32.HI R4, RZ, 0x1f, R105 ;  /* 0x0000001fff047819 */ /* 0x006fe40000011469 */
[----:B------:R-:W-:Y:S02]  /*109f0*/  SHF.R.U64 R15, R28, 0x10, R29 ;  /* 0x000000101c0f7819 */ /* 0x000fe4000000121d */
[----:B------:R-:W-:Y:S01]  /*10a00*/  LEA.HI R5, R4, R105, RZ, 0x3 ;  /* 0x0000006904057211 */ /* 0x000fe200078f18ff */
[----:B------:R-:W-:Y:S01]  /*10a10*/  IMAD.SHL.U32 R4, R105, 0x8, RZ ;  /* 0x0000000869047824 */ /* 0x000fe200078e00ff */
[----:B------:R-:W-:-:S02]  /*10a20*/  SHF.R.U64 R13, R30, 0x10, R31 ;  /* 0x000000101e0d7819 */ /* 0x000fc4000000121f */
[----:B------:R-:W-:Y:S01]  /*10a30*/  SHF.R.U64 R25, R62, 0x10, R63 ;  /* 0x000000103e197819 */ /* 0x000fe2000000123f */
[----:B------:R-:W-:Y:S01]  /*10a40*/  IMAD.SHL.U32 R5, R5, 0x400, RZ ;  /* 0x0000040005057824 */ /* 0x000fe200078e00ff */
[----:B------:R-:W-:Y:S02]  /*10a50*/  LOP3.LUT R4, R191, 0x38, R4, 0xf8, !PT ;  /* 0x00000038bf047812 */ /* 0x000fe400078ef804 */
[----:B------:R-:W-:Y:S02]  /*10a60*/  SHF.R.U32.HI R30, RZ, 0x10, R31 ;  /* 0x00000010ff1e7819 */ /* 0x000fe4000001161f */
[----:B------:R-:W-:Y:S02]  /*10a70*/  LOP3.LUT R5, R5, 0x7fffe000, RZ, 0xc0, !PT ;  /* 0x7fffe00005057812 */ /* 0x000fe400078ec0ff */
[----:B------:R-:W-:Y:S02]  /*10a80*/  LOP3.LUT R4, R4, R197, RZ, 0x3c, !PT ;  /* 0x000000c504047212 */ /* 0x000fe400078e3cff */
[----:B------:R-:W-:Y:S01]  /*10a90*/  PRMT R88, R88, 0x5410, R27 ;  /* 0x0000541058587816 */ /* 0x000fe2000000001b */
[----:B------:R-:W-:Y:S01]  /*10aa0*/  IMAD R5, R196, 0x200, R5 ;  /* 0x00000200c4057824 */ /* 0x000fe200078e0205 */
[----:B------:R-:W-:-:S02]  /*10ab0*/  PRMT R84, R84, 0x5410, R15 ;  /* 0x0000541054547816 */ /* 0x000fc4000000000f */
[----:B------:R-:W-:Y:S01]  /*10ac0*/  SHF.R.U32.HI R28, RZ, 0x10, R29 ;  /* 0x00000010ff1c7819 */ /* 0x000fe2000001161d */
[----:B0-----:R-:W-:Y:S01]  /*10ad0*/  IMAD.IADD R9, R5, 0x1, R4 ;  /* 0x0000000105097824 */ /* 0x001fe200078e0204 */
[----:B------:R-:W-:Y:S01]  /*10ae0*/  PRMT R90, R90, 0x5410, R25 ;  /* 0x000054105a5a7816 */ /* 0x000fe20000000019 */
[----:B------:R-:W0:Y:S01]  /*10af0*/  LDS.128 R4, [R219] ;  /* 0x00000000db047984 */ /* 0x000e220000000c00 */
[----:B------:R-:W-:Y:S01]  /*10b00*/  PRMT R87, R87, 0x5410, R30 ;  /* 0x0000541057577816 */ /* 0x000fe2000000001e */
[----:B------:R-:W-:Y:S01]  /*10b10*/  IMAD R12, R9, 0x2, R18 ;  /* 0x00000002090c7824 */ /* 0x000fe200078e0212 */
[----:B------:R-:W-:Y:S01]  /*10b20*/  SHF.R.U32.HI R62, RZ, 0x10, R63 ;  /* 0x00000010ff3e7819 */ /* 0x000fe2000001163f */
[----:B------:R-:W-:Y:S01]  /*10b30*/  IMAD.U32 R32, R84, 0x10000, RZ ;  /* 0x0001000054207824 */ /* 0x000fe200078e00ff */
[----:B------:R-:W-:Y:S01]  /*10b40*/  SHF.R.U32.HI R60, RZ, 0x10, R61 ;  /* 0x00000010ff3c7819 */ /* 0x000fe2000001163d */
[----:B------:R-:W-:Y:S01]  /*10b50*/  IMAD.U32 R30, R88, 0x10000, RZ ;  /* 0x00010000581e7824 */ /* 0x000fe200078e00ff */
[----:B------:R-:W1:Y:S01]  /*10b60*/  LDS.128 R8, [R12+0x10400] ;  /* 0x010400000c087984 */ /* 0x000e620000000c00 */
[----:B------:R-:W-:Y:S01]  /*10b70*/  PRMT R85, R85, 0x5410, R28 ;  /* 0x0000541055557816 */ /* 0x000fe2000000001c */
[----:B------:R-:W-:Y:S01]  /*10b80*/  IMAD.U32 R31, R87, 0x10000, RZ ;  /* 0x00010000571f7824 */ /* 0x000fe200078e00ff */
[----:B------:R-:W-:-:S02]  /*10b90*/  PRMT R86, R86, 0x5410, R13 ;  /* 0x0000541056567816 */ /* 0x000fc4000000000d */
[----:B------:R-:W-:Y:S01]  /*10ba0*/  PRMT R91, R91, 0x5410, R62 ;  /* 0x000054105b5b7816 */ /* 0x000fe2000000003e */
[----:B------:R-:W-:Y:S01]  /*10bb0*/  IMAD.U32 R29, R85, 0x10000, RZ ;  /* 0x00010000551d7824 */ /* 0x000fe200078e00ff */
[----:B------:R-:W-:Y:S01]  /*10bc0*/  PRMT R89, R89, 0x5410, R60 ;  /* 0x0000541059597816 */ /* 0x000fe2000000003c */
        /* <DEDUP_REMOVED lines=70> */
.L_x_2378:
[----:B------:R-:W-:Y:S05]  /*11030*/  BSYNC B1 ;  /* 0x0000000000017941 */ /* 0x000fea0003800000 */
.L_x_2377:
[----:B------:R-:W-:Y:S05]  /*11040*/  @P1 BRA `(.L_x_2352) ;  /* 0x0000001000f41947 */ /* 0x000fea0003800000 */
[----:B------:R-:W4:Y:S01]  /*11050*/  LDC R13, c[0x0][0x3d4] ;  /* 0x0000f500ff0d7b82 */ /* 0x000f220000000800 */
[----:B------:R-:W-:Y:S01]  /*11060*/  BSSY B1, `(.L_x_2383) ;  /* 0x000006b000017945 */ /* 0x000fe20003800000 */
[-C--:B----4-:R-:W-:Y:S02]  /*11070*/  ISETP.GE.AND P0, PT, R22, R13.reuse, PT ;  /* 0x0000000d1600720c */ /* 0x090fe40003f06270 */
[-C--:B------:R-:W-:Y:S02]  /*11080*/  ISETP.GE.AND P1, PT, R186, R13.reuse, PT ;  /* 0x0000000dba00720c */ /* 0x080fe40003f26270 */
[----:B------:R-:W-:-:S09]  /*11090*/  ISETP.GE.AND P2, PT, R187, R13, PT ;  /* 0x0000000dbb00720c */ /* 0x000fd20003f46270 */
        /* <DEDUP_REMOVED lines=21> */
[--C-:B------:R-:W-:Y:S02]  /*111f0*/  SHF.R.U64 R15, R42, 0x10, R43.reuse ;  /* 0x000000102a0f7819 */ /* 0x100fe4000000122b */
[----:B------:R-:W-:Y:S02]  /*11200*/  PRMT R75, R75, 0x5410, R40 ;  /* 0x000054104b4b7816 */ /* 0x000fe40000000028 */
[----:B------:R-:W1:Y:S01]  /*11210*/  LDS.128 R8, [R12+0x10400] ;  /* 0x010400000c087984 */ /* 0x000e620000000c00 */
[----:B------:R-:W-:-:S02]  /*11220*/  SHF.R.U32.HI R42, RZ, 0x10, R43 ;  /* 0x00000010ff2a7819 */ /* 0x000fc4000001162b */
[----:B------:R-:W-:Y:S01]  /*11230*/  SHF.R.U32.HI R54, RZ, 0x10, R55 ;  /* 0x00000010ff367819 */ /* 0x000fe20000011637 */
[----:B------:R-:W-:Y:S01]  /*11240*/  IMAD.U32 R30, R75, 0x10000, RZ ;  /* 0x000100004b1e7824 */ /* 0x000fe200078e00ff */
[----:B------:R-:W-:Y:S02]  /*11250*/  PRMT R93, R93, 0x5410, R52 ;  /* 0x000054105d5d7816 */ /* 0x000fe40000000034 */
[----:B------:R-:W-:Y:S02]  /*11260*/  PRMT R94, R94, 0x5410, R27 ;  /* 0x000054105e5e7816 */ /* 0x000fe4000000001b */
[----:B------:R-:W-:Y:S02]  /*11270*/  PRMT R77, R77, 0x5410, R42 ;  /* 0x000054104d4d7816 */ /* 0x000fe4000000002a */
[----:B------:R-:W-:Y:S02]  /*11280*/  PRMT R95, R95, 0x5410, R54 ;  /* 0x000054105f5f7816 */ /* 0x000fe40000000036 */
[----:B------:R-:W-:Y:S01]  /*11290*/  PRMT R76, R76, 0x5410, R15 ;  /* 0x000054104c4c7816 */ /* 0x000fe2000000000f */
[----:B------:R-:W-:-:S02]  /*112a0*/  IMAD.U32 R32, R77, 0x10000, RZ ;  /* 0x000100004d207824 */ /* 0x000fc400078e00ff */
        /* <DEDUP_REMOVED lines=23> */
[----:B------:R-:W-:Y:S01]  /*11420*/  LOP3.LUT R27, R74, 0xffff0000, RZ, 0xc0, !PT ;  /* 0xffff00004a1b7812 */ /* 0x000fe200078ec0ff */
[----:B------:R-:W-:Y:S01]  /*11430*/  FMUL.FTZ R29, R29, R14 ;  /* 0x0000000e1d1d7220 */ /* 0x000fe20000410000 */
[----:B------:R-:W-:Y:S01]  /*11440*/  FFMA.FTZ R36, R15, R30, R36 ;  /* 0x0000001e0f247223 */ /* 0x000fe20000010024 */
[C---:B------:R-:W-:Y:S01]  /*11450*/  FFMA.FTZ R38, R25.reuse, R14, -R26 ;  /* 0x0000000e19267223 */ /* 0x040fe2000001081a */
        /* <DEDUP_REMOVED lines=8> */
[----:B------:R-:W-:Y:S01]  /*114e0*/  FFMA.FTZ R30, R4, R15, -R25 ;  /* 0x0000000f041e7223 */ /* 0x000fe20000010819 */
[-C--:B------:R-:W-:Y:S01]  /*114f0*/  FMUL.FTZ R9, R9, R14.reuse ;  /* 0x0000000e09097220 */ /* 0x080fe20000410000 */
[----:B------:R-:W-:Y:S02]  /*11500*/  IMAD.U32 R25, R76, 0x10000, RZ ;  /* 0x000100004c197824 */ /* 0x000fe400078e00ff */
[----:B------:R-:W-:Y:S01]  /*11510*/  FFMA.FTZ R32, R4, R27, R29 ;  /* 0x0000001b04207223 */ /* 0x000fe2000001001d */
[----:B------:R-:W-:Y:S02]  /*11520*/  IMAD.U32 R15, R94, 0x10000, RZ ;  /* 0x000100005e0f7824 */ /* 0x000fe400078e00ff */
[C---:B------:R-:W-:Y:S01]  /*11530*/  FFMA.FTZ R27, R5.reuse, R14, -R8 ;  /* 0x0000000e051b7223 */ /* 0x040fe20000010808 */
[----:B------:R-:W-:Y:S01]  /*11540*/  FFMA.FTZ R29, R5, R26, R9 ;  /* 0x0000001a051d7223 */ /* 0x000fe20000010009 */
[----:B------:R-:W-:Y:S01]  /*11550*/  LOP3.LUT R10, R10, 0xffff0000, RZ, 0xc0, !PT ;  /* 0xffff00000a0a7812 */ /* 0x000fe200078ec0ff */
[C---:B------:R-:W-:Y:S01]  /*11560*/  FMUL.FTZ R31, R28.reuse, R25 ;  /* 0x000000191c1f7220 */ /* 0x040fe20000410000 */
        /* <DEDUP_REMOVED lines=10> */
[-C--:B------:R-:W-:Y:S01]  /*11610*/  FMUL.FTZ R14, R10, R5.reuse ;  /* 0x000000050a0e7220 */ /* 0x080fe20000410000 */
[C---:B------:R-:W-:Y:S01]  /*11620*/  FFMA.FTZ R10, R6.reuse, R5, -R15 ;  /* 0x00000005060a7223 */ /* 0x040fe2000001080f */
[-C--:B------:R-:W-:Y:S01]  /*11630*/  FMUL.FTZ R25, R11, R4.reuse ;  /* 0x000000040b197220 */ /* 0x080fe20000410000 */
[C---:B------:R-:W-:Y:S01]  /*11640*/  FFMA.FTZ R11, R7.reuse, R4, -R24 ;  /* 0x00000004070b7223 */ /* 0x040fe20000010818 */
[----:B------:R-:W-:Y:S01]  /*11650*/  FFMA.FTZ R14, R6, R9, R14 ;  /* 0x00000009060e7223 */ /* 0x000fe2000001000e */
[----:B------:R-:W-:Y:S01]  /*11660*/  F2FP.BF16.F32.PACK_AB R4, R30, R35 ;  /* 0x000000231e04723e */ /* 0x000fe200000010ff */
[----:B------:R-:W-:Y:S01]  /*11670*/  FFMA.FTZ R24, R7, R8, R25 ;  /* 0x0000000807187223 */ /* 0x000fe20000010019 */
        /* <DEDUP_REMOVED lines=9> */
.L_x_2384:
[----:B------:R-:W-:Y:S05]  /*11710*/  BSYNC B1 ;  /* 0x0000000000017941 */ /* 0x000fea0003800000 */
.L_x_2383:
[----:B------:R-:W-:Y:S04]  /*11720*/  BSSY B1, `(.L_x_2385) ;  /* 0x0000068000017945 */ /* 0x000fe80003800000 */
[----:B------:R-:W-:Y:S05]  /*11730*/  @P1 BRA `(.L_x_2386) ;  /* 0x0000000400981947 */ /* 0x000fea0003800000 */
[----:B-1234-:R-:W-:Y:S02]  /*11740*/  LEA.HI R4, R13, R214, RZ, 0x1d ;  /* 0x000000d60d047211 */ /* 0x01efe400078fe8ff */
        /* <DEDUP_REMOVED lines=101> */
.L_x_2386:
[----:B------:R-:W-:Y:S05]  /*11da0*/  BSYNC B1 ;  /* 0x0000000000017941 */ /* 0x000fea0003800000 */
.L_x_2385:
[----:B------:R-:W-:Y:S05]  /*11db0*/  @P2 BRA `(.L_x_2352) ;  /* 0x0000000400982947 */ /* 0x000fea0003800000 */
[----:B------:R-:W-:Y:S02]  /*11dc0*/  LEA.HI R13, R13, R220, RZ, 0x1d ;  /* 0x000000dc0d0d7211 */ /* 0x000fe400078fe8ff */
[----:B------:R-:W-:Y:S02]  /*11dd0*/  SHF.R.U64 R15, R48, 0x10, R49 ;  /* 0x00000010300f7819 */ /* 0x000fe40000001231 */
[----:B01234-:R-:W-:Y:S01]  /*11de0*/  SHF.R.S32.HI R4, RZ, 0x1f, R13 ;  /* 0x0000001fff047819 */ /* 0x01ffe2000001140d */
        /* <DEDUP_REMOVED lines=9> */
[----:B------:R-:W-:Y:S02]  /*11e80*/  SHF.R.U64 R25, R66, 0x10, R67 ;  /* 0x0000001042197819 */ /* 0x000fe40000001243 */
[----:B------:R-:W-:-:S02]  /*11e90*/  IADD3 R9, R5, R9, R198 ;  /* 0x0000000905097210 */ /* 0x000fc40007ffe0c6 */
[----:B------:R-:W0:Y:S01]  /*11ea0*/  LDS.128 R4, [R217] ;  /* 0x00000000d9047984 */ /* 0x000e220000000c00 */
[----:B------:R-:W-:Y:S01]  /*11eb0*/  PRMT R68, R68, 0x5410, R27 ;  /* 0x0000541044447816 */ /* 0x000fe2000000001b */
[----:B------:R-:W-:Y:S01]  /*11ec0*/  IMAD.U32 R27, R26, 0x10000, RZ ;  /* 0x000100001a1b7824 */ /* 0x000fe200078e00ff */
[----:B------:R-:W-:Y:S01]  /*11ed0*/  SHF.R.U32.HI R64, RZ, 0x10, R65 ;  /* 0x00000010ff407819 */ /* 0x000fe20000011641 */
[----:B------:R-:W-:Y:S01]  /*11ee0*/  IMAD R12, R9, 0x2, R18 ;  /* 0x00000002090c7824 */ /* 0x000fe200078e0212 */
[--C-:B------:R-:W-:Y:S02]  /*11ef0*/  SHF.R.U64 R13, R50, 0x10, R51.reuse ;  /* 0x00000010320d7819 */ /* 0x100fe40000001233 */
[----:B------:R-:W-:Y:S02]  /*11f00*/  PRMT R28, R3, 0x5410, R28 ;  /* 0x00005410031c7816 */ /* 0x000fe4000000001c */
[----:B------:R-:W1:Y:S01]  /*11f10*/  LDS.128 R8, [R12+0x10400] ;  /* 0x010400000c087984 */ /* 0x000e620000000c00 */
[----:B------:R-:W-:-:S02]  /*11f20*/  SHF.R.U32.HI R50, RZ, 0x10, R51 ;  /* 0x00000010ff327819 */ /* 0x000fc40000011633 */
[----:B------:R-:W-:Y:S01]  /*11f30*/  SHF.R.U32.HI R66, RZ, 0x10, R67 ;  /* 0x00000010ff427819 */ /* 0x000fe20000011643 */
[----:B------:R-:W-:Y:S01]  /*11f40*/  IMAD.U32 R29, R28, 0x10000, RZ ;  /* 0x000100001c1d7824 */ /* 0x000fe200078e00ff */
[----:B------:R-:W-:Y:S01]  /*11f50*/  PRMT R70, R70, 0x5410, R25 ;  /* 0x0000541046467816 */ /* 0x000fe20000000019 */
[----:B------:R-:W-:Y:S01]  /*11f60*/  IMAD.U32 R25, R68, 0x10000, RZ ;  /* 0x0001000044197824 */ /* 0x000fe200078e00ff */
[----:B------:R-:W-:Y:S02]  /*11f70*/  PRMT R69, R69, 0x5410, R64 ;  /* 0x0000541045457816 */ /* 0x000fe40000000040 */
[----:B------:R-:W-:Y:S02]  /*11f80*/  PRMT R30, R20, 0x5410, R13 ;  /* 0x00005410141e7816 */ /* 0x000fe4000000000d */
[----:B------:R-:W-:Y:S02]  /*11f90*/  PRMT R31, R21, 0x5410, R50 ;  /* 0x00005410151f7816 */ /* 0x000fe40000000032 */
[----:B------:R-:W-:-:S02]  /*11fa0*/  PRMT R71, R71, 0x5410, R66 ;  /* 0x0000541047477816 */ /* 0x000fc40000000042 */
        /* <DEDUP_REMOVED lines=26> */
[C---:B------:R-:W-:Y:S01]  /*12150*/  FMUL.FTZ R15, R24.reuse, R33 ;  /* 0x00000021180f7220 */ /* 0x040fe20000410000 */
        /* <DEDUP_REMOVED lines=11> */
[-C--:B------:R-:W-:Y:S01]  /*12210*/  FMUL.FTZ R9, R9, R69.reuse ;  /* 0x0000004509097220 */ /* 0x080fe20000410000 */
[----:B------:R-:W-:Y:S02]  /*12220*/  IMAD.U32 R0, R70, 0x10000, RZ ;  /* 0x0001000046007824 */ /* 0x000fe400078e00ff */
[----:B------:R-:W-:Y:S01]  /*12230*/  FMUL.FTZ R24, R21, R8 ;  /* 0x0000000815187220 */ /* 0x000fe20000410000 */
[----:B------:R-:W-:Y:S01]  /*12240*/  FFMA.FTZ R14, R3, R26, R14 ;  /* 0x0000001a030e7223 */ /* 0x000fe2000001000e */
[----:B------:R-:W-:Y:S01]  /*12250*/  FFMA.FTZ R25, R4, R28, R9 ;  /* 0x0000001c04197223 */ /* 0x000fe20000010009 */
[----:B------:R-:W-:Y:S01]  /*12260*/  LOP3.LUT R10, R10, 0xffff0000, RZ, 0xc0, !PT ;  /* 0xffff00000a0a7812 */ /* 0x000fe200078ec0ff */
[----:B------:R-:W-:Y:S01]  /*12270*/  FFMA.FTZ R15, R4, R69, -R15 ;  /* 0x00000045040f7223 */ /* 0x000fe2000001080f */
[-C--:B------:R-:W-:Y:S01]  /*12280*/  FMUL.FTZ R26, R21, R0.reuse ;  /* 0x00000000151a7220 */ /* 0x080fe20000410000 */
[----:B------:R-:W-:Y:S01]  /*12290*/  LOP3.LUT R9, R30, 0xffff0000, RZ, 0xc0, !PT ;  /* 0xffff00001e097812 */ /* 0x000fe200078ec0ff */
[----:B------:R-:W-:Y:S01]  /*122a0*/  FFMA.FTZ R24, R5, R0, -R24 ;  /* 0x0000000005187223 */ /* 0x000fe20000010818 */
[----:B------:R-:W-:Y:S01]  /*122b0*/  LOP3.LUT R11, R11, 0xffff0000, RZ, 0xc0, !PT ;  /* 0xffff00000b0b7812 */ /* 0x000fe200078ec0ff */
[----:B------:R-:W-:Y:S01]  /*122c0*/  FFMA.FTZ R26, R5, R8, R26 ;  /* 0x00000008051a7223 */ /* 0x000fe2000001001a */
[----:B------:R-:W-:Y:S01]  /*122d0*/  LOP3.LUT R3, R70, 0xffff0000, RZ, 0xc0, !PT ;  /* 0xffff000046037812 */ /* 0x000fe200078ec0ff */
[----:B------:R-:W-:Y:S01]  /*122e0*/  FMUL.FTZ R5, R10, R9 ;  /* 0x000000090a057220 */ /* 0x000fe20000410000 */
[----:B------:R-:W-:-:S02]  /*122f0*/  LOP3.LUT R4, R31, 0xffff0000, RZ, 0xc0, !PT ;  /* 0xffff00001f047812 */ /* 0x000fc400078ec0ff */
[----:B------:R-:W-:Y:S01]  /*12300*/  LOP3.LUT R0, R71, 0xffff0000, RZ, 0xc0, !PT ;  /* 0xffff000047007812 */ /* 0x000fe200078ec0ff */
[-C--:B------:R-:W-:Y:S01]  /*12310*/  FMUL.FTZ R10, R10, R3.reuse ;  /* 0x000000030a0a7220 */ /* 0x080fe20000410000 */
[C---:B------:R-:W-:Y:S01]  /*12320*/  FFMA.FTZ R3, R6.reuse, R3, -R5 ;  /* 0x0000000306037223 */ /* 0x040fe20000010805 */
[----:B------:R-:W-:Y:S01]  /*12330*/  FMUL.FTZ R8, R11, R4 ;  /* 0x000000040b087220 */ /* 0x000fe20000410000 */
[----:B------:R-:W-:Y:S01]  /*12340*/  F2FP.BF16.F32.PACK_AB R5, R15, R34 ;  /* 0x000000220f05723e */ /* 0x000fe200000010ff */
        /* <DEDUP_REMOVED lines=13> */
.L_x_2352:
[----:B------:R-:W-:Y:S05]  /*12420*/  BSYNC B0 ;  /* 0x0000000000007941 */ /* 0x000fea0003800000 */
.L_x_2324:
        /* <DEDUP_REMOVED lines=8> */
.L_x_2322:
[----:B------:R-:W2:Y:S02]  /*124b0*/  LDL R0, [R1+0x14] ;  /* 0x0000140001007983 */ /* 0x000ea40000100800 */
[----:B--2---:R-:W-:-:S13]  /*124c0*/  R2UR UR4, R0 ;  /* 0x00000000000472ca */ /* 0x004fda00000e0000 */
[----:B------:R-:W-:-:S05]  /*124d0*/  IMAD.U32 R0, RZ, RZ, UR4 ;  /* 0x00000004ff007e24 */ /* 0x000fca000f8e00ff */
[----:B------:R-:W-:-:S13]  /*124e0*/  ISETP.NE.AND P0, PT, R0, 0x3, PT ;  /* 0x000000030000780c */ /* 0x000fda0003f05270 */
[----:B------:R-:W-:Y:S05]  /*124f0*/  @!P0 BRA `(.L_x_2387) ;  /* 0x0000000000048947 */ /* 0x000fea0003800000 */
[----:B------:R-:W-:Y:S01]  /*12500*/  BPT.TRAP 0x1 ;  /* 0x000000040000795c */ /* 0x000fe20000300000 */
.L_x_2387:
[----:B01----:R-:W-:Y:S01]  /*12510*/  IMAD R3, R185, 0x8, R18 ;  /* 0x00000008b9037824 */ /* 0x003fe200078e0212 */
[----:B------:R-:W-:-:S04]  /*12520*/  SHF.L.U32 R0, R188, 0x1f, RZ ;  /* 0x0000001fbc007819 */ /* 0x000fc800000006ff */
[----:B------:R0:W1:Y:S01]  /*12530*/  SYNCS.PHASECHK.TRANS64.TRYWAIT P2, [R3+URZ+0x34830], R0 ;  /* 0x03483000030075a7 */ /* 0x000062000804017f */
[----:B------:R-:W-:Y:S05]  /*12540*/  @!P0 BRA `(.L_x_2388) ;  /* 0x0000000000048947 */ /* 0x000fea0003800000 */
[----:B------:R-:W-:Y:S01]  /*12550*/  BPT.TRAP 0x1 ;  /* 0x000000040000795c */ /* 0x000fe20000300000 */
.L_x_2388:
[----:B---34-:R-:W2:Y:S01]  /*12560*/  S2R R4, SR_TID.X ;  /* 0x0000000000047919 */ /* 0x018ea20000002100 */
[----:B------:R-:W-:Y:S01]  /*12570*/  IMAD.MOV.U32 R151, RZ, RZ, RZ ;  /* 0x000000ffff977224 */ /* 0x000fe200078e00ff */
[----:B--2---:R-:W-:-:S04]  /*12580*/  LOP3.LUT R4, R4, 0x7f, RZ, 0xc0, !PT ;  /* 0x0000007f04047812 */ /* 0x004fc800078ec0ff */
[----:B------:R-:W-:Y:S01]  /*12590*/  ISETP.NE.AND P1, PT, R4, RZ, PT ;  /* 0x000000ff0400720c */ /* 0x000fe20003f25270 */
[----:B-1----:R-:W-:-:S12]  /*125a0*/  @P2 BRA `(.L_x_2389) ;  /* 0x0000000000082947 */ /* 0x002fd80003800000 */
[----:B------:R-:W1:Y:S02]  /*125b0*/  SYNCS.PHASECHK.TRANS64.TRYWAIT P2, [R3+URZ+0x34830], R0 ;  /* 0x03483000030075a7 */ /* 0x000e64000804017f */
[----:B-1----:R-:W-:Y:S05]  /*125c0*/  @!P2 BRA `(.L_x_2390) ;  /* 0x000001180070a947 */ /* 0x002fea0003800000 */
.L_x_2389:
        /* <DEDUP_REMOVED lines=27> */
[----:B------:R-:W-:Y:S01]  /*12780*/  IMAD.MOV.U32 R5, RZ, RZ, -0x80 ;  /* 0xffffff80ff057424 */ /* 0x000fe200078e00ff */
[----:B------:R-:W-:Y:S01]  /*12790*/  UIADD3 UR48, UR4, 0x800, URZ ;  /* 0x0000080004307890 */ /* 0x000fe2000fffe03f */
[----:B------:R-:W-:Y:S01]  /*127a0*/  @!P1 VIADD R3, R3, 0x34840 ;  /* 0x0003484003039836 */ /* 0x000fe20000000000 */
[----:B------:R0:W-:Y:S01]  /*127b0*/  STL.64 [R1+0x38], R10 ;  /* 0x0000380a01007387 */ /* 0x0001e20000100a00 */
[----:B------:R-:W-:Y:S01]  /*127c0*/  UIADD3 UR44, UR4, 0x802, URZ ;  /* 0x00000802042c7890 */ /* 0x000fe2000fffe03f */
[----:B------:R-:W-:Y:S01]  /*127d0*/  IMAD R0, R148, R5, 0x80 ;  /* 0x0000008094007424 */ /* 0x000fe200078e0205 */
[----:B------:R-:W-:Y:S01]  /*127e0*/  UIADD3 UR40, UR4, 0x804, URZ ;  /* 0x0000080404287890 */ /* 0x000fe2000fffe03f */
[----:B------:R-:W-:Y:S01]  /*127f0*/  @!P1 PRMT R3, RZ, 0x654, R3 ;  /* 0x00000654ff039816 */ /* 0x000fe20000000003 */
[----:B------:R-:W-:Y:S01]  /*12800*/  UIADD3 UR36, UR4, 0x806, URZ ;  /* 0x0000080604247890 */ /* 0x000fe2000fffe03f */
[----:B------:R-:W-:Y:S01]  /*12810*/  IMAD.IADD R5, R195, 0x1, R0 ;  /* 0x00000001c3057824 */ /* 0x000fe200078e0200 */
        /* <DEDUP_REMOVED lines=8> */
[----:B------:R-:W-:Y:S01]  /*128a0*/  BSSY B0, `(.L_x_2391) ;  /* 0x0000565000007945 */ /* 0x000fe20003800000 */
[----:B0-----:R-:W-:-:S02]  /*128b0*/  IMAD.U32 R10, RZ, RZ, UR8 ;  /* 0x00000008ff0a7e24 */ /* 0x001fc4000f8e00ff */
[----:B------:R-:W-:Y:S02]  /*128c0*/  IMAD.U32 R11, RZ, RZ, UR9 ;  /* 0x00000009ff0b7e24 */ /* 0x000fe4000f8e00ff */
[----:B------:R-:W-:Y:S02]  /*128d0*/  IMAD R2, R202, -0x2, R5 ;  /* 0xfffffffeca027824 */ /* 0x000fe400078e0205 */
[--C-:B------:R-:W-:Y:S01]  /*128e0*/  IMAD.MOV.U32 R150, RZ, RZ, R151.reuse ;  /* 0x000000ffff967224 */ /* 0x100fe200078e0097 */
[----:B------:R0:W-:Y:S01]  /*128f0*/  STL.64 [R1+0x30], R10 ;  /* 0x0000300a01007387 */ /* 0x0001e20000100a00 */
[--C-:B------:R-:W-:Y:S02]  /*12900*/  IMAD.MOV.U32 R149, RZ, RZ, R151.reuse ;  /* 0x000000ffff957224 */ /* 0x100fe400078e0097 */
[--C-:B------:R-:W-:Y:S02]  /*12910*/  IMAD.MOV.U32 R147, RZ, RZ, R151.reuse ;  /* 0x000000ffff937224 */ /* 0x100fe400078e0097 */
[----:B------:R-:W-:-:S02]  /*12920*/  IMAD.MOV.U32 R146, RZ, RZ, R151 ;  /* 0x000000ffff927224 */ /* 0x000fc400078e0097 */
[--C-:B------:R-:W-:Y:S02]  /*12930*/  IMAD.MOV.U32 R145, RZ, RZ, R151.reuse ;  /* 0x000000ffff917224 */ /* 0x100fe400078e0097 */
[--C-:B-----5:R-:W-:Y:S02]  /*12940*/  IMAD.MOV.U32 R144, RZ, RZ, R151.reuse ;  /* 0x000000ffff907224 */ /* 0x120fe400078e0097 */
        /* <DEDUP_REMOVED lines=125> */
[----:B------:R-:W-:Y:S01]  /*13120*/  IMAD R4, R193, 0x80, R203 ;  /* 0x00000080c1047824 */ /* 0x000fe200078e02cb */
[----:B------:R-:W-:-:S05]  /*13130*/  IADD3 R7, -R192, 0x1, R5 ;  /* 0x00000001c0077810 */ /* 0x000fca0007ffe105 */
[----:B------:R-:W-:-:S05]  /*13140*/  IMAD R89, R202, -0x2, R7 ;  /* 0xfffffffeca597824 */ /* 0x000fca00078e0207 */
[----:B------:R-:W-:Y:S02]  /*13150*/  IADD3 R5, R89, 0x8, R4 ;  /* 0x0000000859057810 */ /* 0x000fe40007ffe004 */
[----:B------:R-:W-:Y:S02]  /*13160*/  VIADDMNMX R4, R4, R89, R2, PT ;  /* 0x0000005904047246 */ /* 0x000fe40003800102 */
[----:B------:R-:W-:-:S04]  /*13170*/  VIMNMX R5, R2, R5, PT ;  /* 0x0000000502057248 */ /* 0x000fc80003fe0100 */
        /* <DEDUP_REMOVED lines=21> */
[----:B------:R-:W-:Y:S01]  /*132d0*/  ULDC UR38, c[0x0][0x988] ;  /* 0x0002620000267ab9 */ /* 0x000fe20000000800 */
[----:B------:R-:W-:Y:S01]  /*132e0*/  ULDC UR39, c[0x0][0x988] ;  /* 0x0002620000277ab9 */ /* 0x000fe20000000800 */
[----:B------:R-:W-:Y:S02]  /*132f0*/  WARPGROUP.DEPBAR.LE gsb0, 0x0 ;  /* 0x00008000000079c5 */ /* 0x000fe40000010000 */
[----:B------:R-:W-:Y:S01]  /*13300*/  FSEL R93, R26, -INF , P2 ;  /* 0xff8000001a5d7808 */ /* 0x000fe20001000000 */
[----:B------:R1:W-:Y:S01]  /*13310*/  @!P1 SYNCS.ARRIVE.TRANS64.RED.A1T0 RZ, [R3+URZ], RZ ;  /* 0x000000ff03ff99a7 */ /* 0x0003e2000810043f */
[----:B------:R-:W-:Y:S02]  /*13320*/  FSEL R95, R27, -INF , P3 ;  /* 0xff8000001b5f7808 */ /* 0x000fe40001800000 */
[----:B------:R-:W-:Y:S02]  /*13330*/  ISETP.GT.AND P2, PT, R5, 0x9, PT ;  /* 0x000000090500780c */ /* 0x000fe40003f44270 */
[----:B------:R-:W-:-:S02]  /*13340*/  FSEL R99, R30, -INF , P4 ;  /* 0xff8000001e637808 */ /* 0x000fc40002000000 */
[----:B------:R-:W-:Y:S02]  /*13350*/  FMNMX.FTZ R0, R93, R95, !PT ;  /* 0x0000005f5d007209 */ /* 0x000fe40007810000 */
[----:B------:R-:W-:Y:S02]  /*13360*/  ISETP.GT.AND P3, PT, R5, 0x10, PT ;  /* 0x000000100500780c */ /* 0x000fe40003f64270 */
[----:B------:R-:W-:Y:S02]  /*13370*/  FSEL R101, R31, -INF , P2 ;  /* 0xff8000001f657808 */ /* 0x000fe40001000000 */
[----:B------:R-:W-:Y:S02]  /*13380*/  FMNMX.FTZ R0, R99, R0, !PT ;  /* 0x0000000063007209 */ /* 0x000fe40007810000 */
        /* <DEDUP_REMOVED lines=25> */
[----:B------:R-:W-:Y:S01]  /*13520*/  FSEL R39, R50, -INF , P3 ;  /* 0xff80000032277808 */ /* 0x000fe20001800000 */
[----:B------:R-:W-:Y:S01]  /*13530*/  IMAD.IADD R50, R195, 0x1, -R192 ;  /* 0x00000001c3327824 */ /* 0x000fe200078e0ac0 */
[----:B------:R-:W-:-:S02]  /*13540*/  FMNMX.FTZ R0, R47, R0, !PT ;  /* 0x000000002f007209 */ /* 0x000fc40007810000 */
[----:B------:R-:W-:Y:S01]  /*13550*/  ISETP.GT.AND P3, PT, R5, 0x38, PT ;  /* 0x000000380500780c */ /* 0x000fe20003f64270 */
[----:B------:R-:W-:Y:S01]  /*13560*/  IMAD R50, R193, 0x80, R50 ;  /* 0x00000080c1327824 */ /* 0x000fe200078e0232 */
        /* <DEDUP_REMOVED lines=21> */
[----:B0-----:R-:W-:Y:S02]  /*136c0*/  FSEL R11, R66, -INF , P3 ;  /* 0xff800000420b7808 */ /* 0x001fe40001800000 */
        /* <DEDUP_REMOVED lines=32> */
[----:B------:R-:W-:Y:S02]  /*138d0*/  FMNMX.FTZ R0, R35, R0, !PT ;  /* 0x0000000023007209 */ /* 0x000fe40007810000 */
[C---:B------:R-:W-:Y:S02]  /*138e0*/  ISETP.GT.AND P3, PT, R4.reuse, 0x1, PT ;  /* 0x000000010400780c */ /* 0x040fe40003f64270 */
[----:B------:R-:W-:Y:S01]  /*138f0*/  FMNMX.FTZ R6, R87, R0, !PT ;  /* 0x0000000057067209 */ /* 0x000fe20007810000 */
[----:B------:R-:W-:Y:S01]  /*13900*/  IMAD.U32 R0, RZ, RZ, UR4 ;  /* 0x00000004ff007e24 */ /* 0x000fe2000f8e00ff */
[----:B------:R-:W-:Y:S02]  /*13910*/  ISETP.GT.AND P4, PT, R4, 0x8, PT ;  /* 0x000000080400780c */ /* 0x000fe40003f84270 */
[----:B------:R-:W-:Y:S01]  /*13920*/  FSEL R30, R25, -INF , P3 ;  /* 0xff800000191e7808 */ /* 0x000fe20001800000 */
[----:B------:R-:W0:Y:S01]  /*13930*/  SHFL.BFLY PT, R5, R6, 0x2, 0x1f ;  /* 0x0c401f0006057f89 */ /* 0x000e2200000e0000 */
[----:B------:R-:W-:-:S02]  /*13940*/  FSEL R25, R28, -INF , P4 ;  /* 0xff8000001c197808 */ /* 0x000fc40002000000 */
[----:B------:R-:W-:-:S04]  /*13950*/  ISETP.GT.AND P3, PT, R4, 0x10, PT ;  /* 0x000000100400780c */ /* 0x000fc80003f64270 */
[----:B------:R-:W-:Y:S02]  /*13960*/  FSEL R43, R32, -INF , P3 ;  /* 0xff800000202b7808 */ /* 0x000fe40001800000 */
[----:B------:R-:W-:Y:S02]  /*13970*/  ISETP.GT.AND P3, PT, R4, 0x18, PT ;  /* 0x000000180400780c */ /* 0x000fe40003f64270 */
[----:B0-----:R-:W-:-:S05]  /*13980*/  FMNMX.FTZ R10, R6, R5, !PT ;  /* 0x00000005060a7209 */ /* 0x001fca0007810000 */
[----:B------:R-:W0:Y:S02]  /*13990*/  SHFL.BFLY PT, R5, R10, 0x1, 0x1f ;  /* 0x0c201f000a057f89 */ /* 0x000e2400000e0000 */
[----:B0-----:R-:W-:-:S04]  /*139a0*/  FMNMX.FTZ R5, R10, R5, !PT ;  /* 0x000000050a057209 */ /* 0x001fc80007810000 */
[C---:B------:R-:W-:Y:S01]  /*139b0*/  FSETP.NEU.FTZ.AND P2, PT, R5.reuse, -INF , PT ;  /* 0xff8000000500780b */ /* 0x040fe20003f5d000 */
[----:B------:R-:W-:-:S05]  /*139c0*/  FMUL.FTZ R12, R5, R0 ;  /* 0x00000000050c7220 */ /* 0x000fca0000410000 */
[----:B------:R-:W-:Y:S02]  /*139d0*/  FSEL R12, R12, RZ, P2 ;  /* 0x000000ff0c0c7208 */ /* 0x000fe40001000000 */
[----:B------:R-:W-:-:S03]  /*139e0*/  ISETP.GT.AND P2, PT, R4, RZ, PT ;  /* 0x000000ff0400720c */ /* 0x000fc60003f44270 */
[-CC-:B------:R-:W-:Y:S01]  /*139f0*/  FFMA.FTZ R181, R93, R0.reuse, -R12.reuse ;  /* 0x000000005db57223 */ /* 0x180fe2000001080c */
[----:B------:R-:W-:Y:S01]  /*13a00*/  FSEL R89, R24, -INF , P2 ;  /* 0xff80000018597808 */ /* 0x000fe20001000000 */
[-CC-:B------:R-:W-:Y:S01]  /*13a10*/  FFMA.FTZ R95, R95, R0.reuse, -R12.reuse ;  /* 0x000000005f5f7223 */ /* 0x180fe2000001080c */
[C---:B------:R-:W-:Y:S01]  /*13a20*/  ISETP.GT.AND P2, PT, R4.reuse, 0x9, PT ;  /* 0x000000090400780c */ /* 0x040fe20003f44270 */
[--C-:B------:R-:W-:Y:S01]  /*13a30*/  FFMA.FTZ R183, R99, R0, -R12.reuse ;  /* 0x0000000063b77223 */ /* 0x100fe2000001080c */
[----:B------:R-:W-:Y:S01]  /*13a40*/  FMNMX.FTZ R10, R89, R30, !PT ;  /* 0x0000001e590a7209 */ /* 0x000fe20007810000 */
[----:B------:R0:W-:Y:S01]  /*13a50*/  MUFU.EX2 R2, R95 ;  /* 0x0000005f00027308 */ /* 0x0001e20000000800 */
[----:B------:R-:W-:Y:S01]  /*13a60*/  FSEL R29, R29, -INF , P2 ;  /* 0xff8000001d1d7808 */ /* 0x000fe20001000000 */
[--C-:B------:R-:W-:Y:S01]  /*13a70*/  FFMA.FTZ R6, R101, R0, -R12.reuse ;  /* 0x0000000065067223 */ /* 0x100fe2000001080c */
[----:B------:R-:W-:Y:S01]  /*13a80*/  FMNMX.FTZ R10, R25, R10, !PT ;  /* 0x0000000a190a7209 */ /* 0x000fe20007810000 */
[-CC-:B------:R-:W-:Y:S01]  /*13a90*/  FFMA.FTZ R177, R103, R0.reuse, -R12.reuse ;  /* 0x0000000067b17223 */ /* 0x180fe2000001080c */
[C---:B------:R-:W-:Y:S01]  /*13aa0*/  ISETP.GT.AND P2, PT, R4.reuse, 0x11, PT ;  /* 0x000000110400780c */ /* 0x040fe20003f44270 */
[--C-:B------:R-:W-:Y:S01]  /*13ab0*/  FFMA.FTZ R26, R97, R0, -R12.reuse ;  /* 0x00000000611a7223 */ /* 0x100fe2000001080c */
        /* <DEDUP_REMOVED lines=12> */
[C---:B------:R-:W-:Y:S01]  /*13b80*/  ISETP.GT.AND P3, PT, R4.reuse, 0x20, PT ;  /* 0x000000200400780c */ /* 0x040fe20003f64270 */
[-CC-:B------:R-:W-:Y:S01]  /*13b90*/  FFMA.FTZ R165, R9, R0.reuse, -R12.reuse ;  /* 0x0000000009a57223 */ /* 0x180fe2000001080c */
[----:B------:R-:W-:Y:S01]  /*13ba0*/  FSEL R37, R37, -INF , P2 ;  /* 0xff80000025257808 */ /* 0x000fe20001000000 */
[--C-:B------:R-:W-:Y:S01]  /*13bb0*/  FFMA.FTZ R167, R7, R0, -R12.reuse ;  /* 0x0000000007a77223 */ /* 0x100fe2000001080c */
[----:B------:R-:W-:Y:S01]  /*13bc0*/  FMNMX.FTZ R14, R93, R14, !PT ;  /* 0x0000000e5d0e7209 */ /* 0x000fe20007810000 */
[----:B------:R-:W2:Y:S01]  /*13bd0*/  MUFU.EX2 R181, R181 ;  /* 0x000000b500b57308 */ /* 0x000ea20000000800 */
[----:B------:R-:W-:Y:S01]  /*13be0*/  ISETP.GT.AND P2, PT, R4, 0x21, PT ;  /* 0x000000210400780c */ /* 0x000fe20003f44270 */
[-CC-:B------:R-:W-:Y:S01]  /*13bf0*/  FFMA.FTZ R105, R105, R0.reuse, -R12.reuse ;  /* 0x0000000069697223 */ /* 0x180fe2000001080c */
[----:B0-----:R-:W-:Y:S01]  /*13c00*/  FSEL R95, R40, -INF , P3 ;  /* 0xff800000285f7808 */ /* 0x001fe20001800000 */
[--C-:B------:R-:W-:Y:S01]  /*13c10*/  FFMA.FTZ R179, R107, R0, -R12.reuse ;  /* 0x000000006bb37223 */ /* 0x100fe2000001080c */
[----:B------:R-:W-:Y:S01]  /*13c20*/  FMNMX.FTZ R14, R37, R14, !PT ;  /* 0x0000000e250e7209 */ /* 0x000fe20007810000 */
[-CC-:B------:R-:W-:Y:S01]  /*13c30*/  FFMA.FTZ R109, R109, R0.reuse, -R12.reuse ;  /* 0x000000006d6d7223 */ /* 0x180fe2000001080c */
[C---:B------:R-:W-:Y:S01]  /*13c40*/  ISETP.GT.AND P3, PT, R4.reuse, 0x28, PT ;  /* 0x000000280400780c */ /* 0x040fe20003f64270 */
[----:B------:R-:W0:Y:S01]  /*13c50*/  MUFU.EX2 R183, R183 ;  /* 0x000000b700b77308 */ /* 0x000e220000000800 */
[----:B------:R-:W-:Y:S01]  /*13c60*/  FSEL R41, R41, -INF , P2 ;  /* 0xff80000029297808 */ /* 0x000fe20001000000 */
[--C-:B------:R-:W-:Y:S01]  /*13c70*/  FFMA.FTZ R161, R11, R0, -R12.reuse ;  /* 0x000000000ba17223 */ /* 0x100fe2000001080c */
[----:B------:R-:W-:Y:S01]  /*13c80*/  FMNMX.FTZ R14, R95, R14, !PT ;  /* 0x0000000e5f0e7209 */ /* 0x000fe20007810000 */
[-CC-:B------:R-:W-:Y:S01]  /*13c90*/  FFMA.FTZ R173, R111, R0.reuse, -R12.reuse ;  /* 0x000000006fad7223 */ /* 0x180fe2000001080c */
[----:B------:R-:W-:Y:S01]  /*13ca0*/  ISETP.GT.AND P2, PT, R4, 0x29, PT ;  /* 0x000000290400780c */ /* 0x000fe20003f44270 */
[--C-:B------:R-:W-:Y:S01]  /*13cb0*/  FFMA.FTZ R163, R13, R0, -R12.reuse ;  /* 0x000000000da37223 */ /* 0x100fe2000001080c */
[----:B------:R-:W-:Y:S01]  /*13cc0*/  FSEL R99, R44, -INF , P3 ;  /* 0xff8000002c637808 */ /* 0x000fe20001800000 */
[----:B------:R-:W3:Y:S01]  /*13cd0*/  MUFU.EX2 R6, R6 ;  /* 0x0000000600067308 */ /* 0x000ee20000000800 */
[----:B------:R-:W-:Y:S01]  /*13ce0*/  FMNMX.FTZ R20, R41, R14, !PT ;  /* 0x0000000e29147209 */ /* 0x000fe20007810000 */
[-CC-:B------:R-:W-:Y:S01]  /*13cf0*/  FFMA.FTZ R157, R15, R0.reuse, -R12.reuse ;  /* 0x000000000f9d7223 */ /* 0x180fe2000001080c */
[C---:B------:R-:W-:Y:S01]  /*13d00*/  ISETP.GT.AND P3, PT, R4.reuse, 0x30, PT ;  /* 0x000000300400780c */ /* 0x040fe20003f64270 */
[-CC-:B------:R-:W-:Y:S01]  /*13d10*/  FFMA.FTZ R159, R21, R0.reuse, -R12.reuse ;  /* 0x00000000159f7223 */ /* 0x180fe2000001080c */
[----:B------:R-:W-:Y:S01]  /*13d20*/  FSEL R45, R45, -INF , P2 ;  /* 0xff8000002d2d7808 */ /* 0x000fe20001000000 */
[--C-:B------:R-:W-:Y:S01]  /*13d30*/  FFMA.FTZ R59, R59, R0, -R12.reuse ;  /* 0x000000003b3b7223 */ /* 0x100fe2000001080c */
[----:B------:R-:W-:Y:S01]  /*13d40*/  FMNMX.FTZ R20, R99, R20, !PT ;  /* 0x0000001463147209 */ /* 0x000fe20007810000 */
[----:B------:R-:W4:Y:S01]  /*13d50*/  MUFU.EX2 R177, R177 ;  /* 0x000000b100b17308 */ /* 0x000f220000000800 */
[----:B------:R-:W-:Y:S01]  /*13d60*/  ISETP.GT.AND P2, PT, R4, 0x31, PT ;  /* 0x000000310400780c */ /* 0x000fe20003f44270 */
[-CC-:B------:R-:W-:Y:S01]  /*13d70*/  FFMA.FTZ R153, R31, R0.reuse, -R12.reuse ;  /* 0x000000001f997223 */ /* 0x180fe2000001080c */
[----:B------:R-:W-:Y:S01]  /*13d80*/  FSEL R101, R48, -INF , P3 ;  /* 0xff80000030657808 */ /* 0x000fe20001800000 */
[--C-:B------:R-:W-:Y:S01]  /*13d90*/  FFMA.FTZ R36, R67, R0, -R12.reuse ;  /* 0x0000000043247223 */ /* 0x100fe2000001080c */
[----:B------:R-:W-:Y:S01]  /*13da0*/  FMNMX.FTZ R20, R45, R20, !PT ;  /* 0x000000142d147209 */ /* 0x000fe20007810000 */
[-CC-:B------:R-:W-:Y:S01]  /*13db0*/  FFMA.FTZ R155, R35, R0.reuse, -R12.reuse ;  /* 0x00000000239b7223 */ /* 0x180fe2000001080c */
[C---:B------:R-:W-:Y:S01]  /*13dc0*/  ISETP.GT.AND P3, PT, R4.reuse, 0x38, PT ;  /* 0x000000380400780c */ /* 0x040fe20003f64270 */
[----:B------:R1:W4:Y:S01]  /*13dd0*/  MUFU.EX2 R10, R105 ;  /* 0x00000069000a7308 */ /* 0x0003220000000800 */
[----:B------:R-:W-:Y:S01]  /*13de0*/  FSEL R49, R49, -INF , P2 ;  /* 0xff80000031317808 */ /* 0x000fe20001000000 */
[--C-:B------:R-:W-:Y:S01]  /*13df0*/  FFMA.FTZ R38, R71, R0, -R12.reuse ;  /* 0x0000000047267223 */ /* 0x100fe2000001080c */
[----:B------:R-:W-:Y:S01]  /*13e00*/  FMNMX.FTZ R20, R101, R20, !PT ;  /* 0x0000001465147209 */ /* 0x000fe20007810000 */
[-CC-:B------:R-:W-:Y:S01]  /*13e10*/  FFMA.FTZ R40, R75, R0.reuse, -R12.reuse ;  /* 0x000000004b287223 */ /* 0x180fe2000001080c */
[----:B------:R-:W-:Y:S01]  /*13e20*/  ISETP.GT.AND P2, PT, R4, 0x39, PT ;  /* 0x000000390400780c */ /* 0x000fe20003f44270 */
[--C-:B------:R-:W-:Y:S01]  /*13e30*/  FFMA.FTZ R42, R79, R0, -R12.reuse ;  /* 0x000000004f2a7223 */ /* 0x100fe2000001080c */
[----:B------:R-:W-:Y:S01]  /*13e40*/  FSEL R103, R52, -INF , P3 ;  /* 0xff80000034677808 */ /* 0x000fe20001800000 */
[----:B------:R-:W4:Y:S01]  /*13e50*/  MUFU.EX2 R179, R179 ;  /* 0x000000b300b37308 */ /* 0x000f220000000800 */
[----:B------:R-:W-:Y:S01]  /*13e60*/  FMNMX.FTZ R24, R49, R20, !PT ;  /* 0x0000001431187209 */ /* 0x000fe20007810000 */
[----:B------:R-:W-:Y:S01]  /*13e70*/  FFMA.FTZ R44, R83, R0, -R12 ;  /* 0x00000000532c7223 */ /* 0x000fe2000001080c */
[C---:B------:R-:W-:Y:S01]  /*13e80*/  ISETP.GT.AND P3, PT, R4.reuse, 0x40, PT ;  /* 0x000000400400780c */ /* 0x040fe20003f64270 */
[--C-:B------:R-:W-:Y:S01]  /*13e90*/  IMAD.MOV.U32 R111, RZ, RZ, R151.reuse ;  /* 0x000000ffff6f7224 */ /* 0x100fe200078e0097 */
[----:B------:R-:W-:Y:S01]  /*13ea0*/  FSEL R53, R53, -INF , P2 ;  /* 0xff80000035357808 */ /* 0x000fe20001000000 */
[--C-:B------:R-:W-:Y:S01]  /*13eb0*/  IMAD.MOV.U32 R107, RZ, RZ, R151.reuse ;  /* 0x000000ffff6b7224 */ /* 0x100fe200078e0097 */
[----:B------:R-:W-:Y:S01]  /*13ec0*/  FMNMX.FTZ R24, R103, R24, !PT ;  /* 0x0000001867187209 */ /* 0x000fe20007810000 */
[----:B------:R2:W-:Y:S01]  /*13ed0*/  MUFU.EX2 R20, R26 ;  /* 0x0000001a00147308 */ /* 0x0005e20000000800 */
[----:B------:R-:W-:Y:S01]  /*13ee0*/  ISETP.GT.AND P2, PT, R4, 0x41, PT ;  /* 0x000000410400780c */ /* 0x000fe20003f44270 */
[----:B-1----:R-:W-:Y:S01]  /*13ef0*/  IMAD.MOV.U32 R105, RZ, RZ, R151 ;  /* 0x000000ffff697224 */ /* 0x002fe200078e0097 */
[----:B------:R-:W-:-:S02]  /*13f00*/  FSEL R97, R56, -INF , P3 ;  /* 0xff80000038617808 */ /* 0x000fc40001800000 */
[----:B------:R-:W-:Y:S02]  /*13f10*/  FMNMX.FTZ R24, R53, R24, !PT ;  /* 0x0000001835187209 */ /* 0x000fe40007810000 */
[C---:B------:R-:W-:Y:S01]  /*13f20*/  ISETP.GT.AND P3, PT, R4.reuse, 0x48, PT ;  /* 0x000000480400780c */ /* 0x040fe20003f64270 */
[----:B------:R1:W4:Y:S01]  /*13f30*/  MUFU.EX2 R14, R109 ;  /* 0x0000006d000e7308 */ /* 0x0003220000000800 */
[----:B------:R-:W-:Y:S02]  /*13f40*/  FSEL R57, R57, -INF , P2 ;  /* 0xff80000039397808 */ /* 0x000fe40001000000 */
[----:B------:R-:W-:Y:S02]  /*13f50*/  FMNMX.FTZ R24, R97, R24, !PT ;  /* 0x0000001861187209 */ /* 0x000fe40007810000 */
[----:B------:R-:W-:Y:S02]  /*13f60*/  ISETP.GT.AND P2, PT, R4, 0x49, PT ;  /* 0x000000490400780c */ /* 0x000fe40003f44270 */
[----:B------:R-:W-:Y:S01]  /*13f70*/  FSEL R91, R60, -INF , P3 ;  /* 0xff8000003c5b7808 */ /* 0x000fe20001800000 */
[----:B------:R-:W4:Y:S01]  /*13f80*/  MUFU.EX2 R173, R173 ;  /* 0x000000ad00ad7308 */ /* 0x000f220000000800 */
[----:B--2---:R-:W-:Y:S01]  /*13f90*/  FMNMX.FTZ R26, R57, R24, !PT ;  /* 0x00000018391a7209 */ /* 0x004fe20007810000 */
[----:B-1----:R-:W-:Y:S01]  /*13fa0*/  IMAD.MOV.U32 R109, RZ, RZ, R151 ;  /* 0x000000ffff6d7224 */ /* 0x002fe200078e0097 */
[----:B------:R-:W-:-:S02]  /*13fb0*/  ISETP.GT.AND P3, PT, R4, 0x50, PT ;  /* 0x000000500400780c */ /* 0x000fc40003f64270 */
[----:B------:R-:W-:Y:S02]  /*13fc0*/  FSEL R61, R61, -INF , P2 ;  /* 0xff8000003d3d7808 */ /* 0x000fe40001000000 */
[----:B------:R-:W-:Y:S01]  /*13fd0*/  FMNMX.FTZ R26, R91, R26, !PT ;  /* 0x0000001a5b1a7209 */ /* 0x000fe20007810000 */
[----:B------:R1:W-:Y:S01]  /*13fe0*/  MUFU.EX2 R24, R28 ;  /* 0x0000001c00187308 */ /* 0x0003e20000000800 */
[----:B------:R-:W-:Y:S02]  /*13ff0*/  ISETP.GT.AND P2, PT, R4, 0x51, PT ;  /* 0x000000510400780c */ /* 0x000fe40003f44270 */
[----:B------:R-:W-:Y:S02]  /*14000*/  FSEL R47, R64, -INF , P3 ;  /* 0xff800000402f7808 */ /* 0x000fe40001800000 */
[----:B------:R-:W-:Y:S02]  /*14010*/  FMNMX.FTZ R26, R61, R26, !PT ;  /* 0x0000001a3d1a7209 */ /* 0x000fe40007810000 */
[----:B------:R-:W-:Y:S01]  /*14020*/  ISETP.GT.AND P3, PT, R4, 0x58, PT ;  /* 0x000000580400780c */ /* 0x000fe20003f64270 */
[----:B------:R-:W-:Y:S01]  /*14030*/  MUFU.EX2 R175, R175 ;  /* 0x000000af00af7308 */ /* 0x000fe20000000800 */
[----:B------:R-:W-:-:S02]  /*14040*/  FSEL R65, R65, -INF , P2 ;  /* 0xff80000041417808 */ /* 0x000fc40001000000 */
[----:B------:R-:W-:Y:S02]  /*14050*/  FMNMX.FTZ R26, R47, R26, !PT ;  /* 0x0000001a2f1a7209 */ /* 0x000fe40007810000 */
[----:B------:R-:W-:Y:S02]  /*14060*/  ISETP.GT.AND P2, PT, R4, 0x59, PT ;  /* 0x000000590400780c */ /* 0x000fe40003f44270 */
[----:B------:R-:W-:Y:S01]  /*14070*/  FSEL R39, R68, -INF , P3 ;  /* 0xff80000044277808 */ /* 0x000fe20001800000 */
[----:B------:R-:W-:Y:S01]  /*14080*/  MUFU.EX2 R169, R169 ;  /* 0x000000a900a97308 */ /* 0x000fe20000000800 */
[----:B-1----:R-:W-:Y:S02]  /*14090*/  FMNMX.FTZ R28, R65, R26, !PT ;  /* 0x0000001a411c7209 */ /* 0x002fe40007810000 */
[----:B------:R-:W-:Y:S02]  /*140a0*/  ISETP.GT.AND P3, PT, R4, 0x60, PT ;  /* 0x000000600400780c */ /* 0x000fe40003f64270 */
[----:B------:R-:W-:-:S02]  /*140b0*/  FSEL R69, R69, -INF , P2 ;  /* 0xff80000045457808 */ /* 0x000fc40001000000 */
        /* <DEDUP_REMOVED lines=20> */
[C---:B------:R-:W-:Y:S01]  /*14200*/  ISETP.GT.AND P3, PT, R4.reuse, 0x78, PT ;  /* 0x000000780400780c */ /* 0x040fe20003f64270 */
[----:B------:R-:W-:Y:S01]  /*14210*/  MUFU.EX2 R167, R167 ;  /* 0x000000a700a77308 */ /* 0x000fe20000000800 */
[----:B------:R-:W-:Y:S01]  /*14220*/  FSEL R81, R81, -INF , P2 ;  /* 0xff80000051517808 */ /* 0x000fe20001000000 */
[--C-:B-1----:R-:W-:Y:S01]  /*14230*/  FFMA.FTZ R34, R63, R0, -R12.reuse ;  /* 0x000000003f227223 */ /* 0x102fe2000001080c */
[----:B------:R-:W-:Y:S01]  /*14240*/  FMNMX.FTZ R32, R55, R32, !PT ;  /* 0x0000002037207209 */ /* 0x000fe20007810000 */
[----:B------:R-:W-:Y:S01]  /*14250*/  FFMA.FTZ R12, R87, R0, -R12 ;  /* 0x00000000570c7223 */ /* 0x000fe2000001080c */
[----:B------:R-:W-:-:S02]  /*14260*/  ISETP.GT.AND P2, PT, R4, 0x79, PT ;  /* 0x000000790400780c */ /* 0x000fc40003f44270 */
[----:B------:R-:W-:Y:S01]  /*14270*/  FSEL R9, R84, -INF , P3 ;  /* 0xff80000054097808 */ /* 0x000fe20001800000 */
[----:B------:R-:W-:Y:S01]  /*14280*/  MUFU.EX2 R34, R34 ;  /* 0x0000002200227308 */ /* 0x000fe20000000800 */
[----:B------:R-:W-:Y:S02]  /*14290*/  FMNMX.FTZ R4, R81, R32, !PT ;  /* 0x0000002051047209 */ /* 0x000fe40007810000 */
[----:B------:R-:W-:Y:S02]  /*142a0*/  FSEL R85, R85, -INF , P2 ;  /* 0xff80000055557808 */ /* 0x000fe40001000000 */
[----:B------:R-:W-:-:S03]  /*142b0*/  FMNMX.FTZ R4, R9, R4, !PT ;  /* 0x0000000409047209 */ /* 0x000fc60007810000 */
        /* <DEDUP_REMOVED lines=12> */
[----:B-1----:R-:W-:-:S04]  /*14380*/  FMNMX.FTZ R4, R7, R4, !PT ;  /* 0x0000000407047209 */ /* 0x002fc80007810000 */
[C---:B------:R-:W-:Y:S01]  /*14390*/  FSETP.NEU.FTZ.AND P2, PT, R4.reuse, -INF , PT ;  /* 0xff8000000400780b */ /* 0x040fe20003f5d000 */
[----:B------:R-:W-:Y:S02]  /*143a0*/  FMUL.FTZ R7, R4, R0 ;  /* 0x0000000004077220 */ /* 0x000fe40000410000 */
[----:B------:R-:W-:Y:S03]  /*143b0*/  MUFU.EX2 R42, R42 ;  /* 0x0000002a002a7308 */ /* 0x000fe60000000800 */
[----:B------:R-:W-:-:S05]  /*143c0*/  FSEL R46, R7, RZ, P2 ;  /* 0x000000ff072e7208 */ /* 0x000fca0001000000 */
[----:B------:R-:W-:Y:S01]  /*143d0*/  MUFU.EX2 R153, R153 ;  /* 0x0000009900997308 */ /* 0x000fe20000000800 */
[-CC-:B------:R-:W-:Y:S01]  /*143e0*/  FFMA.FTZ R180, R89, R0.reuse, -R46.reuse ;  /* 0x0000000059b47223 */ /* 0x180fe2000001082e */
[-C--:B------:R-:W-:Y:S01]  /*143f0*/  FFMA.FTZ R7, R30, R0.reuse, -R46 ;  /* 0x000000001e077223 */ /* 0x080fe2000001082e */
[----:B------:R-:W-:Y:S01]  /*14400*/  FADD.FTZ R30, R181, R2 ;  /* 0x00000002b51e7221 */ /* 0x000fe20000010000 */
[-CC-:B------:R-:W-:Y:S01]  /*14410*/  FFMA.FTZ R182, R25, R0.reuse, -R46.reuse ;  /* 0x0000000019b67223 */ /* 0x180fe2000001082e */
[-CC-:B------:R-:W-:Y:S01]  /*14420*/  FFMA.FTZ R13, R29, R0.reuse, -R46.reuse ;  /* 0x000000001d0d7223 */ /* 0x180fe2000001082e */
[-C--:B------:R-:W-:Y:S01]  /*14430*/  FFMA.FTZ R176, R43, R0.reuse, -R46 ;  /* 0x000000002bb07223 */ /* 0x080fe2000001082e */
[----:B0-----:R-:W-:Y:S01]  /*14440*/  FADD.FTZ R11, R183, R30 ;  /* 0x0000001eb70b7221 */ /* 0x001fe20000010000 */
[----:B------:R-:W-:Y:S01]  /*14450*/  MUFU.EX2 R180, R180 ;  /* 0x000000b400b47308 */ /* 0x000fe20000000800 */
[-CC-:B------:R-:W-:Y:S01]  /*14460*/  FFMA.FTZ R15, R33, R0.reuse, -R46.reuse ;  /* 0x00000000210f7223 */ /* 0x180fe2000001082e */
[-CC-:B------:R-:W-:Y:S01]  /*14470*/  FFMA.FTZ R178, R93, R0.reuse, -R46.reuse ;  /* 0x000000005db27223 */ /* 0x180fe2000001082e */
[----:B---3--:R-:W-:Y:S01]  /*14480*/  FADD.FTZ R30, R6, R11 ;  /* 0x0000000b061e7221 */ /* 0x008fe20000010000 */
[-CC-:B------:R-:W-:Y:S01]  /*14490*/  FFMA.FTZ R21, R37, R0.reuse, -R46.reuse ;  /* 0x0000000025157223 */ /* 0x180fe2000001082e */
[-CC-:B------:R-:W-:Y:S01]  /*144a0*/  FFMA.FTZ R172, R95, R0.reuse, -R46.reuse ;  /* 0x000000005fac7223 */ /* 0x180fe2000001082e */
[-C--:B------:R-:W-:Y:S01]  /*144b0*/  FFMA.FTZ R25, R41, R0.reuse, -R46 ;  /* 0x0000000029197223 */ /* 0x080fe2000001082e */
[----:B----4-:R-:W-:Y:S01]  /*144c0*/  FADD.FTZ R11, R177, R30 ;  /* 0x0000001eb10b7221 */ /* 0x010fe20000010000 */
[----:B------:R-:W0:Y:S01]  /*144d0*/  MUFU.EX2 R7, R7 ;  /* 0x0000000700077308 */ /* 0x000e220000000800 */
[-CC-:B------:R-:W-:Y:S01]  /*144e0*/  FFMA.FTZ R174, R99, R0.reuse, -R46.reuse ;  /* 0x0000000063ae7223 */ /* 0x180fe2000001082e */
[-C--:B------:R-:W-:Y:S01]  /*144f0*/  FFMA.FTZ R29, R45, R0.reuse, -R46 ;  /* 0x000000002d1d7223 */ /* 0x080fe2000001082e */
[----:B------:R-:W-:Y:S01]  /*14500*/  FADD.FTZ R30, R10, R11 ;  /* 0x0000000b0a1e7221 */ /* 0x000fe20000010000 */
[----:B------:R-:W-:Y:S01]  /*14510*/  SHF.R.S32.HI R43, RZ, 0x1f, R50 ;  /* 0x0000001fff2b7819 */ /* 0x000fe20000011432 */
[-CC-:B------:R-:W-:Y:S01]  /*14520*/  FFMA.FTZ R168, R101, R0.reuse, -R46.reuse ;  /* 0x0000000065a87223 */ /* 0x180fe2000001082e */
[-C--:B------:R-:W-:Y:S01]  /*14530*/  FFMA.FTZ R31, R49, R0.reuse, -R46 ;  /* 0x00000000311f7223 */ /* 0x080fe2000001082e */
[----:B------:R-:W-:Y:S01]  /*14540*/  FADD.FTZ R37, R179, R30 ;  /* 0x0000001eb3257221 */ /* 0x000fe20000010000 */
[----:B------:R-:W1:Y:S01]  /*14550*/  MUFU.EX2 R182, R182 ;  /* 0x000000b600b67308 */ /* 0x000e620000000800 */
[-CC-:B------:R-:W-:Y:S01]  /*14560*/  FFMA.FTZ R170, R103, R0.reuse, -R46.reuse ;  /* 0x0000000067aa7223 */ /* 0x180fe2000001082e */
[-CC-:B------:R-:W-:Y:S01]  /*14570*/  FFMA.FTZ R33, R53, R0.reuse, -R46.reuse ;  /* 0x0000000035217223 */ /* 0x180fe2000001082e */
[----:B------:R-:W-:Y:S01]  /*14580*/  FADD.FTZ R48, R14, R37 ;  /* 0x000000250e307221 */ /* 0x000fe20000010000 */
[-CC-:B------:R-:W-:Y:S01]  /*14590*/  FFMA.FTZ R164, R97, R0.reuse, -R46.reuse ;  /* 0x0000000061a47223 */ /* 0x180fe2000001082e */
[-CC-:B------:R-:W-:Y:S01]  /*145a0*/  FFMA.FTZ R35, R57, R0.reuse, -R46.reuse ;  /* 0x0000000039237223 */ /* 0x180fe2000001082e */
[-C--:B------:R-:W-:Y:S01]  /*145b0*/  FFMA.FTZ R166, R91, R0.reuse, -R46 ;  /* 0x000000005ba67223 */ /* 0x080fe2000001082e */
[----:B------:R-:W-:Y:S01]  /*145c0*/  FADD.FTZ R41, R173, R48 ;  /* 0x00000030ad297221 */ /* 0x000fe20000010000 */
[----:B------:R-:W2:Y:S01]  /*145d0*/  MUFU.EX2 R13, R13 ;  /* 0x0000000d000d7308 */ /* 0x000ea20000000800 */
[----:B0-----:R-:W-:Y:S01]  /*145e0*/  FADD.FTZ R11, R180, R7 ;  /* 0x00000007b40b7221 */ /* 0x001fe20000010000 */
[-CC-:B------:R-:W-:Y:S01]  /*145f0*/  FFMA.FTZ R37, R61, R0.reuse, -R46.reuse ;  /* 0x000000003d257223 */ /* 0x180fe2000001082e */
[----:B------:R-:W-:Y:S01]  /*14600*/  FADD.FTZ R48, R20, R41 ;  /* 0x0000002914307221 */ /* 0x000fe20000010000 */
[-CC-:B------:R-:W-:Y:S01]  /*14610*/  FFMA.FTZ R160, R47, R0.reuse, -R46.reuse ;  /* 0x000000002fa07223 */ /* 0x180fe2000001082e */
[-CC-:B------:R-:W-:Y:S01]  /*14620*/  FFMA.FTZ R65, R65, R0.reuse, -R46.reuse ;  /* 0x0000000041417223 */ /* 0x180fe2000001082e */
[----:B------:R-:W-:Y:S01]  /*14630*/  F2FP.BF16.F32.PACK_AB R181, R2, R181 ;  /* 0x000000b502b5723e */ /* 0x000fe200000010ff */
[-CC-:B------:R-:W-:Y:S01]  /*14640*/  FFMA.FTZ R39, R39, R0.reuse, -R46.reuse ;  /* 0x0000000027277223 */ /* 0x180fe2000001082e */
[----:B------:R-:W0:Y:S01]  /*14650*/  MUFU.EX2 R176, R176 ;  /* 0x000000b000b07308 */ /* 0x000e220000000800 */
[----:B-1----:R-:W-:Y:S01]  /*14660*/  FADD.FTZ R30, R182, R11 ;  /* 0x0000000bb61e7221 */ /* 0x002fe20000010000 */
[----:B------:R-:W-:Y:S01]  /*14670*/  F2FP.BF16.F32.PACK_AB R183, R6, R183 ;  /* 0x000000b706b7723e */ /* 0x000fe200000010ff */
[-CC-:B------:R-:W-:Y:S01]  /*14680*/  FFMA.FTZ R69, R69, R0.reuse, -R46.reuse ;  /* 0x0000000045457223 */ /* 0x180fe2000001082e */
[-CC-:B------:R-:W-:Y:S01]  /*14690*/  FFMA.FTZ R51, R51, R0.reuse, -R46.reuse ;  /* 0x0000000033337223 */ /* 0x180fe2000001082e */
[-CC-:B------:R-:W-:Y:S01]  /*146a0*/  FFMA.FTZ R73, R73, R0.reuse, -R46.reuse ;  /* 0x0000000049497223 */ /* 0x180fe2000001082e */
[-CC-:B------:R-:W-:Y:S01]  /*146b0*/  FFMA.FTZ R27, R27, R0.reuse, -R46.reuse ;  /* 0x000000001b1b7223 */ /* 0x180fe2000001082e */
[-C--:B------:R-:W-:Y:S01]  /*146c0*/  FFMA.FTZ R77, R77, R0.reuse, -R46 ;  /* 0x000000004d4d7223 */ /* 0x080fe2000001082e */
[----:B------:R-:W1:Y:S01]  /*146d0*/  MUFU.EX2 R15, R15 ;  /* 0x0000000f000f7308 */ /* 0x000e620000000800 */
[----:B--2---:R-:W-:Y:S01]  /*146e0*/  FADD.FTZ R11, R13, R30 ;  /* 0x0000001e0d0b7221 */ /* 0x004fe20000010000 */
[-CC-:B------:R-:W-:Y:S01]  /*146f0*/  FFMA.FTZ R55, R55, R0.reuse, -R46.reuse ;  /* 0x0000000037377223 */ /* 0x180fe2000001082e */
[-CC-:B------:R-:W-:Y:S01]  /*14700*/  FFMA.FTZ R81, R81, R0.reuse, -R46.reuse ;  /* 0x0000000051517223 */ /* 0x180fe2000001082e */
[-CC-:B------:R-:W-:Y:S01]  /*14710*/  FFMA.FTZ R9, R9, R0.reuse, -R46.reuse ;  /* 0x0000000009097223 */ /* 0x180fe2000001082e */
[----:B------:R-:W-:Y:S01]  /*14720*/  FFMA.FTZ R46, R85, R0, -R46 ;  /* 0x00000000552e7223 */ /* 0x000fe2000001082e */
[----:B------:R-:W-:Y:S01]  /*14730*/  F2FP.BF16.F32.PACK_AB R180, R7, R180 ;  /* 0x000000b407b4723e */ /* 0x000fe200000010ff */
[----:B------:R-:W-:Y:S01]  /*14740*/  IMAD.MOV.U32 R103, RZ, RZ, R151 ;  /* 0x000000ffff677224 */ /* 0x000fe200078e0097 */
[----:B------:R-:W2:Y:S01]  /*14750*/  MUFU.EX2 R178, R178 ;  /* 0x000000b200b27308 */ /* 0x000ea20000000800 */
[----:B0-----:R-:W-:Y:S01]  /*14760*/  FADD.FTZ R30, R176, R11 ;  /* 0x0000000bb01e7221 */ /* 0x001fe20000010000 */
[----:B------:R-:W-:Y:S01]  /*14770*/  FADD.FTZ R11, R175, R48 ;  /* 0x00000030af0b7221 */ /* 0x000fe20000010000 */
[----:B------:R-:W-:Y:S01]  /*14780*/  F2FP.BF16.F32.PACK_AB R179, R14, R179 ;  /* 0x000000b30eb3723e */ /* 0x000fe200000010ff */
[----:B------:R-:W-:Y:S01]  /*14790*/  IMAD.MOV.U32 R101, RZ, RZ, R151 ;  /* 0x000000ffff657224 */ /* 0x000fe200078e0097 */
[----:B------:R-:W-:Y:S01]  /*147a0*/  F2FP.BF16.F32.PACK_AB R177, R10, R177 ;  /* 0x000000b10ab1723e */ /* 0x000fe200000010ff */
[----:B------:R-:W-:Y:S01]  /*147b0*/  FADD.FTZ R48, R24, R11 ;  /* 0x0000000b18307221 */ /* 0x000fe20000010000 */
[----:B------:R-:W-:Y:S01]  /*147c0*/  LEA.HI R11, R43, R50, RZ, 0x7 ;  /* 0x000000322b0b7211 */ /* 0x000fe200078f38ff */
[----:B------:R-:W0:Y:S01]  /*147d0*/  MUFU.EX2 R21, R21 ;  /* 0x0000001500157308 */ /* 0x000e220000000800 */
[----:B-1----:R-:W-:Y:S01]  /*147e0*/  FADD.FTZ R41, R15, R30 ;  /* 0x0000001e0f297221 */ /* 0x002fe20000010000 */
[----:B------:R-:W-:Y:S01]  /*147f0*/  FADD.FTZ R43, R169, R48 ;  /* 0x00000030a92b7221 */ /* 0x000fe20000010000 */
[----:B------:R-:W-:Y:S01]  /*14800*/  SHF.R.S32.HI R11, RZ, 0x7, R11 ;  /* 0x00000007ff0b7819 */ /* 0x000fe2000001140b */
[----:B------:R-:W-:Y:S01]  /*14810*/  IMAD.MOV.U32 R99, RZ, RZ, R151 ;  /* 0x000000ffff637224 */ /* 0x000fe200078e0097 */
[----:B------:R-:W-:Y:S01]  /*14820*/  F2FP.BF16.F32.PACK_AB R173, R20, R173 ;  /* 0x000000ad14ad723e */ /* 0x000fe200000010ff */
[----:B------:R-:W-:Y:S01]  /*14830*/  FADD.FTZ R48, R26, R43 ;  /* 0x0000002b1a307221 */ /* 0x000fe20000010000 */
[----:B------:R-:W-:Y:S01]  /*14840*/  VIMNMX R14, RZ, R11, !PT ;  /* 0x0000000bff0e7248 */ /* 0x000fe20007fe0100 */
[----:B------:R-:W1:Y:S01]  /*14850*/  MUFU.EX2 R172, R172 ;  /* 0x000000ac00ac7308 */ /* 0x000e620000000800 */
[----:B--2---:R-:W-:Y:S01]  /*14860*/  FADD.FTZ R30, R178, R41 ;  /* 0x00000029b21e7221 */ /* 0x004fe20000010000 */
[----:B------:R-:W-:Y:S01]  /*14870*/  F2FP.BF16.F32.PACK_AB R175, R24, R175 ;  /* 0x000000af18af723e */ /* 0x000fe200000010ff */
[--C-:B------:R-:W-:Y:S01]  /*14880*/  IMAD.MOV.U32 R97, RZ, RZ, R151.reuse ;  /* 0x000000ffff617224 */ /* 0x100fe200078e0097 */
[----:B------:R-:W-:Y:S01]  /*14890*/  F2FP.BF16.F32.PACK_AB R169, R26, R169 ;  /* 0x000000a91aa9723e */ /* 0x000fe200000010ff */
[--C-:B------:R-:W-:Y:S01]  /*148a0*/  IMAD.MOV.U32 R95, RZ, RZ, R151.reuse ;  /* 0x000000ffff5f7224 */ /* 0x100fe200078e0097 */
[----:B------:R-:W-:Y:S01]  /*148b0*/  F2FP.BF16.F32.PACK_AB R182, R13, R182 ;  /* 0x000000b60db6723e */ /* 0x000fe200000010ff */
[--C-:B------:R-:W-:Y:S01]  /*148c0*/  IMAD.MOV.U32 R93, RZ, RZ, R151.reuse ;  /* 0x000000ffff5d7224 */ /* 0x100fe200078e0097 */
[----:B------:R-:W2:Y:S01]  /*148d0*/  MUFU.EX2 R25, R25 ;  /* 0x0000001900197308 */ /* 0x000ea20000000800 */
[----:B0-----:R-:W-:Y:S01]  /*148e0*/  FADD.FTZ R41, R21, R30 ;  /* 0x0000001e15297221 */ /* 0x001fe20000010000 */
[----:B------:R-:W-:Y:S01]  /*148f0*/  F2FP.BF16.F32.PACK_AB R176, R15, R176 ;  /* 0x000000b00fb0723e */ /* 0x000fe200000010ff */
[--C-:B------:R-:W-:Y:S01]  /*14900*/  IMAD.MOV.U32 R91, RZ, RZ, R151.reuse ;  /* 0x000000ffff5b7224 */ /* 0x100fe200078e0097 */
[----:B------:R-:W-:Y:S01]  /*14910*/  F2FP.BF16.F32.PACK_AB R178, R21, R178 ;  /* 0x000000b215b2723e */ /* 0x000fe200000010ff */
[----:B------:R-:W-:-:S03]  /*14920*/  IMAD.MOV.U32 R89, RZ, RZ, R151 ;  /* 0x000000ffff597224 */ /* 0x000fc600078e0097 */
        /* <DEDUP_REMOVED lines=8> */
[C---:B------:R-:W-:Y:S02]  /*149b0*/  F2FP.BF16.F32.PACK_AB R165, R32.reuse, R165 ;  /* 0x000000a520a5723e */ /* 0x040fe400000010ff */
[----:B------:R-:W-:Y:S01]  /*149c0*/  F2FP.BF16.F32.PACK_AB R172, R25, R172 ;  /* 0x000000ac19ac723e */ /* 0x000fe200000010ff */
[----:B------:R-:W-:Y:S02]  /*149d0*/  FADD.FTZ R48, R32, R41 ;  /* 0x0000002920307221 */ /* 0x000fe40000010000 */
[----:B------:R-:W2:Y:S01]  /*149e0*/  MUFU.EX2 R168, R168 ;  /* 0x000000a800a87308 */ /* 0x000ea20000000800 */
[----:B0-----:R-:W-:Y:S01]  /*149f0*/  FADD.FTZ R30, R174, R3 ;  /* 0x00000003ae1e7221 */ /* 0x001fe20000010000 */
[----:B------:R-:W-:Y:S01]  /*14a00*/  FADD.FTZ R41, R167, R48 ;  /* 0x00000030a7297221 */ /* 0x000fe20000010000 */
[----:B------:R-:W-:-:S03]  /*14a10*/  F2FP.BF16.F32.PACK_AB R167, R34, R167 ;  /* 0x000000a722a7723e */ /* 0x000fc600000010ff */
[----:B------:R-:W-:Y:S02]  /*14a20*/  FADD.FTZ R48, R34, R41 ;  /* 0x0000002922307221 */ /* 0x000fe40000010000 */
[----:B------:R-:W0:Y:S01]  /*14a30*/  MUFU.EX2 R31, R31 ;  /* 0x0000001f001f7308 */ /* 0x000e220000000800 */
[----:B-1----:R-:W-:Y:S01]  /*14a40*/  FADD.FTZ R3, R29, R30 ;  /* 0x0000001e1d037221 */ /* 0x002fe20000010000 */
[----:B------:R-:W-:Y:S01]  /*14a50*/  FADD.FTZ R41, R161, R48 ;  /* 0x00000030a1297221 */ /* 0x000fe20000010000 */
[----:B------:R-:W-:Y:S02]  /*14a60*/  F2FP.BF16.F32.PACK_AB R161, R36, R161 ;  /* 0x000000a124a1723e */ /* 0x000fe400000010ff */
[----:B------:R-:W-:-:S03]  /*14a70*/  F2FP.BF16.F32.PACK_AB R174, R29, R174 ;  /* 0x000000ae1dae723e */ /* 0x000fc600000010ff */
        /* <DEDUP_REMOVED lines=9> */
[----:B------:R-:W-:Y:S01]  /*14b10*/  FADD.FTZ R30, R36, R41 ;  /* 0x00000029241e7221 */ /* 0x000fe20000010000 */
[----:B------:R-:W-:-:S03]  /*14b20*/  F2FP.BF16.F32.PACK_AB R170, R33, R170 ;  /* 0x000000aa21aa723e */ /* 0x000fc600000010ff */
        /* <DEDUP_REMOVED lines=10> */
[----:B------:R-:W-:-:S05]  /*14bd0*/  F2FP.BF16.F32.PACK_AB R164, R35, R164 ;  /* 0x000000a423a4723e */ /* 0x000fca00000010ff */
[----:B------:R-:W1:Y:S01]  /*14be0*/  MUFU.EX2 R160, R160 ;  /* 0x000000a000a07308 */ /* 0x000e620000000800 */
[----:B--2---:R-:W-:-:S07]  /*14bf0*/  FADD.FTZ R2, R166, R3 ;  /* 0x00000003a6027221 */ /* 0x004fce0000010000 */
        /* <DEDUP_REMOVED lines=31> */
[----:B------:R-:W-:Y:S01]  /*14df0*/  F2FP.BF16.F32.PACK_AB R152, R152, R55 ;  /* 0x000000379898723e */ /* 0x000fe200000010ff */
[----:B------:R-:W-:-:S05]  /*14e00*/  IMAD.MOV.U32 R3, RZ, RZ, 0x3f800000 ;  /* 0x3f800000ff037424 */ /* 0x000fca00078e00ff */
[----:B------:R-:W1:Y:S01]  /*14e10*/  MUFU.EX2 R44, R44 ;  /* 0x0000002c002c7308 */ /* 0x000e620000000800 */
[----:B--2---:R-:W-:Y:S01]  /*14e20*/  FADD.FTZ R7, R9, R2 ;  /* 0x0000000209077221 */ /* 0x004fe20000010000 */
[----:B------:R-:W-:-:S06]  /*14e30*/  IMAD.MOV.U32 R2, RZ, RZ, 0x3f800000 ;  /* 0x3f800000ff027424 */ /* 0x000fcc00078e00ff */
[----:B------:R-:W2:Y:S01]  /*14e40*/  MUFU.EX2 R155, R155 ;  /* 0x0000009b009b7308 */ /* 0x000ea20000000800 */
[----:B0-----:R-:W-:Y:S01]  /*14e50*/  F2FP.BF16.F32.PACK_AB R154, R46, R9 ;  /* 0x000000092e9a723e */ /* 0x001fe200000010ff */
[----:B------:R-:W-:Y:S02]  /*14e60*/  VIADD R9, R148, 0xfffffffe ;  /* 0xfffffffe94097836 */ /* 0x000fe40000000000 */
[----:B------:R-:W-:Y:S01]  /*14e70*/  FADD.FTZ R7, R46, R7 ;  /* 0x000000072e077221 */ /* 0x000fe20000010000 */
[----:B------:R-:W-:Y:S02]  /*14e80*/  IMAD.MOV.U32 R148, RZ, RZ, R151 ;  /* 0x000000ffff947224 */ /* 0x000fe400078e0097 */
[----:B------:R-:W-:Y:S01]  /*14e90*/  ISETP.GE.AND P2, PT, R9, R14, PT ;  /* 0x0000000e0900720c */ /* 0x000fe20003f46270 */
[----:B------:R-:W0:Y:S01]  /*14ea0*/  MUFU.EX2 R12, R12 ;  /* 0x0000000c000c7308 */ /* 0x000e220000000800 */
[C---:B-1----:R-:W-:Y:S01]  /*14eb0*/  FADD.FTZ R6, R44.reuse, R41 ;  /* 0x000000292c067221 */ /* 0x042fe20000010000 */
[----:B------:R-:W-:-:S03]  /*14ec0*/  F2FP.BF16.F32.PACK_AB R153, R44, R153 ;  /* 0x000000992c99723e */ /* 0x000fc600000010ff */
[----:B--2---:R-:W-:-:S04]  /*14ed0*/  FADD.FTZ R41, R155, R6 ;  /* 0x000000069b297221 */ /* 0x004fc80000010000 */
[C---:B0-----:R-:W-:Y:S01]  /*14ee0*/  FADD.FTZ R6, R12.reuse, R41 ;  /* 0x000000290c067221 */ /* 0x041fe20000010000 */
[----:B------:R-:W-:Y:S02]  /*14ef0*/  F2FP.BF16.F32.PACK_AB R155, R12, R155 ;  /* 0x0000009b0c9b723e */ /* 0x000fe400000010ff */
[----:B------:R-:W-:Y:S05]  /*14f00*/  @!P2 BRA `(.L_x_2392) ;  /* 0x0000002c00f8a947 */ /* 0x000fea0003800000 */
[----:B------:R-:W-:Y:S01]  /*14f10*/  BSSY B1, `(.L_x_2392) ;  /* 0x00002fd000017945 */ /* 0x000fe20003800000 */
        /* <DEDUP_REMOVED lines=36> */
[----:B------:R-:W-:-:S07]  /*15160*/  CS2R R88, SRZ ;  /* 0x0000000000587805 */ /* 0x000fce000001ff00 */
.L_x_2403:
[----:B------:R-:W-:-:S05]  /*15170*/  VIADD R0, R21, 0x1 ;  /* 0x0000000115007836 */ /* 0x000fca0000000000 */
[----:B------:R-:W-:-:S04]  /*15180*/  ISETP.NE.AND P2, PT, R0, 0x2, PT ;  /* 0x000000020000780c */ /* 0x000fc80003f45270 */
[----:B------:R-:W-:Y:S02]  /*15190*/  SEL R5, RZ, 0x1, P2 ;  /* 0x00000001ff057807 */ /* 0x000fe40001000000 */
[----:B------:R-:W-:Y:S02]  /*151a0*/  SEL R185, R0, RZ, P2 ;  /* 0x000000ff00b97207 */ /* 0x000fe40001000000 */
[----:B------:R-:W-:Y:S01]  /*151b0*/  LOP3.LUT R188, R20, R5, RZ, 0x3c, !PT ;  /* 0x0000000514bc7212 */ /* 0x000fe200078e3cff */
[----:B------:R-:W-:Y:S06]  /*151c0*/  @!P0 BRA `(.L_x_2393) ;  /* 0x0000000000048947 */ /* 0x000fec0003800000 */
[----:B------:R-:W-:Y:S01]  /*151d0*/  BPT.TRAP 0x1 ;  /* 0x000000040000795c */ /* 0x000fe20000300000 */
.L_x_2393:
[----:B------:R-:W-:Y:S01]  /*151e0*/  IMAD R15, R185, 0x8, R18 ;  /* 0x00000008b90f7824 */ /* 0x000fe200078e0212 */
[----:B------:R-:W-:-:S04]  /*151f0*/  SHF.L.U32 R0, R188, 0x1f, RZ ;  /* 0x0000001fbc007819 */ /* 0x000fc800000006ff */
[----:B------:R0:W1:Y:S01]  /*15200*/  SYNCS.PHASECHK.TRANS64.TRYWAIT P2, [R15+URZ+0x34830], R0 ;  /* 0x034830000f0075a7 */ /* 0x000062000804017f */
[----:B------:R-:W-:Y:S05]  /*15210*/  @!P0 BRA `(.L_x_2394) ;  /* 0x0000000000048947 */ /* 0x000fea0003800000 */
[----:B------:R-:W-:Y:S01]  /*15220*/  BPT.TRAP 0x1 ;  /* 0x000000040000795c */ /* 0x000fe20000300000 */
.L_x_2394:
[----:B------:R-:W-:Y:S01]  /*15230*/  BSSY B2, `(.L_x_2395) ;  /* 0x0000006000027945 */ /* 0x000fe20003800000 */
[----:B------:R-:W-:Y:S02]  /*15240*/  IMAD R4, R185, 0xc00, R8 ;  /* 0x00000c00b9047824 */ /* 0x000fe400078e0208 */
[----:B------:R-:W-:Y:S01]  /*15250*/  IMAD.MOV.U32 R5, RZ, RZ, 0x40000040 ;  /* 0x40000040ff057424 */ /* 0x000fe200078e00ff */
[----:B-1----:R-:W-:Y:S06]  /*15260*/  @P2 BRA `(.L_x_2396) ;  /* 0x0000000000082947 */ /* 0x002fec0003800000 */
[----:B------:R-:W1:Y:S02]  /*15270*/  SYNCS.PHASECHK.TRANS64.TRYWAIT P2, [R15+URZ+0x34830], R0 ;  /* 0x034830000f0075a7 */ /* 0x000e64000804017f */
[----:B-1----:R-:W-:Y:S05]  /*15280*/  @!P2 BRA `(.L_x_2397) ;  /* 0x000000ec0054a947 */ /* 0x002fea0003800000 */
.L_x_2396:
[----:B------:R-:W-:Y:S05]  /*15290*/  BSYNC B2 ;  /* 0x0000000000027941 */ /* 0x000fea0003800000 */
.L_x_2395:
        /* <DEDUP_REMOVED lines=18> */
[----:B------:R-:W2:Y:S01]  /*153c0*/  LDL.64 R230, [R1+0x8] ;  /* 0x0000080001e67983 */ /* 0x000ea20000100a00 */
        /* <DEDUP_REMOVED lines=8> */
[----:B------:R-:W-:Y:S01]  /*15450*/  VIADD R10, R4, 0x6 ;  /* 0x00000006040a7836 */ /* 0x000fe20000000000 */
[----:B------:R-:W3:Y:S01]  /*15460*/  LDL.64 R228, [R1] ;  /* 0x0000000001e47983 */ /* 0x000ee20000100a00 */
        /* <DEDUP_REMOVED lines=150> */
.L_x_2398:
[----:B01----:R-:W-:Y:S01]  /*15dd0*/  SHF.L.U32 R0, R20, 0x1f, RZ ;  /* 0x0000001f14007819 */ /* 0x003fe200000006ff */
[----:B------:R-:W-:-:S04]  /*15de0*/  IMAD R20, R21, 0x8, R18 ;  /* 0x0000000815147824 */ /* 0x000fc800078e0212 */
[----:B------:R0:W1:Y:S01]  /*15df0*/  SYNCS.PHASECHK.TRANS64.TRYWAIT P2, [R20+URZ+0x34850], R0 ;  /* 0x03485000140075a7 */ /* 0x000062000804017f */
[----:B------:R-:W-:Y:S05]  /*15e00*/  @!P0 BRA `(.L_x_2399) ;  /* 0x0000000000048947 */ /* 0x000fea0003800000 */
[----:B------:R-:W-:Y:S01]  /*15e10*/  BPT.TRAP 0x1 ;  /* 0x000000040000795c */ /* 0x000fe20000300000 */
.L_x_2399:
[----:B------:R-:W-:Y:S04]  /*15e20*/  BSSY B2, `(.L_x_2400) ;  /* 0x0000004000027945 */ /* 0x000fe80003800000 */
[----:B-1----:R-:W-:Y:S05]  /*15e30*/  @P2 BRA `(.L_x_2401) ;  /* 0x0000000000082947 */ /* 0x002fea0003800000 */
[----:B------:R-:W1:Y:S02]  /*15e40*/  SYNCS.PHASECHK.TRANS64.TRYWAIT P2, [R20+URZ+0x34850], R0 ;  /* 0x03485000140075a7 */ /* 0x000e64000804017f */
[----:B-1----:R-:W-:Y:S05]  /*15e50*/  @!P2 BRA `(.L_x_2402) ;  /* 0x000000e00074a947 */ /* 0x002fea0003800000 */
.L_x_2401:
[----:B------:R-:W-:Y:S05]  /*15e60*/  BSYNC B2 ;  /* 0x0000000000027941 */ /* 0x000fea0003800000 */
.L_x_2400:
[----:B01----:R-:W-:Y:S01]  /*15e70*/  VIADD R0, R18, 0x400 ;  /* 0x0000040012007836 */ /* 0x003fe20000000000 */
[----:B------:R-:W-:Y:S01]  /*15e80*/  WARPGROUP.ARRIVE ;  /* 0x00000000000079c5 */ /* 0x000fe20000000000 */
[----:B------:R-:W-:Y:S02]  /*15e90*/  IMAD.MOV.U32 R11, RZ, RZ, 0x40000040 ;  /* 0x40000040ff0b7424 */ /* 0x000fe400078e00ff */
[----:B------:R-:W-:Y:S01]  /*15ea0*/  IMAD.MOV.U32 R3, RZ, RZ, 0x40000040 ;  /* 0x40000040ff037424 */ /* 0x000fe200078e00ff */
[----:B------:R-:W-:Y:S01]  /*15eb0*/  SHF.R.U32.HI R0, RZ, 0x4, R0 ;  /* 0x00000004ff007819 */ /* 0x000fe20000011600 */
[----:B------:R-:W-:Y:S01]  /*15ec0*/  @!P1 VIADD R15, R15, 0x34840 ;  /* 0x000348400f0f9836 */ /* 0x000fe20000000000 */
[----:B------:R-:W-:Y:S02]  /*15ed0*/  R2UR UR7, R11 ;  /* 0x000000000b0772ca */ /* 0x000fe400000e0000 */
[----:B------:R-:W-:Y:S02]  /*15ee0*/  LOP3.LUT R0, R0, 0x3fff, RZ, 0xc0, !PT ;  /* 0x00003fff00007812 */ /* 0x000fe400078ec0ff */
[----:B------:R-:W-:-:S02]  /*15ef0*/  @!P1 PRMT R15, RZ, 0x654, R15 ;  /* 0x00000654ff0f9816 */ /* 0x000fc4000000000f */
[----:B------:R-:W-:-:S05]  /*15f00*/  LOP3.LUT R0, R0, 0x4000000, RZ, 0xfc, !PT ;  /* 0x0400000000007812 */ /* 0x000fca00078efcff */
[----:B------:R-:W-:Y:S02]  /*15f10*/  IMAD R10, R21, 0x800, R0 ;  /* 0x00000800150a7824 */ /* 0x000fe400078e0200 */
[----:B------:R-:W-:Y:S02]  /*15f20*/  IMAD.MOV.U32 R0, RZ, RZ, -0x80 ;  /* 0xffffff80ff007424 */ /* 0x000fe400078e00ff */
[C---:B------:R-:W-:Y:S01]  /*15f30*/  VIADD R2, R10.reuse, 0x80 ;  /* 0x000000800a027836 */ /* 0x040fe20000000000 */
[----:B------:R-:W-:Y:S01]  /*15f40*/  R2UR UR6, R10 ;  /* 0x000000000a0672ca */ /* 0x000fe200000e0000 */
[----:B------:R-:W-:-:S04]  /*15f50*/  IMAD R0, R9, R0, 0x1 ;  /* 0x0000000109007424 */ /* 0x000fc800078e0200 */
[----:B------:R-:W-:-:S08]  /*15f60*/  IMAD R0, R193, 0x80, R0 ;  /* 0x00000080c1007824 */ /* 0x000fd000078e0200 */
[----:B------:R-:W-:Y:S01]  /*15f70*/  HGMMA.64x128x16.F32.BF16 R88, R180, gdesc[UR4].tnspB, R88, gsb0 ;  /* 0x41e00004b4587df0 */ /* 0x000fe20008001858 */
[----:B------:R-:W-:Y:S01]  /*15f80*/  R2UR UR6, R2 ;  /* 0x00000000020672ca */ /* 0x000fe200000e0000 */
[----:B------:R-:W-:Y:S01]  /*15f90*/  VIADD R2, R10, 0x100 ;  /* 0x000001000a027836 */ /* 0x000fe20000000000 */
[----:B------:R-:W-:Y:S02]  /*15fa0*/  R2UR UR7, R3 ;  /* 0x00000000030772ca */ /* 0x000fe400000e0000 */
[----:B------:R-:W-:-:S05]  /*15fb0*/  IADD3 R3, -R192, R0, R195 ;  /* 0x00000000c0037210 */ /* 0x000fca0007ffe1c3 */
[----:B------:R-:W-:Y:S02]  /*15fc0*/  IMAD R0, R202, -0x2, R3 ;  /* 0xfffffffeca007824 */ /* 0x000fe400078e0203 */
[----:B------:R-:W-:Y:S02]  /*15fd0*/  IMAD.MOV.U32 R3, RZ, RZ, 0x40000040 ;  /* 0x40000040ff037424 */ /* 0x000fe400078e00ff */
[----:B------:R-:W-:-:S05]  /*15fe0*/  IMAD.IADD R5, R203, 0x1, R0 ;  /* 0x00000001cb057824 */ /* 0x000fca00078e0200 */
[C---:B------:R-:W-:Y:S02]  /*15ff0*/  ISETP.GT.AND P2, PT, R5.reuse, RZ, PT ;  /* 0x000000ff0500720c */ /* 0x040fe40003f44270 */
[C---:B------:R-:W-:Y:S02]  /*16000*/  ISETP.GT.AND P3, PT, R5.reuse, 0x1, PT ;  /* 0x000000010500780c */ /* 0x040fe40003f64270 */
[----:B------:R-:W-:Y:S02]  /*16010*/  FSEL R24, R24, -INF , P2 ;  /* 0xff80000018187808 */ /* 0x000fe40001000000 */
[----:B------:R-:W-:Y:S02]  /*16020*/  ISETP.GT.AND P2, PT, R5, 0x8, PT ;  /* 0x000000080500780c */ /* 0x000fe40003f44270 */
[----:B------:R-:W-:Y:S02]  /*16030*/  FSEL R25, R25, -INF , P3 ;  /* 0xff80000019197808 */ /* 0x000fe40001800000 */
[----:B------:R-:W-:-:S02]  /*16040*/  FMNMX.FTZ R0, R24, R12, !PT ;  /* 0x0000000c18007209 */ /* 0x000fc40007810000 */
[C---:B------:R-:W-:Y:S02]  /*16050*/  ISETP.GT.AND P3, PT, R5.reuse, 0x9, PT ;  /* 0x000000090500780c */ /* 0x040fe40003f64270 */
[----:B------:R-:W-:Y:S02]  /*16060*/  FSEL R28, R28, -INF , P2 ;  /* 0xff8000001c1c7808 */ /* 0x000fe40001000000 */
[----:B------:R-:W-:Y:S02]  /*16070*/  ISETP.GT.AND P2, PT, R5, 0x10, PT ;  /* 0x000000100500780c */ /* 0x000fe40003f44270 */
[----:B------:R-:W-:Y:S02]  /*16080*/  FSEL R29, R29, -INF , P3 ;  /* 0xff8000001d1d7808 */ /* 0x000fe40001800000 */
[----:B------:R-:W-:Y:S02]  /*16090*/  ISETP.GT.AND P3, PT, R5, 0x11, PT ;  /* 0x000000110500780c */ /* 0x000fe40003f64270 */
[----:B------:R-:W-:-:S02]  /*160a0*/  FSEL R32, R32, -INF , P2 ;  /* 0xff80000020207808 */ /* 0x000fc40001000000 */
[----:B------:R-:W-:Y:S02]  /*160b0*/  ISETP.GT.AND P2, PT, R5, 0x18, PT ;  /* 0x000000180500780c */ /* 0x000fe40003f44270 */
[----:B------:R-:W-:Y:S02]  /*160c0*/  FSEL R33, R33, -INF , P3 ;  /* 0xff80000021217808 */ /* 0x000fe40001800000 */
[C---:B------:R-:W-:Y:S02]  /*160d0*/  ISETP.GT.AND P3, PT, R5.reuse, 0x19, PT ;  /* 0x000000190500780c */ /* 0x040fe40003f64270 */
[----:B------:R-:W-:Y:S02]  /*160e0*/  FSEL R36, R36, -INF , P2 ;  /* 0xff80000024247808 */ /* 0x000fe40001000000 */
[----:B------:R-:W-:Y:S02]  /*160f0*/  ISETP.GT.AND P2, PT, R5, 0x20, PT ;  /* 0x000000200500780c */ /* 0x000fe40003f44270 */
[----:B------:R-:W-:-:S02]  /*16100*/  FSEL R37, R37, -INF , P3 ;  /* 0xff80000025257808 */ /* 0x000fc40001800000 */
        /* <DEDUP_REMOVED lines=28> */
[----:B------:R-:W-:Y:S02]  /*162d0*/  FSEL R68, R68, -INF , P2 ;  /* 0xff80000044447808 */ /* 0x000fe40001000000 */
[----:B------:R-:W-:-:S02]  /*162e0*/  ISETP.GT.AND P3, PT, R5, 0x59, PT ;  /* 0x000000590500780c */ /* 0x000fc40003f64270 */
        /* <DEDUP_REMOVED lines=13> */
[----:B------:R-:W-:Y:S01]  /*163c0*/  FSEL R81, R81, -INF , P3 ;  /* 0xff80000051517808 */ /* 0x000fe20001800000 */
[----:B------:R-:W-:Y:S02]  /*163d0*/  WARPGROUP.DEPBAR.LE gsb0, 0x0 ;  /* 0x00008000000079c5 */ /* 0x000fe40000010000 */
[----:B------:R-:W-:Y:S01]  /*163e0*/  WARPGROUP.ARRIVE ;  /* 0x00000000000079c5 */ /* 0x000fe20000000000 */
[C---:B------:R-:W-:Y:S01]  /*163f0*/  ISETP.GT.AND P3, PT, R5.reuse, 0x79, PT ;  /* 0x000000790500780c */ /* 0x040fe20003f64270 */
[----:B------:R-:W-:Y:S01]  /*16400*/  VIADD R5, R5, 0x8 ;  /* 0x0000000805057836 */ /* 0x000fe20000000000 */
[----:B------:R-:W-:Y:S02]  /*16410*/  FSEL R84, R84, -INF , P2 ;  /* 0xff80000054547808 */ /* 0x000fe40001000000 */
[----:B------:R-:W-:Y:S01]  /*16420*/  FSEL R85, R85, -INF , P3 ;  /* 0xff80000055557808 */ /* 0x000fe20001800000 */
[----:B------:R-:W-:Y:S01]  /*16430*/  HGMMA.64x128x16.F32.BF16 R88, R176, gdesc[UR4].tnspB, R88, gsb0 ;  /* 0x41e00004b0587df0 */ /* 0x000fe20008001858 */
[----:B------:R-:W-:Y:S01]  /*16440*/  R2UR UR6, R2 ;  /* 0x00000000020672ca */ /* 0x000fe200000e0000 */
[----:B------:R-:W-:Y:S01]  /*16450*/  VIADD R2, R10, 0x180 ;  /* 0x000001800a027836 */ /* 0x000fe20000000000 */
[----:B------:R-:W-:-:S02]  /*16460*/  R2UR UR7, R3 ;  /* 0x00000000030772ca */ /* 0x000fc400000e0000 */
[----:B------:R-:W-:Y:S02]  /*16470*/  FMNMX.FTZ R3, R25, R0, !PT ;  /* 0x0000000019037209 */ /* 0x000fe40007810000 */
[C---:B------:R-:W-:Y:S02]  /*16480*/  ISETP.GT.AND P5, PT, R5.reuse, RZ, PT ;  /* 0x000000ff0500720c */ /* 0x040fe40003fa4270 */
[----:B------:R-:W-:Y:S02]  /*16490*/  FMNMX.FTZ R0, R28, R3, !PT ;  /* 0x000000031c007209 */ /* 0x000fe40007810000 */
[----:B------:R-:W-:Y:S02]  /*164a0*/  ISETP.GT.AND P6, PT, R5, 0x1, PT ;  /* 0x000000010500780c */ /* 0x000fe40003fc4270 */
[----:B------:R-:W-:Y:S02]  /*164b0*/  FMNMX.FTZ R3, R29, R0, !PT ;  /* 0x000000001d037209 */ /* 0x000fe40007810000 */
[----:B------:R-:W-:-:S02]  /*164c0*/  FSEL R26, R26, -INF , P5 ;  /* 0xff8000001a1a7808 */ /* 0x000fc40002800000 */
[----:B------:R-:W-:Y:S02]  /*164d0*/  FMNMX.FTZ R0, R32, R3, !PT ;  /* 0x0000000320007209 */ /* 0x000fe40007810000 */
[----:B------:R-:W-:Y:S02]  /*164e0*/  ISETP.GT.AND P3, PT, R5, 0x8, PT ;  /* 0x000000080500780c */ /* 0x000fe40003f64270 */
[----:B------:R-:W-:Y:S02]  /*164f0*/  FMNMX.FTZ R3, R33, R0, !PT ;  /* 0x0000000021037209 */ /* 0x000fe40007810000 */
[----:B------:R-:W-:Y:S02]  /*16500*/  FSEL R27, R27, -INF , P6 ;  /* 0xff8000001b1b7808 */ /* 0x000fe40003000000 */
[----:B------:R-:W-:Y:S02]  /*16510*/  FMNMX.FTZ R0, R36, R3, !PT ;  /* 0x0000000324007209 */ /* 0x000fe40007810000 */
[----:B------:R-:W-:-:S02]  /*16520*/  ISETP.GT.AND P4, PT, R5, 0x9, PT ;  /* 0x000000090500780c */ /* 0x000fc40003f84270 */
[----:B------:R-:W-:Y:S02]  /*16530*/  FMNMX.FTZ R3, R37, R0, !PT ;  /* 0x0000000025037209 */ /* 0x000fe40007810000 */
[----:B------:R-:W-:Y:S02]  /*16540*/  FSEL R30, R30, -INF , P3 ;  /* 0xff8000001e1e7808 */ /* 0x000fe40001800000 */
        /* <DEDUP_REMOVED lines=28> */
[----:B------:R-:W-:Y:S01]  /*16710*/  FMNMX.FTZ R0, R68, R3, !PT ;  /* 0x0000000344007209 */ /* 0x000fe20007810000 */
[----:B------:R-:W-:Y:S01]  /*16720*/  IMAD.MOV.U32 R3, RZ, RZ, 0x40000040 ;  /* 0x40000040ff037424 */ /* 0x000fe200078e00ff */
[----:B------:R-:W-:Y:S02]  /*16730*/  ISETP.GT.AND P4, PT, R5, 0x29, PT ;  /* 0x000000290500780c */ /* 0x000fe40003f84270 */
[----:B------:R-:W-:Y:S02]  /*16740*/  FMNMX.FTZ R11, R69, R0, !PT ;  /* 0x00000000450b7209 */ /* 0x000fe40007810000 */
[----:B------:R-:W-:Y:S02]  /*16750*/  FSEL R46, R46, -INF , P3 ;  /* 0xff8000002e2e7808 */ /* 0x000fe40001800000 */
[----:B------:R-:W-:Y:S02]  /*16760*/  FMNMX.FTZ R0, R72, R11, !PT ;  /* 0x0000000b48007209 */ /* 0x000fe40007810000 */
[----:B------:R-:W-:-:S02]  /*16770*/  ISETP.GT.AND P5, PT, R5, 0x30, PT ;  /* 0x000000300500780c */ /* 0x000fc40003fa4270 */
[----:B------:R-:W-:Y:S02]  /*16780*/  FSEL R47, R47, -INF , P4 ;  /* 0xff8000002f2f7808 */ /* 0x000fe40002000000 */
[C---:B------:R-:W-:Y:S02]  /*16790*/  ISETP.GT.AND P6, PT, R5.reuse, 0x31, PT ;  /* 0x000000310500780c */ /* 0x040fe40003fc4270 */
[----:B------:R-:W-:Y:S02]  /*167a0*/  FSEL R50, R50, -INF , P5 ;  /* 0xff80000032327808 */ /* 0x000fe40002800000 */
[----:B------:R-:W-:Y:S02]  /*167b0*/  ISETP.GT.AND P3, PT, R5, 0x38, PT ;  /* 0x000000380500780c */ /* 0x000fe40003f64270 */
[----:B------:R-:W-:Y:S02]  /*167c0*/  FSEL R51, R51, -INF , P6 ;  /* 0xff80000033337808 */ /* 0x000fe40003000000 */
[----:B------:R-:W-:-:S02]  /*167d0*/  ISETP.GT.AND P4, PT, R5, 0x39, PT ;  /* 0x000000390500780c */ /* 0x000fc40003f84270 */
[----:B------:R-:W-:Y:S02]  /*167e0*/  FSEL R54, R54, -INF , P3 ;  /* 0xff80000036367808 */ /* 0x000fe40001800000 */
[----:B------:R-:W-:Y:S02]  /*167f0*/  ISETP.GT.AND P5, PT, R5, 0x40, PT ;  /* 0x000000400500780c */ /* 0x000fe40003fa4270 */
[----:B------:R-:W-:Y:S02]  /*16800*/  FSEL R55, R55, -INF , P4 ;  /* 0xff80000037377808 */ /* 0x000fe40002000000 */
[C---:B------:R-:W-:Y:S02]  /*16810*/  ISETP.GT.AND P6, PT, R5.reuse, 0x41, PT ;  /* 0x000000410500780c */ /* 0x040fe40003fc4270 */
[----:B------:R-:W-:Y:S02]  /*16820*/  FSEL R58, R58, -INF , P5 ;  /* 0xff8000003a3a7808 */ /* 0x000fe40002800000 */
        /* <DEDUP_REMOVED lines=9> */
[----:B------:R-:W-:Y:S01]  /*168c0*/  FSEL R67, R67, -INF , P6 ;  /* 0xff80000043437808 */ /* 0x000fe20003000000 */
[----:B------:R-:W-:Y:S02]  /*168d0*/  WARPGROUP.DEPBAR.LE gsb0, 0x0 ;  /* 0x00008000000079c5 */ /* 0x000fe40000010000 */
[----:B------:R-:W-:Y:S01]  /*168e0*/  WARPGROUP.ARRIVE ;  /* 0x00000000000079c5 */ /* 0x000fe20000000000 */
[----:B------:R-:W-:Y:S02]  /*168f0*/  ISETP.GT.AND P4, PT, R5, 0x59, PT ;  /* 0x000000590500780c */ /* 0x000fe40003f84270 */
[----:B------:R-:W-:-:S02]  /*16900*/  FSEL R70, R70, -INF , P3 ;  /* 0xff80000046467808 */ /* 0x000fc40001800000 */
[----:B------:R-:W-:Y:S01]  /*16910*/  ISETP.GT.AND P5, PT, R5, 0x60, PT ;  /* 0x000000600500780c */ /* 0x000fe20003fa4270 */
[----:B------:R-:W-:Y:S01]  /*16920*/  HGMMA.64x128x16.F32.BF16 R88, R172, gdesc[UR4].tnspB, R88, gsb0 ;  /* 0x41e00004ac587df0 */ /* 0x000fe20008001858 */
[----:B------:R-:W-:Y:S01]  /*16930*/  R2UR UR6, R2 ;  /* 0x00000000020672ca */ /* 0x000fe200000e0000 */
[----:B------:R-:W-:Y:S01]  /*16940*/  VIADD R2, R10, 0x200 ;  /* 0x000002000a027836 */ /* 0x000fe20000000000 */
[----:B------:R-:W-:Y:S02]  /*16950*/  R2UR UR7, R3 ;  /* 0x00000000030772ca */ /* 0x000fe400000e0000 */
[----:B------:R-:W-:Y:S02]  /*16960*/  FMNMX.FTZ R3, R73, R0, !PT ;  /* 0x0000000049037209 */ /* 0x000fe40007810000 */
[----:B------:R-:W-:Y:S02]  /*16970*/  FSEL R71, R71, -INF , P4 ;  /* 0xff80000047477808 */ /* 0x000fe40002000000 */
[----:B------:R-:W-:-:S02]  /*16980*/  FMNMX.FTZ R0, R76, R3, !PT ;  /* 0x000000034c007209 */ /* 0x000fc40007810000 */
[----:B------:R-:W-:Y:S02]  /*16990*/  ISETP.GT.AND P6, PT, R5, 0x61, PT ;  /* 0x000000610500780c */ /* 0x000fe40003fc4270 */
[----:B------:R-:W-:Y:S02]  /*169a0*/  FMNMX.FTZ R3, R77, R0, !PT ;  /* 0x000000004d037209 */ /* 0x000fe40007810000 */
[----:B------:R-:W-:Y:S02]  /*169b0*/  FSEL R74, R74, -INF , P5 ;  /* 0xff8000004a4a7808 */ /* 0x000fe40002800000 */
[----:B------:R-:W-:Y:S02]  /*169c0*/  FMNMX.FTZ R0, R80, R3, !PT ;  /* 0x0000000350007209 */ /* 0x000fe40007810000 */
[----:B------:R-:W-:Y:S02]  /*169d0*/  ISETP.GT.AND P3, PT, R5, 0x68, PT ;  /* 0x000000680500780c */ /* 0x000fe40003f64270 */
[----:B------:R-:W-:-:S02]  /*169e0*/  FMNMX.FTZ R3, R81, R0, !PT ;  /* 0x0000000051037209 */ /* 0x000fc40007810000 */
[----:B------:R-:W-:Y:S02]  /*169f0*/  FSEL R75, R75, -INF , P6 ;  /* 0xff8000004b4b7808 */ /* 0x000fe40003000000 */
[----:B------:R-:W-:Y:S02]  /*16a00*/  FMNMX.FTZ R0, R84, R3, !PT ;  /* 0x0000000354007209 */ /* 0x000fe40007810000 */
[----:B------:R-:W-:Y:S02]  /*16a10*/  FSEL R78, R78, -INF , P3 ;  /* 0xff8000004e4e7808 */ /* 0x000fe40001800000 */
[----:B------:R-:W-:Y:S02]  /*16a20*/  FMNMX.FTZ R21, R85, R0, !PT ;  /* 0x0000000055157209 */ /* 0x000fe40007810000 */
[C---:B------:R-:W-:Y:S02]  /*16a30*/  ISETP.GT.AND P4, PT, R5.reuse, 0x69, PT ;  /* 0x000000690500780c */ /* 0x040fe40003f84270 */
[----:B------:R-:W-:Y:S01]  /*16a40*/  ISETP.GT.AND P5, PT, R5, 0x70, PT ;  /* 0x000000700500780c */ /* 0x000fe20003fa4270 */
[----:B------:R-:W0:Y:S01]  /*16a50*/  SHFL.BFLY PT, R0, R21, 0x2, 0x1f ;  /* 0x0c401f0015007f89 */ /* 0x000e2200000e0000 */
[----:B------:R-:W-:-:S02]  /*16a60*/  FSEL R79, R79, -INF , P4 ;  /* 0xff8000004f4f7808 */ /* 0x000fc40002000000 */
[C---:B------:R-:W-:Y:S02]  /*16a70*/  ISETP.GT.AND P6, PT, R5.reuse, 0x71, PT ;  /* 0x000000710500780c */ /* 0x040fe40003fc4270 */
[C---:B------:R-:W-:Y:S02]  /*16a80*/  ISETP.GT.AND P3, PT, R5.reuse, 0x78, PT ;  /* 0x000000780500780c */ /* 0x040fe40003f64270 */
[----:B------:R-:W-:Y:S02]  /*16a90*/  ISETP.GT.AND P4, PT, R5, 0x79, PT ;  /* 0x000000790500780c */ /* 0x000fe40003f84270 */
[----:B------:R-:W-:Y:S02]  /*16aa0*/  FSEL R82, R82, -INF , P5 ;  /* 0xff80000052527808 */ /* 0x000fe40002800000 */
[----:B------:R-:W-:Y:S02]  /*16ab0*/  FSEL R83, R83, -INF , P6 ;  /* 0xff80000053537808 */ /* 0x000fe40003000000 */
[----:B------:R-:W-:-:S02]  /*16ac0*/  FSEL R86, R86, -INF , P3 ;  /* 0xff80000056567808 */ /* 0x000fc40001800000 */
[----:B------:R-:W-:Y:S01]  /*16ad0*/  FSEL R87, R87, -INF , P4 ;  /* 0xff80000057577808 */ /* 0x000fe20002000000 */
[----:B------:R-:W-:Y:S02]  /*16ae0*/  WARPGROUP.DEPBAR.LE gsb0, 0x0 ;  /* 0x00008000000079c5 */ /* 0x000fe40000010000 */
[----:B------:R-:W-:-:S06]  /*16af0*/  WARPGROUP.ARRIVE ;  /* 0x00000000000079c5 */ /* 0x000fcc0000000000 */
[----:B------:R-:W-:Y:S01]  /*16b00*/  HGMMA.64x128x16.F32.BF16 R88, R168, gdesc[UR4].tnspB, R88, gsb0 ;  /* 0x41e00004a8587df0 */ /* 0x000fe20008001858 */
[----:B------:R-:W-:Y:S01]  /*16b10*/  R2UR UR6, R2 ;  /* 0x00000000020672ca */ /* 0x000fe200000e0000 */
[----:B------:R-:W-:Y:S01]  /*16b20*/  VIADD R2, R10, 0x280 ;  /* 0x000002800a027836 */ /* 0x000fe20000000000 */
[----:B------:R-:W-:Y:S02]  /*16b30*/  WARPGROUP.DEPBAR.LE gsb0, 0x0 ;  /* 0x00008000000079c5 */ /* 0x000fe40000010000 */
[----:B0-----:R-:W-:Y:S01]  /*16b40*/  FMNMX.FTZ R168, R21, R0, !PT ;  /* 0x0000000015a87209 */ /* 0x001fe20007810000 */
[----:B------:R-:W-:Y:S01]  /*16b50*/  IMAD.U32 R0, RZ, RZ, UR39 ;  /* 0x00000027ff007e24 */ /* 0x000fe2000f8e00ff */
[----:B------:R-:W-:-:S03]  /*16b60*/  WARPGROUP.ARRIVE ;  /* 0x00000000000079c5 */ /* 0x000fc60000000000 */
[----:B------:R-:W0:Y:S02]  /*16b70*/  SHFL.BFLY PT, R3, R168, 0x1, 0x1f ;  /* 0x0c201f00a8037f89 */ /* 0x000e2400000e0000 */
[----:B0-----:R-:W-:Y:S01]  /*16b80*/  FMNMX.FTZ R4, R168, R3, !PT ;  /* 0x00000003a8047209 */ /* 0x001fe20007810000 */
[----:B------:R-:W-:-:S03]  /*16b90*/  IMAD.MOV.U32 R3, RZ, RZ, 0x40000040 ;  /* 0x40000040ff037424 */ /* 0x000fc600078e00ff */
[C---:B------:R-:W-:Y:S01]  /*16ba0*/  FSETP.NEU.FTZ.AND P2, PT, R4.reuse, -INF , PT ;  /* 0xff8000000400780b */ /* 0x040fe20003f5d000 */
[----:B------:R-:W-:Y:S01]  /*16bb0*/  FMUL.FTZ R11, R4, R0 ;  /* 0x00000000040b7220 */ /* 0x000fe20000410000 */
[----:B------:R-:W-:-:S04]  /*16bc0*/  R2UR UR7, R3 ;  /* 0x00000000030772ca */ /* 0x000fc800000e0000 */
[----:B------:R-:W-:-:S05]  /*16bd0*/  FSEL R11, R11, RZ, P2 ;  /* 0x000000ff0b0b7208 */ /* 0x000fca0001000000 */
[-CC-:B------:R-:W-:Y:S01]  /*16be0*/  FFMA.FTZ R182, R28, R0.reuse, -R11.reuse ;  /* 0x000000001cb67223 */ /* 0x180fe2000001080b */
[----:B------:R-:W-:Y:S01]  /*16bf0*/  FMNMX.FTZ R28, R26, R13, !PT ;  /* 0x0000000d1a1c7209 */ /* 0x000fe20007810000 */
[-CC-:B------:R-:W-:Y:S01]  /*16c00*/  FFMA.FTZ R176, R32, R0.reuse, -R11.reuse ;  /* 0x0000000020b07223 */ /* 0x180fe2000001080b */
[--C-:B------:R-:W-:Y:S01]  /*16c10*/  FFMA.FTZ R178, R36, R0, -R11.reuse ;  /* 0x0000000024b27223 */ /* 0x100fe2000001080b */
[----:B------:R-:W-:Y:S01]  /*16c20*/  HGMMA.64x128x16.F32.BF16 R88, R164, gdesc[UR4].tnspB, R88, gsb0 ;  /* 0x41e00004a4587df0 */ /* 0x000fe20008001858 */
[----:B------:R-:W-:Y:S01]  /*16c30*/  FMNMX.FTZ R3, R27, R28, !PT ;  /* 0x0000001c1b037209 */ /* 0x000fe20007810000 */
[-CC-:B------:R-:W-:Y:S01]  /*16c40*/  FFMA.FTZ R172, R40, R0.reuse, -R11.reuse ;  /* 0x0000000028ac7223 */ /* 0x180fe2000001080b */
[----:B------:R-:W-:Y:S01]  /*16c50*/  R2UR UR6, R2 ;  /* 0x00000000020672ca */ /* 0x000fe200000e0000 */
[-CC-:B------:R-:W-:Y:S01]  /*16c60*/  FFMA.FTZ R180, R24, R0.reuse, -R11.reuse ;  /* 0x0000000018b47223 */ /* 0x180fe2000001080b */
[----:B------:R-:W-:Y:S01]  /*16c70*/  FMNMX.FTZ R28, R30, R3, !PT ;  /* 0x000000031e1c7209 */ /* 0x000fe20007810000 */
[-CC-:B------:R-:W-:Y:S01]  /*16c80*/  FFMA.FTZ R21, R25, R0.reuse, -R11.reuse ;  /* 0x0000000019157223 */ /* 0x180fe2000001080b */
[-CC-:B------:R-:W-:Y:S01]  /*16c90*/  FFMA.FTZ R37, R37, R0.reuse, -R11.reuse ;  /* 0x0000000025257223 */ /* 0x180fe2000001080b */
[--C-:B------:R-:W-:Y:S01]  /*16ca0*/  FFMA.FTZ R45, R45, R0, -R11.reuse ;  /* 0x000000002d2d7223 */ /* 0x100fe2000001080b */
[----:B------:R-:W-:Y:S01]  /*16cb0*/  FMNMX.FTZ R3, R31, R28, !PT ;  /* 0x0000001c1f037209 */ /* 0x000fe20007810000 */
[----:B------:R-:W-:Y:S01]  /*16cc0*/  MUFU.EX2 R180, R180 ;  /* 0x000000b400b47308 */ /* 0x000fe20000000800 */
[-CC-:B------:R-:W-:Y:S01]  /*16cd0*/  FFMA.FTZ R53, R53, R0.reuse, -R11.reuse ;  /* 0x0000000035357223 */ /* 0x180fe2000001080b */
        /* <DEDUP_REMOVED lines=18> */
[----:B------:R-:W-:-:S03]  /*16e00*/  FFMA.FTZ R52, R77, R0, -R11 ;  /* 0x000000004d347223 */ /* 0x000fc6000001080b */
[----:B------:R-:W-:Y:S01]  /*16e10*/  FMNMX.FTZ R3, R43, R32, !PT ;  /* 0x000000202b037209 */ /* 0x000fe20007810000 */
[----:B------:R0:W-:Y:S03]  /*16e20*/  MUFU.EX2 R28, R37 ;  /* 0x00000025001c7308 */ /* 0x0001e60000000800 */
[----:B------:R-:W-:-:S04]  /*16e30*/  FMNMX.FTZ R32, R46, R3, !PT ;  /* 0x000000032e207209 */ /* 0x000fc80007810000 */
[----:B------:R-:W-:Y:S01]  /*16e40*/  FMNMX.FTZ R3, R47, R32, !PT ;  /* 0x000000202f037209 */ /* 0x000fe20007810000 */
[----:B------:R-:W-:Y:S01]  /*16e50*/  MUFU.EX2 R24, R24 ;  /* 0x0000001800187308 */ /* 0x000fe20000000800 */
[-CC-:B0-----:R-:W-:Y:S01]  /*16e60*/  FFMA.FTZ R37, R57, R0.reuse, -R11.reuse ;  /* 0x0000000039257223 */ /* 0x181fe2000001080b */
[----:B------:R-:W-:Y:S01]  /*16e70*/  FFMA.FTZ R57, R84, R0, -R11 ;  /* 0x0000000054397223 */ /* 0x000fe2000001080b */
        /* <DEDUP_REMOVED lines=12> */
[----:B0-----:R-:W-:Y:S02]  /*16f40*/  FFMA.FTZ R45, R72, R0, -R11 ;  /* 0x00000000482d7223 */ /* 0x001fe4000001080b */
        /* <DEDUP_REMOVED lines=9> */
[----:B------:R-:W-:Y:S01]  /*16fe0*/  FMNMX.FTZ R40, R78, R3, !PT ;  /* 0x000000034e287209 */ /* 0x000fe20007810000 */
[----:B------:R-:W-:-:S03]  /*16ff0*/  IMAD.MOV.U32 R3, RZ, RZ, 0x40000040 ;  /* 0x40000040ff037424 */ /* 0x000fc600078e00ff */
[----:B------:R-:W-:Y:S01]  /*17000*/  FMNMX.FTZ R5, R79, R40, !PT ;  /* 0x000000284f057209 */ /* 0x000fe20007810000 */
[----:B------:R-:W-:Y:S01]  /*17010*/  MUFU.EX2 R174, R174 ;  /* 0x000000ae00ae7308 */ /* 0x000fe20000000800 */
[----:B------:R-:W-:Y:S01]  /*17020*/  R2UR UR7, R3 ;  /* 0x00000000030772ca */ /* 0x000fe200000e0000 */
[----:B0-----:R-:W-:Y:S01]  /*17030*/  FFMA.FTZ R53, R80, R0, -R11 ;  /* 0x0000000050357223 */ /* 0x001fe2000001080b */
[----:B------:R-:W-:-:S04]  /*17040*/  FMNMX.FTZ R40, R82, R5, !PT ;  /* 0x0000000552287209 */ /* 0x000fc80007810000 */
[----:B------:R-:W-:Y:S01]  /*17050*/  FMNMX.FTZ R3, R83, R40, !PT ;  /* 0x0000002853037209 */ /* 0x000fe20007810000 */
[----:B------:R-:W-:Y:S01]  /*17060*/  FFMA.FTZ R40, R61, R0, -R11 ;  /* 0x000000003d287223 */ /* 0x000fe2000001080b */
[----:B------:R-:W-:Y:S02]  /*17070*/  MUFU.EX2 R168, R168 ;  /* 0x000000a800a87308 */ /* 0x000fe40000000800 */
[----:B------:R-:W-:-:S04]  /*17080*/  FMNMX.FTZ R2, R86, R3, !PT ;  /* 0x0000000356027209 */ /* 0x000fc80007810000 */
[----:B------:R-:W-:Y:S02]  /*17090*/  FMNMX.FTZ R2, R87, R2, !PT ;  /* 0x0000000257027209 */ /* 0x000fe40007810000 */
[----:B------:R-:W-:Y:S03]  /*170a0*/  MUFU.EX2 R33, R33 ;  /* 0x0000002100217308 */ /* 0x000fe60000000800 */
[----:B------:R-:W0:Y:S05]  /*170b0*/  SHFL.BFLY PT, R3, R2, 0x2, 0x1f ;  /* 0x0c401f0002037f89 */ /* 0x000e2a00000e0000 */
[----:B------:R-:W-:Y:S08]  /*170c0*/  MUFU.EX2 R170, R170 ;  /* 0x000000aa00aa7308 */ /* 0x000ff00000000800 */
[----:B------:R-:W-:Y:S01]  /*170d0*/  MUFU.EX2 R37, R37 ;  /* 0x0000002500257308 */ /* 0x000fe20000000800 */
[----:B------:R-:W-:-:S02]  /*170e0*/  WARPGROUP.DEPBAR.LE gsb0, 0x0 ;  /* 0x00008000000079c5 */ /* 0x000fc40000010000 */
[----:B------:R-:W-:Y:S01]  /*170f0*/  WARPGROUP.ARRIVE ;  /* 0x00000000000079c5 */ /* 0x000fe20000000000 */
[-CC-:B------:R-:W-:Y:S01]  /*17100*/  FFMA.FTZ R166, R60, R0.reuse, -R11.reuse ;  /* 0x000000003ca67223 */ /* 0x180fe2000001080b */
[-CC-:B------:R-:W-:Y:S01]  /*17110*/  FFMA.FTZ R164, R56, R0.reuse, -R11.reuse ;  /* 0x0000000038a47223 */ /* 0x180fe2000001080b */
[----:B------:R-:W-:Y:S02]  /*17120*/  FFMA.FTZ R56, R81, R0, -R11 ;  /* 0x0000000051387223 */ /* 0x000fe4000001080b */
[----:B------:R-:W-:Y:S01]  /*17130*/  MUFU.EX2 R40, R40 ;  /* 0x0000002800287308 */ /* 0x000fe20000000800 */
[----:B------:R-:W-:Y:S01]  /*17140*/  HGMMA.64x128x16.F32.BF16 R88, R160, gdesc[UR4].tnspB, R88, gsb0 ;  /* 0x41e00004a0587df0 */ /* 0x000fe20008001858 */
[----:B0-----:R-:W-:-:S05]  /*17150*/  FMNMX.FTZ R3, R2, R3, !PT ;  /* 0x0000000302037209 */ /* 0x001fca0007810000 */
[----:B------:R-:W0:Y:S01]  /*17160*/  SHFL.BFLY PT, R2, R3, 0x1, 0x1f ;  /* 0x0c201f0003027f89 */ /* 0x000e2200000e0000 */
[----:B------:R-:W-:Y:S08]  /*17170*/  MUFU.EX2 R164, R164 ;  /* 0x000000a400a47308 */ /* 0x000ff00000000800 */
[----:B------:R-:W-:Y:S08]  /*17180*/  MUFU.EX2 R166, R166 ;  /* 0x000000a600a67308 */ /* 0x000ff00000000800 */
[----:B------:R-:W-:Y:S01]  /*17190*/  MUFU.EX2 R41, R41 ;  /* 0x0000002900297308 */ /* 0x000fe20000000800 */
[----:B0-----:R-:W-:-:S07]  /*171a0*/  FMNMX.FTZ R5, R3, R2, !PT ;  /* 0x0000000203057209 */ /* 0x001fce0007810000 */
[----:B------:R-:W-:Y:S01]  /*171b0*/  MUFU.EX2 R44, R44 ;  /* 0x0000002c002c7308 */ /* 0x000fe20000000800 */
[----:B------:R-:W-:Y:S02]  /*171c0*/  FSEL R3, R4, RZ, P2 ;  /* 0x000000ff04037208 */ /* 0x000fe40001000000 */
[C---:B------:R-:W-:Y:S01]  /*171d0*/  FSETP.NEU.FTZ.AND P2, PT, R5.reuse, -INF , PT ;  /* 0xff8000000500780b */ /* 0x040fe20003f5d000 */
[-C--:B------:R-:W-:Y:S02]  /*171e0*/  FMUL.FTZ R61, R5, R0.reuse ;  /* 0x00000000053d7220 */ /* 0x080fe40000410000 */
[----:B------:R-:W-:Y:S01]  /*171f0*/  FADD.FTZ R3, -R3, R12 ;  /* 0x0000000c03037221 */ /* 0x000fe20000010100 */
[----:B------:R-:W-:Y:S01]  /*17200*/  FSEL R2, R5, RZ, P2 ;  /* 0x000000ff05027208 */ /* 0x000fe20001000000 */
[----:B------:R-:W-:Y:S01]  /*17210*/  MUFU.EX2 R45, R45 ;  /* 0x0000002d002d7308 */ /* 0x000fe20000000800 */
[----:B------:R-:W-:Y:S01]  /*17220*/  FSEL R61, R61, RZ, P2 ;  /* 0x000000ff3d3d7208 */ /* 0x000fe20001000000 */
[----:B------:R-:W-:Y:S01]  /*17230*/  FMUL.FTZ R3, R3, R0 ;  /* 0x0000000003037220 */ /* 0x000fe20000410000 */
[C---:B------:R-:W-:Y:S01]  /*17240*/  ISETP.GT.AND P2, PT, R9.reuse, R14, PT ;  /* 0x0000000e0900720c */ /* 0x040fe20003f44270 */
[----:B------:R-:W-:-:S02]  /*17250*/  VIADD R9, R9, 0xffffffff ;  /* 0xffffffff09097836 */ /* 0x000fc40000000000 */
[-CC-:B------:R-:W-:Y:S01]  /*17260*/  FFMA.FTZ R181, R26, R0.reuse, -R61.reuse ;  /* 0x000000001ab57223 */ /* 0x180fe2000001083d */
[-CC-:B------:R-:W-:Y:S01]  /*17270*/  FFMA.FTZ R60, R27, R0.reuse, -R61.reuse ;  /* 0x000000001b3c7223 */ /* 0x180fe2000001083d */
[----:B------:R-:W-:Y:S01]  /*17280*/  VIADD R26, R10, 0x300 ;  /* 0x000003000a1a7836 */ /* 0x000fe20000000000 */
[----:B------:R-:W0:Y:S01]  /*17290*/  MUFU.EX2 R3, R3 ;  /* 0x0000000300037308 */ /* 0x000e220000000800 */
[----:B------:R-:W-:Y:S02]  /*172a0*/  IMAD.MOV.U32 R27, RZ, RZ, 0x40000040 ;  /* 0x40000040ff1b7424 */ /* 0x000fe400078e00ff */
[-CC-:B------:R-:W-:Y:S01]  /*172b0*/  FFMA.FTZ R173, R42, R0.reuse, -R61.reuse ;  /* 0x000000002aad7223 */ /* 0x180fe2000001083d */
[----:B------:R-:W-:Y:S01]  /*172c0*/  VIADD R10, R10, 0x380 ;  /* 0x000003800a0a7836 */ /* 0x000fe20000000000 */
[----:B------:R-:W-:Y:S01]  /*172d0*/  R2UR UR6, R26 ;  /* 0x000000001a0672ca */ /* 0x000fe200000e0000 */
[-CC-:B------:R-:W-:Y:S01]  /*172e0*/  FFMA.FTZ R183, R30, R0.reuse, -R61.reuse ;  /* 0x000000001eb77223 */ /* 0x180fe2000001083d */
[----:B------:R-:W-:Y:S01]  /*172f0*/  R2UR UR7, R27 ;  /* 0x000000001b0772ca */ /* 0x000fe200000e0000 */
        /* <DEDUP_REMOVED lines=14> */
[----:B------:R-:W-:Y:S01]  /*173e0*/  FADD.FTZ R7, R21, R42 ;  /* 0x0000002a15077221 */ /* 0x000fe20000010000 */
[-CC-:B------:R-:W-:Y:S01]  /*173f0*/  FFMA.FTZ R38, R55, R0.reuse, -R61.reuse ;  /* 0x0000000037267223 */ /* 0x180fe2000001083d */
[-C--:B------:R-:W-:Y:S01]  /*17400*/  FFMA.FTZ R165, R58, R0.reuse, -R61 ;  /* 0x000000003aa57223 */ /* 0x080fe2000001083d */
[----:B------:R-:W-:Y:S01]  /*17410*/  MUFU.EX2 R183, R183 ;  /* 0x000000b700b77308 */ /* 0x000fe20000000800 */
[----:B------:R-:W-:Y:S01]  /*17420*/  FADD.FTZ R7, R182, R7 ;  /* 0x00000007b6077221 */ /* 0x000fe20000010000 */
[--C-:B------:R-:W-:Y:S01]  /*17430*/  FFMA.FTZ R167, R62, R0, -R61.reuse ;  /* 0x000000003ea77223 */ /* 0x100fe2000001083d */
[C---:B------:R-:W-:Y:S01]  /*17440*/  F2FP.BF16.F32.PACK_AB R182, R24.reuse, R182 ;  /* 0x000000b618b6723e */ /* 0x040fe200000010ff */
[-C--:B------:R-:W-:Y:S01]  /*17450*/  FFMA.FTZ R79, R79, R0.reuse, -R61 ;  /* 0x000000004f4f7223 */ /* 0x080fe2000001083d */
[----:B------:R-:W-:Y:S01]  /*17460*/  FADD.FTZ R7, R24, R7 ;  /* 0x0000000718077221 */ /* 0x000fe20000010000 */
[-CC-:B------:R-:W-:Y:S01]  /*17470*/  FFMA.FTZ R82, R82, R0.reuse, -R61.reuse ;  /* 0x0000000052527223 */ /* 0x180fe2000001083d */
[-C--:B------:R-:W-:Y:S01]  /*17480*/  FFMA.FTZ R83, R83, R0.reuse, -R61 ;  /* 0x0000000053537223 */ /* 0x080fe2000001083d */
[----:B------:R-:W-:Y:S01]  /*17490*/  MUFU.EX2 R26, R26 ;  /* 0x0000001a001a7308 */ /* 0x000fe20000000800 */
[----:B------:R-:W-:Y:S01]  /*174a0*/  FADD.FTZ R42, R176, R7 ;  /* 0x00000007b02a7221 */ /* 0x000fe20000010000 */
[----:B------:R-:W-:Y:S01]  /*174b0*/  FFMA.FTZ R86, R86, R0, -R61 ;  /* 0x0000000056567223 */ /* 0x000fe2000001083d */
[----:B------:R-:W-:Y:S01]  /*174c0*/  F2FP.BF16.F32.PACK_AB R180, R21, R180 ;  /* 0x000000b415b4723e */ /* 0x000fe200000010ff */
[----:B------:R-:W-:-:S02]  /*174d0*/  IMAD.MOV.U32 R21, RZ, RZ, R185 ;  /* 0x000000ffff157224 */ /* 0x000fc400078e00b9 */
[C---:B------:R-:W-:Y:S01]  /*174e0*/  FADD.FTZ R7, R25.reuse, R42 ;  /* 0x0000002a19077221 */ /* 0x040fe20000010000 */
[----:B------:R-:W-:Y:S01]  /*174f0*/  F2FP.BF16.F32.PACK_AB R176, R25, R176 ;  /* 0x000000b019b0723e */ /* 0x000fe200000010ff */
        /* <DEDUP_REMOVED lines=11> */
[-C--:B------:R-:W-:Y:S02]  /*175b0*/  FFMA.FTZ R11, R85, R0.reuse, -R11 ;  /* 0x00000000550b7223 */ /* 0x080fe4000001080b */
[----:B------:R-:W-:Y:S01]  /*175c0*/  MUFU.EX2 R34, R34 ;  /* 0x0000002200227308 */ /* 0x000fe20000000800 */
[-CC-:B------:R-:W-:Y:S01]  /*175d0*/  FFMA.FTZ R161, R66, R0.reuse, -R61.reuse ;  /* 0x0000000042a17223 */ /* 0x180fe2000001083d */
[----:B------:R-:W-:Y:S01]  /*175e0*/  HGMMA.64x128x16.F32.BF16 R88, R156, gdesc[UR4].tnspB, R88, gsb0 ;  /* 0x41e000049c587df0 */ /* 0x000fe20008001858 */
[----:B------:R-:W-:Y:S01]  /*175f0*/  R2UR UR6, R10 ;  /* 0x000000000a0672ca */ /* 0x000fe200000e0000 */
[-CC-:B------:R-:W-:Y:S01]  /*17600*/  FFMA.FTZ R10, R59, R0.reuse, -R61.reuse ;  /* 0x000000003b0a7223 */ /* 0x180fe2000001083d */
[----:B------:R-:W-:-:S03]  /*17610*/  FFMA.FTZ R163, R70, R0, -R61 ;  /* 0x0000000046a37223 */ /* 0x000fc6000001083d */
[----:B------:R0:W-:Y:S08]  /*17620*/  MUFU.EX2 R12, R11 ;  /* 0x0000000b000c7308 */ /* 0x0001f00000000800 */
[----:B------:R-:W-:Y:S01]  /*17630*/  MUFU.EX2 R169, R169 ;  /* 0x000000a900a97308 */ /* 0x000fe20000000800 */
[----:B0-----:R-:W-:Y:S01]  /*17640*/  FADD.FTZ R11, -R2, R13 ;  /* 0x0000000d020b7221 */ /* 0x001fe20000010100 */
[----:B------:R-:W-:-:S02]  /*17650*/  @!P1 VIADD R13, R20, 0x34860 ;  /* 0x00034860140d9836 */ /* 0x000fc40000000000 */
[-C--:B------:R-:W-:Y:S01]  /*17660*/  FFMA.FTZ R20, R67, R0.reuse, -R61 ;  /* 0x0000000043147223 */ /* 0x080fe2000001083d */
[----:B------:R-:W-:Y:S01]  /*17670*/  FMUL.FTZ R2, R11, R0 ;  /* 0x000000000b027220 */ /* 0x000fe20000410000 */
[----:B------:R-:W-:Y:S01]  /*17680*/  IMAD.MOV.U32 R11, RZ, RZ, 0x40000040 ;  /* 0x40000040ff0b7424 */ /* 0x000fe200078e00ff */
[----:B------:R-:W-:Y:S01]  /*17690*/  @!P1 PRMT R13, RZ, 0x654, R13 ;  /* 0x00000654ff0d9816 */ /* 0x000fe2000000000d */
[----:B------:R-:W-:Y:S03]  /*176a0*/  MUFU.EX2 R35, R35 ;  /* 0x0000002300237308 */ /* 0x000fe60000000800 */
[----:B------:R-:W-:Y:S01]  /*176b0*/  R2UR UR7, R11 ;  /* 0x000000000b0772ca */ /* 0x000fe200000e0000 */
[----:B------:R-:W-:Y:S01]  /*176c0*/  FADD.FTZ R11, R178, R7 ;  /* 0x00000007b20b7221 */ /* 0x000fe20000010000 */
[----:B------:R-:W-:-:S03]  /*176d0*/  F2FP.BF16.F32.PACK_AB R178, R28, R178 ;  /* 0x000000b21cb2723e */ /* 0x000fc600000010ff */
[----:B------:R-:W0:Y:S01]  /*176e0*/  MUFU.EX2 R2, R2 ;  /* 0x0000000200027308 */ /* 0x000e220000000800 */
[----:B------:R-:W-:-:S04]  /*176f0*/  FADD.FTZ R11, R28, R11 ;  /* 0x0000000b1c0b7221 */ /* 0x000fc80000010000 */
[----:B------:R-:W-:Y:S01]  /*17700*/  FADD.FTZ R46, R172, R11 ;  /* 0x0000000bac2e7221 */ /* 0x000fe20000010000 */
[C---:B------:R-:W-:Y:S02]  /*17710*/  F2FP.BF16.F32.PACK_AB R172, R29.reuse, R172 ;  /* 0x000000ac1dac723e */ /* 0x040fe400000010ff */
[----:B------:R-:W1:Y:S01]  /*17720*/  MUFU.EX2 R160, R160 ;  /* 0x000000a000a07308 */ /* 0x000e620000000800 */
[----:B------:R-:W-:-:S04]  /*17730*/  FADD.FTZ R11, R29, R46 ;  /* 0x0000002e1d0b7221 */ /* 0x000fc80000010000 */
[----:B------:R-:W-:Y:S01]  /*17740*/  FADD.FTZ R11, R174, R11 ;  /* 0x0000000bae0b7221 */ /* 0x000fe20000010000 */
[----:B------:R-:W-:Y:S02]  /*17750*/  F2FP.BF16.F32.PACK_AB R174, R32, R174 ;  /* 0x000000ae20ae723e */ /* 0x000fe400000010ff */
[----:B------:R-:W-:Y:S01]  /*17760*/  MUFU.EX2 R171, R171 ;  /* 0x000000ab00ab7308 */ /* 0x000fe20000000800 */
[----:B0-----:R-:W-:Y:S01]  /*17770*/  FFMA.FTZ R7, R2, R6, R181 ;  /* 0x0000000602077223 */ /* 0x001fe200000100b5 */
[----:B------:R-:W-:Y:S01]  /*17780*/  FADD.FTZ R11, R32, R11 ;  /* 0x0000000b200b7221 */ /* 0x000fe20000010000 */
[----:B------:R-:W-:Y:S01]  /*17790*/  FFMA.FTZ R6, R63, R0, -R61 ;  /* 0x000000003f067223 */ /* 0x000fe2000001083d */
[C---:B------:R-:W-:Y:S01]  /*177a0*/  F2FP.BF16.F32.PACK_AB R181, R60.reuse, R181 ;  /* 0x000000b53cb5723e */ /* 0x040fe200000010ff */
[----:B------:R-:W-:Y:S01]  /*177b0*/  FADD.FTZ R42, R60, R7 ;  /* 0x000000073c2a7221 */ /* 0x000fe20000010000 */
[----:B------:R-:W-:Y:S01]  /*177c0*/  FADD.FTZ R46, R168, R11 ;  /* 0x0000000ba82e7221 */ /* 0x000fe20000010000 */
[----:B------:R-:W-:Y:S01]  /*177d0*/  F2FP.BF16.F32.PACK_AB R168, R33, R168 ;  /* 0x000000a821a8723e */ /* 0x000fe200000010ff */
[----:B------:R-:W-:Y:S01]  /*177e0*/  MUFU.EX2 R38, R38 ;  /* 0x0000002600267308 */ /* 0x000fe20000000800 */
[----:B------:R-:W-:Y:S01]  /*177f0*/  FADD.FTZ R7, R183, R42 ;  /* 0x0000002ab7077221 */ /* 0x000fe20000010000 */
[----:B------:R-:W-:Y:S01]  /*17800*/  FADD.FTZ R11, R33, R46 ;  /* 0x0000002e210b7221 */ /* 0x000fe20000010000 */
[----:B------:R-:W-:-:S02]  /*17810*/  F2FP.BF16.F32.PACK_AB R183, R26, R183 ;  /* 0x000000b71ab7723e */ /* 0x000fc400000010ff */
[----:B------:R-:W-:Y:S01]  /*17820*/  FADD.FTZ R42, R26, R7 ;  /* 0x000000071a2a7221 */ /* 0x000fe20000010000 */
[----:B------:R-:W-:Y:S01]  /*17830*/  FADD.FTZ R11, R170, R11 ;  /* 0x0000000baa0b7221 */ /* 0x000fe20000010000 */
[C---:B------:R-:W-:Y:S01]  /*17840*/  F2FP.BF16.F32.PACK_AB R170, R36.reuse, R170 ;  /* 0x000000aa24aa723e */ /* 0x040fe200000010ff */
[----:B------:R-:W0:Y:S01]  /*17850*/  MUFU.EX2 R162, R162 ;  /* 0x000000a200a27308 */ /* 0x000e220000000800 */
[----:B------:R-:W-:Y:S01]  /*17860*/  FADD.FTZ R42, R177, R42 ;  /* 0x0000002ab12a7221 */ /* 0x000fe20000010000 */
[----:B------:R-:W-:Y:S01]  /*17870*/  FADD.FTZ R11, R36, R11 ;  /* 0x0000000b240b7221 */ /* 0x000fe20000010000 */
[C---:B------:R-:W-:Y:S02]  /*17880*/  F2FP.BF16.F32.PACK_AB R177, R27.reuse, R177 ;  /* 0x000000b11bb1723e */ /* 0x040fe400000010ff */
[----:B------:R-:W-:Y:S01]  /*17890*/  FADD.FTZ R42, R27, R42 ;  /* 0x0000002a1b2a7221 */ /* 0x000fe20000010000 */
[----:B------:R-:W-:Y:S01]  /*178a0*/  FADD.FTZ R54, R164, R11 ;  /* 0x0000000ba4367221 */ /* 0x000fe20000010000 */
[----:B------:R-:W-:Y:S01]  /*178b0*/  F2FP.BF16.F32.PACK_AB R164, R37, R164 ;  /* 0x000000a425a4723e */ /* 0x000fe200000010ff */
[----:B------:R-:W2:Y:S01]  /*178c0*/  MUFU.EX2 R165, R165 ;  /* 0x000000a500a57308 */ /* 0x000ea20000000800 */
[----:B------:R-:W-:Y:S01]  /*178d0*/  FADD.FTZ R7, R179, R42 ;  /* 0x0000002ab3077221 */ /* 0x000fe20000010000 */
[----:B------:R-:W-:Y:S01]  /*178e0*/  FADD.FTZ R11, R37, R54 ;  /* 0x00000036250b7221 */ /* 0x000fe20000010000 */
[----:B------:R-:W-:-:S02]  /*178f0*/  F2FP.BF16.F32.PACK_AB R179, R30, R179 ;  /* 0x000000b31eb3723e */ /* 0x000fc400000010ff */
[----:B------:R-:W-:Y:S01]  /*17900*/  FADD.FTZ R42, R30, R7 ;  /* 0x000000071e2a7221 */ /* 0x000fe20000010000 */
[----:B------:R-:W-:Y:S01]  /*17910*/  FADD.FTZ R11, R166, R11 ;  /* 0x0000000ba60b7221 */ /* 0x000fe20000010000 */
[C---:B------:R-:W-:Y:S01]  /*17920*/  F2FP.BF16.F32.PACK_AB R166, R40.reuse, R166 ;  /* 0x000000a628a6723e */ /* 0x040fe200000010ff */
[----:B------:R-:W3:Y:S01]  /*17930*/  MUFU.EX2 R10, R10 ;  /* 0x0000000a000a7308 */ /* 0x000ee20000000800 */
[----:B------:R-:W-:Y:S01]  /*17940*/  FADD.FTZ R46, R173, R42 ;  /* 0x0000002aad2e7221 */ /* 0x000fe20000010000 */
[----:B------:R-:W-:Y:S01]  /*17950*/  FADD.FTZ R11, R40, R11 ;  /* 0x0000000b280b7221 */ /* 0x000fe20000010000 */
[-C--:B------:R-:W-:Y:S01]  /*17960*/  FFMA.FTZ R42, R71, R0.reuse, -R61 ;  /* 0x00000000472a7223 */ /* 0x080fe2000001083d */
[C---:B------:R-:W-:Y:S01]  /*17970*/  F2FP.BF16.F32.PACK_AB R173, R31.reuse, R173 ;  /* 0x000000ad1fad723e */ /* 0x040fe200000010ff */
[----:B------:R-:W-:Y:S01]  /*17980*/  FADD.FTZ R50, R31, R46 ;  /* 0x0000002e1f327221 */ /* 0x000fe20000010000 */
[----:B-1----:R-:W-:Y:S01]  /*17990*/  FADD.FTZ R54, R160, R11 ;  /* 0x0000000ba0367221 */ /* 0x002fe20000010000 */
[----:B------:R-:W-:Y:S01]  /*179a0*/  FFMA.FTZ R46, R75, R0, -R61 ;  /* 0x000000004b2e7223 */ /* 0x000fe2000001083d */
[----:B------:R-:W1:Y:S01]  /*179b0*/  MUFU.EX2 R167, R167 ;  /* 0x000000a700a77308 */ /* 0x000e620000000800 */
[----:B------:R-:W-:Y:S01]  /*179c0*/  FADD.FTZ R7, R175, R50 ;  /* 0x00000032af077221 */ /* 0x000fe20000010000 */
[C---:B------:R-:W-:Y:S01]  /*179d0*/  FADD.FTZ R11, R41.reuse, R54 ;  /* 0x00000036290b7221 */ /* 0x040fe20000010000 */
[----:B------:R-:W-:-:S02]  /*179e0*/  F2FP.BF16.F32.PACK_AB R160, R41, R160 ;  /* 0x000000a029a0723e */ /* 0x000fc400000010ff */
[----:B------:R-:W-:Y:S01]  /*179f0*/  FADD.FTZ R50, R34, R7 ;  /* 0x0000000722327221 */ /* 0x000fe20000010000 */
[----:B0-----:R-:W-:Y:S01]  /*17a00*/  FADD.FTZ R11, R162, R11 ;  /* 0x0000000ba20b7221 */ /* 0x001fe20000010000 */
[----:B------:R-:W-:Y:S01]  /*17a10*/  F2FP.BF16.F32.PACK_AB R162, R44, R162 ;  /* 0x000000a22ca2723e */ /* 0x000fe200000010ff */
[----:B------:R-:W0:Y:S01]  /*17a20*/  MUFU.EX2 R48, R48 ;  /* 0x0000003000307308 */ /* 0x000e220000000800 */
[----:B------:R-:W-:Y:S01]  /*17a30*/  FADD.FTZ R50, R169, R50 ;  /* 0x00000032a9327221 */ /* 0x000fe20000010000 */
[----:B------:R-:W-:Y:S02]  /*17a40*/  F2FP.BF16.F32.PACK_AB R175, R34, R175 ;  /* 0x000000af22af723e */ /* 0x000fe400000010ff */
[C---:B------:R-:W-:Y:S01]  /*17a50*/  F2FP.BF16.F32.PACK_AB R169, R35.reuse, R169 ;  /* 0x000000a923a9723e */ /* 0x040fe200000010ff */
[----:B------:R-:W-:-:S03]  /*17a60*/  FADD.FTZ R50, R35, R50 ;  /* 0x0000003223327221 */ /* 0x000fc60000010000 */
[----:B------:R-:W4:Y:S01]  /*17a70*/  MUFU.EX2 R6, R6 ;  /* 0x0000000600067308 */ /* 0x000f220000000800 */
[----:B------:R-:W-:Y:S01]  /*17a80*/  FADD.FTZ R7, R171, R50 ;  /* 0x00000032ab077221 */ /* 0x000fe20000010000 */
[----:B------:R-:W-:-:S03]  /*17a90*/  F2FP.BF16.F32.PACK_AB R171, R38, R171 ;  /* 0x000000ab26ab723e */ /* 0x000fc600000010ff */
[----:B------:R-:W-:-:S03]  /*17aa0*/  FADD.FTZ R50, R38, R7 ;  /* 0x0000000726327221 */ /* 0x000fc60000010000 */
[----:B------:R-:W5:Y:S01]  /*17ab0*/  MUFU.EX2 R49, R49 ;  /* 0x0000003100317308 */ /* 0x000f620000000800 */
[----:B--2---:R-:W-:Y:S01]  /*17ac0*/  FADD.FTZ R7, R165, R50 ;  /* 0x00000032a5077221 */ /* 0x004fe20000010000 */
[----:B------:R-:W-:Y:S01]  /*17ad0*/  FADD.FTZ R50, R44, R11 ;  /* 0x0000000b2c327221 */ /* 0x000fe20000010000 */
[C---:B---3--:R-:W-:Y:S02]  /*17ae0*/  F2FP.BF16.F32.PACK_AB R165, R10.reuse, R165 ;  /* 0x000000a50aa5723e */ /* 0x048fe400000010ff */
[----:B------:R-:W-:Y:S01]  /*17af0*/  FADD.FTZ R24, R10, R7 ;  /* 0x000000070a187221 */ /* 0x000fe20000010000 */
[----:B------:R-:W-:Y:S02]  /*17b00*/  FADD.FTZ R11, R45, R50 ;  /* 0x000000322d0b7221 */ /* 0x000fe40000010000 */
[----:B------:R-:W2:Y:S01]  /*17b10*/  MUFU.EX2 R161, R161 ;  /* 0x000000a100a17308 */ /* 0x000ea20000000800 */
[----:B-1----:R-:W-:Y:S01]  /*17b20*/  FADD.FTZ R7, R167, R24 ;  /* 0x00000018a7077221 */ /* 0x002fe20000010000 */
[----:B0-----:R-:W-:Y:S01]  /*17b30*/  FADD.FTZ R32, R48, R11 ;  /* 0x0000000b30207221 */ /* 0x001fe20000010000 */
[----:B----4-:R-:W-:-:S02]  /*17b40*/  F2FP.BF16.F32.PACK_AB R167, R6, R167 ;  /* 0x000000a706a7723e */ /* 0x010fc400000010ff */
[----:B------:R-:W-:-:S03]  /*17b50*/  FADD.FTZ R28, R6, R7 ;  /* 0x00000007061c7221 */ /* 0x000fc60000010000 */
[----:B------:R-:W0:Y:S01]  /*17b60*/  MUFU.EX2 R52, R52 ;  /* 0x0000003400347308 */ /* 0x000e220000000800 */
[----:B-----5:R-:W-:-:S07]  /*17b70*/  FADD.FTZ R11, R49, R32 ;  /* 0x00000020310b7221 */ /* 0x020fce0000010000 */
[----:B------:R-:W1:Y:S01]  /*17b80*/  MUFU.EX2 R20, R20 ;  /* 0x0000001400147308 */ /* 0x000e620000000800 */
[----:B--2---:R-:W-:Y:S01]  /*17b90*/  FADD.FTZ R7, R161, R28 ;  /* 0x0000001ca1077221 */ /* 0x004fe20000010000 */
[----:B------:R-:W-:Y:S02]  /*17ba0*/  WARPGROUP.DEPBAR.LE gsb0, 0x0 ;  /* 0x00008000000079c5 */ /* 0x000fe40000010000 */
[----:B------:R-:W-:-:S04]  /*17bb0*/  WARPGROUP.ARRIVE ;  /* 0x00000000000079c5 */ /* 0x000fc80000000000 */
[----:B------:R-:W2:Y:S01]  /*17bc0*/  MUFU.EX2 R53, R53 ;  /* 0x0000003500357308 */ /* 0x000ea20000000800 */
[-CC-:B------:R-:W-:Y:S01]  /*17bd0*/  FFMA.FTZ R157, R74, R0.reuse, -R61.reuse ;  /* 0x000000004a9d7223 */ /* 0x180fe2000001083d */
[-C--:B------:R-:W-:Y:S01]  /*17be0*/  FFMA.FTZ R159, R78, R0.reuse, -R61 ;  /* 0x000000004e9f7223 */ /* 0x080fe2000001083d */
[----:B0-----:R-:W-:Y:S01]  /*17bf0*/  FADD.FTZ R32, R52, R11 ;  /* 0x0000000b34207221 */ /* 0x001fe20000010000 */
[----:B------:R-:W-:Y:S01]  /*17c00*/  FFMA.FTZ R61, R87, R0, -R61 ;  /* 0x00000000573d7223 */ /* 0x000fe2000001083d */
[----:B------:R-:W-:Y:S01]  /*17c10*/  HGMMA.64x128x16.F32.BF16 R88, R152, gdesc[UR4].tnspB, R88, gsb0 ;  /* 0x41e0000498587df0 */ /* 0x000fe20008001858 */
[C---:B-1----:R-:W-:Y:S01]  /*17c20*/  FADD.FTZ R28, R20.reuse, R7 ;  /* 0x00000007141c7221 */ /* 0x042fe20000010000 */
[----:B------:R-:W-:Y:S01]  /*17c30*/  F2FP.BF16.F32.PACK_AB R161, R20, R161 ;  /* 0x000000a114a1723e */ /* 0x000fe200000010ff */
[----:B------:R-:W0:Y:S01]  /*17c40*/  MUFU.EX2 R163, R163 ;  /* 0x000000a300a37308 */ /* 0x000e220000000800 */
[----:B------:R-:W-:Y:S01]  /*17c50*/  F2FP.BF16.F32.PACK_AB R156, R48, R45 ;  /* 0x0000002d309c723e */ /* 0x000fe200000010ff */
[----:B------:R-:W-:Y:S01]  /*17c60*/  IMAD.MOV.U32 R20, RZ, RZ, R188 ;  /* 0x000000ffff147224 */ /* 0x000fe200078e00bc */
[----:B------:R-:W-:-:S05]  /*17c70*/  F2FP.BF16.F32.PACK_AB R158, R52, R49 ;  /* 0x00000031349e723e */ /* 0x000fca00000010ff */
[----:B------:R-:W1:Y:S01]  /*17c80*/  MUFU.EX2 R56, R56 ;  /* 0x0000003800387308 */ /* 0x000e620000000800 */
[----:B--2---:R-:W-:-:S07]  /*17c90*/  FADD.FTZ R11, R53, R32 ;  /* 0x00000020350b7221 */ /* 0x004fce0000010000 */
        /* <DEDUP_REMOVED lines=8> */
[----:B0-----:R-:W-:-:S04]  /*17d20*/  FADD.FTZ R7, R57, R32 ;  /* 0x0000002039077221 */ /* 0x001fc80000010000 */
[----:B------:R-:W-:-:S03]  /*17d30*/  FADD.FTZ R7, R12, R7 ;  /* 0x000000070c077221 */ /* 0x000fc60000010000 */
[----:B------:R-:W0:Y:S01]  /*17d40*/  MUFU.EX2 R159, R159 ;  /* 0x0000009f009f7308 */ /* 0x000e220000000800 */
[----:B-1----:R-:W-:-:S07]  /*17d50*/  FADD.FTZ R11, R157, R28 ;  /* 0x0000001c9d0b7221 */ /* 0x002fce0000010000 */
[----:B------:R-:W1:Y:S01]  /*17d60*/  MUFU.EX2 R24, R79 ;  /* 0x0000004f00187308 */ /* 0x000e620000000800 */
[----:B--2---:R-:W-:-:S07]  /*17d70*/  F2FP.BF16.F32.PACK_AB R157, R46, R157 ;  /* 0x0000009d2e9d723e */ /* 0x004fce00000010ff */
[----:B------:R-:W-:Y:S08]  /*17d80*/  MUFU.EX2 R82, R82 ;  /* 0x0000005200527308 */ /* 0x000ff00000000800 */
[----:B------:R-:W2:Y:S08]  /*17d90*/  MUFU.EX2 R83, R83 ;  /* 0x0000005300537308 */ /* 0x000eb00000000800 */
[----:B------:R-:W-:Y:S08]  /*17da0*/  MUFU.EX2 R86, R86 ;  /* 0x0000005600567308 */ /* 0x000ff00000000800 */
[----:B------:R-:W3:Y:S01]  /*17db0*/  MUFU.EX2 R61, R61 ;  /* 0x0000003d003d7308 */ /* 0x000ee20000000800 */
[----:B------:R-:W-:-:S02]  /*17dc0*/  WARPGROUP.DEPBAR.LE gsb0, 0x0 ;  /* 0x00008000000079c5 */ /* 0x000fc40000010000 */
[----:B------:R-:W-:Y:S01]  /*17dd0*/  F2FP.BF16.F32.PACK_AB R154, R12, R57 ;  /* 0x000000390c9a723e */ /* 0x000fe200000010ff */
[----:B------:R-:W-:Y:S01]  /*17de0*/  FADD.FTZ R12, R46, R11 ;  /* 0x0000000b2e0c7221 */ /* 0x000fe20000010000 */
[----:B------:R-:W-:Y:S01]  /*17df0*/  @!P1 SYNCS.ARRIVE.TRANS64.RED.A1T0 RZ, [R15+URZ], RZ ;  /* 0x000000ff0fff99a7 */ /* 0x000fe2000810043f */
[----:B------:R-:W-:Y:S02]  /*17e00*/  F2FP.BF16.F32.PACK_AB R152, R56, R53 ;  /* 0x000000353898723e */ /* 0x000fe400000010ff */
[----:B0-----:R-:W-:Y:S01]  /*17e10*/  FADD.FTZ R11, R159, R12 ;  /* 0x0000000c9f0b7221 */ /* 0x001fe20000010000 */
[C---:B-1----:R-:W-:Y:S01]  /*17e20*/  F2FP.BF16.F32.PACK_AB R159, R24.reuse, R159 ;  /* 0x0000009f189f723e */ /* 0x042fe200000010ff */
[----:B------:R-:W-:Y:S01]  /*17e30*/  IMAD.MOV.U32 R12, RZ, RZ, R4 ;  /* 0x000000ffff0c7224 */ /* 0x000fe200078e0004 */
[----:B--2---:R-:W-:Y:S01]  /*17e40*/  F2FP.BF16.F32.PACK_AB R153, R83, R82 ;  /* 0x000000525399723e */ /* 0x004fe200000010ff */
[----:B------:R-:W-:Y:S01]  /*17e50*/  FADD.FTZ R11, R24, R11 ;  /* 0x0000000b180b7221 */ /* 0x000fe20000010000 */
[----:B------:R0:W-:Y:S01]  /*17e60*/  @!P1 SYNCS.ARRIVE.TRANS64.RED.A1T0 RZ, [R13+URZ], RZ ;  /* 0x000000ff0dff99a7 */ /* 0x0001e2000810043f */
[----:B---3--:R-:W-:-:S02]  /*17e70*/  F2FP.BF16.F32.PACK_AB R155, R61, R86 ;  /* 0x000000563d9b723e */ /* 0x008fc400000010ff */
[----:B------:R-:W-:-:S04]  /*17e80*/  FADD.FTZ R11, R82, R11 ;  /* 0x0000000b520b7221 */ /* 0x000fc80000010000 */
[----:B------:R-:W-:Y:S01]  /*17e90*/  FADD.FTZ R11, R83, R11 ;  /* 0x0000000b530b7221 */ /* 0x000fe20000010000 */
[----:B0-----:R-:W-:-:S03]  /*17ea0*/  IMAD.MOV.U32 R13, RZ, RZ, R5 ;  /* 0x000000ffff0d7224 */ /* 0x001fc600078e0005 */
[----:B------:R-:W-:-:S04]  /*17eb0*/  FADD.FTZ R11, R86, R11 ;  /* 0x0000000b560b7221 */ /* 0x000fc80000010000 */
[----:B------:R-:W-:Y:S01]  /*17ec0*/  FADD.FTZ R6, R61, R11 ;  /* 0x0000000b3d067221 */ /* 0x000fe20000010000 */
[----:B------:R-:W-:Y:S06]  /*17ed0*/  @P2 BRA `(.L_x_2403) ;  /* 0xffffffd000a42947 */ /* 0x000fec000383ffff */
[----:B------:R-:W-:Y:S05]  /*17ee0*/  BSYNC B1 ;  /* 0x0000000000017941 */ /* 0x000fea0003800000 */
.L_x_2392:
[----:B------:R-:W-:Y:S05]  /*17ef0*/  BSYNC B0 ;  /* 0x0000000000007941 */ /* 0x000fea0003800000 */
.L_x_2391:
[----:B------:R-:W-:Y:S01]  /*17f00*/  ISETP.GE.AND P2, PT, R9, RZ, PT ;  /* 0x000000ff0900720c */ /* 0x000fe20003f46270 */
[----:B------:R-:W-:-:S12]  /*17f10*/  BSSY B0, `(.L_x_2404) ;  /* 0x0000252000007945 */ /* 0x000fd80003800000 */
[----:B------:R-:W-:Y:S05]  /*17f20*/  @!P2 BRA `(.L_x_2405) ;  /* 0x000000240040a947 */ /* 0x000fea0003800000 */
[----:B------:R-:W-:Y:S02]  /*17f30*/  IMAD.MOV.U32 R13, RZ, RZ, R5 ;  /* 0x000000ffff0d7224 */ /* 0x000fe400078e0005 */
[----:B------:R-:W-:Y:S02]  /*17f40*/  IMAD.MOV.U32 R12, RZ, RZ, R4 ;  /* 0x000000ffff0c7224 */ /* 0x000fe400078e0004 */
[----:B------:R-:W-:Y:S02]  /*17f50*/  IMAD.MOV.U32 R15, RZ, RZ, R188 ;  /* 0x000000ffff0f7224 */ /* 0x000fe400078e00bc */
[----:B------:R-:W-:-:S07]  /*17f60*/  IMAD.MOV.U32 R20, RZ, RZ, R185 ;  /* 0x000000ffff147224 */ /* 0x000fce00078e00b9 */
.L_x_2416:
[----:B------:R-:W-:-:S05]  /*17f70*/  VIADD R14, R20, 0x1 ;  /* 0x00000001140e7836 */ /* 0x000fca0000000000 */
[----:B------:R-:W-:-:S04]  /*17f80*/  ISETP.NE.AND P2, PT, R14, 0x2, PT ;  /* 0x000000020e00780c */ /* 0x000fc80003f45270 */
[----:B------:R-:W-:Y:S02]  /*17f90*/  SEL R14, R14, RZ, P2 ;  /* 0x000000ff0e0e7207 */ /* 0x000fe40001000000 */
[----:B------:R-:W-:-:S03]  /*17fa0*/  SEL R188, RZ, 0x1, P2 ;  /* 0x00000001ffbc7807 */ /* 0x000fc60001000000 */
[----:B------:R-:W-:Y:S01]  /*17fb0*/  IMAD.MOV.U32 R185, RZ, RZ, R14 ;  /* 0x000000ffffb97224 */ /* 0x000fe200078e000e */
[----:B------:R-:W-:Y:S01]  /*17fc0*/  LOP3.LUT R188, R15, R188, RZ, 0x3c, !PT ;  /* 0x000000bc0fbc7212 */ /* 0x000fe200078e3cff */
[----:B------:R-:W-:Y:S06]  /*17fd0*/  @!P0 BRA `(.L_x_2406) ;  /* 0x0000000000048947 */ /* 0x000fec0003800000 */
[----:B------:R-:W-:Y:S01]  /*17fe0*/  BPT.TRAP 0x1 ;  /* 0x000000040000795c */ /* 0x000fe20000300000 */
.L_x_2406:
[----:B------:R-:W-:Y:S01]  /*17ff0*/  IMAD R0, R185, 0x8, R18 ;  /* 0x00000008b9007824 */ /* 0x000fe200078e0212 */
[----:B------:R-:W-:-:S04]  /*18000*/  SHF.L.U32 R11, R188, 0x1f, RZ ;  /* 0x0000001fbc0b7819 */ /* 0x000fc800000006ff */
[----:B------:R0:W1:Y:S01]  /*18010*/  SYNCS.PHASECHK.TRANS64.TRYWAIT P2, [R0+URZ+0x34830], R11 ;  /* 0x0348300b000075a7 */ /* 0x000062000804017f */
[----:B------:R-:W-:Y:S05]  /*18020*/  @!P0 BRA `(.L_x_2407) ;  /* 0x0000000000048947 */ /* 0x000fea0003800000 */
[----:B------:R-:W-:Y:S01]  /*18030*/  BPT.TRAP 0x1 ;  /* 0x000000040000795c */ /* 0x000fe20000300000 */
.L_x_2407:
[----:B------:R-:W-:Y:S01]  /*18040*/  BSSY B1, `(.L_x_2408) ;  /* 0x0000006000017945 */ /* 0x000fe20003800000 */
[----:B------:R-:W-:Y:S02]  /*18050*/  IMAD R4, R185, 0xc00, R8 ;  /* 0x00000c00b9047824 */ /* 0x000fe400078e0208 */
[----:B------:R-:W-:Y:S01]  /*18060*/  IMAD.MOV.U32 R5, RZ, RZ, 0x40000040 ;  /* 0x40000040ff057424 */ /* 0x000fe200078e00ff */
[----:B-1----:R-:W-:Y:S06]  /*18070*/  @P2 BRA `(.L_x_2409) ;  /* 0x0000000000082947 */ /* 0x002fec0003800000 */
[----:B------:R-:W1:Y:S02]  /*18080*/  SYNCS.PHASECHK.TRANS64.TRYWAIT P2, [R0+URZ+0x34830], R11 ;  /* 0x0348300b000075a7 */ /* 0x000e64000804017f */
[----:B-1----:R-:W-:Y:S05]  /*18090*/  @!P2 BRA `(.L_x_2410) ;  /* 0x000000bc00f8a947 */ /* 0x002fea0003800000 */
.L_x_2409:
[----:B------:R-:W-:Y:S05]  /*180a0*/  BSYNC B1 ;  /* 0x0000000000017941 */ /* 0x000fea0003800000 */
.L_x_2408:
[----:B------:R-:W2:Y:S04]  /*180b0*/  LDL.64 R24, [R1+0x38] ;  /* 0x0000380001187983 */ /* 0x000ea80000100a00 */
[----:B------:R-:W3:Y:S04]  /*180c0*/  LDL.64 R234, [R1+0x30] ;  /* 0x0000300001ea7983 */ /* 0x000ee80000100a00 */
[----:B------:R-:W4:Y:S01]  /*180d0*/  LDL.64 R232, [R1+0x28] ;  /* 0x0000280001e87983 */ /* 0x000f220000100a00 */
[C---:B------:R-:W-:Y:S02]  /*180e0*/  R2UR UR6, R4.reuse ;  /* 0x00000000040672ca */ /* 0x040fe400000e0000 */
[----:B------:R-:W-:Y:S01]  /*180f0*/  R2UR UR7, R5 ;  /* 0x00000000050772ca */ /* 0x000fe200000e0000 */
[----:B------:R-:W5:Y:S01]  /*18100*/  LDL.64 R230, [R1+0x20] ;  /* 0x0000200001e67983 */ /* 0x000f620000100a00 */
[----:B------:R-:W-:-:S02]  /*18110*/  VIADD R10, R4, 0x2 ;  /* 0x00000002040a7836 */ /* 0x000fc40000000000 */
[----:B01----:R-:W-:Y:S01]  /*18120*/  IMAD.MOV.U32 R11, RZ, RZ, 0x40000040 ;  /* 0x40000040ff0b7424 */ /* 0x003fe200078e00ff */
[----:B------:R-:W5:Y:S04]  /*18130*/  LDL.64 R228, [R1+0x18] ;  /* 0x0000180001e47983 */ /* 0x000f680000100a00 */
[----:B------:R-:W5:Y:S04]  /*18140*/  LDL.64 R194, [R1+0x8] ;  /* 0x0000080001c27983 */ /* 0x000f680000100a00 */
[----:B------:R-:W5:Y:S01]  /*18150*/  LDL.64 R192, [R1] ;  /* 0x0000000001c07983 */ /* 0x000f620000100a00 */
[----:B--2---:R-:W-:-:S02]  /*18160*/  R2UR UR4, R24 ;  /* 0x00000000180472ca */ /* 0x004fc400000e0000 */
[----:B------:R-:W-:Y:S02]  /*18170*/  R2UR UR5, R25 ;  /* 0x00000000190572ca */ /* 0x000fe400000e0000 */
[----:B------:R-:W-:-:S11]  /*18180*/  WARPGROUP.ARRIVE ;  /* 0x00000000000079c5 */ /* 0x000fd60000000000 */
[----:B------:R-:W-:Y:S01]  /*18190*/  HGMMA.64x128x16.F32.BF16 R24, gdesc[UR4], RZ, !UPT, gsb0 ;  /* 0x01e00000041879f0 */ /* 0x000fe2000c0018ff */
        /* <DEDUP_REMOVED lines=164> */
.L_x_2411:
[----:B------:R-:W-:Y:S01]  /*18be0*/  SHF.L.U32 R0, R15, 0x1f, RZ ;  /* 0x0000001f0f007819 */ /* 0x000fe200000006ff */
[----:B------:R-:W-:-:S04]  /*18bf0*/  IMAD R15, R20, 0x8, R18 ;  /* 0x00000008140f7824 */ /* 0x000fc800078e0212 */
[----:B------:R0:W1:Y:S01]  /*18c00*/  SYNCS.PHASECHK.TRANS64.TRYWAIT P2, [R15+URZ+0x34850], R0 ;  /* 0x034850000f0075a7 */ /* 0x000062000804017f */
[----:B------:R-:W-:Y:S05]  /*18c10*/  @!P0 BRA `(.L_x_2412) ;  /* 0x0000000000048947 */ /* 0x000fea0003800000 */
[----:B------:R-:W-:Y:S01]  /*18c20*/  BPT.TRAP 0x1 ;  /* 0x000000040000795c */ /* 0x000fe20000300000 */
.L_x_2412:
[----:B------:R-:W-:Y:S04]  /*18c30*/  BSSY B1, `(.L_x_2413) ;  /* 0x0000004000017945 */ /* 0x000fe80003800000 */
[----:B-1----:R-:W-:Y:S05]  /*18c40*/  @P2 BRA `(.L_x_2414) ;  /* 0x0000000000082947 */ /* 0x002fea0003800000 */
[----:B------:R-:W1:Y:S02]  /*18c50*/  SYNCS.PHASECHK.TRANS64.TRYWAIT P2, [R15+URZ+0x34850], R0 ;  /* 0x034850000f0075a7 */ /* 0x000e64000804017f */
[----:B-1----:R-:W-:Y:S05]  /*18c60*/  @!P2 BRA `(.L_x_2415) ;  /* 0x000000b40018a947 */ /* 0x002fea0003800000 */
.L_x_2414:
[----:B------:R-:W-:Y:S05]  /*18c70*/  BSYNC B1 ;  /* 0x0000000000017941 */ /* 0x000fea0003800000 */
.L_x_2413:
[----:B01----:R-:W-:Y:S01]  /*18c80*/  VIADD R0, R18, 0x400 ;  /* 0x0000040012007836 */ /* 0x003fe20000000000 */
[----:B------:R-:W-:Y:S01]  /*18c90*/  WARPGROUP.ARRIVE ;  /* 0x00000000000079c5 */ /* 0x000fe20000000000 */
[----:B------:R-:W-:Y:S01]  /*18ca0*/  IMAD.MOV.U32 R3, RZ, RZ, 0x40000040 ;  /* 0x40000040ff037424 */ /* 0x000fe200078e00ff */
[----:B------:R-:W-:Y:S01]  /*18cb0*/  ISETP.GT.AND P2, PT, R9, RZ, PT ;  /* 0x000000ff0900720c */ /* 0x000fe20003f44270 */
[----:B------:R-:W-:Y:S01]  /*18cc0*/  IMAD.MOV.U32 R21, RZ, RZ, 0x40000040 ;  /* 0x40000040ff157424 */ /* 0x000fe200078e00ff */
[----:B------:R-:W-:Y:S01]  /*18cd0*/  SHF.R.U32.HI R0, RZ, 0x4, R0 ;  /* 0x00000004ff007819 */ /* 0x000fe20000011600 */
[----:B------:R-:W-:Y:S02]  /*18ce0*/  @!P1 VIADD R15, R15, 0x34860 ;  /* 0x000348600f0f9836 */ /* 0x000fe40000000000 */
[----:B------:R-:W-:Y:S01]  /*18cf0*/  VIADD R9, R9, 0xffffffff ;  /* 0xffffffff09097836 */ /* 0x000fe20000000000 */
[----:B------:R-:W-:Y:S02]  /*18d00*/  LOP3.LUT R0, R0, 0x3fff, RZ, 0xc0, !PT ;  /* 0x00003fff00007812 */ /* 0x000fe400078ec0ff */
[----:B------:R-:W-:-:S02]  /*18d10*/  @!P1 PRMT R15, RZ, 0x654, R15 ;  /* 0x00000654ff0f9816 */ /* 0x000fc4000000000f */
[----:B------:R-:W-:Y:S02]  /*18d20*/  LOP3.LUT R11, R0, 0x4000000, RZ, 0xfc, !PT ;  /* 0x04000000000b7812 */ /* 0x000fe400078efcff */
[----:B------:R-:W-:-:S03]  /*18d30*/  FMNMX.FTZ R0, R24, R12, !PT ;  /* 0x0000000c18007209 */ /* 0x000fc60007810000 */
[----:B------:R-:W-:Y:S02]  /*18d40*/  IMAD R10, R20, 0x800, R11 ;  /* 0x00000800140a7824 */ /* 0x000fe400078e020b */
[----:B------:R-:W-:Y:S02]  /*18d50*/  IMAD.MOV.U32 R11, RZ, RZ, 0x40000040 ;  /* 0x40000040ff0b7424 */ /* 0x000fe400078e00ff */
[C---:B------:R-:W-:Y:S01]  /*18d60*/  VIADD R2, R10.reuse, 0x80 ;  /* 0x000000800a027836 */ /* 0x040fe20000000000 */
[C---:B------:R-:W-:Y:S01]  /*18d70*/  R2UR UR6, R10.reuse ;  /* 0x000000000a0672ca */ /* 0x040fe200000e0000 */
[----:B------:R-:W-:Y:S01]  /*18d80*/  VIADD R20, R10, 0x200 ;  /* 0x000002000a147836 */ /* 0x000fe20000000000 */
[----:B------:R-:W-:-:S13]  /*18d90*/  R2UR UR7, R11 ;  /* 0x000000000b0772ca */ /* 0x000fda00000e0000 */
[----:B------:R-:W-:Y:S01]  /*18da0*/  HGMMA.64x128x16.F32.BF16 R88, R180, gdesc[UR4].tnspB, R88, gsb0 ;  /* 0x41e00004b4587df0 */ /* 0x000fe20008001858 */
[----:B------:R-:W-:Y:S01]  /*18db0*/  R2UR UR6, R2 ;  /* 0x00000000020672ca */ /* 0x000fe200000e0000 */
[----:B------:R-:W-:Y:S01]  /*18dc0*/  VIADD R2, R10, 0x100 ;  /* 0x000001000a027836 */ /* 0x000fe20000000000 */
[----:B------:R-:W-:Y:S02]  /*18dd0*/  R2UR UR7, R3 ;  /* 0x00000000030772ca */ /* 0x000fe400000e0000 */
[----:B------:R-:W-:-:S04]  /*18de0*/  FMNMX.FTZ R3, R25, R0, !PT ;  /* 0x0000000019037209 */ /* 0x000fc80007810000 */
[----:B------:R-:W-:Y:S01]  /*18df0*/  FMNMX.FTZ R0, R28, R3, !PT ;  /* 0x000000031c007209 */ /* 0x000fe20007810000 */
[----:B------:R-:W-:-:S03]  /*18e00*/  IMAD.MOV.U32 R3, RZ, RZ, 0x40000040 ;  /* 0x40000040ff037424 */ /* 0x000fc600078e00ff */
[----:B------:R-:W-:-:S04]  /*18e10*/  FMNMX.FTZ R5, R29, R0, !PT ;  /* 0x000000001d057209 */ /* 0x000fc80007810000 */
[----:B------:R-:W-:Y:S01]  /*18e20*/  FMNMX.FTZ R0, R32, R5, !PT ;  /* 0x0000000520007209 */ /* 0x000fe20007810000 */
[----:B------:R-:W-:Y:S02]  /*18e30*/  WARPGROUP.DEPBAR.LE gsb0, 0x0 ;  /* 0x00008000000079c5 */ /* 0x000fe40000010000 */
[----:B------:R-:W-:-:S06]  /*18e40*/  WARPGROUP.ARRIVE ;  /* 0x00000000000079c5 */ /* 0x000fcc0000000000 */
        /* <DEDUP_REMOVED lines=32> */
[----:B------:R-:W-:Y:S02]  /*19050*/  R2UR UR6, R2 ;  /* 0x00000000020672ca */ /* 0x000fe400000e0000 */
[----:B------:R-:W-:Y:S02]  /*19060*/  R2UR UR7, R3 ;  /* 0x00000000030772ca */ /* 0x000fe400000e0000 */
[----:B------:R-:W-:-:S04]  /*19070*/  FMNMX.FTZ R3, R81, R0, !PT ;  /* 0x0000000051037209 */ /* 0x000fc80007810000 */
[----:B------:R-:W-:-:S04]  /*19080*/  FMNMX.FTZ R0, R84, R3, !PT ;  /* 0x0000000354007209 */ /* 0x000fc80007810000 */
[----:B------:R-:W-:Y:S01]  /*19090*/  FMNMX.FTZ R2, R85, R0, !PT ;  /* 0x0000000055027209 */ /* 0x000fe20007810000 */
[----:B------:R-:W-:-:S04]  /*190a0*/  IMAD.U32 R0, RZ, RZ, UR38 ;  /* 0x00000026ff007e24 */ /* 0x000fc8000f8e00ff */
[----:B------:R-:W0:Y:S02]  /*190b0*/  SHFL.BFLY PT, R3, R2, 0x2, 0x1f ;  /* 0x0c401f0002037f89 */ /* 0x000e2400000e0000 */
[----:B0-----:R-:W-:Y:S02]  /*190c0*/  FMNMX.FTZ R5, R2, R3, !PT ;  /* 0x0000000302057209 */ /* 0x001fe40007810000 */
[----:B------:R-:W-:-:S03]  /*190d0*/  FMNMX.FTZ R2, R26, R13, !PT ;  /* 0x0000000d1a027209 */ /* 0x000fc60007810000 */
[----:B------:R-:W0:Y:S02]  /*190e0*/  SHFL.BFLY PT, R4, R5, 0x1, 0x1f ;  /* 0x0c201f0005047f89 */ /* 0x000e2400000e0000 */
[----:B0-----:R-:W-:Y:S02]  /*190f0*/  FMNMX.FTZ R4, R5, R4, !PT ;  /* 0x0000000405047209 */ /* 0x001fe40007810000 */
[----:B------:R-:W-:-:S03]  /*19100*/  FMNMX.FTZ R5, R27, R2, !PT ;  /* 0x000000021b057209 */ /* 0x000fc60007810000 */
[-C--:B------:R-:W-:Y:S01]  /*19110*/  FMUL.FTZ R11, R4, R0.reuse ;  /* 0x00000000040b7220 */ /* 0x080fe20000410000 */
[----:B------:R-:W-:Y:S01]  /*19120*/  FMNMX.FTZ R2, R30, R5, !PT ;  /* 0x000000051e027209 */ /* 0x000fe20007810000 */
[----:B------:R-:W-:Y:S02]  /*19130*/  FADD.FTZ R3, -R4, R12 ;  /* 0x0000000c04037221 */ /* 0x000fe40000010100 */
        /* <DEDUP_REMOVED lines=23> */
[-C--:B------:R-:W-:Y:S01]  /*192b0*/  FFMA.FTZ R85, R85, R0.reuse, -R11 ;  /* 0x0000000055557223 */ /* 0x080fe2000001080b */
[----:B------:R-:W-:Y:S01]  /*192c0*/  FMUL.FTZ R3, R3, R0 ;  /* 0x0000000003037220 */ /* 0x000fe20000410000 */
[----:B------:R-:W-:Y:S01]  /*192d0*/  FMNMX.FTZ R5, R43, R2, !PT ;  /* 0x000000022b057209 */ /* 0x000fe20007810000 */
[----:B------:R-:W-:Y:S03]  /*192e0*/  MUFU.EX2 R180, R180 ;  /* 0x000000b400b47308 */ /* 0x000fe60000000800 */
[----:B------:R-:W-:-:S04]  /*192f0*/  FMNMX.FTZ R2, R46, R5, !PT ;  /* 0x000000052e027209 */ /* 0x000fc80007810000 */
[----:B------:R-:W-:Y:S01]  /*19300*/  FMNMX.FTZ R5, R47, R2, !PT ;  /* 0x000000022f057209 */ /* 0x000fe20007810000 */
[----:B------:R-:W0:Y:S03]  /*19310*/  MUFU.EX2 R3, R3 ;  /* 0x0000000300037308 */ /* 0x000e260000000800 */
[----:B------:R-:W-:-:S04]  /*19320*/  FMNMX.FTZ R2, R50, R5, !PT ;  /* 0x0000000532027209 */ /* 0x000fc80007810000 */
[----:B------:R-:W-:Y:S01]  /*19330*/  FMNMX.FTZ R5, R51, R2, !PT ;  /* 0x0000000233057209 */ /* 0x000fe20007810000 */
[----:B------:R-:W1:Y:S03]  /*19340*/  MUFU.EX2 R12, R12 ;  /* 0x0000000c000c7308 */ /* 0x000e660000000800 */
[----:B------:R-:W-:-:S04]  /*19350*/  FMNMX.FTZ R2, R54, R5, !PT ;  /* 0x0000000536027209 */ /* 0x000fc80007810000 */
[----:B------:R-:W-:Y:S01]  /*19360*/  FMNMX.FTZ R5, R55, R2, !PT ;  /* 0x0000000237057209 */ /* 0x000fe20007810000 */
[----:B------:R-:W2:Y:S01]  /*19370*/  MUFU.EX2 R182, R182 ;  /* 0x000000b600b67308 */ /* 0x000ea20000000800 */
[----:B0-----:R-:W-:Y:S02]  /*19380*/  FFMA.FTZ R7, R3, R7, R180 ;  /* 0x0000000703077223 */ /* 0x001fe400000100b4 */
[----:B------:R-:W-:-:S04]  /*19390*/  FMNMX.FTZ R2, R58, R5, !PT ;  /* 0x000000053a027209 */ /* 0x000fc80007810000 */
[----:B------:R-:W-:Y:S01]  /*193a0*/  FMNMX.FTZ R5, R59, R2, !PT ;  /* 0x000000023b057209 */ /* 0x000fe20007810000 */
[----:B------:R-:W0:Y:S01]  /*193b0*/  MUFU.EX2 R24, R24 ;  /* 0x0000001800187308 */ /* 0x000e220000000800 */
[C---:B-1----:R-:W-:Y:S01]  /*193c0*/  FADD.FTZ R7, R12.reuse, R7 ;  /* 0x000000070c077221 */ /* 0x042fe20000010000 */
[----:B------:R-:W-:Y:S01]  /*193d0*/  F2FP.BF16.F32.PACK_AB R180, R12, R180 ;  /* 0x000000b40cb4723e */ /* 0x000fe200000010ff */
[----:B------:R-:W-:Y:S02]  /*193e0*/  WARPGROUP.DEPBAR.LE gsb0, 0x0 ;  /* 0x00008000000079c5 */ /* 0x000fe40000010000 */
[----:B------:R-:W-:Y:S01]  /*193f0*/  WARPGROUP.ARRIVE ;  /* 0x00000000000079c5 */ /* 0x000fe20000000000 */
[----:B------:R-:W-:Y:S01]  /*19400*/  FMNMX.FTZ R2, R62, R5, !PT ;  /* 0x000000053e027209 */ /* 0x000fe20007810000 */
[-CC-:B------:R-:W-:Y:S01]  /*19410*/  FFMA.FTZ R172, R40, R0.reuse, -R11.reuse ;  /* 0x0000000028ac7223 */ /* 0x180fe2000001080b */
[-CC-:B------:R-:W-:Y:S01]  /*19420*/  FFMA.FTZ R174, R44, R0.reuse, -R11.reuse ;  /* 0x000000002cae7223 */ /* 0x180fe2000001080b */
[--C-:B------:R-:W-:Y:S01]  /*19430*/  FFMA.FTZ R40, R57, R0, -R11.reuse ;  /* 0x0000000039287223 */ /* 0x100fe2000001080b */
[----:B------:R-:W-:Y:S01]  /*19440*/  FMNMX.FTZ R5, R63, R2, !PT ;  /* 0x000000023f057209 */ /* 0x000fe20007810000 */
[----:B------:R-:W-:Y:S01]  /*19450*/  HGMMA.64x128x16.F32.BF16 R88, R168, gdesc[UR4].tnspB, R88, gsb0 ;  /* 0x41e00004a8587df0 */ /* 0x000fe20008001858 */
[----:B------:R-:W-:Y:S01]  /*19460*/  R2UR UR6, R20 ;  /* 0x00000000140672ca */ /* 0x000fe200000e0000 */
[----:B------:R-:W-:Y:S01]  /*19470*/  VIADD R20, R10, 0x280 ;  /* 0x000002800a147836 */ /* 0x000fe20000000000 */
[----:B------:R-:W-:Y:S01]  /*19480*/  R2UR UR7, R21 ;  /* 0x00000000150772ca */ /* 0x000fe200000e0000 */
[----:B------:R-:W-:Y:S01]  /*19490*/  IMAD.MOV.U32 R21, RZ, RZ, 0x40000040 ;  /* 0x40000040ff157424 */ /* 0x000fe200078e00ff */
[----:B------:R-:W-:Y:S01]  /*194a0*/  FMNMX.FTZ R2, R66, R5, !PT ;  /* 0x0000000542027209 */ /* 0x000fe20007810000 */
[-CC-:B------:R-:W-:Y:S01]  /*194b0*/  FFMA.FTZ R44, R73, R0.reuse, -R11.reuse ;  /* 0x00000000492c7223 */ /* 0x180fe2000001080b */
[----:B------:R-:W-:Y:S01]  /*194c0*/  FFMA.FTZ R57, R84, R0, -R11 ;  /* 0x0000000054397223 */ /* 0x000fe2000001080b */
[----:B------:R-:W1:Y:S01]  /*194d0*/  MUFU.EX2 R176, R176 ;  /* 0x000000b000b07308 */ /* 0x000e620000000800 */
[----:B------:R-:W-:Y:S01]  /*194e0*/  FMNMX.FTZ R5, R67, R2, !PT ;  /* 0x0000000243057209 */ /* 0x000fe20007810000 */
[----:B--2---:R-:W-:Y:S01]  /*194f0*/  FADD.FTZ R7, R182, R7 ;  /* 0x00000007b6077221 */ /* 0x004fe20000010000 */
[----:B0-----:R-:W-:-:S02]  /*19500*/  F2FP.BF16.F32.PACK_AB R182, R24, R182 ;  /* 0x000000b618b6723e */ /* 0x001fc400000010ff */
[----:B------:R-:W-:Y:S01]  /*19510*/  FMNMX.FTZ R2, R70, R5, !PT ;  /* 0x0000000546027209 */ /* 0x000fe20007810000 */
[----:B------:R-:W-:Y:S02]  /*19520*/  FADD.FTZ R7, R24, R7 ;  /* 0x0000000718077221 */ /* 0x000fe40000010000 */
[----:B------:R-:W0:Y:S01]  /*19530*/  MUFU.EX2 R25, R25 ;  /* 0x0000001900197308 */ /* 0x000e220000000800 */
        /* <DEDUP_REMOVED lines=12> */
[----:B------:R-:W-:-:S05]  /*19600*/  FMNMX.FTZ R2, R87, R2, !PT ;  /* 0x0000000257027209 */ /* 0x000fca0007810000 */
[----:B------:R-:W2:Y:S02]  /*19610*/  SHFL.BFLY PT, R5, R2, 0x2, 0x1f ;  /* 0x0c401f0002057f89 */ /* 0x000ea400000e0000 */
[----:B------:R-:W-:Y:S08]  /*19620*/  MUFU.EX2 R174, R174 ;  /* 0x000000ae00ae7308 */ /* 0x000ff00000000800 */
[----:B------:R-:W-:Y:S08]  /*19630*/  MUFU.EX2 R28, R28 ;  /* 0x0000001c001c7308 */ /* 0x000ff00000000800 */
[----:B------:R-:W-:Y:S01]  /*19640*/  MUFU.EX2 R32, R32 ;  /* 0x0000002000207308 */ /* 0x000fe20000000800 */
[----:B--2---:R-:W-:-:S07]  /*19650*/  FMNMX.FTZ R5, R2, R5, !PT ;  /* 0x0000000502057209 */ /* 0x004fce0007810000 */
[----:B------:R-:W-:Y:S01]  /*19660*/  MUFU.EX2 R36, R36 ;  /* 0x0000002400247308 */ /* 0x000fe20000000800 */
[----:B------:R-:W2:Y:S07]  /*19670*/  SHFL.BFLY PT, R2, R5, 0x1, 0x1f ;  /* 0x0c201f0005027f89 */ /* 0x000eae00000e0000 */
[----:B------:R-:W-:Y:S08]  /*19680*/  MUFU.EX2 R40, R40 ;  /* 0x0000002800287308 */ /* 0x000ff00000000800 */
[----:B------:R-:W-:Y:S08]  /*19690*/  MUFU.EX2 R45, R45 ;  /* 0x0000002d002d7308 */ /* 0x000ff00000000800 */
[----:B------:R-:W-:Y:S01]  /*196a0*/  MUFU.EX2 R41, R41 ;  /* 0x0000002900297308 */ /* 0x000fe20000000800 */
[----:B--2---:R-:W-:-:S07]  /*196b0*/  FMNMX.FTZ R5, R5, R2, !PT ;  /* 0x0000000205057209 */ /* 0x004fce0007810000 */
[----:B------:R-:W-:Y:S08]  /*196c0*/  MUFU.EX2 R37, R37 ;  /* 0x0000002500257308 */ /* 0x000ff00000000800 */
[----:B------:R-:W2:Y:S08]  /*196d0*/  MUFU.EX2 R44, R44 ;  /* 0x0000002c002c7308 */ /* 0x000eb00000000800 */
        /* <DEDUP_REMOVED lines=12> */
[----:B------:R-:W-:Y:S01]  /*197a0*/  R2UR UR7, R21 ;  /* 0x00000000150772ca */ /* 0x000fe200000e0000 */
[----:B------:R-:W-:-:S02]  /*197b0*/  IMAD.MOV.U32 R21, RZ, RZ, 0x40000040 ;  /* 0x40000040ff157424 */ /* 0x000fc400078e00ff */
[----:B------:R-:W-:Y:S01]  /*197c0*/  VIADD R10, R10, 0x380 ;  /* 0x000003800a0a7836 */ /* 0x000fe20000000000 */
[----:B------:R-:W-:Y:S08]  /*197d0*/  MUFU.EX2 R168, R168 ;  /* 0x000000a800a87308 */ /* 0x000ff00000000800 */
[----:B------:R-:W-:Y:S08]  /*197e0*/  MUFU.EX2 R170, R170 ;  /* 0x000000aa00aa7308 */ /* 0x000ff00000000800 */
[----:B------:R-:W-:Y:S08]  /*197f0*/  MUFU.EX2 R48, R48 ;  /* 0x0000003000307308 */ /* 0x000ff00000000800 */
[----:B------:R-:W3:Y:S01]  /*19800*/  MUFU.EX2 R52, R52 ;  /* 0x0000003400347308 */ /* 0x000ee20000000800 */
[----:B------:R-:W-:-:S02]  /*19810*/  WARPGROUP.DEPBAR.LE gsb0, 0x0 ;  /* 0x00008000000079c5 */ /* 0x000fc40000010000 */
[----:B------:R-:W-:Y:S01]  /*19820*/  WARPGROUP.ARRIVE ;  /* 0x00000000000079c5 */ /* 0x000fe20000000000 */
[-CC-:B------:R-:W-:Y:S01]  /*19830*/  FFMA.FTZ R164, R56, R0.reuse, -R11.reuse ;  /* 0x0000000038a47223 */ /* 0x180fe2000001080b */
[-CC-:B------:R-:W-:Y:S01]  /*19840*/  FFMA.FTZ R166, R60, R0.reuse, -R11.reuse ;  /* 0x000000003ca67223 */ /* 0x180fe2000001080b */
[----:B------:R-:W-:-:S03]  /*19850*/  FFMA.FTZ R56, R81, R0, -R11 ;  /* 0x0000000051387223 */ /* 0x000fc6000001080b */
[----:B------:R-:W-:Y:S01]  /*19860*/  HGMMA.64x128x16.F32.BF16 R88, R160, gdesc[UR4].tnspB, R88, gsb0 ;  /* 0x41e00004a0587df0 */ /* 0x000fe20008001858 */
[----:B------:R-:W-:Y:S01]  /*19870*/  R2UR UR6, R20 ;  /* 0x00000000140672ca */ /* 0x000fe200000e0000 */
[----:B------:R-:W-:Y:S01]  /*19880*/  MUFU.EX2 R164, R164 ;  /* 0x000000a400a47308 */ /* 0x000fe20000000800 */
[----:B------:R-:W-:Y:S01]  /*19890*/  R2UR UR7, R21 ;  /* 0x00000000150772ca */ /* 0x000fe200000e0000 */
        /* <DEDUP_REMOVED lines=13> */
[-C--:B------:R-:W-:Y:S01]  /*19970*/  FFMA.FTZ R171, R54, R0.reuse, -R21 ;  /* 0x0000000036ab7223 */ /* 0x080fe20000010815 */
[----:B-1----:R-:W-:Y:S01]  /*19980*/  FADD.FTZ R54, R176, R7 ;  /* 0x00000007b0367221 */ /* 0x002fe20000010000 */
        /* <DEDUP_REMOVED lines=14> */
[----:B------:R-:W-:Y:S01]  /*19a70*/  FFMA.FTZ R86, R86, R0, -R21 ;  /* 0x0000000056567223 */ /* 0x000fe20000010815 */
[----:B0-----:R-:W-:Y:S01]  /*19a80*/  F2FP.BF16.F32.PACK_AB R176, R25, R176 ;  /* 0x000000b019b0723e */ /* 0x001fe200000010ff */
        /* <DEDUP_REMOVED lines=17> */
[----:B------:R-:W-:Y:S02]  /*19ba0*/  FADD.FTZ R11, -R5, R13 ;  /* 0x0000000d050b7221 */ /* 0x000fe40000010100 */
[----:B------:R-:W-:Y:S01]  /*19bb0*/  MUFU.EX2 R165, R165 ;  /* 0x000000a500a57308 */ /* 0x000fe20000000800 */
[-C--:B------:R-:W-:Y:S01]  /*19bc0*/  FFMA.FTZ R161, R66, R0.reuse, -R21 ;  /* 0x0000000042a17223 */ /* 0x080fe20000010815 */
[----:B------:R-:W-:Y:S01]  /*19bd0*/  HGMMA.64x128x16.F32.BF16 R88, R156, gdesc[UR4].tnspB, R88, gsb0 ;  /* 0x41e000049c587df0 */ /* 0x000fe20008001858 */
[----:B------:R-:W-:Y:S01]  /*19be0*/  FMUL.FTZ R11, R11, R0 ;  /* 0x000000000b0b7220 */ /* 0x000fe20000410000 */
[----:B------:R-:W-:Y:S01]  /*19bf0*/  R2UR UR6, R10 ;  /* 0x000000000a0672ca */ /* 0x000fe200000e0000 */
[----:B------:R-:W-:-:S02]  /*19c00*/  @!P1 IMAD R10, R14, 0x8, R18 ;  /* 0x000000080e0a9824 */ /* 0x000fc400078e0212 */
[----:B------:R-:W-:Y:S01]  /*19c10*/  FFMA.FTZ R163, R70, R0, -R21 ;  /* 0x0000000046a37223 */ /* 0x000fe20000010815 */
[----:B------:R0:W-:Y:S01]  /*19c20*/  MUFU.EX2 R2, R11 ;  /* 0x0000000b00027308 */ /* 0x0001e20000000800 */
[----:B------:R-:W-:-:S07]  /*19c30*/  @!P1 VIADD R10, R10, 0x34840 ;  /* 0x000348400a0a9836 */ /* 0x000fce0000000000 */
[----:B------:R-:W-:Y:S01]  /*19c40*/  MUFU.EX2 R166, R166 ;  /* 0x000000a600a67308 */ /* 0x000fe20000000800 */
[----:B0-----:R-:W-:-:S05]  /*19c50*/  IMAD.MOV.U32 R11, RZ, RZ, 0x40000040 ;  /* 0x40000040ff0b7424 */ /* 0x001fca00078e00ff */
[----:B------:R-:W-:Y:S02]  /*19c60*/  R2UR UR7, R11 ;  /* 0x000000000b0772ca */ /* 0x000fe400000e0000 */
[----:B------:R-:W-:Y:S01]  /*19c70*/  @!P1 PRMT R11, RZ, 0x654, R10 ;  /* 0x00000654ff0b9816 */ /* 0x000fe2000000000a */
        /* <DEDUP_REMOVED lines=10> */
[----:B------:R-:W-:Y:S08]  /*19d20*/  MUFU.EX2 R83, R83 ;  /* 0x0000005300537308 */ /* 0x000ff00000000800 */
[----:B------:R-:W-:Y:S08]  /*19d30*/  MUFU.EX2 R86, R86 ;  /* 0x0000005600567308 */ /* 0x000ff00000000800 */
[----:B------:R-:W1:Y:S01]  /*19d40*/  MUFU.EX2 R13, R85 ;  /* 0x00000055000d7308 */ /* 0x000e620000000800 */
[----:B------:R-:W-:-:S02]  /*19d50*/  WARPGROUP.DEPBAR.LE gsb0, 0x0 ;  /* 0x00008000000079c5 */ /* 0x000fc40000010000 */
[----:B------:R-:W-:Y:S01]  /*19d60*/  WARPGROUP.ARRIVE ;  /* 0x00000000000079c5 */ /* 0x000fe20000000000 */
[----:B------:R-:W-:Y:S01]  /*19d70*/  FFMA.FTZ R157, R74, R0, -R21 ;  /* 0x000000004a9d7223 */ /* 0x000fe20000010815 */
[----:B--2---:R-:W-:Y:S02]  /*19d80*/  F2FP.BF16.F32.PACK_AB R156, R44, R37 ;  /* 0x000000252c9c723e */ /* 0x004fe400000010ff */
[----:B---3--:R-:W-:Y:S02]  /*19d90*/  F2FP.BF16.F32.PACK_AB R158, R52, R49 ;  /* 0x00000031349e723e */ /* 0x008fe400000010ff */
[----:B------:R-:W-:Y:S01]  /*19da0*/  HGMMA.64x128x16.F32.BF16 R88, R152, gdesc[UR4].tnspB, R88, gsb0 ;  /* 0x41e0000498587df0 */ /* 0x000fe20008001858 */
[----:B------:R-:W-:Y:S01]  /*19db0*/  MUFU.EX2 R157, R157 ;  /* 0x0000009d009d7308 */ /* 0x000fe20000000800 */
[----:B0-----:R-:W-:Y:S01]  /*19dc0*/  F2FP.BF16.F32.PACK_AB R159, R79, R78 ;  /* 0x0000004e4f9f723e */ /* 0x001fe200000010ff */
[----:B------:R-:W-:Y:S02]  /*19dd0*/  WARPGROUP.DEPBAR.LE gsb0, 0x0 ;  /* 0x00008000000079c5 */ /* 0x000fe40000010000 */
[----:B------:R0:W-:Y:S01]  /*19de0*/  @!P1 SYNCS.ARRIVE.TRANS64.RED.A1T0 RZ, [R11+URZ], RZ ;  /* 0x000000ff0bff99a7 */ /* 0x0001e2000810043f */
[----:B-1----:R-:W-:-:S02]  /*19df0*/  F2FP.BF16.F32.PACK_AB R154, R13, R57 ;  /* 0x000000390d9a723e */ /* 0x002fc400000010ff */
[----:B------:R-:W-:Y:S02]  /*19e00*/  F2FP.BF16.F32.PACK_AB R152, R56, R53 ;  /* 0x000000353898723e */ /* 0x000fe400000010ff */
[----:B------:R-:W-:Y:S01]  /*19e10*/  F2FP.BF16.F32.PACK_AB R153, R83, R82 ;  /* 0x000000525399723e */ /* 0x000fe200000010ff */
[----:B0-----:R-:W-:Y:S01]  /*19e20*/  FFMA.FTZ R11, R2, R6, R181 ;  /* 0x00000006020b7223 */ /* 0x001fe200000100b5 */
[----:B------:R-:W-:Y:S01]  /*19e30*/  FFMA.FTZ R6, R63, R0, -R21 ;  /* 0x000000003f067223 */ /* 0x000fe20000010815 */
[C---:B------:R-:W-:Y:S01]  /*19e40*/  F2FP.BF16.F32.PACK_AB R181, R20.reuse, R181 ;  /* 0x000000b514b5723e */ /* 0x040fe200000010ff */
[----:B------:R0:W-:Y:S01]  /*19e50*/  @!P1 SYNCS.ARRIVE.TRANS64.RED.A1T0 RZ, [R15+URZ], RZ ;  /* 0x000000ff0fff99a7 */ /* 0x0001e2000810043f */
[----:B------:R-:W-:-:S03]  /*19e60*/  FADD.FTZ R14, R20, R11 ;  /* 0x0000000b140e7221 */ /* 0x000fc60000010000 */
[----:B------:R-:W1:Y:S01]  /*19e70*/  MUFU.EX2 R6, R6 ;  /* 0x0000000600067308 */ /* 0x000e620000000800 */
[----:B------:R-:W-:Y:S01]  /*19e80*/  FADD.FTZ R11, R183, R14 ;  /* 0x0000000eb70b7221 */ /* 0x000fe20000010000 */
[-C--:B------:R-:W-:Y:S01]  /*19e90*/  FFMA.FTZ R14, R67, R0.reuse, -R21 ;  /* 0x00000000430e7223 */ /* 0x080fe20000010815 */
[C---:B------:R-:W-:Y:S01]  /*19ea0*/  F2FP.BF16.F32.PACK_AB R183, R60.reuse, R183 ;  /* 0x000000b73cb7723e */ /* 0x040fe200000010ff */
[----:B0-----:R-:W-:Y:S02]  /*19eb0*/  IMAD.MOV.U32 R15, RZ, RZ, R188 ;  /* 0x000000ffff0f7224 */ /* 0x001fe400078e00bc */
[----:B------:R-:W-:Y:S01]  /*19ec0*/  FADD.FTZ R50, R60, R11 ;  /* 0x0000000b3c327221 */ /* 0x000fe20000010000 */
[----:B------:R-:W-:Y:S01]  /*19ed0*/  FADD.FTZ R11, R25, R54 ;  /* 0x00000036190b7221 */ /* 0x000fe20000010000 */
[----:B------:R-:W0:Y:S02]  /*19ee0*/  MUFU.EX2 R14, R14 ;  /* 0x0000000e000e7308 */ /* 0x000e240000000800 */
[----:B------:R-:W-:Y:S01]  /*19ef0*/  FADD.FTZ R7, R177, R50 ;  /* 0x00000032b1077221 */ /* 0x000fe20000010000 */
[----:B------:R-:W-:Y:S01]  /*19f00*/  FADD.FTZ R58, R178, R11 ;  /* 0x0000000bb23a7221 */ /* 0x000fe20000010000 */
[-CC-:B------:R-:W-:Y:S01]  /*19f10*/  FFMA.FTZ R50, R71, R0.reuse, -R21.reuse ;  /* 0x0000000047327223 */ /* 0x180fe20000010815 */
[----:B------:R-:W-:Y:S01]  /*19f20*/  FFMA.FTZ R21, R87, R0, -R21 ;  /* 0x0000000057157223 */ /* 0x000fe20000010815 */
[C---:B------:R-:W-:Y:S01]  /*19f30*/  FADD.FTZ R54, R26.reuse, R7 ;  /* 0x000000071a367221 */ /* 0x040fe20000010000 */
[----:B------:R-:W-:Y:S01]  /*19f40*/  FADD.FTZ R11, R33, R58 ;  /* 0x0000003a210b7221 */ /* 0x000fe20000010000 */
[----:B------:R-:W-:-:S02]  /*19f50*/  F2FP.BF16.F32.PACK_AB R177, R26, R177 ;  /* 0x000000b11ab1723e */ /* 0x000fc400000010ff */
[----:B------:R-:W-:Y:S01]  /*19f60*/  FADD.FTZ R7, R179, R54 ;  /* 0x00000036b3077221 */ /* 0x000fe20000010000 */
[----:B------:R-:W-:Y:S01]  /*19f70*/  FADD.FTZ R58, R172, R11 ;  /* 0x0000000bac3a7221 */ /* 0x000fe20000010000 */
[----:B------:R-:W2:Y:S01]  /*19f80*/  MUFU.EX2 R50, R50 ;  /* 0x0000003200327308 */ /* 0x000ea20000000800 */
[----:B------:R-:W-:Y:S01]  /*19f90*/  F2FP.BF16.F32.PACK_AB R178, R33, R178 ;  /* 0x000000b221b2723e */ /* 0x000fe200000010ff */
[C---:B------:R-:W-:Y:S01]  /*19fa0*/  FADD.FTZ R54, R34.reuse, R7 ;  /* 0x0000000722367221 */ /* 0x040fe20000010000 */
[----:B------:R-:W-:Y:S01]  /*19fb0*/  FADD.FTZ R11, R29, R58 ;  /* 0x0000003a1d0b7221 */ /* 0x000fe20000010000 */
[----:B------:R-:W-:Y:S02]  /*19fc0*/  F2FP.BF16.F32.PACK_AB R179, R34, R179 ;  /* 0x000000b322b3723e */ /* 0x000fe400000010ff */
[----:B------:R-:W-:Y:S01]  /*19fd0*/  FADD.FTZ R7, R173, R54 ;  /* 0x00000036ad077221 */ /* 0x000fe20000010000 */
[----:B------:R-:W-:Y:S01]  /*19fe0*/  FADD.FTZ R11, R174, R11 ;  /* 0x0000000bae0b7221 */ /* 0x000fe20000010000 */
[----:B------:R-:W3:Y:S01]  /*19ff0*/  MUFU.EX2 R21, R21 ;  /* 0x0000001500157308 */ /* 0x000ee20000000800 */
[----:B------:R-:W-:Y:S01]  /*1a000*/  F2FP.BF16.F32.PACK_AB R172, R29, R172 ;  /* 0x000000ac1dac723e */ /* 0x000fe200000010ff */
        /* <DEDUP_REMOVED lines=17> */
[----:B------:R-:W4:Y:S01]  /*1a120*/  MUFU.EX2 R12, R75 ;  /* 0x0000004b000c7308 */ /* 0x000f220000000800 */
[----:B------:R-:W-:Y:S01]  /*1a130*/  F2FP.BF16.F32.PACK_AB R170, R36, R170 ;  /* 0x000000aa24aa723e */ /* 0x000fe200000010ff */
[----:B------:R-:W-:Y:S01]  /*1a140*/  FADD.FTZ R20, R46, R7 ;  /* 0x000000072e147221 */ /* 0x000fe20000010000 */
[----:B------:R-:W-:Y:S01]  /*1a150*/  FADD.FTZ R11, R40, R11 ;  /* 0x0000000b280b7221 */ /* 0x000fe20000010000 */
[----:B------:R-:W-:-:S02]  /*1a160*/  F2FP.BF16.F32.PACK_AB R171, R46, R171 ;  /* 0x000000ab2eab723e */ /* 0x000fc400000010ff */
[----:B------:R-:W-:Y:S01]  /*1a170*/  FADD.FTZ R7, R165, R20 ;  /* 0x00000014a5077221 */ /* 0x000fe20000010000 */
[----:B------:R-:W-:Y:S01]  /*1a180*/  FADD.FTZ R11, R166, R11 ;  /* 0x0000000ba60b7221 */ /* 0x000fe20000010000 */
[C---:B------:R-:W-:Y:S02]  /*1a190*/  F2FP.BF16.F32.PACK_AB R165, R10.reuse, R165 ;  /* 0x000000a50aa5723e */ /* 0x040fe400000010ff */
[----:B------:R-:W-:Y:S01]  /*1a1a0*/  FADD.FTZ R20, R10, R7 ;  /* 0x000000070a147221 */ /* 0x000fe20000010000 */
[----:B------:R-:W-:Y:S01]  /*1a1b0*/  FADD.FTZ R11, R48, R11 ;  /* 0x0000000b300b7221 */ /* 0x000fe20000010000 */
[----:B------:R-:W-:Y:S02]  /*1a1c0*/  F2FP.BF16.F32.PACK_AB R164, R40, R164 ;  /* 0x000000a428a4723e */ /* 0x000fe400000010ff */
[----:B------:R-:W-:Y:S01]  /*1a1d0*/  FADD.FTZ R7, R167, R20 ;  /* 0x00000014a7077221 */ /* 0x000fe20000010000 */
[----:B------:R-:W-:Y:S01]  /*1a1e0*/  FADD.FTZ R24, R160, R11 ;  /* 0x0000000ba0187221 */ /* 0x000fe20000010000 */
[----:B-1----:R-:W-:-:S02]  /*1a1f0*/  F2FP.BF16.F32.PACK_AB R167, R6, R167 ;  /* 0x000000a706a7723e */ /* 0x002fc400000010ff */
[----:B------:R-:W-:Y:S01]  /*1a200*/  FADD.FTZ R20, R6, R7 ;  /* 0x0000000706147221 */ /* 0x000fe20000010000 */
[----:B------:R-:W-:Y:S01]  /*1a210*/  FADD.FTZ R11, R45, R24 ;  /* 0x000000182d0b7221 */ /* 0x000fe20000010000 */
[----:B------:R-:W-:Y:S02]  /*1a220*/  F2FP.BF16.F32.PACK_AB R166, R48, R166 ;  /* 0x000000a630a6723e */ /* 0x000fe400000010ff */
[----:B------:R-:W-:Y:S01]  /*1a230*/  FADD.FTZ R7, R161, R20 ;  /* 0x00000014a1077221 */ /* 0x000fe20000010000 */
[----:B------:R-:W-:Y:S01]  /*1a240*/  FADD.FTZ R24, R162, R11 ;  /* 0x0000000ba2187221 */ /* 0x000fe20000010000 */
[----:B------:R-:W-:Y:S02]  /*1a250*/  F2FP.BF16.F32.PACK_AB R160, R45, R160 ;  /* 0x000000a02da0723e */ /* 0x000fe400000010ff */
[C---:B0-----:R-:W-:Y:S01]  /*1a260*/  FADD.FTZ R20, R14.reuse, R7 ;  /* 0x000000070e147221 */ /* 0x041fe20000010000 */
[----:B------:R-:W-:Y:S01]  /*1a270*/  FADD.FTZ R24, R41, R24 ;  /* 0x0000001829187221 */ /* 0x000fe20000010000 */
[----:B------:R-:W-:-:S02]  /*1a280*/  F2FP.BF16.F32.PACK_AB R161, R14, R161 ;  /* 0x000000a10ea1723e */ /* 0x000fc400000010ff */
[----:B------:R-:W-:Y:S01]  /*1a290*/  FADD.FTZ R7, R163, R20 ;  /* 0x00000014a3077221 */ /* 0x000fe20000010000 */
[----:B------:R-:W-:Y:S01]  /*1a2a0*/  F2FP.BF16.F32.PACK_AB R162, R41, R162 ;  /* 0x000000a229a2723e */ /* 0x000fe200000010ff */
[----:B------:R-:W-:Y:S01]  /*1a2b0*/  IMAD.MOV.U32 R20, RZ, RZ, R185 ;  /* 0x000000ffff147224 */ /* 0x000fe200078e00b9 */
[C---:B--2---:R-:W-:Y:S01]  /*1a2c0*/  F2FP.BF16.F32.PACK_AB R163, R50.reuse, R163 ;  /* 0x000000a332a3723e */ /* 0x044fe200000010ff */
[----:B------:R-:W-:Y:S01]  /*1a2d0*/  FADD.FTZ R10, R50, R7 ;  /* 0x00000007320a7221 */ /* 0x000fe20000010000 */
[----:B------:R-:W-:Y:S01]  /*1a2e0*/  FADD.FTZ R7, R37, R24 ;  /* 0x0000001825077221 */ /* 0x000fe20000010000 */
[----:B---3--:R-:W-:Y:S02]  /*1a2f0*/  F2FP.BF16.F32.PACK_AB R155, R21, R86 ;  /* 0x00000056159b723e */ /* 0x008fe400000010ff */
[----:B------:R-:W-:Y:S01]  /*1a300*/  FADD.FTZ R11, R157, R10 ;  /* 0x0000000a9d0b7221 */ /* 0x000fe20000010000 */
[----:B------:R-:W-:Y:S01]  /*1a310*/  FADD.FTZ R6, R44, R7 ;  /* 0x000000072c067221 */ /* 0x000fe20000010000 */
[----:B----4-:R-:W-:-:S02]  /*1a320*/  F2FP.BF16.F32.PACK_AB R157, R12, R157 ;  /* 0x0000009d0c9d723e */ /* 0x010fc400000010ff */
        /* <DEDUP_REMOVED lines=13> */
[----:B------:R-:W-:Y:S02]  /*1a400*/  IMAD.MOV.U32 R13, RZ, RZ, R5 ;  /* 0x000000ffff0d7224 */ /* 0x000fe400078e0005 */
[----:B------:R-:W-:Y:S01]  /*1a410*/  FADD.FTZ R6, R21, R11 ;  /* 0x0000000b15067221 */ /* 0x000fe20000010000 */
[----:B------:R-:W-:Y:S06]  /*1a420*/  @P2 BRA `(.L_x_2416) ;  /* 0xffffffd800d02947 */ /* 0x000fec000383ffff */
.L_x_2405:
[----:B------:R-:W-:Y:S05]  /*1a430*/  BSYNC B0 ;  /* 0x0000000000007941 */ /* 0x000fea0003800000 */
.L_x_2404:
        /* <DEDUP_REMOVED lines=67> */
.L_x_2417:
[----:B------:R-:W-:Y:S01]  /*1a870*/  IMAD R12, R185, 0x8, R18 ;  /* 0x00000008b90c7824 */ /* 0x000fe200078e0212 */
[----:B------:R-:W-:-:S04]  /*1a880*/  SHF.L.U32 R3, R188, 0x1f, RZ ;  /* 0x0000001fbc037819 */ /* 0x000fc800000006ff */
[----:B------:R0:W1:Y:S01]  /*1a890*/  SYNCS.PHASECHK.TRANS64.TRYWAIT P2, [R12+URZ+0x34850], R3 ;  /* 0x034850030c0075a7 */ /* 0x000062000804017f */
[----:B------:R-:W-:Y:S05]  /*1a8a0*/  @!P0 BRA `(.L_x_2418) ;  /* 0x0000000000048947 */ /* 0x000fea0003800000 */
[----:B------:R-:W-:Y:S01]  /*1a8b0*/  BPT.TRAP 0x1 ;  /* 0x000000040000795c */ /* 0x000fe20000300000 */
.L_x_2418:
        /* <DEDUP_REMOVED lines=9> */
.L_x_2420:
[----:B------:R-:W-:Y:S05]  /*1a950*/  BSYNC B0 ;  /* 0x0000000000007941 */ /* 0x000fea0003800000 */
.L_x_2419:
[----:B01----:R-:W-:Y:S01]  /*1a960*/  IMAD.MOV.U32 R3, RZ, RZ, 0x40000040 ;  /* 0x40000040ff037424 */ /* 0x003fe200078e00ff */
[C---:B------:R-:W-:Y:S01]  /*1a970*/  R2UR UR6, R2.reuse ;  /* 0x00000000020672ca */ /* 0x040fe200000e0000 */
[----:B------:R-:W-:Y:S01]  /*1a980*/  WARPGROUP.ARRIVE ;  /* 0x00000000000079c5 */ /* 0x000fe20000000000 */
[----:B------:R-:W-:Y:S02]  /*1a990*/  VIADD R8, R2, 0x80 ;  /* 0x0000008002087836 */ /* 0x000fe40000000000 */
[----:B------:R-:W-:Y:S01]  /*1a9a0*/  R2UR UR7, R3 ;  /* 0x00000000030772ca */ /* 0x000fe200000e0000 */
[----:B------:R-:W-:Y:S02]  /*1a9b0*/  IMAD.MOV.U32 R9, RZ, RZ, 0x40000040 ;  /* 0x40000040ff097424 */ /* 0x000fe400078e00ff */
[----:B------:R-:W-:Y:S02]  /*1a9c0*/  IMAD.MOV.U32 R3, RZ, RZ, 0x40000040 ;  /* 0x40000040ff037424 */ /* 0x000fe400078e00ff */
[----:B------:R-:W-:-:S02]  /*1a9d0*/  VIADD R185, R185, 0x1 ;  /* 0x00000001b9b97836 */ /* 0x000fc40000000000 */
[----:B------:R-:W-:Y:S02]  /*1a9e0*/  @!P1 VIADD R11, R12, 0x34860 ;  /* 0x000348600c0b9836 */ /* 0x000fe40000000000 */
[----:B------:R-:W-:Y:S01]  /*1a9f0*/  VIADD R208, R208, 0x1 ;  /* 0x00000001d0d07836 */ /* 0x000fe20000000000 */
[----:B------:R-:W-:Y:S02]  /*1aa00*/  ISETP.NE.AND P0, PT, R185, 0x2, PT ;  /* 0x00000002b900780c */ /* 0x000fe40003f05270 */
[----:B------:R-:W-:Y:S01]  /*1aa10*/  @!P1 PRMT R11, RZ, 0x654, R11 ;  /* 0x00000654ff0b9816 */ /* 0x000fe2000000000b */
[----:B------:R-:W-:Y:S01]  /*1aa20*/  HGMMA.64x128x16.F32.BF16 R24, R180, gdesc[UR4].tnspB, R24, gsb0 ;  /* 0x41e00004b4187df0 */ /* 0x000fe20008001818 */
[----:B------:R-:W-:Y:S01]  /*1aa30*/  R2UR UR6, R8 ;  /* 0x00000000080672ca */ /* 0x000fe200000e0000 */
[----:B------:R-:W-:Y:S01]  /*1aa40*/  VIADD R8, R2, 0x100 ;  /* 0x0000010002087836 */ /* 0x000fe20000000000 */
[----:B------:R-:W-:Y:S01]  /*1aa50*/  R2UR UR7, R9 ;  /* 0x00000000090772ca */ /* 0x000fe200000e0000 */
[----:B------:R-:W-:Y:S01]  /*1aa60*/  IMAD.MOV.U32 R9, RZ, RZ, 0x40000040 ;  /* 0x40000040ff097424 */ /* 0x000fe200078e00ff */
[----:B------:R-:W-:Y:S01]  /*1aa70*/  SEL R185, R185, RZ, P0 ;  /* 0x000000ffb9b97207 */ /* 0x000fe20000000000 */
[----:B------:R-:W-:-:S02]  /*1aa80*/  WARPGROUP.DEPBAR.LE gsb0, 0x0 ;  /* 0x00008000000079c5 */ /* 0x000fc40000010000 */
[----:B------:R-:W-:-:S08]  /*1aa90*/  WARPGROUP.ARRIVE ;  /* 0x00000000000079c5 */ /* 0x000fd00000000000 */
        /* <DEDUP_REMOVED lines=35> */
[----:B------:R-:W-:Y:S02]  /*1acd0*/  R2UR UR6, R2 ;  /* 0x00000000020672ca */ /* 0x000fe400000e0000 */
[----:B------:R-:W-:Y:S01]  /*1ace0*/  R2UR UR7, R3 ;  /* 0x00000000030772ca */ /* 0x000fe200000e0000 */
[----:B------:R-:W0:Y:S04]  /*1acf0*/  SHFL.BFLY PT, R2, R7, 0x2, 0x1f ;  /* 0x0c401f0007027f89 */ /* 0x000e2800000e0000 */
[----:B------:R-:W1:Y:S01]  /*1ad00*/  SHFL.BFLY PT, R3, R6, 0x2, 0x1f ;  /* 0x0c401f0006037f89 */ /* 0x000e6200000e0000 */
[----:B0-----:R-:W-:Y:S01]  /*1ad10*/  FADD.FTZ R2, R2, R7 ;  /* 0x0000000702027221 */ /* 0x001fe20000010000 */
[----:B-1----:R-:W-:Y:S01]  /*1ad20*/  FADD.FTZ R8, R3, R6 ;  /* 0x0000000603087221 */ /* 0x002fe20000010000 */
[----:B------:R-:W-:-:S03]  /*1ad30*/  IMAD.MOV.U32 R6, RZ, RZ, RZ ;  /* 0x000000ffff067224 */ /* 0x000fc600078e00ff */
[----:B------:R-:W0:Y:S04]  /*1ad40*/  SHFL.BFLY PT, R3, R2, 0x1, 0x1f ;  /* 0x0c201f0002037f89 */ /* 0x000e2800000e0000 */
[----:B------:R-:W1:Y:S01]  /*1ad50*/  SHFL.BFLY PT, R9, R8, 0x1, 0x1f ;  /* 0x0c201f0008097f89 */ /* 0x000e6200000e0000 */
[----:B0-----:R-:W-:Y:S01]  /*1ad60*/  FADD.FTZ R13, R2, R3 ;  /* 0x00000003020d7221 */ /* 0x001fe20000010000 */
[----:B------:R-:W-:Y:S01]  /*1ad70*/  SEL R3, RZ, 0x1, P0 ;  /* 0x00000001ff037807 */ /* 0x000fe20000000000 */
[----:B------:R-:W-:Y:S02]  /*1ad80*/  IMAD.MOV.U32 R2, RZ, RZ, -0x800000 ;  /* 0xff800000ff027424 */ /* 0x000fe400078e00ff */
[----:B-1----:R-:W-:Y:S01]  /*1ad90*/  FADD.FTZ R14, R8, R9 ;  /* 0x00000009080e7221 */ /* 0x002fe20000010000 */
[----:B------:R-:W-:Y:S01]  /*1ada0*/  FSETP.NE.FTZ.AND P2, PT, R13, RZ, PT ;  /* 0x000000ff0d00720b */ /* 0x000fe20003f55000 */
[----:B------:R-:W-:Y:S01]  /*1adb0*/  IMAD.MOV.U32 R8, RZ, RZ, RZ ;  /* 0x000000ffff087224 */ /* 0x000fe200078e00ff */
[----:B------:R-:W-:Y:S01]  /*1adc0*/  LOP3.LUT R188, R188, R3, RZ, 0x3c, !PT ;  /* 0x00000003bcbc7212 */ /* 0x000fe200078e3cff */
[----:B------:R-:W-:Y:S01]  /*1add0*/  IMAD.MOV.U32 R3, RZ, RZ, -0x800000 ;  /* 0xff800000ff037424 */ /* 0x000fe200078e00ff */
[----:B------:R-:W-:-:S09]  /*1ade0*/  FSETP.NE.FTZ.AND P3, PT, R14, RZ, PT ;  /* 0x000000ff0e00720b */ /* 0x000fd20003f75000 */
[----:B------:R-:W0:Y:S01]  /*1adf0*/  @P2 MUFU.LG2 R9, R13 ;  /* 0x0000000d00092308 */ /* 0x000e220000000c00 */
[----:B------:R-:W-:-:S03]  /*1ae00*/  @P2 FMUL.FTZ R7, R0, 0.69314718246459960938 ;  /* 0x3f31721800072820 */ /* 0x000fc60000410000 */
[----:B------:R-:W-:-:S04]  /*1ae10*/  @P3 FMUL.FTZ R15, R0, 0.69314718246459960938 ;  /* 0x3f317218000f3820 */ /* 0x000fc80000410000 */
[----:B------:R-:W1:Y:S08]  /*1ae20*/  @P3 MUFU.LG2 R10, R14 ;  /* 0x0000000e000a3308 */ /* 0x000e700000000c00 */
[----:B------:R-:W2:Y:S01]  /*1ae30*/  @P3 MUFU.RCP R8, R14 ;  /* 0x0000000e00083308 */ /* 0x000ea20000001000 */
[----:B0-----:R-:W-:-:S04]  /*1ae40*/  @P2 FMUL.FTZ R0, R9, 0.69314718246459960938 ;  /* 0x3f31721809002820 */ /* 0x001fc80000410000 */
[----:B------:R-:W-:-:S03]  /*1ae50*/  @P2 FFMA.FTZ R3, R7, R4, R0 ;  /* 0x0000000407032223 */ /* 0x000fc60000010000 */
[----:B------:R-:W0:Y:S01]  /*1ae60*/  @P2 MUFU.RCP R6, R13 ;  /* 0x0000000d00062308 */ /* 0x000e220000001000 */
[----:B-1----:R-:W-:-:S04]  /*1ae70*/  @P3 FMUL.FTZ R10, R10, 0.69314718246459960938 ;  /* 0x3f3172180a0a3820 */ /* 0x002fc80000410000 */
[----:B------:R-:W-:Y:S01]  /*1ae80*/  @P3 FFMA.FTZ R2, R15, R5, R10 ;  /* 0x000000050f023223 */ /* 0x000fe2000001000a */
[----:B------:R-:W-:Y:S02]  /*1ae90*/  WARPGROUP.DEPBAR.LE gsb0, 0x0 ;  /* 0x00008000000079c5 */ /* 0x000fe40000010000 */
[----:B------:R-:W-:-:S06]  /*1aea0*/  WARPGROUP.ARRIVE ;  /* 0x00000000000079c5 */ /* 0x000fcc0000000000 */
[----:B------:R-:W-:Y:S03]  /*1aeb0*/  HGMMA.64x128x16.F32.BF16 R24, R152, gdesc[UR4].tnspB, R24, gsb0 ;  /* 0x41e0000498187df0 */ /* 0x000fe60008001818 */
[----:B------:R-:W-:Y:S02]  /*1aec0*/  WARPGROUP.DEPBAR.LE gsb0, 0x0 ;  /* 0x00008000000079c5 */ /* 0x000fe40000010000 */
[-C--:B--2---:R-:W-:Y:S01]  /*1aed0*/  FMUL.FTZ R95, R26, R8.reuse ;  /* 0x000000081a5f7220 */ /* 0x084fe20000410000 */
[----:B------:R-:W-:Y:S01]  /*1aee0*/  FMUL.FTZ R93, R30, R8 ;  /* 0x000000081e5d7220 */ /* 0x000fe20000410000 */
[----:B------:R1:W-:Y:S01]  /*1aef0*/  @!P1 SYNCS.ARRIVE.TRANS64.RED.A1T0 RZ, [R11+URZ], RZ ;  /* 0x000000ff0bff99a7 */ /* 0x0003e2000810043f */
[-C--:B0-----:R-:W-:Y:S01]  /*1af00*/  FMUL.FTZ R10, R28, R6.reuse ;  /* 0x000000061c0a7220 */ /* 0x081fe20000410000 */
[----:B------:R-:W-:Y:S01]  /*1af10*/  FMUL.FTZ R0, R32, R6 ;  /* 0x0000000620007220 */ /* 0x000fe20000410000 */
[-C--:B------:R-:W-:Y:S01]  /*1af20*/  FMUL.FTZ R26, R31, R8.reuse ;  /* 0x000000081f1a7220 */ /* 0x080fe20000410000 */
[----:B------:R-:W-:Y:S01]  /*1af30*/  FMUL.FTZ R30, R35, R8 ;  /* 0x00000008231e7220 */ /* 0x000fe20000410000 */
[-C--:B------:R-:W-:Y:S01]  /*1af40*/  FMUL.FTZ R24, R24, R6.reuse ;  /* 0x0000000618187220 */ /* 0x080fe20000410000 */
        /* <DEDUP_REMOVED lines=58> */
.L_x_2316:
        /* <DEDUP_REMOVED lines=15> */
[----:B------:R-:W-:Y:S02]  /*1b3e0*/  MOV R20, R18 ;  /* 0x0000001200147202 */ /* 0x000fe40000000f00 */
        /* <DEDUP_REMOVED lines=32> */
[----:B------:R-:W-:Y:S02]  /*1b5f0*/  LOP3.LUT R24, R101, 0x380, RZ, 0xc0, !PT ;  /* 0x0000038065187812 */ /* 0x000fe400078ec0ff */
[----:B------:R-:W-:Y:S02]  /*1b600*/  SHF.R.U64 R34, R34, 0x3, RZ ;  /* 0x0000000322227819 */ /* 0x000fe400000012ff */
[----:B------:R-:W-:Y:S02]  /*1b610*/  LOP3.LUT R4, R4, R71, RZ, 0x3c, !PT ;  /* 0x0000004704047212 */ /* 0x000fe400078e3cff */
[----:B------:R-:W-:-:S02]  /*1b620*/  LOP3.LUT R6, R6, R79, RZ, 0x3c, !PT ;  /* 0x0000004f06067212 */ /* 0x000fc400078e3cff */
[----:B------:R-:W-:Y:S02]  /*1b630*/  F2FP.BF16.F32.PACK_AB R11, R26, R93 ;  /* 0x0000005d1a0b723e */ /* 0x000fe400000010ff */
[----:B------:R-:W-:Y:S02]  /*1b640*/  SHF.R.U64 R12, R12, 0x3, RZ ;  /* 0x000000030c0c7819 */ /* 0x000fe400000012ff */
[----:B------:R-:W-:Y:S01]  /*1b650*/  SHF.R.U64 R14, R14, 0x3, RZ ;  /* 0x000000030e0e7819 */ /* 0x000fe200000012ff */
[----:B------:R2:W-:Y:S01]  /*1b660*/  STSM.16.M88.4 [R90], R8 ;  /* 0x000000085a007844 */ /* 0x0005e20000000200 */
[----:B------:R-:W-:Y:S02]  /*1b670*/  LOP3.LUT R26, R28, R103, RZ, 0x3c, !PT ;  /* 0x000000671c1a7212 */ /* 0x000fe400078e3cff */
[----:B------:R-:W-:Y:S02]  /*1b680*/  SHF.R.U64 R24, R24, 0x3, RZ ;  /* 0x0000000318187819 */ /* 0x000fe400000012ff */
[----:B------:R-:W-:-:S02]  /*1b690*/  LOP3.LUT R28, R34, R105, RZ, 0x3c, !PT ;  /* 0x00000069221c7212 */ /* 0x000fc400078e3cff */
[----:B------:R-:W-:Y:S02]  /*1b6a0*/  MOV R89, R4 ;  /* 0x0000000400597202 */ /* 0x000fe40000000f00 */
[----:B------:R-:W-:Y:S02]  /*1b6b0*/  MOV R34, R6 ;  /* 0x0000000600227202 */ /* 0x000fe40000000f00 */
[----:B------:R-:W-:Y:S02]  /*1b6c0*/  F2FP.BF16.F32.PACK_AB R4, R33, R0 ;  /* 0x000000002104723e */ /* 0x000fe400000010ff */
[----:B------:R-:W-:Y:S02]  /*1b6d0*/  F2FP.BF16.F32.PACK_AB R5, R30, R91 ;  /* 0x0000005b1e05723e */ /* 0x000fe400000010ff */
[----:B------:R-:W-:Y:S02]  /*1b6e0*/  F2FP.BF16.F32.PACK_AB R6, R37, R36 ;  /* 0x000000242506723e */ /* 0x000fe400000010ff */
[----:B------:R-:W-:-:S02]  /*1b6f0*/  F2FP.BF16.F32.PACK_AB R7, R39, R38 ;  /* 0x000000262707723e */ /* 0x000fc400000010ff */
[----:B------:R-:W-:Y:S02]  /*1b700*/  LOP3.LUT R12, R12, R97, RZ, 0x3c, !PT ;  /* 0x000000610c0c7212 */ /* 0x000fe400078e3cff */
[----:B------:R-:W-:Y:S01]  /*1b710*/  LOP3.LUT R14, R14, R99, RZ, 0x3c, !PT ;  /* 0x000000630e0e7212 */ /* 0x000fe200078e3cff */
[----:B------:R-:W-:Y:S01]  /*1b720*/  STSM.16.M88.4 [R89], R4 ;  /* 0x0000000459007844 */ /* 0x000fe20000000200 */
[----:B--2---:R-:W-:Y:S02]  /*1b730*/  F2FP.BF16.F32.PACK_AB R8, R41, R40 ;  /* 0x000000282908723e */ /* 0x004fe400000010ff */
[----:B------:R-:W-:Y:S02]  /*1b740*/  F2FP.BF16.F32.PACK_AB R9, R43, R42 ;  /* 0x0000002a2b09723e */ /* 0x000fe400000010ff */
[----:B------:R-:W-:Y:S02]  /*1b750*/  F2FP.BF16.F32.PACK_AB R10, R45, R44 ;  /* 0x0000002c2d0a723e */ /* 0x000fe400000010ff */
[----:B------:R-:W-:-:S02]  /*1b760*/  F2FP.BF16.F32.PACK_AB R11, R47, R46 ;  /* 0x0000002e2f0b723e */ /* 0x000fc400000010ff */
[----:B------:R-:W-:Y:S02]  /*1b770*/  LOP3.LUT R24, R24, R101, RZ, 0x3c, !PT ;  /* 0x0000006518187212 */ /* 0x000fe400078e3cff */
[----:B------:R-:W-:Y:S01]  /*1b780*/  MOV R88, R12 ;  /* 0x0000000c00587202 */ /* 0x000fe20000000f00 */
[----:B------:R2:W-:Y:S01]  /*1b790*/  STSM.16.M88.4 [R34], R8 ;  /* 0x0000000822007844 */ /* 0x0005e20000000200 */
[----:B------:R-:W-:Y:S02]  /*1b7a0*/  MOV R79, R14 ;  /* 0x0000000e004f7202 */ /* 0x000fe40000000f00 */
[----:B------:R-:W-:Y:S02]  /*1b7b0*/  MOV R72, R24 ;  /* 0x0000001800487202 */ /* 0x000fe40000000f00 */
[----:B------:R-:W-:Y:S02]  /*1b7c0*/  MOV R71, R26 ;  /* 0x0000001a00477202 */ /* 0x000fe40000000f00 */
[----:B------:R-:W-:Y:S01]  /*1b7d0*/  F2FP.BF16.F32.PACK_AB R12, R49, R48 ;  /* 0x00000030310c723e */ /* 0x000fe200000010ff */
[----:B------:R-:W-:Y:S01]  /*1b7e0*/  IMAD.MOV.U32 R49, RZ, RZ, RZ ;  /* 0x000000ffff317224 */ /* 0x000fe200078e00ff */
        /* <DEDUP_REMOVED lines=10> */
[----:B------:R-:W-:Y:S01]  /*1b890*/  STSM.16.M88.4 [R79], R24 ;  /* 0x000000184f007844 */ /* 0x000fe20000000200 */
[----:B--2---:R-:W-:Y:S02]  /*1b8a0*/  IADD3 R10, P1, R205, UR4, RZ ;  /* 0x00000004cd0a7c10 */ /* 0x004fe4000ff3e0ff */
[----:B------:R-:W-:Y:S02]  /*1b8b0*/  F2FP.BF16.F32.PACK_AB R28, R65, R64 ;  /* 0x00000040411c723e */ /* 0x000fe400000010ff */
[----:B------:R-:W-:Y:S02]  /*1b8c0*/  F2FP.BF16.F32.PACK_AB R29, R67, R66 ;  /* 0x00000042431d723e */ /* 0x000fe400000010ff */
        /* <DEDUP_REMOVED lines=23> */
[----:B--2---:R-:W-:Y:S01]  /*1ba40*/  IMAD.WIDE R4, R13, 0x2, R20 ;  /* 0x000000020d047825 */ /* 0x004fe200078e0214 */
[----:B------:R-:W-:Y:S06]  /*1ba50*/  @P1 BRA `(.L_x_2424) ;  /* 0x0000000000101947 */ /* 0x000fec0003800000 */
[----:B------:R-:W-:Y:S05]  /*1ba60*/  @!P0 BRA `(.L_x_2424) ;  /* 0x00000000000c8947 */ /* 0x000fea0003800000 */
[----:B------:R-:W2:Y:S04]  /*1ba70*/  LDG.E R7, desc[UR56][R10.64] ;  /* 0x000000380a077981 */ /* 0x000ea8000c1e1900 */
[----:B-----5:R-:W2:Y:S02]  /*1ba80*/  LDG.E R0, desc[UR56][R10.64+0x4] ;  /* 0x000004380a007981 */ /* 0x020ea4000c1e1900 */
[----:B--2---:R-:W-:-:S07]  /*1ba90*/  IMAD.IADD R0, R0, 0x1, -R7 ;  /* 0x0000000100007824 */ /* 0x004fce00078e0a07 */
.L_x_2424:
[----:B------:R-:W-:Y:S01]  /*1baa0*/  SHF.R.S32.HI R48, RZ, 0x1f, R204 ;  /* 0x0000001fff307819 */ /* 0x000fe200000114cc */
[----:B------:R-:W-:Y:S01]  /*1bab0*/  ULDC.64 UR4, c[0x0][0xb70] ;  /* 0x0002dc0000047ab9 */ /* 0x000fe20000000a00 */
[----:B----4-:R-:W-:Y:S01]  /*1bac0*/  IADD3 R9, P1, R4, 0x1000, RZ ;  /* 0x0000100004097810 */ /* 0x010fe20007f3e0ff */
[--C-:B-----5:R-:W-:Y:S01]  /*1bad0*/  IMAD.MOV.U32 R20, RZ, RZ, R49.reuse ;  /* 0x000000ffff147224 */ /* 0x120fe200078e0031 */
[----:B------:R-:W-:Y:S01]  /*1bae0*/  SHF.R.S32.HI R21, RZ, 0x1f, R49 ;  /* 0x0000001fff157819 */ /* 0x000fe20000011431 */
[----:B------:R-:W-:Y:S01]  /*1baf0*/  IMAD R7, R48, UR4, RZ ;  /* 0x0000000430077c24 */ /* 0x000fe2000f8e02ff */
[----:B------:R-:W-:Y:S02]  /*1bb00*/  LOP3.LUT R8, R9, 0x380, RZ, 0xc0, !PT ;  /* 0x0000038009087812 */ /* 0x000fe400078ec0ff */
[----:B------:R-:W-:Y:S01]  /*1bb10*/  SEL R213, R213, RZ, !P0 ;  /* 0x000000ffd5d57207 */ /* 0x000fe20004000000 */
[----:B------:R-:W-:Y:S01]  /*1bb20*/  IMAD R11, R204, UR5, R7 ;  /* 0x00000005cc0b7c24 */ /* 0x000fe2000f8e0207 */
[----:B------:R-:W-:Y:S01]  /*1bb30*/  SHF.R.U64 R8, R8, 0x3, RZ ;  /* 0x0000000308087819 */ /* 0x000fe200000012ff */
[----:B------:R-:W-:Y:S01]  /*1bb40*/  IMAD.WIDE.U32 R6, R204, UR4, R20 ;  /* 0x00000004cc067c25 */ /* 0x000fe2000f8e0014 */
[----:B------:R-:W-:Y:S01]  /*1bb50*/  SEL R207, R207, RZ, !P0 ;  /* 0x000000ffcfcf7207 */ /* 0x000fe20004000000 */
[----:B------:R-:W-:Y:S01]  /*1bb60*/  ULDC.64 UR4, c[0x0][0xb78] ;  /* 0x0002de0000047ab9 */ /* 0x000fe20000000a00 */
[----:B------:R-:W-:Y:S01]  /*1bb70*/  LOP3.LUT R8, R8, R9, RZ, 0x3c, !PT ;  /* 0x0000000908087212 */ /* 0x000fe200078e3cff */
[----:B------:R-:W-:Y:S01]  /*1bb80*/  IMAD.IADD R7, R7, 0x1, R11 ;  /* 0x0000000107077824 */ /* 0x000fe200078e020b */
[C---:B------:R-:W-:Y:S01]  /*1bb90*/  IADD3 R13, P2, R4.reuse, 0x2000, RZ ;  /* 0x00002000040d7810 */ /* 0x040fe20007f5e0ff */
[----:B------:R-:W-:Y:S01]  /*1bba0*/  IMAD R9, R213, UR4, RZ ;  /* 0x00000004d5097c24 */ /* 0x000fe2000f8e02ff */
[C---:B------:R-:W-:Y:S01]  /*1bbb0*/  IADD3 R25, P6, R4.reuse, 0x3000, RZ ;  /* 0x0000300004197810 */ /* 0x040fe20007fde0ff */
[----:B------:R-:W-:Y:S01]  /*1bbc0*/  IMAD R11, R211, 0x80, R203 ;  /* 0x00000080d30b7824 */ /* 0x000fe200078e02cb */
[----:B------:R-:W-:Y:S01]  /*1bbd0*/  LOP3.LUT R12, R13, 0x380, RZ, 0xc0, !PT ;  /* 0x000003800d0c7812 */ /* 0x000fe200078ec0ff */
[----:B------:R-:W-:Y:S01]  /*1bbe0*/  IMAD.WIDE.U32 R6, R207, UR4, R6 ;  /* 0x00000004cf067c25 */ /* 0x000fe2000f8e0006 */
[----:B------:R-:W-:-:S02]  /*1bbf0*/  IADD3 R29, P5, R4, 0x4000, RZ ;  /* 0x00004000041d7810 */ /* 0x000fc40007fbe0ff */
[----:B------:R-:W-:Y:S01]  /*1bc00*/  SHF.R.U64 R12, R12, 0x3, RZ ;  /* 0x000000030c0c7819 */ /* 0x000fe200000012ff */
[----:B------:R-:W-:Y:S01]  /*1bc10*/  IMAD R10, R207, UR5, R9 ;  /* 0x00000005cf0a7c24 */ /* 0x000fe2000f8e0209 */
[----:B------:R-:W-:Y:S01]  /*1bc20*/  SHF.R.S32.HI R9, RZ, 0x1f, R11 ;  /* 0x0000001fff097819 */ /* 0x000fe2000001140b */
[----:B------:R-:W-:Y:S01]  /*1bc30*/  ULDC.64 UR4, c[0x0][0xb40] ;  /* 0x0002d00000047ab9 */ /* 0x000fe20000000a00 */
[----:B------:R-:W-:Y:S02]  /*1bc40*/  IADD3 R6, P0, R11, R6, RZ ;  /* 0x000000060b067210 */ /* 0x000fe40007f1e0ff */
        /* <DEDUP_REMOVED lines=11> */
[----:B------:R-:W-:Y:S02]  /*1bd00*/  ISETP.GE.OR P1, PT, R11, R0, P0 ;  /* 0x000000000b00720c */ /* 0x000fe40000726670 */
[----:B------:R-:W-:-:S02]  /*1bd10*/  LOP3.LUT R6, R4, 0x380, RZ, 0xc0, !PT ;  /* 0x0000038004067812 */ /* 0x000fc400078ec0ff */
        /* <DEDUP_REMOVED lines=36> */
[----:B------:R-:W-:Y:S01]  /*1bf60*/  IMAD R20, R21, UR4, RZ ;  /* 0x0000000415147c24 */ /* 0x000fe2000f8e02ff */
        /* <DEDUP_REMOVED lines=50> */
.L_x_2426:
[----:B------:R-:W-:Y:S05]  /*1c290*/  BSYNC B1 ;  /* 0x0000000000017941 */ /* 0x000fea0003800000 */
.L_x_2425:
[----:B------:R-:W-:Y:S04]  /*1c2a0*/  BSSY B1, `(.L_x_2427) ;  /* 0x0000014000017945 */ /* 0x000fe80003800000 */
[----:B------:R-:W-:Y:S05]  /*1c2b0*/  @P4 BRA `(.L_x_2428) ;  /* 0x0000000000484947 */ /* 0x000fea0003800000 */
[----:B--2--5:R-:W-:Y:S01]  /*1c2c0*/  IADD3 R5, P2, R20, 0x20, RZ ;  /* 0x0000002014057810 */ /* 0x024fe20007f5e0ff */
        /* <DEDUP_REMOVED lines=17> */
.L_x_2428:
[----:B------:R-:W-:Y:S05]  /*1c3e0*/  BSYNC B1 ;  /* 0x0000000000017941 */ /* 0x000fea0003800000 */
.L_x_2427:
[----:B------:R-:W-:Y:S04]  /*1c3f0*/  BSSY B1, `(.L_x_2429) ;  /* 0x0000014000017945 */ /* 0x000fe80003800000 */
[----:B------:R-:W-:Y:S05]  /*1c400*/  @P0 BRA `(.L_x_2430) ;  /* 0x0000000000480947 */ /* 0x000fea0003800000 */
[----:B--23-5:R-:W-:Y:S01]  /*1c410*/  IADD3 R5, P0, R20, 0x40, RZ ;  /* 0x0000004014057810 */ /* 0x02cfe20007f1e0ff */
        /* <DEDUP_REMOVED lines=17> */
.L_x_2430:
[----:B------:R-:W-:Y:S05]  /*1c530*/  BSYNC B1 ;  /* 0x0000000000017941 */ /* 0x000fea0003800000 */
.L_x_2429:
[----:B------:R-:W-:Y:S05]  /*1c540*/  @P1 BRA `(.L_x_2431) ;  /* 0x0000000800cc1947 */ /* 0x000fea0003800000 */
[----:B--2345:R-:W-:Y:S01]  /*1c550*/  IADD3 R5, P0, R20, 0x60, RZ ;  /* 0x0000006014057810 */ /* 0x03cfe20007f1e0ff */
        /* <DEDUP_REMOVED lines=19> */
.L_x_2423:
        /* <DEDUP_REMOVED lines=15> */
[----:B------:R-:W-:Y:S01]  /*1c780*/  ISETP.GT.AND P2, PT, R226, 0x7f, PT ;  /* 0x0000007fe200780c */ /* 0x000fe20003f44270 */
[----:B------:R-:W-:-:S12]  /*1c790*/  @P1 BRA `(.L_x_2432) ;  /* 0x0000000000101947 */ /* 0x000fd80003800000 */
[----:B------:R-:W-:Y:S05]  /*1c7a0*/  @!P0 BRA `(.L_x_2432) ;  /* 0x00000000000c8947 */ /* 0x000fea0003800000 */
[----:B--2---:R-:W2:Y:S04]  /*1c7b0*/  LDG.E R5, desc[UR56][R2.64] ;  /* 0x0000003802057981 */ /* 0x004ea8000c1e1900 */
[----:B-----5:R-:W2:Y:S02]  /*1c7c0*/  LDG.E R0, desc[UR56][R2.64+0x4] ;  /* 0x0000043802007981 */ /* 0x020ea4000c1e1900 */
[----:B--2---:R-:W-:-:S07]  /*1c7d0*/  IMAD.IADD R0, R0, 0x1, -R5 ;  /* 0x0000000100007824 */ /* 0x004fce00078e0a05 */
.L_x_2432:
        /* <DEDUP_REMOVED lines=12> */
[C---:B------:R-:W-:Y:S01]  /*1c8a0*/  IADD3 R2, P0, R3.reuse, R7, RZ ;  /* 0x0000000703027210 */ /* 0x040fe20007f1e0ff */
        /* <DEDUP_REMOVED lines=16> */
.L_x_2434:
[----:B------:R-:W-:Y:S05]  /*1c9b0*/  BSYNC B1 ;  /* 0x0000000000017941 */ /* 0x000fea0003800000 */
.L_x_2433:
        /* <DEDUP_REMOVED lines=46> */
.L_x_2436:
[----:B------:R-:W-:Y:S05]  /*1cca0*/  BSYNC B1 ;  /* 0x0000000000017941 */ /* 0x000fea0003800000 */
.L_x_2435:
[----:B------:R-:W-:Y:S04]  /*1ccb0*/  BSSY B1, `(.L_x_2437) ;  /* 0x0000014000017945 */ /* 0x000fe80003800000 */
[----:B------:R-:W-:Y:S05]  /*1ccc0*/  @P3 BRA `(.L_x_2438) ;  /* 0x0000000000483947 */ /* 0x000fea0003800000 */
[----:B--2---:R-:W-:Y:S01]  /*1ccd0*/  IADD3 R9, P2, R6, 0x20, RZ ;  /* 0x0000002006097810 */ /* 0x004fe20007f5e0ff */
        /* <DEDUP_REMOVED lines=17> */
.L_x_2438:
[----:B------:R-:W-:Y:S05]  /*1cdf0*/  BSYNC B1 ;  /* 0x0000000000017941 */ /* 0x000fea0003800000 */
.L_x_2437:
[----:B------:R-:W-:Y:S04]  /*1ce00*/  BSSY B1, `(.L_x_2439) ;  /* 0x0000014000017945 */ /* 0x000fe80003800000 */
[----:B------:R-:W-:Y:S05]  /*1ce10*/  @P1 BRA `(.L_x_2440) ;  /* 0x0000000000481947 */ /* 0x000fea0003800000 */
[----:B--23--:R-:W-:Y:S01]  /*1ce20*/  IADD3 R9, P1, R6, 0x40, RZ ;  /* 0x0000004006097810 */ /* 0x00cfe20007f3e0ff */
        /* <DEDUP_REMOVED lines=17> */
.L_x_2440:
[----:B------:R-:W-:Y:S05]  /*1cf40*/  BSYNC B1 ;  /* 0x0000000000017941 */ /* 0x000fea0003800000 */
.L_x_2439:
        /* <DEDUP_REMOVED lines=19> */
.L_x_2431:
[----:B------:R-:W-:Y:S05]  /*1d080*/  BSYNC B0 ;  /* 0x0000000000007941 */ /* 0x000fea0003800000 */
.L_x_2422:
[----:B------:R-:W-:Y:S02]  /*1d090*/  ULDC UR4, c[0x0][0xc14] ;  /* 0x0003050000047ab9 */ /* 0x000fe40000000800 */
[----:B-1----:R-:W-:-:S13]  /*1d0a0*/  ISETP.GE.AND P0, PT, R195, UR4, PT ;  /* 0x00000004c3007c0c */ /* 0x002fda000bf06270 */
[----:B------:R-:W-:Y:S05]  /*1d0b0*/  @!P0 BRA `(.L_x_2441) ;  /* 0xfffffe40004c8947 */ /* 0x000fea000383ffff */
[----:B------:R-:W-:Y:S05]  /*1d0c0*/  BRA `(.L_x_2205) ;  /* 0x0000006000b07947 */ /* 0x000fea0003800000 */
.L_x_2203:
        /* <DEDUP_REMOVED lines=21> */
[----:B------:R-:W-:Y:S02]  /*1d220*/  ISETP.GE.U32.AND P0, PT, R7, 0x2, PT ;  /* 0x000000020700780c */ /* 0x000fe40003f06070 */
        /* <DEDUP_REMOVED lines=39> */
.L_x_2446:
        /* <DEDUP_REMOVED lines=16> */
.L_x_2445:
[----:B------:R-:W-:Y:S05]  /*1d5a0*/  BSYNC B0 ;  /* 0x0000000000007941 */ /* 0x000fea0003800000 */
.L_x_2444:
        /* <DEDUP_REMOVED lines=25> */
.L_x_2442:
        /* <DEDUP_REMOVED lines=20> */
.L_x_2447:
        /* <DEDUP_REMOVED lines=56> */
.L_x_2443:
[----:B------:R-:W-:Y:S02]  /*1dc00*/  IMAD.MOV.U32 R17, RZ, RZ, RZ ;  /* 0x000000ffff117224 */ /* 0x000fe400078e00ff */
[----:B------:R-:W-:Y:S02]  /*1dc10*/  IMAD.U32 R16, RZ, RZ, UR6 ;  /* 0x00000006ff107e24 */ /* 0x000fe4000f8e00ff */
[----:B------:R-:W-:-:S07]  /*1dc20*/  IMAD.MOV.U32 R18, RZ, RZ, RZ ;  /* 0x000000ffff127224 */ /* 0x000fce00078e00ff */
.L_x_2448:
        /* <DEDUP_REMOVED lines=20> */
[----:B-1----:R-:W-:Y:S01]  /*1dd70*/  IMAD.MOV.U32 R0, RZ, RZ, 0x1 ;  /* 0x00000001ff007424 */ /* 0x002fe200078e00ff */
[----:B------:R-:W-:Y:S01]  /*1dd80*/  LOP3.LUT R2, R2, 0xffffffbf, RZ, 0xc0, !PT ;  /* 0xffffffbf02027812 */ /* 0x000fe200078ec0ff */
[----:B------:R1:W-:Y:S01]  /*1dd90*/  STL [R1+0x4], RZ ;  /* 0x000004ff01007387 */ /* 0x0003e20000100800 */
[----:B------:R-:W-:Y:S01]  /*1dda0*/  ULDC.64 UR36, c[0x0][0x198] ;  /* 0x0000660000247ab9 */ /* 0x000fe20000000a00 */
[----:B------:R-:W-:Y:S01]  /*1ddb0*/  ULDC UR39, c[0x0][0xc] ;  /* 0x0000030000277ab9 */ /* 0x000fe20000000800 */
[----:B------:R-:W-:Y:S01]  /*1ddc0*/  LOP3.LUT R2, R2, 0xfffffffd, RZ, 0xc0, !PT ;  /* 0xfffffffd02027812 */ /* 0x000fe200078ec0ff */
[----:B------:R1:W-:Y:S04]  /*1ddd0*/  STL [R1+0x14], R0 ;  /* 0x0000140001007387 */ /* 0x0003e80000100800 */
[----:B------:R1:W-:Y:S04]  /*1dde0*/  STL [R1+0x30], RZ ;  /* 0x000030ff01007387 */ /* 0x0003e80000100800 */
[----:B------:R1:W-:Y:S04]  /*1ddf0*/  STL [R1], RZ ;  /* 0x000000ff01007387 */ /* 0x0003e80000100800 */
[----:B------:R1:W-:Y:S01]  /*1de00*/  STL [R1+0xc], R0 ;  /* 0x00000c0001007387 */ /* 0x0003e20000100800 */
[----:B--2---:R-:W-:-:S02]  /*1de10*/  R2UR UR4, R4 ;  /* 0x00000000040472ca */ /* 0x004fc400000e0000 */
[----:B------:R-:W2:Y:S11]  /*1de20*/  S2R R4, SR_TID.X ;  /* 0x0000000000047919 */ /* 0x000eb60000002100 */
[----:B------:R-:W-:Y:S01]  /*1de30*/  ULOP3.LUT UR38, UR4, 0x2, URZ, 0xfc, !UPT ;  /* 0x0000000204267892 */ /* 0x000fe2000f8efc3f */
[----:B--2---:R-:W-:-:S04]  /*1de40*/  LOP3.LUT R4, R4, 0x7f, RZ, 0xc0, !PT ;  /* 0x0000007f04047812 */ /* 0x004fc800078ec0ff */
[C---:B------:R-:W-:Y:S02]  /*1de50*/  ISETP.NE.AND P2, PT, R4.reuse, RZ, PT ;  /* 0x000000ff0400720c */ /* 0x040fe40003f45270 */
[----:B------:R-:W-:-:S11]  /*1de60*/  ISETP.NE.OR P0, PT, R4, RZ, !P1 ;  /* 0x000000ff0400720c */ /* 0x000fd60004f05670 */
[----:B------:R-:W-:-:S04]  /*1de70*/  @P2 LOP3.LUT R2, R2, 0x2, RZ, 0xfc, !PT ;  /* 0x0000000202022812 */ /* 0x000fc800078efcff */
[----:B------:R-:W-:-:S05]  /*1de80*/  @P0 LOP3.LUT R2, R2, 0x40, RZ, 0xfc, !PT ;  /* 0x0000004002020812 */ /* 0x000fca00078efcff */
[----:B------:R1:W-:Y:S02]  /*1de90*/  STL [R1+0x10], R2 ;  /* 0x0000100201007387 */ /* 0x0003e40000100800 */
.L_x_2539:
[----:B-12---:R-:W1:Y:S02]  /*1dea0*/  LDC.64 R2, c[0x0][0xc60] ;  /* 0x00031800ff027b82 */ /* 0x006e640000000a00 */
[----:B-1----:R-:W-:-:S05]  /*1deb0*/  IMAD.WIDE R2, R19, 0x4, R2 ;  /* 0x0000000413027825 */ /* 0x002fca00078e0202 */
[----:B0-----:R-:W2:Y:S01]  /*1dec0*/  LDG.E R11, desc[UR56][R2.64] ;  /* 0x00000038020b7981 */ /* 0x001ea2000c1e1900 */
[----:B------:R-:W-:Y:S05]  /*1ded0*/  YIELD ;  /* 0x0000000000007946 */ /* 0x000fea0003800000 */
[----:B------:R-:W-:Y:S01]  /*1dee0*/  ULDC.64 UR4, c[0x0][0xa28] ;  /* 0x00028a0000047ab9 */ /* 0x000fe20000000a00 */
[----:B------:R-:W-:Y:S02]  /*1def0*/  CS2R R8, SRZ ;  /* 0x0000000000087805 */ /* 0x000fe4000001ff00 */
[----:B------:R-:W-:Y:S01]  /*1df00*/  ISETP.NE.U32.AND P0, PT, RZ, UR4, PT ;  /* 0x00000004ff007c0c */ /* 0x000fe2000bf05070 */
[----:B------:R-:W-:Y:S01]  /*1df10*/  ULDC.64 UR8, c[0x0][0xa08] ;  /* 0x0002820000087ab9 */ /* 0x000fe20000000a00 */
[----:B------:R-:W-:-:S02]  /*1df20*/  ULDC.64 UR10, c[0x0][0xa10] ;  /* 0x00028400000a7ab9 */ /* 0x000fc40000000a00 */
[----:B------:R-:W-:Y:S02]  /*1df30*/  ISETP.NE.AND.EX P0, PT, RZ, UR5, PT, P0 ;  /* 0x00000005ff007c0c */ /* 0x000fe4000bf05300 */
[----:B--2---:R-:W-:Y:S01]  /*1df40*/  SHF.R.S32.HI R0, RZ, 0x1f, R11 ;  /* 0x0000001fff007819 */ /* 0x004fe2000001140b */
[----:B------:R-:W-:-:S10]  /*1df50*/  IMAD.SHL.U32 R15, R11, 0x4, RZ ;  /* 0x000000040b0f7824 */ /* 0x000fd400078e00ff */
[C---:B------:R-:W-:Y:S01]  /*1df60*/  @P0 LEA R2, P1, R11.reuse, UR4, 0x2 ;  /* 0x000000040b020c11 */ /* 0x040fe2000f8210ff */
[----:B------:R-:W-:Y:S03]  /*1df70*/  STL [R1+0x20], R11 ;  /* 0x0000200b01007387 */ /* 0x000fe60000100800 */
[----:B------:R-:W-:Y:S01]  /*1df80*/  @P0 LEA.HI.X R3, R11, UR5, R0, 0x2, P1 ;  /* 0x000000050b030c11 */ /* 0x000fe200088f1400 */
[----:B------:R-:W-:-:S04]  /*1df90*/  ULDC.64 UR4, c[0x0][0xa18] ;  /* 0x0002860000047ab9 */ /* 0x000fc80000000a00 */
[----:B------:R0:W5:Y:S01]  /*1dfa0*/  @P0 LDG.E R8, desc[UR56][R2.64] ;  /* 0x0000003802080981 */ /* 0x000162000c1e1900 */
[----:B------:R-:W-:Y:S02]  /*1dfb0*/  ISETP.NE.U32.AND P0, PT, RZ, UR4, PT ;  /* 0x00000004ff007c0c */ /* 0x000fe4000bf05070 */
[----:B------:R-:W-:Y:S01]  /*1dfc0*/  SHF.L.U64.HI R14, R11, 0x2, R0 ;  /* 0x000000020b0e7819 */ /* 0x000fe20000010200 */
[----:B------:R-:W-:Y:S01]  /*1dfd0*/  STL [R1+0x28], R15 ;  /* 0x0000280f01007387 */ /* 0x000fe20000100800 */
[----:B------:R-:W-:Y:S01]  /*1dfe0*/  ISETP.NE.AND.EX P0, PT, RZ, UR5, PT, P0 ;  /* 0x00000005ff007c0c */ /* 0x000fe2000bf05300 */
[----:B------:R-:W-:Y:S02]  /*1dff0*/  ULDC UR6, c[0x0][0x338] ;  /* 0x0000ce0000067ab9 */ /* 0x000fe40000000800 */
[----:B------:R-:W-:Y:S10]  /*1e000*/  STL [R1+0x2c], R14 ;  /* 0x00002c0e01007387 */ /* 0x000ff40000100800 */
[----:B------:R-:W-:-:S04]  /*1e010*/  @P0 IADD3 R12, P1, R15, UR4, RZ ;  /* 0x000000040f0c0c10 */ /* 0x000fc8000ff3e0ff */
[C---:B------:R-:W-:Y:S01]  /*1e020*/  @P0 IADD3.X R13, R14.reuse, UR5, RZ, P1, !PT ;  /* 0x000000050e0d0c10 */ /* 0x040fe20008ffe4ff */
[----:B------:R-:W-:Y:S02]  /*1e030*/  ULDC.64 UR4, c[0x0][0xa00] ;  /* 0x0002800000047ab9 */ /* 0x000fe40000000a00 */
[----:B------:R-:W-:Y:S02]  /*1e040*/  ISETP.NE.U32.AND P2, PT, RZ, UR4, PT ;  /* 0x00000004ff007c0c */ /* 0x000fe4000bf45070 */
[C---:B0-----:R-:W-:Y:S02]  /*1e050*/  IADD3 R2, P1, R15.reuse, UR4, RZ ;  /* 0x000000040f027c10 */ /* 0x041fe4000ff3e0ff */
[----:B------:R-:W-:Y:S02]  /*1e060*/  ISETP.NE.AND.EX P2, PT, RZ, UR5, PT, P2 ;  /* 0x00000005ff007c0c */ /* 0x000fe4000bf45320 */
[----:B------:R-:W-:Y:S01]  /*1e070*/  IADD3.X R3, R14, UR5, RZ, P1, !PT ;  /* 0x000000050e037c10 */ /* 0x000fe20008ffe4ff */
[----:B------:R-:W-:Y:S01]  /*1e080*/  ULDC UR4, c[0x0][0x288] ;  /* 0x0000a20000047ab9 */ /* 0x000fe20000000800 */
[----:B------:R-:W-:Y:S01]  /*1e090*/  IADD3 R6, P1, R15, UR8, RZ ;  /* 0x000000080f067c10 */ /* 0x000fe2000ff3e0ff */
[----:B------:R-:W-:Y:S01]  /*1e0a0*/  IMAD.U32 R10, RZ, RZ, UR4 ;  /* 0x00000004ff0a7e24 */ /* 0x000fe2000f8e00ff */
[----:B------:R-:W-:-:S02]  /*1e0b0*/  ULDC.64 UR4, c[0x0][0x3f8] ;  /* 0x0000fe0000047ab9 */ /* 0x000fc40000000a00 */
[----:B------:R-:W-:-:S03]  /*1e0c0*/  IADD3.X R7, R14, UR9, RZ, P1, !PT ;  /* 0x000000090e077c10 */ /* 0x000fc60008ffe4ff */
[----:B------:R0:W5:Y:S04]  /*1e0d0*/  @P0 LDG.E R10, desc[UR56][R12.64] ;  /* 0x000000380c0a0981 */ /* 0x000168000c1e1900 */
[----:B------:R-:W2:Y:S01]  /*1e0e0*/  @P2 LDG.E R9, desc[UR56][R2.64] ;  /* 0x0000003802092981 */ /* 0x000ea2000c1e1900 */
[----:B------:R-:W-:Y:S01]  /*1e0f0*/  UISETP.NE.U32.AND UP0, UPT, UR4, URZ, UPT ;  /* 0x0000003f0400728c */ /* 0x000fe2000bf05070 */
[----:B------:R-:W-:Y:S02]  /*1e100*/  IADD3 R4, P1, R15, UR10, RZ ;  /* 0x0000000a0f047c10 */ /* 0x000fe4000ff3e0ff */
[----:B------:R-:W-:Y:S01]  /*1e110*/  ULDC UR4, c[0x0][0x404] ;  /* 0x0001010000047ab9 */ /* 0x000fe20000000800 */
[----:B------:R-:W-:Y:S01]  /*1e120*/  UISETP.NE.AND.EX UP0, UPT, UR5, URZ, UPT, UP0 ;  /* 0x0000003f0500728c */ /* 0x000fe2000bf05300 */
[----:B------:R-:W-:-:S02]  /*1e130*/  IADD3.X R5, R14, UR11, RZ, P1, !PT ;  /* 0x0000000b0e057c10 */ /* 0x000fc40008ffe4ff */
[----:B------:R-:W-:Y:S01]  /*1e140*/  ISETP.NE.U32.AND P1, PT, RZ, UR8, PT ;  /* 0x00000008ff007c0c */ /* 0x000fe2000bf25070 */
[----:B------:R-:W-:Y:S01]  /*1e150*/  USEL UR4, UR4, 0x1, UP0 ;  /* 0x0000000104047887 */ /* 0x000fe20008000000 */
[----:B------:R-:W-:Y:S02]  /*1e160*/  ULDC UR5, c[0x0][0x2e0] ;  /* 0x0000b80000057ab9 */ /* 0x000fe40000000800 */
[----:B------:R-:W-:Y:S01]  /*1e170*/  ISETP.NE.AND.EX P3, PT, RZ, UR9, PT, P1 ;  /* 0x00000009ff007c0c */ /* 0x000fe2000bf65310 */
[----:B------:R-:W-:Y:S01]  /*1e180*/  UIMAD UR4, UR4, UR5, URZ ;  /* 0x00000005040472a4 */ /* 0x000fe2000f8e023f */
[----:B------:R-:W-:Y:S01]  /*1e190*/  ISETP.NE.U32.AND P1, PT, RZ, UR10, PT ;  /* 0x0000000aff007c0c */ /* 0x000fe2000bf25070 */
[----:B------:R-:W-:-:S03]  /*1e1a0*/  IMAD.U32 R0, RZ, RZ, UR6 ;  /* 0x00000006ff007e24 */ /* 0x000fc6000f8e00ff */
[----:B------:R-:W-:Y:S01]  /*1e1b0*/  ISETP.NE.AND.EX P1, PT, RZ, UR11, PT, P1 ;  /* 0x0000000bff007c0c */ /* 0x000fe2000bf25310 */
[----:B--2---:R1:W-:Y:S02]  /*1e1c0*/  STL [R1+0x34], R9 ;  /* 0x0000340901007387 */ /* 0x0043e40000100800 */
[----:B-1----:R-:W-:Y:S01]  /*1e1d0*/  IMAD.U32 R9, RZ, RZ, UR4 ;  /* 0x00000004ff097e24 */ /* 0x002fe2000f8e00ff */
[----:B0-----:R-:W-:Y:S09]  /*1e1e0*/  @P0 BRA `(.L_x_2450) ;  /* 0x0000000000100947 */ /* 0x001ff20003800000 */
[----:B------:R-:W-:Y:S05]  /*1e1f0*/  @!P2 BRA `(.L_x_2450) ;  /* 0x00000000000ca947 */ /* 0x000fea0003800000 */
[----:B-----5:R-:W2:Y:S04]  /*1e200*/  LDG.E R10, desc[UR56][R2.64] ;  /* 0x00000038020a7981 */ /* 0x020ea8000c1e1900 */
[----:B------:R-:W2:Y:S02]  /*1e210*/  LDG.E R2, desc[UR56][R2.64+0x4] ;  /* 0x0000043802027981 */ /* 0x000ea4000c1e1900 */
[----:B--2---:R-:W-:-:S07]  /*1e220*/  IMAD.IADD R10, R2, 0x1, -R10 ;  /* 0x00000001020a7824 */ /* 0x004fce00078e0a0a */
.L_x_2450:
[----:B------:R-:W-:Y:S01]  /*1e230*/  IMAD.MOV.U32 R2, RZ, RZ, RZ ;  /* 0x000000ffff027224 */ /* 0x000fe200078e00ff */
[----:B------:R-:W-:-:S05]  /*1e240*/  ULDC.64 UR4, c[0x0][0xa20] ;  /* 0x0002880000047ab9 */ /* 0x000fca0000000a00 */
[----:B------:R-:W2:Y:S01]  /*1e250*/  @P3 LDG.E R2, desc[UR56][R6.64] ;  /* 0x0000003806023981 */ /* 0x000ea2000c1e1900 */
[----:B------:R-:W-:-:S06]  /*1e260*/  IMAD.MOV.U32 R20, RZ, RZ, RZ ;  /* 0x000000ffff147224 */ /* 0x000fcc00078e00ff */
[----:B------:R0:W5:Y:S01]  /*1e270*/  @P1 LDG.E R20, desc[UR56][R4.64] ;  /* 0x0000003804141981 */ /* 0x000162000c1e1900 */
[----:B------:R-:W-:-:S04]  /*1e280*/  ISETP.NE.U32.AND P0, PT, RZ, UR4, PT ;  /* 0x00000004ff007c0c */ /* 0x000fc8000bf05070 */
[----:B------:R-:W-:Y:S01]  /*1e290*/  ISETP.NE.AND.EX P0, PT, RZ, UR5, PT, P0 ;  /* 0x00000005ff007c0c */ /* 0x000fe2000bf05300 */
[----:B--2--5:R-:W-:-:S05]  /*1e2a0*/  IMAD.IADD R2, R2, 0x1, R8 ;  /* 0x0000000102027824 */ /* 0x024fca00078e0208 */
[----:B------:R0:W-:Y:S07]  /*1e2b0*/  STL [R1+0x8], R2 ;  /* 0x0000080201007387 */ /* 0x0001ee0000100800 */
[----:B------:R-:W-:Y:S05]  /*1e2c0*/  @!P0 BRA `(.L_x_2451) ;  /* 0x0000000000108947 */ /* 0x000fea0003800000 */
[----:B0-----:R-:W-:-:S04]  /*1e2d0*/  IADD3 R2, P0, R15, UR4, RZ ;  /* 0x000000040f027c10 */ /* 0x001fc8000ff1e0ff */
[----:B------:R-:W-:-:S05]  /*1e2e0*/  IADD3.X R3, R14, UR5, RZ, P0, !PT ;  /* 0x000000050e037c10 */ /* 0x000fca00087fe4ff */
[----:B------:R0:W5:Y:S01]  /*1e2f0*/  LDG.E R9, desc[UR56][R2.64] ;  /* 0x0000003802097981 */ /* 0x000162000c1e1900 */
[----:B------:R-:W-:Y:S05]  /*1e300*/  BRA `(.L_x_2452) ;  /* 0x0000000000107947 */ /* 0x000fea0003800000 */
.L_x_2451:
[----:B------:R-:W-:Y:S05]  /*1e310*/  @!P3 BRA `(.L_x_2452) ;  /* 0x00000000000cb947 */ /* 0x000fea0003800000 */
[----:B------:R-:W2:Y:S04]  /*1e320*/  LDG.E R9, desc[UR56][R6.64] ;  /* 0x0000003806097981 */ /* 0x000ea8000c1e1900 */
[----:B------:R-:W2:Y:S02]  /*1e330*/  LDG.E R6, desc[UR56][R6.64+0x4] ;  /* 0x0000043806067981 */ /* 0x000ea4000c1e1900 */
[----:B--2---:R-:W-:-:S07]  /*1e340*/  IMAD.IADD R9, R6, 0x1, -R9 ;  /* 0x0000000106097824 */ /* 0x004fce00078e0a09 */
.L_x_2452:
[----:B0-----:R-:W2:Y:S01]  /*1e350*/  @P1 LDG.E R2, desc[UR56][R4.64] ;  /* 0x0000003804021981 */ /* 0x001ea2000c1e1900 */
[----:B-----5:R-:W-:-:S03]  /*1e360*/  IMAD.IADD R9, R9, 0x1, -R8 ;  /* 0x0000000109097824 */ /* 0x020fc600078e0a08 */
[----:B------:R-:W2:Y:S01]  /*1e370*/  @P1 LDG.E R4, desc[UR56][R4.64+0x4] ;  /* 0x0000043804041981 */ /* 0x000ea2000c1e1900 */
[----:B------:R-:W-:Y:S01]  /*1e380*/  LEA R3, R17, 0xff, 0x7 ;  /* 0x000000ff11037811 */ /* 0x000fe200078e38ff */
[----:B------:R-:W-:Y:S01]  /*1e390*/  BSSY B0, `(.L_x_2453) ;  /* 0x00000f5000007945 */ /* 0x000fe20003800000 */
[----:B------:R-:W-:Y:S01]  /*1e3a0*/  PLOP3.LUT P2, PT, PT, PT, PT, 0x80, 0x0 ;  /* 0x000000000000781c */ /* 0x000fe20003f4f070 */
[----:B--2---:R-:W-:-:S04]  /*1e3b0*/  @P1 IMAD.IADD R0, R4, 0x1, -R2 ;  /* 0x0000000104001824 */ /* 0x004fc800078e0a02 */
[----:B------:R-:W-:-:S05]  /*1e3c0*/  IMAD.IADD R2, R9, 0x1, R0 ;  /* 0x0000000109027824 */ /* 0x000fca00078e0200 */
[C---:B------:R-:W-:Y:S01]  /*1e3d0*/  IADD3 R3, R2.reuse, R3, -R10 ;  /* 0x0000000302037210 */ /* 0x040fe20007ffe80a */
[----:B------:R-:W-:-:S05]  /*1e3e0*/  VIADD R2, R2, 0x7f ;  /* 0x0000007f02027836 */ /* 0x000fca0000000000 */
[----:B------:R-:W-:-:S04]  /*1e3f0*/  SHF.R.S32.HI R4, RZ, 0x1f, R2 ;  /* 0x0000001fff047819 */ /* 0x000fc80000011402 */
[----:B------:R-:W-:Y:S02]  /*1e400*/  LEA.HI R4, R4, R2, RZ, 0x7 ;  /* 0x0000000204047211 */ /* 0x000fe400078f38ff */
[----:B------:R-:W-:-:S04]  /*1e410*/  SHF.R.S32.HI R2, RZ, 0x1f, R3 ;  /* 0x0000001fff027819 */ /* 0x000fc80000011403 */
[----:B------:R-:W-:Y:S02]  /*1e420*/  LEA.HI R2, R2, R3, RZ, 0x7 ;  /* 0x0000000302027211 */ /* 0x000fe400078f38ff */
[----:B------:R-:W-:Y:S02]  /*1e430*/  SHF.R.S32.HI R4, RZ, 0x7, R4 ;  /* 0x00000007ff047819 */ /* 0x000fe40000011404 */
[----:B------:R-:W-:-:S04]  /*1e440*/  SHF.R.S32.HI R2, RZ, 0x7, R2 ;  /* 0x00000007ff027819 */ /* 0x000fc80000011402 */
[----:B------:R-:W-:-:S05]  /*1e450*/  VIMNMX R6, R4, R2, PT ;  /* 0x0000000204067248 */ /* 0x000fca0003fe0100 */
[--C-:B------:R-:W-:Y:S02]  /*1e460*/  IMAD R2, R6, 0x80, -R9.reuse ;  /* 0x0000008006027824 */ /* 0x100fe400078e0a09 */
[----:B------:R-:W-:-:S03]  /*1e470*/  IMAD.MOV R9, RZ, RZ, -R9 ;  /* 0x000000ffff097224 */ /* 0x000fc600078e0a09 */
[----:B------:R-:W-:Y:S02]  /*1e480*/  VIMNMX R0, R2, R0, PT ;  /* 0x0000000002007248 */ /* 0x000fe40003fe0100 */
[----:B------:R-:W-:-:S04]  /*1e490*/  VIMNMX R9, RZ, R9, !PT ;  /* 0x00000009ff097248 */ /* 0x000fc80007fe0100 */
[----:B------:R-:W-:Y:S02]  /*1e4a0*/  ISETP.GT.AND P0, PT, R0, R9, PT ;  /* 0x000000090000720c */ /* 0x000fe40003f04270 */
[----:B------:R-:W-:-:S11]  /*1e4b0*/  SHF.R.U32.HI R3, RZ, 0x7, R9 ;  /* 0x00000007ff037819 */ /* 0x000fd60000011609 */
[----:B------:R-:W-:-:S05]  /*1e4c0*/  @P0 VIADD R0, R0, 0x7f ;  /* 0x0000007f00000836 */ /* 0x000fca0000000000 */
[----:B------:R-:W-:Y:S01]  /*1e4d0*/  @P0 SHF.R.S32.HI R2, RZ, 0x1f, R0 ;  /* 0x0000001fff020819 */ /* 0x000fe20000011400 */
[----:B------:R0:W-:Y:S03]  /*1e4e0*/  STL [R1+0x24], R6 ;  /* 0x0000240601007387 */ /* 0x0001e60000100800 */
[----:B------:R-:W-:Y:S01]  /*1e4f0*/  @P0 LEA.HI R2, R2, R0, RZ, 0x7 ;  /* 0x0000000002020211 */ /* 0x000fe200078f38ff */
[----:B------:R-:W-:-:S03]  /*1e500*/  IMAD.MOV.U32 R5, RZ, RZ, R3 ;  /* 0x000000ffff057224 */ /* 0x000fc600078e0003 */
[----:B------:R-:W-:-:S04]  /*1e510*/  @P0 SHF.R.S32.HI R5, RZ, 0x7, R2 ;  /* 0x00000007ff050819 */ /* 0x000fc80000011402 */
[----:B------:R-:W-:-:S13]  /*1e520*/  ISETP.GT.AND P0, PT, R5, R3, PT ;  /* 0x000000030500720c */ /* 0x000fda0003f04270 */
        /* <DEDUP_REMOVED lines=11> */
.L_x_2606:
[----:B------:R-:W-:-:S03]  /*1e5e0*/  UMOV UR4, 0xffffffff ;  /* 0xffffffff00047882 */ /* 0x000fc60000000000 */
[----:B------:R-:W-:Y:S05]  /*1e5f0*/  BRA.DIV UR4, `(.L_x_2456) ;  /* 0x0000005e04107947 */ /* 0x000fea000b800000 */
[----:B------:R-:W-:-:S13]  /*1e600*/  ELECT P6, URZ, PT ;  /* 0x00000000003f782f */ /* 0x000fda00038c0000 */
.L_x_2609:
[----:B------:R-:W2:Y:S01]  /*1e610*/  LDL R4, [R1+0x30] ;  /* 0x0000300001047983 */ /* 0x000ea20000100800 */
[----:B------:R-:W-:Y:S01]  /*1e620*/  MOV R7, 0x400 ;  /* 0x0000040000077802 */ /* 0x000fe20000000f00 */
[----:B------:R-:W-:Y:S01]  /*1e630*/  BSSY B1, `(.L_x_2457) ;  /* 0x000000a000017945 */ /* 0x000fe20003800000 */
[----:B--2---:R-:W-:-:S05]  /*1e640*/  VIADD R4, R4, 0x1 ;  /* 0x0000000104047836 */ /* 0x004fca0000000000 */
[----:B------:R-:W-:-:S04]  /*1e650*/  LEA.HI R6, R4, R4, RZ, 0x1 ;  /* 0x0000000404067211 */ /* 0x000fc800078f08ff */
[----:B------:R-:W-:-:S05]  /*1e660*/  LOP3.LUT R6, R6, 0xfffffffe, RZ, 0xc0, !PT ;  /* 0xfffffffe06067812 */ /* 0x000fca00078ec0ff */
[----:B------:R-:W-:Y:S02]  /*1e670*/  IMAD.IADD R6, R4, 0x1, -R6 ;  /* 0x0000000104067824 */ /* 0x000fe400078e0a06 */
[----:B------:R-:W0:Y:S03]  /*1e680*/  S2R R4, SR_CgaCtaId ;  /* 0x0000000000047919 */ /* 0x000e260000008800 */
[----:B------:R-:W-:Y:S02]  /*1e690*/  SHF.L.U32 R6, R6, 0x1f, RZ ;  /* 0x0000001f06067819 */ /* 0x000fe400000006ff */
[----:B0-----:R-:W-:-:S04]  /*1e6a0*/  LEA R4, R4, R7, 0x18 ;  /* 0x0000000704047211 */ /* 0x001fc800078ec0ff */
[----:B------:R-:W0:Y:S02]  /*1e6b0*/  SYNCS.PHASECHK.TRANS64.TRYWAIT P0, [R4+URZ+0x34820], R6 ;  /* 0x03482006040075a7 */ /* 0x000e24000800017f */
[----:B0-----:R-:W-:Y:S05]  /*1e6c0*/  @!P0 BRA `(.L_x_2458) ;  /* 0x0000005800fc8947 */ /* 0x001fea0003800000 */
.L_x_2610:
[----:B------:R-:W-:Y:S05]  /*1e6d0*/  BSYNC B1 ;  /* 0x0000000000017941 */ /* 0x000fea0003800000 */
.L_x_2457:
        /* <DEDUP_REMOVED lines=8> */
.L_x_2611:
        /* <DEDUP_REMOVED lines=11> */
.L_x_2462:
        /* <DEDUP_REMOVED lines=30> */
.L_x_2612:
        /* <DEDUP_REMOVED lines=8> */
.L_x_2464:
        /* <DEDUP_REMOVED lines=26> */
.L_x_2460:
[----:B------:R-:W-:Y:S05]  /*1ec10*/  BSYNC B1 ;  /* 0x0000000000017941 */ /* 0x000fea0003800000 */
.L_x_2459:
        /* <DEDUP_REMOVED lines=13> */
[C---:B------:R-:W-:Y:S02]  /*1ecf0*/  IMAD R6, R5.reuse, 0x80, R20 ;  /* 0x0000008005067824 */ /* 0x040fe400078e0214 */
[----:B------:R-:W-:Y:S02]  /*1ed00*/  VIADD R5, R5, 0xffffffff ;  /* 0xffffffff05057836 */ /* 0x000fe40000000000 */
[----:B------:R-:W-:-:S07]  /*1ed10*/  VIADD R6, R6, 0xffffff00 ;  /* 0xffffff0006067836 */ /* 0x000fce0000000000 */
.L_x_2471:
        /* <DEDUP_REMOVED lines=9> */
.L_x_2613:
        /* <DEDUP_REMOVED lines=11> */
.L_x_2468:
        /* <DEDUP_REMOVED lines=28> */
.L_x_2614:
        /* <DEDUP_REMOVED lines=8> */
.L_x_2470:
        /* <DEDUP_REMOVED lines=22> */
.L_x_2466:
[----:B------:R-:W-:Y:S05]  /*1f200*/  BSYNC B1 ;  /* 0x0000000000017941 */ /* 0x000fea0003800000 */
.L_x_2465:
        /* <DEDUP_REMOVED lines=13> */
.L_x_2454:
[----:B------:R-:W-:Y:S05]  /*1f2e0*/  BSYNC B0 ;  /* 0x0000000000007941 */ /* 0x000fea0003800000 */
.L_x_2453:
        /* <DEDUP_REMOVED lines=23> */
.L_x_2473:
        /* <DEDUP_REMOVED lines=18> */
[----:B0-----:R-:W-:Y:S02]  /*1f580*/  IMAD.MOV.U32 R8, RZ, RZ, 0x70 ;  /* 0x00000070ff087424 */ /* 0x001fe400078e00ff */
[----:B------:R-:W-:Y:S02]  /*1f590*/  IMAD.MOV.U32 R12, RZ, RZ, 0x1 ;  /* 0x00000001ff0c7424 */ /* 0x000fe400078e00ff */
[----:B------:R-:W-:-:S07]  /*1f5a0*/  IMAD.MOV.U32 R13, RZ, RZ, RZ ;  /* 0x000000ffff0d7224 */ /* 0x000fce00078e00ff */
[----:B------:R-:W-:-:S07]  /*1f5b0*/  LEPC R20, `(.L_x_2475) ;  /* 0x000000001014794e */ /* 0x000fce0000000000 */
[----:B-1----:R-:W-:Y:S05]  /*1f5c0*/  CALL.ABS.NOINC R2 ;  /* 0x0000000002007343 */ /* 0x002fea0003c00000 */
.L_x_2475:
        /* <DEDUP_REMOVED lines=15> */
[----:B0-----:R-:W-:Y:S02]  /*1f6c0*/  IMAD.MOV.U32 R8, RZ, RZ, 0x70 ;  /* 0x00000070ff087424 */ /* 0x001fe400078e00ff */
[----:B------:R-:W-:Y:S02]  /*1f6d0*/  IMAD.MOV.U32 R12, RZ, RZ, 0x1 ;  /* 0x00000001ff0c7424 */ /* 0x000fe400078e00ff */
[----:B-1----:R-:W-:-:S07]  /*1f6e0*/  IMAD.MOV.U32 R13, RZ, RZ, RZ ;  /* 0x000000ffff0d7224 */ /* 0x002fce00078e00ff */
[----:B------:R-:W-:-:S07]  /*1f6f0*/  LEPC R20, `(.L_x_2477) ;  /* 0x000000001014794e */ /* 0x000fce0000000000 */
[----:B--2---:R-:W-:Y:S05]  /*1f700*/  CALL.ABS.NOINC R2 ;  /* 0x0000000002007343 */ /* 0x004fea0003c00000 */
.L_x_2477:
        /* <DEDUP_REMOVED lines=16> */
.L_x_2476:
        /* <DEDUP_REMOVED lines=19> */
[----:B------:R-:W-:Y:S01]  /*1f940*/  PLOP3.LUT P1, PT, P6, PT, PT, 0x8, 0x0 ;  /* 0x000000000000781c */ /* 0x000fe2000372e170 */
[----:B-1----:R-:W-:Y:S02]  /*1f950*/  IMAD R3, R17, 0x80, R4 ;  /* 0x0000008011037824 */ /* 0x002fe400078e0204 */
[----:B------:R-:W1:Y:S02]  /*1f960*/  LDC R4, c[0x0][0x428] ;  /* 0x00010a00ff047b82 */ /* 0x000e640000000800 */
[----:B-1----:R-:W-:Y:S01]  /*1f970*/  ISETP.NE.AND P0, PT, R4, 0x1, PT ;  /* 0x000000010400780c */ /* 0x002fe20003f05270 */
[----:B------:R-:W-:-:S12]  /*1f980*/  IMAD.MOV.U32 R4, RZ, RZ, R18 ;  /* 0x000000ffff047224 */ /* 0x000fd800078e0012 */
[----:B------:R-:W1:Y:S08]  /*1f990*/  @P0 LDC R5, c[0x0][0x42c] ;  /* 0x00010b00ff050b82 */ /* 0x000e700000000800 */
[----:B------:R-:W2:Y:S01]  /*1f9a0*/  @P0 LDC R2, c[0x0][0x430] ;  /* 0x00010c00ff020b82 */ /* 0x000ea20000000800 */
[----:B-1----:R-:W-:-:S05]  /*1f9b0*/  @P0 IMAD.HI.U32 R5, R18, R5, RZ ;  /* 0x0000000512050227 */ /* 0x002fca00078e00ff */
[----:B--2---:R-:W-:Y:S02]  /*1f9c0*/  @P0 SHF.R.U32.HI R4, RZ, R2, R5 ;  /* 0x00000002ff040219 */ /* 0x004fe40000011605 */
[----:B------:R-:W-:-:S04]  /*1f9d0*/  ISETP.NE.U32.AND P0, PT, RZ, UR4, PT ;  /* 0x00000004ff007c0c */ /* 0x000fc8000bf05070 */
[----:B------:R-:W-:-:S04]  /*1f9e0*/  ISETP.NE.AND.EX P0, PT, RZ, UR5, PT, P0 ;  /* 0x00000005ff007c0c */ /* 0x000fc8000bf05300 */
[----:B------:R-:W-:-:S09]  /*1f9f0*/  SEL R2, R6, RZ, !P0 ;  /* 0x000000ff06027207 */ /* 0x000fd20004000000 */
.L_x_2478:
        /* <DEDUP_REMOVED lines=16> */
.L_x_2479:
        /* <DEDUP_REMOVED lines=15> */
.L_x_2480:
        /* <DEDUP_REMOVED lines=10> */
[----:B0-----:R-:W0:Y:S01]  /*1fc90*/  LDC.64 R8, c[0x0][0x3f8] ;  /* 0x0000fe00ff087b82 */ /* 0x001e220000000a00 */
[----:B------:R-:W-:Y:S02]  /*1fca0*/  ULDC.64 UR4, c[0x0][0xa08] ;  /* 0x0002820000047ab9 */ /* 0x000fe40000000a00 */
[----:B0-----:R-:W-:Y:S01]  /*1fcb0*/  LOP3.LUT P0, RZ, R8, UR4, RZ, 0xfc, !PT ;  /* 0x0000000408ff7c12 */ /* 0x001fe2000f80fcff */
[----:B------:R-:W-:-:S03]  /*1fcc0*/  UMOV UR4, 0xffffffff ;  /* 0xffffffff00047882 */ /* 0x000fc60000000000 */
[----:B------:R-:W-:-:S04]  /*1fcd0*/  LOP3.LUT P0, RZ, R9, UR5, RZ, 0xfc, P0 ;  /* 0x0000000509ff7c12 */ /* 0x000fc8000800fcff */
[----:B-----5:R-:W-:Y:S01]  /*1fce0*/  SEL R6, R0, RZ, !P0 ;  /* 0x000000ff00067207 */ /* 0x020fe20004000000 */
[----:B--2---:R-:W-:Y:S01]  /*1fcf0*/  VIADD R5, R5, 0xffffffff ;  /* 0xffffffff05057836 */ /* 0x004fe20000000000 */
[----:B------:R-:W-:Y:S07]  /*1fd00*/  BRA.DIV UR4, `(.L_x_2481) ;  /* 0x0000004604d07947 */ /* 0x000fee000b800000 */
.L_x_2617:
[----:B------:R-:W-:Y:S01]  /*1fd10*/  UMOV UR4, 0xffffffff ;  /* 0xffffffff00047882 */ /* 0x000fe20000000000 */
[----:B------:R-:W-:Y:S02]  /*1fd20*/  SHF.R.S32.HI R17, RZ, 0x1f, R0 ;  /* 0x0000001fff117819 */ /* 0x000fe40000011400 */
[----:B------:R-:W-:Y:S05]  /*1fd30*/  BRA.DIV UR4, `(.L_x_2482) ;  /* 0x0000004604f87947 */ /* 0x000fea000b800000 */
[----:B------:R-:W-:-:S13]  /*1fd40*/  ELECT P6, URZ, PT ;  /* 0x00000000003f782f */ /* 0x000fda00038c0000 */
.L_x_2620:
[----:B------:R-:W-:Y:S05]  /*1fd50*/  @!P6 BRA `(.L_x_2483) ;  /* 0x000000040024e947 */ /* 0x000fea0003800000 */
[----:B------:R-:W-:-:S04]  /*1fd60*/  ISETP.NE.U32.AND P0, PT, R8, RZ, PT ;  /* 0x000000ff0800720c */ /* 0x000fc80003f05070 */
        /* <DEDUP_REMOVED lines=19> */
.L_x_2484:
        /* <DEDUP_REMOVED lines=9> */
.L_x_2621:
        /* <DEDUP_REMOVED lines=11> */
.L_x_2486:
        /* <DEDUP_REMOVED lines=33> */
.L_x_2483:
        /* <DEDUP_REMOVED lines=47> */
.L_x_2622:
[----:B------:R-:W-:Y:S05]  /*204e0*/  BSYNC B0 ;  /* 0x0000000000007941 */ /* 0x000fea0003800000 */
.L_x_2487:
[----:B0-----:R-:W2:Y:S01]  /*204f0*/  LDL R3, [R1+0x24] ;  /* 0x0000240001037983 */ /* 0x001ea20000100800 */
[----:B------:R-:W-:Y:S01]  /*20500*/  BSSY B0, `(.L_x_2489) ;  /* 0x000019a000007945 */ /* 0x000fe20003800000 */
[----:B--2---:R-:W-:-:S13]  /*20510*/  ISETP.GE.AND P0, PT, R3, 0x2, PT ;  /* 0x000000020300780c */ /* 0x004fda0003f06270 */
[----:B------:R-:W-:Y:S05]  /*20520*/  @!P0 BRA `(.L_x_2490) ;  /* 0x00000018005c8947 */ /* 0x000fea0003800000 */
[C---:B------:R-:W-:Y:S01]  /*20530*/  LOP3.LUT R2, R3.reuse, 0x1, RZ, 0xc0, !PT ;  /* 0x0000000103027812 */ /* 0x040fe200078ec0ff */
[----:B------:R-:W-:Y:S03]  /*20540*/  BSSY B1, `(.L_x_2491) ;  /* 0x000008c000017945 */ /* 0x000fe60003800000 */
[----:B------:R-:W-:Y:S01]  /*20550*/  ISETP.NE.U32.AND P0, PT, R2, 0x1, PT ;  /* 0x000000010200780c */ /* 0x000fe20003f05070 */
[----:B------:R-:W-:-:S04]  /*20560*/  VIADD R2, R3, 0xfffffffe ;  /* 0xfffffffe03027836 */ /* 0x000fc80000000000 */
[----:B------:R-:W-:-:S08]  /*20570*/  IMAD.MOV.U32 R7, RZ, RZ, R2 ;  /* 0x000000ffff077224 */ /* 0x000fd000078e0002 */
        /* <DEDUP_REMOVED lines=33> */
.L_x_2495:
[----:B0-----:R-:W0:Y:S01]  /*20790*/  S2R R9, SR_CgaCtaId ;  /* 0x0000000000097919 */ /* 0x001e220000008800 */
[----:B------:R-:W-:-:S04]  /*207a0*/  MOV R8, 0x400 ;  /* 0x0000040000087802 */ /* 0x000fc80000000f00 */
[----:B0-----:R-:W-:Y:S02]  /*207b0*/  LEA R8, R9, R8, 0x18 ;  /* 0x0000000809087211 */ /* 0x001fe400078ec0ff */
[----:B------:R-:W-:-:S03]  /*207c0*/  SHF.L.U32 R9, R13, 0x1f, RZ ;  /* 0x0000001f0d097819 */ /* 0x000fc600000006ff */
[----:B------:R-:W-:-:S04]  /*207d0*/  IMAD R8, R12, 0x8, R8 ;  /* 0x000000080c087824 */ /* 0x000fc800078e0208 */
[----:B------:R-:W0:Y:S02]  /*207e0*/  SYNCS.PHASECHK.TRANS64.TRYWAIT P0, [R8+URZ+0x34840], R9 ;  /* 0x03484009080075a7 */ /* 0x000e24000800017f */
[----:B0-----:R-:W-:Y:S05]  /*207f0*/  @!P0 BRA `(.L_x_2496) ;  /* 0x0000003c009c8947 */ /* 0x001fea0003800000 */
.L_x_2623:
        /* <DEDUP_REMOVED lines=11> */
.L_x_2497:
        /* <DEDUP_REMOVED lines=37> */
.L_x_2624:
        /* <DEDUP_REMOVED lines=10> */
.L_x_2499:
[----:B------:R-:W2:Y:S02]  /*20ba0*/  LDL R9, [R1+0x10] ;  /* 0x0000100001097983 */ /* 0x000ea40000100800 */
[----:B--2---:R-:W-:-:S13]  /*20bb0*/  LOP3.LUT P0, RZ, R9, 0x40, RZ, 0xc0, !PT ;  /* 0x0000004009ff7812 */ /* 0x004fda000780c0ff */
[----:B------:R-:W-:Y:S05]  /*20bc0*/  @P0 BRA `(.L_x_2500) ;  /* 0x0000000000040947 */ /* 0x000fea0003800000 */
[----:B------:R-:W-:Y:S01]  /*20bd0*/  BPT.TRAP 0x1 ;  /* 0x000000040000795c */ /* 0x000fe20000300000 */
.L_x_2500:
        /* <DEDUP_REMOVED lines=29> */
.L_x_2494:
[----:B------:R-:W-:Y:S05]  /*20db0*/  BSYNC B2 ;  /* 0x0000000000027941 */ /* 0x000fea0003800000 */
.L_x_2493:
[----:B------:R-:W2:Y:S04]  /*20dc0*/  LDL.LU R3, [R1+0x24] ;  /* 0x0000240001037983 */ /* 0x000ea80000300800 */
[----:B------:R0:W-:Y:S04]  /*20dd0*/  STL [R1], R12 ;  /* 0x0000000c01007387 */ /* 0x0001e80000100800 */
[----:B------:R0:W-:Y:S02]  /*20de0*/  STL [R1+0xc], R13 ;  /* 0x00000c0d01007387 */ /* 0x0001e40000100800 */
[----:B0-2---:R-:W-:-:S07]  /*20df0*/  VIADD R7, R3, 0xfffffffd ;  /* 0xfffffffd03077836 */ /* 0x005fce0000000000 */
.L_x_2492:
[----:B------:R-:W-:Y:S05]  /*20e00*/  BSYNC B1 ;  /* 0x0000000000017941 */ /* 0x000fea0003800000 */
.L_x_2491:
[----:B------:R-:W-:-:S13]  /*20e10*/  ISETP.NE.AND P0, PT, R2, RZ, PT ;  /* 0x000000ff0200720c */ /* 0x000fda0003f05270 */
[----:B------:R-:W-:Y:S05]  /*20e20*/  @!P0 BRA `(.L_x_2490) ;  /* 0x00000010001c8947 */ /* 0x000fea0003800000 */
[----:B------:R-:W-:-:S07]  /*20e30*/  IMAD.MOV.U32 R11, RZ, RZ, R6 ;  /* 0x000000ffff0b7224 */ /* 0x000fce00078e0006 */
.L_x_2517:
        /* <DEDUP_REMOVED lines=30> */
[----:B------:R-:W-:-:S06]  /*21020*/  LEA.HI.X R11, R2, UR5, R3, 0x2, P0 ;  /* 0x00000005020b7c11 */ /* 0x000fcc00080f1403 */
[----:B------:R0:W5:Y:S03]  /*21030*/  LDG.E R11, desc[UR56][R10.64] ;  /* 0x000000380a0b7981 */ /* 0x000166000c1e1900 */
.L_x_2503:
[----:B------:R-:W1:Y:S01]  /*21040*/  S2R R3, SR_CgaCtaId ;  /* 0x0000000000037919 */ /* 0x000e620000008800 */
[----:B------:R-:W-:-:S04]  /*21050*/  MOV R2, 0x400 ;  /* 0x0000040000027802 */ /* 0x000fc80000000f00 */
[----:B-1----:R-:W-:Y:S02]  /*21060*/  LEA R2, R3, R2, 0x18 ;  /* 0x0000000203027211 */ /* 0x002fe400078ec0ff */
[----:B------:R-:W-:-:S03]  /*21070*/  SHF.L.U32 R3, R9, 0x1f, RZ ;  /* 0x0000001f09037819 */ /* 0x000fc600000006ff */
[----:B------:R-:W-:-:S04]  /*21080*/  IMAD R2, R8, 0x8, R2 ;  /* 0x0000000808027824 */ /* 0x000fc800078e0202 */
[----:B------:R-:W1:Y:S02]  /*21090*/  SYNCS.PHASECHK.TRANS64.TRYWAIT P0, [R2+URZ+0x34840], R3 ;  /* 0x03484003020075a7 */ /* 0x000e64000800017f */
[----:B-1----:R-:W-:Y:S05]  /*210a0*/  @!P0 BRA `(.L_x_2504) ;  /* 0x0000003400988947 */ /* 0x002fea0003800000 */
.L_x_2625:
        /* <DEDUP_REMOVED lines=11> */
.L_x_2505:
        /* <DEDUP_REMOVED lines=37> */
.L_x_2626:
        /* <DEDUP_REMOVED lines=10> */
.L_x_2507:
[----:B------:R-:W2:Y:S02]  /*21450*/  LDL R3, [R1+0x10] ;  /* 0x0000100001037983 */ /* 0x000ea40000100800 */
[----:B--2---:R-:W-:-:S13]  /*21460*/  LOP3.LUT P0, RZ, R3, 0x40, RZ, 0xc0, !PT ;  /* 0x0000004003ff7812 */ /* 0x004fda000780c0ff */
[----:B------:R-:W-:Y:S05]  /*21470*/  @P0 BRA `(.L_x_2508) ;  /* 0x0000000000040947 */ /* 0x000fea0003800000 */
[----:B------:R-:W-:Y:S01]  /*21480*/  BPT.TRAP 0x1 ;  /* 0x000000040000795c */ /* 0x000fe20000300000 */
.L_x_2508:
        /* <DEDUP_REMOVED lines=29> */
.L_x_2502:
[----:B------:R-:W-:Y:S05]  /*21660*/  BSYNC B1 ;  /* 0x0000000000017941 */ /* 0x000fea0003800000 */
.L_x_2501:
        /* <DEDUP_REMOVED lines=31> */
.L_x_2511:
[----:B------:R-:W2:Y:S01]  /*21860*/  S2R R3, SR_CgaCtaId ;  /* 0x0000000000037919 */ /* 0x000ea20000008800 */
[----:B------:R-:W-:-:S04]  /*21870*/  MOV R2, 0x400 ;  /* 0x0000040000027802 */ /* 0x000fc80000000f00 */
[----:B--2---:R-:W-:Y:S02]  /*21880*/  LEA R2, R3, R2, 0x18 ;  /* 0x0000000203027211 */ /* 0x004fe400078ec0ff */
[----:B------:R-:W-:-:S03]  /*21890*/  SHF.L.U32 R3, R14, 0x1f, RZ ;  /* 0x0000001f0e037819 */ /* 0x000fc600000006ff */
[----:B------:R-:W-:-:S04]  /*218a0*/  IMAD R2, R15, 0x8, R2 ;  /* 0x000000080f027824 */ /* 0x000fc800078e0202 */
[----:B------:R-:W2:Y:S02]  /*218b0*/  SYNCS.PHASECHK.TRANS64.TRYWAIT P0, [R2+URZ+0x34840], R3 ;  /* 0x03484003020075a7 */ /* 0x000ea4000800017f */
[----:B--2---:R-:W-:Y:S05]  /*218c0*/  @!P0 BRA `(.L_x_2512) ;  /* 0x0000002c00b88947 */ /* 0x004fea0003800000 */
.L_x_2627:
        /* <DEDUP_REMOVED lines=11> */
.L_x_2513:
        /* <DEDUP_REMOVED lines=36> */
.L_x_2628:
        /* <DEDUP_REMOVED lines=10> */
.L_x_2515:
[----:B------:R-:W2:Y:S02]  /*21c60*/  LDL R3, [R1+0x10] ;  /* 0x0000100001037983 */ /* 0x000ea40000100800 */
[----:B--2---:R-:W-:-:S13]  /*21c70*/  LOP3.LUT P0, RZ, R3, 0x40, RZ, 0xc0, !PT ;  /* 0x0000004003ff7812 */ /* 0x004fda000780c0ff */
[----:B------:R-:W-:Y:S05]  /*21c80*/  @P0 BRA `(.L_x_2516) ;  /* 0x0000000000040947 */ /* 0x000fea0003800000 */
[----:B------:R-:W-:Y:S01]  /*21c90*/  BPT.TRAP 0x1 ;  /* 0x000000040000795c */ /* 0x000fe20000300000 */
.L_x_2516:
        /* <DEDUP_REMOVED lines=28> */
.L_x_2510:
[----:B------:R-:W-:Y:S05]  /*21e60*/  BSYNC B1 ;  /* 0x0000000000017941 */ /* 0x000fea0003800000 */
.L_x_2509:
[C---:B------:R-:W-:Y:S01]  /*21e70*/  ISETP.GT.AND P0, PT, R7.reuse, 0x1, PT ;  /* 0x000000010700780c */ /* 0x040fe20003f04270 */
[----:B------:R-:W-:-:S12]  /*21e80*/  VIADD R7, R7, 0xfffffffe ;  /* 0xfffffffe07077836 */ /* 0x000fd80000000000 */
[----:B------:R-:W-:Y:S05]  /*21e90*/  @P0 BRA `(.L_x_2517) ;  /* 0xffffffec00e80947 */ /* 0x000fea000383ffff */
.L_x_2490:
[----:B------:R-:W-:Y:S05]  /*21ea0*/  BSYNC B0 ;  /* 0x0000000000007941 */ /* 0x000fea0003800000 */
.L_x_2489:
        /* <DEDUP_REMOVED lines=17> */
.L_x_2519:
[----:B------:R-:W-:Y:S05]  /*21fc0*/  BSYNC B0 ;  /* 0x0000000000007941 */ /* 0x000fea0003800000 */
.L_x_2518:
        /* <DEDUP_REMOVED lines=11> */
.L_x_2629:
        /* <DEDUP_REMOVED lines=10> */
.L_x_2523:
[----:B------:R-:W2:Y:S02]  /*22120*/  LDL R0, [R1+0x10] ;  /* 0x0000100001007983 */ /* 0x000ea40000100800 */
[----:B--2---:R-:W-:-:S13]  /*22130*/  LOP3.LUT P0, RZ, R0, 0x40, RZ, 0xc0, !PT ;  /* 0x0000004000ff7812 */ /* 0x004fda000780c0ff */
[----:B------:R-:W-:Y:S05]  /*22140*/  @P0 BRA `(.L_x_2524) ;  /* 0x0000000000040947 */ /* 0x000fea0003800000 */
[----:B------:R-:W-:Y:S01]  /*22150*/  BPT.TRAP 0x1 ;  /* 0x000000040000795c */ /* 0x000fe20000300000 */
.L_x_2524:
[----:B------:R-:W2:Y:S01]  /*22160*/  LDL.LU R8, [R1+0x8] ;  /* 0x0000080001087983 */ /* 0x000ea20000300800 */
[----:B------:R-:W-:-:S03]  /*22170*/  MOV R2, 0x400 ;  /* 0x0000040000027802 */ /* 0x000fc60000000f00 */
[----:B------:R-:W3:Y:S01]  /*22180*/  LDL R0, [R1] ;  /* 0x0000000001007983 */ /* 0x000ee20000100800 */
        /* <DEDUP_REMOVED lines=24> */
.L_x_2521:
[----:B------:R-:W-:Y:S05]  /*22310*/  BSYNC B0 ;  /* 0x0000000000007941 */ /* 0x000fea0003800000 */
.L_x_2520:
        /* <DEDUP_REMOVED lines=9> */
.L_x_2474:
[----:B------:R-:W-:Y:S05]  /*223b0*/  BSYNC B6 ;  /* 0x0000000000067941 */ /* 0x000fea0003800000 */
.L_x_2472:
[----:B------:R-:W-:-:S03]  /*223c0*/  UMOV UR4, 0xffffffff ;  /* 0xffffffff00047882 */ /* 0x000fc60000000000 */
[----:B------:R-:W-:Y:S05]  /*223d0*/  BRA.DIV UR4, `(.L_x_2525) ;  /* 0x0000002604307947 */ /* 0x000fea000b800000 */
[----:B------:R2:W3:Y:S04]  /*223e0*/  SHFL.IDX PT, R4, R16, RZ, 0x1f ;  /* 0x00001fff10047589 */ /* 0x0004e800000e0000 */
[----:B------:R-:W4:Y:S02]  /*223f0*/  SHFL.IDX PT, R16, R16, 0x1, 0x1f ;  /* 0x00201f0010107f89 */ /* 0x000f2400000e0000 */
.L_x_2633:
        /* <DEDUP_REMOVED lines=10> */
[----:B------:R-:W1:Y:S02]  /*224a0*/  LDC.64 R2, c[0x0][0xc58] ;  /* 0x00031600ff027b82 */ /* 0x000e640000000a00 */
[----:B-1----:R-:W-:-:S05]  /*224b0*/  IMAD.WIDE R2, R5, 0x4, R2 ;  /* 0x0000000405027825 */ /* 0x002fca00078e0202 */
[----:B------:R1:W5:Y:S02]  /*224c0*/  LDG.E R17, desc[UR56][R2.64] ;  /* 0x0000003802117981 */ /* 0x000364000c1e1900 */
.L_x_2527:
[----:B------:R-:W-:Y:S05]  /*224d0*/  BSYNC B0 ;  /* 0x0000000000007941 */ /* 0x000fea0003800000 */
.L_x_2526:
        /* <DEDUP_REMOVED lines=23> */
.L_x_2641:
[----:B------:R-:W-:Y:S02]  /*22650*/  ULDC UR4, c[0x0][0xc10] ;  /* 0x0003040000047ab9 */ /* 0x000fe40000000800 */
[----:B------:R-:W-:-:S04]  /*22660*/  IMAD.U32 R5, RZ, RZ, UR4 ;  /* 0x00000004ff057e24 */ /* 0x000fc8000f8e00ff */
[----:B-1----:R-:W-:-:S04]  /*22670*/  IMAD R3, R14, R5, RZ ;  /* 0x000000050e037224 */ /* 0x002fc800078e02ff */
[----:B--2-4-:R-:W-:-:S05]  /*22680*/  IMAD.IADD R16, R16, 0x1, R3 ;  /* 0x0000000110107824 */ /* 0x014fca00078e0203 */
[----:B---3--:R-:W-:-:S13]  /*22690*/  ISETP.GT.AND P0, PT, R16, R4, PT ;  /* 0x000000041000720c */ /* 0x008fda0003f04270 */
[----:B------:R-:W-:Y:S05]  /*226a0*/  @P0 BRA `(.L_x_2529) ;  /* 0x0000000000b40947 */ /* 0x000fea0003800000 */
[----:B------:R-:W1:Y:S02]  /*226b0*/  LDC R0, c[0x0][0xc14] ;  /* 0x00030500ff007b82 */ /* 0x000e640000000800 */
.L_x_2534:
        /* <DEDUP_REMOVED lines=11> */
[----:B0-----:R-:W0:Y:S02]  /*22770*/  LDC.64 R2, c[0x0][0xc58] ;  /* 0x00031600ff027b82 */ /* 0x001e240000000a00 */
[----:B0-----:R-:W-:-:S05]  /*22780*/  IMAD.WIDE R2, R5, 0x4, R2 ;  /* 0x0000000405027825 */ /* 0x001fca00078e0202 */
[----:B------:R1:W5:Y:S02]  /*22790*/  LDG.E R17, desc[UR56][R2.64] ;  /* 0x0000003802117981 */ /* 0x000364000c1e1900 */
.L_x_2532:
[----:B------:R-:W-:Y:S05]  /*227a0*/  BSYNC B0 ;  /* 0x0000000000007941 */ /* 0x000fea0003800000 */
.L_x_2531:
        /* <DEDUP_REMOVED lines=23> */
.L_x_2649:
[----:B------:R-:W-:Y:S02]  /*22920*/  ULDC UR4, c[0x0][0xc10] ;  /* 0x0003040000047ab9 */ /* 0x000fe40000000800 */
[----:B------:R-:W-:-:S04]  /*22930*/  IMAD.U32 R5, RZ, RZ, UR4 ;  /* 0x00000004ff057e24 */ /* 0x000fc8000f8e00ff */
[----:B-1----:R-:W-:-:S04]  /*22940*/  IMAD R3, R14, R5, RZ ;  /* 0x000000050e037224 */ /* 0x002fc800078e02ff */
[----:B------:R-:W-:-:S05]  /*22950*/  IMAD.IADD R16, R3, 0x1, R16 ;  /* 0x0000000103107824 */ /* 0x000fca00078e0210 */
[----:B------:R-:W-:-:S13]  /*22960*/  ISETP.GT.AND P0, PT, R16, R4, PT ;  /* 0x000000041000720c */ /* 0x000fda0003f04270 */
[----:B------:R-:W-:Y:S05]  /*22970*/  @!P0 BRA `(.L_x_2534) ;  /* 0xfffffffc00508947 */ /* 0x000fea000383ffff */
.L_x_2529:
        /* <DEDUP_REMOVED lines=8> */
.L_x_2653:
[----:B------:R-:W-:Y:S01]  /*22a00*/  ISETP.NE.AND P0, PT, R3, RZ, PT ;  /* 0x000000ff0300720c */ /* 0x000fe20003f05270 */
[----:B------:R-:W-:-:S12]  /*22a10*/  IMAD.MOV.U32 R7, RZ, RZ, RZ ;  /* 0x000000ffff077224 */ /* 0x000fd800078e00ff */
[----:B------:R-:W-:Y:S05]  /*22a20*/  @!P0 BRA `(.L_x_2536) ;  /* 0x0000000000108947 */ /* 0x000fea0003800000 */
[----:B------:R-:W-:Y:S01]  /*22a30*/  UMOV UR4, 0xffffffff ;  /* 0xffffffff00047882 */ /* 0x000fe20000000000 */
[----:B------:R-:W-:Y:S02]  /*22a40*/  VIADD R12, R6, 0xffffffff ;  /* 0xffffffff060c7836 */ /* 0x000fe40000000000 */
[----:B------:R-:W-:Y:S05]  /*22a50*/  BRA.DIV UR4, `(.L_x_2537) ;  /* 0x0000002604c47947 */ /* 0x000fea000b800000 */
[----:B------:R3:W4:Y:S02]  /*22a60*/  SHFL.IDX PT, R7, R2, R12, 0x1f ;  /* 0x00001f0c02077589 */ /* 0x00072400000e0000 */
.L_x_2536:
[----:B0--3--:R-:W0:Y:S01]  /*22a70*/  LDC.64 R2, c[0x0][0xc68] ;  /* 0x00031a00ff027b82 */ /* 0x009e220000000a00 */
[----:B------:R-:W-:-:S04]  /*22a80*/  IMAD.IADD R19, R6, 0x1, R19 ;  /* 0x0000000106137824 */ /* 0x000fc800078e0213 */
[----:B0-----:R-:W-:-:S05]  /*22a90*/  IMAD.WIDE R2, R19, 0x4, R2 ;  /* 0x0000000413027825 */ /* 0x001fca00078e0202 */
[----:B------:R-:W1:Y:S01]  /*22aa0*/  LDG.E R9, desc[UR56][R2.64] ;  /* 0x0000003802097981 */ /* 0x000e62000c1e1900 */
[----:B----4-:R-:W-:Y:S02]  /*22ab0*/  IMAD R16, R7, R5, R16 ;  /* 0x0000000507107224 */ /* 0x010fe400078e0210 */
        /* <DEDUP_REMOVED lines=9> */
[----:B------:R-:W-:-:S04]  /*22b50*/  IMAD.HI.U32 R10, R3, R10, R2 ;  /* 0x0000000a030a7227 */ /* 0x000fc800078e0002 */
[----:B------:R-:W-:Y:S01]  /*22b60*/  IMAD.IADD R2, R4, 0x1, -R16 ;  /* 0x0000000104027824 */ /* 0x000fe200078e0a10 */
[----:B------:R-:W-:-:S04]  /*22b70*/  IABS R4, R6 ;  /* 0x0000000600047213 */ /* 0x000fc80000000000 */
[----:B------:R-:W-:Y:S01]  /*22b80*/  IABS R3, R2 ;  /* 0x0000000200037213 */ /* 0x000fe20000000000 */
[----:B------:R-:W-:-:S04]  /*22b90*/  IMAD.MOV R4, RZ, RZ, -R4 ;  /* 0x000000ffff047224 */ /* 0x000fc800078e0a04 */
        /* <DEDUP_REMOVED lines=48> */
.L_x_2530:
[----:B------:R-:W-:Y:S01]  /*22ea0*/  UMOV UR4, URZ ;  /* 0x0000003f00047c82 */ /* 0x000fe20008000000 */
[----:B------:R-:W-:Y:S01]  /*22eb0*/  UMOV UR5, URZ ;  /* 0x0000003f00057c82 */ /* 0x000fe20008000000 */
[----:B------:R-:W-:Y:S01]  /*22ec0*/  ULDC UR6, c[0x0][0xc14] ;  /* 0x0003050000067ab9 */ /* 0x000fe20000000800 */
[----:B------:R-:W-:Y:S02]  /*22ed0*/  IMAD.MOV.U32 R16, RZ, RZ, R4 ;  /* 0x000000ffff107224 */ /* 0x000fe400078e0004 */
[----:B------:R-:W-:Y:S02]  /*22ee0*/  IMAD.U32 R17, RZ, RZ, UR4 ;  /* 0x00000004ff117e24 */ /* 0x000fe4000f8e00ff */
[----:B------:R-:W-:Y:S02]  /*22ef0*/  IMAD.U32 R18, RZ, RZ, UR5 ;  /* 0x00000005ff127e24 */ /* 0x000fe4000f8e00ff */
[----:B------:R-:W-:-:S07]  /*22f00*/  IMAD.U32 R19, RZ, RZ, UR6 ;  /* 0x00000006ff137e24 */ /* 0x000fce000f8e00ff */
.L_x_2538:
        /* <DEDUP_REMOVED lines=12> */
.L_x_2449:
        /* <DEDUP_REMOVED lines=12> */
.L_x_2656:
[----:B------:R-:W-:Y:S05]  /*23090*/  BSYNC B0 ;  /* 0x0000000000007941 */ /* 0x000fea0003800000 */
.L_x_2540:
[----:B------:R-:W-:-:S03]  /*230a0*/  UMOV UR4, 0xffffffff ;  /* 0xffffffff00047882 */ /* 0x000fc60000000000 */
[----:B------:R-:W-:Y:S05]  /*230b0*/  BRA.DIV UR4, `(.L_x_2542) ;  /* 0x0000002204687947 */ /* 0x000fea000b800000 */
[----:B------:R-:W2:Y:S02]  /*230c0*/  S2R R2, SR_TID.X ;  /* 0x0000000000027919 */ /* 0x000ea40000002100 */
[----:B--2---:R-:W-:-:S04]  /*230d0*/  SHF.R.U32.HI R2, RZ, 0x5, R2 ;  /* 0x00000005ff027819 */ /* 0x004fc80000011602 */
[----:B------:R-:W-:-:S05]  /*230e0*/  LOP3.LUT R2, R2, 0x3, RZ, 0xc0, !PT ;  /* 0x0000000302027812 */ /* 0x000fca00078ec0ff */
[----:B------:R2:W3:Y:S02]  /*230f0*/  SHFL.IDX PT, R14, R2, RZ, 0x1f ;  /* 0x00001fff020e7589 */ /* 0x0004e400000e0000 */
.L_x_2659:
[----:B---3--:R-:W-:-:S13]  /*23100*/  ISETP.NE.AND P0, PT, R14, RZ, PT ;  /* 0x000000ff0e00720c */ /* 0x008fda0003f05270 */
[----:B------:R-:W-:Y:S05]  /*23110*/  @P0 BRA `(.L_x_2205) ;  /* 0x00000000009c0947 */ /* 0x000fea0003800000 */
[----:B------:R-:W-:-:S03]  /*23120*/  UMOV UR4, 0xffffffff ;  /* 0xffffffff00047882 */ /* 0x000fc60000000000 */
[----:B------:R-:W-:Y:S05]  /*23130*/  BRA.DIV UR4, `(.L_x_2543) ;  /* 0x00000022047c7947 */ /* 0x000fea000b800000 */
[----:B------:R-:W-:-:S13]  /*23140*/  ELECT P6, URZ, PT ;  /* 0x00000000003f782f */ /* 0x000fda00038c0000 */
.L_x_2662:
        /* <DEDUP_REMOVED lines=8> */
.L_x_2544:
        /* <DEDUP_REMOVED lines=14> */
.L_x_2663:
[----:B------:R-:W2:Y:S02]  /*232b0*/  SYNCS.PHASECHK.TRANS64.TRYWAIT P0, [R7+URZ], R2 ;  /* 0x00000002070075a7 */ /* 0x000ea4000800017f */
[----:B--2---:R-:W-:Y:S05]  /*232c0*/  @!P0 BRA `(.L_x_2546) ;  /* 0x00000020004c8947 */ /* 0x004fea0003800000 */
.L_x_2664:
[----:B------:R-:W-:Y:S05]  /*232d0*/  @!P2 BRA `(.L_x_2547) ;  /* 0x000000000004a947 */ /* 0x000fea0003800000 */
[----:B------:R-:W-:Y:S01]  /*232e0*/  BPT.TRAP 0x1 ;  /* 0x000000040000795c */ /* 0x000fe20000300000 */
.L_x_2547:
[----:B------:R-:W3:Y:S01]  /*232f0*/  LDL.LU R4, [R1] ;  /* 0x0000000001047983 */ /* 0x000ee20000300800 */
[----:B------:R-:W-:-:S04]  /*23300*/  VIADD R0, R0, 0x34860 ;  /* 0x0003486000007836 */ /* 0x000fc80000000000 */
[----:B---3--:R-:W-:-:S04]  /*23310*/  IMAD R4, R4, 0x8, R0 ;  /* 0x0000000804047824 */ /* 0x008fc800078e0200 */
[----:B------:R-:W3:Y:S02]  /*23320*/  SYNCS.PHASECHK.TRANS64.TRYWAIT P0, [R4+URZ], R5 ;  /* 0x00000005040075a7 */ /* 0x000ee4000800017f */
[----:B---3--:R-:W-:Y:S05]  /*23330*/  @!P0 BRA `(.L_x_2548) ;  /* 0x0000002000448947 */ /* 0x008fea0003800000 */
.L_x_2665:
[----:B------:R-:W-:-:S07]  /*23340*/  IMAD R3, R3, 0x8, R0 ;  /* 0x0000000803037824 */ /* 0x000fce00078e0200 */
.L_x_2549:
[----:B----4-:R4:W0:Y:S02]  /*23350*/  SYNCS.PHASECHK.TRANS64.TRYWAIT P0, [R3+URZ], R2 ;  /* 0x00000002030075a7 */ /* 0x010824000800017f */
[----:B0-----:R-:W-:Y:S05]  /*23360*/  @!P0 NANOSLEEP.SYNCS 0x989680 ;  /* 0x009896800000895d */ /* 0x001fea0003900000 */
[----:B------:R-:W0:Y:S02]  /*23370*/  @!P0 SYNCS.PHASECHK.TRANS64 P0, [R3+URZ], R2 ;  /* 0x00000002030085a7 */ /* 0x000e24000800007f */
[----:B0-----:R-:W-:Y:S05]  /*23380*/  @!P0 BRA `(.L_x_2549) ;  /* 0xfffffffc00f08947 */ /* 0x001fea000383ffff */
.L_x_2205:
[----:B------:R-:W-:Y:S05]  /*23390*/  BSYNC B7 ;  /* 0x0000000000077941 */ /* 0x000fea0003800000 */
.L_x_2202:
[----:B------:R-:W-:Y:S05]  /*233a0*/  EXIT ;  /* 0x000000000000794d */ /* 0x000fea0003800000 */
.L_x_2223:
[----:B-1----:R1:W2:Y:S02]  /*233b0*/  SYNCS.PHASECHK.TRANS64.TRYWAIT P5, [R3+URZ+0x34890], R0 ;  /* 0x03489000030075a7 */ /* 0x0022a400080a017f */
[----:B--2---:R-:W-:Y:S05]  /*233c0*/  @!P5 NANOSLEEP.SYNCS 0x989680 ;  /* 0x009896800000d95d */ /* 0x004fea0003900000 */
[----:B------:R-:W2:Y:S02]  /*233d0*/  @!P5 SYNCS.PHASECHK.TRANS64 P5, [R3+URZ+0x34890], R0 ;  /* 0x034890000300d5a7 */ /* 0x000ea400080a007f */
[----:B--2---:R-:W-:Y:S05]  /*233e0*/  @!P5 BRA `(.L_x_2223) ;  /* 0xfffffffc00f0d947 */ /* 0x004fea000383ffff */
[----:B------:R-:W-:Y:S05]  /*233f0*/  BRA `(.L_x_2550) ;  /* 0xfffffe0400007947 */ /* 0x000fea000383ffff */
.L_x_2277:
[----:B-1----:R1:W3:Y:S02]  /*23400*/  SYNCS.PHASECHK.TRANS64.TRYWAIT P5, [R3+URZ+0x34890], R0 ;  /* 0x03489000030075a7 */ /* 0x0022e400080a017f */
[----:B---3--:R-:W-:Y:S05]  /*23410*/  @!P5 NANOSLEEP.SYNCS 0x989680 ;  /* 0x009896800000d95d */ /* 0x008fea0003900000 */
[----:B------:R-:W3:Y:S02]  /*23420*/  @!P5 SYNCS.PHASECHK.TRANS64 P5, [R3+URZ+0x34890], R0 ;  /* 0x034890000300d5a7 */ /* 0x000ee400080a007f */
[----:B---3--:R-:W-:Y:S05]  /*23430*/  @!P5 BRA `(.L_x_2277) ;  /* 0xfffffffc00f0d947 */ /* 0x008fea000383ffff */
[----:B------:R-:W-:Y:S05]  /*23440*/  BRA `(.L_x_2551) ;  /* 0xfffffe3800b07947 */ /* 0x000fea000383ffff */
.L_x_2302:
[----:B-1----:R1:W2:Y:S02]  /*23450*/  SYNCS.PHASECHK.TRANS64.TRYWAIT P4, [R3+URZ+0x34890], R0 ;  /* 0x03489000030075a7 */ /* 0x0022a4000808017f */
[----:B--2---:R-:W-:Y:S05]  /*23460*/  @!P4 NANOSLEEP.SYNCS 0x989680 ;  /* 0x009896800000c95d */ /* 0x004fea0003900000 */
[----:B------:R-:W2:Y:S02]  /*23470*/  @!P4 SYNCS.PHASECHK.TRANS64 P4, [R3+URZ+0x34890], R0 ;  /* 0x034890000300c5a7 */ /* 0x000ea4000808007f */
[----:B--2---:R-:W-:Y:S05]  /*23480*/  @!P4 BRA `(.L_x_2302) ;  /* 0xfffffffc00f0c947 */ /* 0x004fea000383ffff */
[----:B------:R-:W-:Y:S05]  /*23490*/  BRA `(.L_x_2552) ;  /* 0xfffffe6c003c7947 */ /* 0x000fea000383ffff */
.L_x_2308:
[----:B0-----:R0:W2:Y:S02]  /*234a0*/  SYNCS.PHASECHK.TRANS64.TRYWAIT P4, [R3+URZ+0x348b0], R0 ;  /* 0x0348b000030075a7 */ /* 0x0010a4000808017f */
[----:B--2---:R-:W-:Y:S05]  /*234b0*/  @!P4 NANOSLEEP.SYNCS 0x989680 ;  /* 0x009896800000c95d */ /* 0x004fea0003900000 */
[----:B------:R-:W2:Y:S02]  /*234c0*/  @!P4 SYNCS.PHASECHK.TRANS64 P4, [R3+URZ+0x348b0], R0 ;  /* 0x0348b0000300c5a7 */ /* 0x000ea4000808007f */
[----:B--2---:R-:W-:Y:S05]  /*234d0*/  @!P4 BRA `(.L_x_2308) ;  /* 0xfffffffc00f0c947 */ /* 0x004fea000383ffff */
[----:B------:R-:W-:Y:S05]  /*234e0*/  BRA `(.L_x_2553) ;  /* 0xfffffe70003c7947 */ /* 0x000fea000383ffff */
.L_x_2330:
        /* <DEDUP_REMOVED lines=8> */
.L_x_2555:
[----:B------:R-:W-:Y:S05]  /*23570*/  BSYNC B1 ;  /* 0x0000000000017941 */ /* 0x000fea0003800000 */
.L_x_2554:
[----:B------:R-:W-:Y:S05]  /*23580*/  BRA `(.L_x_2556) ;  /* 0xfffffe8c00547947 */ /* 0x000fea000383ffff */
.L_x_2331:
        /* <DEDUP_REMOVED lines=8> */
.L_x_2558:
[----:B------:R-:W-:Y:S05]  /*23610*/  BSYNC B1 ;  /* 0x0000000000017941 */ /* 0x000fea0003800000 */
.L_x_2557:
[----:B------:R-:W-:Y:S05]  /*23620*/  BRA `(.L_x_2559) ;  /* 0xfffffe8c00347947 */ /* 0x000fea000383ffff */
.L_x_2332:
        /* <DEDUP_REMOVED lines=8> */
.L_x_2561:
[----:B------:R-:W-:Y:S05]  /*236b0*/  BSYNC B1 ;  /* 0x0000000000017941 */ /* 0x000fea0003800000 */
.L_x_2560:
[----:B------:R-:W-:Y:S05]  /*236c0*/  BRA `(.L_x_2562) ;  /* 0xfffffe8c00147947 */ /* 0x000fea000383ffff */
.L_x_2333:
        /* <DEDUP_REMOVED lines=8> */
.L_x_2564:
[----:B------:R-:W-:Y:S05]  /*23750*/  BSYNC B1 ;  /* 0x0000000000017941 */ /* 0x000fea0003800000 */
.L_x_2563:
[----:B------:R-:W-:Y:S05]  /*23760*/  BRA `(.L_x_2565) ;  /* 0xfffffe8800f47947 */ /* 0x000fea000383ffff */
.L_x_2334:
        /* <DEDUP_REMOVED lines=8> */
.L_x_2567:
[----:B------:R-:W-:Y:S05]  /*237f0*/  BSYNC B1 ;  /* 0x0000000000017941 */ /* 0x000fea0003800000 */
.L_x_2566:
[----:B------:R-:W-:Y:S05]  /*23800*/  BRA `(.L_x_2568) ;  /* 0xfffffe8800d47947 */ /* 0x000fea000383ffff */
.L_x_2335:
        /* <DEDUP_REMOVED lines=8> */
.L_x_2570:
[----:B------:R-:W-:Y:S05]  /*23890*/  BSYNC B1 ;  /* 0x0000000000017941 */ /* 0x000fea0003800000 */
.L_x_2569:
[----:B------:R-:W-:Y:S05]  /*238a0*/  BRA `(.L_x_2571) ;  /* 0xfffffe8800b87947 */ /* 0x000fea000383ffff */
.L_x_2336:
        /* <DEDUP_REMOVED lines=8> */
.L_x_2573:
[----:B------:R-:W-:Y:S05]  /*23930*/  BSYNC B1 ;  /* 0x0000000000017941 */ /* 0x000fea0003800000 */
.L_x_2572:
[----:B------:R-:W-:Y:S05]  /*23940*/  BRA `(.L_x_2574) ;  /* 0xfffffe88009c7947 */ /* 0x000fea000383ffff */
.L_x_2337:
        /* <DEDUP_REMOVED lines=8> */
.L_x_2576:
[----:B------:R-:W-:Y:S05]  /*239d0*/  BSYNC B1 ;  /* 0x0000000000017941 */ /* 0x000fea0003800000 */
.L_x_2575:
[----:B------:R-:W-:Y:S05]  /*239e0*/  BRA `(.L_x_2577) ;  /* 0xfffffe8800807947 */ /* 0x000fea000383ffff */
.L_x_2339:
[----:B0-----:R0:W1:Y:S02]  /*239f0*/  SYNCS.PHASECHK.TRANS64.TRYWAIT P2, [R18+URZ+0x34800], R5 ;  /* 0x03480005120075a7 */ /* 0x001064000804017f */
[----:B-1----:R-:W-:Y:S05]  /*23a00*/  @!P2 NANOSLEEP.SYNCS 0x989680 ;  /* 0x009896800000a95d */ /* 0x002fea0003900000 */
[----:B------:R-:W1:Y:S02]  /*23a10*/  @!P2 SYNCS.PHASECHK.TRANS64 P2, [R18+URZ+0x34800], R5 ;  /* 0x034800051200a5a7 */ /* 0x000e64000804007f */
[----:B-1----:R-:W-:Y:S05]  /*23a20*/  @!P2 BRA `(.L_x_2339) ;  /* 0xfffffffc00f0a947 */ /* 0x002fea000383ffff */
[----:B------:R-:W-:Y:S05]  /*23a30*/  BRA `(.L_x_2578) ;  /* 0xfffffe8800f87947 */ /* 0x000fea000383ffff */
.L_x_2367:
        /* <DEDUP_REMOVED lines=8> */
.L_x_2580:
[----:B------:R-:W-:Y:S05]  /*23ac0*/  BSYNC B1 ;  /* 0x0000000000017941 */ /* 0x000fea0003800000 */
.L_x_2579:
[----:B------:R-:W-:Y:S05]  /*23ad0*/  BRA `(.L_x_2581) ;  /* 0xfffffebc00587947 */ /* 0x000fea000383ffff */
.L_x_2368:
        /* <DEDUP_REMOVED lines=8> */
.L_x_2583:
[----:B------:R-:W-:Y:S05]  /*23b60*/  BSYNC B1 ;  /* 0x0000000000017941 */ /* 0x000fea0003800000 */
.L_x_2582:
[----:B------:R-:W-:Y:S05]  /*23b70*/  BRA `(.L_x_2584) ;  /* 0xfffffebc00387947 */ /* 0x000fea000383ffff */
.L_x_2369:
        /* <DEDUP_REMOVED lines=8> */
.L_x_2586:
[----:B------:R-:W-:Y:S05]  /*23c00*/  BSYNC B1 ;  /* 0x0000000000017941 */ /* 0x000fea0003800000 */
.L_x_2585:
[----:B------:R-:W-:Y:S05]  /*23c10*/  BRA `(.L_x_2587) ;  /* 0xfffffebc00187947 */ /* 0x000fea000383ffff */
.L_x_2370:
        /* <DEDUP_REMOVED lines=8> */
.L_x_2589:
[----:B------:R-:W-:Y:S05]  /*23ca0*/  BSYNC B1 ;  /* 0x0000000000017941 */ /* 0x000fea0003800000 */
.L_x_2588:
[----:B------:R-:W-:Y:S05]  /*23cb0*/  BRA `(.L_x_2590) ;  /* 0xfffffeb800f87947 */ /* 0x000fea000383ffff */
.L_x_2371:
        /* <DEDUP_REMOVED lines=8> */
.L_x_2592:
[----:B------:R-:W-:Y:S05]  /*23d40*/  BSYNC B1 ;  /* 0x0000000000017941 */ /* 0x000fea0003800000 */
.L_x_2591:
[----:B------:R-:W-:Y:S05]  /*23d50*/  BRA `(.L_x_2593) ;  /* 0xfffffeb800d87947 */ /* 0x000fea000383ffff */
.L_x_2372:
        /* <DEDUP_REMOVED lines=8> */
.L_x_2595:
[----:B------:R-:W-:Y:S05]  /*23de0*/  BSYNC B1 ;  /* 0x0000000000017941 */ /* 0x000fea0003800000 */
.L_x_2594:
[----:B------:R-:W-:Y:S05]  /*23df0*/  BRA `(.L_x_2596) ;  /* 0xfffffeb800bc7947 */ /* 0x000fea000383ffff */
.L_x_2373:
        /* <DEDUP_REMOVED lines=8> */
.L_x_2598:
[----:B------:R-:W-:Y:S05]  /*23e80*/  BSYNC B1 ;  /* 0x0000000000017941 */ /* 0x000fea0003800000 */
.L_x_2597:
[----:B------:R-:W-:Y:S05]  /*23e90*/  BRA `(.L_x_2599) ;  /* 0xfffffeb800a07947 */ /* 0x000fea000383ffff */
.L_x_2374:
        /* <DEDUP_REMOVED lines=8> */
.L_x_2601:
[----:B------:R-:W-:Y:S05]  /*23f20*/  BSYNC B1 ;  /* 0x0000000000017941 */ /* 0x000fea0003800000 */
.L_x_2600:
[----:B------:R-:W-:Y:S05]  /*23f30*/  BRA `(.L_x_2602) ;  /* 0xfffffeb800847947 */ /* 0x000fea000383ffff */
.L_x_2376:
[----:B0-----:R0:W1:Y:S02]  /*23f40*/  SYNCS.PHASECHK.TRANS64.TRYWAIT P2, [R18+URZ+0x34800], R9 ;  /* 0x03480009120075a7 */ /* 0x001064000804017f */
[----:B-1----:R-:W-:Y:S05]  /*23f50*/  @!P2 NANOSLEEP.SYNCS 0x989680 ;  /* 0x009896800000a95d */ /* 0x002fea0003900000 */
[----:B------:R-:W1:Y:S02]  /*23f60*/  @!P2 SYNCS.PHASECHK.TRANS64 P2, [R18+URZ+0x34800], R9 ;  /* 0x034800091200a5a7 */ /* 0x000e64000804007f */
[----:B-1----:R-:W-:Y:S05]  /*23f70*/  @!P2 BRA `(.L_x_2376) ;  /* 0xfffffffc00f0a947 */ /* 0x002fea000383ffff */
[----:B------:R-:W-:Y:S05]  /*23f80*/  BRA `(.L_x_2603) ;  /* 0xfffffebc00047947 */ /* 0x000fea000383ffff */
.L_x_2390:
[----:B-1----:R1:W2:Y:S02]  /*23f90*/  SYNCS.PHASECHK.TRANS64.TRYWAIT P2, [R3+URZ+0x34830], R0 ;  /* 0x03483000030075a7 */ /* 0x0022a4000804017f */
[----:B--2---:R-:W-:Y:S05]  /*23fa0*/  @!P2 NANOSLEEP.SYNCS 0x989680 ;  /* 0x009896800000a95d */ /* 0x004fea0003900000 */
[----:B------:R-:W2:Y:S02]  /*23fb0*/  @!P2 SYNCS.PHASECHK.TRANS64 P2, [R3+URZ+0x34830], R0 ;  /* 0x034830000300a5a7 */ /* 0x000ea4000804007f */
[----:B--2---:R-:W-:Y:S05]  /*23fc0*/  @!P2 BRA `(.L_x_2390) ;  /* 0xfffffffc00f0a947 */ /* 0x004fea000383ffff */
[----:B------:R-:W-:Y:S05]  /*23fd0*/  BRA `(.L_x_2389) ;  /* 0xfffffee4007c7947 */ /* 0x000fea000383ffff */
.L_x_2397:
[----:B-1----:R1:W2:Y:S02]  /*23fe0*/  SYNCS.PHASECHK.TRANS64.TRYWAIT P2, [R15+URZ+0x34830], R0 ;  /* 0x034830000f0075a7 */ /* 0x0022a4000804017f */
[----:B--2---:R-:W-:Y:S05]  /*23ff0*/  @!P2 NANOSLEEP.SYNCS 0x989680 ;  /* 0x009896800000a95d */ /* 0x004fea0003900000 */
[----:B------:R-:W2:Y:S02]  /*24000*/  @!P2 SYNCS.PHASECHK.TRANS64 P2, [R15+URZ+0x34830], R0 ;  /* 0x034830000f00a5a7 */ /* 0x000ea4000804007f */
[----:B--2---:R-:W-:Y:S05]  /*24010*/  @!P2 BRA `(.L_x_2397) ;  /* 0xfffffffc00f0a947 */ /* 0x004fea000383ffff */
[----:B------:R-:W-:Y:S05]  /*24020*/  BRA `(.L_x_2396) ;  /* 0xffffff1000987947 */ /* 0x000fea000383ffff */
.L_x_2402:
[----:B-1----:R1:W2:Y:S02]  /*24030*/  SYNCS.PHASECHK.TRANS64.TRYWAIT P2, [R20+URZ+0x34850], R0 ;  /* 0x03485000140075a7 */ /* 0x0022a4000804017f */
[----:B--2---:R-:W-:Y:S05]  /*24040*/  @!P2 NANOSLEEP.SYNCS 0x989680 ;  /* 0x009896800000a95d */ /* 0x004fea0003900000 */
[----:B------:R-:W2:Y:S02]  /*24050*/  @!P2 SYNCS.PHASECHK.TRANS64 P2, [R20+URZ+0x34850], R0 ;  /* 0x034850001400a5a7 */ /* 0x000ea4000804007f */
[----:B--2---:R-:W-:Y:S05]  /*24060*/  @!P2 BRA `(.L_x_2402) ;  /* 0xfffffffc00f0a947 */ /* 0x004fea000383ffff */
[----:B------:R-:W-:Y:S05]  /*24070*/  BRA `(.L_x_2401) ;  /* 0xffffff1c00787947 */ /* 0x000fea000383ffff */
.L_x_2410:
[----:B-1----:R1:W2:Y:S02]  /*24080*/  SYNCS.PHASECHK.TRANS64.TRYWAIT P2, [R0+URZ+0x34830], R11 ;  /* 0x0348300b000075a7 */ /* 0x0022a4000804017f */
[----:B--2---:R-:W-:Y:S05]  /*24090*/  @!P2 NANOSLEEP.SYNCS 0x989680 ;  /* 0x009896800000a95d */ /* 0x004fea0003900000 */
[----:B------:R-:W2:Y:S02]  /*240a0*/  @!P2 SYNCS.PHASECHK.TRANS64 P2, [R0+URZ+0x34830], R11 ;  /* 0x0348300b0000a5a7 */ /* 0x000ea4000804007f */
[----:B--2---:R-:W-:Y:S05]  /*240b0*/  @!P2 BRA `(.L_x_2410) ;  /* 0xfffffffc00f0a947 */ /* 0x004fea000383ffff */
[----:B------:R-:W-:Y:S05]  /*240c0*/  BRA `(.L_x_2409) ;  /* 0xffffff3c00f47947 */ /* 0x000fea000383ffff */
.L_x_2415:
[----:B-1----:R1:W2:Y:S02]  /*240d0*/  SYNCS.PHASECHK.TRANS64.TRYWAIT P2, [R15+URZ+0x34850], R0 ;  /* 0x034850000f0075a7 */ /* 0x0022a4000804017f */
[----:B--2---:R-:W-:Y:S05]  /*240e0*/  @!P2 NANOSLEEP.SYNCS 0x989680 ;  /* 0x009896800000a95d */ /* 0x004fea0003900000 */
[----:B------:R-:W2:Y:S02]  /*240f0*/  @!P2 SYNCS.PHASECHK.TRANS64 P2, [R15+URZ+0x34850], R0 ;  /* 0x034850000f00a5a7 */ /* 0x000ea4000804007f */
[----:B--2---:R-:W-:Y:S05]  /*24100*/  @!P2 BRA `(.L_x_2415) ;  /* 0xfffffffc00f0a947 */ /* 0x004fea000383ffff */
[----:B------:R-:W-:Y:S05]  /*24110*/  BRA `(.L_x_2414) ;  /* 0xffffff4800d47947 */ /* 0x000fea000383ffff */
.L_x_2421:
[----:B-1----:R1:W2:Y:S02]  /*24120*/  SYNCS.PHASECHK.TRANS64.TRYWAIT P0, [R12+URZ+0x34850], R3 ;  /* 0x034850030c0075a7 */ /* 0x0022a4000800017f */
[----:B--2---:R-:W-:Y:S05]  /*24130*/  @!P0 NANOSLEEP.SYNCS 0x989680 ;  /* 0x009896800000895d */ /* 0x004fea0003900000 */
[----:B------:R-:W2:Y:S02]  /*24140*/  @!P0 SYNCS.PHASECHK.TRANS64 P0, [R12+URZ+0x34850], R3 ;  /* 0x034850030c0085a7 */ /* 0x000ea4000800007f */
[----:B--2---:R-:W-:Y:S05]  /*24150*/  @!P0 BRA `(.L_x_2421) ;  /* 0xfffffffc00f08947 */ /* 0x004fea000383ffff */
[----:B------:R-:W-:Y:S05]  /*24160*/  BRA `(.L_x_2420) ;  /* 0xffffff6400f87947 */ /* 0x000fea000383ffff */
.L_x_2455:
        /* <DEDUP_REMOVED lines=11> */
.L_x_2605:
[----:B------:R-:W-:Y:S05]  /*24220*/  BSYNC B1 ;  /* 0x0000000000017941 */ /* 0x000fea0003800000 */
.L_x_2604:
[----:B------:R-:W-:Y:S05]  /*24230*/  BRA `(.L_x_2606) ;  /* 0xffffffa000e87947 */ /* 0x000fea000383ffff */
.L_x_2456:
[----:B------:R-:W-:Y:S01]  /*24240*/  BSSY B1, `(.L_x_2607) ;  /* 0x0000006000017945 */ /* 0x000fe20003800000 */
[----:B------:R-:W-:-:S07]  /*24250*/  IMAD.MOV.U32 R15, RZ, RZ, -0x1 ;  /* 0xffffffffff0f7424 */ /* 0x000fce00078e00ff */
[----:B------:R-:W-:Y:S05]  /*24260*/  WARPSYNC.COLLECTIVE R15, `(.L_x_2608) ;  /* 0x000000000f0c7348 */ /* 0x000fea0003c00000 */
[----:B------:R-:W-:Y:S02]  /*24270*/  ELECT P6, UR62, PT ;  /* 0x00000000003e782f */ /* 0x000fe400038c0000 */
[----:B------:R-:W-:Y:S01]  /*24280*/  MOV R14, UR62 ;  /* 0x0000003e000e7c02 */ /* 0x000fe20008000f00 */
[----:B------:R-:W-:Y:S10]  /*24290*/  ENDCOLLECTIVE ;  /* 0x000000000000791b */ /* 0x000ff40003800000 */
.L_x_2608:
[----:B------:R-:W-:Y:S05]  /*242a0*/  BSYNC B1 ;  /* 0x0000000000017941 */ /* 0x000fea0003800000 */
.L_x_2607:
[----:B------:R-:W-:Y:S05]  /*242b0*/  BRA `(.L_x_2609) ;  /* 0xffffffa000d47947 */ /* 0x000fea000383ffff */
.L_x_2458:
[----:B0-----:R0:W1:Y:S02]  /*242c0*/  SYNCS.PHASECHK.TRANS64.TRYWAIT P0, [R4+URZ+0x34820], R6 ;  /* 0x03482006040075a7 */ /* 0x001064000800017f */
[----:B-1----:R-:W-:Y:S05]  /*242d0*/  @!P0 NANOSLEEP.SYNCS 0x989680 ;  /* 0x009896800000895d */ /* 0x002fea0003900000 */
[----:B------:R-:W1:Y:S02]  /*242e0*/  @!P0 SYNCS.PHASECHK.TRANS64 P0, [R4+URZ+0x34820], R6 ;  /* 0x03482006040085a7 */ /* 0x000e64000800007f */
[----:B-1----:R-:W-:Y:S05]  /*242f0*/  @!P0 BRA `(.L_x_2458) ;  /* 0xfffffffc00f08947 */ /* 0x002fea000383ffff */
[----:B------:R-:W-:Y:S05]  /*24300*/  BRA `(.L_x_2610) ;  /* 0xffffffa000f07947 */ /* 0x000fea000383ffff */
.L_x_2461:
[----:B0-----:R0:W1:Y:S02]  /*24310*/  SYNCS.PHASECHK.TRANS64.TRYWAIT P0, [R6+URZ+0x348a0], R8 ;  /* 0x0348a008060075a7 */ /* 0x001064000800017f */
[----:B-1----:R-:W-:Y:S05]  /*24320*/  @!P0 NANOSLEEP.SYNCS 0x989680 ;  /* 0x009896800000895d */ /* 0x002fea0003900000 */
[----:B------:R-:W1:Y:S02]  /*24330*/  @!P0 SYNCS.PHASECHK.TRANS64 P0, [R6+URZ+0x348a0], R8 ;  /* 0x0348a008060085a7 */ /* 0x000e64000800007f */
[----:B-1----:R-:W-:Y:S05]  /*24340*/  @!P0 BRA `(.L_x_2461) ;  /* 0xfffffffc00f08947 */ /* 0x002fea000383ffff */
[----:B------:R-:W-:Y:S05]  /*24350*/  BRA `(.L_x_2611) ;  /* 0xffffffa400007947 */ /* 0x000fea000383ffff */
.L_x_2463:
[----:B-1----:R1:W2:Y:S02]  /*24360*/  SYNCS.PHASECHK.TRANS64.TRYWAIT P0, [R6+URZ+0x348c0], R8 ;  /* 0x0348c008060075a7 */ /* 0x0022a4000800017f */
[----:B--2---:R-:W-:Y:S05]  /*24370*/  @!P0 NANOSLEEP.SYNCS 0x989680 ;  /* 0x009896800000895d */ /* 0x004fea0003900000 */
[----:B------:R-:W2:Y:S02]  /*24380*/  @!P0 SYNCS.PHASECHK.TRANS64 P0, [R6+URZ+0x348c0], R8 ;  /* 0x0348c008060085a7 */ /* 0x000ea4000800007f */
[----:B--2---:R-:W-:Y:S05]  /*24390*/  @!P0 BRA `(.L_x_2463) ;  /* 0xfffffffc00f08947 */ /* 0x004fea000383ffff */
[----:B------:R-:W-:Y:S05]  /*243a0*/  BRA `(.L_x_2612) ;  /* 0xffffffa400907947 */ /* 0x000fea000383ffff */
.L_x_2467:
[----:B0-----:R0:W1:Y:S02]  /*243b0*/  SYNCS.PHASECHK.TRANS64.TRYWAIT P0, [R7+URZ+0x348a0], R8 ;  /* 0x0348a008070075a7 */ /* 0x001064000800017f */
[----:B-1----:R-:W-:Y:S05]  /*243c0*/  @!P0 NANOSLEEP.SYNCS 0x989680 ;  /* 0x009896800000895d */ /* 0x002fea0003900000 */
[----:B------:R-:W1:Y:S02]  /*243d0*/  @!P0 SYNCS.PHASECHK.TRANS64 P0, [R7+URZ+0x348a0], R8 ;  /* 0x0348a008070085a7 */ /* 0x000e64000800007f */
[----:B-1----:R-:W-:Y:S05]  /*243e0*/  @!P0 BRA `(.L_x_2467) ;  /* 0xfffffffc00f08947 */ /* 0x002fea000383ffff */
[----:B------:R-:W-:Y:S05]  /*243f0*/  BRA `(.L_x_2613) ;  /* 0xffffffa8006c7947 */ /* 0x000fea000383ffff */
.L_x_2469:
[----:B-1----:R1:W2:Y:S02]  /*24400*/  SYNCS.PHASECHK.TRANS64.TRYWAIT P1, [R7+URZ+0x348c0], R8 ;  /* 0x0348c008070075a7 */ /* 0x0022a4000802017f */
[----:B--2---:R-:W-:Y:S05]  /*24410*/  @!P1 NANOSLEEP.SYNCS 0x989680 ;  /* 0x009896800000995d */ /* 0x004fea0003900000 */
[----:B------:R-:W2:Y:S02]  /*24420*/  @!P1 SYNCS.PHASECHK.TRANS64 P1, [R7+URZ+0x348c0], R8 ;  /* 0x0348c008070095a7 */ /* 0x000ea4000802007f */
[----:B--2---:R-:W-:Y:S05]  /*24430*/  @!P1 BRA `(.L_x_2469) ;  /* 0xfffffffc00f09947 */ /* 0x004fea000383ffff */
[----:B------:R-:W-:Y:S05]  /*24440*/  BRA `(.L_x_2614) ;  /* 0xffffffa800f47947 */ /* 0x000fea000383ffff */
.L_x_2481:
        /* <DEDUP_REMOVED lines=11> */
.L_x_2616:
[----:B------:R-:W-:Y:S05]  /*24500*/  BSYNC B0 ;  /* 0x0000000000007941 */ /* 0x000fea0003800000 */
.L_x_2615:
[----:B------:R-:W-:Y:S05]  /*24510*/  BRA `(.L_x_2617) ;  /* 0xffffffb400fc7947 */ /* 0x000fea000383ffff */
.L_x_2482:
[----:B------:R-:W-:Y:S01]  /*24520*/  BSSY B0, `(.L_x_2618) ;  /* 0x0000006000007945 */ /* 0x000fe20003800000 */
[----:B------:R-:W-:-:S07]  /*24530*/  IMAD.MOV.U32 R15, RZ, RZ, -0x1 ;  /* 0xffffffffff0f7424 */ /* 0x000fce00078e00ff */
[----:B------:R-:W-:Y:S05]  /*24540*/  WARPSYNC.COLLECTIVE R15, `(.L_x_2619) ;  /* 0x000000000f0c7348 */ /* 0x000fea0003c00000 */
[----:B------:R-:W-:Y:S02]  /*24550*/  ELECT P6, UR62, PT ;  /* 0x00000000003e782f */ /* 0x000fe400038c0000 */
[----:B------:R-:W-:Y:S01]  /*24560*/  MOV R14, UR62 ;  /* 0x0000003e000e7c02 */ /* 0x000fe20008000f00 */
[----:B------:R-:W-:Y:S10]  /*24570*/  ENDCOLLECTIVE ;  /* 0x000000000000791b */ /* 0x000ff40003800000 */
.L_x_2619:
[----:B------:R-:W-:Y:S05]  /*24580*/  BSYNC B0 ;  /* 0x0000000000007941 */ /* 0x000fea0003800000 */
.L_x_2618:
[----:B------:R-:W-:Y:S05]  /*24590*/  BRA `(.L_x_2620) ;  /* 0xffffffb400ec7947 */ /* 0x000fea000383ffff */
.L_x_2485:
[----:B0-----:R0:W1:Y:S02]  /*245a0*/  SYNCS.PHASECHK.TRANS64.TRYWAIT P0, [R7+URZ+0x34840], R10 ;  /* 0x0348400a070075a7 */ /* 0x001064000800017f */
[----:B-1----:R-:W-:Y:S05]  /*245b0*/  @!P0 NANOSLEEP.SYNCS 0x989680 ;  /* 0x009896800000895d */ /* 0x002fea0003900000 */
[----:B------:R-:W1:Y:S02]  /*245c0*/  @!P0 SYNCS.PHASECHK.TRANS64 P0, [R7+URZ+0x34840], R10 ;  /* 0x0348400a070085a7 */ /* 0x000e64000800007f */
[----:B-1----:R-:W-:Y:S05]  /*245d0*/  @!P0 BRA `(.L_x_2485) ;  /* 0xfffffffc00f08947 */ /* 0x002fea000383ffff */
[----:B------:R-:W-:Y:S05]  /*245e0*/  BRA `(.L_x_2621) ;  /* 0xffffffb800507947 */ /* 0x000fea000383ffff */
.L_x_2488:
        /* <DEDUP_REMOVED lines=8> */
.L_x_2496:
[----:B0-----:R0:W1:Y:S02]  /*24670*/  SYNCS.PHASECHK.TRANS64.TRYWAIT P0, [R8+URZ+0x34840], R9 ;  /* 0x03484009080075a7 */ /* 0x001064000800017f */
[----:B-1----:R-:W-:Y:S05]  /*24680*/  @!P0 NANOSLEEP.SYNCS 0x989680 ;  /* 0x009896800000895d */ /* 0x002fea0003900000 */
[----:B------:R-:W1:Y:S02]  /*24690*/  @!P0 SYNCS.PHASECHK.TRANS64 P0, [R8+URZ+0x34840], R9 ;  /* 0x03484009080085a7 */ /* 0x000e64000800007f */
[----:B-1----:R-:W-:Y:S05]  /*246a0*/  @!P0 BRA `(.L_x_2496) ;  /* 0xfffffffc00f08947 */ /* 0x002fea000383ffff */
[----:B------:R-:W-:Y:S05]  /*246b0*/  BRA `(.L_x_2623) ;  /* 0xffffffc000507947 */ /* 0x000fea000383ffff */
.L_x_2498:
[----:B0-----:R0:W1:Y:S02]  /*246c0*/  SYNCS.PHASECHK.TRANS64.TRYWAIT P0, [R8+URZ+0x34860], R9 ;  /* 0x03486009080075a7 */ /* 0x001064000800017f */
[----:B-1----:R-:W-:Y:S05]  /*246d0*/  @!P0 NANOSLEEP.SYNCS 0x989680 ;  /* 0x009896800000895d */ /* 0x002fea0003900000 */
[----:B------:R-:W1:Y:S02]  /*246e0*/  @!P0 SYNCS.PHASECHK.TRANS64 P0, [R8+URZ+0x34860], R9 ;  /* 0x03486009080085a7 */ /* 0x000e64000800007f */
[----:B-1----:R-:W-:Y:S05]  /*246f0*/  @!P0 BRA `(.L_x_2498) ;  /* 0xfffffffc00f08947 */ /* 0x002fea000383ffff */
[----:B------:R-:W-:Y:S05]  /*24700*/  BRA `(.L_x_2624) ;  /* 0xffffffc000fc7947 */ /* 0x000fea000383ffff */
.L_x_2504:
[----:B-1----:R1:W2:Y:S02]  /*24710*/  SYNCS.PHASECHK.TRANS64.TRYWAIT P0, [R2+URZ+0x34840], R3 ;  /* 0x03484003020075a7 */ /* 0x0022a4000800017f */
[----:B--2---:R-:W-:Y:S05]  /*24720*/  @!P0 NANOSLEEP.SYNCS 0x989680 ;  /* 0x009896800000895d */ /* 0x004fea0003900000 */
[----:B------:R-:W2:Y:S02]  /*24730*/  @!P0 SYNCS.PHASECHK.TRANS64 P0, [R2+URZ+0x34840], R3 ;  /* 0x03484003020085a7 */ /* 0x000ea4000800007f */
[----:B--2---:R-:W-:Y:S05]  /*24740*/  @!P0 BRA `(.L_x_2504) ;  /* 0xfffffffc00f08947 */ /* 0x004fea000383ffff */
[----:B------:R-:W-:Y:S05]  /*24750*/  BRA `(.L_x_2625) ;  /* 0xffffffc800547947 */ /* 0x000fea000383ffff */
.L_x_2506:
[----:B0-----:R0:W1:Y:S02]  /*24760*/  SYNCS.PHASECHK.TRANS64.TRYWAIT P0, [R2+URZ+0x34860], R3 ;  /* 0x03486003020075a7 */ /* 0x001064000800017f */
[----:B-1----:R-:W-:Y:S05]  /*24770*/  @!P0 NANOSLEEP.SYNCS 0x989680 ;  /* 0x009896800000895d */ /* 0x002fea0003900000 */
[----:B------:R-:W1:Y:S02]  /*24780*/  @!P0 SYNCS.PHASECHK.TRANS64 P0, [R2+URZ+0x34860], R3 ;  /* 0x03486003020085a7 */ /* 0x000e64000800007f */
[----:B-1----:R-:W-:Y:S05]  /*24790*/  @!P0 BRA `(.L_x_2506) ;  /* 0xfffffffc00f08947 */ /* 0x002fea000383ffff */
[----:B------:R-:W-:Y:S05]  /*247a0*/  BRA `(.L_x_2626) ;  /* 0xffffffcc00007947 */ /* 0x000fea000383ffff */
.L_x_2512:
[----:B--2---:R2:W3:Y:S02]  /*247b0*/  SYNCS.PHASECHK.TRANS64.TRYWAIT P0, [R2+URZ+0x34840], R3 ;  /* 0x03484003020075a7 */ /* 0x0044e4000800017f */
[----:B---3--:R-:W-:Y:S05]  /*247c0*/  @!P0 NANOSLEEP.SYNCS 0x989680 ;  /* 0x009896800000895d */ /* 0x008fea0003900000 */
[----:B------:R-:W3:Y:S02]  /*247d0*/  @!P0 SYNCS.PHASECHK.TRANS64 P0, [R2+URZ+0x34840], R3 ;  /* 0x03484003020085a7 */ /* 0x000ee4000800007f */
[----:B---3--:R-:W-:Y:S05]  /*247e0*/  @!P0 BRA `(.L_x_2512) ;  /* 0xfffffffc00f08947 */ /* 0x008fea000383ffff */
[----:B------:R-:W-:Y:S05]  /*247f0*/  BRA `(.L_x_2627) ;  /* 0xffffffd000347947 */ /* 0x000fea000383ffff */
.L_x_2514:
[----:B0-----:R0:W1:Y:S02]  /*24800*/  SYNCS.PHASECHK.TRANS64.TRYWAIT P0, [R2+URZ+0x34860], R9 ;  /* 0x03486009020075a7 */ /* 0x001064000800017f */
[----:B-1----:R-:W-:Y:S05]  /*24810*/  @!P0 NANOSLEEP.SYNCS 0x989680 ;  /* 0x009896800000895d */ /* 0x002fea0003900000 */
[----:B------:R-:W1:Y:S02]  /*24820*/  @!P0 SYNCS.PHASECHK.TRANS64 P0, [R2+URZ+0x34860], R9 ;  /* 0x03486009020085a7 */ /* 0x000e64000800007f */
[----:B-1----:R-:W-:Y:S05]  /*24830*/  @!P0 BRA `(.L_x_2514) ;  /* 0xfffffffc00f08947 */ /* 0x002fea000383ffff */
[----:B------:R-:W-:Y:S05]  /*24840*/  BRA `(.L_x_2628) ;  /* 0xffffffd000dc7947 */ /* 0x000fea000383ffff */
.L_x_2522:
[----:B-1----:R1:W2:Y:S02]  /*24850*/  SYNCS.PHASECHK.TRANS64.TRYWAIT P0, [R3+URZ+0x34860], R0 ;  /* 0x03486000030075a7 */ /* 0x0022a4000800017f */
[----:B--2---:R-:W-:Y:S05]  /*24860*/  @!P0 NANOSLEEP.SYNCS 0x989680 ;  /* 0x009896800000895d */ /* 0x004fea0003900000 */
[----:B------:R-:W2:Y:S02]  /*24870*/  @!P0 SYNCS.PHASECHK.TRANS64 P0, [R3+URZ+0x34860], R0 ;  /* 0x03486000030085a7 */ /* 0x000ea4000800007f */
[----:B--2---:R-:W-:Y:S05]  /*24880*/  @!P0 BRA `(.L_x_2522) ;  /* 0xfffffffc00f08947 */ /* 0x004fea000383ffff */
[----:B------:R-:W-:Y:S05]  /*24890*/  BRA `(.L_x_2629) ;  /* 0xffffffd400f87947 */ /* 0x000fea000383ffff */
.L_x_2525:
[----:B------:R-:W-:Y:S01]  /*248a0*/  BSSY B0, `(.L_x_2630) ;  /* 0x0000008000007945 */ /* 0x000fe20003800000 */
[----:B------:R-:W-:Y:S02]  /*248b0*/  IMAD.MOV.U32 R13, RZ, RZ, R16 ;  /* 0x000000ffff0d7224 */ /* 0x000fe400078e0010 */
[----:B------:R-:W-:Y:S02]  /*248c0*/  IMAD.MOV.U32 R12, RZ, RZ, RZ ;  /* 0x000000ffff0c7224 */ /* 0x000fe400078e00ff */
[----:B------:R-:W-:Y:S02]  /*248d0*/  IMAD.MOV.U32 R11, RZ, RZ, 0x1f ;  /* 0x0000001fff0b7424 */ /* 0x000fe400078e00ff */
[----:B0-----:R-:W-:-:S07]  /*248e0*/  IMAD.MOV.U32 R15, RZ, RZ, -0x1 ;  /* 0xffffffffff0f7424 */ /* 0x001fce00078e00ff */
[----:B-1----:R-:W-:Y:S05]  /*248f0*/  WARPSYNC.COLLECTIVE R15, `(.L_x_2631) ;  /* 0x000000000f087348 */ /* 0x002fea0003c00000 */
[----:B------:R0:W2:Y:S02]  /*24900*/  SHFL.IDX P6, R14, R13, R12, R11 ;  /* 0x0000000c0d0e7389 */ /* 0x0000a400000c000b */
[----:B012---:R-:W-:Y:S01]  /*24910*/  ENDCOLLECTIVE ;  /* 0x000000000000791b */ /* 0x007fe20003800000 */
.L_x_2631:
[----:B------:R-:W-:Y:S05]  /*24920*/  BSYNC B0 ;  /* 0x0000000000007941 */ /* 0x000fea0003800000 */
.L_x_2630:
        /* <DEDUP_REMOVED lines=8> */
.L_x_2632:
[----:B------:R-:W-:Y:S01]  /*249b0*/  IMAD.MOV.U32 R16, RZ, RZ, R14 ;  /* 0x000000ffff107224 */ /* 0x000fe200078e000e */
[----:B------:R-:W-:Y:S06]  /*249c0*/  BRA `(.L_x_2633) ;  /* 0xffffffd8008c7947 */ /* 0x000fec000383ffff */
.L_x_2528:
        /* <DEDUP_REMOVED lines=8> */
.L_x_2635:
[----:B------:R-:W-:Y:S05]  /*24a50*/  BSYNC B0 ;  /* 0x0000000000007941 */ /* 0x000fea0003800000 */
.L_x_2634:
        /* <DEDUP_REMOVED lines=10> */
.L_x_2636:
        /* <DEDUP_REMOVED lines=8> */
.L_x_2637:
        /* <DEDUP_REMOVED lines=8> */
.L_x_2638:
        /* <DEDUP_REMOVED lines=8> */
.L_x_2639:
        /* <DEDUP_REMOVED lines=8> */
.L_x_2640:
[----:B------:R-:W-:Y:S05]  /*24d00*/  BRA `(.L_x_2641) ;  /* 0xffffffd800507947 */ /* 0x000fea000383ffff */
.L_x_2533:
        /* <DEDUP_REMOVED lines=8> */
.L_x_2643:
[----:B------:R-:W-:Y:S05]  /*24d90*/  BSYNC B0 ;  /* 0x0000000000007941 */ /* 0x000fea0003800000 */
.L_x_2642:
        /* <DEDUP_REMOVED lines=10> */
.L_x_2644:
        /* <DEDUP_REMOVED lines=8> */
.L_x_2645:
        /* <DEDUP_REMOVED lines=8> */
.L_x_2646:
        /* <DEDUP_REMOVED lines=8> */
.L_x_2647:
        /* <DEDUP_REMOVED lines=8> */
.L_x_2648:
[----:B------:R-:W-:Y:S05]  /*25040*/  BRA `(.L_x_2649) ;  /* 0xffffffd800347947 */ /* 0x000fea000383ffff */
.L_x_2535:
[----:B------:R-:W-:Y:S01]  /*25050*/  BSSY B0, `(.L_x_2650) ;  /* 0x0000006000007945 */ /* 0x000fe20003800000 */
[----:B------:R-:W-:Y:S01]  /*25060*/  PLOP3.LUT P6, PT, P6, PT, PT, 0x8, 0x0 ;  /* 0x000000000000781c */ /* 0x000fe200037ce170 */
[----:B------:R-:W-:-:S12]  /*25070*/  IMAD.MOV.U32 R15, RZ, RZ, -0x1 ;  /* 0xffffffffff0f7424 */ /* 0x000fd800078e00ff */
[----:B0-----:R-:W-:Y:S05]  /*25080*/  WARPSYNC.COLLECTIVE R15, `(.L_x_2651) ;  /* 0x000000000f087348 */ /* 0x001fea0003c00000 */
[----:B------:R-:W-:Y:S01]  /*25090*/  VOTE.ANY R14, PT, P6 ;  /* 0x00000000000e7806 */ /* 0x000fe200030e0100 */
[----:B0-----:R-:W-:Y:S06]  /*250a0*/  ENDCOLLECTIVE ;  /* 0x000000000000791b */ /* 0x001fec0003800000 */
.L_x_2651:
[----:B------:R-:W-:Y:S05]  /*250b0*/  BSYNC B0 ;  /* 0x0000000000007941 */ /* 0x000fea0003800000 */
.L_x_2650:
        /* <DEDUP_REMOVED lines=9> */
.L_x_2652:
[----:B------:R-:W-:Y:S01]  /*25150*/  IMAD.MOV.U32 R17, RZ, RZ, R14 ;  /* 0x000000ffff117224 */ /* 0x000fe200078e000e */
[----:B------:R-:W-:Y:S06]  /*25160*/  BRA `(.L_x_2653) ;  /* 0xffffffd800247947 */ /* 0x000fec000383ffff */
.L_x_2537:
[----:B------:R-:W-:Y:S01]  /*25170*/  BSSY B0, `(.L_x_2654) ;  /* 0x0000007000007945 */ /* 0x000fe20003800000 */
[----:B------:R-:W-:Y:S02]  /*25180*/  IMAD.MOV.U32 R13, RZ, RZ, R2 ;  /* 0x000000ffff0d7224 */ /* 0x000fe400078e0002 */
[----:B------:R-:W-:Y:S02]  /*25190*/  IMAD.MOV.U32 R11, RZ, RZ, 0x1f ;  /* 0x0000001fff0b7424 */ /* 0x000fe400078e00ff */
[----:B------:R-:W-:-:S07]  /*251a0*/  IMAD.MOV.U32 R15, RZ, RZ, -0x1 ;  /* 0xffffffffff0f7424 */ /* 0x000fce00078e00ff */
[----:B012---:R-:W-:Y:S05]  /*251b0*/  WARPSYNC.COLLECTIVE R15, `(.L_x_2655) ;  /* 0x000000000f087348 */ /* 0x007fea0003c00000 */
[----:B------:R3:W4:Y:S02]  /*251c0*/  SHFL.IDX P6, R14, R13, R12, R11 ;  /* 0x0000000c0d0e7389 */ /* 0x00072400000c000b */
[----:B01234-:R-:W-:Y:S01]  /*251d0*/  ENDCOLLECTIVE ;  /* 0x000000000000791b */ /* 0x01ffe20003800000 */
.L_x_2655:
[----:B------:R-:W-:Y:S05]  /*251e0*/  BSYNC B0 ;  /* 0x0000000000007941 */ /* 0x000fea0003800000 */
.L_x_2654:
[----:B------:R-:W-:Y:S01]  /*251f0*/  IMAD.MOV.U32 R7, RZ, RZ, R14 ;  /* 0x000000ffff077224 */ /* 0x000fe200078e000e */
[----:B------:R-:W-:Y:S06]  /*25200*/  BRA `(.L_x_2536) ;  /* 0xffffffd800187947 */ /* 0x000fec000383ffff */
.L_x_2541:
[----:B-1----:R1:W2:Y:S02]  /*25210*/  SYNCS.PHASECHK.TRANS64.TRYWAIT P0, [R0+URZ+0x34820], R3 ;  /* 0x03482003000075a7 */ /* 0x0022a4000800017f */
[----:B--2---:R-:W-:Y:S05]  /*25220*/  @!P0 NANOSLEEP.SYNCS 0x989680 ;  /* 0x009896800000895d */ /* 0x004fea0003900000 */
[----:B------:R-:W2:Y:S02]  /*25230*/  @!P0 SYNCS.PHASECHK.TRANS64 P0, [R0+URZ+0x34820], R3 ;  /* 0x03482003000085a7 */ /* 0x000ea4000800007f */
[----:B--2---:R-:W-:Y:S05]  /*25240*/  @!P0 BRA `(.L_x_2541) ;  /* 0xfffffffc00f08947 */ /* 0x004fea000383ffff */
[----:B------:R-:W-:Y:S05]  /*25250*/  BRA `(.L_x_2656) ;  /* 0xffffffdc008c7947 */ /* 0x000fea000383ffff */
.L_x_2542:
        /* <DEDUP_REMOVED lines=11> */
.L_x_2658:
[----:B------:R-:W-:Y:S05]  /*25310*/  BSYNC B0 ;  /* 0x0000000000007941 */ /* 0x000fea0003800000 */
.L_x_2657:
[----:B------:R-:W-:Y:S05]  /*25320*/  BRA `(.L_x_2659) ;  /* 0xffffffdc00747947 */ /* 0x000fea000383ffff */
.L_x_2543:
[----:B------:R-:W-:Y:S01]  /*25330*/  BSSY B0, `(.L_x_2660) ;  /* 0x0000006000007945 */ /* 0x000fe20003800000 */
[----:B------:R-:W-:-:S07]  /*25340*/  IMAD.MOV.U32 R15, RZ, RZ, -0x1 ;  /* 0xffffffffff0f7424 */ /* 0x000fce00078e00ff */
[----:B012---:R-:W-:Y:S05]  /*25350*/  WARPSYNC.COLLECTIVE R15, `(.L_x_2661) ;  /* 0x000000000f0c7348 */ /* 0x007fea0003c00000 */
[----:B------:R-:W-:Y:S02]  /*25360*/  ELECT P6, UR62, PT ;  /* 0x00000000003e782f */ /* 0x000fe400038c0000 */
[----:B------:R-:W-:Y:S01]  /*25370*/  MOV R14, UR62 ;  /* 0x0000003e000e7c02 */ /* 0x000fe20008000f00 */
[----:B012---:R-:W-:Y:S10]  /*25380*/  ENDCOLLECTIVE ;  /* 0x000000000000791b */ /* 0x007ff40003800000 */
.L_x_2661:
[----:B------:R-:W-:Y:S05]  /*25390*/  BSYNC B0 ;  /* 0x0000000000007941 */ /* 0x000fea0003800000 */
.L_x_2660:
[----:B------:R-:W-:Y:S05]  /*253a0*/  BRA `(.L_x_2662) ;  /* 0xffffffdc00687947 */ /* 0x000fea000383ffff */
.L_x_2545:
[----:B-1----:R1:W2:Y:S02]  /*253b0*/  SYNCS.PHASECHK.TRANS64.TRYWAIT P0, [R6+URZ], R5 ;  /* 0x00000005060075a7 */ /* 0x0022a4000800017f */
[----:B--2---:R-:W-:Y:S05]  /*253c0*/  @!P0 NANOSLEEP.SYNCS 0x989680 ;  /* 0x009896800000895d */ /* 0x004fea0003900000 */
[----:B------:R-:W2:Y:S02]  /*253d0*/  @!P0 SYNCS.PHASECHK.TRANS64 P0, [R6+URZ], R5 ;  /* 0x00000005060085a7 */ /* 0x000ea4000800007f */
[----:B--2---:R-:W-:Y:S05]  /*253e0*/  @!P0 BRA `(.L_x_2545) ;  /* 0xfffffffc00f08947 */ /* 0x004fea000383ffff */
[----:B------:R-:W-:Y:S05]  /*253f0*/  BRA `(.L_x_2663) ;  /* 0xffffffdc00ac7947 */ /* 0x000fea000383ffff */
.L_x_2546:
[----:B--2---:R2:W3:Y:S02]  /*25400*/  SYNCS.PHASECHK.TRANS64.TRYWAIT P0, [R7+URZ], R2 ;  /* 0x00000002070075a7 */ /* 0x0044e4000800017f */
[----:B---3--:R-:W-:Y:S05]  /*25410*/  @!P0 NANOSLEEP.SYNCS 0x989680 ;  /* 0x009896800000895d */ /* 0x008fea0003900000 */
[----:B------:R-:W3:Y:S02]  /*25420*/  @!P0 SYNCS.PHASECHK.TRANS64 P0, [R7+URZ], R2 ;  /* 0x00000002070085a7 */ /* 0x000ee4000800007f */
[----:B---3--:R-:W-:Y:S05]  /*25430*/  @!P0 BRA `(.L_x_2546) ;  /* 0xfffffffc00f08947 */ /* 0x008fea000383ffff */
[----:B------:R-:W-:Y:S05]  /*25440*/  BRA `(.L_x_2664) ;  /* 0xffffffdc00a07947 */ /* 0x000fea000383ffff */
.L_x_2548:
[----:B---3--:R3:W4:Y:S02]  /*25450*/  SYNCS.PHASECHK.TRANS64.TRYWAIT P0, [R4+URZ], R5 ;  /* 0x00000005040075a7 */ /* 0x008724000800017f */
[----:B----4-:R-:W-:Y:S05]  /*25460*/  @!P0 NANOSLEEP.SYNCS 0x989680 ;  /* 0x009896800000895d */ /* 0x010fea0003900000 */
[----:B------:R-:W4:Y:S02]  /*25470*/  @!P0 SYNCS.PHASECHK.TRANS64 P0, [R4+URZ], R5 ;  /* 0x00000005040085a7 */ /* 0x000f24000800007f */
[----:B----4-:R-:W-:Y:S05]  /*25480*/  @!P0 BRA `(.L_x_2548) ;  /* 0xfffffffc00f08947 */ /* 0x010fea000383ffff */
[----:B------:R-:W-:Y:S05]  /*25490*/  BRA `(.L_x_2665) ;  /* 0xffffffdc00a87947 */ /* 0x000fea000383ffff */
.L_x_2666:
        /* <DEDUP_REMOVED lines=14> */
.L_x_11939:


//--------------------- .text._ZN7cutlass13device_kernelIN5flash11enable_sm90INS1_16FlashAttnFwdSm90INS1_25CollectiveMainloopFwdSm90ILi2EN4cute5tupleIJNS5_1CILi1EEES8_S8_EEENS6_IJNS7_ILi64EEESA_SA_EEELi512ENS_10bfloat16_tEfNS_4arch4Sm90ELb0ELb0ELb0ELb0ELb0ELb0ELb0ELb0ELb0ELb0ELb0ELb0EEENS1_21CollectiveEpilogueFwdINS6_IJSA_NS7_ILi512EEESA_EEES9_SC_SE_Li256ELb0ELb0ELb0ELb0EEENS1_29StaticPersistentTileSchedulerILb0EEEEEEEEEvNT_6ParamsE --------------------------
	.section	.text._ZN7cutlass13device_kernelIN5flash11enable_sm90INS1_16FlashAttnFwdSm90INS1_25CollectiveMainloopFwdSm90ILi2EN4cute5tupleIJNS5_1CILi1EEES8_S8_EEENS6_IJNS7_ILi64EEESA_SA_EEELi512ENS_10bfloat16_tEfNS_4arch4Sm90ELb0ELb0ELb0ELb0ELb0ELb0ELb0ELb0ELb0ELb0ELb0ELb0EEENS1_21CollectiveEpilogueFwdINS6_IJSA_NS7_ILi512EEESA_EEES9_SC_SE_Li256ELb0ELb0ELb0ELb0EEENS1_29StaticPersistentTileSchedulerILb0EEEEEEEEEvNT_6ParamsE,"ax",@progbits
	.align	128
.text._ZN7cutlass13device_kernelIN5flash11enable_sm90INS1_16FlashAttnFwdSm90INS1_25CollectiveMainloopFwdSm90ILi2EN4cute5tupleIJNS5_1CILi1EEES8_S8_EEENS6_IJNS7_ILi64EEESA_SA_EEELi512ENS_10bfloat16_tEfNS_4arch4Sm90ELb0ELb0ELb0ELb0ELb0ELb0ELb0ELb0ELb0ELb0ELb0ELb0EEENS1_21CollectiveEpilogueFwdINS6_IJSA_NS7_ILi512EEESA_EEES9_SC_SE_Li256ELb0ELb0ELb0ELb0EEENS1_29StaticPersistentTileSchedulerILb0EEEEEEEEEvNT_6ParamsE:
        .type           _ZN7cutlass13device_kernelIN5flash11enable_sm90INS1_16FlashAttnFwdSm90INS1_25CollectiveMainloopFwdSm90ILi2EN4cute5tupleIJNS5_1CILi1EEES8_S8_EEENS6_IJNS7_ILi64EEESA_SA_EEELi512ENS_10bfloat16_tEfNS_4arch4Sm90ELb0ELb0ELb0ELb0ELb0ELb0ELb0ELb0ELb0ELb0ELb0ELb0EEENS1_21CollectiveEpilogueFwdINS6_IJSA_NS7_ILi512EEESA_EEES9_SC_SE_Li256ELb0ELb0ELb0ELb0EEENS1_29StaticPersistentTileSchedulerILb0EEEEEEEEEvNT_6ParamsE,@function
        .size           _ZN7cutlass13device_kernelIN5flash11enable_sm90INS1_16FlashAttnFwdSm90INS1_25CollectiveMainloopFwdSm90ILi2EN4cute5tupleIJNS5_1CILi1EEES8_S8_EEENS6_IJNS7_ILi64EEESA_SA_EEELi512ENS_10bfloat16_tEfNS_4arch4Sm90ELb0ELb0ELb0ELb0ELb0ELb0ELb0ELb0ELb0ELb0ELb0ELb0EEENS1_21CollectiveEpilogueFwdINS6_IJSA_NS7_ILi512EEESA_EEES9_SC_SE_Li256ELb0ELb0ELb0ELb0EEENS1_29StaticPersistentTileSchedulerILb0EEEEEEEEEvNT_6ParamsE,(.L_x_11940 - _ZN7cutlass13device_kernelIN5flash11enable_sm90INS1_16FlashAttnFwdSm90INS1_25CollectiveMainloopFwdSm90ILi2EN4cute5tupleIJNS5_1CILi1EEES8_S8_EEENS6_IJNS7_ILi64EEESA_SA_EEELi512ENS_10bfloat16_tEfNS_4arch4Sm90ELb0ELb0ELb0ELb0ELb0ELb0ELb0ELb0ELb0ELb0ELb0ELb0EEENS1_21CollectiveEpilogueFwdINS6_IJSA_NS7_ILi512EEESA_EEES9_SC_SE_Li256ELb0ELb0ELb0ELb0EEENS1_29StaticPersistentTileSchedulerILb0EEEEEEEEEvNT_6ParamsE)
        .other          _ZN7cutlass13device_kernelIN5flash11enable_sm90INS1_16FlashAttnFwdSm90INS1_25CollectiveMainloopFwdSm90ILi2EN4cute5tupleIJNS5_1CILi1EEES8_S8_EEENS6_IJNS7_ILi64EEESA_SA_EEELi512ENS_10bfloat16_tEfNS_4arch4Sm90ELb0ELb0ELb0ELb0ELb0ELb0ELb0ELb0ELb0ELb0ELb0ELb0EEENS1_21CollectiveEpilogueFwdINS6_IJSA_NS7_ILi512EEESA_EEES9_SC_SE_Li256ELb0ELb0ELb0ELb0EEENS1_29StaticPersistentTileSchedulerILb0EEEEEEEEEvNT_6ParamsE,@"STO_CUDA_ENTRY STV_DEFAULT"
_ZN7cutlass13device_kernelIN5flash11enable_sm90INS1_16FlashAttnFwdSm90INS1_25CollectiveMainloopFwdSm90ILi2EN4cute5tupleIJNS5_1CILi1EEES8_S8_EEENS6_IJNS7_ILi64EEESA_SA_EEELi512ENS_10bfloat16_tEfNS_4arch4Sm90ELb0ELb0ELb0ELb0ELb0ELb0ELb0ELb0ELb0ELb0ELb0ELb0EEENS1_21CollectiveEpilogueFwdINS6_IJSA_NS7_ILi512EEESA_EEES9_SC_SE_Li256ELb0ELb0ELb0ELb0EEENS1_29StaticPersistentTileSchedulerILb0EEEEEEEEEvNT_6ParamsE:
[----:B------:R-:W1:Y:S02]  /*0000*/  LDC R1, c[0x0][0x28] ;  /* 0x00000a00ff017b82 */ /* 0x000e640000000800 */
[----:B-1----:R-:W-:Y:S01]  /*0010*/  IADD3 R1, R1, -0x20, RZ ;  /* 0xffffffe001017810 */ /* 0x002fe20007ffe0ff */
        /* <DEDUP_REMOVED lines=22> */
.L_x_2668:
[----:B------:R-:W-:Y:S05]  /*0180*/  BSYNC B0 ;  /* 0x0000000000007941 */ /* 0x000fea0003800000 */
.L_x_2667:
        /* <DEDUP_REMOVED lines=33> */
.L_x_2669:
        /* <DEDUP_REMOVED lines=22> */
.L_x_2670:
        /* <DEDUP_REMOVED lines=18> */
.L_x_2671:
        /* <DEDUP_REMOVED lines=22> */
.L_x_2672:
        /* <DEDUP_REMOVED lines=22> */
.L_x_2673:
[----:B------:R-:W-:Y:S01]  /*08e0*/  PLOP3.LUT P0, PT, PT, PT, UP0, 0x80, 0x0 ;  /* 0x000000000000781c */ /* 0x000fe20003f0f008 */
[----:B------:R-:W-:Y:S01]  /*08f0*/  UMOV UR38, 0x1 ;  /* 0x0000000100267882 */ /* 0x000fe20000000000 */
[----:B------:R-:W-:Y:S01]  /*0900*/  NOP ;  /* 0x0000000000007918 */ /* 0x000fe20000000000 */
[----:B------:R-:W-:Y:S01]  /*0910*/  USEL UR38, UR38, 0x2, !UP0 ;  /* 0x0000000226267887 */ /* 0x000fe2000c000000 */
[----:B------:R-:W-:Y:S01]  /*0920*/  ULDC.64 UR48, c[0x0][0x208] ;  /* 0x0000820000307ab9 */ /* 0x000fe20000000a00 */
[----:B-123--:R-:W-:Y:S08]  /*0930*/  BAR.SYNC.DEFER_BLOCKING 0x0 ;  /* 0x0000000000007b1d */ /* 0x00eff00000010000 */
[----:B------:R-:W-:Y:S05]  /*0940*/  @!P0 BRA `(.L_x_2674) ;  /* 0x0000006c00088947 */ /* 0x000fea0003800000 */
.L_x_2675:
[----:B------:R-:W-:-:S08]  /*0950*/  NOP ;  /* 0x0000000000007918 */ /* 0x000fd00000000000 */
[----:B------:R-:W1:Y:S02]  /*0960*/  USETMAXREG.TRY_ALLOC.CTAPOOL UP0, 0xf0 ;  /* 0x000000f0000079c8 */ /* 0x000e640008000600 */
[----:B-1----:R-:W-:-:S13]  /*0970*/  PLOP3.LUT P0, PT, PT, PT, UP0, 0x80, 0x0 ;  /* 0x000000000000781c */ /* 0x002fda0003f0f008 */
[----:B------:R-:W-:Y:S05]  /*0980*/  @!P0 BRA `(.L_x_2675) ;  /* 0xfffffffc00f08947 */ /* 0x000fea000383ffff */
[----:B------:R-:W-:Y:S01]  /*0990*/  LOP3.LUT R0, R4, 0xffffff80, RZ, 0xc0, !PT ;  /* 0xffffff8004007812 */ /* 0x000fe200078ec0ff */
[----:B------:R-:W1:Y:S03]  /*09a0*/  S2UR UR45, SR_CTAID.X ;  /* 0x00000000002d79c3 */ /* 0x000e660000002500 */
[----:B------:R-:W-:-:S05]  /*09b0*/  ISETP.NE.AND P0, PT, R0, 0x80, PT ;  /* 0x000000800000780c */ /* 0x000fca0003f05270 */
[----:B------:R-:W1:Y:S08]  /*09c0*/  LDC R0, c[0x0][0xda4] ;  /* 0x00036900ff007b82 */ /* 0x000e700000000800 */
[----:B------:R-:W-:Y:S06]  /*09d0*/  @!P0 BAR.ARV 0x8, 0xa0 ;  /* 0x0202800000008b1d */ /* 0x000fec0000002000 */
[----:B------:R-:W-:-:S13]  /*09e0*/  ISETP.GE.U32.AND P0, PT, R4, 0x100, PT ;  /* 0x000001000400780c */ /* 0x000fda0003f06070 */
[----:B------:R-:W-:Y:S06]  /*09f0*/  @P0 BAR.ARV 0xf, 0x100 ;  /* 0x03c4000000000b1d */ /* 0x000fec0000002000 */
[----:B-1----:R-:W-:-:S13]  /*0a00*/  ISETP.LE.AND P0, PT, R0, UR45, PT ;  /* 0x0000002d00007c0c */ /* 0x002fda000bf03270 */
[----:B------:R-:W-:Y:S05]  /*0a10*/  @P0 EXIT ;  /* 0x000000000000094d */ /* 0x000fea0003800000 */
[----:B------:R-:W-:Y:S01]  /*0a20*/  VIADD R0, R4, 0xffffff80 ;  /* 0xffffff8004007836 */ /* 0x000fe20000000000 */
[----:B------:R-:W1:Y:S01]  /*0a30*/  S2UR UR4, SR_CgaCtaId ;  /* 0x00000000000479c3 */ /* 0x000e620000008800 */
[----:B------:R-:W-:Y:S01]  /*0a40*/  UMOV UR46, 0x400 ;  /* 0x00000400002e7882 */ /* 0x000fe20000000000 */
[----:B------:R-:W-:Y:S01]  /*0a50*/  MOV R22, 0x20 ;  /* 0x0000002000167802 */ /* 0x000fe20000000f00 */
[----:B------:R-:W-:Y:S01]  /*0a60*/  ULOP3.LUT UR44, UR38, 0x1, URZ, 0xfc, !UPT ;  /* 0x00000001262c7892 */ /* 0x000fe2000f8efc3f */
[----:B------:R-:W-:Y:S01]  /*0a70*/  SHF.R.S32.HI R3, RZ, 0x1f, R0 ;  /* 0x0000001fff037819 */ /* 0x000fe20000011400 */
[----:B------:R-:W-:Y:S01]  /*0a80*/  ULDC.64 UR52, c[0x0][0x198] ;  /* 0x0000660000347ab9 */ /* 0x000fe20000000a00 */
[----:B------:R-:W-:Y:S01]  /*0a90*/  UMOV UR41, URZ ;  /* 0x0000003f00297c82 */ /* 0x000fe20008000000 */
[----:B------:R-:W-:Y:S01]  /*0aa0*/  UMOV UR40, URZ ;  /* 0x0000003f00287c82 */ /* 0x000fe20008000000 */
[CC--:B------:R-:W-:Y:S01]  /*0ab0*/  LEA.HI R2, R3.reuse, R0.reuse, RZ, 0x4 ;  /* 0x0000000003027211 */ /* 0x0c0fe200078f20ff */
[----:B------:R-:W-:Y:S01]  /*0ac0*/  UMOV UR39, URZ ;  /* 0x0000003f00277c82 */ /* 0x000fe20008000000 */
[----:B------:R-:W-:-:S02]  /*0ad0*/  LEA.HI R4, R3, R0, RZ, 0x5 ;  /* 0x0000000003047211 */ /* 0x000fc400078f28ff */
[----:B------:R-:W-:Y:S02]  /*0ae0*/  LEA.HI R5, R3, R0, RZ, 0x7 ;  /* 0x0000000003057211 */ /* 0x000fe400078f38ff */
[----:B------:R-:W-:Y:S02]  /*0af0*/  LOP3.LUT R7, R2, 0xfffffff0, RZ, 0xc0, !PT ;  /* 0xfffffff002077812 */ /* 0x000fe400078ec0ff */
[--C-:B------:R-:W-:Y:S02]  /*0b00*/  SHF.R.S32.HI R185, RZ, 0x5, R4.reuse ;  /* 0x00000005ffb97819 */ /* 0x100fe40000011404 */
[----:B------:R-:W-:Y:S02]  /*0b10*/  LOP3.LUT R3, R5, 0xffffff80, RZ, 0xc0, !PT ;  /* 0xffffff8005037812 */ /* 0x000fe400078ec0ff */
[----:B------:R-:W-:Y:S02]  /*0b20*/  SHF.R.S32.HI R4, RZ, 0x1f, R4 ;  /* 0x0000001fff047819 */ /* 0x000fe40000011404 */
[C---:B------:R-:W-:Y:S01]  /*0b30*/  IADD3 R7, R0.reuse, -R7, RZ ;  /* 0x8000000700077210 */ /* 0x040fe20007ffe0ff */
[----:B------:R-:W-:Y:S01]  /*0b40*/  IMAD.IADD R3, R0, 0x1, -R3 ;  /* 0x0000000100037824 */ /* 0x000fe200078e0a03 */
[----:B------:R-:W-:Y:S01]  /*0b50*/  LEA.HI R4, R4, R185, RZ, 0x2 ;  /* 0x000000b904047211 */ /* 0x000fe200078f10ff */
[----:B-1----:R-:W-:Y:S01]  /*0b60*/  ULEA UR46, UR4, UR46, 0x18 ;  /* 0x0000002e042e7291 */ /* 0x002fe2000f8ec03f */
[----:B------:R-:W-:-:S02]  /*0b70*/  SHF.R.S32.HI R0, RZ, 0x1f, R7 ;  /* 0x0000001fff007819 */ /* 0x000fc40000011407 */
[----:B------:R-:W-:Y:S02]  /*0b80*/  SHF.R.S32.HI R184, RZ, 0x7, R5 ;  /* 0x00000007ffb87819 */ /* 0x000fe40000011405 */
[----:B------:R-:W-:Y:S02]  /*0b90*/  LOP3.LUT R4, R4, 0x3ffffc, RZ, 0xc0, !PT ;  /* 0x003ffffc04047812 */ /* 0x000fe400078ec0ff */
[----:B------:R-:W-:Y:S01]  /*0ba0*/  LEA.HI R6, R0, R7, RZ, 0x3 ;  /* 0x0000000700067211 */ /* 0x000fe200078f18ff */
[----:B------:R-:W-:Y:S01]  /*0bb0*/  IMAD R11, R184, 0x100, R7 ;  /* 0x00000100b80b7824 */ /* 0x000fe200078e0207 */
[----:B------:R-:W-:Y:S02]  /*0bc0*/  SHF.R.S32.HI R9, RZ, 0x4, R2 ;  /* 0x00000004ff097819 */ /* 0x000fe40000011402 */
[----:B------:R-:W-:Y:S02]  /*0bd0*/  IADD3 R8, R185, -R4, RZ ;  /* 0x80000004b9087210 */ /* 0x000fe40007ffe0ff */
[C---:B------:R-:W-:Y:S01]  /*0be0*/  LOP3.LUT R4, R6.reuse, 0xfffffff8, RZ, 0xc0, !PT ;  /* 0xfffffff806047812 */ /* 0x040fe200078ec0ff */
[----:B------:R-:W-:Y:S01]  /*0bf0*/  IMAD.SHL.U32 R6, R6, 0x40, RZ ;  /* 0x0000004006067824 */ /* 0x000fe200078e00ff */
[----:B------:R-:W-:Y:S01]  /*0c00*/  LEA.HI R2, R2, R9, RZ, 0x1 ;  /* 0x0000000902027211 */ /* 0x000fe200078f08ff */
[----:B------:R-:W-:Y:S01]  /*0c10*/  IMAD R186, R8, 0x10, R11 ;  /* 0x0000001008ba7824 */ /* 0x000fe200078e020b */
[----:B------:R-:W-:-:S02]  /*0c20*/  IADD3 R8, R7, -R4, RZ ;  /* 0x8000000407087210 */ /* 0x000fc40007ffe0ff */
[----:B------:R-:W-:Y:S02]  /*0c30*/  LOP3.LUT R2, R2, 0x1ffffffe, RZ, 0xc0, !PT ;  /* 0x1ffffffe02027812 */ /* 0x000fe400078ec0ff */
[----:B------:R-:W-:Y:S01]  /*0c40*/  LOP3.LUT R6, R6, 0x7ffffe00, RZ, 0xc0, !PT ;  /* 0x7ffffe0006067812 */ /* 0x000fe200078ec0ff */
[----:B------:R-:W-:Y:S01]  /*0c50*/  IMAD.SHL.U32 R10, R8, 0x40, RZ ;  /* 0x00000040080a7824 */ /* 0x000fe200078e00ff */
[----:B------:R-:W-:Y:S02]  /*0c60*/  IADD3 R9, R9, -R2, RZ ;  /* 0x8000000209097210 */ /* 0x000fe40007ffe0ff */
[----:B------:R-:W-:Y:S01]  /*0c70*/  SHF.R.S32.HI R0, RZ, 0x1f, R3 ;  /* 0x0000001fff007819 */ /* 0x000fe20000011403 */
[----:B------:R-:W-:Y:S01]  /*0c80*/  IMAD R6, R185, 0x400, R6 ;  /* 0x00000400b9067824 */ /* 0x000fe200078e0206 */
[----:B------:R-:W-:Y:S02]  /*0c90*/  SHF.L.U32 R9, R9, 0x3, RZ ;  /* 0x0000000309097819 */ /* 0x000fe400000006ff */
[----:B------:R-:W-:-:S02]  /*0ca0*/  LOP3.LUT R10, R10, 0x1c0, RZ, 0xc0, !PT ;  /* 0x000001c00a0a7812 */ /* 0x000fc400078ec0ff */
[----:B------:R-:W-:Y:S02]  /*0cb0*/  LEA R186, R186, R9, 0x6 ;  /* 0x00000009baba7211 */ /* 0x000fe400078e30ff */
[----:B------:R-:W-:Y:S02]  /*0cc0*/  LOP3.LUT R9, R10, 0x8, R9, 0xf8, !PT ;  /* 0x000000080a097812 */ /* 0x000fe400078ef809 */
[----:B------:R-:W-:Y:S02]  /*0cd0*/  SHF.R.U32.HI R10, RZ, 0x3, R10 ;  /* 0x00000003ff0a7819 */ /* 0x000fe4000001160a */
[CC--:B------:R-:W-:Y:S02]  /*0ce0*/  LEA.HI R2, R0.reuse, R3.reuse, RZ, 0x2 ;  /* 0x0000000300027211 */ /* 0x0c0fe400078f10ff */
[----:B------:R-:W-:Y:S02]  /*0cf0*/  LOP3.LUT R9, R9, R10, RZ, 0x3c, !PT ;  /* 0x0000000a09097212 */ /* 0x000fe400078e3cff */
[----:B------:R-:W-:-:S02]  /*0d00*/  LEA.HI R4, R0, R3, RZ, 0x5 ;  /* 0x0000000300047211 */ /* 0x000fc400078f28ff */
[----:B------:R-:W-:Y:S01]  /*0d10*/  R2P PR, R8, 0x6 ;  /* 0x0000000608007804 */ /* 0x000fe20000000000 */
[----:B------:R-:W-:Y:S01]  /*0d20*/  IMAD.IADD R6, R6, 0x1, R9 ;  /* 0x0000000106067824 */ /* 0x000fe200078e0209 */
[--C-:B------:R-:W-:Y:S02]  /*0d30*/  SHF.R.S32.HI R0, RZ, 0x2, R2.reuse ;  /* 0x00000002ff007819 */ /* 0x100fe40000011402 */
[----:B------:R-:W-:Y:S02]  /*0d40*/  SHF.R.S32.HI R7, RZ, 0x1f, R2 ;  /* 0x0000001fff077819 */ /* 0x000fe40000011402 */
[----:B------:R-:W-:Y:S02]  /*0d50*/  LEA.HI R5, R5, R184, RZ, 0x1 ;  /* 0x000000b805057211 */ /* 0x000fe400078f08ff */
[----:B------:R-:W-:Y:S02]  /*0d60*/  LEA R19, R6, UR46, 0x1 ;  /* 0x0000002e06137c11 */ /* 0x000fe4000f8e08ff */
[----:B------:R-:W-:-:S02]  /*0d70*/  LEA.HI R7, R7, R0, RZ, 0x3 ;  /* 0x0000000007077211 */ /* 0x000fc400078f18ff */
[----:B------:R-:W-:Y:S01]  /*0d80*/  LOP3.LUT R2, R2, 0x7ffffffc, RZ, 0xc0, !PT ;  /* 0x7ffffffc02027812 */ /* 0x000fe200078ec0ff */
[----:B------:R-:W-:Y:S01]  /*0d90*/  VIADD R23, R19, 0x26800 ;  /* 0x0002680013177836 */ /* 0x000fe20000000000 */
[----:B------:R-:W-:Y:S02]  /*0da0*/  LOP3.LUT R5, R5, 0xfffffe, RZ, 0xc0, !PT ;  /* 0x00fffffe05057812 */ /* 0x000fe400078ec0ff */
[----:B------:R-:W-:Y:S01]  /*0db0*/  LOP3.LUT R7, R7, 0xfffffff8, RZ, 0xc0, !PT ;  /* 0xfffffff807077812 */ /* 0x000fe200078ec0ff */
[----:B------:R-:W-:Y:S01]  /*0dc0*/  IMAD.IADD R16, R3, 0x1, -R2 ;  /* 0x0000000103107824 */ /* 0x000fe200078e0a02 */
[----:B------:R-:W-:Y:S01]  /*0dd0*/  IADD3 R18, R19, 0x26840, RZ ;  /* 0x0002684013127810 */ /* 0x000fe20007ffe0ff */
[----:B------:R-:W-:Y:S01]  /*0de0*/  IMAD.IADD R5, R184, 0x1, -R5 ;  /* 0x00000001b8057824 */ /* 0x000fe200078e0a05 */
[----:B------:R-:W-:Y:S01]  /*0df0*/  SEL R22, R22, 0xffffffe0, !P1 ;  /* 0xffffffe016167807 */ /* 0x000fe20004800000 */
[----:B------:R-:W-:Y:S01]  /*0e00*/  IMAD.SHL.U32 R16, R16, 0x2, RZ ;  /* 0x0000000210107824 */ /* 0x000fe200078e00ff */
[----:B------:R-:W-:-:S02]  /*0e10*/  IADD3 R7, R0, -R7, RZ ;  /* 0x8000000700077210 */ /* 0x000fc40007ffe0ff */
[----:B------:R-:W-:Y:S02]  /*0e20*/  SHF.R.S32.HI R2, RZ, 0x5, R4 ;  /* 0x00000005ff027819 */ /* 0x000fe40000011404 */
[C---:B------:R-:W-:Y:S02]  /*0e30*/  @P2 IADD3 R18, R23.reuse, -0x40, RZ ;  /* 0xffffffc017122810 */ /* 0x040fe40007ffe0ff */
[----:B------:R-:W-:Y:S02]  /*0e40*/  IADD3 R23, R23, R22, RZ ;  /* 0x0000001617177210 */ /* 0x000fe40007ffe0ff */
[----:B------:R-:W-:Y:S02]  /*0e50*/  LEA R2, R2, R7, 0x4 ;  /* 0x0000000702027211 */ /* 0x000fe400078e20ff */
[----:B------:R-:W-:Y:S02]  /*0e60*/  SHF.L.U32 R17, R5, 0x8, RZ ;  /* 0x0000000805117819 */ /* 0x000fe400000006ff */
[----:B------:R-:W-:-:S07]  /*0e70*/  IADD3 R22, R22, R18, RZ ;  /* 0x0000001216167210 */ /* 0x000fce0007ffe0ff */
.L_x_2709:
[----:B------:R-:W-:Y:S01]  /*0e80*/  ULDC UR4, c[0x0][0xda8] ;  /* 0x00036a0000047ab9 */ /* 0x000fe20000000800 */
[----:B------:R-:W-:Y:S01]  /*0e90*/  ULDC UR50, c[0x0][0x404] ;  /* 0x0001010000327ab9 */ /* 0x000fe20000000800 */
[----:B------:R-:W-:Y:S01]  /*0ea0*/  UISETP.NE.AND UP1, UPT, UR4, 0x1, UPT ;  /* 0x000000010400788c */ /* 0x000fe2000bf25270 */
[----:B------:R-:W-:Y:S02]  /*0eb0*/  ULDC UR6, c[0x0][0x2e0] ;  /* 0x0000b80000067ab9 */ /* 0x000fe40000000800 */
[----:B------:R-:W-:Y:S01]  /*0ec0*/  ULDC.64 UR4, c[0x0][0x3f8] ;  /* 0x0000fe0000047ab9 */ /* 0x000fe20000000a00 */
[----:B------:R-:W-:Y:S01]  /*0ed0*/  UMOV UR43, UR45 ;  /* 0x0000002d002b7c82 */ /* 0x000fe20008000000 */
[----:B------:R-:W-:Y:S01]  /*0ee0*/  UISETP.NE.U32.AND UP0, UPT, UR4, URZ, UPT ;  /* 0x0000003f0400728c */ /* 0x000fe2000bf05070 */
[----:B------:R-:W-:Y:S02]  /*0ef0*/  UMOV UR42, UR45 ;  /* 0x0000002d002a7c82 */ /* 0x000fe40008000000 */
[----:B------:R-:W-:Y:S01]  /*0f00*/  ULDC UR4, c[0x0][0xdb4] ;  /* 0x00036d0000047ab9 */ /* 0x000fe20000000800 */
[----:B------:R-:W-:-:S02]  /*0f10*/  UISETP.NE.AND.EX UP0, UPT, UR5, URZ, UPT, UP0 ;  /* 0x0000003f0500728c */ /* 0x000fc4000bf05300 */
[----:B------:R-:W-:Y:S02]  /*0f20*/  UISETP.NE.AND UP2, UPT, UR4, 0x1, UPT ;  /* 0x000000010400788c */ /* 0x000fe4000bf45270 */
[----:B------:R-:W-:Y:S01]  /*0f30*/  USEL UR50, UR50, 0x1, UP0 ;  /* 0x0000000132327887 */ /* 0x000fe20008000000 */
[----:B------:R-:W-:Y:S01]  /*0f40*/  @UP1 ULDC UR4, c[0x0][0xdac] ;  /* 0x00036b0000041ab9 */ /* 0x000fe20000000800 */
[----:B------:R-:W-:Y:S02]  /*0f50*/  UISETP.NE.AND UP0, UPT, UR47, 0x1, UPT ;  /* 0x000000012f00788c */ /* 0x000fe4000bf05270 */
[----:B------:R-:W-:Y:S02]  /*0f60*/  UIMAD.WIDE.U32 UR4, UR45, UR4, URZ ;  /* 0x000000042d0472a5 */ /* 0x000fe4000f8e003f */
[----:B------:R-:W-:Y:S02]  /*0f70*/  UIMAD UR50, UR50, UR6, URZ ;  /* 0x00000006323272a4 */ /* 0x000fe4000f8e023f */
[----:B------:R-:W-:Y:S01]  /*0f80*/  PLOP3.LUT P0, PT, PT, PT, UP0, 0x80, 0x0 ;  /* 0x000000000000781c */ /* 0x000fe20003f0f008 */
[----:B------:R-:W-:Y:S01]  /*0f90*/  @UP1 ULDC UR6, c[0x0][0xdb0] ;  /* 0x00036c0000061ab9 */ /* 0x000fe20000000800 */
[----:B------:R-:W-:Y:S01]  /*0fa0*/  @UP2 ULDC.64 UR8, c[0x0][0xdb8] ;  /* 0x00036e0000082ab9 */ /* 0x000fe20000000a00 */
[----:B------:R-:W-:-:S02]  /*0fb0*/  @UP1 USHF.R.U32.HI UR43, URZ, UR6, UR5 ;  /* 0x000000063f2b1299 */ /* 0x000fc40008011605 */
[----:B------:R-:W-:Y:S02]  /*0fc0*/  UIADD3 UR6, UR50, 0x3f, URZ ;  /* 0x0000003f32067890 */ /* 0x000fe4000fffe03f */
[----:B------:R-:W-:Y:S02]  /*0fd0*/  UIMAD.WIDE.U32 UR4, UR43, UR8, URZ ;  /* 0x000000082b0472a5 */ /* 0x000fe4000f8e003f */
[----:B------:R-:W-:Y:S01]  /*0fe0*/  USHF.R.S32.HI UR7, URZ, 0x1f, UR6 ;  /* 0x0000001f3f077899 */ /* 0x000fe20008011406 */
[----:B------:R-:W-:Y:S01]  /*0ff0*/  UMOV UR36, UR43 ;  /* 0x0000002b00247c82 */ /* 0x000fe20008000000 */
[----:B------:R-:W-:Y:S02]  /*1000*/  @UP2 USHF.R.U32.HI UR36, URZ, UR9, UR5 ;  /* 0x000000093f242299 */ /* 0x000fe40008011605 */
[----:B------:R-:W-:-:S04]  /*1010*/  ULEA.HI UR7, UR7, UR6, URZ, 0x6 ;  /* 0x0000000607077291 */ /* 0x000fc8000f8f303f */
[----:B------:R-:W-:Y:S01]  /*1020*/  USHF.R.S32.HI UR37, URZ, 0x6, UR7 ;  /* 0x000000063f257899 */ /* 0x000fe20008011407 */
[----:B-1----:R-:W-:Y:S11]  /*1030*/  @!P0 BRA `(.L_x_2676) ;  /* 0x0000001800448947 */ /* 0x002ff60003800000 */
[----:B------:R-:W1:Y:S01]  /*1040*/  SHFL.IDX PT, R0, R184, RZ, 0x1f ;  /* 0x00001fffb8007589 */ /* 0x000e6200000e0000 */
[----:B------:R-:W-:-:S06]  /*1050*/  UISETP.NE.AND UP0, UPT, UR44, 0x3, UPT ;  /* 0x000000032c00788c */ /* 0x000fcc000bf05270 */
[----:B------:R-:W-:Y:S02]  /*1060*/  PLOP3.LUT P0, PT, PT, PT, UP0, 0x80, 0x0 ;  /* 0x000000000000781c */ /* 0x000fe40003f0f008 */
[----:B-1----:R-:W-:-:S13]  /*1070*/  R2UR UR4, R0 ;  /* 0x00000000000472ca */ /* 0x002fda00000e0000 */
[----:B------:R-:W-:-:S04]  /*1080*/  ULEA.HI UR5, UR4, UR4, URZ, 0x1 ;  /* 0x0000000404057291 */ /* 0x000fc8000f8f083f */
[----:B------:R-:W-:-:S04]  /*1090*/  ULOP3.LUT UR5, UR5, 0x1fffe, URZ, 0xc0, !UPT ;  /* 0x0001fffe05057892 */ /* 0x000fc8000f8ec03f */
[----:B------:R-:W-:-:S04]  /*10a0*/  UIADD3 UR5, UR4, -UR5, URZ ;  /* 0x8000000504057290 */ /* 0x000fc8000fffe03f */
[----:B------:R-:W-:-:S04]  /*10b0*/  ULEA UR5, UR5, UR46, 0xf ;  /* 0x0000002e05057291 */ /* 0x000fc8000f8e783f */
[----:B------:R-:W-:-:S04]  /*10c0*/  UIADD3 UR5, UR5, 0x400, URZ ;  /* 0x0000040005057890 */ /* 0x000fc8000fffe03f */
[----:B------:R-:W-:-:S04]  /*10d0*/  USHF.R.U32.HI UR5, URZ, 0x4, UR5 ;  /* 0x000000043f057899 */ /* 0x000fc80008011605 */
[----:B------:R-:W-:-:S04]  /*10e0*/  ULOP3.LUT UR5, UR5, 0x3fff, URZ, 0xc0, !UPT ;  /* 0x00003fff05057892 */ /* 0x000fc8000f8ec03f */
[----:B------:R-:W-:Y:S01]  /*10f0*/  ULOP3.LUT UR20, UR5, 0x2000000, URZ, 0xfc, !UPT ;  /* 0x0200000005147892 */ /* 0x000fe2000f8efc3f */
[----:B------:R-:W-:Y:S11]  /*1100*/  @!P0 BRA `(.L_x_2677) ;  /* 0x0000000000048947 */ /* 0x000ff60003800000 */
[----:B------:R-:W-:Y:S01]  /*1110*/  BPT.TRAP 0x1 ;  /* 0x000000040000795c */ /* 0x000fe20000300000 */
.L_x_2677:
[----:B------:R-:W-:Y:S01]  /*1120*/  ULEA UR16, UR39, UR46, 0x3 ;  /* 0x0000002e27107291 */ /* 0x000fe2000f8e183f */
[----:B------:R-:W-:-:S05]  /*1130*/  IMAD.U32 R0, RZ, RZ, UR40 ;  /* 0x00000028ff007e24 */ /* 0x000fca000f8e00ff */
[----:B------:R-:W-:-:S04]  /*1140*/  SHF.L.U32 R0, R0, 0x1f, RZ ;  /* 0x0000001f00007819 */ /* 0x000fc800000006ff */
[----:B------:R-:W1:Y:S02]  /*1150*/  SYNCS.PHASECHK.TRANS64.TRYWAIT P0, [UR16+0x28c50], R0 ;  /* 0x028c5000ff0075a7 */ /* 0x000e640008000150 */
[----:B-1----:R-:W-:Y:S05]  /*1160*/  @!P0 BRA `(.L_x_2678) ;  /* 0x0000009400648947 */ /* 0x002fea0003800000 */
.L_x_2765:
[----:B------:R-:W-:Y:S01]  /*1170*/  BAR.SYNC.DEFER_BLOCKING 0xe, 0x100 ;  /* 0x0384000000007b1d */ /* 0x000fe20000010000 */
[----:B------:R-:W-:Y:S01]  /*1180*/  UIADD3 UR4, UR46, 0x26800, URZ ;  /* 0x000268002e047890 */ /* 0x000fe2000fffe03f */
[----:B-1----:R-:W-:Y:S01]  /*1190*/  MOV R0, UR16 ;  /* 0x0000001000007c02 */ /* 0x002fe20008000f00 */
[----:B------:R-:W-:Y:S02]  /*11a0*/  ULEA UR12, UR39, UR20, 0xc ;  /* 0x00000014270c7291 */ /* 0x000fe4000f8e603f */
[----:B------:R-:W-:Y:S01]  /*11b0*/  USHF.R.U32.HI UR4, URZ, 0x4, UR4 ;  /* 0x000000043f047899 */ /* 0x000fe20008011604 */
[----:B------:R-:W-:Y:S01]  /*11c0*/  UMOV UR7, 0x40000040 ;  /* 0x4000004000077882 */ /* 0x000fe20000000000 */
[----:B------:R-:W-:Y:S02]  /*11d0*/  UMOV UR5, 0x40000040 ;  /* 0x4000004000057882 */ /* 0x000fe40000000000 */
[----:B------:R-:W-:Y:S01]  /*11e0*/  ULOP3.LUT UR4, UR4, 0x3fff, URZ, 0xc0, !UPT ;  /* 0x00003fff04047892 */ /* 0x000fe2000f8ec03f */
[----:B------:R-:W1:Y:S01]  /*11f0*/  S2R R3, SR_TID.X ;  /* 0x0000000000037919 */ /* 0x000e620000002100 */
[----:B------:R-:W-:Y:S01]  /*1200*/  UMOV UR6, UR12 ;  /* 0x0000000c00067c82 */ /* 0x000fe20008000000 */
[----:B------:R-:W-:-:S02]  /*1210*/  UIADD3 UR10, UR12, 0x100, URZ ;  /* 0x000001000c0a7890 */ /* 0x000fc4000fffe03f */
[----:B------:R-:W-:Y:S01]  /*1220*/  ULOP3.LUT UR13, UR4, 0x10000, URZ, 0xfc, !UPT ;  /* 0x00010000040d7892 */ /* 0x000fe2000f8efc3f */
[----:B------:R-:W-:Y:S01]  /*1230*/  UMOV UR11, 0x40000040 ;  /* 0x40000040000b7882 */ /* 0x000fe20000000000 */
[----:B------:R-:W-:Y:S02]  /*1240*/  UMOV UR9, 0x40000040 ;  /* 0x4000004000097882 */ /* 0x000fe40000000000 */
[----:B------:R-:W-:Y:S02]  /*1250*/  UIADD3 UR8, UR13, 0x4, URZ ;  /* 0x000000040d087890 */ /* 0x000fe4000fffe03f */
[----:B------:R-:W-:Y:S01]  /*1260*/  UIADD3 UR14, UR12, 0x180, URZ ;  /* 0x000001800c0e7890 */ /* 0x000fe2000fffe03f */
[----:B------:R-:W-:Y:S01]  /*1270*/  UMOV UR4, UR13 ;  /* 0x0000000d00047c82 */ /* 0x000fe20008000000 */
[----:B------:R-:W-:Y:S01]  /*1280*/  UMOV UR15, 0x40000040 ;  /* 0x40000040000f7882 */ /* 0x000fe20000000000 */
[----:B------:R-:W-:Y:S01]  /*1290*/  WARPGROUP.ARRIVE ;  /* 0x00000000000079c5 */ /* 0x000fe20000000000 */
[----:B------:R-:W-:-:S05]  /*12a0*/  UISETP.GE.AND UP0, UPT, UR50, 0x41, UPT ;  /* 0x000000413200788c */ /* 0x000fca000bf06270 */
[----:B------:R-:W-:Y:S01]  /*12b0*/  HGMMA.64x256x16.F32.BF16 R24, gdesc[UR4].tnspB, RZ, !UPT, gsb0 ;  /* 0x43e00000041879f0 */ /* 0x000fe2000c0018ff */
[----:B------:R-:W-:Y:S02]  /*12c0*/  UIADD3 UR6, UR12, 0x80, URZ ;  /* 0x000000800c067890 */ /* 0x000fe4000fffe03f */
[----:B------:R-:W-:Y:S01]  /*12d0*/  UIADD3 UR4, UR13, 0x2, URZ ;  /* 0x000000020d047890 */ /* 0x000fe2000fffe03f */
[----:B------:R-:W-:Y:S01]  /*12e0*/  UMOV UR7, 0x40000040 ;  /* 0x4000004000077882 */ /* 0x000fe20000000000 */
[----:B------:R-:W-:Y:S01]  /*12f0*/  UMOV UR5, 0x40000040 ;  /* 0x4000004000057882 */ /* 0x000fe20000000000 */
[----:B------:R-:W-:-:S03]  /*1300*/  UIADD3 UR12, UR13, 0x6, URZ ;  /* 0x000000060d0c7890 */ /* 0x000fc6000fffe03f */
[----:B------:R-:W-:Y:S01]  /*1310*/  UMOV UR13, 0x40000040 ;  /* 0x40000040000d7882 */ /* 0x000fe20000000000 */
[----:B-1----:R-:W-:-:S04]  /*1320*/  LOP3.LUT R3, R3, 0x7f, RZ, 0xc0, !PT ;  /* 0x0000007f03037812 */ /* 0x002fc800078ec0ff */
[----:B------:R-:W-:-:S13]  /*1330*/  ISETP.NE.AND P0, PT, R3, RZ, PT ;  /* 0x000000ff0300720c */ /* 0x000fda0003f05270 */
[----:B------:R-:W-:-:S04]  /*1340*/  @!P0 IADD3 R0, R0, 0x28c60, RZ ;  /* 0x00028c6000008810 */ /* 0x000fc80007ffe0ff */
[----:B------:R-:W-:Y:S01]  /*1350*/  @!P0 PRMT R0, RZ, 0x654, R0 ;  /* 0x00000654ff008816 */ /* 0x000fe20000000000 */
[----:B------:R-:W-:Y:S02]  /*1360*/  WARPGROUP.DEPBAR.LE gsb0, 0x0 ;  /* 0x00008000000079c5 */ /* 0x000fe40000010000 */
[----:B------:R-:W-:-:S06]  /*1370*/  WARPGROUP.ARRIVE ;  /* 0x00000000000079c5 */ /* 0x000fcc0000000000 */
[----:B------:R-:W-:Y:S03]  /*1380*/  HGMMA.64x256x16.F32.BF16 R24, gdesc[UR4].tnspB, R24, gsb0 ;  /* 0x43e00000041879f0 */ /* 0x000fe60008001818 */
[----:B------:R-:W-:Y:S02]  /*1390*/  WARPGROUP.DEPBAR.LE gsb0, 0x0 ;  /* 0x00008000000079c5 */ /* 0x000fe40000010000 */
[----:B------:R-:W-:-:S15]  /*13a0*/  WARPGROUP.ARRIVE ;  /* 0x00000000000079c5 */ /* 0x000fde0000000000 */
[----:B------:R-:W-:-:S08]  /*13b0*/  NOP ;  /* 0x0000000000007918 */ /* 0x000fd00000000000 */
[----:B------:R-:W-:Y:S03]  /*13c0*/  HGMMA.64x256x16.F32.BF16 R24, gdesc[UR8].tnspB, R24, gsb0 ;  /* 0x43e00000081879f0 */ /* 0x000fe60008001818 */
[----:B------:R-:W-:Y:S02]  /*13d0*/  WARPGROUP.DEPBAR.LE gsb0, 0x0 ;  /* 0x00008000000079c5 */ /* 0x000fe40000010000 */
[----:B------:R-:W-:-:S15]  /*13e0*/  WARPGROUP.ARRIVE ;  /* 0x00000000000079c5 */ /* 0x000fde0000000000 */
[----:B------:R-:W-:-:S08]  /*13f0*/  NOP ;  /* 0x0000000000007918 */ /* 0x000fd00000000000 */
[----:B------:R-:W-:Y:S03]  /*1400*/  HGMMA.64x256x16.F32.BF16 R24, gdesc[UR12].tnspB, R24, gsb0 ;  /* 0x43e000000c1879f0 */ /* 0x000fe60008001818 */
[----:B------:R-:W-:Y:S02]  /*1410*/  WARPGROUP.DEPBAR.LE gsb0, 0x0 ;  /* 0x00008000000079c5 */ /* 0x000fe40000010000 */
[----:B------:R-:W-:Y:S06]  /*1420*/  BAR.ARV 0xf, 0x100 ;  /* 0x03c4000000007b1d */ /* 0x000fec0000002000 */
[----:B------:R1:W-:Y:S01]  /*1430*/  @!P0 SYNCS.ARRIVE.TRANS64.RED.A1T0 RZ, [R0+URZ], RZ ;  /* 0x000000ff00ff89a7 */ /* 0x0003e2000810043f */
[----:B------:R-:W-:-:S13]  /*1440*/  PLOP3.LUT P0, PT, PT, PT, UP0, 0x80, 0x0 ;  /* 0x000000000000781c */ /* 0x000fda0003f0f008 */
[----:B-1----:R-:W-:Y:S05]  /*1450*/  @!P0 BRA `(.L_x_2679) ;  /* 0x0000000c00048947 */ /* 0x002fea0003800000 */
[----:B------:R-:W-:-:S06]  /*1460*/  UIADD3 UR37, UR37, -0x2, URZ ;  /* 0xfffffffe25257890 */ /* 0x000fcc000fffe03f */
[----:B------:R-:W-:-:S07]  /*1470*/  IMAD.U32 R0, RZ, RZ, UR37 ;  /* 0x00000025ff007e24 */ /* 0x000fce000f8e00ff */
.L_x_2684:
[----:B------:R-:W-:Y:S01]  /*1480*/  BAR.SYNC.DEFER_BLOCKING 0xe, 0x100 ;  /* 0x0384000000007b1d */ /* 0x000fe20000010000 */
[----:B-1----:R-:W-:Y:S01]  /*1490*/  MOV R3, UR39 ;  /* 0x0000002700037c02 */ /* 0x002fe20008000f00 */
[----:B------:R-:W-:Y:S01]  /*14a0*/  UISETP.NE.AND UP1, UPT, UR44, 0x3, UPT ;  /* 0x000000032c00788c */ /* 0x000fe2000bf25270 */
[C---:B------:R-:W-:Y:S01]  /*14b0*/  ISETP.GT.AND P1, PT, R0.reuse, RZ, PT ;  /* 0x000000ff0000720c */ /* 0x040fe20003f24270 */
[----:B------:R-:W-:Y:S01]  /*14c0*/  UIADD3 UR39, UR39, 0x1, URZ ;  /* 0x0000000127277890 */ /* 0x000fe2000fffe03f */
[----:B------:R-:W-:Y:S01]  /*14d0*/  LEA R3, R3, R2, 0x6 ;  /* 0x0000000203037211 */ /* 0x000fe200078e30ff */
[----:B------:R-:W-:Y:S02]  /*14e0*/  VIADD R0, R0, 0xffffffff ;  /* 0xffffffff00007836 */ /* 0x000fe40000000000 */
[----:B------:R-:W-:Y:S01]  /*14f0*/  PLOP3.LUT P2, PT, PT, PT, UP1, 0x80, 0x0 ;  /* 0x000000000000781c */ /* 0x000fe20003f4f018 */
[----:B------:R-:W-:Y:S01]  /*1500*/  UISETP.NE.AND UP0, UPT, UR39, 0x2, UPT ;  /* 0x000000022700788c */ /* 0x000fe2000bf05270 */
[----:B------:R-:W-:-:S03]  /*1510*/  LEA R3, R3, UR46, 0x2 ;  /* 0x0000002e03037c11 */ /* 0x000fc6000f8e10ff */
[----:B------:R-:W-:Y:S02]  /*1520*/  USEL UR6, URZ, 0x1, UP0 ;  /* 0x000000013f067887 */ /* 0x000fe40008000000 */
[----:B------:R-:W-:Y:S02]  /*1530*/  USEL UR39, UR39, URZ, UP0 ;  /* 0x0000003f27277287 */ /* 0x000fe40008000000 */
[----:B------:R-:W-:Y:S01]  /*1540*/  ULOP3.LUT UR40, UR40, UR6, URZ, 0x3c, !UPT ;  /* 0x0000000628287292 */ /* 0x000fe2000f8e3c3f */
[----:B------:R-:W1:Y:S04]  /*1550*/  LDS R4, [R3+0x28800] ;  /* 0x0288000003047984 */ /* 0x000e680000000800 */
[----:B------:R-:W2:Y:S01]  /*1560*/  LDS R5, [R3+0x28820] ;  /* 0x0288200003057984 */ /* 0x000ea20000000800 */
        /* <DEDUP_REMOVED lines=130> */
.L_x_2680:
[----:B------:R-:W-:Y:S01]  /*1d90*/  ULEA UR6, UR39, UR46, 0x3 ;  /* 0x0000002e27067291 */ /* 0x000fe2000f8e183f */
[----:B------:R-:W-:-:S04]  /*1da0*/  MOV R3, UR40 ;  /* 0x0000002800037c02 */ /* 0x000fc80008000f00 */
[----:B------:R-:W-:-:S04]  /*1db0*/  SHF.L.U32 R3, R3, 0x1f, RZ ;  /* 0x0000001f03037819 */ /* 0x000fc800000006ff */
[----:B------:R1:W2:Y:S01]  /*1dc0*/  SYNCS.PHASECHK.TRANS64.TRYWAIT P0, [UR6+0x28c50], R3 ;  /* 0x028c5003ff0075a7 */ /* 0x0002a20008000146 */
[----:B------:R-:W-:Y:S05]  /*1dd0*/  @!P2 BRA `(.L_x_2681) ;  /* 0x000000000004a947 */ /* 0x000fea0003800000 */
[----:B------:R-:W-:Y:S01]  /*1de0*/  BPT.TRAP 0x1 ;  /* 0x000000040000795c */ /* 0x000fe20000300000 */
.L_x_2681:
[----:B--2---:R-:W-:Y:S05]  /*1df0*/  @P0 BRA `(.L_x_2682) ;  /* 0x0000000000080947 */ /* 0x004fea0003800000 */
[----:B------:R-:W2:Y:S02]  /*1e00*/  SYNCS.PHASECHK.TRANS64.TRYWAIT P0, [UR6+0x28c50], R3 ;  /* 0x028c5003ff0075a7 */ /* 0x000ea40008000146 */
[----:B--2---:R-:W-:Y:S05]  /*1e10*/  @!P0 BRA `(.L_x_2683) ;  /* 0x0000008800508947 */ /* 0x004fea0003800000 */
.L_x_2682:
[----:B------:R-:W-:Y:S01]  /*1e20*/  UIADD3 UR6, UR46, 0x26800, URZ ;  /* 0x000268002e067890 */ /* 0x000fe2000fffe03f */
[----:B------:R-:W-:Y:S01]  /*1e30*/  WARPGROUP.ARRIVE ;  /* 0x00000000000079c5 */ /* 0x000fe20000000000 */
[----:B------:R-:W-:-:S05]  /*1e40*/  ULEA UR18, UR39, UR20, 0xc ;  /* 0x0000001427127291 */ /* 0x000fca000f8e603f */
[----:B--2---:R-:W2:Y:S01]  /*1e50*/  S2R R4, SR_TID.X ;  /* 0x0000000000047919 */ /* 0x004ea20000002100 */
[----:B------:R-:W-:Y:S01]  /*1e60*/  USHF.R.U32.HI UR6, URZ, 0x4, UR6 ;  /* 0x000000043f067899 */ /* 0x000fe20008011606 */
[----:B-1----:R-:W-:Y:S01]  /*1e70*/  MOV R3, UR39 ;  /* 0x0000002700037c02 */ /* 0x002fe20008000f00 */
[----:B------:R-:W-:Y:S01]  /*1e80*/  UMOV UR19, 0x40000040 ;  /* 0x4000004000137882 */ /* 0x000fe20000000000 */
[----:B------:R-:W-:Y:S01]  /*1e90*/  UMOV UR17, 0x40000040 ;  /* 0x4000004000117882 */ /* 0x000fe20000000000 */
[----:B------:R-:W-:Y:S01]  /*1ea0*/  ULOP3.LUT UR6, UR6, 0x3fff, URZ, 0xc0, !UPT ;  /* 0x00003fff06067892 */ /* 0x000fe2000f8ec03f */
[----:B------:R-:W-:Y:S01]  /*1eb0*/  UMOV UR7, 0x40000040 ;  /* 0x4000004000077882 */ /* 0x000fe20000000000 */
[----:B------:R-:W-:Y:S02]  /*1ec0*/  UIADD3 UR10, UR18, 0x100, URZ ;  /* 0x00000100120a7890 */ /* 0x000fe4000fffe03f */
[----:B------:R-:W-:Y:S02]  /*1ed0*/  ULOP3.LUT UR16, UR6, 0x10000, URZ, 0xfc, !UPT ;  /* 0x0001000006107892 */ /* 0x000fe4000f8efc3f */
[----:B------:R-:W-:Y:S01]  /*1ee0*/  UIADD3 UR6, UR18, 0x80, URZ ;  /* 0x0000008012067890 */ /* 0x000fe2000fffe03f */
[----:B------:R-:W-:Y:S01]  /*1ef0*/  UMOV UR11, 0x40000040 ;  /* 0x40000040000b7882 */ /* 0x000fe20000000000 */
[----:B------:R-:W-:Y:S01]  /*1f00*/  UIADD3 UR14, UR18, 0x180, URZ ;  /* 0x00000180120e7890 */ /* 0x000fe2000fffe03f */
[----:B------:R-:W-:-:S04]  /*1f10*/  UMOV UR15, 0x40000040 ;  /* 0x40000040000f7882 */ /* 0x000fc80000000000 */
[----:B------:R-:W-:Y:S01]  /*1f20*/  HGMMA.64x256x16.F32.BF16 R24, gdesc[UR16].tnspB, R24, gsb0 ;  /* 0x43e00000101879f0 */ /* 0x000fe20008001818 */
[----:B--2---:R-:W-:-:S04]  /*1f30*/  LOP3.LUT R4, R4, 0x7f, RZ, 0xc0, !PT ;  /* 0x0000007f04047812 */ /* 0x004fc800078ec0ff */
[----:B------:R-:W-:-:S13]  /*1f40*/  ISETP.NE.AND P0, PT, R4, RZ, PT ;  /* 0x000000ff0400720c */ /* 0x000fda0003f05270 */
[----:B------:R-:W-:-:S05]  /*1f50*/  @!P0 LEA R3, R3, UR46, 0x3 ;  /* 0x0000002e03038c11 */ /* 0x000fca000f8e18ff */
[----:B------:R-:W-:-:S05]  /*1f60*/  @!P0 VIADD R3, R3, 0x28c60 ;  /* 0x00028c6003038836 */ /* 0x000fca0000000000 */
        /* <DEDUP_REMOVED lines=15> */
[----:B------:R-:W-:Y:S05]  /*2060*/  @P1 BRA `(.L_x_2684) ;  /* 0xfffffff400041947 */ /* 0x000fea000383ffff */
.L_x_2679:
[----:B------:R-:W-:Y:S01]  /*2070*/  BAR.SYNC.DEFER_BLOCKING 0xe, 0x100 ;  /* 0x0384000000007b1d */ /* 0x000fe20000010000 */
[----:B-1----:R-:W-:Y:S01]  /*2080*/  MOV R3, UR39 ;  /* 0x0000002700037c02 */ /* 0x002fe20008000f00 */
[----:B------:R-:W-:Y:S01]  /*2090*/  UIADD3 UR39, UR39, 0x1, URZ ;  /* 0x0000000127277890 */ /* 0x000fe2000fffe03f */
[----:B------:R-:W-:Y:S02]  /*20a0*/  CS2R R156, SRZ ;  /* 0x00000000009c7805 */ /* 0x000fe4000001ff00 */
[----:B------:R-:W-:Y:S01]  /*20b0*/  LEA R0, R3, R2, 0x6 ;  /* 0x0000000203007211 */ /* 0x000fe200078e30ff */
[----:B------:R-:W-:-:S03]  /*20c0*/  UISETP.NE.AND UP0, UPT, UR39, 0x2, UPT ;  /* 0x000000022700788c */ /* 0x000fc6000bf05270 */
[----:B------:R-:W-:Y:S01]  /*20d0*/  LEA R3, R0, UR46, 0x2 ;  /* 0x0000002e00037c11 */ /* 0x000fe2000f8e10ff */
        /* <DEDUP_REMOVED lines=133> */
[----:B------:R-:W-:Y:S06]  /*2930*/  BAR.ARV 0xf, 0x100 ;  /* 0x03c4000000007b1d */ /* 0x000fec0000002000 */
[----:B------:R-:W-:Y:S05]  /*2940*/  BRA `(.L_x_2685) ;  /* 0x0000003800747947 */ /* 0x000fea0003800000 */
.L_x_2676:
[----:B------:R-:W1:Y:S02]  /*2950*/  SHFL.IDX PT, R0, R184, RZ, 0x1f ;  /* 0x00001fffb8007589 */ /* 0x000e6400000e0000 */
[----:B-1----:R-:W-:-:S13]  /*2960*/  R2UR UR4, R0 ;  /* 0x00000000000472ca */ /* 0x002fda00000e0000 */
[----:B------:R-:W-:-:S04]  /*2970*/  ULEA.HI UR5, UR4, UR4, URZ, 0x1 ;  /* 0x0000000404057291 */ /* 0x000fc8000f8f083f */
[----:B------:R-:W-:-:S04]  /*2980*/  ULOP3.LUT UR5, UR5, 0x1fffe, URZ, 0xc0, !UPT ;  /* 0x0001fffe05057892 */ /* 0x000fc8000f8ec03f */
[----:B------:R-:W-:Y:S02]  /*2990*/  UIADD3 UR5, UR4, -UR5, URZ ;  /* 0x8000000504057290 */ /* 0x000fe4000fffe03f */
[----:B------:R-:W-:Y:S02]  /*29a0*/  UIADD3 UR4, UR46, 0x26800, URZ ;  /* 0x000268002e047890 */ /* 0x000fe4000fffe03f */
[----:B------:R-:W-:Y:S02]  /*29b0*/  ULEA UR5, UR5, UR46, 0xf ;  /* 0x0000002e05057291 */ /* 0x000fe4000f8e783f */
[----:B------:R-:W-:Y:S02]  /*29c0*/  ULOP3.LUT UP0, URZ, UR4, 0x3ff, URZ, 0xc0, !UPT ;  /* 0x000003ff043f7892 */ /* 0x000fe4000f80c03f */
[----:B------:R-:W-:-:S04]  /*29d0*/  UIADD3 UR5, UR5, 0x400, URZ ;  /* 0x0000040005057890 */ /* 0x000fc8000fffe03f */
[----:B------:R-:W-:Y:S01]  /*29e0*/  PLOP3.LUT P0, PT, PT, PT, UP0, 0x80, 0x0 ;  /* 0x000000000000781c */ /* 0x000fe20003f0f008 */
[----:B------:R-:W-:-:S04]  /*29f0*/  USHF.R.U32.HI UR5, URZ, 0x4, UR5 ;  /* 0x000000043f057899 */ /* 0x000fc80008011605 */
[----:B------:R-:W-:-:S08]  /*2a00*/  ULOP3.LUT UR51, UR5, 0x3fff, URZ, 0xc0, !UPT ;  /* 0x00003fff05337892 */ /* 0x000fd0000f8ec03f */
[----:B------:R-:W-:Y:S05]  /*2a10*/  @!P0 BRA `(.L_x_2686) ;  /* 0x0000000000408947 */ /* 0x000fea0003800000 */
[----:B------:R-:W-:Y:S01]  /*2a20*/  MOV R0, 0x0 ;  /* 0x0000000000007802 */ /* 0x000fe20000000f00 */
[----:B------:R-:W-:Y:S01]  /*2a30*/  ULDC.64 UR4, c[0x4][0x108] ;  /* 0x0100420000047ab9 */ /* 0x000fe20000000a00 */
[----:B------:R-:W-:Y:S01]  /*2a40*/  ULDC.64 UR6, c[0x4][0x58] ;  /* 0x0100160000067ab9 */ /* 0x000fe20000000a00 */
[----:B------:R-:W-:Y:S01]  /*2a50*/  IMAD.U32 R4, RZ, RZ, UR4 ;  /* 0x00000004ff047e24 */ /* 0x000fe2000f8e00ff */
[----:B------:R1:W2:Y:S01]  /*2a60*/  LDC.64 R14, c[0x4][R0] ;  /* 0x01000000000e7b82 */ /* 0x0002a20000000a00 */
[----:B------:R-:W-:Y:S01]  /*2a70*/  MOV R5, UR5 ;  /* 0x0000000500057c02 */ /* 0x000fe20008000f00 */
[----:B------:R-:W-:Y:S01]  /*2a80*/  ULDC.64 UR4, c[0x4][0x110] ;  /* 0x0100440000047ab9 */ /* 0x000fe20000000a00 */
[----:B------:R-:W-:Y:S01]  /*2a90*/  MOV R10, UR6 ;  /* 0x00000006000a7c02 */ /* 0x000fe20008000f00 */
[----:B------:R-:W-:Y:S01]  /*2aa0*/  IMAD.U32 R7, RZ, RZ, UR5 ;  /* 0x00000005ff077e24 */ /* 0x000fe2000f8e00ff */
[----:B------:R-:W-:Y:S01]  /*2ab0*/  MOV R6, UR4 ;  /* 0x0000000400067c02 */ /* 0x000fe20008000f00 */
[----:B------:R-:W-:Y:S01]  /*2ac0*/  IMAD.MOV.U32 R8, RZ, RZ, 0x70 ;  /* 0x00000070ff087424 */ /* 0x000fe200078e00ff */
[----:B------:R-:W-:-:S02]  /*2ad0*/  MOV R11, UR7 ;  /* 0x00000007000b7c02 */ /* 0x000fc40008000f00 */
[----:B------:R-:W-:Y:S02]  /*2ae0*/  MOV R12, 0x1 ;  /* 0x00000001000c7802 */ /* 0x000fe40000000f00 */
[----:B-1----:R-:W-:-:S07]  /*2af0*/  MOV R13, RZ ;  /* 0x000000ff000d7202 */ /* 0x002fce0000000f00 */
[----:B------:R-:W-:-:S07]  /*2b00*/  LEPC R20, `(.L_x_2686) ;  /* 0x000000001014794e */ /* 0x000fce0000000000 */
[----:B--2---:R-:W-:Y:S05]  /*2b10*/  CALL.ABS.NOINC R14 ;  /* 0x000000000e007343 */ /* 0x004fea0003c00000 */
.L_x_2686:
[----:B------:R-:W-:Y:S01]  /*2b20*/  ULEA.HI UR4, UR41, UR41, URZ, 0x1 ;  /* 0x0000002929047291 */ /* 0x000fe2000f8f083f */
[----:B------:R-:W-:-:S03]  /*2b30*/  MOV R3, UR44 ;  /* 0x0000002c00037c02 */ /* 0x000fc60008000f00 */
[----:B------:R-:W-:Y:S01]  /*2b40*/  ULOP3.LUT UR4, UR4, 0xfffffffe, URZ, 0xc0, !UPT ;  /* 0xfffffffe04047892 */ /* 0x000fe2000f8ec03f */
[----:B------:R-:W-:-:S03]  /*2b50*/  ISETP.NE.AND P0, PT, R3, 0x3, PT ;  /* 0x000000030300780c */ /* 0x000fc60003f05270 */
[----:B------:R-:W-:-:S06]  /*2b60*/  UIADD3 UR4, UR41, -UR4, URZ ;  /* 0x8000000429047290 */ /* 0x000fcc000fffe03f */
[----:B------:R-:W-:-:S05]  /*2b70*/  IMAD.U32 R0, RZ, RZ, UR4 ;  /* 0x00000004ff007e24 */ /* 0x000fca000f8e00ff */
[----:B------:R-:W-:-:S04]  /*2b80*/  SHF.L.U32 R0, R0, 0x1f, RZ ;  /* 0x0000001f00007819 */ /* 0x000fc800000006ff */
[----:B------:R-:W1:Y:S02]  /*2b90*/  SYNCS.PHASECHK.TRANS64.TRYWAIT P1, [UR46+0x28c00], R0 ;  /* 0x028c0000ff0075a7 */ /* 0x000e64000802016e */
[----:B-1----:R-:W-:Y:S05]  /*2ba0*/  @!P1 BRA `(.L_x_2687) ;  /* 0x0000007c00049947 */ /* 0x002fea0003800000 */
.L_x_2766:
[----:B------:R-:W-:Y:S05]  /*2bb0*/  @!P0 BRA `(.L_x_2688) ;  /* 0x0000000000048947 */ /* 0x000fea0003800000 */
[----:B------:R-:W-:Y:S01]  /*2bc0*/  BPT.TRAP 0x1 ;  /* 0x000000040000795c */ /* 0x000fe20000300000 */
.L_x_2688:
[----:B------:R-:W-:Y:S01]  /*2bd0*/  IMAD.U32 R12, RZ, RZ, UR40 ;  /* 0x00000028ff0c7e24 */ /* 0x000fe2000f8e00ff */
[----:B------:R-:W-:-:S04]  /*2be0*/  MOV R7, UR39 ;  /* 0x0000002700077c02 */ /* 0x000fc80008000f00 */
[----:B------:R-:W-:Y:S02]  /*2bf0*/  LEA R7, R7, UR46, 0x3 ;  /* 0x0000002e07077c11 */ /* 0x000fe4000f8e18ff */
[----:B------:R-:W-:-:S04]  /*2c00*/  SHF.L.U32 R12, R12, 0x1f, RZ ;  /* 0x0000001f0c0c7819 */ /* 0x000fc800000006ff */
[----:B------:R2:W3:Y:S01]  /*2c10*/  SYNCS.PHASECHK.TRANS64.TRYWAIT P1, [R7+URZ+0x28c30], R12 ;  /* 0x028c300c070075a7 */ /* 0x0004e2000802017f */
[----:B------:R-:W-:Y:S05]  /*2c20*/  @!P0 BRA `(.L_x_2689) ;  /* 0x0000000000048947 */ /* 0x000fea0003800000 */
[----:B------:R-:W-:Y:S01]  /*2c30*/  BPT.TRAP 0x1 ;  /* 0x000000040000795c */ /* 0x000fe20000300000 */
.L_x_2689:
[----:B---3--:R-:W-:Y:S05]  /*2c40*/  @P1 BRA `(.L_x_2690) ;  /* 0x0000000000081947 */ /* 0x008fea0003800000 */
[----:B------:R-:W3:Y:S02]  /*2c50*/  SYNCS.PHASECHK.TRANS64.TRYWAIT P1, [R7+URZ+0x28c30], R12 ;  /* 0x028c300c070075a7 */ /* 0x000ee4000802017f */
[----:B---3--:R-:W-:Y:S05]  /*2c60*/  @!P1 BRA `(.L_x_2691) ;  /* 0x0000007800ec9947 */ /* 0x008fea0003800000 */
.L_x_2690:
[----:B-1----:R-:W1:Y:S01]  /*2c70*/  S2R R0, SR_TID.X ;  /* 0x0000000000007919 */ /* 0x002e620000002100 */
[----:B------:R-:W-:-:S04]  /*2c80*/  UIADD3 UR4, UR46, 0x22400, URZ ;  /* 0x000224002e047890 */ /* 0x000fc8000fffe03f */
[----:B------:R-:W-:-:S04]  /*2c90*/  USHF.R.U32.HI UR4, URZ, 0x4, UR4 ;  /* 0x000000043f047899 */ /* 0x000fc80008011604 */
[----:B------:R-:W-:-:S06]  /*2ca0*/  ULOP3.LUT UR4, UR4, 0x3fff, URZ, 0xc0, !UPT ;  /* 0x00003fff04047892 */ /* 0x000fcc000f8ec03f */
[----:B------:R-:W-:Y:S01]  /*2cb0*/  MOV R4, UR4 ;  /* 0x0000000400047c02 */ /* 0x000fe20008000f00 */
[----:B------:R-:W-:Y:S05]  /*2cc0*/  WARPSYNC.ALL ;  /* 0x0000000000007948 */ /* 0x000fea0003800000 */
[----:B------:R-:W-:Y:S02]  /*2cd0*/  LOP3.LUT R4, R4, 0x10000, RZ, 0xfc, !PT ;  /* 0x0001000004047812 */ /* 0x000fe400078efcff */
[----:B-1----:R-:W-:-:S04]  /*2ce0*/  LOP3.LUT R0, R0, 0x7f, RZ, 0xc0, !PT ;  /* 0x0000007f00007812 */ /* 0x002fc800078ec0ff */
[----:B------:R-:W-:Y:S02]  /*2cf0*/  ISETP.NE.AND P1, PT, R0, RZ, PT ;  /* 0x000000ff0000720c */ /* 0x000fe40003f25270 */
[----:B------:R-:W-:Y:S01]  /*2d00*/  R2UR UR12, R4 ;  /* 0x00000000040c72ca */ /* 0x000fe200000e0000 */
[----:B------:R-:W-:Y:S01]  /*2d10*/  UIADD3 UR4, UR46, 0x20400, URZ ;  /* 0x000204002e047890 */ /* 0x000fe2000fffe03f */
[----:B------:R-:W-:Y:S01]  /*2d20*/  WARPGROUP.ARRIVE ;  /* 0x00000000000079c5 */ /* 0x000fe20000000000 */
[----:B------:R-:W-:Y:S01]  /*2d30*/  UMOV UR7, 0x40000040 ;  /* 0x4000004000077882 */ /* 0x000fe20000000000 */
[----:B------:R-:W-:Y:S01]  /*2d40*/  UMOV UR5, 0x40000040 ;  /* 0x4000004000057882 */ /* 0x000fe20000000000 */
[----:B------:R-:W-:Y:S01]  /*2d50*/  USHF.R.U32.HI UR4, URZ, 0x4, UR4 ;  /* 0x000000043f047899 */ /* 0x000fe20008011604 */
[----:B------:R-:W-:Y:S01]  /*2d60*/  UMOV UR11, 0x40000040 ;  /* 0x40000040000b7882 */ /* 0x000fe20000000000 */
[----:B------:R-:W-:Y:S02]  /*2d70*/  UMOV UR9, 0x40000040 ;  /* 0x4000004000097882 */ /* 0x000fe40000000000 */
[----:B------:R-:W-:Y:S01]  /*2d80*/  ULOP3.LUT UR4, UR4, 0x3fff, URZ, 0xc0, !UPT ;  /* 0x00003fff04047892 */ /* 0x000fe2000f8ec03f */
[----:B------:R-:W-:Y:S01]  /*2d90*/  UMOV UR15, 0x40000040 ;  /* 0x40000040000f7882 */ /* 0x000fe20000000000 */
[----:B------:R-:W-:-:S02]  /*2da0*/  ULDC UR20, c[0x0][0x988] ;  /* 0x0002620000147ab9 */ /* 0x000fc40000000800 */
[----:B------:R-:W-:Y:S02]  /*2db0*/  ULEA UR12, UR39, UR12, 0x9 ;  /* 0x0000000c270c7291 */ /* 0x000fe4000f8e483f */
[----:B------:R-:W-:Y:S02]  /*2dc0*/  ULOP3.LUT UR13, UR4, 0x10000, URZ, 0xfc, !UPT ;  /* 0x00010000040d7892 */ /* 0x000fe4000f8efc3f */
[----:B------:R-:W-:Y:S02]  /*2dd0*/  UIADD3 UR10, UR12, 0x4, URZ ;  /* 0x000000040c0a7890 */ /* 0x000fe4000fffe03f */
[----:B------:R-:W-:Y:S01]  /*2de0*/  UIADD3 UR8, UR13, 0x4, URZ ;  /* 0x000000040d087890 */ /* 0x000fe2000fffe03f */
[----:B------:R-:W-:Y:S02]  /*2df0*/  UMOV UR6, UR12 ;  /* 0x0000000c00067c82 */ /* 0x000fe40008000000 */
[----:B------:R-:W-:Y:S01]  /*2e00*/  UMOV UR4, UR13 ;  /* 0x0000000d00047c82 */ /* 0x000fe20008000000 */
[----:B------:R-:W-:Y:S01]  /*2e10*/  UIADD3 UR14, UR12, 0x6, URZ ;  /* 0x000000060c0e7890 */ /* 0x000fe2000fffe03f */
[----:B------:R-:W-:Y:S01]  /*2e20*/  HGMMA.64x64x16.F32.BF16 R24, gdesc[UR4], RZ, !UPT, gsb0 ;  /* 0x00e00000041879f0 */ /* 0x000fe2000c0018ff */
[----:B------:R-:W-:-:S02]  /*2e30*/  UIADD3 UR6, UR12, 0x2, URZ ;  /* 0x000000020c067890 */ /* 0x000fc4000fffe03f */
[----:B------:R-:W-:Y:S01]  /*2e40*/  UIADD3 UR4, UR13, 0x2, URZ ;  /* 0x000000020d047890 */ /* 0x000fe2000fffe03f */
[----:B------:R-:W-:Y:S01]  /*2e50*/  UMOV UR7, 0x40000040 ;  /* 0x4000004000077882 */ /* 0x000fe20000000000 */
[----:B------:R-:W-:Y:S01]  /*2e60*/  UMOV UR5, 0x40000040 ;  /* 0x4000004000057882 */ /* 0x000fe20000000000 */
[----:B------:R-:W-:-:S03]  /*2e70*/  UIADD3 UR12, UR13, 0x6, URZ ;  /* 0x000000060d0c7890 */ /* 0x000fc6000fffe03f */
[----:B------:R-:W-:Y:S01]  /*2e80*/  UMOV UR13, 0x40000040 ;  /* 0x40000040000d7882 */ /* 0x000fe20000000000 */
[----:B------:R-:W-:Y:S02]  /*2e90*/  WARPGROUP.DEPBAR.LE gsb0, 0x0 ;  /* 0x00008000000079c5 */ /* 0x000fe40000010000 */
[----:B------:R-:W-:-:S06]  /*2ea0*/  WARPGROUP.ARRIVE ;  /* 0x00000000000079c5 */ /* 0x000fcc0000000000 */
[----:B------:R-:W-:Y:S01]  /*2eb0*/  HGMMA.64x64x16.F32.BF16 R24, gdesc[UR4], R24, gsb0 ;  /* 0x00e00000041879f0 */ /* 0x000fe20008001818 */
[----:B------:R-:W-:-:S06]  /*2ec0*/  UIMAD UR6, UR37, -0x40, UR50 ;  /* 0xffffffc0250678a4 */ /* 0x000fcc000f8e0232 */
[----:B------:R-:W-:-:S04]  /*2ed0*/  MOV R3, UR6 ;  /* 0x0000000600037c02 */ /* 0x000fc80008000f00 */
[----:B------:R-:W-:-:S04]  /*2ee0*/  IADD3 R0, -R16, 0x40, R3 ;  /* 0x0000004010007810 */ /* 0x000fc80007ffe103 */
[C---:B------:R-:W-:Y:S02]  /*2ef0*/  ISETP.GT.AND P6, PT, R0.reuse, RZ, PT ;  /* 0x000000ff0000720c */ /* 0x040fe40003fc4270 */
[C---:B------:R-:W-:Y:S02]  /*2f00*/  ISETP.GT.AND P2, PT, R0.reuse, 0x1, PT ;  /* 0x000000010000780c */ /* 0x040fe40003f44270 */
[C---:B------:R-:W-:Y:S02]  /*2f10*/  ISETP.GT.AND P3, PT, R0.reuse, 0x8, PT ;  /* 0x000000080000780c */ /* 0x040fe40003f64270 */
[C---:B------:R-:W-:Y:S02]  /*2f20*/  ISETP.GT.AND P4, PT, R0.reuse, 0x9, PT ;  /* 0x000000090000780c */ /* 0x040fe40003f84270 */
[----:B------:R-:W-:Y:S01]  /*2f30*/  ISETP.GT.AND P5, PT, R0, 0x10, PT ;  /* 0x000000100000780c */ /* 0x000fe20003fa4270 */
[----:B------:R-:W-:Y:S02]  /*2f40*/  WARPGROUP.DEPBAR.LE gsb0, 0x0 ;  /* 0x00008000000079c5 */ /* 0x000fe40000010000 */
[----:B------:R-:W-:-:S06]  /*2f50*/  WARPGROUP.ARRIVE ;  /* 0x00000000000079c5 */ /* 0x000fcc0000000000 */
[----:B------:R-:W-:Y:S03]  /*2f60*/  HGMMA.64x64x16.F32.BF16 R24, gdesc[UR8], R24, gsb0 ;  /* 0x00e00000081879f0 */ /* 0x000fe60008001818 */
[----:B------:R-:W-:Y:S02]  /*2f70*/  WARPGROUP.DEPBAR.LE gsb0, 0x0 ;  /* 0x00008000000079c5 */ /* 0x000fe40000010000 */
[----:B------:R-:W-:-:S06]  /*2f80*/  WARPGROUP.ARRIVE ;  /* 0x00000000000079c5 */ /* 0x000fcc0000000000 */
[----:B------:R-:W-:Y:S03]  /*2f90*/  HGMMA.64x64x16.F32.BF16 R24, gdesc[UR12], R24, gsb0 ;  /* 0x00e000000c1879f0 */ /* 0x000fe60008001818 */
        /* <DEDUP_REMOVED lines=52> */
[----:B------:R-:W-:-:S02]  /*32e0*/  FMNMX.FTZ R0, R52, R3, !PT ;  /* 0x0000000334007209 */ /* 0x000fc40007810000 */
[----:B------:R-:W-:Y:S02]  /*32f0*/  FMNMX.FTZ R3, R26, R27, !PT ;  /* 0x0000001b1a037209 */ /* 0x000fe40007810000 */
[----:B------:R-:W-:Y:S02]  /*3300*/  FMNMX.FTZ R5, R53, R0, !PT ;  /* 0x0000000035057209 */ /* 0x000fe40007810000 */
[----:B------:R-:W-:Y:S02]  /*3310*/  FSEL R47, R47, -INF , P2 ;  /* 0xff8000002f2f7808 */ /* 0x000fe40001000000 */
[----:B------:R-:W-:Y:S01]  /*3320*/  FSEL R50, R50, -INF , P3 ;  /* 0xff80000032327808 */ /* 0x000fe20001800000 */
[----:B------:R-:W1:Y:S01]  /*3330*/  SHFL.BFLY PT, R0, R5, 0x2, 0x1f ;  /* 0x0c401f0005007f89 */ /* 0x000e6200000e0000 */
[----:B------:R-:W-:Y:S02]  /*3340*/  FSEL R51, R51, -INF , P4 ;  /* 0xff80000033337808 */ /* 0x000fe40002000000 */
[----:B------:R-:W-:-:S02]  /*3350*/  FSEL R54, R54, -INF , P5 ;  /* 0xff80000036367808 */ /* 0x000fc40002800000 */
[----:B------:R-:W-:Y:S02]  /*3360*/  FSEL R55, R55, -INF , P6 ;  /* 0xff80000037377808 */ /* 0x000fe40003000000 */
        /* <DEDUP_REMOVED lines=12> */
[----:B------:R-:W-:Y:S01]  /*3430*/  FMUL.FTZ R5, R0, UR20 ;  /* 0x0000001400057c20 */ /* 0x000fe20008410000 */
[----:B------:R-:W-:-:S04]  /*3440*/  FMNMX.FTZ R6, R46, R3, !PT ;  /* 0x000000032e067209 */ /* 0x000fc80007810000 */
[----:B------:R-:W-:Y:S02]  /*3450*/  FMNMX.FTZ R3, R47, R6, !PT ;  /* 0x000000062f037209 */ /* 0x000fe40007810000 */
[----:B------:R-:W-:Y:S02]  /*3460*/  FSEL R8, R5, RZ, P2 ;  /* 0x000000ff05087208 */ /* 0x000fe40001000000 */
[----:B------:R-:W-:-:S03]  /*3470*/  FMNMX.FTZ R6, R50, R3, !PT ;  /* 0x0000000332067209 */ /* 0x000fc60007810000 */
[--C-:B------:R-:W-:Y:S01]  /*3480*/  FFMA.FTZ R24, R24, UR20, -R8.reuse ;  /* 0x0000001418187c23 */ /* 0x100fe20008010808 */
[----:B------:R-:W-:Y:S01]  /*3490*/  FMNMX.FTZ R3, R51, R6, !PT ;  /* 0x0000000633037209 */ /* 0x000fe20007810000 */
[--C-:B------:R-:W-:Y:S01]  /*34a0*/  FFMA.FTZ R25, R25, UR20, -R8.reuse ;  /* 0x0000001419197c23 */ /* 0x100fe20008010808 */
[--C-:B------:R-:W-:Y:S01]  /*34b0*/  FFMA.FTZ R28, R28, UR20, -R8.reuse ;  /* 0x000000141c1c7c23 */ /* 0x100fe20008010808 */
[--C-:B------:R-:W-:Y:S01]  /*34c0*/  FFMA.FTZ R29, R29, UR20, -R8.reuse ;  /* 0x000000141d1d7c23 */ /* 0x100fe20008010808 */
[----:B------:R-:W-:Y:S01]  /*34d0*/  FMNMX.FTZ R6, R54, R3, !PT ;  /* 0x0000000336067209 */ /* 0x000fe20007810000 */
[----:B------:R-:W-:Y:S01]  /*34e0*/  MUFU.EX2 R24, R24 ;  /* 0x0000001800187308 */ /* 0x000fe20000000800 */
[--C-:B------:R-:W-:Y:S01]  /*34f0*/  FFMA.FTZ R32, R32, UR20, -R8.reuse ;  /* 0x0000001420207c23 */ /* 0x100fe20008010808 */
[--C-:B------:R-:W-:Y:S01]  /*3500*/  FFMA.FTZ R33, R33, UR20, -R8.reuse ;  /* 0x0000001421217c23 */ /* 0x100fe20008010808 */
[----:B------:R-:W-:Y:S01]  /*3510*/  FMNMX.FTZ R6, R55, R6, !PT ;  /* 0x0000000637067209 */ /* 0x000fe20007810000 */
[--C-:B------:R-:W-:Y:S01]  /*3520*/  FFMA.FTZ R36, R36, UR20, -R8.reuse ;  /* 0x0000001424247c23 */ /* 0x100fe20008010808 */
[--C-:B------:R-:W-:Y:S01]  /*3530*/  FFMA.FTZ R37, R37, UR20, -R8.reuse ;  /* 0x0000001425257c23 */ /* 0x100fe20008010808 */
[--C-:B------:R-:W-:Y:S01]  /*3540*/  FFMA.FTZ R40, R40, UR20, -R8.reuse ;  /* 0x0000001428287c23 */ /* 0x100fe20008010808 */
[--C-:B------:R-:W-:Y:S01]  /*3550*/  FFMA.FTZ R41, R41, UR20, -R8.reuse ;  /* 0x0000001429297c23 */ /* 0x100fe20008010808 */
[----:B------:R-:W1:Y:S01]  /*3560*/  SHFL.BFLY PT, R3, R6, 0x2, 0x1f ;  /* 0x0c401f0006037f89 */ /* 0x000e6200000e0000 */
[----:B------:R-:W4:Y:S01]  /*3570*/  MUFU.EX2 R25, R25 ;  /* 0x0000001900197308 */ /* 0x000f220000000800 */
[--C-:B------:R-:W-:Y:S01]  /*3580*/  FFMA.FTZ R44, R44, UR20, -R8.reuse ;  /* 0x000000142c2c7c23 */ /* 0x100fe20008010808 */
[--C-:B------:R-:W-:Y:S01]  /*3590*/  FFMA.FTZ R45, R45, UR20, -R8.reuse ;  /* 0x000000142d2d7c23 */ /* 0x100fe20008010808 */
[--C-:B------:R-:W-:Y:S01]  /*35a0*/  FFMA.FTZ R48, R48, UR20, -R8.reuse ;  /* 0x0000001430307c23 */ /* 0x100fe20008010808 */
[--C-:B------:R-:W-:Y:S01]  /*35b0*/  FFMA.FTZ R49, R49, UR20, -R8.reuse ;  /* 0x0000001431317c23 */ /* 0x100fe20008010808 */
[--C-:B------:R-:W-:Y:S01]  /*35c0*/  FFMA.FTZ R52, R52, UR20, -R8.reuse ;  /* 0x0000001434347c23 */ /* 0x100fe20008010808 */
[----:B------:R-:W-:-:S02]  /*35d0*/  FFMA.FTZ R8, R53, UR20, -R8 ;  /* 0x0000001435087c23 */ /* 0x000fc40008010808 */
[----:B------:R-:W-:Y:S08]  /*35e0*/  MUFU.EX2 R28, R28 ;  /* 0x0000001c001c7308 */ /* 0x000ff00000000800 */
[----:B------:R-:W5:Y:S01]  /*35f0*/  MUFU.EX2 R29, R29 ;  /* 0x0000001d001d7308 */ /* 0x000f620000000800 */
[----:B----4-:R-:W-:Y:S02]  /*3600*/  F2FP.BF16.F32.PACK_AB R152, R25, R24 ;  /* 0x000000181998723e */ /* 0x010fe400000010ff */
[----:B-1----:R-:W-:-:S05]  /*3610*/  FMNMX.FTZ R5, R6, R3, !PT ;  /* 0x0000000306057209 */ /* 0x002fca0007810000 */
[----:B------:R-:W-:Y:S01]  /*3620*/  MUFU.EX2 R32, R32 ;  /* 0x0000002000207308 */ /* 0x000fe20000000800 */
[----:B------:R-:W1:Y:S07]  /*3630*/  SHFL.BFLY PT, R6, R5, 0x1, 0x1f ;  /* 0x0c201f0005067f89 */ /* 0x000e6e00000e0000 */
[----:B------:R-:W-:Y:S01]  /*3640*/  MUFU.EX2 R9, R8 ;  /* 0x0000000800097308 */ /* 0x000fe20000000800 */
[----:B-----5:R-:W-:-:S07]  /*3650*/  F2FP.BF16.F32.PACK_AB R154, R29, R28 ;  /* 0x0000001c1d9a723e */ /* 0x020fce00000010ff */
[----:B------:R-:W4:Y:S08]  /*3660*/  MUFU.EX2 R33, R33 ;  /* 0x0000002100217308 */ /* 0x000f300000000800 */
[----:B------:R-:W-:Y:S01]  /*3670*/  MUFU.EX2 R36, R36 ;  /* 0x0000002400247308 */ /* 0x000fe20000000800 */
[----:B-1----:R-:W-:-:S04]  /*3680*/  FMNMX.FTZ R3, R5, R6, !PT ;  /* 0x0000000605037209 */ /* 0x002fc80007810000 */
[C---:B------:R-:W-:Y:S01]  /*3690*/  FSETP.NEU.FTZ.AND P2, PT, R3.reuse, -INF , PT ;  /* 0xff8000000300780b */ /* 0x040fe20003f5d000 */
[----:B------:R-:W-:Y:S02]  /*36a0*/  FMUL.FTZ R5, R3, UR20 ;  /* 0x0000001403057c20 */ /* 0x000fe40008410000 */
[----:B------:R-:W1:Y:S01]  /*36b0*/  MUFU.EX2 R37, R37 ;  /* 0x0000002500257308 */ /* 0x000e620000000800 */
[----:B----4-:R-:W-:Y:S02]  /*36c0*/  F2FP.BF16.F32.PACK_AB R156, R33, R32 ;  /* 0x00000020219c723e */ /* 0x010fe400000010ff */
[----:B------:R-:W-:Y:S01]  /*36d0*/  FSEL R6, R5, RZ, P2 ;  /* 0x000000ff05067208 */ /* 0x000fe20001000000 */
[----:B------:R-:W-:-:S04]  /*36e0*/  FADD.FTZ R5, R24, R25 ;  /* 0x0000001918057221 */ /* 0x000fc80000010000 */
[----:B------:R-:W-:Y:S01]  /*36f0*/  MUFU.EX2 R40, R40 ;  /* 0x0000002800287308 */ /* 0x000fe20000000800 */
[--C-:B------:R-:W-:Y:S01]  /*3700*/  FFMA.FTZ R26, R26, UR20, -R6.reuse ;  /* 0x000000141a1a7c23 */ /* 0x100fe20008010806 */
[--C-:B------:R-:W-:Y:S01]  /*3710*/  FFMA.FTZ R27, R27, UR20, -R6.reuse ;  /* 0x000000141b1b7c23 */ /* 0x100fe20008010806 */
[--C-:B------:R-:W-:Y:S01]  /*3720*/  FFMA.FTZ R30, R30, UR20, -R6.reuse ;  /* 0x000000141e1e7c23 */ /* 0x100fe20008010806 */
[--C-:B------:R-:W-:Y:S01]  /*3730*/  FFMA.FTZ R31, R31, UR20, -R6.reuse ;  /* 0x000000141f1f7c23 */ /* 0x100fe20008010806 */
[--C-:B------:R-:W-:Y:S01]  /*3740*/  FFMA.FTZ R34, R34, UR20, -R6.reuse ;  /* 0x0000001422227c23 */ /* 0x100fe20008010806 */
[--C-:B------:R-:W-:Y:S01]  /*3750*/  FFMA.FTZ R35, R35, UR20, -R6.reuse ;  /* 0x0000001423237c23 */ /* 0x100fe20008010806 */
[----:B------:R-:W-:Y:S01]  /*3760*/  FFMA.FTZ R38, R38, UR20, -R6 ;  /* 0x0000001426267c23 */ /* 0x000fe20008010806 */
[----:B------:R-:W-:Y:S01]  /*3770*/  MUFU.EX2 R26, R26 ;  /* 0x0000001a001a7308 */ /* 0x000fe20000000800 */
[----:B------:R-:W-:Y:S01]  /*3780*/  FADD.FTZ R8, R28, R5 ;  /* 0x000000051c087221 */ /* 0x000fe20000010000 */
[----:B------:R-:W-:-:S02]  /*3790*/  @!P1 VIADD R5, R7, 0x28c40 ;  /* 0x00028c4007059836 */ /* 0x000fc40000000000 */
[--C-:B------:R-:W-:Y:S01]  /*37a0*/  FFMA.FTZ R39, R39, UR20, -R6.reuse ;  /* 0x0000001427277c23 */ /* 0x100fe20008010806 */
[----:B------:R-:W-:Y:S01]  /*37b0*/  FFMA.FTZ R42, R42, UR20, -R6 ;  /* 0x000000142a2a7c23 */ /* 0x000fe20008010806 */
[----:B------:R-:W-:Y:S01]  /*37c0*/  FADD.FTZ R13, R29, R8 ;  /* 0x000000081d0d7221 */ /* 0x000fe20000010000 */
[--C-:B------:R-:W-:Y:S01]  /*37d0*/  FFMA.FTZ R43, R43, UR20, -R6.reuse ;  /* 0x000000142b2b7c23 */ /* 0x100fe20008010806 */
[----:B------:R-:W-:Y:S01]  /*37e0*/  @!P1 PRMT R5, RZ, 0x654, R5 ;  /* 0x00000654ff059816 */ /* 0x000fe20000000005 */
[----:B------:R-:W4:Y:S01]  /*37f0*/  MUFU.EX2 R27, R27 ;  /* 0x0000001b001b7308 */ /* 0x000f220000000800 */
[----:B------:R-:W-:Y:S01]  /*3800*/  FADD.FTZ R10, R32, R13 ;  /* 0x0000000d200a7221 */ /* 0x000fe20000010000 */
[--C-:B------:R-:W-:Y:S01]  /*3810*/  FFMA.FTZ R46, R46, UR20, -R6.reuse ;  /* 0x000000142e2e7c23 */ /* 0x100fe20008010806 */
[----:B------:R5:W-:Y:S01]  /*3820*/  @!P1 SYNCS.ARRIVE.TRANS64.RED.A1T0 RZ, [R5+URZ], RZ ;  /* 0x000000ff05ff99a7 */ /* 0x000be2000810043f */
[--C-:B------:R-:W-:Y:S01]  /*3830*/  FFMA.FTZ R47, R47, UR20, -R6.reuse ;  /* 0x000000142f2f7c23 */ /* 0x100fe20008010806 */
[--C-:B------:R-:W-:Y:S01]  /*3840*/  FFMA.FTZ R50, R50, UR20, -R6.reuse ;  /* 0x0000001432327c23 */ /* 0x100fe20008010806 */
[--C-:B------:R-:W-:Y:S01]  /*3850*/  FFMA.FTZ R51, R51, UR20, -R6.reuse ;  /* 0x0000001433337c23 */ /* 0x100fe20008010806 */
[--C-:B------:R-:W-:Y:S01]  /*3860*/  FFMA.FTZ R54, R54, UR20, -R6.reuse ;  /* 0x0000001436367c23 */ /* 0x100fe20008010806 */
[----:B------:R-:W2:Y:S01]  /*3870*/  MUFU.EX2 R30, R30 ;  /* 0x0000001e001e7308 */ /* 0x000ea20000000800 */
[----:B------:R-:W-:Y:S01]  /*3880*/  FFMA.FTZ R6, R55, UR20, -R6 ;  /* 0x0000001437067c23 */ /* 0x000fe20008010806 */
[----:B-1----:R-:W-:-:S06]  /*3890*/  F2FP.BF16.F32.PACK_AB R158, R37, R36 ;  /* 0x00000024259e723e */ /* 0x002fcc00000010ff */
[----:B------:R-:W5:Y:S01]  /*38a0*/  MUFU.EX2 R31, R31 ;  /* 0x0000001f001f7308 */ /* 0x000f620000000800 */
[----:B----4-:R-:W-:Y:S01]  /*38b0*/  FADD.FTZ R11, R26, R27 ;  /* 0x0000001b1a0b7221 */ /* 0x010fe20000010000 */
[----:B------:R-:W-:-:S06]  /*38c0*/  F2FP.BF16.F32.PACK_AB R153, R27, R26 ;  /* 0x0000001a1b99723e */ /* 0x000fcc00000010ff */
[----:B------:R-:W1:Y:S01]  /*38d0*/  MUFU.EX2 R34, R34 ;  /* 0x0000002200227308 */ /* 0x000e620000000800 */
[----:B--2---:R-:W-:Y:S01]  /*38e0*/  FADD.FTZ R8, R30, R11 ;  /* 0x0000000b1e087221 */ /* 0x004fe20000010000 */
[----:B------:R-:W-:-:S04]  /*38f0*/  FADD.FTZ R11, R33, R10 ;  /* 0x0000000a210b7221 */ /* 0x000fc80000010000 */
[----:B------:R-:W-:Y:S02]  /*3900*/  FADD.FTZ R10, R36, R11 ;  /* 0x0000000b240a7221 */ /* 0x000fe40000010000 */
[----:B------:R-:W2:Y:S01]  /*3910*/  MUFU.EX2 R35, R35 ;  /* 0x0000002300237308 */ /* 0x000ea20000000800 */
[----:B-----5:R-:W-:Y:S01]  /*3920*/  FADD.FTZ R5, R31, R8 ;  /* 0x000000081f057221 */ /* 0x020fe20000010000 */
[----:B------:R-:W-:Y:S01]  /*3930*/  FADD.FTZ R11, R37, R10 ;  /* 0x0000000a250b7221 */ /* 0x000fe20000010000 */
[----:B------:R-:W-:Y:S01]  /*3940*/  F2FP.BF16.F32.PACK_AB R155, R31, R30 ;  /* 0x0000001e1f9b723e */ /* 0x000fe200000010ff */
[----:B------:R-:W-:Y:S02]  /*3950*/  BAR.SYNC.DEFER_BLOCKING 0xf, 0x100 ;  /* 0x03c4000000007b1d */ /* 0x000fe40000010000 */
[----:B------:R-:W-:Y:S01]  /*3960*/  FADD.FTZ R10, R40, R11 ;  /* 0x0000000b280a7221 */ /* 0x000fe20000010000 */
[----:B-1----:R-:W-:-:S03]  /*3970*/  FADD.FTZ R8, R34, R5 ;  /* 0x0000000522087221 */ /* 0x002fc60000010000 */
[----:B------:R-:W1:Y:S01]  /*3980*/  MUFU.EX2 R38, R38 ;  /* 0x0000002600267308 */ /* 0x000e620000000800 */
[----:B--2---:R-:W-:-:S07]  /*3990*/  FADD.FTZ R5, R35, R8 ;  /* 0x0000000823057221 */ /* 0x004fce0000010000 */
[----:B------:R-:W2:Y:S01]  /*39a0*/  MUFU.EX2 R39, R39 ;  /* 0x0000002700277308 */ /* 0x000ea20000000800 */
[----:B------:R-:W-:-:S07]  /*39b0*/  F2FP.BF16.F32.PACK_AB R157, R35, R34 ;  /* 0x00000022239d723e */ /* 0x000fce00000010ff */
[----:B------:R-:W4:Y:S01]  /*39c0*/  MUFU.EX2 R42, R42 ;  /* 0x0000002a002a7308 */ /* 0x000f220000000800 */
[----:B-1----:R-:W-:Y:S01]  /*39d0*/  FADD.FTZ R8, R38, R5 ;  /* 0x0000000526087221 */ /* 0x002fe20000010000 */
[----:B------:R1:W-:Y:S06]  /*39e0*/  STSM.16.M88.4 [R19+0x26800], R152 ;  /* 0x0268009813007844 */ /* 0x0003ec0000000200 */
[----:B------:R-:W5:Y:S01]  /*39f0*/  MUFU.EX2 R41, R41 ;  /* 0x0000002900297308 */ /* 0x000f620000000800 */
[C---:B--2---:R-:W-:Y:S01]  /*3a00*/  FADD.FTZ R5, R39.reuse, R8 ;  /* 0x0000000827057221 */ /* 0x044fe20000010000 */
[----:B------:R-:W-:-:S05]  /*3a10*/  F2FP.BF16.F32.PACK_AB R159, R39, R38 ;  /* 0x00000026279f723e */ /* 0x000fca00000010ff */
[----:B------:R1:W-:Y:S01]  /*3a20*/  STSM.16.M88.4 [R23], R156 ;  /* 0x0000009c17007844 */ /* 0x0003e20000000200 */
[----:B------:R-:W2:Y:S01]  /*3a30*/  MUFU.EX2 R43, R43 ;  /* 0x0000002b002b7308 */ /* 0x000ea20000000800 */
[----:B----4-:R-:W-:-:S07]  /*3a40*/  FADD.FTZ R8, R42, R5 ;  /* 0x000000052a087221 */ /* 0x010fce0000010000 */
[----:B------:R-:W-:Y:S01]  /*3a50*/  MUFU.EX2 R44, R44 ;  /* 0x0000002c002c7308 */ /* 0x000fe20000000800 */
[C---:B-----5:R-:W-:Y:S01]  /*3a60*/  FADD.FTZ R13, R41.reuse, R10 ;  /* 0x0000000a290d7221 */ /* 0x060fe20000010000 */
[----:B------:R-:W-:-:S06]  /*3a70*/  F2FP.BF16.F32.PACK_AB R160, R41, R40 ;  /* 0x0000002829a0723e */ /* 0x000fcc00000010ff */
[----:B------:R-:W4:Y:S01]  /*3a80*/  MUFU.EX2 R46, R46 ;  /* 0x0000002e002e7308 */ /* 0x000f220000000800 */
[C---:B--2---:R-:W-:Y:S01]  /*3a90*/  FADD.FTZ R5, R43.reuse, R8 ;  /* 0x000000082b057221 */ /* 0x044fe20000010000 */
[----:B------:R-:W-:-:S06]  /*3aa0*/  F2FP.BF16.F32.PACK_AB R161, R43, R42 ;  /* 0x0000002a2ba1723e */ /* 0x000fcc00000010ff */
[----:B------:R-:W2:Y:S08]  /*3ab0*/  MUFU.EX2 R45, R45 ;  /* 0x0000002d002d7308 */ /* 0x000eb00000000800 */
[----:B------:R-:W5:Y:S01]  /*3ac0*/  MUFU.EX2 R47, R47 ;  /* 0x0000002f002f7308 */ /* 0x000f620000000800 */
[----:B----4-:R-:W-:-:S07]  /*3ad0*/  FADD.FTZ R8, R46, R5 ;  /* 0x000000052e087221 */ /* 0x010fce0000010000 */
[----:B------:R-:W-:Y:S01]  /*3ae0*/  MUFU.EX2 R48, R48 ;  /* 0x0000003000307308 */ /* 0x000fe20000000800 */
[----:B--2---:R-:W-:-:S07]  /*3af0*/  F2FP.BF16.F32.PACK_AB R162, R45, R44 ;  /* 0x0000002c2da2723e */ /* 0x004fce00000010ff */
[----:B------:R-:W2:Y:S01]  /*3b00*/  MUFU.EX2 R49, R49 ;  /* 0x0000003100317308 */ /* 0x000ea20000000800 */
[C---:B-----5:R-:W-:Y:S01]  /*3b10*/  F2FP.BF16.F32.PACK_AB R163, R47.reuse, R46 ;  /* 0x0000002e2fa3723e */ /* 0x060fe200000010ff */
[----:B------:R-:W-:-:S04]  /*3b20*/  FADD.FTZ R47, R47, R8 ;  /* 0x000000082f2f7221 */ /* 0x000fc80000010000 */
[----:B------:R1:W-:Y:S02]  /*3b30*/  STSM.16.M88.4 [R18], R160 ;  /* 0x000000a012007844 */ /* 0x0003e40000000200 */
[----:B------:R-:W-:Y:S08]  /*3b40*/  MUFU.EX2 R50, R50 ;  /* 0x0000003200327308 */ /* 0x000ff00000000800 */
[----:B------:R-:W4:Y:S01]  /*3b50*/  MUFU.EX2 R51, R51 ;  /* 0x0000003300337308 */ /* 0x000f220000000800 */
[----:B--2---:R-:W-:-:S07]  /*3b60*/  F2FP.BF16.F32.PACK_AB R164, R49, R48 ;  /* 0x0000003031a4723e */ /* 0x004fce00000010ff */
[----:B------:R-:W2:Y:S08]  /*3b70*/  MUFU.EX2 R52, R52 ;  /* 0x0000003400347308 */ /* 0x000eb00000000800 */
[----:B------:R-:W5:Y:S01]  /*3b80*/  MUFU.EX2 R54, R54 ;  /* 0x0000003600367308 */ /* 0x000f620000000800 */
[----:B----4-:R-:W-:Y:S01]  /*3b90*/  F2FP.BF16.F32.PACK_AB R165, R51, R50 ;  /* 0x0000003233a5723e */ /* 0x010fe200000010ff */
[----:B------:R-:W-:-:S04]  /*3ba0*/  FADD.FTZ R50, R50, R47 ;  /* 0x0000002f32327221 */ /* 0x000fc80000010000 */
[----:B------:R-:W-:Y:S02]  /*3bb0*/  FADD.FTZ R51, R51, R50 ;  /* 0x0000003233337221 */ /* 0x000fe40000010000 */
[----:B------:R4:W3:Y:S01]  /*3bc0*/  MUFU.EX2 R11, R6 ;  /* 0x00000006000b7308 */ /* 0x0008e20000000800 */
[----:B--2---:R-:W-:Y:S01]  /*3bd0*/  F2FP.BF16.F32.PACK_AB R166, R9, R52 ;  /* 0x0000003409a6723e */ /* 0x004fe200000010ff */
[----:B----4-:R-:W-:-:S04]  /*3be0*/  FADD.FTZ R6, R44, R13 ;  /* 0x0000000d2c067221 */ /* 0x010fc80000010000 */
[----:B------:R-:W-:Y:S01]  /*3bf0*/  FADD.FTZ R45, R45, R6 ;  /* 0x000000062d2d7221 */ /* 0x000fe20000010000 */
[----:B-----5:R-:W-:-:S03]  /*3c00*/  FADD.FTZ R6, R54, R51 ;  /* 0x0000003336067221 */ /* 0x020fc60000010000 */
[----:B------:R-:W-:Y:S01]  /*3c10*/  FADD.FTZ R48, R48, R45 ;  /* 0x0000002d30307221 */ /* 0x000fe20000010000 */
[C---:B---3--:R-:W-:Y:S01]  /*3c20*/  F2FP.BF16.F32.PACK_AB R167, R11.reuse, R54 ;  /* 0x000000360ba7723e */ /* 0x048fe200000010ff */
[----:B------:R-:W-:Y:S02]  /*3c30*/  FADD.FTZ R6, R11, R6 ;  /* 0x000000060b067221 */ /* 0x000fe40000010000 */
[----:B------:R-:W-:Y:S02]  /*3c40*/  FADD.FTZ R49, R49, R48 ;  /* 0x0000003031317221 */ /* 0x000fe40000010000 */
[----:B------:R1:W-:Y:S02]  /*3c50*/  STSM.16.M88.4 [R22], R164 ;  /* 0x000000a416007844 */ /* 0x0003e40000000200 */
[----:B------:R-:W-:-:S04]  /*3c60*/  FADD.FTZ R52, R52, R49 ;  /* 0x0000003134347221 */ /* 0x000fc80000010000 */
[----:B------:R-:W-:Y:S01]  /*3c70*/  FADD.FTZ R5, R9, R52 ;  /* 0x0000003409057221 */ /* 0x000fe20000010000 */
[----:B------:R-:W-:Y:S06]  /*3c80*/  @!P0 BRA `(.L_x_2692) ;  /* 0x0000000000048947 */ /* 0x000fec0003800000 */
[----:B------:R-:W-:Y:S01]  /*3c90*/  BPT.TRAP 0x1 ;  /* 0x000000040000795c */ /* 0x000fe20000300000 */
.L_x_2692:
[----:B------:R2:W3:Y:S01]  /*3ca0*/  SYNCS.PHASECHK.TRANS64.TRYWAIT P2, [R7+URZ+0x28c50], R12 ;  /* 0x028c500c070075a7 */ /* 0x0004e2000804017f */
[----:B------:R-:W-:Y:S05]  /*3cb0*/  @!P0 BRA `(.L_x_2693) ;  /* 0x0000000000048947 */ /* 0x000fea0003800000 */
[----:B------:R-:W-:Y:S01]  /*3cc0*/  BPT.TRAP 0x1 ;  /* 0x000000040000795c */ /* 0x000fe20000300000 */
.L_x_2693:
[----:B------:R-:W-:Y:S01]  /*3cd0*/  ULOP3.LUT UR51, UR51, 0x2000000, URZ, 0xfc, !UPT ;  /* 0x0200000033337892 */ /* 0x000fe2000f8efc3f */
[----:B---3--:R-:W-:Y:S11]  /*3ce0*/  @P2 BRA `(.L_x_2694) ;  /* 0x0000000000082947 */ /* 0x008ff60003800000 */
[----:B------:R-:W3:Y:S02]  /*3cf0*/  SYNCS.PHASECHK.TRANS64.TRYWAIT P2, [R7+URZ+0x28c50], R12 ;  /* 0x028c500c070075a7 */ /* 0x000ee4000804017f */
[----:B---3--:R-:W-:Y:S05]  /*3d00*/  @!P2 BRA `(.L_x_2695) ;  /* 0x0000006800d8a947 */ /* 0x008fea0003800000 */
.L_x_2694:
[----:B------:R-:W-:Y:S01]  /*3d10*/  ULEA UR10, UR39, UR51, 0xc ;  /* 0x00000033270a7291 */ /* 0x000fe2000f8e603f */
[----:B------:R-:W-:Y:S01]  /*3d20*/  WARPGROUP.ARRIVE ;  /* 0x00000000000079c5 */ /* 0x000fe20000000000 */
[----:B------:R-:W-:Y:S01]  /*3d30*/  UMOV UR7, 0x40000040 ;  /* 0x4000004000077882 */ /* 0x000fe20000000000 */
[----:B------:R-:W-:Y:S01]  /*3d40*/  UISETP.GE.AND UP0, UPT, UR50, 0x41, UPT ;  /* 0x000000413200788c */ /* 0x000fe2000bf06270 */
[----:B--23--:R-:W-:-:S03]  /*3d50*/  @!P1 IADD3 R7, R7, 0x28c60, RZ ;  /* 0x00028c6007079810 */ /* 0x00cfc60007ffe0ff */
[----:B------:R-:W-:Y:S01]  /*3d60*/  UMOV UR6, UR10 ;  /* 0x0000000a00067c82 */ /* 0x000fe20008000000 */
[----:B------:R-:W-:Y:S01]  /*3d70*/  @!P1 PRMT R7, RZ, 0x654, R7 ;  /* 0x00000654ff079816 */ /* 0x000fe20000000007 */
[----:B------:R-:W-:Y:S01]  /*3d80*/  HGMMA.64x256x16.F32.BF16 R24, R152, gdesc[UR4].tnspB, RZ, !UPT, gsb0 ;  /* 0x43e0000498187df0 */ /* 0x000fe2000c0018ff */
[----:B------:R-:W-:Y:S01]  /*3d90*/  UIADD3 UR6, UR10, 0x80, URZ ;  /* 0x000000800a067890 */ /* 0x000fe2000fffe03f */
[----:B------:R-:W-:Y:S01]  /*3da0*/  PLOP3.LUT P2, PT, PT, PT, UP0, 0x80, 0x0 ;  /* 0x000000000000781c */ /* 0x000fe20003f4f008 */
[----:B------:R-:W-:Y:S01]  /*3db0*/  UMOV UR7, 0x40000040 ;  /* 0x4000004000077882 */ /* 0x000fe20000000000 */
[----:B------:R-:W-:Y:S02]  /*3dc0*/  WARPGROUP.DEPBAR.LE gsb0, 0x0 ;  /* 0x00008000000079c5 */ /* 0x000fe40000010000 */
[----:B------:R-:W-:-:S15]  /*3dd0*/  WARPGROUP.ARRIVE ;  /* 0x00000000000079c5 */ /* 0x000fde0000000000 */
[----:B------:R-:W-:-:S07]  /*3de0*/  NOP ;  /* 0x0000000000007918 */ /* 0x000fce0000000000 */
[----:B------:R-:W-:Y:S01]  /*3df0*/  HGMMA.64x256x16.F32.BF16 R24, R156, gdesc[UR4].tnspB, R24, gsb0 ;  /* 0x43e000049c187df0 */ /* 0x000fe20008001818 */
[----:B------:R-:W-:Y:S01]  /*3e00*/  UIADD3 UR6, UR10, 0x100, URZ ;  /* 0x000001000a067890 */ /* 0x000fe2000fffe03f */
[----:B------:R-:W-:Y:S01]  /*3e10*/  UMOV UR7, 0x40000040 ;  /* 0x4000004000077882 */ /* 0x000fe20000000000 */
[----:B------:R-:W-:Y:S02]  /*3e20*/  WARPGROUP.DEPBAR.LE gsb0, 0x0 ;  /* 0x00008000000079c5 */ /* 0x000fe40000010000 */
[----:B------:R-:W-:-:S15]  /*3e30*/  WARPGROUP.ARRIVE ;  /* 0x00000000000079c5 */ /* 0x000fde0000000000 */
[----:B------:R-:W-:-:S08]  /*3e40*/  NOP ;  /* 0x0000000000007918 */ /* 0x000fd00000000000 */
[----:B------:R-:W-:Y:S01]  /*3e50*/  HGMMA.64x256x16.F32.BF16 R24, R160, gdesc[UR4].tnspB, R24, gsb0 ;  /* 0x43e00004a0187df0 */ /* 0x000fe20008001818 */
[----:B------:R-:W-:Y:S01]  /*3e60*/  UIADD3 UR6, UR10, 0x180, URZ ;  /* 0x000001800a067890 */ /* 0x000fe2000fffe03f */
[----:B------:R-:W-:Y:S01]  /*3e70*/  UMOV UR7, 0x40000040 ;  /* 0x4000004000077882 */ /* 0x000fe20000000000 */
[----:B------:R-:W-:Y:S02]  /*3e80*/  WARPGROUP.DEPBAR.LE gsb0, 0x0 ;  /* 0x00008000000079c5 */ /* 0x000fe40000010000 */
[----:B------:R-:W-:-:S15]  /*3e90*/  WARPGROUP.ARRIVE ;  /* 0x00000000000079c5 */ /* 0x000fde0000000000 */
[----:B------:R-:W-:-:S08]  /*3ea0*/  NOP ;  /* 0x0000000000007918 */ /* 0x000fd00000000000 */
[----:B------:R-:W-:Y:S03]  /*3eb0*/  HGMMA.64x256x16.F32.BF16 R24, R164, gdesc[UR4].tnspB, R24, gsb0 ;  /* 0x43e00004a4187df0 */ /* 0x000fe60008001818 */
[----:B------:R-:W-:Y:S02]  /*3ec0*/  WARPGROUP.DEPBAR.LE gsb0, 0x0 ;  /* 0x00008000000079c5 */ /* 0x000fe40000010000 */
[----:B------:R-:W-:Y:S01]  /*3ed0*/  @!PT LDS RZ, [RZ] ;  /* 0x00000000fffff984 */ /* 0x000fe20000000800 */
[----:B------:R-:W-:Y:S01]  /*3ee0*/  @!PT LDS RZ, [RZ] ;  /* 0x00000000fffff984 */ /* 0x000fe20000000800 */
[----:B------:R-:W-:Y:S01]  /*3ef0*/  @!PT LDS RZ, [RZ] ;  /* 0x00000000fffff984 */ /* 0x000fe20000000800 */
[----:B------:R-:W-:Y:S01]  /*3f00*/  @!PT LDS RZ, [RZ] ;  /* 0x00000000fffff984 */ /* 0x000fe20000000800 */
[----:B------:R2:W-:Y:S06]  /*3f10*/  MEMBAR.ALL.CTA ;  /* 0x0000000000007992 */ /* 0x0005ec0000008000 */
[----:B--2---:R-:W2:Y:S02]  /*3f20*/  FENCE.VIEW.ASYNC.S ;  /* 0x00000000000073c6 */ /* 0x004ea40000000000 */
[----:B--2---:R-:W-:Y:S01]  /*3f30*/  NOP ;  /* 0x0000000000007918 */ /* 0x004fe20000000000 */
[----:B------:R-:W-:Y:S06]  /*3f40*/  BAR.ARV 0xe, 0x100 ;  /* 0x0384000000007b1d */ /* 0x000fec0000002000 */
[----:B------:R2:W-:Y:S01]  /*3f50*/  @!P1 SYNCS.ARRIVE.TRANS64.RED.A1T0 RZ, [R7+URZ], RZ ;  /* 0x000000ff07ff99a7 */ /* 0x0005e2000810043f */
[----:B------:R-:W-:Y:S05]  /*3f60*/  @!P2 BRA `(.L_x_2696) ;  /* 0x000000180044a947 */ /* 0x000fea0003800000 */
[----:B------:R-:W-:Y:S01]  /*3f70*/  MOV R8, R3 ;  /* 0x0000000300087202 */ /* 0x000fe20000000f00 */
[----:B------:R-:W-:Y:S01]  /*3f80*/  IMAD.MOV.U32 R9, RZ, RZ, R0 ;  /* 0x000000ffff097224 */ /* 0x000fe200078e0000 */
[----:B------:R-:W-:Y:S01]  /*3f90*/  UIADD3 UR37, UR37, -0x2, URZ ;  /* 0xfffffffe25257890 */ /* 0x000fe2000fffe03f */
[----:B------:R-:W-:Y:S01]  /*3fa0*/  UMOV UR21, UR39 ;  /* 0x0000002700157c82 */ /* 0x000fe20008000000 */
[----:B------:R-:W-:-:S10]  /*3fb0*/  ULDC UR20, c[0x0][0x988] ;  /* 0x0002620000147ab9 */ /* 0x000fd40000000800 */
.L_x_2705:
[----:B------:R-:W-:Y:S01]  /*3fc0*/  UIADD3 UR39, UR21, 0x1, URZ ;  /* 0x0000000115277890 */ /* 0x000fe2000fffe03f */
[----:B------:R-:W-:Y:S01]  /*3fd0*/  MOV R0, UR37 ;  /* 0x0000002500007c02 */ /* 0x000fe20008000f00 */
[----:B------:R-:W-:Y:S02]  /*3fe0*/  UIADD3 UR37, UR37, -0x1, URZ ;  /* 0xffffffff25257890 */ /* 0x000fe4000fffe03f */
[----:B------:R-:W-:Y:S01]  /*3ff0*/  UISETP.NE.AND UP0, UPT, UR39, 0x2, UPT ;  /* 0x000000022700788c */ /* 0x000fe2000bf05270 */
[----:B------:R-:W-:-:S03]  /*4000*/  ISETP.GT.AND P2, PT, R0, RZ, PT ;  /* 0x000000ff0000720c */ /* 0x000fc60003f44270 */
[----:B------:R-:W-:Y:S02]  /*4010*/  USEL UR6, URZ, 0x1, UP0 ;  /* 0x000000013f067887 */ /* 0x000fe40008000000 */
[----:B------:R-:W-:Y:S02]  /*4020*/  USEL UR39, UR39, URZ, UP0 ;  /* 0x0000003f27277287 */ /* 0x000fe40008000000 */
[----:B------:R-:W-:Y:S01]  /*4030*/  ULOP3.LUT UR40, UR40, UR6, URZ, 0x3c, !UPT ;  /* 0x0000000628287292 */ /* 0x000fe2000f8e3c3f */
[----:B-1-34-:R-:W-:Y:S11]  /*4040*/  @!P0 BRA `(.L_x_2697) ;  /* 0x0000000000048947 */ /* 0x01aff60003800000 */
[----:B------:R-:W-:Y:S01]  /*4050*/  BPT.TRAP 0x1 ;  /* 0x000000040000795c */ /* 0x000fe20000300000 */
.L_x_2697:
[----:B------:R-:W-:Y:S01]  /*4060*/  ULEA UR22, UR39, UR46, 0x3 ;  /* 0x0000002e27167291 */ /* 0x000fe2000f8e183f */
[----:B--2---:R-:W-:-:S04]  /*4070*/  MOV R7, UR40 ;  /* 0x0000002800077c02 */ /* 0x004fc80008000f00 */
[----:B------:R-:W-:-:S04]  /*4080*/  SHF.L.U32 R7, R7, 0x1f, RZ ;  /* 0x0000001f07077819 */ /* 0x000fc800000006ff */
[----:B------:R2:W3:Y:S01]  /*4090*/  SYNCS.PHASECHK.TRANS64.TRYWAIT P3, [UR22+0x28c30], R7 ;  /* 0x028c3007ff0075a7 */ /* 0x0004e20008060156 */
[----:B------:R-:W-:Y:S05]  /*40a0*/  @!P0 BRA `(.L_x_2698) ;  /* 0x0000000000048947 */ /* 0x000fea0003800000 */
[----:B------:R-:W-:Y:S01]  /*40b0*/  BPT.TRAP 0x1 ;  /* 0x000000040000795c */ /* 0x000fe20000300000 */
.L_x_2698:
[----:B---3--:R-:W-:Y:S05]  /*40c0*/  @P3 BRA `(.L_x_2699) ;  /* 0x0000000000083947 */ /* 0x008fea0003800000 */
[----:B------:R-:W3:Y:S02]  /*40d0*/  SYNCS.PHASECHK.TRANS64.TRYWAIT P3, [UR22+0x28c30], R7 ;  /* 0x028c3007ff0075a7 */ /* 0x000ee40008060156 */
[----:B---3--:R-:W-:Y:S05]  /*40e0*/  @!P3 BRA `(.L_x_2700) ;  /* 0x0000006400f4b947 */ /* 0x008fea0003800000 */
.L_x_2699:
[----:B------:R-:W-:Y:S01]  /*40f0*/  R2UR UR18, R4 ;  /* 0x00000000041272ca */ /* 0x000fe200000e0000 */
[----:B------:R-:W-:Y:S01]  /*4100*/  UIADD3 UR6, UR46, 0x20400, URZ ;  /* 0x000204002e067890 */ /* 0x000fe2000fffe03f */
[----:B-1----:R-:W-:Y:S01]  /*4110*/  WARPGROUP.ARRIVE ;  /* 0x00000000000079c5 */ /* 0x002fe20000000000 */
[----:B------:R-:W-:Y:S01]  /*4120*/  UMOV UR19, 0x40000040 ;  /* 0x4000004000137882 */ /* 0x000fe20000000000 */
[----:B------:R-:W-:Y:S01]  /*4130*/  UMOV UR17, 0x40000040 ;  /* 0x4000004000117882 */ /* 0x000fe20000000000 */
[----:B------:R-:W-:Y:S01]  /*4140*/  USHF.R.U32.HI UR6, URZ, 0x4, UR6 ;  /* 0x000000043f067899 */ /* 0x000fe20008011606 */
[----:B------:R-:W-:Y:S01]  /*4150*/  UMOV UR7, 0x40000040 ;  /* 0x4000004000077882 */ /* 0x000fe20000000000 */
[----:B------:R-:W-:Y:S02]  /*4160*/  UMOV UR11, 0x40000040 ;  /* 0x40000040000b7882 */ /* 0x000fe40000000000 */
[----:B------:R-:W-:Y:S01]  /*4170*/  ULOP3.LUT UR6, UR6, 0x3fff, URZ, 0xc0, !UPT ;  /* 0x00003fff06067892 */ /* 0x000fe2000f8ec03f */
[----:B------:R-:W-:-:S03]  /*4180*/  UMOV UR15, 0x40000040 ;  /* 0x40000040000f7882 */ /* 0x000fc60000000000 */
[----:B------:R-:W-:Y:S02]  /*4190*/  ULEA UR18, UR39, UR18, 0x9 ;  /* 0x0000001227127291 */ /* 0x000fe4000f8e483f */
[----:B------:R-:W-:Y:S02]  /*41a0*/  ULOP3.LUT UR16, UR6, 0x10000, URZ, 0xfc, !UPT ;  /* 0x0001000006107892 */ /* 0x000fe4000f8efc3f */
[----:B------:R-:W-:Y:S02]  /*41b0*/  UIADD3 UR6, UR18, 0x2, URZ ;  /* 0x0000000212067890 */ /* 0x000fe4000fffe03f */
[----:B------:R-:W-:Y:S02]  /*41c0*/  UIADD3 UR10, UR18, 0x4, URZ ;  /* 0x00000004120a7890 */ /* 0x000fe4000fffe03f */
[----:B------:R-:W-:-:S03]  /*41d0*/  UIADD3 UR14, UR18, 0x6, URZ ;  /* 0x00000006120e7890 */ /* 0x000fc6000fffe03f */
[----:B------:R-:W-:Y:S03]  /*41e0*/  HGMMA.64x64x16.F32.BF16 R152, gdesc[UR16], RZ, !UPT, gsb0 ;  /* 0x00e00000109879f0 */ /* 0x000fe6000c0018ff */
[----:B------:R-:W-:Y:S02]  /*41f0*/  WARPGROUP.DEPBAR.LE gsb0, 0x0 ;  /* 0x00008000000079c5 */ /* 0x000fe40000010000 */
[----:B------:R-:W-:-:S06]  /*4200*/  WARPGROUP.ARRIVE ;  /* 0x00000000000079c5 */ /* 0x000fcc0000000000 */
[----:B------:R-:W-:Y:S03]  /*4210*/  HGMMA.64x64x16.F32.BF16 R152, gdesc[UR4], R152, gsb0 ;  /* 0x00e00000049879f0 */ /* 0x000fe60008001898 */
[----:B------:R-:W-:Y:S02]  /*4220*/  WARPGROUP.DEPBAR.LE gsb0, 0x0 ;  /* 0x00008000000079c5 */ /* 0x000fe40000010000 */
[----:B------:R-:W-:-:S06]  /*4230*/  WARPGROUP.ARRIVE ;  /* 0x00000000000079c5 */ /* 0x000fcc0000000000 */
[----:B------:R-:W-:Y:S03]  /*4240*/  HGMMA.64x64x16.F32.BF16 R152, gdesc[UR8], R152, gsb0 ;  /* 0x00e00000089879f0 */ /* 0x000fe60008001898 */
[----:B------:R-:W-:Y:S02]  /*4250*/  WARPGROUP.DEPBAR.LE gsb0, 0x0 ;  /* 0x00008000000079c5 */ /* 0x000fe40000010000 */
[----:B------:R-:W-:-:S06]  /*4260*/  WARPGROUP.ARRIVE ;  /* 0x00000000000079c5 */ /* 0x000fcc0000000000 */
[----:B------:R-:W-:Y:S03]  /*4270*/  HGMMA.64x64x16.F32.BF16 R152, gdesc[UR12], R152, gsb0 ;  /* 0x00e000000c9879f0 */ /* 0x000fe60008001898 */
[----:B------:R-:W-:Y:S02]  /*4280*/  WARPGROUP.DEPBAR.LE gsb0, 0x0 ;  /* 0x00008000000079c5 */ /* 0x000fe40000010000 */
[----:B---3--:R-:W-:-:S04]  /*4290*/  FMNMX.FTZ R0, R152, R9, !PT ;  /* 0x0000000998007209 */ /* 0x008fc80007810000 */
        /* <DEDUP_REMOVED lines=26> */
[----:B------:R-:W-:-:S03]  /*4440*/  FMNMX.FTZ R3, R167, R10, !PT ;  /* 0x0000000aa7037209 */ /* 0x000fc60007810000 */
[----:B------:R-:W-:Y:S01]  /*4450*/  FMUL.FTZ R187, R0, UR20 ;  /* 0x0000001400bb7c20 */ /* 0x000fe20008410000 */
[----:B------:R-:W-:Y:S01]  /*4460*/  FMNMX.FTZ R12, R170, R3, !PT ;  /* 0x00000003aa0c7209 */ /* 0x000fe20007810000 */
[----:B------:R-:W-:Y:S02]  /*4470*/  FADD.FTZ R9, -R0, R9 ;  /* 0x0000000900097221 */ /* 0x000fe40000010100 */
[--C-:B------:R-:W-:Y:S01]  /*4480*/  FFMA.FTZ R13, R161, UR20, -R187.reuse ;  /* 0x00000014a10d7c23 */ /* 0x100fe200080108bb */
[----:B------:R-:W-:Y:S01]  /*4490*/  FMNMX.FTZ R3, R171, R12, !PT ;  /* 0x0000000cab037209 */ /* 0x000fe20007810000 */
[--C-:B------:R-:W-:Y:S01]  /*44a0*/  FFMA.FTZ R14, R156, UR20, -R187.reuse ;  /* 0x000000149c0e7c23 */ /* 0x100fe200080108bb */
[--C-:B------:R-:W-:Y:S01]  /*44b0*/  FFMA.FTZ R156, R160, UR20, -R187.reuse ;  /* 0x00000014a09c7c23 */ /* 0x100fe200080108bb */
[--C-:B------:R-:W-:Y:S01]  /*44c0*/  FFMA.FTZ R160, R168, UR20, -R187.reuse ;  /* 0x00000014a8a07c23 */ /* 0x100fe200080108bb */
[----:B------:R-:W-:Y:S01]  /*44d0*/  FMNMX.FTZ R12, R174, R3, !PT ;  /* 0x00000003ae0c7209 */ /* 0x000fe20007810000 */
[----:B------:R-:W-:Y:S01]  /*44e0*/  FMUL.FTZ R11, R9, UR20 ;  /* 0x00000014090b7c20 */ /* 0x000fe20008410000 */
[--C-:B------:R-:W-:Y:S01]  /*44f0*/  FFMA.FTZ R9, R152, UR20, -R187.reuse ;  /* 0x0000001498097c23 */ /* 0x100fe200080108bb */
[--C-:B------:R-:W-:Y:S01]  /*4500*/  FFMA.FTZ R152, R153, UR20, -R187.reuse ;  /* 0x0000001499987c23 */ /* 0x100fe200080108bb */
[----:B------:R-:W-:Y:S01]  /*4510*/  FMNMX.FTZ R3, R175, R12, !PT ;  /* 0x0000000caf037209 */ /* 0x000fe20007810000 */
[--C-:B------:R-:W-:Y:S01]  /*4520*/  FFMA.FTZ R15, R165, UR20, -R187.reuse ;  /* 0x00000014a50f7c23 */ /* 0x100fe200080108bb */
[--C-:B------:R-:W-:Y:S01]  /*4530*/  FFMA.FTZ R153, R173, UR20, -R187.reuse ;  /* 0x00000014ad997c23 */ /* 0x100fe200080108bb */
[--C-:B------:R-:W-:Y:S01]  /*4540*/  FFMA.FTZ R180, R180, UR20, -R187.reuse ;  /* 0x00000014b4b47c23 */ /* 0x100fe200080108bb */
[----:B------:R-:W-:Y:S01]  /*4550*/  FMNMX.FTZ R12, R178, R3, !PT ;  /* 0x00000003b20c7209 */ /* 0x000fe20007810000 */
[----:B------:R-:W1:Y:S01]  /*4560*/  MUFU.EX2 R10, R11 ;  /* 0x0000000b000a7308 */ /* 0x000e620000000800 */
[--C-:B------:R-:W-:Y:S01]  /*4570*/  FFMA.FTZ R21, R169, UR20, -R187.reuse ;  /* 0x00000014a9157c23 */ /* 0x100fe200080108bb */
[--C-:B------:R-:W-:Y:S01]  /*4580*/  FFMA.FTZ R157, R157, UR20, -R187.reuse ;  /* 0x000000149d9d7c23 */ /* 0x100fe200080108bb */
[----:B------:R-:W-:Y:S01]  /*4590*/  FMNMX.FTZ R3, R179, R12, !PT ;  /* 0x0000000cb3037209 */ /* 0x000fe20007810000 */
[--C-:B------:R-:W-:Y:S01]  /*45a0*/  FFMA.FTZ R164, R164, UR20, -R187.reuse ;  /* 0x00000014a4a47c23 */ /* 0x100fe200080108bb */
[----:B------:R-:W-:-:S02]  /*45b0*/  FFMA.FTZ R181, R181, UR20, -R187 ;  /* 0x00000014b5b57c23 */ /* 0x000fc400080108bb */
[----:B------:R-:W-:Y:S01]  /*45c0*/  FMNMX.FTZ R12, R182, R3, !PT ;  /* 0x00000003b60c7209 */ /* 0x000fe20007810000 */
[----:B------:R-:W3:Y:S03]  /*45d0*/  MUFU.EX2 R9, R9 ;  /* 0x0000000900097308 */ /* 0x000ee60000000800 */
[----:B------:R-:W-:-:S05]  /*45e0*/  FMNMX.FTZ R3, R183, R12, !PT ;  /* 0x0000000cb7037209 */ /* 0x000fca0007810000 */
[----:B------:R-:W4:Y:S01]  /*45f0*/  SHFL.BFLY PT, R20, R3, 0x2, 0x1f ;  /* 0x0c401f0003147f89 */ /* 0x000f2200000e0000 */
[----:B------:R-:W-:Y:S01]  /*4600*/  MUFU.EX2 R152, R152 ;  /* 0x0000009800987308 */ /* 0x000fe20000000800 */
[-C--:B-1----:R-:W-:Y:S01]  /*4610*/  FMUL.FTZ R24, R24, R10.reuse ;  /* 0x0000000a18187220 */ /* 0x082fe20000410000 */
[-C--:B------:R-:W-:Y:S01]  /*4620*/  FMUL.FTZ R25, R25, R10.reuse ;  /* 0x0000000a19197220 */ /* 0x080fe20000410000 */
[-C--:B------:R-:W-:Y:S01]  /*4630*/  FMUL.FTZ R28, R28, R10.reuse ;  /* 0x0000000a1c1c7220 */ /* 0x080fe20000410000 */
[-C--:B------:R-:W-:Y:S01]  /*4640*/  FMUL.FTZ R29, R29, R10.reuse ;  /* 0x0000000a1d1d7220 */ /* 0x080fe20000410000 */
[-C--:B------:R-:W-:Y:S01]  /*4650*/  FMUL.FTZ R32, R32, R10.reuse ;  /* 0x0000000a20207220 */ /* 0x080fe20000410000 */
[-C--:B------:R-:W-:Y:S01]  /*4660*/  FMUL.FTZ R33, R33, R10.reuse ;  /* 0x0000000a21217220 */ /* 0x080fe20000410000 */
[-C--:B------:R-:W-:Y:S01]  /*4670*/  FMUL.FTZ R36, R36, R10.reuse ;  /* 0x0000000a24247220 */ /* 0x080fe20000410000 */
[----:B------:R-:W-:Y:S01]  /*4680*/  MUFU.EX2 R11, R14 ;  /* 0x0000000e000b7308 */ /* 0x000fe20000000800 */
[----:B---3--:R-:W-:Y:S01]  /*4690*/  FFMA.FTZ R5, R10, R5, R9 ;  /* 0x000000050a057223 */ /* 0x008fe20000010009 */
[-C--:B------:R-:W-:Y:S01]  /*46a0*/  FMUL.FTZ R37, R37, R10.reuse ;  /* 0x0000000a25257220 */ /* 0x080fe20000410000 */
[-C--:B------:R-:W-:Y:S01]  /*46b0*/  FMUL.FTZ R40, R40, R10.reuse ;  /* 0x0000000a28287220 */ /* 0x080fe20000410000 */
[-C--:B------:R-:W-:Y:S01]  /*46c0*/  FMUL.FTZ R41, R41, R10.reuse ;  /* 0x0000000a29297220 */ /* 0x080fe20000410000 */
[-C--:B------:R-:W-:Y:S01]  /*46d0*/  FMUL.FTZ R44, R44, R10.reuse ;  /* 0x0000000a2c2c7220 */ /* 0x080fe20000410000 */
[-C--:B------:R-:W-:Y:S01]  /*46e0*/  FMUL.FTZ R45, R45, R10.reuse ;  /* 0x0000000a2d2d7220 */ /* 0x080fe20000410000 */
[-C--:B------:R-:W-:Y:S01]  /*46f0*/  FMUL.FTZ R48, R48, R10.reuse ;  /* 0x0000000a30307220 */ /* 0x080fe20000410000 */
[----:B------:R1:W-:Y:S01]  /*4700*/  MUFU.EX2 R12, R157 ;  /* 0x0000009d000c7308 */ /* 0x0003e20000000800 */
[-C--:B------:R-:W-:Y:S01]  /*4710*/  FMUL.FTZ R49, R49, R10.reuse ;  /* 0x0000000a31317220 */ /* 0x080fe20000410000 */
[-C--:B------:R-:W-:Y:S01]  /*4720*/  FMUL.FTZ R52, R52, R10.reuse ;  /* 0x0000000a34347220 */ /* 0x080fe20000410000 */
[-C--:B------:R-:W-:Y:S01]  /*4730*/  FMUL.FTZ R53, R53, R10.reuse ;  /* 0x0000000a35357220 */ /* 0x080fe20000410000 */
[-C--:B------:R-:W-:Y:S01]  /*4740*/  FMUL.FTZ R56, R56, R10.reuse ;  /* 0x0000000a38387220 */ /* 0x080fe20000410000 */
[-C--:B------:R-:W-:Y:S01]  /*4750*/  FMUL.FTZ R57, R57, R10.reuse ;  /* 0x0000000a39397220 */ /* 0x080fe20000410000 */
[----:B------:R-:W-:Y:S01]  /*4760*/  FMUL.FTZ R60, R60, R10 ;  /* 0x0000000a3c3c7220 */ /* 0x000fe20000410000 */
[----:B----4-:R-:W-:Y:S01]  /*4770*/  FMNMX.FTZ R161, R3, R20, !PT ;  /* 0x0000001403a17209 */ /* 0x010fe20007810000 */
[--C-:B------:R-:W-:Y:S01]  /*4780*/  FFMA.FTZ R20, R172, UR20, -R187.reuse ;  /* 0x00000014ac147c23 */ /* 0x100fe200080108bb */
[----:B------:R-:W-:Y:S01]  /*4790*/  MUFU.EX2 R156, R156 ;  /* 0x0000009c009c7308 */ /* 0x000fe20000000800 */
[----:B-1----:R-:W-:Y:S01]  /*47a0*/  FFMA.FTZ R157, R177, UR20, -R187 ;  /* 0x00000014b19d7c23 */ /* 0x002fe200080108bb */
[----:B------:R-:W-:Y:S01]  /*47b0*/  IMAD.MOV R177, RZ, RZ, -R17 ;  /* 0x000000ffffb17224 */ /* 0x000fe200078e0a11 */
[----:B------:R-:W1:Y:S01]  /*47c0*/  SHFL.BFLY PT, R168, R161, 0x1, 0x1f ;  /* 0x0c201f00a1a87f89 */ /* 0x000e6200000e0000 */
[-C--:B------:R-:W-:Y:S01]  /*47d0*/  FMUL.FTZ R61, R61, R10.reuse ;  /* 0x0000000a3d3d7220 */ /* 0x080fe20000410000 */
[-C--:B------:R-:W-:Y:S01]  /*47e0*/  FMUL.FTZ R64, R64, R10.reuse ;  /* 0x0000000a40407220 */ /* 0x080fe20000410000 */
[-C--:B------:R-:W-:Y:S01]  /*47f0*/  FMUL.FTZ R65, R65, R10.reuse ;  /* 0x0000000a41417220 */ /* 0x080fe20000410000 */
[----:B------:R-:W-:Y:S01]  /*4800*/  ISETP.NE.AND P3, PT, R16, R177, PT ;  /* 0x000000b11000720c */ /* 0x000fe20003f65270 */
[----:B------:R-:W-:Y:S01]  /*4810*/  MUFU.EX2 R13, R13 ;  /* 0x0000000d000d7308 */ /* 0x000fe20000000800 */
[----:B------:R-:W-:Y:S01]  /*4820*/  MOV R177, UR21 ;  /* 0x0000001500b17c02 */ /* 0x000fe20008000f00 */
        /* <DEDUP_REMOVED lines=12> */
[-C--:B------:R-:W-:Y:S01]  /*48f0*/  FMUL.FTZ R89, R89, R10.reuse ;  /* 0x0000000a59597220 */ /* 0x080fe20000410000 */
[-C--:B------:R-:W-:Y:S01]  /*4900*/  FMUL.FTZ R92, R92, R10.reuse ;  /* 0x0000000a5c5c7220 */ /* 0x080fe20000410000 */
[----:B------:R-:W-:Y:S01]  /*4910*/  MUFU.EX2 R15, R15 ;  /* 0x0000000f000f7308 */ /* 0x000fe20000000800 */
[----:B---3--:R-:W-:Y:S01]  /*4920*/  FFMA.FTZ R164, R176, UR20, -R187 ;  /* 0x00000014b0a47c23 */ /* 0x008fe200080108bb */
[----:B------:R-:W-:Y:S01]  /*4930*/  FMUL.FTZ R93, R93, R10 ;  /* 0x0000000a5d5d7220 */ /* 0x000fe20000410000 */
[----:B-1----:R-:W-:Y:S01]  /*4940*/  FMNMX.FTZ R3, R161, R168, !PT ;  /* 0x000000a8a1037209 */ /* 0x002fe20007810000 */
[-C--:B------:R-:W-:Y:S01]  /*4950*/  FMUL.FTZ R96, R96, R10.reuse ;  /* 0x0000000a60607220 */ /* 0x080fe20000410000 */
[-C--:B------:R-:W-:Y:S01]  /*4960*/  FMUL.FTZ R97, R97, R10.reuse ;  /* 0x0000000a61617220 */ /* 0x080fe20000410000 */
[-C--:B------:R-:W-:Y:S01]  /*4970*/  FMUL.FTZ R100, R100, R10.reuse ;  /* 0x0000000a64647220 */ /* 0x080fe20000410000 */
[-C--:B------:R-:W-:Y:S01]  /*4980*/  FMUL.FTZ R101, R101, R10.reuse ;  /* 0x0000000a65657220 */ /* 0x080fe20000410000 */
[C---:B------:R-:W-:Y:S01]  /*4990*/  FADD.FTZ R165, -R3.reuse, R8 ;  /* 0x0000000803a57221 */ /* 0x040fe20000010100 */
[----:B------:R-:W-:Y:S01]  /*49a0*/  FMUL.FTZ R173, R3, UR20 ;  /* 0x0000001403ad7c20 */ /* 0x000fe20008410000 */
[----:B------:R1:W-:Y:S01]  /*49b0*/  MUFU.EX2 R161, R180 ;  /* 0x000000b400a17308 */ /* 0x0003e20000000800 */
[----:B------:R-:W-:Y:S01]  /*49c0*/  FMUL.FTZ R104, R104, R10 ;  /* 0x0000000a68687220 */ /* 0x000fe20000410000 */
[----:B------:R-:W-:Y:S01]  /*49d0*/  FMUL.FTZ R169, R165, UR20 ;  /* 0x00000014a5a97c20 */ /* 0x000fe20008410000 */
[--C-:B------:R-:W-:Y:S01]  /*49e0*/  FFMA.FTZ R168, R154, UR20, -R173.reuse ;  /* 0x000000149aa87c23 */ /* 0x100fe200080108ad */
[--C-:B------:R-:W-:Y:S01]  /*49f0*/  FFMA.FTZ R155, R155, UR20, -R173.reuse ;  /* 0x000000149b9b7c23 */ /* 0x100fe200080108ad */
[--C-:B------:R-:W-:Y:S01]  /*4a00*/  FFMA.FTZ R165, R158, UR20, -R173.reuse ;  /* 0x000000149ea57c23 */ /* 0x100fe200080108ad */
[--C-:B------:R-:W-:Y:S01]  /*4a10*/  FFMA.FTZ R172, R159, UR20, -R173.reuse ;  /* 0x000000149fac7c23 */ /* 0x100fe200080108ad */
[--C-:B------:R-:W-:Y:S01]  /*4a20*/  FFMA.FTZ R159, R162, UR20, -R173.reuse ;  /* 0x00000014a29f7c23 */ /* 0x100fe200080108ad */
[----:B------:R-:W-:Y:S01]  /*4a30*/  MUFU.EX2 R169, R169 ;  /* 0x000000a900a97308 */ /* 0x000fe20000000800 */
[--C-:B-1----:R-:W-:Y:S01]  /*4a40*/  FFMA.FTZ R180, R167, UR20, -R173.reuse ;  /* 0x00000014a7b47c23 */ /* 0x102fe200080108ad */
[--C-:B------:R-:W-:Y:S01]  /*4a50*/  FFMA.FTZ R167, R170, UR20, -R173.reuse ;  /* 0x00000014aaa77c23 */ /* 0x100fe200080108ad */
[----:B------:R-:W-:Y:S01]  /*4a60*/  MOV R170, UR22 ;  /* 0x0000001600aa7c02 */ /* 0x000fe20008000f00 */
[--C-:B------:R-:W-:Y:S01]  /*4a70*/  FFMA.FTZ R176, R163, UR20, -R173.reuse ;  /* 0x00000014a3b07c23 */ /* 0x100fe200080108ad */
[--C-:B------:R-:W-:Y:S01]  /*4a80*/  FFMA.FTZ R163, R166, UR20, -R173.reuse ;  /* 0x00000014a6a37c23 */ /* 0x100fe200080108ad */
[--C-:B------:R-:W-:Y:S01]  /*4a90*/  FFMA.FTZ R175, R175, UR20, -R173.reuse ;  /* 0x00000014afaf7c23 */ /* 0x100fe200080108ad */
[----:B------:R-:W-:Y:S01]  /*4aa0*/  FFMA.FTZ R188, R171, UR20, -R173 ;  /* 0x00000014abbc7c23 */ /* 0x000fe200080108ad */
[----:B------:R-:W1:Y:S01]  /*4ab0*/  MUFU.EX2 R168, R168 ;  /* 0x000000a800a87308 */ /* 0x000e620000000800 */
[----:B------:R-:W-:-:S02]  /*4ac0*/  @!P1 VIADD R154, R170, 0x28c40 ;  /* 0x00028c40aa9a9836 */ /* 0x000fc40000000000 */
[--C-:B------:R-:W-:Y:S01]  /*4ad0*/  FFMA.FTZ R171, R174, UR20, -R173.reuse ;  /* 0x00000014aeab7c23 */ /* 0x100fe200080108ad */
[----:B------:R-:W-:Y:S01]  /*4ae0*/  @!P3 LEA R158, R177, R2, 0x6 ;  /* 0x00000002b19eb211 */ /* 0x000fe200078e30ff */
[--C-:B------:R-:W-:Y:S01]  /*4af0*/  FFMA.FTZ R178, R178, UR20, -R173.reuse ;  /* 0x00000014b2b27c23 */ /* 0x100fe200080108ad */
[--C-:B------:R-:W-:Y:S01]  /*4b00*/  FFMA.FTZ R179, R179, UR20, -R173.reuse ;  /* 0x00000014b3b37c23 */ /* 0x100fe200080108ad */
[----:B------:R-:W-:Y:S01]  /*4b10*/  @!P1 PRMT R154, RZ, 0x654, R154 ;  /* 0x00000654ff9a9816 */ /* 0x000fe2000000009a */
[--C-:B------:R-:W-:Y:S01]  /*4b20*/  FFMA.FTZ R182, R182, UR20, -R173.reuse ;  /* 0x00000014b6b67c23 */ /* 0x100fe200080108ad */
[----:B------:R-:W3:Y:S01]  /*4b30*/  MUFU.EX2 R155, R155 ;  /* 0x0000009b009b7308 */ /* 0x000ee20000000800 */
[----:B------:R-:W-:Y:S01]  /*4b40*/  @!P3 LEA R158, R158, UR46, 0x2 ;  /* 0x0000002e9e9ebc11 */ /* 0x000fe2000f8e10ff */
[----:B------:R4:W-:Y:S01]  /*4b50*/  @!P1 SYNCS.ARRIVE.TRANS64.RED.A1T0 RZ, [R154+URZ], RZ ;  /* 0x000000ff9aff99a7 */ /* 0x0009e2000810043f */
[----:B------:R-:W-:Y:S01]  /*4b60*/  FFMA.FTZ R173, R183, UR20, -R173 ;  /* 0x00000014b7ad7c23 */ /* 0x000fe200080108ad */
[-C--:B------:R-:W-:Y:S01]  /*4b70*/  FMUL.FTZ R105, R105, R10.reuse ;  /* 0x0000000a69697220 */ /* 0x080fe20000410000 */
[-C--:B------:R-:W-:Y:S01]  /*4b80*/  FMUL.FTZ R108, R108, R10.reuse ;  /* 0x0000000a6c6c7220 */ /* 0x080fe20000410000 */
[----:B------:R-:W-:Y:S01]  /*4b90*/  @!P3 STS [R158+0x28800], R10 ;  /* 0x0288000a9e00b388 */ /* 0x000fe20000000800 */
[----:B------:R-:W-:Y:S01]  /*4ba0*/  FMUL.FTZ R109, R109, R10 ;  /* 0x0000000a6d6d7220 */ /* 0x000fe20000410000 */
[----:B------:R-:W5:Y:S01]  /*4bb0*/  MUFU.EX2 R165, R165 ;  /* 0x000000a500a57308 */ /* 0x000f620000000800 */
[----:B-1----:R-:W-:Y:S01]  /*4bc0*/  FFMA.FTZ R6, R169, R6, R168 ;  /* 0x00000006a9067223 */ /* 0x002fe200000100a8 */
[C---:B----4-:R-:W-:Y:S01]  /*4bd0*/  FADD.FTZ R154, R152.reuse, R5 ;  /* 0x00000005989a7221 */ /* 0x050fe20000010000 */
[----:B------:R1:W-:Y:S01]  /*4be0*/  @!P3 STS [R158+0x28820], R169 ;  /* 0x028820a99e00b388 */ /* 0x0003e20000000800 */
[----:B------:R-:W-:Y:S01]  /*4bf0*/  F2FP.BF16.F32.PACK_AB R152, R152, R9 ;  /* 0x000000099898723e */ /* 0x000fe200000010ff */
[-C--:B------:R-:W-:Y:S01]  /*4c00*/  FMUL.FTZ R112, R112, R10.reuse ;  /* 0x0000000a70707220 */ /* 0x080fe20000410000 */
[----:B------:R-:W-:Y:S01]  /*4c10*/  FADD.FTZ R5, R11, R154 ;  /* 0x0000009a0b057221 */ /* 0x000fe20000010000 */
[-C--:B------:R-:W-:Y:S01]  /*4c20*/  FMUL.FTZ R113, R113, R10.reuse ;  /* 0x0000000a71717220 */ /* 0x080fe20000410000 */
[----:B------:R-:W4:Y:S01]  /*4c30*/  MUFU.EX2 R172, R172 ;  /* 0x000000ac00ac7308 */ /* 0x000f220000000800 */
[----:B---3--:R-:W-:Y:S01]  /*4c40*/  FADD.FTZ R6, R155, R6 ;  /* 0x000000069b067221 */ /* 0x008fe20000010000 */
[----:B------:R-:W-:Y:S01]  /*4c50*/  FADD.FTZ R5, R12, R5 ;  /* 0x000000050c057221 */ /* 0x000fe20000010000 */
[-C--:B------:R-:W-:Y:S01]  /*4c60*/  FMUL.FTZ R116, R116, R10.reuse ;  /* 0x0000000a74747220 */ /* 0x080fe20000410000 */
[-C--:B------:R-:W-:Y:S01]  /*4c70*/  FMUL.FTZ R117, R117, R10.reuse ;  /* 0x0000000a75757220 */ /* 0x080fe20000410000 */
[-C--:B------:R-:W-:Y:S01]  /*4c80*/  FMUL.FTZ R120, R120, R10.reuse ;  /* 0x0000000a78787220 */ /* 0x080fe20000410000 */
[----:B------:R-:W-:Y:S01]  /*4c90*/  FADD.FTZ R154, R156, R5 ;  /* 0x000000059c9a7221 */ /* 0x000fe20000010000 */
[-C--:B------:R-:W-:Y:S01]  /*4ca0*/  FMUL.FTZ R121, R121, R10.reuse ;  /* 0x0000000a79797220 */ /* 0x080fe20000410000 */
[----:B------:R-:W3:Y:S01]  /*4cb0*/  MUFU.EX2 R159, R159 ;  /* 0x0000009f009f7308 */ /* 0x000ee20000000800 */
[----:B-----5:R-:W-:Y:S01]  /*4cc0*/  FADD.FTZ R5, R165, R6 ;  /* 0x00000006a5057221 */ /* 0x020fe20000010000 */
[-C--:B------:R-:W-:Y:S01]  /*4cd0*/  FMUL.FTZ R124, R124, R10.reuse ;  /* 0x0000000a7c7c7220 */ /* 0x080fe20000410000 */
[-C--:B------:R-:W-:Y:S01]  /*4ce0*/  FMUL.FTZ R125, R125, R10.reuse ;  /* 0x0000000a7d7d7220 */ /* 0x080fe20000410000 */
[-C--:B------:R-:W-:Y:S01]  /*4cf0*/  FMUL.FTZ R128, R128, R10.reuse ;  /* 0x0000000a80807220 */ /* 0x080fe20000410000 */
[-C--:B------:R-:W-:Y:S01]  /*4d00*/  FMUL.FTZ R129, R129, R10.reuse ;  /* 0x0000000a81817220 */ /* 0x080fe20000410000 */
[-C--:B------:R-:W-:Y:S01]  /*4d10*/  FMUL.FTZ R132, R132, R10.reuse ;  /* 0x0000000a84847220 */ /* 0x080fe20000410000 */
[-C--:B------:R-:W-:Y:S01]  /*4d20*/  FMUL.FTZ R133, R133, R10.reuse ;  /* 0x0000000a85857220 */ /* 0x080fe20000410000 */
[----:B------:R-:W5:Y:S01]  /*4d30*/  MUFU.EX2 R176, R176 ;  /* 0x000000b000b07308 */ /* 0x000f620000000800 */
[----:B----4-:R-:W-:Y:S01]  /*4d40*/  FADD.FTZ R6, R172, R5 ;  /* 0x00000005ac067221 */ /* 0x010fe20000010000 */
[-C--:B------:R-:W-:Y:S01]  /*4d50*/  FMUL.FTZ R136, R136, R10.reuse ;  /* 0x0000000a88887220 */ /* 0x080fe20000410000 */
[-C--:B------:R-:W-:Y:S01]  /*4d60*/  FMUL.FTZ R137, R137, R10.reuse ;  /* 0x0000000a89897220 */ /* 0x080fe20000410000 */
[-C--:B------:R-:W-:Y:S01]  /*4d70*/  FMUL.FTZ R140, R140, R10.reuse ;  /* 0x0000000a8c8c7220 */ /* 0x080fe20000410000 */
[-C--:B------:R-:W-:Y:S01]  /*4d80*/  FMUL.FTZ R141, R141, R10.reuse ;  /* 0x0000000a8d8d7220 */ /* 0x080fe20000410000 */
[-C--:B------:R-:W-:Y:S01]  /*4d90*/  FMUL.FTZ R144, R144, R10.reuse ;  /* 0x0000000a90907220 */ /* 0x080fe20000410000 */
[-C--:B------:R-:W-:Y:S01]  /*4da0*/  FMUL.FTZ R145, R145, R10.reuse ;  /* 0x0000000a91917220 */ /* 0x080fe20000410000 */
[----:B------:R-:W-:Y:S01]  /*4db0*/  MUFU.EX2 R160, R160 ;  /* 0x000000a000a07308 */ /* 0x000fe20000000800 */
[----:B---3--:R-:W-:Y:S01]  /*4dc0*/  FADD.FTZ R5, R159, R6 ;  /* 0x000000069f057221 */ /* 0x008fe20000010000 */
[-C--:B------:R-:W-:Y:S01]  /*4dd0*/  FMUL.FTZ R148, R148, R10.reuse ;  /* 0x0000000a94947220 */ /* 0x080fe20000410000 */
[----:B------:R-:W-:Y:S01]  /*4de0*/  FMUL.FTZ R149, R149, R10 ;  /* 0x0000000a95957220 */ /* 0x000fe20000410000 */
[----:B------:R-:W-:Y:S01]  /*4df0*/  F2FP.BF16.F32.PACK_AB R156, R13, R156 ;  /* 0x0000009c0d9c723e */ /* 0x000fe200000010ff */
[-C--:B------:R-:W-:Y:S01]  /*4e00*/  FMUL.FTZ R26, R26, R169.reuse ;  /* 0x000000a91a1a7220 */ /* 0x080fe20000410000 */
[----:B-1----:R-:W-:Y:S01]  /*4e10*/  F2FP.BF16.F32.PACK_AB R158, R15, R14 ;  /* 0x0000000e0f9e723e */ /* 0x002fe200000010ff */
[-C--:B------:R-:W-:Y:S01]  /*4e20*/  FMUL.FTZ R27, R27, R169.reuse ;  /* 0x000000a91b1b7220 */ /* 0x080fe20000410000 */
[----:B------:R-:W1:Y:S01]  /*4e30*/  MUFU.EX2 R163, R163 ;  /* 0x000000a300a37308 */ /* 0x000e620000000800 */
[----:B-----5:R-:W-:Y:S01]  /*4e40*/  FADD.FTZ R6, R176, R5 ;  /* 0x00000005b0067221 */ /* 0x020fe20000010000 */
[-C--:B------:R-:W-:Y:S01]  /*4e50*/  FMUL.FTZ R30, R30, R169.reuse ;  /* 0x000000a91e1e7220 */ /* 0x080fe20000410000 */
[-C--:B------:R-:W-:Y:S01]  /*4e60*/  FMUL.FTZ R31, R31, R169.reuse ;  /* 0x000000a91f1f7220 */ /* 0x080fe20000410000 */
[-C--:B------:R-:W-:Y:S01]  /*4e70*/  FMUL.FTZ R34, R34, R169.reuse ;  /* 0x000000a922227220 */ /* 0x080fe20000410000 */
[-C--:B------:R-:W-:Y:S01]  /*4e80*/  FMUL.FTZ R35, R35, R169.reuse ;  /* 0x000000a923237220 */ /* 0x080fe20000410000 */
[-C--:B------:R-:W-:Y:S01]  /*4e90*/  FMUL.FTZ R38, R38, R169.reuse ;  /* 0x000000a926267220 */ /* 0x080fe20000410000 */
[-C--:B------:R-:W-:Y:S01]  /*4ea0*/  FMUL.FTZ R39, R39, R169.reuse ;  /* 0x000000a927277220 */ /* 0x080fe20000410000 */
[----:B------:R-:W3:Y:S01]  /*4eb0*/  MUFU.EX2 R21, R21 ;  /* 0x0000001500157308 */ /* 0x000ee20000000800 */
[-C--:B------:R-:W-:Y:S01]  /*4ec0*/  FMUL.FTZ R42, R42, R169.reuse ;  /* 0x000000a92a2a7220 */ /* 0x080fe20000410000 */
[-C--:B------:R-:W-:Y:S01]  /*4ed0*/  FMUL.FTZ R43, R43, R169.reuse ;  /* 0x000000a92b2b7220 */ /* 0x080fe20000410000 */
[-C--:B------:R-:W-:Y:S01]  /*4ee0*/  FMUL.FTZ R46, R46, R169.reuse ;  /* 0x000000a92e2e7220 */ /* 0x080fe20000410000 */
[-C--:B------:R-:W-:Y:S01]  /*4ef0*/  FMUL.FTZ R47, R47, R169.reuse ;  /* 0x000000a92f2f7220 */ /* 0x080fe20000410000 */
[-C--:B------:R-:W-:Y:S01]  /*4f00*/  FMUL.FTZ R50, R50, R169.reuse ;  /* 0x000000a932327220 */ /* 0x080fe20000410000 */
[-C--:B------:R-:W-:Y:S01]  /*4f10*/  FMUL.FTZ R51, R51, R169.reuse ;  /* 0x000000a933337220 */ /* 0x080fe20000410000 */
[-C--:B------:R-:W-:Y:S01]  /*4f20*/  FMUL.FTZ R54, R54, R169.reuse ;  /* 0x000000a936367220 */ /* 0x080fe20000410000 */
[----:B------:R4:W-:Y:S01]  /*4f30*/  MUFU.EX2 R174, R175 ;  /* 0x000000af00ae7308 */ /* 0x0009e20000000800 */
[----:B-1----:R-:W-:Y:S01]  /*4f40*/  FADD.FTZ R5, R163, R6 ;  /* 0x00000006a3057221 */ /* 0x002fe20000010000 */
[-C--:B------:R-:W-:Y:S01]  /*4f50*/  FMUL.FTZ R55, R55, R169.reuse ;  /* 0x000000a937377220 */ /* 0x080fe20000410000 */
[-C--:B------:R-:W-:Y:S01]  /*4f60*/  FMUL.FTZ R58, R58, R169.reuse ;  /* 0x000000a93a3a7220 */ /* 0x080fe20000410000 */
[-C--:B------:R-:W-:Y:S01]  /*4f70*/  FMUL.FTZ R59, R59, R169.reuse ;  /* 0x000000a93b3b7220 */ /* 0x080fe20000410000 */
[-C--:B------:R-:W-:Y:S01]  /*4f80*/  FMUL.FTZ R62, R62, R169.reuse ;  /* 0x000000a93e3e7220 */ /* 0x080fe20000410000 */
[-C--:B------:R-:W-:Y:S01]  /*4f90*/  FMUL.FTZ R63, R63, R169.reuse ;  /* 0x000000a93f3f7220 */ /* 0x080fe20000410000 */
[-C--:B------:R-:W-:Y:S01]  /*4fa0*/  FMUL.FTZ R66, R66, R169.reuse ;  /* 0x000000a942427220 */ /* 0x080fe20000410000 */
[----:B------:R-:W1:Y:S01]  /*4fb0*/  MUFU.EX2 R180, R180 ;  /* 0x000000b400b47308 */ /* 0x000e620000000800 */
[----:B----4-:R-:W-:Y:S01]  /*4fc0*/  FADD.FTZ R175, R13, R154 ;  /* 0x0000009a0daf7221 */ /* 0x010fe20000010000 */
[-C--:B------:R-:W-:Y:S01]  /*4fd0*/  FMUL.FTZ R67, R67, R169.reuse ;  /* 0x000000a943437220 */ /* 0x080fe20000410000 */
[-C--:B------:R-:W-:Y:S01]  /*4fe0*/  FMUL.FTZ R70, R70, R169.reuse ;  /* 0x000000a946467220 */ /* 0x080fe20000410000 */
[-C--:B------:R-:W-:Y:S01]  /*4ff0*/  FMUL.FTZ R71, R71, R169.reuse ;  /* 0x000000a947477220 */ /* 0x080fe20000410000 */
[----:B------:R-:W-:Y:S01]  /*5000*/  FADD.FTZ R154, R14, R175 ;  /* 0x000000af0e9a7221 */ /* 0x000fe20000010000 */
[-C--:B------:R-:W-:Y:S01]  /*5010*/  FMUL.FTZ R74, R74, R169.reuse ;  /* 0x000000a94a4a7220 */ /* 0x080fe20000410000 */
[-C--:B------:R-:W-:Y:S01]  /*5020*/  FMUL.FTZ R75, R75, R169.reuse ;  /* 0x000000a94b4b7220 */ /* 0x080fe20000410000 */
[----:B------:R-:W4:Y:S01]  /*5030*/  MUFU.EX2 R20, R20 ;  /* 0x0000001400147308 */ /* 0x000f220000000800 */
[----:B------:R-:W-:Y:S01]  /*5040*/  FADD.FTZ R175, R15, R154 ;  /* 0x0000009a0faf7221 */ /* 0x000fe20000010000 */
[-C--:B------:R-:W-:Y:S01]  /*5050*/  FMUL.FTZ R78, R78, R169.reuse ;  /* 0x000000a94e4e7220 */ /* 0x080fe20000410000 */
[-C--:B------:R-:W-:Y:S01]  /*5060*/  FMUL.FTZ R79, R79, R169.reuse ;  /* 0x000000a94f4f7220 */ /* 0x080fe20000410000 */
[-C--:B------:R-:W-:Y:S01]  /*5070*/  FMUL.FTZ R82, R82, R169.reuse ;  /* 0x000000a952527220 */ /* 0x080fe20000410000 */
[----:B------:R-:W-:Y:S01]  /*5080*/  FADD.FTZ R154, R160, R175 ;  /* 0x000000afa09a7221 */ /* 0x000fe20000010000 */
[----:B---3--:R-:W-:Y:S01]  /*5090*/  F2FP.BF16.F32.PACK_AB R160, R21, R160 ;  /* 0x000000a015a0723e */ /* 0x008fe200000010ff */
[-C--:B------:R-:W-:Y:S01]  /*50a0*/  FMUL.FTZ R83, R83, R169.reuse ;  /* 0x000000a953537220 */ /* 0x080fe20000410000 */
[----:B------:R-:W3:Y:S01]  /*50b0*/  MUFU.EX2 R167, R167 ;  /* 0x000000a700a77308 */ /* 0x000ee20000000800 */
[----:B------:R-:W-:Y:S01]  /*50c0*/  FADD.FTZ R175, R21, R154 ;  /* 0x0000009a15af7221 */ /* 0x000fe20000010000 */
[----:B-1----:R-:W-:Y:S01]  /*50d0*/  FADD.FTZ R6, R180, R5 ;  /* 0x00000005b4067221 */ /* 0x002fe20000010000 */
        /* <DEDUP_REMOVED lines=10> */
[-C--:B------:R-:W-:Y:S01]  /*5180*/  FMUL.FTZ R102, R102, R169.reuse ;  /* 0x000000a966667220 */ /* 0x080fe20000410000 */
[-C--:B------:R-:W-:Y:S01]  /*5190*/  FMUL.FTZ R103, R103, R169.reuse ;  /* 0x000000a967677220 */ /* 0x080fe20000410000 */
[-C--:B------:R-:W-:Y:S01]  /*51a0*/  FMUL.FTZ R106, R106, R169.reuse ;  /* 0x000000a96a6a7220 */ /* 0x080fe20000410000 */
[----:B------:R-:W4:Y:S01]  /*51b0*/  MUFU.EX2 R188, R188 ;  /* 0x000000bc00bc7308 */ /* 0x000f220000000800 */
[----:B---3--:R-:W-:Y:S01]  /*51c0*/  FADD.FTZ R5, R167, R6 ;  /* 0x00000006a7057221 */ /* 0x008fe20000010000 */
[-C--:B------:R-:W-:Y:S01]  /*51d0*/  FMUL.FTZ R107, R107, R169.reuse ;  /* 0x000000a96b6b7220 */ /* 0x080fe20000410000 */
[-C--:B------:R-:W-:Y:S01]  /*51e0*/  FMUL.FTZ R110, R110, R169.reuse ;  /* 0x000000a96e6e7220 */ /* 0x080fe20000410000 */
[-C--:B------:R-:W-:Y:S01]  /*51f0*/  FMUL.FTZ R111, R111, R169.reuse ;  /* 0x000000a96f6f7220 */ /* 0x080fe20000410000 */
[-C--:B------:R-:W-:Y:S01]  /*5200*/  FMUL.FTZ R114, R114, R169.reuse ;  /* 0x000000a972727220 */ /* 0x080fe20000410000 */
[-C--:B------:R-:W-:Y:S01]  /*5210*/  FMUL.FTZ R115, R115, R169.reuse ;  /* 0x000000a973737220 */ /* 0x080fe20000410000 */
[-C--:B------:R-:W-:Y:S01]  /*5220*/  FMUL.FTZ R118, R118, R169.reuse ;  /* 0x000000a976767220 */ /* 0x080fe20000410000 */
[----:B------:R-:W3:Y:S01]  /*5230*/  MUFU.EX2 R164, R164 ;  /* 0x000000a400a47308 */ /* 0x000ee20000000800 */
[C---:B-1----:R-:W-:Y:S01]  /*5240*/  FADD.FTZ R9, R153.reuse, R154 ;  /* 0x0000009a99097221 */ /* 0x042fe20000010000 */
[----:B------:R-:W-:Y:S01]  /*5250*/  F2FP.BF16.F32.PACK_AB R162, R153, R20 ;  /* 0x0000001499a2723e */ /* 0x000fe200000010ff */
[-C--:B------:R-:W-:Y:S01]  /*5260*/  FMUL.FTZ R119, R119, R169.reuse ;  /* 0x000000a977777220 */ /* 0x080fe20000410000 */
[----:B------:R-:W-:Y:S01]  /*5270*/  F2FP.BF16.F32.PACK_AB R153, R155, R168 ;  /* 0x000000a89b99723e */ /* 0x000fe200000010ff */
[----:B------:R-:W-:Y:S01]  /*5280*/  FMUL.FTZ R122, R122, R169 ;  /* 0x000000a97a7a7220 */ /* 0x000fe20000410000 */
[----:B------:R-:W-:Y:S01]  /*5290*/  F2FP.BF16.F32.PACK_AB R154, R12, R11 ;  /* 0x0000000b0c9a723e */ /* 0x000fe200000010ff */
[----:B------:R-:W-:Y:S01]  /*52a0*/  FMUL.FTZ R123, R123, R169 ;  /* 0x000000a97b7b7220 */ /* 0x000fe20000410000 */
[----:B------:R-:W1:Y:S01]  /*52b0*/  MUFU.EX2 R171, R171 ;  /* 0x000000ab00ab7308 */ /* 0x000e620000000800 */
[----:B----4-:R-:W-:Y:S01]  /*52c0*/  FADD.FTZ R6, R188, R5 ;  /* 0x00000005bc067221 */ /* 0x010fe20000010000 */
[----:B------:R-:W-:Y:S01]  /*52d0*/  F2FP.BF16.F32.PACK_AB R155, R172, R165 ;  /* 0x000000a5ac9b723e */ /* 0x000fe200000010ff */
[----:B------:R-:W-:Y:S01]  /*52e0*/  BAR.SYNC.DEFER_BLOCKING 0xf, 0x100 ;  /* 0x03c4000000007b1d */ /* 0x000fe20000010000 */
        /* <DEDUP_REMOVED lines=14> */
[----:B-1----:R-:W-:Y:S01]  /*53d0*/  FADD.FTZ R5, R171, R6 ;  /* 0x00000006ab057221 */ /* 0x002fe20000010000 */
[-C--:B------:R-:W-:Y:S01]  /*53e0*/  FMUL.FTZ R147, R147, R169.reuse ;  /* 0x000000a993937220 */ /* 0x080fe20000410000 */
[-C--:B------:R-:W-:Y:S01]  /*53f0*/  FMUL.FTZ R150, R150, R169.reuse ;  /* 0x000000a996967220 */ /* 0x080fe20000410000 */
[----:B------:R-:W-:Y:S01]  /*5400*/  FMUL.FTZ R151, R151, R169 ;  /* 0x000000a997977220 */ /* 0x000fe20000410000 */
[----:B------:R-:W-:-:S03]  /*5410*/  FADD.FTZ R5, R174, R5 ;  /* 0x00000005ae057221 */ /* 0x000fc60000010000 */
[----:B------:R-:W1:Y:S01]  /*5420*/  MUFU.EX2 R8, R181 ;  /* 0x000000b500087308 */ /* 0x000e620000000800 */
[C---:B----4-:R-:W-:Y:S01]  /*5430*/  FADD.FTZ R10, R157.reuse, R10 ;  /* 0x0000000a9d0a7221 */ /* 0x050fe20000010000 */
[----:B------:R-:W-:Y:S01]  /*5440*/  F2FP.BF16.F32.PACK_AB R164, R157, R164 ;  /* 0x000000a49da4723e */ /* 0x000fe200000010ff */
[----:B------:R4:W-:Y:S01]  /*5450*/  STSM.16.M88.4 [R19+0x26800], R152 ;  /* 0x0268009813007844 */ /* 0x0009e20000000200 */
[----:B------:R-:W-:Y:S01]  /*5460*/  F2FP.BF16.F32.PACK_AB R157, R176, R159 ;  /* 0x0000009fb09d723e */ /* 0x000fe200000010ff */
[----:B------:R-:W-:Y:S01]  /*5470*/  FADD.FTZ R9, R161, R10 ;  /* 0x0000000aa1097221 */ /* 0x000fe20000010000 */
[----:B------:R-:W-:Y:S02]  /*5480*/  F2FP.BF16.F32.PACK_AB R159, R180, R163 ;  /* 0x000000a3b49f723e */ /* 0x000fe400000010ff */
[----:B------:R-:W5:Y:S01]  /*5490*/  MUFU.EX2 R179, R179 ;  /* 0x000000b300b37308 */ /* 0x000f620000000800 */
[----:B---3--:R-:W-:Y:S01]  /*54a0*/  FADD.FTZ R6, R178, R5 ;  /* 0x00000005b2067221 */ /* 0x008fe20000010000 */
[----:B------:R-:W-:Y:S01]  /*54b0*/  F2FP.BF16.F32.PACK_AB R163, R174, R171 ;  /* 0x000000abaea3723e */ /* 0x000fe200000010ff */
[----:B------:R4:W-:Y:S05]  /*54c0*/  STSM.16.M88.4 [R23], R156 ;  /* 0x0000009c17007844 */ /* 0x0009ea0000000200 */
[----:B------:R-:W3:Y:S01]  /*54d0*/  MUFU.EX2 R182, R182 ;  /* 0x000000b600b67308 */ /* 0x000ee20000000800 */
[C---:B-1----:R-:W-:Y:S01]  /*54e0*/  F2FP.BF16.F32.PACK_AB R166, R8.reuse, R161 ;  /* 0x000000a108a6723e */ /* 0x042fe200000010ff */
[----:B------:R-:W-:Y:S01]  /*54f0*/  FADD.FTZ R5, R8, R9 ;  /* 0x0000000908057221 */ /* 0x000fe20000010000 */
[----:B------:R-:W-:-:S05]  /*5500*/  F2FP.BF16.F32.PACK_AB R161, R188, R167 ;  /* 0x000000a7bca1723e */ /* 0x000fca00000010ff */
[----:B------:R-:W1:Y:S01]  /*5510*/  MUFU.EX2 R173, R173 ;  /* 0x000000ad00ad7308 */ /* 0x000e620000000800 */
[C---:B-----5:R-:W-:Y:S01]  /*5520*/  FADD.FTZ R9, R179.reuse, R6 ;  /* 0x00000006b3097221 */ /* 0x060fe20000010000 */
[----:B------:R-:W-:Y:S01]  /*5530*/  F2FP.BF16.F32.PACK_AB R165, R179, R178 ;  /* 0x000000b2b3a5723e */ /* 0x000fe200000010ff */
[----:B------:R4:W-:Y:S02]  /*5540*/  STSM.16.M88.4 [R18], R160 ;  /* 0x000000a012007844 */ /* 0x0009e40000000200 */
[----:B---3--:R-:W-:Y:S01]  /*5550*/  FADD.FTZ R6, R182, R9 ;  /* 0x00000009b6067221 */ /* 0x008fe20000010000 */
[----:B-1----:R-:W-:-:S03]  /*5560*/  F2FP.BF16.F32.PACK_AB R167, R173, R182 ;  /* 0x000000b6ada7723e */ /* 0x002fc600000010ff */
[----:B------:R-:W-:Y:S02]  /*5570*/  FADD.FTZ R6, R173, R6 ;  /* 0x00000006ad067221 */ /* 0x000fe40000010000 */
[----:B------:R4:W-:Y:S01]  /*5580*/  STSM.16.M88.4 [R22], R164 ;  /* 0x000000a416007844 */ /* 0x0009e20000000200 */
[----:B------:R-:W-:Y:S05]  /*5590*/  @!P0 BRA `(.L_x_2701) ;  /* 0x0000000000048947 */ /* 0x000fea0003800000 */
[----:B------:R-:W-:Y:S01]  /*55a0*/  BPT.TRAP 0x1 ;  /* 0x000000040000795c */ /* 0x000fe20000300000 */
.L_x_2701:
[----:B------:R1:W3:Y:S01]  /*55b0*/  SYNCS.PHASECHK.TRANS64.TRYWAIT P3, [UR22+0x28c50], R7 ;  /* 0x028c5007ff0075a7 */ /* 0x0002e20008060156 */
[----:B------:R-:W-:Y:S05]  /*55c0*/  @!P0 BRA `(.L_x_2702) ;  /* 0x0000000000048947 */ /* 0x000fea0003800000 */
[----:B------:R-:W-:Y:S01]  /*55d0*/  BPT.TRAP 0x1 ;  /* 0x000000040000795c */ /* 0x000fe20000300000 */
.L_x_2702:
[----:B---3--:R-:W-:Y:S05]  /*55e0*/  @P3 BRA `(.L_x_2703) ;  /* 0x0000000000083947 */ /* 0x008fea0003800000 */
[----:B------:R-:W3:Y:S02]  /*55f0*/  SYNCS.PHASECHK.TRANS64.TRYWAIT P3, [UR22+0x28c50], R7 ;  /* 0x028c5007ff0075a7 */ /* 0x000ee40008060156 */
[----:B---3--:R-:W-:Y:S05]  /*5600*/  @!P3 BRA `(.L_x_2704) ;  /* 0x0000005000c4b947 */ /* 0x008fea0003800000 */
.L_x_2703:
[----:B------:R-:W-:Y:S01]  /*5610*/  ULEA UR10, UR39, UR51, 0xc ;  /* 0x00000033270a7291 */ /* 0x000fe2000f8e603f */
[----:B------:R-:W-:Y:S01]  /*5620*/  WARPGROUP.ARRIVE ;  /* 0x00000000000079c5 */ /* 0x000fe20000000000 */
[----:B------:R-:W-:Y:S01]  /*5630*/  UMOV UR7, 0x40000040 ;  /* 0x4000004000077882 */ /* 0x000fe20000000000 */
[----:B---3--:R-:W-:Y:S01]  /*5640*/  @!P1 IADD3 R170, R170, 0x28c60, RZ ;  /* 0x00028c60aaaa9810 */ /* 0x008fe20007ffe0ff */
[----:B------:R-:W-:Y:S01]  /*5650*/  UMOV UR21, UR39 ;  /* 0x0000002700157c82 */ /* 0x000fe20008000000 */
[----:B------:R-:W-:Y:S01]  /*5660*/  IMAD.MOV.U32 R8, RZ, RZ, R3 ;  /* 0x000000ffff087224 */ /* 0x000fe200078e0003 */
[----:B------:R-:W-:Y:S01]  /*5670*/  MOV R9, R0 ;  /* 0x0000000000097202 */ /* 0x000fe20000000f00 */
[----:B------:R-:W-:Y:S01]  /*5680*/  UMOV UR6, UR10 ;  /* 0x0000000a00067c82 */ /* 0x000fe20008000000 */
[----:B------:R-:W-:Y:S01]  /*5690*/  @!P1 PRMT R170, RZ, 0x654, R170 ;  /* 0x00000654ffaa9816 */ /* 0x000fe200000000aa */
[----:B------:R-:W-:Y:S01]  /*56a0*/  HGMMA.64x256x16.F32.BF16 R24, R152, gdesc[UR4].tnspB, R24, gsb0 ;  /* 0x43e0000498187df0 */ /* 0x000fe20008001818 */
[----:B------:R-:W-:Y:S01]  /*56b0*/  UIADD3 UR6, UR10, 0x80, URZ ;  /* 0x000000800a067890 */ /* 0x000fe2000fffe03f */
[----:B------:R-:W-:Y:S01]  /*56c0*/  UMOV UR7, 0x40000040 ;  /* 0x4000004000077882 */ /* 0x000fe20000000000 */
[----:B------:R-:W-:-:S02]  /*56d0*/  WARPGROUP.DEPBAR.LE gsb0, 0x0 ;  /* 0x00008000000079c5 */ /* 0x000fc40000010000 */
        /* <DEDUP_REMOVED lines=21> */
[----:B---3--:R-:W3:Y:S02]  /*5830*/  FENCE.VIEW.ASYNC.S ;  /* 0x00000000000073c6 */ /* 0x008ee40000000000 */
[----:B---3--:R-:W-:Y:S01]  /*5840*/  NOP ;  /* 0x0000000000007918 */ /* 0x008fe20000000000 */
[----:B------:R-:W-:Y:S06]  /*5850*/  BAR.ARV 0xe, 0x100 ;  /* 0x0384000000007b1d */ /* 0x000fec0000002000 */
[----:B------:R3:W-:Y:S01]  /*5860*/  @!P1 SYNCS.ARRIVE.TRANS64.RED.A1T0 RZ, [R170+URZ], RZ ;  /* 0x000000ffaaff99a7 */ /* 0x0007e2000810043f */
[----:B------:R-:W-:Y:S05]  /*5870*/  @P2 BRA `(.L_x_2705) ;  /* 0xffffffe400d02947 */ /* 0x000fea000383ffff */
.L_x_2696:
[----:B------:R-:W5:Y:S01]  /*5880*/  SHFL.BFLY PT, R4, R5, 0x2, 0x1f ;  /* 0x0c401f0005047f89 */ /* 0x000f6200000e0000 */
[----:B------:R-:W-:Y:S01]  /*5890*/  IADD3 R11, -R17, RZ, RZ ;  /* 0x000000ff110b7210 */ /* 0x000fe20007ffe1ff */
[----:B------:R-:W-:Y:S01]  /*58a0*/  UIADD3 UR41, UR41, 0x1, URZ ;  /* 0x0000000129297890 */ /* 0x000fe2000fffe03f */
[----:B-1--4-:R-:W-:Y:S01]  /*58b0*/  MOV R157, 0xff800000 ;  /* 0xff800000009d7802 */ /* 0x012fe20000000f00 */
[----:B------:R-:W1:Y:S01]  /*58c0*/  SHFL.BFLY PT, R9, R6, 0x2, 0x1f ;  /* 0x0c401f0006097f89 */ /* 0x000e6200000e0000 */
[----:B------:R-:W-:Y:S08]  /*58d0*/  BAR.ARV 0x8, 0xa0 ;  /* 0x0202800000007b1d */ /* 0x000ff00000002000 */
[----:B------:R-:W-:Y:S01]  /*58e0*/  BAR.SYNC.DEFER_BLOCKING 0xf, 0x100 ;  /* 0x03c4000000007b1d */ /* 0x000fe20000010000 */
[----:B------:R-:W-:-:S02]  /*58f0*/  ISETP.NE.AND P2, PT, R16, R11, PT ;  /* 0x0000000b1000720c */ /* 0x000fc40003f45270 */
[----:B------:R-:W-:Y:S01]  /*5900*/  MOV R156, 0xff800000 ;  /* 0xff800000009c7802 */ /* 0x000fe20000000f00 */
[----:B-----5:R-:W-:Y:S01]  /*5910*/  FADD.FTZ R4, R4, R5 ;  /* 0x0000000504047221 */ /* 0x020fe20000010000 */
[----:B------:R-:W-:Y:S01]  /*5920*/  MOV R5, UR39 ;  /* 0x0000002700057c02 */ /* 0x000fe20008000f00 */
[----:B------:R-:W-:Y:S01]  /*5930*/  UIADD3 UR39, UR39, 0x1, URZ ;  /* 0x0000000127277890 */ /* 0x000fe2000fffe03f */
[----:B-1----:R-:W-:Y:S02]  /*5940*/  FADD.FTZ R9, R9, R6 ;  /* 0x0000000609097221 */ /* 0x002fe40000010000 */
[----:B--2---:R-:W1:Y:S05]  /*5950*/  SHFL.BFLY PT, R7, R4, 0x1, 0x1f ;  /* 0x0c201f0004077f89 */ /* 0x004e6a00000e0000 */
[----:B------:R-:W-:Y:S01]  /*5960*/  @!P2 LEA R5, R5, R2, 0x6 ;  /* 0x000000020505a211 */ /* 0x000fe200078e30ff */
[----:B------:R-:W-:Y:S01]  /*5970*/  UISETP.NE.AND UP0, UPT, UR39, 0x2, UPT ;  /* 0x000000022700788c */ /* 0x000fe2000bf05270 */
[----:B------:R-:W2:Y:S03]  /*5980*/  SHFL.BFLY PT, R8, R9, 0x1, 0x1f ;  /* 0x0c201f0009087f89 */ /* 0x000ea600000e0000 */
[----:B------:R-:W-:-:S02]  /*5990*/  USEL UR4, URZ, 0x1, UP0 ;  /* 0x000000013f047887 */ /* 0x000fc40008000000 */
[----:B------:R-:W-:Y:S02]  /*59a0*/  USEL UR39, UR39, URZ, UP0 ;  /* 0x0000003f27277287 */ /* 0x000fe40008000000 */
[----:B------:R-:W-:Y:S01]  /*59b0*/  ULOP3.LUT UR40, UR40, UR4, URZ, 0x3c, !UPT ;  /* 0x0000000428287292 */ /* 0x000fe2000f8e3c3f */
[----:B-1----:R-:W-:Y:S01]  /*59c0*/  FADD.FTZ R10, R4, R7 ;  /* 0x00000007040a7221 */ /* 0x002fe20000010000 */
[----:B------:R-:W-:Y:S02]  /*59d0*/  IMAD.MOV.U32 R7, RZ, RZ, RZ ;  /* 0x000000ffff077224 */ /* 0x000fe400078e00ff */
[----:B------:R-:W-:Y:S02]  /*59e0*/  IMAD.MOV.U32 R4, RZ, RZ, RZ ;  /* 0x000000ffff047224 */ /* 0x000fe400078e00ff */
[----:B--2---:R-:W-:Y:S01]  /*59f0*/  FADD.FTZ R11, R9, R8 ;  /* 0x00000008090b7221 */ /* 0x004fe20000010000 */
[----:B------:R-:W-:Y:S01]  /*5a00*/  FSETP.NE.FTZ.AND P0, PT, R10, RZ, PT ;  /* 0x000000ff0a00720b */ /* 0x000fe20003f15000 */
[----:B------:R-:W-:Y:S01]  /*5a10*/  IMAD.U32 R9, RZ, RZ, UR20 ;  /* 0x00000014ff097e24 */ /* 0x000fe2000f8e00ff */
[----:B------:R-:W-:-:S02]  /*5a20*/  @!P2 LEA R8, R5, UR46, 0x2 ;  /* 0x0000002e0508ac11 */ /* 0x000fc4000f8e10ff */
[----:B------:R-:W-:Y:S02]  /*5a30*/  FSETP.NE.FTZ.AND P1, PT, R11, RZ, PT ;  /* 0x000000ff0b00720b */ /* 0x000fe40003f35000 */
[----:B------:R-:W-:-:S07]  /*5a40*/  MOV R5, UR20 ;  /* 0x0000001400057c02 */ /* 0x000fce0008000f00 */
[----:B------:R-:W1:Y:S01]  /*5a50*/  @P0 MUFU.RCP R7, R10 ;  /* 0x0000000a00070308 */ /* 0x000e620000001000 */
[----:B------:R-:W-:-:S03]  /*5a60*/  @P0 FMUL.FTZ R5, R5, 0.69314718246459960938 ;  /* 0x3f31721805050820 */ /* 0x000fc60000410000 */
[----:B------:R-:W-:-:S04]  /*5a70*/  @P1 FMUL.FTZ R9, R9, 0.69314718246459960938 ;  /* 0x3f31721809091820 */ /* 0x000fc80000410000 */
[----:B------:R-:W-:Y:S08]  /*5a80*/  @P1 MUFU.RCP R4, R11 ;  /* 0x0000000b00041308 */ /* 0x000ff00000001000 */
[----:B------:R-:W2:Y:S01]  /*5a90*/  @P0 MUFU.LG2 R6, R10 ;  /* 0x0000000a00060308 */ /* 0x000ea20000000c00 */
        /* <DEDUP_REMOVED lines=64> */
[----:B------:R1:W-:Y:S01]  /*5ea0*/  @!P2 STS [R8+0x28800], R7 ;  /* 0x028800070800a388 */ /* 0x0003e20000000800 */
[----:B--2---:R-:W-:Y:S01]  /*5eb0*/  @P0 FMUL.FTZ R6, R6, 0.69314718246459960938 ;  /* 0x3f31721806060820 */ /* 0x004fe20000410000 */
[-C--:B------:R-:W-:Y:S01]  /*5ec0*/  FMUL.FTZ R26, R26, R4.reuse ;  /* 0x000000041a1a7220 */ /* 0x080fe20000410000 */
[-C--:B------:R-:W-:Y:S01]  /*5ed0*/  FMUL.FTZ R27, R27, R4.reuse ;  /* 0x000000041b1b7220 */ /* 0x080fe20000410000 */
[----:B------:R2:W-:Y:S01]  /*5ee0*/  @!P2 STS [R8+0x28820], R4 ;  /* 0x028820040800a388 */ /* 0x0005e20000000800 */
[-C--:B------:R-:W-:Y:S01]  /*5ef0*/  FMUL.FTZ R30, R30, R4.reuse ;  /* 0x000000041e1e7220 */ /* 0x080fe20000410000 */
[-C--:B------:R-:W-:Y:S01]  /*5f00*/  FMUL.FTZ R31, R31, R4.reuse ;  /* 0x000000041f1f7220 */ /* 0x080fe20000410000 */
[-C--:B------:R-:W-:Y:S01]  /*5f10*/  FMUL.FTZ R34, R34, R4.reuse ;  /* 0x0000000422227220 */ /* 0x080fe20000410000 */
[-C--:B------:R-:W-:Y:S01]  /*5f20*/  FMUL.FTZ R35, R35, R4.reuse ;  /* 0x0000000423237220 */ /* 0x080fe20000410000 */
[-C--:B------:R-:W-:Y:S01]  /*5f30*/  FMUL.FTZ R38, R38, R4.reuse ;  /* 0x0000000426267220 */ /* 0x080fe20000410000 */
[----:B-1----:R-:W2:Y:S01]  /*5f40*/  @P1 MUFU.LG2 R7, R11 ;  /* 0x0000000b00071308 */ /* 0x002ea20000000c00 */
        /* <DEDUP_REMOVED lines=16> */
[----:B--2---:R-:W-:Y:S01]  /*6050*/  @P1 FMUL.FTZ R8, R7, 0.69314718246459960938 ;  /* 0x3f31721807081820 */ /* 0x004fe20000410000 */
        /* <DEDUP_REMOVED lines=41> */
[----:B------:R-:W-:Y:S01]  /*62f0*/  @P0 FFMA.FTZ R157, R5, R0, R6 ;  /* 0x00000000059d0223 */ /* 0x000fe20000010006 */
[----:B------:R-:W-:Y:S01]  /*6300*/  @P1 FFMA.FTZ R156, R9, R3, R8 ;  /* 0x00000003099c1223 */ /* 0x000fe20000010008 */
[----:B------:R-:W-:Y:S06]  /*6310*/  BAR.ARV 0xe, 0x100 ;  /* 0x0384000000007b1d */ /* 0x000fec0000002000 */
.L_x_2685:
[----:B------:R-:W1:Y:S01]  /*6320*/  S2UR UR6, SR_SWINHI ;  /* 0x00000000000679c3 */ /* 0x000e620000002f00 */
[----:B------:R-:W2:Y:S01]  /*6330*/  SHFL.IDX PT, R0, R184, RZ, 0x1f ;  /* 0x00001fffb8007589 */ /* 0x000ea200000e0000 */
[----:B------:R-:W-:Y:S02]  /*6340*/  F2FP.BF16.F32.PACK_AB R24, R25, R24 ;  /* 0x000000181918723e */ /* 0x000fe400000010ff */
[----:B------:R-:W-:-:S04]  /*6350*/  F2FP.BF16.F32.PACK_AB R25, R27, R26 ;  /* 0x0000001a1b19723e */ /* 0x000fc800000010ff */
[----:B------:R-:W-:Y:S01]  /*6360*/  BAR.SYNC.DEFER_BLOCKING 0x1, 0x100 ;  /* 0x0044000000007b1d */ /* 0x000fe20000010000 */
        /* <DEDUP_REMOVED lines=8> */
[----:B------:R-:W-:Y:S01]  /*63f0*/  F2FP.BF16.F32.PACK_AB R42, R45, R44 ;  /* 0x0000002c2d2a723e */ /* 0x000fe200000010ff */
[----:B------:R-:W-:Y:S01]  /*6400*/  UMOV UR4, UR46 ;  /* 0x0000002e00047c82 */ /* 0x000fe20008000000 */
[----:B-1----:R-:W-:Y:S01]  /*6410*/  UMOV UR5, UR6 ;  /* 0x0000000600057c82 */ /* 0x002fe20008000000 */
[----:B--2---:R-:W-:Y:S01]  /*6420*/  ISETP.NE.AND P0, PT, R0, RZ, PT ;  /* 0x000000ff0000720c */ /* 0x004fe20003f05270 */
[----:B------:R-:W-:Y:S01]  /*6430*/  IMAD.U32 R115, RZ, RZ, UR5 ;  /* 0x00000005ff737e24 */ /* 0x000fe2000f8e00ff */
[----:B------:R-:W-:Y:S02]  /*6440*/  MOV R114, UR4 ;  /* 0x0000000400727c02 */ /* 0x000fe40008000f00 */
[----:B------:R-:W-:-:S02]  /*6450*/  F2FP.BF16.F32.PACK_AB R43, R47, R46 ;  /* 0x0000002e2f2b723e */ /* 0x000fc400000010ff */
[----:B------:R-:W-:Y:S01]  /*6460*/  F2FP.BF16.F32.PACK_AB R49, R51, R50 ;  /* 0x000000323331723e */ /* 0x000fe200000010ff */
[----:B------:R-:W-:Y:S01]  /*6470*/  IMAD.WIDE R114, R186, 0x2, R114 ;  /* 0x00000002ba727825 */ /* 0x000fe200078e0272 */
[----:B------:R-:W-:Y:S02]  /*6480*/  F2FP.BF16.F32.PACK_AB R56, R57, R56 ;  /* 0x000000383938723e */ /* 0x000fe400000010ff */
[----:B------:R-:W-:Y:S02]  /*6490*/  F2FP.BF16.F32.PACK_AB R50, R53, R52 ;  /* 0x000000343532723e */ /* 0x000fe400000010ff */
[C---:B------:R-:W-:Y:S02]  /*64a0*/  IADD3 R175, P4, R114.reuse, 0x60, RZ ;  /* 0x0000006072af7810 */ /* 0x040fe40007f9e0ff */
[C---:B------:R-:W-:Y:S02]  /*64b0*/  IADD3 R173, P2, R114.reuse, 0x20, RZ ;  /* 0x0000002072ad7810 */ /* 0x040fe40007f5e0ff */
[C---:B------:R-:W-:Y:S01]  /*64c0*/  IADD3 R6, P3, R114.reuse, 0x40, RZ ;  /* 0x0000004072067810 */ /* 0x040fe20007f7e0ff */
[----:B------:R-:W-:Y:S01]  /*64d0*/  IMAD.X R9, RZ, RZ, R115, P4 ;  /* 0x000000ffff097224 */ /* 0x000fe200020e0673 */
[----:B------:R-:W-:-:S02]  /*64e0*/  LOP3.LUT R3, R114, 0x380, RZ, 0xc0, !PT ;  /* 0x0000038072037812 */ /* 0x000fc400078ec0ff */
[C---:B------:R-:W-:Y:S02]  /*64f0*/  IADD3 R14, P1, R114.reuse, 0x2040, RZ ;  /* 0x00002040720e7810 */ /* 0x040fe40007f3e0ff */
[-C--:B------:R-:W-:Y:S02]  /*6500*/  IADD3.X R5, RZ, R115.reuse, RZ, P2, !PT ;  /* 0x00000073ff057210 */ /* 0x080fe400017fe4ff */
[----:B------:R-:W-:Y:S01]  /*6510*/  IADD3.X R7, RZ, R115, RZ, P3, !PT ;  /* 0x00000073ff077210 */ /* 0x000fe20001ffe4ff */
[--C-:B------:R-:W-:Y:S01]  /*6520*/  IMAD.X R15, RZ, RZ, R115.reuse, P1 ;  /* 0x000000ffff0f7224 */ /* 0x100fe200008e0673 */
[C---:B------:R-:W-:Y:S02]  /*6530*/  IADD3 R187, P4, R114.reuse, 0x4020, RZ ;  /* 0x0000402072bb7810 */ /* 0x040fe40007f9e0ff */
[C---:B------:R-:W-:Y:S02]  /*6540*/  IADD3 R177, P5, R114.reuse, 0x2000, RZ ;  /* 0x0000200072b17810 */ /* 0x040fe40007fbe0ff */
[C---:B------:R-:W-:Y:S01]  /*6550*/  IADD3 R179, P6, R114.reuse, 0x2020, RZ ;  /* 0x0000202072b37810 */ /* 0x040fe20007fde0ff */
[----:B------:R-:W-:Y:S01]  /*6560*/  IMAD.X R87, RZ, RZ, R115, P4 ;  /* 0x000000ffff577224 */ /* 0x000fe200020e0673 */
[----:B------:R-:W-:-:S02]  /*6570*/  IADD3 R181, P2, R114, 0x2060, RZ ;  /* 0x0000206072b57810 */ /* 0x000fc40007f5e0ff */
[----:B------:R-:W-:Y:S02]  /*6580*/  IADD3 R183, P3, R114, 0x4000, RZ ;  /* 0x0000400072b77810 */ /* 0x000fe40007f7e0ff */
[----:B------:R-:W-:Y:S02]  /*6590*/  SHF.R.U64 R3, R3, 0x3, RZ ;  /* 0x0000000303037819 */ /* 0x000fe400000012ff */
[-C--:B------:R-:W-:Y:S02]  /*65a0*/  IADD3.X R11, RZ, R115.reuse, RZ, P5, !PT ;  /* 0x00000073ff0b7210 */ /* 0x080fe40002ffe4ff */
[-C--:B------:R-:W-:Y:S02]  /*65b0*/  IADD3.X R13, RZ, R115.reuse, RZ, P6, !PT ;  /* 0x00000073ff0d7210 */ /* 0x080fe400037fe4ff */
[-C--:B------:R-:W-:Y:S02]  /*65c0*/  IADD3.X R21, RZ, R115.reuse, RZ, P2, !PT ;  /* 0x00000073ff157210 */ /* 0x080fe400017fe4ff */
[----:B------:R-:W-:-:S02]  /*65d0*/  IADD3.X R83, RZ, R115, RZ, P3, !PT ;  /* 0x00000073ff537210 */ /* 0x000fc40001ffe4ff */
[C---:B------:R-:W-:Y:S02]  /*65e0*/  IADD3 R90, P5, R114.reuse, 0x4040, RZ ;  /* 0x00004040725a7810 */ /* 0x040fe40007fbe0ff */
[C---:B------:R-:W-:Y:S02]  /*65f0*/  IADD3 R189, P6, R114.reuse, 0x4060, RZ ;  /* 0x0000406072bd7810 */ /* 0x040fe40007fde0ff */
[C---:B------:R-:W-:Y:S02]  /*6600*/  IADD3 R191, P1, R114.reuse, 0x6000, RZ ;  /* 0x0000600072bf7810 */ /* 0x040fe40007f3e0ff */
[C---:B------:R-:W-:Y:S02]  /*6610*/  IADD3 R193, P2, R114.reuse, 0x6020, RZ ;  /* 0x0000602072c17810 */ /* 0x040fe40007f5e0ff */
[C---:B------:R-:W-:Y:S01]  /*6620*/  IADD3 R106, P3, R114.reuse, 0x6040, RZ ;  /* 0x00006040726a7810 */ /* 0x040fe20007f7e0ff */
[----:B------:R-:W-:Y:S01]  /*6630*/  IMAD.X R99, RZ, RZ, R115, P1 ;  /* 0x000000ffff637224 */ /* 0x000fe200008e0673 */
[----:B------:R-:W-:-:S02]  /*6640*/  IADD3 R195, P4, R114, 0x6060, RZ ;  /* 0x0000606072c37810 */ /* 0x000fc40007f9e0ff */
[----:B------:R-:W-:Y:S02]  /*6650*/  LOP3.LUT R114, R3, R114, RZ, 0x3c, !PT ;  /* 0x0000007203727212 */ /* 0x000fe400078e3cff */
[----:B------:R-:W-:Y:S01]  /*6660*/  LOP3.LUT R3, R6, 0x380, RZ, 0xc0, !PT ;  /* 0x0000038006037812 */ /* 0x000fe200078ec0ff */
[----:B------:R-:W-:Y:S01]  /*6670*/  IMAD.X R111, RZ, RZ, R115, P4 ;  /* 0x000000ffff6f7224 */ /* 0x000fe200020e0673 */
[----:B------:R-:W-:Y:S02]  /*6680*/  LOP3.LUT R0, R173, 0x380, RZ, 0xc0, !PT ;  /* 0x00000380ad007812 */ /* 0x000fe400078ec0ff */
[----:B------:R-:W-:Y:S02]  /*6690*/  SHF.R.U64 R3, R3, 0x3, RZ ;  /* 0x0000000303037819 */ /* 0x000fe400000012ff */
[----:B------:R-:W-:Y:S02]  /*66a0*/  SHF.R.U64 R0, R0, 0x3, RZ ;  /* 0x0000000300007819 */ /* 0x000fe400000012ff */
[----:B------:R-:W-:-:S02]  /*66b0*/  LOP3.LUT R6, R3, R6, RZ, 0x3c, !PT ;  /* 0x0000000603067212 */ /* 0x000fc400078e3cff */
[----:B------:R-:W-:Y:S02]  /*66c0*/  LOP3.LUT R3, R14, 0x380, RZ, 0xc0, !PT ;  /* 0x000003800e037812 */ /* 0x000fe400078ec0ff */
[----:B------:R-:W-:Y:S02]  /*66d0*/  LOP3.LUT R4, R0, R173, RZ, 0x3c, !PT ;  /* 0x000000ad00047212 */ /* 0x000fe400078e3cff */
[----:B------:R-:W-:Y:S02]  /*66e0*/  LOP3.LUT R0, R179, 0x380, RZ, 0xc0, !PT ;  /* 0x00000380b3007812 */ /* 0x000fe400078ec0ff */
[----:B------:R-:W-:Y:S02]  /*66f0*/  SHF.R.U64 R3, R3, 0x3, RZ ;  /* 0x0000000303037819 */ /* 0x000fe400000012ff */
[----:B------:R-:W-:Y:S02]  /*6700*/  SHF.R.U64 R0, R0, 0x3, RZ ;  /* 0x0000000300007819 */ /* 0x000fe400000012ff */
[----:B------:R-:W-:-:S02]  /*6710*/  LOP3.LUT R14, R3, R14, RZ, 0x3c, !PT ;  /* 0x0000000e030e7212 */ /* 0x000fc400078e3cff */
[----:B------:R-:W-:Y:S02]  /*6720*/  LOP3.LUT R3, R90, 0x380, RZ, 0xc0, !PT ;  /* 0x000003805a037812 */ /* 0x000fe400078ec0ff */
[----:B------:R-:W-:Y:S02]  /*6730*/  LOP3.LUT R12, R0, R179, RZ, 0x3c, !PT ;  /* 0x000000b3000c7212 */ /* 0x000fe400078e3cff */
[----:B------:R-:W-:Y:S02]  /*6740*/  LOP3.LUT R8, R175, 0x380, RZ, 0xc0, !PT ;  /* 0x00000380af087812 */ /* 0x000fe400078ec0ff */
[----:B------:R-:W-:Y:S02]  /*6750*/  LOP3.LUT R0, R187, 0x380, RZ, 0xc0, !PT ;  /* 0x00000380bb007812 */ /* 0x000fe400078ec0ff */
[----:B------:R-:W-:Y:S02]  /*6760*/  LOP3.LUT R10, R177, 0x380, RZ, 0xc0, !PT ;  /* 0x00000380b10a7812 */ /* 0x000fe400078ec0ff */
[----:B------:R-:W-:-:S02]  /*6770*/  SHF.R.U64 R3, R3, 0x3, RZ ;  /* 0x0000000303037819 */ /* 0x000fc400000012ff */
[----:B------:R-:W-:Y:S02]  /*6780*/  LOP3.LUT R27, R195, 0x380, RZ, 0xc0, !PT ;  /* 0x00000380c31b7812 */ /* 0x000fe400078ec0ff */
[----:B------:R-:W-:Y:S02]  /*6790*/  LOP3.LUT R82, R183, 0x380, RZ, 0xc0, !PT ;  /* 0x00000380b7527812 */ /* 0x000fe400078ec0ff */
[----:B------:R-:W-:Y:S02]  /*67a0*/  SHF.R.U64 R8, R8, 0x3, RZ ;  /* 0x0000000308087819 */ /* 0x000fe400000012ff */
[----:B------:R-:W-:Y:S02]  /*67b0*/  LOP3.LUT R20, R181, 0x380, RZ, 0xc0, !PT ;  /* 0x00000380b5147812 */ /* 0x000fe400078ec0ff */
[----:B------:R-:W-:Y:S02]  /*67c0*/  SHF.R.U64 R0, R0, 0x3, RZ ;  /* 0x0000000300007819 */ /* 0x000fe400000012ff */
[----:B------:R-:W-:-:S02]  /*67d0*/  SHF.R.U64 R10, R10, 0x3, RZ ;  /* 0x000000030a0a7819 */ /* 0x000fc400000012ff */
[----:B------:R-:W-:Y:S02]  /*67e0*/  LOP3.LUT R98, R191, 0x380, RZ, 0xc0, !PT ;  /* 0x00000380bf627812 */ /* 0x000fe400078ec0ff */
[----:B------:R-:W-:Y:S02]  /*67f0*/  LOP3.LUT R90, R3, R90, RZ, 0x3c, !PT ;  /* 0x0000005a035a7212 */ /* 0x000fe400078e3cff */
[----:B------:R-:W-:Y:S02]  /*6800*/  SHF.R.U64 R28, R27, 0x3, RZ ;  /* 0x000000031b1c7819 */ /* 0x000fe400000012ff */
[----:B------:R-:W-:Y:S02]  /*6810*/  LOP3.LUT R3, R106, 0x380, RZ, 0xc0, !PT ;  /* 0x000003806a037812 */ /* 0x000fe400078ec0ff */
[----:B------:R-:W-:Y:S02]  /*6820*/  SHF.R.U64 R82, R82, 0x3, RZ ;  /* 0x0000000352527819 */ /* 0x000fe400000012ff */
[----:B------:R-:W-:-:S02]  /*6830*/  LOP3.LUT R8, R8, R175, RZ, 0x3c, !PT ;  /* 0x000000af08087212 */ /* 0x000fc400078e3cff */
[----:B------:R-:W-:Y:S02]  /*6840*/  SHF.R.U64 R20, R20, 0x3, RZ ;  /* 0x0000000314147819 */ /* 0x000fe400000012ff */
[----:B------:R-:W-:Y:S02]  /*6850*/  LOP3.LUT R94, R189, 0x380, RZ, 0xc0, !PT ;  /* 0x00000380bd5e7812 */ /* 0x000fe400078ec0ff */
[----:B------:R-:W-:Y:S02]  /*6860*/  LOP3.LUT R86, R0, R187, RZ, 0x3c, !PT ;  /* 0x000000bb00567212 */ /* 0x000fe400078e3cff */
[----:B------:R-:W-:Y:S02]  /*6870*/  LOP3.LUT R10, R10, R177, RZ, 0x3c, !PT ;  /* 0x000000b10a0a7212 */ /* 0x000fe400078e3cff */
[----:B------:R-:W-:Y:S02]  /*6880*/  SHF.R.U64 R98, R98, 0x3, RZ ;  /* 0x0000000362627819 */ /* 0x000fe400000012ff */
[----:B------:R-:W-:-:S02]  /*6890*/  MOV R114, R114 ;  /* 0x0000007200727202 */ /* 0x000fc40000000f00 */
[----:B------:R-:W-:Y:S02]  /*68a0*/  LOP3.LUT R0, R193, 0x380, RZ, 0xc0, !PT ;  /* 0x00000380c1007812 */ /* 0x000fe400078ec0ff */
[----:B------:R-:W-:Y:S02]  /*68b0*/  F2FP.BF16.F32.PACK_AB R27, R31, R30 ;  /* 0x0000001e1f1b723e */ /* 0x000fe400000010ff */
[----:B------:R-:W-:Y:S02]  /*68c0*/  LOP3.LUT R110, R28, R195, RZ, 0x3c, !PT ;  /* 0x000000c31c6e7212 */ /* 0x000fe400078e3cff */
[----:B------:R-:W-:Y:S01]  /*68d0*/  SHF.R.U64 R3, R3, 0x3, RZ ;  /* 0x0000000303037819 */ /* 0x000fe200000012ff */
[----:B------:R1:W-:Y:S01]  /*68e0*/  STSM.16.M88.4 [R114], R24 ;  /* 0x0000001872007844 */ /* 0x0003e20000000200 */
[----:B------:R-:W-:Y:S02]  /*68f0*/  MOV R28, R4 ;  /* 0x00000004001c7202 */ /* 0x000fe40000000f00 */
[----:B------:R-:W-:-:S02]  /*6900*/  LOP3.LUT R82, R82, R183, RZ, 0x3c, !PT ;  /* 0x000000b752527212 */ /* 0x000fc400078e3cff */
[----:B------:R-:W-:Y:S01]  /*6910*/  MOV R6, R6 ;  /* 0x0000000600067202 */ /* 0x000fe20000000f00 */
[----:B------:R2:W-:Y:S01]  /*6920*/  STSM.16.M88.4 [R28], R32 ;  /* 0x000000201c007844 */ /* 0x0005e20000000200 */
[----:B------:R-:W-:Y:S02]  /*6930*/  IADD3.X R91, RZ, R115, RZ, P5, !PT ;  /* 0x00000073ff5b7210 */ /* 0x000fe40002ffe4ff */
[----:B------:R-:W-:Y:S01]  /*6940*/  LOP3.LUT R20, R20, R181, RZ, 0x3c, !PT ;  /* 0x000000b514147212 */ /* 0x000fe200078e3cff */
[----:B------:R2:W-:Y:S01]  /*6950*/  STSM.16.M88.4 [R6], R40 ;  /* 0x0000002806007844 */ /* 0x0005e20000000200 */
[----:B------:R-:W-:Y:S02]  /*6960*/  SHF.R.U64 R94, R94, 0x3, RZ ;  /* 0x000000035e5e7819 */ /* 0x000fe400000012ff */
[----:B------:R-:W-:Y:S02]  /*6970*/  MOV R8, R8 ;  /* 0x0000000800087202 */ /* 0x000fe40000000f00 */
[----:B------:R-:W-:-:S02]  /*6980*/  F2FP.BF16.F32.PACK_AB R51, R55, R54 ;  /* 0x000000363733723e */ /* 0x000fc400000010ff */
[----:B------:R-:W-:Y:S02]  /*6990*/  F2FP.BF16.F32.PACK_AB R57, R59, R58 ;  /* 0x0000003a3b39723e */ /* 0x000fe400000010ff */
[----:B------:R-:W-:Y:S01]  /*69a0*/  F2FP.BF16.F32.PACK_AB R64, R65, R64 ;  /* 0x000000404140723e */ /* 0x000fe200000010ff */
[----:B------:R2:W-:Y:S01]  /*69b0*/  STSM.16.M88.4 [R8], R48 ;  /* 0x0000003008007844 */ /* 0x0005e20000000200 */
[----:B------:R-:W-:Y:S02]  /*69c0*/  LOP3.LUT R98, R98, R191, RZ, 0x3c, !PT ;  /* 0x000000bf62627212 */ /* 0x000fe400078e3cff */
[----:B------:R-:W-:Y:S02]  /*69d0*/  SHF.R.U64 R0, R0, 0x3, RZ ;  /* 0x0000000300007819 */ /* 0x000fe400000012ff */
[----:B------:R-:W-:Y:S02]  /*69e0*/  MOV R10, R10 ;  /* 0x0000000a000a7202 */ /* 0x000fe40000000f00 */
[----:B------:R-:W-:-:S02]  /*69f0*/  F2FP.BF16.F32.PACK_AB R58, R61, R60 ;  /* 0x0000003c3d3a723e */ /* 0x000fc400000010ff */
[----:B------:R-:W-:Y:S02]  /*6a00*/  F2FP.BF16.F32.PACK_AB R59, R63, R62 ;  /* 0x0000003e3f3b723e */ /* 0x000fe400000010ff */
[----:B------:R-:W-:Y:S02]  /*6a10*/  F2FP.BF16.F32.PACK_AB R65, R67, R66 ;  /* 0x000000424341723e */ /* 0x000fe400000010ff */
[----:B------:R-:W-:Y:S01]  /*6a20*/  F2FP.BF16.F32.PACK_AB R72, R73, R72 ;  /* 0x000000484948723e */ /* 0x000fe200000010ff */
[----:B------:R2:W-:Y:S01]  /*6a30*/  STSM.16.M88.4 [R10], R56 ;  /* 0x000000380a007844 */ /* 0x0005e20000000200 */
[----:B------:R-:W-:Y:S02]  /*6a40*/  IADD3.X R107, RZ, R115, RZ, P3, !PT ;  /* 0x00000073ff6b7210 */ /* 0x000fe40001ffe4ff */
[----:B------:R-:W-:Y:S02]  /*6a50*/  LOP3.LUT R106, R3, R106, RZ, 0x3c, !PT ;  /* 0x0000006a036a7212 */ /* 0x000fe400078e3cff */
[----:B------:R-:W-:-:S02]  /*6a60*/  MOV R12, R12 ;  /* 0x0000000c000c7202 */ /* 0x000fc40000000f00 */
[----:B------:R-:W-:Y:S02]  /*6a70*/  F2FP.BF16.F32.PACK_AB R66, R69, R68 ;  /* 0x000000444542723e */ /* 0x000fe400000010ff */
[----:B------:R-:W-:Y:S02]  /*6a80*/  F2FP.BF16.F32.PACK_AB R67, R71, R70 ;  /* 0x000000464743723e */ /* 0x000fe400000010ff */
[----:B------:R-:W-:Y:S02]  /*6a90*/  F2FP.BF16.F32.PACK_AB R73, R75, R74 ;  /* 0x0000004a4b49723e */ /* 0x000fe400000010ff */
[----:B------:R-:W-:Y:S01]  /*6aa0*/  MOV R14, R14 ;  /* 0x0000000e000e7202 */ /* 0x000fe20000000f00 */
[----:B------:R2:W-:Y:S01]  /*6ab0*/  STSM.16.M88.4 [R12], R64 ;  /* 0x000000400c007844 */ /* 0x0005e20000000200 */
[----:B------:R-:W-:Y:S02]  /*6ac0*/  MOV R5, R82 ;  /* 0x0000005200057202 */ /* 0x000fe40000000f00 */
[----:B------:R-:W-:-:S02]  /*6ad0*/  F2FP.BF16.F32.PACK_AB R74, R77, R76 ;  /* 0x0000004c4d4a723e */ /* 0x000fc400000010ff */
[----:B------:R-:W-:Y:S02]  /*6ae0*/  F2FP.BF16.F32.PACK_AB R75, R79, R78 ;  /* 0x0000004e4f4b723e */ /* 0x000fe400000010ff */
[----:B------:R-:W-:Y:S02]  /*6af0*/  F2FP.BF16.F32.PACK_AB R80, R81, R80 ;  /* 0x000000505150723e */ /* 0x000fe400000010ff */
[----:B------:R-:W-:Y:S01]  /*6b00*/  IADD3.X R95, RZ, R115, RZ, P6, !PT ;  /* 0x00000073ff5f7210 */ /* 0x000fe200037fe4ff */
[----:B------:R2:W-:Y:S01]  /*6b10*/  STSM.16.M88.4 [R14], R72 ;  /* 0x000000480e007844 */ /* 0x0005e20000000200 */
[----:B------:R-:W-:Y:S02]  /*6b20*/  LOP3.LUT R94, R94, R189, RZ, 0x3c, !PT ;  /* 0x000000bd5e5e7212 */ /* 0x000fe400078e3cff */
[----:B------:R-:W-:Y:S02]  /*6b30*/  MOV R20, R20 ;  /* 0x0000001400147202 */ /* 0x000fe40000000f00 */
[----:B------:R-:W-:-:S02]  /*6b40*/  MOV R4, R90 ;  /* 0x0000005a00047202 */ /* 0x000fc40000000f00 */
[----:B------:R-:W-:Y:S02]  /*6b50*/  F2FP.BF16.F32.PACK_AB R81, R153, R152 ;  /* 0x000000989951723e */ /* 0x000fe400000010ff */
[----:B------:R-:W-:Y:S02]  /*6b60*/  F2FP.BF16.F32.PACK_AB R82, R85, R84 ;  /* 0x000000545552723e */ /* 0x000fe400000010ff */
[----:B------:R-:W-:Y:S02]  /*6b70*/  F2FP.BF16.F32.PACK_AB R83, R155, R154 ;  /* 0x0000009a9b53723e */ /* 0x000fe400000010ff */
[----:B------:R-:W-:Y:S02]  /*6b80*/  F2FP.BF16.F32.PACK_AB R88, R89, R88 ;  /* 0x000000585958723e */ /* 0x000fe400000010ff */
[----:B------:R-:W-:Y:S01]  /*6b90*/  LOP3.LUT R102, R0, R193, RZ, 0x3c, !PT ;  /* 0x000000c100667212 */ /* 0x000fe200078e3cff */
[----:B------:R2:W-:Y:S01]  /*6ba0*/  STSM.16.M88.4 [R20], R80 ;  /* 0x0000005014007844 */ /* 0x0005e20000000200 */
[----:B------:R-:W-:-:S02]  /*6bb0*/  MOV R3, R98 ;  /* 0x0000006200037202 */ /* 0x000fc40000000f00 */
[----:B------:R-:W-:Y:S02]  /*6bc0*/  F2FP.BF16.F32.PACK_AB R89, R159, R158 ;  /* 0x0000009e9f59723e */ /* 0x000fe400000010ff */
[----:B------:R-:W-:Y:S02]  /*6bd0*/  F2FP.BF16.F32.PACK_AB R90, R93, R92 ;  /* 0x0000005c5d5a723e */ /* 0x000fe400000010ff */
[----:B------:R-:W-:Y:S02]  /*6be0*/  F2FP.BF16.F32.PACK_AB R91, R161, R160 ;  /* 0x000000a0a15b723e */ /* 0x000fe400000010ff */
[----:B------:R-:W-:Y:S02]  /*6bf0*/  F2FP.BF16.F32.PACK_AB R96, R97, R96 ;  /* 0x000000606160723e */ /* 0x000fe400000010ff */
[----:B------:R-:W-:Y:S01]  /*6c00*/  IADD3.X R103, RZ, R115, RZ, P2, !PT ;  /* 0x00000073ff677210 */ /* 0x000fe200017fe4ff */
[----:B------:R2:W-:Y:S01]  /*6c10*/  STSM.16.M88.4 [R5], R88 ;  /* 0x0000005805007844 */ /* 0x0005e20000000200 */
[----:B------:R-:W-:-:S02]  /*6c20*/  MOV R86, R86 ;  /* 0x0000005600567202 */ /* 0x000fc40000000f00 */
[----:B------:R-:W-:Y:S02]  /*6c30*/  MOV R0, R106 ;  /* 0x0000006a00007202 */ /* 0x000fe40000000f00 */
        /* <DEDUP_REMOVED lines=10> */
[----:B------:R2:W-:Y:S01]  /*6ce0*/  STSM.16.M88.4 [R4], R104 ;  /* 0x0000006804007844 */ /* 0x0005e20000000200 */
[----:B------:R-:W-:Y:S02]  /*6cf0*/  MOV R94, R94 ;  /* 0x0000005e005e7202 */ /* 0x000fe40000000f00 */
[----:B------:R-:W-:Y:S02]  /*6d00*/  F2FP.BF16.F32.PACK_AB R113, R171, R170 ;  /* 0x000000aaab71723e */ /* 0x000fe400000010ff */
[----:B-1----:R-:W-:-:S02]  /*6d10*/  F2FP.BF16.F32.PACK_AB R114, R117, R116 ;  /* 0x000000747572723e */ /* 0x002fc400000010ff */
[----:B------:R-:W-:Y:S02]  /*6d20*/  F2FP.BF16.F32.PACK_AB R115, R119, R118 ;  /* 0x000000767773723e */ /* 0x000fe400000010ff */
[----:B------:R-:W-:Y:S02]  /*6d30*/  F2FP.BF16.F32.PACK_AB R121, R123, R122 ;  /* 0x0000007a7b79723e */ /* 0x000fe400000010ff */
[----:B------:R-:W-:Y:S01]  /*6d40*/  F2FP.BF16.F32.PACK_AB R128, R129, R128 ;  /* 0x000000808180723e */ /* 0x000fe200000010ff */
[----:B------:R2:W-:Y:S01]  /*6d50*/  STSM.16.M88.4 [R94], R112 ;  /* 0x000000705e007844 */ /* 0x0005e20000000200 */
[----:B------:R-:W-:Y:S02]  /*6d60*/  F2FP.BF16.F32.PACK_AB R122, R125, R124 ;  /* 0x0000007c7d7a723e */ /* 0x000fe400000010ff */
[----:B------:R-:W-:Y:S02]  /*6d70*/  F2FP.BF16.F32.PACK_AB R123, R127, R126 ;  /* 0x0000007e7f7b723e */ /* 0x000fe400000010ff */
[----:B------:R-:W-:-:S02]  /*6d80*/  F2FP.BF16.F32.PACK_AB R129, R131, R130 ;  /* 0x000000828381723e */ /* 0x000fc400000010ff */
[----:B------:R-:W-:Y:S01]  /*6d90*/  F2FP.BF16.F32.PACK_AB R136, R137, R136 ;  /* 0x000000888988723e */ /* 0x000fe200000010ff */
[----:B------:R2:W-:Y:S01]  /*6da0*/  STSM.16.M88.4 [R3], R120 ;  /* 0x0000007803007844 */ /* 0x0005e20000000200 */
[----:B------:R-:W-:Y:S02]  /*6db0*/  MOV R102, R102 ;  /* 0x0000006600667202 */ /* 0x000fe40000000f00 */
        /* <DEDUP_REMOVED lines=8> */
[----:B------:R-:W-:Y:S01]  /*6e40*/  MOV R110, R110 ;  /* 0x0000006e006e7202 */ /* 0x000fe20000000f00 */
[----:B------:R2:W-:Y:S01]  /*6e50*/  STSM.16.M88.4 [R0], R136 ;  /* 0x0000008800007844 */ /* 0x0005e20000000200 */
[----:B------:R-:W-:Y:S02]  /*6e60*/  F2FP.BF16.F32.PACK_AB R146, R149, R148 ;  /* 0x000000949592723e */ /* 0x000fe400000010ff */
[----:B------:R-:W-:-:S05]  /*6e70*/  F2FP.BF16.F32.PACK_AB R147, R151, R150 ;  /* 0x000000969793723e */ /* 0x000fca00000010ff */
[----:B------:R2:W-:Y:S01]  /*6e80*/  STSM.16.M88.4 [R110], R144 ;  /* 0x000000906e007844 */ /* 0x0005e20000000200 */
[----:B------:R-:W-:Y:S01]  /*6e90*/  @!PT LDS RZ, [RZ] ;  /* 0x00000000fffff984 */ /* 0x000fe20000000800 */
[----:B------:R-:W-:Y:S01]  /*6ea0*/  @!PT LDS RZ, [RZ] ;  /* 0x00000000fffff984 */ /* 0x000fe20000000800 */
[----:B------:R-:W-:Y:S01]  /*6eb0*/  @!PT LDS RZ, [RZ] ;  /* 0x00000000fffff984 */ /* 0x000fe20000000800 */
[----:B------:R-:W-:Y:S01]  /*6ec0*/  @!PT LDS RZ, [RZ] ;  /* 0x00000000fffff984 */ /* 0x000fe20000000800 */
[----:B------:R1:W-:Y:S06]  /*6ed0*/  MEMBAR.ALL.CTA ;  /* 0x0000000000007992 */ /* 0x0003ec0000008000 */
[----:B-1----:R-:W1:Y:S02]  /*6ee0*/  FENCE.VIEW.ASYNC.S ;  /* 0x00000000000073c6 */ /* 0x002e640000000000 */
[----:B-1----:R-:W-:Y:S06]  /*6ef0*/  BAR.ARV 0x1, 0x120 ;  /* 0x0044800000007b1d */ /* 0x002fec0000002000 */
[----:B------:R-:W-:Y:S05]  /*6f00*/  @P0 BRA `(.L_x_2706) ;  /* 0x00000000008c0947 */ /* 0x000fea0003800000 */
[----:B------:R-:W-:Y:S01]  /*6f10*/  UIADD3 UR6, -UR36, URZ, URZ ;  /* 0x0000003f24067290 */ /* 0x000fe2000fffe13f */
[----:B--2---:R-:W1:Y:S01]  /*6f20*/  LDC R0, c[0x0][0xda8] ;  /* 0x00036a00ff007b82 */ /* 0x004e620000000800 */
[----:B------:R-:W-:Y:S01]  /*6f30*/  ULDC UR4, c[0x0][0xdb4] ;  /* 0x00036d0000047ab9 */ /* 0x000fe20000000800 */
[----:B------:R-:W-:Y:S01]  /*6f40*/  ULDC.64 UR8, c[0x0][0xb70] ;  /* 0x0002dc0000087ab9 */ /* 0x000fe20000000a00 */
[----:B------:R-:W-:Y:S02]  /*6f50*/  UIMAD UR6, UR4, UR6, UR43 ;  /* 0x00000006040672a4 */ /* 0x000fe4000f8e022b */
[----:B------:R-:W-:Y:S02]  /*6f60*/  IADD3 R3, RZ, -UR43, RZ ;  /* 0x8000002bff037c10 */ /* 0x000fe4000fffe0ff */
[----:B------:R-:W-:Y:S01]  /*6f70*/  IADD3 R9, -R17, RZ, RZ ;  /* 0x000000ff11097210 */ /* 0x000fe20007ffe1ff */
[----:B------:R-:W-:Y:S01]  /*6f80*/  USHF.R.S32.HI UR4, URZ, 0x1f, UR6 ;  /* 0x0000001f3f047899 */ /* 0x000fe20008011406 */
[----:B------:R-:W2:Y:S02]  /*6f90*/  LDC.64 R6, c[0x0][0xb78] ;  /* 0x0002de00ff067b82 */ /* 0x000ea40000000a00 */
[----:B------:R-:W-:Y:S01]  /*6fa0*/  ISETP.NE.AND P0, PT, R16, R9, PT ;  /* 0x000000091000720c */ /* 0x000fe20003f05270 */
[----:B------:R-:W-:-:S02]  /*6fb0*/  UIMAD UR7, UR4, UR8, URZ ;  /* 0x00000008040772a4 */ /* 0x000fc4000f8e023f */
[----:B------:R-:W-:Y:S02]  /*6fc0*/  UIMAD.WIDE.U32 UR4, UR6, UR8, URZ ;  /* 0x00000008060472a5 */ /* 0x000fe4000f8e003f */
[----:B------:R-:W-:Y:S02]  /*6fd0*/  UIMAD UR6, UR6, UR9, UR7 ;  /* 0x00000009060672a4 */ /* 0x000fe4000f8e0207 */
[----:B------:R-:W-:Y:S02]  /*6fe0*/  USHF.R.S32.HI UR7, URZ, 0x1f, UR36 ;  /* 0x0000001f3f077899 */ /* 0x000fe40008011424 */
[----:B------:R-:W-:Y:S02]  /*6ff0*/  UIADD3 UR6, UR5, UR6, URZ ;  /* 0x0000000605067290 */ /* 0x000fe4000fffe03f */
[----:B------:R-:W-:Y:S01]  /*7000*/  MOV R5, UR5 ;  /* 0x0000000500057c02 */ /* 0x000fe20008000f00 */
[----:B------:R-:W-:Y:S01]  /*7010*/  IMAD.U32 R4, RZ, RZ, UR4 ;  /* 0x00000004ff047e24 */ /* 0x000fe2000f8e00ff */
[----:B------:R-:W-:Y:S01]  /*7020*/  ULDC UR4, c[0x0][0xa88] ;  /* 0x0002a20000047ab9 */ /* 0x000fe20000000800 */
[----:B-1----:R-:W-:Y:S01]  /*7030*/  IMAD R3, R0, R3, UR42 ;  /* 0x0000002a00037e24 */ /* 0x002fe2000f8e0203 */
[----:B------:R-:W-:-:S03]  /*7040*/  MOV R5, UR6 ;  /* 0x0000000600057c02 */ /* 0x000fc60008000f00 */
[----:B------:R-:W-:Y:S02]  /*7050*/  IMAD R9, R3, 0x40, R2 ;  /* 0x0000004003097824 */ /* 0x000fe400078e0202 */
[----:B--2---:R-:W-:-:S03]  /*7060*/  IMAD R0, R6, UR7, RZ ;  /* 0x0000000706007c24 */ /* 0x004fc6000f8e02ff */
[----:B------:R-:W-:Y:S01]  /*7070*/  SHF.R.S32.HI R3, RZ, 0x1f, R9 ;  /* 0x0000001fff037819 */ /* 0x000fe20000011409 */
[----:B------:R-:W-:Y:S01]  /*7080*/  IMAD.WIDE.U32 R4, R6, UR36, R4 ;  /* 0x0000002406047c25 */ /* 0x000fe2000f8e0004 */
[----:B------:R-:W-:-:S03]  /*7090*/  ISETP.GE.OR P1, PT, R9, UR4, P0 ;  /* 0x0000000409007c0c */ /* 0x000fc60008726670 */
[----:B------:R-:W-:Y:S01]  /*70a0*/  IMAD R6, R7, UR36, R0 ;  /* 0x0000002407067c24 */ /* 0x000fe2000f8e0200 */
[C---:B------:R-:W-:Y:S02]  /*70b0*/  IADD3 R7, R9.reuse, 0x8, RZ ;  /* 0x0000000809077810 */ /* 0x040fe40007ffe0ff */
[----:B------:R-:W-:Y:S02]  /*70c0*/  IADD3 R0, P2, R9, R4, RZ ;  /* 0x0000000409007210 */ /* 0x000fe40007f5e0ff */
[----:B------:R-:W-:Y:S01]  /*70d0*/  ISETP.GE.OR P0, PT, R7, UR4, P0 ;  /* 0x0000000407007c0c */ /* 0x000fe20008706670 */
[----:B------:R-:W-:Y:S01]  /*70e0*/  ULDC.64 UR4, c[0x0][0xb40] ;  /* 0x0002d00000047ab9 */ /* 0x000fe20000000a00 */
[----:B------:R-:W-:Y:S02]  /*70f0*/  IADD3.X R3, R3, R5, R6, P2, !PT ;  /* 0x0000000503037210 */ /* 0x000fe400017fe406 */
[----:B------:R-:W-:-:S04]  /*7100*/  LEA R4, P2, R0, UR4, 0x2 ;  /* 0x0000000400047c11 */ /* 0x000fc8000f8410ff */
[----:B------:R-:W-:-:S05]  /*7110*/  LEA.HI.X R5, R0, UR5, R3, 0x2, P2 ;  /* 0x0000000500057c11 */ /* 0x000fca00090f1403 */
[----:B------:R1:W-:Y:S04]  /*7120*/  @!P1 STG.E desc[UR48][R4.64], R157 ;  /* 0x0000009d04009986 */ /* 0x0003e8000c101930 */
[----:B------:R1:W-:Y:S02]  /*7130*/  @!P0 STG.E desc[UR48][R4.64+0x20], R156 ;  /* 0x0000209c04008986 */ /* 0x0003e4000c101930 */
.L_x_2706:
[----:B--2---:R-:W2:Y:S01]  /*7140*/  SHFL.IDX PT, R0, R185, RZ, 0x1f ;  /* 0x00001fffb9007589 */ /* 0x004ea200000e0000 */
[----:B------:R-:W-:Y:S02]  /*7150*/  ULDC UR4, c[0x0][0xc] ;  /* 0x0000030000047ab9 */ /* 0x000fe40000000800 */
[----:B------:R-:W-:Y:S01]  /*7160*/  UIADD3 UR45, UR4, UR45, URZ ;  /* 0x0000002d042d7290 */ /* 0x000fe2000fffe03f */
[----:B--2---:R-:W-:-:S13]  /*7170*/  ISETP.NE.AND P0, PT, R0, 0x7, PT ;  /* 0x000000070000780c */ /* 0x004fda0003f05270 */
[----:B------:R-:W-:Y:S05]  /*7180*/  @P0 BRA `(.L_x_2707) ;  /* 0x0000000000e80947 */ /* 0x000fea0003800000 */
[----:B------:R-:W-:Y:S01]  /*7190*/  BAR.SYNC.DEFER_BLOCKING 0x1, 0x120 ;  /* 0x0044800000007b1d */ /* 0x000fe20000010000 */
[----:B------:R-:W-:-:S05]  /*71a0*/  ELECT P0, URZ, PT ;  /* 0x00000000003f782f */ /* 0x000fca0003800000 */
[----:B------:R-:W-:Y:S08]  /*71b0*/  BSSY B0, `(.L_x_2707) ;  /* 0x0000037000007945 */ /* 0x000ff00003800000 */
[----:B------:R-:W-:Y:S05]  /*71c0*/  @!P0 BRA `(.L_x_2708) ;  /* 0x0000000000d48947 */ /* 0x000fea0003800000 */
[----:B------:R-:W-:Y:S01]  /*71d0*/  UIADD3 UR5, -UR43, URZ, URZ ;  /* 0x0000003f2b057290 */ /* 0x000fe2000fffe13f */
[----:B------:R-:W-:Y:S01]  /*71e0*/  ULDC UR10, c[0x0][0xda8] ;  /* 0x00036a00000a7ab9 */ /* 0x000fe20000000800 */
[----:B------:R-:W-:Y:S02]  /*71f0*/  UIADD3 UR35, -UR36, URZ, URZ ;  /* 0x0000003f24237290 */ /* 0x000fe4000fffe13f */
[----:B------:R-:W-:Y:S02]  /*7200*/  UIMAD UR5, UR10, UR5, UR42 ;  /* 0x000000050a0572a4 */ /* 0x000fe4000f8e022a */
[----:B------:R-:W-:Y:S01]  /*7210*/  UIADD3 UR4, UP0, UR52, 0x9f0, URZ ;  /* 0x000009f034047890 */ /* 0x000fe2000ff1e03f */
[----:B------:R-:W-:Y:S01]  /*7220*/  ULDC UR12, c[0x0][0xdb4] ;  /* 0x00036d00000c7ab9 */ /* 0x000fe20000000800 */
[----:B------:R-:W-:Y:S02]  /*7230*/  USHF.L.U32 UR34, UR5, 0x6, URZ ;  /* 0x0000000605227899 */ /* 0x000fe4000800063f */
[----:B------:R-:W-:-:S02]  /*7240*/  UIMAD UR35, UR12, UR35, UR43 ;  /* 0x000000230c2372a4 */ /* 0x000fc4000f8e022b */
[----:B------:R-:W-:Y:S02]  /*7250*/  UIADD3.X UR5, URZ, UR53, URZ, UP0, !UPT ;  /* 0x000000353f057290 */ /* 0x000fe400087fe43f */
[----:B------:R-:W-:Y:S02]  /*7260*/  UIADD3 UR6, UR46, 0x2000, URZ ;  /* 0x000020002e067890 */ /* 0x000fe4000fffe03f */
[----:B------:R-:W-:Y:S01]  /*7270*/  UIADD3 UR8, UR46, 0x4000, URZ ;  /* 0x000040002e087890 */ /* 0x000fe2000fffe03f */
[----:B------:R-:W-:Y:S01]  /*7280*/  UMOV UR33, URZ ;  /* 0x0000003f00217c82 */ /* 0x000fe20008000000 */
[----:B------:R-:W-:Y:S01]  /*7290*/  UMOV UR37, URZ ;  /* 0x0000003f00257c82 */ /* 0x000fe20008000000 */
[----:B------:R-:W-:Y:S01]  /*72a0*/  UMOV UR32, UR46 ;  /* 0x0000002e00207c82 */ /* 0x000fe20008000000 */
[----:B------:R-:W-:Y:S01]  /*72b0*/  UMOV UR7, 0x40 ;  /* 0x0000004000077882 */ /* 0x000fe20000000000 */
[----:B------:R-:W-:Y:S01]  /*72c0*/  UIADD3 UR10, UR46, 0x6000, URZ ;  /* 0x000060002e0a7890 */ /* 0x000fe2000fffe03f */
[----:B------:R2:W-:Y:S01]  /*72d0*/  UTMASTG.5D [UR32], [UR4] ;  /* 0x00000020040073b5 */ /* 0x0005e20008020000 */
[----:B------:R-:W-:Y:S01]  /*72e0*/  UMOV UR9, 0x80 ;  /* 0x0000008000097882 */ /* 0x000fe20000000000 */
[----:B------:R-:W-:Y:S01]  /*72f0*/  UIADD3 UR12, UR46, 0x8000, URZ ;  /* 0x000080002e0c7890 */ /* 0x000fe2000fffe03f */
[----:B------:R-:W-:Y:S01]  /*7300*/  UMOV UR11, 0xc0 ;  /* 0x000000c0000b7882 */ /* 0x000fe20000000000 */
[----:B------:R-:W-:Y:S01]  /*7310*/  UMOV UR13, 0x100 ;  /* 0x00000100000d7882 */ /* 0x000fe20000000000 */
[----:B--2---:R-:W-:Y:S01]  /*7320*/  UMOV UR32, UR6 ;  /* 0x0000000600207c82 */ /* 0x004fe20008000000 */
[----:B------:R-:W-:Y:S01]  /*7330*/  UMOV UR33, UR7 ;  /* 0x0000000700217c82 */ /* 0x000fe20008000000 */
[----:B------:R-:W-:Y:S01]  /*7340*/  UIADD3 UR6, UR46, 0xa000, URZ ;  /* 0x0000a0002e067890 */ /* 0x000fe2000fffe03f */
[----:B------:R2:W-:Y:S01]  /*7350*/  UTMASTG.5D [UR32], [UR4] ;  /* 0x00000020040073b5 */ /* 0x0005e20008020000 */
[----:B------:R-:W-:Y:S01]  /*7360*/  UMOV UR7, 0x140 ;  /* 0x0000014000077882 */ /* 0x000fe20000000000 */
[----:B--2---:R-:W-:Y:S01]  /*7370*/  UMOV UR32, UR8 ;  /* 0x0000000800207c82 */ /* 0x004fe20008000000 */
[----:B------:R-:W-:Y:S01]  /*7380*/  UMOV UR33, UR9 ;  /* 0x0000000900217c82 */ /* 0x000fe20008000000 */
[----:B------:R-:W-:Y:S01]  /*7390*/  UIADD3 UR8, UR46, 0xc000, URZ ;  /* 0x0000c0002e087890 */ /* 0x000fe2000fffe03f */
[----:B------:R2:W-:Y:S01]  /*73a0*/  UTMASTG.5D [UR32], [UR4] ;  /* 0x00000020040073b5 */ /* 0x0005e20008020000 */
[----:B------:R-:W-:Y:S01]  /*73b0*/  UIADD3 UR9, UR46, 0xe000, URZ ;  /* 0x0000e0002e097890 */ /* 0x000fe2000fffe03f */
[----:B--2---:R-:W-:Y:S01]  /*73c0*/  UMOV UR32, UR10 ;  /* 0x0000000a00207c82 */ /* 0x004fe20008000000 */
[----:B------:R-:W-:-:S02]  /*73d0*/  UMOV UR33, UR11 ;  /* 0x0000000b00217c82 */ /* 0x000fc40008000000 */
[----:B------:R2:W-:Y:S02]  /*73e0*/  UTMASTG.5D [UR32], [UR4] ;  /* 0x00000020040073b5 */ /* 0x0005e40008020000 */
[----:B--2---:R-:W-:Y:S01]  /*73f0*/  UMOV UR32, UR12 ;  /* 0x0000000c00207c82 */ /* 0x004fe20008000000 */
[----:B------:R-:W-:Y:S02]  /*7400*/  UMOV UR33, UR13 ;  /* 0x0000000d00217c82 */ /* 0x000fe40008000000 */
[----:B------:R2:W-:Y:S02]  /*7410*/  UTMASTG.5D [UR32], [UR4] ;  /* 0x00000020040073b5 */ /* 0x0005e40008020000 */
[----:B--2---:R-:W-:Y:S01]  /*7420*/  UMOV UR32, UR6 ;  /* 0x0000000600207c82 */ /* 0x004fe20008000000 */
[----:B------:R-:W-:Y:S01]  /*7430*/  UMOV UR33, UR7 ;  /* 0x0000000700217c82 */ /* 0x000fe20008000000 */
[----:B------:R-:W-:Y:S01]  /*7440*/  UMOV UR6, 0x180 ;  /* 0x0000018000067882 */ /* 0x000fe20000000000 */
[----:B------:R2:W-:Y:S02]  /*7450*/  UTMASTG.5D [UR32], [UR4] ;  /* 0x00000020040073b5 */ /* 0x0005e40008020000 */
[----:B--2---:R-:W-:Y:S01]  /*7460*/  UMOV UR32, UR8 ;  /* 0x0000000800207c82 */ /* 0x004fe20008000000 */
[----:B------:R-:W-:Y:S01]  /*7470*/  UMOV UR33, UR6 ;  /* 0x0000000600217c82 */ /* 0x000fe20008000000 */
[----:B------:R-:W-:Y:S01]  /*7480*/  UMOV UR6, 0x1c0 ;  /* 0x000001c000067882 */ /* 0x000fe20000000000 */
        /* <DEDUP_REMOVED lines=9> */
.L_x_2708:
[----:B------:R-:W-:Y:S05]  /*7520*/  BSYNC B0 ;  /* 0x0000000000007941 */ /* 0x000fea0003800000 */
.L_x_2707:
[----:B------:R-:W2:Y:S02]  /*7530*/  LDC R0, c[0x0][0xda4] ;  /* 0x00036900ff007b82 */ /* 0x000ea40000000800 */
[----:B--2---:R-:W-:-:S13]  /*7540*/  ISETP.LE.AND P0, PT, R0, UR45, PT ;  /* 0x0000002d00007c0c */ /* 0x004fda000bf03270 */
[----:B------:R-:W-:Y:S05]  /*7550*/  @!P0 BRA `(.L_x_2709) ;  /* 0xffffff9800488947 */ /* 0x000fea000383ffff */
[----:B------:R-:W-:Y:S05]  /*7560*/  EXIT ;  /* 0x000000000000794d */ /* 0x000fea0003800000 */
.L_x_2674:
[----:B------:R-:W-:-:S08]  /*7570*/  NOP ;  /* 0x0000000000007918 */ /* 0x000fd00000000000 */
[----:B------:R-:W1:-:S00]  /*7580*/  USETMAXREG.DEALLOC.CTAPOOL 0x18 ;  /* 0x00000018000079c8 */ /* 0x000e4000080e0500 */
[----:B-1----:R-:W-:-:S06]  /*7590*/  LOP3.LUT R0, R0, 0x3, RZ, 0xc0, !PT ;  /* 0x0000000300007812 */ /* 0x002fcc00078ec0ff */
[----:B------:R-:W1:Y:S02]  /*75a0*/  SHFL.IDX PT, R0, R0, RZ, 0x1f ;  /* 0x00001fff00007589 */ /* 0x000e6400000e0000 */
[----:B-1----:R-:W-:-:S13]  /*75b0*/  ISETP.NE.AND P0, PT, R0, RZ, PT ;  /* 0x000000ff0000720c */ /* 0x002fda0003f05270 */
[----:B------:R-:W-:Y:S05]  /*75c0*/  @P0 EXIT ;  /* 0x000000000000094d */ /* 0x000fea0003800000 */
[----:B------:R-:W1:Y:S01]  /*75d0*/  S2UR UR4, SR_CTAID.X ;  /* 0x00000000000479c3 */ /* 0x000e620000002500 */
[----:B------:R-:W-:Y:S01]  /*75e0*/  MOV R16, RZ ;  /* 0x000000ff00107202 */ /* 0x000fe20000000f00 */
[----:B------:R-:W-:Y:S01]  /*75f0*/  IMAD.MOV.U32 R2, RZ, RZ, 0x1 ;  /* 0x00000001ff027424 */ /* 0x000fe200078e00ff */
[----:B------:R-:W-:-:S05]  /*7600*/  MOV R17, 0x1 ;  /* 0x0000000100117802 */ /* 0x000fca0000000f00 */
[----:B------:R-:W1:Y:S02]  /*7610*/  LDC R0, c[0x0][0xda4] ;  /* 0x00036900ff007b82 */ /* 0x000e640000000800 */
[----:B-1----:R-:W-:-:S13]  /*7620*/  ISETP.LE.AND P0, PT, R0, UR4, PT ;  /* 0x0000000400007c0c */ /* 0x002fda000bf03270 */
[----:B------:R-:W-:Y:S05]  /*7630*/  @P0 BRA `(.L_x_2710) ;  /* 0x0000002c005c0947 */ /* 0x000fea0003800000 */
[----:B------:R-:W-:Y:S01]  /*7640*/  MOV R0, UR4 ;  /* 0x0000000400007c02 */ /* 0x000fe20008000f00 */
[----:B------:R-:W-:Y:S01]  /*7650*/  IMAD.MOV.U32 R16, RZ, RZ, RZ ;  /* 0x000000ffff107224 */ /* 0x000fe200078e00ff */
[----:B------:R-:W-:Y:S01]  /*7660*/  MOV R17, 0x1 ;  /* 0x0000000100117802 */ /* 0x000fe20000000f00 */
[----:B------:R-:W-:Y:S01]  /*7670*/  ULDC.64 UR40, c[0x0][0x198] ;  /* 0x0000660000287ab9 */ /* 0x000fe20000000a00 */
[----:B------:R-:W-:Y:S01]  /*7680*/  ULDC UR36, c[0x0][0xc] ;  /* 0x0000030000247ab9 */ /* 0x000fe20000000800 */
[----:B------:R1:W-:Y:S04]  /*7690*/  STL [R1+0xc], R0 ;  /* 0x00000c0001007387 */ /* 0x0003e80000100800 */
[----:B------:R1:W-:Y:S02]  /*76a0*/  STL [R1+0x18], RZ ;  /* 0x000018ff01007387 */ /* 0x0003e40000100800 */
.L_x_2752:
[----:B------:R-:W2:Y:S01]  /*76b0*/  LDL R4, [R1+0xc] ;  /* 0x00000c0001047983 */ /* 0x000ea20000100800 */
[----:B-1----:R-:W1:Y:S01]  /*76c0*/  LDC R0, c[0x0][0xda8] ;  /* 0x00036a00ff007b82 */ /* 0x002e620000000800 */
        /* <DEDUP_REMOVED lines=14> */
[----:B------:R-:W1:Y:S01]  /*77b0*/  S2R R5, SR_CgaCtaId ;  /* 0x0000000000057919 */ /* 0x000e620000008800 */
[----:B------:R-:W2:Y:S01]  /*77c0*/  LDC R0, c[0x0][0x2e0] ;  /* 0x0000b800ff007b82 */ /* 0x000ea20000000800 */
[----:B------:R-:W-:Y:S01]  /*77d0*/  MOV R18, R4 ;  /* 0x0000000400127202 */ /* 0x000fe20000000f00 */
[----:B---3--:R-:W-:Y:S01]  /*77e0*/  @P1 IMAD.HI.U32 R2, R4, R2, RZ ;  /* 0x0000000204021227 */ /* 0x008fe200078e00ff */
[----:B------:R3:W-:Y:S04]  /*77f0*/  STL [R1+0x4], R4 ;  /* 0x0000040401007387 */ /* 0x0007e80000100800 */
[----:B------:R-:W-:-:S02]  /*7800*/  @P1 SHF.R.U32.HI R18, RZ, R3, R2 ;  /* 0x00000003ff121219 */ /* 0x000fc40000011602 */
[----:B------:R-:W-:Y:S01]  /*7810*/  MOV R2, 0x400 ;  /* 0x0000040000027802 */ /* 0x000fe20000000f00 */
[----:B--2---:R-:W-:-:S03]  /*7820*/  IMAD R6, R0, UR4, RZ ;  /* 0x0000000400067c24 */ /* 0x004fc6000f8e02ff */
[----:B-1----:R-:W-:-:S05]  /*7830*/  LEA R7, R5, R2, 0x18 ;  /* 0x0000000205077211 */ /* 0x002fca00078ec0ff */
[----:B------:R-:W-:Y:S01]  /*7840*/  VIADD R0, R7, 0x22400 ;  /* 0x0002240007007836 */ /* 0x000fe20000000000 */
[----:B------:R3:W-:Y:S04]  /*7850*/  STL [R1], R7 ;  /* 0x0000000701007387 */ /* 0x0007e80000100800 */
[----:B------:R-:W-:Y:S01]  /*7860*/  LOP3.LUT P0, RZ, R0, 0x3ff, RZ, 0xc0, !PT ;  /* 0x000003ff00ff7812 */ /* 0x000fe2000780c0ff */
[----:B------:R3:W-:Y:S01]  /*7870*/  STL [R1+0x14], R6 ;  /* 0x0000140601007387 */ /* 0x0007e20000100800 */
[----:B------:R-:W-:-:S04]  /*7880*/  IADD3 R0, R6, 0x3f, RZ ;  /* 0x0000003f06007810 */ /* 0x000fc80007ffe0ff */
[----:B------:R-:W-:-:S04]  /*7890*/  SHF.R.S32.HI R3, RZ, 0x1f, R0 ;  /* 0x0000001fff037819 */ /* 0x000fc80000011400 */
[----:B------:R-:W-:Y:S02]  /*78a0*/  LEA.HI R3, R3, R0, RZ, 0x6 ;  /* 0x0000000003037211 */ /* 0x000fe400078f30ff */
[----:B------:R-:W-:-:S05]  /*78b0*/  IADD3 R0, -R18, RZ, RZ ;  /* 0x000000ff12007210 */ /* 0x000fca0007ffe1ff */
[----:B------:R-:W-:Y:S01]  /*78c0*/  IMAD R19, R19, R0, R4 ;  /* 0x0000000013137224 */ /* 0x000fe200078e0204 */
[----:B------:R-:W-:-:S05]  /*78d0*/  SHF.R.S32.HI R0, RZ, 0x6, R3 ;  /* 0x00000006ff007819 */ /* 0x000fca0000011403 */
[----:B------:R3:W-:Y:S01]  /*78e0*/  STL [R1+0x8], R0 ;  /* 0x0000080001007387 */ /* 0x0007e20000100800 */
[----:B------:R-:W-:Y:S05]  /*78f0*/  @!P0 BRA `(.L_x_2711) ;  /* 0x0000000000408947 */ /* 0x000fea0003800000 */
[----:B------:R-:W-:Y:S01]  /*7900*/  MOV R2, 0x0 ;  /* 0x0000000000027802 */ /* 0x000fe20000000f00 */
[----:B------:R-:W-:Y:S01]  /*7910*/  ULDC.64 UR6, c[0x4][0x108] ;  /* 0x0100420000067ab9 */ /* 0x000fe20000000a00 */
[----:B------:R-:W-:Y:S01]  /*7920*/  ULDC.64 UR8, c[0x4][0x110] ;  /* 0x0100440000087ab9 */ /* 0x000fe20000000a00 */
[----:B------:R-:W-:Y:S01]  /*7930*/  ULDC.64 UR4, c[0x4][0x38] ;  /* 0x01000e0000047ab9 */ /* 0x000fe20000000a00 */
[----:B---3--:R-:W-:Y:S01]  /*7940*/  IMAD.U32 R4, RZ, RZ, UR6 ;  /* 0x00000006ff047e24 */ /* 0x008fe2000f8e00ff */
[----:B------:R-:W-:Y:S01]  /*7950*/  MOV R5, UR7 ;  /* 0x0000000700057c02 */ /* 0x000fe20008000f00 */
[----:B------:R-:W1:Y:S01]  /*7960*/  LDC.64 R2, c[0x4][R2] ;  /* 0x0100000002027b82 */ /* 0x000e620000000a00 */
[----:B------:R-:W-:Y:S01]  /*7970*/  MOV R6, UR8 ;  /* 0x0000000800067c02 */ /* 0x000fe20008000f00 */
[----:B------:R-:W-:Y:S01]  /*7980*/  IMAD.U32 R7, RZ, RZ, UR9 ;  /* 0x00000009ff077e24 */ /* 0x000fe2000f8e00ff */
[----:B------:R-:W-:Y:S01]  /*7990*/  MOV R10, UR4 ;  /* 0x00000004000a7c02 */ /* 0x000fe20008000f00 */
[----:B------:R-:W-:Y:S01]  /*79a0*/  IMAD.MOV.U32 R8, RZ, RZ, 0x70 ;  /* 0x00000070ff087424 */ /* 0x000fe200078e00ff */
[----:B------:R-:W-:-:S02]  /*79b0*/  MOV R11, UR5 ;  /* 0x00000005000b7c02 */ /* 0x000fc40008000f00 */
[----:B------:R-:W-:Y:S02]  /*79c0*/  MOV R12, 0x1 ;  /* 0x00000001000c7802 */ /* 0x000fe40000000f00 */
[----:B------:R-:W-:-:S07]  /*79d0*/  MOV R13, RZ ;  /* 0x000000ff000d7202 */ /* 0x000fce0000000f00 */
[----:B------:R-:W-:-:S07]  /*79e0*/  LEPC R20, `(.L_x_2711) ;  /* 0x000000001014794e */ /* 0x000fce0000000000 */
[----:B-1----:R-:W-:Y:S05]  /*79f0*/  CALL.ABS.NOINC R2 ;  /* 0x0000000002007343 */ /* 0x002fea0003c00000 */
.L_x_2711:
[----:B------:R-:W3:Y:S02]  /*7a00*/  LDL R2, [R1] ;  /* 0x0000000001027983 */ /* 0x000ee40000100800 */
[----:B---3--:R-:W-:-:S05]  /*7a10*/  VIADD R0, R2, 0x400 ;  /* 0x0000040002007836 */ /* 0x008fca0000000000 */
[----:B------:R-:W-:-:S13]  /*7a20*/  LOP3.LUT P0, RZ, R0, 0x3ff, RZ, 0xc0, !PT ;  /* 0x000003ff00ff7812 */ /* 0x000fda000780c0ff */
[----:B------:R-:W-:Y:S05]  /*7a30*/  @!P0 BRA `(.L_x_2712) ;  /* 0x0000000000808947 */ /* 0x000fea0003800000 */
[----:B------:R-:W-:Y:S01]  /*7a40*/  MOV R0, 0x0 ;  /* 0x0000000000007802 */ /* 0x000fe20000000f00 */
[----:B------:R-:W-:Y:S01]  /*7a50*/  ULDC.64 UR6, c[0x4][0x108] ;  /* 0x0100420000067ab9 */ /* 0x000fe20000000a00 */
[----:B------:R-:W-:Y:S01]  /*7a60*/  ULDC.64 UR8, c[0x4][0x110] ;  /* 0x0100440000087ab9 */ /* 0x000fe20000000a00 */
[----:B------:R-:W-:Y:S01]  /*7a70*/  ULDC.64 UR4, c[0x4][0x40] ;  /* 0x0100100000047ab9 */ /* 0x000fe20000000a00 */
[----:B------:R1:W2:Y:S01]  /*7a80*/  LDC.64 R2, c[0x4][R0] ;  /* 0x0100000000027b82 */ /* 0x0002a20000000a00 */
[----:B------:R-:W-:Y:S01]  /*7a90*/  MOV R4, UR6 ;  /* 0x0000000600047c02 */ /* 0x000fe20008000f00 */
[----:B------:R-:W-:Y:S01]  /*7aa0*/  IMAD.U32 R6, RZ, RZ, UR8 ;  /* 0x00000008ff067e24 */ /* 0x000fe2000f8e00ff */
[----:B------:R-:W-:Y:S01]  /*7ab0*/  MOV R5, UR7 ;  /* 0x0000000700057c02 */ /* 0x000fe20008000f00 */
[----:B------:R-:W-:Y:S01]  /*7ac0*/  IMAD.U32 R11, RZ, RZ, UR5 ;  /* 0x00000005ff0b7e24 */ /* 0x000fe2000f8e00ff */
[----:B------:R-:W-:Y:S01]  /*7ad0*/  MOV R7, UR9 ;  /* 0x0000000900077c02 */ /* 0x000fe20008000f00 */
[----:B------:R-:W-:Y:S01]  /*7ae0*/  IMAD.MOV.U32 R13, RZ, RZ, RZ ;  /* 0x000000ffff0d7224 */ /* 0x000fe200078e00ff */
[----:B------:R-:W-:-:S02]  /*7af0*/  MOV R10, UR4 ;  /* 0x00000004000a7c02 */ /* 0x000fc40008000f00 */
[----:B------:R-:W-:Y:S02]  /*7b00*/  MOV R8, 0x70 ;  /* 0x0000007000087802 */ /* 0x000fe40000000f00 */
[----:B-1----:R-:W-:-:S07]  /*7b10*/  MOV R12, 0x1 ;  /* 0x00000001000c7802 */ /* 0x002fce0000000f00 */
[----:B------:R-:W-:-:S07]  /*7b20*/  LEPC R20, `(.L_x_2713) ;  /* 0x000000001014794e */ /* 0x000fce0000000000 */
[----:B--2---:R-:W-:Y:S05]  /*7b30*/  CALL.ABS.NOINC R2 ;  /* 0x0000000002007343 */ /* 0x004fea0003c00000 */
.L_x_2713:
[----:B------:R-:W-:Y:S01]  /*7b40*/  MOV R2, 0x0 ;  /* 0x0000000000027802 */ /* 0x000fe20000000f00 */
[----:B------:R-:W-:Y:S01]  /*7b50*/  ULDC.64 UR6, c[0x4][0x108] ;  /* 0x0100420000067ab9 */ /* 0x000fe20000000a00 */
[----:B------:R-:W-:Y:S01]  /*7b60*/  ULDC.64 UR8, c[0x4][0x110] ;  /* 0x0100440000087ab9 */ /* 0x000fe20000000a00 */
[----:B------:R-:W-:Y:S01]  /*7b70*/  ULDC.64 UR4, c[0x4][0x48] ;  /* 0x0100120000047ab9 */ /* 0x000fe20000000a00 */
[----:B------:R-:W-:Y:S01]  /*7b80*/  MOV R4, UR6 ;  /* 0x0000000600047c02 */ /* 0x000fe20008000f00 */
[----:B------:R-:W-:Y:S01]  /*7b90*/  IMAD.U32 R6, RZ, RZ, UR8 ;  /* 0x00000008ff067e24 */ /* 0x000fe2000f8e00ff */
[----:B------:R-:W1:Y:S01]  /*7ba0*/  LDC.64 R2, c[0x4][R2] ;  /* 0x0100000002027b82 */ /* 0x000e620000000a00 */
[----:B------:R-:W-:Y:S01]  /*7bb0*/  MOV R5, UR7 ;  /* 0x0000000700057c02 */ /* 0x000fe20008000f00 */
[----:B------:R-:W-:Y:S01]  /*7bc0*/  IMAD.U32 R11, RZ, RZ, UR5 ;  /* 0x00000005ff0b7e24 */ /* 0x000fe2000f8e00ff */
[----:B------:R-:W-:Y:S01]  /*7bd0*/  MOV R7, UR9 ;  /* 0x0000000900077c02 */ /* 0x000fe20008000f00 */
[----:B------:R-:W-:Y:S01]  /*7be0*/  IMAD.MOV.U32 R13, RZ, RZ, RZ ;  /* 0x000000ffff0d7224 */ /* 0x000fe200078e00ff */
[----:B------:R-:W-:-:S02]  /*7bf0*/  MOV R10, UR4 ;  /* 0x00000004000a7c02 */ /* 0x000fc40008000f00 */
[----:B------:R-:W-:Y:S02]  /*7c00*/  MOV R8, 0x70 ;  /* 0x0000007000087802 */ /* 0x000fe40000000f00 */
[----:B------:R-:W-:-:S07]  /*7c10*/  MOV R12, 0x1 ;  /* 0x00000001000c7802 */ /* 0x000fce0000000f00 */
[----:B------:R-:W-:-:S07]  /*7c20*/  LEPC R20, `(.L_x_2712) ;  /* 0x000000001014794e */ /* 0x000fce0000000000 */
[----:B-1----:R-:W-:Y:S05]  /*7c30*/  CALL.ABS.NOINC R2 ;  /* 0x0000000002007343 */ /* 0x002fea0003c00000 */
.L_x_2712:
[----:B------:R-:W2:Y:S01]  /*7c40*/  LDL.LU R5, [R1+0x4] ;  /* 0x0000040001057983 */ /* 0x000ea20000300800 */
[----:B------:R-:W1:Y:S01]  /*7c50*/  LDC R0, c[0x0][0x428] ;  /* 0x00010a00ff007b82 */ /* 0x000e620000000800 */
[----:B------:R-:W-:Y:S02]  /*7c60*/  ULDC.64 UR4, c[0x0][0x9f8] ;  /* 0x00027e0000047ab9 */ /* 0x000fe40000000a00 */
[----:B------:R-:W3:Y:S01]  /*7c70*/  LDL R4, [R1+0xc] ;  /* 0x00000c0001047983 */ /* 0x000ee20000100800 */
[----:B------:R-:W-:Y:S01]  /*7c80*/  ISETP.NE.U32.AND P0, PT, RZ, UR4, PT ;  /* 0x00000004ff007c0c */ /* 0x000fe2000bf05070 */
[----:B------:R-:W-:Y:S01]  /*7c90*/  ULDC UR4, c[0x0][0xda8] ;  /* 0x00036a0000047ab9 */ /* 0x000fe20000000800 */
[----:B------:R-:W-:Y:S01]  /*7ca0*/  MOV R6, R18 ;  /* 0x0000001200067202 */ /* 0x000fe20000000f00 */
[----:B------:R-:W4:Y:S01]  /*7cb0*/  S2R R7, SR_TID.X ;  /* 0x0000000000077919 */ /* 0x000f220000002100 */
[----:B------:R-:W-:Y:S02]  /*7cc0*/  ISETP.NE.AND.EX P0, PT, RZ, UR5, PT, P0 ;  /* 0x00000005ff007c0c */ /* 0x000fe4000bf05300 */
[----:B-1----:R-:W-:-:S02]  /*7cd0*/  ISETP.NE.AND P1, PT, R0, 0x1, PT ;  /* 0x000000010000780c */ /* 0x002fc40003f25270 */
[----:B------:R-:W-:-:S11]  /*7ce0*/  MOV R0, R19 ;  /* 0x0000001300007202 */ /* 0x000fd60000000f00 */
[----:B------:R-:W1:Y:S01]  /*7cf0*/  @P1 LDC R2, c[0x0][0x42c] ;  /* 0x00010b00ff021b82 */ /* 0x000e620000000800 */
[----:B----4-:R-:W-:-:S07]  /*7d00*/  LOP3.LUT R7, R7, 0x1f, RZ, 0xc0, !PT ;  /* 0x0000001f07077812 */ /* 0x010fce00078ec0ff */
[----:B------:R-:W4:Y:S01]  /*7d10*/  @P1 LDC R3, c[0x0][0x430] ;  /* 0x00010c00ff031b82 */ /* 0x000f220000000800 */
[----:B-1----:R-:W-:-:S05]  /*7d20*/  @P1 IMAD.HI.U32 R2, R19, R2, RZ ;  /* 0x0000000213021227 */ /* 0x002fca00078e00ff */
[----:B----4-:R-:W-:Y:S02]  /*7d30*/  @P1 SHF.R.U32.HI R0, RZ, R3, R2 ;  /* 0x00000003ff001219 */ /* 0x010fe40000011602 */
[----:B------:R-:W1:Y:S01]  /*7d40*/  @P0 LDC.64 R2, c[0x0][0x9f8] ;  /* 0x00027e00ff020b82 */ /* 0x000e620000000a00 */
[----:B------:R-:W-:-:S04]  /*7d50*/  ISETP.NE.AND P1, PT, R7, RZ, PT ;  /* 0x000000ff0700720c */ /* 0x000fc80003f25270 */
[----:B------:R-:W-:-:S09]  /*7d60*/  PLOP3.LUT P2, PT, P1, PT, PT, 0x8, 0x0 ;  /* 0x000000000000781c */ /* 0x000fd20000f4e170 */
[----:B------:R-:W-:-:S05]  /*7d70*/  VOTEU.ALL UP1, P1 ;  /* 0x00000000003f7886 */ /* 0x000fca0000820000 */
[----:B------:R-:W-:Y:S01]  /*7d80*/  @!UP1 UIADD3 UR8, UP0, UR40, 0x270, URZ ;  /* 0x0000027028089890 */ /* 0x000fe2000ff1e03f */
[----:B-1----:R-:W-:-:S03]  /*7d90*/  @P0 IMAD.WIDE R2, R18, 0x4, R2 ;  /* 0x0000000412020825 */ /* 0x002fc600078e0202 */
[----:B------:R-:W-:Y:S02]  /*7da0*/  @!UP1 UIADD3.X UR9, URZ, UR41, URZ, UP0, !UPT ;  /* 0x000000293f099290 */ /* 0x000fe400087fe43f */
[----:B------:R1:W5:Y:S01]  /*7db0*/  @P0 LDG.E R6, desc[UR48][R2.64] ;  /* 0x0000003002060981 */ /* 0x000362000c1e1900 */
[----:B------:R-:W-:Y:S01]  /*7dc0*/  PLOP3.LUT P0, PT, PT, PT, PT, 0x80, 0x0 ;  /* 0x000000000000781c */ /* 0x000fe20003f0f070 */
[----:B------:R-:W-:Y:S01]  /*7dd0*/  VOTEU.ALL UP0, P1 ;  /* 0x00000000003f7886 */ /* 0x000fe20000800000 */
[----:B--2---:R-:W-:-:S04]  /*7de0*/  IMAD.MOV R8, RZ, RZ, -R5 ;  /* 0x000000ffff087224 */ /* 0x004fc800078e0a05 */
[----:B---3--:R-:W-:-:S05]  /*7df0*/  IMAD R8, R8, UR4, R4 ;  /* 0x0000000408087c24 */ /* 0x008fca000f8e0204 */
[----:B-1----:R-:W-:-:S07]  /*7e00*/  SHF.L.U32 R8, R8, 0x6, RZ ;  /* 0x0000000608087819 */ /* 0x002fce00000006ff */
.L_x_2714:
[----:B------:R-:W-:Y:S02]  /*7e10*/  PLOP3.LUT P0, PT, P0, P2, PT, 0xa2, 0x0 ;  /* 0x000000000000781c */ /* 0x000fe40000705472 */
[----:B------:R-:W-:Y:S01]  /*7e20*/  @P2 R2UR P0, UR7, R18 ;  /* 0x00000000120722ca */ /* 0x000fe20000000000 */
[----:B------:R-:W-:-:S07]  /*7e30*/  UMOV UR4, URZ ;  /* 0x0000003f00047c82 */ /* 0x000fce0008000000 */
[----:B------:R-:W-:Y:S02]  /*7e40*/  PLOP3.LUT P0, PT, P0, P2, PT, 0xa2, 0x0 ;  /* 0x000000000000781c */ /* 0x000fe40000705472 */
[----:B------:R-:W-:-:S08]  /*7e50*/  @P2 R2UR.OR P0, UR6, R19 ;  /* 0x00000000130622ca */ /* 0x000fd00000100000 */
[----:B------:R-:W-:Y:S02]  /*7e60*/  PLOP3.LUT P0, PT, P0, P2, PT, 0xa2, 0x0 ;  /* 0x000000000000781c */ /* 0x000fe40000705472 */
[----:B------:R-:W-:-:S08]  /*7e70*/  @P2 R2UR.OR P0, UR5, R8 ;  /* 0x00000000080522ca */ /* 0x000fd00000100000 */
[----:B------:R-:W-:Y:S02]  /*7e80*/  @P2 PLOP3.LUT P2, PT, P0, PT, PT, 0x80, 0x0 ;  /* 0x000000000000281c */ /* 0x000fe4000074f070 */
[----:B------:R-:W-:-:S03]  /*7e90*/  PLOP3.LUT P0, PT, PT, PT, PT, 0x80, 0x0 ;  /* 0x000000000000781c */ /* 0x000fc60003f0f070 */
        /* <DEDUP_REMOVED lines=8> */
.L_x_2769:
[----:B------:R-:W2:Y:S01]  /*7f20*/  LDL R5, [R1+0x8] ;  /* 0x0000080001057983 */ /* 0x000ea20000100800 */
[----:B------:R-:W-:Y:S01]  /*7f30*/  UMOV UR4, 0xffffffff ;  /* 0xffffffff00047882 */ /* 0x000fe20000000000 */
[----:B------:R-:W-:Y:S02]  /*7f40*/  SHF.R.S32.HI R7, RZ, 0x1f, R6 ;  /* 0x0000001fff077819 */ /* 0x000fe40000011406 */
[----:B--2---:R-:W-:Y:S01]  /*7f50*/  IADD3 R9, R5, -0x1, RZ ;  /* 0xffffffff05097810 */ /* 0x004fe20007ffe0ff */
[----:B------:R-:W-:Y:S06]  /*7f60*/  BRA.DIV UR4, `(.L_x_2716) ;  /* 0x0000002a04b47947 */ /* 0x000fec000b800000 */
[----:B------:R-:W-:-:S13]  /*7f70*/  ELECT P6, URZ, PT ;  /* 0x00000000003f782f */ /* 0x000fda00038c0000 */
.L_x_2772:
[----:B------:R-:W-:Y:S05]  /*7f80*/  @!P6 BRA `(.L_x_2717) ;  /* 0x0000000000ece947 */ /* 0x000fea0003800000 */
[----:B------:R1:W-:Y:S01]  /*7f90*/  STL [R1+0x10], R9 ;  /* 0x0000100901007387 */ /* 0x0003e20000100800 */
[----:B------:R-:W-:Y:S01]  /*7fa0*/  IMAD.MOV.U32 R4, RZ, RZ, R6 ;  /* 0x000000ffff047224 */ /* 0x000fe200078e0006 */
[----:B------:R-:W-:Y:S06]  /*7fb0*/  @!P0 BRA `(.L_x_2718) ;  /* 0x0000000000488947 */ /* 0x000fec0003800000 */
[----:B------:R-:W2:Y:S01]  /*7fc0*/  LDC R11, c[0x0][0x41c] ;  /* 0x00010700ff0b7b82 */ /* 0x000ea20000000800 */
[----:B------:R-:W-:Y:S01]  /*7fd0*/  ULDC.64 UR4, c[0x0][0x408] ;  /* 0x0001020000047ab9 */ /* 0x000fe20000000a00 */
[----:B--2---:R-:W-:-:S13]  /*7fe0*/  ISETP.NE.AND P1, PT, R11, 0x1, PT ;  /* 0x000000010b00780c */ /* 0x004fda0003f25270 */
[----:B------:R-:W2:Y:S02]  /*7ff0*/  @P1 LDC.64 R4, c[0x0][0x420] ;  /* 0x00010800ff041b82 */ /* 0x000ea40000000a00 */
[----:B--2---:R-:W-:Y:S01]  /*8000*/  @P1 IMAD.HI.U32 R10, R9, R4, RZ ;  /* 0x00000004090a1227 */ /* 0x004fe200078e00ff */
[----:B------:R-:W-:-:S04]  /*8010*/  MOV R4, R9 ;  /* 0x0000000900047202 */ /* 0x000fc80000000f00 */
[----:B------:R-:W-:Y:S01]  /*8020*/  @P1 SHF.R.U32.HI R4, RZ, R5, R10 ;  /* 0x00000005ff041219 */ /* 0x000fe2000001160a */
[----:B------:R-:W-:-:S03]  /*8030*/  IMAD R10, R7, UR4, RZ ;  /* 0x00000004070a7c24 */ /* 0x000fc6000f8e02ff */
[----:B------:R-:W-:Y:S01]  /*8040*/  IADD3 R5, -R4, RZ, RZ ;  /* 0x000000ff04057210 */ /* 0x000fe20007ffe1ff */
[----:B------:R-:W-:-:S04]  /*8050*/  IMAD R10, R6, UR5, R10 ;  /* 0x00000005060a7c24 */ /* 0x000fc8000f8e020a */
[----:B------:R-:W-:-:S05]  /*8060*/  IMAD R5, R11, R5, R9 ;  /* 0x000000050b057224 */ /* 0x000fca00078e0209 */
[----:B------:R2:W-:Y:S02]  /*8070*/  STL [R1+0x10], R5 ;  /* 0x0000100501007387 */ /* 0x0005e40000100800 */
[----:B--2---:R-:W-:-:S03]  /*8080*/  SHF.R.S32.HI R5, RZ, 0x1f, R4 ;  /* 0x0000001fff057819 */ /* 0x004fc60000011404 */
[----:B------:R-:W-:-:S04]  /*8090*/  IMAD.WIDE.U32 R4, R6, UR4, R4 ;  /* 0x0000000406047c25 */ /* 0x000fc8000f8e0004 */
[----:B------:R-:W-:Y:S01]  /*80a0*/  IMAD.IADD R5, R5, 0x1, R10 ;  /* 0x0000000105057824 */ /* 0x000fe200078e020a */
[----:B------:R-:W-:-:S04]  /*80b0*/  LEA R10, P1, R4, R2, 0x2 ;  /* 0x00000002040a7211 */ /* 0x000fc800078210ff */
[----:B------:R-:W-:-:S05]  /*80c0*/  LEA.HI.X R11, R4, R3, R5, 0x2, P1 ;  /* 0x00000003040b7211 */ /* 0x000fca00008f1405 */
[----:B------:R2:W5:Y:S04]  /*80d0*/  LDG.E R4, desc[UR48][R10.64] ;  /* 0x000000300a047981 */ /* 0x000568000c1e1900 */
.L_x_2718:
[----:B--2---:R-:W2:Y:S01]  /*80e0*/  S2R R10, SR_CgaCtaId ;  /* 0x00000000000a7919 */ /* 0x004ea20000008800 */
[----:B------:R-:W-:-:S04]  /*80f0*/  MOV R5, 0x400 ;  /* 0x0000040000057802 */ /* 0x000fc80000000f00 */
[----:B--2---:R-:W-:Y:S02]  /*8100*/  LEA R5, R10, R5, 0x18 ;  /* 0x000000050a057211 */ /* 0x004fe400078ec0ff */
[----:B------:R-:W-:Y:S02]  /*8110*/  SHF.L.U32 R10, R17, 0x1f, RZ ;  /* 0x0000001f110a7819 */ /* 0x000fe400000006ff */
[----:B------:R-:W-:-:S04]  /*8120*/  LEA R5, R16, R5, 0x3 ;  /* 0x0000000510057211 */ /* 0x000fc800078e18ff */
[----:B------:R-:W2:Y:S02]  /*8130*/  SYNCS.PHASECHK.TRANS64.TRYWAIT P1, [R5+URZ+0x28c40], R10 ;  /* 0x028c400a050075a7 */ /* 0x000ea4000802017f */
[----:B--2---:R-:W-:Y:S05]  /*8140*/  @!P1 BRA `(.L_x_2719) ;  /* 0x00000028005c9947 */ /* 0x004fea0003800000 */
.L_x_2773:
[----:B------:R-:W3:Y:S02]  /*8150*/  S2R R11, SR_TID.X ;  /* 0x00000000000b7919 */ /* 0x000ee40000002100 */
[----:B---3--:R-:W-:-:S04]  /*8160*/  LOP3.LUT R11, R11, 0x7f, RZ, 0xc0, !PT ;  /* 0x0000007f0b0b7812 */ /* 0x008fc800078ec0ff */
[----:B------:R-:W-:-:S13]  /*8170*/  ISETP.NE.AND P1, PT, R11, RZ, PT ;  /* 0x000000ff0b00720c */ /* 0x000fda0003f25270 */
[----:B------:R-:W-:Y:S05]  /*8180*/  @P1 BRA `(.L_x_2720) ;  /* 0x00000000001c1947 */ /* 0x000fea0003800000 */
[----:B------:R-:W3:Y:S01]  /*8190*/  S2R R11, SR_TID.X ;  /* 0x00000000000b7919 */ /* 0x000ee20000002100 */
[----:B--2---:R-:W-:-:S04]  /*81a0*/  MOV R10, 0x2000 ;  /* 0x00002000000a7802 */ /* 0x004fc80000000f00 */
[----:B------:R4:W-:Y:S01]  /*81b0*/  SYNCS.ARRIVE.TRANS64 RZ, [R5+URZ+0x28c30], R10 ;  /* 0x028c300a05ff79a7 */ /* 0x0009e2000800003f */
[----:B---3--:R-:W-:-:S04]  /*81c0*/  LOP3.LUT R11, R11, 0x1f, RZ, 0xc0, !PT ;  /* 0x0000001f0b0b7812 */ /* 0x008fc800078ec0ff */
[----:B------:R-:W-:-:S13]  /*81d0*/  ISETP.NE.AND P1, PT, R11, RZ, PT ;  /* 0x000000ff0b00720c */ /* 0x000fda0003f25270 */
[----:B----4-:R-:W-:Y:S05]  /*81e0*/  @!P1 BRA `(.L_x_2720) ;  /* 0x0000000000049947 */ /* 0x010fea0003800000 */
[----:B------:R-:W-:Y:S01]  /*81f0*/  BPT.TRAP 0x1 ;  /* 0x000000040000795c */ /* 0x000fe20000300000 */
.L_x_2720:
[----:B--2---:R-:W2:Y:S01]  /*8200*/  LDL R10, [R1+0x10] ;  /* 0x00001000010a7983 */ /* 0x004ea20000100800 */
[----:B------:R-:W-:Y:S01]  /*8210*/  MOV R11, 0x400 ;  /* 0x00000400000b7802 */ /* 0x000fe20000000f00 */
[----:B------:R-:W3:Y:S01]  /*8220*/  S2R R12, SR_CgaCtaId ;  /* 0x00000000000c7919 */ /* 0x000ee20000008800 */
[----:B------:R-:W-:Y:S01]  /*8230*/  R2UR UR9, R5 ;  /* 0x00000000050972ca */ /* 0x000fe200000e0000 */
[----:B------:R-:W-:Y:S01]  /*8240*/  UIADD3 UR4, UP0, UR40, 0x370, URZ ;  /* 0x0000037028047890 */ /* 0x000fe2000ff1e03f */
[----:B------:R-:W-:Y:S02]  /*8250*/  R2UR UR12, R0 ;  /* 0x00000000000c72ca */ /* 0x000fe400000e0000 */
[----:B-----5:R-:W-:Y:S01]  /*8260*/  R2UR UR13, R4 ;  /* 0x00000000040d72ca */ /* 0x020fe200000e0000 */
[----:B------:R-:W-:Y:S01]  /*8270*/  UIADD3.X UR5, URZ, UR41, URZ, UP0, !UPT ;  /* 0x000000293f057290 */ /* 0x000fe200087fe43f */
[----:B---3--:R-:W-:-:S05]  /*8280*/  LEA R11, R12, R11, 0x18 ;  /* 0x0000000b0c0b7211 */ /* 0x008fca00078ec0ff */
[----:B------:R-:W-:-:S05]  /*8290*/  IMAD R5, R16, 0x2000, R11 ;  /* 0x0000200010057824 */ /* 0x000fca00078e020b */
[----:B------:R-:W-:Y:S01]  /*82a0*/  R2UR UR8, R5 ;  /* 0x00000000050872ca */ /* 0x000fe200000e0000 */
[----:B------:R-:W-:Y:S01]  /*82b0*/  UIADD3 UR9, UR9, 0x28c30, URZ ;  /* 0x00028c3009097890 */ /* 0x000fe2000fffe03f */
[----:B------:R-:W-:Y:S01]  /*82c0*/  UMOV UR6, 0x0 ;  /* 0x0000000000067882 */ /* 0x000fe20000000000 */
[----:B------:R-:W-:Y:S01]  /*82d0*/  UMOV UR7, 0x14f00000 ;  /* 0x14f0000000077882 */ /* 0x000fe20000000000 */
[----:B------:R-:W-:-:S09]  /*82e0*/  UMOV UR10, URZ ;  /* 0x0000003f000a7c82 */ /* 0x000fd20008000000 */
[----:B------:R-:W-:Y:S01]  /*82f0*/  UIADD3 UR8, UR8, 0x22400, URZ ;  /* 0x0002240008087890 */ /* 0x000fe2000fffe03f */
[----:B--2---:R-:W-:-:S13]  /*8300*/  R2UR UR11, R10 ;  /* 0x000000000a0b72ca */ /* 0x004fda00000e0000 */
[----:B------:R-:W-:-:S09]  /*8310*/  USHF.L.U32 UR11, UR11, 0x6, URZ ;  /* 0x000000060b0b7899 */ /* 0x000fd2000800063f */
[----:B------:R2:W-:Y:S02]  /*8320*/  UTMALDG.4D [UR8], [UR4], desc[UR6] ;  /* 0x00000608040075b4 */ /* 0x0005e40008019000 */
[----:B--2---:R-:W-:Y:S01]  /*8330*/  NOP ;  /* 0x0000000000007918 */ /* 0x004fe20000000000 */
.L_x_2717:
[----:B------:R-:W2:Y:S01]  /*8340*/  LDL R12, [R1+0x18] ;  /* 0x00001800010c7983 */ /* 0x000ea20000100800 */
[----:B------:R-:W-:Y:S05]  /*8350*/  WARPSYNC.ALL ;  /* 0x0000000000007948 */ /* 0x000fea0003800000 */
[----:B------:R-:W3:Y:S01]  /*8360*/  S2R R11, SR_CgaCtaId ;  /* 0x00000000000b7919 */ /* 0x000ee20000008800 */
[----:B------:R-:W-:Y:S01]  /*8370*/  MOV R10, 0x400 ;  /* 0x00000400000a7802 */ /* 0x000fe20000000f00 */
[----:B------:R-:W-:Y:S01]  /*8380*/  BAR.SYNC.DEFER_BLOCKING 0x8, 0xa0 ;  /* 0x0202800000007b1d */ /* 0x000fe20000010000 */
[----:B------:R-:W-:-:S13]  /*8390*/  ELECT P1, URZ, PT ;  /* 0x00000000003f782f */ /* 0x000fda0003820000 */
[----:B------:R-:W-:Y:S01]  /*83a0*/  @P1 R2UR UR13, R18 ;  /* 0x00000000120d12ca */ /* 0x000fe200000e0000 */
[----:B------:R-:W-:Y:S01]  /*83b0*/  UIADD3 UR4, UP0, UR40, 0x270, URZ ;  /* 0x0000027028047890 */ /* 0x000fe2000ff1e03f */
[----:B------:R-:W-:Y:S02]  /*83c0*/  @P1 R2UR UR12, R19 ;  /* 0x00000000130c12ca */ /* 0x000fe400000e0000 */
[----:B------:R-:W-:Y:S01]  /*83d0*/  @P1 R2UR UR11, R8 ;  /* 0x00000000080b12ca */ /* 0x000fe200000e0000 */
[----:B------:R-:W-:Y:S01]  /*83e0*/  UIADD3.X UR5, URZ, UR41, URZ, UP0, !UPT ;  /* 0x000000293f057290 */ /* 0x000fe200087fe43f */
[----:B------:R-:W-:Y:S01]  /*83f0*/  BSSY B0, `(.L_x_2721) ;  /* 0x000000f000007945 */ /* 0x000fe20003800000 */
[----:B------:R-:W-:Y:S01]  /*8400*/  UMOV UR6, 0x0 ;  /* 0x0000000000067882 */ /* 0x000fe20000000000 */
[----:B------:R-:W-:Y:S01]  /*8410*/  UMOV UR7, 0x12f00000 ;  /* 0x12f0000000077882 */ /* 0x000fe20000000000 */
[----:B------:R-:W-:Y:S01]  /*8420*/  UMOV UR10, URZ ;  /* 0x0000003f000a7c82 */ /* 0x000fe20008000000 */
[----:B------:R-:W-:-:S02]  /*8430*/  @P1 MOV R5, 0x2000 ;  /* 0x0000200000051802 */ /* 0x000fc40000000f00 */
[----:B---3--:R-:W-:-:S04]  /*8440*/  LEA R10, R11, R10, 0x18 ;  /* 0x0000000a0b0a7211 */ /* 0x008fc800078ec0ff */
[----:B------:R-:W-:Y:S01]  /*8450*/  R2UR UR9, R10 ;  /* 0x000000000a0972ca */ /* 0x000fe200000e0000 */
[----:B------:R2:W-:-:S12]  /*8460*/  @P1 SYNCS.ARRIVE.TRANS64 RZ, [R10+URZ+0x28c00], R5 ;  /* 0x028c00050aff19a7 */ /* 0x0005d8000800003f */
[----:B------:R-:W-:Y:S02]  /*8470*/  UIADD3 UR8, UR9, 0x20400, URZ ;  /* 0x0002040009087890 */ /* 0x000fe4000fffe03f */
[----:B------:R-:W-:-:S09]  /*8480*/  UIADD3 UR9, UR9, 0x28c00, URZ ;  /* 0x00028c0009097890 */ /* 0x000fd2000fffe03f */
[----:B------:R3:W-:Y:S01]  /*8490*/  UTMALDG.4D [UR8], [UR4], desc[UR6] ;  /* 0x00000608040075b4 */ /* 0x0007e20008019000 */
[----:B--2---:R-:W-:-:S04]  /*84a0*/  LOP3.LUT R5, R12, 0x1, RZ, 0xc, !PT ;  /* 0x000000010c057812 */ /* 0x004fc800078e0cff */
[----:B------:R-:W-:-:S04]  /*84b0*/  SHF.L.U32 R5, R5, 0x1f, RZ ;  /* 0x0000001f05057819 */ /* 0x000fc800000006ff */
[----:B------:R-:W2:Y:S02]  /*84c0*/  SYNCS.PHASECHK.TRANS64.TRYWAIT P1, [R10+URZ+0x28c20], R5 ;  /* 0x028c20050a0075a7 */ /* 0x000ea4000802017f */
[----:B--23--:R-:W-:Y:S05]  /*84d0*/  @!P1 BRA `(.L_x_2722) ;  /* 0x00000024008c9947 */ /* 0x00cfea0003800000 */
.L_x_2774:
[----:B------:R-:W-:Y:S05]  /*84e0*/  BSYNC B0 ;  /* 0x0000000000007941 */ /* 0x000fea0003800000 */
.L_x_2721:
[----:B------:R-:W-:Y:S04]  /*84f0*/  BSSY B0, `(.L_x_2723) ;  /* 0x000004b000007945 */ /* 0x000fe80003800000 */
[----:B------:R-:W-:Y:S05]  /*8500*/  @!P6 BRA `(.L_x_2724) ;  /* 0x000000040024e947 */ /* 0x000fea0003800000 */
[----:B------:R-:W3:Y:S01]  /*8510*/  S2R R11, SR_CgaCtaId ;  /* 0x00000000000b7919 */ /* 0x000ee20000008800 */
[----:B--2---:R-:W-:Y:S02]  /*8520*/  MOV R8, 0x400 ;  /* 0x0000040000087802 */ /* 0x004fe40000000f00 */
[----:B------:R-:W-:Y:S01]  /*8530*/  SHF.L.U32 R5, R17, 0x1f, RZ ;  /* 0x0000001f11057819 */ /* 0x000fe200000006ff */
[----:B------:R-:W2:Y:S01]  /*8540*/  S2R R10, SR_TID.X ;  /* 0x00000000000a7919 */ /* 0x000ea20000002100 */
[----:B---3--:R-:W-:-:S04]  /*8550*/  LEA R8, R11, R8, 0x18 ;  /* 0x000000080b087211 */ /* 0x008fc800078ec0ff */
[----:B------:R-:W-:Y:S02]  /*8560*/  LEA R8, R16, R8, 0x3 ;  /* 0x0000000810087211 */ /* 0x000fe400078e18ff */
[----:B--2---:R-:W-:Y:S02]  /*8570*/  LOP3.LUT R10, R10, 0x7f, RZ, 0xc0, !PT ;  /* 0x0000007f0a0a7812 */ /* 0x004fe400078ec0ff */
[----:B------:R-:W2:Y:S02]  /*8580*/  SYNCS.PHASECHK.TRANS64.TRYWAIT P1, [R8+URZ+0x28c60], R5 ;  /* 0x028c6005080075a7 */ /* 0x000ea4000802017f */
[----:B------:R-:W-:Y:S01]  /*8590*/  ISETP.NE.AND P2, PT, R10, RZ, PT ;  /* 0x000000ff0a00720c */ /* 0x000fe20003f45270 */
[----:B--2---:R-:W-:-:S12]  /*85a0*/  @!P1 BRA `(.L_x_2725) ;  /* 0x0000002400789947 */ /* 0x004fd80003800000 */
.L_x_2775:
        /* <DEDUP_REMOVED lines=8> */
.L_x_2726:
[----:B------:R-:W3:Y:S01]  /*8630*/  LDL R10, [R1+0x10] ;  /* 0x00001000010a7983 */ /* 0x000ee20000100800 */
[----:B--2---:R-:W-:Y:S01]  /*8640*/  MOV R5, 0x400 ;  /* 0x0000040000057802 */ /* 0x004fe20000000f00 */
[----:B------:R-:W2:Y:S01]  /*8650*/  S2R R11, SR_CgaCtaId ;  /* 0x00000000000b7919 */ /* 0x000ea20000008800 */
[----:B------:R-:W-:Y:S01]  /*8660*/  R2UR UR9, R8 ;  /* 0x00000000080972ca */ /* 0x000fe200000e0000 */
[----:B------:R-:W-:Y:S01]  /*8670*/  UIADD3 UR4, UP0, UR40, 0x470, URZ ;  /* 0x0000047028047890 */ /* 0x000fe2000ff1e03f */
[----:B------:R-:W-:Y:S02]  /*8680*/  R2UR UR12, R0 ;  /* 0x00000000000c72ca */ /* 0x000fe400000e0000 */
[----:B------:R-:W-:Y:S01]  /*8690*/  R2UR UR13, R4 ;  /* 0x00000000040d72ca */ /* 0x000fe200000e0000 */
[----:B------:R-:W-:Y:S01]  /*86a0*/  UIADD3.X UR5, URZ, UR41, URZ, UP0, !UPT ;  /* 0x000000293f057290 */ /* 0x000fe200087fe43f */
[----:B--2---:R-:W-:-:S04]  /*86b0*/  LEA R5, R11, R5, 0x18 ;  /* 0x000000050b057211 */ /* 0x004fc800078ec0ff */
[----:B------:R-:W-:-:S04]  /*86c0*/  LEA R5, R16, R5, 0x10 ;  /* 0x0000000510057211 */ /* 0x000fc800078e80ff */
        /* <DEDUP_REMOVED lines=8> */
[----:B------:R-:W-:Y:S01]  /*8750*/  UMOV UR16, 0x40 ;  /* 0x0000004000107882 */ /* 0x000fe20000000000 */
[----:B------:R-:W-:Y:S01]  /*8760*/  UIADD3 UR19, UR14, 0x6400, URZ ;  /* 0x000064000e137890 */ /* 0x000fe2000fffe03f */
[----:B------:R-:W-:Y:S01]  /*8770*/  UMOV UR18, 0x80 ;  /* 0x0000008000127882 */ /* 0x000fe20000000000 */
[----:B------:R-:W-:Y:S01]  /*8780*/  UMOV UR20, 0xc0 ;  /* 0x000000c000147882 */ /* 0x000fe20000000000 */
[----:B------:R-:W-:Y:S01]  /*8790*/  UMOV UR21, 0x100 ;  /* 0x0000010000157882 */ /* 0x000fe20000000000 */
[----:B------:R-:W-:Y:S01]  /*87a0*/  UMOV UR22, 0x140 ;  /* 0x0000014000167882 */ /* 0x000fe20000000000 */
[----:B---3--:R-:W-:-:S13]  /*87b0*/  R2UR UR11, R10 ;  /* 0x000000000a0b72ca */ /* 0x008fda00000e0000 */
[----:B------:R-:W-:-:S09]  /*87c0*/  USHF.L.U32 UR11, UR11, 0x6, URZ ;  /* 0x000000060b0b7899 */ /* 0x000fd2000800063f */
[----:B------:R2:W-:Y:S02]  /*87d0*/  UTMALDG.4D [UR8], [UR4], desc[UR6] ;  /* 0x00000608040075b4 */ /* 0x0005e40008019000 */
[----:B--2---:R-:W-:Y:S01]  /*87e0*/  UMOV UR8, UR15 ;  /* 0x0000000f00087c82 */ /* 0x004fe20008000000 */
[----:B------:R-:W-:Y:S01]  /*87f0*/  UMOV UR10, UR16 ;  /* 0x00000010000a7c82 */ /* 0x000fe20008000000 */
[----:B------:R-:W-:Y:S01]  /*8800*/  UIADD3 UR15, UR14, 0x8400, URZ ;  /* 0x000084000e0f7890 */ /* 0x000fe2000fffe03f */
[----:B------:R2:W-:Y:S01]  /*8810*/  UTMALDG.4D [UR8], [UR4], desc[UR6] ;  /* 0x00000608040075b4 */ /* 0x0005e20008019000 */
[----:B------:R-:W-:Y:S01]  /*8820*/  UIADD3 UR16, UR14, 0xa400, URZ ;  /* 0x0000a4000e107890 */ /* 0x000fe2000fffe03f */
[----:B--2---:R-:W-:Y:S01]  /*8830*/  UMOV UR8, UR17 ;  /* 0x0000001100087c82 */ /* 0x004fe20008000000 */
[----:B------:R-:W-:Y:S02]  /*8840*/  UMOV UR10, UR18 ;  /* 0x00000012000a7c82 */ /* 0x000fe40008000000 */
[----:B------:R2:W-:Y:S01]  /*8850*/  UTMALDG.4D [UR8], [UR4], desc[UR6] ;  /* 0x00000608040075b4 */ /* 0x0005e20008019000 */
[----:B------:R-:W-:Y:S01]  /*8860*/  UIADD3 UR17, UR14, 0xc400, URZ ;  /* 0x0000c4000e117890 */ /* 0x000fe2000fffe03f */
[----:B--2---:R-:W-:Y:S01]  /*8870*/  UMOV UR8, UR19 ;  /* 0x0000001300087c82 */ /* 0x004fe20008000000 */
[----:B------:R-:W-:-:S02]  /*8880*/  UMOV UR10, UR20 ;  /* 0x00000014000a7c82 */ /* 0x000fc40008000000 */
[----:B------:R2:W-:Y:S02]  /*8890*/  UTMALDG.4D [UR8], [UR4], desc[UR6] ;  /* 0x00000608040075b4 */ /* 0x0005e40008019000 */
[----:B--2---:R-:W-:Y:S01]  /*88a0*/  UMOV UR8, UR15 ;  /* 0x0000000f00087c82 */ /* 0x004fe20008000000 */
[----:B------:R-:W-:Y:S01]  /*88b0*/  UMOV UR10, UR21 ;  /* 0x00000015000a7c82 */ /* 0x000fe20008000000 */
[----:B------:R-:W-:Y:S01]  /*88c0*/  UIADD3 UR15, UR14, 0xe400, URZ ;  /* 0x0000e4000e0f7890 */ /* 0x000fe2000fffe03f */
[----:B------:R2:W-:Y:S02]  /*88d0*/  UTMALDG.4D [UR8], [UR4], desc[UR6] ;  /* 0x00000608040075b4 */ /* 0x0005e40008019000 */
[----:B------:R-:W-:Y:S01]  /*88e0*/  UMOV UR14, 0x180 ;  /* 0x00000180000e7882 */ /* 0x000fe20000000000 */
[----:B--2---:R-:W-:Y:S01]  /*88f0*/  UMOV UR8, UR16 ;  /* 0x0000001000087c82 */ /* 0x004fe20008000000 */
[----:B------:R-:W-:Y:S02]  /*8900*/  UMOV UR10, UR22 ;  /* 0x00000016000a7c82 */ /* 0x000fe40008000000 */
[----:B------:R2:W-:Y:S02]  /*8910*/  UTMALDG.4D [UR8], [UR4], desc[UR6] ;  /* 0x00000608040075b4 */ /* 0x0005e40008019000 */
[----:B--2---:R-:W-:Y:S01]  /*8920*/  UMOV UR8, UR17 ;  /* 0x0000001100087c82 */ /* 0x004fe20008000000 */
[----:B------:R-:W-:Y:S01]  /*8930*/  UMOV UR10, UR14 ;  /* 0x0000000e000a7c82 */ /* 0x000fe20008000000 */
[----:B------:R-:W-:Y:S01]  /*8940*/  UMOV UR14, 0x1c0 ;  /* 0x000001c0000e7882 */ /* 0x000fe20000000000 */
[----:B------:R2:W-:Y:S02]  /*8950*/  UTMALDG.4D [UR8], [UR4], desc[UR6] ;  /* 0x00000608040075b4 */ /* 0x0005e40008019000 */
[----:B--2---:R-:W-:Y:S01]  /*8960*/  UMOV UR8, UR15 ;  /* 0x0000000f00087c82 */ /* 0x004fe20008000000 */
[----:B------:R-:W-:-:S02]  /*8970*/  UMOV UR10, UR14 ;  /* 0x0000000e000a7c82 */ /* 0x000fc40008000000 */
[----:B------:R3:W-:Y:S02]  /*8980*/  UTMALDG.4D [UR8], [UR4], desc[UR6] ;  /* 0x00000608040075b4 */ /* 0x0007e40008019000 */
[----:B---3--:R-:W-:Y:S01]  /*8990*/  NOP ;  /* 0x0000000000007918 */ /* 0x008fe20000000000 */
.L_x_2724:
[----:B------:R-:W-:Y:S05]  /*89a0*/  BSYNC B0 ;  /* 0x0000000000007941 */ /* 0x000fea0003800000 */
.L_x_2723:
[----:B--2---:R-:W2:Y:S01]  /*89b0*/  LDL.LU R5, [R1+0x14] ;  /* 0x0000140001057983 */ /* 0x004ea20000300800 */
[----:B------:R-:W-:-:S04]  /*89c0*/  IADD3 R16, R16, 0x1, RZ ;  /* 0x0000000110107810 */ /* 0x000fc80007ffe0ff */
[----:B------:R-:W-:-:S04]  /*89d0*/  ISETP.NE.AND P1, PT, R16, 0x2, PT ;  /* 0x000000021000780c */ /* 0x000fc80003f25270 */
[----:B------:R-:W-:Y:S02]  /*89e0*/  SEL R8, RZ, 0x1, P1 ;  /* 0x00000001ff087807 */ /* 0x000fe40000800000 */
[----:B------:R-:W-:Y:S02]  /*89f0*/  SEL R16, R16, RZ, P1 ;  /* 0x000000ff10107207 */ /* 0x000fe40000800000 */
[----:B------:R-:W-:Y:S02]  /*8a00*/  LOP3.LUT R17, R17, R8, RZ, 0x3c, !PT ;  /* 0x0000000811117212 */ /* 0x000fe400078e3cff */
[----:B--2---:R-:W-:-:S13]  /*8a10*/  ISETP.GE.AND P2, PT, R5, 0x41, PT ;  /* 0x000000410500780c */ /* 0x004fda0003f46270 */
[----:B------:R-:W-:Y:S05]  /*8a20*/  @!P2 BRA `(.L_x_2727) ;  /* 0x000000180038a947 */ /* 0x000fea0003800000 */
[----:B------:R-:W2:Y:S01]  /*8a30*/  LDL R11, [R1+0x8] ;  /* 0x00000800010b7983 */ /* 0x000ea20000100800 */
[----:B------:R-:W-:Y:S01]  /*8a40*/  MOV R5, 0x1 ;  /* 0x0000000100057802 */ /* 0x000fe20000000f00 */
[----:B--2---:R-:W-:Y:S02]  /*8a50*/  IMAD.MOV R10, RZ, RZ, -R11 ;  /* 0x000000ffff0a7224 */ /* 0x004fe400078e0a0b */
[----:B------:R-:W-:-:S03]  /*8a60*/  VIADD R8, R11, 0xfffffffe ;  /* 0xfffffffe0b087836 */ /* 0x000fc60000000000 */
[----:B------:R-:W-:-:S04]  /*8a70*/  VIADDMNMX R10, R10, R5, 0xffffffff, !PT ;  /* 0xffffffff0a0a7446 */ /* 0x000fc80007800105 */
[----:B------:R-:W-:-:S04]  /*8a80*/  IADD3 R5, R11, R10, RZ ;  /* 0x0000000a0b057210 */ /* 0x000fc80007ffe0ff */
[----:B------:R-:W-:-:S04]  /*8a90*/  LOP3.LUT R5, R5, 0x1, RZ, 0xc0, !PT ;  /* 0x0000000105057812 */ /* 0x000fc800078ec0ff */
[----:B------:R-:W-:-:S13]  /*8aa0*/  ISETP.NE.U32.AND P1, PT, R5, 0x1, PT ;  /* 0x000000010500780c */ /* 0x000fda0003f25070 */
[----:B------:R-:W-:Y:S05]  /*8ab0*/  @P1 BRA `(.L_x_2728) ;  /* 0x0000000400fc1947 */ /* 0x000fea0003800000 */
[----:B------:R-:W-:Y:S04]  /*8ac0*/  BSSY B0, `(.L_x_2729) ;  /* 0x0000077000007945 */ /* 0x000fe80003800000 */
[----:B------:R-:W-:Y:S05]  /*8ad0*/  @!P6 BRA `(.L_x_2730) ;  /* 0x0000000400d4e947 */ /* 0x000fea0003800000 */
[----:B------:R-:W-:Y:S05]  /*8ae0*/  @!P0 BRA `(.L_x_2731) ;  /* 0x0000000000448947 */ /* 0x000fea0003800000 */
[----:B------:R-:W2:Y:S01]  /*8af0*/  LDC R11, c[0x0][0x41c] ;  /* 0x00010700ff0b7b82 */ /* 0x000ea20000000800 */
[----:B------:R-:W-:Y:S01]  /*8b00*/  ULDC.64 UR4, c[0x0][0x408] ;  /* 0x0001020000047ab9 */ /* 0x000fe20000000a00 */
[----:B--2---:R-:W-:-:S13]  /*8b10*/  ISETP.NE.AND P1, PT, R11, 0x1, PT ;  /* 0x000000010b00780c */ /* 0x004fda0003f25270 */
[----:B------:R-:W2:Y:S02]  /*8b20*/  @P1 LDC.64 R4, c[0x0][0x420] ;  /* 0x00010800ff041b82 */ /* 0x000ea40000000a00 */
[----:B--2---:R-:W-:Y:S01]  /*8b30*/  @P1 IMAD.HI.U32 R12, R8, R4, RZ ;  /* 0x00000004080c1227 */ /* 0x004fe200078e00ff */
[----:B------:R-:W-:-:S04]  /*8b40*/  MOV R4, R8 ;  /* 0x0000000800047202 */ /* 0x000fc80000000f00 */
[----:B------:R-:W-:-:S04]  /*8b50*/  @P1 SHF.R.U32.HI R4, RZ, R5, R12 ;  /* 0x00000005ff041219 */ /* 0x000fc8000001160c */
[----:B------:R-:W-:-:S05]  /*8b60*/  IADD3 R5, -R4, RZ, RZ ;  /* 0x000000ff04057210 */ /* 0x000fca0007ffe1ff */
[----:B------:R-:W-:Y:S01]  /*8b70*/  IMAD R8, R11, R5, R8 ;  /* 0x000000050b087224 */ /* 0x000fe200078e0208 */
[--C-:B------:R-:W-:Y:S01]  /*8b80*/  SHF.R.S32.HI R5, RZ, 0x1f, R4.reuse ;  /* 0x0000001fff057819 */ /* 0x100fe20000011404 */
[----:B------:R-:W-:Y:S02]  /*8b90*/  IMAD R11, R7, UR4, RZ ;  /* 0x00000004070b7c24 */ /* 0x000fe4000f8e02ff */
[----:B------:R-:W-:-:S04]  /*8ba0*/  IMAD.WIDE.U32 R4, R6, UR4, R4 ;  /* 0x0000000406047c25 */ /* 0x000fc8000f8e0004 */
[----:B------:R-:W-:Y:S01]  /*8bb0*/  IMAD R11, R6, UR5, R11 ;  /* 0x00000005060b7c24 */ /* 0x000fe2000f8e020b */
[----:B------:R-:W-:-:S03]  /*8bc0*/  LEA R2, P1, R4, R2, 0x2 ;  /* 0x0000000204027211 */ /* 0x000fc600078210ff */
[----:B------:R-:W-:-:S05]  /*8bd0*/  IMAD.IADD R11, R11, 0x1, R5 ;  /* 0x000000010b0b7824 */ /* 0x000fca00078e0205 */
[----:B------:R-:W-:-:S05]  /*8be0*/  LEA.HI.X R3, R4, R3, R11, 0x2, P1 ;  /* 0x0000000304037211 */ /* 0x000fca00008f140b */
[----:B------:R2:W5:Y:S02]  /*8bf0*/  LDG.E R4, desc[UR48][R2.64] ;  /* 0x0000003002047981 */ /* 0x000564000c1e1900 */
.L_x_2731:
[----:B--2---:R-:W2:Y:S01]  /*8c00*/  S2R R3, SR_CgaCtaId ;  /* 0x0000000000037919 */ /* 0x004ea20000008800 */
[----:B------:R-:W-:Y:S01]  /*8c10*/  MOV R2, 0x400 ;  /* 0x0000040000027802 */ /* 0x000fe20000000f00 */
[----:B------:R-:W3:Y:S03]  /*8c20*/  S2R R5, SR_TID.X ;  /* 0x0000000000057919 */ /* 0x000ee60000002100 */
[----:B--2---:R-:W-:Y:S02]  /*8c30*/  LEA R2, R3, R2, 0x18 ;  /* 0x0000000203027211 */ /* 0x004fe400078ec0ff */
[----:B------:R-:W-:Y:S02]  /*8c40*/  SHF.L.U32 R3, R17, 0x1f, RZ ;  /* 0x0000001f11037819 */ /* 0x000fe400000006ff */
[----:B------:R-:W-:Y:S02]  /*8c50*/  LEA R2, R16, R2, 0x3 ;  /* 0x0000000210027211 */ /* 0x000fe400078e18ff */
[----:B---3--:R-:W-:-:S02]  /*8c60*/  LOP3.LUT R5, R5, 0x7f, RZ, 0xc0, !PT ;  /* 0x0000007f05057812 */ /* 0x008fc400078ec0ff */
[----:B------:R-:W2:Y:S02]  /*8c70*/  SYNCS.PHASECHK.TRANS64.TRYWAIT P2, [R2+URZ+0x28c40], R3 ;  /* 0x028c4003020075a7 */ /* 0x000ea4000804017f */
[----:B------:R-:W-:Y:S01]  /*8c80*/  ISETP.NE.AND P1, PT, R5, RZ, PT ;  /* 0x000000ff0500720c */ /* 0x000fe20003f25270 */
[----:B--2---:R-:W-:-:S12]  /*8c90*/  @!P2 BRA `(.L_x_2732) ;  /* 0x0000001c00d0a947 */ /* 0x004fd80003800000 */
.L_x_2776:
[----:B------:R-:W-:Y:S05]  /*8ca0*/  @P1 BRA `(.L_x_2733) ;  /* 0x00000000001c1947 */ /* 0x000fea0003800000 */
[----:B------:R-:W3:Y:S01]  /*8cb0*/  S2R R11, SR_TID.X ;  /* 0x00000000000b7919 */ /* 0x000ee20000002100 */
[----:B------:R-:W-:-:S04]  /*8cc0*/  MOV R5, 0x2000 ;  /* 0x0000200000057802 */ /* 0x000fc80000000f00 */
[----:B------:R4:W-:Y:S01]  /*8cd0*/  SYNCS.ARRIVE.TRANS64 RZ, [R2+URZ+0x28c30], R5 ;  /* 0x028c300502ff79a7 */ /* 0x0009e2000800003f */
[----:B---3--:R-:W-:-:S04]  /*8ce0*/  LOP3.LUT R11, R11, 0x1f, RZ, 0xc0, !PT ;  /* 0x0000001f0b0b7812 */ /* 0x008fc800078ec0ff */
[----:B------:R-:W-:-:S13]  /*8cf0*/  ISETP.NE.AND P2, PT, R11, RZ, PT ;  /* 0x000000ff0b00720c */ /* 0x000fda0003f45270 */
[----:B----4-:R-:W-:Y:S05]  /*8d00*/  @!P2 BRA `(.L_x_2733) ;  /* 0x000000000004a947 */ /* 0x010fea0003800000 */
[----:B------:R-:W-:Y:S01]  /*8d10*/  BPT.TRAP 0x1 ;  /* 0x000000040000795c */ /* 0x000fe20000300000 */
.L_x_2733:
[----:B------:R-:W3:Y:S01]  /*8d20*/  S2R R11, SR_CgaCtaId ;  /* 0x00000000000b7919 */ /* 0x000ee20000008800 */
[----:B------:R-:W-:Y:S01]  /*8d30*/  MOV R5, 0x400 ;  /* 0x0000040000057802 */ /* 0x000fe20000000f00 */
[----:B------:R-:W-:Y:S01]  /*8d40*/  UIADD3 UR4, UP0, UR40, 0x370, URZ ;  /* 0x0000037028047890 */ /* 0x000fe2000ff1e03f */
[----:B------:R-:W-:Y:S01]  /*8d50*/  R2UR UR9, R2 ;  /* 0x00000000020972ca */ /* 0x000fe200000e0000 */
[----:B------:R-:W-:Y:S01]  /*8d60*/  UMOV UR6, 0x0 ;  /* 0x0000000000067882 */ /* 0x000fe20000000000 */
[----:B------:R-:W-:Y:S01]  /*8d70*/  SHF.L.U32 R8, R8, 0x6, RZ ;  /* 0x0000000608087819 */ /* 0x000fe200000006ff */
[----:B------:R-:W-:Y:S01]  /*8d80*/  UIADD3.X UR5, URZ, UR41, URZ, UP0, !UPT ;  /* 0x000000293f057290 */ /* 0x000fe200087fe43f */
[----:B------:R-:W-:Y:S01]  /*8d90*/  R2UR UR12, R0 ;  /* 0x00000000000c72ca */ /* 0x000fe200000e0000 */
[----:B------:R-:W-:Y:S01]  /*8da0*/  UMOV UR7, 0x14f00000 ;  /* 0x14f0000000077882 */ /* 0x000fe20000000000 */
[----:B-----5:R-:W-:Y:S01]  /*8db0*/  R2UR UR13, R4 ;  /* 0x00000000040d72ca */ /* 0x020fe200000e0000 */
[----:B------:R-:W-:Y:S01]  /*8dc0*/  UMOV UR10, URZ ;  /* 0x0000003f000a7c82 */ /* 0x000fe20008000000 */
[----:B------:R-:W-:-:S05]  /*8dd0*/  R2UR UR11, R8 ;  /* 0x00000000080b72ca */ /* 0x000fca00000e0000 */
[----:B------:R-:W-:Y:S01]  /*8de0*/  UIADD3 UR9, UR9, 0x28c30, URZ ;  /* 0x00028c3009097890 */ /* 0x000fe2000fffe03f */
[----:B---3--:R-:W-:-:S05]  /*8df0*/  LEA R5, R11, R5, 0x18 ;  /* 0x000000050b057211 */ /* 0x008fca00078ec0ff */
[----:B------:R-:W-:-:S05]  /*8e00*/  IMAD R5, R16, 0x2000, R5 ;  /* 0x0000200010057824 */ /* 0x000fca00078e0205 */
[----:B------:R-:W-:-:S13]  /*8e10*/  R2UR UR8, R5 ;  /* 0x00000000050872ca */ /* 0x000fda00000e0000 */
[----:B------:R-:W-:-:S09]  /*8e20*/  UIADD3 UR8, UR8, 0x22400, URZ ;  /* 0x0002240008087890 */ /* 0x000fd2000fffe03f */
[----:B------:R3:W-:Y:S01]  /*8e30*/  UTMALDG.4D [UR8], [UR4], desc[UR6] ;  /* 0x00000608040075b4 */ /* 0x0007e20008019000 */
[----:B------:R-:W4:Y:S02]  /*8e40*/  SYNCS.PHASECHK.TRANS64.TRYWAIT P2, [R2+URZ+0x28c60], R3 ;  /* 0x028c6003020075a7 */ /* 0x000f24000804017f */
[----:B---34-:R-:W-:Y:S05]  /*8e50*/  @!P2 BRA `(.L_x_2734) ;  /* 0x0000001c0074a947 */ /* 0x018fea0003800000 */
.L_x_2777:
[----:B------:R-:W-:Y:S05]  /*8e60*/  @P1 BRA `(.L_x_2735) ;  /* 0x00000000001c1947 */ /* 0x000fea0003800000 */
[----:B------:R-:W4:Y:S01]  /*8e70*/  S2R R5, SR_TID.X ;  /* 0x0000000000057919 */ /* 0x000f220000002100 */
[----:B--23--:R-:W-:-:S04]  /*8e80*/  MOV R3, 0x10000 ;  /* 0x0001000000037802 */ /* 0x00cfc80000000f00 */
[----:B------:R2:W-:Y:S01]  /*8e90*/  SYNCS.ARRIVE.TRANS64 RZ, [R2+URZ+0x28c50], R3 ;  /* 0x028c500302ff79a7 */ /* 0x0005e2000800003f */
[----:B----4-:R-:W-:-:S04]  /*8ea0*/  LOP3.LUT R5, R5, 0x1f, RZ, 0xc0, !PT ;  /* 0x0000001f05057812 */ /* 0x010fc800078ec0ff */
[----:B------:R-:W-:-:S13]  /*8eb0*/  ISETP.NE.AND P1, PT, R5, RZ, PT ;  /* 0x000000ff0500720c */ /* 0x000fda0003f25270 */
[----:B--2---:R-:W-:Y:S05]  /*8ec0*/  @!P1 BRA `(.L_x_2735) ;  /* 0x0000000000049947 */ /* 0x004fea0003800000 */
[----:B------:R-:W-:Y:S01]  /*8ed0*/  BPT.TRAP 0x1 ;  /* 0x000000040000795c */ /* 0x000fe20000300000 */
.L_x_2735:
[----:B------:R-:W4:Y:S01]  /*8ee0*/  S2R R5, SR_CgaCtaId ;  /* 0x0000000000057919 */ /* 0x000f220000008800 */
[----:B--23--:R-:W-:Y:S01]  /*8ef0*/  MOV R3, 0x400 ;  /* 0x0000040000037802 */ /* 0x00cfe20000000f00 */
        /* <DEDUP_REMOVED lines=9> */
[----:B------:R-:W-:Y:S01]  /*8f90*/  UMOV UR18, 0x40 ;  /* 0x0000004000127882 */ /* 0x000fe20000000000 */
[----:B------:R-:W-:Y:S01]  /*8fa0*/  UMOV UR19, 0x80 ;  /* 0x0000008000137882 */ /* 0x000fe20000000000 */
[----:B------:R-:W-:Y:S01]  /*8fb0*/  UMOV UR20, 0xc0 ;  /* 0x000000c000147882 */ /* 0x000fe20000000000 */
[----:B------:R-:W-:Y:S01]  /*8fc0*/  UMOV UR21, 0x100 ;  /* 0x0000010000157882 */ /* 0x000fe20000000000 */
[----:B------:R-:W-:Y:S01]  /*8fd0*/  UMOV UR22, 0x140 ;  /* 0x0000014000167882 */ /* 0x000fe20000000000 */
[----:B------:R-:W-:Y:S01]  /*8fe0*/  UIADD3 UR9, UR9, 0x28c50, URZ ;  /* 0x00028c5009097890 */ /* 0x000fe2000fffe03f */
[----:B----4-:R-:W-:-:S05]  /*8ff0*/  LEA R3, R5, R3, 0x18 ;  /* 0x0000000305037211 */ /* 0x010fca00078ec0ff */
[----:B------:R-:W-:-:S05]  /*9000*/  IMAD R2, R16, 0x10000, R3 ;  /* 0x0001000010027824 */ /* 0x000fca00078e0203 */
[----:B------:R-:W-:-:S13]  /*9010*/  R2UR UR14, R2 ;  /* 0x00000000020e72ca */ /* 0x000fda00000e0000 */
[----:B------:R-:W-:Y:S02]  /*9020*/  UIADD3 UR8, UR14, 0x400, URZ ;  /* 0x000004000e087890 */ /* 0x000fe4000fffe03f */
[----:B------:R-:W-:Y:S02]  /*9030*/  UIADD3 UR15, UR14, 0x2400, URZ ;  /* 0x000024000e0f7890 */ /* 0x000fe4000fffe03f */
[----:B------:R-:W-:Y:S02]  /*9040*/  UIADD3 UR16, UR14, 0x4400, URZ ;  /* 0x000044000e107890 */ /* 0x000fe4000fffe03f */
[----:B------:R-:W-:-:S03]  /*9050*/  UIADD3 UR17, UR14, 0x6400, URZ ;  /* 0x000064000e117890 */ /* 0x000fc6000fffe03f */
[----:B------:R2:W-:Y:S02]  /*9060*/  UTMALDG.4D [UR8], [UR4], desc[UR6] ;  /* 0x00000608040075b4 */ /* 0x0005e40008019000 */
[----:B--2---:R-:W-:Y:S01]  /*9070*/  UMOV UR8, UR15 ;  /* 0x0000000f00087c82 */ /* 0x004fe20008000000 */
[----:B------:R-:W-:Y:S01]  /*9080*/  UMOV UR10, UR18 ;  /* 0x00000012000a7c82 */ /* 0x000fe20008000000 */
[----:B------:R-:W-:Y:S01]  /*9090*/  UIADD3 UR15, UR14, 0x8400, URZ ;  /* 0x000084000e0f7890 */ /* 0x000fe2000fffe03f */
        /* <DEDUP_REMOVED lines=8> */
[----:B------:R2:W-:Y:S01]  /*9120*/  UTMALDG.4D [UR8], [UR4], desc[UR6] ;  /* 0x00000608040075b4 */ /* 0x0005e20008019000 */
[----:B------:R-:W-:Y:S01]  /*9130*/  UIADD3 UR14, UR14, 0xe400, URZ ;  /* 0x0000e4000e0e7890 */ /* 0x000fe2000fffe03f */
[----:B--2---:R-:W-:Y:S01]  /*9140*/  UMOV UR8, UR15 ;  /* 0x0000000f00087c82 */ /* 0x004fe20008000000 */
[----:B------:R-:W-:Y:S01]  /*9150*/  UMOV UR10, UR21 ;  /* 0x00000015000a7c82 */ /* 0x000fe20008000000 */
[----:B------:R-:W-:Y:S01]  /*9160*/  UMOV UR15, 0x180 ;  /* 0x00000180000f7882 */ /* 0x000fe20000000000 */
[----:B------:R2:W-:Y:S02]  /*9170*/  UTMALDG.4D [UR8], [UR4], desc[UR6] ;  /* 0x00000608040075b4 */ /* 0x0005e40008019000 */
[----:B--2---:R-:W-:Y:S01]  /*9180*/  UMOV UR8, UR16 ;  /* 0x0000001000087c82 */ /* 0x004fe20008000000 */
[----:B------:R-:W-:-:S02]  /*9190*/  UMOV UR10, UR22 ;  /* 0x00000016000a7c82 */ /* 0x000fc40008000000 */
[----:B------:R2:W-:Y:S02]  /*91a0*/  UTMALDG.4D [UR8], [UR4], desc[UR6] ;  /* 0x00000608040075b4 */ /* 0x0005e40008019000 */
[----:B--2---:R-:W-:Y:S01]  /*91b0*/  UMOV UR8, UR17 ;  /* 0x0000001100087c82 */ /* 0x004fe20008000000 */
[----:B------:R-:W-:Y:S01]  /*91c0*/  UMOV UR10, UR15 ;  /* 0x0000000f000a7c82 */ /* 0x000fe20008000000 */
[----:B------:R-:W-:Y:S01]  /*91d0*/  UMOV UR15, 0x1c0 ;  /* 0x000001c0000f7882 */ /* 0x000fe20000000000 */
[----:B------:R2:W-:Y:S02]  /*91e0*/  UTMALDG.4D [UR8], [UR4], desc[UR6] ;  /* 0x00000608040075b4 */ /* 0x0005e40008019000 */
[----:B--2---:R-:W-:Y:S01]  /*91f0*/  UMOV UR8, UR14 ;  /* 0x0000000e00087c82 */ /* 0x004fe20008000000 */
[----:B------:R-:W-:Y:S02]  /*9200*/  UMOV UR10, UR15 ;  /* 0x0000000f000a7c82 */ /* 0x000fe40008000000 */
[----:B------:R2:W-:Y:S02]  /*9210*/  UTMALDG.4D [UR8], [UR4], desc[UR6] ;  /* 0x00000608040075b4 */ /* 0x0005e40008019000 */
[----:B--2---:R-:W-:Y:S01]  /*9220*/  NOP ;  /* 0x0000000000007918 */ /* 0x004fe20000000000 */
.L_x_2730:
[----:B------:R-:W-:Y:S05]  /*9230*/  BSYNC B0 ;  /* 0x0000000000007941 */ /* 0x000fea0003800000 */
.L_x_2729:
[----:B------:R-:W2:Y:S01]  /*9240*/  LDL.LU R3, [R1+0x8] ;  /* 0x0000080001037983 */ /* 0x000ea20000300800 */
[----:B------:R-:W-:-:S04]  /*9250*/  IADD3 R16, R16, 0x1, RZ ;  /* 0x0000000110107810 */ /* 0x000fc80007ffe0ff */
[----:B------:R-:W-:-:S04]  /*9260*/  ISETP.NE.AND P1, PT, R16, 0x2, PT ;  /* 0x000000021000780c */ /* 0x000fc80003f25270 */
[----:B------:R-:W-:Y:S02]  /*9270*/  SEL R2, RZ, 0x1, P1 ;  /* 0x00000001ff027807 */ /* 0x000fe40000800000 */
[----:B------:R-:W-:Y:S02]  /*9280*/  SEL R16, R16, RZ, P1 ;  /* 0x000000ff10107207 */ /* 0x000fe40000800000 */
[----:B------:R-:W-:Y:S02]  /*9290*/  LOP3.LUT R17, R17, R2, RZ, 0x3c, !PT ;  /* 0x0000000211117212 */ /* 0x000fe400078e3cff */
[----:B--2---:R-:W-:-:S07]  /*92a0*/  IADD3 R8, R3, -0x3, RZ ;  /* 0xfffffffd03087810 */ /* 0x004fce0007ffe0ff */
.L_x_2728:
[----:B------:R-:W-:Y:S01]  /*92b0*/  IMAD.MOV R10, RZ, RZ, -R10 ;  /* 0x000000ffff0a7224 */ /* 0x000fe200078e0a0a */
[----:B------:R-:W-:Y:S04]  /*92c0*/  BSSY B0, `(.L_x_2727) ;  /* 0x0000104000007945 */ /* 0x000fe80003800000 */
[----:B------:R-:W-:-:S13]  /*92d0*/  ISETP.NE.AND P1, PT, R9, R10, PT ;  /* 0x0000000a0900720c */ /* 0x000fda0003f25270 */
[----:B------:R-:W-:Y:S05]  /*92e0*/  @!P1 BRA `(.L_x_2736) ;  /* 0x0000001000049947 */ /* 0x000fea0003800000 */
.L_x_2751:
[----:B------:R-:W-:Y:S04]  /*92f0*/  BSSY B1, `(.L_x_2737) ;  /* 0x0000079000017945 */ /* 0x000fe80003800000 */
[----:B------:R-:W-:Y:S05]  /*9300*/  @!P6 BRA `(.L_x_2738) ;  /* 0x0000000400dce947 */ /* 0x000fea0003800000 */
[----:B-1----:R-:W-:Y:S01]  /*9310*/  MOV R9, R8 ;  /* 0x0000000800097202 */ /* 0x002fe20000000f00 */
[----:B------:R-:W-:Y:S06]  /*9320*/  @!P0 BRA `(.L_x_2739) ;  /* 0x0000000000488947 */ /* 0x000fec0003800000 */
[----:B------:R-:W1:Y:S01]  /*9330*/  LDC R10, c[0x0][0x41c] ;  /* 0x00010700ff0a7b82 */ /* 0x000e620000000800 */
[----:B------:R-:W-:Y:S02]  /*9340*/  ULDC.64 UR4, c[0x0][0x408] ;  /* 0x0001020000047ab9 */ /* 0x000fe40000000a00 */
[----:B------:R-:W-:-:S04]  /*9350*/  IMAD R11, R7, UR4, RZ ;  /* 0x00000004070b7c24 */ /* 0x000fc8000f8e02ff */
[----:B------:R-:W-:Y:S01]  /*9360*/  IMAD R11, R6, UR5, R11 ;  /* 0x00000005060b7c24 */ /* 0x000fe2000f8e020b */
[----:B-1----:R-:W-:-:S13]  /*9370*/  ISETP.NE.AND P1, PT, R10, 0x1, PT ;  /* 0x000000010a00780c */ /* 0x002fda0003f25270 */
[----:B------:R-:W1:Y:S02]  /*9380*/  @P1 LDC.64 R2, c[0x0][0x420] ;  /* 0x00010800ff021b82 */ /* 0x000e640000000a00 */
[----:B-1----:R-:W-:Y:S01]  /*9390*/  @P1 IMAD.HI.U32 R4, R8, R2, RZ ;  /* 0x0000000208041227 */ /* 0x002fe200078e00ff */
[----:B------:R-:W-:-:S04]  /*93a0*/  MOV R2, R8 ;  /* 0x0000000800027202 */ /* 0x000fc80000000f00 */
[----:B------:R-:W-:Y:S02]  /*93b0*/  @P1 SHF.R.U32.HI R2, RZ, R3, R4 ;  /* 0x00000003ff021219 */ /* 0x000fe40000011604 */
[----:B------:R-:W1:Y:S02]  /*93c0*/  LDC.64 R4, c[0x0][0x3f8] ;  /* 0x0000fe00ff047b82 */ /* 0x000e640000000a00 */
[--C-:B------:R-:W-:Y:S01]  /*93d0*/  SHF.R.S32.HI R3, RZ, 0x1f, R2.reuse ;  /* 0x0000001fff037819 */ /* 0x100fe20000011402 */
[--C-:B------:R-:W-:Y:S02]  /*93e0*/  IMAD.MOV R9, RZ, RZ, -R2.reuse ;  /* 0x000000ffff097224 */ /* 0x100fe400078e0a02 */
[----:B------:R-:W-:-:S04]  /*93f0*/  IMAD.WIDE.U32 R2, R6, UR4, R2 ;  /* 0x0000000406027c25 */ /* 0x000fc8000f8e0002 */
[----:B------:R-:W-:Y:S01]  /*9400*/  IMAD R9, R10, R9, R8 ;  /* 0x000000090a097224 */ /* 0x000fe200078e0208 */
[----:B------:R-:W-:Y:S02]  /*9410*/  IADD3 R11, R11, R3, RZ ;  /* 0x000000030b0b7210 */ /* 0x000fe40007ffe0ff */
[----:B-1----:R-:W-:-:S04]  /*9420*/  LEA R4, P1, R2, R4, 0x2 ;  /* 0x0000000402047211 */ /* 0x002fc800078210ff */
[----:B------:R-:W-:-:S05]  /*9430*/  LEA.HI.X R5, R2, R5, R11, 0x2, P1 ;  /* 0x0000000502057211 */ /* 0x000fca00008f140b */
[----:B------:R1:W5:Y:S04]  /*9440*/  LDG.E R4, desc[UR48][R4.64] ;  /* 0x0000003004047981 */ /* 0x000368000c1e1900 */
.L_x_2739:
[----:B------:R-:W2:Y:S01]  /*9450*/  S2R R3, SR_CgaCtaId ;  /* 0x0000000000037919 */ /* 0x000ea20000008800 */
[----:B------:R-:W-:Y:S01]  /*9460*/  MOV R2, 0x400 ;  /* 0x0000040000027802 */ /* 0x000fe20000000f00 */
[----:B-1----:R-:W1:Y:S03]  /*9470*/  S2R R5, SR_TID.X ;  /* 0x0000000000057919 */ /* 0x002e660000002100 */
[----:B--2---:R-:W-:-:S04]  /*9480*/  LEA R2, R3, R2, 0x18 ;  /* 0x0000000203027211 */ /* 0x004fc800078ec0ff */
[----:B------:R-:W-:Y:S02]  /*9490*/  LEA R3, R16, R2, 0x3 ;  /* 0x0000000210037211 */ /* 0x000fe400078e18ff */
[----:B------:R-:W-:Y:S02]  /*94a0*/  SHF.L.U32 R2, R17, 0x1f, RZ ;  /* 0x0000001f11027819 */ /* 0x000fe400000006ff */
[----:B-1----:R-:W-:Y:S02]  /*94b0*/  LOP3.LUT R5, R5, 0x7f, RZ, 0xc0, !PT ;  /* 0x0000007f05057812 */ /* 0x002fe400078ec0ff */
[----:B------:R-:W1:Y:S02]  /*94c0*/  SYNCS.PHASECHK.TRANS64.TRYWAIT P2, [R3+URZ+0x28c40], R2 ;  /* 0x028c4002030075a7 */ /* 0x000e64000804017f */
[----:B------:R-:W-:Y:S01]  /*94d0*/  ISETP.NE.AND P1, PT, R5, RZ, PT ;  /* 0x000000ff0500720c */ /* 0x000fe20003f25270 */
[----:B-1----:R-:W-:-:S12]  /*94e0*/  @!P2 BRA `(.L_x_2740) ;  /* 0x0000001400e4a947 */ /* 0x002fd80003800000 */
.L_x_2778:
        /* <DEDUP_REMOVED lines=8> */
.L_x_2741:
[----:B------:R-:W2:Y:S01]  /*9570*/  S2R R10, SR_CgaCtaId ;  /* 0x00000000000a7919 */ /* 0x000ea20000008800 */
[----:B------:R-:W-:Y:S01]  /*9580*/  MOV R5, 0x400 ;  /* 0x0000040000057802 */ /* 0x000fe20000000f00 */
[----:B------:R-:W-:Y:S01]  /*9590*/  UIADD3 UR4, UP0, UR40, 0x370, URZ ;  /* 0x0000037028047890 */ /* 0x000fe2000ff1e03f */
[----:B------:R-:W-:Y:S01]  /*95a0*/  R2UR UR9, R3 ;  /* 0x00000000030972ca */ /* 0x000fe200000e0000 */
[----:B------:R-:W-:Y:S01]  /*95b0*/  UMOV UR6, 0x0 ;  /* 0x0000000000067882 */ /* 0x000fe20000000000 */
[----:B------:R-:W-:Y:S01]  /*95c0*/  R2UR UR12, R0 ;  /* 0x00000000000c72ca */ /* 0x000fe200000e0000 */
[----:B------:R-:W-:Y:S01]  /*95d0*/  UIADD3.X UR5, URZ, UR41, URZ, UP0, !UPT ;  /* 0x000000293f057290 */ /* 0x000fe200087fe43f */
[----:B-----5:R-:W-:Y:S01]  /*95e0*/  R2UR UR13, R4 ;  /* 0x00000000040d72ca */ /* 0x020fe200000e0000 */
[----:B------:R-:W-:Y:S01]  /*95f0*/  UMOV UR7, 0x14f00000 ;  /* 0x14f0000000077882 */ /* 0x000fe20000000000 */
[----:B------:R-:W-:-:S07]  /*9600*/  UMOV UR10, URZ ;  /* 0x0000003f000a7c82 */ /* 0x000fce0008000000 */
[----:B------:R-:W-:Y:S01]  /*9610*/  UIADD3 UR9, UR9, 0x28c30, URZ ;  /* 0x00028c3009097890 */ /* 0x000fe2000fffe03f */
[----:B--2---:R-:W-:-:S04]  /*9620*/  LEA R5, R10, R5, 0x18 ;  /* 0x000000050a057211 */ /* 0x004fc800078ec0ff */
[----:B------:R-:W-:-:S04]  /*9630*/  LEA R5, R16, R5, 0xd ;  /* 0x0000000510057211 */ /* 0x000fc800078e68ff */
[----:B------:R-:W-:Y:S02]  /*9640*/  R2UR UR8, R5 ;  /* 0x00000000050872ca */ /* 0x000fe400000e0000 */
[----:B------:R-:W-:-:S04]  /*9650*/  SHF.L.U32 R5, R9, 0x6, RZ ;  /* 0x0000000609057819 */ /* 0x000fc800000006ff */
[----:B------:R-:W-:-:S07]  /*9660*/  R2UR UR11, R5 ;  /* 0x00000000050b72ca */ /* 0x000fce00000e0000 */
[----:B------:R-:W-:-:S09]  /*9670*/  UIADD3 UR8, UR8, 0x22400, URZ ;  /* 0x0002240008087890 */ /* 0x000fd2000fffe03f */
[----:B------:R2:W-:Y:S01]  /*9680*/  UTMALDG.4D [UR8], [UR4], desc[UR6] ;  /* 0x00000608040075b4 */ /* 0x0005e20008019000 */
[----:B------:R-:W3:Y:S02]  /*9690*/  SYNCS.PHASECHK.TRANS64.TRYWAIT P2, [R3+URZ+0x28c60], R2 ;  /* 0x028c6002030075a7 */ /* 0x000ee4000804017f */
[----:B--23--:R-:W-:Y:S05]  /*96a0*/  @!P2 BRA `(.L_x_2742) ;  /* 0x000000140088a947 */ /* 0x00cfea0003800000 */
.L_x_2779:
[----:B------:R-:W-:Y:S05]  /*96b0*/  @P1 BRA `(.L_x_2743) ;  /* 0x00000000001c1947 */ /* 0x000fea0003800000 */
[----:B------:R-:W3:Y:S01]  /*96c0*/  S2R R9, SR_TID.X ;  /* 0x0000000000097919 */ /* 0x000ee20000002100 */
[----:B-12---:R-:W-:-:S04]  /*96d0*/  IMAD.MOV.U32 R2, RZ, RZ, 0x10000 ;  /* 0x00010000ff027424 */ /* 0x006fc800078e00ff */
[----:B------:R4:W-:Y:S01]  /*96e0*/  SYNCS.ARRIVE.TRANS64 RZ, [R3+URZ+0x28c50], R2 ;  /* 0x028c500203ff79a7 */ /* 0x0009e2000800003f */
[----:B---3--:R-:W-:-:S04]  /*96f0*/  LOP3.LUT R9, R9, 0x1f, RZ, 0xc0, !PT ;  /* 0x0000001f09097812 */ /* 0x008fc800078ec0ff */
[----:B------:R-:W-:-:S13]  /*9700*/  ISETP.NE.AND P1, PT, R9, RZ, PT ;  /* 0x000000ff0900720c */ /* 0x000fda0003f25270 */
[----:B----4-:R-:W-:Y:S05]  /*9710*/  @!P1 BRA `(.L_x_2743) ;  /* 0x0000000000049947 */ /* 0x010fea0003800000 */
[----:B------:R-:W-:Y:S01]  /*9720*/  BPT.TRAP 0x1 ;  /* 0x000000040000795c */ /* 0x000fe20000300000 */
.L_x_2743:
        /* <DEDUP_REMOVED lines=17> */
[----:B---3--:R-:W-:-:S04]  /*9840*/  LEA R2, R9, R2, 0x18 ;  /* 0x0000000209027211 */ /* 0x008fc800078ec0ff */
[----:B------:R-:W-:-:S04]  /*9850*/  LEA R2, R16, R2, 0x10 ;  /* 0x0000000210027211 */ /* 0x000fc800078e80ff */
[----:B------:R-:W-:-:S13]  /*9860*/  R2UR UR14, R2 ;  /* 0x00000000020e72ca */ /* 0x000fda00000e0000 */
[----:B------:R-:W-:Y:S02]  /*9870*/  UIADD3 UR8, UR14, 0x400, URZ ;  /* 0x000004000e087890 */ /* 0x000fe4000fffe03f */
[----:B------:R-:W-:Y:S02]  /*9880*/  UIADD3 UR15, UR14, 0x2400, URZ ;  /* 0x000024000e0f7890 */ /* 0x000fe4000fffe03f */
[----:B------:R-:W-:Y:S02]  /*9890*/  UIADD3 UR16, UR14, 0x4400, URZ ;  /* 0x000044000e107890 */ /* 0x000fe4000fffe03f */
[----:B------:R-:W-:-:S03]  /*98a0*/  UIADD3 UR17, UR14, 0x6400, URZ ;  /* 0x000064000e117890 */ /* 0x000fc6000fffe03f */
[----:B------:R1:W-:Y:S02]  /*98b0*/  UTMALDG.4D [UR8], [UR4], desc[UR6] ;  /* 0x00000608040075b4 */ /* 0x0003e40008019000 */
[----:B-1----:R-:W-:Y:S01]  /*98c0*/  UMOV UR8, UR15 ;  /* 0x0000000f00087c82 */ /* 0x002fe20008000000 */
[----:B------:R-:W-:Y:S01]  /*98d0*/  UMOV UR10, UR18 ;  /* 0x00000012000a7c82 */ /* 0x000fe20008000000 */
[----:B------:R-:W-:Y:S01]  /*98e0*/  UIADD3 UR15, UR14, 0x8400, URZ ;  /* 0x000084000e0f7890 */ /* 0x000fe2000fffe03f */
        /* <DEDUP_REMOVED lines=8> */
[----:B------:R1:W-:Y:S01]  /*9970*/  UTMALDG.4D [UR8], [UR4], desc[UR6] ;  /* 0x00000608040075b4 */ /* 0x0003e20008019000 */
[----:B------:R-:W-:Y:S01]  /*9980*/  UIADD3 UR14, UR14, 0xe400, URZ ;  /* 0x0000e4000e0e7890 */ /* 0x000fe2000fffe03f */
[----:B-1----:R-:W-:Y:S01]  /*9990*/  UMOV UR8, UR15 ;  /* 0x0000000f00087c82 */ /* 0x002fe20008000000 */
[----:B------:R-:W-:Y:S01]  /*99a0*/  UMOV UR10, UR21 ;  /* 0x00000015000a7c82 */ /* 0x000fe20008000000 */
[----:B------:R-:W-:Y:S01]  /*99b0*/  UMOV UR15, 0x180 ;  /* 0x00000180000f7882 */ /* 0x000fe20000000000 */
[----:B------:R1:W-:Y:S02]  /*99c0*/  UTMALDG.4D [UR8], [UR4], desc[UR6] ;  /* 0x00000608040075b4 */ /* 0x0003e40008019000 */
[----:B-1----:R-:W-:Y:S01]  /*99d0*/  UMOV UR8, UR16 ;  /* 0x0000001000087c82 */ /* 0x002fe20008000000 */
[----:B------:R-:W-:-:S02]  /*99e0*/  UMOV UR10, UR22 ;  /* 0x00000016000a7c82 */ /* 0x000fc40008000000 */
[----:B------:R1:W-:Y:S02]  /*99f0*/  UTMALDG.4D [UR8], [UR4], desc[UR6] ;  /* 0x00000608040075b4 */ /* 0x0003e40008019000 */
[----:B-1----:R-:W-:Y:S01]  /*9a00*/  UMOV UR8, UR17 ;  /* 0x0000001100087c82 */ /* 0x002fe20008000000 */
[----:B------:R-:W-:Y:S01]  /*9a10*/  UMOV UR10, UR15 ;  /* 0x0000000f000a7c82 */ /* 0x000fe20008000000 */
[----:B------:R-:W-:Y:S01]  /*9a20*/  UMOV UR15, 0x1c0 ;  /* 0x000001c0000f7882 */ /* 0x000fe20000000000 */
[----:B------:R1:W-:Y:S02]  /*9a30*/  UTMALDG.4D [UR8], [UR4], desc[UR6] ;  /* 0x00000608040075b4 */ /* 0x0003e40008019000 */
[----:B-1----:R-:W-:Y:S01]  /*9a40*/  UMOV UR8, UR14 ;  /* 0x0000000e00087c82 */ /* 0x002fe20008000000 */
[----:B------:R-:W-:Y:S02]  /*9a50*/  UMOV UR10, UR15 ;  /* 0x0000000f000a7c82 */ /* 0x000fe40008000000 */
[----:B------:R2:W-:Y:S02]  /*9a60*/  UTMALDG.4D [UR8], [UR4], desc[UR6] ;  /* 0x00000608040075b4 */ /* 0x0005e40008019000 */
[----:B--2---:R-:W-:Y:S01]  /*9a70*/  NOP ;  /* 0x0000000000007918 */ /* 0x004fe20000000000 */
.L_x_2738:
[----:B------:R-:W-:Y:S05]  /*9a80*/  BSYNC B1 ;  /* 0x0000000000017941 */ /* 0x000fea0003800000 */
.L_x_2737:
[----:B-1----:R-:W-:Y:S01]  /*9a90*/  IADD3 R9, R16, 0x1, RZ ;  /* 0x0000000110097810 */ /* 0x002fe20007ffe0ff */
[----:B------:R-:W-:Y:S03]  /*9aa0*/  BSSY B1, `(.L_x_2744) ;  /* 0x000007d000017945 */ /* 0x000fe60003800000 */
[----:B------:R-:W-:-:S04]  /*9ab0*/  ISETP.NE.AND P1, PT, R9, 0x2, PT ;  /* 0x000000020900780c */ /* 0x000fc80003f25270 */
[----:B------:R-:W-:Y:S02]  /*9ac0*/  SEL R2, RZ, 0x1, P1 ;  /* 0x00000001ff027807 */ /* 0x000fe40000800000 */
[----:B------:R-:W-:Y:S02]  /*9ad0*/  SEL R9, R9, RZ, P1 ;  /* 0x000000ff09097207 */ /* 0x000fe40000800000 */
[----:B------:R-:W-:Y:S01]  /*9ae0*/  LOP3.LUT R17, R17, R2, RZ, 0x3c, !PT ;  /* 0x0000000211117212 */ /* 0x000fe200078e3cff */
[----:B------:R-:W-:Y:S06]  /*9af0*/  @!P6 BRA `(.L_x_2745) ;  /* 0x0000000400dce947 */ /* 0x000fec0003800000 */
[----:B------:R-:W-:Y:S01]  /*9b00*/  VIADD R10, R8, 0xffffffff ;  /* 0xffffffff080a7836 */ /* 0x000fe20000000000 */
        /* <DEDUP_REMOVED lines=19> */
.L_x_2746:
        /* <DEDUP_REMOVED lines=10> */
.L_x_2780:
[----:B------:R-:W-:Y:S05]  /*9ce0*/  @P1 BRA `(.L_x_2748) ;  /* 0x00000000001c1947 */ /* 0x000fea0003800000 */
[----:B------:R-:W2:Y:S01]  /*9cf0*/  S2R R5, SR_TID.X ;  /* 0x0000000000057919 */ /* 0x000ea20000002100 */
[----:B------:R-:W-:-:S04]  /*9d00*/  MOV R12, 0x2000 ;  /* 0x00002000000c7802 */ /* 0x000fc80000000f00 */
[----:B------:R3:W-:Y:S01]  /*9d10*/  SYNCS.ARRIVE.TRANS64 RZ, [R3+URZ+0x28c30], R12 ;  /* 0x028c300c03ff79a7 */ /* 0x0007e2000800003f */
[----:B--2---:R-:W-:-:S04]  /*9d20*/  LOP3.LUT R5, R5, 0x1f, RZ, 0xc0, !PT ;  /* 0x0000001f05057812 */ /* 0x004fc800078ec0ff */
[----:B------:R-:W-:-:S13]  /*9d30*/  ISETP.NE.AND P2, PT, R5, RZ, PT ;  /* 0x000000ff0500720c */ /* 0x000fda0003f45270 */
[----:B---3--:R-:W-:Y:S05]  /*9d40*/  @!P2 BRA `(.L_x_2748) ;  /* 0x000000000004a947 */ /* 0x008fea0003800000 */
[----:B------:R-:W-:Y:S01]  /*9d50*/  BPT.TRAP 0x1 ;  /* 0x000000040000795c */ /* 0x000fe20000300000 */
.L_x_2748:
[----:B------:R-:W2:Y:S01]  /*9d60*/  S2R R11, SR_CgaCtaId ;  /* 0x00000000000b7919 */ /* 0x000ea20000008800 */
        /* <DEDUP_REMOVED lines=12> */
[----:B--2---:R-:W-:-:S05]  /*9e30*/  LEA R5, R11, R5, 0x18 ;  /* 0x000000050b057211 */ /* 0x004fca00078ec0ff */
[----:B------:R-:W-:-:S05]  /*9e40*/  IMAD R5, R9, 0x2000, R5 ;  /* 0x0000200009057824 */ /* 0x000fca00078e0205 */
[----:B------:R-:W-:-:S13]  /*9e50*/  R2UR UR8, R5 ;  /* 0x00000000050872ca */ /* 0x000fda00000e0000 */
[----:B------:R-:W-:-:S09]  /*9e60*/  UIADD3 UR8, UR8, 0x22400, URZ ;  /* 0x0002240008087890 */ /* 0x000fd2000fffe03f */
[----:B------:R2:W-:Y:S01]  /*9e70*/  UTMALDG.4D [UR8], [UR4], desc[UR6] ;  /* 0x00000608040075b4 */ /* 0x0005e20008019000 */
[----:B------:R-:W3:Y:S02]  /*9e80*/  SYNCS.PHASECHK.TRANS64.TRYWAIT P2, [R3+URZ+0x28c60], R2 ;  /* 0x028c6002030075a7 */ /* 0x000ee4000804017f */
[----:B--23--:R-:W-:Y:S05]  /*9e90*/  @!P2 BRA `(.L_x_2749) ;  /* 0x0000000c00b4a947 */ /* 0x00cfea0003800000 */
.L_x_2781:
[----:B------:R-:W-:Y:S05]  /*9ea0*/  @P1 BRA `(.L_x_2750) ;  /* 0x00000000001c1947 */ /* 0x000fea0003800000 */
[----:B------:R-:W3:Y:S01]  /*9eb0*/  S2R R5, SR_TID.X ;  /* 0x0000000000057919 */ /* 0x000ee20000002100 */
[----:B-12---:R-:W-:-:S04]  /*9ec0*/  MOV R2, 0x10000 ;  /* 0x0001000000027802 */ /* 0x006fc80000000f00 */
[----:B------:R4:W-:Y:S01]  /*9ed0*/  SYNCS.ARRIVE.TRANS64 RZ, [R3+URZ+0x28c50], R2 ;  /* 0x028c500203ff79a7 */ /* 0x0009e2000800003f */
[----:B---3--:R-:W-:-:S04]  /*9ee0*/  LOP3.LUT R5, R5, 0x1f, RZ, 0xc0, !PT ;  /* 0x0000001f05057812 */ /* 0x008fc800078ec0ff */
[----:B------:R-:W-:-:S13]  /*9ef0*/  ISETP.NE.AND P1, PT, R5, RZ, PT ;  /* 0x000000ff0500720c */ /* 0x000fda0003f25270 */
[----:B----4-:R-:W-:Y:S05]  /*9f00*/  @!P1 BRA `(.L_x_2750) ;  /* 0x0000000000049947 */ /* 0x010fea0003800000 */
[----:B------:R-:W-:Y:S01]  /*9f10*/  BPT.TRAP 0x1 ;  /* 0x000000040000795c */ /* 0x000fe20000300000 */
.L_x_2750:
        /* <DEDUP_REMOVED lines=17> */
[----:B---3--:R-:W-:-:S05]  /*a030*/  LEA R2, R5, R2, 0x18 ;  /* 0x0000000205027211 */ /* 0x008fca00078ec0ff */
[----:B------:R-:W-:-:S05]  /*a040*/  IMAD R2, R9, 0x10000, R2 ;  /* 0x0001000009027824 */ /* 0x000fca00078e0202 */
        /* <DEDUP_REMOVED lines=33> */
[----:B-1----:R-:W-:Y:S01]  /*a260*/  NOP ;  /* 0x0000000000007918 */ /* 0x002fe20000000000 */
.L_x_2745:
[----:B------:R-:W-:Y:S05]  /*a270*/  BSYNC B1 ;  /* 0x0000000000017941 */ /* 0x000fea0003800000 */
.L_x_2744:
[C---:B------:R-:W-:Y:S02]  /*a280*/  ISETP.GT.AND P2, PT, R8.reuse, 0x1, PT ;  /* 0x000000010800780c */ /* 0x040fe40003f44270 */
[----:B------:R-:W-:Y:S02]  /*a290*/  IADD3 R9, R9, 0x1, RZ ;  /* 0x0000000109097810 */ /* 0x000fe40007ffe0ff */
[----:B------:R-:W-:Y:S02]  /*a2a0*/  IADD3 R8, R8, -0x2, RZ ;  /* 0xfffffffe08087810 */ /* 0x000fe40007ffe0ff */
[----:B------:R-:W-:-:S04]  /*a2b0*/  ISETP.NE.AND P1, PT, R9, 0x2, PT ;  /* 0x000000020900780c */ /* 0x000fc80003f25270 */
[----:B------:R-:W-:Y:S02]  /*a2c0*/  SEL R2, RZ, 0x1, P1 ;  /* 0x00000001ff027807 */ /* 0x000fe40000800000 */
[----:B------:R-:W-:Y:S02]  /*a2d0*/  SEL R16, R9, RZ, P1 ;  /* 0x000000ff09107207 */ /* 0x000fe40000800000 */
[----:B------:R-:W-:Y:S01]  /*a2e0*/  LOP3.LUT R17, R17, R2, RZ, 0x3c, !PT ;  /* 0x0000000211117212 */ /* 0x000fe200078e3cff */
[----:B------:R-:W-:Y:S06]  /*a2f0*/  @P2 BRA `(.L_x_2751) ;  /* 0xffffffec00fc2947 */ /* 0x000fec000383ffff */
.L_x_2736:
[----:B------:R-:W-:Y:S05]  /*a300*/  BSYNC B0 ;  /* 0x0000000000007941 */ /* 0x000fea0003800000 */
.L_x_2727:
[----:B------:R-:W2:Y:S01]  /*a310*/  LDL.LU R2, [R1+0xc] ;  /* 0x00000c0001027983 */ /* 0x000ea20000300800 */
[----:B------:R-:W-:-:S03]  /*a320*/  ULDC UR4, c[0x0][0xda4] ;  /* 0x0003690000047ab9 */ /* 0x000fc60000000800 */
[----:B------:R-:W3:Y:S01]  /*a330*/  LDL.LU R0, [R1+0x18] ;  /* 0x0000180001007983 */ /* 0x000ee20000300800 */
[----:B--2---:R-:W-:Y:S01]  /*a340*/  VIADD R2, R2, UR36 ;  /* 0x0000002402027c36 */ /* 0x004fe20008000000 */
[----:B---3--:R-:W-:-:S04]  /*a350*/  IADD3 R0, R0, 0x1, RZ ;  /* 0x0000000100007810 */ /* 0x008fc80007ffe0ff */
[----:B------:R2:W-:Y:S01]  /*a360*/  STL [R1+0xc], R2 ;  /* 0x00000c0201007387 */ /* 0x0005e20000100800 */
[----:B------:R-:W-:-:S03]  /*a370*/  ISETP.GE.AND P0, PT, R2, UR4, PT ;  /* 0x0000000402007c0c */ /* 0x000fc6000bf06270 */
[----:B------:R2:W-:Y:S10]  /*a380*/  STL [R1+0x18], R0 ;  /* 0x0000180001007387 */ /* 0x0005f40000100800 */
[----:B--2---:R-:W-:Y:S05]  /*a390*/  @!P0 BRA `(.L_x_2752) ;  /* 0xffffffd000c48947 */ /* 0x004fea000383ffff */
[----:B------:R-:W-:-:S07]  /*a3a0*/  LOP3.LUT R2, R0, 0x1, RZ, 0xc, !PT ;  /* 0x0000000100027812 */ /* 0x000fce00078e0cff */
.L_x_2710:
[----:B------:R-:W2:Y:S01]  /*a3b0*/  S2R R3, SR_CgaCtaId ;  /* 0x0000000000037919 */ /* 0x000ea20000008800 */
[----:B------:R-:W-:Y:S01]  /*a3c0*/  MOV R0, 0x400 ;  /* 0x0000040000007802 */ /* 0x000fe20000000f00 */
[----:B------:R-:W-:Y:S03]  /*a3d0*/  BSSY B0, `(.L_x_2753) ;  /* 0x0000005000007945 */ /* 0x000fe60003800000 */
[----:B--2---:R-:W-:Y:S02]  /*a3e0*/  LEA R0, R3, R0, 0x18 ;  /* 0x0000000003007211 */ /* 0x004fe400078ec0ff */
[----:B------:R-:W-:-:S04]  /*a3f0*/  SHF.L.U32 R3, R2, 0x1f, RZ ;  /* 0x0000001f02037819 */ /* 0x000fc800000006ff */
[----:B------:R-:W2:Y:S02]  /*a400*/  SYNCS.PHASECHK.TRANS64.TRYWAIT P0, [R0+URZ+0x28c20], R3 ;  /* 0x028c2003000075a7 */ /* 0x000ea4000800017f */
[----:B--2---:R-:W-:Y:S05]  /*a410*/  @!P0 BRA `(.L_x_2754) ;  /* 0x0000000800688947 */ /* 0x004fea0003800000 */
.L_x_2782:
[----:B------:R-:W-:Y:S05]  /*a420*/  BSYNC B0 ;  /* 0x0000000000007941 */ /* 0x000fea0003800000 */
.L_x_2753:
[----:B------:R-:W-:-:S03]  /*a430*/  UMOV UR4, 0xffffffff ;  /* 0xffffffff00047882 */ /* 0x000fc60000000000 */
[----:B------:R-:W-:Y:S05]  /*a440*/  BRA.DIV UR4, `(.L_x_2755) ;  /* 0x0000000a04707947 */ /* 0x000fea000b800000 */
[----:B------:R-:W3:Y:S02]  /*a450*/  S2R R2, SR_TID.X ;  /* 0x0000000000027919 */ /* 0x000ee40000002100 */
[----:B---3--:R-:W-:-:S04]  /*a460*/  SHF.R.U32.HI R2, RZ, 0x5, R2 ;  /* 0x00000005ff027819 */ /* 0x008fc80000011602 */
[----:B------:R-:W-:-:S05]  /*a470*/  LOP3.LUT R2, R2, 0x3, RZ, 0xc0, !PT ;  /* 0x0000000302027812 */ /* 0x000fca00078ec0ff */
[----:B------:R3:W4:Y:S02]  /*a480*/  SHFL.IDX PT, R14, R2, RZ, 0x1f ;  /* 0x00001fff020e7589 */ /* 0x00072400000e0000 */
.L_x_2785:
[----:B----4-:R-:W-:Y:S01]  /*a490*/  ISETP.NE.AND P0, PT, R14, RZ, PT ;  /* 0x000000ff0e00720c */ /* 0x010fe20003f05270 */
[----:B------:R-:W-:-:S12]  /*a4a0*/  BSSY B0, `(.L_x_2756) ;  /* 0x0000024000007945 */ /* 0x000fd80003800000 */
[----:B------:R-:W-:Y:S05]  /*a4b0*/  @P0 BRA `(.L_x_2757) ;  /* 0x0000000000880947 */ /* 0x000fea0003800000 */
[----:B------:R-:W-:-:S03]  /*a4c0*/  UMOV UR4, 0xffffffff ;  /* 0xffffffff00047882 */ /* 0x000fc60000000000 */
[----:B------:R-:W-:Y:S05]  /*a4d0*/  BRA.DIV UR4, `(.L_x_2758) ;  /* 0x0000000a04807947 */ /* 0x000fea000b800000 */
[----:B------:R-:W-:-:S13]  /*a4e0*/  ELECT P6, URZ, PT ;  /* 0x00000000003f782f */ /* 0x000fda00038c0000 */
.L_x_2788:
[----:B------:R-:W-:Y:S05]  /*a4f0*/  @!P6 BRA `(.L_x_2757) ;  /* 0x000000000078e947 */ /* 0x000fea0003800000 */
[----:B------:R-:W-:-:S06]  /*a500*/  ULOP3.LUT UR4, UR38, 0x2, URZ, 0xfc, !UPT ;  /* 0x0000000226047892 */ /* 0x000fcc000f8efc3f */
[----:B---3--:R-:W-:-:S04]  /*a510*/  MOV R2, UR4 ;  /* 0x0000000400027c02 */ /* 0x008fc80008000f00 */
[----:B------:R-:W-:-:S13]  /*a520*/  ISETP.NE.AND P2, PT, R2, 0x3, PT ;  /* 0x000000030200780c */ /* 0x000fda0003f45270 */
[----:B------:R-:W-:Y:S05]  /*a530*/  @!P2 BRA `(.L_x_2759) ;  /* 0x000000000004a947 */ /* 0x000fea0003800000 */
[----:B------:R-:W-:Y:S01]  /*a540*/  BPT.TRAP 0x1 ;  /* 0x000000040000795c */ /* 0x000fe20000300000 */
.L_x_2759:
[----:B--2---:R-:W-:Y:S01]  /*a550*/  VIADD R3, R0, 0x28c40 ;  /* 0x00028c4000037836 */ /* 0x004fe20000000000 */
[----:B------:R-:W-:Y:S02]  /*a560*/  SHF.L.U32 R5, R17, 0x1f, RZ ;  /* 0x0000001f11057819 */ /* 0x000fe400000006ff */
[C---:B------:R-:W-:Y:S02]  /*a570*/  IADD3 R2, R16.reuse, 0x1, RZ ;  /* 0x0000000110027810 */ /* 0x040fe40007ffe0ff */
[----:B------:R-:W-:Y:S02]  /*a580*/  LEA R6, R16, R3, 0x3 ;  /* 0x0000000310067211 */ /* 0x000fe400078e18ff */
[----:B------:R-:W-:Y:S02]  /*a590*/  ISETP.NE.AND P1, PT, R2, 0x2, PT ;  /* 0x000000020200780c */ /* 0x000fe40003f25270 */
[----:B------:R-:W2:Y:S02]  /*a5a0*/  SYNCS.PHASECHK.TRANS64.TRYWAIT P0, [R6+URZ], R5 ;  /* 0x00000005060075a7 */ /* 0x000ea4000800017f */
[----:B------:R-:W-:-:S04]  /*a5b0*/  SEL R4, RZ, 0x1, P1 ;  /* 0x00000001ff047807 */ /* 0x000fc80000800000 */
[----:B------:R-:W-:Y:S02]  /*a5c0*/  LOP3.LUT R17, R17, R4, RZ, 0x3c, !PT ;  /* 0x0000000411117212 */ /* 0x000fe400078e3cff */
[----:B------:R-:W-:Y:S02]  /*a5d0*/  SEL R4, R2, RZ, P1 ;  /* 0x000000ff02047207 */ /* 0x000fe40000800000 */
[----:B------:R-:W-:-:S03]  /*a5e0*/  SHF.L.U32 R2, R17, 0x1f, RZ ;  /* 0x0000001f11027819 */ /* 0x000fc600000006ff */
[----:B------:R-:W-:Y:S01]  /*a5f0*/  IMAD R3, R4, 0x8, R3 ;  /* 0x0000000804037824 */ /* 0x000fe200078e0203 */
[----:B--2---:R-:W-:Y:S06]  /*a600*/  @!P0 BRA `(.L_x_2760) ;  /* 0x0000000800548947 */ /* 0x004fec0003800000 */
.L_x_2789:
[----:B------:R-:W3:Y:S02]  /*a610*/  SYNCS.PHASECHK.TRANS64.TRYWAIT P0, [R3+URZ], R2 ;  /* 0x00000002030075a7 */ /* 0x000ee4000800017f */
[----:B---3--:R-:W-:Y:S05]  /*a620*/  @!P0 BRA `(.L_x_2761) ;  /* 0x0000000800608947 */ /* 0x008fea0003800000 */
.L_x_2790:
[----:B------:R-:W-:Y:S05]  /*a630*/  @!P2 BRA `(.L_x_2762) ;  /* 0x000000000004a947 */ /* 0x000fea0003800000 */
[----:B------:R-:W-:Y:S01]  /*a640*/  BPT.TRAP 0x1 ;  /* 0x000000040000795c */ /* 0x000fe20000300000 */
.L_x_2762:
[----:B---3--:R-:W-:-:S04]  /*a650*/  IADD3 R3, R0, 0x28c60, RZ ;  /* 0x00028c6000037810 */ /* 0x008fc80007ffe0ff */
[----:B------:R-:W-:-:S04]  /*a660*/  LEA R16, R16, R3, 0x3 ;  /* 0x0000000310107211 */ /* 0x000fc800078e18ff */
[----:B------:R-:W3:Y:S02]  /*a670*/  SYNCS.PHASECHK.TRANS64.TRYWAIT P0, [R16+URZ], R5 ;  /* 0x00000005100075a7 */ /* 0x000ee4000800017f */
[----:B---3--:R-:W-:Y:S05]  /*a680*/  @!P0 BRA `(.L_x_2763) ;  /* 0x00000008005c8947 */ /* 0x008fea0003800000 */
.L_x_2791:
[----:B------:R-:W-:-:S07]  /*a690*/  IMAD R3, R4, 0x8, R3 ;  /* 0x0000000804037824 */ /* 0x000fce00078e0203 */
.L_x_2764:
[----:B----4-:R4:W1:Y:S02]  /*a6a0*/  SYNCS.PHASECHK.TRANS64.TRYWAIT P0, [R3+URZ], R2 ;  /* 0x00000002030075a7 */ /* 0x010864000800017f */
[----:B-1----:R-:W-:Y:S05]  /*a6b0*/  @!P0 NANOSLEEP.SYNCS 0x989680 ;  /* 0x009896800000895d */ /* 0x002fea0003900000 */
[----:B------:R-:W1:Y:S02]  /*a6c0*/  @!P0 SYNCS.PHASECHK.TRANS64 P0, [R3+URZ], R2 ;  /* 0x00000002030085a7 */ /* 0x000e64000800007f */
[----:B-1----:R-:W-:Y:S05]  /*a6d0*/  @!P0 BRA `(.L_x_2764) ;  /* 0xfffffffc00f08947 */ /* 0x002fea000383ffff */
.L_x_2757:
[----:B------:R-:W-:Y:S05]  /*a6e0*/  BSYNC B0 ;  /* 0x0000000000007941 */ /* 0x000fea0003800000 */
.L_x_2756:
[----:B------:R-:W-:Y:S05]  /*a6f0*/  EXIT ;  /* 0x000000000000794d */ /* 0x000fea0003800000 */
.L_x_2678:
[----:B-1----:R-:W-:-:S04]  /*a700*/  MOV R3, UR16 ;  /* 0x0000001000037c02 */ /* 0x002fc80008000f00 */
[----:B------:R1:W2:Y:S03]  /*a710*/  SYNCS.PHASECHK.TRANS64.TRYWAIT P0, [R3+URZ+0x28c50], R0 ;  /* 0x028c5000030075a7 */ /* 0x0002a6000800017f */
[----:B--2---:R-:W-:Y:S05]  /*a720*/  @!P0 NANOSLEEP.SYNCS 0x989680 ;  /* 0x009896800000895d */ /* 0x004fea0003900000 */
[----:B------:R-:W2:Y:S02]  /*a730*/  @!P0 SYNCS.PHASECHK.TRANS64 P0, [R3+URZ+0x28c50], R0 ;  /* 0x028c5000030085a7 */ /* 0x000ea4000800007f */
[----:B--2---:R-:W-:Y:S05]  /*a740*/  @!P0 BRA `(.L_x_2678) ;  /* 0xfffffffc00ec8947 */ /* 0x004fea000383ffff */
[----:B------:R-:W-:Y:S05]  /*a750*/  BRA `(.L_x_2765) ;  /* 0xffffff6800847947 */ /* 0x000fea000383ffff */
.L_x_2683:
[----:B--2---:R-:W-:-:S04]  /*a760*/  MOV R4, UR6 ;  /* 0x0000000600047c02 */ /* 0x004fc80008000f00 */
[----:B------:R2:W3:Y:S03]  /*a770*/  SYNCS.PHASECHK.TRANS64.TRYWAIT P0, [R4+URZ+0x28c50], R3 ;  /* 0x028c5003040075a7 */ /* 0x0004e6000800017f */
[----:B---3--:R-:W-:Y:S05]  /*a780*/  @!P0 NANOSLEEP.SYNCS 0x989680 ;  /* 0x009896800000895d */ /* 0x008fea0003900000 */
[----:B------:R-:W3:Y:S02]  /*a790*/  @!P0 SYNCS.PHASECHK.TRANS64 P0, [R4+URZ+0x28c50], R3 ;  /* 0x028c5003040085a7 */ /* 0x000ee4000800007f */
[----:B---3--:R-:W-:Y:S05]  /*a7a0*/  @!P0 BRA `(.L_x_2683) ;  /* 0xfffffffc00ec8947 */ /* 0x008fea000383ffff */
[----:B------:R-:W-:Y:S05]  /*a7b0*/  BRA `(.L_x_2682) ;  /* 0xffffff7400987947 */ /* 0x000fea000383ffff */
.L_x_2687:
[----:B-1----:R-:W-:-:S04]  /*a7c0*/  IMAD.U32 R3, RZ, RZ, UR46 ;  /* 0x0000002eff037e24 */ /* 0x002fc8000f8e00ff */
[----:B------:R1:W2:Y:S03]  /*a7d0*/  SYNCS.PHASECHK.TRANS64.TRYWAIT P1, [R3+URZ+0x28c00], R0 ;  /* 0x028c0000030075a7 */ /* 0x0002a6000802017f */
[----:B--2---:R-:W-:Y:S05]  /*a7e0*/  @!P1 NANOSLEEP.SYNCS 0x989680 ;  /* 0x009896800000995d */ /* 0x004fea0003900000 */
[----:B------:R-:W2:Y:S02]  /*a7f0*/  @!P1 SYNCS.PHASECHK.TRANS64 P1, [R3+URZ+0x28c00], R0 ;  /* 0x028c0000030095a7 */ /* 0x000ea4000802007f */
[----:B--2---:R-:W-:Y:S05]  /*a800*/  @!P1 BRA `(.L_x_2687) ;  /* 0xfffffffc00ec9947 */ /* 0x004fea000383ffff */
[----:B------:R-:W-:Y:S05]  /*a810*/  BRA `(.L_x_2766) ;  /* 0xffffff8000e47947 */ /* 0x000fea000383ffff */
.L_x_2691:
[----:B---3--:R3:W4:Y:S02]  /*a820*/  SYNCS.PHASECHK.TRANS64.TRYWAIT P1, [R7+URZ+0x28c30], R12 ;  /* 0x028c300c070075a7 */ /* 0x008724000802017f */
[----:B----4-:R-:W-:Y:S05]  /*a830*/  @!P1 NANOSLEEP.SYNCS 0x989680 ;  /* 0x009896800000995d */ /* 0x010fea0003900000 */
[----:B------:R-:W4:Y:S02]  /*a840*/  @!P1 SYNCS.PHASECHK.TRANS64 P1, [R7+URZ+0x28c30], R12 ;  /* 0x028c300c070095a7 */ /* 0x000f24000802007f */
[----:B----4-:R-:W-:Y:S05]  /*a850*/  @!P1 BRA `(.L_x_2691) ;  /* 0xfffffffc00f09947 */ /* 0x010fea000383ffff */
[----:B------:R-:W-:Y:S05]  /*a860*/  BRA `(.L_x_2690) ;  /* 0xffffff8400007947 */ /* 0x000fea000383ffff */
.L_x_2695:
[----:B---3--:R3:W4:Y:S02]  /*a870*/  SYNCS.PHASECHK.TRANS64.TRYWAIT P2, [R7+URZ+0x28c50], R12 ;  /* 0x028c500c070075a7 */ /* 0x008724000804017f */
[----:B----4-:R-:W-:Y:S05]  /*a880*/  @!P2 NANOSLEEP.SYNCS 0x989680 ;  /* 0x009896800000a95d */ /* 0x010fea0003900000 */
[----:B------:R-:W4:Y:S02]  /*a890*/  @!P2 SYNCS.PHASECHK.TRANS64 P2, [R7+URZ+0x28c50], R12 ;  /* 0x028c500c0700a5a7 */ /* 0x000f24000804007f */
[----:B----4-:R-:W-:Y:S05]  /*a8a0*/  @!P2 BRA `(.L_x_2695) ;  /* 0xfffffffc00f0a947 */ /* 0x010fea000383ffff */
[----:B------:R-:W-:Y:S05]  /*a8b0*/  BRA `(.L_x_2694) ;  /* 0xffffff9400147947 */ /* 0x000fea000383ffff */
.L_x_2700:
[----:B---3--:R-:W-:-:S04]  /*a8c0*/  MOV R0, UR22 ;  /* 0x0000001600007c02 */ /* 0x008fc80008000f00 */
[----:B------:R3:W4:Y:S03]  /*a8d0*/  SYNCS.PHASECHK.TRANS64.TRYWAIT P3, [R0+URZ+0x28c30], R7 ;  /* 0x028c3007000075a7 */ /* 0x000726000806017f */
[----:B----4-:R-:W-:Y:S05]  /*a8e0*/  @!P3 NANOSLEEP.SYNCS 0x989680 ;  /* 0x009896800000b95d */ /* 0x010fea0003900000 */
[----:B------:R-:W4:Y:S02]  /*a8f0*/  @!P3 SYNCS.PHASECHK.TRANS64 P3, [R0+URZ+0x28c30], R7 ;  /* 0x028c30070000b5a7 */ /* 0x000f24000806007f */
[----:B----4-:R-:W-:Y:S05]  /*a900*/  @!P3 BRA `(.L_x_2700) ;  /* 0xfffffffc00ecb947 */ /* 0x010fea000383ffff */
[----:B------:R-:W-:Y:S05]  /*a910*/  BRA `(.L_x_2699) ;  /* 0xffffff9400f47947 */ /* 0x000fea000383ffff */
.L_x_2704:
[----:B---3--:R3:W1:Y:S02]  /*a920*/  SYNCS.PHASECHK.TRANS64.TRYWAIT P3, [R170+URZ+0x28c50], R7 ;  /* 0x028c5007aa0075a7 */ /* 0x008664000806017f */
[----:B-1----:R-:W-:Y:S05]  /*a930*/  @!P3 NANOSLEEP.SYNCS 0x989680 ;  /* 0x009896800000b95d */ /* 0x002fea0003900000 */
[----:B------:R-:W1:Y:S02]  /*a940*/  @!P3 SYNCS.PHASECHK.TRANS64 P3, [R170+URZ+0x28c50], R7 ;  /* 0x028c5007aa00b5a7 */ /* 0x000e64000806007f */
[----:B-1----:R-:W-:Y:S05]  /*a950*/  @!P3 BRA `(.L_x_2704) ;  /* 0xfffffffc00f0b947 */ /* 0x002fea000383ffff */
[----:B------:R-:W-:Y:S05]  /*a960*/  BRA `(.L_x_2703) ;  /* 0xffffffac00287947 */ /* 0x000fea000383ffff */
.L_x_2715:
[----:B------:R-:W1:Y:S01]  /*a970*/  S2R R5, SR_TID.X ;  /* 0x0000000000057919 */ /* 0x000e620000002100 */
[----:B------:R-:W-:Y:S01]  /*a980*/  BSSY B0, `(.L_x_2767) ;  /* 0x000000a000007945 */ /* 0x000fe20003800000 */
[----:B------:R-:W-:Y:S01]  /*a990*/  IMAD.MOV.U32 R12, RZ, RZ, RZ ;  /* 0x000000ffff0c7224 */ /* 0x000fe200078e00ff */
[----:B------:R-:W-:Y:S02]  /*a9a0*/  MOV R11, 0x1f ;  /* 0x0000001f000b7802 */ /* 0x000fe40000000f00 */
[----:B------:R-:W-:Y:S02]  /*a9b0*/  MOV R15, 0xffffffff ;  /* 0xffffffff000f7802 */ /* 0x000fe40000000f00 */
[----:B-1----:R-:W-:-:S04]  /*a9c0*/  SHF.R.U32.HI R5, RZ, 0x5, R5 ;  /* 0x00000005ff057819 */ /* 0x002fc80000011605 */
[----:B------:R-:W-:-:S04]  /*a9d0*/  LOP3.LUT R5, R5, 0x3, RZ, 0xc0, !PT ;  /* 0x0000000305057812 */ /* 0x000fc800078ec0ff */
[----:B------:R-:W-:-:S07]  /*a9e0*/  MOV R13, R5 ;  /* 0x00000005000d7202 */ /* 0x000fce0000000f00 */
[----:B------:R-:W-:Y:S05]  /*a9f0*/  WARPSYNC.COLLECTIVE R15, `(.L_x_2768) ;  /* 0x000000000f087348 */ /* 0x000fea0003c00000 */
[----:B------:R1:W2:Y:S02]  /*aa00*/  SHFL.IDX P6, R14, R13, R12, R11 ;  /* 0x0000000c0d0e7389 */ /* 0x0002a400000c000b */
[----:B-12---:R-:W-:Y:S01]  /*aa10*/  ENDCOLLECTIVE ;  /* 0x000000000000791b */ /* 0x006fe20003800000 */
.L_x_2768:
[----:B------:R-:W-:Y:S05]  /*aa20*/  BSYNC B0 ;  /* 0x0000000000007941 */ /* 0x000fea0003800000 */
.L_x_2767:
[----:B------:R-:W-:Y:S05]  /*aa30*/  BRA `(.L_x_2769) ;  /* 0xffffffd400387947 */ /* 0x000fea000383ffff */
.L_x_2716:
[----:B------:R-:W-:Y:S01]  /*aa40*/  BSSY B0, `(.L_x_2770) ;  /* 0x0000006000007945 */ /* 0x000fe20003800000 */
[----:B------:R-:W-:-:S07]  /*aa50*/  IMAD.MOV.U32 R15, RZ, RZ, -0x1 ;  /* 0xffffffffff0f7424 */ /* 0x000fce00078e00ff */
[----:B------:R-:W-:Y:S05]  /*aa60*/  WARPSYNC.COLLECTIVE R15, `(.L_x_2771) ;  /* 0x000000000f0c7348 */ /* 0x000fea0003c00000 */
[----:B------:R-:W-:Y:S02]  /*aa70*/  ELECT P6, UR62, PT ;  /* 0x00000000003e782f */ /* 0x000fe400038c0000 */
[----:B------:R-:W-:Y:S01]  /*aa80*/  MOV R14, UR62 ;  /* 0x0000003e000e7c02 */ /* 0x000fe20008000f00 */
[----:B------:R-:W-:Y:S10]  /*aa90*/  ENDCOLLECTIVE ;  /* 0x000000000000791b */ /* 0x000ff40003800000 */
.L_x_2771:
[----:B------:R-:W-:Y:S05]  /*aaa0*/  BSYNC B0 ;  /* 0x0000000000007941 */ /* 0x000fea0003800000 */
.L_x_2770:
[----:B------:R-:W-:Y:S05]  /*aab0*/  BRA `(.L_x_2772) ;  /* 0xffffffd400307947 */ /* 0x000fea000383ffff */
.L_x_2719:
[----:B--2---:R2:W3:Y:S02]  /*aac0*/  SYNCS.PHASECHK.TRANS64.TRYWAIT P1, [R5+URZ+0x28c40], R10 ;  /* 0x028c400a050075a7 */ /* 0x0044e4000802017f */
[----:B---3--:R-:W-:Y:S05]  /*aad0*/  @!P1 NANOSLEEP.SYNCS 0x989680 ;  /* 0x009896800000995d */ /* 0x008fea0003900000 */
[----:B------:R-:W3:Y:S02]  /*aae0*/  @!P1 SYNCS.PHASECHK.TRANS64 P1, [R5+URZ+0x28c40], R10 ;  /* 0x028c400a050095a7 */ /* 0x000ee4000802007f */
[----:B---3--:R-:W-:Y:S05]  /*aaf0*/  @!P1 BRA `(.L_x_2719) ;  /* 0xfffffffc00f09947 */ /* 0x008fea000383ffff */
[----:B------:R-:W-:Y:S05]  /*ab00*/  BRA `(.L_x_2773) ;  /* 0xffffffd400907947 */ /* 0x000fea000383ffff */
.L_x_2722:
[----:B--2---:R-:W2:Y:S01]  /*ab10*/  S2R R10, SR_CgaCtaId ;  /* 0x00000000000a7919 */ /* 0x004ea20000008800 */
[----:B------:R-:W-:-:S04]  /*ab20*/  MOV R8, 0x400 ;  /* 0x0000040000087802 */ /* 0x000fc80000000f00 */
[----:B--2---:R-:W-:-:S04]  /*ab30*/  LEA R8, R10, R8, 0x18 ;  /* 0x000000080a087211 */ /* 0x004fc800078ec0ff */
[----:B------:R2:W3:Y:S03]  /*ab40*/  SYNCS.PHASECHK.TRANS64.TRYWAIT P1, [R8+URZ+0x28c20], R5 ;  /* 0x028c2005080075a7 */ /* 0x0004e6000802017f */
[----:B---3--:R-:W-:Y:S05]  /*ab50*/  @!P1 NANOSLEEP.SYNCS 0x989680 ;  /* 0x009896800000995d */ /* 0x008fea0003900000 */
[----:B------:R-:W3:Y:S02]  /*ab60*/  @!P1 SYNCS.PHASECHK.TRANS64 P1, [R8+URZ+0x28c20], R5 ;  /* 0x028c2005080095a7 */ /* 0x000ee4000802007f */
[----:B---3--:R-:W-:Y:S05]  /*ab70*/  @!P1 BRA `(.L_x_2722) ;  /* 0xfffffffc00e49947 */ /* 0x008fea000383ffff */
[----:B------:R-:W-:Y:S05]  /*ab80*/  BRA `(.L_x_2774) ;  /* 0xffffffd800547947 */ /* 0x000fea000383ffff */
.L_x_2725:
[----:B--2---:R2:W3:Y:S02]  /*ab90*/  SYNCS.PHASECHK.TRANS64.TRYWAIT P1, [R8+URZ+0x28c60], R5 ;  /* 0x028c6005080075a7 */ /* 0x0044e4000802017f */
[----:B---3--:R-:W-:Y:S05]  /*aba0*/  @!P1 NANOSLEEP.SYNCS 0x989680 ;  /* 0x009896800000995d */ /* 0x008fea0003900000 */
[----:B------:R-:W3:Y:S02]  /*abb0*/  @!P1 SYNCS.PHASECHK.TRANS64 P1, [R8+URZ+0x28c60], R5 ;  /* 0x028c6005080095a7 */ /* 0x000ee4000802007f */
[----:B---3--:R-:W-:Y:S05]  /*abc0*/  @!P1 BRA `(.L_x_2725) ;  /* 0xfffffffc00f09947 */ /* 0x008fea000383ffff */
[----:B------:R-:W-:Y:S05]  /*abd0*/  BRA `(.L_x_2775) ;  /* 0xffffffd800747947 */ /* 0x000fea000383ffff */
.L_x_2732:
[----:B--2---:R2:W3:Y:S02]  /*abe0*/  SYNCS.PHASECHK.TRANS64.TRYWAIT P2, [R2+URZ+0x28c40], R3 ;  /* 0x028c4003020075a7 */ /* 0x0044e4000804017f */
[----:B---3--:R-:W-:Y:S05]  /*abf0*/  @!P2 NANOSLEEP.SYNCS 0x989680 ;  /* 0x009896800000a95d */ /* 0x008fea0003900000 */
[----:B------:R-:W3:Y:S02]  /*ac00*/  @!P2 SYNCS.PHASECHK.TRANS64 P2, [R2+URZ+0x28c40], R3 ;  /* 0x028c40030200a5a7 */ /* 0x000ee4000804007f */
[----:B---3--:R-:W-:Y:S05]  /*ac10*/  @!P2 BRA `(.L_x_2732) ;  /* 0xfffffffc00f0a947 */ /* 0x008fea000383ffff */
[----:B------:R-:W-:Y:S05]  /*ac20*/  BRA `(.L_x_2776) ;  /* 0xffffffe0001c7947 */ /* 0x000fea000383ffff */
.L_x_2734:
[----:B---3--:R3:W4:Y:S02]  /*ac30*/  SYNCS.PHASECHK.TRANS64.TRYWAIT P2, [R2+URZ+0x28c60], R3 ;  /* 0x028c6003020075a7 */ /* 0x008724000804017f */
[----:B----4-:R-:W-:Y:S05]  /*ac40*/  @!P2 NANOSLEEP.SYNCS 0x989680 ;  /* 0x009896800000a95d */ /* 0x010fea0003900000 */
[----:B------:R-:W4:Y:S02]  /*ac50*/  @!P2 SYNCS.PHASECHK.TRANS64 P2, [R2+URZ+0x28c60], R3 ;  /* 0x028c60030200a5a7 */ /* 0x000f24000804007f */
[----:B----4-:R-:W-:Y:S05]  /*ac60*/  @!P2 BRA `(.L_x_2734) ;  /* 0xfffffffc00f0a947 */ /* 0x010fea000383ffff */
[----:B------:R-:W-:Y:S05]  /*ac70*/  BRA `(.L_x_2777) ;  /* 0xffffffe000787947 */ /* 0x000fea000383ffff */
.L_x_2740:
[----:B-1----:R1:W2:Y:S02]  /*ac80*/  SYNCS.PHASECHK.TRANS64.TRYWAIT P2, [R3+URZ+0x28c40], R2 ;  /* 0x028c4002030075a7 */ /* 0x0022a4000804017f */
[----:B--2---:R-:W-:Y:S05]  /*ac90*/  @!P2 NANOSLEEP.SYNCS 0x989680 ;  /* 0x009896800000a95d */ /* 0x004fea0003900000 */
[----:B------:R-:W2:Y:S02]  /*aca0*/  @!P2 SYNCS.PHASECHK.TRANS64 P2, [R3+URZ+0x28c40], R2 ;  /* 0x028c40020300a5a7 */ /* 0x000ea4000804007f */
[----:B--2---:R-:W-:Y:S05]  /*acb0*/  @!P2 BRA `(.L_x_2740) ;  /* 0xfffffffc00f0a947 */ /* 0x004fea000383ffff */
[----:B------:R-:W-:Y:S05]  /*acc0*/  BRA `(.L_x_2778) ;  /* 0xffffffe800087947 */ /* 0x000fea000383ffff */
.L_x_2742:
[----:B--2---:R2:W3:Y:S02]  /*acd0*/  SYNCS.PHASECHK.TRANS64.TRYWAIT P2, [R3+URZ+0x28c60], R2 ;  /* 0x028c6002030075a7 */ /* 0x0044e4000804017f */
[----:B---3--:R-:W-:Y:S05]  /*ace0*/  @!P2 NANOSLEEP.SYNCS 0x989680 ;  /* 0x009896800000a95d */ /* 0x008fea0003900000 */
[----:B------:R-:W3:Y:S02]  /*acf0*/  @!P2 SYNCS.PHASECHK.TRANS64 P2, [R3+URZ+0x28c60], R2 ;  /* 0x028c60020300a5a7 */ /* 0x000ee4000804007f */
[----:B---3--:R-:W-:Y:S05]  /*ad00*/  @!P2 BRA `(.L_x_2742) ;  /* 0xfffffffc00f0a947 */ /* 0x008fea000383ffff */
[----:B------:R-:W-:Y:S05]  /*ad10*/  BRA `(.L_x_2779) ;  /* 0xffffffe800647947 */ /* 0x000fea000383ffff */
.L_x_2747:
[----:B-1----:R1:W2:Y:S02]  /*ad20*/  SYNCS.PHASECHK.TRANS64.TRYWAIT P2, [R3+URZ+0x28c40], R2 ;  /* 0x028c4002030075a7 */ /* 0x0022a4000804017f */
[----:B--2---:R-:W-:Y:S05]  /*ad30*/  @!P2 NANOSLEEP.SYNCS 0x989680 ;  /* 0x009896800000a95d */ /* 0x004fea0003900000 */
[----:B------:R-:W2:Y:S02]  /*ad40*/  @!P2 SYNCS.PHASECHK.TRANS64 P2, [R3+URZ+0x28c40], R2 ;  /* 0x028c40020300a5a7 */ /* 0x000ea4000804007f */
[----:B--2---:R-:W-:Y:S05]  /*ad50*/  @!P2 BRA `(.L_x_2747) ;  /* 0xfffffffc00f0a947 */ /* 0x004fea000383ffff */
[----:B------:R-:W-:Y:S05]  /*ad60*/  BRA `(.L_x_2780) ;  /* 0xffffffec00dc7947 */ /* 0x000fea000383ffff */
.L_x_2749:
[----:B--2---:R2:W3:Y:S02]  /*ad70*/  SYNCS.PHASECHK.TRANS64.TRYWAIT P2, [R3+URZ+0x28c60], R2 ;  /* 0x028c6002030075a7 */ /* 0x0044e4000804017f */
[----:B---3--:R-:W-:Y:S05]  /*ad80*/  @!P2 NANOSLEEP.SYNCS 0x989680 ;  /* 0x009896800000a95d */ /* 0x008fea0003900000 */
[----:B------:R-:W3:Y:S02]  /*ad90*/  @!P2 SYNCS.PHASECHK.TRANS64 P2, [R3+URZ+0x28c60], R2 ;  /* 0x028c60020300a5a7 */ /* 0x000ee4000804007f */
[----:B---3--:R-:W-:Y:S05]  /*ada0*/  @!P2 BRA `(.L_x_2749) ;  /* 0xfffffffc00f0a947 */ /* 0x008fea000383ffff */
[----:B------:R-:W-:Y:S05]  /*adb0*/  BRA `(.L_x_2781) ;  /* 0xfffffff000387947 */ /* 0x000fea000383ffff */
.L_x_2754:
[----:B--2---:R2:W3:Y:S02]  /*adc0*/  SYNCS.PHASECHK.TRANS64.TRYWAIT P0, [R0+URZ+0x28c20], R3 ;  /* 0x028c2003000075a7 */ /* 0x0044e4000800017f */
[----:B---3--:R-:W-:Y:S05]  /*add0*/  @!P0 NANOSLEEP.SYNCS 0x989680 ;  /* 0x009896800000895d */ /* 0x008fea0003900000 */
[----:B------:R-:W3:Y:S02]  /*ade0*/  @!P0 SYNCS.PHASECHK.TRANS64 P0, [R0+URZ+0x28c20], R3 ;  /* 0x028c2003000085a7 */ /* 0x000ee4000800007f */
[----:B---3--:R-:W-:Y:S05]  /*adf0*/  @!P0 BRA `(.L_x_2754) ;  /* 0xfffffffc00f08947 */ /* 0x008fea000383ffff */
[----:B------:R-:W-:Y:S05]  /*ae00*/  BRA `(.L_x_2782) ;  /* 0xfffffff400847947 */ /* 0x000fea000383ffff */
.L_x_2755:
[----:B------:R-:W3:Y:S01]  /*ae10*/  S2R R2, SR_TID.X ;  /* 0x0000000000027919 */ /* 0x000ee20000002100 */
[----:B------:R-:W-:Y:S01]  /*ae20*/  BSSY B0, `(.L_x_2783) ;  /* 0x000000a000007945 */ /* 0x000fe20003800000 */
[----:B------:R-:W-:Y:S01]  /*ae30*/  MOV R12, RZ ;  /* 0x000000ff000c7202 */ /* 0x000fe20000000f00 */
[----:B------:R-:W-:Y:S01]  /*ae40*/  IMAD.MOV.U32 R11, RZ, RZ, 0x1f ;  /* 0x0000001fff0b7424 */ /* 0x000fe200078e00ff */
[----:B------:R-:W-:Y:S02]  /*ae50*/  MOV R15, 0xffffffff ;  /* 0xffffffff000f7802 */ /* 0x000fe40000000f00 */
[----:B---3--:R-:W-:-:S04]  /*ae60*/  SHF.R.U32.HI R2, RZ, 0x5, R2 ;  /* 0x00000005ff027819 */ /* 0x008fc80000011602 */
[----:B------:R-:W-:-:S04]  /*ae70*/  LOP3.LUT R2, R2, 0x3, RZ, 0xc0, !PT ;  /* 0x0000000302027812 */ /* 0x000fc800078ec0ff */
[----:B------:R-:W-:-:S07]  /*ae80*/  MOV R13, R2 ;  /* 0x00000002000d7202 */ /* 0x000fce0000000f00 */
[----:B-12---:R-:W-:Y:S05]  /*ae90*/  WARPSYNC.COLLECTIVE R15, `(.L_x_2784) ;  /* 0x000000000f087348 */ /* 0x006fea0003c00000 */
[----:B------:R3:W4:Y:S02]  /*aea0*/  SHFL.IDX P6, R14, R13, R12, R11 ;  /* 0x0000000c0d0e7389 */ /* 0x00072400000c000b */
[----:B-1234-:R-:W-:Y:S01]  /*aeb0*/  ENDCOLLECTIVE ;  /* 0x000000000000791b */ /* 0x01efe20003800000 */
.L_x_2784:
[----:B------:R-:W-:Y:S05]  /*aec0*/  BSYNC B0 ;  /* 0x0000000000007941 */ /* 0x000fea0003800000 */
.L_x_2783:
[----:B------:R-:W-:Y:S05]  /*aed0*/  BRA `(.L_x_2785) ;  /* 0xfffffff4006c7947 */ /* 0x000fea000383ffff */
.L_x_2758:
[----:B------:R-:W-:Y:S01]  /*aee0*/  BSSY B1, `(.L_x_2786) ;  /* 0x0000006000017945 */ /* 0x000fe20003800000 */
[----:B------:R-:W-:-:S07]  /*aef0*/  MOV R15, 0xffffffff ;  /* 0xffffffff000f7802 */ /* 0x000fce0000000f00 */
[----:B-123--:R-:W-:Y:S05]  /*af00*/  WARPSYNC.COLLECTIVE R15, `(.L_x_2787) ;  /* 0x000000000f0c7348 */ /* 0x00efea0003c00000 */
[----:B------:R-:W-:Y:S02]  /*af10*/  ELECT P6, UR62, PT ;  /* 0x00000000003e782f */ /* 0x000fe400038c0000 */
[----:B------:R-:W-:Y:S01]  /*af20*/  MOV R14, UR62 ;  /* 0x0000003e000e7c02 */ /* 0x000fe20008000f00 */
[----:B-123--:R-:W-:Y:S10]  /*af30*/  ENDCOLLECTIVE ;  /* 0x000000000000791b */ /* 0x00eff40003800000 */
.L_x_2787:
[----:B------:R-:W-:Y:S05]  /*af40*/  BSYNC B1 ;  /* 0x0000000000017941 */ /* 0x000fea0003800000 */
.L_x_2786:
[----:B------:R-:W-:Y:S05]  /*af50*/  BRA `(.L_x_2788) ;  /* 0xfffffff400647947 */ /* 0x000fea000383ffff */
.L_x_2760:
[----:B--2---:R2:W3:Y:S02]  /*af60*/  SYNCS.PHASECHK.TRANS64.TRYWAIT P0, [R6+URZ], R5 ;  /* 0x00000005060075a7 */ /* 0x0044e4000800017f */
[----:B---3--:R-:W-:Y:S05]  /*af70*/  @!P0 NANOSLEEP.SYNCS 0x989680 ;  /* 0x009896800000895d */ /* 0x008fea0003900000 */
[----:B------:R-:W3:Y:S02]  /*af80*/  @!P0 SYNCS.PHASECHK.TRANS64 P0, [R6+URZ], R5 ;  /* 0x00000005060085a7 */ /* 0x000ee4000800007f */
[----:B---3--:R-:W-:Y:S05]  /*af90*/  @!P0 BRA `(.L_x_2760) ;  /* 0xfffffffc00f08947 */ /* 0x008fea000383ffff */
[----:B------:R-:W-:Y:S05]  /*afa0*/  BRA `(.L_x_2789) ;  /* 0xfffffff400987947 */ /* 0x000fea000383ffff */
.L_x_2761:
[----:B---3--:R3:W4:Y:S02]  /*afb0*/  SYNCS.PHASECHK.TRANS64.TRYWAIT P0, [R3+URZ], R2 ;  /* 0x00000002030075a7 */ /* 0x008724000800017f */
[----:B----4-:R-:W-:Y:S05]  /*afc0*/  @!P0 NANOSLEEP.SYNCS 0x989680 ;  /* 0x009896800000895d */ /* 0x010fea0003900000 */
[----:B------:R-:W4:Y:S02]  /*afd0*/  @!P0 SYNCS.PHASECHK.TRANS64 P0, [R3+URZ], R2 ;  /* 0x00000002030085a7 */ /* 0x000f24000800007f */
[----:B----4-:R-:W-:Y:S05]  /*afe0*/  @!P0 BRA `(.L_x_2761) ;  /* 0xfffffffc00f08947 */ /* 0x010fea000383ffff */
[----:B------:R-:W-:Y:S05]  /*aff0*/  BRA `(.L_x_2790) ;  /* 0xfffffff4008c7947 */ /* 0x000fea000383ffff */
.L_x_2763:
[----:B---3--:R3:W4:Y:S02]  /*b000*/  SYNCS.PHASECHK.TRANS64.TRYWAIT P0, [R16+URZ], R5 ;  /* 0x00000005100075a7 */ /* 0x008724000800017f */
[----:B----4-:R-:W-:Y:S05]  /*b010*/  @!P0 NANOSLEEP.SYNCS 0x989680 ;  /* 0x009896800000895d */ /* 0x010fea0003900000 */
[----:B------:R-:W4:Y:S02]  /*b020*/  @!P0 SYNCS.PHASECHK.TRANS64 P0, [R16+URZ], R5 ;  /* 0x00000005100085a7 */ /* 0x000f24000800007f */
[----:B----4-:R-:W-:Y:S05]  /*b030*/  @!P0 BRA `(.L_x_2763) ;  /* 0xfffffffc00f08947 */ /* 0x010fea000383ffff */
[----:B------:R-:W-:Y:S05]  /*b040*/  BRA `(.L_x_2791) ;  /* 0xfffffff400907947 */ /* 0x000fea000383ffff */
.L_x_2792:
        /* <DEDUP_REMOVED lines=11> */
.L_x_11940:


//--------------------- .text._ZN7cutlass13device_kernelIN5flash11enable_sm90INS1_16FlashAttnFwdSm90INS1_25CollectiveMainloopFwdSm90ILi2EN4cute5tupleIJNS5_1CILi1EEES8_S8_EEENS6_IJNS7_ILi64EEESA_SA_EEELi512ENS_10bfloat16_tEfNS_4arch4Sm90ELb0ELb0ELb0ELb0ELb0ELb0ELb1ELb0ELb0ELb0ELb0ELb0EEENS1_21CollectiveEpilogueFwdINS6_IJSA_NS7_ILi512EEESA_EEES9_SC_SE_Li256ELb0ELb0ELb0ELb0EEENS1_29StaticPersistentTileSchedulerILb0EEEEEEEEEvNT_6ParamsE --------------------------
	.section	.text._ZN7cutlass13device_kernelIN5flash11enable_sm90INS1_16FlashAttnFwdSm90INS1_25CollectiveMainloopFwdSm90ILi2EN4cute5tupleIJNS5_1CILi1EEES8_S8_EEENS6_IJNS7_ILi64EEESA_SA_EEELi512ENS_10bfloat16_tEfNS_4arch4Sm90ELb0ELb0ELb0ELb0ELb0ELb0ELb1ELb0ELb0ELb0ELb0ELb0EEENS1_21CollectiveEpilogueFwdINS6_IJSA_NS7_ILi512EEESA_EEES9_SC_SE_Li256ELb0ELb0ELb0ELb0EEENS1_29StaticPersistentTileSchedulerILb0EEEEEEEEEvNT_6ParamsE,"ax",@progbits
	.align	128
.text._ZN7cutlass13device_kernelIN5flash11enable_sm90INS1_16FlashAttnFwdSm90INS1_25CollectiveMainloopFwdSm90ILi2EN4cute5tupleIJNS5_1CILi1EEES8_S8_EEENS6_IJNS7_ILi64EEESA_SA_EEELi512ENS_10bfloat16_tEfNS_4arch4Sm90ELb0ELb0ELb0ELb0ELb0ELb0ELb1ELb0ELb0ELb0ELb0ELb0EEENS1_21CollectiveEpilogueFwdINS6_IJSA_NS7_ILi512EEESA_EEES9_SC_SE_Li256ELb0ELb0ELb0ELb0EEENS1_29StaticPersistentTileSchedulerILb0EEEEEEEEEvNT_6ParamsE:
        .type           _ZN7cutlass13device_kernelIN5flash11enable_sm90INS1_16FlashAttnFwdSm90INS1_25CollectiveMainloopFwdSm90ILi2EN4cute5tupleIJNS5_1CILi1EEES8_S8_EEENS6_IJNS7_ILi64EEESA_SA_EEELi512ENS_10bfloat16_tEfNS_4arch4Sm90ELb0ELb0ELb0ELb0ELb0ELb0ELb1ELb0ELb0ELb0ELb0ELb0EEENS1_21CollectiveEpilogueFwdINS6_IJSA_NS7_ILi512EEESA_EEES9_SC_SE_Li256ELb0ELb0ELb0ELb0EEENS1_29StaticPersistentTileSchedulerILb0EEEEEEEEEvNT_6ParamsE,@function
        .size           _ZN7cutlass13device_kernelIN5flash11enable_sm90INS1_16FlashAttnFwdSm90INS1_25CollectiveMainloopFwdSm90ILi2EN4cute5tupleIJNS5_1CILi1EEES8_S8_EEENS6_IJNS7_ILi64EEESA_SA_EEELi512ENS_10bfloat16_tEfNS_4arch4Sm90ELb0ELb0ELb0ELb0ELb0ELb0ELb1ELb0ELb0ELb0ELb0ELb0EEENS1_21CollectiveEpilogueFwdINS6_IJSA_NS7_ILi512EEESA_EEES9_SC_SE_Li256ELb0ELb0ELb0ELb0EEENS1_29StaticPersistentTileSchedulerILb0EEEEEEEEEvNT_6ParamsE,(.L_x_11941 - _ZN7cutlass13device_kernelIN5flash11enable_sm90INS1_16FlashAttnFwdSm90INS1_25CollectiveMainloopFwdSm90ILi2EN4cute5tupleIJNS5_1CILi1EEES8_S8_EEENS6_IJNS7_ILi64EEESA_SA_EEELi512ENS_10bfloat16_tEfNS_4arch4Sm90ELb0ELb0ELb0ELb0ELb0ELb0ELb1ELb0ELb0ELb0ELb0ELb0EEENS1_21CollectiveEpilogueFwdINS6_IJSA_NS7_ILi512EEESA_EEES9_SC_SE_Li256ELb0ELb0ELb0ELb0EEENS1_29StaticPersistentTileSchedulerILb0EEEEEEEEEvNT_6ParamsE)
        .other          _ZN7cutlass13device_kernelIN5flash11enable_sm90INS1_16FlashAttnFwdSm90INS1_25CollectiveMainloopFwdSm90ILi2EN4cute5tupleIJNS5_1CILi1EEES8_S8_EEENS6_IJNS7_ILi64EEESA_SA_EEELi512ENS_10bfloat16_tEfNS_4arch4Sm90ELb0ELb0ELb0ELb0ELb0ELb0ELb1ELb0ELb0ELb0ELb0ELb0EEENS1_21CollectiveEpilogueFwdINS6_IJSA_NS7_ILi512EEESA_EEES9_SC_SE_Li256ELb0ELb0ELb0ELb0EEENS1_29StaticPersistentTileSchedulerILb0EEEEEEEEEvNT_6ParamsE,@"STO_CUDA_ENTRY STV_DEFAULT"
_ZN7cutlass13device_kernelIN5flash11enable_sm90INS1_16FlashAttnFwdSm90INS1_25CollectiveMainloopFwdSm90ILi2EN4cute5tupleIJNS5_1CILi1EEES8_S8_EEENS6_IJNS7_ILi64EEESA_SA_EEELi512ENS_10bfloat16_tEfNS_4arch4Sm90ELb0ELb0ELb0ELb0ELb0ELb0ELb1ELb0ELb0ELb0ELb0ELb0EEENS1_21CollectiveEpilogueFwdINS6_IJSA_NS7_ILi512EEESA_EEES9_SC_SE_Li256ELb0ELb0ELb0ELb0EEENS1_29StaticPersistentTileSchedulerILb0EEEEEEEEEvNT_6ParamsE:
        /* <DEDUP_REMOVED lines=25> */
[----:B-1----:R-:W-:Y:S01]  /*0190*/  NOP ;  /* 0x0000000000007918 */ /* 0x002fe20000000000 */
.L_x_2794:
[----:B------:R-:W-:Y:S05]  /*01a0*/  BSYNC B0 ;  /* 0x0000000000007941 */ /* 0x000fea0003800000 */
.L_x_2793:
[----:B------:R-:W-:Y:S01]  /*01b0*/  VOTEU.ANY UP0, P0 ;  /* 0x00000000003f7886 */ /* 0x000fe20000000100 */
[----:B------:R-:W1:Y:S01]  /*01c0*/  SHFL.IDX PT, R2, R0, RZ, 0x1f ;  /* 0x00001fff00027589 */ /* 0x000e6200000e0000 */
[----:B------:R-:W-:Y:S01]  /*01d0*/  UMOV UR4, 0x1 ;  /* 0x0000000100047882 */ /* 0x000fe20000000000 */
[----:B------:R-:W-:Y:S01]  /*01e0*/  VOTEU.ANY UP1, P0 ;  /* 0x00000000003f7886 */ /* 0x000fe20000020100 */
[----:B------:R-:W-:Y:S01]  /*01f0*/  SHF.R.U32.HI R4, RZ, 0x7, R3 ;  /* 0x00000007ff047819 */ /* 0x000fe20000011603 */
[----:B------:R-:W2:Y:S01]  /*0200*/  @UP0 S2UR UR7, SR_CgaCtaId ;  /* 0x00000000000709c3 */ /* 0x000ea20000008800 */
[----:B------:R-:W-:Y:S01]  /*0210*/  @UP0 UMOV UR6, 0x400 ;  /* 0x0000040000060882 */ /* 0x000fe20000000000 */
[----:B------:R-:W-:-:S04]  /*0220*/  @UP0 UIADD3 UR4, -UR4, 0x100000, URZ ;  /* 0x0010000004040890 */ /* 0x000fc8000fffe13f */
[----:B------:R-:W-:Y:S02]  /*0230*/  @UP0 USHF.L.U32 UR5, UR4, 0xb, URZ ;  /* 0x0000000b04050899 */ /* 0x000fe4000800063f */
[----:B------:R-:W-:Y:S01]  /*0240*/  @UP0 USHF.L.U32 UR4, UR4, 0x1, URZ ;  /* 0x0000000104040899 */ /* 0x000fe2000800063f */
[----:B------:R-:W-:Y:S01]  /*0250*/  VOTEU.ANY UP2, P0 ;  /* 0x00000000003f7886 */ /* 0x000fe20000040100 */
[----:B-1----:R-:W-:Y:S02]  /*0260*/  ISETP.NE.AND P1, PT, R2, RZ, PT ;  /* 0x000000ff0200720c */ /* 0x002fe40003f25270 */
[----:B------:R1:W3:Y:S01]  /*0270*/  SHFL.IDX PT, R2, R4, RZ, 0x1f ;  /* 0x00001fff04027589 */ /* 0x0002e200000e0000 */
[----:B--2---:R-:W-:Y:S01]  /*0280*/  @UP0 ULEA UR6, UR7, UR6, 0x18 ;  /* 0x0000000607060291 */ /* 0x004fe2000f8ec03f */
[----:B------:R-:W-:Y:S02]  /*0290*/  VOTEU.ANY UP0, P0 ;  /* 0x00000000003f7886 */ /* 0x000fe40000000100 */
[----:B------:R-:W2:Y:S09]  /*02a0*/  FENCE.VIEW.ASYNC.S ;  /* 0x00000000000073c6 */ /* 0x000eb20000000000 */
[----:B--2---:R1:W2:Y:S01]  /*02b0*/  @UP0 SYNCS.EXCH.64 URZ, [UR6+0x38800], UR4 ;  /* 0x03880004063f05b2 */ /* 0x0042a20008000100 */
[----:B------:R1:W4:Y:S01]  /*02c0*/  @UP1 SYNCS.EXCH.64 URZ, [UR6+0x38810], UR4 ;  /* 0x03881004063f15b2 */ /* 0x0003220008000100 */
[----:B------:R1:W1:Y:S01]  /*02d0*/  @UP2 SYNCS.EXCH.64 URZ, [UR6+0x38820], UR4 ;  /* 0x03882004063f25b2 */ /* 0x0002620008000100 */
        /* <DEDUP_REMOVED lines=13> */
[----:B------:R1:W1:Y:S01]  /*03b0*/  SYNCS.EXCH.64 URZ, [UR6+0x38848], UR4 ;  /* 0x03884804063f75b2 */ /* 0x0002620008000100 */
[----:B------:R-:W-:Y:S01]  /*03c0*/  NOP ;  /* 0x0000000000007918 */ /* 0x000fe20000000000 */
.L_x_2795:
[----:B-1----:R-:W1:Y:S01]  /*03d0*/  SHFL.IDX PT, R4, R0, RZ, 0x1f ;  /* 0x00001fff00047589 */ /* 0x002e6200000e0000 */
[----:B------:R-:W-:Y:S01]  /*03e0*/  NOP ;  /* 0x0000000000007918 */ /* 0x000fe20000000000 */
[----:B-1----:R-:W-:-:S13]  /*03f0*/  ISETP.NE.AND P0, PT, R4, RZ, PT ;  /* 0x000000ff0400720c */ /* 0x002fda0003f05270 */
[----:B------:R-:W-:Y:S05]  /*0400*/  @P0 BRA `(.L_x_2796) ;  /* 0x0000000000480947 */ /* 0x000fea0003800000 */
[----:B------:R-:W1:Y:S01]  /*0410*/  S2UR UR5, SR_CgaCtaId ;  /* 0x00000000000579c3 */ /* 0x000e620000008800 */
        /* <DEDUP_REMOVED lines=17> */
.L_x_2796:
[----:B------:R-:W5:Y:S01]  /*0530*/  SHFL.IDX PT, R4, R0, RZ, 0x1f ;  /* 0x00001fff00047589 */ /* 0x000f6200000e0000 */
[----:B------:R-:W-:Y:S01]  /*0540*/  NOP ;  /* 0x0000000000007918 */ /* 0x000fe20000000000 */
[----:B-----5:R-:W-:-:S13]  /*0550*/  ISETP.NE.AND P0, PT, R4, RZ, PT ;  /* 0x000000ff0400720c */ /* 0x020fda0003f05270 */
        /* <DEDUP_REMOVED lines=15> */
.L_x_2797:
[----:B------:R-:W5:Y:S01]  /*0650*/  SHFL.IDX PT, R4, R0, RZ, 0x1f ;  /* 0x00001fff00047589 */ /* 0x000f6200000e0000 */
[----:B------:R-:W-:Y:S01]  /*0660*/  NOP ;  /* 0x0000000000007918 */ /* 0x000fe20000000000 */
[----:B-----5:R-:W-:-:S13]  /*0670*/  ISETP.NE.AND P0, PT, R4, RZ, PT ;  /* 0x000000ff0400720c */ /* 0x020fda0003f05270 */
        /* <DEDUP_REMOVED lines=19> */
.L_x_2798:
[----:B------:R-:W5:Y:S01]  /*07b0*/  SHFL.IDX PT, R4, R0, RZ, 0x1f ;  /* 0x00001fff00047589 */ /* 0x000f6200000e0000 */
[----:B---3--:R-:W-:Y:S01]  /*07c0*/  R2UR UR43, R2 ;  /* 0x00000000022b72ca */ /* 0x008fe200000e0000 */
        /* <DEDUP_REMOVED lines=20> */
[----:B---3--:R-:W-:Y:S01]  /*0910*/  NOP ;  /* 0x0000000000007918 */ /* 0x008fe20000000000 */
.L_x_2799:
[----:B------:R-:W-:Y:S01]  /*0920*/  ISETP.NE.AND P0, PT, RZ, UR43, PT ;  /* 0x0000002bff007c0c */ /* 0x000fe2000bf05270 */
[----:B------:R-:W-:Y:S01]  /*0930*/  NOP ;  /* 0x0000000000007918 */ /* 0x000fe20000000000 */
[----:B------:R-:W-:Y:S01]  /*0940*/  ULDC.64 UR54, c[0x0][0x208] ;  /* 0x0000820000367ab9 */ /* 0x000fe20000000a00 */
[----:B-12-4-:R-:W-:Y:S10]  /*0950*/  BAR.SYNC.DEFER_BLOCKING 0x0 ;  /* 0x0000000000007b1d */ /* 0x016ff40000010000 */
[----:B------:R-:W-:Y:S05]  /*0960*/  @!P0 BRA `(.L_x_2800) ;  /* 0x0000009400308947 */ /* 0x000fea0003800000 */
.L_x_2801:
        /* <DEDUP_REMOVED lines=16> */
[----:B------:R-:W-:Y:S01]  /*0a70*/  IMAD.MOV.U32 R184, RZ, RZ, 0x20 ;  /* 0x00000020ffb87424 */ /* 0x000fe200078e00ff */
[----:B------:R-:W-:Y:S01]  /*0a80*/  MOV R16, RZ ;  /* 0x000000ff00107202 */ /* 0x000fe20000000f00 */
[----:B------:R-:W-:Y:S01]  /*0a90*/  ULDC.64 UR46, c[0x0][0x198] ;  /* 0x00006600002e7ab9 */ /* 0x000fe20000000a00 */
[----:B------:R-:W-:Y:S01]  /*0aa0*/  SHF.R.S32.HI R3, RZ, 0x1f, R0 ;  /* 0x0000001fff037819 */ /* 0x000fe20000011400 */
[----:B------:R-:W-:-:S03]  /*0ab0*/  UMOV UR38, URZ ;  /* 0x0000003f00267c82 */ /* 0x000fc60008000000 */
[CC--:B------:R-:W-:Y:S02]  /*0ac0*/  LEA.HI R2, R3.reuse, R0.reuse, RZ, 0x4 ;  /* 0x0000000003027211 */ /* 0x0c0fe400078f20ff */
[CC--:B------:R-:W-:Y:S02]  /*0ad0*/  LEA.HI R4, R3.reuse, R0.reuse, RZ, 0x5 ;  /* 0x0000000003047211 */ /* 0x0c0fe400078f28ff */
[----:B------:R-:W-:Y:S02]  /*0ae0*/  LOP3.LUT R7, R2, 0xfffffff0, RZ, 0xc0, !PT ;  /* 0xfffffff002077812 */ /* 0x000fe400078ec0ff */
[----:B------:R-:W-:Y:S02]  /*0af0*/  LEA.HI R5, R3, R0, RZ, 0x7 ;  /* 0x0000000003057211 */ /* 0x000fe400078f38ff */
[--C-:B------:R-:W-:Y:S01]  /*0b00*/  SHF.R.S32.HI R187, RZ, 0x5, R4.reuse ;  /* 0x00000005ffbb7819 */ /* 0x100fe20000011404 */
[----:B------:R-:W-:Y:S01]  /*0b10*/  IMAD.IADD R7, R0, 0x1, -R7 ;  /* 0x0000000100077824 */ /* 0x000fe200078e0a07 */
[----:B------:R-:W-:-:S02]  /*0b20*/  SHF.R.S32.HI R4, RZ, 0x1f, R4 ;  /* 0x0000001fff047819 */ /* 0x000fc40000011404 */
[----:B------:R-:W-:Y:S02]  /*0b30*/  LOP3.LUT R3, R5, 0xffffff80, RZ, 0xc0, !PT ;  /* 0xffffff8005037812 */ /* 0x000fe400078ec0ff */
[----:B------:R-:W-:Y:S01]  /*0b40*/  LEA.HI R4, R4, R187, RZ, 0x2 ;  /* 0x000000bb04047211 */ /* 0x000fe200078f10ff */
[----:B-1----:R-:W-:Y:S01]  /*0b50*/  ULEA UR42, UR4, UR42, 0x18 ;  /* 0x0000002a042a7291 */ /* 0x002fe2000f8ec03f */
[----:B------:R-:W-:Y:S02]  /*0b60*/  IADD3 R3, R0, -R3, RZ ;  /* 0x8000000300037210 */ /* 0x000fe40007ffe0ff */
[----:B------:R-:W-:Y:S02]  /*0b70*/  SHF.R.S32.HI R0, RZ, 0x1f, R7 ;  /* 0x0000001fff007819 */ /* 0x000fe40000011407 */
[----:B------:R-:W-:Y:S02]  /*0b80*/  SHF.R.S32.HI R186, RZ, 0x7, R5 ;  /* 0x00000007ffba7819 */ /* 0x000fe40000011405 */
[----:B------:R-:W-:-:S02]  /*0b90*/  LOP3.LUT R4, R4, 0x3ffffc, RZ, 0xc0, !PT ;  /* 0x003ffffc04047812 */ /* 0x000fc400078ec0ff */
[----:B------:R-:W-:Y:S01]  /*0ba0*/  SHF.R.S32.HI R9, RZ, 0x4, R2 ;  /* 0x00000004ff097819 */ /* 0x000fe20000011402 */
[----:B------:R-:W-:Y:S01]  /*0bb0*/  IMAD R11, R186, 0x100, R7 ;  /* 0x00000100ba0b7824 */ /* 0x000fe200078e0207 */
[----:B------:R-:W-:Y:S01]  /*0bc0*/  LEA.HI R6, R0, R7, RZ, 0x3 ;  /* 0x0000000700067211 */ /* 0x000fe200078f18ff */
[----:B------:R-:W-:Y:S01]  /*0bd0*/  IMAD.IADD R8, R187, 0x1, -R4 ;  /* 0x00000001bb087824 */ /* 0x000fe200078e0a04 */
[----:B------:R-:W-:Y:S02]  /*0be0*/  LEA.HI R2, R2, R9, RZ, 0x1 ;  /* 0x0000000902027211 */ /* 0x000fe400078f08ff */
[----:B------:R-:W-:Y:S02]  /*0bf0*/  LOP3.LUT R4, R6, 0xfffffff8, RZ, 0xc0, !PT ;  /* 0xfffffff806047812 */ /* 0x000fe400078ec0ff */
[----:B------:R-:W-:Y:S02]  /*0c00*/  LOP3.LUT R2, R2, 0x1ffffffe, RZ, 0xc0, !PT ;  /* 0x1ffffffe02027812 */ /* 0x000fe400078ec0ff */
[----:B------:R-:W-:Y:S01]  /*0c10*/  LEA R188, R8, R11, 0x4 ;  /* 0x0000000b08bc7211 */ /* 0x000fe200078e20ff */
[----:B------:R-:W-:Y:S01]  /*0c20*/  IMAD.IADD R8, R7, 0x1, -R4 ;  /* 0x0000000107087824 */ /* 0x000fe200078e0a04 */
[----:B------:R-:W-:Y:S01]  /*0c30*/  SHF.L.U32 R6, R6, 0x6, RZ ;  /* 0x0000000606067819 */ /* 0x000fe200000006ff */
[----:B------:R-:W-:Y:S01]  /*0c40*/  IMAD.IADD R9, R9, 0x1, -R2 ;  /* 0x0000000109097824 */ /* 0x000fe200078e0a02 */
[----:B------:R-:W-:Y:S01]  /*0c50*/  SHF.R.S32.HI R0, RZ, 0x1f, R3 ;  /* 0x0000001fff007819 */ /* 0x000fe20000011403 */
[----:B------:R-:W-:Y:S01]  /*0c60*/  IMAD.SHL.U32 R10, R8, 0x40, RZ ;  /* 0x00000040080a7824 */ /* 0x000fe200078e00ff */
[----:B------:R-:W-:Y:S01]  /*0c70*/  LOP3.LUT R6, R6, 0x7ffffe00, RZ, 0xc0, !PT ;  /* 0x7ffffe0006067812 */ /* 0x000fe200078ec0ff */
[----:B------:R-:W-:Y:S01]  /*0c80*/  IMAD.SHL.U32 R9, R9, 0x8, RZ ;  /* 0x0000000809097824 */ /* 0x000fe200078e00ff */
[----:B------:R-:W-:-:S02]  /*0c90*/  LEA.HI R2, R0, R3, RZ, 0x2 ;  /* 0x0000000300027211 */ /* 0x000fc400078f10ff */
[----:B------:R-:W-:Y:S01]  /*0ca0*/  LOP3.LUT R10, R10, 0x1c0, RZ, 0xc0, !PT ;  /* 0x000001c00a0a7812 */ /* 0x000fe200078ec0ff */
[--C-:B------:R-:W-:Y:S01]  /*0cb0*/  IMAD.U32 R188, R188, 0x40, R9.reuse ;  /* 0x00000040bcbc7824 */ /* 0x100fe200078e0009 */
[----:B------:R-:W-:Y:S02]  /*0cc0*/  LEA R6, R187, R6, 0xa ;  /* 0x00000006bb067211 */ /* 0x000fe400078e50ff */
[----:B------:R-:W-:Y:S02]  /*0cd0*/  LOP3.LUT R9, R10, 0x8, R9, 0xf8, !PT ;  /* 0x000000080a097812 */ /* 0x000fe400078ef809 */
[----:B------:R-:W-:Y:S02]  /*0ce0*/  SHF.R.U32.HI R10, RZ, 0x3, R10 ;  /* 0x00000003ff0a7819 */ /* 0x000fe4000001160a */
[----:B------:R-:W-:Y:S02]  /*0cf0*/  LEA.HI R4, R0, R3, RZ, 0x5 ;  /* 0x0000000300047211 */ /* 0x000fe400078f28ff */
[----:B------:R-:W-:-:S02]  /*0d00*/  LOP3.LUT R9, R9, R10, RZ, 0x3c, !PT ;  /* 0x0000000a09097212 */ /* 0x000fc400078e3cff */
[--C-:B------:R-:W-:Y:S02]  /*0d10*/  SHF.R.S32.HI R0, RZ, 0x2, R2.reuse ;  /* 0x00000002ff007819 */ /* 0x100fe40000011402 */
[----:B------:R-:W-:Y:S01]  /*0d20*/  SHF.R.S32.HI R7, RZ, 0x1f, R2 ;  /* 0x0000001fff077819 */ /* 0x000fe20000011402 */
[----:B------:R-:W-:Y:S01]  /*0d30*/  IMAD.IADD R6, R6, 0x1, R9 ;  /* 0x0000000106067824 */ /* 0x000fe200078e0209 */
[----:B------:R-:W-:Y:S02]  /*0d40*/  R2P PR, R8, 0x6 ;  /* 0x0000000608007804 */ /* 0x000fe40000000000 */
[----:B------:R-:W-:Y:S02]  /*0d50*/  LEA.HI R7, R7, R0, RZ, 0x3 ;  /* 0x0000000007077211 */ /* 0x000fe400078f18ff */
[----:B------:R-:W-:Y:S02]  /*0d60*/  LEA.HI R5, R5, R186, RZ, 0x1 ;  /* 0x000000ba05057211 */ /* 0x000fe400078f08ff */
[----:B------:R-:W-:-:S02]  /*0d70*/  LEA R23, R6, UR42, 0x1 ;  /* 0x0000002a06177c11 */ /* 0x000fc4000f8e08ff */
[----:B------:R-:W-:Y:S02]  /*0d80*/  LOP3.LUT R2, R2, 0x7ffffffc, RZ, 0xc0, !PT ;  /* 0x7ffffffc02027812 */ /* 0x000fe400078ec0ff */
[----:B------:R-:W-:Y:S01]  /*0d90*/  LOP3.LUT R7, R7, 0xfffffff8, RZ, 0xc0, !PT ;  /* 0xfffffff807077812 */ /* 0x000fe200078ec0ff */
[----:B------:R-:W-:Y:S01]  /*0da0*/  VIADD R185, R23, 0x36400 ;  /* 0x0003640017b97836 */ /* 0x000fe20000000000 */
[----:B------:R-:W-:Y:S01]  /*0db0*/  LOP3.LUT R5, R5, 0xfffffe, RZ, 0xc0, !PT ;  /* 0x00fffffe05057812 */ /* 0x000fe200078ec0ff */
[----:B------:R-:W-:Y:S01]  /*0dc0*/  VIADD R22, R23, 0x36440 ;  /* 0x0003644017167836 */ /* 0x000fe20000000000 */
[----:B------:R-:W-:Y:S01]  /*0dd0*/  SHF.R.S32.HI R4, RZ, 0x5, R4 ;  /* 0x00000005ff047819 */ /* 0x000fe20000011404 */
[----:B------:R-:W-:Y:S01]  /*0de0*/  IMAD.IADD R18, R3, 0x1, -R2 ;  /* 0x0000000103127824 */ /* 0x000fe200078e0a02 */
[----:B------:R-:W-:Y:S01]  /*0df0*/  SEL R184, R184, 0xffffffe0, !P1 ;  /* 0xffffffe0b8b87807 */ /* 0x000fe20004800000 */
[----:B------:R-:W-:Y:S01]  /*0e00*/  IMAD.IADD R7, R0, 0x1, -R7 ;  /* 0x0000000100077824 */ /* 0x000fe200078e0a07 */
[----:B------:R-:W-:Y:S01]  /*0e10*/  MOV R2, RZ ;  /* 0x000000ff00027202 */ /* 0x000fe20000000f00 */
[----:B------:R-:W-:-:S02]  /*0e20*/  IMAD.IADD R5, R186, 0x1, -R5 ;  /* 0x00000001ba057824 */ /* 0x000fc400078e0a05 */
[C---:B------:R-:W-:Y:S01]  /*0e30*/  @P2 VIADD R22, R185.reuse, 0xffffffc0 ;  /* 0xffffffc0b9162836 */ /* 0x040fe20000000000 */
[----:B------:R-:W-:Y:S01]  /*0e40*/  IADD3 R185, R185, R184, RZ ;  /* 0x000000b8b9b97210 */ /* 0x000fe20007ffe0ff */
[----:B------:R-:W-:Y:S02]  /*0e50*/  IMAD R17, R4, 0x10, R7 ;  /* 0x0000001004117824 */ /* 0x000fe400078e0207 */
[----:B------:R-:W-:Y:S02]  /*0e60*/  IMAD.SHL.U32 R19, R5, 0x100, RZ ;  /* 0x0000010005137824 */ /* 0x000fe400078e00ff */
[----:B------:R-:W-:Y:S02]  /*0e70*/  IMAD.SHL.U32 R18, R18, 0x2, RZ ;  /* 0x0000000212127824 */ /* 0x000fe400078e00ff */
[----:B------:R-:W-:-:S07]  /*0e80*/  IMAD.IADD R184, R184, 0x1, R22 ;  /* 0x00000001b8b87824 */ /* 0x000fce00078e0216 */
.L_x_2830:
[----:B------:R-:W-:Y:S01]  /*0e90*/  ULDC UR4, c[0x0][0xea8] ;  /* 0x0003aa0000047ab9 */ /* 0x000fe20000000800 */
[----:B------:R-:W-:Y:S01]  /*0ea0*/  ULDC.64 UR6, c[0x0][0x3f8] ;  /* 0x0000fe0000067ab9 */ /* 0x000fe20000000a00 */
[----:B------:R-:W-:Y:S02]  /*0eb0*/  UISETP.NE.AND UP1, UPT, UR4, 0x1, UPT ;  /* 0x000000010400788c */ /* 0x000fe4000bf25270 */
[----:B------:R-:W-:Y:S01]  /*0ec0*/  UISETP.NE.U32.AND UP0, UPT, UR6, URZ, UPT ;  /* 0x0000003f0600728c */ /* 0x000fe2000bf05070 */
[----:B------:R-:W-:Y:S01]  /*0ed0*/  ULDC UR4, c[0x0][0xeb4] ;  /* 0x0003ad0000047ab9 */ /* 0x000fe20000000800 */
[----:B------:R-:W-:Y:S01]  /*0ee0*/  UMOV UR40, UR41 ;  /* 0x0000002900287c82 */ /* 0x000fe20008000000 */
[----:B------:R-:W-:Y:S02]  /*0ef0*/  UISETP.NE.AND UP2, UPT, UR4, 0x1, UPT ;  /* 0x000000010400788c */ /* 0x000fe4000bf45270 */
[----:B------:R-:W-:Y:S01]  /*0f00*/  UISETP.NE.AND.EX UP0, UPT, UR7, URZ, UPT, UP0 ;  /* 0x0000003f0700728c */ /* 0x000fe2000bf05300 */
[----:B------:R-:W-:-:S03]  /*0f10*/  ULDC UR44, c[0x0][0x404] ;  /* 0x00010100002c7ab9 */ /* 0x000fc60000000800 */
[----:B------:R-:W-:Y:S01]  /*0f20*/  @UP1 ULDC UR4, c[0x0][0xeac] ;  /* 0x0003ab0000041ab9 */ /* 0x000fe20000000800 */
[----:B------:R-:W-:Y:S01]  /*0f30*/  @UP1 ULDC UR6, c[0x0][0xeb0] ;  /* 0x0003ac0000061ab9 */ /* 0x000fe20000000800 */
[----:B------:R-:W-:Y:S02]  /*0f40*/  UIMAD.WIDE.U32 UR4, UR41, UR4, URZ ;  /* 0x00000004290472a5 */ /* 0x000fe4000f8e003f */
[----:B------:R-:W-:Y:S02]  /*0f50*/  USEL UR44, UR44, 0x1, UP0 ;  /* 0x000000012c2c7887 */ /* 0x000fe40008000000 */
[----:B------:R-:W-:Y:S02]  /*0f60*/  @UP1 USHF.R.U32.HI UR40, URZ, UR6, UR5 ;  /* 0x000000063f281299 */ /* 0x000fe40008011605 */
[----:B------:R-:W-:Y:S01]  /*0f70*/  UISETP.NE.AND UP1, UPT, UR43, 0x1, UPT ;  /* 0x000000012b00788c */ /* 0x000fe2000bf25270 */
[----:B------:R-:W-:Y:S01]  /*0f80*/  @UP2 ULDC.64 UR6, c[0x0][0xeb8] ;  /* 0x0003ae0000062ab9 */ /* 0x000fe20000000a00 */
[----:B------:R-:W-:Y:S01]  /*0f90*/  UMOV UR39, UR41 ;  /* 0x0000002900277c82 */ /* 0x000fe20008000000 */
[----:B------:R-:W-:-:S03]  /*0fa0*/  UIMAD.WIDE.U32 UR4, UR40, UR6, URZ ;  /* 0x00000006280472a5 */ /* 0x000fc6000f8e003f */
[----:B------:R-:W-:Y:S01]  /*0fb0*/  PLOP3.LUT P0, PT, PT, PT, UP1, 0x80, 0x0 ;  /* 0x000000000000781c */ /* 0x000fe20003f0f018 */
[----:B------:R-:W-:Y:S01]  /*0fc0*/  ULDC UR6, c[0x0][0x2e0] ;  /* 0x0000b80000067ab9 */ /* 0x000fe20000000800 */
[----:B------:R-:W-:Y:S01]  /*0fd0*/  UMOV UR36, UR40 ;  /* 0x0000002800247c82 */ /* 0x000fe20008000000 */
[----:B------:R-:W-:Y:S02]  /*0fe0*/  UIMAD UR44, UR44, UR6, URZ ;  /* 0x000000062c2c72a4 */ /* 0x000fe4000f8e023f */
[----:B------:R-:W-:-:S08]  /*0ff0*/  @UP2 USHF.R.U32.HI UR36, URZ, UR7, UR5 ;  /* 0x000000073f242299 */ /* 0x000fd00008011605 */
[----:B-1----:R-:W-:Y:S05]  /*1000*/  @!P0 BRA `(.L_x_2802) ;  /* 0x0000001400e08947 */ /* 0x002fea0003800000 */
[----:B------:R-:W1:Y:S01]  /*1010*/  SHFL.IDX PT, R0, R186, RZ, 0x1f ;  /* 0x00001fffba007589 */ /* 0x000e6200000e0000 */
[----:B------:R-:W-:Y:S01]  /*1020*/  UIADD3 UR4, UR42, 0x36400, URZ ;  /* 0x000364002a047890 */ /* 0x000fe2000fffe03f */
[----:B------:R-:W-:Y:S01]  /*1030*/  UMOV UR17, 0x40000040 ;  /* 0x4000004000117882 */ /* 0x000fe20000000000 */
[----:B------:R-:W-:Y:S02]  /*1040*/  BAR.SYNC.DEFER_BLOCKING 0xe, 0x100 ;  /* 0x0384000000007b1d */ /* 0x000fe40000010000 */
[----:B------:R-:W-:Y:S02]  /*1050*/  USHF.R.U32.HI UR4, URZ, 0x4, UR4 ;  /* 0x000000043f047899 */ /* 0x000fe40008011604 */
[----:B------:R-:W-:Y:S02]  /*1060*/  UISETP.GE.AND UP0, UPT, UR44, 0x41, UPT ;  /* 0x000000412c00788c */ /* 0x000fe4000bf06270 */
[----:B------:R-:W-:Y:S01]  /*1070*/  ULOP3.LUT UR4, UR4, 0x3fff, URZ, 0xc0, !UPT ;  /* 0x00003fff04047892 */ /* 0x000fe2000f8ec03f */
[----:B------:R-:W-:Y:S01]  /*1080*/  UMOV UR19, 0x40000040 ;  /* 0x4000004000137882 */ /* 0x000fe20000000000 */
[----:B------:R-:W-:-:S02]  /*1090*/  UMOV UR5, 0x40000040 ;  /* 0x4000004000057882 */ /* 0x000fc40000000000 */
[----:B------:R-:W-:Y:S01]  /*10a0*/  ULOP3.LUT UR16, UR4, 0x10000, URZ, 0xfc, !UPT ;  /* 0x0001000004107892 */ /* 0x000fe2000f8efc3f */
[----:B------:R-:W2:Y:S01]  /*10b0*/  S2R R4, SR_TID.X ;  /* 0x0000000000047919 */ /* 0x000ea20000002100 */
[----:B------:R-:W-:Y:S01]  /*10c0*/  UMOV UR7, 0x40000040 ;  /* 0x4000004000077882 */ /* 0x000fe20000000000 */
[----:B------:R-:W-:Y:S01]  /*10d0*/  UMOV UR9, 0x40000040 ;  /* 0x4000004000097882 */ /* 0x000fe20000000000 */
[----:B------:R-:W-:Y:S01]  /*10e0*/  UIADD3 UR4, UR16, 0x2, URZ ;  /* 0x0000000210047890 */ /* 0x000fe2000fffe03f */
[----:B------:R-:W-:Y:S01]  /*10f0*/  PLOP3.LUT P0, PT, PT, PT, UP0, 0x80, 0x0 ;  /* 0x000000000000781c */ /* 0x000fe20003f0f008 */
[----:B------:R-:W-:Y:S01]  /*1100*/  UIADD3 UR8, UR16, 0x4, URZ ;  /* 0x0000000410087890 */ /* 0x000fe2000fffe03f */
[----:B------:R-:W-:Y:S01]  /*1110*/  UMOV UR11, 0x40000040 ;  /* 0x40000040000b7882 */ /* 0x000fe20000000000 */
[----:B------:R-:W-:Y:S01]  /*1120*/  UIADD3 UR12, UR16, 0x6, URZ ;  /* 0x00000006100c7890 */ /* 0x000fe2000fffe03f */
[----:B-1----:R-:W-:Y:S01]  /*1130*/  LEA.HI R3, R0, R0, RZ, 0x1 ;  /* 0x0000000000037211 */ /* 0x002fe200078f08ff */
[----:B------:R-:W-:Y:S01]  /*1140*/  UMOV UR13, 0x40000040 ;  /* 0x40000040000d7882 */ /* 0x000fe20000000000 */
[----:B------:R-:W-:-:S02]  /*1150*/  UMOV UR15, 0x40000040 ;  /* 0x40000040000f7882 */ /* 0x000fc40000000000 */
[----:B------:R-:W-:Y:S01]  /*1160*/  LOP3.LUT R3, R3, 0x1fffe, RZ, 0xc0, !PT ;  /* 0x0001fffe03037812 */ /* 0x000fe200078ec0ff */
[----:B------:R-:W-:-:S04]  /*1170*/  WARPGROUP.ARRIVE ;  /* 0x00000000000079c5 */ /* 0x000fc80000000000 */
[----:B------:R-:W-:-:S05]  /*1180*/  IMAD.IADD R3, R0, 0x1, -R3 ;  /* 0x0000000100037824 */ /* 0x000fca00078e0a03 */
[----:B------:R-:W-:-:S05]  /*1190*/  LEA R3, R3, UR42, 0xf ;  /* 0x0000002a03037c11 */ /* 0x000fca000f8e78ff */
[----:B------:R-:W-:Y:S01]  /*11a0*/  VIADD R3, R3, 0x400 ;  /* 0x0000040003037836 */ /* 0x000fe20000000000 */
[----:B--2---:R-:W-:-:S04]  /*11b0*/  LOP3.LUT R4, R4, 0x7f, RZ, 0xc0, !PT ;  /* 0x0000007f04047812 */ /* 0x004fc800078ec0ff */
[----:B------:R-:W-:Y:S02]  /*11c0*/  SHF.R.U32.HI R3, RZ, 0x4, R3 ;  /* 0x00000004ff037819 */ /* 0x000fe40000011603 */
[----:B------:R-:W-:Y:S02]  /*11d0*/  ISETP.NE.AND P1, PT, R4, RZ, PT ;  /* 0x000000ff0400720c */ /* 0x000fe40003f25270 */
[----:B------:R-:W-:-:S04]  /*11e0*/  LOP3.LUT R3, R3, 0x3fff, RZ, 0xc0, !PT ;  /* 0x00003fff03037812 */ /* 0x000fc800078ec0ff */
[----:B------:R-:W-:-:S04]  /*11f0*/  LOP3.LUT R7, R3, 0x2000000, RZ, 0xfc, !PT ;  /* 0x0200000003077812 */ /* 0x000fc800078efcff */
[----:B------:R-:W-:-:S04]  /*1200*/  LEA R0, R2, R7, 0xc ;  /* 0x0000000702007211 */ /* 0x000fc800078e60ff */
[C---:B------:R-:W-:Y:S01]  /*1210*/  R2UR UR18, R0.reuse ;  /* 0x00000000001272ca */ /* 0x040fe200000e0000 */
[----:B------:R-:W-:-:S05]  /*1220*/  VIADD R3, R0, 0x80 ;  /* 0x0000008000037836 */ /* 0x000fca0000000000 */
[----:B------:R-:W-:Y:S01]  /*1230*/  R2UR UR6, R3 ;  /* 0x00000000030672ca */ /* 0x000fe200000e0000 */
[C---:B------:R-:W-:Y:S02]  /*1240*/  VIADD R3, R0.reuse, 0x100 ;  /* 0x0000010000037836 */ /* 0x040fe40000000000 */
[----:B------:R-:W-:-:S03]  /*1250*/  VIADD R0, R0, 0x180 ;  /* 0x0000018000007836 */ /* 0x000fc60000000000 */
[----:B------:R-:W-:Y:S01]  /*1260*/  R2UR UR10, R3 ;  /* 0x00000000030a72ca */ /* 0x000fe200000e0000 */
[----:B------:R-:W-:Y:S01]  /*1270*/  HGMMA.64x256x16.F32.BF16 R24, gdesc[UR16].tnspB, RZ, !UPT, gsb0 ;  /* 0x43e00000101879f0 */ /* 0x000fe2000c0018ff */
[----:B------:R-:W-:Y:S02]  /*1280*/  R2UR UR14, R0 ;  /* 0x00000000000e72ca */ /* 0x000fe400000e0000 */
[----:B------:R-:W-:-:S04]  /*1290*/  @!P1 LEA R0, R2, UR42, 0x3 ;  /* 0x0000002a02009c11 */ /* 0x000fc8000f8e18ff */
[----:B------:R-:W-:-:S04]  /*12a0*/  @!P1 IADD3 R0, R0, 0x38860, RZ ;  /* 0x0003886000009810 */ /* 0x000fc80007ffe0ff */
[----:B------:R-:W-:Y:S01]  /*12b0*/  @!P1 PRMT R0, RZ, 0x654, R0 ;  /* 0x00000654ff009816 */ /* 0x000fe20000000000 */
[----:B------:R-:W-:Y:S02]  /*12c0*/  WARPGROUP.DEPBAR.LE gsb0, 0x0 ;  /* 0x00008000000079c5 */ /* 0x000fe40000010000 */
[----:B------:R-:W-:-:S14]  /*12d0*/  WARPGROUP.ARRIVE ;  /* 0x00000000000079c5 */ /* 0x000fdc0000000000 */
        /* <DEDUP_REMOVED lines=12> */
[----:B------:R-:W-:Y:S05]  /*13a0*/  @!P0 BRA `(.L_x_2803) ;  /* 0x0000000800c48947 */ /* 0x000fea0003800000 */
[----:B------:R-:W-:-:S04]  /*13b0*/  UIADD3 UR44, UR44, 0x3f, URZ ;  /* 0x0000003f2c2c7890 */ /* 0x000fc8000fffe03f */
[----:B------:R-:W-:-:S04]  /*13c0*/  USHF.R.S32.HI UR6, URZ, 0x1f, UR44 ;  /* 0x0000001f3f067899 */ /* 0x000fc8000801142c */
[----:B------:R-:W-:-:S04]  /*13d0*/  ULEA.HI UR6, UR6, UR44, URZ, 0x6 ;  /* 0x0000002c06067291 */ /* 0x000fc8000f8f303f */
[----:B------:R-:W-:-:S06]  /*13e0*/  ULEA.HI.SX32 UR6, UR6, 0xfffffffe, 0x1a ;  /* 0xfffffffe06067891 */ /* 0x000fcc000f8fd23f */
[----:B-1----:R-:W-:-:S07]  /*13f0*/  IMAD.U32 R0, RZ, RZ, UR6 ;  /* 0x00000006ff007e24 */ /* 0x002fce000f8e00ff */
.L_x_2804:
[----:B------:R-:W-:Y:S01]  /*1400*/  BAR.SYNC.DEFER_BLOCKING 0xe, 0x100 ;  /* 0x0384000000007b1d */ /* 0x000fe20000010000 */
[----:B------:R-:W-:Y:S01]  /*1410*/  IMAD R3, R2, 0x40, R17 ;  /* 0x0000004002037824 */ /* 0x000fe200078e0211 */
[----:B------:R-:W-:Y:S01]  /*1420*/  ISETP.GT.AND P2, PT, R0, RZ, PT ;  /* 0x000000ff0000720c */ /* 0x000fe20003f44270 */
[----:B------:R-:W-:Y:S02]  /*1430*/  VIADD R2, R2, 0x1 ;  /* 0x0000000102027836 */ /* 0x000fe40000000000 */
[----:B------:R-:W-:Y:S01]  /*1440*/  VIADD R0, R0, 0xffffffff ;  /* 0xffffffff00007836 */ /* 0x000fe20000000000 */
[----:B------:R-:W-:Y:S01]  /*1450*/  LEA R3, R3, UR42, 0x2 ;  /* 0x0000002a03037c11 */ /* 0x000fe2000f8e10ff */
[----:B------:R-:W-:Y:S01]  /*1460*/  UMOV UR19, 0x40000040 ;  /* 0x4000004000137882 */ /* 0x000fe20000000000 */
[C---:B------:R-:W-:Y:S01]  /*1470*/  ISETP.NE.AND P0, PT, R2.reuse, 0x2, PT ;  /* 0x000000020200780c */ /* 0x040fe20003f05270 */
[----:B------:R-:W-:Y:S01]  /*1480*/  UMOV UR7, 0x40000040 ;  /* 0x4000004000077882 */ /* 0x000fe20000000000 */
[----:B------:R-:W-:Y:S01]  /*1490*/  UMOV UR11, 0x40000040 ;  /* 0x40000040000b7882 */ /* 0x000fe20000000000 */
[----:B------:R-:W-:Y:S01]  /*14a0*/  UMOV UR15, 0x40000040 ;  /* 0x40000040000f7882 */ /* 0x000fe20000000000 */
[----:B------:R-:W-:Y:S01]  /*14b0*/  SEL R2, R2, RZ, P0 ;  /* 0x000000ff02027207 */ /* 0x000fe20000000000 */
[----:B------:R-:W1:Y:S04]  /*14c0*/  LDS R4, [R3+0x38400] ;  /* 0x0384000003047984 */ /* 0x000e680000000800 */
[----:B------:R2:W3:Y:S02]  /*14d0*/  LDS R5, [R3+0x38420] ;  /* 0x0384200003057984 */ /* 0x0004e40000000800 */
[----:B--2---:R-:W-:-:S04]  /*14e0*/  LEA R3, R2, R7, 0xc ;  /* 0x0000000702037211 */ /* 0x004fc800078e60ff */
[----:B------:R-:W-:Y:S01]  /*14f0*/  R2UR UR18, R3 ;  /* 0x00000000031272ca */ /* 0x000fe200000e0000 */
        /* <DEDUP_REMOVED lines=128> */
[----:B------:R-:W-:-:S05]  /*1d00*/  VIADD R4, R3, 0x80 ;  /* 0x0000008003047836 */ /* 0x000fca0000000000 */
[----:B------:R-:W-:Y:S01]  /*1d10*/  WARPGROUP.ARRIVE ;  /* 0x00000000000079c5 */ /* 0x000fe20000000000 */
[----:B------:R-:W-:Y:S01]  /*1d20*/  R2UR UR6, R4 ;  /* 0x00000000040672ca */ /* 0x000fe200000e0000 */
[C---:B------:R-:W-:Y:S02]  /*1d30*/  VIADD R4, R3.reuse, 0x100 ;  /* 0x0000010003047836 */ /* 0x040fe40000000000 */
[----:B------:R-:W-:Y:S02]  /*1d40*/  VIADD R3, R3, 0x180 ;  /* 0x0000018003037836 */ /* 0x000fe40000000000 */
[----:B------:R-:W-:Y:S01]  /*1d50*/  HGMMA.64x256x16.F32.BF16 R24, gdesc[UR16].tnspB, R24, gsb0 ;  /* 0x43e00000101879f0 */ /* 0x000fe20008001818 */
[----:B------:R-:W-:Y:S02]  /*1d60*/  R2UR UR10, R4 ;  /* 0x00000000040a72ca */ /* 0x000fe400000e0000 */
[----:B------:R-:W-:Y:S02]  /*1d70*/  R2UR UR14, R3 ;  /* 0x00000000030e72ca */ /* 0x000fe400000e0000 */
[----:B------:R-:W-:-:S04]  /*1d80*/  @!P1 LEA R3, R2, UR42, 0x3 ;  /* 0x0000002a02039c11 */ /* 0x000fc8000f8e18ff */
[----:B------:R-:W-:-:S04]  /*1d90*/  @!P1 IADD3 R3, R3, 0x38860, RZ ;  /* 0x0003886003039810 */ /* 0x000fc80007ffe0ff */
[----:B------:R-:W-:Y:S01]  /*1da0*/  @!P1 PRMT R3, RZ, 0x654, R3 ;  /* 0x00000654ff039816 */ /* 0x000fe20000000003 */
[----:B------:R-:W-:Y:S02]  /*1db0*/  WARPGROUP.DEPBAR.LE gsb0, 0x0 ;  /* 0x00008000000079c5 */ /* 0x000fe40000010000 */
[----:B------:R-:W-:-:S12]  /*1dc0*/  WARPGROUP.ARRIVE ;  /* 0x00000000000079c5 */ /* 0x000fd80000000000 */
        /* <DEDUP_REMOVED lines=11> */
[----:B------:R1:W-:Y:S02]  /*1e80*/  @!P1 SYNCS.ARRIVE.TRANS64.RED.A1T0 RZ, [R3+URZ], RZ ;  /* 0x000000ff03ff99a7 */ /* 0x0003e4000810043f */
[----:B-1----:R-:W-:-:S04]  /*1e90*/  SEL R3, RZ, 0x1, P0 ;  /* 0x00000001ff037807 */ /* 0x002fc80000000000 */
[----:B------:R-:W-:Y:S01]  /*1ea0*/  LOP3.LUT R16, R16, R3, RZ, 0x3c, !PT ;  /* 0x0000000310107212 */ /* 0x000fe200078e3cff */
[----:B------:R-:W-:Y:S06]  /*1eb0*/  @P2 BRA `(.L_x_2804) ;  /* 0xfffffff400502947 */ /* 0x000fec000383ffff */
.L_x_2803:
[----:B------:R-:W-:Y:S01]  /*1ec0*/  BAR.SYNC.DEFER_BLOCKING 0xe, 0x100 ;  /* 0x0384000000007b1d */ /* 0x000fe20000010000 */
[C---:B-1----:R-:W-:Y:S01]  /*1ed0*/  IMAD R0, R2.reuse, 0x40, R17 ;  /* 0x0000004002007824 */ /* 0x042fe200078e0211 */
[----:B------:R-:W-:Y:S01]  /*1ee0*/  CS2R R156, SRZ ;  /* 0x00000000009c7805 */ /* 0x000fe2000001ff00 */
[----:B------:R-:W-:-:S03]  /*1ef0*/  VIADD R2, R2, 0x1 ;  /* 0x0000000102027836 */ /* 0x000fc60000000000 */
[----:B------:R-:W-:Y:S02]  /*1f00*/  LEA R4, R0, UR42, 0x2 ;  /* 0x0000002a00047c11 */ /* 0x000fe4000f8e10ff */
[----:B------:R-:W-:-:S04]  /*1f10*/  ISETP.NE.AND P0, PT, R2, 0x2, PT ;  /* 0x000000020200780c */ /* 0x000fc80003f05270 */
[----:B------:R-:W-:Y:S02]  /*1f20*/  SEL R5, RZ, 0x1, P0 ;  /* 0x00000001ff057807 */ /* 0x000fe40000000000 */
[----:B------:R-:W-:Y:S02]  /*1f30*/  SEL R2, R2, RZ, P0 ;  /* 0x000000ff02027207 */ /* 0x000fe40000000000 */
[----:B------:R-:W-:Y:S01]  /*1f40*/  LOP3.LUT R16, R16, R5, RZ, 0x3c, !PT ;  /* 0x0000000510107212 */ /* 0x000fe200078e3cff */
        /* <DEDUP_REMOVED lines=132> */
.L_x_2802:
[----:B------:R-:W1:Y:S01]  /*2790*/  SHFL.IDX PT, R0, R186, RZ, 0x1f ;  /* 0x00001fffba007589 */ /* 0x000e6200000e0000 */
[----:B------:R-:W-:Y:S02]  /*27a0*/  UIADD3 UR6, UR42, 0x36400, URZ ;  /* 0x000364002a067890 */ /* 0x000fe4000fffe03f */
[----:B------:R-:W-:Y:S02]  /*27b0*/  UIADD3 UR4, UR44, 0x3f, URZ ;  /* 0x0000003f2c047890 */ /* 0x000fe4000fffe03f */
[----:B------:R-:W-:Y:S02]  /*27c0*/  ULOP3.LUT UP0, URZ, UR6, 0x3ff, URZ, 0xc0, !UPT ;  /* 0x000003ff063f7892 */ /* 0x000fe4000f80c03f */
[----:B------:R-:W-:-:S04]  /*27d0*/  USHF.R.S32.HI UR5, URZ, 0x1f, UR4 ;  /* 0x0000001f3f057899 */ /* 0x000fc80008011404 */
[----:B------:R-:W-:Y:S01]  /*27e0*/  PLOP3.LUT P0, PT, PT, PT, UP0, 0x80, 0x0 ;  /* 0x000000000000781c */ /* 0x000fe20003f0f008 */
[----:B------:R-:W-:-:S04]  /*27f0*/  ULEA.HI UR5, UR5, UR4, URZ, 0x6 ;  /* 0x0000000405057291 */ /* 0x000fc8000f8f303f */
[----:B------:R-:W-:Y:S01]  /*2800*/  USHF.R.S32.HI UR37, URZ, 0x6, UR5 ;  /* 0x000000063f257899 */ /* 0x000fe20008011405 */
[----:B-1----:R-:W-:-:S04]  /*2810*/  LEA.HI R3, R0, R0, RZ, 0x1 ;  /* 0x0000000000037211 */ /* 0x002fc800078f08ff */
[----:B------:R-:W-:-:S04]  /*2820*/  LOP3.LUT R3, R3, 0x1fffe, RZ, 0xc0, !PT ;  /* 0x0001fffe03037812 */ /* 0x000fc800078ec0ff */
[----:B------:R-:W-:-:S04]  /*2830*/  IADD3 R3, R0, -R3, RZ ;  /* 0x8000000300037210 */ /* 0x000fc80007ffe0ff */
[----:B------:R-:W-:-:S05]  /*2840*/  LEA R3, R3, UR42, 0xf ;  /* 0x0000002a03037c11 */ /* 0x000fca000f8e78ff */
[----:B------:R-:W-:-:S05]  /*2850*/  VIADD R3, R3, 0x400 ;  /* 0x0000040003037836 */ /* 0x000fca0000000000 */
[----:B------:R-:W-:-:S04]  /*2860*/  SHF.R.U32.HI R3, RZ, 0x4, R3 ;  /* 0x00000004ff037819 */ /* 0x000fc80000011603 */
[----:B------:R-:W-:Y:S01]  /*2870*/  LOP3.LUT R56, R3, 0x3fff, RZ, 0xc0, !PT ;  /* 0x00003fff03387812 */ /* 0x000fe200078ec0ff */
[----:B------:R-:W-:Y:S06]  /*2880*/  @!P0 BRA `(.L_x_2806) ;  /* 0x0000000000408947 */ /* 0x000fec0003800000 */
[----:B------:R-:W-:Y:S01]  /*2890*/  MOV R0, 0x0 ;  /* 0x0000000000007802 */ /* 0x000fe20000000f00 */
[----:B------:R-:W-:Y:S01]  /*28a0*/  ULDC.64 UR4, c[0x4][0x108] ;  /* 0x0100420000047ab9 */ /* 0x000fe20000000a00 */
[----:B------:R-:W-:Y:S01]  /*28b0*/  ULDC.64 UR6, c[0x4][0x58] ;  /* 0x0100160000067ab9 */ /* 0x000fe20000000a00 */
[----:B------:R-:W-:Y:S01]  /*28c0*/  IMAD.U32 R4, RZ, RZ, UR4 ;  /* 0x00000004ff047e24 */ /* 0x000fe2000f8e00ff */
[----:B------:R1:W2:Y:S01]  /*28d0*/  LDC.64 R14, c[0x4][R0] ;  /* 0x01000000000e7b82 */ /* 0x0002a20000000a00 */
[----:B------:R-:W-:Y:S01]  /*28e0*/  IMAD.U32 R5, RZ, RZ, UR5 ;  /* 0x00000005ff057e24 */ /* 0x000fe2000f8e00ff */
[----:B------:R-:W-:Y:S01]  /*28f0*/  ULDC.64 UR4, c[0x4][0x110] ;  /* 0x0100440000047ab9 */ /* 0x000fe20000000a00 */
[----:B------:R-:W-:Y:S01]  /*2900*/  IMAD.U32 R10, RZ, RZ, UR6 ;  /* 0x00000006ff0a7e24 */ /* 0x000fe2000f8e00ff */
[----:B------:R-:W-:Y:S01]  /*2910*/  MOV R6, UR4 ;  /* 0x0000000400067c02 */ /* 0x000fe20008000f00 */
[----:B------:R-:W-:Y:S01]  /*2920*/  IMAD.U32 R7, RZ, RZ, UR5 ;  /* 0x00000005ff077e24 */ /* 0x000fe2000f8e00ff */
[----:B------:R-:W-:Y:S01]  /*2930*/  MOV R8, 0x70 ;  /* 0x0000007000087802 */ /* 0x000fe20000000f00 */
[----:B------:R-:W-:-:S02]  /*2940*/  IMAD.U32 R11, RZ, RZ, UR7 ;  /* 0x00000007ff0b7e24 */ /* 0x000fc4000f8e00ff */
[----:B------:R-:W-:Y:S02]  /*2950*/  IMAD.MOV.U32 R12, RZ, RZ, 0x1 ;  /* 0x00000001ff0c7424 */ /* 0x000fe400078e00ff */
[----:B-1----:R-:W-:-:S07]  /*2960*/  IMAD.MOV.U32 R13, RZ, RZ, RZ ;  /* 0x000000ffff0d7224 */ /* 0x002fce00078e00ff */
[----:B------:R-:W-:-:S07]  /*2970*/  LEPC R20, `(.L_x_2806) ;  /* 0x000000001014794e */ /* 0x000fce0000000000 */
[----:B--2---:R-:W-:Y:S05]  /*2980*/  CALL.ABS.NOINC R14 ;  /* 0x000000000e007343 */ /* 0x004fea0003c00000 */
.L_x_2806:
[----:B------:R-:W-:Y:S01]  /*2990*/  ULEA.HI UR4, UR38, UR38, URZ, 0x1 ;  /* 0x0000002626047291 */ /* 0x000fe2000f8f083f */
[----:B------:R-:W-:-:S03]  /*29a0*/  ISETP.NE.AND P0, PT, RZ, UR43, PT ;  /* 0x0000002bff007c0c */ /* 0x000fc6000bf05270 */
[----:B------:R-:W-:-:S04]  /*29b0*/  ULOP3.LUT UR4, UR4, 0xfffffffe, URZ, 0xc0, !UPT ;  /* 0xfffffffe04047892 */ /* 0x000fc8000f8ec03f */
[----:B------:R-:W-:-:S06]  /*29c0*/  UIADD3 UR4, UR38, -UR4, URZ ;  /* 0x8000000426047290 */ /* 0x000fcc000fffe03f */
[----:B------:R-:W-:-:S05]  /*29d0*/  IMAD.U32 R0, RZ, RZ, UR4 ;  /* 0x00000004ff007e24 */ /* 0x000fca000f8e00ff */
[----:B------:R-:W-:-:S04]  /*29e0*/  SHF.L.U32 R0, R0, 0x1f, RZ ;  /* 0x0000001f00007819 */ /* 0x000fc800000006ff */
[----:B------:R-:W1:Y:S02]  /*29f0*/  SYNCS.PHASECHK.TRANS64.TRYWAIT P1, [UR42+0x38800], R0 ;  /* 0x03880000ff0075a7 */ /* 0x000e64000802016a */
[----:B-1----:R-:W-:Y:S05]  /*2a00*/  @!P1 BRA `(.L_x_2807) ;  /* 0x000000a800549947 */ /* 0x002fea0003800000 */
.L_x_2886:
[----:B------:R-:W-:Y:S05]  /*2a10*/  @P0 BRA `(.L_x_2808) ;  /* 0x0000000000040947 */ /* 0x000fea0003800000 */
[----:B------:R-:W-:Y:S01]  /*2a20*/  BPT.TRAP 0x1 ;  /* 0x000000040000795c */ /* 0x000fe20000300000 */
.L_x_2808:
[----:B------:R-:W-:Y:S02]  /*2a30*/  LEA R8, R2, UR42, 0x3 ;  /* 0x0000002a02087c11 */ /* 0x000fe4000f8e18ff */
[----:B------:R-:W-:-:S04]  /*2a40*/  SHF.L.U32 R9, R16, 0x1f, RZ ;  /* 0x0000001f10097819 */ /* 0x000fc800000006ff */
[----:B------:R2:W3:Y:S01]  /*2a50*/  SYNCS.PHASECHK.TRANS64.TRYWAIT P1, [R8+URZ+0x38830], R9 ;  /* 0x03883009080075a7 */ /* 0x0004e2000802017f */
[----:B------:R-:W-:Y:S05]  /*2a60*/  @P0 BRA `(.L_x_2809) ;  /* 0x0000000000040947 */ /* 0x000fea0003800000 */
[----:B------:R-:W-:Y:S01]  /*2a70*/  BPT.TRAP 0x1 ;  /* 0x000000040000795c */ /* 0x000fe20000300000 */
.L_x_2809:
[----:B---3--:R-:W-:Y:S05]  /*2a80*/  @P1 BRA `(.L_x_2810) ;  /* 0x0000000000081947 */ /* 0x008fea0003800000 */
[----:B------:R-:W3:Y:S02]  /*2a90*/  SYNCS.PHASECHK.TRANS64.TRYWAIT P1, [R8+URZ+0x38830], R9 ;  /* 0x03883009080075a7 */ /* 0x000ee4000802017f */
[----:B---3--:R-:W-:Y:S05]  /*2aa0*/  @!P1 BRA `(.L_x_2811) ;  /* 0x000000a800449947 */ /* 0x008fea0003800000 */
.L_x_2810:
[----:B------:R-:W-:-:S04]  /*2ab0*/  UIADD3 UR4, UR42, 0x22400, URZ ;  /* 0x000224002a047890 */ /* 0x000fc8000fffe03f */
[----:B------:R-:W-:-:S04]  /*2ac0*/  USHF.R.U32.HI UR4, URZ, 0x4, UR4 ;  /* 0x000000043f047899 */ /* 0x000fc80008011604 */
[----:B------:R-:W-:-:S06]  /*2ad0*/  ULOP3.LUT UR4, UR4, 0x3fff, URZ, 0xc0, !UPT ;  /* 0x00003fff04047892 */ /* 0x000fcc000f8ec03f */
[----:B------:R-:W-:Y:S01]  /*2ae0*/  MOV R4, UR4 ;  /* 0x0000000400047c02 */ /* 0x000fe20008000f00 */
[----:B------:R-:W-:Y:S05]  /*2af0*/  WARPSYNC.ALL ;  /* 0x0000000000007948 */ /* 0x000fea0003800000 */
[----:B------:R-:W-:Y:S01]  /*2b00*/  LOP3.LUT R4, R4, 0x10000, RZ, 0xfc, !PT ;  /* 0x0001000004047812 */ /* 0x000fe200078efcff */
[----:B------:R-:W-:-:S04]  /*2b10*/  UIADD3 UR4, UR42, 0x20400, URZ ;  /* 0x000204002a047890 */ /* 0x000fc8000fffe03f */
[----:B-1----:R-:W-:Y:S01]  /*2b20*/  IMAD R3, R2, 0x200, R4 ;  /* 0x0000020002037824 */ /* 0x002fe200078e0204 */
[----:B------:R-:W-:Y:S01]  /*2b30*/  WARPGROUP.ARRIVE ;  /* 0x00000000000079c5 */ /* 0x000fe20000000000 */
[----:B------:R-:W-:Y:S01]  /*2b40*/  UMOV UR7, 0x40000040 ;  /* 0x4000004000077882 */ /* 0x000fe20000000000 */
[----:B------:R-:W-:Y:S02]  /*2b50*/  USHF.R.U32.HI UR4, URZ, 0x4, UR4 ;  /* 0x000000043f047899 */ /* 0x000fe40008011604 */
[----:B------:R-:W-:Y:S01]  /*2b60*/  R2UR UR6, R3 ;  /* 0x00000000030672ca */ /* 0x000fe200000e0000 */
[----:B------:R-:W-:Y:S01]  /*2b70*/  UMOV UR5, 0x40000040 ;  /* 0x4000004000057882 */ /* 0x000fe20000000000 */
[----:B------:R-:W-:Y:S01]  /*2b80*/  ULOP3.LUT UR4, UR4, 0x3fff, URZ, 0xc0, !UPT ;  /* 0x00003fff04047892 */ /* 0x000fe2000f8ec03f */
[----:B------:R-:W-:Y:S01]  /*2b90*/  UMOV UR11, 0x40000040 ;  /* 0x40000040000b7882 */ /* 0x000fe20000000000 */
[----:B------:R-:W-:Y:S02]  /*2ba0*/  UMOV UR9, 0x40000040 ;  /* 0x4000004000097882 */ /* 0x000fe40000000000 */
[----:B------:R-:W-:Y:S01]  /*2bb0*/  ULOP3.LUT UR4, UR4, 0x10000, URZ, 0xfc, !UPT ;  /* 0x0001000004047892 */ /* 0x000fe2000f8efc3f */
[----:B------:R-:W-:Y:S01]  /*2bc0*/  UMOV UR15, 0x40000040 ;  /* 0x40000040000f7882 */ /* 0x000fe20000000000 */
[----:B------:R-:W-:-:S02]  /*2bd0*/  UMOV UR13, 0x40000040 ;  /* 0x40000040000d7882 */ /* 0x000fc40000000000 */
[----:B------:R-:W-:Y:S02]  /*2be0*/  UIADD3 UR8, UR4, 0x2, URZ ;  /* 0x0000000204087890 */ /* 0x000fe4000fffe03f */
[----:B------:R-:W-:Y:S02]  /*2bf0*/  UIADD3 UR12, UR4, 0x4, URZ ;  /* 0x00000004040c7890 */ /* 0x000fe4000fffe03f */
[----:B------:R-:W-:Y:S02]  /*2c00*/  UIADD3 UR10, UR6, 0x2, URZ ;  /* 0x00000002060a7890 */ /* 0x000fe4000fffe03f */
[----:B------:R-:W-:Y:S01]  /*2c10*/  HGMMA.64x64x16.F32.BF16 R24, gdesc[UR4], RZ, !UPT, gsb0 ;  /* 0x00e00000041879f0 */ /* 0x000fe2000c0018ff */
[----:B------:R-:W-:Y:S02]  /*2c20*/  UIADD3 UR14, UR6, 0x4, URZ ;  /* 0x00000004060e7890 */ /* 0x000fe4000fffe03f */
[----:B------:R-:W-:Y:S02]  /*2c30*/  UIADD3 UR18, UR6, 0x6, URZ ;  /* 0x0000000606127890 */ /* 0x000fe4000fffe03f */
[----:B------:R-:W-:Y:S01]  /*2c40*/  UIADD3 UR16, UR4, 0x6, URZ ;  /* 0x0000000604107890 */ /* 0x000fe2000fffe03f */
[----:B------:R-:W-:Y:S01]  /*2c50*/  UMOV UR19, 0x40000040 ;  /* 0x4000004000137882 */ /* 0x000fe20000000000 */
[----:B------:R-:W-:Y:S01]  /*2c60*/  UMOV UR17, 0x40000040 ;  /* 0x4000004000117882 */ /* 0x000fe20000000000 */
[----:B------:R-:W-:-:S02]  /*2c70*/  WARPGROUP.DEPBAR.LE gsb0, 0x0 ;  /* 0x00008000000079c5 */ /* 0x000fc40000010000 */
        /* <DEDUP_REMOVED lines=9> */
[----:B------:R-:W1:Y:S02]  /*2d10*/  SYNCS.PHASECHK.TRANS64.TRYWAIT P1, [UR42+0x38810], R0 ;  /* 0x03881000ff0075a7 */ /* 0x000e64000802016a */
[----:B-1----:R-:W-:Y:S05]  /*2d20*/  @!P1 BRA `(.L_x_2812) ;  /* 0x000000a400b89947 */ /* 0x002fea0003800000 */
.L_x_2887:
[----:B------:R-:W-:Y:S05]  /*2d30*/  @P0 BRA `(.L_x_2813) ;  /* 0x0000000000040947 */ /* 0x000fea0003800000 */
[----:B------:R-:W-:Y:S01]  /*2d40*/  BPT.TRAP 0x1 ;  /* 0x000000040000795c */ /* 0x000fe20000300000 */
.L_x_2813:
[----:B------:R4:W1:Y:S01]  /*2d50*/  SYNCS.PHASECHK.TRANS64.TRYWAIT P1, [R8+URZ+0x38850], R9 ;  /* 0x03885009080075a7 */ /* 0x000862000802017f */
[----:B------:R-:W-:Y:S05]  /*2d60*/  @P0 BRA `(.L_x_2814) ;  /* 0x0000000000040947 */ /* 0x000fea0003800000 */
[----:B------:R-:W-:Y:S01]  /*2d70*/  BPT.TRAP 0x1 ;  /* 0x000000040000795c */ /* 0x000fe20000300000 */
.L_x_2814:
[----:B------:R-:W-:-:S04]  /*2d80*/  IMAD.U32 R5, RZ, RZ, UR42 ;  /* 0x0000002aff057e24 */ /* 0x000fc8000f8e00ff */
[C---:B-1----:R-:W-:Y:S01]  /*2d90*/  VIADD R0, R5.reuse, 0x400 ;  /* 0x0000040005007836 */ /* 0x042fe20000000000 */
[----:B------:R-:W-:-:S04]  /*2da0*/  IADD3 R3, R5, 0x26400, RZ ;  /* 0x0002640005037810 */ /* 0x000fc80007ffe0ff */
[----:B------:R-:W-:Y:S02]  /*2db0*/  SHF.R.U32.HI R0, RZ, 0x4, R0 ;  /* 0x00000004ff007819 */ /* 0x000fe40000011600 */
[----:B------:R-:W-:Y:S02]  /*2dc0*/  SHF.R.U32.HI R3, RZ, 0x4, R3 ;  /* 0x00000004ff037819 */ /* 0x000fe40000011603 */
[----:B------:R-:W-:Y:S02]  /*2dd0*/  LOP3.LUT R0, R0, 0x3fff, RZ, 0xc0, !PT ;  /* 0x00003fff00007812 */ /* 0x000fe400078ec0ff */
[----:B------:R-:W-:Y:S02]  /*2de0*/  LOP3.LUT R3, R3, 0x3fff, RZ, 0xc0, !PT ;  /* 0x00003fff03037812 */ /* 0x000fe400078ec0ff */
[----:B------:R-:W-:Y:S02]  /*2df0*/  LOP3.LUT R6, R0, 0x10000, RZ, 0xfc, !PT ;  /* 0x0001000000067812 */ /* 0x000fe400078efcff */
[----:B------:R-:W-:-:S03]  /*2e00*/  LOP3.LUT R7, R3, 0x10000, RZ, 0xfc, !PT ;  /* 0x0001000003077812 */ /* 0x000fc600078efcff */
[----:B------:R-:W-:Y:S01]  /*2e10*/  IMAD R0, R2, 0x1000, R6 ;  /* 0x0000100002007824 */ /* 0x000fe200078e0206 */
[----:B------:R-:W-:Y:S06]  /*2e20*/  @P1 BRA `(.L_x_2815) ;  /* 0x0000000000081947 */ /* 0x000fec0003800000 */
[----:B------:R-:W1:Y:S02]  /*2e30*/  SYNCS.PHASECHK.TRANS64.TRYWAIT P1, [R8+URZ+0x38850], R9 ;  /* 0x03885009080075a7 */ /* 0x000e64000802017f */
[----:B-1----:R-:W-:Y:S05]  /*2e40*/  @!P1 BRA `(.L_x_2816) ;  /* 0x000000a400889947 */ /* 0x002fea0003800000 */
.L_x_2815:
[C---:B------:R-:W-:Y:S01]  /*2e50*/  R2UR UR4, R7.reuse ;  /* 0x00000000070472ca */ /* 0x040fe200000e0000 */
[----:B------:R-:W-:Y:S01]  /*2e60*/  WARPGROUP.ARRIVE ;  /* 0x00000000000079c5 */ /* 0x000fe20000000000 */
[C---:B------:R-:W-:Y:S01]  /*2e70*/  R2UR UR6, R0.reuse ;  /* 0x00000000000672ca */ /* 0x040fe200000e0000 */
[----:B------:R-:W-:Y:S01]  /*2e80*/  UMOV UR5, 0x40000040 ;  /* 0x4000004000057882 */ /* 0x000fe20000000000 */
[----:B------:R-:W-:Y:S01]  /*2e90*/  UMOV UR7, 0x40000040 ;  /* 0x4000004000077882 */ /* 0x000fe20000000000 */
[----:B--234-:R-:W-:Y:S02]  /*2ea0*/  VIADD R9, R7, 0x2 ;  /* 0x0000000207097836 */ /* 0x01cfe40000000000 */
[----:B------:R-:W1:Y:S01]  /*2eb0*/  S2R R10, SR_TID.X ;  /* 0x00000000000a7919 */ /* 0x000e620000002100 */
[C---:B------:R-:W-:Y:S01]  /*2ec0*/  VIADD R3, R0.reuse, 0x2 ;  /* 0x0000000200037836 */ /* 0x040fe20000000000 */
[----:B------:R-:W-:Y:S01]  /*2ed0*/  ULDC UR10, c[0x0][0xa80] ;  /* 0x0002a000000a7ab9 */ /* 0x000fe20000000800 */
[----:B------:R-:W-:Y:S01]  /*2ee0*/  VIADD R12, R0, 0x800 ;  /* 0x00000800000c7836 */ /* 0x000fe20000000000 */
[----:B------:R-:W2:Y:S01]  /*2ef0*/  S2R R57, SR_TID.X ;  /* 0x0000000000397919 */ /* 0x000ea20000002100 */
[----:B------:R-:W-:-:S03]  /*2f00*/  UISETP.GE.AND UP0, UPT, UR44, 0x41, UPT ;  /* 0x000000412c00788c */ /* 0x000fc6000bf06270 */
[----:B------:R-:W-:Y:S01]  /*2f10*/  HGMMA.64x64x16.F32.BF16 R24, gdesc[UR4], R24, gsb0 ;  /* 0x00e00000041879f0 */ /* 0x000fe20008001818 */
[----:B------:R-:W-:Y:S01]  /*2f20*/  R2UR UR4, R9 ;  /* 0x00000000090472ca */ /* 0x000fe200000e0000 */
[----:B------:R-:W-:Y:S01]  /*2f30*/  UMOV UR5, 0x40000040 ;  /* 0x4000004000057882 */ /* 0x000fe20000000000 */
[----:B------:R-:W-:Y:S01]  /*2f40*/  R2UR UR6, R3 ;  /* 0x00000000030672ca */ /* 0x000fe200000e0000 */
[----:B------:R-:W-:Y:S01]  /*2f50*/  UMOV UR7, 0x40000040 ;  /* 0x4000004000077882 */ /* 0x000fe20000000000 */
[----:B------:R-:W-:Y:S01]  /*2f60*/  VIADD R3, R0, 0x4 ;  /* 0x0000000400037836 */ /* 0x000fe20000000000 */
[----:B------:R-:W-:Y:S02]  /*2f70*/  IADD3 R9, R7, 0x4, RZ ;  /* 0x0000000407097810 */ /* 0x000fe40007ffe0ff */
[----:B-1----:R-:W-:Y:S02]  /*2f80*/  SHF.R.U32.HI R10, RZ, 0x7, R10 ;  /* 0x00000007ff0a7819 */ /* 0x002fe4000001160a */
[----:B--2---:R-:W-:Y:S01]  /*2f90*/  LOP3.LUT R57, R57, 0x7f, RZ, 0xc0, !PT ;  /* 0x0000007f39397812 */ /* 0x004fe200078ec0ff */
[----:B------:R-:W-:-:S02]  /*2fa0*/  WARPGROUP.DEPBAR.LE gsb0, 0x0 ;  /* 0x00008000000079c5 */ /* 0x000fc40000010000 */
[----:B------:R-:W-:-:S06]  /*2fb0*/  WARPGROUP.ARRIVE ;  /* 0x00000000000079c5 */ /* 0x000fcc0000000000 */
[----:B------:R-:W-:Y:S01]  /*2fc0*/  HGMMA.64x64x16.F32.BF16 R24, gdesc[UR4], R24, gsb0 ;  /* 0x00e00000041879f0 */ /* 0x000fe20008001818 */
[----:B------:R-:W-:Y:S01]  /*2fd0*/  R2UR UR4, R9 ;  /* 0x00000000090472ca */ /* 0x000fe200000e0000 */
[----:B------:R-:W-:Y:S01]  /*2fe0*/  UMOV UR5, 0x40000040 ;  /* 0x4000004000057882 */ /* 0x000fe20000000000 */
[----:B------:R-:W-:Y:S01]  /*2ff0*/  R2UR UR6, R3 ;  /* 0x00000000030672ca */ /* 0x000fe200000e0000 */
[----:B------:R-:W-:Y:S01]  /*3000*/  UMOV UR7, 0x40000040 ;  /* 0x4000004000077882 */ /* 0x000fe20000000000 */
[----:B------:R-:W-:Y:S02]  /*3010*/  VIADD R9, R7, 0x6 ;  /* 0x0000000607097836 */ /* 0x000fe40000000000 */
[----:B------:R-:W-:Y:S01]  /*3020*/  VIADD R3, R0, 0x6 ;  /* 0x0000000600037836 */ /* 0x000fe20000000000 */
[----:B------:R-:W-:Y:S02]  /*3030*/  WARPGROUP.DEPBAR.LE gsb0, 0x0 ;  /* 0x00008000000079c5 */ /* 0x000fe40000010000 */
[----:B------:R-:W-:-:S06]  /*3040*/  WARPGROUP.ARRIVE ;  /* 0x00000000000079c5 */ /* 0x000fcc0000000000 */
[----:B------:R-:W-:Y:S01]  /*3050*/  HGMMA.64x64x16.F32.BF16 R24, gdesc[UR4], R24, gsb0 ;  /* 0x00e00000041879f0 */ /* 0x000fe20008001818 */
[----:B------:R-:W-:Y:S01]  /*3060*/  R2UR UR4, R9 ;  /* 0x00000000090472ca */ /* 0x000fe200000e0000 */
[----:B------:R-:W-:Y:S01]  /*3070*/  UMOV UR5, 0x40000040 ;  /* 0x4000004000057882 */ /* 0x000fe20000000000 */
[----:B------:R-:W-:Y:S01]  /*3080*/  R2UR UR6, R3 ;  /* 0x00000000030672ca */ /* 0x000fe200000e0000 */
[----:B------:R-:W-:Y:S01]  /*3090*/  UMOV UR7, 0x40000040 ;  /* 0x4000004000077882 */ /* 0x000fe20000000000 */
[----:B------:R-:W-:Y:S01]  /*30a0*/  VIADD R3, R0, 0x200 ;  /* 0x0000020000037836 */ /* 0x000fe20000000000 */
[----:B------:R-:W-:Y:S01]  /*30b0*/  IADD3 R9, R7, 0x200, RZ ;  /* 0x0000020007097810 */ /* 0x000fe20007ffe0ff */
[----:B------:R-:W-:Y:S02]  /*30c0*/  WARPGROUP.DEPBAR.LE gsb0, 0x0 ;  /* 0x00008000000079c5 */ /* 0x000fe40000010000 */
[----:B------:R-:W-:-:S07]  /*30d0*/  WARPGROUP.ARRIVE ;  /* 0x00000000000079c5 */ /* 0x000fce0000000000 */
        /* <DEDUP_REMOVED lines=104> */
[----:B------:R1:W2:Y:S02]  /*3760*/  SHFL.IDX PT, R3, R10, RZ, 0x1f ;  /* 0x00001fff0a037589 */ /* 0x0002a400000e0000 */
[----:B-1----:R-:W-:Y:S02]  /*3770*/  IADD3 R10, R7, 0x800, RZ ;  /* 0x00000800070a7810 */ /* 0x002fe40007ffe0ff */
[----:B--2---:R-:W-:-:S04]  /*3780*/  ISETP.GT.AND P1, PT, R3, 0x7f, PT ;  /* 0x0000007f0300780c */ /* 0x004fc80003f24270 */
[----:B------:R-:W-:-:S05]  /*3790*/  SEL R3, RZ, 0x2, !P1 ;  /* 0x00000002ff037807 */ /* 0x000fca0004800000 */
[C---:B------:R-:W-:Y:S02]  /*37a0*/  IMAD.IADD R9, R3.reuse, 0x1, R10 ;  /* 0x0000000103097824 */ /* 0x040fe400078e020a */
[----:B------:R-:W-:Y:S01]  /*37b0*/  IMAD.IADD R11, R3, 0x1, R12 ;  /* 0x00000001030b7824 */ /* 0x000fe200078e020c */
[----:B------:R-:W-:Y:S02]  /*37c0*/  WARPGROUP.DEPBAR.LE gsb0, 0x0 ;  /* 0x00008000000079c5 */ /* 0x000fe40000010000 */
[----:B------:R-:W-:-:S06]  /*37d0*/  WARPGROUP.ARRIVE ;  /* 0x00000000000079c5 */ /* 0x000fcc0000000000 */
[----:B------:R-:W-:Y:S01]  /*37e0*/  HGMMA.64x64x16.F32.BF16 R24, gdesc[UR4], R24, gsb0 ;  /* 0x00e00000041879f0 */ /* 0x000fe20008001818 */
[----:B------:R-:W-:Y:S01]  /*37f0*/  R2UR UR4, R9 ;  /* 0x00000000090472ca */ /* 0x000fe200000e0000 */
[----:B------:R-:W-:Y:S01]  /*3800*/  UMOV UR5, 0x40000040 ;  /* 0x4000004000057882 */ /* 0x000fe20000000000 */
[----:B------:R-:W-:Y:S01]  /*3810*/  R2UR UR6, R11 ;  /* 0x000000000b0672ca */ /* 0x000fe200000e0000 */
[----:B------:R-:W-:Y:S01]  /*3820*/  UMOV UR7, 0x40000040 ;  /* 0x4000004000077882 */ /* 0x000fe20000000000 */
[----:B------:R-:W-:-:S04]  /*3830*/  MOV R11, 0x4 ;  /* 0x00000004000b7802 */ /* 0x000fc80000000f00 */
[C---:B------:R-:W-:Y:S02]  /*3840*/  SEL R9, R11.reuse, 0x2, P1 ;  /* 0x000000020b097807 */ /* 0x040fe40000800000 */
[----:B------:R-:W-:-:S03]  /*3850*/  SEL R11, R11, 0x6, !P1 ;  /* 0x000000060b0b7807 */ /* 0x000fc60004800000 */
[--C-:B------:R-:W-:Y:S02]  /*3860*/  IMAD.IADD R13, R10, 0x1, R9.reuse ;  /* 0x000000010a0d7824 */ /* 0x100fe400078e0209 */
[C---:B------:R-:W-:Y:S01]  /*3870*/  IMAD.IADD R14, R12.reuse, 0x1, R9 ;  /* 0x000000010c0e7824 */ /* 0x040fe200078e0209 */
[----:B------:R-:W-:Y:S01]  /*3880*/  IADD3 R12, R12, R11, RZ ;  /* 0x0000000b0c0c7210 */ /* 0x000fe20007ffe0ff */
        /* <DEDUP_REMOVED lines=8> */
[----:B------:R-:W-:Y:S02]  /*3910*/  WARPGROUP.DEPBAR.LE gsb0, 0x0 ;  /* 0x00008000000079c5 */ /* 0x000fe40000010000 */
[----:B------:R-:W-:-:S09]  /*3920*/  WARPGROUP.ARRIVE ;  /* 0x00000000000079c5 */ /* 0x000fd20000000000 */
[----:B------:R-:W-:Y:S01]  /*3930*/  HGMMA.64x64x16.F32.BF16 R24, gdesc[UR4], R24, gsb0 ;  /* 0x00e00000041879f0 */ /* 0x000fe20008001818 */
[----:B------:R-:W-:Y:S01]  /*3940*/  R2UR UR4, R10 ;  /* 0x000000000a0472ca */ /* 0x000fe200000e0000 */
[----:B------:R-:W-:Y:S01]  /*3950*/  UMOV UR5, 0x40000040 ;  /* 0x4000004000057882 */ /* 0x000fe20000000000 */
[----:B------:R-:W-:Y:S01]  /*3960*/  R2UR UR6, R12 ;  /* 0x000000000c0672ca */ /* 0x000fe200000e0000 */
[----:B------:R-:W-:Y:S01]  /*3970*/  UMOV UR7, 0x40000040 ;  /* 0x4000004000077882 */ /* 0x000fe20000000000 */
[----:B------:R-:W-:Y:S02]  /*3980*/  IMAD.MOV.U32 R10, RZ, RZ, 0x28 ;  /* 0x00000028ff0a7424 */ /* 0x000fe400078e00ff */
[----:B------:R-:W-:-:S03]  /*3990*/  IMAD.MOV.U32 R12, RZ, RZ, 0xa00 ;  /* 0x00000a00ff0c7424 */ /* 0x000fc600078e00ff */
[----:B------:R-:W-:Y:S02]  /*39a0*/  SEL R10, R10, 0x26, P1 ;  /* 0x000000260a0a7807 */ /* 0x000fe40000800000 */
[----:B------:R-:W-:Y:S02]  /*39b0*/  SEL R12, R12, 0x980, P1 ;  /* 0x000009800c0c7807 */ /* 0x000fe40000800000 */
[----:B------:R-:W-:Y:S02]  /*39c0*/  LOP3.LUT R10, R10, 0x6, RZ, 0xc0, !PT ;  /* 0x000000060a0a7812 */ /* 0x000fe400078ec0ff */
[----:B------:R-:W-:-:S04]  /*39d0*/  LOP3.LUT R13, R12, 0xa00, RZ, 0xc0, !PT ;  /* 0x00000a000c0d7812 */ /* 0x000fc800078ec0ff */
[CC--:B------:R-:W-:Y:S02]  /*39e0*/  IADD3 R12, R10.reuse, R13.reuse, R7 ;  /* 0x0000000d0a0c7210 */ /* 0x0c0fe40007ffe007 */
[----:B------:R-:W-:Y:S01]  /*39f0*/  IADD3 R10, R10, R13, R0 ;  /* 0x0000000d0a0a7210 */ /* 0x000fe20007ffe000 */
[----:B------:R-:W-:Y:S02]  /*3a00*/  WARPGROUP.DEPBAR.LE gsb0, 0x0 ;  /* 0x00008000000079c5 */ /* 0x000fe40000010000 */
[----:B------:R-:W-:-:S06]  /*3a10*/  WARPGROUP.ARRIVE ;  /* 0x00000000000079c5 */ /* 0x000fcc0000000000 */
[----:B------:R-:W-:Y:S01]  /*3a20*/  HGMMA.64x64x16.F32.BF16 R24, gdesc[UR4], R24, gsb0 ;  /* 0x00e00000041879f0 */ /* 0x000fe20008001818 */
[----:B------:R-:W-:Y:S01]  /*3a30*/  R2UR UR4, R12 ;  /* 0x000000000c0472ca */ /* 0x000fe200000e0000 */
[----:B------:R-:W-:Y:S01]  /*3a40*/  UMOV UR5, 0x40000040 ;  /* 0x4000004000057882 */ /* 0x000fe20000000000 */
[----:B------:R-:W-:Y:S01]  /*3a50*/  R2UR UR6, R10 ;  /* 0x000000000a0672ca */ /* 0x000fe200000e0000 */
[----:B------:R-:W-:Y:S01]  /*3a60*/  UMOV UR7, 0x40000040 ;  /* 0x4000004000077882 */ /* 0x000fe20000000000 */
[----:B------:R-:W-:Y:S01]  /*3a70*/  IADD3 R12, R0, 0xa00, RZ ;  /* 0x00000a00000c7810 */ /* 0x000fe20007ffe0ff */
[----:B------:R-:W-:-:S04]  /*3a80*/  VIADD R10, R7, 0xa00 ;  /* 0x00000a00070a7836 */ /* 0x000fc80000000000 */
        /* <DEDUP_REMOVED lines=9> */
[C-C-:B------:R-:W-:Y:S01]  /*3b20*/  IMAD.IADD R13, R9.reuse, 0x1, R10.reuse ;  /* 0x00000001090d7824 */ /* 0x140fe200078e020a */
[----:B------:R-:W-:Y:S01]  /*3b30*/  IADD3 R14, R9, R12, RZ ;  /* 0x0000000c090e7210 */ /* 0x000fe20007ffe0ff */
[C---:B------:R-:W-:Y:S02]  /*3b40*/  IMAD.IADD R10, R11.reuse, 0x1, R10 ;  /* 0x000000010b0a7824 */ /* 0x040fe400078e020a */
[----:B------:R-:W-:Y:S01]  /*3b50*/  IMAD.IADD R12, R11, 0x1, R12 ;  /* 0x000000010b0c7824 */ /* 0x000fe200078e020c */
[----:B------:R-:W-:-:S02]  /*3b60*/  WARPGROUP.DEPBAR.LE gsb0, 0x0 ;  /* 0x00008000000079c5 */ /* 0x000fc40000010000 */
        /* <DEDUP_REMOVED lines=13> */
[----:B------:R-:W-:Y:S01]  /*3c40*/  IMAD.MOV.U32 R10, RZ, RZ, 0x30 ;  /* 0x00000030ff0a7424 */ /* 0x000fe200078e00ff */
[----:B------:R-:W-:-:S04]  /*3c50*/  MOV R12, 0xc00 ;  /* 0x00000c00000c7802 */ /* 0x000fc80000000f00 */
        /* <DEDUP_REMOVED lines=13> */
[----:B------:R-:W-:Y:S02]  /*3d30*/  VIADD R10, R7, 0xc00 ;  /* 0x00000c00070a7836 */ /* 0x000fe40000000000 */
[----:B------:R-:W-:Y:S02]  /*3d40*/  VIADD R12, R0, 0xc00 ;  /* 0x00000c00000c7836 */ /* 0x000fe40000000000 */
[----:B------:R-:W-:-:S03]  /*3d50*/  IMAD.IADD R13, R3, 0x1, R10 ;  /* 0x00000001030d7824 */ /* 0x000fc600078e020a */
[----:B------:R-:W-:Y:S01]  /*3d60*/  IADD3 R14, R3, R12, RZ ;  /* 0x0000000c030e7210 */ /* 0x000fe20007ffe0ff */
[----:B------:R-:W-:Y:S02]  /*3d70*/  WARPGROUP.DEPBAR.LE gsb0, 0x0 ;  /* 0x00008000000079c5 */ /* 0x000fe40000010000 */
[----:B------:R-:W-:-:S06]  /*3d80*/  WARPGROUP.ARRIVE ;  /* 0x00000000000079c5 */ /* 0x000fcc0000000000 */
[----:B------:R-:W-:Y:S01]  /*3d90*/  HGMMA.64x64x16.F32.BF16 R24, gdesc[UR4], R24, gsb0 ;  /* 0x00e00000041879f0 */ /* 0x000fe20008001818 */
[----:B------:R-:W-:Y:S01]  /*3da0*/  R2UR UR4, R13 ;  /* 0x000000000d0472ca */ /* 0x000fe200000e0000 */
[----:B------:R-:W-:Y:S01]  /*3db0*/  UMOV UR5, 0x40000040 ;  /* 0x4000004000057882 */ /* 0x000fe20000000000 */
[----:B------:R-:W-:Y:S01]  /*3dc0*/  R2UR UR6, R14 ;  /* 0x000000000e0672ca */ /* 0x000fe200000e0000 */
[----:B------:R-:W-:Y:S01]  /*3dd0*/  UMOV UR7, 0x40000040 ;  /* 0x4000004000077882 */ /* 0x000fe20000000000 */
[C---:B------:R-:W-:Y:S02]  /*3de0*/  IMAD.IADD R13, R9.reuse, 0x1, R10 ;  /* 0x00000001090d7824 */ /* 0x040fe400078e020a */
[----:B------:R-:W-:Y:S01]  /*3df0*/  IMAD.IADD R14, R9, 0x1, R12 ;  /* 0x00000001090e7824 */ /* 0x000fe200078e020c */
[C---:B------:R-:W-:Y:S01]  /*3e00*/  IADD3 R12, R11.reuse, R12, RZ ;  /* 0x0000000c0b0c7210 */ /* 0x040fe20007ffe0ff */
        /* <DEDUP_REMOVED lines=31> */
[----:B------:R-:W-:-:S03]  /*4000*/  IADD3 R12, R0, 0xe00, RZ ;  /* 0x00000e00000c7810 */ /* 0x000fc60007ffe0ff */
        /* <DEDUP_REMOVED lines=24> */
[----:B------:R-:W-:Y:S01]  /*4190*/  LOP3.LUT R3, R3, 0x6, RZ, 0xc0, !PT ;  /* 0x0000000603037812 */ /* 0x000fe200078ec0ff */
[----:B------:R-:W-:Y:S02]  /*41a0*/  WARPGROUP.DEPBAR.LE gsb0, 0x0 ;  /* 0x00008000000079c5 */ /* 0x000fe40000010000 */
[----:B------:R-:W-:-:S06]  /*41b0*/  WARPGROUP.ARRIVE ;  /* 0x00000000000079c5 */ /* 0x000fcc0000000000 */
[----:B------:R-:W-:Y:S01]  /*41c0*/  HGMMA.64x64x16.F32.BF16 R24, gdesc[UR4], R24, gsb0 ;  /* 0x00e00000041879f0 */ /* 0x000fe20008001818 */
[----:B------:R-:W-:Y:S01]  /*41d0*/  R2UR UR4, R10 ;  /* 0x000000000a0472ca */ /* 0x000fe200000e0000 */
[----:B------:R-:W-:Y:S01]  /*41e0*/  UMOV UR5, 0x40000040 ;  /* 0x4000004000057882 */ /* 0x000fe20000000000 */
[----:B------:R-:W-:Y:S01]  /*41f0*/  R2UR UR6, R11 ;  /* 0x000000000b0672ca */ /* 0x000fe200000e0000 */
[----:B------:R-:W-:Y:S01]  /*4200*/  UMOV UR7, 0x40000040 ;  /* 0x4000004000077882 */ /* 0x000fe20000000000 */
        /* <DEDUP_REMOVED lines=13> */
[----:B------:R-:W-:Y:S01]  /*42e0*/  UIMAD UR4, UR37, -0x40, UR44 ;  /* 0xffffffc0250478a4 */ /* 0x000fe2000f8e022c */
[----:B------:R-:W-:-:S05]  /*42f0*/  UMOV UR7, 0x40000040 ;  /* 0x4000004000077882 */ /* 0x000fca0000000000 */
[----:B------:R-:W-:-:S05]  /*4300*/  IMAD.U32 R3, RZ, RZ, UR4 ;  /* 0x00000004ff037e24 */ /* 0x000fca000f8e00ff */
[----:B------:R-:W-:-:S04]  /*4310*/  IADD3 R0, -R18, 0x40, R3 ;  /* 0x0000004012007810 */ /* 0x000fc80007ffe103 */
[C---:B------:R-:W-:Y:S02]  /*4320*/  ISETP.GT.AND P5, PT, R0.reuse, RZ, PT ;  /* 0x000000ff0000720c */ /* 0x040fe40003fa4270 */
[C---:B------:R-:W-:Y:S02]  /*4330*/  ISETP.GT.AND P4, PT, R0.reuse, 0x1, PT ;  /* 0x000000010000780c */ /* 0x040fe40003f84270 */
[C---:B------:R-:W-:Y:S02]  /*4340*/  ISETP.GT.AND P3, PT, R0.reuse, 0x8, PT ;  /* 0x000000080000780c */ /* 0x040fe40003f64270 */
[C---:B------:R-:W-:Y:S02]  /*4350*/  ISETP.GT.AND P2, PT, R0.reuse, 0x9, PT ;  /* 0x000000090000780c */ /* 0x040fe40003f44270 */
[C---:B------:R-:W-:Y:S02]  /*4360*/  ISETP.GT.AND P1, PT, R0.reuse, 0x10, PT ;  /* 0x000000100000780c */ /* 0x040fe40003f24270 */
[----:B------:R-:W-:Y:S01]  /*4370*/  ISETP.GT.AND P6, PT, R0, 0x11, PT ;  /* 0x000000110000780c */ /* 0x000fe20003fc4270 */
[----:B------:R-:W-:-:S02]  /*4380*/  WARPGROUP.DEPBAR.LE gsb0, 0x0 ;  /* 0x00008000000079c5 */ /* 0x000fc40000010000 */
[----:B------:R-:W-:Y:S02]  /*4390*/  FSEL R24, R24, -INF , P5 ;  /* 0xff80000018187808 */ /* 0x000fe40002800000 */
[----:B------:R-:W-:Y:S02]  /*43a0*/  FSEL R25, R25, -INF , P4 ;  /* 0xff80000019197808 */ /* 0x000fe40002000000 */
[----:B------:R-:W-:Y:S02]  /*43b0*/  FSEL R28, R28, -INF , P3 ;  /* 0xff8000001c1c7808 */ /* 0x000fe40001800000 */
[----:B------:R-:W-:Y:S02]  /*43c0*/  FMNMX.FTZ R3, R24, R25, !PT ;  /* 0x0000001918037209 */ /* 0x000fe40007810000 */
        /* <DEDUP_REMOVED lines=45> */
[----:B------:R-:W-:Y:S02]  /*46a0*/  FMNMX.FTZ R0, R52, R3, !PT ;  /* 0x0000000334007209 */ /* 0x000fe40007810000 */
[----:B------:R-:W-:Y:S02]  /*46b0*/  FMNMX.FTZ R3, R26, R27, !PT ;  /* 0x0000001b1a037209 */ /* 0x000fe40007810000 */
[----:B------:R-:W-:Y:S02]  /*46c0*/  FMNMX.FTZ R9, R53, R0, !PT ;  /* 0x0000000035097209 */ /* 0x000fe40007810000 */
[----:B------:R-:W-:Y:S02]  /*46d0*/  FSEL R46, R46, -INF , P1 ;  /* 0xff8000002e2e7808 */ /* 0x000fe40000800000 */
[----:B------:R-:W-:Y:S01]  /*46e0*/  FSEL R47, R47, -INF , P6 ;  /* 0xff8000002f2f7808 */ /* 0x000fe20003000000 */
[----:B------:R-:W1:Y:S01]  /*46f0*/  SHFL.BFLY PT, R0, R9, 0x2, 0x1f ;  /* 0x0c401f0009007f89 */ /* 0x000e6200000e0000 */
[----:B------:R-:W-:-:S02]  /*4700*/  FSEL R50, R50, -INF , P5 ;  /* 0xff80000032327808 */ /* 0x000fc40002800000 */
[----:B------:R-:W-:Y:S02]  /*4710*/  FSEL R51, R51, -INF , P4 ;  /* 0xff80000033337808 */ /* 0x000fe40002000000 */
[----:B------:R-:W-:Y:S02]  /*4720*/  FSEL R54, R54, -INF , P3 ;  /* 0xff80000036367808 */ /* 0x000fe40001800000 */
[----:B------:R-:W-:Y:S02]  /*4730*/  FSEL R55, R55, -INF , P2 ;  /* 0xff80000037377808 */ /* 0x000fe40001000000 */
[----:B------:R-:W-:Y:S02]  /*4740*/  PLOP3.LUT P2, PT, PT, PT, UP0, 0x80, 0x0 ;  /* 0x000000000000781c */ /* 0x000fe40003f4f008 */
        /* <DEDUP_REMOVED lines=21> */
[----:B------:R1:W-:Y:S01]  /*48a0*/  MUFU.EX2 R10, R24 ;  /* 0x00000018000a7308 */ /* 0x0003e20000000800 */
[----:B------:R-:W-:Y:S01]  /*48b0*/  FMNMX.FTZ R12, R54, R3, !PT ;  /* 0x00000003360c7209 */ /* 0x000fe20007810000 */
[--C-:B------:R-:W-:Y:S01]  /*48c0*/  FFMA.FTZ R14, R32, UR10, -R9.reuse ;  /* 0x0000000a200e7c23 */ /* 0x100fe20008010809 */
[--C-:B------:R-:W-:Y:S01]  /*48d0*/  FFMA.FTZ R15, R33, UR10, -R9.reuse ;  /* 0x0000000a210f7c23 */ /* 0x100fe20008010809 */
[--C-:B------:R-:W-:Y:S01]  /*48e0*/  FFMA.FTZ R20, R36, UR10, -R9.reuse ;  /* 0x0000000a24147c23 */ /* 0x100fe20008010809 */
[----:B------:R-:W-:Y:S01]  /*48f0*/  FMNMX.FTZ R3, R55, R12, !PT ;  /* 0x0000000c37037209 */ /* 0x000fe20007810000 */
[--C-:B------:R-:W-:Y:S01]  /*4900*/  FFMA.FTZ R21, R37, UR10, -R9.reuse ;  /* 0x0000000a25157c23 */ /* 0x100fe20008010809 */
[--C-:B------:R-:W-:Y:S01]  /*4910*/  FFMA.FTZ R28, R28, UR10, -R9.reuse ;  /* 0x0000000a1c1c7c23 */ /* 0x100fe20008010809 */
[--C-:B------:R-:W-:Y:S01]  /*4920*/  FFMA.FTZ R168, R40, UR10, -R9.reuse ;  /* 0x0000000a28a87c23 */ /* 0x100fe20008010809 */
[--C-:B------:R-:W-:Y:S01]  /*4930*/  FFMA.FTZ R169, R41, UR10, -R9.reuse ;  /* 0x0000000a29a97c23 */ /* 0x100fe20008010809 */
[----:B-1----:R-:W1:Y:S01]  /*4940*/  SHFL.BFLY PT, R24, R3, 0x2, 0x1f ;  /* 0x0c401f0003187f89 */ /* 0x002e6200000e0000 */
[--C-:B------:R-:W-:Y:S01]  /*4950*/  FFMA.FTZ R170, R44, UR10, -R9.reuse ;  /* 0x0000000a2caa7c23 */ /* 0x100fe20008010809 */
[--C-:B------:R-:W-:Y:S01]  /*4960*/  FFMA.FTZ R171, R45, UR10, -R9.reuse ;  /* 0x0000000a2dab7c23 */ /* 0x100fe20008010809 */
[--C-:B------:R-:W-:Y:S01]  /*4970*/  FFMA.FTZ R172, R48, UR10, -R9.reuse ;  /* 0x0000000a30ac7c23 */ /* 0x100fe20008010809 */
[--C-:B------:R-:W-:Y:S01]  /*4980*/  FFMA.FTZ R173, R49, UR10, -R9.reuse ;  /* 0x0000000a31ad7c23 */ /* 0x100fe20008010809 */
[--C-:B------:R-:W-:Y:S01]  /*4990*/  FFMA.FTZ R174, R52, UR10, -R9.reuse ;  /* 0x0000000a34ae7c23 */ /* 0x100fe20008010809 */
[----:B------:R-:W-:Y:S01]  /*49a0*/  FFMA.FTZ R175, R53, UR10, -R9 ;  /* 0x0000000a35af7c23 */ /* 0x000fe20008010809 */
[----:B------:R-:W2:Y:S01]  /*49b0*/  MUFU.EX2 R11, R11 ;  /* 0x0000000b000b7308 */ /* 0x000ea20000000800 */
[----:B------:R-:W-:-:S05]  /*49c0*/  LOP3.LUT R9, R56, 0x2000000, RZ, 0xfc, !PT ;  /* 0x0200000038097812 */ /* 0x000fca00078efcff */
[----:B------:R-:W-:Y:S02]  /*49d0*/  IMAD R197, R2, 0x1000, R9 ;  /* 0x0000100002c57824 */ /* 0x000fe400078e0209 */
[----:B------:R-:W-:Y:S03]  /*49e0*/  MUFU.EX2 R12, R28 ;  /* 0x0000001c000c7308 */ /* 0x000fe60000000800 */
[C---:B------:R-:W-:Y:S02]  /*49f0*/  R2UR UR4, R197.reuse ;  /* 0x00000000c50472ca */ /* 0x040fe400000e0000 */
[----:B------:R-:W-:-:S03]  /*4a00*/  IADD3 R198, R197, 0x80, RZ ;  /* 0x00000080c5c67810 */ /* 0x000fc60007ffe0ff */
[----:B------:R-:W3:Y:S01]  /*4a10*/  MUFU.EX2 R13, R13 ;  /* 0x0000000d000d7308 */ /* 0x000ee20000000800 */
[----:B-1----:R-:W-:Y:S02]  /*4a20*/  FMNMX.FTZ R24, R3, R24, !PT ;  /* 0x0000001803187209 */ /* 0x002fe40007810000 */
[----:B--2---:R-:W-:Y:S01]  /*4a30*/  F2FP.BF16.F32.PACK_AB R152, R11, R10 ;  /* 0x0000000a0b98723e */ /* 0x004fe200000010ff */
[----:B------:R-:W-:Y:S02]  /*4a40*/  FADD.FTZ R11, R10, R11 ;  /* 0x0000000b0a0b7221 */ /* 0x000fe40000010000 */
[----:B------:R-:W1:Y:S02]  /*4a50*/  SHFL.BFLY PT, R3, R24, 0x1, 0x1f ;  /* 0x0c201f0018037f89 */ /* 0x000e6400000e0000 */
[----:B------:R-:W-:Y:S01]  /*4a60*/  MUFU.EX2 R14, R14 ;  /* 0x0000000e000e7308 */ /* 0x000fe20000000800 */
[----:B------:R-:W-:Y:S01]  /*4a70*/  UMOV UR6, UR4 ;  /* 0x0000000400067c82 */ /* 0x000fe20008000000 */
[----:B------:R-:W-:Y:S01]  /*4a80*/  R2UR UR4, R198 ;  /* 0x00000000c60472ca */ /* 0x000fe200000e0000 */
[----:B------:R-:W-:-:S02]  /*4a90*/  VIADD R198, R197, 0x100 ;  /* 0x00000100c5c67836 */ /* 0x000fc40000000000 */
[----:B------:R-:W-:-:S03]  /*4aa0*/  VIADD R197, R197, 0x180 ;  /* 0x00000180c5c57836 */ /* 0x000fc60000000000 */
[----:B------:R-:W2:Y:S01]  /*4ab0*/  MUFU.EX2 R15, R15 ;  /* 0x0000000f000f7308 */ /* 0x000ea20000000800 */
[----:B---3--:R-:W-:Y:S01]  /*4ac0*/  F2FP.BF16.F32.PACK_AB R154, R13, R12 ;  /* 0x0000000c0d9a723e */ /* 0x008fe200000010ff */
[----:B------:R-:W-:-:S04]  /*4ad0*/  FADD.FTZ R12, R12, R11 ;  /* 0x0000000b0c0c7221 */ /* 0x000fc80000010000 */
[----:B------:R-:W-:Y:S02]  /*4ae0*/  FADD.FTZ R13, R13, R12 ;  /* 0x0000000c0d0d7221 */ /* 0x000fe40000010000 */
[----:B------:R-:W-:Y:S01]  /*4af0*/  MUFU.EX2 R20, R20 ;  /* 0x0000001400147308 */ /* 0x000fe20000000800 */
[----:B-1----:R-:W-:-:S07]  /*4b00*/  FMNMX.FTZ R3, R24, R3, !PT ;  /* 0x0000000318037209 */ /* 0x002fce0007810000 */
[----:B------:R-:W1:Y:S01]  /*4b10*/  MUFU.EX2 R21, R21 ;  /* 0x0000001500157308 */ /* 0x000e620000000800 */
[----:B--2---:R-:W-:Y:S01]  /*4b20*/  F2FP.BF16.F32.PACK_AB R156, R15, R14 ;  /* 0x0000000e0f9c723e */ /* 0x004fe200000010ff */
[----:B------:R-:W-:Y:S01]  /*4b30*/  FADD.FTZ R14, R14, R13 ;  /* 0x0000000d0e0e7221 */ /* 0x000fe20000010000 */
[C---:B------:R-:W-:Y:S01]  /*4b40*/  FMUL.FTZ R24, R3.reuse, UR10 ;  /* 0x0000000a03187c20 */ /* 0x040fe20008410000 */
[----:B------:R-:W-:Y:S02]  /*4b50*/  FSETP.NEU.FTZ.AND P1, PT, R3, -INF , PT ;  /* 0xff8000000300780b */ /* 0x000fe40003f3d000 */
[----:B------:R-:W-:Y:S02]  /*4b60*/  FADD.FTZ R15, R15, R14 ;  /* 0x0000000e0f0f7221 */ /* 0x000fe40000010000 */
[----:B------:R-:W-:Y:S01]  /*4b70*/  FSEL R25, R24, RZ, P1 ;  /* 0x000000ff18197208 */ /* 0x000fe20000800000 */
[----:B------:R-:W-:Y:S01]  /*4b80*/  MUFU.EX2 R168, R168 ;  /* 0x000000a800a87308 */ /* 0x000fe20000000800 */
[----:B------:R-:W-:-:S03]  /*4b90*/  ISETP.NE.AND P1, PT, R57, RZ, PT ;  /* 0x000000ff3900720c */ /* 0x000fc60003f25270 */
[--C-:B------:R-:W-:Y:S01]  /*4ba0*/  FFMA.FTZ R26, R26, UR10, -R25.reuse ;  /* 0x0000000a1a1a7c23 */ /* 0x100fe20008010819 */
        /* <DEDUP_REMOVED lines=8> */
[----:B------:R-:W-:Y:S01]  /*4c30*/  FFMA.FTZ R43, R43, UR10, -R25 ;  /* 0x0000000a2b2b7c23 */ /* 0x000fe20008010819 */
[----:B------:R-:W-:-:S02]  /*4c40*/  @!P1 VIADD R24, R8, 0x38840 ;  /* 0x0003884008189836 */ /* 0x000fc40000000000 */
[--C-:B------:R-:W-:Y:S01]  /*4c50*/  FFMA.FTZ R46, R46, UR10, -R25.reuse ;  /* 0x0000000a2e2e7c23 */ /* 0x100fe20008010819 */
[--C-:B------:R-:W-:Y:S01]  /*4c60*/  FFMA.FTZ R47, R47, UR10, -R25.reuse ;  /* 0x0000000a2f2f7c23 */ /* 0x100fe20008010819 */
[--C-:B------:R-:W-:Y:S01]  /*4c70*/  FFMA.FTZ R50, R50, UR10, -R25.reuse ;  /* 0x0000000a32327c23 */ /* 0x100fe20008010819 */
[--C-:B------:R-:W-:Y:S01]  /*4c80*/  FFMA.FTZ R51, R51, UR10, -R25.reuse ;  /* 0x0000000a33337c23 */ /* 0x100fe20008010819 */
[----:B------:R-:W-:Y:S01]  /*4c90*/  @!P1 PRMT R24, RZ, 0x654, R24 ;  /* 0x00000654ff189816 */ /* 0x000fe20000000018 */
[--C-:B------:R-:W-:Y:S01]  /*4ca0*/  FFMA.FTZ R54, R54, UR10, -R25.reuse ;  /* 0x0000000a36367c23 */ /* 0x100fe20008010819 */
[----:B------:R-:W-:Y:S01]  /*4cb0*/  FFMA.FTZ R25, R55, UR10, -R25 ;  /* 0x0000000a37197c23 */ /* 0x000fe20008010819 */
[----:B------:R-:W-:Y:S01]  /*4cc0*/  MUFU.EX2 R176, R26 ;  /* 0x0000001a00b07308 */ /* 0x000fe20000000800 */
[----:B------:R2:W-:Y:S01]  /*4cd0*/  @!P1 SYNCS.ARRIVE.TRANS64.RED.A1T0 RZ, [R24+URZ], RZ ;  /* 0x000000ff18ff99a7 */ /* 0x0005e2000810043f */
[----:B-1----:R-:W-:Y:S01]  /*4ce0*/  F2FP.BF16.F32.PACK_AB R158, R21, R20 ;  /* 0x00000014159e723e */ /* 0x002fe200000010ff */
[----:B------:R-:W-:Y:S01]  /*4cf0*/  FADD.FTZ R20, R20, R15 ;  /* 0x0000000f14147221 */ /* 0x000fe20000010000 */
[----:B------:R-:W-:-:S03]  /*4d00*/  @!P1 VIADD R8, R8, 0x38860 ;  /* 0x0003886008089836 */ /* 0x000fc60000000000 */
[----:B------:R-:W-:Y:S01]  /*4d10*/  FADD.FTZ R21, R21, R20 ;  /* 0x0000001415157221 */ /* 0x000fe20000010000 */
[----:B------:R-:W1:Y:S01]  /*4d20*/  MUFU.EX2 R177, R27 ;  /* 0x0000001b00b17308 */ /* 0x000e620000000800 */
[----:B------:R-:W-:-:S07]  /*4d30*/  @!P1 PRMT R8, RZ, 0x654, R8 ;  /* 0x00000654ff089816 */ /* 0x000fce0000000008 */
[----:B------:R-:W-:Y:S08]  /*4d40*/  MUFU.EX2 R178, R30 ;  /* 0x0000001e00b27308 */ /* 0x000ff00000000800 */
[----:B------:R-:W3:Y:S01]  /*4d50*/  MUFU.EX2 R179, R31 ;  /* 0x0000001f00b37308 */ /* 0x000ee20000000800 */
[----:B-1----:R-:W-:Y:S01]  /*4d60*/  F2FP.BF16.F32.PACK_AB R153, R177, R176 ;  /* 0x000000b0b199723e */ /* 0x002fe200000010ff */
[----:B------:R-:W-:-:S06]  /*4d70*/  FADD.FTZ R177, R176, R177 ;  /* 0x000000b1b0b17221 */ /* 0x000fcc0000010000 */
[----:B------:R-:W-:Y:S08]  /*4d80*/  MUFU.EX2 R180, R34 ;  /* 0x0000002200b47308 */ /* 0x000ff00000000800 */
[----:B------:R-:W1:Y:S01]  /*4d90*/  MUFU.EX2 R181, R35 ;  /* 0x0000002300b57308 */ /* 0x000e620000000800 */
[----:B---3--:R-:W-:Y:S01]  /*4da0*/  F2FP.BF16.F32.PACK_AB R155, R179, R178 ;  /* 0x000000b2b39b723e */ /* 0x008fe200000010ff */
[----:B------:R-:W-:Y:S01]  /*4db0*/  BAR.SYNC.DEFER_BLOCKING 0xf, 0x100 ;  /* 0x03c4000000007b1d */ /* 0x000fe20000010000 */
[----:B------:R-:W-:-:S04]  /*4dc0*/  FADD.FTZ R178, R178, R177 ;  /* 0x000000b1b2b27221 */ /* 0x000fc80000010000 */
[----:B------:R-:W-:Y:S01]  /*4dd0*/  FADD.FTZ R179, R179, R178 ;  /* 0x000000b2b3b37221 */ /* 0x000fe20000010000 */
[----:B------:R-:W-:Y:S08]  /*4de0*/  MUFU.EX2 R182, R38 ;  /* 0x0000002600b67308 */ /* 0x000ff00000000800 */
[----:B------:R-:W3:Y:S01]  /*4df0*/  MUFU.EX2 R183, R39 ;  /* 0x0000002700b77308 */ /* 0x000ee20000000800 */
[----:B-1----:R-:W-:Y:S01]  /*4e00*/  F2FP.BF16.F32.PACK_AB R157, R181, R180 ;  /* 0x000000b4b59d723e */ /* 0x002fe200000010ff */
[----:B------:R-:W-:-:S04]  /*4e10*/  FADD.FTZ R180, R180, R179 ;  /* 0x000000b3b4b47221 */ /* 0x000fc80000010000 */
[----:B------:R-:W-:Y:S02]  /*4e20*/  FADD.FTZ R181, R181, R180 ;  /* 0x000000b4b5b57221 */ /* 0x000fe40000010000 */
[----:B------:R-:W1:Y:S01]  /*4e30*/  MUFU.EX2 R169, R169 ;  /* 0x000000a900a97308 */ /* 0x000e620000000800 */
[----:B------:R4:W-:Y:S07]  /*4e40*/  STSM.16.M88.4 [R23+0x36400], R152 ;  /* 0x0364009817007844 */ /* 0x0009ee0000000200 */
[----:B------:R-:W-:Y:S01]  /*4e50*/  MUFU.EX2 R170, R170 ;  /* 0x000000aa00aa7308 */ /* 0x000fe20000000800 */
[----:B---3--:R-:W-:Y:S01]  /*4e60*/  F2FP.BF16.F32.PACK_AB R159, R183, R182 ;  /* 0x000000b6b79f723e */ /* 0x008fe200000010ff */
[----:B------:R-:W-:-:S04]  /*4e70*/  FADD.FTZ R182, R182, R181 ;  /* 0x000000b5b6b67221 */ /* 0x000fc80000010000 */
[----:B------:R4:W-:Y:S01]  /*4e80*/  STSM.16.M88.4 [R185], R156 ;  /* 0x0000009cb9007844 */ /* 0x0009e20000000200 */
[----:B------:R-:W-:Y:S01]  /*4e90*/  FADD.FTZ R182, R183, R182 ;  /* 0x000000b6b7b67221 */ /* 0x000fe20000010000 */
[----:B------:R-:W3:Y:S01]  /*4ea0*/  MUFU.EX2 R171, R171 ;  /* 0x000000ab00ab7308 */ /* 0x000ee20000000800 */
[----:B-1----:R-:W-:Y:S01]  /*4eb0*/  F2FP.BF16.F32.PACK_AB R160, R169, R168 ;  /* 0x000000a8a9a0723e */ /* 0x002fe200000010ff */
[----:B------:R-:W-:-:S04]  /*4ec0*/  FADD.FTZ R168, R168, R21 ;  /* 0x00000015a8a87221 */ /* 0x000fc80000010000 */
[----:B------:R-:W-:Y:S02]  /*4ed0*/  FADD.FTZ R169, R169, R168 ;  /* 0x000000a8a9a97221 */ /* 0x000fe40000010000 */
[----:B------:R-:W-:Y:S08]  /*4ee0*/  MUFU.EX2 R189, R42 ;  /* 0x0000002a00bd7308 */ /* 0x000ff00000000800 */
[----:B------:R-:W1:Y:S01]  /*4ef0*/  MUFU.EX2 R190, R43 ;  /* 0x0000002b00be7308 */ /* 0x000e620000000800 */
[----:B---3--:R-:W-:Y:S01]  /*4f00*/  F2FP.BF16.F32.PACK_AB R162, R171, R170 ;  /* 0x000000aaaba2723e */ /* 0x008fe200000010ff */
[----:B------:R-:W-:-:S04]  /*4f10*/  FADD.FTZ R170, R170, R169 ;  /* 0x000000a9aaaa7221 */ /* 0x000fc80000010000 */
[----:B------:R-:W-:Y:S02]  /*4f20*/  FADD.FTZ R171, R171, R170 ;  /* 0x000000aaabab7221 */ /* 0x000fe40000010000 */
[----:B------:R-:W-:Y:S08]  /*4f30*/  MUFU.EX2 R191, R46 ;  /* 0x0000002e00bf7308 */ /* 0x000ff00000000800 */
        /* <DEDUP_REMOVED lines=8> */
[----:B------:R4:W-:Y:S01]  /*4fc0*/  STSM.16.M88.4 [R22], R160 ;  /* 0x000000a016007844 */ /* 0x0009e20000000200 */
[----:B------:R-:W-:Y:S01]  /*4fd0*/  FADD.FTZ R192, R192, R191 ;  /* 0x000000bfc0c07221 */ /* 0x000fe20000010000 */
[----:B------:R-:W-:Y:S08]  /*4fe0*/  MUFU.EX2 R174, R174 ;  /* 0x000000ae00ae7308 */ /* 0x000ff00000000800 */
[----:B------:R-:W3:Y:S01]  /*4ff0*/  MUFU.EX2 R175, R175 ;  /* 0x000000af00af7308 */ /* 0x000ee20000000800 */
[----:B-1----:R-:W-:Y:S01]  /*5000*/  F2FP.BF16.F32.PACK_AB R164, R173, R172 ;  /* 0x000000acada4723e */ /* 0x002fe200000010ff */
[----:B------:R-:W-:-:S04]  /*5010*/  FADD.FTZ R172, R172, R171 ;  /* 0x000000abacac7221 */ /* 0x000fc80000010000 */
[----:B------:R-:W-:Y:S02]  /*5020*/  FADD.FTZ R173, R173, R172 ;  /* 0x000000acadad7221 */ /* 0x000fe40000010000 */
[----:B------:R-:W-:Y:S08]  /*5030*/  MUFU.EX2 R193, R50 ;  /* 0x0000003200c17308 */ /* 0x000ff00000000800 */
[----:B------:R-:W1:Y:S01]  /*5040*/  MUFU.EX2 R194, R51 ;  /* 0x0000003300c27308 */ /* 0x000e620000000800 */
[----:B---3--:R-:W-:-:S07]  /*5050*/  F2FP.BF16.F32.PACK_AB R166, R175, R174 ;  /* 0x000000aeafa6723e */ /* 0x008fce00000010ff */
[----:B------:R-:W-:Y:S08]  /*5060*/  MUFU.EX2 R195, R54 ;  /* 0x0000003600c37308 */ /* 0x000ff00000000800 */
[----:B------:R-:W3:Y:S01]  /*5070*/  MUFU.EX2 R196, R25 ;  /* 0x0000001900c47308 */ /* 0x000ee20000000800 */
[----:B-1----:R-:W-:Y:S01]  /*5080*/  F2FP.BF16.F32.PACK_AB R165, R194, R193 ;  /* 0x000000c1c2a5723e */ /* 0x002fe200000010ff */
[----:B------:R-:W-:-:S04]  /*5090*/  FADD.FTZ R193, R193, R192 ;  /* 0x000000c0c1c17221 */ /* 0x000fc80000010000 */
[----:B------:R-:W-:Y:S01]  /*50a0*/  FADD.FTZ R194, R194, R193 ;  /* 0x000000c1c2c27221 */ /* 0x000fe20000010000 */
[----:B---3--:R-:W-:-:S03]  /*50b0*/  F2FP.BF16.F32.PACK_AB R167, R196, R195 ;  /* 0x000000c3c4a7723e */ /* 0x008fc600000010ff */
[----:B------:R-:W-:Y:S02]  /*50c0*/  FADD.FTZ R195, R195, R194 ;  /* 0x000000c2c3c37221 */ /* 0x000fe40000010000 */
[----:B------:R4:W-:Y:S01]  /*50d0*/  STSM.16.M88.4 [R184], R164 ;  /* 0x000000a4b8007844 */ /* 0x0009e20000000200 */
[----:B--2---:R-:W-:Y:S01]  /*50e0*/  WARPGROUP.ARRIVE ;  /* 0x00000000000079c5 */ /* 0x004fe20000000000 */
[----:B------:R-:W-:-:S05]  /*50f0*/  FADD.FTZ R10, R196, R195 ;  /* 0x000000c3c40a7221 */ /* 0x000fca0000010000 */
[----:B------:R-:W-:Y:S01]  /*5100*/  HGMMA.64x256x16.F32.BF16 R24, R152, gdesc[UR4].tnspB, RZ, !UPT, gsb0 ;  /* 0x43e0000498187df0 */ /* 0x000fe2000c0018ff */
[----:B------:R-:W-:Y:S01]  /*5110*/  UMOV UR6, UR4 ;  /* 0x0000000400067c82 */ /* 0x000fe20008000000 */
[----:B------:R-:W-:Y:S01]  /*5120*/  UMOV UR7, 0x40000040 ;  /* 0x4000004000077882 */ /* 0x000fe20000000000 */
[----:B------:R-:W-:Y:S01]  /*5130*/  R2UR UR4, R198 ;  /* 0x00000000c60472ca */ /* 0x000fe200000e0000 */
[----:B------:R-:W-:Y:S02]  /*5140*/  WARPGROUP.DEPBAR.LE gsb0, 0x0 ;  /* 0x00008000000079c5 */ /* 0x000fe40000010000 */
[----:B------:R-:W-:-:S15]  /*5150*/  WARPGROUP.ARRIVE ;  /* 0x00000000000079c5 */ /* 0x000fde0000000000 */
[----:B------:R-:W-:-:S07]  /*5160*/  NOP ;  /* 0x0000000000007918 */ /* 0x000fce0000000000 */
[----:B------:R-:W-:Y:S01]  /*5170*/  HGMMA.64x256x16.F32.BF16 R24, R156, gdesc[UR4].tnspB, R24, gsb0 ;  /* 0x43e000049c187df0 */ /* 0x000fe20008001818 */
        /* <DEDUP_REMOVED lines=19> */
[----:B-1----:R-:W1:Y:S02]  /*52b0*/  FENCE.VIEW.ASYNC.S ;  /* 0x00000000000073c6 */ /* 0x002e640000000000 */
[----:B-1----:R-:W-:Y:S01]  /*52c0*/  NOP ;  /* 0x0000000000007918 */ /* 0x002fe20000000000 */
[----:B------:R-:W-:Y:S06]  /*52d0*/  BAR.ARV 0xe, 0x100 ;  /* 0x0384000000007b1d */ /* 0x000fec0000002000 */
[----:B------:R1:W-:Y:S02]  /*52e0*/  @!P1 SYNCS.ARRIVE.TRANS64.RED.A1T0 RZ, [R8+URZ], RZ ;  /* 0x000000ff08ff99a7 */ /* 0x0003e4000810043f */
[----:B-1----:R-:W-:-:S04]  /*52f0*/  FADD.FTZ R8, R174, R173 ;  /* 0x000000adae087221 */ /* 0x002fc80000010000 */
[----:B------:R-:W-:Y:S01]  /*5300*/  FADD.FTZ R8, R175, R8 ;  /* 0x00000008af087221 */ /* 0x000fe20000010000 */
[----:B----4-:R-:W-:Y:S06]  /*5310*/  @!P2 BRA `(.L_x_2817) ;  /* 0x0000002c008ca947 */ /* 0x010fec0003800000 */
[----:B------:R-:W-:Y:S01]  /*5320*/  MOV R13, R3 ;  /* 0x00000003000d7202 */ /* 0x000fe20000000f00 */
[----:B------:R-:W-:Y:S01]  /*5330*/  IMAD.MOV.U32 R15, RZ, RZ, R0 ;  /* 0x000000ffff0f7224 */ /* 0x000fe200078e0000 */
[----:B------:R-:W-:Y:S01]  /*5340*/  UIADD3 UR37, UR37, -0x2, URZ ;  /* 0xfffffffe25257890 */ /* 0x000fe2000fffe03f */
[----:B------:R-:W-:Y:S01]  /*5350*/  IMAD.MOV.U32 R12, RZ, RZ, R2 ;  /* 0x000000ffff0c7224 */ /* 0x000fe200078e0002 */
[----:B------:R-:W-:-:S10]  /*5360*/  ULDC UR10, c[0x0][0xa80] ;  /* 0x0002a000000a7ab9 */ /* 0x000fd40000000800 */
.L_x_2826:
[----:B------:R-:W-:Y:S01]  /*5370*/  VIADD R2, R12, 0x1 ;  /* 0x000000010c027836 */ /* 0x000fe20000000000 */
[----:B------:R-:W-:Y:S01]  /*5380*/  MOV R0, UR37 ;  /* 0x0000002500007c02 */ /* 0x000fe20008000f00 */
[----:B------:R-:W-:-:S03]  /*5390*/  UIADD3 UR37, UR37, -0x1, URZ ;  /* 0xffffffff25257890 */ /* 0x000fc6000fffe03f */
[----:B------:R-:W-:Y:S02]  /*53a0*/  ISETP.NE.AND P3, PT, R2, 0x2, PT ;  /* 0x000000020200780c */ /* 0x000fe40003f65270 */
[----:B------:R-:W-:Y:S02]  /*53b0*/  ISETP.GT.AND P2, PT, R0, RZ, PT ;  /* 0x000000ff0000720c */ /* 0x000fe40003f44270 */
[----:B------:R-:W-:Y:S02]  /*53c0*/  SEL R3, RZ, 0x1, P3 ;  /* 0x00000001ff037807 */ /* 0x000fe40001800000 */
[----:B------:R-:W-:Y:S02]  /*53d0*/  SEL R2, R2, RZ, P3 ;  /* 0x000000ff02027207 */ /* 0x000fe40001800000 */
[----:B------:R-:W-:Y:S01]  /*53e0*/  LOP3.LUT R16, R16, R3, RZ, 0x3c, !PT ;  /* 0x0000000310107212 */ /* 0x000fe200078e3cff */
[----:B--2---:R-:W-:Y:S06]  /*53f0*/  @P0 BRA `(.L_x_2818) ;  /* 0x0000000000040947 */ /* 0x004fec0003800000 */
[----:B------:R-:W-:Y:S01]  /*5400*/  BPT.TRAP 0x1 ;  /* 0x000000040000795c */ /* 0x000fe20000300000 */
.L_x_2818:
[----:B------:R-:W-:Y:S02]  /*5410*/  LEA R11, R2, UR42, 0x3 ;  /* 0x0000002a020b7c11 */ /* 0x000fe4000f8e18ff */
[----:B------:R-:W-:-:S04]  /*5420*/  SHF.L.U32 R0, R16, 0x1f, RZ ;  /* 0x0000001f10007819 */ /* 0x000fc800000006ff */
[----:B------:R1:W2:Y:S01]  /*5430*/  SYNCS.PHASECHK.TRANS64.TRYWAIT P3, [R11+URZ+0x38830], R0 ;  /* 0x038830000b0075a7 */ /* 0x0002a2000806017f */
[----:B------:R-:W-:Y:S05]  /*5440*/  @P0 BRA `(.L_x_2819) ;  /* 0x0000000000040947 */ /* 0x000fea0003800000 */
[----:B------:R-:W-:Y:S01]  /*5450*/  BPT.TRAP 0x1 ;  /* 0x000000040000795c */ /* 0x000fe20000300000 */
.L_x_2819:
[----:B------:R-:W-:Y:S01]  /*5460*/  IMAD R3, R2, 0x200, R4 ;  /* 0x0000020002037824 */ /* 0x000fe200078e0204 */
[----:B--2---:R-:W-:Y:S06]  /*5470*/  @P3 BRA `(.L_x_2820) ;  /* 0x0000000000083947 */ /* 0x004fec0003800000 */
[----:B------:R-:W2:Y:S02]  /*5480*/  SYNCS.PHASECHK.TRANS64.TRYWAIT P3, [R11+URZ+0x38830], R0 ;  /* 0x038830000b0075a7 */ /* 0x000ea4000806017f */
[----:B--2---:R-:W-:Y:S05]  /*5490*/  @!P3 BRA `(.L_x_2821) ;  /* 0x000000800008b947 */ /* 0x004fea0003800000 */
.L_x_2820:
[----:B------:R-:W-:Y:S01]  /*54a0*/  UIADD3 UR4, UR42, 0x20400, URZ ;  /* 0x000204002a047890 */ /* 0x000fe2000fffe03f */
[----:B------:R-:W-:Y:S01]  /*54b0*/  R2UR UR11, R3 ;  /* 0x00000000030b72ca */ /* 0x000fe200000e0000 */
[----:B------:R-:W-:Y:S01]  /*54c0*/  WARPGROUP.ARRIVE ;  /* 0x00000000000079c5 */ /* 0x000fe20000000000 */
[----:B------:R-:W-:Y:S01]  /*54d0*/  UMOV UR7, 0x40000040 ;  /* 0x4000004000077882 */ /* 0x000fe20000000000 */
[----:B------:R-:W-:Y:S01]  /*54e0*/  USHF.R.U32.HI UR4, URZ, 0x4, UR4 ;  /* 0x000000043f047899 */ /* 0x000fe20008011604 */
[----:B------:R-:W-:Y:S01]  /*54f0*/  UMOV UR5, 0x40000040 ;  /* 0x4000004000057882 */ /* 0x000fe20000000000 */
[----:B------:R-:W-:Y:S02]  /*5500*/  UMOV UR15, 0x40000040 ;  /* 0x40000040000f7882 */ /* 0x000fe40000000000 */
[----:B------:R-:W-:Y:S01]  /*5510*/  ULOP3.LUT UR4, UR4, 0x3fff, URZ, 0xc0, !UPT ;  /* 0x00003fff04047892 */ /* 0x000fe2000f8ec03f */
[----:B------:R-:W-:-:S03]  /*5520*/  UMOV UR19, 0x40000040 ;  /* 0x4000004000137882 */ /* 0x000fc60000000000 */
[----:B------:R-:W-:Y:S02]  /*5530*/  ULOP3.LUT UR4, UR4, 0x10000, URZ, 0xfc, !UPT ;  /* 0x0001000004047892 */ /* 0x000fe4000f8efc3f */
[----:B------:R-:W-:Y:S01]  /*5540*/  UMOV UR6, UR11 ;  /* 0x0000000b00067c82 */ /* 0x000fe20008000000 */
[----:B------:R-:W-:Y:S02]  /*5550*/  UIADD3 UR14, UR11, 0x4, URZ ;  /* 0x000000040b0e7890 */ /* 0x000fe4000fffe03f */
[----:B------:R-:W-:-:S04]  /*5560*/  UIADD3 UR18, UR11, 0x6, URZ ;  /* 0x000000060b127890 */ /* 0x000fc8000fffe03f */
[----:B------:R-:W-:Y:S01]  /*5570*/  HGMMA.64x64x16.F32.BF16 R152, gdesc[UR4], RZ, !UPT, gsb0 ;  /* 0x00e00000049879f0 */ /* 0x000fe2000c0018ff */
[----:B------:R-:W-:Y:S01]  /*5580*/  UIADD3 UR6, UR11, 0x2, URZ ;  /* 0x000000020b067890 */ /* 0x000fe2000fffe03f */
[----:B------:R-:W-:Y:S01]  /*5590*/  UMOV UR4, UR8 ;  /* 0x0000000800047c82 */ /* 0x000fe20008000000 */
[----:B------:R-:W-:Y:S01]  /*55a0*/  UMOV UR5, UR9 ;  /* 0x0000000900057c82 */ /* 0x000fe20008000000 */
[----:B------:R-:W-:Y:S01]  /*55b0*/  UMOV UR7, 0x40000040 ;  /* 0x4000004000077882 */ /* 0x000fe20000000000 */
        /* <DEDUP_REMOVED lines=10> */
[----:B------:R-:W-:Y:S05]  /*5660*/  @P0 BRA `(.L_x_2822) ;  /* 0x0000000000040947 */ /* 0x000fea0003800000 */
[----:B------:R-:W-:Y:S01]  /*5670*/  BPT.TRAP 0x1 ;  /* 0x000000040000795c */ /* 0x000fe20000300000 */
.L_x_2822:
[----:B------:R3:W4:Y:S01]  /*5680*/  SYNCS.PHASECHK.TRANS64.TRYWAIT P3, [R11+URZ+0x38850], R0 ;  /* 0x038850000b0075a7 */ /* 0x000722000806017f */
[----:B------:R-:W-:Y:S05]  /*5690*/  @P0 BRA `(.L_x_2823) ;  /* 0x0000000000040947 */ /* 0x000fea0003800000 */
[----:B------:R-:W-:Y:S01]  /*56a0*/  BPT.TRAP 0x1 ;  /* 0x000000040000795c */ /* 0x000fe20000300000 */
.L_x_2823:
[----:B----4-:R-:W-:Y:S05]  /*56b0*/  @P3 BRA `(.L_x_2824) ;  /* 0x0000000000083947 */ /* 0x010fea0003800000 */
[----:B------:R-:W4:Y:S02]  /*56c0*/  SYNCS.PHASECHK.TRANS64.TRYWAIT P3, [R11+URZ+0x38850], R0 ;  /* 0x038850000b0075a7 */ /* 0x000f24000806017f */
[----:B----4-:R-:W-:Y:S05]  /*56d0*/  @!P3 BRA `(.L_x_2825) ;  /* 0x0000007c008cb947 */ /* 0x010fea0003800000 */
.L_x_2824:
[----:B-1234-:R-:W-:Y:S01]  /*56e0*/  VIADD R0, R5, 0x26400 ;  /* 0x0002640005007836 */ /* 0x01efe20000000000 */
[C---:B------:R-:W-:Y:S01]  /*56f0*/  IADD3 R3, R7.reuse, 0x200, RZ ;  /* 0x0000020007037810 */ /* 0x040fe20007ffe0ff */
[----:B------:R-:W-:Y:S01]  /*5700*/  VIADD R20, R7, 0x6 ;  /* 0x0000000607147836 */ /* 0x000fe20000000000 */
[----:B------:R-:W-:Y:S01]  /*5710*/  WARPGROUP.ARRIVE ;  /* 0x00000000000079c5 */ /* 0x000fe20000000000 */
[----:B------:R-:W-:Y:S01]  /*5720*/  UMOV UR7, 0x40000040 ;  /* 0x4000004000077882 */ /* 0x000fe20000000000 */
[----:B------:R-:W-:Y:S01]  /*5730*/  SHF.R.U32.HI R0, RZ, 0x4, R0 ;  /* 0x00000004ff007819 */ /* 0x000fe20000011600 */
[----:B------:R-:W-:-:S03]  /*5740*/  UMOV UR5, 0x40000040 ;  /* 0x4000004000057882 */ /* 0x000fc60000000000 */
[----:B------:R-:W1:Y:S01]  /*5750*/  S2R R189, SR_TID.X ;  /* 0x0000000000bd7919 */ /* 0x000e620000002100 */
[----:B------:R-:W-:Y:S02]  /*5760*/  LEA R202, R2, R9, 0xc ;  /* 0x0000000902ca7211 */ /* 0x000fe400078e60ff */
[----:B------:R-:W-:Y:S01]  /*5770*/  LOP3.LUT R14, R0, 0x3fff, RZ, 0xc0, !PT ;  /* 0x00003fff000e7812 */ /* 0x000fe200078ec0ff */
[----:B------:R-:W-:-:S03]  /*5780*/  IMAD R0, R2, 0x1000, R6 ;  /* 0x0000100002007824 */ /* 0x000fc600078e0206 */
[----:B------:R-:W-:Y:S01]  /*5790*/  LOP3.LUT R7, R14, 0x10000, RZ, 0xfc, !PT ;  /* 0x000100000e077812 */ /* 0x000fe200078efcff */
[C---:B------:R-:W-:Y:S01]  /*57a0*/  VIADD R14, R0.reuse, 0x2 ;  /* 0x00000002000e7836 */ /* 0x040fe20000000000 */
[----:B------:R-:W-:Y:S02]  /*57b0*/  R2UR UR6, R0 ;  /* 0x00000000000672ca */ /* 0x000fe400000e0000 */
[C---:B------:R-:W-:Y:S01]  /*57c0*/  R2UR UR4, R7.reuse ;  /* 0x00000000070472ca */ /* 0x040fe200000e0000 */
[C---:B------:R-:W-:Y:S02]  /*57d0*/  VIADD R21, R7.reuse, 0x2 ;  /* 0x0000000207157836 */ /* 0x040fe40000000000 */
[----:B------:R-:W-:-:S10]  /*57e0*/  VIADD R191, R7, 0x800 ;  /* 0x0000080007bf7836 */ /* 0x000fd40000000000 */
[----:B------:R-:W-:Y:S01]  /*57f0*/  HGMMA.64x64x16.F32.BF16 R152, gdesc[UR4], R152, gsb0 ;  /* 0x00e00000049879f0 */ /* 0x000fe20008001898 */
[----:B------:R-:W-:Y:S01]  /*5800*/  R2UR UR6, R14 ;  /* 0x000000000e0672ca */ /* 0x000fe200000e0000 */
[----:B------:R-:W-:Y:S01]  /*5810*/  UMOV UR7, 0x40000040 ;  /* 0x4000004000077882 */ /* 0x000fe20000000000 */
[----:B------:R-:W-:Y:S01]  /*5820*/  R2UR UR4, R21 ;  /* 0x00000000150472ca */ /* 0x000fe200000e0000 */
[----:B------:R-:W-:Y:S01]  /*5830*/  UMOV UR5, 0x40000040 ;  /* 0x4000004000057882 */ /* 0x000fe20000000000 */
[----:B------:R-:W-:Y:S01]  /*5840*/  VIADD R21, R7, 0x4 ;  /* 0x0000000407157836 */ /* 0x000fe20000000000 */
[----:B------:R-:W-:Y:S02]  /*5850*/  IADD3 R14, R0, 0x4, RZ ;  /* 0x00000004000e7810 */ /* 0x000fe40007ffe0ff */
[----:B-1----:R-:W-:Y:S01]  /*5860*/  SHF.R.U32.HI R189, RZ, 0x7, R189 ;  /* 0x00000007ffbd7819 */ /* 0x002fe200000116bd */
[----:B------:R-:W-:Y:S02]  /*5870*/  WARPGROUP.DEPBAR.LE gsb0, 0x0 ;  /* 0x00008000000079c5 */ /* 0x000fe40000010000 */
[----:B------:R-:W-:-:S06]  /*5880*/  WARPGROUP.ARRIVE ;  /* 0x00000000000079c5 */ /* 0x000fcc0000000000 */
[----:B------:R-:W-:Y:S01]  /*5890*/  HGMMA.64x64x16.F32.BF16 R152, gdesc[UR4], R152, gsb0 ;  /* 0x00e00000049879f0 */ /* 0x000fe20008001898 */
[----:B------:R-:W-:Y:S01]  /*58a0*/  R2UR UR6, R14 ;  /* 0x000000000e0672ca */ /* 0x000fe200000e0000 */
[----:B------:R-:W-:Y:S01]  /*58b0*/  UMOV UR7, 0x40000040 ;  /* 0x4000004000077882 */ /* 0x000fe20000000000 */
[----:B------:R-:W-:Y:S01]  /*58c0*/  R2UR UR4, R21 ;  /* 0x00000000150472ca */ /* 0x000fe200000e0000 */
[----:B------:R-:W-:Y:S01]  /*58d0*/  UMOV UR5, 0x40000040 ;  /* 0x4000004000057882 */ /* 0x000fe20000000000 */
[C---:B------:R-:W-:Y:S02]  /*58e0*/  VIADD R14, R0.reuse, 0x6 ;  /* 0x00000006000e7836 */ /* 0x040fe40000000000 */
        /* <DEDUP_REMOVED lines=9> */
[----:B------:R-:W-:Y:S02]  /*5980*/  WARPGROUP.DEPBAR.LE gsb0, 0x0 ;  /* 0x00008000000079c5 */ /* 0x000fe40000010000 */
[----:B------:R-:W-:-:S08]  /*5990*/  WARPGROUP.ARRIVE ;  /* 0x00000000000079c5 */ /* 0x000fd00000000000 */
        /* <DEDUP_REMOVED lines=104> */
[----:B------:R-:W1:Y:S02]  /*6020*/  SHFL.IDX PT, R3, R189, RZ, 0x1f ;  /* 0x00001fffbd037589 */ /* 0x000e6400000e0000 */
[----:B-1----:R-:W-:-:S04]  /*6030*/  ISETP.GT.AND P3, PT, R3, 0x7f, PT ;  /* 0x0000007f0300780c */ /* 0x002fc80003f64270 */
[----:B------:R-:W-:-:S04]  /*6040*/  SEL R3, RZ, 0x2, !P3 ;  /* 0x00000002ff037807 */ /* 0x000fc80005800000 */
        /* <DEDUP_REMOVED lines=9> */
[----:B------:R-:W-:-:S05]  /*60e0*/  IMAD.MOV.U32 R20, RZ, RZ, 0x4 ;  /* 0x00000004ff147424 */ /* 0x000fca00078e00ff */
[C---:B------:R-:W-:Y:S02]  /*60f0*/  SEL R14, R20.reuse, 0x2, P3 ;  /* 0x00000002140e7807 */ /* 0x040fe40001800000 */
[----:B------:R-:W-:Y:S02]  /*6100*/  SEL R20, R20, 0x6, !P3 ;  /* 0x0000000614147807 */ /* 0x000fe40005800000 */
        /* <DEDUP_REMOVED lines=9> */
[--C-:B------:R-:W-:Y:S02]  /*61a0*/  IMAD.IADD R189, R21, 0x1, R20.reuse ;  /* 0x0000000115bd7824 */ /* 0x100fe400078e0214 */
[----:B------:R-:W-:Y:S02]  /*61b0*/  IMAD.IADD R21, R191, 0x1, R20 ;  /* 0x00000001bf157824 */ /* 0x000fe400078e0214 */
[----:B------:R-:W-:Y:S01]  /*61c0*/  VIADD R191, R7, 0xa00 ;  /* 0x00000a0007bf7836 */ /* 0x000fe20000000000 */
        /* <DEDUP_REMOVED lines=23> */
[----:B------:R-:W-:-:S03]  /*6340*/  IADD3 R189, R191, R3, RZ ;  /* 0x00000003bfbd7210 */ /* 0x000fc60007ffe0ff */
        /* <DEDUP_REMOVED lines=8> */
[----:B------:R-:W-:Y:S02]  /*63d0*/  IMAD.IADD R190, R14, 0x1, R21 ;  /* 0x000000010ebe7824 */ /* 0x000fe400078e0215 */
        /* <DEDUP_REMOVED lines=8> */
[----:B------:R-:W-:Y:S01]  /*6460*/  IMAD.IADD R189, R20, 0x1, R21 ;  /* 0x0000000114bd7824 */ /* 0x000fe200078e0215 */
[----:B------:R-:W-:Y:S02]  /*6470*/  IADD3 R21, R191, R20, RZ ;  /* 0x00000014bf157210 */ /* 0x000fe40007ffe0ff */
[----:B------:R-:W-:Y:S01]  /*6480*/  IADD3 R191, R7, 0xc00, RZ ;  /* 0x00000c0007bf7810 */ /* 0x000fe20007ffe0ff */
[----:B------:R-:W-:Y:S02]  /*6490*/  WARPGROUP.DEPBAR.LE gsb0, 0x0 ;  /* 0x00008000000079c5 */ /* 0x000fe40000010000 */
[----:B------:R-:W-:-:S06]  /*64a0*/  WARPGROUP.ARRIVE ;  /* 0x00000000000079c5 */ /* 0x000fcc0000000000 */
        /* <DEDUP_REMOVED lines=21> */
[----:B------:R-:W-:Y:S02]  /*6600*/  IMAD.IADD R189, R191, 0x1, R3 ;  /* 0x00000001bfbd7824 */ /* 0x000fe400078e0203 */
        /* <DEDUP_REMOVED lines=8> */
[----:B------:R-:W-:Y:S01]  /*6690*/  IMAD.IADD R190, R14, 0x1, R21 ;  /* 0x000000010ebe7824 */ /* 0x000fe200078e0215 */
[----:B------:R-:W-:Y:S01]  /*66a0*/  IADD3 R189, R191, R14, RZ ;  /* 0x0000000ebfbd7210 */ /* 0x000fe20007ffe0ff */
[----:B------:R-:W-:Y:S02]  /*66b0*/  WARPGROUP.DEPBAR.LE gsb0, 0x0 ;  /* 0x00008000000079c5 */ /* 0x000fe40000010000 */
[----:B------:R-:W-:-:S07]  /*66c0*/  WARPGROUP.ARRIVE ;  /* 0x00000000000079c5 */ /* 0x000fce0000000000 */
        /* <DEDUP_REMOVED lines=41> */
[C---:B------:R-:W-:Y:S02]  /*6960*/  IMAD.IADD R14, R189.reuse, 0x1, R14 ;  /* 0x00000001bd0e7824 */ /* 0x040fe400078e020e */
[----:B------:R-:W-:Y:S01]  /*6970*/  IMAD.IADD R21, R20, 0x1, R21 ;  /* 0x0000000114157824 */ /* 0x000fe200078e0215 */
[----:B------:R-:W-:Y:S01]  /*6980*/  IADD3 R20, R189, R20, RZ ;  /* 0x00000014bd147210 */ /* 0x000fe20007ffe0ff */
[----:B------:R-:W-:-:S02]  /*6990*/  WARPGROUP.DEPBAR.LE gsb0, 0x0 ;  /* 0x00008000000079c5 */ /* 0x000fc40000010000 */
        /* <DEDUP_REMOVED lines=20> */
[----:B------:R-:W-:Y:S01]  /*6ae0*/  IADD3 R20, R3, R14, R7 ;  /* 0x0000000e03147210 */ /* 0x000fe20007ffe007 */
[----:B------:R-:W-:Y:S02]  /*6af0*/  WARPGROUP.DEPBAR.LE gsb0, 0x0 ;  /* 0x00008000000079c5 */ /* 0x000fe40000010000 */
[----:B------:R-:W-:-:S08]  /*6b00*/  WARPGROUP.ARRIVE ;  /* 0x00000000000079c5 */ /* 0x000fd00000000000 */
        /* <DEDUP_REMOVED lines=9> */
[----:B------:R-:W-:-:S12]  /*6ba0*/  UMOV UR7, 0x40000040 ;  /* 0x4000004000077882 */ /* 0x000fd80000000000 */
[----:B------:R-:W-:Y:S01]  /*6bb0*/  UMOV UR6, UR4 ;  /* 0x0000000400067c82 */ /* 0x000fe20008000000 */
[----:B------:R-:W-:Y:S02]  /*6bc0*/  WARPGROUP.DEPBAR.LE gsb0, 0x0 ;  /* 0x00008000000079c5 */ /* 0x000fe40000010000 */
        /* <DEDUP_REMOVED lines=16> */
[----:B------:R-:W-:-:S03]  /*6cd0*/  FMNMX.FTZ R0, R154, R13, !PT ;  /* 0x0000000d9a007209 */ /* 0x000fc60007810000 */
        /* <DEDUP_REMOVED lines=12> */
[C---:B------:R-:W-:Y:S01]  /*6da0*/  FMUL.FTZ R194, R0.reuse, UR10 ;  /* 0x0000000a00c27c20 */ /* 0x040fe20008410000 */
[----:B------:R-:W-:Y:S01]  /*6db0*/  FMNMX.FTZ R3, R171, R14, !PT ;  /* 0x0000000eab037209 */ /* 0x000fe20007810000 */
[----:B------:R-:W-:Y:S02]  /*6dc0*/  FADD.FTZ R15, -R0, R15 ;  /* 0x0000000f000f7221 */ /* 0x000fe40000010100 */
[--C-:B------:R-:W-:Y:S01]  /*6dd0*/  FFMA.FTZ R189, R152, UR10, -R194.reuse ;  /* 0x0000000a98bd7c23 */ /* 0x100fe200080108c2 */
[----:B------:R-:W-:Y:S01]  /*6de0*/  FMNMX.FTZ R20, R174, R3, !PT ;  /* 0x00000003ae147209 */ /* 0x000fe20007810000 */
[--C-:B------:R-:W-:Y:S01]  /*6df0*/  FFMA.FTZ R21, R153, UR10, -R194.reuse ;  /* 0x0000000a99157c23 */ /* 0x100fe200080108c2 */
[----:B------:R-:W-:Y:S01]  /*6e00*/  FMUL.FTZ R15, R15, UR10 ;  /* 0x0000000a0f0f7c20 */ /* 0x000fe20008410000 */
        /* <DEDUP_REMOVED lines=11> */
[--C-:B------:R-:W-:Y:S01]  /*6ec0*/  FFMA.FTZ R169, R169, UR10, -R194.reuse ;  /* 0x0000000aa9a97c23 */ /* 0x100fe200080108c2 */
[--C-:B------:R-:W-:Y:S01]  /*6ed0*/  FFMA.FTZ R172, R172, UR10, -R194.reuse ;  /* 0x0000000aacac7c23 */ /* 0x100fe200080108c2 */
[----:B------:R-:W-:Y:S01]  /*6ee0*/  FMNMX.FTZ R152, R182, R3, !PT ;  /* 0x00000003b6987209 */ /* 0x000fe20007810000 */
[----:B------:R2:W-:Y:S01]  /*6ef0*/  MUFU.EX2 R20, R156 ;  /* 0x0000009c00147308 */ /* 0x0005e20000000800 */
[--C-:B------:R-:W-:Y:S01]  /*6f00*/  FFMA.FTZ R173, R173, UR10, -R194.reuse ;  /* 0x0000000aadad7c23 */ /* 0x100fe200080108c2 */
[--C-:B------:R-:W-:Y:S01]  /*6f10*/  FFMA.FTZ R176, R176, UR10, -R194.reuse ;  /* 0x0000000ab0b07c23 */ /* 0x100fe200080108c2 */
[----:B------:R-:W-:Y:S01]  /*6f20*/  FMNMX.FTZ R152, R183, R152, !PT ;  /* 0x00000098b7987209 */ /* 0x000fe20007810000 */
[--C-:B------:R-:W-:Y:S01]  /*6f30*/  FFMA.FTZ R177, R177, UR10, -R194.reuse ;  /* 0x0000000ab1b17c23 */ /* 0x100fe200080108c2 */
[----:B------:R-:W-:-:S03]  /*6f40*/  FFMA.FTZ R180, R180, UR10, -R194 ;  /* 0x0000000ab4b47c23 */ /* 0x000fc600080108c2 */
[----:B------:R-:W3:Y:S01]  /*6f50*/  SHFL.BFLY PT, R3, R152, 0x2, 0x1f ;  /* 0x0c401f0098037f89 */ /* 0x000ee200000e0000 */
        /* <DEDUP_REMOVED lines=22> */
[----:B------:R-:W-:Y:S01]  /*70c0*/  FMUL.FTZ R61, R61, R15 ;  /* 0x0000000f3d3d7220 */ /* 0x000fe20000410000 */
[----:B---3--:R-:W-:Y:S01]  /*70d0*/  FMNMX.FTZ R153, R152, R3, !PT ;  /* 0x0000000398997209 */ /* 0x008fe20007810000 */
[----:B------:R-:W-:Y:S01]  /*70e0*/  MUFU.EX2 R190, R190 ;  /* 0x000000be00be7308 */ /* 0x000fe20000000800 */
[-C--:B------:R-:W-:Y:S01]  /*70f0*/  FMUL.FTZ R64, R64, R15.reuse ;  /* 0x0000000f40407220 */ /* 0x080fe20000410000 */
[-C--:B------:R-:W-:Y:S01]  /*7100*/  FMUL.FTZ R65, R65, R15.reuse ;  /* 0x0000000f41417220 */ /* 0x080fe20000410000 */
[-C--:B------:R-:W-:Y:S01]  /*7110*/  FMUL.FTZ R68, R68, R15.reuse ;  /* 0x0000000f44447220 */ /* 0x080fe20000410000 */
[----:B------:R-:W1:Y:S01]  /*7120*/  SHFL.BFLY PT, R152, R153, 0x1, 0x1f ;  /* 0x0c201f0099987f89 */ /* 0x000e6200000e0000 */
        /* <DEDUP_REMOVED lines=19> */
[----:B------:R-:W4:Y:S01]  /*7260*/  MUFU.EX2 R193, R193 ;  /* 0x000000c100c17308 */ /* 0x000f220000000800 */
[-C--:B------:R-:W-:Y:S01]  /*7270*/  FMUL.FTZ R104, R104, R15.reuse ;  /* 0x0000000f68687220 */ /* 0x080fe20000410000 */
[-C--:B------:R-:W-:Y:S01]  /*7280*/  FMUL.FTZ R105, R105, R15.reuse ;  /* 0x0000000f69697220 */ /* 0x080fe20000410000 */
[-C--:B------:R-:W-:Y:S01]  /*7290*/  FMUL.FTZ R108, R108, R15.reuse ;  /* 0x0000000f6c6c7220 */ /* 0x080fe20000410000 */
[----:B-1----:R-:W-:Y:S01]  /*72a0*/  FMNMX.FTZ R3, R153, R152, !PT ;  /* 0x0000009899037209 */ /* 0x002fe20007810000 */
[----:B------:R-:W-:Y:S01]  /*72b0*/  FFMA.FTZ R153, R181, UR10, -R194 ;  /* 0x0000000ab5997c23 */ /* 0x000fe200080108c2 */
[-C--:B------:R-:W-:Y:S01]  /*72c0*/  FMUL.FTZ R109, R109, R15.reuse ;  /* 0x0000000f6d6d7220 */ /* 0x080fe20000410000 */
[-C--:B------:R-:W-:Y:S01]  /*72d0*/  FMUL.FTZ R112, R112, R15.reuse ;  /* 0x0000000f70707220 */ /* 0x080fe20000410000 */
[----:B------:R-:W-:Y:S01]  /*72e0*/  MUFU.EX2 R168, R168 ;  /* 0x000000a800a87308 */ /* 0x000fe20000000800 */
[C---:B------:R-:W-:Y:S01]  /*72f0*/  FADD.FTZ R152, -R3.reuse, R13 ;  /* 0x0000000d03987221 */ /* 0x040fe20000010100 */
[----:B--2---:R-:W-:Y:S01]  /*7300*/  FMUL.FTZ R156, R3, UR10 ;  /* 0x0000000a039c7c20 */ /* 0x004fe20008410000 */
[-C--:B------:R-:W-:Y:S01]  /*7310*/  FMUL.FTZ R113, R113, R15.reuse ;  /* 0x0000000f71717220 */ /* 0x080fe20000410000 */
[----:B------:R-:W-:Y:S01]  /*7320*/  FMUL.FTZ R116, R116, R15 ;  /* 0x0000000f74747220 */ /* 0x000fe20000410000 */
[----:B------:R-:W-:Y:S01]  /*7330*/  FMUL.FTZ R152, R152, UR10 ;  /* 0x0000000a98987c20 */ /* 0x000fe20008410000 */
[--C-:B------:R-:W-:Y:S01]  /*7340*/  FFMA.FTZ R194, R154, UR10, -R156.reuse ;  /* 0x0000000a9ac27c23 */ /* 0x100fe2000801089c */
[--C-:B------:R-:W-:Y:S01]  /*7350*/  FFMA.FTZ R195, R155, UR10, -R156.reuse ;  /* 0x0000000a9bc37c23 */ /* 0x100fe2000801089c */
[----:B------:R1:W-:Y:S01]  /*7360*/  MUFU.EX2 R13, R153 ;  /* 0x00000099000d7308 */ /* 0x0003e20000000800 */
[--C-:B------:R-:W-:Y:S01]  /*7370*/  FFMA.FTZ R196, R158, UR10, -R156.reuse ;  /* 0x0000000a9ec47c23 */ /* 0x100fe2000801089c */
[--C-:B------:R-:W-:Y:S01]  /*7380*/  FFMA.FTZ R197, R159, UR10, -R156.reuse ;  /* 0x0000000a9fc57c23 */ /* 0x100fe2000801089c */
[--C-:B------:R-:W-:Y:S01]  /*7390*/  FFMA.FTZ R198, R162, UR10, -R156.reuse ;  /* 0x0000000aa2c67c23 */ /* 0x100fe2000801089c */
[--C-:B------:R-:W-:Y:S01]  /*73a0*/  FFMA.FTZ R199, R163, UR10, -R156.reuse ;  /* 0x0000000aa3c77c23 */ /* 0x100fe2000801089c */
[--C-:B------:R-:W-:Y:S01]  /*73b0*/  FFMA.FTZ R200, R166, UR10, -R156.reuse ;  /* 0x0000000aa6c87c23 */ /* 0x100fe2000801089c */
[--C-:B------:R-:W-:Y:S01]  /*73c0*/  FFMA.FTZ R201, R167, UR10, -R156.reuse ;  /* 0x0000000aa7c97c23 */ /* 0x100fe2000801089c */
[----:B------:R-:W-:Y:S01]  /*73d0*/  FFMA.FTZ R170, R170, UR10, -R156 ;  /* 0x0000000aaaaa7c23 */ /* 0x000fe2000801089c */
[----:B------:R2:W5:Y:S01]  /*73e0*/  MUFU.EX2 R181, R152 ;  /* 0x0000009800b57308 */ /* 0x0005620000000800 */
[----:B-1----:R-:W-:-:S02]  /*73f0*/  IMAD.MOV R153, RZ, RZ, -R19 ;  /* 0x000000ffff997224 */ /* 0x002fc400078e0a13 */
[--C-:B------:R-:W-:Y:S01]  /*7400*/  FFMA.FTZ R171, R171, UR10, -R156.reuse ;  /* 0x0000000aabab7c23 */ /* 0x100fe2000801089c */
[--C-:B------:R-:W-:Y:S01]  /*7410*/  FFMA.FTZ R174, R174, UR10, -R156.reuse ;  /* 0x0000000aaeae7c23 */ /* 0x100fe2000801089c */
[--C-:B------:R-:W-:Y:S01]  /*7420*/  FFMA.FTZ R175, R175, UR10, -R156.reuse ;  /* 0x0000000aafaf7c23 */ /* 0x100fe2000801089c */
[--C-:B------:R-:W-:Y:S01]  /*7430*/  FFMA.FTZ R178, R178, UR10, -R156.reuse ;  /* 0x0000000ab2b27c23 */ /* 0x100fe2000801089c */
[----:B------:R-:W-:Y:S01]  /*7440*/  ISETP.NE.AND P3, PT, R18, R153, PT ;  /* 0x000000991200720c */ /* 0x000fe20003f65270 */
[--C-:B------:R-:W-:Y:S01]  /*7450*/  FFMA.FTZ R179, R179, UR10, -R156.reuse ;  /* 0x0000000ab3b37c23 */ /* 0x100fe2000801089c */
[--C-:B------:R-:W-:Y:S01]  /*7460*/  FFMA.FTZ R183, R183, UR10, -R156.reuse ;  /* 0x0000000ab7b77c23 */ /* 0x100fe2000801089c */
[----:B--2---:R-:W-:Y:S02]  /*7470*/  @!P1 VIADD R152, R11, 0x38840 ;  /* 0x000388400b989836 */ /* 0x004fe40000000000 */
[----:B------:R-:W-:Y:S01]  /*7480*/  FFMA.FTZ R182, R182, UR10, -R156 ;  /* 0x0000000ab6b67c23 */ /* 0x000fe2000801089c */
[----:B------:R-:W-:Y:S01]  /*7490*/  MUFU.EX2 R194, R194 ;  /* 0x000000c200c27308 */ /* 0x000fe20000000800 */
[----:B---3--:R-:W-:Y:S01]  /*74a0*/  F2FP.BF16.F32.PACK_AB R156, R191, R190 ;  /* 0x000000bebf9c723e */ /* 0x008fe200000010ff */
[-C--:B------:R-:W-:Y:S01]  /*74b0*/  FMUL.FTZ R117, R117, R15.reuse ;  /* 0x0000000f75757220 */ /* 0x080fe20000410000 */
[----:B------:R-:W-:Y:S01]  /*74c0*/  @!P1 PRMT R152, RZ, 0x654, R152 ;  /* 0x00000654ff989816 */ /* 0x000fe20000000098 */
[----:B------:R-:W-:Y:S01]  /*74d0*/  FMUL.FTZ R120, R120, R15 ;  /* 0x0000000f78787220 */ /* 0x000fe20000410000 */
[----:B----4-:R-:W-:Y:S01]  /*74e0*/  F2FP.BF16.F32.PACK_AB R158, R193, R192 ;  /* 0x000000c0c19e723e */ /* 0x010fe200000010ff */
[-C--:B-----5:R-:W-:Y:S01]  /*74f0*/  FMUL.FTZ R26, R26, R181.reuse ;  /* 0x000000b51a1a7220 */ /* 0x0a0fe20000410000 */
[----:B------:R1:W-:Y:S01]  /*7500*/  @!P1 SYNCS.ARRIVE.TRANS64.RED.A1T0 RZ, [R152+URZ], RZ ;  /* 0x000000ff98ff99a7 */ /* 0x0003e2000810043f */
[----:B------:R-:W-:Y:S01]  /*7510*/  @!P3 IMAD R12, R12, 0x40, R17 ;  /* 0x000000400c0cb824 */ /* 0x000fe200078e0211 */
[----:B------:R-:W2:Y:S01]  /*7520*/  MUFU.EX2 R195, R195 ;  /* 0x000000c300c37308 */ /* 0x000ea20000000800 */
[-C--:B------:R-:W-:Y:S01]  /*7530*/  FMUL.FTZ R27, R27, R181.reuse ;  /* 0x000000b51b1b7220 */ /* 0x080fe20000410000 */
[-C--:B------:R-:W-:Y:S01]  /*7540*/  FMUL.FTZ R30, R30, R181.reuse ;  /* 0x000000b51e1e7220 */ /* 0x080fe20000410000 */
[-C--:B------:R-:W-:Y:S01]  /*7550*/  FMUL.FTZ R31, R31, R181.reuse ;  /* 0x000000b51f1f7220 */ /* 0x080fe20000410000 */
[----:B------:R-:W-:Y:S01]  /*7560*/  @!P3 LEA R154, R12, UR42, 0x2 ;  /* 0x0000002a0c9abc11 */ /* 0x000fe2000f8e10ff */
[-C--:B------:R-:W-:Y:S01]  /*7570*/  FMUL.FTZ R34, R34, R181.reuse ;  /* 0x000000b522227220 */ /* 0x080fe20000410000 */
[----:B-1----:R-:W-:Y:S01]  /*7580*/  F2FP.BF16.F32.PACK_AB R152, R21, R14 ;  /* 0x0000000e1598723e */ /* 0x002fe200000010ff */
[-C--:B------:R-:W-:Y:S01]  /*7590*/  FMUL.FTZ R35, R35, R181.reuse ;  /* 0x000000b523237220 */ /* 0x080fe20000410000 */
[----:B------:R-:W-:Y:S01]  /*75a0*/  MUFU.EX2 R196, R196 ;  /* 0x000000c400c47308 */ /* 0x000fe20000000800 */
[----:B------:R-:W-:Y:S01]  /*75b0*/  @!P3 STS [R154+0x38400], R15 ;  /* 0x0384000f9a00b388 */ /* 0x000fe20000000800 */
[-C--:B------:R-:W-:Y:S01]  /*75c0*/  FMUL.FTZ R38, R38, R181.reuse ;  /* 0x000000b526267220 */ /* 0x080fe20000410000 */
[-C--:B------:R-:W-:Y:S01]  /*75d0*/  FMUL.FTZ R39, R39, R181.reuse ;  /* 0x000000b527277220 */ /* 0x080fe20000410000 */
[-C--:B------:R-:W-:Y:S01]  /*75e0*/  FMUL.FTZ R42, R42, R181.reuse ;  /* 0x000000b52a2a7220 */ /* 0x080fe20000410000 */
[----:B------:R1:W-:Y:S01]  /*75f0*/  @!P3 STS [R154+0x38420], R181 ;  /* 0x038420b59a00b388 */ /* 0x0003e20000000800 */
[-C--:B------:R-:W-:Y:S01]  /*7600*/  FMUL.FTZ R43, R43, R181.reuse ;  /* 0x000000b52b2b7220 */ /* 0x080fe20000410000 */
[-C--:B------:R-:W-:Y:S01]  /*7610*/  FMUL.FTZ R46, R46, R181.reuse ;  /* 0x000000b52e2e7220 */ /* 0x080fe20000410000 */
[----:B------:R-:W3:Y:S01]  /*7620*/  MUFU.EX2 R197, R197 ;  /* 0x000000c500c57308 */ /* 0x000ee20000000800 */
[----:B--2---:R-:W-:Y:S01]  /*7630*/  F2FP.BF16.F32.PACK_AB R153, R195, R194 ;  /* 0x000000c2c399723e */ /* 0x004fe200000010ff */
[-C--:B------:R-:W-:Y:S01]  /*7640*/  FMUL.FTZ R47, R47, R181.reuse ;  /* 0x000000b52f2f7220 */ /* 0x080fe20000410000 */
[-C--:B------:R-:W-:Y:S01]  /*7650*/  FMUL.FTZ R50, R50, R181.reuse ;  /* 0x000000b532327220 */ /* 0x080fe20000410000 */
[-C--:B------:R-:W-:Y:S01]  /*7660*/  FMUL.FTZ R51, R51, R181.reuse ;  /* 0x000000b533337220 */ /* 0x080fe20000410000 */
[-C--:B------:R-:W-:Y:S01]  /*7670*/  FMUL.FTZ R54, R54, R181.reuse ;  /* 0x000000b536367220 */ /* 0x080fe20000410000 */
[-C--:B------:R-:W-:Y:S01]  /*7680*/  FMUL.FTZ R55, R55, R181.reuse ;  /* 0x000000b537377220 */ /* 0x080fe20000410000 */
[----:B-1----:R-:W-:Y:S01]  /*7690*/  F2FP.BF16.F32.PACK_AB R154, R189, R20 ;  /* 0x00000014bd9a723e */ /* 0x002fe200000010ff */
        /* <DEDUP_REMOVED lines=8> */
[----:B------:R-:W1:Y:S01]  /*7720*/  MUFU.EX2 R199, R199 ;  /* 0x000000c700c77308 */ /* 0x000e620000000800 */
[----:B---3--:R-:W-:Y:S01]  /*7730*/  F2FP.BF16.F32.PACK_AB R155, R197, R196 ;  /* 0x000000c4c59b723e */ /* 0x008fe200000010ff */
[----:B------:R-:W-:Y:S01]  /*7740*/  BAR.SYNC.DEFER_BLOCKING 0xf, 0x100 ;  /* 0x03c4000000007b1d */ /* 0x000fe20000010000 */
        /* <DEDUP_REMOVED lines=13> */
[----:B------:R-:W2:Y:S01]  /*7820*/  MUFU.EX2 R201, R201 ;  /* 0x000000c900c97308 */ /* 0x000ea20000000800 */
[----:B-1----:R-:W-:Y:S01]  /*7830*/  F2FP.BF16.F32.PACK_AB R157, R199, R198 ;  /* 0x000000c6c79d723e */ /* 0x002fe200000010ff */
[-C--:B------:R-:W-:Y:S01]  /*7840*/  FMUL.FTZ R95, R95, R181.reuse ;  /* 0x000000b55f5f7220 */ /* 0x080fe20000410000 */
[-C--:B------:R-:W-:Y:S01]  /*7850*/  FMUL.FTZ R98, R98, R181.reuse ;  /* 0x000000b562627220 */ /* 0x080fe20000410000 */
[-C--:B------:R-:W-:Y:S01]  /*7860*/  FMUL.FTZ R99, R99, R181.reuse ;  /* 0x000000b563637220 */ /* 0x080fe20000410000 */
[-C--:B------:R-:W-:Y:S01]  /*7870*/  FMUL.FTZ R102, R102, R181.reuse ;  /* 0x000000b566667220 */ /* 0x080fe20000410000 */
[-C--:B------:R-:W-:Y:S01]  /*7880*/  FMUL.FTZ R103, R103, R181.reuse ;  /* 0x000000b567677220 */ /* 0x080fe20000410000 */
[-C--:B------:R-:W-:Y:S01]  /*7890*/  FMUL.FTZ R106, R106, R181.reuse ;  /* 0x000000b56a6a7220 */ /* 0x080fe20000410000 */
[----:B------:R-:W1:Y:S01]  /*78a0*/  MUFU.EX2 R169, R169 ;  /* 0x000000a900a97308 */ /* 0x000e620000000800 */
[-C--:B------:R-:W-:Y:S01]  /*78b0*/  FMUL.FTZ R107, R107, R181.reuse ;  /* 0x000000b56b6b7220 */ /* 0x080fe20000410000 */
[-C--:B------:R-:W-:Y:S01]  /*78c0*/  FMUL.FTZ R110, R110, R181.reuse ;  /* 0x000000b56e6e7220 */ /* 0x080fe20000410000 */
[-C--:B------:R-:W-:Y:S01]  /*78d0*/  FMUL.FTZ R111, R111, R181.reuse ;  /* 0x000000b56f6f7220 */ /* 0x080fe20000410000 */
[-C--:B------:R-:W-:Y:S01]  /*78e0*/  FMUL.FTZ R114, R114, R181.reuse ;  /* 0x000000b572727220 */ /* 0x080fe20000410000 */
[-C--:B------:R-:W-:Y:S01]  /*78f0*/  FMUL.FTZ R115, R115, R181.reuse ;  /* 0x000000b573737220 */ /* 0x080fe20000410000 */
[-C--:B------:R-:W-:Y:S01]  /*7900*/  FMUL.FTZ R118, R118, R181.reuse ;  /* 0x000000b576767220 */ /* 0x080fe20000410000 */
[----:B------:R-:W-:Y:S01]  /*7910*/  FMUL.FTZ R119, R119, R181 ;  /* 0x000000b577777220 */ /* 0x000fe20000410000 */
[----:B------:R-:W-:Y:S01]  /*7920*/  MUFU.EX2 R172, R172 ;  /* 0x000000ac00ac7308 */ /* 0x000fe20000000800 */
[----:B--2---:R-:W-:Y:S01]  /*7930*/  F2FP.BF16.F32.PACK_AB R159, R201, R200 ;  /* 0x000000c8c99f723e */ /* 0x004fe200000010ff */
[----:B------:R-:W-:Y:S01]  /*7940*/  FMUL.FTZ R121, R121, R15 ;  /* 0x0000000f79797220 */ /* 0x000fe20000410000 */
[-C--:B------:R-:W-:Y:S01]  /*7950*/  FMUL.FTZ R122, R122, R181.reuse ;  /* 0x000000b57a7a7220 */ /* 0x080fe20000410000 */
[----:B------:R-:W-:Y:S01]  /*7960*/  FMUL.FTZ R123, R123, R181 ;  /* 0x000000b57b7b7220 */ /* 0x000fe20000410000 */
[-C--:B------:R-:W-:Y:S01]  /*7970*/  FMUL.FTZ R124, R124, R15.reuse ;  /* 0x0000000f7c7c7220 */ /* 0x080fe20000410000 */
[----:B------:R-:W-:Y:S01]  /*7980*/  FMUL.FTZ R125, R125, R15 ;  /* 0x0000000f7d7d7220 */ /* 0x000fe20000410000 */
[-C--:B------:R-:W-:Y:S01]  /*7990*/  FMUL.FTZ R126, R126, R181.reuse ;  /* 0x000000b57e7e7220 */ /* 0x080fe20000410000 */
[----:B------:R-:W2:Y:S01]  /*79a0*/  MUFU.EX2 R173, R173 ;  /* 0x000000ad00ad7308 */ /* 0x000ea20000000800 */
[----:B-1----:R-:W-:Y:S01]  /*79b0*/  F2FP.BF16.F32.PACK_AB R160, R169, R168 ;  /* 0x000000a8a9a0723e */ /* 0x002fe200000010ff */
[----:B------:R-:W-:Y:S01]  /*79c0*/  FMUL.FTZ R127, R127, R181 ;  /* 0x000000b57f7f7220 */ /* 0x000fe20000410000 */
[-C--:B------:R-:W-:Y:S01]  /*79d0*/  FMUL.FTZ R128, R128, R15.reuse ;  /* 0x0000000f80807220 */ /* 0x080fe20000410000 */
[----:B------:R-:W-:Y:S01]  /*79e0*/  FMUL.FTZ R129, R129, R15 ;  /* 0x0000000f81817220 */ /* 0x000fe20000410000 */
[-C--:B------:R-:W-:Y:S01]  /*79f0*/  FMUL.FTZ R130, R130, R181.reuse ;  /* 0x000000b582827220 */ /* 0x080fe20000410000 */
[----:B------:R-:W-:Y:S01]  /*7a00*/  FMUL.FTZ R131, R131, R181 ;  /* 0x000000b583837220 */ /* 0x000fe20000410000 */
[-C--:B------:R-:W-:Y:S01]  /*7a10*/  FMUL.FTZ R132, R132, R15.reuse ;  /* 0x0000000f84847220 */ /* 0x080fe20000410000 */
[----:B------:R-:W-:Y:S01]  /*7a20*/  MUFU.EX2 R170, R170 ;  /* 0x000000aa00aa7308 */ /* 0x000fe20000000800 */
[----:B------:R-:W-:Y:S01]  /*7a30*/  FMUL.FTZ R133, R133, R15 ;  /* 0x0000000f85857220 */ /* 0x000fe20000410000 */
[-C--:B------:R-:W-:Y:S01]  /*7a40*/  FMUL.FTZ R134, R134, R181.reuse ;  /* 0x000000b586867220 */ /* 0x080fe20000410000 */
[----:B------:R-:W-:Y:S01]  /*7a50*/  FMUL.FTZ R135, R135, R181 ;  /* 0x000000b587877220 */ /* 0x000fe20000410000 */
[-C--:B------:R-:W-:Y:S01]  /*7a60*/  FMUL.FTZ R136, R136, R15.reuse ;  /* 0x0000000f88887220 */ /* 0x080fe20000410000 */
[----:B------:R-:W-:Y:S01]  /*7a70*/  FMUL.FTZ R137, R137, R15 ;  /* 0x0000000f89897220 */ /* 0x000fe20000410000 */
[-C--:B------:R-:W-:Y:S01]  /*7a80*/  FMUL.FTZ R138, R138, R181.reuse ;  /* 0x000000b58a8a7220 */ /* 0x080fe20000410000 */
[----:B------:R-:W-:Y:S01]  /*7a90*/  FMUL.FTZ R139, R139, R181 ;  /* 0x000000b58b8b7220 */ /* 0x000fe20000410000 */
[----:B------:R-:W1:Y:S01]  /*7aa0*/  MUFU.EX2 R171, R171 ;  /* 0x000000ab00ab7308 */ /* 0x000e620000000800 */
[----:B--2---:R-:W-:Y:S01]  /*7ab0*/  F2FP.BF16.F32.PACK_AB R162, R173, R172 ;  /* 0x000000acada2723e */ /* 0x004fe200000010ff */
[-C--:B------:R-:W-:Y:S01]  /*7ac0*/  FMUL.FTZ R140, R140, R15.reuse ;  /* 0x0000000f8c8c7220 */ /* 0x080fe20000410000 */
[----:B------:R-:W-:Y:S01]  /*7ad0*/  FMUL.FTZ R141, R141, R15 ;  /* 0x0000000f8d8d7220 */ /* 0x000fe20000410000 */
[-C--:B------:R-:W-:Y:S01]  /*7ae0*/  FMUL.FTZ R142, R142, R181.reuse ;  /* 0x000000b58e8e7220 */ /* 0x080fe20000410000 */
[----:B------:R-:W-:Y:S01]  /*7af0*/  FMUL.FTZ R143, R143, R181 ;  /* 0x000000b58f8f7220 */ /* 0x000fe20000410000 */
[-C--:B------:R-:W-:Y:S01]  /*7b00*/  FMUL.FTZ R144, R144, R15.reuse ;  /* 0x0000000f90907220 */ /* 0x080fe20000410000 */
[----:B------:R-:W-:Y:S01]  /*7b10*/  FMUL.FTZ R145, R145, R15 ;  /* 0x0000000f91917220 */ /* 0x000fe20000410000 */
[----:B------:R-:W-:Y:S01]  /*7b20*/  MUFU.EX2 R174, R174 ;  /* 0x000000ae00ae7308 */ /* 0x000fe20000000800 */
[-C--:B------:R-:W-:Y:S01]  /*7b30*/  FMUL.FTZ R146, R146, R181.reuse ;  /* 0x000000b592927220 */ /* 0x080fe20000410000 */
[----:B------:R-:W-:Y:S01]  /*7b40*/  FMUL.FTZ R147, R147, R181 ;  /* 0x000000b593937220 */ /* 0x000fe20000410000 */
[-C--:B------:R-:W-:Y:S01]  /*7b50*/  FMUL.FTZ R148, R148, R15.reuse ;  /* 0x0000000f94947220 */ /* 0x080fe20000410000 */
[----:B------:R-:W-:Y:S01]  /*7b60*/  FMUL.FTZ R149, R149, R15 ;  /* 0x0000000f95957220 */ /* 0x000fe20000410000 */
[-C--:B------:R-:W-:Y:S01]  /*7b70*/  FMUL.FTZ R150, R150, R181.reuse ;  /* 0x000000b596967220 */ /* 0x080fe20000410000 */
[----:B------:R-:W-:Y:S01]  /*7b80*/  FMUL.FTZ R151, R151, R181 ;  /* 0x000000b597977220 */ /* 0x000fe20000410000 */
[----:B------:R2:W-:Y:S01]  /*7b90*/  STSM.16.M88.4 [R23+0x36400], R152 ;  /* 0x0364009817007844 */ /* 0x0005e20000000200 */
[----:B------:R-:W3:Y:S01]  /*7ba0*/  MUFU.EX2 R175, R175 ;  /* 0x000000af00af7308 */ /* 0x000ee20000000800 */
[----:B-1----:R-:W-:Y:S01]  /*7bb0*/  F2FP.BF16.F32.PACK_AB R161, R171, R170 ;  /* 0x000000aaaba1723e */ /* 0x002fe200000010ff */
[----:B------:R-:W-:Y:S01]  /*7bc0*/  FFMA.FTZ R8, R15, R8, R14 ;  /* 0x000000080f087223 */ /* 0x000fe2000001000e */
[----:B------:R2:W-:Y:S01]  /*7bd0*/  STSM.16.M88.4 [R185], R156 ;  /* 0x0000009cb9007844 */ /* 0x0005e20000000200 */
[----:B------:R-:W-:Y:S01]  /*7be0*/  FFMA.FTZ R10, R181, R10, R194 ;  /* 0x0000000ab50a7223 */ /* 0x000fe200000100c2 */
[----:B------:R-:W-:-:S02]  /*7bf0*/  @!P1 VIADD R11, R11, 0x38860 ;  /* 0x000388600b0b9836 */ /* 0x000fc40000000000 */
[----:B------:R-:W-:Y:S01]  /*7c00*/  FADD.FTZ R21, R21, R8 ;  /* 0x0000000815157221 */ /* 0x000fe20000010000 */
[----:B------:R-:W-:Y:S01]  /*7c10*/  IMAD.MOV.U32 R15, RZ, RZ, R0 ;  /* 0x000000ffff0f7224 */ /* 0x000fe200078e0000 */
[----:B------:R-:W-:Y:S01]  /*7c20*/  MUFU.EX2 R176, R176 ;  /* 0x000000b000b07308 */ /* 0x000fe20000000800 */
[----:B------:R-:W-:Y:S01]  /*7c30*/  FADD.FTZ R195, R195, R10 ;  /* 0x0000000ac3c37221 */ /* 0x000fe20000010000 */
[----:B------:R-:W-:Y:S01]  /*7c40*/  FADD.FTZ R20, R20, R21 ;  /* 0x0000001514147221 */ /* 0x000fe20000010000 */
[----:B------:R-:W-:Y:S02]  /*7c50*/  @!P1 PRMT R11, RZ, 0x654, R11 ;  /* 0x00000654ff0b9816 */ /* 0x000fe4000000000b */
[----:B------:R-:W-:Y:S01]  /*7c60*/  FADD.FTZ R196, R196, R195 ;  /* 0x000000c3c4c47221 */ /* 0x000fe20000010000 */
[----:B------:R-:W-:Y:S02]  /*7c70*/  FADD.FTZ R189, R189, R20 ;  /* 0x00000014bdbd7221 */ /* 0x000fe40000010000 */
[----:B------:R-:W1:Y:S01]  /*7c80*/  MUFU.EX2 R177, R177 ;  /* 0x000000b100b17308 */ /* 0x000e620000000800 */
[----:B---3--:R-:W-:Y:S01]  /*7c90*/  F2FP.BF16.F32.PACK_AB R163, R175, R174 ;  /* 0x000000aeafa3723e */ /* 0x008fe200000010ff */
[----:B------:R-:W-:Y:S01]  /*7ca0*/  FADD.FTZ R197, R197, R196 ;  /* 0x000000c4c5c57221 */ /* 0x000fe20000010000 */
[----:B------:R-:W-:-:S03]  /*7cb0*/  FADD.FTZ R190, R190, R189 ;  /* 0x000000bdbebe7221 */ /* 0x000fc60000010000 */
[----:B------:R2:W-:Y:S01]  /*7cc0*/  STSM.16.M88.4 [R22], R160 ;  /* 0x000000a016007844 */ /* 0x0005e20000000200 */
[----:B------:R-:W-:Y:S01]  /*7cd0*/  FADD.FTZ R198, R198, R197 ;  /* 0x000000c5c6c67221 */ /* 0x000fe20000010000 */
[----:B------:R-:W3:Y:S01]  /*7ce0*/  MUFU.EX2 R180, R180 ;  /* 0x000000b400b47308 */ /* 0x000ee20000000800 */
[----:B------:R-:W-:Y:S02]  /*7cf0*/  FADD.FTZ R191, R191, R190 ;  /* 0x000000bebfbf7221 */ /* 0x000fe40000010000 */
[----:B------:R-:W-:Y:S02]  /*7d00*/  FADD.FTZ R199, R199, R198 ;  /* 0x000000c6c7c77221 */ /* 0x000fe40000010000 */
[----:B------:R-:W-:Y:S02]  /*7d10*/  FADD.FTZ R192, R192, R191 ;  /* 0x000000bfc0c07221 */ /* 0x000fe40000010000 */
[----:B------:R-:W-:Y:S01]  /*7d20*/  FADD.FTZ R200, R200, R199 ;  /* 0x000000c7c8c87221 */ /* 0x000fe20000010000 */
[----:B------:R-:W-:Y:S01]  /*7d30*/  MUFU.EX2 R178, R178 ;  /* 0x000000b200b27308 */ /* 0x000fe20000000800 */
[----:B-1----:R-:W-:Y:S01]  /*7d40*/  F2FP.BF16.F32.PACK_AB R164, R177, R176 ;  /* 0x000000b0b1a4723e */ /* 0x002fe200000010ff */
[----:B------:R-:W-:Y:S01]  /*7d50*/  FADD.FTZ R193, R193, R192 ;  /* 0x000000c0c1c17221 */ /* 0x000fe20000010000 */
[----:B------:R-:W-:-:S03]  /*7d60*/  FADD.FTZ R201, R201, R200 ;  /* 0x000000c8c9c97221 */ /* 0x000fc60000010000 */
[----:B------:R-:W-:Y:S01]  /*7d70*/  FADD.FTZ R168, R168, R193 ;  /* 0x000000c1a8a87221 */ /* 0x000fe20000010000 */
[----:B------:R-:W-:Y:S01]  /*7d80*/  FADD.FTZ R170, R170, R201 ;  /* 0x000000c9aaaa7221 */ /* 0x000fe20000010000 */
[----:B------:R-:W1:Y:S01]  /*7d90*/  MUFU.EX2 R179, R179 ;  /* 0x000000b300b37308 */ /* 0x000e620000000800 */
[----:B---3--:R-:W-:Y:S01]  /*7da0*/  F2FP.BF16.F32.PACK_AB R166, R13, R180 ;  /* 0x000000b40da6723e */ /* 0x008fe200000010ff */
[----:B------:R-:W-:Y:S01]  /*7db0*/  FADD.FTZ R169, R169, R168 ;  /* 0x000000a8a9a97221 */ /* 0x000fe20000010000 */
[----:B------:R-:W-:-:S03]  /*7dc0*/  FADD.FTZ R171, R171, R170 ;  /* 0x000000aaabab7221 */ /* 0x000fc60000010000 */
[----:B------:R-:W-:Y:S01]  /*7dd0*/  FADD.FTZ R172, R172, R169 ;  /* 0x000000a9acac7221 */ /* 0x000fe20000010000 */
[----:B------:R-:W-:Y:S01]  /*7de0*/  FADD.FTZ R174, R174, R171 ;  /* 0x000000abaeae7221 */ /* 0x000fe20000010000 */
[----:B------:R3:W4:Y:S02]  /*7df0*/  MUFU.EX2 R12, R182 ;  /* 0x000000b6000c7308 */ /* 0x0007240000000800 */
[----:B------:R-:W-:Y:S01]  /*7e00*/  FADD.FTZ R173, R173, R172 ;  /* 0x000000acadad7221 */ /* 0x000fe20000010000 */
[----:B------:R-:W-:-:S03]  /*7e10*/  FADD.FTZ R175, R175, R174 ;  /* 0x000000aeafaf7221 */ /* 0x000fc60000010000 */
[----:B------:R-:W-:Y:S02]  /*7e20*/  FADD.FTZ R176, R176, R173 ;  /* 0x000000adb0b07221 */ /* 0x000fe40000010000 */
[----:B------:R-:W5:Y:S01]  /*7e30*/  MUFU.EX2 R183, R183 ;  /* 0x000000b700b77308 */ /* 0x000f620000000800 */
[----:B-1----:R-:W-:Y:S01]  /*7e40*/  F2FP.BF16.F32.PACK_AB R165, R179, R178 ;  /* 0x000000b2b3a5723e */ /* 0x002fe200000010ff */
[----:B---3--:R-:W-:Y:S02]  /*7e50*/  VIADD R182, R202, 0x80 ;  /* 0x00000080cab67836 */ /* 0x008fe40000000000 */
[----:B------:R-:W-:Y:S01]  /*7e60*/  FADD.FTZ R178, R178, R175 ;  /* 0x000000afb2b27221 */ /* 0x000fe20000010000 */
[----:B------:R-:W-:Y:S02]  /*7e70*/  FADD.FTZ R177, R177, R176 ;  /* 0x000000b0b1b17221 */ /* 0x000fe40000010000 */
[----:B------:R-:W-:Y:S01]  /*7e80*/  R2UR UR4, R182 ;  /* 0x00000000b60472ca */ /* 0x000fe200000e0000 */
[----:B------:R-:W-:Y:S01]  /*7e90*/  FADD.FTZ R179, R179, R178 ;  /* 0x000000b2b3b37221 */ /* 0x000fe20000010000 */
[C---:B------:R-:W-:Y:S01]  /*7ea0*/  IADD3 R182, R202.reuse, 0x100, RZ ;  /* 0x00000100cab67810 */ /* 0x040fe20007ffe0ff */
[----:B------:R-:W-:-:S02]  /*7eb0*/  VIADD R202, R202, 0x180 ;  /* 0x00000180caca7836 */ /* 0x000fc40000000000 */
[----:B------:R-:W-:Y:S01]  /*7ec0*/  FADD.FTZ R8, R180, R177 ;  /* 0x000000b1b4087221 */ /* 0x000fe20000010000 */
[----:B----4-:R-:W-:-:S03]  /*7ed0*/  FADD.FTZ R10, R12, R179 ;  /* 0x000000b30c0a7221 */ /* 0x010fc60000010000 */
[----:B------:R-:W-:Y:S01]  /*7ee0*/  FADD.FTZ R8, R13, R8 ;  /* 0x000000080d087221 */ /* 0x000fe20000010000 */
[----:B------:R-:W-:Y:S01]  /*7ef0*/  MOV R13, R3 ;  /* 0x00000003000d7202 */ /* 0x000fe20000000f00 */
[C---:B-----5:R-:W-:Y:S01]  /*7f00*/  FADD.FTZ R10, R183.reuse, R10 ;  /* 0x0000000ab70a7221 */ /* 0x060fe20000010000 */
[----:B------:R-:W-:Y:S01]  /*7f10*/  F2FP.BF16.F32.PACK_AB R167, R183, R12 ;  /* 0x0000000cb7a7723e */ /* 0x000fe200000010ff */
[----:B------:R-:W-:-:S04]  /*7f20*/  IMAD.MOV.U32 R12, RZ, RZ, R2 ;  /* 0x000000ffff0c7224 */ /* 0x000fc800078e0002 */
[----:B------:R2:W-:Y:S01]  /*7f30*/  STSM.16.M88.4 [R184], R164 ;  /* 0x000000a4b8007844 */ /* 0x0005e20000000200 */
[----:B------:R-:W-:-:S06]  /*7f40*/  WARPGROUP.ARRIVE ;  /* 0x00000000000079c5 */ /* 0x000fcc0000000000 */
        /* <DEDUP_REMOVED lines=30> */
[----:B------:R2:W-:Y:S01]  /*8130*/  @!P1 SYNCS.ARRIVE.TRANS64.RED.A1T0 RZ, [R11+URZ], RZ ;  /* 0x000000ff0bff99a7 */ /* 0x0005e2000810043f */
[----:B------:R-:W-:Y:S05]  /*8140*/  @P2 BRA `(.L_x_2826) ;  /* 0xffffffd000882947 */ /* 0x000fea000383ffff */
.L_x_2817:
[----:B------:R-:W1:Y:S01]  /*8150*/  SHFL.BFLY PT, R5, R8, 0x2, 0x1f ;  /* 0x0c401f0008057f89 */ /* 0x000e6200000e0000 */
[----:B------:R-:W-:Y:S01]  /*8160*/  IMAD.MOV R9, RZ, RZ, -R19 ;  /* 0x000000ffff097224 */ /* 0x000fe200078e0a13 */
[----:B------:R-:W-:Y:S01]  /*8170*/  MOV R13, UR10 ;  /* 0x0000000a000d7c02 */ /* 0x000fe20008000f00 */
[----:B--2---:R-:W-:Y:S01]  /*8180*/  IMAD.MOV.U32 R157, RZ, RZ, -0x800000 ;  /* 0xff800000ff9d7424 */ /* 0x004fe200078e00ff */
[----:B------:R-:W2:Y:S01]  /*8190*/  SHFL.BFLY PT, R7, R10, 0x2, 0x1f ;  /* 0x0c401f000a077f89 */ /* 0x000ea200000e0000 */
[----:B------:R-:W-:Y:S01]  /*81a0*/  IMAD.MOV.U32 R156, RZ, RZ, -0x800000 ;  /* 0xff800000ff9c7424 */ /* 0x000fe200078e00ff */
[----:B------:R-:W-:Y:S08]  /*81b0*/  BAR.ARV 0x8, 0xa0 ;  /* 0x0202800000007b1d */ /* 0x000ff00000002000 */
[----:B------:R-:W-:Y:S01]  /*81c0*/  BAR.SYNC.DEFER_BLOCKING 0xf, 0x100 ;  /* 0x03c4000000007b1d */ /* 0x000fe20000010000 */
[----:B------:R-:W-:Y:S01]  /*81d0*/  ISETP.NE.AND P3, PT, R18, R9, PT ;  /* 0x000000091200720c */ /* 0x000fe20003f65270 */
[----:B------:R-:W-:Y:S01]  /*81e0*/  UIADD3 UR38, UR38, 0x1, URZ ;  /* 0x0000000126267890 */ /* 0x000fe2000fffe03f */
[----:B-1----:R-:W-:Y:S01]  /*81f0*/  FADD.FTZ R5, R5, R8 ;  /* 0x0000000805057221 */ /* 0x002fe20000010000 */
[----:B------:R-:W-:Y:S01]  /*8200*/  MOV R8, RZ ;  /* 0x000000ff00087202 */ /* 0x000fe20000000f00 */
[----:B--2---:R-:W-:-:S03]  /*8210*/  FADD.FTZ R7, R7, R10 ;  /* 0x0000000a07077221 */ /* 0x004fc60000010000 */
[----:B------:R-:W1:Y:S04]  /*8220*/  SHFL.BFLY PT, R4, R5, 0x1, 0x1f ;  /* 0x0c201f0005047f89 */ /* 0x000e6800000e0000 */
[----:B------:R-:W2:Y:S01]  /*8230*/  SHFL.BFLY PT, R6, R7, 0x1, 0x1f ;  /* 0x0c201f0007067f89 */ /* 0x000ea200000e0000 */
[----:B-1----:R-:W-:Y:S01]  /*8240*/  FADD.FTZ R11, R5, R4 ;  /* 0x00000004050b7221 */ /* 0x002fe20000010000 */
[C---:B------:R-:W-:Y:S02]  /*8250*/  VIADD R4, R2.reuse, 0x1 ;  /* 0x0000000102047836 */ /* 0x040fe40000000000 */
[----:B------:R-:W-:Y:S02]  /*8260*/  @!P3 IMAD R2, R2, 0x40, R17 ;  /* 0x000000400202b824 */ /* 0x000fe400078e0211 */
[----:B--2---:R-:W-:Y:S01]  /*8270*/  FADD.FTZ R6, R7, R6 ;  /* 0x0000000607067221 */ /* 0x004fe20000010000 */
[----:B------:R-:W-:Y:S01]  /*8280*/  FSETP.NE.FTZ.AND P1, PT, R11, RZ, PT ;  /* 0x000000ff0b00720b */ /* 0x000fe20003f35000 */
[----:B------:R-:W-:Y:S01]  /*8290*/  IMAD.U32 R7, RZ, RZ, UR10 ;  /* 0x0000000aff077e24 */ /* 0x000fe2000f8e00ff */
[----:B------:R-:W-:-:S02]  /*82a0*/  ISETP.NE.AND P0, PT, R4, 0x2, PT ;  /* 0x000000020400780c */ /* 0x000fc40003f05270 */
[----:B------:R-:W-:Y:S02]  /*82b0*/  FSETP.NE.FTZ.AND P2, PT, R6, RZ, PT ;  /* 0x000000ff0600720b */ /* 0x000fe40003f55000 */
[----:B------:R-:W-:Y:S02]  /*82c0*/  SEL R5, RZ, 0x1, P0 ;  /* 0x00000001ff057807 */ /* 0x000fe40000000000 */
[----:B------:R-:W-:Y:S02]  /*82d0*/  @!P3 LEA R9, R2, UR42, 0x2 ;  /* 0x0000002a0209bc11 */ /* 0x000fe4000f8e10ff */
[----:B------:R-:W-:Y:S01]  /*82e0*/  LOP3.LUT R16, R16, R5, RZ, 0x3c, !PT ;  /* 0x0000000510107212 */ /* 0x000fe200078e3cff */
[----:B------:R-:W-:Y:S02]  /*82f0*/  IMAD.MOV.U32 R5, RZ, RZ, RZ ;  /* 0x000000ffff057224 */ /* 0x000fe400078e00ff */
[----:B------:R-:W1:Y:S01]  /*8300*/  @P1 MUFU.RCP R8, R11 ;  /* 0x0000000b00081308 */ /* 0x000e620000001000 */
[----:B------:R-:W-:-:S03]  /*8310*/  @P1 FMUL.FTZ R7, R7, 0.69314718246459960938 ;  /* 0x3f31721807071820 */ /* 0x000fc60000410000 */
[----:B------:R-:W-:-:S04]  /*8320*/  @P2 FMUL.FTZ R13, R13, 0.69314718246459960938 ;  /* 0x3f3172180d0d2820 */ /* 0x000fc80000410000 */
[----:B------:R-:W2:Y:S08]  /*8330*/  @P2 MUFU.RCP R5, R6 ;  /* 0x0000000600052308 */ /* 0x000eb00000001000 */
[----:B------:R-:W3:Y:S01]  /*8340*/  @P1 MUFU.LG2 R2, R11 ;  /* 0x0000000b00021308 */ /* 0x000ee20000000c00 */
[----:B-1----:R1:W-:Y:S01]  /*8350*/  @!P3 STS [R9+0x38400], R8 ;  /* 0x038400080900b388 */ /* 0x0023e20000000800 */
[-C--:B------:R-:W-:Y:S01]  /*8360*/  FMUL.FTZ R24, R24, R8.reuse ;  /* 0x0000000818187220 */ /* 0x080fe20000410000 */
[-C--:B------:R-:W-:Y:S01]  /*8370*/  FMUL.FTZ R25, R25, R8.reuse ;  /* 0x0000000819197220 */ /* 0x080fe20000410000 */
[-C--:B------:R-:W-:Y:S01]  /*8380*/  FMUL.FTZ R28, R28, R8.reuse ;  /* 0x000000081c1c7220 */ /* 0x080fe20000410000 */
[-C--:B------:R-:W-:Y:S01]  /*8390*/  FMUL.FTZ R29, R29, R8.reuse ;  /* 0x000000081d1d7220 */ /* 0x080fe20000410000 */
[-C--:B------:R-:W-:Y:S01]  /*83a0*/  FMUL.FTZ R32, R32, R8.reuse ;  /* 0x0000000820207220 */ /* 0x080fe20000410000 */
[-C--:B------:R-:W-:Y:S01]  /*83b0*/  FMUL.FTZ R33, R33, R8.reuse ;  /* 0x0000000821217220 */ /* 0x080fe20000410000 */
[----:B------:R-:W4:Y:S01]  /*83c0*/  @P2 MUFU.LG2 R6, R6 ;  /* 0x0000000600062308 */ /* 0x000f220000000c00 */
[----:B--2---:R1:W-:Y:S01]  /*83d0*/  @!P3 STS [R9+0x38420], R5 ;  /* 0x038420050900b388 */ /* 0x0043e20000000800 */
[-C--:B------:R-:W-:Y:S01]  /*83e0*/  FMUL.FTZ R36, R36, R8.reuse ;  /* 0x0000000824247220 */ /* 0x080fe20000410000 */
[-C--:B------:R-:W-:Y:S01]  /*83f0*/  FMUL.FTZ R37, R37, R8.reuse ;  /* 0x0000000825257220 */ /* 0x080fe20000410000 */
[-C--:B------:R-:W-:Y:S01]  /*8400*/  FMUL.FTZ R40, R40, R8.reuse ;  /* 0x0000000828287220 */ /* 0x080fe20000410000 */
[-C--:B------:R-:W-:Y:S01]  /*8410*/  FMUL.FTZ R41, R41, R8.reuse ;  /* 0x0000000829297220 */ /* 0x080fe20000410000 */
[-C--:B------:R-:W-:Y:S01]  /*8420*/  FMUL.FTZ R44, R44, R8.reuse ;  /* 0x000000082c2c7220 */ /* 0x080fe20000410000 */
[-C--:B------:R-:W-:Y:S01]  /*8430*/  FMUL.FTZ R45, R45, R8.reuse ;  /* 0x000000082d2d7220 */ /* 0x080fe20000410000 */
[-C--:B------:R-:W-:Y:S01]  /*8440*/  FMUL.FTZ R48, R48, R8.reuse ;  /* 0x0000000830307220 */ /* 0x080fe20000410000 */
[----:B---3--:R-:W-:Y:S01]  /*8450*/  @P1 FMUL.FTZ R2, R2, 0.69314718246459960938 ;  /* 0x3f31721802021820 */ /* 0x008fe20000410000 */
[-C--:B------:R-:W-:Y:S01]  /*8460*/  FMUL.FTZ R49, R49, R8.reuse ;  /* 0x0000000831317220 */ /* 0x080fe20000410000 */
[-C--:B------:R-:W-:Y:S01]  /*8470*/  FMUL.FTZ R52, R52, R8.reuse ;  /* 0x0000000834347220 */ /* 0x080fe20000410000 */
[----:B------:R-:W-:Y:S01]  /*8480*/  FMUL.FTZ R53, R53, R8 ;  /* 0x0000000835357220 */ /* 0x000fe20000410000 */
[----:B------:R-:W-:Y:S01]  /*8490*/  @P1 FFMA.FTZ R157, R7, R0, R2 ;  /* 0x00000000079d1223 */ /* 0x000fe20000010002 */
[-C--:B------:R-:W-:Y:S01]  /*84a0*/  FMUL.FTZ R56, R56, R8.reuse ;  /* 0x0000000838387220 */ /* 0x080fe20000410000 */
[-C--:B------:R-:W-:Y:S01]  /*84b0*/  FMUL.FTZ R57, R57, R8.reuse ;  /* 0x0000000839397220 */ /* 0x080fe20000410000 */
[-C--:B------:R-:W-:Y:S01]  /*84c0*/  FMUL.FTZ R60, R60, R8.reuse ;  /* 0x000000083c3c7220 */ /* 0x080fe20000410000 */
[----:B----4-:R-:W-:Y:S01]  /*84d0*/  @P2 FMUL.FTZ R6, R6, 0.69314718246459960938 ;  /* 0x3f31721806062820 */ /* 0x010fe20000410000 */
        /* <DEDUP_REMOVED lines=110> */
[----:B------:R-:W-:Y:S01]  /*8bc0*/  SEL R2, R4, RZ, P0 ;  /* 0x000000ff04027207 */ /* 0x000fe20000000000 */
[----:B-1----:R-:W-:Y:S06]  /*8bd0*/  BAR.ARV 0xe, 0x100 ;  /* 0x0384000000007b1d */ /* 0x002fec0000002000 */
.L_x_2805:
        /* <DEDUP_REMOVED lines=27> */
[--C-:B------:R-:W-:Y:S01]  /*8d90*/  IMAD.X R5, RZ, RZ, R115.reuse, P2 ;  /* 0x000000ffff057224 */ /* 0x100fe200010e0673 */
[C---:B------:R-:W-:Y:S01]  /*8da0*/  LOP3.LUT R3, R114.reuse, 0x380, RZ, 0xc0, !PT ;  /* 0x0000038072037812 */ /* 0x040fe200078ec0ff */
[----:B------:R-:W-:Y:S01]  /*8db0*/  IMAD.X R7, RZ, RZ, R115, P3 ;  /* 0x000000ffff077224 */ /* 0x000fe200018e0673 */
[----:B------:R-:W-:-:S02]  /*8dc0*/  IADD3 R177, P5, R114, 0x2000, RZ ;  /* 0x0000200072b17810 */ /* 0x000fc40007fbe0ff */
[C---:B------:R-:W-:Y:S02]  /*8dd0*/  IADD3 R179, P6, R114.reuse, 0x2020, RZ ;  /* 0x0000202072b37810 */ /* 0x040fe40007fde0ff */
[C---:B------:R-:W-:Y:S01]  /*8de0*/  IADD3 R181, P2, R114.reuse, 0x2060, RZ ;  /* 0x0000206072b57810 */ /* 0x040fe20007f5e0ff */
[--C-:B------:R-:W-:Y:S01]  /*8df0*/  IMAD.X R11, RZ, RZ, R115.reuse, P5 ;  /* 0x000000ffff0b7224 */ /* 0x100fe200028e0673 */
[C---:B------:R-:W-:Y:S01]  /*8e00*/  IADD3 R183, P3, R114.reuse, 0x4000, RZ ;  /* 0x0000400072b77810 */ /* 0x040fe20007f7e0ff */
[--C-:B------:R-:W-:Y:S01]  /*8e10*/  IMAD.X R13, RZ, RZ, R115.reuse, P6 ;  /* 0x000000ffff0d7224 */ /* 0x100fe200030e0673 */
[----:B------:R-:W-:Y:S01]  /*8e20*/  IADD3.X R9, RZ, R115, RZ, P4, !PT ;  /* 0x00000073ff097210 */ /* 0x000fe200027fe4ff */
[--C-:B------:R-:W-:Y:S01]  /*8e30*/  IMAD.X R21, RZ, RZ, R115.reuse, P2 ;  /* 0x000000ffff157224 */ /* 0x100fe200010e0673 */
[C---:B------:R-:W-:Y:S01]  /*8e40*/  IADD3 R14, P1, R114.reuse, 0x2040, RZ ;  /* 0x00002040720e7810 */ /* 0x040fe20007f3e0ff */
[----:B------:R-:W-:Y:S01]  /*8e50*/  IMAD.X R83, RZ, RZ, R115, P3 ;  /* 0x000000ffff537224 */ /* 0x000fe200018e0673 */
[----:B------:R-:W-:-:S02]  /*8e60*/  IADD3 R189, P4, R114, 0x4020, RZ ;  /* 0x0000402072bd7810 */ /* 0x000fc40007f9e0ff */
[----:B------:R-:W-:Y:S02]  /*8e70*/  SHF.R.U64 R3, R3, 0x3, RZ ;  /* 0x0000000303037819 */ /* 0x000fe400000012ff */
[-C--:B------:R-:W-:Y:S02]  /*8e80*/  IADD3.X R15, RZ, R115.reuse, RZ, P1, !PT ;  /* 0x00000073ff0f7210 */ /* 0x080fe40000ffe4ff */
[----:B------:R-:W-:Y:S02]  /*8e90*/  IADD3.X R87, RZ, R115, RZ, P4, !PT ;  /* 0x00000073ff577210 */ /* 0x000fe400027fe4ff */
[C---:B------:R-:W-:Y:S02]  /*8ea0*/  IADD3 R90, P5, R114.reuse, 0x4040, RZ ;  /* 0x00004040725a7810 */ /* 0x040fe40007fbe0ff */
[C---:B------:R-:W-:Y:S02]  /*8eb0*/  IADD3 R191, P6, R114.reuse, 0x4060, RZ ;  /* 0x0000406072bf7810 */ /* 0x040fe40007fde0ff */
[C---:B------:R-:W-:Y:S01]  /*8ec0*/  IADD3 R193, P1, R114.reuse, 0x6000, RZ ;  /* 0x0000600072c17810 */ /* 0x040fe20007f3e0ff */
[--C-:B------:R-:W-:Y:S01]  /*8ed0*/  IMAD.X R91, RZ, RZ, R115.reuse, P5 ;  /* 0x000000ffff5b7224 */ /* 0x100fe200028e0673 */
[C---:B------:R-:W-:Y:S01]  /*8ee0*/  IADD3 R195, P2, R114.reuse, 0x6020, RZ ;  /* 0x0000602072c37810 */ /* 0x040fe20007f5e0ff */
[----:B------:R-:W-:Y:S01]  /*8ef0*/  IMAD.X R95, RZ, RZ, R115, P6 ;  /* 0x000000ffff5f7224 */ /* 0x000fe200030e0673 */
[----:B------:R-:W-:-:S02]  /*8f00*/  IADD3 R106, P3, R114, 0x6040, RZ ;  /* 0x00006040726a7810 */ /* 0x000fc40007f7e0ff */
[----:B------:R-:W-:Y:S01]  /*8f10*/  IADD3 R197, P4, R114, 0x6060, RZ ;  /* 0x0000606072c57810 */ /* 0x000fe20007f9e0ff */
[--C-:B------:R-:W-:Y:S01]  /*8f20*/  IMAD.X R103, RZ, RZ, R115.reuse, P2 ;  /* 0x000000ffff677224 */ /* 0x100fe200010e0673 */
[----:B------:R-:W-:Y:S01]  /*8f30*/  LOP3.LUT R114, R3, R114, RZ, 0x3c, !PT ;  /* 0x0000007203727212 */ /* 0x000fe200078e3cff */
[----:B------:R-:W-:Y:S01]  /*8f40*/  IMAD.X R107, RZ, RZ, R115, P3 ;  /* 0x000000ffff6b7224 */ /* 0x000fe200018e0673 */
[----:B------:R-:W-:Y:S02]  /*8f50*/  LOP3.LUT R3, R6, 0x380, RZ, 0xc0, !PT ;  /* 0x0000038006037812 */ /* 0x000fe400078ec0ff */
[----:B------:R-:W-:Y:S02]  /*8f60*/  LOP3.LUT R0, R173, 0x380, RZ, 0xc0, !PT ;  /* 0x00000380ad007812 */ /* 0x000fe400078ec0ff */
[----:B------:R-:W-:Y:S02]  /*8f70*/  SHF.R.U64 R3, R3, 0x3, RZ ;  /* 0x0000000303037819 */ /* 0x000fe400000012ff */
[----:B------:R-:W-:-:S02]  /*8f80*/  SHF.R.U64 R0, R0, 0x3, RZ ;  /* 0x0000000300007819 */ /* 0x000fc400000012ff */
[----:B------:R-:W-:Y:S02]  /*8f90*/  LOP3.LUT R6, R3, R6, RZ, 0x3c, !PT ;  /* 0x0000000603067212 */ /* 0x000fe400078e3cff */
[----:B------:R-:W-:Y:S02]  /*8fa0*/  LOP3.LUT R3, R14, 0x380, RZ, 0xc0, !PT ;  /* 0x000003800e037812 */ /* 0x000fe400078ec0ff */
[----:B------:R-:W-:Y:S02]  /*8fb0*/  LOP3.LUT R4, R0, R173, RZ, 0x3c, !PT ;  /* 0x000000ad00047212 */ /* 0x000fe400078e3cff */
[----:B------:R-:W-:Y:S02]  /*8fc0*/  LOP3.LUT R0, R179, 0x380, RZ, 0xc0, !PT ;  /* 0x00000380b3007812 */ /* 0x000fe400078ec0ff */
[----:B------:R-:W-:Y:S02]  /*8fd0*/  SHF.R.U64 R3, R3, 0x3, RZ ;  /* 0x0000000303037819 */ /* 0x000fe400000012ff */
[----:B------:R-:W-:-:S02]  /*8fe0*/  SHF.R.U64 R0, R0, 0x3, RZ ;  /* 0x0000000300007819 */ /* 0x000fc400000012ff */
[----:B------:R-:W-:Y:S02]  /*8ff0*/  LOP3.LUT R14, R3, R14, RZ, 0x3c, !PT ;  /* 0x0000000e030e7212 */ /* 0x000fe400078e3cff */
[----:B------:R-:W-:Y:S02]  /*9000*/  LOP3.LUT R3, R90, 0x380, RZ, 0xc0, !PT ;  /* 0x000003805a037812 */ /* 0x000fe400078ec0ff */
[----:B------:R-:W-:Y:S02]  /*9010*/  LOP3.LUT R12, R0, R179, RZ, 0x3c, !PT ;  /* 0x000000b3000c7212 */ /* 0x000fe400078e3cff */
[----:B------:R-:W-:Y:S02]  /*9020*/  LOP3.LUT R8, R175, 0x380, RZ, 0xc0, !PT ;  /* 0x00000380af087812 */ /* 0x000fe400078ec0ff */
[----:B------:R-:W-:Y:S02]  /*9030*/  LOP3.LUT R0, R189, 0x380, RZ, 0xc0, !PT ;  /* 0x00000380bd007812 */ /* 0x000fe400078ec0ff */
[----:B------:R-:W-:-:S02]  /*9040*/  LOP3.LUT R10, R177, 0x380, RZ, 0xc0, !PT ;  /* 0x00000380b10a7812 */ /* 0x000fc400078ec0ff */
[----:B------:R-:W-:Y:S02]  /*9050*/  SHF.R.U64 R3, R3, 0x3, RZ ;  /* 0x0000000303037819 */ /* 0x000fe400000012ff */
[----:B------:R-:W-:Y:S02]  /*9060*/  LOP3.LUT R27, R197, 0x380, RZ, 0xc0, !PT ;  /* 0x00000380c51b7812 */ /* 0x000fe400078ec0ff */
[----:B------:R-:W-:Y:S02]  /*9070*/  LOP3.LUT R82, R183, 0x380, RZ, 0xc0, !PT ;  /* 0x00000380b7527812 */ /* 0x000fe400078ec0ff */
[----:B------:R-:W-:Y:S02]  /*9080*/  SHF.R.U64 R8, R8, 0x3, RZ ;  /* 0x0000000308087819 */ /* 0x000fe400000012ff */
[----:B------:R-:W-:Y:S02]  /*9090*/  LOP3.LUT R20, R181, 0x380, RZ, 0xc0, !PT ;  /* 0x00000380b5147812 */ /* 0x000fe400078ec0ff */
[----:B------:R-:W-:-:S02]  /*90a0*/  SHF.R.U64 R0, R0, 0x3, RZ ;  /* 0x0000000300007819 */ /* 0x000fc400000012ff */
[----:B------:R-:W-:Y:S02]  /*90b0*/  SHF.R.U64 R10, R10, 0x3, RZ ;  /* 0x000000030a0a7819 */ /* 0x000fe400000012ff */
[----:B------:R-:W-:Y:S02]  /*90c0*/  LOP3.LUT R98, R193, 0x380, RZ, 0xc0, !PT ;  /* 0x00000380c1627812 */ /* 0x000fe400078ec0ff */
[----:B------:R-:W-:Y:S02]  /*90d0*/  LOP3.LUT R90, R3, R90, RZ, 0x3c, !PT ;  /* 0x0000005a035a7212 */ /* 0x000fe400078e3cff */
[----:B------:R-:W-:Y:S02]  /*90e0*/  SHF.R.U64 R28, R27, 0x3, RZ ;  /* 0x000000031b1c7819 */ /* 0x000fe400000012ff */
[----:B------:R-:W-:Y:S02]  /*90f0*/  LOP3.LUT R3, R106, 0x380, RZ, 0xc0, !PT ;  /* 0x000003806a037812 */ /* 0x000fe400078ec0ff */
[----:B------:R-:W-:-:S02]  /*9100*/  SHF.R.U64 R82, R82, 0x3, RZ ;  /* 0x0000000352527819 */ /* 0x000fc400000012ff */
[----:B------:R-:W-:Y:S02]  /*9110*/  LOP3.LUT R8, R8, R175, RZ, 0x3c, !PT ;  /* 0x000000af08087212 */ /* 0x000fe400078e3cff */
[----:B------:R-:W-:Y:S02]  /*9120*/  SHF.R.U64 R20, R20, 0x3, RZ ;  /* 0x0000000314147819 */ /* 0x000fe400000012ff */
[----:B------:R-:W-:Y:S02]  /*9130*/  LOP3.LUT R94, R191, 0x380, RZ, 0xc0, !PT ;  /* 0x00000380bf5e7812 */ /* 0x000fe400078ec0ff */
[----:B------:R-:W-:Y:S02]  /*9140*/  LOP3.LUT R86, R0, R189, RZ, 0x3c, !PT ;  /* 0x000000bd00567212 */ /* 0x000fe400078e3cff */
[----:B------:R-:W-:Y:S02]  /*9150*/  LOP3.LUT R10, R10, R177, RZ, 0x3c, !PT ;  /* 0x000000b10a0a7212 */ /* 0x000fe400078e3cff */
[----:B------:R-:W-:-:S02]  /*9160*/  SHF.R.U64 R98, R98, 0x3, RZ ;  /* 0x0000000362627819 */ /* 0x000fc400000012ff */
[----:B------:R-:W-:Y:S02]  /*9170*/  MOV R114, R114 ;  /* 0x0000007200727202 */ /* 0x000fe40000000f00 */
[----:B------:R-:W-:Y:S02]  /*9180*/  LOP3.LUT R0, R195, 0x380, RZ, 0xc0, !PT ;  /* 0x00000380c3007812 */ /* 0x000fe400078ec0ff */
[----:B------:R-:W-:Y:S02]  /*9190*/  F2FP.BF16.F32.PACK_AB R27, R31, R30 ;  /* 0x0000001e1f1b723e */ /* 0x000fe400000010ff */
[----:B------:R-:W-:Y:S02]  /*91a0*/  LOP3.LUT R110, R28, R197, RZ, 0x3c, !PT ;  /* 0x000000c51c6e7212 */ /* 0x000fe400078e3cff */
[----:B------:R-:W-:Y:S01]  /*91b0*/  SHF.R.U64 R3, R3, 0x3, RZ ;  /* 0x0000000303037819 */ /* 0x000fe200000012ff */
[----:B------:R1:W-:Y:S01]  /*91c0*/  STSM.16.M88.4 [R114], R24 ;  /* 0x0000001872007844 */ /* 0x0003e20000000200 */
[----:B------:R-:W-:-:S02]  /*91d0*/  MOV R28, R4 ;  /* 0x00000004001c7202 */ /* 0x000fc40000000f00 */
[----:B------:R-:W-:Y:S02]  /*91e0*/  LOP3.LUT R82, R82, R183, RZ, 0x3c, !PT ;  /* 0x000000b752527212 */ /* 0x000fe400078e3cff */
[----:B------:R-:W-:Y:S01]  /*91f0*/  MOV R6, R6 ;  /* 0x0000000600067202 */ /* 0x000fe20000000f00 */
[----:B------:R2:W-:Y:S01]  /*9200*/  STSM.16.M88.4 [R28], R32 ;  /* 0x000000201c007844 */ /* 0x0005e20000000200 */
[----:B------:R-:W-:Y:S02]  /*9210*/  LOP3.LUT R20, R20, R181, RZ, 0x3c, !PT ;  /* 0x000000b514147212 */ /* 0x000fe400078e3cff */
[----:B------:R-:W-:Y:S01]  /*9220*/  SHF.R.U64 R94, R94, 0x3, RZ ;  /* 0x000000035e5e7819 */ /* 0x000fe200000012ff */
[----:B------:R2:W-:Y:S01]  /*9230*/  STSM.16.M88.4 [R6], R40 ;  /* 0x0000002806007844 */ /* 0x0005e20000000200 */
[----:B------:R-:W-:Y:S02]  /*9240*/  MOV R8, R8 ;  /* 0x0000000800087202 */ /* 0x000fe40000000f00 */
[----:B------:R-:W-:-:S02]  /*9250*/  F2FP.BF16.F32.PACK_AB R51, R55, R54 ;  /* 0x000000363733723e */ /* 0x000fc400000010ff */
[----:B------:R-:W-:Y:S02]  /*9260*/  F2FP.BF16.F32.PACK_AB R57, R59, R58 ;  /* 0x0000003a3b39723e */ /* 0x000fe400000010ff */
[----:B------:R-:W-:Y:S01]  /*9270*/  F2FP.BF16.F32.PACK_AB R64, R65, R64 ;  /* 0x000000404140723e */ /* 0x000fe200000010ff */
[----:B------:R2:W-:Y:S01]  /*9280*/  STSM.16.M88.4 [R8], R48 ;  /* 0x0000003008007844 */ /* 0x0005e20000000200 */
[----:B------:R-:W-:Y:S02]  /*9290*/  IADD3.X R99, RZ, R115, RZ, P1, !PT ;  /* 0x00000073ff637210 */ /* 0x000fe40000ffe4ff */
[----:B------:R-:W-:Y:S02]  /*92a0*/  LOP3.LUT R98, R98, R193, RZ, 0x3c, !PT ;  /* 0x000000c162627212 */ /* 0x000fe400078e3cff */
[----:B------:R-:W-:Y:S02]  /*92b0*/  SHF.R.U64 R0, R0, 0x3, RZ ;  /* 0x0000000300007819 */ /* 0x000fe400000012ff */
[----:B------:R-:W-:-:S02]  /*92c0*/  MOV R10, R10 ;  /* 0x0000000a000a7202 */ /* 0x000fc40000000f00 */
[----:B------:R-:W-:Y:S02]  /*92d0*/  F2FP.BF16.F32.PACK_AB R58, R61, R60 ;  /* 0x0000003c3d3a723e */ /* 0x000fe400000010ff */
[----:B------:R-:W-:Y:S02]  /*92e0*/  F2FP.BF16.F32.PACK_AB R59, R63, R62 ;  /* 0x0000003e3f3b723e */ /* 0x000fe400000010ff */
[----:B------:R-:W-:Y:S02]  /*92f0*/  F2FP.BF16.F32.PACK_AB R65, R67, R66 ;  /* 0x000000424341723e */ /* 0x000fe400000010ff */
[----:B------:R-:W-:Y:S01]  /*9300*/  F2FP.BF16.F32.PACK_AB R72, R73, R72 ;  /* 0x000000484948723e */ /* 0x000fe200000010ff */
[----:B------:R2:W-:Y:S01]  /*9310*/  STSM.16.M88.4 [R10], R56 ;  /* 0x000000380a007844 */ /* 0x0005e20000000200 */
        /* <DEDUP_REMOVED lines=11> */
[----:B------:R-:W-:Y:S01]  /*93d0*/  LOP3.LUT R94, R94, R191, RZ, 0x3c, !PT ;  /* 0x000000bf5e5e7212 */ /* 0x000fe200078e3cff */
[----:B------:R2:W-:Y:S01]  /*93e0*/  STSM.16.M88.4 [R14], R72 ;  /* 0x000000480e007844 */ /* 0x0005e20000000200 */
[----:B------:R-:W-:Y:S02]  /*93f0*/  MOV R20, R20 ;  /* 0x0000001400147202 */ /* 0x000fe40000000f00 */
[----:B------:R-:W-:Y:S02]  /*9400*/  MOV R4, R90 ;  /* 0x0000005a00047202 */ /* 0x000fe40000000f00 */
[----:B------:R-:W-:-:S02]  /*9410*/  F2FP.BF16.F32.PACK_AB R81, R153, R152 ;  /* 0x000000989951723e */ /* 0x000fc400000010ff */
[----:B------:R-:W-:Y:S02]  /*9420*/  F2FP.BF16.F32.PACK_AB R82, R85, R84 ;  /* 0x000000545552723e */ /* 0x000fe400000010ff */
[----:B------:R-:W-:Y:S02]  /*9430*/  F2FP.BF16.F32.PACK_AB R83, R155, R154 ;  /* 0x0000009a9b53723e */ /* 0x000fe400000010ff */
[----:B------:R-:W-:Y:S02]  /*9440*/  F2FP.BF16.F32.PACK_AB R88, R89, R88 ;  /* 0x000000585958723e */ /* 0x000fe400000010ff */
[----:B------:R-:W-:Y:S01]  /*9450*/  LOP3.LUT R102, R0, R195, RZ, 0x3c, !PT ;  /* 0x000000c300667212 */ /* 0x000fe200078e3cff */
[----:B------:R2:W-:Y:S01]  /*9460*/  STSM.16.M88.4 [R20], R80 ;  /* 0x0000005014007844 */ /* 0x0005e20000000200 */
[----:B------:R-:W-:Y:S02]  /*9470*/  MOV R3, R98 ;  /* 0x0000006200037202 */ /* 0x000fe40000000f00 */
[----:B------:R-:W-:-:S02]  /*9480*/  F2FP.BF16.F32.PACK_AB R89, R159, R158 ;  /* 0x0000009e9f59723e */ /* 0x000fc400000010ff */
        /* <DEDUP_REMOVED lines=9> */
[----:B------:R-:W-:Y:S02]  /*9520*/  F2FP.BF16.F32.PACK_AB R104, R105, R104 ;  /* 0x000000686968723e */ /* 0x000fe400000010ff */
[----:B------:R-:W-:Y:S01]  /*9530*/  IADD3.X R111, RZ, R115, RZ, P4, !PT ;  /* 0x00000073ff6f7210 */ /* 0x000fe200027fe4ff */
[----:B------:R2:W-:Y:S01]  /*9540*/  STSM.16.M88.4 [R86], R96 ;  /* 0x0000006056007844 */ /* 0x0005e20000000200 */
[----:B------:R-:W-:Y:S02]  /*9550*/  F2FP.BF16.F32.PACK_AB R105, R167, R166 ;  /* 0x000000a6a769723e */ /* 0x000fe400000010ff */
        /* <DEDUP_REMOVED lines=39> */
[----:B------:R-:W1:Y:S01]  /*97d0*/  LDC R7, c[0x0][0xea8] ;  /* 0x0003aa00ff077b82 */ /* 0x000e620000000800 */
[----:B------:R-:W-:Y:S01]  /*97e0*/  UIADD3 UR6, -UR36, URZ, URZ ;  /* 0x0000003f24067290 */ /* 0x000fe2000fffe13f */
[----:B--2---:R-:W-:Y:S01]  /*97f0*/  IMAD R0, RZ, RZ, -UR40 ;  /* 0x80000028ff007e24 */ /* 0x004fe2000f8e02ff */
[----:B------:R-:W-:Y:S01]  /*9800*/  ULDC UR4, c[0x0][0xeb4] ;  /* 0x0003ad0000047ab9 */ /* 0x000fe20000000800 */
[----:B------:R-:W-:Y:S01]  /*9810*/  ULDC.64 UR8, c[0x0][0xc70] ;  /* 0x00031c0000087ab9 */ /* 0x000fe20000000a00 */
[----:B------:R-:W-:Y:S01]  /*9820*/  UIMAD UR6, UR4, UR6, UR40 ;  /* 0x00000006040672a4 */ /* 0x000fe2000f8e0228 */
[----:B------:R-:W-:Y:S02]  /*9830*/  IMAD.MOV R3, RZ, RZ, -R19 ;  /* 0x000000ffff037224 */ /* 0x000fe400078e0a13 */
[----:B------:R-:W2:Y:S01]  /*9840*/  LDC.64 R8, c[0x0][0xc78] ;  /* 0x00031e00ff087b82 */ /* 0x000ea20000000a00 */
[----:B------:R-:W-:Y:S02]  /*9850*/  USHF.R.S32.HI UR4, URZ, 0x1f, UR6 ;  /* 0x0000001f3f047899 */ /* 0x000fe40008011406 */
[----:B------:R-:W-:-:S02]  /*9860*/  ISETP.NE.AND P0, PT, R18, R3, PT ;  /* 0x000000031200720c */ /* 0x000fc40003f05270 */
[----:B------:R-:W-:Y:S02]  /*9870*/  UIMAD UR7, UR4, UR8, URZ ;  /* 0x00000008040772a4 */ /* 0x000fe4000f8e023f */
[----:B------:R-:W-:Y:S02]  /*9880*/  UIMAD.WIDE.U32 UR4, UR6, UR8, URZ ;  /* 0x00000008060472a5 */ /* 0x000fe4000f8e003f */
[----:B------:R-:W-:Y:S02]  /*9890*/  UIMAD UR6, UR6, UR9, UR7 ;  /* 0x00000009060672a4 */ /* 0x000fe4000f8e0207 */
[----:B------:R-:W-:Y:S02]  /*98a0*/  USHF.R.S32.HI UR7, URZ, 0x1f, UR36 ;  /* 0x0000001f3f077899 */ /* 0x000fe40008011424 */
[----:B------:R-:W-:Y:S01]  /*98b0*/  UIADD3 UR6, UR5, UR6, URZ ;  /* 0x0000000605067290 */ /* 0x000fe2000fffe03f */
[----:B------:R-:W-:Y:S01]  /*98c0*/  MOV R4, UR4 ;  /* 0x0000000400047c02 */ /* 0x000fe20008000f00 */
[----:B------:R-:W-:Y:S01]  /*98d0*/  IMAD.U32 R5, RZ, RZ, UR5 ;  /* 0x00000005ff057e24 */ /* 0x000fe2000f8e00ff */
[----:B------:R-:W-:Y:S01]  /*98e0*/  ULDC UR4, c[0x0][0xb88] ;  /* 0x0002e20000047ab9 */ /* 0x000fe20000000800 */
[----:B-1----:R-:W-:-:S02]  /*98f0*/  IMAD R0, R7, R0, UR39 ;  /* 0x0000002707007e24 */ /* 0x002fc4000f8e0200 */
[----:B------:R-:W-:-:S03]  /*9900*/  IMAD.U32 R5, RZ, RZ, UR6 ;  /* 0x00000006ff057e24 */ /* 0x000fc6000f8e00ff */
[----:B------:R-:W-:Y:S01]  /*9910*/  LEA R7, R0, R17, 0x6 ;  /* 0x0000001100077211 */ /* 0x000fe200078e30ff */
[C---:B--2---:R-:W-:Y:S02]  /*9920*/  IMAD R6, R8.reuse, UR7, RZ ;  /* 0x0000000708067c24 */ /* 0x044fe4000f8e02ff */
[----:B------:R-:W-:Y:S01]  /*9930*/  IMAD.WIDE.U32 R4, R8, UR36, R4 ;  /* 0x0000002408047c25 */ /* 0x000fe2000f8e0004 */
[----:B------:R-:W-:Y:S02]  /*9940*/  SHF.R.S32.HI R3, RZ, 0x1f, R7 ;  /* 0x0000001fff037819 */ /* 0x000fe40000011407 */
[C---:B------:R-:W-:Y:S01]  /*9950*/  ISETP.GE.OR P1, PT, R7.reuse, UR4, P0 ;  /* 0x0000000407007c0c */ /* 0x040fe20008726670 */
[C---:B------:R-:W-:Y:S01]  /*9960*/  VIADD R8, R7.reuse, 0x8 ;  /* 0x0000000807087836 */ /* 0x040fe20000000000 */
[----:B------:R-:W-:Y:S01]  /*9970*/  IADD3 R0, P2, R7, R4, RZ ;  /* 0x0000000407007210 */ /* 0x000fe20007f5e0ff */
[----:B------:R-:W-:-:S03]  /*9980*/  IMAD R6, R9, UR36, R6 ;  /* 0x0000002409067c24 */ /* 0x000fc6000f8e0206 */
[----:B------:R-:W-:Y:S01]  /*9990*/  ISETP.GE.OR P0, PT, R8, UR4, P0 ;  /* 0x0000000408007c0c */ /* 0x000fe20008706670 */
[----:B------:R-:W-:Y:S01]  /*99a0*/  ULDC.64 UR4, c[0x0][0xc40] ;  /* 0x0003100000047ab9 */ /* 0x000fe20000000a00 */
[----:B------:R-:W-:Y:S02]  /*99b0*/  IADD3.X R3, R3, R5, R6, P2, !PT ;  /* 0x0000000503037210 */ /* 0x000fe400017fe406 */
[----:B------:R-:W-:-:S04]  /*99c0*/  LEA R4, P2, R0, UR4, 0x2 ;  /* 0x0000000400047c11 */ /* 0x000fc8000f8410ff */
[----:B------:R-:W-:-:S05]  /*99d0*/  LEA.HI.X R5, R0, UR5, R3, 0x2, P2 ;  /* 0x0000000500057c11 */ /* 0x000fca00090f1403 */
[----:B------:R1:W-:Y:S04]  /*99e0*/  @!P1 STG.E desc[UR54][R4.64], R157 ;  /* 0x0000009d04009986 */ /* 0x0003e8000c101936 */
[----:B------:R1:W-:Y:S02]  /*99f0*/  @!P0 STG.E desc[UR54][R4.64+0x20], R156 ;  /* 0x0000209c04008986 */ /* 0x0003e4000c101936 */
.L_x_2827:
        /* <DEDUP_REMOVED lines=62> */
.L_x_2829:
[----:B------:R-:W-:Y:S05]  /*9de0*/  BSYNC B0 ;  /* 0x0000000000007941 */ /* 0x000fea0003800000 */
.L_x_2828:
[----:B------:R-:W2:Y:S02]  /*9df0*/  LDC R0, c[0x0][0xea4] ;  /* 0x0003a900ff007b82 */ /* 0x000ea40000000800 */
[----:B--2---:R-:W-:-:S13]  /*9e00*/  ISETP.LE.AND P0, PT, R0, UR41, PT ;  /* 0x0000002900007c0c */ /* 0x004fda000bf03270 */
[----:B------:R-:W-:Y:S05]  /*9e10*/  @!P0 BRA `(.L_x_2830) ;  /* 0xffffff70001c8947 */ /* 0x000fea000383ffff */
[----:B------:R-:W-:Y:S05]  /*9e20*/  EXIT ;  /* 0x000000000000794d */ /* 0x000fea0003800000 */
.L_x_2800:
[----:B------:R-:W-:-:S08]  /*9e30*/  NOP ;  /* 0x0000000000007918 */ /* 0x000fd00000000000 */
[----:B------:R-:W1:-:S00]  /*9e40*/  USETMAXREG.DEALLOC.CTAPOOL 0x18 ;  /* 0x00000018000079c8 */ /* 0x000e4000080e0500 */
[----:B-1----:R-:W-:-:S06]  /*9e50*/  LOP3.LUT R0, R0, 0x3, RZ, 0xc0, !PT ;  /* 0x0000000300007812 */ /* 0x002fcc00078ec0ff */
[----:B------:R-:W1:Y:S02]  /*9e60*/  SHFL.IDX PT, R0, R0, RZ, 0x1f ;  /* 0x00001fff00007589 */ /* 0x000e6400000e0000 */
[----:B-1----:R-:W-:-:S13]  /*9e70*/  ISETP.NE.AND P0, PT, R0, RZ, PT ;  /* 0x000000ff0000720c */ /* 0x002fda0003f05270 */
[----:B------:R-:W-:Y:S05]  /*9e80*/  @P0 EXIT ;  /* 0x000000000000094d */ /* 0x000fea0003800000 */
[----:B------:R-:W1:Y:S01]  /*9e90*/  S2UR UR4, SR_CTAID.X ;  /* 0x00000000000479c3 */ /* 0x000e620000002500 */
[----:B------:R-:W-:Y:S01]  /*9ea0*/  IMAD.MOV.U32 R16, RZ, RZ, RZ ;  /* 0x000000ffff107224 */ /* 0x000fe200078e00ff */
[----:B------:R-:W-:Y:S01]  /*9eb0*/  MOV R2, 0x1 ;  /* 0x0000000100027802 */ /* 0x000fe20000000f00 */
[----:B------:R-:W-:-:S05]  /*9ec0*/  IMAD.MOV.U32 R17, RZ, RZ, 0x1 ;  /* 0x00000001ff117424 */ /* 0x000fca00078e00ff */
[----:B------:R-:W1:Y:S02]  /*9ed0*/  LDC R0, c[0x0][0xea4] ;  /* 0x0003a900ff007b82 */ /* 0x000e640000000800 */
[----:B-1----:R-:W-:-:S13]  /*9ee0*/  ISETP.LE.AND P0, PT, R0, UR4, PT ;  /* 0x0000000400007c0c */ /* 0x002fda000bf03270 */
[----:B------:R-:W-:Y:S05]  /*9ef0*/  @P0 BRA `(.L_x_2831) ;  /* 0x0000003000600947 */ /* 0x000fea0003800000 */
[----:B------:R-:W-:Y:S01]  /*9f00*/  IMAD.U32 R0, RZ, RZ, UR4 ;  /* 0x00000004ff007e24 */ /* 0x000fe2000f8e00ff */
[----:B------:R-:W-:Y:S01]  /*9f10*/  ULDC UR4, c[0x0][0xc] ;  /* 0x0000030000047ab9 */ /* 0x000fe20000000800 */
[----:B------:R-:W-:Y:S01]  /*9f20*/  MOV R16, RZ ;  /* 0x000000ff00107202 */ /* 0x000fe20000000f00 */
[----:B------:R-:W-:Y:S01]  /*9f30*/  IMAD.MOV.U32 R17, RZ, RZ, 0x1 ;  /* 0x00000001ff117424 */ /* 0x000fe200078e00ff */
[----:B------:R-:W-:Y:S01]  /*9f40*/  ULDC.64 UR46, c[0x0][0x198] ;  /* 0x00006600002e7ab9 */ /* 0x000fe20000000a00 */
[----:B------:R1:W-:Y:S04]  /*9f50*/  STL [R1+0xc], R0 ;  /* 0x00000c0001007387 */ /* 0x0003e80000100800 */
[----:B------:R2:W-:Y:S01]  /*9f60*/  STL [R1+0x18], RZ ;  /* 0x000018ff01007387 */ /* 0x0005e20000100800 */
[----:B-1----:R-:W-:-:S05]  /*9f70*/  IMAD.U32 R0, RZ, RZ, UR4 ;  /* 0x00000004ff007e24 */ /* 0x002fca000f8e00ff */
[----:B------:R2:W-:Y:S02]  /*9f80*/  STL [R1+0x1c], R0 ;  /* 0x00001c0001007387 */ /* 0x0005e40000100800 */
.L_x_2875:
[----:B------:R-:W3:Y:S01]  /*9f90*/  LDL R4, [R1+0xc] ;  /* 0x00000c0001047983 */ /* 0x000ee20000100800 */
[----:B-12---:R-:W1:Y:S01]  /*9fa0*/  LDC R0, c[0x0][0xea8] ;  /* 0x0003aa00ff007b82 */ /* 0x006e620000000800 */
[----:B------:R-:W-:Y:S05]  /*9fb0*/  YIELD ;  /* 0x0000000000007946 */ /* 0x000fea0003800000 */
[----:B------:R-:W-:Y:S02]  /*9fc0*/  ULDC.64 UR4, c[0x0][0x3f8] ;  /* 0x0000fe0000047ab9 */ /* 0x000fe40000000a00 */
[----:B------:R-:W2:Y:S01]  /*9fd0*/  LDC R19, c[0x0][0xeb4] ;  /* 0x0003ad00ff137b82 */ /* 0x000ea20000000800 */
[----:B------:R-:W-:-:S03]  /*9fe0*/  UISETP.NE.U32.AND UP0, UPT, UR4, URZ, UPT ;  /* 0x0000003f0400728c */ /* 0x000fc6000bf05070 */
[----:B------:R-:W-:Y:S01]  /*9ff0*/  ULDC UR4, c[0x0][0x404] ;  /* 0x0001010000047ab9 */ /* 0x000fe20000000800 */
[----:B------:R-:W-:-:S04]  /*a000*/  UISETP.NE.AND.EX UP0, UPT, UR5, URZ, UPT, UP0 ;  /* 0x0000003f0500728c */ /* 0x000fc8000bf05300 */
[----:B------:R-:W-:Y:S01]  /*a010*/  USEL UR4, UR4, 0x1, UP0 ;  /* 0x0000000104047887 */ /* 0x000fe20008000000 */
[----:B-1----:R-:W-:Y:S02]  /*a020*/  ISETP.NE.AND P0, PT, R0, 0x1, PT ;  /* 0x000000010000780c */ /* 0x002fe40003f05270 */
[----:B--2---:R-:W-:-:S11]  /*a030*/  ISETP.NE.AND P1, PT, R19, 0x1, PT ;  /* 0x000000011300780c */ /* 0x004fd60003f25270 */
[----:B------:R-:W3:Y:S08]  /*a040*/  @P0 LDC R0, c[0x0][0xeac] ;  /* 0x0003ab00ff000b82 */ /* 0x000ef00000000800 */
[----:B------:R-:W1:Y:S08]  /*a050*/  @P0 LDC R5, c[0x0][0xeb0] ;  /* 0x0003ac00ff050b82 */ /* 0x000e700000000800 */
[----:B------:R-:W2:Y:S01]  /*a060*/  @P1 LDC.64 R2, c[0x0][0xeb8] ;  /* 0x0003ae00ff021b82 */ /* 0x000ea20000000a00 */
[----:B---3--:R-:W-:-:S05]  /*a070*/  @P0 IMAD.HI.U32 R0, R4, R0, RZ ;  /* 0x0000000004000227 */ /* 0x008fca00078e00ff */
[----:B-1----:R-:W-:Y:S02]  /*a080*/  @P0 SHF.R.U32.HI R4, RZ, R5, R0 ;  /* 0x00000005ff040219 */ /* 0x002fe40000011600 */
[----:B------:R-:W1:Y:S01]  /*a090*/  S2R R5, SR_CgaCtaId ;  /* 0x0000000000057919 */ /* 0x000e620000008800 */
[----:B------:R-:W3:Y:S01]  /*a0a0*/  LDC R0, c[0x0][0x2e0] ;  /* 0x0000b800ff007b82 */ /* 0x000ee20000000800 */
[----:B------:R-:W-:Y:S01]  /*a0b0*/  MOV R18, R4 ;  /* 0x0000000400127202 */ /* 0x000fe20000000f00 */
[----:B--2---:R-:W-:Y:S01]  /*a0c0*/  @P1 IMAD.HI.U32 R2, R4, R2, RZ ;  /* 0x0000000204021227 */ /* 0x004fe200078e00ff */
[----:B------:R2:W-:Y:S04]  /*a0d0*/  STL [R1+0x4], R4 ;  /* 0x0000040401007387 */ /* 0x0005e80000100800 */
[----:B------:R-:W-:-:S02]  /*a0e0*/  @P1 SHF.R.U32.HI R18, RZ, R3, R2 ;  /* 0x00000003ff121219 */ /* 0x000fc40000011602 */
[----:B------:R-:W-:Y:S01]  /*a0f0*/  MOV R2, 0x400 ;  /* 0x0000040000027802 */ /* 0x000fe20000000f00 */
[----:B---3--:R-:W-:-:S03]  /*a100*/  IMAD R6, R0, UR4, RZ ;  /* 0x0000000400067c24 */ /* 0x008fc6000f8e02ff */
[----:B-1----:R-:W-:-:S05]  /*a110*/  LEA R7, R5, R2, 0x18 ;  /* 0x0000000205077211 */ /* 0x002fca00078ec0ff */
[----:B------:R-:W-:Y:S01]  /*a120*/  VIADD R0, R7, 0x22400 ;  /* 0x0002240007007836 */ /* 0x000fe20000000000 */
[----:B------:R2:W-:Y:S04]  /*a130*/  STL [R1], R7 ;  /* 0x0000000701007387 */ /* 0x0005e80000100800 */
[----:B------:R-:W-:Y:S01]  /*a140*/  LOP3.LUT P0, RZ, R0, 0x3ff, RZ, 0xc0, !PT ;  /* 0x000003ff00ff7812 */ /* 0x000fe2000780c0ff */
[----:B------:R-:W-:Y:S01]  /*a150*/  VIADD R0, R6, 0x3f ;  /* 0x0000003f06007836 */ /* 0x000fe20000000000 */
[----:B------:R2:W-:Y:S04]  /*a160*/  STL [R1+0x14], R6 ;  /* 0x0000140601007387 */ /* 0x0005e80000100800 */
        /* <DEDUP_REMOVED lines=11> */
[----:B--2---:R-:W-:Y:S01]  /*a220*/  IMAD.U32 R4, RZ, RZ, UR6 ;  /* 0x00000006ff047e24 */ /* 0x004fe2000f8e00ff */
[----:B------:R-:W-:Y:S01]  /*a230*/  MOV R6, UR8 ;  /* 0x0000000800067c02 */ /* 0x000fe20008000f00 */
[----:B------:R-:W1:Y:S01]  /*a240*/  LDC.64 R2, c[0x4][R2] ;  /* 0x0100000002027b82 */ /* 0x000e620000000a00 */
[----:B------:R-:W-:Y:S01]  /*a250*/  IMAD.U32 R5, RZ, RZ, UR7 ;  /* 0x00000007ff057e24 */ /* 0x000fe2000f8e00ff */
[----:B------:R-:W-:Y:S01]  /*a260*/  MOV R11, UR5 ;  /* 0x00000005000b7c02 */ /* 0x000fe20008000f00 */
[----:B------:R-:W-:Y:S01]  /*a270*/  IMAD.U32 R7, RZ, RZ, UR9 ;  /* 0x00000009ff077e24 */ /* 0x000fe2000f8e00ff */
[----:B------:R-:W-:Y:S01]  /*a280*/  MOV R13, RZ ;  /* 0x000000ff000d7202 */ /* 0x000fe20000000f00 */
[----:B------:R-:W-:-:S02]  /*a290*/  IMAD.U32 R10, RZ, RZ, UR4 ;  /* 0x00000004ff0a7e24 */ /* 0x000fc4000f8e00ff */
[----:B------:R-:W-:Y:S02]  /*a2a0*/  IMAD.MOV.U32 R8, RZ, RZ, 0x70 ;  /* 0x00000070ff087424 */ /* 0x000fe400078e00ff */
[----:B------:R-:W-:-:S07]  /*a2b0*/  IMAD.MOV.U32 R12, RZ, RZ, 0x1 ;  /* 0x00000001ff0c7424 */ /* 0x000fce00078e00ff */
[----:B------:R-:W-:-:S07]  /*a2c0*/  LEPC R20, `(.L_x_2832) ;  /* 0x000000001014794e */ /* 0x000fce0000000000 */
[----:B-1----:R-:W-:Y:S05]  /*a2d0*/  CALL.ABS.NOINC R2 ;  /* 0x0000000002007343 */ /* 0x002fea0003c00000 */
.L_x_2832:
[----:B------:R-:W2:Y:S02]  /*a2e0*/  LDL R2, [R1] ;  /* 0x0000000001027983 */ /* 0x000ea40000100800 */
        /* <DEDUP_REMOVED lines=9> */
[----:B------:R-:W-:Y:S01]  /*a380*/  MOV R5, UR7 ;  /* 0x0000000700057c02 */ /* 0x000fe20008000f00 */
        /* <DEDUP_REMOVED lines=9> */
.L_x_2834:
[----:B------:R-:W-:Y:S01]  /*a420*/  MOV R2, 0x0 ;  /* 0x0000000000027802 */ /* 0x000fe20000000f00 */
[----:B------:R-:W-:Y:S01]  /*a430*/  ULDC.64 UR6, c[0x4][0x108] ;  /* 0x0100420000067ab9 */ /* 0x000fe20000000a00 */
[----:B------:R-:W-:Y:S01]  /*a440*/  ULDC.64 UR8, c[0x4][0x110] ;  /* 0x0100440000087ab9 */ /* 0x000fe20000000a00 */
[----:B------:R-:W-:Y:S01]  /*a450*/  ULDC.64 UR4, c[0x4][0x48] ;  /* 0x0100120000047ab9 */ /* 0x000fe20000000a00 */
[----:B------:R-:W-:Y:S01]  /*a460*/  IMAD.U32 R4, RZ, RZ, UR6 ;  /* 0x00000006ff047e24 */ /* 0x000fe2000f8e00ff */
[----:B------:R-:W-:Y:S01]  /*a470*/  MOV R5, UR7 ;  /* 0x0000000700057c02 */ /* 0x000fe20008000f00 */
[----:B------:R-:W1:Y:S01]  /*a480*/  LDC.64 R2, c[0x4][R2] ;  /* 0x0100000002027b82 */ /* 0x000e620000000a00 */
[----:B------:R-:W-:Y:S01]  /*a490*/  IMAD.U32 R6, RZ, RZ, UR8 ;  /* 0x00000008ff067e24 */ /* 0x000fe2000f8e00ff */
[----:B------:R-:W-:Y:S01]  /*a4a0*/  MOV R10, UR4 ;  /* 0x00000004000a7c02 */ /* 0x000fe20008000f00 */
[----:B------:R-:W-:Y:S01]  /*a4b0*/  IMAD.U32 R7, RZ, RZ, UR9 ;  /* 0x00000009ff077e24 */ /* 0x000fe2000f8e00ff */
[----:B------:R-:W-:Y:S01]  /*a4c0*/  MOV R12, 0x1 ;  /* 0x00000001000c7802 */ /* 0x000fe20000000f00 */
[----:B------:R-:W-:-:S02]  /*a4d0*/  IMAD.U32 R11, RZ, RZ, UR5 ;  /* 0x00000005ff0b7e24 */ /* 0x000fc4000f8e00ff */
[----:B------:R-:W-:Y:S02]  /*a4e0*/  IMAD.MOV.U32 R8, RZ, RZ, 0x70 ;  /* 0x00000070ff087424 */ /* 0x000fe400078e00ff */
[----:B------:R-:W-:-:S07]  /*a4f0*/  IMAD.MOV.U32 R13, RZ, RZ, RZ ;  /* 0x000000ffff0d7224 */ /* 0x000fce00078e00ff */
[----:B------:R-:W-:-:S07]  /*a500*/  LEPC R20, `(.L_x_2833) ;  /* 0x000000001014794e */ /* 0x000fce0000000000 */
[----:B-1----:R-:W-:Y:S05]  /*a510*/  CALL.ABS.NOINC R2 ;  /* 0x0000000002007343 */ /* 0x002fea0003c00000 */
.L_x_2833:
        /* <DEDUP_REMOVED lines=9> */
[----:B-1----:R-:W-:Y:S01]  /*a5b0*/  ISETP.NE.AND P1, PT, R0, 0x1, PT ;  /* 0x000000010000780c */ /* 0x002fe20003f25270 */
[----:B------:R-:W-:-:S12]  /*a5c0*/  IMAD.MOV.U32 R0, RZ, RZ, R19 ;  /* 0x000000ffff007224 */ /* 0x000fd800078e0013 */
        /* <DEDUP_REMOVED lines=16> */
[----:B---3--:R-:W-:-:S04]  /*a6d0*/  IMAD R8, R8, UR4, R4 ;  /* 0x0000000408087c24 */ /* 0x008fc8000f8e0204 */
[----:B-1----:R-:W-:-:S07]  /*a6e0*/  IMAD.SHL.U32 R8, R8, 0x40, RZ ;  /* 0x0000004008087824 */ /* 0x002fce00078e00ff */
.L_x_2835:
        /* <DEDUP_REMOVED lines=17> */
.L_x_2890:
[----:B------:R-:W2:Y:S01]  /*a800*/  LDL R5, [R1+0x8] ;  /* 0x0000080001057983 */ /* 0x000ea20000100800 */
[----:B------:R-:W-:Y:S01]  /*a810*/  UMOV UR4, 0xffffffff ;  /* 0xffffffff00047882 */ /* 0x000fe20000000000 */
[----:B------:R-:W-:Y:S02]  /*a820*/  SHF.R.S32.HI R7, RZ, 0x1f, R6 ;  /* 0x0000001fff077819 */ /* 0x000fe40000011406 */
[----:B--2---:R-:W-:Y:S01]  /*a830*/  IADD3 R9, R5, -0x1, RZ ;  /* 0xffffffff05097810 */ /* 0x004fe20007ffe0ff */
[----:B------:R-:W-:Y:S06]  /*a840*/  BRA.DIV UR4, `(.L_x_2837) ;  /* 0x0000002e04787947 */ /* 0x000fec000b800000 */
[----:B------:R-:W-:-:S13]  /*a850*/  ELECT P6, URZ, PT ;  /* 0x00000000003f782f */ /* 0x000fda00038c0000 */
.L_x_2893:
        /* <DEDUP_REMOVED lines=8> */
[----:B--2---:R-:W-:-:S04]  /*a8e0*/  @P1 IMAD.HI.U32 R10, R9, R4, RZ ;  /* 0x00000004090a1227 */ /* 0x004fc800078e00ff */
[----:B------:R-:W-:Y:S01]  /*a8f0*/  IMAD.MOV.U32 R4, RZ, RZ, R9 ;  /* 0x000000ffff047224 */ /* 0x000fe200078e0009 */
        /* <DEDUP_REMOVED lines=12> */
.L_x_2839:
[----:B--2---:R-:W2:Y:S01]  /*a9c0*/  S2R R10, SR_CgaCtaId ;  /* 0x00000000000a7919 */ /* 0x004ea20000008800 */
[----:B------:R-:W-:-:S04]  /*a9d0*/  MOV R5, 0x400 ;  /* 0x0000040000057802 */ /* 0x000fc80000000f00 */
[----:B--2---:R-:W-:-:S05]  /*a9e0*/  LEA R5, R10, R5, 0x18 ;  /* 0x000000050a057211 */ /* 0x004fca00078ec0ff */
[----:B------:R-:W-:Y:S01]  /*a9f0*/  IMAD R10, R16, 0x8, R5 ;  /* 0x00000008100a7824 */ /* 0x000fe200078e0205 */
[----:B------:R-:W-:-:S04]  /*aa00*/  SHF.L.U32 R5, R17, 0x1f, RZ ;  /* 0x0000001f11057819 */ /* 0x000fc800000006ff */
[----:B------:R-:W2:Y:S02]  /*aa10*/  SYNCS.PHASECHK.TRANS64.TRYWAIT P1, [R10+URZ+0x38840], R5 ;  /* 0x038840050a0075a7 */ /* 0x000ea4000802017f */
[----:B--2---:R-:W-:Y:S05]  /*aa20*/  @!P1 BRA `(.L_x_2840) ;  /* 0x0000002c00209947 */ /* 0x004fea0003800000 */
.L_x_2894:
        /* <DEDUP_REMOVED lines=11> */
.L_x_2841:
[----:B------:R-:W3:Y:S01]  /*aae0*/  LDL R11, [R1+0x10] ;  /* 0x00001000010b7983 */ /* 0x000ee20000100800 */
[----:B--2---:R-:W-:Y:S01]  /*aaf0*/  MOV R5, 0x400 ;  /* 0x0000040000057802 */ /* 0x004fe20000000f00 */
[----:B------:R-:W2:Y:S01]  /*ab00*/  S2R R12, SR_CgaCtaId ;  /* 0x00000000000c7919 */ /* 0x000ea20000008800 */
[----:B------:R-:W-:Y:S01]  /*ab10*/  R2UR UR9, R10 ;  /* 0x000000000a0972ca */ /* 0x000fe200000e0000 */
[----:B------:R-:W-:Y:S01]  /*ab20*/  UIADD3 UR4, UP0, UR46, 0x370, URZ ;  /* 0x000003702e047890 */ /* 0x000fe2000ff1e03f */
[----:B------:R-:W-:Y:S02]  /*ab30*/  R2UR UR12, R0 ;  /* 0x00000000000c72ca */ /* 0x000fe400000e0000 */
[----:B-----5:R-:W-:Y:S01]  /*ab40*/  R2UR UR13, R4 ;  /* 0x00000000040d72ca */ /* 0x020fe200000e0000 */
[----:B------:R-:W-:Y:S01]  /*ab50*/  UIADD3.X UR5, URZ, UR47, URZ, UP0, !UPT ;  /* 0x0000002f3f057290 */ /* 0x000fe200087fe43f */
[----:B--2---:R-:W-:-:S05]  /*ab60*/  LEA R5, R12, R5, 0x18 ;  /* 0x000000050c057211 */ /* 0x004fca00078ec0ff */
[----:B------:R-:W-:-:S05]  /*ab70*/  IMAD R5, R16, 0x2000, R5 ;  /* 0x0000200010057824 */ /* 0x000fca00078e0205 */
[----:B------:R-:W-:Y:S01]  /*ab80*/  R2UR UR8, R5 ;  /* 0x00000000050872ca */ /* 0x000fe200000e0000 */
[----:B------:R-:W-:Y:S01]  /*ab90*/  UIADD3 UR9, UR9, 0x38830, URZ ;  /* 0x0003883009097890 */ /* 0x000fe2000fffe03f */
[----:B------:R-:W-:Y:S01]  /*aba0*/  UMOV UR6, 0x0 ;  /* 0x0000000000067882 */ /* 0x000fe20000000000 */
[----:B------:R-:W-:Y:S01]  /*abb0*/  UMOV UR7, 0x14f00000 ;  /* 0x14f0000000077882 */ /* 0x000fe20000000000 */
[----:B------:R-:W-:-:S09]  /*abc0*/  UMOV UR10, URZ ;  /* 0x0000003f000a7c82 */ /* 0x000fd20008000000 */
[----:B------:R-:W-:Y:S01]  /*abd0*/  UIADD3 UR8, UR8, 0x22400, URZ ;  /* 0x0002240008087890 */ /* 0x000fe2000fffe03f */
[----:B---3--:R-:W-:-:S13]  /*abe0*/  R2UR UR11, R11 ;  /* 0x000000000b0b72ca */ /* 0x008fda00000e0000 */
[----:B------:R-:W-:-:S09]  /*abf0*/  USHF.L.U32 UR11, UR11, 0x6, URZ ;  /* 0x000000060b0b7899 */ /* 0x000fd2000800063f */
[----:B------:R2:W-:Y:S02]  /*ac00*/  UTMALDG.4D [UR8], [UR4], desc[UR6] ;  /* 0x00000608040075b4 */ /* 0x0005e40008019000 */
[----:B--2---:R-:W-:Y:S01]  /*ac10*/  NOP ;  /* 0x0000000000007918 */ /* 0x004fe20000000000 */
.L_x_2838:
[----:B------:R-:W2:Y:S01]  /*ac20*/  S2R R12, SR_CgaCtaId ;  /* 0x00000000000c7919 */ /* 0x000ea20000008800 */
[----:B------:R-:W-:Y:S05]  /*ac30*/  WARPSYNC.ALL ;  /* 0x0000000000007948 */ /* 0x000fea0003800000 */
[----:B------:R-:W-:Y:S01]  /*ac40*/  BAR.SYNC.DEFER_BLOCKING 0x8, 0xa0 ;  /* 0x0202800000007b1d */ /* 0x000fe20000010000 */
[----:B------:R-:W-:Y:S02]  /*ac50*/  ELECT P1, URZ, PT ;  /* 0x00000000003f782f */ /* 0x000fe40003820000 */
[----:B------:R-:W-:-:S03]  /*ac60*/  MOV R11, 0x400 ;  /* 0x00000400000b7802 */ /* 0x000fc60000000f00 */
[----:B------:R-:W-:Y:S01]  /*ac70*/  BSSY B0, `(.L_x_2842) ;  /* 0x000004c000007945 */ /* 0x000fe20003800000 */
[----:B--2---:R-:W-:-:S07]  /*ac80*/  LEA R11, R12, R11, 0x18 ;  /* 0x0000000b0c0b7211 */ /* 0x004fce00078ec0ff */
[----:B------:R-:W-:Y:S05]  /*ac90*/  @!P1 BRA `(.L_x_2843) ;  /* 0x0000000400249947 */ /* 0x000fea0003800000 */
[----:B------:R-:W-:Y:S01]  /*aca0*/  R2UR UR16, R11 ;  /* 0x000000000b1072ca */ /* 0x000fe200000e0000 */
[----:B------:R-:W-:Y:S01]  /*acb0*/  UIADD3 UR14, UP0, UR46, 0x270, URZ ;  /* 0x000002702e0e7890 */ /* 0x000fe2000ff1e03f */
[----:B------:R-:W-:Y:S01]  /*acc0*/  R2UR UR11, R8 ;  /* 0x00000000080b72ca */ /* 0x000fe200000e0000 */
[----:B------:R-:W-:Y:S01]  /*acd0*/  IMAD.MOV.U32 R5, RZ, RZ, 0x2000 ;  /* 0x00002000ff057424 */ /* 0x000fe200078e00ff */
[----:B------:R-:W-:Y:S01]  /*ace0*/  R2UR UR12, R19 ;  /* 0x00000000130c72ca */ /* 0x000fe200000e0000 */
[----:B------:R-:W-:Y:S01]  /*acf0*/  UIADD3.X UR15, URZ, UR47, URZ, UP0, !UPT ;  /* 0x0000002f3f0f7290 */ /* 0x000fe200087fe43f */
[----:B------:R-:W-:Y:S01]  /*ad00*/  R2UR UR13, R18 ;  /* 0x00000000120d72ca */ /* 0x000fe200000e0000 */
[----:B------:R-:W-:Y:S01]  /*ad10*/  UIADD3 UR4, UP0, UR46, 0x770, URZ ;  /* 0x000007702e047890 */ /* 0x000fe2000ff1e03f */
[----:B------:R2:W-:Y:S01]  /*ad20*/  SYNCS.ARRIVE.TRANS64 RZ, [R11+URZ+0x38800], R5 ;  /* 0x038800050bff79a7 */ /* 0x0005e2000800003f */
[----:B------:R-:W-:Y:S01]  /*ad30*/  UMOV UR6, 0x0 ;  /* 0x0000000000067882 */ /* 0x000fe20000000000 */
[----:B------:R-:W-:Y:S01]  /*ad40*/  UMOV UR7, 0x12f00000 ;  /* 0x12f0000000077882 */ /* 0x000fe20000000000 */
[----:B------:R-:W-:Y:S01]  /*ad50*/  UMOV UR10, URZ ;  /* 0x0000003f000a7c82 */ /* 0x000fe20008000000 */
[----:B------:R-:W-:Y:S01]  /*ad60*/  UIADD3.X UR5, URZ, UR47, URZ, UP0, !UPT ;  /* 0x0000002f3f057290 */ /* 0x000fe200087fe43f */
[----:B------:R-:W-:Y:S01]  /*ad70*/  MOV R8, UR54 ;  /* 0x0000003600087c02 */ /* 0x000fe20008000f00 */
[----:B------:R-:W-:-:S02]  /*ad80*/  UIADD3 UR8, UR16, 0x20400, URZ ;  /* 0x0002040010087890 */ /* 0x000fc4000fffe03f */
[----:B------:R-:W-:Y:S01]  /*ad90*/  UIADD3 UR9, UR16, 0x38800, URZ ;  /* 0x0003880010097890 */ /* 0x000fe2000fffe03f */
[----:B------:R-:W-:Y:S01]  /*ada0*/  R2UR UR54, R8 ;  /* 0x00000000083672ca */ /* 0x000fe200000e0000 */
[----:B------:R-:W-:Y:S01]  /*adb0*/  UIADD3 UR48, UR16, 0x28400, URZ ;  /* 0x0002840010307890 */ /* 0x000fe2000fffe03f */
[----:B--2---:R-:W-:Y:S01]  /*adc0*/  MOV R5, 0x10000 ;  /* 0x0001000000057802 */ /* 0x004fe20000000f00 */
[----:B------:R-:W-:Y:S01]  /*add0*/  UMOV UR50, 0xc0 ;  /* 0x000000c000327882 */ /* 0x000fe20000000000 */
[----:B------:R-:W-:Y:S01]  /*ade0*/  UMOV UR51, UR11 ;  /* 0x0000000b00337c82 */ /* 0x000fe20008000000 */
[----:B------:R-:W-:Y:S01]  /*adf0*/  MOV R10, UR50 ;  /* 0x00000032000a7c02 */ /* 0x000fe20008000f00 */
[----:B------:R-:W-:Y:S01]  /*ae00*/  UMOV UR50, 0x40 ;  /* 0x0000004000327882 */ /* 0x000fe20000000000 */
[----:B------:R-:W-:Y:S01]  /*ae10*/  UMOV UR52, UR12 ;  /* 0x0000000c00347c82 */ /* 0x000fe20008000000 */
[----:B------:R2:W-:Y:S01]  /*ae20*/  UTMALDG.4D [UR8], [UR14], desc[UR6] ;  /* 0x000006080e0075b4 */ /* 0x0005e20008019000 */
[----:B------:R3:W-:Y:S01]  /*ae30*/  SYNCS.ARRIVE.TRANS64 RZ, [R11+URZ+0x38810], R5 ;  /* 0x038810050bff79a7 */ /* 0x0007e2000800003f */
[----:B------:R-:W-:Y:S01]  /*ae40*/  UMOV UR53, UR13 ;  /* 0x0000000d00357c82 */ /* 0x000fe20008000000 */
[----:B------:R-:W-:-:S02]  /*ae50*/  UIADD3 UR56, UR16, 0x2a400, URZ ;  /* 0x0002a40010387890 */ /* 0x000fc4000fffe03f */
[----:B------:R-:W-:Y:S02]  /*ae60*/  UIADD3 UR40, UR16, 0x2e400, URZ ;  /* 0x0002e40010287890 */ /* 0x000fe4000fffe03f */
[----:B------:R-:W-:Y:S02]  /*ae70*/  UIADD3 UR32, UR16, 0x30400, URZ ;  /* 0x0003040010207890 */ /* 0x000fe4000fffe03f */
[----:B------:R-:W-:Y:S01]  /*ae80*/  UIADD3 UR24, UR16, 0x32400, URZ ;  /* 0x0003240010187890 */ /* 0x000fe2000fffe03f */
[----:B------:R-:W-:Y:S01]  /*ae90*/  UMOV UR58, 0x80 ;  /* 0x00000080003a7882 */ /* 0x000fe20000000000 */
[----:B------:R-:W-:Y:S01]  /*aea0*/  UMOV UR59, UR11 ;  /* 0x0000000b003b7c82 */ /* 0x000fe20008000000 */
[----:B------:R-:W-:Y:S01]  /*aeb0*/  UMOV UR60, UR12 ;  /* 0x0000000c003c7c82 */ /* 0x000fe20008000000 */
[----:B------:R-:W-:Y:S01]  /*aec0*/  UMOV UR61, UR13 ;  /* 0x0000000d003d7c82 */ /* 0x000fe20008000000 */
        /* <DEDUP_REMOVED lines=11> */
[----:B--2---:R-:W-:Y:S01]  /*af80*/  UIADD3 UR8, UR16, 0x26400, URZ ;  /* 0x0002640010087890 */ /* 0x004fe2000fffe03f */
[----:B---3--:R-:W-:Y:S01]  /*af90*/  MOV R5, UR55 ;  /* 0x0000003700057c02 */ /* 0x008fe20008000f00 */
[----:B------:R-:W-:Y:S01]  /*afa0*/  UIADD3 UR9, UR16, 0x38810, URZ ;  /* 0x0003881010097890 */ /* 0x000fe2000fffe03f */
[----:B------:R-:W-:Y:S01]  /*afb0*/  UMOV UR29, UR13 ;  /* 0x0000000d001d7c82 */ /* 0x000fe20008000000 */
[----:B------:R-:W-:Y:S01]  /*afc0*/  UMOV UR18, 0x1c0 ;  /* 0x000001c000127882 */ /* 0x000fe20000000000 */
[----:B------:R-:W-:Y:S01]  /*afd0*/  UMOV UR19, UR11 ;  /* 0x0000000b00137c82 */ /* 0x000fe20008000000 */
[----:B------:R-:W-:Y:S01]  /*afe0*/  UMOV UR20, UR12 ;  /* 0x0000000c00147c82 */ /* 0x000fe20008000000 */
[----:B------:R-:W-:-:S02]  /*aff0*/  UMOV UR21, UR13 ;  /* 0x0000000d00157c82 */ /* 0x000fc40008000000 */
[----:B------:R-:W-:Y:S01]  /*b000*/  UMOV UR49, UR9 ;  /* 0x0000000900317c82 */ /* 0x000fe20008000000 */
[----:B------:R-:W-:Y:S01]  /*b010*/  UMOV UR57, UR9 ;  /* 0x0000000900397c82 */ /* 0x000fe20008000000 */
[----:B------:R-:W-:Y:S01]  /*b020*/  UTMALDG.4D [UR8], [UR4], desc[UR6] ;  /* 0x00000608040075b4 */ /* 0x000fe20008019000 */
[----:B------:R-:W-:Y:S01]  /*b030*/  UMOV UR41, UR9 ;  /* 0x0000000900297c82 */ /* 0x000fe20008000000 */
[----:B------:R-:W-:Y:S01]  /*b040*/  UMOV UR33, UR9 ;  /* 0x0000000900217c82 */ /* 0x000fe20008000000 */
[----:B------:R-:W-:Y:S01]  /*b050*/  UMOV UR25, UR9 ;  /* 0x0000000900197c82 */ /* 0x000fe20008000000 */
[----:B------:R-:W-:Y:S01]  /*b060*/  UMOV UR17, UR9 ;  /* 0x0000000900117c82 */ /* 0x000fe20008000000 */
[----:B------:R-:W-:Y:S01]  /*b070*/  R2UR UR55, R5 ;  /* 0x00000000053772ca */ /* 0x000fe200000e0000 */
[----:B------:R2:W-:Y:S01]  /*b080*/  UTMALDG.4D [UR48], [UR4], desc[UR6] ;  /* 0x00000630040075b4 */ /* 0x0005e20008019000 */
[----:B------:R3:W-:Y:S01]  /*b090*/  UTMALDG.4D [UR56], [UR4], desc[UR6] ;  /* 0x00000638040075b4 */ /* 0x0007e20008019000 */
[----:B--2---:R-:W-:Y:S01]  /*b0a0*/  R2UR UR50, R10 ;  /* 0x000000000a3272ca */ /* 0x004fe200000e0000 */
[----:B------:R-:W-:-:S02]  /*b0b0*/  UIADD3 UR48, UR16, 0x2c400, URZ ;  /* 0x0002c40010307890 */ /* 0x000fc4000fffe03f */
[----:B------:R-:W-:-:S10]  /*b0c0*/  UIADD3 UR16, UR16, 0x34400, URZ ;  /* 0x0003440010107890 */ /* 0x000fd4000fffe03f */
[----:B------:R3:W-:Y:S01]  /*b0d0*/  UTMALDG.4D [UR48], [UR4], desc[UR6] ;  /* 0x00000630040075b4 */ /* 0x0007e20008019000 */
[----:B------:R3:W-:Y:S01]  /*b0e0*/  UTMALDG.4D [UR40], [UR4], desc[UR6] ;  /* 0x00000628040075b4 */ /* 0x0007e20008019000 */
[----:B------:R3:W-:Y:S01]  /*b0f0*/  UTMALDG.4D [UR32], [UR4], desc[UR6] ;  /* 0x00000620040075b4 */ /* 0x0007e20008019000 */
[----:B------:R3:W-:Y:S01]  /*b100*/  UTMALDG.4D [UR24], [UR4], desc[UR6] ;  /* 0x00000618040075b4 */ /* 0x0007e20008019000 */
[----:B------:R3:W-:Y:S02]  /*b110*/  UTMALDG.4D [UR16], [UR4], desc[UR6] ;  /* 0x00000610040075b4 */ /* 0x0007e40008019000 */
[----:B---3--:R-:W-:Y:S01]  /*b120*/  NOP ;  /* 0x0000000000007918 */ /* 0x008fe20000000000 */
.L_x_2843:
[----:B------:R-:W-:Y:S05]  /*b130*/  BSYNC B0 ;  /* 0x0000000000007941 */ /* 0x000fea0003800000 */
.L_x_2842:
[----:B------:R-:W2:Y:S01]  /*b140*/  LDL R5, [R1+0x18] ;  /* 0x0000180001057983 */ /* 0x000ea20000100800 */
[----:B------:R-:W-:Y:S01]  /*b150*/  ULDC.64 UR38, c[0x0][0x408] ;  /* 0x0001020000267ab9 */ /* 0x000fe20000000a00 */
[----:B------:R-:W-:Y:S01]  /*b160*/  BSSY B0, `(.L_x_2844) ;  /* 0x0000005000007945 */ /* 0x000fe20003800000 */
[----:B--2---:R-:W-:-:S04]  /*b170*/  LOP3.LUT R5, R5, 0x1, RZ, 0xc, !PT ;  /* 0x0000000105057812 */ /* 0x004fc800078e0cff */
[----:B------:R-:W-:-:S04]  /*b180*/  SHF.L.U32 R5, R5, 0x1f, RZ ;  /* 0x0000001f05057819 */ /* 0x000fc800000006ff */
[----:B------:R-:W2:Y:S02]  /*b190*/  SYNCS.PHASECHK.TRANS64.TRYWAIT P1, [R11+URZ+0x38820], R5 ;  /* 0x038820050b0075a7 */ /* 0x000ea4000802017f */
[----:B--2---:R-:W-:Y:S05]  /*b1a0*/  @!P1 BRA `(.L_x_2845) ;  /* 0x0000002400549947 */ /* 0x004fea0003800000 */
.L_x_2895:
[----:B------:R-:W-:Y:S05]  /*b1b0*/  BSYNC B0 ;  /* 0x0000000000007941 */ /* 0x000fea0003800000 */
.L_x_2844:
[----:B------:R-:W-:Y:S04]  /*b1c0*/  BSSY B0, `(.L_x_2846) ;  /* 0x000004b000007945 */ /* 0x000fe80003800000 */
[----:B------:R-:W-:Y:S05]  /*b1d0*/  @!P6 BRA `(.L_x_2847) ;  /* 0x000000040024e947 */ /* 0x000fea0003800000 */
[----:B------:R-:W3:Y:S01]  /*b1e0*/  S2R R11, SR_CgaCtaId ;  /* 0x00000000000b7919 */ /* 0x000ee20000008800 */
[----:B--2---:R-:W-:Y:S01]  /*b1f0*/  MOV R8, 0x400 ;  /* 0x0000040000087802 */ /* 0x004fe20000000f00 */
[----:B------:R-:W2:Y:S03]  /*b200*/  S2R R10, SR_TID.X ;  /* 0x00000000000a7919 */ /* 0x000ea60000002100 */
[----:B---3--:R-:W-:Y:S02]  /*b210*/  LEA R8, R11, R8, 0x18 ;  /* 0x000000080b087211 */ /* 0x008fe400078ec0ff */
[----:B--2---:R-:W-:-:S03]  /*b220*/  LOP3.LUT R10, R10, 0x7f, RZ, 0xc0, !PT ;  /* 0x0000007f0a0a7812 */ /* 0x004fc600078ec0ff */
[----:B------:R-:W-:Y:S01]  /*b230*/  IMAD R5, R16, 0x8, R8 ;  /* 0x0000000810057824 */ /* 0x000fe200078e0208 */
[----:B------:R-:W-:Y:S02]  /*b240*/  SHF.L.U32 R8, R17, 0x1f, RZ ;  /* 0x0000001f11087819 */ /* 0x000fe400000006ff */
[----:B------:R-:W-:Y:S02]  /*b250*/  ISETP.NE.AND P2, PT, R10, RZ, PT ;  /* 0x000000ff0a00720c */ /* 0x000fe40003f45270 */
[----:B------:R-:W2:Y:S02]  /*b260*/  SYNCS.PHASECHK.TRANS64.TRYWAIT P1, [R5+URZ+0x38860], R8 ;  /* 0x03886008050075a7 */ /* 0x000ea4000802017f */
[----:B--2---:R-:W-:Y:S09]  /*b270*/  @!P1 BRA `(.L_x_2848) ;  /* 0x0000002400409947 */ /* 0x004ff20003800000 */
.L_x_2896:
        /* <DEDUP_REMOVED lines=8> */
.L_x_2849:
[----:B--2---:R-:W2:Y:S01]  /*b300*/  LDL R8, [R1+0x10] ;  /* 0x0000100001087983 */ /* 0x004ea20000100800 */
[----:B------:R-:W-:Y:S01]  /*b310*/  MOV R10, 0x400 ;  /* 0x00000400000a7802 */ /* 0x000fe20000000f00 */
[----:B------:R-:W3:Y:S01]  /*b320*/  S2R R11, SR_CgaCtaId ;  /* 0x00000000000b7919 */ /* 0x000ee20000008800 */
[----:B------:R-:W-:Y:S01]  /*b330*/  R2UR UR9, R5 ;  /* 0x00000000050972ca */ /* 0x000fe200000e0000 */
[----:B------:R-:W-:Y:S01]  /*b340*/  UIADD3 UR4, UP0, UR46, 0x470, URZ ;  /* 0x000004702e047890 */ /* 0x000fe2000ff1e03f */
[----:B------:R-:W-:Y:S02]  /*b350*/  R2UR UR12, R0 ;  /* 0x00000000000c72ca */ /* 0x000fe400000e0000 */
[----:B------:R-:W-:Y:S01]  /*b360*/  R2UR UR13, R4 ;  /* 0x00000000040d72ca */ /* 0x000fe200000e0000 */
[----:B------:R-:W-:Y:S01]  /*b370*/  UIADD3.X UR5, URZ, UR47, URZ, UP0, !UPT ;  /* 0x0000002f3f057290 */ /* 0x000fe200087fe43f */
[----:B---3--:R-:W-:-:S04]  /*b380*/  LEA R10, R11, R10, 0x18 ;  /* 0x0000000a0b0a7211 */ /* 0x008fc800078ec0ff */
        /* <DEDUP_REMOVED lines=15> */
[----:B--2---:R-:W-:-:S13]  /*b480*/  R2UR UR11, R8 ;  /* 0x00000000080b72ca */ /* 0x004fda00000e0000 */
[----:B------:R-:W-:-:S09]  /*b490*/  USHF.L.U32 UR11, UR11, 0x6, URZ ;  /* 0x000000060b0b7899 */ /* 0x000fd2000800063f */
        /* <DEDUP_REMOVED lines=15> */
[----:B------:R-:W-:-:S02]  /*b590*/  UMOV UR10, UR21 ;  /* 0x00000015000a7c82 */ /* 0x000fc40008000000 */
[----:B------:R2:W-:Y:S01]  /*b5a0*/  UTMALDG.4D [UR8], [UR4], desc[UR6] ;  /* 0x00000608040075b4 */ /* 0x0005e20008019000 */
        /* <DEDUP_REMOVED lines=12> */
.L_x_2847:
[----:B------:R-:W-:Y:S05]  /*b670*/  BSYNC B0 ;  /* 0x0000000000007941 */ /* 0x000fea0003800000 */
.L_x_2846:
[----:B--2---:R-:W2:Y:S01]  /*b680*/  LDL.LU R5, [R1+0x14] ;  /* 0x0000140001057983 */ /* 0x004ea20000300800 */
[----:B------:R-:W-:-:S05]  /*b690*/  VIADD R16, R16, 0x1 ;  /* 0x0000000110107836 */ /* 0x000fca0000000000 */
        /* <DEDUP_REMOVED lines=10> */
[----:B------:R-:W-:-:S05]  /*b740*/  VIADDMNMX R10, R10, R5, 0xffffffff, !PT ;  /* 0xffffffff0a0a7446 */ /* 0x000fca0007800105 */
[----:B------:R-:W-:-:S05]  /*b750*/  IMAD.IADD R5, R11, 0x1, R10 ;  /* 0x000000010b057824 */ /* 0x000fca00078e020a */
        /* <DEDUP_REMOVED lines=23> */
.L_x_2854:
        /* <DEDUP_REMOVED lines=10> */
.L_x_2897:
[----:B------:R-:W-:Y:S05]  /*b970*/  @P1 BRA `(.L_x_2856) ;  /* 0x00000000001c1947 */ /* 0x000fea0003800000 */
[----:B------:R-:W3:Y:S01]  /*b980*/  S2R R11, SR_TID.X ;  /* 0x00000000000b7919 */ /* 0x000ee20000002100 */
[----:B------:R-:W-:-:S04]  /*b990*/  IMAD.MOV.U32 R5, RZ, RZ, 0x2000 ;  /* 0x00002000ff057424 */ /* 0x000fc800078e00ff */
[----:B------:R4:W-:Y:S01]  /*b9a0*/  SYNCS.ARRIVE.TRANS64 RZ, [R2+URZ+0x38830], R5 ;  /* 0x0388300502ff79a7 */ /* 0x0009e2000800003f */
[----:B---3--:R-:W-:-:S04]  /*b9b0*/  LOP3.LUT R11, R11, 0x1f, RZ, 0xc0, !PT ;  /* 0x0000001f0b0b7812 */ /* 0x008fc800078ec0ff */
[----:B------:R-:W-:-:S13]  /*b9c0*/  ISETP.NE.AND P2, PT, R11, RZ, PT ;  /* 0x000000ff0b00720c */ /* 0x000fda0003f45270 */
[----:B----4-:R-:W-:Y:S05]  /*b9d0*/  @!P2 BRA `(.L_x_2856) ;  /* 0x000000000004a947 */ /* 0x010fea0003800000 */
[----:B------:R-:W-:Y:S01]  /*b9e0*/  BPT.TRAP 0x1 ;  /* 0x000000040000795c */ /* 0x000fe20000300000 */
.L_x_2856:
        /* <DEDUP_REMOVED lines=20> */
.L_x_2898:
[----:B------:R-:W-:Y:S05]  /*bb30*/  @P1 BRA `(.L_x_2858) ;  /* 0x00000000001c1947 */ /* 0x000fea0003800000 */
[----:B------:R-:W4:Y:S01]  /*bb40*/  S2R R5, SR_TID.X ;  /* 0x0000000000057919 */ /* 0x000f220000002100 */
[----:B--23--:R-:W-:-:S04]  /*bb50*/  IMAD.MOV.U32 R3, RZ, RZ, 0x10000 ;  /* 0x00010000ff037424 */ /* 0x00cfc800078e00ff */
[----:B------:R2:W-:Y:S01]  /*bb60*/  SYNCS.ARRIVE.TRANS64 RZ, [R2+URZ+0x38850], R3 ;  /* 0x0388500302ff79a7 */ /* 0x0005e2000800003f */
[----:B----4-:R-:W-:-:S04]  /*bb70*/  LOP3.LUT R5, R5, 0x1f, RZ, 0xc0, !PT ;  /* 0x0000001f05057812 */ /* 0x010fc800078ec0ff */
[----:B------:R-:W-:-:S13]  /*bb80*/  ISETP.NE.AND P1, PT, R5, RZ, PT ;  /* 0x000000ff0500720c */ /* 0x000fda0003f25270 */
[----:B--2---:R-:W-:Y:S05]  /*bb90*/  @!P1 BRA `(.L_x_2858) ;  /* 0x0000000000049947 */ /* 0x004fea0003800000 */
[----:B------:R-:W-:Y:S01]  /*bba0*/  BPT.TRAP 0x1 ;  /* 0x000000040000795c */ /* 0x000fe20000300000 */
.L_x_2858:
        /* <DEDUP_REMOVED lines=53> */
.L_x_2853:
[----:B------:R-:W-:Y:S05]  /*bf00*/  BSYNC B0 ;  /* 0x0000000000007941 */ /* 0x000fea0003800000 */
.L_x_2852:
[----:B------:R-:W2:Y:S01]  /*bf10*/  LDL.LU R3, [R1+0x8] ;  /* 0x0000080001037983 */ /* 0x000ea20000300800 */
[----:B------:R-:W-:-:S04]  /*bf20*/  IADD3 R16, R16, 0x1, RZ ;  /* 0x0000000110107810 */ /* 0x000fc80007ffe0ff */
[----:B------:R-:W-:-:S04]  /*bf30*/  ISETP.NE.AND P1, PT, R16, 0x2, PT ;  /* 0x000000021000780c */ /* 0x000fc80003f25270 */
[----:B------:R-:W-:Y:S02]  /*bf40*/  SEL R2, RZ, 0x1, P1 ;  /* 0x00000001ff027807 */ /* 0x000fe40000800000 */
[----:B------:R-:W-:Y:S02]  /*bf50*/  SEL R16, R16, RZ, P1 ;  /* 0x000000ff10107207 */ /* 0x000fe40000800000 */
[----:B------:R-:W-:Y:S01]  /*bf60*/  LOP3.LUT R17, R17, R2, RZ, 0x3c, !PT ;  /* 0x0000000211117212 */ /* 0x000fe200078e3cff */
[----:B--2---:R-:W-:-:S07]  /*bf70*/  VIADD R8, R3, 0xfffffffd ;  /* 0xfffffffd03087836 */ /* 0x004fce0000000000 */
.L_x_2851:
[----:B------:R-:W-:Y:S01]  /*bf80*/  IMAD.MOV R10, RZ, RZ, -R10 ;  /* 0x000000ffff0a7224 */ /* 0x000fe200078e0a0a */
[----:B------:R-:W-:Y:S04]  /*bf90*/  BSSY B0, `(.L_x_2850) ;  /* 0x0000102000007945 */ /* 0x000fe80003800000 */
[----:B------:R-:W-:-:S13]  /*bfa0*/  ISETP.NE.AND P1, PT, R9, R10, PT ;  /* 0x0000000a0900720c */ /* 0x000fda0003f25270 */
[----:B------:R-:W-:Y:S05]  /*bfb0*/  @!P1 BRA `(.L_x_2859) ;  /* 0x0000000c00fc9947 */ /* 0x000fea0003800000 */
.L_x_2874:
[----:B------:R-:W-:Y:S04]  /*bfc0*/  BSSY B1, `(.L_x_2860) ;  /* 0x0000078000017945 */ /* 0x000fe80003800000 */
[----:B------:R-:W-:Y:S05]  /*bfd0*/  @!P6 BRA `(.L_x_2861) ;  /* 0x0000000400d8e947 */ /* 0x000fea0003800000 */
[----:B-1----:R-:W-:Y:S01]  /*bfe0*/  MOV R9, R8 ;  /* 0x0000000800097202 */ /* 0x002fe20000000f00 */
        /* <DEDUP_REMOVED lines=13> */
[----:B------:R-:W-:-:S05]  /*c0c0*/  IMAD.WIDE.U32 R2, R6, UR38, R2 ;  /* 0x0000002606027c25 */ /* 0x000fca000f8e0002 */
[----:B------:R-:W-:Y:S02]  /*c0d0*/  IADD3 R10, R10, R3, RZ ;  /* 0x000000030a0a7210 */ /* 0x000fe40007ffe0ff */
[----:B-1----:R-:W-:-:S04]  /*c0e0*/  LEA R4, P1, R2, R4, 0x2 ;  /* 0x0000000402047211 */ /* 0x002fc800078210ff */
[----:B------:R-:W-:-:S05]  /*c0f0*/  LEA.HI.X R5, R2, R5, R10, 0x2, P1 ;  /* 0x0000000502057211 */ /* 0x000fca00008f140a */
[----:B------:R1:W5:Y:S04]  /*c100*/  LDG.E R4, desc[UR54][R4.64] ;  /* 0x0000003604047981 */ /* 0x000368000c1e1900 */
.L_x_2862:
[----:B------:R-:W2:Y:S01]  /*c110*/  S2R R3, SR_CgaCtaId ;  /* 0x0000000000037919 */ /* 0x000ea20000008800 */
[----:B------:R-:W-:Y:S01]  /*c120*/  MOV R2, 0x400 ;  /* 0x0000040000027802 */ /* 0x000fe20000000f00 */
[----:B-1----:R-:W1:Y:S03]  /*c130*/  S2R R5, SR_TID.X ;  /* 0x0000000000057919 */ /* 0x002e660000002100 */
[----:B--2---:R-:W-:Y:S02]  /*c140*/  LEA R2, R3, R2, 0x18 ;  /* 0x0000000203027211 */ /* 0x004fe400078ec0ff */
[----:B------:R-:W-:Y:S02]  /*c150*/  SHF.L.U32 R3, R17, 0x1f, RZ ;  /* 0x0000001f11037819 */ /* 0x000fe400000006ff */
[----:B-1----:R-:W-:Y:S01]  /*c160*/  LOP3.LUT R5, R5, 0x7f, RZ, 0xc0, !PT ;  /* 0x0000007f05057812 */ /* 0x002fe200078ec0ff */
[----:B------:R-:W-:-:S03]  /*c170*/  IMAD R2, R16, 0x8, R2 ;  /* 0x0000000810027824 */ /* 0x000fc600078e0202 */
[----:B------:R-:W-:Y:S01]  /*c180*/  ISETP.NE.AND P1, PT, R5, RZ, PT ;  /* 0x000000ff0500720c */ /* 0x000fe20003f25270 */
[----:B------:R-:W1:Y:S02]  /*c190*/  SYNCS.PHASECHK.TRANS64.TRYWAIT P2, [R2+URZ+0x38840], R3 ;  /* 0x03884003020075a7 */ /* 0x000e64000804017f */
[----:B-1----:R-:W-:Y:S10]  /*c1a0*/  @!P2 BRA `(.L_x_2863) ;  /* 0x0000001400b0a947 */ /* 0x002ff40003800000 */
.L_x_2899:
        /* <DEDUP_REMOVED lines=8> */
.L_x_2864:
        /* <DEDUP_REMOVED lines=13> */
[----:B------:R-:W-:Y:S01]  /*c300*/  R2UR UR8, R5 ;  /* 0x00000000050872ca */ /* 0x000fe200000e0000 */
[----:B------:R-:W-:-:S05]  /*c310*/  IMAD.SHL.U32 R5, R9, 0x40, RZ ;  /* 0x0000004009057824 */ /* 0x000fca00078e00ff */
[----:B------:R-:W-:-:S07]  /*c320*/  R2UR UR11, R5 ;  /* 0x00000000050b72ca */ /* 0x000fce00000e0000 */
[----:B------:R-:W-:-:S09]  /*c330*/  UIADD3 UR8, UR8, 0x22400, URZ ;  /* 0x0002240008087890 */ /* 0x000fd2000fffe03f */
[----:B------:R2:W-:Y:S01]  /*c340*/  UTMALDG.4D [UR8], [UR4], desc[UR6] ;  /* 0x00000608040075b4 */ /* 0x0005e20008019000 */
[----:B------:R-:W3:Y:S02]  /*c350*/  SYNCS.PHASECHK.TRANS64.TRYWAIT P2, [R2+URZ+0x38860], R3 ;  /* 0x03886003020075a7 */ /* 0x000ee4000804017f */
[----:B--23--:R-:W-:Y:S05]  /*c360*/  @!P2 BRA `(.L_x_2865) ;  /* 0x000000140054a947 */ /* 0x00cfea0003800000 */
.L_x_2900:
        /* <DEDUP_REMOVED lines=8> */
.L_x_2866:
        /* <DEDUP_REMOVED lines=53> */
.L_x_2861:
[----:B------:R-:W-:Y:S05]  /*c740*/  BSYNC B1 ;  /* 0x0000000000017941 */ /* 0x000fea0003800000 */
.L_x_2860:
[----:B-1----:R-:W-:Y:S01]  /*c750*/  VIADD R9, R16, 0x1 ;  /* 0x0000000110097836 */ /* 0x002fe20000000000 */
[----:B------:R-:W-:Y:S04]  /*c760*/  BSSY B1, `(.L_x_2867) ;  /* 0x000007c000017945 */ /* 0x000fe80003800000 */
        /* <DEDUP_REMOVED lines=8> */
[----:B------:R-:W-:-:S04]  /*c7f0*/  IMAD R11, R7, UR38, RZ ;  /* 0x00000026070b7c24 */ /* 0x000fc8000f8e02ff */
[----:B------:R-:W-:Y:S01]  /*c800*/  IMAD R11, R6, UR39, R11 ;  /* 0x00000027060b7c24 */ /* 0x000fe2000f8e020b */
[----:B-1----:R-:W-:-:S13]  /*c810*/  ISETP.NE.AND P1, PT, R5, 0x1, PT ;  /* 0x000000010500780c */ /* 0x002fda0003f25270 */
[----:B------:R-:W1:Y:S02]  /*c820*/  @P1 LDC.64 R2, c[0x0][0x420] ;  /* 0x00010800ff021b82 */ /* 0x000e640000000a00 */
[----:B-1----:R-:W-:Y:S01]  /*c830*/  @P1 IMAD.HI.U32 R4, R10, R2, RZ ;  /* 0x000000020a041227 */ /* 0x002fe200078e00ff */
[----:B------:R-:W-:-:S04]  /*c840*/  MOV R2, R10 ;  /* 0x0000000a00027202 */ /* 0x000fc80000000f00 */
        /* <DEDUP_REMOVED lines=10> */
.L_x_2869:
[----:B------:R-:W2:Y:S01]  /*c8f0*/  S2R R3, SR_CgaCtaId ;  /* 0x0000000000037919 */ /* 0x000ea20000008800 */
[----:B------:R-:W-:Y:S01]  /*c900*/  MOV R2, 0x400 ;  /* 0x0000040000027802 */ /* 0x000fe20000000f00 */
[----:B-1----:R-:W1:Y:S03]  /*c910*/  S2R R5, SR_TID.X ;  /* 0x0000000000057919 */ /* 0x002e660000002100 */
[----:B--2---:R-:W-:Y:S02]  /*c920*/  LEA R2, R3, R2, 0x18 ;  /* 0x0000000203027211 */ /* 0x004fe400078ec0ff */
[----:B------:R-:W-:Y:S02]  /*c930*/  SHF.L.U32 R3, R17, 0x1f, RZ ;  /* 0x0000001f11037819 */ /* 0x000fe400000006ff */
[----:B------:R-:W-:Y:S02]  /*c940*/  LEA R2, R9, R2, 0x3 ;  /* 0x0000000209027211 */ /* 0x000fe400078e18ff */
[----:B-1----:R-:W-:-:S02]  /*c950*/  LOP3.LUT R5, R5, 0x7f, RZ, 0xc0, !PT ;  /* 0x0000007f05057812 */ /* 0x002fc400078ec0ff */
[----:B------:R-:W1:Y:S02]  /*c960*/  SYNCS.PHASECHK.TRANS64.TRYWAIT P2, [R2+URZ+0x38840], R3 ;  /* 0x03884003020075a7 */ /* 0x000e64000804017f */
[----:B------:R-:W-:Y:S01]  /*c970*/  ISETP.NE.AND P1, PT, R5, RZ, PT ;  /* 0x000000ff0500720c */ /* 0x000fe20003f25270 */
[----:B-1----:R-:W-:-:S12]  /*c980*/  @!P2 BRA `(.L_x_2870) ;  /* 0x0000000c00e0a947 */ /* 0x002fd80003800000 */
.L_x_2901:
        /* <DEDUP_REMOVED lines=8> */
.L_x_2871:
        /* <DEDUP_REMOVED lines=20> */
.L_x_2902:
        /* <DEDUP_REMOVED lines=8> */
.L_x_2873:
        /* <DEDUP_REMOVED lines=53> */
.L_x_2868:
[----:B------:R-:W-:Y:S05]  /*cf20*/  BSYNC B1 ;  /* 0x0000000000017941 */ /* 0x000fea0003800000 */
.L_x_2867:
[C---:B------:R-:W-:Y:S01]  /*cf30*/  ISETP.GT.AND P2, PT, R8.reuse, 0x1, PT ;  /* 0x000000010800780c */ /* 0x040fe20003f44270 */
[----:B------:R-:W-:Y:S01]  /*cf40*/  VIADD R8, R8, 0xfffffffe ;  /* 0xfffffffe08087836 */ /* 0x000fe20000000000 */
[----:B------:R-:W-:-:S04]  /*cf50*/  IADD3 R9, R9, 0x1, RZ ;  /* 0x0000000109097810 */ /* 0x000fc80007ffe0ff */
[----:B------:R-:W-:-:S04]  /*cf60*/  ISETP.NE.AND P1, PT, R9, 0x2, PT ;  /* 0x000000020900780c */ /* 0x000fc80003f25270 */
[----:B------:R-:W-:Y:S02]  /*cf70*/  SEL R2, RZ, 0x1, P1 ;  /* 0x00000001ff027807 */ /* 0x000fe40000800000 */
[----:B------:R-:W-:Y:S02]  /*cf80*/  SEL R16, R9, RZ, P1 ;  /* 0x000000ff09107207 */ /* 0x000fe40000800000 */
[----:B------:R-:W-:Y:S01]  /*cf90*/  LOP3.LUT R17, R17, R2, RZ, 0x3c, !PT ;  /* 0x0000000211117212 */ /* 0x000fe200078e3cff */
[----:B------:R-:W-:Y:S06]  /*cfa0*/  @P2 BRA `(.L_x_2874) ;  /* 0xfffffff000042947 */ /* 0x000fec000383ffff */
.L_x_2859:
[----:B------:R-:W-:Y:S05]  /*cfb0*/  BSYNC B0 ;  /* 0x0000000000007941 */ /* 0x000fea0003800000 */
.L_x_2850:
[----:B------:R-:W2:Y:S04]  /*cfc0*/  LDL R3, [R1+0x1c] ;  /* 0x00001c0001037983 */ /* 0x000ea80000100800 */
[----:B------:R-:W3:Y:S04]  /*cfd0*/  LDL.LU R2, [R1+0xc] ;  /* 0x00000c0001027983 */ /* 0x000ee80000300800 */
[----:B------:R-:W4:Y:S01]  /*cfe0*/  LDL.LU R0, [R1+0x18] ;  /* 0x0000180001007983 */ /* 0x000f220000300800 */
[----:B--2---:R-:W-:Y:S02]  /*cff0*/  R2UR UR4, R3 ;  /* 0x00000000030472ca */ /* 0x004fe400000e0000 */
[----:B----4-:R-:W-:-:S11]  /*d000*/  IADD3 R0, R0, 0x1, RZ ;  /* 0x0000000100007810 */ /* 0x010fd60007ffe0ff */
[----:B---3--:R-:W-:Y:S01]  /*d010*/  VIADD R2, R2, UR4 ;  /* 0x0000000402027c36 */ /* 0x008fe20008000000 */
[----:B------:R-:W-:-:S04]  /*d020*/  ULDC UR4, c[0x0][0xea4] ;  /* 0x0003a90000047ab9 */ /* 0x000fc80000000800 */
[----:B------:R3:W-:Y:S01]  /*d030*/  STL [R1+0xc], R2 ;  /* 0x00000c0201007387 */ /* 0x0007e20000100800 */
[----:B------:R-:W-:-:S03]  /*d040*/  ISETP.GE.AND P0, PT, R2, UR4, PT ;  /* 0x0000000402007c0c */ /* 0x000fc6000bf06270 */
[----:B------:R3:W-:Y:S10]  /*d050*/  STL [R1+0x18], R0 ;  /* 0x0000180001007387 */ /* 0x0007f40000100800 */
[----:B---3--:R-:W-:Y:S05]  /*d060*/  @!P0 BRA `(.L_x_2875) ;  /* 0xffffffcc00c88947 */ /* 0x008fea000383ffff */
[----:B------:R-:W-:-:S07]  /*d070*/  LOP3.LUT R2, R0, 0x1, RZ, 0xc, !PT ;  /* 0x0000000100027812 */ /* 0x000fce00078e0cff */
.L_x_2831:
[----:B------:R-:W2:Y:S01]  /*d080*/  S2R R3, SR_CgaCtaId ;  /* 0x0000000000037919 */ /* 0x000ea20000008800 */
[----:B------:R-:W-:Y:S01]  /*d090*/  MOV R0, 0x400 ;  /* 0x0000040000007802 */ /* 0x000fe20000000f00 */
[----:B------:R-:W-:Y:S03]  /*d0a0*/  BSSY B0, `(.L_x_2876) ;  /* 0x0000005000007945 */ /* 0x000fe60003800000 */
[----:B--2---:R-:W-:Y:S02]  /*d0b0*/  LEA R0, R3, R0, 0x18 ;  /* 0x0000000003007211 */ /* 0x004fe400078ec0ff */
[----:B------:R-:W-:-:S04]  /*d0c0*/  SHF.L.U32 R3, R2, 0x1f, RZ ;  /* 0x0000001f02037819 */ /* 0x000fc800000006ff */
[----:B------:R-:W2:Y:S02]  /*d0d0*/  SYNCS.PHASECHK.TRANS64.TRYWAIT P0, [R0+URZ+0x38820], R3 ;  /* 0x03882003000075a7 */ /* 0x000ea4000800017f */
[----:B--2---:R-:W-:Y:S05]  /*d0e0*/  @!P0 BRA `(.L_x_2877) ;  /* 0x0000000800308947 */ /* 0x004fea0003800000 */
.L_x_2903:
[----:B------:R-:W-:Y:S05]  /*d0f0*/  BSYNC B0 ;  /* 0x0000000000007941 */ /* 0x000fea0003800000 */
.L_x_2876:
[----:B------:R-:W-:-:S03]  /*d100*/  UMOV UR4, 0xffffffff ;  /* 0xffffffff00047882 */ /* 0x000fc60000000000 */
[----:B------:R-:W-:Y:S05]  /*d110*/  BRA.DIV UR4, `(.L_x_2878) ;  /* 0x0000000a04387947 */ /* 0x000fea000b800000 */
[----:B------:R-:W3:Y:S02]  /*d120*/  S2R R2, SR_TID.X ;  /* 0x0000000000027919 */ /* 0x000ee40000002100 */
[----:B---3--:R-:W-:-:S04]  /*d130*/  SHF.R.U32.HI R2, RZ, 0x5, R2 ;  /* 0x00000005ff027819 */ /* 0x008fc80000011602 */
[----:B------:R-:W-:-:S05]  /*d140*/  LOP3.LUT R2, R2, 0x3, RZ, 0xc0, !PT ;  /* 0x0000000302027812 */ /* 0x000fca00078ec0ff */
[----:B------:R3:W4:Y:S02]  /*d150*/  SHFL.IDX PT, R14, R2, RZ, 0x1f ;  /* 0x00001fff020e7589 */ /* 0x00072400000e0000 */
.L_x_2906:
[----:B----4-:R-:W-:Y:S01]  /*d160*/  ISETP.NE.AND P0, PT, R14, RZ, PT ;  /* 0x000000ff0e00720c */ /* 0x010fe20003f05270 */
[----:B------:R-:W-:-:S12]  /*d170*/  BSSY B0, `(.L_x_2879) ;  /* 0x000001d000007945 */ /* 0x000fd80003800000 */
[----:B------:R-:W-:Y:S05]  /*d180*/  @P0 BRA `(.L_x_2880) ;  /* 0x00000000006c0947 */ /* 0x000fea0003800000 */
[----:B------:R-:W-:-:S03]  /*d190*/  UMOV UR4, 0xffffffff ;  /* 0xffffffff00047882 */ /* 0x000fc60000000000 */
[----:B------:R-:W-:Y:S05]  /*d1a0*/  BRA.DIV UR4, `(.L_x_2881) ;  /* 0x0000000a04487947 */ /* 0x000fea000b800000 */
[----:B------:R-:W-:-:S13]  /*d1b0*/  ELECT P6, URZ, PT ;  /* 0x00000000003f782f */ /* 0x000fda00038c0000 */
.L_x_2909:
[----:B------:R-:W-:Y:S05]  /*d1c0*/  @!P6 BRA `(.L_x_2880) ;  /* 0x00000000005ce947 */ /* 0x000fea0003800000 */
[----:B--2---:R-:W-:Y:S01]  /*d1d0*/  VIADD R3, R0, 0x38840 ;  /* 0x0003884000037836 */ /* 0x004fe20000000000 */
[----:B------:R-:W-:Y:S02]  /*d1e0*/  SHF.L.U32 R5, R17, 0x1f, RZ ;  /* 0x0000001f11057819 */ /* 0x000fe400000006ff */
[C---:B---3--:R-:W-:Y:S01]  /*d1f0*/  IADD3 R2, R16.reuse, 0x1, RZ ;  /* 0x0000000110027810 */ /* 0x048fe20007ffe0ff */
        /* <DEDUP_REMOVED lines=9> */
.L_x_2910:
[----:B------:R-:W3:Y:S01]  /*d290*/  SYNCS.PHASECHK.TRANS64.TRYWAIT P0, [R7+URZ], R2 ;  /* 0x00000002070075a7 */ /* 0x000ee2000800017f */
[----:B------:R-:W-:-:S05]  /*d2a0*/  VIADD R3, R0, 0x38860 ;  /* 0x0003886000037836 */ /* 0x000fca0000000000 */
[----:B------:R-:W-:Y:S01]  /*d2b0*/  LEA R16, R16, R3, 0x3 ;  /* 0x0000000310107211 */ /* 0x000fe200078e18ff */
[----:B---3--:R-:W-:Y:S06]  /*d2c0*/  @!P0 BRA `(.L_x_2883) ;  /* 0x0000000800348947 */ /* 0x008fec0003800000 */
.L_x_2911:
[----:B------:R-:W4:Y:S02]  /*d2d0*/  SYNCS.PHASECHK.TRANS64.TRYWAIT P0, [R16+URZ], R5 ;  /* 0x00000005100075a7 */ /* 0x000f24000800017f */
[----:B----4-:R-:W-:Y:S05]  /*d2e0*/  @!P0 BRA `(.L_x_2884) ;  /* 0x0000000800408947 */ /* 0x010fea0003800000 */
.L_x_2912:
[----:B------:R-:W-:-:S07]  /*d2f0*/  IMAD R3, R4, 0x8, R3 ;  /* 0x0000000804037824 */ /* 0x000fce00078e0203 */
.L_x_2885:
[----:B------:R1:W1:Y:S02]  /*d300*/  SYNCS.PHASECHK.TRANS64.TRYWAIT P0, [R3+URZ], R2 ;  /* 0x00000002030075a7 */ /* 0x000264000800017f */
[----:B-1----:R-:W-:Y:S05]  /*d310*/  @!P0 NANOSLEEP.SYNCS 0x989680 ;  /* 0x009896800000895d */ /* 0x002fea0003900000 */
[----:B------:R-:W1:Y:S02]  /*d320*/  @!P0 SYNCS.PHASECHK.TRANS64 P0, [R3+URZ], R2 ;  /* 0x00000002030085a7 */ /* 0x000e64000800007f */
[----:B-1----:R-:W-:Y:S05]  /*d330*/  @!P0 BRA `(.L_x_2885) ;  /* 0xfffffffc00f08947 */ /* 0x002fea000383ffff */
.L_x_2880:
[----:B------:R-:W-:Y:S05]  /*d340*/  BSYNC B0 ;  /* 0x0000000000007941 */ /* 0x000fea0003800000 */
.L_x_2879:
[----:B------:R-:W-:Y:S05]  /*d350*/  EXIT ;  /* 0x000000000000794d */ /* 0x000fea0003800000 */
.L_x_2807:
[----:B-1----:R-:W-:-:S04]  /*d360*/  IMAD.U32 R3, RZ, RZ, UR42 ;  /* 0x0000002aff037e24 */ /* 0x002fc8000f8e00ff */
[----:B------:R1:W2:Y:S03]  /*d370*/  SYNCS.PHASECHK.TRANS64.TRYWAIT P1, [R3+URZ+0x38800], R0 ;  /* 0x03880000030075a7 */ /* 0x0002a6000802017f */
[----:B--2---:R-:W-:Y:S05]  /*d380*/  @!P1 NANOSLEEP.SYNCS 0x989680 ;  /* 0x009896800000995d */ /* 0x004fea0003900000 */
[----:B------:R-:W2:Y:S02]  /*d390*/  @!P1 SYNCS.PHASECHK.TRANS64 P1, [R3+URZ+0x38800], R0 ;  /* 0x03880000030095a7 */ /* 0x000ea4000802007f */
[----:B--2---:R-:W-:Y:S05]  /*d3a0*/  @!P1 BRA `(.L_x_2807) ;  /* 0xfffffffc00ec9947 */ /* 0x004fea000383ffff */
[----:B------:R-:W-:Y:S05]  /*d3b0*/  BRA `(.L_x_2886) ;  /* 0xffffff5400947947 */ /* 0x000fea000383ffff */
.L_x_2811:
[----:B---3--:R3:W4:Y:S02]  /*d3c0*/  SYNCS.PHASECHK.TRANS64.TRYWAIT P1, [R8+URZ+0x38830], R9 ;  /* 0x03883009080075a7 */ /* 0x008724000802017f */
[----:B----4-:R-:W-:Y:S05]  /*d3d0*/  @!P1 NANOSLEEP.SYNCS 0x989680 ;  /* 0x009896800000995d */ /* 0x010fea0003900000 */
[----:B------:R-:W4:Y:S02]  /*d3e0*/  @!P1 SYNCS.PHASECHK.TRANS64 P1, [R8+URZ+0x38830], R9 ;  /* 0x03883009080095a7 */ /* 0x000f24000802007f */
[----:B----4-:R-:W-:Y:S05]  /*d3f0*/  @!P1 BRA `(.L_x_2811) ;  /* 0xfffffffc00f09947 */ /* 0x010fea000383ffff */
[----:B------:R-:W-:Y:S05]  /*d400*/  BRA `(.L_x_2810) ;  /* 0xffffff5400a87947 */ /* 0x000fea000383ffff */
.L_x_2812:
[----:B-1----:R-:W-:-:S04]  /*d410*/  MOV R3, UR42 ;  /* 0x0000002a00037c02 */ /* 0x002fc80008000f00 */
[----:B------:R1:W4:Y:S03]  /*d420*/  SYNCS.PHASECHK.TRANS64.TRYWAIT P1, [R3+URZ+0x38810], R0 ;  /* 0x03881000030075a7 */ /* 0x000326000802017f */
[----:B----4-:R-:W-:Y:S05]  /*d430*/  @!P1 NANOSLEEP.SYNCS 0x989680 ;  /* 0x009896800000995d */ /* 0x010fea0003900000 */
[----:B------:R-:W4:Y:S02]  /*d440*/  @!P1 SYNCS.PHASECHK.TRANS64 P1, [R3+URZ+0x38810], R0 ;  /* 0x03881000030095a7 */ /* 0x000f24000802007f */
[----:B----4-:R-:W-:Y:S05]  /*d450*/  @!P1 BRA `(.L_x_2812) ;  /* 0xfffffffc00ec9947 */ /* 0x010fea000383ffff */
[----:B------:R-:W-:Y:S05]  /*d460*/  BRA `(.L_x_2887) ;  /* 0xffffff5800307947 */ /* 0x000fea000383ffff */
.L_x_2816:
[----:B------:R1:W1:Y:S02]  /*d470*/  SYNCS.PHASECHK.TRANS64.TRYWAIT P1, [R8+URZ+0x38850], R9 ;  /* 0x03885009080075a7 */ /* 0x000264000802017f */
[----:B-1----:R-:W-:Y:S05]  /*d480*/  @!P1 NANOSLEEP.SYNCS 0x989680 ;  /* 0x009896800000995d */ /* 0x002fea0003900000 */
[----:B------:R-:W1:Y:S02]  /*d490*/  @!P1 SYNCS.PHASECHK.TRANS64 P1, [R8+URZ+0x38850], R9 ;  /* 0x03885009080095a7 */ /* 0x000e64000802007f */
[----:B-1----:R-:W-:Y:S05]  /*d4a0*/  @!P1 BRA `(.L_x_2816) ;  /* 0xfffffffc00f09947 */ /* 0x002fea000383ffff */
[----:B------:R-:W-:Y:S05]  /*d4b0*/  BRA `(.L_x_2815) ;  /* 0xffffff5800647947 */ /* 0x000fea000383ffff */
.L_x_2821:
[----:B--2---:R2:W3:Y:S02]  /*d4c0*/  SYNCS.PHASECHK.TRANS64.TRYWAIT P3, [R11+URZ+0x38830], R0 ;  /* 0x038830000b0075a7 */ /* 0x0044e4000806017f */
[----:B---3--:R-:W-:Y:S05]  /*d4d0*/  @!P3 NANOSLEEP.SYNCS 0x989680 ;  /* 0x009896800000b95d */ /* 0x008fea0003900000 */
[----:B------:R-:W3:Y:S02]  /*d4e0*/  @!P3 SYNCS.PHASECHK.TRANS64 P3, [R11+URZ+0x38830], R0 ;  /* 0x038830000b00b5a7 */ /* 0x000ee4000806007f */
[----:B---3--:R-:W-:Y:S05]  /*d4f0*/  @!P3 BRA `(.L_x_2821) ;  /* 0xfffffffc00f0b947 */ /* 0x008fea000383ffff */
[----:B------:R-:W-:Y:S05]  /*d500*/  BRA `(.L_x_2820) ;  /* 0xffffff7c00e47947 */ /* 0x000fea000383ffff */
.L_x_2825:
[----:B----4-:R4:W1:Y:S02]  /*d510*/  SYNCS.PHASECHK.TRANS64.TRYWAIT P3, [R11+URZ+0x38850], R0 ;  /* 0x038850000b0075a7 */ /* 0x010864000806017f */
[----:B-1----:R-:W-:Y:S05]  /*d520*/  @!P3 NANOSLEEP.SYNCS 0x989680 ;  /* 0x009896800000b95d */ /* 0x002fea0003900000 */
[----:B------:R-:W1:Y:S02]  /*d530*/  @!P3 SYNCS.PHASECHK.TRANS64 P3, [R11+URZ+0x38850], R0 ;  /* 0x038850000b00b5a7 */ /* 0x000e64000806007f */
[----:B-1----:R-:W-:Y:S05]  /*d540*/  @!P3 BRA `(.L_x_2825) ;  /* 0xfffffffc00f0b947 */ /* 0x002fea000383ffff */
[----:B------:R-:W-:Y:S05]  /*d550*/  BRA `(.L_x_2824) ;  /* 0xffffff8000607947 */ /* 0x000fea000383ffff */
.L_x_2836:
[----:B------:R-:W1:Y:S01]  /*d560*/  S2R R5, SR_TID.X ;  /* 0x0000000000057919 */ /* 0x000e620000002100 */
[----:B------:R-:W-:Y:S01]  /*d570*/  BSSY B0, `(.L_x_2888) ;  /* 0x000000a000007945 */ /* 0x000fe20003800000 */
[----:B------:R-:W-:Y:S01]  /*d580*/  IMAD.MOV.U32 R12, RZ, RZ, RZ ;  /* 0x000000ffff0c7224 */ /* 0x000fe200078e00ff */
[----:B------:R-:W-:Y:S01]  /*d590*/  MOV R11, 0x1f ;  /* 0x0000001f000b7802 */ /* 0x000fe20000000f00 */
[----:B------:R-:W-:Y:S01]  /*d5a0*/  IMAD.MOV.U32 R15, RZ, RZ, -0x1 ;  /* 0xffffffffff0f7424 */ /* 0x000fe200078e00ff */
[----:B-1----:R-:W-:-:S04]  /*d5b0*/  SHF.R.U32.HI R5, RZ, 0x5, R5 ;  /* 0x00000005ff057819 */ /* 0x002fc80000011605 */
[----:B------:R-:W-:-:S05]  /*d5c0*/  LOP3.LUT R5, R5, 0x3, RZ, 0xc0, !PT ;  /* 0x0000000305057812 */ /* 0x000fca00078ec0ff */
[----:B------:R-:W-:-:S07]  /*d5d0*/  IMAD.MOV.U32 R13, RZ, RZ, R5 ;  /* 0x000000ffff0d7224 */ /* 0x000fce00078e0005 */
[----:B------:R-:W-:Y:S05]  /*d5e0*/  WARPSYNC.COLLECTIVE R15, `(.L_x_2889) ;  /* 0x000000000f087348 */ /* 0x000fea0003c00000 */
[----:B------:R1:W2:Y:S02]  /*d5f0*/  SHFL.IDX P6, R14, R13, R12, R11 ;  /* 0x0000000c0d0e7389 */ /* 0x0002a400000c000b */
[----:B-12---:R-:W-:Y:S01]  /*d600*/  ENDCOLLECTIVE ;  /* 0x000000000000791b */ /* 0x006fe20003800000 */
.L_x_2889:
[----:B------:R-:W-:Y:S05]  /*d610*/  BSYNC B0 ;  /* 0x0000000000007941 */ /* 0x000fea0003800000 */
.L_x_2888:
[----:B------:R-:W-:Y:S05]  /*d620*/  BRA `(.L_x_2890) ;  /* 0xffffffd000747947 */ /* 0x000fea000383ffff */
.L_x_2837:
[----:B------:R-:W-:Y:S01]  /*d630*/  BSSY B0, `(.L_x_2891) ;  /* 0x0000006000007945 */ /* 0x000fe20003800000 */
[----:B------:R-:W-:-:S07]  /*d640*/  IMAD.MOV.U32 R15, RZ, RZ, -0x1 ;  /* 0xffffffffff0f7424 */ /* 0x000fce00078e00ff */
[----:B------:R-:W-:Y:S05]  /*d650*/  WARPSYNC.COLLECTIVE R15, `(.L_x_2892) ;  /* 0x000000000f0c7348 */ /* 0x000fea0003c00000 */
[----:B------:R-:W-:Y:S02]  /*d660*/  ELECT P6, UR62, PT ;  /* 0x00000000003e782f */ /* 0x000fe400038c0000 */
[----:B------:R-:W-:Y:S01]  /*d670*/  MOV R14, UR62 ;  /* 0x0000003e000e7c02 */ /* 0x000fe20008000f00 */
[----:B------:R-:W-:Y:S10]  /*d680*/  ENDCOLLECTIVE ;  /* 0x000000000000791b */ /* 0x000ff40003800000 */
.L_x_2892:
[----:B------:R-:W-:Y:S05]  /*d690*/  BSYNC B0 ;  /* 0x0000000000007941 */ /* 0x000fea0003800000 */
.L_x_2891:
[----:B------:R-:W-:Y:S05]  /*d6a0*/  BRA `(.L_x_2893) ;  /* 0xffffffd0006c7947 */ /* 0x000fea000383ffff */
.L_x_2840:
[----:B--2---:R2:W3:Y:S02]  /*d6b0*/  SYNCS.PHASECHK.TRANS64.TRYWAIT P1, [R10+URZ+0x38840], R5 ;  /* 0x038840050a0075a7 */ /* 0x0044e4000802017f */
[----:B---3--:R-:W-:Y:S05]  /*d6c0*/  @!P1 NANOSLEEP.SYNCS 0x989680 ;  /* 0x009896800000995d */ /* 0x008fea0003900000 */
[----:B------:R-:W3:Y:S02]  /*d6d0*/  @!P1 SYNCS.PHASECHK.TRANS64 P1, [R10+URZ+0x38840], R5 ;  /* 0x038840050a0095a7 */ /* 0x000ee4000802007f */
[----:B---3--:R-:W-:Y:S05]  /*d6e0*/  @!P1 BRA `(.L_x_2840) ;  /* 0xfffffffc00f09947 */ /* 0x008fea000383ffff */
[----:B------:R-:W-:Y:S05]  /*d6f0*/  BRA `(.L_x_2894) ;  /* 0xffffffd000cc7947 */ /* 0x000fea000383ffff */
.L_x_2845:
        /* <DEDUP_REMOVED lines=8> */
.L_x_2848:
[----:B--2---:R2:W3:Y:S02]  /*d780*/  SYNCS.PHASECHK.TRANS64.TRYWAIT P1, [R5+URZ+0x38860], R8 ;  /* 0x03886008050075a7 */ /* 0x0044e4000802017f */
[----:B---3--:R-:W-:Y:S05]  /*d790*/  @!P1 NANOSLEEP.SYNCS 0x989680 ;  /* 0x009896800000995d */ /* 0x008fea0003900000 */
[----:B------:R-:W3:Y:S02]  /*d7a0*/  @!P1 SYNCS.PHASECHK.TRANS64 P1, [R5+URZ+0x38860], R8 ;  /* 0x03886008050095a7 */ /* 0x000ee4000802007f */
[----:B---3--:R-:W-:Y:S05]  /*d7b0*/  @!P1 BRA `(.L_x_2848) ;  /* 0xfffffffc00f09947 */ /* 0x008fea000383ffff */
[----:B------:R-:W-:Y:S05]  /*d7c0*/  BRA `(.L_x_2896) ;  /* 0xffffffd800ac7947 */ /* 0x000fea000383ffff */
.L_x_2855:
[----:B--2---:R2:W3:Y:S02]  /*d7d0*/  SYNCS.PHASECHK.TRANS64.TRYWAIT P2, [R2+URZ+0x38840], R3 ;  /* 0x03884003020075a7 */ /* 0x0044e4000804017f */
[----:B---3--:R-:W-:Y:S05]  /*d7e0*/  @!P2 NANOSLEEP.SYNCS 0x989680 ;  /* 0x009896800000a95d */ /* 0x008fea0003900000 */
[----:B------:R-:W3:Y:S02]  /*d7f0*/  @!P2 SYNCS.PHASECHK.TRANS64 P2, [R2+URZ+0x38840], R3 ;  /* 0x038840030200a5a7 */ /* 0x000ee4000804007f */
[----:B---3--:R-:W-:Y:S05]  /*d800*/  @!P2 BRA `(.L_x_2855) ;  /* 0xfffffffc00f0a947 */ /* 0x008fea000383ffff */
[----:B------:R-:W-:Y:S05]  /*d810*/  BRA `(.L_x_2897) ;  /* 0xffffffe000547947 */ /* 0x000fea000383ffff */
.L_x_2857:
[----:B---3--:R3:W4:Y:S02]  /*d820*/  SYNCS.PHASECHK.TRANS64.TRYWAIT P2, [R2+URZ+0x38860], R3 ;  /* 0x03886003020075a7 */ /* 0x008724000804017f */
[----:B----4-:R-:W-:Y:S05]  /*d830*/  @!P2 NANOSLEEP.SYNCS 0x989680 ;  /* 0x009896800000a95d */ /* 0x010fea0003900000 */
[----:B------:R-:W4:Y:S02]  /*d840*/  @!P2 SYNCS.PHASECHK.TRANS64 P2, [R2+URZ+0x38860], R3 ;  /* 0x038860030200a5a7 */ /* 0x000f24000804007f */
[----:B----4-:R-:W-:Y:S05]  /*d850*/  @!P2 BRA `(.L_x_2857) ;  /* 0xfffffffc00f0a947 */ /* 0x010fea000383ffff */
[----:B------:R-:W-:Y:S05]  /*d860*/  BRA `(.L_x_2898) ;  /* 0xffffffe000b07947 */ /* 0x000fea000383ffff */
.L_x_2863:
[----:B-1----:R1:W2:Y:S02]  /*d870*/  SYNCS.PHASECHK.TRANS64.TRYWAIT P2, [R2+URZ+0x38840], R3 ;  /* 0x03884003020075a7 */ /* 0x0022a4000804017f */
[----:B--2---:R-:W-:Y:S05]  /*d880*/  @!P2 NANOSLEEP.SYNCS 0x989680 ;  /* 0x009896800000a95d */ /* 0x004fea0003900000 */
[----:B------:R-:W2:Y:S02]  /*d890*/  @!P2 SYNCS.PHASECHK.TRANS64 P2, [R2+URZ+0x38840], R3 ;  /* 0x038840030200a5a7 */ /* 0x000ea4000804007f */
[----:B--2---:R-:W-:Y:S05]  /*d8a0*/  @!P2 BRA `(.L_x_2863) ;  /* 0xfffffffc00f0a947 */ /* 0x004fea000383ffff */
[----:B------:R-:W-:Y:S05]  /*d8b0*/  BRA `(.L_x_2899) ;  /* 0xffffffe8003c7947 */ /* 0x000fea000383ffff */
.L_x_2865:
[----:B--2---:R2:W3:Y:S02]  /*d8c0*/  SYNCS.PHASECHK.TRANS64.TRYWAIT P2, [R2+URZ+0x38860], R3 ;  /* 0x03886003020075a7 */ /* 0x0044e4000804017f */
[----:B---3--:R-:W-:Y:S05]  /*d8d0*/  @!P2 NANOSLEEP.SYNCS 0x989680 ;  /* 0x009896800000a95d */ /* 0x008fea0003900000 */
[----:B------:R-:W3:Y:S02]  /*d8e0*/  @!P2 SYNCS.PHASECHK.TRANS64 P2, [R2+URZ+0x38860], R3 ;  /* 0x038860030200a5a7 */ /* 0x000ee4000804007f */
[----:B---3--:R-:W-:Y:S05]  /*d8f0*/  @!P2 BRA `(.L_x_2865) ;  /* 0xfffffffc00f0a947 */ /* 0x008fea000383ffff */
[----:B------:R-:W-:Y:S05]  /*d900*/  BRA `(.L_x_2900) ;  /* 0xffffffe800987947 */ /* 0x000fea000383ffff */
.L_x_2870:
[----:B-1----:R1:W2:Y:S02]  /*d910*/  SYNCS.PHASECHK.TRANS64.TRYWAIT P2, [R2+URZ+0x38840], R3 ;  /* 0x03884003020075a7 */ /* 0x0022a4000804017f */
[----:B--2---:R-:W-:Y:S05]  /*d920*/  @!P2 NANOSLEEP.SYNCS 0x989680 ;  /* 0x009896800000a95d */ /* 0x004fea0003900000 */
[----:B------:R-:W2:Y:S02]  /*d930*/  @!P2 SYNCS.PHASECHK.TRANS64 P2, [R2+URZ+0x38840], R3 ;  /* 0x038840030200a5a7 */ /* 0x000ea4000804007f */
[----:B--2---:R-:W-:Y:S05]  /*d940*/  @!P2 BRA `(.L_x_2870) ;  /* 0xfffffffc00f0a947 */ /* 0x004fea000383ffff */
[----:B------:R-:W-:Y:S05]  /*d950*/  BRA `(.L_x_2901) ;  /* 0xfffffff0000c7947 */ /* 0x000fea000383ffff */
.L_x_2872:
[----:B--2---:R2:W3:Y:S02]  /*d960*/  SYNCS.PHASECHK.TRANS64.TRYWAIT P2, [R2+URZ+0x38860], R3 ;  /* 0x03886003020075a7 */ /* 0x0044e4000804017f */
[----:B---3--:R-:W-:Y:S05]  /*d970*/  @!P2 NANOSLEEP.SYNCS 0x989680 ;  /* 0x009896800000a95d */ /* 0x008fea0003900000 */
[----:B------:R-:W3:Y:S02]  /*d980*/  @!P2 SYNCS.PHASECHK.TRANS64 P2, [R2+URZ+0x38860], R3 ;  /* 0x038860030200a5a7 */ /* 0x000ee4000804007f */
[----:B---3--:R-:W-:Y:S05]  /*d990*/  @!P2 BRA `(.L_x_2872) ;  /* 0xfffffffc00f0a947 */ /* 0x008fea000383ffff */
[----:B------:R-:W-:Y:S05]  /*d9a0*/  BRA `(.L_x_2902) ;  /* 0xfffffff000687947 */ /* 0x000fea000383ffff */
.L_x_2877:
[----:B--2---:R2:W3:Y:S02]  /*d9b0*/  SYNCS.PHASECHK.TRANS64.TRYWAIT P0, [R0+URZ+0x38820], R3 ;  /* 0x03882003000075a7 */ /* 0x0044e4000800017f */
[----:B---3--:R-:W-:Y:S05]  /*d9c0*/  @!P0 NANOSLEEP.SYNCS 0x989680 ;  /* 0x009896800000895d */ /* 0x008fea0003900000 */
[----:B------:R-:W3:Y:S02]  /*d9d0*/  @!P0 SYNCS.PHASECHK.TRANS64 P0, [R0+URZ+0x38820], R3 ;  /* 0x03882003000085a7 */ /* 0x000ee4000800007f */
[----:B---3--:R-:W-:Y:S05]  /*d9e0*/  @!P0 BRA `(.L_x_2877) ;  /* 0xfffffffc00f08947 */ /* 0x008fea000383ffff */
[----:B------:R-:W-:Y:S05]  /*d9f0*/  BRA `(.L_x_2903) ;  /* 0xfffffff400bc7947 */ /* 0x000fea000383ffff */
.L_x_2878:
[----:B------:R-:W3:Y:S01]  /*da00*/  S2R R2, SR_TID.X ;  /* 0x0000000000027919 */ /* 0x000ee20000002100 */
[----:B------:R-:W-:Y:S01]  /*da10*/  BSSY B0, `(.L_x_2904) ;  /* 0x000000a000007945 */ /* 0x000fe20003800000 */
[----:B------:R-:W-:Y:S01]  /*da20*/  IMAD.MOV.U32 R12, RZ, RZ, RZ ;  /* 0x000000ffff0c7224 */ /* 0x000fe200078e00ff */
[----:B------:R-:W-:Y:S01]  /*da30*/  MOV R15, 0xffffffff ;  /* 0xffffffff000f7802 */ /* 0x000fe20000000f00 */
[----:B------:R-:W-:Y:S01]  /*da40*/  IMAD.MOV.U32 R11, RZ, RZ, 0x1f ;  /* 0x0000001fff0b7424 */ /* 0x000fe200078e00ff */
[----:B---3--:R-:W-:-:S04]  /*da50*/  SHF.R.U32.HI R2, RZ, 0x5, R2 ;  /* 0x00000005ff027819 */ /* 0x008fc80000011602 */
[----:B------:R-:W-:-:S04]  /*da60*/  LOP3.LUT R2, R2, 0x3, RZ, 0xc0, !PT ;  /* 0x0000000302027812 */ /* 0x000fc800078ec0ff */
[----:B------:R-:W-:-:S07]  /*da70*/  MOV R13, R2 ;  /* 0x00000002000d7202 */ /* 0x000fce0000000f00 */
[----:B-12---:R-:W-:Y:S05]  /*da80*/  WARPSYNC.COLLECTIVE R15, `(.L_x_2905) ;  /* 0x000000000f087348 */ /* 0x006fea0003c00000 */
[----:B------:R3:W4:Y:S02]  /*da90*/  SHFL.IDX P6, R14, R13, R12, R11 ;  /* 0x0000000c0d0e7389 */ /* 0x00072400000c000b */
[----:B-1234-:R-:W-:Y:S01]  /*daa0*/  ENDCOLLECTIVE ;  /* 0x000000000000791b */ /* 0x01efe20003800000 */
.L_x_2905:
[----:B------:R-:W-:Y:S05]  /*dab0*/  BSYNC B0 ;  /* 0x0000000000007941 */ /* 0x000fea0003800000 */
.L_x_2904:
[----:B------:R-:W-:Y:S05]  /*dac0*/  BRA `(.L_x_2906) ;  /* 0xfffffff400a47947 */ /* 0x000fea000383ffff */
.L_x_2881:
[----:B------:R-:W-:Y:S01]  /*dad0*/  BSSY B1, `(.L_x_2907) ;  /* 0x0000006000017945 */ /* 0x000fe20003800000 */
[----:B------:R-:W-:-:S07]  /*dae0*/  IMAD.MOV.U32 R15, RZ, RZ, -0x1 ;  /* 0xffffffffff0f7424 */ /* 0x000fce00078e00ff */
[----:B-123--:R-:W-:Y:S05]  /*daf0*/  WARPSYNC.COLLECTIVE R15, `(.L_x_2908) ;  /* 0x000000000f0c7348 */ /* 0x00efea0003c00000 */
[----:B------:R-:W-:Y:S02]  /*db00*/  ELECT P6, UR62, PT ;  /* 0x00000000003e782f */ /* 0x000fe400038c0000 */
[----:B------:R-:W-:Y:S01]  /*db10*/  MOV R14, UR62 ;  /* 0x0000003e000e7c02 */ /* 0x000fe20008000f00 */
[----:B-123--:R-:W-:Y:S10]  /*db20*/  ENDCOLLECTIVE ;  /* 0x000000000000791b */ /* 0x00eff40003800000 */
.L_x_2908:
[----:B------:R-:W-:Y:S05]  /*db30*/  BSYNC B1 ;  /* 0x0000000000017941 */ /* 0x000fea0003800000 */
.L_x_2907:
[----:B------:R-:W-:Y:S05]  /*db40*/  BRA `(.L_x_2909) ;  /* 0xfffffff4009c7947 */ /* 0x000fea000383ffff */
.L_x_2882:
[----:B--2---:R2:W3:Y:S02]  /*db50*/  SYNCS.PHASECHK.TRANS64.TRYWAIT P0, [R6+URZ], R5 ;  /* 0x00000005060075a7 */ /* 0x0044e4000800017f */
[----:B---3--:R-:W-:Y:S05]  /*db60*/  @!P0 NANOSLEEP.SYNCS 0x989680 ;  /* 0x009896800000895d */ /* 0x008fea0003900000 */
[----:B------:R-:W3:Y:S02]  /*db70*/  @!P0 SYNCS.PHASECHK.TRANS64 P0, [R6+URZ], R5 ;  /* 0x00000005060085a7 */ /* 0x000ee4000800007f */
[----:B---3--:R-:W-:Y:S05]  /*db80*/  @!P0 BRA `(.L_x_2882) ;  /* 0xfffffffc00f08947 */ /* 0x008fea000383ffff */
[----:B------:R-:W-:Y:S05]  /*db90*/  BRA `(.L_x_2910) ;  /* 0xfffffff400bc7947 */ /* 0x000fea000383ffff */
.L_x_2883:
[----:B---3--:R3:W4:Y:S02]  /*dba0*/  SYNCS.PHASECHK.TRANS64.TRYWAIT P0, [R7+URZ], R2 ;  /* 0x00000002070075a7 */ /* 0x008724000800017f */
[----:B----4-:R-:W-:Y:S05]  /*dbb0*/  @!P0 NANOSLEEP.SYNCS 0x989680 ;  /* 0x009896800000895d */ /* 0x010fea0003900000 */
[----:B------:R-:W4:Y:S02]  /*dbc0*/  @!P0 SYNCS.PHASECHK.TRANS64 P0, [R7+URZ], R2 ;  /* 0x00000002070085a7 */ /* 0x000f24000800007f */
[----:B----4-:R-:W-:Y:S05]  /*dbd0*/  @!P0 BRA `(.L_x_2883) ;  /* 0xfffffffc00f08947 */ /* 0x010fea000383ffff */
[----:B------:R-:W-:Y:S05]  /*dbe0*/  BRA `(.L_x_2911) ;  /* 0xfffffff400b87947 */ /* 0x000fea000383ffff */
.L_x_2884:
[----:B----4-:R4:W1:Y:S02]  /*dbf0*/  SYNCS.PHASECHK.TRANS64.TRYWAIT P0, [R16+URZ], R5 ;  /* 0x00000005100075a7 */ /* 0x010864000800017f */
[----:B-1----:R-:W-:Y:S05]  /*dc00*/  @!P0 NANOSLEEP.SYNCS 0x989680 ;  /* 0x009896800000895d */ /* 0x002fea0003900000 */
[----:B------:R-:W1:Y:S02]  /*dc10*/  @!P0 SYNCS.PHASECHK.TRANS64 P0, [R16+URZ], R5 ;  /* 0x00000005100085a7 */ /* 0x000e64000800007f */
[----:B-1----:R-:W-:Y:S05]  /*dc20*/  @!P0 BRA `(.L_x_2884) ;  /* 0xfffffffc00f08947 */ /* 0x002fea000383ffff */
[----:B------:R-:W-:Y:S05]  /*dc30*/  BRA `(.L_x_2912) ;  /* 0xfffffff400ac7947 */ /* 0x000fea000383ffff */
.L_x_2913:
        /* <DEDUP_REMOVED lines=12> */
.L_x_11941:


//--------------------- .text._ZN7cutlass13device_kernelIN5flash11enable_sm90INS1_16FlashAttnFwdSm90INS1_25CollectiveMainloopFwdSm90ILi2EN4cute5tupleIJNS5_1CILi1EEES8_S8_EEENS6_IJNS7_ILi64EEESA_SA_EEELi512ENS_10bfloat16_tEfNS_4arch4Sm90ELb0ELb0ELb0ELb1ELb0ELb0ELb0ELb0ELb0ELb0ELb0ELb0EEENS1_21CollectiveEpilogueFwdINS6_IJSA_NS7_ILi512EEESA_EEES9_SC_SE_Li256ELb1ELb0ELb0ELb0EEENS1_36VarlenDynamicPersistentTileSchedulerILi64ELi64ELi256ELi32ELb0ELb0ELb1ELb0ELb1ELb1EEEEEEEEEvNT_6ParamsE --------------------------
	.section	.text._ZN7cutlass13device_kernelIN5flash11enable_sm90INS1_16FlashAttnFwdSm90INS1_25CollectiveMainloopFwdSm90ILi2EN4cute5tupleIJNS5_1CILi1EEES8_S8_EEENS6_IJNS7_ILi64EEESA_SA_EEELi512ENS_10bfloat16_tEfNS_4arch4Sm90ELb0ELb0ELb0ELb1ELb0ELb0ELb0ELb0ELb0ELb0ELb0ELb0EEENS1_21CollectiveEpilogueFwdINS6_IJSA_NS7_ILi512EEESA_EEES9_SC_SE_Li256ELb1ELb0ELb0ELb0EEENS1_36VarlenDynamicPersistentTileSchedulerILi64ELi64ELi256ELi32ELb0ELb0ELb1ELb0ELb1ELb1EEEEEEEEEvNT_6ParamsE,"ax",@progbits
	.align	128
.text._ZN7cutlass13device_kernelIN5flash11enable_sm90INS1_16FlashAttnFwdSm90INS1_25CollectiveMainloopFwdSm90ILi2EN4cute5tupleIJNS5_1CILi1EEES8_S8_EEENS6_IJNS7_ILi64EEESA_SA_EEELi512ENS_10bfloat16_tEfNS_4arch4Sm90ELb0ELb0ELb0ELb1ELb0ELb0ELb0ELb0ELb0ELb0ELb0ELb0EEENS1_21CollectiveEpilogueFwdINS6_IJSA_NS7_ILi512EEESA_EEES9_SC_SE_Li256ELb1ELb0ELb0ELb0EEENS1_36VarlenDynamicPersistentTileSchedulerILi64ELi64ELi256ELi32ELb0ELb0ELb1ELb0ELb1ELb1EEEEEEEEEvNT_6ParamsE:
        .type           _ZN7cutlass13device_kernelIN5flash11enable_sm90INS1_16FlashAttnFwdSm90INS1_25CollectiveMainloopFwdSm90ILi2EN4cute5tupleIJNS5_1CILi1EEES8_S8_EEENS6_IJNS7_ILi64EEESA_SA_EEELi512ENS_10bfloat16_tEfNS_4arch4Sm90ELb0ELb0ELb0ELb1ELb0ELb0ELb0ELb0ELb0ELb0ELb0ELb0EEENS1_21CollectiveEpilogueFwdINS6_IJSA_NS7_ILi512EEESA_EEES9_SC_SE_Li256ELb1ELb0ELb0ELb0EEENS1_36VarlenDynamicPersistentTileSchedulerILi64ELi64ELi256ELi32ELb0ELb0ELb1ELb0ELb1ELb1EEEEEEEEEvNT_6ParamsE,@function
        .size           _ZN7cutlass13device_kernelIN5flash11enable_sm90INS1_16FlashAttnFwdSm90INS1_25CollectiveMainloopFwdSm90ILi2EN4cute5tupleIJNS5_1CILi1EEES8_S8_EEENS6_IJNS7_ILi64EEESA_SA_EEELi512ENS_10bfloat16_tEfNS_4arch4Sm90ELb0ELb0ELb0ELb1ELb0ELb0ELb0ELb0ELb0ELb0ELb0ELb0EEENS1_21CollectiveEpilogueFwdINS6_IJSA_NS7_ILi512EEESA_EEES9_SC_SE_Li256ELb1ELb0ELb0ELb0EEENS1_36VarlenDynamicPersistentTileSchedulerILi64ELi64ELi256ELi32ELb0ELb0ELb1ELb0ELb1ELb1EEEEEEEEEvNT_6ParamsE,(.L_x_11942 - _ZN7cutlass13device_kernelIN5flash11enable_sm90INS1_16FlashAttnFwdSm90INS1_25CollectiveMainloopFwdSm90ILi2EN4cute5tupleIJNS5_1CILi1EEES8_S8_EEENS6_IJNS7_ILi64EEESA_SA_EEELi512ENS_10bfloat16_tEfNS_4arch4Sm90ELb0ELb0ELb0ELb1ELb0ELb0ELb0ELb0ELb0ELb0ELb0ELb0EEENS1_21CollectiveEpilogueFwdINS6_IJSA_NS7_ILi512EEESA_EEES9_SC_SE_Li256ELb1ELb0ELb0ELb0EEENS1_36VarlenDynamicPersistentTileSchedulerILi64ELi64ELi256ELi32ELb0ELb0ELb1ELb0ELb1ELb1EEEEEEEEEvNT_6ParamsE)
        .other          _ZN7cutlass13device_kernelIN5flash11enable_sm90INS1_16FlashAttnFwdSm90INS1_25CollectiveMainloopFwdSm90ILi2EN4cute5tupleIJNS5_1CILi1EEES8_S8_EEENS6_IJNS7_ILi64EEESA_SA_EEELi512ENS_10bfloat16_tEfNS_4arch4Sm90ELb0ELb0ELb0ELb1ELb0ELb0ELb0ELb0ELb0ELb0ELb0ELb0EEENS1_21CollectiveEpilogueFwdINS6_IJSA_NS7_ILi512EEESA_EEES9_SC_SE_Li256ELb1ELb0ELb0ELb0EEENS1_36VarlenDynamicPersistentTileSchedulerILi64ELi64ELi256ELi32ELb0ELb0ELb1ELb0ELb1ELb1EEEEEEEEEvNT_6ParamsE,@"STO_CUDA_ENTRY STV_DEFAULT"
_ZN7cutlass13device_kernelIN5flash11enable_sm90INS1_16FlashAttnFwdSm90INS1_25CollectiveMainloopFwdSm90ILi2EN4cute5tupleIJNS5_1CILi1EEES8_S8_EEENS6_IJNS7_ILi64EEESA_SA_EEELi512ENS_10bfloat16_tEfNS_4arch4Sm90ELb0ELb0ELb0ELb1ELb0ELb0ELb0ELb0ELb0ELb0ELb0ELb0EEENS1_21CollectiveEpilogueFwdINS6_IJSA_NS7_ILi512EEESA_EEES9_SC_SE_Li256ELb1ELb0ELb0ELb0EEENS1_36VarlenDynamicPersistentTileSchedulerILi64ELi64ELi256ELi32ELb0ELb0ELb1ELb0ELb1ELb1EEEEEEEEEvNT_6ParamsE:
        /* <DEDUP_REMOVED lines=21> */
.L_x_2915:
[----:B------:R-:W-:Y:S05]  /*0150*/  BSYNC B0 ;  /* 0x0000000000007941 */ /* 0x000fea0003800000 */
.L_x_2914:
        /* <DEDUP_REMOVED lines=32> */
[----:B0-----:R3:W4:Y:S01]  /*0360*/  SYNCS.EXCH.64 URZ, [UR6+0x28c30], UR4 ;  /* 0x028c3004063f75b2 */ /* 0x0017220008000100 */
[----:B------:R3:W0:Y:S01]  /*0370*/  SYNCS.EXCH.64 URZ, [UR6+0x28c40], UR4 ;  /* 0x028c4004063f75b2 */ /* 0x0006220008000100 */
[----:B------:R3:W0:Y:S01]  /*0380*/  SYNCS.EXCH.64 URZ, [UR6+0x28c38], UR4 ;  /* 0x028c3804063f75b2 */ /* 0x0006220008000100 */
[----:B------:R3:W0:Y:S02]  /*0390*/  SYNCS.EXCH.64 URZ, [UR6+0x28c48], UR4 ;  /* 0x028c4804063f75b2 */ /* 0x0006240008000100 */
[----:B---3--:R-:W-:Y:S01]  /*03a0*/  NOP ;  /* 0x0000000000007918 */ /* 0x008fe20000000000 */
.L_x_2916:
        /* <DEDUP_REMOVED lines=22> */
.L_x_2917:
        /* <DEDUP_REMOVED lines=18> */
.L_x_2918:
        /* <DEDUP_REMOVED lines=22> */
.L_x_2919:
        /* <DEDUP_REMOVED lines=22> */
.L_x_2920:
[----:B------:R-:W-:Y:S01]  /*08f0*/  PLOP3.LUT P0, PT, PT, PT, UP0, 0x80, 0x0 ;  /* 0x000000000000781c */ /* 0x000fe20003f0f008 */
[----:B------:R-:W-:Y:S01]  /*0900*/  UMOV UR36, 0x1 ;  /* 0x0000000100247882 */ /* 0x000fe20000000000 */
[----:B------:R-:W-:Y:S01]  /*0910*/  NOP ;  /* 0x0000000000007918 */ /* 0x000fe20000000000 */
[----:B------:R-:W-:Y:S01]  /*0920*/  USEL UR36, UR36, 0x2, !UP0 ;  /* 0x0000000224247887 */ /* 0x000fe2000c000000 */
[----:B------:R-:W-:Y:S01]  /*0930*/  ULDC.64 UR38, c[0x0][0x208] ;  /* 0x0000820000267ab9 */ /* 0x000fe20000000a00 */
[----:B012-4-:R-:W-:Y:S08]  /*0940*/  BAR.SYNC.DEFER_BLOCKING 0x0 ;  /* 0x0000000000007b1d */ /* 0x017ff00000010000 */
[----:B------:R-:W-:Y:S05]  /*0950*/  @!P0 BRA `(.L_x_2921) ;  /* 0x00000088004c8947 */ /* 0x000fea0003800000 */
.L_x_2922:
[----:B------:R-:W-:-:S08]  /*0960*/  NOP ;  /* 0x0000000000007918 */ /* 0x000fd00000000000 */
[----:B------:R-:W0:Y:S02]  /*0970*/  USETMAXREG.TRY_ALLOC.CTAPOOL UP0, 0xf0 ;  /* 0x000000f0000079c8 */ /* 0x000e240008000600 */
[----:B0-----:R-:W-:-:S13]  /*0980*/  PLOP3.LUT P0, PT, PT, PT, UP0, 0x80, 0x0 ;  /* 0x000000000000781c */ /* 0x001fda0003f0f008 */
[----:B------:R-:W-:Y:S05]  /*0990*/  @!P0 BRA `(.L_x_2922) ;  /* 0xfffffffc00f08947 */ /* 0x000fea000383ffff */
[----:B------:R-:W0:Y:S01]  /*09a0*/  S2R R2, SR_TID.X ;  /* 0x0000000000027919 */ /* 0x000e220000002100 */
[----:B------:R-:W1:Y:S01]  /*09b0*/  S2UR UR4, SR_CgaCtaId ;  /* 0x00000000000479c3 */ /* 0x000e620000008800 */
[----:B------:R-:W-:Y:S02]  /*09c0*/  UMOV UR42, 0x400 ;  /* 0x00000400002a7882 */ /* 0x000fe40000000000 */
[----:B-1----:R-:W-:-:S03]  /*09d0*/  ULEA UR42, UR4, UR42, 0x18 ;  /* 0x0000002a042a7291 */ /* 0x002fc6000f8ec03f */
[----:B------:R-:W-:Y:S01]  /*09e0*/  ULDC UR4, c[0x0][0xc14] ;  /* 0x0003050000047ab9 */ /* 0x000fe20000000800 */
[----:B0-----:R-:W-:-:S04]  /*09f0*/  LOP3.LUT R0, R2, 0xffffff80, RZ, 0xc0, !PT ;  /* 0xffffff8002007812 */ /* 0x001fc800078ec0ff */
[----:B------:R-:W-:-:S13]  /*0a00*/  ISETP.NE.AND P0, PT, R0, 0x80, PT ;  /* 0x000000800000780c */ /* 0x000fda0003f05270 */
[----:B------:R-:W-:Y:S06]  /*0a10*/  @!P0 BAR.ARV 0x8, 0xa0 ;  /* 0x0202800000008b1d */ /* 0x000fec0000002000 */
[----:B------:R-:W-:-:S13]  /*0a20*/  ISETP.GE.U32.AND P0, PT, R2, 0x100, PT ;  /* 0x000001000200780c */ /* 0x000fda0003f06070 */
[----:B------:R-:W-:Y:S08]  /*0a30*/  @P0 BAR.ARV 0xf, 0x100 ;  /* 0x03c4000000000b1d */ /* 0x000ff00000002000 */
[----:B------:R-:W-:Y:S06]  /*0a40*/  BAR.SYNC.DEFER_BLOCKING 0x5, 0x120 ;  /* 0x0144800000007b1d */ /* 0x000fec0000010000 */
[----:B------:R-:W0:Y:S02]  /*0a50*/  LDS.128 R20, [UR42+0x28cd0] ;  /* 0x028cd02aff147984 */ /* 0x000e240008000c00 */
[----:B------:R-:W-:Y:S06]  /*0a60*/  BAR.ARV 0x4, 0x120 ;  /* 0x0104800000007b1d */ /* 0x000fec0000002000 */
[----:B0-----:R-:W-:-:S13]  /*0a70*/  ISETP.GE.AND P0, PT, R23, UR4, PT ;  /* 0x0000000417007c0c */ /* 0x001fda000bf06270 */
[----:B------:R-:W-:Y:S05]  /*0a80*/  @P0 EXIT ;  /* 0x000000000000094d */ /* 0x000fea0003800000 */
[----:B------:R-:W-:Y:S01]  /*0a90*/  VIADD R190, R2, 0xffffff80 ;  /* 0xffffff8002be7836 */ /* 0x000fe20000000000 */
[----:B------:R-:W-:Y:S01]  /*0aa0*/  R2UR UR5, R22 ;  /* 0x00000000160572ca */ /* 0x000fe200000e0000 */
[----:B------:R-:W-:Y:S01]  /*0ab0*/  IMAD.MOV.U32 R185, RZ, RZ, 0x20 ;  /* 0x00000020ffb97424 */ /* 0x000fe200078e00ff */
[----:B------:R-:W-:Y:S02]  /*0ac0*/  ULOP3.LUT UR43, UR36, 0x1, URZ, 0xfc, !UPT ;  /* 0x00000001242b7892 */ /* 0x000fe4000f8efc3f */
[----:B------:R-:W-:Y:S01]  /*0ad0*/  SHF.R.S32.HI R3, RZ, 0x1f, R190 ;  /* 0x0000001fff037819 */ /* 0x000fe200000114be */
[----:B------:R-:W-:Y:S01]  /*0ae0*/  UMOV UR37, URZ ;  /* 0x0000003f00257c82 */ /* 0x000fe20008000000 */
[----:B------:R-:W-:Y:S01]  /*0af0*/  UMOV UR40, URZ ;  /* 0x0000003f00287c82 */ /* 0x000fe20008000000 */
[----:B------:R-:W-:Y:S01]  /*0b00*/  UMOV UR41, URZ ;  /* 0x0000003f00297c82 */ /* 0x000fe20008000000 */
[CC--:B------:R-:W-:Y:S02]  /*0b10*/  LEA.HI R0, R3.reuse, R190.reuse, RZ, 0x4 ;  /* 0x000000be03007211 */ /* 0x0c0fe400078f20ff */
[----:B------:R-:W-:-:S02]  /*0b20*/  LEA.HI R4, R3, R190, RZ, 0x5 ;  /* 0x000000be03047211 */ /* 0x000fc400078f28ff */
[----:B------:R-:W-:Y:S02]  /*0b30*/  SHF.R.S32.HI R11, RZ, 0x4, R0 ;  /* 0x00000004ff0b7819 */ /* 0x000fe40000011400 */
[C---:B------:R-:W-:Y:S02]  /*0b40*/  LOP3.LUT R5, R0.reuse, 0xfffffff0, RZ, 0xc0, !PT ;  /* 0xfffffff000057812 */ /* 0x040fe400078ec0ff */
[--C-:B------:R-:W-:Y:S02]  /*0b50*/  SHF.R.S32.HI R13, RZ, 0x5, R4.reuse ;  /* 0x00000005ff0d7819 */ /* 0x100fe40000011404 */
[----:B------:R-:W-:Y:S01]  /*0b60*/  LEA.HI R2, R0, R11, RZ, 0x1 ;  /* 0x0000000b00027211 */ /* 0x000fe200078f08ff */
[----:B------:R-:W-:Y:S01]  /*0b70*/  IMAD.IADD R7, R190, 0x1, -R5 ;  /* 0x00000001be077824 */ /* 0x000fe200078e0a05 */
[----:B------:R-:W-:Y:S02]  /*0b80*/  SHF.R.S32.HI R4, RZ, 0x1f, R4 ;  /* 0x0000001fff047819 */ /* 0x000fe40000011404 */
[----:B------:R-:W-:-:S02]  /*0b90*/  LEA.HI R9, R3, R190, RZ, 0x7 ;  /* 0x000000be03097211 */ /* 0x000fc400078f38ff */
[----:B------:R-:W-:Y:S02]  /*0ba0*/  LOP3.LUT R2, R2, 0x1ffffffe, RZ, 0xc0, !PT ;  /* 0x1ffffffe02027812 */ /* 0x000fe400078ec0ff */
[----:B------:R-:W-:Y:S02]  /*0bb0*/  LEA.HI R4, R4, R13, RZ, 0x2 ;  /* 0x0000000d04047211 */ /* 0x000fe400078f10ff */
[----:B------:R-:W-:Y:S01]  /*0bc0*/  SHF.R.S32.HI R0, RZ, 0x1f, R7 ;  /* 0x0000001fff007819 */ /* 0x000fe20000011407 */
[----:B------:R-:W-:Y:S01]  /*0bd0*/  IMAD.IADD R11, R11, 0x1, -R2 ;  /* 0x000000010b0b7824 */ /* 0x000fe200078e0a02 */
[----:B------:R-:W-:Y:S02]  /*0be0*/  LOP3.LUT R5, R9, 0xffffff80, RZ, 0xc0, !PT ;  /* 0xffffff8009057812 */ /* 0x000fe400078ec0ff */
[----:B------:R-:W-:Y:S01]  /*0bf0*/  LOP3.LUT R4, R4, 0x3ffffc, RZ, 0xc0, !PT ;  /* 0x003ffffc04047812 */ /* 0x000fe200078ec0ff */
[----:B------:R-:W-:Y:S01]  /*0c00*/  IMAD.SHL.U32 R11, R11, 0x8, RZ ;  /* 0x000000080b0b7824 */ /* 0x000fe200078e00ff */
[----:B------:R-:W-:Y:S01]  /*0c10*/  SHF.R.S32.HI R188, RZ, 0x7, R9 ;  /* 0x00000007ffbc7819 */ /* 0x000fe20000011409 */
[----:B------:R-:W-:Y:S01]  /*0c20*/  IMAD.IADD R5, R190, 0x1, -R5 ;  /* 0x00000001be057824 */ /* 0x000fe200078e0a05 */
[-C--:B------:R-:W-:Y:S01]  /*0c30*/  LEA.HI R2, R0, R7.reuse, RZ, 0x3 ;  /* 0x0000000700027211 */ /* 0x080fe200078f18ff */
[----:B------:R-:W-:Y:S01]  /*0c40*/  IMAD.IADD R6, R13, 0x1, -R4 ;  /* 0x000000010d067824 */ /* 0x000fe200078e0a04 */
[----:B------:R-:W-:-:S02]  /*0c50*/  LEA R15, R188, R7, 0x8 ;  /* 0x00000007bc0f7211 */ /* 0x000fc400078e40ff */
[C---:B------:R-:W-:Y:S01]  /*0c60*/  LOP3.LUT R4, R2.reuse, 0xfffffff8, RZ, 0xc0, !PT ;  /* 0xfffffff802047812 */ /* 0x040fe200078ec0ff */
[----:B------:R-:W-:Y:S01]  /*0c70*/  IMAD.SHL.U32 R8, R2, 0x40, RZ ;  /* 0x0000004002087824 */ /* 0x000fe200078e00ff */
[----:B------:R-:W-:Y:S01]  /*0c80*/  SHF.R.S32.HI R0, RZ, 0x1f, R5 ;  /* 0x0000001fff007819 */ /* 0x000fe20000011405 */
[----:B------:R-:W-:Y:S01]  /*0c90*/  IMAD R12, R6, 0x10, R15 ;  /* 0x00000010060c7824 */ /* 0x000fe200078e020f */
[----:B------:R-:W-:Y:S01]  /*0ca0*/  LEA.HI R3, R3, R190, RZ, 0x3 ;  /* 0x000000be03037211 */ /* 0x000fe200078f18ff */
[----:B------:R-:W-:Y:S01]  /*0cb0*/  IMAD.IADD R6, R7, 0x1, -R4 ;  /* 0x0000000107067824 */ /* 0x000fe200078e0a04 */
[----:B------:R-:W-:Y:S01]  /*0cc0*/  LEA.HI R2, R0, R5, RZ, 0x2 ;  /* 0x0000000500027211 */ /* 0x000fe200078f10ff */
[----:B------:R-:W-:Y:S01]  /*0cd0*/  IMAD.U32 R189, R12, 0x40, R11 ;  /* 0x000000400cbd7824 */ /* 0x000fe200078e000b */
[----:B------:R-:W-:Y:S01]  /*0ce0*/  LOP3.LUT R10, R8, 0x7ffffe00, RZ, 0xc0, !PT ;  /* 0x7ffffe00080a7812 */ /* 0x000fe200078ec0ff */
[----:B------:R-:W-:Y:S01]  /*0cf0*/  IMAD.SHL.U32 R8, R6, 0x40, RZ ;  /* 0x0000004006087824 */ /* 0x000fe200078e00ff */
[----:B------:R-:W-:-:S02]  /*0d00*/  SHF.R.S32.HI R4, RZ, 0x2, R2 ;  /* 0x00000002ff047819 */ /* 0x000fc40000011402 */
[----:B------:R-:W-:Y:S02]  /*0d10*/  SHF.R.S32.HI R7, RZ, 0x1f, R2 ;  /* 0x0000001fff077819 */ /* 0x000fe40000011402 */
[----:B------:R-:W-:Y:S02]  /*0d20*/  LOP3.LUT R8, R8, 0x1c0, RZ, 0xc0, !PT ;  /* 0x000001c008087812 */ /* 0x000fe400078ec0ff */
[----:B------:R-:W-:Y:S02]  /*0d30*/  LEA.HI R7, R7, R4, RZ, 0x3 ;  /* 0x0000000407077211 */ /* 0x000fe400078f18ff */
[----:B------:R-:W-:Y:S02]  /*0d40*/  LOP3.LUT R11, R8, 0x8, R11, 0xf8, !PT ;  /* 0x00000008080b7812 */ /* 0x000fe400078ef80b */
[----:B------:R-:W-:Y:S02]  /*0d50*/  SHF.R.U32.HI R8, RZ, 0x3, R8 ;  /* 0x00000003ff087819 */ /* 0x000fe40000011608 */
[----:B------:R-:W-:-:S02]  /*0d60*/  LEA.HI R0, R0, R5, RZ, 0x5 ;  /* 0x0000000500007211 */ /* 0x000fc400078f28ff */
[----:B------:R-:W-:Y:S02]  /*0d70*/  LOP3.LUT R7, R7, 0xfffffff8, RZ, 0xc0, !PT ;  /* 0xfffffff807077812 */ /* 0x000fe400078ec0ff */
[----:B------:R-:W-:Y:S02]  /*0d80*/  LEA R10, R13, R10, 0xa ;  /* 0x0000000a0d0a7211 */ /* 0x000fe400078e50ff */
[----:B------:R-:W-:Y:S01]  /*0d90*/  LOP3.LUT R11, R11, R8, RZ, 0x3c, !PT ;  /* 0x000000080b0b7212 */ /* 0x000fe200078e3cff */
[----:B------:R-:W-:Y:S01]  /*0da0*/  IMAD.IADD R7, R4, 0x1, -R7 ;  /* 0x0000000104077824 */ /* 0x000fe200078e0a07 */
[----:B------:R-:W-:Y:S02]  /*0db0*/  SHF.R.S32.HI R0, RZ, 0x5, R0 ;  /* 0x00000005ff007819 */ /* 0x000fe40000011400 */
[----:B------:R-:W-:Y:S02]  /*0dc0*/  R2P PR, R6, 0x6 ;  /* 0x0000000606007804 */ /* 0x000fe40000000000 */
[----:B------:R-:W-:Y:S01]  /*0dd0*/  IADD3 R10, R10, R11, RZ ;  /* 0x0000000b0a0a7210 */ /* 0x000fe20007ffe0ff */
[----:B------:R-:W-:Y:S01]  /*0de0*/  IMAD R16, R0, 0x10, R7 ;  /* 0x0000001000107824 */ /* 0x000fe200078e0207 */
[----:B------:R-:W-:Y:S01]  /*0df0*/  LEA.HI R9, R9, R188, RZ, 0x1 ;  /* 0x000000bc09097211 */ /* 0x000fe200078f08ff */
[----:B------:R-:W-:Y:S01]  /*0e00*/  IMAD.MOV.U32 R7, RZ, RZ, R23 ;  /* 0x000000ffff077224 */ /* 0x000fe200078e0017 */
[----:B------:R-:W-:-:S02]  /*0e10*/  LEA R23, R10, UR42, 0x1 ;  /* 0x0000002a0a177c11 */ /* 0x000fc4000f8e08ff */
[----:B------:R-:W-:Y:S02]  /*0e20*/  LOP3.LUT R2, R2, 0x7ffffffc, RZ, 0xc0, !PT ;  /* 0x7ffffffc02027812 */ /* 0x000fe400078ec0ff */
[----:B------:R-:W-:Y:S01]  /*0e30*/  LOP3.LUT R11, R3, 0x1ffffff8, RZ, 0xc0, !PT ;  /* 0x1ffffff8030b7812 */ /* 0x000fe200078ec0ff */
[----:B------:R-:W-:Y:S01]  /*0e40*/  VIADD R186, R23, 0x26800 ;  /* 0x0002680017ba7836 */ /* 0x000fe20000000000 */
[----:B------:R-:W-:Y:S01]  /*0e50*/  LOP3.LUT R9, R9, 0xfffffe, RZ, 0xc0, !PT ;  /* 0x00fffffe09097812 */ /* 0x000fe200078ec0ff */
[----:B------:R-:W-:Y:S01]  /*0e60*/  IMAD.IADD R17, R5, 0x1, -R2 ;  /* 0x0000000105117824 */ /* 0x000fe200078e0a02 */
[----:B------:R-:W-:Y:S01]  /*0e70*/  IADD3 R184, R23, 0x26840, RZ ;  /* 0x0002684017b87810 */ /* 0x000fe20007ffe0ff */
[----:B------:R-:W-:Y:S01]  /*0e80*/  IMAD.IADD R2, R190, 0x1, -R11 ;  /* 0x00000001be027824 */ /* 0x000fe200078e0a0b */
[----:B------:R-:W-:Y:S01]  /*0e90*/  SEL R185, R185, 0xffffffe0, !P1 ;  /* 0xffffffe0b9b97807 */ /* 0x000fe20004800000 */
[----:B------:R-:W-:Y:S01]  /*0ea0*/  IMAD.IADD R9, R188, 0x1, -R9 ;  /* 0x00000001bc097824 */ /* 0x000fe200078e0a09 */
[----:B------:R-:W-:Y:S01]  /*0eb0*/  SHF.R.S32.HI R18, RZ, 0x3, R3 ;  /* 0x00000003ff127819 */ /* 0x000fe20000011403 */
[C---:B------:R-:W-:Y:S01]  /*0ec0*/  @P2 VIADD R184, R186.reuse, 0xffffffc0 ;  /* 0xffffffc0bab82836 */ /* 0x040fe20000000000 */
[----:B------:R-:W-:Y:S01]  /*0ed0*/  IADD3 R186, R186, R185, RZ ;  /* 0x000000b9baba7210 */ /* 0x000fe20007ffe0ff */
[----:B------:R-:W-:-:S02]  /*0ee0*/  IMAD.MOV.U32 R5, RZ, RZ, R21 ;  /* 0x000000ffff057224 */ /* 0x000fc400078e0015 */
[----:B------:R-:W-:Y:S02]  /*0ef0*/  IMAD.SHL.U32 R2, R2, 0x8, RZ ;  /* 0x0000000802027824 */ /* 0x000fe400078e00ff */
[----:B------:R-:W-:Y:S02]  /*0f00*/  IMAD.SHL.U32 R22, R9, 0x100, RZ ;  /* 0x0000010009167824 */ /* 0x000fe400078e00ff */
[----:B------:R-:W-:Y:S02]  /*0f10*/  IMAD.SHL.U32 R17, R17, 0x2, RZ ;  /* 0x0000000211117824 */ /* 0x000fe400078e00ff */
[----:B------:R-:W-:-:S07]  /*0f20*/  IMAD.IADD R185, R185, 0x1, R184 ;  /* 0x00000001b9b97824 */ /* 0x000fce00078e02b8 */
.L_x_2966:
[----:B0-2---:R-:W0:Y:S01]  /*0f30*/  LDC.64 R8, c[0x0][0xc60] ;  /* 0x00031800ff087b82 */ /* 0x005e220000000a00 */
[----:B------:R-:W-:Y:S01]  /*0f40*/  ULDC.64 UR6, c[0x0][0xa28] ;  /* 0x00028a0000067ab9 */ /* 0x000fe20000000a00 */
[----:B------:R-:W-:Y:S01]  /*0f50*/  ULDC.64 UR8, c[0x0][0xa20] ;  /* 0x0002880000087ab9 */ /* 0x000fe20000000a00 */
[----:B------:R-:W-:Y:S01]  /*0f60*/  IMAD.MOV.U32 R3, RZ, RZ, RZ ;  /* 0x000000ffff037224 */ /* 0x000fe200078e00ff */
[----:B------:R-:W-:Y:S01]  /*0f70*/  ULDC UR4, c[0x0][0x404] ;  /* 0x0001010000047ab9 */ /* 0x000fe20000000800 */
[----:B0-----:R-:W-:-:S06]  /*0f80*/  IMAD.WIDE R6, R7, 0x4, R8 ;  /* 0x0000000407067825 */ /* 0x001fcc00078e0208 */
[----:B------:R-:W2:Y:S01]  /*0f90*/  LDG.E R6, desc[UR38][R6.64] ;  /* 0x0000002606067981 */ /* 0x000ea2000c1e1900 */
[----:B------:R-:W-:-:S04]  /*0fa0*/  UISETP.NE.U32.AND UP0, UPT, UR6, URZ, UPT ;  /* 0x0000003f0600728c */ /* 0x000fc8000bf05070 */
[----:B------:R-:W-:-:S06]  /*0fb0*/  UISETP.NE.AND.EX UP0, UPT, UR7, URZ, UPT, UP0 ;  /* 0x0000003f0700728c */ /* 0x000fcc000bf05300 */
[----:B------:R-:W-:Y:S02]  /*0fc0*/  PLOP3.LUT P0, PT, PT, PT, UP0, 0x80, 0x0 ;  /* 0x000000000000781c */ /* 0x000fe40003f0f008 */
[----:B--2---:R-:W-:-:S13]  /*0fd0*/  R2UR UR44, R6 ;  /* 0x00000000062c72ca */ /* 0x004fda00000e0000 */
[----:B------:R-:W-:Y:S02]  /*0fe0*/  USHF.R.S32.HI UR45, URZ, 0x1f, UR44 ;  /* 0x0000001f3f2d7899 */ /* 0x000fe4000801142c */
[----:B------:R-:W-:-:S04]  /*0ff0*/  @UP0 ULEA UR6, UP1, UR44, UR6, 0x2 ;  /* 0x000000062c060291 */ /* 0x000fc8000f82103f */
[----:B------:R-:W-:Y:S02]  /*1000*/  @UP0 ULEA.HI.X UR7, UR44, UR7, UR45, 0x2, UP1 ;  /* 0x000000072c070291 */ /* 0x000fe400088f142d */
[----:B------:R-:W-:Y:S01]  /*1010*/  UISETP.NE.U32.AND UP0, UPT, UR8, URZ, UPT ;  /* 0x0000003f0800728c */ /* 0x000fe2000bf05070 */
[----:B------:R-:W-:-:S03]  /*1020*/  IMAD.U32 R8, RZ, RZ, UR6 ;  /* 0x00000006ff087e24 */ /* 0x000fc6000f8e00ff */
[----:B------:R-:W-:Y:S01]  /*1030*/  IMAD.U32 R9, RZ, RZ, UR7 ;  /* 0x00000007ff097e24 */ /* 0x000fe2000f8e00ff */
[----:B------:R-:W-:Y:S01]  /*1040*/  ULDC.64 UR6, c[0x0][0x3f8] ;  /* 0x0000fe0000067ab9 */ /* 0x000fe20000000a00 */
[----:B------:R-:W-:Y:S02]  /*1050*/  UISETP.NE.AND.EX UP0, UPT, UR9, URZ, UPT, UP0 ;  /* 0x0000003f0900728c */ /* 0x000fe4000bf05300 */
[----:B------:R-:W-:Y:S01]  /*1060*/  UISETP.NE.U32.AND UP1, UPT, UR6, URZ, UPT ;  /* 0x0000003f0600728c */ /* 0x000fe2000bf25070 */
[----:B------:R0:W5:Y:S03]  /*1070*/  @P0 LDG.E R3, desc[UR38][R8.64] ;  /* 0x0000002608030981 */ /* 0x000166000c1e1900 */
[----:B------:R-:W-:Y:S01]  /*1080*/  UISETP.NE.AND.EX UP1, UPT, UR7, URZ, UPT, UP1 ;  /* 0x0000003f0700728c */ /* 0x000fe2000bf25310 */
[----:B------:R-:W-:Y:S02]  /*1090*/  PLOP3.LUT P0, PT, PT, PT, UP0, 0x80, 0x0 ;  /* 0x000000000000781c */ /* 0x000fe40003f0f008 */
[----:B------:R-:W-:Y:S01]  /*10a0*/  ULDC UR7, c[0x0][0x2e0] ;  /* 0x0000b80000077ab9 */ /* 0x000fe20000000800 */
[----:B------:R-:W-:-:S02]  /*10b0*/  USEL UR4, UR4, 0x1, UP1 ;  /* 0x0000000104047887 */ /* 0x000fc40008800000 */
[----:B------:R-:W-:Y:S02]  /*10c0*/  @UP0 ULEA UR6, UP1, UR44, UR8, 0x2 ;  /* 0x000000082c060291 */ /* 0x000fe4000f82103f */
[----:B------:R-:W-:Y:S02]  /*10d0*/  UIMAD UR4, UR4, UR7, URZ ;  /* 0x00000007040472a4 */ /* 0x000fe4000f8e023f */
[----:B------:R-:W-:Y:S02]  /*10e0*/  @UP0 ULEA.HI.X UR7, UR44, UR9, UR45, 0x2, UP1 ;  /* 0x000000092c070291 */ /* 0x000fe400088f142d */
[----:B------:R-:W-:Y:S02]  /*10f0*/  MOV R6, UR6 ;  /* 0x0000000600067c02 */ /* 0x000fe40008000f00 */
[----:B------:R-:W-:Y:S02]  /*1100*/  IMAD.U32 R152, RZ, RZ, UR4 ;  /* 0x00000004ff987e24 */ /* 0x000fe4000f8e00ff */
[----:B------:R-:W-:-:S05]  /*1110*/  IMAD.U32 R7, RZ, RZ, UR7 ;  /* 0x00000007ff077e24 */ /* 0x000fca000f8e00ff */
[----:B------:R0:W5:Y:S01]  /*1120*/  @P0 LDG.E R152, desc[UR38][R6.64] ;  /* 0x0000002606980981 */ /* 0x000162000c1e1900 */
[----:B------:R-:W-:Y:S01]  /*1130*/  UMOV UR46, UR5 ;  /* 0x00000005002e7c82 */ /* 0x000fe20008000000 */
[----:B-1-3--:R-:W-:Y:S05]  /*1140*/  @P0 BRA `(.L_x_2923) ;  /* 0x00000000002c0947 */ /* 0x00afea0003800000 */
[----:B------:R-:W-:Y:S02]  /*1150*/  ULDC.64 UR4, c[0x0][0xa08] ;  /* 0x0002820000047ab9 */ /* 0x000fe40000000a00 */
[----:B------:R-:W-:-:S04]  /*1160*/  ISETP.NE.U32.AND P0, PT, RZ, UR4, PT ;  /* 0x00000004ff007c0c */ /* 0x000fc8000bf05070 */
[----:B------:R-:W-:-:S13]  /*1170*/  ISETP.NE.AND.EX P0, PT, RZ, UR5, PT, P0 ;  /* 0x00000005ff007c0c */ /* 0x000fda000bf05300 */
[----:B------:R-:W-:Y:S05]  /*1180*/  @!P0 BRA `(.L_x_2923) ;  /* 0x00000000001c8947 */ /* 0x000fea0003800000 */
[----:B------:R-:W-:Y:S02]  /*1190*/  ULDC.64 UR4, c[0x0][0xa08] ;  /* 0x0002820000047ab9 */ /* 0x000fe40000000a00 */
[----:B------:R-:W-:-:S06]  /*11a0*/  UIMAD.WIDE UR4, UR44, 0x4, UR4 ;  /* 0x000000042c0478a5 */ /* 0x000fcc000f8e0204 */
[----:B0-----:R-:W-:Y:S02]  /*11b0*/  IMAD.U32 R6, RZ, RZ, UR4 ;  /* 0x00000004ff067e24 */ /* 0x001fe4000f8e00ff */
[----:B------:R-:W-:-:S05]  /*11c0*/  IMAD.U32 R7, RZ, RZ, UR5 ;  /* 0x00000005ff077e24 */ /* 0x000fca000f8e00ff */
[----:B-----5:R-:W2:Y:S04]  /*11d0*/  LDG.E R152, desc[UR38][R6.64] ;  /* 0x0000002606987981 */ /* 0x020ea8000c1e1900 */
[----:B------:R-:W2:Y:S02]  /*11e0*/  LDG.E R9, desc[UR38][R6.64+0x4] ;  /* 0x0000042606097981 */ /* 0x000ea4000c1e1900 */
[----:B--2---:R-:W-:-:S07]  /*11f0*/  IMAD.IADD R152, R9, 0x1, -R152 ;  /* 0x0000000109987824 */ /* 0x004fce00078e0a98 */
.L_x_2923:
[----:B------:R-:W-:Y:S01]  /*1200*/  UISETP.NE.AND UP0, UPT, UR47, 0x1, UPT ;  /* 0x000000012f00788c */ /* 0x000fe2000bf05270 */
[----:B-----5:R-:W-:Y:S01]  /*1210*/  IMAD.IADD R152, R152, 0x1, -R3 ;  /* 0x0000000198987824 */ /* 0x020fe200078e0a03 */
[----:B------:R-:W-:Y:S01]  /*1220*/  CS2R R32, SRZ ;  /* 0x0000000000207805 */ /* 0x000fe2000001ff00 */
[----:B------:R-:W-:Y:S01]  /*1230*/  IMAD.MOV.U32 R187, RZ, RZ, R5 ;  /* 0x000000ffffbb7224 */ /* 0x000fe200078e0005 */
[----:B------:R-:W-:Y:S02]  /*1240*/  CS2R R36, SRZ ;  /* 0x0000000000247805 */ /* 0x000fe4000001ff00 */
[----:B------:R-:W-:Y:S02]  /*1250*/  CS2R R150, SRZ ;  /* 0x0000000000967805 */ /* 0x000fe4000001ff00 */
[----:B------:R-:W-:Y:S02]  /*1260*/  PLOP3.LUT P0, PT, PT, PT, UP0, 0x80, 0x0 ;  /* 0x000000000000781c */ /* 0x000fe40003f0f008 */
[----:B------:R-:W-:-:S02]  /*1270*/  CS2R R148, SRZ ;  /* 0x0000000000947805 */ /* 0x000fc4000001ff00 */
[----:B------:R-:W-:Y:S02]  /*1280*/  IADD3 R0, R152, 0x3f, RZ ;  /* 0x0000003f98007810 */ /* 0x000fe40007ffe0ff */
[----:B------:R-:W-:Y:S02]  /*1290*/  CS2R R146, SRZ ;  /* 0x0000000000927805 */ /* 0x000fe4000001ff00 */
[----:B------:R-:W-:Y:S02]  /*12a0*/  CS2R R144, SRZ ;  /* 0x0000000000907805 */ /* 0x000fe4000001ff00 */
[----:B------:R-:W-:Y:S02]  /*12b0*/  CS2R R142, SRZ ;  /* 0x00000000008e7805 */ /* 0x000fe4000001ff00 */
[----:B------:R-:W-:Y:S02]  /*12c0*/  SHF.R.S32.HI R3, RZ, 0x1f, R0 ;  /* 0x0000001fff037819 */ /* 0x000fe40000011400 */
[----:B------:R-:W-:-:S02]  /*12d0*/  CS2R R140, SRZ ;  /* 0x00000000008c7805 */ /* 0x000fc4000001ff00 */
[----:B------:R-:W-:Y:S02]  /*12e0*/  CS2R R138, SRZ ;  /* 0x00000000008a7805 */ /* 0x000fe4000001ff00 */
[----:B------:R-:W-:Y:S02]  /*12f0*/  CS2R R136, SRZ ;  /* 0x0000000000887805 */ /* 0x000fe4000001ff00 */
[----:B------:R-:W-:Y:S01]  /*1300*/  LEA.HI R3, R3, R0, RZ, 0x6 ;  /* 0x0000000003037211 */ /* 0x000fe200078f30ff */
[----:B------:R-:W-:Y:S01]  /*1310*/  IMAD.MOV.U32 R178, RZ, RZ, RZ ;  /* 0x000000ffffb27224 */ /* 0x000fe200078e00ff */
        /* <DEDUP_REMOVED lines=55> */
[----:B0-----:R-:W-:-:S02]  /*1690*/  CS2R R8, SRZ ;  /* 0x0000000000087805 */ /* 0x001fc4000001ff00 */
[----:B------:R-:W-:Y:S01]  /*16a0*/  SHF.R.S32.HI R169, RZ, 0x6, R3 ;  /* 0x00000006ffa97819 */ /* 0x000fe20000011403 */
[----:B------:R-:W-:Y:S06]  /*16b0*/  @!P0 BRA `(.L_x_2924) ;  /* 0x0000001800508947 */ /* 0x000fec0003800000 */
[----:B------:R-:W-:Y:S02]  /*16c0*/  ISETP.GE.AND P1, PT, R152, 0x1, PT ;  /* 0x000000019800780c */ /* 0x000fe40003f26270 */
[----:B------:R-:W-:-:S11]  /*16d0*/  PLOP3.LUT P0, PT, PT, PT, PT, 0x80, 0x0 ;  /* 0x000000000000781c */ /* 0x000fd60003f0f070 */
[----:B------:R-:W-:Y:S05]  /*16e0*/  @!P1 BRA `(.L_x_2925) ;  /* 0x0000005000b89947 */ /* 0x000fea0003800000 */
[----:B------:R-:W0:Y:S01]  /*16f0*/  SHFL.IDX PT, R0, R188, RZ, 0x1f ;  /* 0x00001fffbc007589 */ /* 0x000e2200000e0000 */
[----:B------:R-:W-:-:S06]  /*1700*/  UISETP.NE.AND UP0, UPT, UR43, 0x3, UPT ;  /* 0x000000032b00788c */ /* 0x000fcc000bf05270 */
[----:B------:R-:W-:Y:S02]  /*1710*/  PLOP3.LUT P0, PT, PT, PT, UP0, 0x80, 0x0 ;  /* 0x000000000000781c */ /* 0x000fe40003f0f008 */
[----:B0-----:R-:W-:-:S13]  /*1720*/  R2UR UR4, R0 ;  /* 0x00000000000472ca */ /* 0x001fda00000e0000 */
        /* <DEDUP_REMOVED lines=10> */
.L_x_2926:
[----:B------:R-:W-:Y:S01]  /*17d0*/  ULEA UR16, UR41, UR42, 0x3 ;  /* 0x0000002a29107291 */ /* 0x000fe2000f8e183f */
[----:B------:R-:W-:-:S04]  /*17e0*/  MOV R0, UR40 ;  /* 0x0000002800007c02 */ /* 0x000fc80008000f00 */
[----:B------:R-:W-:-:S04]  /*17f0*/  SHF.L.U32 R0, R0, 0x1f, RZ ;  /* 0x0000001f00007819 */ /* 0x000fc800000006ff */
[----:B------:R-:W0:Y:S02]  /*1800*/  SYNCS.PHASECHK.TRANS64.TRYWAIT P0, [UR16+0x28c50], R0 ;  /* 0x028c5000ff0075a7 */ /* 0x000e240008000150 */
[----:B0-----:R-:W-:Y:S05]  /*1810*/  @!P0 BRA `(.L_x_2927) ;  /* 0x000000c400908947 */ /* 0x001fea0003800000 */
.L_x_3050:
[----:B------:R-:W-:Y:S01]  /*1820*/  BAR.SYNC.DEFER_BLOCKING 0xe, 0x100 ;  /* 0x0384000000007b1d */ /* 0x000fe20000010000 */
[----:B------:R-:W-:Y:S01]  /*1830*/  UIADD3 UR4, UR42, 0x26800, URZ ;  /* 0x000268002a047890 */ /* 0x000fe2000fffe03f */
[----:B0-----:R-:W-:Y:S01]  /*1840*/  IMAD.U32 R0, RZ, RZ, UR16 ;  /* 0x00000010ff007e24 */ /* 0x001fe2000f8e00ff */
[----:B------:R-:W-:Y:S02]  /*1850*/  ULEA UR12, UR41, UR20, 0xc ;  /* 0x00000014290c7291 */ /* 0x000fe4000f8e603f */
[----:B------:R-:W-:Y:S01]  /*1860*/  USHF.R.U32.HI UR4, URZ, 0x4, UR4 ;  /* 0x000000043f047899 */ /* 0x000fe20008011604 */
[----:B------:R-:W-:Y:S01]  /*1870*/  UMOV UR7, 0x40000040 ;  /* 0x4000004000077882 */ /* 0x000fe20000000000 */
[----:B------:R-:W-:Y:S02]  /*1880*/  UMOV UR5, 0x40000040 ;  /* 0x4000004000057882 */ /* 0x000fe40000000000 */
[----:B------:R-:W-:Y:S01]  /*1890*/  ULOP3.LUT UR4, UR4, 0x3fff, URZ, 0xc0, !UPT ;  /* 0x00003fff04047892 */ /* 0x000fe2000f8ec03f */
[----:B------:R-:W0:Y:S01]  /*18a0*/  S2R R3, SR_TID.X ;  /* 0x0000000000037919 */ /* 0x000e220000002100 */
        /* <DEDUP_REMOVED lines=9> */
[----:B------:R-:W-:-:S06]  /*1940*/  WARPGROUP.ARRIVE ;  /* 0x00000000000079c5 */ /* 0x000fcc0000000000 */
[----:B------:R-:W-:Y:S01]  /*1950*/  HGMMA.64x256x16.F32.BF16 R24, gdesc[UR4].tnspB, RZ, !UPT, gsb0 ;  /* 0x43e00000041879f0 */ /* 0x000fe2000c0018ff */
[----:B------:R-:W-:Y:S02]  /*1960*/  UIADD3 UR6, UR12, 0x80, URZ ;  /* 0x000000800c067890 */ /* 0x000fe4000fffe03f */
[----:B------:R-:W-:Y:S01]  /*1970*/  UIADD3 UR4, UR13, 0x2, URZ ;  /* 0x000000020d047890 */ /* 0x000fe2000fffe03f */
[----:B------:R-:W-:Y:S01]  /*1980*/  UMOV UR7, 0x40000040 ;  /* 0x4000004000077882 */ /* 0x000fe20000000000 */
[----:B------:R-:W-:Y:S01]  /*1990*/  UMOV UR5, 0x40000040 ;  /* 0x4000004000057882 */ /* 0x000fe20000000000 */
[----:B------:R-:W-:-:S03]  /*19a0*/  UIADD3 UR12, UR13, 0x6, URZ ;  /* 0x000000060d0c7890 */ /* 0x000fc6000fffe03f */
[----:B------:R-:W-:Y:S01]  /*19b0*/  UMOV UR13, 0x40000040 ;  /* 0x40000040000d7882 */ /* 0x000fe20000000000 */
[----:B0-----:R-:W-:-:S04]  /*19c0*/  LOP3.LUT R3, R3, 0x7f, RZ, 0xc0, !PT ;  /* 0x0000007f03037812 */ /* 0x001fc800078ec0ff */
[----:B------:R-:W-:-:S13]  /*19d0*/  ISETP.NE.AND P0, PT, R3, RZ, PT ;  /* 0x000000ff0300720c */ /* 0x000fda0003f05270 */
        /* <DEDUP_REMOVED lines=16> */
[----:B------:R-:W-:-:S13]  /*1ae0*/  ISETP.GE.AND P0, PT, R152, 0x41, PT ;  /* 0x000000419800780c */ /* 0x000fda0003f06270 */
[----:B0-----:R-:W-:Y:S05]  /*1af0*/  @!P0 BRA `(.L_x_2928) ;  /* 0x0000000c00008947 */ /* 0x001fea0003800000 */
[----:B------:R-:W-:-:S07]  /*1b00*/  VIADD R169, R169, 0xfffffffe ;  /* 0xfffffffea9a97836 */ /* 0x000fce0000000000 */
.L_x_2933:
[----:B------:R-:W-:Y:S01]  /*1b10*/  BAR.SYNC.DEFER_BLOCKING 0xe, 0x100 ;  /* 0x0384000000007b1d */ /* 0x000fe20000010000 */
[----:B------:R-:W-:Y:S01]  /*1b20*/  IMAD.U32 R3, RZ, RZ, UR41 ;  /* 0x00000029ff037e24 */ /* 0x000fe2000f8e00ff */
[----:B------:R-:W-:Y:S01]  /*1b30*/  UISETP.NE.AND UP1, UPT, UR43, 0x3, UPT ;  /* 0x000000032b00788c */ /* 0x000fe2000bf25270 */
[----:B------:R-:W-:Y:S01]  /*1b40*/  ISETP.GT.AND P1, PT, R169, RZ, PT ;  /* 0x000000ffa900720c */ /* 0x000fe20003f24270 */
[----:B------:R-:W-:Y:S01]  /*1b50*/  UIADD3 UR41, UR41, 0x1, URZ ;  /* 0x0000000129297890 */ /* 0x000fe2000fffe03f */
[----:B0-----:R-:W-:Y:S01]  /*1b60*/  IMAD R0, R3, 0x40, R16 ;  /* 0x0000004003007824 */ /* 0x001fe200078e0210 */
[----:B------:R-:W-:Y:S02]  /*1b70*/  IADD3 R169, R169, -0x1, RZ ;  /* 0xffffffffa9a97810 */ /* 0x000fe40007ffe0ff */
[----:B------:R-:W-:Y:S01]  /*1b80*/  PLOP3.LUT P2, PT, PT, PT, UP1, 0x80, 0x0 ;  /* 0x000000000000781c */ /* 0x000fe20003f4f018 */
[----:B------:R-:W-:Y:S01]  /*1b90*/  UISETP.NE.AND UP0, UPT, UR41, 0x2, UPT ;  /* 0x000000022900788c */ /* 0x000fe2000bf05270 */
[----:B------:R-:W-:-:S03]  /*1ba0*/  LEA R0, R0, UR42, 0x2 ;  /* 0x0000002a00007c11 */ /* 0x000fc6000f8e10ff */
[----:B------:R-:W-:Y:S02]  /*1bb0*/  USEL UR6, URZ, 0x1, UP0 ;  /* 0x000000013f067887 */ /* 0x000fe40008000000 */
[----:B------:R-:W-:Y:S02]  /*1bc0*/  USEL UR41, UR41, URZ, UP0 ;  /* 0x0000003f29297287 */ /* 0x000fe40008000000 */
[----:B------:R-:W-:Y:S01]  /*1bd0*/  ULOP3.LUT UR40, UR40, UR6, URZ, 0x3c, !UPT ;  /* 0x0000000628287292 */ /* 0x000fe2000f8e3c3f */
[----:B------:R-:W0:Y:S04]  /*1be0*/  LDS R3, [R0+0x28800] ;  /* 0x0288000000037984 */ /* 0x000e280000000800 */
[----:B------:R-:W1:Y:S01]  /*1bf0*/  LDS R4, [R0+0x28820] ;  /* 0x0288200000047984 */ /* 0x000e620000000800 */
        /* <DEDUP_REMOVED lines=130> */
.L_x_2929:
[----:B------:R-:W-:Y:S01]  /*2420*/  ULEA UR6, UR41, UR42, 0x3 ;  /* 0x0000002a29067291 */ /* 0x000fe2000f8e183f */
[----:B------:R-:W-:-:S05]  /*2430*/  IMAD.U32 R0, RZ, RZ, UR40 ;  /* 0x00000028ff007e24 */ /* 0x000fca000f8e00ff */
[----:B------:R-:W-:-:S04]  /*2440*/  SHF.L.U32 R0, R0, 0x1f, RZ ;  /* 0x0000001f00007819 */ /* 0x000fc800000006ff */
[----:B------:R0:W1:Y:S01]  /*2450*/  SYNCS.PHASECHK.TRANS64.TRYWAIT P0, [UR6+0x28c50], R0 ;  /* 0x028c5000ff0075a7 */ /* 0x0000620008000146 */
[----:B------:R-:W-:Y:S05]  /*2460*/  @!P2 BRA `(.L_x_2930) ;  /* 0x000000000004a947 */ /* 0x000fea0003800000 */
[----:B------:R-:W-:Y:S01]  /*2470*/  BPT.TRAP 0x1 ;  /* 0x000000040000795c */ /* 0x000fe20000300000 */
.L_x_2930:
[----:B-1----:R-:W-:Y:S05]  /*2480*/  @P0 BRA `(.L_x_2931) ;  /* 0x0000000000080947 */ /* 0x002fea0003800000 */
[----:B------:R-:W1:Y:S02]  /*2490*/  SYNCS.PHASECHK.TRANS64.TRYWAIT P0, [UR6+0x28c50], R0 ;  /* 0x028c5000ff0075a7 */ /* 0x000e640008000146 */
[----:B-1----:R-:W-:Y:S05]  /*24a0*/  @!P0 BRA `(.L_x_2932) ;  /* 0x000000b800848947 */ /* 0x002fea0003800000 */
.L_x_2931:
[----:B------:R-:W-:Y:S01]  /*24b0*/  UIADD3 UR6, UR42, 0x26800, URZ ;  /* 0x000268002a067890 */ /* 0x000fe2000fffe03f */
[----:B------:R-:W-:Y:S01]  /*24c0*/  WARPGROUP.ARRIVE ;  /* 0x00000000000079c5 */ /* 0x000fe20000000000 */
[----:B------:R-:W-:-:S05]  /*24d0*/  ULEA UR18, UR41, UR20, 0xc ;  /* 0x0000001429127291 */ /* 0x000fca000f8e603f */
[----:B-1----:R-:W1:Y:S01]  /*24e0*/  S2R R3, SR_TID.X ;  /* 0x0000000000037919 */ /* 0x002e620000002100 */
[----:B------:R-:W-:Y:S01]  /*24f0*/  USHF.R.U32.HI UR6, URZ, 0x4, UR6 ;  /* 0x000000043f067899 */ /* 0x000fe20008011606 */
[----:B0-----:R-:W-:Y:S01]  /*2500*/  IMAD.U32 R0, RZ, RZ, UR41 ;  /* 0x00000029ff007e24 */ /* 0x001fe2000f8e00ff */
        /* <DEDUP_REMOVED lines=11> */
[----:B-1----:R-:W-:-:S04]  /*25c0*/  LOP3.LUT R3, R3, 0x7f, RZ, 0xc0, !PT ;  /* 0x0000007f03037812 */ /* 0x002fc800078ec0ff */
        /* <DEDUP_REMOVED lines=19> */
.L_x_2928:
[----:B------:R-:W-:Y:S01]  /*2700*/  BAR.SYNC.DEFER_BLOCKING 0xe, 0x100 ;  /* 0x0384000000007b1d */ /* 0x000fe20000010000 */
[----:B------:R-:W-:Y:S01]  /*2710*/  IMAD.U32 R3, RZ, RZ, UR41 ;  /* 0x00000029ff037e24 */ /* 0x000fe2000f8e00ff */
[----:B------:R-:W-:Y:S01]  /*2720*/  UIADD3 UR41, UR41, 0x1, URZ ;  /* 0x0000000129297890 */ /* 0x000fe2000fffe03f */
[----:B------:R-:W-:Y:S02]  /*2730*/  PLOP3.LUT P0, PT, PT, PT, PT, 0x8, 0x0 ;  /* 0x000000000000781c */ /* 0x000fe40003f0e170 */
[----:B0-----:R-:W-:Y:S01]  /*2740*/  IMAD R0, R3, 0x40, R16 ;  /* 0x0000004003007824 */ /* 0x001fe200078e0210 */
[----:B------:R-:W-:-:S04]  /*2750*/  UISETP.NE.AND UP0, UPT, UR41, 0x2, UPT ;  /* 0x000000022900788c */ /* 0x000fc8000bf05270 */
[----:B------:R-:W-:Y:S01]  /*2760*/  LEA R3, R0, UR42, 0x2 ;  /* 0x0000002a00037c11 */ /* 0x000fe2000f8e10ff */
        /* <DEDUP_REMOVED lines=8> */
[----:B------:R-:W-:Y:S01]  /*27f0*/  FMUL.FTZ R8, R25, R4 ;  /* 0x0000000419087220 */ /* 0x000fe20000410000 */
[-C--:B-1----:R-:W-:Y:S01]  /*2800*/  FMUL.FTZ R9, R26, R0.reuse ;  /* 0x000000001a097220 */ /* 0x082fe20000410000 */
        /* <DEDUP_REMOVED lines=123> */
[----:B------:R-:W-:Y:S01]  /*2fc0*/  MOV R36, RZ ;  /* 0x000000ff00247202 */ /* 0x000fe20000000f00 */
[----:B------:R-:W-:Y:S01]  /*2fd0*/  IMAD.MOV.U32 R32, RZ, RZ, RZ ;  /* 0x000000ffff207224 */ /* 0x000fe200078e00ff */
[----:B------:R-:W-:Y:S06]  /*2fe0*/  BAR.ARV 0xf, 0x100 ;  /* 0x03c4000000007b1d */ /* 0x000fec0000002000 */
[----:B------:R-:W-:Y:S05]  /*2ff0*/  BRA `(.L_x_2925) ;  /* 0x0000003800747947 */ /* 0x000fea0003800000 */
.L_x_2924:
[----:B------:R-:W-:Y:S02]  /*3000*/  ISETP.GE.AND P1, PT, R152, 0x1, PT ;  /* 0x000000019800780c */ /* 0x000fe40003f26270 */
[----:B------:R-:W-:-:S11]  /*3010*/  PLOP3.LUT P0, PT, PT, PT, PT, 0x80, 0x0 ;  /* 0x000000000000781c */ /* 0x000fd60003f0f070 */
[----:B------:R-:W-:Y:S05]  /*3020*/  @!P1 BRA `(.L_x_2925) ;  /* 0x0000003800689947 */ /* 0x000fea0003800000 */
[----:B------:R-:W0:Y:S02]  /*3030*/  SHFL.IDX PT, R0, R188, RZ, 0x1f ;  /* 0x00001fffbc007589 */ /* 0x000e2400000e0000 */
[----:B0-----:R-:W-:-:S13]  /*3040*/  R2UR UR4, R0 ;  /* 0x00000000000472ca */ /* 0x001fda00000e0000 */
        /* <DEDUP_REMOVED lines=18> */
[----:B------:R-:W-:Y:S01]  /*3170*/  MOV R10, UR6 ;  /* 0x00000006000a7c02 */ /* 0x000fe20008000f00 */
        /* <DEDUP_REMOVED lines=8> */
.L_x_2934:
[----:B------:R-:W-:Y:S01]  /*3200*/  ULEA.HI UR4, UR37, UR37, URZ, 0x1 ;  /* 0x0000002525047291 */ /* 0x000fe2000f8f083f */
[----:B------:R-:W-:-:S03]  /*3210*/  MOV R3, UR43 ;  /* 0x0000002b00037c02 */ /* 0x000fc60008000f00 */
[----:B------:R-:W-:Y:S01]  /*3220*/  ULOP3.LUT UR4, UR4, 0xfffffffe, URZ, 0xc0, !UPT ;  /* 0xfffffffe04047892 */ /* 0x000fe2000f8ec03f */
[----:B------:R-:W-:-:S03]  /*3230*/  ISETP.NE.AND P0, PT, R3, 0x3, PT ;  /* 0x000000030300780c */ /* 0x000fc60003f05270 */
[----:B------:R-:W-:-:S06]  /*3240*/  UIADD3 UR4, UR37, -UR4, URZ ;  /* 0x8000000425047290 */ /* 0x000fcc000fffe03f */
[----:B------:R-:W-:-:S05]  /*3250*/  IMAD.U32 R0, RZ, RZ, UR4 ;  /* 0x00000004ff007e24 */ /* 0x000fca000f8e00ff */
[----:B------:R-:W-:-:S04]  /*3260*/  SHF.L.U32 R0, R0, 0x1f, RZ ;  /* 0x0000001f00007819 */ /* 0x000fc800000006ff */
[----:B------:R-:W0:Y:S02]  /*3270*/  SYNCS.PHASECHK.TRANS64.TRYWAIT P1, [UR42+0x28c00], R0 ;  /* 0x028c0000ff0075a7 */ /* 0x000e24000802016a */
[----:B0-----:R-:W-:Y:S05]  /*3280*/  @!P1 BRA `(.L_x_2935) ;  /* 0x000000ac00249947 */ /* 0x001fea0003800000 */
.L_x_3051:
[----:B------:R-:W-:Y:S05]  /*3290*/  @!P0 BRA `(.L_x_2936) ;  /* 0x0000000000048947 */ /* 0x000fea0003800000 */
[----:B------:R-:W-:Y:S01]  /*32a0*/  BPT.TRAP 0x1 ;  /* 0x000000040000795c */ /* 0x000fe20000300000 */
.L_x_2936:
[----:B------:R-:W-:Y:S02]  /*32b0*/  IMAD.U32 R7, RZ, RZ, UR41 ;  /* 0x00000029ff077e24 */ /* 0x000fe4000f8e00ff */
[----:B------:R-:W-:-:S03]  /*32c0*/  IMAD.U32 R8, RZ, RZ, UR40 ;  /* 0x00000028ff087e24 */ /* 0x000fc6000f8e00ff */
[----:B------:R-:W-:Y:S02]  /*32d0*/  LEA R7, R7, UR42, 0x3 ;  /* 0x0000002a07077c11 */ /* 0x000fe4000f8e18ff */
[----:B------:R-:W-:-:S04]  /*32e0*/  SHF.L.U32 R8, R8, 0x1f, RZ ;  /* 0x0000001f08087819 */ /* 0x000fc800000006ff */
[----:B------:R1:W2:Y:S01]  /*32f0*/  SYNCS.PHASECHK.TRANS64.TRYWAIT P1, [R7+URZ+0x28c30], R8 ;  /* 0x028c3008070075a7 */ /* 0x0002a2000802017f */
[----:B------:R-:W-:Y:S05]  /*3300*/  @!P0 BRA `(.L_x_2937) ;  /* 0x0000000000048947 */ /* 0x000fea0003800000 */
[----:B------:R-:W-:Y:S01]  /*3310*/  BPT.TRAP 0x1 ;  /* 0x000000040000795c */ /* 0x000fe20000300000 */
.L_x_2937:
[----:B--2---:R-:W-:Y:S05]  /*3320*/  @P1 BRA `(.L_x_2938) ;  /* 0x0000000000081947 */ /* 0x004fea0003800000 */
[----:B------:R-:W2:Y:S02]  /*3330*/  SYNCS.PHASECHK.TRANS64.TRYWAIT P1, [R7+URZ+0x28c30], R8 ;  /* 0x028c3008070075a7 */ /* 0x000ea4000802017f */
[----:B--2---:R-:W-:Y:S05]  /*3340*/  @!P1 BRA `(.L_x_2939) ;  /* 0x000000ac000c9947 */ /* 0x004fea0003800000 */
.L_x_2938:
[----:B0-----:R-:W0:Y:S01]  /*3350*/  S2R R0, SR_TID.X ;  /* 0x0000000000007919 */ /* 0x001e220000002100 */
[----:B------:R-:W-:-:S04]  /*3360*/  UIADD3 UR4, UR42, 0x22400, URZ ;  /* 0x000224002a047890 */ /* 0x000fc8000fffe03f */
[----:B------:R-:W-:-:S04]  /*3370*/  USHF.R.U32.HI UR4, URZ, 0x4, UR4 ;  /* 0x000000043f047899 */ /* 0x000fc80008011604 */
[----:B------:R-:W-:-:S06]  /*3380*/  ULOP3.LUT UR4, UR4, 0x3fff, URZ, 0xc0, !UPT ;  /* 0x00003fff04047892 */ /* 0x000fcc000f8ec03f */
[----:B------:R-:W-:Y:S01]  /*3390*/  IMAD.U32 R4, RZ, RZ, UR4 ;  /* 0x00000004ff047e24 */ /* 0x000fe2000f8e00ff */
[----:B------:R-:W-:Y:S05]  /*33a0*/  WARPSYNC.ALL ;  /* 0x0000000000007948 */ /* 0x000fea0003800000 */
[----:B------:R-:W-:Y:S02]  /*33b0*/  LOP3.LUT R4, R4, 0x10000, RZ, 0xfc, !PT ;  /* 0x0001000004047812 */ /* 0x000fe400078efcff */
[----:B0-----:R-:W-:-:S04]  /*33c0*/  LOP3.LUT R0, R0, 0x7f, RZ, 0xc0, !PT ;  /* 0x0000007f00007812 */ /* 0x001fc800078ec0ff */
[----:B------:R-:W-:Y:S02]  /*33d0*/  ISETP.NE.AND P1, PT, R0, RZ, PT ;  /* 0x000000ff0000720c */ /* 0x000fe40003f25270 */
[----:B------:R-:W-:Y:S01]  /*33e0*/  R2UR UR12, R4 ;  /* 0x00000000040c72ca */ /* 0x000fe200000e0000 */
[----:B------:R-:W-:Y:S01]  /*33f0*/  UIADD3 UR4, UR42, 0x20400, URZ ;  /* 0x000204002a047890 */ /* 0x000fe2000fffe03f */
[----:B------:R-:W-:Y:S01]  /*3400*/  WARPGROUP.ARRIVE ;  /* 0x00000000000079c5 */ /* 0x000fe20000000000 */
[----:B------:R-:W-:Y:S01]  /*3410*/  UMOV UR7, 0x40000040 ;  /* 0x4000004000077882 */ /* 0x000fe20000000000 */
[----:B------:R-:W-:Y:S01]  /*3420*/  UMOV UR5, 0x40000040 ;  /* 0x4000004000057882 */ /* 0x000fe20000000000 */
[----:B------:R-:W-:Y:S01]  /*3430*/  USHF.R.U32.HI UR4, URZ, 0x4, UR4 ;  /* 0x000000043f047899 */ /* 0x000fe20008011604 */
[----:B------:R-:W-:Y:S01]  /*3440*/  IMAD R0, R169, -0x40, R152 ;  /* 0xffffffc0a9007824 */ /* 0x000fe200078e0298 */
[----:B------:R-:W-:Y:S01]  /*3450*/  UMOV UR11, 0x40000040 ;  /* 0x40000040000b7882 */ /* 0x000fe20000000000 */
[----:B------:R-:W-:Y:S01]  /*3460*/  UMOV UR9, 0x40000040 ;  /* 0x4000004000097882 */ /* 0x000fe20000000000 */
[----:B------:R-:W-:Y:S01]  /*3470*/  ULOP3.LUT UR4, UR4, 0x3fff, URZ, 0xc0, !UPT ;  /* 0x00003fff04047892 */ /* 0x000fe2000f8ec03f */
[----:B------:R-:W-:Y:S01]  /*3480*/  UMOV UR15, 0x40000040 ;  /* 0x40000040000f7882 */ /* 0x000fe20000000000 */
[----:B------:R-:W-:-:S02]  /*3490*/  IADD3 R0, -R17, 0x40, R0 ;  /* 0x0000004011007810 */ /* 0x000fc40007ffe100 */
[----:B------:R-:W-:Y:S02]  /*34a0*/  ULEA UR12, UR41, UR12, 0x9 ;  /* 0x0000000c290c7291 */ /* 0x000fe4000f8e483f */
[----:B------:R-:W-:Y:S01]  /*34b0*/  ULOP3.LUT UR13, UR4, 0x10000, URZ, 0xfc, !UPT ;  /* 0x00010000040d7892 */ /* 0x000fe2000f8efc3f */
[C---:B------:R-:W-:Y:S01]  /*34c0*/  ISETP.GT.AND P6, PT, R0.reuse, RZ, PT ;  /* 0x000000ff0000720c */ /* 0x040fe20003fc4270 */
[----:B------:R-:W-:Y:S01]  /*34d0*/  UIADD3 UR10, UR12, 0x4, URZ ;  /* 0x000000040c0a7890 */ /* 0x000fe2000fffe03f */
[C---:B------:R-:W-:Y:S01]  /*34e0*/  ISETP.GT.AND P2, PT, R0.reuse, 0x1, PT ;  /* 0x000000010000780c */ /* 0x040fe20003f44270 */
[----:B------:R-:W-:Y:S01]  /*34f0*/  UIADD3 UR8, UR13, 0x4, URZ ;  /* 0x000000040d087890 */ /* 0x000fe2000fffe03f */
[C---:B------:R-:W-:Y:S01]  /*3500*/  ISETP.GT.AND P3, PT, R0.reuse, 0x8, PT ;  /* 0x000000080000780c */ /* 0x040fe20003f64270 */
[----:B------:R-:W-:Y:S01]  /*3510*/  UMOV UR6, UR12 ;  /* 0x0000000c00067c82 */ /* 0x000fe20008000000 */
[----:B------:R-:W-:Y:S01]  /*3520*/  UMOV UR4, UR13 ;  /* 0x0000000d00047c82 */ /* 0x000fe20008000000 */
[----:B------:R-:W-:Y:S01]  /*3530*/  UIADD3 UR14, UR12, 0x6, URZ ;  /* 0x000000060c0e7890 */ /* 0x000fe2000fffe03f */
[----:B------:R-:W-:Y:S01]  /*3540*/  HGMMA.64x64x16.F32.BF16 R24, gdesc[UR4], RZ, !UPT, gsb0 ;  /* 0x00e00000041879f0 */ /* 0x000fe2000c0018ff */
[----:B------:R-:W-:Y:S01]  /*3550*/  UIADD3 UR6, UR12, 0x2, URZ ;  /* 0x000000020c067890 */ /* 0x000fe2000fffe03f */
[C---:B------:R-:W-:Y:S01]  /*3560*/  ISETP.GT.AND P4, PT, R0.reuse, 0x9, PT ;  /* 0x000000090000780c */ /* 0x040fe20003f84270 */
[----:B------:R-:W-:Y:S01]  /*3570*/  UIADD3 UR4, UR13, 0x2, URZ ;  /* 0x000000020d047890 */ /* 0x000fe2000fffe03f */
[----:B------:R-:W-:Y:S01]  /*3580*/  ISETP.GT.AND P5, PT, R0, 0x10, PT ;  /* 0x000000100000780c */ /* 0x000fe20003fa4270 */
[----:B------:R-:W-:Y:S01]  /*3590*/  UMOV UR7, 0x40000040 ;  /* 0x4000004000077882 */ /* 0x000fe20000000000 */
[----:B------:R-:W-:Y:S01]  /*35a0*/  UMOV UR5, 0x40000040 ;  /* 0x4000004000057882 */ /* 0x000fe20000000000 */
[----:B------:R-:W-:Y:S01]  /*35b0*/  UIADD3 UR12, UR13, 0x6, URZ ;  /* 0x000000060d0c7890 */ /* 0x000fe2000fffe03f */
[----:B------:R-:W-:-:S02]  /*35c0*/  ULDC UR20, c[0x0][0x988] ;  /* 0x0002620000147ab9 */ /* 0x000fc40000000800 */
        /* <DEDUP_REMOVED lines=67> */
[----:B------:R-:W0:Y:S01]  /*3a00*/  SHFL.BFLY PT, R0, R5, 0x2, 0x1f ;  /* 0x0c401f0005007f89 */ /* 0x000e2200000e0000 */
[----:B------:R-:W-:Y:S02]  /*3a10*/  FSEL R51, R51, -INF , P4 ;  /* 0xff80000033337808 */ /* 0x000fe40002000000 */
[----:B------:R-:W-:-:S02]  /*3a20*/  FSEL R54, R54, -INF , P5 ;  /* 0xff80000036367808 */ /* 0x000fc40002800000 */
[----:B------:R-:W-:Y:S02]  /*3a30*/  FSEL R55, R55, -INF , P6 ;  /* 0xff80000037377808 */ /* 0x000fe40003000000 */
[----:B0-----:R-:W-:Y:S02]  /*3a40*/  FMNMX.FTZ R9, R5, R0, !PT ;  /* 0x0000000005097209 */ /* 0x001fe40007810000 */
[----:B------:R-:W-:-:S03]  /*3a50*/  FMNMX.FTZ R0, R30, R3, !PT ;  /* 0x000000031e007209 */ /* 0x000fc60007810000 */
[----:B------:R-:W0:Y:S01]  /*3a60*/  SHFL.BFLY PT, R10, R9, 0x1, 0x1f ;  /* 0x0c201f00090a7f89 */ /* 0x000e2200000e0000 */
[----:B------:R-:W-:-:S04]  /*3a70*/  FMNMX.FTZ R3, R31, R0, !PT ;  /* 0x000000001f037209 */ /* 0x000fc80007810000 */
[----:B------:R-:W-:-:S04]  /*3a80*/  FMNMX.FTZ R0, R34, R3, !PT ;  /* 0x0000000322007209 */ /* 0x000fc80007810000 */
[----:B------:R-:W-:-:S04]  /*3a90*/  FMNMX.FTZ R3, R35, R0, !PT ;  /* 0x0000000023037209 */ /* 0x000fc80007810000 */
[----:B------:R-:W-:-:S04]  /*3aa0*/  FMNMX.FTZ R6, R38, R3, !PT ;  /* 0x0000000326067209 */ /* 0x000fc80007810000 */
[----:B------:R-:W-:-:S04]  /*3ab0*/  FMNMX.FTZ R3, R39, R6, !PT ;  /* 0x0000000627037209 */ /* 0x000fc80007810000 */
[----:B------:R-:W-:Y:S02]  /*3ac0*/  FMNMX.FTZ R6, R42, R3, !PT ;  /* 0x000000032a067209 */ /* 0x000fe40007810000 */
[----:B0-----:R-:W-:Y:S02]  /*3ad0*/  FMNMX.FTZ R0, R9, R10, !PT ;  /* 0x0000000a09007209 */ /* 0x001fe40007810000 */
        /* <DEDUP_REMOVED lines=21> */
[----:B------:R-:W0:Y:S01]  /*3c30*/  SHFL.BFLY PT, R3, R6, 0x2, 0x1f ;  /* 0x0c401f0006037f89 */ /* 0x000e2200000e0000 */
[----:B------:R-:W3:Y:S01]  /*3c40*/  MUFU.EX2 R25, R25 ;  /* 0x0000001900197308 */ /* 0x000ee20000000800 */
[--C-:B------:R-:W-:Y:S01]  /*3c50*/  FFMA.FTZ R44, R44, UR20, -R9.reuse ;  /* 0x000000142c2c7c23 */ /* 0x100fe20008010809 */
[--C-:B------:R-:W-:Y:S01]  /*3c60*/  FFMA.FTZ R45, R45, UR20, -R9.reuse ;  /* 0x000000142d2d7c23 */ /* 0x100fe20008010809 */
[--C-:B------:R-:W-:Y:S01]  /*3c70*/  FFMA.FTZ R48, R48, UR20, -R9.reuse ;  /* 0x0000001430307c23 */ /* 0x100fe20008010809 */
[--C-:B------:R-:W-:Y:S01]  /*3c80*/  FFMA.FTZ R49, R49, UR20, -R9.reuse ;  /* 0x0000001431317c23 */ /* 0x100fe20008010809 */
[--C-:B------:R-:W-:Y:S01]  /*3c90*/  FFMA.FTZ R52, R52, UR20, -R9.reuse ;  /* 0x0000001434347c23 */ /* 0x100fe20008010809 */
[----:B------:R-:W-:-:S02]  /*3ca0*/  FFMA.FTZ R9, R53, UR20, -R9 ;  /* 0x0000001435097c23 */ /* 0x000fc40008010809 */
[----:B------:R-:W-:Y:S08]  /*3cb0*/  MUFU.EX2 R28, R28 ;  /* 0x0000001c001c7308 */ /* 0x000ff00000000800 */
[----:B------:R-:W4:Y:S01]  /*3cc0*/  MUFU.EX2 R29, R29 ;  /* 0x0000001d001d7308 */ /* 0x000f220000000800 */
[----:B---3--:R-:W-:Y:S02]  /*3cd0*/  F2FP.BF16.F32.PACK_AB R156, R25, R24 ;  /* 0x00000018199c723e */ /* 0x008fe400000010ff */
[----:B0-----:R-:W-:-:S05]  /*3ce0*/  FMNMX.FTZ R5, R6, R3, !PT ;  /* 0x0000000306057209 */ /* 0x001fca0007810000 */
[----:B------:R-:W-:Y:S01]  /*3cf0*/  MUFU.EX2 R32, R32 ;  /* 0x0000002000207308 */ /* 0x000fe20000000800 */
[----:B------:R-:W0:Y:S07]  /*3d00*/  SHFL.BFLY PT, R6, R5, 0x1, 0x1f ;  /* 0x0c201f0005067f89 */ /* 0x000e2e00000e0000 */
[----:B------:R-:W3:Y:S01]  /*3d10*/  MUFU.EX2 R33, R33 ;  /* 0x0000002100217308 */ /* 0x000ee20000000800 */
[----:B----4-:R-:W-:-:S07]  /*3d20*/  F2FP.BF16.F32.PACK_AB R158, R29, R28 ;  /* 0x0000001c1d9e723e */ /* 0x010fce00000010ff */
[----:B------:R-:W-:Y:S08]  /*3d30*/  MUFU.EX2 R36, R36 ;  /* 0x0000002400247308 */ /* 0x000ff00000000800 */
[----:B------:R-:W4:Y:S01]  /*3d40*/  MUFU.EX2 R37, R37 ;  /* 0x0000002500257308 */ /* 0x000f220000000800 */
[----:B---3--:R-:W-:Y:S02]  /*3d50*/  F2FP.BF16.F32.PACK_AB R160, R33, R32 ;  /* 0x0000002021a0723e */ /* 0x008fe400000010ff */
[----:B0-----:R-:W-:-:S04]  /*3d60*/  FMNMX.FTZ R3, R5, R6, !PT ;  /* 0x0000000605037209 */ /* 0x001fc80007810000 */
[C---:B------:R-:W-:Y:S01]  /*3d70*/  FSETP.NEU.FTZ.AND P2, PT, R3.reuse, -INF , PT ;  /* 0xff8000000300780b */ /* 0x040fe20003f5d000 */
[----:B------:R-:W-:Y:S01]  /*3d80*/  FMUL.FTZ R5, R3, UR20 ;  /* 0x0000001403057c20 */ /* 0x000fe20008410000 */
[----:B------:R-:W-:Y:S04]  /*3d90*/  MUFU.EX2 R40, R40 ;  /* 0x0000002800287308 */ /* 0x000fe80000000800 */
[----:B------:R-:W-:Y:S01]  /*3da0*/  FSEL R6, R5, RZ, P2 ;  /* 0x000000ff05067208 */ /* 0x000fe20001000000 */
[----:B------:R-:W-:Y:S01]  /*3db0*/  FADD.FTZ R5, R24, R25 ;  /* 0x0000001918057221 */ /* 0x000fe20000010000 */
[----:B----4-:R-:W-:Y:S02]  /*3dc0*/  F2FP.BF16.F32.PACK_AB R162, R37, R36 ;  /* 0x0000002425a2723e */ /* 0x010fe400000010ff */
[----:B------:R-:W0:Y:S01]  /*3dd0*/  MUFU.EX2 R41, R41 ;  /* 0x0000002900297308 */ /* 0x000e220000000800 */
        /* <DEDUP_REMOVED lines=15> */
[----:B------:R-:W3:Y:S01]  /*3ed0*/  MUFU.EX2 R27, R27 ;  /* 0x0000001b001b7308 */ /* 0x000ee20000000800 */
[----:B------:R-:W-:Y:S01]  /*3ee0*/  FADD.FTZ R12, R32, R13 ;  /* 0x0000000d200c7221 */ /* 0x000fe20000010000 */
[--C-:B------:R-:W-:Y:S01]  /*3ef0*/  FFMA.FTZ R46, R46, UR20, -R6.reuse ;  /* 0x000000142e2e7c23 */ /* 0x100fe20008010806 */
[----:B------:R4:W-:Y:S01]  /*3f00*/  @!P1 SYNCS.ARRIVE.TRANS64.RED.A1T0 RZ, [R5+URZ], RZ ;  /* 0x000000ff05ff99a7 */ /* 0x0009e2000810043f */
[--C-:B------:R-:W-:Y:S01]  /*3f10*/  FFMA.FTZ R47, R47, UR20, -R6.reuse ;  /* 0x000000142f2f7c23 */ /* 0x100fe20008010806 */
[--C-:B------:R-:W-:Y:S01]  /*3f20*/  FFMA.FTZ R50, R50, UR20, -R6.reuse ;  /* 0x0000001432327c23 */ /* 0x100fe20008010806 */
[--C-:B------:R-:W-:Y:S01]  /*3f30*/  FFMA.FTZ R51, R51, UR20, -R6.reuse ;  /* 0x0000001433337c23 */ /* 0x100fe20008010806 */
[--C-:B------:R-:W-:Y:S01]  /*3f40*/  FFMA.FTZ R54, R54, UR20, -R6.reuse ;  /* 0x0000001436367c23 */ /* 0x100fe20008010806 */
[----:B------:R-:W5:Y:S01]  /*3f50*/  MUFU.EX2 R30, R30 ;  /* 0x0000001e001e7308 */ /* 0x000f620000000800 */
[----:B------:R-:W-:Y:S01]  /*3f60*/  FFMA.FTZ R6, R55, UR20, -R6 ;  /* 0x0000001437067c23 */ /* 0x000fe20008010806 */
[----:B0-----:R-:W-:-:S06]  /*3f70*/  F2FP.BF16.F32.PACK_AB R164, R41, R40 ;  /* 0x0000002829a4723e */ /* 0x001fcc00000010ff */
[----:B------:R-:W4:Y:S01]  /*3f80*/  MUFU.EX2 R31, R31 ;  /* 0x0000001f001f7308 */ /* 0x000f220000000800 */
[----:B---3--:R-:W-:Y:S01]  /*3f90*/  FADD.FTZ R11, R26, R27 ;  /* 0x0000001b1a0b7221 */ /* 0x008fe20000010000 */
[----:B------:R-:W-:-:S06]  /*3fa0*/  F2FP.BF16.F32.PACK_AB R157, R27, R26 ;  /* 0x0000001a1b9d723e */ /* 0x000fcc00000010ff */
[----:B------:R-:W0:Y:S01]  /*3fb0*/  MUFU.EX2 R34, R34 ;  /* 0x0000002200227308 */ /* 0x000e220000000800 */
[----:B-----5:R-:W-:Y:S01]  /*3fc0*/  FADD.FTZ R10, R30, R11 ;  /* 0x0000000b1e0a7221 */ /* 0x020fe20000010000 */
[----:B------:R-:W-:-:S04]  /*3fd0*/  FADD.FTZ R11, R33, R12 ;  /* 0x0000000c210b7221 */ /* 0x000fc80000010000 */
[----:B------:R-:W-:Y:S02]  /*3fe0*/  FADD.FTZ R12, R36, R11 ;  /* 0x0000000b240c7221 */ /* 0x000fe40000010000 */
[----:B------:R-:W3:Y:S01]  /*3ff0*/  MUFU.EX2 R35, R35 ;  /* 0x0000002300237308 */ /* 0x000ee20000000800 */
[----:B----4-:R-:W-:Y:S01]  /*4000*/  FADD.FTZ R5, R31, R10 ;  /* 0x0000000a1f057221 */ /* 0x010fe20000010000 */
[----:B------:R-:W-:Y:S01]  /*4010*/  FADD.FTZ R11, R37, R12 ;  /* 0x0000000c250b7221 */ /* 0x000fe20000010000 */
[----:B------:R-:W-:Y:S01]  /*4020*/  F2FP.BF16.F32.PACK_AB R159, R31, R30 ;  /* 0x0000001e1f9f723e */ /* 0x000fe200000010ff */
[----:B------:R-:W-:Y:S02]  /*4030*/  BAR.SYNC.DEFER_BLOCKING 0xf, 0x100 ;  /* 0x03c4000000007b1d */ /* 0x000fe40000010000 */
[----:B------:R-:W-:Y:S01]  /*4040*/  FADD.FTZ R12, R40, R11 ;  /* 0x0000000b280c7221 */ /* 0x000fe20000010000 */
[----:B0-----:R-:W-:-:S03]  /*4050*/  FADD.FTZ R10, R34, R5 ;  /* 0x00000005220a7221 */ /* 0x001fc60000010000 */
[----:B------:R-:W0:Y:S01]  /*4060*/  MUFU.EX2 R38, R38 ;  /* 0x0000002600267308 */ /* 0x000e220000000800 */
[----:B------:R-:W-:Y:S01]  /*4070*/  FADD.FTZ R13, R41, R12 ;  /* 0x0000000c290d7221 */ /* 0x000fe20000010000 */
[----:B---3--:R-:W-:-:S06]  /*4080*/  FADD.FTZ R5, R35, R10 ;  /* 0x0000000a23057221 */ /* 0x008fcc0000010000 */
[----:B------:R-:W3:Y:S01]  /*4090*/  MUFU.EX2 R39, R39 ;  /* 0x0000002700277308 */ /* 0x000ee20000000800 */
[----:B------:R-:W-:-:S07]  /*40a0*/  F2FP.BF16.F32.PACK_AB R161, R35, R34 ;  /* 0x0000002223a1723e */ /* 0x000fce00000010ff */
[----:B------:R-:W4:Y:S01]  /*40b0*/  MUFU.EX2 R42, R42 ;  /* 0x0000002a002a7308 */ /* 0x000f220000000800 */
[----:B0-----:R-:W-:Y:S01]  /*40c0*/  FADD.FTZ R10, R38, R5 ;  /* 0x00000005260a7221 */ /* 0x001fe20000010000 */
[----:B------:R0:W-:Y:S06]  /*40d0*/  STSM.16.M88.4 [R23+0x26800], R156 ;  /* 0x0268009c17007844 */ /* 0x0001ec0000000200 */
[----:B------:R-:W5:Y:S01]  /*40e0*/  MUFU.EX2 R43, R43 ;  /* 0x0000002b002b7308 */ /* 0x000f620000000800 */
[C---:B---3--:R-:W-:Y:S01]  /*40f0*/  FADD.FTZ R5, R39.reuse, R10 ;  /* 0x0000000a27057221 */ /* 0x048fe20000010000 */
[----:B------:R-:W-:-:S05]  /*4100*/  F2FP.BF16.F32.PACK_AB R163, R39, R38 ;  /* 0x0000002627a3723e */ /* 0x000fca00000010ff */
[----:B------:R0:W-:Y:S01]  /*4110*/  STSM.16.M88.4 [R186], R160 ;  /* 0x000000a0ba007844 */ /* 0x0001e20000000200 */
[----:B------:R-:W-:Y:S01]  /*4120*/  MUFU.EX2 R44, R44 ;  /* 0x0000002c002c7308 */ /* 0x000fe20000000800 */
[----:B----4-:R-:W-:-:S07]  /*4130*/  FADD.FTZ R10, R42, R5 ;  /* 0x000000052a0a7221 */ /* 0x010fce0000010000 */
[----:B------:R-:W3:Y:S01]  /*4140*/  MUFU.EX2 R46, R46 ;  /* 0x0000002e002e7308 */ /* 0x000ee20000000800 */
[C---:B-----5:R-:W-:Y:S01]  /*4150*/  FADD.FTZ R5, R43.reuse, R10 ;  /* 0x0000000a2b057221 */ /* 0x060fe20000010000 */
[----:B------:R-:W-:-:S06]  /*4160*/  F2FP.BF16.F32.PACK_AB R165, R43, R42 ;  /* 0x0000002a2ba5723e */ /* 0x000fcc00000010ff */
[----:B------:R-:W4:Y:S08]  /*4170*/  MUFU.EX2 R45, R45 ;  /* 0x0000002d002d7308 */ /* 0x000f300000000800 */
[----:B------:R-:W5:Y:S01]  /*4180*/  MUFU.EX2 R47, R47 ;  /* 0x0000002f002f7308 */ /* 0x000f620000000800 */
[----:B---3--:R-:W-:-:S07]  /*4190*/  FADD.FTZ R10, R46, R5 ;  /* 0x000000052e0a7221 */ /* 0x008fce0000010000 */
[----:B------:R-:W-:Y:S01]  /*41a0*/  MUFU.EX2 R48, R48 ;  /* 0x0000003000307308 */ /* 0x000fe20000000800 */
[----:B----4-:R-:W-:-:S07]  /*41b0*/  F2FP.BF16.F32.PACK_AB R166, R45, R44 ;  /* 0x0000002c2da6723e */ /* 0x010fce00000010ff */
[----:B------:R-:W3:Y:S01]  /*41c0*/  MUFU.EX2 R49, R49 ;  /* 0x0000003100317308 */ /* 0x000ee20000000800 */
[C---:B-----5:R-:W-:Y:S01]  /*41d0*/  F2FP.BF16.F32.PACK_AB R167, R47.reuse, R46 ;  /* 0x0000002e2fa7723e */ /* 0x060fe200000010ff */
[----:B------:R-:W-:-:S04]  /*41e0*/  FADD.FTZ R47, R47, R10 ;  /* 0x0000000a2f2f7221 */ /* 0x000fc80000010000 */
[----:B------:R0:W-:Y:S02]  /*41f0*/  STSM.16.M88.4 [R184], R164 ;  /* 0x000000a4b8007844 */ /* 0x0001e40000000200 */
[----:B------:R-:W-:Y:S08]  /*4200*/  MUFU.EX2 R50, R50 ;  /* 0x0000003200327308 */ /* 0x000ff00000000800 */
[----:B------:R-:W4:Y:S01]  /*4210*/  MUFU.EX2 R51, R51 ;  /* 0x0000003300337308 */ /* 0x000f220000000800 */
[----:B---3--:R-:W-:-:S07]  /*4220*/  F2FP.BF16.F32.PACK_AB R172, R49, R48 ;  /* 0x0000003031ac723e */ /* 0x008fce00000010ff */
[----:B------:R-:W-:Y:S08]  /*4230*/  MUFU.EX2 R52, R52 ;  /* 0x0000003400347308 */ /* 0x000ff00000000800 */
[----:B------:R-:W3:Y:S01]  /*4240*/  MUFU.EX2 R9, R9 ;  /* 0x0000000900097308 */ /* 0x000ee20000000800 */
[----:B----4-:R-:W-:Y:S01]  /*4250*/  F2FP.BF16.F32.PACK_AB R173, R51, R50 ;  /* 0x0000003233ad723e */ /* 0x010fe200000010ff */
[----:B------:R-:W-:-:S04]  /*4260*/  FADD.FTZ R50, R50, R47 ;  /* 0x0000002f32327221 */ /* 0x000fc80000010000 */
[----:B------:R-:W-:Y:S02]  /*4270*/  FADD.FTZ R51, R51, R50 ;  /* 0x0000003233337221 */ /* 0x000fe40000010000 */
[----:B------:R-:W4:Y:S08]  /*4280*/  MUFU.EX2 R54, R54 ;  /* 0x0000003600367308 */ /* 0x000f300000000800 */
[----:B------:R5:W1:Y:S01]  /*4290*/  MUFU.EX2 R11, R6 ;  /* 0x00000006000b7308 */ /* 0x000a620000000800 */
[----:B---3--:R-:W-:Y:S01]  /*42a0*/  F2FP.BF16.F32.PACK_AB R174, R9, R52 ;  /* 0x0000003409ae723e */ /* 0x008fe200000010ff */
[----:B-----5:R-:W-:-:S04]  /*42b0*/  FADD.FTZ R6, R44, R13 ;  /* 0x0000000d2c067221 */ /* 0x020fc80000010000 */
[----:B------:R-:W-:Y:S01]  /*42c0*/  FADD.FTZ R45, R45, R6 ;  /* 0x000000062d2d7221 */ /* 0x000fe20000010000 */
[----:B----4-:R-:W-:-:S03]  /*42d0*/  FADD.FTZ R6, R54, R51 ;  /* 0x0000003336067221 */ /* 0x010fc60000010000 */
[----:B------:R-:W-:Y:S01]  /*42e0*/  FADD.FTZ R48, R48, R45 ;  /* 0x0000002d30307221 */ /* 0x000fe20000010000 */
[C---:B-1----:R-:W-:Y:S01]  /*42f0*/  F2FP.BF16.F32.PACK_AB R175, R11.reuse, R54 ;  /* 0x000000360baf723e */ /* 0x042fe200000010ff */
[----:B------:R-:W-:Y:S02]  /*4300*/  FADD.FTZ R6, R11, R6 ;  /* 0x000000060b067221 */ /* 0x000fe40000010000 */
[----:B------:R-:W-:Y:S02]  /*4310*/  FADD.FTZ R49, R49, R48 ;  /* 0x0000003031317221 */ /* 0x000fe40000010000 */
[----:B------:R0:W-:Y:S02]  /*4320*/  STSM.16.M88.4 [R185], R172 ;  /* 0x000000acb9007844 */ /* 0x0001e40000000200 */
[----:B------:R-:W-:-:S04]  /*4330*/  FADD.FTZ R52, R52, R49 ;  /* 0x0000003134347221 */ /* 0x000fc80000010000 */
[----:B------:R-:W-:Y:S01]  /*4340*/  FADD.FTZ R5, R9, R52 ;  /* 0x0000003409057221 */ /* 0x000fe20000010000 */
[----:B------:R-:W-:Y:S06]  /*4350*/  @!P0 BRA `(.L_x_2940) ;  /* 0x0000000000048947 */ /* 0x000fec0003800000 */
[----:B------:R-:W-:Y:S01]  /*4360*/  BPT.TRAP 0x1 ;  /* 0x000000040000795c */ /* 0x000fe20000300000 */
.L_x_2940:
[----:B------:R1:W3:Y:S01]  /*4370*/  SYNCS.PHASECHK.TRANS64.TRYWAIT P2, [R7+URZ+0x28c50], R8 ;  /* 0x028c5008070075a7 */ /* 0x0002e2000804017f */
[----:B------:R-:W-:Y:S05]  /*4380*/  @!P0 BRA `(.L_x_2941) ;  /* 0x0000000000048947 */ /* 0x000fea0003800000 */
[----:B------:R-:W-:Y:S01]  /*4390*/  BPT.TRAP 0x1 ;  /* 0x000000040000795c */ /* 0x000fe20000300000 */
.L_x_2941:
[----:B------:R-:W-:Y:S01]  /*43a0*/  ULOP3.LUT UR48, UR48, 0x2000000, URZ, 0xfc, !UPT ;  /* 0x0200000030307892 */ /* 0x000fe2000f8efc3f */
[----:B---3--:R-:W-:Y:S11]  /*43b0*/  @P2 BRA `(.L_x_2942) ;  /* 0x0000000000082947 */ /* 0x008ff60003800000 */
[----:B------:R-:W3:Y:S02]  /*43c0*/  SYNCS.PHASECHK.TRANS64.TRYWAIT P2, [R7+URZ+0x28c50], R8 ;  /* 0x028c5008070075a7 */ /* 0x000ee4000804017f */
[----:B---3--:R-:W-:Y:S05]  /*43d0*/  @!P2 BRA `(.L_x_2943) ;  /* 0x0000009800fca947 */ /* 0x008fea0003800000 */
.L_x_2942:
[----:B------:R-:W-:Y:S01]  /*43e0*/  ULEA UR6, UR41, UR48, 0xc ;  /* 0x0000003029067291 */ /* 0x000fe2000f8e603f */
[----:B------:R-:W-:Y:S01]  /*43f0*/  WARPGROUP.ARRIVE ;  /* 0x00000000000079c5 */ /* 0x000fe20000000000 */
[----:B------:R-:W-:Y:S01]  /*4400*/  UMOV UR7, 0x40000040 ;  /* 0x4000004000077882 */ /* 0x000fe20000000000 */
[----:B------:R-:W-:Y:S01]  /*4410*/  UMOV UR11, 0x40000040 ;  /* 0x40000040000b7882 */ /* 0x000fe20000000000 */
[----:B------:R-:W-:Y:S01]  /*4420*/  UIADD3 UR10, UR6, 0x80, URZ ;  /* 0x00000080060a7890 */ /* 0x000fe2000fffe03f */
[----:B------:R-:W-:Y:S01]  /*4430*/  ISETP.GE.AND P2, PT, R152, 0x41, PT ;  /* 0x000000419800780c */ /* 0x000fe20003f46270 */
[----:B-123--:R-:W-:-:S03]  /*4440*/  @!P1 VIADD R7, R7, 0x28c60 ;  /* 0x00028c6007079836 */ /* 0x00efc60000000000 */
[----:B------:R-:W-:Y:S01]  /*4450*/  HGMMA.64x256x16.F32.BF16 R24, R156, gdesc[UR4].tnspB, RZ, !UPT, gsb0 ;  /* 0x43e000049c187df0 */ /* 0x000fe2000c0018ff */
[----:B------:R-:W-:Y:S01]  /*4460*/  UMOV UR7, 0x40000040 ;  /* 0x4000004000077882 */ /* 0x000fe20000000000 */
[----:B------:R-:W-:Y:S01]  /*4470*/  @!P1 PRMT R7, RZ, 0x654, R7 ;  /* 0x00000654ff079816 */ /* 0x000fe20000000007 */
[----:B------:R-:W-:Y:S02]  /*4480*/  WARPGROUP.DEPBAR.LE gsb0, 0x0 ;  /* 0x00008000000079c5 */ /* 0x000fe40000010000 */
[----:B------:R-:W-:-:S15]  /*4490*/  WARPGROUP.ARRIVE ;  /* 0x00000000000079c5 */ /* 0x000fde0000000000 */
[----:B------:R-:W-:-:S08]  /*44a0*/  NOP ;  /* 0x0000000000007918 */ /* 0x000fd00000000000 */
[----:B------:R-:W-:Y:S01]  /*44b0*/  HGMMA.64x256x16.F32.BF16 R24, R160, gdesc[UR8].tnspB, R24, gsb0 ;  /* 0x43e00008a0187df0 */ /* 0x000fe20008001818 */
[----:B------:R-:W-:Y:S01]  /*44c0*/  UIADD3 UR10, UR6, 0x100, URZ ;  /* 0x00000100060a7890 */ /* 0x000fe2000fffe03f */
[----:B------:R-:W-:Y:S01]  /*44d0*/  UMOV UR11, 0x40000040 ;  /* 0x40000040000b7882 */ /* 0x000fe20000000000 */
[----:B------:R-:W-:Y:S01]  /*44e0*/  UIADD3 UR6, UR6, 0x180, URZ ;  /* 0x0000018006067890 */ /* 0x000fe2000fffe03f */
[----:B------:R-:W-:Y:S02]  /*44f0*/  WARPGROUP.DEPBAR.LE gsb0, 0x0 ;  /* 0x00008000000079c5 */ /* 0x000fe40000010000 */
[----:B------:R-:W-:-:S15]  /*4500*/  WARPGROUP.ARRIVE ;  /* 0x00000000000079c5 */ /* 0x000fde0000000000 */
[----:B------:R-:W-:-:S07]  /*4510*/  NOP ;  /* 0x0000000000007918 */ /* 0x000fce0000000000 */
[----:B------:R-:W-:Y:S03]  /*4520*/  HGMMA.64x256x16.F32.BF16 R24, R164, gdesc[UR8].tnspB, R24, gsb0 ;  /* 0x43e00008a4187df0 */ /* 0x000fe60008001818 */
        /* <DEDUP_REMOVED lines=14> */
[----:B------:R-:W-:Y:S05]  /*4610*/  @!P2 BRA `(.L_x_2944) ;  /* 0x000000180040a947 */ /* 0x000fea0003800000 */
[----:B-1----:R-:W-:Y:S01]  /*4620*/  IADD3 R7, R169, -0x2, RZ ;  /* 0xfffffffea9077810 */ /* 0x002fe20007ffe0ff */
[----:B------:R-:W-:Y:S01]  /*4630*/  IMAD.MOV.U32 R9, RZ, RZ, R3 ;  /* 0x000000ffff097224 */ /* 0x000fe200078e0003 */
[----:B------:R-:W-:Y:S01]  /*4640*/  UMOV UR21, UR41 ;  /* 0x0000002900157c82 */ /* 0x000fe20008000000 */
[----:B------:R-:W-:Y:S01]  /*4650*/  IMAD.MOV.U32 R11, RZ, RZ, R0 ;  /* 0x000000ffff0b7224 */ /* 0x000fe200078e0000 */
[----:B------:R-:W-:-:S06]  /*4660*/  ULDC UR20, c[0x0][0x988] ;  /* 0x0002620000147ab9 */ /* 0x000fcc0000000800 */
.L_x_2953:
[----:B------:R-:W-:Y:S01]  /*4670*/  UIADD3 UR41, UR21, 0x1, URZ ;  /* 0x0000000115297890 */ /* 0x000fe2000fffe03f */
[C---:B------:R-:W-:Y:S01]  /*4680*/  ISETP.GT.AND P2, PT, R7.reuse, RZ, PT ;  /* 0x000000ff0700720c */ /* 0x040fe20003f44270 */
[----:B------:R-:W-:Y:S02]  /*4690*/  VIADD R7, R7, 0xffffffff ;  /* 0xffffffff07077836 */ /* 0x000fe40000000000 */
[----:B------:R-:W-:-:S04]  /*46a0*/  UISETP.NE.AND UP0, UPT, UR41, 0x2, UPT ;  /* 0x000000022900788c */ /* 0x000fc8000bf05270 */
[----:B------:R-:W-:Y:S02]  /*46b0*/  USEL UR6, URZ, 0x1, UP0 ;  /* 0x000000013f067887 */ /* 0x000fe40008000000 */
[----:B------:R-:W-:Y:S02]  /*46c0*/  USEL UR41, UR41, URZ, UP0 ;  /* 0x0000003f29297287 */ /* 0x000fe40008000000 */
[----:B------:R-:W-:Y:S01]  /*46d0*/  ULOP3.LUT UR40, UR40, UR6, URZ, 0x3c, !UPT ;  /* 0x0000000628287292 */ /* 0x000fe2000f8e3c3f */
[----:B0123--:R-:W-:Y:S11]  /*46e0*/  @!P0 BRA `(.L_x_2945) ;  /* 0x0000000000048947 */ /* 0x00fff60003800000 */
[----:B------:R-:W-:Y:S01]  /*46f0*/  BPT.TRAP 0x1 ;  /* 0x000000040000795c */ /* 0x000fe20000300000 */
.L_x_2945:
[----:B------:R-:W-:Y:S01]  /*4700*/  ULEA UR22, UR41, UR42, 0x3 ;  /* 0x0000002a29167291 */ /* 0x000fe2000f8e183f */
[----:B------:R-:W-:-:S05]  /*4710*/  IMAD.U32 R8, RZ, RZ, UR40 ;  /* 0x00000028ff087e24 */ /* 0x000fca000f8e00ff */
[----:B------:R-:W-:-:S04]  /*4720*/  SHF.L.U32 R8, R8, 0x1f, RZ ;  /* 0x0000001f08087819 */ /* 0x000fc800000006ff */
[----:B------:R1:W2:Y:S01]  /*4730*/  SYNCS.PHASECHK.TRANS64.TRYWAIT P3, [UR22+0x28c30], R8 ;  /* 0x028c3008ff0075a7 */ /* 0x0002a20008060156 */
[----:B------:R-:W-:Y:S05]  /*4740*/  @!P0 BRA `(.L_x_2946) ;  /* 0x0000000000048947 */ /* 0x000fea0003800000 */
[----:B------:R-:W-:Y:S01]  /*4750*/  BPT.TRAP 0x1 ;  /* 0x000000040000795c */ /* 0x000fe20000300000 */
.L_x_2946:
[----:B--2---:R-:W-:Y:S05]  /*4760*/  @P3 BRA `(.L_x_2947) ;  /* 0x0000000000083947 */ /* 0x004fea0003800000 */
[----:B------:R-:W2:Y:S02]  /*4770*/  SYNCS.PHASECHK.TRANS64.TRYWAIT P3, [UR22+0x28c30], R8 ;  /* 0x028c3008ff0075a7 */ /* 0x000ea40008060156 */
[----:B--2---:R-:W-:Y:S05]  /*4780*/  @!P3 BRA `(.L_x_2948) ;  /* 0x000000980024b947 */ /* 0x004fea0003800000 */
.L_x_2947:
[----:B------:R-:W-:Y:S01]  /*4790*/  R2UR UR18, R4 ;  /* 0x00000000041272ca */ /* 0x000fe200000e0000 */
[----:B------:R-:W-:Y:S01]  /*47a0*/  UIADD3 UR6, UR42, 0x20400, URZ ;  /* 0x000204002a067890 */ /* 0x000fe2000fffe03f */
[----:B0-----:R-:W-:Y:S01]  /*47b0*/  WARPGROUP.ARRIVE ;  /* 0x00000000000079c5 */ /* 0x001fe20000000000 */
        /* <DEDUP_REMOVED lines=23> */
[----:B------:R-:W-:-:S04]  /*4930*/  FMNMX.FTZ R0, R152, R11, !PT ;  /* 0x0000000b98007209 */ /* 0x000fc80007810000 */
[----:B--2---:R-:W-:-:S04]  /*4940*/  FMNMX.FTZ R3, R153, R0, !PT ;  /* 0x0000000099037209 */ /* 0x004fc80007810000 */
        /* <DEDUP_REMOVED lines=15> */
[----:B------:R-:W0:Y:S02]  /*4a40*/  SHFL.BFLY PT, R3, R12, 0x2, 0x1f ;  /* 0x0c401f000c037f89 */ /* 0x000e2400000e0000 */
        /* <DEDUP_REMOVED lines=10> */
[----:B------:R-:W-:-:S03]  /*4af0*/  FMNMX.FTZ R12, R170, R3, !PT ;  /* 0x00000003aa0c7209 */ /* 0x000fc60007810000 */
[C---:B------:R-:W-:Y:S01]  /*4b00*/  FMUL.FTZ R191, R0.reuse, UR20 ;  /* 0x0000001400bf7c20 */ /* 0x040fe20008410000 */
[----:B------:R-:W-:Y:S01]  /*4b10*/  FMNMX.FTZ R3, R171, R12, !PT ;  /* 0x0000000cab037209 */ /* 0x000fe20007810000 */
[----:B------:R-:W-:Y:S02]  /*4b20*/  FADD.FTZ R11, -R0, R11 ;  /* 0x0000000b000b7221 */ /* 0x000fe40000010100 */
[--C-:B------:R-:W-:Y:S01]  /*4b30*/  FFMA.FTZ R21, R156, UR20, -R191.reuse ;  /* 0x000000149c157c23 */ /* 0x100fe200080108bf */
[----:B------:R-:W-:Y:S01]  /*4b40*/  FMNMX.FTZ R12, R174, R3, !PT ;  /* 0x00000003ae0c7209 */ /* 0x000fe20007810000 */
[--C-:B------:R-:W-:Y:S01]  /*4b50*/  FFMA.FTZ R156, R160, UR20, -R191.reuse ;  /* 0x00000014a09c7c23 */ /* 0x100fe200080108bf */
[--C-:B------:R-:W-:Y:S01]  /*4b60*/  FFMA.FTZ R160, R168, UR20, -R191.reuse ;  /* 0x00000014a8a07c23 */ /* 0x100fe200080108bf */
[----:B------:R-:W-:Y:S01]  /*4b70*/  FMUL.FTZ R13, R11, UR20 ;  /* 0x000000140b0d7c20 */ /* 0x000fe20008410000 */
[----:B------:R-:W-:Y:S01]  /*4b80*/  FMNMX.FTZ R3, R175, R12, !PT ;  /* 0x0000000caf037209 */ /* 0x000fe20007810000 */
[--C-:B------:R-:W-:Y:S01]  /*4b90*/  FFMA.FTZ R11, R152, UR20, -R191.reuse ;  /* 0x00000014980b7c23 */ /* 0x100fe200080108bf */
[--C-:B------:R-:W-:Y:S01]  /*4ba0*/  FFMA.FTZ R15, R161, UR20, -R191.reuse ;  /* 0x00000014a10f7c23 */ /* 0x100fe200080108bf */
[--C-:B------:R-:W-:Y:S01]  /*4bb0*/  FFMA.FTZ R152, R153, UR20, -R191.reuse ;  /* 0x0000001499987c23 */ /* 0x100fe200080108bf */
[----:B------:R-:W-:Y:S01]  /*4bc0*/  FMNMX.FTZ R12, R178, R3, !PT ;  /* 0x00000003b20c7209 */ /* 0x000fe20007810000 */
[--C-:B------:R-:W-:Y:S01]  /*4bd0*/  FFMA.FTZ R161, R177, UR20, -R191.reuse ;  /* 0x00000014b1a17c23 */ /* 0x100fe200080108bf */
[----:B------:R0:W2:Y:S01]  /*4be0*/  MUFU.EX2 R10, R13 ;  /* 0x0000000d000a7308 */ /* 0x0000a20000000800 */
[--C-:B------:R-:W-:Y:S01]  /*4bf0*/  FFMA.FTZ R153, R169, UR20, -R191.reuse ;  /* 0x00000014a9997c23 */ /* 0x100fe200080108bf */
[----:B------:R-:W-:Y:S01]  /*4c00*/  FMNMX.FTZ R3, R179, R12, !PT ;  /* 0x0000000cb3037209 */ /* 0x000fe20007810000 */
[----:B------:R-:W-:-:S03]  /*4c10*/  FFMA.FTZ R180, R180, UR20, -R191 ;  /* 0x00000014b4b47c23 */ /* 0x000fc600080108bf */
[----:B------:R-:W-:Y:S02]  /*4c20*/  FMNMX.FTZ R14, R182, R3, !PT ;  /* 0x00000003b60e7209 */ /* 0x000fe40007810000 */
[----:B------:R3:W-:Y:S01]  /*4c30*/  MUFU.EX2 R12, R21 ;  /* 0x00000015000c7308 */ /* 0x0007e20000000800 */
[--C-:B0-----:R-:W-:Y:S01]  /*4c40*/  FFMA.FTZ R13, R157, UR20, -R191.reuse ;  /* 0x000000149d0d7c23 */ /* 0x101fe200080108bf */
[----:B------:R-:W-:Y:S01]  /*4c50*/  FMNMX.FTZ R3, R183, R14, !PT ;  /* 0x0000000eb7037209 */ /* 0x000fe20007810000 */
[--C-:B------:R-:W-:Y:S01]  /*4c60*/  FFMA.FTZ R14, R164, UR20, -R191.reuse ;  /* 0x00000014a40e7c23 */ /* 0x100fe200080108bf */
[--C-:B------:R-:W-:Y:S01]  /*4c70*/  FFMA.FTZ R164, R176, UR20, -R191.reuse ;  /* 0x00000014b0a47c23 */ /* 0x100fe200080108bf */
[--C-:B------:R-:W-:Y:S02]  /*4c80*/  FFMA.FTZ R157, R173, UR20, -R191.reuse ;  /* 0x00000014ad9d7c23 */ /* 0x100fe400080108bf */
[----:B------:R-:W0:Y:S01]  /*4c90*/  SHFL.BFLY PT, R20, R3, 0x2, 0x1f ;  /* 0x0c401f0003147f89 */ /* 0x000e2200000e0000 */
[----:B------:R-:W4:Y:S01]  /*4ca0*/  MUFU.EX2 R11, R11 ;  /* 0x0000000b000b7308 */ /* 0x000f220000000800 */
[----:B---3--:R-:W-:Y:S01]  /*4cb0*/  FFMA.FTZ R21, R165, UR20, -R191 ;  /* 0x00000014a5157c23 */ /* 0x008fe200080108bf */
[-C--:B--2---:R-:W-:Y:S01]  /*4cc0*/  FMUL.FTZ R24, R24, R10.reuse ;  /* 0x0000000a18187220 */ /* 0x084fe20000410000 */
[-C--:B------:R-:W-:Y:S01]  /*4cd0*/  FMUL.FTZ R25, R25, R10.reuse ;  /* 0x0000000a19197220 */ /* 0x080fe20000410000 */
[-C--:B------:R-:W-:Y:S01]  /*4ce0*/  FMUL.FTZ R28, R28, R10.reuse ;  /* 0x0000000a1c1c7220 */ /* 0x080fe20000410000 */
[-C--:B------:R-:W-:Y:S01]  /*4cf0*/  FMUL.FTZ R29, R29, R10.reuse ;  /* 0x0000000a1d1d7220 */ /* 0x080fe20000410000 */
[-C--:B------:R-:W-:Y:S01]  /*4d00*/  FMUL.FTZ R32, R32, R10.reuse ;  /* 0x0000000a20207220 */ /* 0x080fe20000410000 */
[-C--:B------:R-:W-:Y:S01]  /*4d10*/  FMUL.FTZ R33, R33, R10.reuse ;  /* 0x0000000a21217220 */ /* 0x080fe20000410000 */
[----:B------:R-:W2:Y:S01]  /*4d20*/  MUFU.EX2 R152, R152 ;  /* 0x0000009800987308 */ /* 0x000ea20000000800 */
        /* <DEDUP_REMOVED lines=8> */
[----:B----4-:R-:W-:Y:S01]  /*4db0*/  FFMA.FTZ R5, R10, R5, R11 ;  /* 0x000000050a057223 */ /* 0x010fe2000001000b */
[-C--:B------:R-:W-:Y:S01]  /*4dc0*/  FMUL.FTZ R49, R49, R10.reuse ;  /* 0x0000000a31317220 */ /* 0x080fe20000410000 */
[-C--:B------:R-:W-:Y:S01]  /*4dd0*/  FMUL.FTZ R52, R52, R10.reuse ;  /* 0x0000000a34347220 */ /* 0x080fe20000410000 */
[-C--:B------:R-:W-:Y:S01]  /*4de0*/  FMUL.FTZ R53, R53, R10.reuse ;  /* 0x0000000a35357220 */ /* 0x080fe20000410000 */
[-C--:B------:R-:W-:Y:S01]  /*4df0*/  FMUL.FTZ R56, R56, R10.reuse ;  /* 0x0000000a38387220 */ /* 0x080fe20000410000 */
[----:B------:R-:W-:Y:S01]  /*4e00*/  FMUL.FTZ R57, R57, R10 ;  /* 0x0000000a39397220 */ /* 0x000fe20000410000 */
[----:B0-----:R-:W-:Y:S01]  /*4e10*/  FMNMX.FTZ R165, R3, R20, !PT ;  /* 0x0000001403a57209 */ /* 0x001fe20007810000 */
[----:B------:R-:W-:Y:S01]  /*4e20*/  FFMA.FTZ R20, R172, UR20, -R191 ;  /* 0x00000014ac147c23 */ /* 0x000fe200080108bf */
[----:B------:R-:W-:Y:S01]  /*4e30*/  MUFU.EX2 R156, R156 ;  /* 0x0000009c009c7308 */ /* 0x000fe20000000800 */
[C---:B--2---:R-:W-:Y:S01]  /*4e40*/  FADD.FTZ R5, R152.reuse, R5 ;  /* 0x0000000598057221 */ /* 0x044fe20000010000 */
[----:B------:R-:W-:Y:S01]  /*4e50*/  F2FP.BF16.F32.PACK_AB R152, R152, R11 ;  /* 0x0000000b9898723e */ /* 0x000fe200000010ff */
[----:B------:R-:W0:Y:S01]  /*4e60*/  SHFL.BFLY PT, R168, R165, 0x1, 0x1f ;  /* 0x0c201f00a5a87f89 */ /* 0x000e2200000e0000 */
        /* <DEDUP_REMOVED lines=22> */
[----:B------:R-:W-:Y:S01]  /*4fd0*/  FMUL.FTZ R97, R97, R10 ;  /* 0x0000000a61617220 */ /* 0x000fe20000410000 */
[----:B0-----:R-:W-:Y:S01]  /*4fe0*/  FMNMX.FTZ R3, R165, R168, !PT ;  /* 0x000000a8a5037209 */ /* 0x001fe20007810000 */
[----:B------:R-:W-:Y:S01]  /*4ff0*/  FFMA.FTZ R168, R181, UR20, -R191 ;  /* 0x00000014b5a87c23 */ /* 0x000fe200080108bf */
[----:B------:R-:W-:-:S02]  /*5000*/  IMAD.U32 R181, RZ, RZ, UR21 ;  /* 0x00000015ffb57e24 */ /* 0x000fc4000f8e00ff */
        /* <DEDUP_REMOVED lines=13> */
[----:B------:R-:W-:Y:S01]  /*50e0*/  IMAD.MOV R154, RZ, RZ, -R22 ;  /* 0x000000ffff9a7224 */ /* 0x000fe200078e0a16 */
[----:B------:R-:W-:Y:S01]  /*50f0*/  MOV R171, UR22 ;  /* 0x0000001600ab7c02 */ /* 0x000fe20008000f00 */
[--C-:B------:R-:W-:Y:S01]  /*5100*/  FFMA.FTZ R169, R158, UR20, -R177.reuse ;  /* 0x000000149ea97c23 */ /* 0x100fe200080108b1 */
[--C-:B------:R-:W-:Y:S01]  /*5110*/  FFMA.FTZ R176, R159, UR20, -R177.reuse ;  /* 0x000000149fb07c23 */ /* 0x100fe200080108b1 */
[--C-:B------:R-:W-:Y:S01]  /*5120*/  FFMA.FTZ R159, R162, UR20, -R177.reuse ;  /* 0x00000014a29f7c23 */ /* 0x100fe200080108b1 */
[----:B------:R-:W-:Y:S01]  /*5130*/  ISETP.NE.AND P3, PT, R17, R154, PT ;  /* 0x0000009a1100720c */ /* 0x000fe20003f65270 */
[----:B------:R-:W-:Y:S01]  /*5140*/  @!P1 VIADD R154, R171, 0x28c40 ;  /* 0x00028c40ab9a9836 */ /* 0x000fe20000000000 */
[----:B------:R-:W2:Y:S01]  /*5150*/  MUFU.EX2 R172, R172 ;  /* 0x000000ac00ac7308 */ /* 0x000ea20000000800 */
[--C-:B0-----:R-:W-:Y:S01]  /*5160*/  FFMA.FTZ R180, R163, UR20, -R177.reuse ;  /* 0x00000014a3b47c23 */ /* 0x101fe200080108b1 */
[--C-:B------:R-:W-:Y:S01]  /*5170*/  FFMA.FTZ R163, R166, UR20, -R177.reuse ;  /* 0x00000014a6a37c23 */ /* 0x100fe200080108b1 */
[--C-:B------:R-:W-:Y:S01]  /*5180*/  FFMA.FTZ R179, R179, UR20, -R177.reuse ;  /* 0x00000014b3b37c23 */ /* 0x100fe200080108b1 */
[----:B------:R-:W-:Y:S01]  /*5190*/  @!P1 PRMT R154, RZ, 0x654, R154 ;  /* 0x00000654ff9a9816 */ /* 0x000fe2000000009a */
[--C-:B------:R-:W-:Y:S01]  /*51a0*/  FFMA.FTZ R173, R174, UR20, -R177.reuse ;  /* 0x00000014aead7c23 */ /* 0x100fe200080108b1 */
[--C-:B------:R-:W-:Y:S01]  /*51b0*/  FFMA.FTZ R174, R175, UR20, -R177.reuse ;  /* 0x00000014afae7c23 */ /* 0x100fe200080108b1 */
[--C-:B------:R-:W-:Y:S01]  /*51c0*/  FFMA.FTZ R175, R178, UR20, -R177.reuse ;  /* 0x00000014b2af7c23 */ /* 0x100fe200080108b1 */
[----:B------:R-:W0:Y:S01]  /*51d0*/  MUFU.EX2 R155, R155 ;  /* 0x0000009b009b7308 */ /* 0x000e220000000800 */
[----:B------:R3:W-:Y:S01]  /*51e0*/  @!P1 SYNCS.ARRIVE.TRANS64.RED.A1T0 RZ, [R154+URZ], RZ ;  /* 0x000000ff9aff99a7 */ /* 0x0007e2000810043f */
[----:B------:R-:W-:Y:S01]  /*51f0*/  FFMA.FTZ R182, R182, UR20, -R177 ;  /* 0x00000014b6b67c23 */ /* 0x000fe200080108b1 */
[----:B------:R-:W-:-:S02]  /*5200*/  @!P3 IMAD R158, R181, 0x40, R16 ;  /* 0x00000040b59eb824 */ /* 0x000fc400078e0210 */
[----:B------:R-:W-:Y:S01]  /*5210*/  FFMA.FTZ R177, R183, UR20, -R177 ;  /* 0x00000014b7b17c23 */ /* 0x000fe200080108b1 */
[-C--:B------:R-:W-:Y:S01]  /*5220*/  FMUL.FTZ R105, R105, R10.reuse ;  /* 0x0000000a69697220 */ /* 0x080fe20000410000 */
[-C--:B------:R-:W-:Y:S01]  /*5230*/  FMUL.FTZ R108, R108, R10.reuse ;  /* 0x0000000a6c6c7220 */ /* 0x080fe20000410000 */
[----:B------:R-:W-:Y:S01]  /*5240*/  FMUL.FTZ R109, R109, R10 ;  /* 0x0000000a6d6d7220 */ /* 0x000fe20000410000 */
[----:B------:R-:W4:Y:S01]  /*5250*/  MUFU.EX2 R169, R169 ;  /* 0x000000a900a97308 */ /* 0x000f220000000800 */
[----:B---3--:R-:W-:Y:S01]  /*5260*/  FADD.FTZ R154, R12, R5 ;  /* 0x000000050c9a7221 */ /* 0x008fe20000010000 */
[----:B--2---:R-:W-:Y:S01]  /*5270*/  FFMA.FTZ R6, R9, R6, R172 ;  /* 0x0000000609067223 */ /* 0x004fe200000100ac */
[----:B------:R-:W-:Y:S01]  /*5280*/  @!P3 LEA R158, R158, UR42, 0x2 ;  /* 0x0000002a9e9ebc11 */ /* 0x000fe2000f8e10ff */
[-C--:B------:R-:W-:Y:S01]  /*5290*/  FMUL.FTZ R112, R112, R10.reuse ;  /* 0x0000000a70707220 */ /* 0x080fe20000410000 */
[----:B------:R-:W-:Y:S01]  /*52a0*/  FADD.FTZ R5, R13, R154 ;  /* 0x0000009a0d057221 */ /* 0x000fe20000010000 */
[-C--:B------:R-:W-:Y:S01]  /*52b0*/  FMUL.FTZ R113, R113, R10.reuse ;  /* 0x0000000a71717220 */ /* 0x080fe20000410000 */
[-C--:B------:R-:W-:Y:S01]  /*52c0*/  FMUL.FTZ R116, R116, R10.reuse ;  /* 0x0000000a74747220 */ /* 0x080fe20000410000 */
[----:B------:R-:W2:Y:S01]  /*52d0*/  MUFU.EX2 R176, R176 ;  /* 0x000000b000b07308 */ /* 0x000ea20000000800 */
[----:B0-----:R-:W-:Y:S01]  /*52e0*/  FADD.FTZ R6, R155, R6 ;  /* 0x000000069b067221 */ /* 0x001fe20000010000 */
[----:B------:R-:W-:Y:S01]  /*52f0*/  FADD.FTZ R154, R156, R5 ;  /* 0x000000059c9a7221 */ /* 0x000fe20000010000 */
[----:B------:R-:W-:Y:S01]  /*5300*/  @!P3 STS [R158+0x28800], R10 ;  /* 0x0288000a9e00b388 */ /* 0x000fe20000000800 */
[-C--:B------:R-:W-:Y:S01]  /*5310*/  FMUL.FTZ R117, R117, R10.reuse ;  /* 0x0000000a75757220 */ /* 0x080fe20000410000 */
[-C--:B------:R-:W-:Y:S01]  /*5320*/  FMUL.FTZ R120, R120, R10.reuse ;  /* 0x0000000a78787220 */ /* 0x080fe20000410000 */
[-C--:B------:R-:W-:Y:S01]  /*5330*/  FMUL.FTZ R121, R121, R10.reuse ;  /* 0x0000000a79797220 */ /* 0x080fe20000410000 */
[----:B------:R0:W-:Y:S01]  /*5340*/  @!P3 STS [R158+0x28820], R9 ;  /* 0x028820099e00b388 */ /* 0x0001e20000000800 */
[----:B------:R-:W3:Y:S01]  /*5350*/  MUFU.EX2 R159, R159 ;  /* 0x0000009f009f7308 */ /* 0x000ee20000000800 */
        /* <DEDUP_REMOVED lines=8> */
[----:B--2---:R-:W-:Y:S01]  /*53e0*/  FADD.FTZ R6, R176, R5 ;  /* 0x00000005b0067221 */ /* 0x004fe20000010000 */
[-C--:B------:R-:W-:Y:S01]  /*53f0*/  FMUL.FTZ R136, R136, R10.reuse ;  /* 0x0000000a88887220 */ /* 0x080fe20000410000 */
[-C--:B------:R-:W-:Y:S01]  /*5400*/  FMUL.FTZ R137, R137, R10.reuse ;  /* 0x0000000a89897220 */ /* 0x080fe20000410000 */
[-C--:B------:R-:W-:Y:S01]  /*5410*/  FMUL.FTZ R140, R140, R10.reuse ;  /* 0x0000000a8c8c7220 */ /* 0x080fe20000410000 */
[-C--:B------:R-:W-:Y:S01]  /*5420*/  FMUL.FTZ R141, R141, R10.reuse ;  /* 0x0000000a8d8d7220 */ /* 0x080fe20000410000 */
[-C--:B------:R-:W-:Y:S01]  /*5430*/  FMUL.FTZ R144, R144, R10.reuse ;  /* 0x0000000a90907220 */ /* 0x080fe20000410000 */
[-C--:B------:R-:W-:Y:S01]  /*5440*/  FMUL.FTZ R145, R145, R10.reuse ;  /* 0x0000000a91917220 */ /* 0x080fe20000410000 */
[----:B------:R-:W2:Y:S01]  /*5450*/  MUFU.EX2 R163, R163 ;  /* 0x000000a300a37308 */ /* 0x000ea20000000800 */
[----:B---3--:R-:W-:Y:S01]  /*5460*/  FADD.FTZ R5, R159, R6 ;  /* 0x000000069f057221 */ /* 0x008fe20000010000 */
[-C--:B------:R-:W-:Y:S01]  /*5470*/  FMUL.FTZ R148, R148, R10.reuse ;  /* 0x0000000a94947220 */ /* 0x080fe20000410000 */
[----:B------:R-:W-:Y:S01]  /*5480*/  FMUL.FTZ R149, R149, R10 ;  /* 0x0000000a95957220 */ /* 0x000fe20000410000 */
[----:B------:R-:W-:Y:S01]  /*5490*/  F2FP.BF16.F32.PACK_AB R156, R15, R156 ;  /* 0x0000009c0f9c723e */ /* 0x000fe200000010ff */
[-C--:B------:R-:W-:Y:S01]  /*54a0*/  FMUL.FTZ R26, R26, R9.reuse ;  /* 0x000000091a1a7220 */ /* 0x080fe20000410000 */
[----:B0-----:R-:W-:Y:S01]  /*54b0*/  F2FP.BF16.F32.PACK_AB R158, R21, R14 ;  /* 0x0000000e159e723e */ /* 0x001fe200000010ff */
[-C--:B------:R-:W-:Y:S01]  /*54c0*/  FMUL.FTZ R27, R27, R9.reuse ;  /* 0x000000091b1b7220 */ /* 0x080fe20000410000 */
[----:B------:R-:W-:Y:S01]  /*54d0*/  MUFU.EX2 R160, R160 ;  /* 0x000000a000a07308 */ /* 0x000fe20000000800 */
[----:B----4-:R-:W-:Y:S01]  /*54e0*/  FADD.FTZ R6, R180, R5 ;  /* 0x00000005b4067221 */ /* 0x010fe20000010000 */
[-C--:B------:R-:W-:Y:S01]  /*54f0*/  FMUL.FTZ R30, R30, R9.reuse ;  /* 0x000000091e1e7220 */ /* 0x080fe20000410000 */
[-C--:B------:R-:W-:Y:S01]  /*5500*/  FMUL.FTZ R31, R31, R9.reuse ;  /* 0x000000091f1f7220 */ /* 0x080fe20000410000 */
[-C--:B------:R-:W-:Y:S01]  /*5510*/  FMUL.FTZ R34, R34, R9.reuse ;  /* 0x0000000922227220 */ /* 0x080fe20000410000 */
[-C--:B------:R-:W-:Y:S01]  /*5520*/  FMUL.FTZ R35, R35, R9.reuse ;  /* 0x0000000923237220 */ /* 0x080fe20000410000 */
[-C--:B------:R-:W-:Y:S01]  /*5530*/  FMUL.FTZ R38, R38, R9.reuse ;  /* 0x0000000926267220 */ /* 0x080fe20000410000 */
[-C--:B------:R-:W-:Y:S01]  /*5540*/  FMUL.FTZ R39, R39, R9.reuse ;  /* 0x0000000927277220 */ /* 0x080fe20000410000 */
[----:B------:R-:W0:Y:S01]  /*5550*/  MUFU.EX2 R192, R192 ;  /* 0x000000c000c07308 */ /* 0x000e220000000800 */
        /* <DEDUP_REMOVED lines=16> */
[----:B0-----:R-:W-:Y:S01]  /*5660*/  FADD.FTZ R6, R192, R5 ;  /* 0x00000005c0067221 */ /* 0x001fe20000010000 */
[-C--:B------:R-:W-:Y:S01]  /*5670*/  FMUL.FTZ R67, R67, R9.reuse ;  /* 0x0000000943437220 */ /* 0x080fe20000410000 */
[-C--:B------:R-:W-:Y:S01]  /*5680*/  FMUL.FTZ R70, R70, R9.reuse ;  /* 0x0000000946467220 */ /* 0x080fe20000410000 */
[-C--:B------:R-:W-:Y:S01]  /*5690*/  FMUL.FTZ R71, R71, R9.reuse ;  /* 0x0000000947477220 */ /* 0x080fe20000410000 */
[-C--:B------:R-:W-:Y:S01]  /*56a0*/  FMUL.FTZ R74, R74, R9.reuse ;  /* 0x000000094a4a7220 */ /* 0x080fe20000410000 */
[-C--:B------:R-:W-:Y:S01]  /*56b0*/  FMUL.FTZ R75, R75, R9.reuse ;  /* 0x000000094b4b7220 */ /* 0x080fe20000410000 */
[-C--:B------:R-:W-:Y:S01]  /*56c0*/  FMUL.FTZ R78, R78, R9.reuse ;  /* 0x000000094e4e7220 */ /* 0x080fe20000410000 */
[----:B------:R-:W0:Y:S01]  /*56d0*/  MUFU.EX2 R167, R167 ;  /* 0x000000a700a77308 */ /* 0x000e220000000800 */
[----:B---3--:R-:W-:Y:S01]  /*56e0*/  FADD.FTZ R179, R15, R154 ;  /* 0x0000009a0fb37221 */ /* 0x008fe20000010000 */
[-C--:B------:R-:W-:Y:S01]  /*56f0*/  FMUL.FTZ R79, R79, R9.reuse ;  /* 0x000000094f4f7220 */ /* 0x080fe20000410000 */
[-C--:B------:R-:W-:Y:S01]  /*5700*/  FMUL.FTZ R82, R82, R9.reuse ;  /* 0x0000000952527220 */ /* 0x080fe20000410000 */
[-C--:B------:R-:W-:Y:S01]  /*5710*/  FMUL.FTZ R83, R83, R9.reuse ;  /* 0x0000000953537220 */ /* 0x080fe20000410000 */
[----:B------:R-:W-:Y:S01]  /*5720*/  FADD.FTZ R154, R14, R179 ;  /* 0x000000b30e9a7221 */ /* 0x000fe20000010000 */
[-C--:B------:R-:W-:Y:S01]  /*5730*/  FMUL.FTZ R86, R86, R9.reuse ;  /* 0x0000000956567220 */ /* 0x080fe20000410000 */
[-C--:B------:R-:W-:Y:S01]  /*5740*/  FMUL.FTZ R87, R87, R9.reuse ;  /* 0x0000000957577220 */ /* 0x080fe20000410000 */
[----:B------:R-:W3:Y:S01]  /*5750*/  MUFU.EX2 R20, R20 ;  /* 0x0000001400147308 */ /* 0x000ee20000000800 */
[----:B------:R-:W-:Y:S01]  /*5760*/  FADD.FTZ R179, R21, R154 ;  /* 0x0000009a15b37221 */ /* 0x000fe20000010000 */
[-C--:B------:R-:W-:Y:S01]  /*5770*/  FMUL.FTZ R90, R90, R9.reuse ;  /* 0x000000095a5a7220 */ /* 0x080fe20000410000 */
[-C--:B------:R-:W-:Y:S01]  /*5780*/  FMUL.FTZ R91, R91, R9.reuse ;  /* 0x000000095b5b7220 */ /* 0x080fe20000410000 */
[-C--:B------:R-:W-:Y:S01]  /*5790*/  FMUL.FTZ R94, R94, R9.reuse ;  /* 0x000000095e5e7220 */ /* 0x080fe20000410000 */
[----:B------:R-:W-:Y:S01]  /*57a0*/  FADD.FTZ R154, R160, R179 ;  /* 0x000000b3a09a7221 */ /* 0x000fe20000010000 */
[----:B--2---:R-:W-:Y:S01]  /*57b0*/  F2FP.BF16.F32.PACK_AB R160, R153, R160 ;  /* 0x000000a099a0723e */ /* 0x004fe200000010ff */
[-C--:B------:R-:W-:Y:S01]  /*57c0*/  FMUL.FTZ R95, R95, R9.reuse ;  /* 0x000000095f5f7220 */ /* 0x080fe20000410000 */
[----:B------:R-:W2:Y:S01]  /*57d0*/  MUFU.EX2 R170, R170 ;  /* 0x000000aa00aa7308 */ /* 0x000ea20000000800 */
[----:B------:R-:W-:Y:S01]  /*57e0*/  FADD.FTZ R179, R153, R154 ;  /* 0x0000009a99b37221 */ /* 0x000fe20000010000 */
[----:B0-----:R-:W-:Y:S01]  /*57f0*/  FADD.FTZ R5, R167, R6 ;  /* 0x00000006a7057221 */ /* 0x001fe20000010000 */
[----:B------:R-:W-:Y:S01]  /*5800*/  F2FP.BF16.F32.PACK_AB R153, R155, R172 ;  /* 0x000000ac9b99723e */ /* 0x000fe200000010ff */
[----:B------:R-:W-:Y:S01]  /*5810*/  FMUL.FTZ R98, R98, R9 ;  /* 0x0000000962627220 */ /* 0x000fe20000410000 */
[----:B------:R-:W-:Y:S01]  /*5820*/  F2FP.BF16.F32.PACK_AB R155, R176, R169 ;  /* 0x000000a9b09b723e */ /* 0x000fe200000010ff */
[-C--:B------:R-:W-:Y:S01]  /*5830*/  FMUL.FTZ R99, R99, R9.reuse ;  /* 0x0000000963637220 */ /* 0x080fe20000410000 */
[-C--:B------:R-:W-:Y:S01]  /*5840*/  FMUL.FTZ R102, R102, R9.reuse ;  /* 0x0000000966667220 */ /* 0x080fe20000410000 */
[----:B------:R-:W0:Y:S01]  /*5850*/  MUFU.EX2 R157, R157 ;  /* 0x0000009d009d7308 */ /* 0x000e220000000800 */
        /* <DEDUP_REMOVED lines=16> */
[C---:B0-----:R-:W-:Y:S01]  /*5960*/  FADD.FTZ R11, R157.reuse, R154 ;  /* 0x0000009a9d0b7221 */ /* 0x041fe20000010000 */
[----:B------:R-:W-:Y:S01]  /*5970*/  F2FP.BF16.F32.PACK_AB R162, R157, R20 ;  /* 0x000000149da2723e */ /* 0x000fe200000010ff */
[----:B------:R-:W-:Y:S01]  /*5980*/  FMUL.FTZ R127, R127, R9 ;  /* 0x000000097f7f7220 */ /* 0x000fe20000410000 */
[----:B------:R-:W-:Y:S01]  /*5990*/  F2FP.BF16.F32.PACK_AB R154, R13, R12 ;  /* 0x0000000c0d9a723e */ /* 0x000fe200000010ff */
[----:B------:R-:W-:Y:S01]  /*59a0*/  BAR.SYNC.DEFER_BLOCKING 0xf, 0x100 ;  /* 0x03c4000000007b1d */ /* 0x000fe20000010000 */
[----:B------:R-:W-:Y:S01]  /*59b0*/  F2FP.BF16.F32.PACK_AB R157, R180, R159 ;  /* 0x0000009fb49d723e */ /* 0x000fe200000010ff */
[----:B------:R-:W-:Y:S01]  /*59c0*/  FMUL.FTZ R130, R130, R9 ;  /* 0x0000000982827220 */ /* 0x000fe20000410000 */
[----:B------:R-:W-:Y:S01]  /*59d0*/  F2FP.BF16.F32.PACK_AB R159, R192, R163 ;  /* 0x000000a3c09f723e */ /* 0x000fe200000010ff */
[----:B---3--:R-:W-:Y:S01]  /*59e0*/  FADD.FTZ R5, R173, R6 ;  /* 0x00000006ad057221 */ /* 0x008fe20000010000 */
[-C--:B------:R-:W-:Y:S01]  /*59f0*/  FMUL.FTZ R131, R131, R9.reuse ;  /* 0x0000000983837220 */ /* 0x080fe20000410000 */
[----:B------:R-:W0:Y:S01]  /*5a00*/  MUFU.EX2 R174, R174 ;  /* 0x000000ae00ae7308 */ /* 0x000e220000000800 */
[-C--:B------:R-:W-:Y:S01]  /*5a10*/  FMUL.FTZ R134, R134, R9.reuse ;  /* 0x0000000986867220 */ /* 0x080fe20000410000 */
[-C--:B------:R-:W-:Y:S01]  /*5a20*/  FMUL.FTZ R135, R135, R9.reuse ;  /* 0x0000000987877220 */ /* 0x080fe20000410000 */
[-C--:B------:R-:W-:Y:S01]  /*5a30*/  FMUL.FTZ R138, R138, R9.reuse ;  /* 0x000000098a8a7220 */ /* 0x080fe20000410000 */
[-C--:B------:R-:W-:Y:S01]  /*5a40*/  FMUL.FTZ R139, R139, R9.reuse ;  /* 0x000000098b8b7220 */ /* 0x080fe20000410000 */
[-C--:B------:R-:W-:Y:S01]  /*5a50*/  FMUL.FTZ R142, R142, R9.reuse ;  /* 0x000000098e8e7220 */ /* 0x080fe20000410000 */
[----:B--2---:R-:W-:Y:S01]  /*5a60*/  FADD.FTZ R10, R164, R11 ;  /* 0x0000000ba40a7221 */ /* 0x004fe20000010000 */
[-C--:B------:R-:W-:Y:S01]  /*5a70*/  FMUL.FTZ R143, R143, R9.reuse ;  /* 0x000000098f8f7220 */ /* 0x080fe20000410000 */
[----:B------:R-:W2:Y:S01]  /*5a80*/  MUFU.EX2 R161, R161 ;  /* 0x000000a100a17308 */ /* 0x000ea20000000800 */
[-C--:B------:R-:W-:Y:S01]  /*5a90*/  FMUL.FTZ R146, R146, R9.reuse ;  /* 0x0000000992927220 */ /* 0x080fe20000410000 */
[-C--:B------:R-:W-:Y:S01]  /*5aa0*/  FMUL.FTZ R147, R147, R9.reuse ;  /* 0x0000000993937220 */ /* 0x080fe20000410000 */
[-C--:B------:R-:W-:Y:S01]  /*5ab0*/  FMUL.FTZ R150, R150, R9.reuse ;  /* 0x0000000996967220 */ /* 0x080fe20000410000 */
[----:B------:R-:W-:-:S04]  /*5ac0*/  FMUL.FTZ R151, R151, R9 ;  /* 0x0000000997977220 */ /* 0x000fc80000410000 */
[----:B------:R-:W3:Y:S01]  /*5ad0*/  MUFU.EX2 R175, R175 ;  /* 0x000000af00af7308 */ /* 0x000ee20000000800 */
[C---:B0-----:R-:W-:Y:S01]  /*5ae0*/  FADD.FTZ R6, R174.reuse, R5 ;  /* 0x00000005ae067221 */ /* 0x041fe20000010000 */
[----:B------:R-:W-:Y:S01]  /*5af0*/  F2FP.BF16.F32.PACK_AB R163, R174, R173 ;  /* 0x000000adaea3723e */ /* 0x000fe200000010ff */
[----:B------:R0:W-:Y:S04]  /*5b00*/  STSM.16.M88.4 [R23+0x26800], R152 ;  /* 0x0268009817007844 */ /* 0x0001e80000000200 */
[----:B------:R0:W-:Y:S01]  /*5b10*/  STSM.16.M88.4 [R186], R156 ;  /* 0x0000009cba007844 */ /* 0x0001e20000000200 */
[----:B------:R-:W4:Y:S01]  /*5b20*/  MUFU.EX2 R168, R168 ;  /* 0x000000a800a87308 */ /* 0x000f220000000800 */
[C---:B--2---:R-:W-:Y:S01]  /*5b30*/  FADD.FTZ R10, R161.reuse, R10 ;  /* 0x0000000aa10a7221 */ /* 0x044fe20000010000 */
[----:B------:R-:W-:-:S02]  /*5b40*/  F2FP.BF16.F32.PACK_AB R164, R161, R164 ;  /* 0x000000a4a1a4723e */ /* 0x000fc400000010ff */
[----:B------:R-:W-:Y:S01]  /*5b50*/  F2FP.BF16.F32.PACK_AB R161, R170, R167 ;  /* 0x000000a7aaa1723e */ /* 0x000fe200000010ff */
[----:B------:R-:W-:-:S03]  /*5b60*/  FADD.FTZ R5, R165, R10 ;  /* 0x0000000aa5057221 */ /* 0x000fc60000010000 */
[----:B------:R-:W2:Y:S01]  /*5b70*/  MUFU.EX2 R182, R182 ;  /* 0x000000b600b67308 */ /* 0x000ea20000000800 */
[----:B---3--:R-:W-:Y:S01]  /*5b80*/  FADD.FTZ R11, R175, R6 ;  /* 0x00000006af0b7221 */ /* 0x008fe20000010000 */
[----:B------:R0:W-:Y:S03]  /*5b90*/  STSM.16.M88.4 [R184], R160 ;  /* 0x000000a0b8007844 */ /* 0x0001e60000000200 */
[----:B------:R-:W-:-:S03]  /*5ba0*/  FADD.FTZ R11, R178, R11 ;  /* 0x0000000bb20b7221 */ /* 0x000fc60000010000 */
[----:B------:R-:W3:Y:S01]  /*5bb0*/  MUFU.EX2 R177, R177 ;  /* 0x000000b100b17308 */ /* 0x000ee20000000800 */
[C---:B----4-:R-:W-:Y:S01]  /*5bc0*/  F2FP.BF16.F32.PACK_AB R166, R168.reuse, R165 ;  /* 0x000000a5a8a6723e */ /* 0x050fe200000010ff */
[----:B------:R-:W-:Y:S01]  /*5bd0*/  FADD.FTZ R5, R168, R5 ;  /* 0x00000005a8057221 */ /* 0x000fe20000010000 */
[----:B------:R-:W-:Y:S01]  /*5be0*/  F2FP.BF16.F32.PACK_AB R165, R178, R175 ;  /* 0x000000afb2a5723e */ /* 0x000fe200000010ff */
[----:B--2---:R-:W-:Y:S01]  /*5bf0*/  FADD.FTZ R6, R182, R11 ;  /* 0x0000000bb6067221 */ /* 0x004fe20000010000 */
[----:B---3--:R-:W-:-:S03]  /*5c00*/  F2FP.BF16.F32.PACK_AB R167, R177, R182 ;  /* 0x000000b6b1a7723e */ /* 0x008fc600000010ff */
[----:B------:R-:W-:Y:S02]  /*5c10*/  FADD.FTZ R6, R177, R6 ;  /* 0x00000006b1067221 */ /* 0x000fe40000010000 */
[----:B------:R0:W-:Y:S01]  /*5c20*/  STSM.16.M88.4 [R185], R164 ;  /* 0x000000a4b9007844 */ /* 0x0001e20000000200 */
[----:B------:R-:W-:Y:S05]  /*5c30*/  @!P0 BRA `(.L_x_2949) ;  /* 0x0000000000048947 */ /* 0x000fea0003800000 */
[----:B------:R-:W-:Y:S01]  /*5c40*/  BPT.TRAP 0x1 ;  /* 0x000000040000795c */ /* 0x000fe20000300000 */
.L_x_2949:
[----:B------:R2:W3:Y:S01]  /*5c50*/  SYNCS.PHASECHK.TRANS64.TRYWAIT P3, [UR22+0x28c50], R8 ;  /* 0x028c5008ff0075a7 */ /* 0x0004e20008060156 */
[----:B------:R-:W-:Y:S05]  /*5c60*/  @!P0 BRA `(.L_x_2950) ;  /* 0x0000000000048947 */ /* 0x000fea0003800000 */
[----:B------:R-:W-:Y:S01]  /*5c70*/  BPT.TRAP 0x1 ;  /* 0x000000040000795c */ /* 0x000fe20000300000 */
.L_x_2950:
[----:B---3--:R-:W-:Y:S05]  /*5c80*/  @P3 BRA `(.L_x_2951) ;  /* 0x0000000000083947 */ /* 0x008fea0003800000 */
[----:B------:R-:W3:Y:S02]  /*5c90*/  SYNCS.PHASECHK.TRANS64.TRYWAIT P3, [UR22+0x28c50], R8 ;  /* 0x028c5008ff0075a7 */ /* 0x000ee40008060156 */
[----:B---3--:R-:W-:Y:S05]  /*5ca0*/  @!P3 BRA `(.L_x_2952) ;  /* 0x0000008000f4b947 */ /* 0x008fea0003800000 */
.L_x_2951:
[----:B------:R-:W-:Y:S01]  /*5cb0*/  ULEA UR10, UR41, UR48, 0xc ;  /* 0x00000030290a7291 */ /* 0x000fe2000f8e603f */
[----:B------:R-:W-:Y:S01]  /*5cc0*/  WARPGROUP.ARRIVE ;  /* 0x00000000000079c5 */ /* 0x000fe20000000000 */
[----:B------:R-:W-:Y:S01]  /*5cd0*/  UMOV UR7, 0x40000040 ;  /* 0x4000004000077882 */ /* 0x000fe20000000000 */
[----:B---3--:R-:W-:Y:S01]  /*5ce0*/  @!P1 VIADD R171, R171, 0x28c60 ;  /* 0x00028c60abab9836 */ /* 0x008fe20000000000 */
        /* <DEDUP_REMOVED lines=35> */
.L_x_2944:
[----:B------:R-:W4:Y:S01]  /*5f20*/  SHFL.BFLY PT, R4, R5, 0x2, 0x1f ;  /* 0x0c401f0005047f89 */ /* 0x000f2200000e0000 */
[----:B------:R-:W-:Y:S01]  /*5f30*/  IMAD.MOV R10, RZ, RZ, -R22 ;  /* 0x000000ffff0a7224 */ /* 0x000fe200078e0a16 */
[----:B------:R-:W-:Y:S01]  /*5f40*/  UIADD3 UR37, UR37, 0x1, URZ ;  /* 0x0000000125257890 */ /* 0x000fe2000fffe03f */
[----:B------:R-:W-:Y:S01]  /*5f50*/  IMAD.U32 R15, RZ, RZ, UR20 ;  /* 0x00000014ff0f7e24 */ /* 0x000fe2000f8e00ff */
[----:B------:R-:W5:Y:S01]  /*5f60*/  SHFL.BFLY PT, R9, R6, 0x2, 0x1f ;  /* 0x0c401f0006097f89 */ /* 0x000f6200000e0000 */
[----:B------:R-:W-:Y:S08]  /*5f70*/  BAR.ARV 0x8, 0xa0 ;  /* 0x0202800000007b1d */ /* 0x000ff00000002000 */
[----:B------:R-:W-:Y:S01]  /*5f80*/  BAR.SYNC.DEFER_BLOCKING 0xf, 0x100 ;  /* 0x03c4000000007b1d */ /* 0x000fe20000010000 */
[----:B------:R-:W-:Y:S01]  /*5f90*/  ISETP.NE.AND P0, PT, R17, R10, PT ;  /* 0x0000000a1100720c */ /* 0x000fe20003f05270 */
[----:B----4-:R-:W-:Y:S01]  /*5fa0*/  FADD.FTZ R4, R4, R5 ;  /* 0x0000000504047221 */ /* 0x010fe20000010000 */
[----:B------:R-:W-:Y:S01]  /*5fb0*/  IMAD.U32 R5, RZ, RZ, UR41 ;  /* 0x00000029ff057e24 */ /* 0x000fe2000f8e00ff */
[----:B------:R-:W-:Y:S01]  /*5fc0*/  UIADD3 UR41, UR41, 0x1, URZ ;  /* 0x0000000129297890 */ /* 0x000fe2000fffe03f */
[----:B-----5:R-:W-:-:S02]  /*5fd0*/  FADD.FTZ R9, R9, R6 ;  /* 0x0000000609097221 */ /* 0x020fc40000010000 */
[----:B-1----:R-:W1:Y:S07]  /*5fe0*/  SHFL.BFLY PT, R7, R4, 0x1, 0x1f ;  /* 0x0c201f0004077f89 */ /* 0x002e6e00000e0000 */
[----:B------:R-:W-:Y:S01]  /*5ff0*/  @!P0 IMAD R5, R5, 0x40, R16 ;  /* 0x0000004005058824 */ /* 0x000fe200078e0210 */
[----:B------:R-:W-:Y:S01]  /*6000*/  UISETP.NE.AND UP0, UPT, UR41, 0x2, UPT ;  /* 0x000000022900788c */ /* 0x000fe2000bf05270 */
[----:B--2---:R-:W2:Y:S03]  /*6010*/  SHFL.BFLY PT, R8, R9, 0x1, 0x1f ;  /* 0x0c201f0009087f89 */ /* 0x004ea600000e0000 */
[----:B------:R-:W-:Y:S01]  /*6020*/  @!P0 LEA R5, R5, UR42, 0x2 ;  /* 0x0000002a05058c11 */ /* 0x000fe2000f8e10ff */
[----:B------:R-:W-:-:S02]  /*6030*/  USEL UR4, URZ, 0x1, UP0 ;  /* 0x000000013f047887 */ /* 0x000fc40008000000 */
[----:B------:R-:W-:Y:S02]  /*6040*/  USEL UR41, UR41, URZ, UP0 ;  /* 0x0000003f29297287 */ /* 0x000fe40008000000 */
[----:B------:R-:W-:Y:S01]  /*6050*/  ULOP3.LUT UR40, UR40, UR4, URZ, 0x3c, !UPT ;  /* 0x0000000428287292 */ /* 0x000fe2000f8e3c3f */
[----:B-1----:R-:W-:Y:S01]  /*6060*/  FADD.FTZ R11, R4, R7 ;  /* 0x00000007040b7221 */ /* 0x002fe20000010000 */
[----:B------:R-:W-:Y:S02]  /*6070*/  IMAD.MOV.U32 R7, RZ, RZ, RZ ;  /* 0x000000ffff077224 */ /* 0x000fe400078e00ff */
[----:B------:R-:W-:Y:S02]  /*6080*/  IMAD.MOV.U32 R4, RZ, RZ, RZ ;  /* 0x000000ffff047224 */ /* 0x000fe400078e00ff */
[----:B--2---:R-:W-:Y:S01]  /*6090*/  FADD.FTZ R13, R9, R8 ;  /* 0x00000008090d7221 */ /* 0x004fe20000010000 */
[----:B------:R-:W-:Y:S02]  /*60a0*/  FSETP.NE.FTZ.AND P1, PT, R11, RZ, PT ;  /* 0x000000ff0b00720b */ /* 0x000fe40003f35000 */
[----:B------:R-:W-:-:S02]  /*60b0*/  MOV R9, UR20 ;  /* 0x0000001400097c02 */ /* 0x000fc40008000f00 */
[----:B------:R-:W-:-:S09]  /*60c0*/  FSETP.NE.FTZ.AND P2, PT, R13, RZ, PT ;  /* 0x000000ff0d00720b */ /* 0x000fd20003f55000 */
[----:B------:R-:W0:Y:S04]  /*60d0*/  @P1 MUFU.RCP R7, R11 ;  /* 0x0000000b00071308 */ /* 0x000e280000001000 */
[----:B------:R-:W-:-:S04]  /*60e0*/  @P2 FMUL.FTZ R15, R15, 0.69314718246459960938 ;  /* 0x3f3172180f0f2820 */ /* 0x000fc80000410000 */
[----:B------:R-:W-:Y:S08]  /*60f0*/  @P2 MUFU.RCP R4, R13 ;  /* 0x0000000d00042308 */ /* 0x000ff00000001000 */
[----:B------:R-:W1:Y:S01]  /*6100*/  @P1 MUFU.LG2 R6, R11 ;  /* 0x0000000b00061308 */ /* 0x000e620000000c00 */
        /* <DEDUP_REMOVED lines=65> */
[----:B-1----:R-:W-:Y:S01]  /*6520*/  @P1 FMUL.FTZ R6, R6, 0.69314718246459960938 ;  /* 0x3f31721806061820 */ /* 0x002fe20000410000 */
[----:B------:R-:W-:-:S02]  /*6530*/  IMAD.MOV.U32 R36, RZ, RZ, -0x800000 ;  /* 0xff800000ff247424 */ /* 0x000fc400078e00ff */
[-C--:B------:R-:W-:Y:S01]  /*6540*/  FMUL.FTZ R11, R30, R4.reuse ;  /* 0x000000041e0b7220 */ /* 0x080fe20000410000 */
[----:B------:R1:W-:Y:S01]  /*6550*/  @!P0 STS [R5+0x28820], R4 ;  /* 0x0288200405008388 */ /* 0x0003e20000000800 */
[----:B------:R-:W-:Y:S01]  /*6560*/  IMAD.MOV.U32 R32, RZ, RZ, -0x800000 ;  /* 0xff800000ff207424 */ /* 0x000fe200078e00ff */
[----:B------:R-:W-:Y:S01]  /*6570*/  PLOP3.LUT P0, PT, PT, PT, PT, 0x8, 0x0 ;  /* 0x000000000000781c */ /* 0x000fe20003f0e170 */
[-C--:B------:R-:W-:Y:S01]  /*6580*/  FMUL.FTZ R27, R27, R4.reuse ;  /* 0x000000041b1b7220 */ /* 0x080fe20000410000 */
[-C--:B------:R-:W-:Y:S01]  /*6590*/  FMUL.FTZ R31, R31, R4.reuse ;  /* 0x000000041f1f7220 */ /* 0x080fe20000410000 */
[-C--:B------:R-:W-:Y:S01]  /*65a0*/  FMUL.FTZ R34, R34, R4.reuse ;  /* 0x0000000422227220 */ /* 0x080fe20000410000 */
[----:B0-----:R-:W0:Y:S01]  /*65b0*/  @P2 MUFU.LG2 R7, R13 ;  /* 0x0000000d00072308 */ /* 0x001e220000000c00 */
[-C--:B------:R-:W-:Y:S01]  /*65c0*/  FMUL.FTZ R35, R35, R4.reuse ;  /* 0x0000000423237220 */ /* 0x080fe20000410000 */
[-C--:B------:R-:W-:Y:S01]  /*65d0*/  FMUL.FTZ R38, R38, R4.reuse ;  /* 0x0000000426267220 */ /* 0x080fe20000410000 */
[-C--:B------:R-:W-:Y:S01]  /*65e0*/  FMUL.FTZ R39, R39, R4.reuse ;  /* 0x0000000427277220 */ /* 0x080fe20000410000 */
[----:B-1----:R-:W-:Y:S01]  /*65f0*/  @P1 FMUL.FTZ R5, R9, 0.69314718246459960938 ;  /* 0x3f31721809051820 */ /* 0x002fe20000410000 */
        /* <DEDUP_REMOVED lines=12> */
[----:B0-----:R-:W-:Y:S01]  /*66c0*/  @P2 FMUL.FTZ R14, R7, 0.69314718246459960938 ;  /* 0x3f317218070e2820 */ /* 0x001fe20000410000 */
        /* <DEDUP_REMOVED lines=48> */
.L_x_2925:
[----:B------:R-:W0:Y:S08]  /*69d0*/  S2UR UR4, SR_CgaCtaId ;  /* 0x00000000000479c3 */ /* 0x000e300000008800 */
[----:B------:R-:W-:Y:S06]  /*69e0*/  BAR.SYNC.DEFER_BLOCKING 0x5, 0x120 ;  /* 0x0144800000007b1d */ /* 0x000fec0000010000 */
[----:B------:R-:W-:Y:S01]  /*69f0*/  UMOV UR42, 0x400 ;  /* 0x00000400002a7882 */ /* 0x000fe20000000000 */
[----:B------:R-:W-:Y:S01]  /*6a00*/  BSSY B0, `(.L_x_2954) ;  /* 0x0000284000007945 */ /* 0x000fe20003800000 */
[----:B0-----:R-:W-:-:S09]  /*6a10*/  ULEA UR42, UR4, UR42, 0x18 ;  /* 0x0000002a042a7291 */ /* 0x001fd2000f8ec03f */
[----:B------:R-:W0:Y:S02]  /*6a20*/  LDS.128 R4, [UR42+0x28cd0] ;  /* 0x028cd02aff047984 */ /* 0x000e240008000c00 */
[----:B0-----:R-:W-:Y:S01]  /*6a30*/  R2UR UR5, R6 ;  /* 0x00000000060572ca */ /* 0x001fe200000e0000 */
[----:B------:R-:W-:Y:S06]  /*6a40*/  BAR.ARV 0x4, 0x120 ;  /* 0x0104800000007b1d */ /* 0x000fec0000002000 */
[----:B------:R-:W-:Y:S08]  /*6a50*/  @P0 BRA `(.L_x_2955) ;  /* 0x0000001c00440947 */ /* 0x000ff00003800000 */
[----:B------:R-:W0:Y:S08]  /*6a60*/  S2UR UR4, SR_SWINHI ;  /* 0x00000000000479c3 */ /* 0x000e300000002f00 */
[----:B------:R-:W-:Y:S01]  /*6a70*/  BAR.SYNC.DEFER_BLOCKING 0x1, 0x100 ;  /* 0x0044000000007b1d */ /* 0x000fe20000010000 */
[----:B------:R-:W-:Y:S01]  /*6a80*/  F2FP.BF16.F32.PACK_AB R8, R8, R167 ;  /* 0x000000a70808723e */ /* 0x000fe200000010ff */
[----:B------:R-:W-:Y:S01]  /*6a90*/  USHF.L.U32 UR8, UR44, 0x2, URZ ;  /* 0x000000022c087899 */ /* 0x000fe2000800063f */
[----:B------:R-:W-:Y:S01]  /*6aa0*/  F2FP.BF16.F32.PACK_AB R9, R27, R9 ;  /* 0x000000091b09723e */ /* 0x000fe200000010ff */
[----:B------:R-:W-:Y:S01]  /*6ab0*/  USHF.L.U64.HI UR9, UR44, 0x2, UR45 ;  /* 0x000000022c097899 */ /* 0x000fe2000801022d */
        /* <DEDUP_REMOVED lines=8> */
[----:B------:R-:W-:Y:S01]  /*6b40*/  F2FP.BF16.F32.PACK_AB R56, R57, R56 ;  /* 0x000000383938723e */ /* 0x000fe200000010ff */
[----:B------:R-:W-:Y:S01]  /*6b50*/  UMOV UR6, UR42 ;  /* 0x0000002a00067c82 */ /* 0x000fe20008000000 */
[----:B0-----:R-:W-:Y:S01]  /*6b60*/  UMOV UR7, UR4 ;  /* 0x0000000400077c82 */ /* 0x001fe20008000000 */
[----:B------:R-:W-:Y:S01]  /*6b70*/  F2FP.BF16.F32.PACK_AB R50, R53, R52 ;  /* 0x000000343532723e */ /* 0x000fe200000010ff */
[----:B------:R-:W-:Y:S01]  /*6b80*/  IMAD.U32 R134, RZ, RZ, UR6 ;  /* 0x00000006ff867e24 */ /* 0x000fe2000f8e00ff */
[----:B------:R-:W-:Y:S01]  /*6b90*/  F2FP.BF16.F32.PACK_AB R51, R55, R54 ;  /* 0x000000363733723e */ /* 0x000fe200000010ff */
[----:B------:R-:W-:Y:S01]  /*6ba0*/  IMAD.U32 R135, RZ, RZ, UR7 ;  /* 0x00000007ff877e24 */ /* 0x000fe2000f8e00ff */
[----:B------:R-:W-:Y:S01]  /*6bb0*/  F2FP.BF16.F32.PACK_AB R57, R59, R58 ;  /* 0x0000003a3b39723e */ /* 0x000fe200000010ff */
[----:B------:R-:W-:Y:S01]  /*6bc0*/  ULDC.64 UR6, c[0x0][0xbd8] ;  /* 0x0002f60000067ab9 */ /* 0x000fe20000000a00 */
[----:B------:R-:W-:Y:S01]  /*6bd0*/  F2FP.BF16.F32.PACK_AB R64, R65, R64 ;  /* 0x000000404140723e */ /* 0x000fe200000010ff */
[----:B------:R-:W-:Y:S01]  /*6be0*/  IMAD.WIDE R130, R189, 0x2, R134 ;  /* 0x00000002bd827825 */ /* 0x000fe200078e0286 */
[----:B------:R-:W-:Y:S01]  /*6bf0*/  F2FP.BF16.F32.PACK_AB R58, R61, R60 ;  /* 0x0000003c3d3a723e */ /* 0x000fe200000010ff */
[----:B------:R-:W-:Y:S01]  /*6c00*/  UIADD3 UR4, UP1, UR8, UR6, URZ ;  /* 0x0000000608047290 */ /* 0x000fe2000ff3e03f */
[----:B------:R-:W-:Y:S01]  /*6c10*/  F2FP.BF16.F32.PACK_AB R59, R63, R62 ;  /* 0x0000003e3f3b723e */ /* 0x000fe200000010ff */
[----:B------:R-:W-:Y:S01]  /*6c20*/  UISETP.NE.U32.AND UP0, UPT, UR6, URZ, UPT ;  /* 0x0000003f0600728c */ /* 0x000fe2000bf05070 */
[C---:B------:R-:W-:Y:S01]  /*6c30*/  IADD3 R169, P1, R130.reuse, 0x20, RZ ;  /* 0x0000002082a97810 */ /* 0x040fe20007f3e0ff */
[----:B------:R-:W-:Y:S01]  /*6c40*/  UIADD3.X UR6, UR9, UR7, URZ, UP1, !UPT ;  /* 0x0000000709067290 */ /* 0x000fe20008ffe43f */
[----:B------:R-:W-:Y:S01]  /*6c50*/  LOP3.LUT R3, R130, 0x380, RZ, 0xc0, !PT ;  /* 0x0000038082037812 */ /* 0x000fe200078ec0ff */
[----:B------:R-:W-:Y:S01]  /*6c60*/  UISETP.NE.AND.EX UP0, UPT, UR7, URZ, UPT, UP0 ;  /* 0x0000003f0700728c */ /* 0x000fe2000bf05300 */
[----:B------:R-:W-:-:S02]  /*6c70*/  IADD3.X R15, RZ, R131, RZ, P1, !PT ;  /* 0x00000083ff0f7210 */ /* 0x000fc40000ffe4ff */
[C---:B------:R-:W-:Y:S02]  /*6c80*/  IADD3 R4, P0, R130.reuse, 0x40, RZ ;  /* 0x0000004082047810 */ /* 0x040fe40007f1e0ff */
[C---:B------:R-:W-:Y:S02]  /*6c90*/  IADD3 R179, P4, R130.reuse, 0x60, RZ ;  /* 0x0000006082b37810 */ /* 0x040fe40007f9e0ff */
[C---:B------:R-:W-:Y:S01]  /*6ca0*/  IADD3 R181, P3, R130.reuse, 0x2000, RZ ;  /* 0x0000200082b57810 */ /* 0x040fe20007f7e0ff */
[--C-:B------:R-:W-:Y:S01]  /*6cb0*/  IMAD.X R21, RZ, RZ, R131.reuse, P0 ;  /* 0x000000ffff157224 */ /* 0x100fe200000e0683 */
        /* <DEDUP_REMOVED lines=8> */
[----:B------:R-:W-:Y:S01]  /*6d40*/  SHF.R.U64 R3, R3, 0x3, RZ ;  /* 0x0000000303037819 */ /* 0x000fe200000012ff */
[----:B------:R-:W-:Y:S01]  /*6d50*/  IMAD.X R103, RZ, RZ, R131, P1 ;  /* 0x000000ffff677224 */ /* 0x000fe200008e0683 */
        /* <DEDUP_REMOVED lines=10> */
[----:B------:R-:W-:Y:S01]  /*6e00*/  IMAD.X R119, RZ, RZ, R131, P6 ;  /* 0x000000ffff777224 */ /* 0x000fe200030e0683 */
[----:B------:R-:W-:-:S02]  /*6e10*/  IADD3 R203, P1, R130, 0x6060, RZ ;  /* 0x0000606082cb7810 */ /* 0x000fc40007f3e0ff */
[----:B------:R-:W-:Y:S01]  /*6e20*/  LOP3.LUT R130, R3, R130, RZ, 0x3c, !PT ;  /* 0x0000008203827212 */ /* 0x000fe200078e3cff */
[--C-:B------:R-:W-:Y:S01]  /*6e30*/  IMAD.X R127, RZ, RZ, R131.reuse, P2 ;  /* 0x000000ffff7f7224 */ /* 0x100fe200010e0683 */
[----:B------:R-:W-:Y:S01]  /*6e40*/  LOP3.LUT R0, R169, 0x380, RZ, 0xc0, !PT ;  /* 0x00000380a9007812 */ /* 0x000fe200078ec0ff */
[----:B------:R-:W-:Y:S01]  /*6e50*/  IMAD.X R13, RZ, RZ, R131, P1 ;  /* 0x000000ffff0d7224 */ /* 0x000fe200008e0683 */
[----:B------:R-:W-:Y:S02]  /*6e60*/  LOP3.LUT R3, R4, 0x380, RZ, 0xc0, !PT ;  /* 0x0000038004037812 */ /* 0x000fe400078ec0ff */
[----:B------:R-:W-:Y:S02]  /*6e70*/  SHF.R.U64 R0, R0, 0x3, RZ ;  /* 0x0000000300007819 */ /* 0x000fe400000012ff */
[----:B------:R-:W-:Y:S02]  /*6e80*/  SHF.R.U64 R3, R3, 0x3, RZ ;  /* 0x0000000303037819 */ /* 0x000fe400000012ff */
[----:B------:R-:W-:-:S02]  /*6e90*/  LOP3.LUT R6, R179, 0x380, RZ, 0xc0, !PT ;  /* 0x00000380b3067812 */ /* 0x000fc400078ec0ff */
        /* <DEDUP_REMOVED lines=8> */
[----:B------:R-:W-:Y:S02]  /*6f20*/  SHF.R.U64 R3, R3, 0x3, RZ ;  /* 0x0000000303037819 */ /* 0x000fe400000012ff */
[----:B------:R-:W-:Y:S02]  /*6f30*/  LOP3.LUT R24, R6, R179, RZ, 0x3c, !PT ;  /* 0x000000b306187212 */ /* 0x000fe400078e3cff */
[----:B------:R-:W-:Y:S02]  /*6f40*/  LOP3.LUT R6, R193, 0x380, RZ, 0xc0, !PT ;  /* 0x00000380c1067812 */ /* 0x000fe400078ec0ff */
[----:B------:R-:W-:-:S02]  /*6f50*/  LOP3.LUT R90, R0, R183, RZ, 0x3c, !PT ;  /* 0x000000b7005a7212 */ /* 0x000fc400078e3cff */
[----:B------:R-:W-:Y:S02]  /*6f60*/  LOP3.LUT R98, R4, R191, RZ, 0x3c, !PT ;  /* 0x000000bf04627212 */ /* 0x000fe400078e3cff */
[----:B------:R-:W-:Y:S02]  /*6f70*/  LOP3.LUT R0, R195, 0x380, RZ, 0xc0, !PT ;  /* 0x00000380c3007812 */ /* 0x000fe400078ec0ff */
[----:B------:R-:W-:Y:S02]  /*6f80*/  LOP3.LUT R94, R3, R94, RZ, 0x3c, !PT ;  /* 0x0000005e035e7212 */ /* 0x000fe400078e3cff */
[----:B------:R-:W-:Y:S02]  /*6f90*/  LOP3.LUT R4, R197, 0x380, RZ, 0xc0, !PT ;  /* 0x00000380c5047812 */ /* 0x000fe400078ec0ff */
[----:B------:R-:W-:Y:S02]  /*6fa0*/  LOP3.LUT R28, R181, 0x380, RZ, 0xc0, !PT ;  /* 0x00000380b51c7812 */ /* 0x000fe400078ec0ff */
[----:B------:R-:W-:-:S02]  /*6fb0*/  LOP3.LUT R3, R110, 0x380, RZ, 0xc0, !PT ;  /* 0x000003806e037812 */ /* 0x000fc400078ec0ff */
[----:B------:R-:W-:Y:S02]  /*6fc0*/  SHF.R.U64 R6, R6, 0x3, RZ ;  /* 0x0000000306067819 */ /* 0x000fe400000012ff */
[----:B------:R-:W-:Y:S02]  /*6fd0*/  SHF.R.U64 R0, R0, 0x3, RZ ;  /* 0x0000000300007819 */ /* 0x000fe400000012ff */
[----:B------:R-:W-:Y:S02]  /*6fe0*/  SHF.R.U64 R4, R4, 0x3, RZ ;  /* 0x0000000304047819 */ /* 0x000fe400000012ff */
[----:B------:R-:W-:Y:S02]  /*6ff0*/  MOV R130, R130 ;  /* 0x0000008200827202 */ /* 0x000fe40000000f00 */
[----:B------:R-:W-:Y:S02]  /*7000*/  SHF.R.U64 R28, R28, 0x3, RZ ;  /* 0x000000031c1c7819 */ /* 0x000fe400000012ff */
[----:B------:R-:W-:Y:S01]  /*7010*/  SHF.R.U64 R3, R3, 0x3, RZ ;  /* 0x0000000303037819 */ /* 0x000fe200000012ff */
[----:B------:R0:W-:Y:S01]  /*7020*/  STSM.16.M88.4 [R130], R8 ;  /* 0x0000000882007844 */ /* 0x0001e20000000200 */
[----:B------:R-:W-:-:S02]  /*7030*/  LOP3.LUT R102, R6, R193, RZ, 0x3c, !PT ;  /* 0x000000c106667212 */ /* 0x000fc400078e3cff */
[----:B------:R-:W-:Y:S02]  /*7040*/  LOP3.LUT R6, R199, 0x380, RZ, 0xc0, !PT ;  /* 0x00000380c7067812 */ /* 0x000fe400078ec0ff */
[----:B------:R-:W-:Y:S02]  /*7050*/  LOP3.LUT R106, R0, R195, RZ, 0x3c, !PT ;  /* 0x000000c3006a7212 */ /* 0x000fe400078e3cff */
[----:B------:R-:W-:Y:S02]  /*7060*/  LOP3.LUT R114, R4, R197, RZ, 0x3c, !PT ;  /* 0x000000c504727212 */ /* 0x000fe400078e3cff */
[----:B------:R-:W-:Y:S02]  /*7070*/  LOP3.LUT R0, R201, 0x380, RZ, 0xc0, !PT ;  /* 0x00000380c9007812 */ /* 0x000fe400078ec0ff */
[----:B------:R-:W-:Y:S02]  /*7080*/  LOP3.LUT R28, R28, R181, RZ, 0x3c, !PT ;  /* 0x000000b51c1c7212 */ /* 0x000fe400078e3cff */
[----:B------:R-:W-:-:S02]  /*7090*/  LOP3.LUT R110, R3, R110, RZ, 0x3c, !PT ;  /* 0x0000006e036e7212 */ /* 0x000fc400078e3cff */
[----:B------:R-:W-:Y:S02]  /*70a0*/  LOP3.LUT R4, R203, 0x380, RZ, 0xc0, !PT ;  /* 0x00000380cb047812 */ /* 0x000fe400078ec0ff */
[----:B------:R-:W-:Y:S02]  /*70b0*/  LOP3.LUT R3, R126, 0x380, RZ, 0xc0, !PT ;  /* 0x000003807e037812 */ /* 0x000fe400078ec0ff */
[----:B------:R-:W-:Y:S02]  /*70c0*/  MOV R15, R14 ;  /* 0x0000000e000f7202 */ /* 0x000fe40000000f00 */
[----:B0-----:R-:W-:Y:S02]  /*70d0*/  F2FP.BF16.F32.PACK_AB R8, R33, R163 ;  /* 0x000000a32108723e */ /* 0x001fe400000010ff */
[----:B------:R-:W-:Y:S02]  /*70e0*/  F2FP.BF16.F32.PACK_AB R9, R35, R34 ;  /* 0x000000222309723e */ /* 0x000fe400000010ff */
[----:B------:R-:W-:-:S02]  /*70f0*/  F2FP.BF16.F32.PACK_AB R10, R37, R155 ;  /* 0x0000009b250a723e */ /* 0x000fc400000010ff */
[----:B------:R-:W-:Y:S02]  /*7100*/  F2FP.BF16.F32.PACK_AB R11, R39, R38 ;  /* 0x00000026270b723e */ /* 0x000fe400000010ff */
[----:B------:R-:W-:Y:S02]  /*7110*/  SHF.R.U64 R6, R6, 0x3, RZ ;  /* 0x0000000306067819 */ /* 0x000fe400000012ff */
[----:B------:R-:W-:Y:S01]  /*7120*/  MOV R20, R20 ;  /* 0x0000001400147202 */ /* 0x000fe20000000f00 */
[----:B------:R0:W-:Y:S01]  /*7130*/  STSM.16.M88.4 [R15], R8 ;  /* 0x000000080f007844 */ /* 0x0001e20000000200 */
[----:B------:R-:W-:Y:S02]  /*7140*/  SHF.R.U64 R0, R0, 0x3, RZ ;  /* 0x0000000300007819 */ /* 0x000fe400000012ff */
[----:B------:R-:W-:Y:S01]  /*7150*/  MOV R24, R24 ;  /* 0x0000001800187202 */ /* 0x000fe20000000f00 */
[----:B------:R-:W-:Y:S01]  /*7160*/  STSM.16.M88.4 [R20], R40 ;  /* 0x0000002814007844 */ /* 0x000fe20000000200 */
[----:B------:R-:W-:-:S02]  /*7170*/  SHF.R.U64 R4, R4, 0x3, RZ ;  /* 0x0000000304047819 */ /* 0x000fc400000012ff */
[----:B------:R-:W-:Y:S01]  /*7180*/  MOV R28, R28 ;  /* 0x0000001c001c7202 */ /* 0x000fe20000000f00 */
[----:B------:R-:W-:Y:S01]  /*7190*/  STSM.16.M88.4 [R24], R48 ;  /* 0x0000003018007844 */ /* 0x000fe20000000200 */
[----:B------:R-:W-:Y:S02]  /*71a0*/  F2FP.BF16.F32.PACK_AB R65, R67, R66 ;  /* 0x000000424341723e */ /* 0x000fe400000010ff */
[----:B------:R-:W-:Y:S01]  /*71b0*/  F2FP.BF16.F32.PACK_AB R72, R73, R72 ;  /* 0x000000484948723e */ /* 0x000fe200000010ff */
[----:B------:R-:W-:Y:S01]  /*71c0*/  STSM.16.M88.4 [R28], R56 ;  /* 0x000000381c007844 */ /* 0x000fe20000000200 */
[----:B------:R-:W-:Y:S02]  /*71d0*/  SHF.R.U64 R3, R3, 0x3, RZ ;  /* 0x0000000303037819 */ /* 0x000fe400000012ff */
[----:B------:R-:W-:Y:S01]  /*71e0*/  MOV R14, R90 ;  /* 0x0000005a000e7202 */ /* 0x000fe20000000f00 */
[----:B0-----:R-:W-:Y:S01]  /*71f0*/  IMAD.U32 R11, RZ, RZ, UR6 ;  /* 0x00000006ff0b7e24 */ /* 0x001fe2000f8e00ff */
[----:B------:R-:W-:Y:S01]  /*7200*/  F2FP.BF16.F32.PACK_AB R66, R69, R68 ;  /* 0x000000444542723e */ /* 0x000fe200000010ff */
[----:B------:R-:W-:Y:S01]  /*7210*/  ULDC.64 UR6, c[0x0][0xbe0] ;  /* 0x0002f80000067ab9 */ /* 0x000fe20000000a00 */
[----:B------:R-:W-:Y:S01]  /*7220*/  F2FP.BF16.F32.PACK_AB R67, R71, R70 ;  /* 0x000000464743723e */ /* 0x000fe200000010ff */
[----:B------:R-:W-:Y:S01]  /*7230*/  IMAD.U32 R10, RZ, RZ, UR4 ;  /* 0x00000004ff0a7e24 */ /* 0x000fe2000f8e00ff */
[----:B------:R-:W-:-:S02]  /*7240*/  F2FP.BF16.F32.PACK_AB R73, R75, R74 ;  /* 0x0000004a4b49723e */ /* 0x000fc400000010ff */
[----:B------:R-:W-:Y:S01]  /*7250*/  F2FP.BF16.F32.PACK_AB R80, R81, R80 ;  /* 0x000000505150723e */ /* 0x000fe200000010ff */
[----:B------:R-:W-:Y:S01]  /*7260*/  STSM.16.M88.4 [R14], R64 ;  /* 0x000000400e007844 */ /* 0x000fe20000000200 */
[----:B------:R-:W-:Y:S02]  /*7270*/  LOP3.LUT R118, R6, R199, RZ, 0x3c, !PT ;  /* 0x000000c706767212 */ /* 0x000fe400078e3cff */
[----:B------:R-:W-:Y:S02]  /*7280*/  MOV R94, R94 ;  /* 0x0000005e005e7202 */ /* 0x000fe40000000f00 */
[----:B------:R-:W-:Y:S02]  /*7290*/  F2FP.BF16.F32.PACK_AB R74, R77, R76 ;  /* 0x0000004c4d4a723e */ /* 0x000fe400000010ff */
[----:B------:R-:W-:Y:S02]  /*72a0*/  F2FP.BF16.F32.PACK_AB R75, R79, R78 ;  /* 0x0000004e4f4b723e */ /* 0x000fe400000010ff */
[----:B------:R-:W-:-:S02]  /*72b0*/  F2FP.BF16.F32.PACK_AB R81, R83, R82 ;  /* 0x000000525351723e */ /* 0x000fc400000010ff */
[----:B------:R-:W-:Y:S01]  /*72c0*/  IADD3.X R123, RZ, R131, RZ, P5, !PT ;  /* 0x00000083ff7b7210 */ /* 0x000fe20002ffe4ff */
[----:B------:R-:W-:Y:S01]  /*72d0*/  STSM.16.M88.4 [R94], R72 ;  /* 0x000000485e007844 */ /* 0x000fe20000000200 */
[----:B------:R-:W-:Y:S02]  /*72e0*/  LOP3.LUT R122, R0, R201, RZ, 0x3c, !PT ;  /* 0x000000c9007a7212 */ /* 0x000fe400078e3cff */
[----:B------:R-:W-:Y:S02]  /*72f0*/  MOV R6, R98 ;  /* 0x0000006200067202 */ /* 0x000fe40000000f00 */
[----:B------:R-:W-:Y:S02]  /*7300*/  F2FP.BF16.F32.PACK_AB R82, R85, R84 ;  /* 0x000000545552723e */ /* 0x000fe400000010ff */
[----:B------:R-:W-:Y:S02]  /*7310*/  F2FP.BF16.F32.PACK_AB R83, R87, R86 ;  /* 0x000000565753723e */ /* 0x000fe400000010ff */
[----:B------:R-:W-:-:S02]  /*7320*/  F2FP.BF16.F32.PACK_AB R88, R89, R88 ;  /* 0x000000585958723e */ /* 0x000fc400000010ff */
[----:B------:R-:W-:Y:S01]  /*7330*/  LOP3.LUT R12, R4, R203, RZ, 0x3c, !PT ;  /* 0x000000cb040c7212 */ /* 0x000fe200078e3cff */
[----:B------:R-:W-:Y:S01]  /*7340*/  STSM.16.M88.4 [R6], R80 ;  /* 0x0000005006007844 */ /* 0x000fe20000000200 */
[----:B------:R-:W-:Y:S02]  /*7350*/  MOV R102, R102 ;  /* 0x0000006600667202 */ /* 0x000fe40000000f00 */
[----:B------:R-:W-:Y:S02]  /*7360*/  F2FP.BF16.F32.PACK_AB R89, R30, R26 ;  /* 0x0000001a1e59723e */ /* 0x000fe400000010ff */
        /* <DEDUP_REMOVED lines=10> */
[----:B------:R-:W-:Y:S01]  /*7410*/  MOV R110, R110 ;  /* 0x0000006e006e7202 */ /* 0x000fe20000000f00 */
        /* <DEDUP_REMOVED lines=8> */
[----:B------:R-:W-:Y:S02]  /*74a0*/  F2FP.BF16.F32.PACK_AB R113, R166, R165 ;  /* 0x000000a5a671723e */ /* 0x000fe400000010ff */
[----:B------:R-:W-:Y:S02]  /*74b0*/  F2FP.BF16.F32.PACK_AB R114, R117, R116 ;  /* 0x000000747572723e */ /* 0x000fe400000010ff */
[----:B------:R-:W-:Y:S02]  /*74c0*/  F2FP.BF16.F32.PACK_AB R115, R170, R168 ;  /* 0x000000a8aa73723e */ /* 0x000fe400000010ff */
[----:B------:R-:W-:Y:S02]  /*74d0*/  F2FP.BF16.F32.PACK_AB R120, R121, R120 ;  /* 0x000000787978723e */ /* 0x000fe400000010ff */
[----:B------:R-:W-:Y:S01]  /*74e0*/  MOV R118, R118 ;  /* 0x0000007600767202 */ /* 0x000fe20000000f00 */
[----:B------:R-:W-:Y:S01]  /*74f0*/  STSM.16.M88.4 [R3], R112 ;  /* 0x0000007003007844 */ /* 0x000fe20000000200 */
[----:B------:R-:W-:-:S02]  /*7500*/  F2FP.BF16.F32.PACK_AB R121, R172, R171 ;  /* 0x000000abac79723e */ /* 0x000fc400000010ff */
[----:B------:R-:W-:Y:S02]  /*7510*/  F2FP.BF16.F32.PACK_AB R122, R125, R124 ;  /* 0x0000007c7d7a723e */ /* 0x000fe400000010ff */
[----:B------:R-:W-:Y:S02]  /*7520*/  F2FP.BF16.F32.PACK_AB R123, R174, R173 ;  /* 0x000000adae7b723e */ /* 0x000fe400000010ff */
[----:B------:R-:W-:Y:S02]  /*7530*/  F2FP.BF16.F32.PACK_AB R128, R129, R128 ;  /* 0x000000808180723e */ /* 0x000fe400000010ff */
[----:B------:R-:W-:Y:S01]  /*7540*/  F2FP.BF16.F32.PACK_AB R136, R137, R136 ;  /* 0x000000888988723e */ /* 0x000fe200000010ff */
[----:B------:R-:W-:Y:S01]  /*7550*/  STSM.16.M88.4 [R118], R120 ;  /* 0x0000007876007844 */ /* 0x000fe20000000200 */
        /* <DEDUP_REMOVED lines=8> */
[----:B------:R-:W-:-:S02]  /*75e0*/  F2FP.BF16.F32.PACK_AB R139, R143, R142 ;  /* 0x0000008e8f8b723e */ /* 0x000fc400000010ff */
[----:B------:R-:W-:Y:S02]  /*75f0*/  F2FP.BF16.F32.PACK_AB R145, R147, R146 ;  /* 0x000000929391723e */ /* 0x000fe400000010ff */
[----:B------:R-:W-:Y:S01]  /*7600*/  MOV R12, R12 ;  /* 0x0000000c000c7202 */ /* 0x000fe20000000f00 */
[----:B------:R-:W-:Y:S01]  /*7610*/  STSM.16.M88.4 [R126], R136 ;  /* 0x000000887e007844 */ /* 0x000fe20000000200 */
[----:B------:R-:W-:Y:S02]  /*7620*/  F2FP.BF16.F32.PACK_AB R146, R149, R148 ;  /* 0x000000949592723e */ /* 0x000fe400000010ff */
[----:B------:R-:W-:Y:S01]  /*7630*/  F2FP.BF16.F32.PACK_AB R147, R151, R150 ;  /* 0x000000969793723e */ /* 0x000fe200000010ff */
[----:B------:R-:W-:Y:S01]  /*7640*/  UISETP.NE.U32.AND UP1, UPT, UR6, URZ, UPT ;  /* 0x0000003f0600728c */ /* 0x000fe2000bf25070 */
[----:B------:R-:W-:-:S03]  /*7650*/  PLOP3.LUT P0, PT, PT, PT, UP0, 0x80, 0x0 ;  /* 0x000000000000781c */ /* 0x000fc60003f0f008 */
[----:B------:R1:W-:Y:S01]  /*7660*/  STSM.16.M88.4 [R12], R144 ;  /* 0x000000900c007844 */ /* 0x0003e20000000200 */
[----:B------:R-:W-:Y:S01]  /*7670*/  BAR.SYNC.DEFER_BLOCKING 0x1, 0x100 ;  /* 0x0044000000007b1d */ /* 0x000fe20000010000 */
[----:B------:R-:W-:-:S07]  /*7680*/  UISETP.NE.AND.EX UP1, UPT, UR7, URZ, UPT, UP1 ;  /* 0x0000003f0700728c */ /* 0x000fce000bf25310 */
[----:B0-----:R-:W0:Y:S01]  /*7690*/  LDC R0, c[0x0][0xa88] ;  /* 0x0002a200ff007b82 */ /* 0x001e220000000800 */
[----:B------:R-:W-:-:S03]  /*76a0*/  PLOP3.LUT P6, PT, PT, PT, UP1, 0x80, 0x0 ;  /* 0x000000000000781c */ /* 0x000fc60003fcf018 */
[----:B------:R-:W-:-:S04]  /*76b0*/  @UP1 UIADD3 UR6, UP2, UR8, UR6, URZ ;  /* 0x0000000608061290 */ /* 0x000fc8000ff5e03f */
[----:B------:R-:W-:Y:S02]  /*76c0*/  @UP1 UIADD3.X UR7, UR9, UR7, URZ, UP2, !UPT ;  /* 0x0000000709071290 */ /* 0x000fe400097fe43f */
[----:B-1----:R-:W-:-:S04]  /*76d0*/  MOV R12, UR6 ;  /* 0x00000006000c7c02 */ /* 0x002fc80008000f00 */
[----:B------:R-:W-:Y:S01]  /*76e0*/  IMAD.U32 R13, RZ, RZ, UR7 ;  /* 0x00000007ff0d7e24 */ /* 0x000fe2000f8e00ff */
[----:B------:R-:W2:Y:S01]  /*76f0*/  @P0 LDG.E R3, desc[UR38][R10.64] ;  /* 0x000000260a030981 */ /* 0x000ea2000c1e1900 */
[----:B------:R-:W-:-:S04]  /*7700*/  IMAD R9, R18, 0x40, R2 ;  /* 0x0000004012097824 */ /* 0x000fc800078e0202 */
[----:B------:R-:W-:Y:S01]  /*7710*/  IMAD.WIDE R134, R9, 0x2, R134 ;  /* 0x0000000209867825 */ /* 0x000fe200078e0286 */
[----:B0-----:R0:W5:Y:S02]  /*7720*/  @P6 LDG.E R0, desc[UR38][R12.64] ;  /* 0x000000260c006981 */ /* 0x001164000c1e1900 */
[C---:B------:R-:W-:Y:S02]  /*7730*/  IADD3 R9, P2, R134.reuse, 0x1000, RZ ;  /* 0x0000100086097810 */ /* 0x040fe40007f5e0ff */
[C---:B------:R-:W-:Y:S02]  /*7740*/  IADD3 R29, P1, R134.reuse, 0x2000, RZ ;  /* 0x00002000861d7810 */ /* 0x040fe40007f3e0ff */
[----:B------:R-:W-:Y:S02]  /*7750*/  P2R R4, PR, RZ, 0x4 ;  /* 0x00000004ff047803 */ /* 0x000fe40000000000 */
[C---:B------:R-:W-:Y:S02]  /*7760*/  IADD3 R25, P2, R134.reuse, 0x3000, RZ ;  /* 0x0000300086197810 */ /* 0x040fe40007f5e0ff */
[----:B------:R-:W-:-:S02]  /*7770*/  IADD3 R41, P3, R134, 0x4000, RZ ;  /* 0x0000400086297810 */ /* 0x000fc40007f7e0ff */
[C---:B------:R-:W-:Y:S02]  /*7780*/  IADD3 R35, P4, R134.reuse, 0x5000, RZ ;  /* 0x0000500086237810 */ /* 0x040fe40007f9e0ff */
[----:B------:R-:W-:Y:S02]  /*7790*/  IADD3 R49, P5, R134, 0x6000, RZ ;  /* 0x0000600086317810 */ /* 0x000fe40007fbe0ff */
[----:B------:R-:W-:Y:S02]  /*77a0*/  LOP3.LUT R8, R9, 0x380, RZ, 0xc0, !PT ;  /* 0x0000038009087812 */ /* 0x000fe400078ec0ff */
[----:B------:R-:W-:Y:S02]  /*77b0*/  LOP3.LUT R28, R29, 0x380, RZ, 0xc0, !PT ;  /* 0x000003801d1c7812 */ /* 0x000fe400078ec0ff */
[----:B------:R-:W-:Y:S02]  /*77c0*/  LOP3.LUT R24, R25, 0x380, RZ, 0xc0, !PT ;  /* 0x0000038019187812 */ /* 0x000fe400078ec0ff */
[----:B------:R-:W-:-:S02]  /*77d0*/  LOP3.LUT R40, R41, 0x380, RZ, 0xc0, !PT ;  /* 0x0000038029287812 */ /* 0x000fc400078ec0ff */
[----:B------:R-:W-:Y:S02]  /*77e0*/  LOP3.LUT R34, R35, 0x380, RZ, 0xc0, !PT ;  /* 0x0000038023227812 */ /* 0x000fe400078ec0ff */
[----:B------:R-:W-:Y:S01]  /*77f0*/  LOP3.LUT R48, R49, 0x380, RZ, 0xc0, !PT ;  /* 0x0000038031307812 */ /* 0x000fe200078ec0ff */
[----:B------:R-:W-:Y:S01]  /*7800*/  UMOV UR4, URZ ;  /* 0x0000003f00047c82 */ /* 0x000fe20008000000 */
[----:B------:R-:W-:Y:S02]  /*7810*/  SHF.R.U64 R8, R8, 0x3, RZ ;  /* 0x0000000308087819 */ /* 0x000fe400000012ff */
[----:B------:R-:W-:Y:S02]  /*7820*/  SHF.R.U64 R28, R28, 0x3, RZ ;  /* 0x000000031c1c7819 */ /* 0x000fe400000012ff */
[----:B------:R-:W-:Y:S02]  /*7830*/  SHF.R.U64 R24, R24, 0x3, RZ ;  /* 0x0000000318187819 */ /* 0x000fe400000012ff */
[----:B------:R-:W-:-:S02]  /*7840*/  SHF.R.U64 R40, R40, 0x3, RZ ;  /* 0x0000000328287819 */ /* 0x000fc400000012ff */
[----:B------:R-:W-:Y:S02]  /*7850*/  SHF.R.U64 R34, R34, 0x3, RZ ;  /* 0x0000000322227819 */ /* 0x000fe400000012ff */
[----:B------:R-:W-:Y:S02]  /*7860*/  SHF.R.U64 R48, R48, 0x3, RZ ;  /* 0x0000000330307819 */ /* 0x000fe400000012ff */
[----:B------:R-:W-:Y:S02]  /*7870*/  LOP3.LUT R8, R8, R9, RZ, 0x3c, !PT ;  /* 0x0000000908087212 */ /* 0x000fe400078e3cff */
[----:B------:R-:W-:Y:S02]  /*7880*/  LOP3.LUT R28, R28, R29, RZ, 0x3c, !PT ;  /* 0x0000001d1c1c7212 */ /* 0x000fe400078e3cff */
[----:B------:R-:W-:Y:S02]  /*7890*/  LOP3.LUT R24, R24, R25, RZ, 0x3c, !PT ;  /* 0x0000001918187212 */ /* 0x000fe400078e3cff */
[----:B------:R-:W-:-:S02]  /*78a0*/  LOP3.LUT R40, R40, R41, RZ, 0x3c, !PT ;  /* 0x0000002928287212 */ /* 0x000fc400078e3cff */
[----:B------:R-:W-:Y:S02]  /*78b0*/  LOP3.LUT R34, R34, R35, RZ, 0x3c, !PT ;  /* 0x0000002322227212 */ /* 0x000fe400078e3cff */
[----:B------:R-:W-:Y:S02]  /*78c0*/  LOP3.LUT R48, R48, R49, RZ, 0x3c, !PT ;  /* 0x0000003130307212 */ /* 0x000fe400078e3cff */
[----:B--2---:R-:W-:Y:S01]  /*78d0*/  @P0 R2UR UR4, R3 ;  /* 0x00000000030402ca */ /* 0x004fe200000e0000 */
[----:B0-----:R-:W-:-:S14]  /*78e0*/  @P6 BRA `(.L_x_2956) ;  /* 0x0000000000106947 */ /* 0x001fdc0003800000 */
[----:B------:R-:W-:Y:S05]  /*78f0*/  @!P0 BRA `(.L_x_2956) ;  /* 0x00000000000c8947 */ /* 0x000fea0003800000 */
[----:B------:R-:W2:Y:S04]  /*7900*/  LDG.E R3, desc[UR38][R10.64] ;  /* 0x000000260a037981 */ /* 0x000ea8000c1e1900 */
[----:B-----5:R-:W2:Y:S02]  /*7910*/  LDG.E R0, desc[UR38][R10.64+0x4] ;  /* 0x000004260a007981 */ /* 0x020ea4000c1e1900 */
[----:B--2---:R-:W-:-:S07]  /*7920*/  IMAD.IADD R0, R0, 0x1, -R3 ;  /* 0x0000000100007824 */ /* 0x004fce00078e0a03 */
.L_x_2956:
[----:B------:R-:W0:Y:S01]  /*7930*/  SHFL.IDX PT, R3, R188, RZ, 0x1f ;  /* 0x00001fffbc037589 */ /* 0x000e2200000e0000 */
[----:B------:R-:W-:Y:S01]  /*7940*/  ISETP.NE.AND P6, PT, R4, RZ, PT ;  /* 0x000000ff0400720c */ /* 0x000fe20003fc5270 */
[--C-:B------:R-:W-:Y:S01]  /*7950*/  IMAD.X R29, RZ, RZ, R135.reuse, P1 ;  /* 0x000000ffff1d7224 */ /* 0x100fe200008e0687 */
[C---:B------:R-:W-:Y:S01]  /*7960*/  IADD3 R39, P0, R134.reuse, 0x7000, RZ ;  /* 0x0000700086277810 */ /* 0x040fe20007f1e0ff */
[--C-:B------:R-:W-:Y:S01]  /*7970*/  IMAD.X R25, RZ, RZ, R135.reuse, P2 ;  /* 0x000000ffff197224 */ /* 0x100fe200010e0687 */
[C---:B------:R-:W-:Y:S01]  /*7980*/  IADD3 R45, P1, R134.reuse, 0x9000, RZ ;  /* 0x00009000862d7810 */ /* 0x040fe20007f3e0ff */
[--C-:B------:R-:W-:Y:S01]  /*7990*/  IMAD.X R9, RZ, RZ, R135.reuse, P6 ;  /* 0x000000ffff097224 */ /* 0x100fe200030e0687 */
[----:B------:R-:W-:Y:S01]  /*79a0*/  IADD3 R53, P6, R134, 0x8000, RZ ;  /* 0x0000800086357810 */ /* 0x000fe20007fde0ff */
[--C-:B------:R-:W-:Y:S01]  /*79b0*/  IMAD.X R35, RZ, RZ, R135.reuse, P4 ;  /* 0x000000ffff237224 */ /* 0x100fe200020e0687 */
[----:B------:R-:W-:Y:S01]  /*79c0*/  LOP3.LUT R38, R39, 0x380, RZ, 0xc0, !PT ;  /* 0x0000038027267812 */ /* 0x000fe200078ec0ff */
[----:B------:R-:W-:Y:S01]  /*79d0*/  IMAD.X R49, RZ, RZ, R135, P5 ;  /* 0x000000ffff317224 */ /* 0x000fe200028e0687 */
[----:B------:R-:W-:Y:S01]  /*79e0*/  LOP3.LUT R52, R53, 0x380, RZ, 0xc0, !PT ;  /* 0x0000038035347812 */ /* 0x000fe200078ec0ff */
[----:B------:R-:W-:Y:S01]  /*79f0*/  USHF.R.S32.HI UR9, URZ, 0x1f, UR4 ;  /* 0x0000001f3f097899 */ /* 0x000fe20008011404 */
[----:B------:R-:W-:Y:S01]  /*7a00*/  LOP3.LUT R44, R45, 0x380, RZ, 0xc0, !PT ;  /* 0x000003802d2c7812 */ /* 0x000fe200078ec0ff */
[----:B------:R-:W-:Y:S01]  /*7a10*/  USHF.R.S32.HI UR12, URZ, 0x1f, UR46 ;  /* 0x0000001f3f0c7899 */ /* 0x000fe2000801142e */
[----:B------:R-:W-:Y:S01]  /*7a20*/  SHF.R.U64 R52, R52, 0x3, RZ ;  /* 0x0000000334347819 */ /* 0x000fe200000012ff */
[----:B------:R-:W-:Y:S01]  /*7a30*/  USEL UR44, UR44, URZ, !UP0 ;  /* 0x0000003f2c2c7287 */ /* 0x000fe2000c000000 */
[----:B------:R-:W-:Y:S01]  /*7a40*/  SHF.R.U64 R38, R38, 0x3, RZ ;  /* 0x0000000326267819 */ /* 0x000fe200000012ff */
[----:B------:R-:W-:Y:S01]  /*7a50*/  USEL UR45, UR45, URZ, !UP0 ;  /* 0x0000003f2d2d7287 */ /* 0x000fe2000c000000 */
[----:B------:R-:W-:-:S02]  /*7a60*/  SHF.R.U64 R44, R44, 0x3, RZ ;  /* 0x000000032c2c7819 */ /* 0x000fc400000012ff */
[----:B------:R-:W-:Y:S01]  /*7a70*/  LOP3.LUT R52, R52, R53, RZ, 0x3c, !PT ;  /* 0x0000003534347212 */ /* 0x000fe200078e3cff */
[--C-:B------:R-:W-:Y:S01]  /*7a80*/  IMAD.X R53, RZ, RZ, R135.reuse, P6 ;  /* 0x000000ffff357224 */ /* 0x100fe200030e0687 */
[----:B------:R-:W-:Y:S01]  /*7a90*/  LOP3.LUT R38, R38, R39, RZ, 0x3c, !PT ;  /* 0x0000002726267212 */ /* 0x000fe200078e3cff */
[--C-:B------:R-:W-:Y:S01]  /*7aa0*/  IMAD.X R39, RZ, RZ, R135.reuse, P0 ;  /* 0x000000ffff277224 */ /* 0x100fe200000e0687 */
[----:B0-----:R-:W-:Y:S02]  /*7ab0*/  ISETP.NE.AND P6, PT, R3, RZ, PT ;  /* 0x000000ff0300720c */ /* 0x001fe40003fc5270 */
[----:B------:R-:W-:Y:S01]  /*7ac0*/  LOP3.LUT R44, R44, R45, RZ, 0x3c, !PT ;  /* 0x0000002d2c2c7212 */ /* 0x000fe200078e3cff */
[----:B------:R-:W-:Y:S01]  /*7ad0*/  IMAD.X R45, RZ, RZ, R135, P1 ;  /* 0x000000ffff2d7224 */ /* 0x000fe200008e0687 */
[----:B------:R-:W-:Y:S02]  /*7ae0*/  IADD3.X R41, RZ, R135, RZ, P3, !PT ;  /* 0x00000087ff297210 */ /* 0x000fe40001ffe4ff */
[----:B------:R-:W-:-:S02]  /*7af0*/  IADD3 R61, P2, R134, 0xa000, RZ ;  /* 0x0000a000863d7810 */ /* 0x000fc40007f5e0ff */
[C---:B------:R-:W-:Y:S02]  /*7b00*/  IADD3 R57, P3, R134.reuse, 0xb000, RZ ;  /* 0x0000b00086397810 */ /* 0x040fe40007f7e0ff */
[C---:B------:R-:W-:Y:S02]  /*7b10*/  IADD3 R69, P4, R134.reuse, 0xc000, RZ ;  /* 0x0000c00086457810 */ /* 0x040fe40007f9e0ff */
[C---:B------:R-:W-:Y:S02]  /*7b20*/  IADD3 R65, P5, R134.reuse, 0xd000, RZ ;  /* 0x0000d00086417810 */ /* 0x040fe40007fbe0ff */
[C---:B------:R-:W-:Y:S02]  /*7b30*/  IADD3 R77, P0, R134.reuse, 0xe000, RZ ;  /* 0x0000e000864d7810 */ /* 0x040fe40007f1e0ff */
[----:B------:R-:W-:Y:S02]  /*7b40*/  IADD3 R4, P1, R134, 0xf000, RZ ;  /* 0x0000f00086047810 */ /* 0x000fe40007f3e0ff */
[----:B------:R-:W-:-:S02]  /*7b50*/  LOP3.LUT R60, R61, 0x380, RZ, 0xc0, !PT ;  /* 0x000003803d3c7812 */ /* 0x000fc400078ec0ff */
[----:B------:R-:W-:Y:S01]  /*7b60*/  LOP3.LUT R56, R57, 0x380, RZ, 0xc0, !PT ;  /* 0x0000038039387812 */ /* 0x000fe200078ec0ff */
[----:B------:R-:W-:Y:S01]  /*7b70*/  IMAD.X R73, RZ, RZ, R135, P1 ;  /* 0x000000ffff497224 */ /* 0x000fe200008e0687 */
[----:B------:R-:W-:Y:S02]  /*7b80*/  LOP3.LUT R68, R69, 0x380, RZ, 0xc0, !PT ;  /* 0x0000038045447812 */ /* 0x000fe400078ec0ff */
[----:B------:R-:W-:Y:S02]  /*7b90*/  LOP3.LUT R64, R65, 0x380, RZ, 0xc0, !PT ;  /* 0x0000038041407812 */ /* 0x000fe400078ec0ff */
[----:B------:R-:W-:Y:S02]  /*7ba0*/  LOP3.LUT R76, R77, 0x380, RZ, 0xc0, !PT ;  /* 0x000003804d4c7812 */ /* 0x000fe400078ec0ff */
[----:B------:R-:W-:Y:S02]  /*7bb0*/  LOP3.LUT R11, R134, 0x380, RZ, 0xc0, !PT ;  /* 0x00000380860b7812 */ /* 0x000fe400078ec0ff */
[----:B------:R-:W-:-:S02]  /*7bc0*/  LOP3.LUT R3, R4, 0x380, RZ, 0xc0, !PT ;  /* 0x0000038004037812 */ /* 0x000fc400078ec0ff */
[----:B------:R-:W-:Y:S02]  /*7bd0*/  SHF.R.U64 R60, R60, 0x3, RZ ;  /* 0x000000033c3c7819 */ /* 0x000fe400000012ff */
[----:B------:R-:W-:Y:S02]  /*7be0*/  SHF.R.U64 R56, R56, 0x3, RZ ;  /* 0x0000000338387819 */ /* 0x000fe400000012ff */
[----:B------:R-:W-:Y:S02]  /*7bf0*/  SHF.R.U64 R68, R68, 0x3, RZ ;  /* 0x0000000344447819 */ /* 0x000fe400000012ff */
[----:B------:R-:W-:Y:S02]  /*7c00*/  SHF.R.U64 R64, R64, 0x3, RZ ;  /* 0x0000000340407819 */ /* 0x000fe400000012ff */
[----:B------:R-:W-:Y:S02]  /*7c10*/  SHF.R.U64 R76, R76, 0x3, RZ ;  /* 0x000000034c4c7819 */ /* 0x000fe400000012ff */
[----:B------:R-:W-:-:S02]  /*7c20*/  SHF.R.U64 R11, R11, 0x3, RZ ;  /* 0x000000030b0b7819 */ /* 0x000fc400000012ff */
[----:B------:R-:W-:Y:S02]  /*7c30*/  SHF.R.U64 R3, R3, 0x3, RZ ;  /* 0x0000000303037819 */ /* 0x000fe400000012ff */
[----:B------:R-:W-:Y:S02]  /*7c40*/  LOP3.LUT R60, R60, R61, RZ, 0x3c, !PT ;  /* 0x0000003d3c3c7212 */ /* 0x000fe400078e3cff */
        /* <DEDUP_REMOVED lines=8> */
[----:B------:R-:W-:-:S02]  /*7cd0*/  IADD3.X R61, RZ, R135, RZ, P2, !PT ;  /* 0x00000087ff3d7210 */ /* 0x000fc400017fe4ff */
[----:B------:R-:W-:Y:S02]  /*7ce0*/  LOP3.LUT R134, R11, R134, RZ, 0x3c, !PT ;  /* 0x000000860b867212 */ /* 0x000fe400078e3cff */
[----:B------:R-:W-:Y:S01]  /*7cf0*/  LOP3.LUT R72, R3, R4, RZ, 0x3c, !PT ;  /* 0x0000000403487212 */ /* 0x000fe200078e3cff */
[----:B------:R-:W-:Y:S06]  /*7d00*/  @P6 BRA `(.L_x_2957) ;  /* 0x0000000000686947 */ /* 0x000fec0003800000 */
[----:B------:R-:W-:Y:S01]  /*7d10*/  ULDC.64 UR10, c[0x0][0xb70] ;  /* 0x0002dc00000a7ab9 */ /* 0x000fe20000000a00 */
[----:B------:R-:W-:Y:S01]  /*7d20*/  UMOV UR6, UR4 ;  /* 0x0000000400067c82 */ /* 0x000fe20008000000 */
[----:B------:R-:W-:Y:S01]  /*7d30*/  UIMAD UR8, UR12, UR10, URZ ;  /* 0x0000000a0c0872a4 */ /* 0x000fe2000f8e023f */
[----:B------:R-:W-:Y:S01]  /*7d40*/  IADD3 R4, -R22, RZ, RZ ;  /* 0x000000ff16047210 */ /* 0x000fe20007ffe1ff */
[----:B------:R-:W-:Y:S01]  /*7d50*/  UMOV UR7, UR9 ;  /* 0x0000000900077c82 */ /* 0x000fe20008000000 */
[----:B------:R-:W-:Y:S01]  /*7d60*/  IMAD R11, R187, 0x40, R16 ;  /* 0x00000040bb0b7824 */ /* 0x000fe200078e0210 */
[----:B------:R-:W-:Y:S01]  /*7d70*/  UIMAD.WIDE.U32 UR6, UR46, UR10, UR6 ;  /* 0x0000000a2e0672a5 */ /* 0x000fe2000f8e0006 */
[----:B------:R-:W-:Y:S01]  /*7d80*/  ISETP.NE.AND P0, PT, R17, R4, PT ;  /* 0x000000041100720c */ /* 0x000fe20003f05270 */
[----:B------:R-:W-:Y:S01]  /*7d90*/  UIMAD UR8, UR46, UR11, UR8 ;  /* 0x0000000b2e0872a4 */ /* 0x000fe2000f8e0208 */
[C---:B------:R-:W-:Y:S01]  /*7da0*/  VIADD R3, R11.reuse, 0x8 ;  /* 0x000000080b037836 */ /* 0x040fe20000000000 */
[----:B------:R-:W-:Y:S01]  /*7db0*/  SHF.R.S32.HI R4, RZ, 0x1f, R11 ;  /* 0x0000001fff047819 */ /* 0x000fe2000001140b */
[----:B------:R-:W-:Y:S01]  /*7dc0*/  ULDC.64 UR10, c[0x0][0xb78] ;  /* 0x0002de00000a7ab9 */ /* 0x000fe20000000a00 */
[----:B------:R-:W-:Y:S01]  /*7dd0*/  UIADD3 UR7, UR7, UR8, URZ ;  /* 0x0000000807077290 */ /* 0x000fe2000fffe03f */
[-C--:B-----5:R-:W-:Y:S01]  /*7de0*/  ISETP.GE.OR P1, PT, R11, R0.reuse, P0 ;  /* 0x000000000b00720c */ /* 0x0a0fe20000726670 */
[----:B------:R-:W-:Y:S01]  /*7df0*/  UIMAD UR8, UR45, UR10, URZ ;  /* 0x0000000a2d0872a4 */ /* 0x000fe2000f8e023f */
[----:B------:R-:W-:Y:S01]  /*7e00*/  ISETP.GE.OR P0, PT, R3, R0, P0 ;  /* 0x000000000300720c */ /* 0x000fe20000706670 */
[----:B------:R-:W-:-:S02]  /*7e10*/  UIMAD.WIDE.U32 UR6, UR44, UR10, UR6 ;  /* 0x0000000a2c0672a5 */ /* 0x000fc4000f8e0006 */
[----:B------:R-:W-:-:S03]  /*7e20*/  UIMAD UR8, UR44, UR11, UR8 ;  /* 0x0000000b2c0872a4 */ /* 0x000fc6000f8e0208 */
[----:B------:R-:W-:Y:S01]  /*7e30*/  ULDC.64 UR10, c[0x0][0xb40] ;  /* 0x0002d000000a7ab9 */ /* 0x000fe20000000a00 */
[----:B------:R-:W-:Y:S02]  /*7e40*/  IADD3 R6, P2, R11, UR6, RZ ;  /* 0x000000060b067c10 */ /* 0x000fe4000ff5e0ff */
[----:B------:R-:W-:-:S05]  /*7e50*/  IMAD.U32 R13, RZ, RZ, UR8 ;  /* 0x00000008ff0d7e24 */ /* 0x000fca000f8e00ff */
[----:B------:R-:W-:Y:S02]  /*7e60*/  IADD3.X R3, R4, UR7, R13, P2, !PT ;  /* 0x0000000704037c10 */ /* 0x000fe400097fe40d */
[----:B------:R-:W-:-:S04]  /*7e70*/  LEA R10, P2, R6, UR10, 0x2 ;  /* 0x0000000a060a7c11 */ /* 0x000fc8000f8410ff */
[----:B------:R-:W-:-:S05]  /*7e80*/  LEA.HI.X R11, R6, UR11, R3, 0x2, P2 ;  /* 0x0000000b060b7c11 */ /* 0x000fca00090f1403 */
[----:B------:R0:W-:Y:S04]  /*7e90*/  @!P1 STG.E desc[UR38][R10.64], R36 ;  /* 0x000000240a009986 */ /* 0x0001e8000c101926 */
[----:B------:R0:W-:Y:S02]  /*7ea0*/  @!P0 STG.E desc[UR38][R10.64+0x20], R32 ;  /* 0x000020200a008986 */ /* 0x0001e4000c101926 */
.L_x_2957:
[C---:B------:R-:W-:Y:S01]  /*7eb0*/  VIADD R4, R2.reuse, 0x40 ;  /* 0x0000004002047836 */ /* 0x040fe20000000000 */
[----:B------:R-:W-:Y:S01]  /*7ec0*/  ULDC UR8, c[0x0][0xa8c] ;  /* 0x0002a30000087ab9 */ /* 0x000fe20000000800 */
[C---:B------:R-:W-:Y:S01]  /*7ed0*/  VIADD R86, R2.reuse, 0x80 ;  /* 0x0000008002567836 */ /* 0x040fe20000000000 */
[----:B------:R-:W-:Y:S01]  /*7ee0*/  IADD3 R87, R2, 0xc0, RZ ;  /* 0x000000c002577810 */ /* 0x000fe20007ffe0ff */
[----:B------:R-:W-:Y:S01]  /*7ef0*/  ULDC.64 UR10, c[0x0][0xaa0] ;  /* 0x0002a800000a7ab9 */ /* 0x000fe20000000a00 */
[----:B------:R-:W-:Y:S01]  /*7f00*/  ISETP.GE.AND P1, PT, R4, UR8, PT ;  /* 0x0000000804007c0c */ /* 0x000fe2000bf26270 */
[----:B------:R1:W5:Y:S01]  /*7f10*/  LD.E.128 R12, desc[UR38][R134.64] ;  /* 0x00000026860c7980 */ /* 0x000362000c101d00 */
[----:B------:R-:W-:Y:S02]  /*7f20*/  ISETP.GE.AND P0, PT, R2, UR8, PT ;  /* 0x0000000802007c0c */ /* 0x000fe4000bf06270 */
[----:B------:R-:W-:Y:S01]  /*7f30*/  SEL R6, RZ, 0xffffffff, P1 ;  /* 0xffffffffff067807 */ /* 0x000fe20000800000 */
[----:B0-----:R-:W5:Y:S01]  /*7f40*/  LD.E.128 R8, desc[UR38][R8.64] ;  /* 0x0000002608087980 */ /* 0x001f62000c101d00 */
[----:B------:R-:W-:-:S03]  /*7f50*/  SEL R3, RZ, 0x1, P0 ;  /* 0x00000001ff037807 */ /* 0x000fc60000000000 */
[----:B------:R-:W-:Y:S01]  /*7f60*/  IMAD.SHL.U32 R6, R6, 0x2, RZ ;  /* 0x0000000206067824 */ /* 0x000fe200078e00ff */
[----:B------:R-:W-:Y:S01]  /*7f70*/  ISETP.GE.AND P0, PT, R86, UR8, PT ;  /* 0x0000000856007c0c */ /* 0x000fe2000bf06270 */
[----:B------:R-:W5:Y:S01]  /*7f80*/  LD.E.128 R28, desc[UR38][R28.64] ;  /* 0x000000261c1c7980 */ /* 0x000f62000c101d00 */
[----:B------:R-:W-:Y:S02]  /*7f90*/  ISETP.GE.AND P1, PT, R87, UR8, PT ;  /* 0x0000000857007c0c */ /* 0x000fe4000bf26270 */
[----:B------:R-:W-:Y:S01]  /*7fa0*/  LOP3.LUT R3, R6, 0x2, R3, 0xe2, !PT ;  /* 0x0000000206037812 */ /* 0x000fe200078ee203 */
[----:B------:R-:W5:Y:S01]  /*7fb0*/  LD.E.128 R24, desc[UR38][R24.64] ;  /* 0x0000002618187980 */ /* 0x000f62000c101d00 */
[----:B------:R-:W-:Y:S02]  /*7fc0*/  SEL R6, RZ, 0x4, P0 ;  /* 0x00000004ff067807 */ /* 0x000fe40000000000 */
[----:B------:R-:W-:Y:S01]  /*7fd0*/  SEL R19, RZ, 0x8, P1 ;  /* 0x00000008ff137807 */ /* 0x000fe20000800000 */
[C---:B------:R-:W-:Y:S01]  /*7fe0*/  VIADD R20, R2.reuse, 0x180 ;  /* 0x0000018002147836 */ /* 0x040fe20000000000 */
[----:B------:R-:W-:Y:S01]  /*7ff0*/  UIMAD UR6, UR9, UR10, URZ ;  /* 0x0000000a090672a4 */ /* 0x000fe2000f8e023f */
[C---:B------:R-:W-:Y:S01]  /*8000*/  VIADD R88, R2.reuse, 0x100 ;  /* 0x0000010002587836 */ /* 0x040fe20000000000 */
[----:B------:R-:W-:Y:S01]  /*8010*/  LOP3.LUT R6, R19, R3, R6, 0xfe, !PT ;  /* 0x0000000313067212 */ /* 0x000fe200078efe06 */
[----:B------:R-:W-:Y:S01]  /*8020*/  VIADD R90, R2, 0x140 ;  /* 0x00000140025a7836 */ /* 0x000fe20000000000 */
[--C-:B------:R-:W-:Y:S01]  /*8030*/  SHF.R.S32.HI R3, RZ, 0x1f, R2.reuse ;  /* 0x0000001fff037819 */ /* 0x100fe20000011402 */
[----:B------:R-:W-:Y:S01]  /*8040*/  IMAD.U32 R21, RZ, RZ, UR10 ;  /* 0x0000000aff157e24 */ /* 0x000fe2000f8e00ff */
[----:B------:R-:W-:Y:S01]  /*8050*/  UIMAD UR6, UR4, UR11, UR6 ;  /* 0x0000000b040672a4 */ /* 0x000fe2000f8e0206 */
[----:B------:R-:W-:Y:S01]  /*8060*/  ISETP.GE.AND P2, PT, R20, UR8, PT ;  /* 0x0000000814007c0c */ /* 0x000fe2000bf46270 */
[----:B------:R-:W5:Y:S01]  /*8070*/  LD.E.128 R40, desc[UR38][R40.64] ;  /* 0x0000002628287980 */ /* 0x000f62000c101d00 */
[----:B------:R-:W-:Y:S01]  /*8080*/  ISETP.GE.AND P0, PT, R88, UR8, PT ;  /* 0x0000000858007c0c */ /* 0x000fe2000bf06270 */
[----:B------:R-:W-:Y:S01]  /*8090*/  IMAD.WIDE.U32 R20, R21, UR4, R2 ;  /* 0x0000000415147c25 */ /* 0x000fe2000f8e0002 */
[----:B------:R-:W-:Y:S01]  /*80a0*/  ISETP.GE.AND P1, PT, R90, UR8, PT ;  /* 0x000000085a007c0c */ /* 0x000fe2000bf26270 */
[----:B------:R-:W-:Y:S01]  /*80b0*/  ULDC.64 UR10, c[0x0][0xae0] ;  /* 0x0002b800000a7ab9 */ /* 0x000fe20000000a00 */
[----:B------:R-:W5:Y:S01]  /*80c0*/  LD.E.128 R32, desc[UR38][R34.64] ;  /* 0x0000002622207980 */ /* 0x000f62000c101d00 */
[----:B------:R-:W-:-:S03]  /*80d0*/  UIMAD UR4, UR12, UR10, URZ ;  /* 0x0000000a0c0472a4 */ /* 0x000fc6000f8e023f */
[----:B------:R-:W5:Y:S01]  /*80e0*/  LD.E.128 R48, desc[UR38][R48.64] ;  /* 0x0000002630307980 */ /* 0x000f62000c101d00 */
[----:B------:R-:W-:-:S03]  /*80f0*/  SEL R3, RZ, 0x10, P0 ;  /* 0x00000010ff037807 */ /* 0x000fc60000000000 */
[----:B------:R-:W5:Y:S01]  /*8100*/  LD.E.128 R36, desc[UR38][R38.64] ;  /* 0x0000002626247980 */ /* 0x000f62000c101d00 */
[----:B------:R-:W-:-:S03]  /*8110*/  SEL R19, RZ, 0x20, P1 ;  /* 0x00000020ff137807 */ /* 0x000fc60000800000 */
[----:B------:R-:W5:Y:S01]  /*8120*/  LD.E.128 R52, desc[UR38][R52.64] ;  /* 0x0000002634347980 */ /* 0x000f62000c101d00 */
[----:B------:R-:W-:-:S03]  /*8130*/  VIADD R21, R21, UR6 ;  /* 0x0000000615157c36 */ /* 0x000fc60008000000 */
[----:B------:R-:W5:Y:S01]  /*8140*/  LD.E.128 R44, desc[UR38][R44.64] ;  /* 0x000000262c2c7980 */ /* 0x000f62000c101d00 */
[----:B------:R-:W-:-:S03]  /*8150*/  IMAD.U32 R81, RZ, RZ, UR10 ;  /* 0x0000000aff517e24 */ /* 0x000fc6000f8e00ff */
[----:B------:R-:W5:Y:S04]  /*8160*/  LD.E.128 R60, desc[UR38][R60.64] ;  /* 0x000000263c3c7980 */ /* 0x000f68000c101d00 */
[----:B------:R-:W5:Y:S04]  /*8170*/  LD.E.128 R56, desc[UR38][R56.64] ;  /* 0x0000002638387980 */ /* 0x000f68000c101d00 */
[----:B------:R-:W5:Y:S04]  /*8180*/  LD.E.128 R68, desc[UR38][R68.64] ;  /* 0x0000002644447980 */ /* 0x000f68000c101d00 */
[----:B------:R-:W5:Y:S04]  /*8190*/  LD.E.128 R64, desc[UR38][R64.64] ;  /* 0x0000002640407980 */ /* 0x000f68000c101d00 */
[----:B------:R-:W5:Y:S04]  /*81a0*/  LD.E.128 R76, desc[UR38][R76.64] ;  /* 0x000000264c4c7980 */ /* 0x000f68000c101d00 */
[----:B------:R-:W5:Y:S01]  /*81b0*/  LD.E.128 R72, desc[UR38][R72.64] ;  /* 0x0000002648487980 */ /* 0x000f62000c101d00 */
[----:B------:R-:W-:Y:S01]  /*81c0*/  UIMAD UR6, UR46, UR11, UR4 ;  /* 0x0000000b2e0672a4 */ /* 0x000fe2000f8e0204 */
[----:B------:R-:W-:Y:S01]  /*81d0*/  LOP3.LUT R6, R19, R6, R3, 0xfe, !PT ;  /* 0x0000000613067212 */ /* 0x000fe200078efe03 */
[----:B------:R-:W-:Y:S01]  /*81e0*/  IMAD.WIDE.U32 R20, R81, UR46, R20 ;  /* 0x0000002e51147c25 */ /* 0x000fe2000f8e0014 */
[----:B------:R-:W-:Y:S01]  /*81f0*/  @!PT LDS RZ, [RZ] ;  /* 0x00000000fffff984 */ /* 0x000fe20000000800 */
[----:B------:R-:W-:Y:S01]  /*8200*/  @!PT LDS RZ, [RZ] ;  /* 0x00000000fffff984 */ /* 0x000fe20000000800 */
[----:B------:R-:W-:Y:S01]  /*8210*/  @!PT LDS RZ, [RZ] ;  /* 0x00000000fffff984 */ /* 0x000fe20000000800 */
[----:B------:R-:W-:Y:S01]  /*8220*/  @!PT LDS RZ, [RZ] ;  /* 0x00000000fffff984 */ /* 0x000fe20000000800 */
[----:B------:R0:W-:Y:S06]  /*8230*/  MEMBAR.ALL.CTA ;  /* 0x0000000000007992 */ /* 0x0001ec0000008000 */
[----:B0-----:R-:W0:Y:S01]  /*8240*/  FENCE.VIEW.ASYNC.S ;  /* 0x00000000000073c6 */ /* 0x001e220000000000 */
[----:B------:R-:W-:Y:S01]  /*8250*/  UIADD3 UR4, UR42, 0x28c20, URZ ;  /* 0x00028c202a047890 */ /* 0x000fe2000fffe03f */
[----:B------:R-:W-:Y:S01]  /*8260*/  SEL R3, RZ, 0x40, P2 ;  /* 0x00000040ff037807 */ /* 0x000fe20001000000 */
[----:B-----5:R-:W-:Y:S01]  /*8270*/  IMAD R19, R187, -0x40, R0 ;  /* 0xffffffc0bb137824 */ /* 0x020fe200078e0200 */
[----:B------:R-:W-:Y:S01]  /*8280*/  IADD3 R80, R2, 0x1c0, RZ ;  /* 0x000001c002507810 */ /* 0x000fe20007ffe0ff */
[----:B------:R-:W-:Y:S01]  /*8290*/  VIADD R21, R21, UR6 ;  /* 0x0000000615157c36 */ /* 0x000fe20008000000 */
[----:B------:R-:W-:Y:S01]  /*82a0*/  ULDC.64 UR6, c[0x0][0xae8] ;  /* 0x0002ba0000067ab9 */ /* 0x000fe20000000a00 */
[----:B------:R-:W-:Y:S01]  /*82b0*/  UPRMT UR4, URZ, 0x654, UR4 ;  /* 0x000006543f047896 */ /* 0x000fe20008000004 */
[C---:B------:R-:W-:Y:S01]  /*82c0*/  ISETP.GE.AND P2, PT, R18.reuse, R19, PT ;  /* 0x000000131200720c */ /* 0x040fe20003f46270 */
[----:B------:R-:W-:Y:S01]  /*82d0*/  IMAD.U32 R83, RZ, RZ, UR6 ;  /* 0x00000006ff537e24 */ /* 0x000fe2000f8e00ff */
[----:B------:R-:W-:Y:S01]  /*82e0*/  UIMAD UR6, UR45, UR6, URZ ;  /* 0x000000062d0672a4 */ /* 0x000fe2000f8e023f */
[----:B------:R-:W-:Y:S01]  /*82f0*/  VIADD R0, R18, 0x20 ;  /* 0x0000002012007836 */ /* 0x000fe20000000000 */
[----:B------:R-:W-:Y:S01]  /*8300*/  ISETP.GE.AND P1, PT, R80, UR8, PT ;  /* 0x0000000850007c0c */ /* 0x000fe2000bf26270 */
[----:B------:R-:W-:Y:S01]  /*8310*/  IMAD.WIDE.U32 R82, R83, UR44, R20 ;  /* 0x0000002c53527c25 */ /* 0x000fe2000f8e0014 */
[----:B------:R-:W-:Y:S01]  /*8320*/  UIMAD UR6, UR44, UR7, UR6 ;  /* 0x000000072c0672a4 */ /* 0x000fe2000f8e0206 */
[----:B------:R-:W-:Y:S01]  /*8330*/  LOP3.LUT R3, R6, R3, RZ, 0xfc, !PT ;  /* 0x0000000306037212 */ /* 0x000fe200078efcff */
[----:B------:R-:W-:Y:S01]  /*8340*/  BSSY B1, `(.L_x_2958) ;  /* 0x0000023000017945 */ /* 0x000fe20003800000 */
[----:B------:R-:W-:-:S02]  /*8350*/  ISETP.GE.AND P0, PT, R0, R19, PT ;  /* 0x000000130000720c */ /* 0x000fc40003f06270 */
[--C-:B------:R-:W-:Y:S02]  /*8360*/  SHF.R.S32.HI R19, RZ, 0x1f, R18.reuse ;  /* 0x0000001fff137819 */ /* 0x100fe40000011412 */
[----:B------:R-:W-:Y:S02]  /*8370*/  SEL R0, RZ, 0x80, P1 ;  /* 0x00000080ff007807 */ /* 0x000fe40000800000 */
[----:B------:R-:W-:Y:S01]  /*8380*/  IADD3 R89, R83, UR6, RZ ;  /* 0x0000000653597c10 */ /* 0x000fe2000fffe0ff */
[----:B0-----:R-:W-:Y:S01]  /*8390*/  SYNCS.ARRIVE.TRANS64.RED.A1T0 RZ, [UR4], RZ ;  /* 0x000000ffffff79a7 */ /* 0x001fe20008100404 */
[----:B------:R-:W-:Y:S01]  /*83a0*/  IMAD.WIDE R80, R187, 0x40, R18 ;  /* 0x00000040bb507825 */ /* 0x000fe200078e0212 */
[----:B------:R-:W-:Y:S01]  /*83b0*/  LOP3.LUT R0, R3, R0, RZ, 0xfc, !PT ;  /* 0x0000000003007212 */ /* 0x000fe200078efcff */
[----:B-1----:R-:W-:Y:S06]  /*83c0*/  @P2 BRA `(.L_x_2959) ;  /* 0x0000000000682947 */ /* 0x002fec0003800000 */
[----:B------:R-:W-:Y:S01]  /*83d0*/  ULDC.64 UR6, c[0x0][0xad8] ;  /* 0x0002b60000067ab9 */ /* 0x000fe20000000a00 */
[----:B------:R-:W-:Y:S01]  /*83e0*/  IMAD.MOV.U32 R20, RZ, RZ, R82 ;  /* 0x000000ffff147224 */ /* 0x000fe200078e0052 */
[----:B------:R-:W-:Y:S01]  /*83f0*/  ISETP.GE.AND P2, PT, R2, UR8, PT ;  /* 0x0000000802007c0c */ /* 0x000fe2000bf46270 */
[----:B------:R-:W-:Y:S01]  /*8400*/  IMAD R85, R81, UR6, RZ ;  /* 0x0000000651557c24 */ /* 0x000fe2000f8e02ff */
[----:B------:R-:W-:Y:S01]  /*8410*/  ISETP.GE.AND P3, PT, R4, UR8, PT ;  /* 0x0000000804007c0c */ /* 0x000fe2000bf66270 */
[----:B------:R-:W-:Y:S01]  /*8420*/  IMAD.MOV.U32 R21, RZ, RZ, R89 ;  /* 0x000000ffff157224 */ /* 0x000fe200078e0059 */
[----:B------:R-:W-:Y:S01]  /*8430*/  ISETP.GE.AND P4, PT, R90, UR8, PT ;  /* 0x000000085a007c0c */ /* 0x000fe2000bf86270 */
[C---:B------:R-:W-:Y:S01]  /*8440*/  IMAD R85, R80.reuse, UR7, R85 ;  /* 0x0000000750557c24 */ /* 0x040fe2000f8e0255 */
[----:B------:R-:W-:Y:S01]  /*8450*/  LOP3.LUT P5, RZ, R3, 0x40, RZ, 0xc0, !PT ;  /* 0x0000004003ff7812 */ /* 0x000fe200078ac0ff */
[----:B------:R-:W-:Y:S01]  /*8460*/  IMAD.WIDE.U32 R20, R80, UR6, R20 ;  /* 0x0000000650147c25 */ /* 0x000fe2000f8e0014 */
[----:B------:R-:W-:Y:S01]  /*8470*/  ULDC.64 UR6, c[0x0][0xa80] ;  /* 0x0002a00000067ab9 */ /* 0x000fe20000000a00 */
[----:B------:R-:W-:-:S02]  /*8480*/  LOP3.LUT P6, RZ, R0, 0x80, RZ, 0xc0, !PT ;  /* 0x0000008000ff7812 */ /* 0x000fc400078cc0ff */
[----:B------:R-:W-:Y:S01]  /*8490*/  IMAD.IADD R21, R21, 0x1, R85 ;  /* 0x0000000115157824 */ /* 0x000fe200078e0255 */
[----:B------:R-:W-:-:S04]  /*84a0*/  LEA R84, P1, R20, UR6, 0x1 ;  /* 0x0000000614547c11 */ /* 0x000fc8000f8208ff */
[----:B------:R-:W-:Y:S02]  /*84b0*/  LEA.HI.X R85, R20, UR7, R21, 0x1, P1 ;  /* 0x0000000714557c11 */ /* 0x000fe400088f0c15 */
[----:B------:R-:W-:-:S03]  /*84c0*/  ISETP.GE.AND P1, PT, R86, UR8, PT ;  /* 0x0000000856007c0c */ /* 0x000fc6000bf26270 */
[----:B------:R0:W-:Y:S01]  /*84d0*/  @!P2 STG.E.128 desc[UR38][R84.64], R12 ;  /* 0x0000000c5400a986 */ /* 0x0001e2000c101d26 */
[----:B------:R-:W-:-:S03]  /*84e0*/  ISETP.GE.AND P2, PT, R87, UR8, PT ;  /* 0x0000000857007c0c */ /* 0x000fc6000bf46270 */
[----:B------:R0:W-:Y:S01]  /*84f0*/  @!P3 STG.E.128 desc[UR38][R84.64+0x80], R28 ;  /* 0x0000801c5400b986 */ /* 0x0001e2000c101d26 */
[----:B------:R-:W-:-:S03]  /*8500*/  ISETP.GE.AND P3, PT, R88, UR8, PT ;  /* 0x0000000858007c0c */ /* 0x000fc6000bf66270 */
[----:B------:R0:W-:Y:S04]  /*8510*/  @!P4 STG.E.128 desc[UR38][R84.64+0x280], R60 ;  /* 0x0002803c5400c986 */ /* 0x0001e8000c101d26 */
[----:B------:R0:W-:Y:S04]  /*8520*/  @!P1 STG.E.128 desc[UR38][R84.64+0x100], R40 ;  /* 0x0001002854009986 */ /* 0x0001e8000c101d26 */
[----:B------:R0:W-:Y:S04]  /*8530*/  @!P2 STG.E.128 desc[UR38][R84.64+0x180], R48 ;  /* 0x000180305400a986 */ /* 0x0001e8000c101d26 */
[----:B------:R0:W-:Y:S04]  /*8540*/  @!P3 STG.E.128 desc[UR38][R84.64+0x200], R52 ;  /* 0x000200345400b986 */ /* 0x0001e8000c101d26 */
[----:B------:R0:W-:Y:S04]  /*8550*/  @P5 STG.E.128 desc[UR38][R84.64+0x300], R68 ;  /* 0x0003004454005986 */ /* 0x0001e8000c101d26 */
[----:B------:R0:W-:Y:S02]  /*8560*/  @P6 STG.E.128 desc[UR38][R84.64+0x380], R76 ;  /* 0x0003804c54006986 */ /* 0x0001e4000c101d26 */
.L_x_2959:
[----:B------:R-:W-:Y:S05]  /*8570*/  BSYNC B1 ;  /* 0x0000000000017941 */ /* 0x000fea0003800000 */
.L_x_2958:
[----:B------:R-:W-:Y:S05]  /*8580*/  @P0 BRA `(.L_x_2960) ;  /* 0x0000000c002c0947 */ /* 0x000fea0003800000 */
[----:B0-----:R-:W-:Y:S01]  /*8590*/  IADD3 R15, P0, R80, 0x20, RZ ;  /* 0x00000020500f7810 */ /* 0x001fe20007f1e0ff */
[----:B------:R-:W-:Y:S01]  /*85a0*/  ULDC.64 UR6, c[0x0][0xad8] ;  /* 0x0002b60000067ab9 */ /* 0x000fe20000000a00 */
[----:B------:R-:W-:Y:S01]  /*85b0*/  MOV R13, R89 ;  /* 0x00000059000d7202 */ /* 0x000fe20000000f00 */
[----:B------:R-:W-:Y:S01]  /*85c0*/  IMAD.MOV.U32 R12, RZ, RZ, R82 ;  /* 0x000000ffff0c7224 */ /* 0x000fe200078e0052 */
[----:B------:R-:W-:Y:S01]  /*85d0*/  ISETP.GE.AND P4, PT, R4, UR8, PT ;  /* 0x0000000804007c0c */ /* 0x000fe2000bf86270 */
[----:B------:R-:W-:Y:S01]  /*85e0*/  IMAD.X R80, RZ, RZ, R81, P0 ;  /* 0x000000ffff507224 */ /* 0x000fe200000e0651 */
[----:B------:R-:W-:Y:S01]  /*85f0*/  ISETP.GE.AND P3, PT, R86, UR8, PT ;  /* 0x0000000856007c0c */ /* 0x000fe2000bf66270 */
[----:B------:R-:W-:Y:S01]  /*8600*/  IMAD.WIDE.U32 R12, R15, UR6, R12 ;  /* 0x000000060f0c7c25 */ /* 0x000fe2000f8e000c */
[----:B------:R-:W-:Y:S02]  /*8610*/  ISETP.GE.AND P5, PT, R2, UR8, PT ;  /* 0x0000000802007c0c */ /* 0x000fe4000bfa6270 */
[----:B------:R-:W-:Y:S01]  /*8620*/  ISETP.GE.AND P2, PT, R87, UR8, PT ;  /* 0x0000000857007c0c */ /* 0x000fe2000bf46270 */
[----:B------:R-:W-:Y:S01]  /*8630*/  IMAD R80, R80, UR6, RZ ;  /* 0x0000000650507c24 */ /* 0x000fe2000f8e02ff */
[----:B------:R-:W-:-:S02]  /*8640*/  ISETP.GE.AND P1, PT, R88, UR8, PT ;  /* 0x0000000858007c0c */ /* 0x000fc4000bf26270 */
[----:B------:R-:W-:Y:S01]  /*8650*/  ISETP.GE.AND P0, PT, R90, UR8, PT ;  /* 0x000000085a007c0c */ /* 0x000fe2000bf06270 */
[----:B------:R-:W-:Y:S01]  /*8660*/  IMAD R15, R15, UR7, R80 ;  /* 0x000000070f0f7c24 */ /* 0x000fe2000f8e0250 */
[----:B------:R-:W-:Y:S02]  /*8670*/  ULDC.64 UR6, c[0x0][0xa80] ;  /* 0x0002a00000067ab9 */ /* 0x000fe40000000a00 */
[----:B------:R-:W-:Y:S01]  /*8680*/  LEA R14, P6, R12, UR6, 0x1 ;  /* 0x000000060c0e7c11 */ /* 0x000fe2000f8c08ff */
[----:B------:R-:W-:-:S05]  /*8690*/  IMAD.IADD R13, R13, 0x1, R15 ;  /* 0x000000010d0d7824 */ /* 0x000fca00078e020f */
[----:B------:R-:W-:Y:S02]  /*86a0*/  LEA.HI.X R15, R12, UR7, R13, 0x1, P6 ;  /* 0x000000070c0f7c11 */ /* 0x000fe4000b0f0c0d */
[----:B------:R-:W-:-:S03]  /*86b0*/  LOP3.LUT P6, RZ, R3, 0x40, RZ, 0xc0, !PT ;  /* 0x0000004003ff7812 */ /* 0x000fc600078cc0ff */
[----:B------:R2:W-:Y:S04]  /*86c0*/  @!P5 STG.E.128 desc[UR38][R14.64], R8 ;  /* 0x000000080e00d986 */ /* 0x0005e8000c101d26 */
[----:B------:R2:W-:Y:S04]  /*86d0*/  @!P4 STG.E.128 desc[UR38][R14.64+0x80], R24 ;  /* 0x000080180e00c986 */ /* 0x0005e8000c101d26 */
[----:B------:R2:W-:Y:S04]  /*86e0*/  @!P3 STG.E.128 desc[UR38][R14.64+0x100], R32 ;  /* 0x000100200e00b986 */ /* 0x0005e8000c101d26 */
[----:B------:R2:W-:Y:S04]  /*86f0*/  @!P2 STG.E.128 desc[UR38][R14.64+0x180], R36 ;  /* 0x000180240e00a986 */ /* 0x0005e8000c101d26 */
[----:B------:R2:W-:Y:S04]  /*8700*/  @!P1 STG.E.128 desc[UR38][R14.64+0x200], R44 ;  /* 0x0002002c0e009986 */ /* 0x0005e8000c101d26 */
[----:B------:R2:W-:Y:S04]  /*8710*/  @P6 STG.E.128 desc[UR38][R14.64+0x300], R64 ;  /* 0x000300400e006986 */ /* 0x0005e8000c101d26 */
[----:B------:R2:W-:Y:S01]  /*8720*/  @!P0 STG.E.128 desc[UR38][R14.64+0x280], R56 ;  /* 0x000280380e008986 */ /* 0x0005e2000c101d26 */
[----:B------:R-:W-:-:S13]  /*8730*/  LOP3.LUT P0, RZ, R0, 0x80, RZ, 0xc0, !PT ;  /* 0x0000008000ff7812 */ /* 0x000fda000780c0ff */
[----:B------:R-:W-:Y:S05]  /*8740*/  @!P0 BRA `(.L_x_2960) ;  /* 0x0000000800bc8947 */ /* 0x000fea0003800000 */
[----:B------:R3:W-:Y:S01]  /*8750*/  STG.E.128 desc[UR38][R14.64+0x380], R72 ;  /* 0x000380480e007986 */ /* 0x0007e2000c101d26 */
[----:B------:R-:W-:Y:S05]  /*8760*/  BRA `(.L_x_2960) ;  /* 0x0000000800b47947 */ /* 0x000fea0003800000 */
.L_x_2955:
[----:B------:R-:W-:Y:S01]  /*8770*/  ULDC.64 UR6, c[0x0][0xbd8] ;  /* 0x0002f60000067ab9 */ /* 0x000fe20000000a00 */
[----:B------:R-:W-:Y:S01]  /*8780*/  USHF.L.U32 UR8, UR44, 0x2, URZ ;  /* 0x000000022c087899 */ /* 0x000fe2000800063f */
[----:B------:R-:W-:Y:S01]  /*8790*/  IMAD.MOV.U32 R13, RZ, RZ, RZ ;  /* 0x000000ffff0d7224 */ /* 0x000fe200078e00ff */
[----:B------:R-:W-:Y:S02]  /*87a0*/  UISETP.NE.U32.AND UP0, UPT, UR6, URZ, UPT ;  /* 0x0000003f0600728c */ /* 0x000fe4000bf05070 */
[----:B------:R-:W-:Y:S02]  /*87b0*/  USHF.L.U64.HI UR9, UR44, 0x2, UR45 ;  /* 0x000000022c097899 */ /* 0x000fe4000801022d */
[----:B------:R-:W-:Y:S02]  /*87c0*/  UISETP.NE.AND.EX UP0, UPT, UR7, URZ, UPT, UP0 ;  /* 0x0000003f0700728c */ /* 0x000fe4000bf05300 */
[----:B------:R-:W-:Y:S01]  /*87d0*/  UIADD3 UR4, UP1, UR8, UR6, URZ ;  /* 0x0000000608047290 */ /* 0x000fe2000ff3e03f */
[----:B------:R-:W0:Y:S01]  /*87e0*/  LDC R0, c[0x0][0xa88] ;  /* 0x0002a200ff007b82 */ /* 0x000e220000000800 */
[----:B------:R-:W-:Y:S01]  /*87f0*/  VIADD R6, R2, 0x40 ;  /* 0x0000004002067836 */ /* 0x000fe20000000000 */
[----:B------:R-:W-:Y:S01]  /*8800*/  ULDC UR10, c[0x0][0xa8c] ;  /* 0x0002a300000a7ab9 */ /* 0x000fe20000000800 */
[----:B------:R-:W-:Y:S01]  /*8810*/  PLOP3.LUT P1, PT, PT, PT, UP0, 0x80, 0x0 ;  /* 0x000000000000781c */ /* 0x000fe20003f2f008 */
[----:B------:R-:W-:Y:S01]  /*8820*/  UIADD3.X UR6, UR9, UR7, URZ, UP1, !UPT ;  /* 0x0000000709067290 */ /* 0x000fe20008ffe43f */
[----:B------:R-:W-:-:S05]  /*8830*/  IMAD.U32 R8, RZ, RZ, UR4 ;  /* 0x00000004ff087e24 */ /* 0x000fca000f8e00ff */
[----:B------:R-:W-:Y:S01]  /*8840*/  IMAD.U32 R9, RZ, RZ, UR6 ;  /* 0x00000006ff097e24 */ /* 0x000fe2000f8e00ff */
[----:B------:R-:W-:-:S05]  /*8850*/  ULDC.64 UR6, c[0x0][0xbe0] ;  /* 0x0002f80000067ab9 */ /* 0x000fca0000000a00 */
[----:B------:R-:W5:Y:S01]  /*8860*/  @P1 LDG.E R13, desc[UR38][R8.64] ;  /* 0x00000026080d1981 */ /* 0x000f62000c1e1900 */
[----:B------:R-:W-:-:S04]  /*8870*/  UISETP.NE.U32.AND UP1, UPT, UR6, URZ, UPT ;  /* 0x0000003f0600728c */ /* 0x000fc8000bf25070 */
[----:B------:R-:W-:Y:S01]  /*8880*/  UISETP.NE.AND.EX UP1, UPT, UR7, URZ, UPT, UP1 ;  /* 0x0000003f0700728c */ /* 0x000fe2000bf25310 */
[----:B------:R-:W-:-:S05]  /*8890*/  ISETP.GE.AND P3, PT, R6, UR10, PT ;  /* 0x0000000a06007c0c */ /* 0x000fca000bf66270 */
[----:B------:R-:W-:-:S05]  /*88a0*/  PLOP3.LUT P2, PT, PT, PT, UP1, 0x80, 0x0 ;  /* 0x000000000000781c */ /* 0x000fca0003f4f018 */
[----:B------:R-:W-:Y:S01]  /*88b0*/  @UP1 UIADD3 UR6, UP2, UR8, UR6, URZ ;  /* 0x0000000608061290 */ /* 0x000fe2000ff5e03f */
[----:B------:R-:W-:-:S03]  /*88c0*/  SEL R4, RZ, 0xffffffff, P3 ;  /* 0xffffffffff047807 */ /* 0x000fc60001800000 */
[----:B------:R-:W-:Y:S01]  /*88d0*/  @UP1 UIADD3.X UR7, UR9, UR7, URZ, UP2, !UPT ;  /* 0x0000000709071290 */ /* 0x000fe200097fe43f */
[C---:B------:R-:W-:Y:S01]  /*88e0*/  VIADD R14, R2.reuse, 0x80 ;  /* 0x00000080020e7836 */ /* 0x040fe20000000000 */
[C---:B------:R-:W-:Y:S01]  /*88f0*/  ISETP.GE.AND P0, PT, R2.reuse, UR10, PT ;  /* 0x0000000a02007c0c */ /* 0x040fe2000bf06270 */
[----:B------:R-:W-:Y:S02]  /*8900*/  VIADD R20, R2, 0xc0 ;  /* 0x000000c002147836 */ /* 0x000fe40000000000 */
[----:B------:R-:W-:Y:S01]  /*8910*/  IMAD.U32 R10, RZ, RZ, UR6 ;  /* 0x00000006ff0a7e24 */ /* 0x000fe2000f8e00ff */
[----:B------:R-:W-:Y:S01]  /*8920*/  MOV R11, UR7 ;  /* 0x00000007000b7c02 */ /* 0x000fe20008000f00 */
[----:B------:R-:W-:Y:S01]  /*8930*/  IMAD.SHL.U32 R4, R4, 0x2, RZ ;  /* 0x0000000204047824 */ /* 0x000fe200078e00ff */
[----:B------:R-:W-:Y:S02]  /*8940*/  SEL R3, RZ, 0x1, P0 ;  /* 0x00000001ff037807 */ /* 0x000fe40000000000 */
[----:B------:R-:W-:Y:S01]  /*8950*/  ISETP.GE.AND P4, PT, R14, UR10, PT ;  /* 0x0000000a0e007c0c */ /* 0x000fe2000bf86270 */
[----:B------:R-:W-:Y:S01]  /*8960*/  VIADD R12, R2, 0x180 ;  /* 0x00000180020c7836 */ /* 0x000fe20000000000 */
[----:B------:R-:W-:Y:S01]  /*8970*/  ISETP.GE.AND P5, PT, R20, UR10, PT ;  /* 0x0000000a14007c0c */ /* 0x000fe2000bfa6270 */
[----:B0-----:R0:W5:Y:S01]  /*8980*/  @P2 LDG.E R0, desc[UR38][R10.64] ;  /* 0x000000260a002981 */ /* 0x001162000c1e1900 */
[----:B------:R-:W-:-:S02]  /*8990*/  LOP3.LUT R3, R4, 0x2, R3, 0xe2, !PT ;  /* 0x0000000204037812 */ /* 0x000fc400078ee203 */
[----:B------:R-:W-:Y:S02]  /*89a0*/  SEL R4, RZ, 0x4, P4 ;  /* 0x00000004ff047807 */ /* 0x000fe40002000000 */
[----:B------:R-:W-:Y:S02]  /*89b0*/  ISETP.GE.AND P0, PT, R12, UR10, PT ;  /* 0x0000000a0c007c0c */ /* 0x000fe4000bf06270 */
[----:B------:R-:W-:Y:S02]  /*89c0*/  ISETP.GE.AND P3, PT, R190, 0x40, PT ;  /* 0x00000040be00780c */ /* 0x000fe40003f66270 */
[----:B0-----:R-:W-:-:S04]  /*89d0*/  SEL R10, RZ, 0x8, P5 ;  /* 0x00000008ff0a7807 */ /* 0x001fc80002800000 */
[----:B------:R-:W-:Y:S01]  /*89e0*/  LOP3.LUT R12, R10, R3, R4, 0xfe, !PT ;  /* 0x000000030a0c7212 */ /* 0x000fe200078efe04 */
[----:B------:R-:W-:Y:S06]  /*89f0*/  @P2 BRA `(.L_x_2961) ;  /* 0x0000000000102947 */ /* 0x000fec0003800000 */
[----:B------:R-:W-:Y:S05]  /*8a00*/  @!P1 BRA `(.L_x_2961) ;  /* 0x00000000000c9947 */ /* 0x000fea0003800000 */
[----:B------:R-:W2:Y:S04]  /*8a10*/  LDG.E R3, desc[UR38][R8.64] ;  /* 0x0000002608037981 */ /* 0x000ea8000c1e1900 */
[----:B-----5:R-:W2:Y:S02]  /*8a20*/  LDG.E R0, desc[UR38][R8.64+0x4] ;  /* 0x0000042608007981 */ /* 0x020ea4000c1e1900 */
[----:B--2---:R-:W-:-:S07]  /*8a30*/  IADD3 R0, -R3, R0, RZ ;  /* 0x0000000003007210 */ /* 0x004fce0007ffe1ff */
.L_x_2961:
[----:B------:R-:W-:Y:S01]  /*8a40*/  USHF.R.S32.HI UR7, URZ, 0x1f, UR46 ;  /* 0x0000001f3f077899 */ /* 0x000fe2000801142e */
[----:B------:R-:W-:Y:S01]  /*8a50*/  BSSY B1, `(.L_x_2962) ;  /* 0x0000020000017945 */ /* 0x000fe20003800000 */
[----:B------:R-:W-:Y:S01]  /*8a60*/  USEL UR44, UR44, URZ, !UP0 ;  /* 0x0000003f2c2c7287 */ /* 0x000fe2000c000000 */
[C---:B------:R-:W-:Y:S01]  /*8a70*/  VIADD R26, R2.reuse, 0x100 ;  /* 0x00000100021a7836 */ /* 0x040fe20000000000 */
[----:B------:R-:W-:Y:S01]  /*8a80*/  USEL UR45, UR45, URZ, !UP0 ;  /* 0x0000003f2d2d7287 */ /* 0x000fe2000c000000 */
[----:B------:R-:W-:Y:S01]  /*8a90*/  VIADD R27, R2, 0x140 ;  /* 0x00000140021b7836 */ /* 0x000fe20000000000 */
[----:B------:R-:W-:Y:S02]  /*8aa0*/  SHF.R.S32.HI R15, RZ, 0x1f, R2 ;  /* 0x0000001fff0f7819 */ /* 0x000fe40000011402 */
[----:B-----5:R-:W-:Y:S01]  /*8ab0*/  SHF.R.S32.HI R4, RZ, 0x1f, R13 ;  /* 0x0000001fff047819 */ /* 0x020fe2000001140d */
[----:B------:R-:W-:Y:S07]  /*8ac0*/  @P3 BRA `(.L_x_2963) ;  /* 0x0000000000603947 */ /* 0x000fee0003800000 */
[----:B------:R-:W0:Y:S02]  /*8ad0*/  S2R R3, SR_TID.X ;  /* 0x0000000000037919 */ /* 0x000e240000002100 */
[----:B0-----:R-:W-:-:S04]  /*8ae0*/  IMAD R3, R187, 0x40, R3 ;  /* 0x00000040bb037824 */ /* 0x001fc800078e0203 */
[----:B------:R-:W-:-:S05]  /*8af0*/  VIADD R3, R3, 0xffffff80 ;  /* 0xffffff8003037836 */ /* 0x000fca0000000000 */
[----:B------:R-:W-:-:S13]  /*8b00*/  ISETP.GE.AND P1, PT, R3, R0, PT ;  /* 0x000000000300720c */ /* 0x000fda0003f26270 */
[----:B------:R-:W-:Y:S05]  /*8b10*/  @P1 BRA `(.L_x_2963) ;  /* 0x00000000004c1947 */ /* 0x000fea0003800000 */
[C---:B------:R-:W-:Y:S01]  /*8b20*/  IADD3 R8, P1, R3.reuse, R13, RZ ;  /* 0x0000000d03087210 */ /* 0x040fe20007f3e0ff */
[----:B------:R-:W-:Y:S02]  /*8b30*/  ULDC.64 UR8, c[0x0][0xb70] ;  /* 0x0002dc0000087ab9 */ /* 0x000fe40000000a00 */
[----:B------:R-:W-:Y:S01]  /*8b40*/  UIMAD UR4, UR7, UR8, URZ ;  /* 0x00000008070472a4 */ /* 0x000fe2000f8e023f */
[----:B------:R-:W-:Y:S01]  /*8b50*/  LEA.HI.X.SX32 R9, R3, R4, 0x1, P1 ;  /* 0x0000000403097211 */ /* 0x000fe200008f0eff */
[----:B------:R-:W-:Y:S02]  /*8b60*/  IMAD.U32 R3, RZ, RZ, UR8 ;  /* 0x00000008ff037e24 */ /* 0x000fe4000f8e00ff */
[----:B------:R-:W-:Y:S02]  /*8b70*/  UIMAD UR4, UR46, UR9, UR4 ;  /* 0x000000092e0472a4 */ /* 0x000fe4000f8e0204 */
[----:B------:R-:W-:Y:S01]  /*8b80*/  IMAD.WIDE.U32 R8, R3, UR46, R8 ;  /* 0x0000002e03087c25 */ /* 0x000fe2000f8e0008 */
[----:B------:R-:W-:-:S02]  /*8b90*/  ULDC.64 UR8, c[0x0][0xb78] ;  /* 0x0002de0000087ab9 */ /* 0x000fc40000000a00 */
[----:B------:R-:W-:Y:S02]  /*8ba0*/  UIMAD UR6, UR45, UR8, URZ ;  /* 0x000000082d0672a4 */ /* 0x000fe4000f8e023f */
[----:B------:R-:W-:Y:S01]  /*8bb0*/  IMAD.U32 R3, RZ, RZ, UR8 ;  /* 0x00000008ff037e24 */ /* 0x000fe2000f8e00ff */
[----:B------:R-:W-:Y:S01]  /*8bc0*/  IADD3 R9, R9, UR4, RZ ;  /* 0x0000000409097c10 */ /* 0x000fe2000fffe0ff */
[----:B------:R-:W-:Y:S02]  /*8bd0*/  UIMAD UR6, UR44, UR9, UR6 ;  /* 0x000000092c0672a4 */ /* 0x000fe4000f8e0206 */
[----:B------:R-:W-:Y:S01]  /*8be0*/  IMAD.WIDE.U32 R8, R3, UR44, R8 ;  /* 0x0000002c03087c25 */ /* 0x000fe2000f8e0008 */
[----:B------:R-:W-:-:S03]  /*8bf0*/  ULDC.64 UR8, c[0x0][0xb40] ;  /* 0x0002d00000087ab9 */ /* 0x000fc60000000a00 */
[----:B------:R-:W-:Y:S01]  /*8c00*/  VIADD R3, R9, UR6 ;  /* 0x0000000609037c36 */ /* 0x000fe20008000000 */
[----:B------:R-:W-:-:S04]  /*8c10*/  LEA R10, P1, R8, UR8, 0x2 ;  /* 0x00000008080a7c11 */ /* 0x000fc8000f8210ff */
[----:B------:R-:W-:Y:S01]  /*8c20*/  LEA.HI.X R11, R8, UR9, R3, 0x2, P1 ;  /* 0x00000009080b7c11 */ /* 0x000fe200088f1403 */
[----:B------:R-:W-:-:S05]  /*8c30*/  IMAD.MOV.U32 R3, RZ, RZ, -0x800000 ;  /* 0xff800000ff037424 */ /* 0x000fca00078e00ff */
[----:B------:R0:W-:Y:S03]  /*8c40*/  STG.E desc[UR38][R10.64], R3 ;  /* 0x000000030a007986 */ /* 0x0001e6000c101926 */
.L_x_2963:
[----:B------:R-:W-:Y:S05]  /*8c50*/  BSYNC B1 ;  /* 0x0000000000017941 */ /* 0x000fea0003800000 */
.L_x_2962:
[----:B------:R-:W-:Y:S01]  /*8c60*/  ULDC.64 UR8, c[0x0][0xaa0] ;  /* 0x0002a80000087ab9 */ /* 0x000fe20000000a00 */
[----:B0-----:R-:W-:Y:S01]  /*8c70*/  IMAD.MOV.U32 R3, RZ, RZ, R15 ;  /* 0x000000ffff037224 */ /* 0x001fe200078e000f */
[----:B------:R-:W-:Y:S01]  /*8c80*/  ISETP.GE.AND P1, PT, R26, UR10, PT ;  /* 0x0000000a1a007c0c */ /* 0x000fe2000bf26270 */
[----:B------:R-:W-:Y:S01]  /*8c90*/  IMAD R4, R4, UR8, RZ ;  /* 0x0000000804047c24 */ /* 0x000fe2000f8e02ff */
[----:B------:R-:W-:Y:S01]  /*8ca0*/  ISETP.GE.AND P2, PT, R27, UR10, PT ;  /* 0x0000000a1b007c0c */ /* 0x000fe2000bf46270 */
[C---:B------:R-:W-:Y:S01]  /*8cb0*/  IMAD.WIDE.U32 R8, R13.reuse, UR8, R2 ;  /* 0x000000080d087c25 */ /* 0x040fe2000f8e0002 */
[----:B------:R-:W-:Y:S01]  /*8cc0*/  SEL R3, RZ, 0x10, P1 ;  /* 0x00000010ff037807 */ /* 0x000fe20000800000 */
[----:B------:R-:W-:Y:S02]  /*8cd0*/  BSSY B1, `(.L_x_2964) ;  /* 0x0000039000017945 */ /* 0x000fe40003800000 */
[----:B------:R-:W-:Y:S01]  /*8ce0*/  IMAD R13, R13, UR9, R4 ;  /* 0x000000090d0d7c24 */ /* 0x000fe2000f8e0204 */
[----:B------:R-:W-:Y:S01]  /*8cf0*/  ULDC.64 UR8, c[0x0][0xae0] ;  /* 0x0002b80000087ab9 */ /* 0x000fe20000000a00 */
[----:B------:R-:W-:Y:S01]  /*8d00*/  SEL R4, RZ, 0x20, P2 ;  /* 0x00000020ff047807 */ /* 0x000fe20001000000 */
[----:B------:R-:W-:Y:S01]  /*8d10*/  UIMAD UR4, UR7, UR8, URZ ;  /* 0x00000008070472a4 */ /* 0x000fe2000f8e023f */
[----:B------:R-:W-:Y:S01]  /*8d20*/  VIADD R10, R2, 0x1c0 ;  /* 0x000001c0020a7836 */ /* 0x000fe20000000000 */
[----:B------:R-:W-:Y:S01]  /*8d30*/  IADD3 R9, R9, R13, RZ ;  /* 0x0000000d09097210 */ /* 0x000fe20007ffe0ff */
[----:B------:R-:W-:Y:S01]  /*8d40*/  IMAD.U32 R13, RZ, RZ, UR8 ;  /* 0x00000008ff0d7e24 */ /* 0x000fe2000f8e00ff */
[----:B------:R-:W-:Y:S01]  /*8d50*/  LOP3.LUT R11, R4, R12, R3, 0xfe, !PT ;  /* 0x0000000c040b7212 */ /* 0x000fe200078efe03 */
[----:B------:R-:W-:Y:S01]  /*8d60*/  UIMAD UR4, UR46, UR9, UR4 ;  /* 0x000000092e0472a4 */ /* 0x000fe2000f8e0204 */
[----:B------:R-:W-:Y:S01]  /*8d70*/  IMAD R3, R187, -0x40, R0 ;  /* 0xffffffc0bb037824 */ /* 0x000fe200078e0200 */
[----:B------:R-:W-:Y:S01]  /*8d80*/  SEL R4, RZ, 0x40, P0 ;  /* 0x00000040ff047807 */ /* 0x000fe20000000000 */
[----:B------:R-:W-:Y:S01]  /*8d90*/  IMAD.WIDE.U32 R8, R13, UR46, R8 ;  /* 0x0000002e0d087c25 */ /* 0x000fe2000f8e0008 */
[----:B------:R-:W-:Y:S01]  /*8da0*/  ULDC.64 UR6, c[0x0][0xae8] ;  /* 0x0002ba0000067ab9 */ /* 0x000fe20000000a00 */
[----:B------:R-:W-:-:S02]  /*8db0*/  ISETP.GE.AND P2, PT, R10, UR10, PT ;  /* 0x0000000a0a007c0c */ /* 0x000fc4000bf46270 */
[C---:B------:R-:W-:Y:S01]  /*8dc0*/  ISETP.GE.AND P1, PT, R18.reuse, R3, PT ;  /* 0x000000031200720c */ /* 0x040fe20003f26270 */
[----:B------:R-:W-:Y:S01]  /*8dd0*/  VIADD R9, R9, UR4 ;  /* 0x0000000409097c36 */ /* 0x000fe20008000000 */
[----:B------:R-:W-:Y:S01]  /*8de0*/  LOP3.LUT R21, R11, R4, RZ, 0xfc, !PT ;  /* 0x000000040b157212 */ /* 0x000fe200078efcff */
[----:B------:R-:W-:Y:S02]  /*8df0*/  UIMAD UR4, UR45, UR6, URZ ;  /* 0x000000062d0472a4 */ /* 0x000fe4000f8e023f */
[----:B------:R-:W-:Y:S01]  /*8e00*/  IMAD.U32 R11, RZ, RZ, UR6 ;  /* 0x00000006ff0b7e24 */ /* 0x000fe2000f8e00ff */
[----:B------:R-:W-:Y:S01]  /*8e10*/  SHF.R.S32.HI R13, RZ, 0x1f, R18 ;  /* 0x0000001fff0d7819 */ /* 0x000fe20000011412 */
[----:B------:R-:W-:Y:S01]  /*8e20*/  VIADD R0, R18, 0x20 ;  /* 0x0000002012007836 */ /* 0x000fe20000000000 */
[----:B------:R-:W-:Y:S02]  /*8e30*/  UIMAD UR4, UR44, UR7, UR4 ;  /* 0x000000072c0472a4 */ /* 0x000fe4000f8e0204 */
[----:B------:R-:W-:-:S02]  /*8e40*/  IMAD.WIDE.U32 R10, R11, UR44, R8 ;  /* 0x0000002c0b0a7c25 */ /* 0x000fc4000f8e0008 */
[----:B------:R-:W-:Y:S02]  /*8e50*/  ISETP.GE.AND P0, PT, R0, R3, PT ;  /* 0x000000030000720c */ /* 0x000fe40003f06270 */
[----:B------:R-:W-:Y:S01]  /*8e60*/  IMAD.MOV.U32 R12, RZ, RZ, R18 ;  /* 0x000000ffff0c7224 */ /* 0x000fe200078e0012 */
[----:B------:R-:W-:Y:S02]  /*8e70*/  SEL R0, RZ, 0x80, P2 ;  /* 0x00000080ff007807 */ /* 0x000fe40001000000 */
[----:B------:R-:W-:Y:S01]  /*8e80*/  IADD3 R15, R11, UR4, RZ ;  /* 0x000000040b0f7c10 */ /* 0x000fe2000fffe0ff */
[----:B------:R-:W-:Y:S01]  /*8e90*/  IMAD.WIDE R12, R187, 0x40, R12 ;  /* 0x00000040bb0c7825 */ /* 0x000fe200078e020c */
[----:B------:R-:W-:Y:S01]  /*8ea0*/  LOP3.LUT R0, R21, R0, RZ, 0xfc, !PT ;  /* 0x0000000015007212 */ /* 0x000fe200078efcff */
[----:B------:R-:W-:Y:S06]  /*8eb0*/  @P1 BRA `(.L_x_2965) ;  /* 0x0000000000681947 */ /* 0x000fec0003800000 */
[----:B------:R-:W-:Y:S01]  /*8ec0*/  ULDC.64 UR6, c[0x0][0xad8] ;  /* 0x0002b60000067ab9 */ /* 0x000fe20000000a00 */
[----:B------:R-:W-:Y:S01]  /*8ed0*/  IMAD.MOV.U32 R8, RZ, RZ, R10 ;  /* 0x000000ffff087224 */ /* 0x000fe200078e000a */
[----:B------:R-:W-:Y:S01]  /*8ee0*/  ISETP.GE.AND P6, PT, R2, UR10, PT ;  /* 0x0000000a02007c0c */ /* 0x000fe2000bfc6270 */
[----:B------:R-:W-:Y:S01]  /*8ef0*/  IMAD R3, R13, UR6, RZ ;  /* 0x000000060d037c24 */ /* 0x000fe2000f8e02ff */
[----:B------:R-:W-:Y:S01]  /*8f00*/  ISETP.GE.AND P5, PT, R6, UR10, PT ;  /* 0x0000000a06007c0c */ /* 0x000fe2000bfa6270 */
[----:B------:R-:W-:Y:S01]  /*8f10*/  IMAD.MOV.U32 R9, RZ, RZ, R15 ;  /* 0x000000ffff097224 */ /* 0x000fe200078e000f */
[----:B------:R-:W-:Y:S01]  /*8f20*/  ISETP.GE.AND P4, PT, R20, UR10, PT ;  /* 0x0000000a14007c0c */ /* 0x000fe2000bf86270 */
[----:B------:R-:W-:Y:S01]  /*8f30*/  IMAD R3, R12, UR7, R3 ;  /* 0x000000070c037c24 */ /* 0x000fe2000f8e0203 */
[----:B------:R-:W-:Y:S01]  /*8f40*/  ISETP.GE.AND P3, PT, R26, UR10, PT ;  /* 0x0000000a1a007c0c */ /* 0x000fe2000bf66270 */
[----:B------:R-:W-:Y:S01]  /*8f50*/  IMAD.WIDE.U32 R8, R12, UR6, R8 ;  /* 0x000000060c087c25 */ /* 0x000fe2000f8e0008 */
[----:B------:R-:W-:Y:S01]  /*8f60*/  ULDC.64 UR6, c[0x0][0xa80] ;  /* 0x0002a00000067ab9 */ /* 0x000fe20000000a00 */
[----:B------:R-:W-:-:S02]  /*8f70*/  ISETP.GE.AND P2, PT, R27, UR10, PT ;  /* 0x0000000a1b007c0c */ /* 0x000fc4000bf46270 */
[----:B------:R-:W-:Y:S01]  /*8f80*/  IMAD.IADD R3, R9, 0x1, R3 ;  /* 0x0000000109037824 */ /* 0x000fe200078e0203 */
[----:B------:R-:W-:-:S04]  /*8f90*/  LEA R24, P1, R8, UR6, 0x1 ;  /* 0x0000000608187c11 */ /* 0x000fc8000f8208ff */
[----:B------:R-:W-:Y:S02]  /*8fa0*/  LEA.HI.X R25, R8, UR7, R3, 0x1, P1 ;  /* 0x0000000708197c11 */ /* 0x000fe400088f0c03 */
[----:B------:R-:W-:-:S03]  /*8fb0*/  ISETP.GE.AND P1, PT, R14, UR10, PT ;  /* 0x0000000a0e007c0c */ /* 0x000fc6000bf26270 */
[----:B------:R0:W-:Y:S01]  /*8fc0*/  @!P6 STG.E.128 desc[UR38][R24.64], RZ ;  /* 0x000000ff1800e986 */ /* 0x0001e2000c101d26 */
[----:B------:R-:W-:-:S03]  /*8fd0*/  LOP3.LUT P6, RZ, R21, 0x40, RZ, 0xc0, !PT ;  /* 0x0000004015ff7812 */ /* 0x000fc600078cc0ff */
[----:B------:R0:W-:Y:S01]  /*8fe0*/  @!P5 STG.E.128 desc[UR38][R24.64+0x80], RZ ;  /* 0x000080ff1800d986 */ /* 0x0001e2000c101d26 */
[----:B------:R-:W-:-:S03]  /*8ff0*/  LOP3.LUT P5, RZ, R0, 0x80, RZ, 0xc0, !PT ;  /* 0x0000008000ff7812 */ /* 0x000fc600078ac0ff */
[----:B------:R0:W-:Y:S04]  /*9000*/  @!P4 STG.E.128 desc[UR38][R24.64+0x180], RZ ;  /* 0x000180ff1800c986 */ /* 0x0001e8000c101d26 */
[----:B------:R0:W-:Y:S04]  /*9010*/  @!P1 STG.E.128 desc[UR38][R24.64+0x100], RZ ;  /* 0x000100ff18009986 */ /* 0x0001e8000c101d26 */
[----:B------:R0:W-:Y:S04]  /*9020*/  @!P3 STG.E.128 desc[UR38][R24.64+0x200], RZ ;  /* 0x000200ff1800b986 */ /* 0x0001e8000c101d26 */
[----:B------:R0:W-:Y:S04]  /*9030*/  @!P2 STG.E.128 desc[UR38][R24.64+0x280], RZ ;  /* 0x000280ff1800a986 */ /* 0x0001e8000c101d26 */
[----:B------:R0:W-:Y:S04]  /*9040*/  @P6 STG.E.128 desc[UR38][R24.64+0x300], RZ ;  /* 0x000300ff18006986 */ /* 0x0001e8000c101d26 */
[----:B------:R0:W-:Y:S02]  /*9050*/  @P5 STG.E.128 desc[UR38][R24.64+0x380], RZ ;  /* 0x000380ff18005986 */ /* 0x0001e4000c101d26 */
.L_x_2965:
[----:B------:R-:W-:Y:S05]  /*9060*/  BSYNC B1 ;  /* 0x0000000000017941 */ /* 0x000fea0003800000 */
.L_x_2964:
[----:B------:R-:W-:Y:S05]  /*9070*/  @P0 BRA `(.L_x_2960) ;  /* 0x0000000000700947 */ /* 0x000fea0003800000 */
[----:B------:R-:W-:Y:S01]  /*9080*/  IADD3 R3, P0, R12, 0x20, RZ ;  /* 0x000000200c037810 */ /* 0x000fe20007f1e0ff */
        /* <DEDUP_REMOVED lines=11> */
[----:B------:R-:W-:Y:S01]  /*9140*/  LOP3.LUT P4, RZ, R21, 0x40, RZ, 0xc0, !PT ;  /* 0x0000004015ff7812 */ /* 0x000fe2000788c0ff */
[----:B------:R-:W-:Y:S01]  /*9150*/  IMAD R3, R3, UR7, R12 ;  /* 0x0000000703037c24 */ /* 0x000fe2000f8e020c */
[----:B------:R-:W-:Y:S02]  /*9160*/  ULDC.64 UR6, c[0x0][0xa80] ;  /* 0x0002a00000067ab9 */ /* 0x000fe40000000a00 */
[----:B------:R-:W-:Y:S01]  /*9170*/  LEA R10, P3, R8, UR6, 0x1 ;  /* 0x00000006080a7c11 */ /* 0x000fe2000f8608ff */
[----:B------:R-:W-:-:S05]  /*9180*/  IMAD.IADD R3, R9, 0x1, R3 ;  /* 0x0000000109037824 */ /* 0x000fca00078e0203 */
[----:B------:R-:W-:Y:S02]  /*9190*/  LEA.HI.X R11, R8, UR7, R3, 0x1, P3 ;  /* 0x00000007080b7c11 */ /* 0x000fe400098f0c03 */
[----:B------:R-:W-:-:S03]  /*91a0*/  ISETP.GE.AND P3, PT, R2, UR10, PT ;  /* 0x0000000a02007c0c */ /* 0x000fc6000bf66270 */
[----:B------:R1:W-:Y:S01]  /*91b0*/  @!P0 STG.E.128 desc[UR38][R10.64+0x80], RZ ;  /* 0x000080ff0a008986 */ /* 0x0003e2000c101d26 */
[----:B------:R-:W-:-:S03]  /*91c0*/  LOP3.LUT P0, RZ, R0, 0x80, RZ, 0xc0, !PT ;  /* 0x0000008000ff7812 */ /* 0x000fc6000780c0ff */
[----:B------:R1:W-:Y:S04]  /*91d0*/  @!P1 STG.E.128 desc[UR38][R10.64+0x100], RZ ;  /* 0x000100ff0a009986 */ /* 0x0003e8000c101d26 */
[----:B------:R1:W-:Y:S04]  /*91e0*/  @!P2 STG.E.128 desc[UR38][R10.64+0x180], RZ ;  /* 0x000180ff0a00a986 */ /* 0x0003e8000c101d26 */
[----:B------:R1:W-:Y:S04]  /*91f0*/  @!P6 STG.E.128 desc[UR38][R10.64+0x200], RZ ;  /* 0x000200ff0a00e986 */ /* 0x0003e8000c101d26 */
[----:B------:R1:W-:Y:S04]  /*9200*/  @!P5 STG.E.128 desc[UR38][R10.64+0x280], RZ ;  /* 0x000280ff0a00d986 */ /* 0x0003e8000c101d26 */
[----:B------:R1:W-:Y:S04]  /*9210*/  @P4 STG.E.128 desc[UR38][R10.64+0x300], RZ ;  /* 0x000300ff0a004986 */ /* 0x0003e8000c101d26 */
[----:B------:R1:W-:Y:S04]  /*9220*/  @!P3 STG.E.128 desc[UR38][R10.64], RZ ;  /* 0x000000ff0a00b986 */ /* 0x0003e8000c101d26 */
[----:B------:R1:W-:Y:S02]  /*9230*/  @P0 STG.E.128 desc[UR38][R10.64+0x380], RZ ;  /* 0x000380ff0a000986 */ /* 0x0003e4000c101d26 */
.L_x_2960:
[----:B------:R-:W-:Y:S05]  /*9240*/  BSYNC B0 ;  /* 0x0000000000007941 */ /* 0x000fea0003800000 */
.L_x_2954:
[----:B------:R-:W-:Y:S02]  /*9250*/  ULDC UR4, c[0x0][0xc14] ;  /* 0x0003050000047ab9 */ /* 0x000fe40000000800 */
[----:B------:R-:W-:-:S13]  /*9260*/  ISETP.GE.AND P0, PT, R7, UR4, PT ;  /* 0x0000000407007c0c */ /* 0x000fda000bf06270 */
[----:B------:R-:W-:Y:S05]  /*9270*/  @!P0 BRA `(.L_x_2966) ;  /* 0xffffff7c002c8947 */ /* 0x000fea000383ffff */
[----:B------:R-:W-:Y:S05]  /*9280*/  EXIT ;  /* 0x000000000000794d */ /* 0x000fea0003800000 */
.L_x_2921:
[----:B------:R-:W-:-:S08]  /*9290*/  NOP ;  /* 0x0000000000007918 */ /* 0x000fd00000000000 */
[----:B------:R-:W0:-:S00]  /*92a0*/  USETMAXREG.DEALLOC.CTAPOOL 0x18 ;  /* 0x00000018000079c8 */ /* 0x000e0000080e0500 */
        /* <DEDUP_REMOVED lines=8> */
[----:B------:R-:W1:Y:S01]  /*9330*/  S2UR UR6, SR_CTAID.X ;  /* 0x00000000000679c3 */ /* 0x000e620000002500 */
        /* <DEDUP_REMOVED lines=17> */
[----:B--2---:R-:W0:Y:S02]  /*9450*/  SHFL.UP PT, R5, R0, 0x1, RZ ;  /* 0x0420000000057989 */ /* 0x004e2400000e00ff */
[----:B0-----:R-:W-:-:S05]  /*9460*/  SEL R5, R5, RZ, P1 ;  /* 0x000000ff05057207 */ /* 0x001fca0000800000 */
[----:B------:R-:W-:-:S05]  /*9470*/  IMAD.IADD R5, R0, 0x1, R5 ;  /* 0x0000000100057824 */ /* 0x000fca00078e0205 */
[----:B------:R-:W0:Y:S02]  /*9480*/  SHFL.UP PT, R6, R5, 0x2, RZ ;  /* 0x0440000005067989 */ /* 0x000e2400000e00ff */
[----:B0-----:R-:W-:Y:S02]  /*9490*/  SEL R6, R6, RZ, P0 ;  /* 0x000000ff06067207 */ /* 0x001fe40000000000 */
[----:B------:R-:W-:-:S03]  /*94a0*/  ISETP.GE.U32.AND P0, PT, R8, 0x4, PT ;  /* 0x000000040800780c */ /* 0x000fc60003f06070 */
[----:B------:R-:W-:-:S05]  /*94b0*/  IMAD.IADD R6, R5, 0x1, R6 ;  /* 0x0000000105067824 */ /* 0x000fca00078e0206 */
[----:B------:R-:W0:Y:S05]  /*94c0*/  SHFL.UP PT, R7, R6, 0x4, RZ ;  /* 0x0480000006077989 */ /* 0x000e2a00000e00ff */
[----:B------:R-:W-:-:S04]  /*94d0*/  @P0 LOP3.LUT R4, R4, 0x8, RZ, 0xfc, !PT ;  /* 0x0000000804040812 */ /* 0x000fc800078efcff */
[----:B------:R-:W-:Y:S02]  /*94e0*/  LOP3.LUT R4, R4, 0xfffffffb, RZ, 0xc0, !PT ;  /* 0xfffffffb04047812 */ /* 0x000fe400078ec0ff */
[----:B0-----:R-:W-:Y:S02]  /*94f0*/  SEL R7, R7, RZ, P0 ;  /* 0x000000ff07077207 */ /* 0x001fe40000000000 */
[----:B------:R-:W-:-:S03]  /*9500*/  ISETP.GE.U32.AND P0, PT, R8, 0x8, PT ;  /* 0x000000080800780c */ /* 0x000fc60003f06070 */
[----:B------:R-:W-:-:S05]  /*9510*/  IMAD.IADD R7, R6, 0x1, R7 ;  /* 0x0000000106077824 */ /* 0x000fca00078e0207 */
[----:B------:R-:W0:Y:S05]  /*9520*/  SHFL.UP PT, R2, R7, 0x8, RZ ;  /* 0x0500000007027989 */ /* 0x000e2a00000e00ff */
[----:B------:R-:W-:-:S04]  /*9530*/  @P0 LOP3.LUT R4, R4, 0x4, RZ, 0xfc, !PT ;  /* 0x0000000404040812 */ /* 0x000fc800078efcff */
[----:B------:R-:W-:Y:S02]  /*9540*/  LOP3.LUT R4, R4, 0xfffffffd, RZ, 0xc0, !PT ;  /* 0xfffffffd04047812 */ /* 0x000fe400078ec0ff */
[----:B0-----:R-:W-:Y:S02]  /*9550*/  SEL R2, R2, RZ, P0 ;  /* 0x000000ff02027207 */ /* 0x001fe40000000000 */
[----:B------:R-:W-:Y:S02]  /*9560*/  ISETP.GE.U32.AND P0, PT, R8, 0x10, PT ;  /* 0x000000100800780c */ /* 0x000fe40003f06070 */
[----:B------:R-:W-:-:S05]  /*9570*/  IADD3 R3, R7, R2, RZ ;  /* 0x0000000207037210 */ /* 0x000fca0007ffe0ff */
[----:B------:R-:W0:Y:S06]  /*9580*/  SHFL.UP PT, R2, R3, 0x10, RZ ;  /* 0x0600000003027989 */ /* 0x000e2c00000e00ff */
[----:B------:R-:W-:Y:S02]  /*9590*/  @P0 LOP3.LUT R4, R4, 0x2, RZ, 0xfc, !PT ;  /* 0x0000000204040812 */ /* 0x000fe400078efcff */
[----:B0-----:R-:W-:-:S05]  /*95a0*/  SEL R2, R2, RZ, P0 ;  /* 0x000000ff02027207 */ /* 0x001fca0000000000 */
[----:B------:R-:W-:-:S05]  /*95b0*/  IMAD.IADD R2, R3, 0x1, R2 ;  /* 0x0000000103027824 */ /* 0x000fca00078e0202 */
[----:B------:R-:W0:Y:S02]  /*95c0*/  SHFL.IDX PT, R5, R2, 0x1f, 0x1f ;  /* 0x03e01f0002057f89 */ /* 0x000e2400000e0000 */
[----:B0-----:R-:W-:-:S04]  /*95d0*/  IMAD R5, R5, UR4, RZ ;  /* 0x0000000405057c24 */ /* 0x001fc8000f8e02ff */
[----:B------:R-:W-:Y:S01]  /*95e0*/  IMAD.MOV.U32 R6, RZ, RZ, R5 ;  /* 0x000000ffff067224 */ /* 0x000fe200078e0005 */
[----:B-1----:R-:W-:-:S13]  /*95f0*/  ISETP.GT.AND P0, PT, R5, UR6, PT ;  /* 0x0000000605007c0c */ /* 0x002fda000bf04270 */
[----:B------:R-:W-:Y:S05]  /*9600*/  @P0 BRA `(.L_x_2967) ;  /* 0x0000000000c00947 */ /* 0x000fea0003800000 */
[----:B------:R-:W-:Y:S01]  /*9610*/  IMAD.MOV.U32 R5, RZ, RZ, R6 ;  /* 0x000000ffff057224 */ /* 0x000fe200078e0006 */
[----:B------:R-:W-:Y:S01]  /*9620*/  MOV R19, RZ ;  /* 0x000000ff00137202 */ /* 0x000fe20000000f00 */
[----:B------:R-:W-:Y:S01]  /*9630*/  ULDC UR5, c[0x0][0xc14] ;  /* 0x0003050000057ab9 */ /* 0x000fe20000000800 */
[----:B------:R-:W-:Y:S01]  /*9640*/  ULDC UR7, c[0x0][0xc14] ;  /* 0x0003050000077ab9 */ /* 0x000fe20000000800 */
[----:B------:R-:W-:-:S05]  /*9650*/  ULDC UR4, c[0x0][0xc10] ;  /* 0x0003040000047ab9 */ /* 0x000fca0000000800 */
.L_x_2971:
        /* <DEDUP_REMOVED lines=16> */
.L_x_2970:
[----:B------:R-:W-:Y:S05]  /*9760*/  BSYNC B0 ;  /* 0x0000000000007941 */ /* 0x000fea0003800000 */
.L_x_2969:
[----:B0----5:R-:W0:Y:S01]  /*9770*/  SHFL.UP PT, R2, R0, 0x1, RZ ;  /* 0x0420000000027989 */ /* 0x021e2200000e00ff */
[C---:B------:R-:W-:Y:S02]  /*9780*/  ISETP.NE.AND P0, PT, R8.reuse, RZ, PT ;  /* 0x000000ff0800720c */ /* 0x040fe40003f05270 */
[----:B------:R-:W-:Y:S02]  /*9790*/  ISETP.GE.U32.AND P1, PT, R8, 0x2, PT ;  /* 0x000000020800780c */ /* 0x000fe40003f26070 */
[----:B0-----:R-:W-:Y:S02]  /*97a0*/  SEL R3, R2, RZ, P0 ;  /* 0x000000ff02037207 */ /* 0x001fe40000000000 */
[----:B------:R-:W-:Y:S02]  /*97b0*/  ISETP.GE.U32.AND P0, PT, R8, 0x4, PT ;  /* 0x000000040800780c */ /* 0x000fe40003f06070 */
[----:B------:R-:W-:-:S05]  /*97c0*/  IADD3 R3, R0, R3, RZ ;  /* 0x0000000300037210 */ /* 0x000fca0007ffe0ff */
        /* <DEDUP_REMOVED lines=19> */
[----:B------:R-:W-:-:S07]  /*9900*/  MOV R2, R9 ;  /* 0x0000000900027202 */ /* 0x000fce0000000f00 */
.L_x_2967:
        /* <DEDUP_REMOVED lines=16> */
.L_x_2972:
[----:B-1----:R-:W-:Y:S01]  /*9a10*/  IMAD R16, R16, UR4, R7 ;  /* 0x0000000410107c24 */ /* 0x002fe2000f8e0207 */
[----:B------:R-:W-:Y:S01]  /*9a20*/  IADD3 R19, R5, R19, RZ ;  /* 0x0000001305137210 */ /* 0x000fe20007ffe0ff */
[----:B------:R-:W-:Y:S02]  /*9a30*/  IMAD R7, R11, R6, RZ ;  /* 0x000000060b077224 */ /* 0x000fe400078e02ff */
[----:B0-----:R-:W-:Y:S01]  /*9a40*/  IMAD.MOV.U32 R2, RZ, RZ, RZ ;  /* 0x000000ffff027224 */ /* 0x001fe200078e00ff */
[----:B------:R-:W-:-:S03]  /*9a50*/  IADD3 R9, -R16, UR6, RZ ;  /* 0x0000000610097c10 */ /* 0x000fc6000fffe1ff */
[----:B------:R-:W-:Y:S01]  /*9a60*/  IMAD.HI.U32 R2, R3, R7, R2 ;  /* 0x0000000703027227 */ /* 0x000fe200078e0002 */
[----:B------:R-:W-:Y:S02]  /*9a70*/  IABS R7, R0 ;  /* 0x0000000000077213 */ /* 0x000fe40000000000 */
[----:B------:R-:W-:Y:S02]  /*9a80*/  IABS R3, R9 ;  /* 0x0000000900037213 */ /* 0x000fe40000000000 */
[----:B------:R-:W-:-:S03]  /*9a90*/  IADD3 R7, RZ, -R7, RZ ;  /* 0x80000007ff077210 */ /* 0x000fc60007ffe0ff */
        /* <DEDUP_REMOVED lines=16> */
.L_x_2968:
[----:B------:R-:W-:Y:S02]  /*9ba0*/  IMAD.MOV.U32 R17, RZ, RZ, RZ ;  /* 0x000000ffff117224 */ /* 0x000fe400078e00ff */
[----:B------:R-:W-:Y:S02]  /*9bb0*/  IMAD.U32 R16, RZ, RZ, UR6 ;  /* 0x00000006ff107e24 */ /* 0x000fe4000f8e00ff */
[----:B------:R-:W-:-:S07]  /*9bc0*/  IMAD.MOV.U32 R18, RZ, RZ, RZ ;  /* 0x000000ffff127224 */ /* 0x000fce00078e00ff */
.L_x_2973:
        /* <DEDUP_REMOVED lines=14> */
[----:B0-----:R-:W-:Y:S01]  /*9cb0*/  MOV R0, 0x1 ;  /* 0x0000000100007802 */ /* 0x001fe20000000f00 */
[----:B------:R0:W-:Y:S01]  /*9cc0*/  STL [R1], RZ ;  /* 0x000000ff01007387 */ /* 0x0001e20000100800 */
[----:B------:R-:W-:Y:S01]  /*9cd0*/  ULDC UR37, c[0x0][0xc] ;  /* 0x0000030000257ab9 */ /* 0x000fe20000000800 */
[----:B------:R-:W-:Y:S02]  /*9ce0*/  ULDC.64 UR40, c[0x0][0x198] ;  /* 0x0000660000287ab9 */ /* 0x000fe40000000a00 */
[----:B------:R0:W-:Y:S04]  /*9cf0*/  STL [R1+0x4], R0 ;  /* 0x0000040001007387 */ /* 0x0001e80000100800 */
[----:B------:R0:W-:Y:S02]  /*9d00*/  STL [R1+0x24], RZ ;  /* 0x000024ff01007387 */ /* 0x0001e40000100800 */
.L_x_3037:
[----:B-12---:R-:W1:Y:S02]  /*9d10*/  LDC.64 R2, c[0x0][0xc60] ;  /* 0x00031800ff027b82 */ /* 0x006e640000000a00 */
[----:B-1----:R-:W-:-:S05]  /*9d20*/  IMAD.WIDE R2, R19, 0x4, R2 ;  /* 0x0000000413027825 */ /* 0x002fca00078e0202 */
[----:B------:R-:W2:Y:S01]  /*9d30*/  LDG.E R5, desc[UR38][R2.64] ;  /* 0x0000002602057981 */ /* 0x000ea2000c1e1900 */
[----:B------:R-:W-:Y:S05]  /*9d40*/  YIELD ;  /* 0x0000000000007946 */ /* 0x000fea0003800000 */
[----:B------:R-:W-:Y:S01]  /*9d50*/  ULDC.64 UR4, c[0x0][0xa28] ;  /* 0x00028a0000047ab9 */ /* 0x000fe20000000a00 */
[----:B0-----:R-:W-:Y:S01]  /*9d60*/  IMAD.MOV.U32 R0, RZ, RZ, RZ ;  /* 0x000000ffff007224 */ /* 0x001fe200078e00ff */
[----:B------:R-:W-:-:S04]  /*9d70*/  ISETP.NE.U32.AND P0, PT, RZ, UR4, PT ;  /* 0x00000004ff007c0c */ /* 0x000fc8000bf05070 */
        /* <DEDUP_REMOVED lines=41> */
[----:B-1----:R-:W2:Y:S04]  /*a010*/  LDG.E R5, desc[UR38][R2.64] ;  /* 0x0000002602057981 */ /* 0x002ea8000c1e1900 */
[----:B-----5:R-:W2:Y:S02]  /*a020*/  LDG.E R6, desc[UR38][R2.64+0x4] ;  /* 0x0000042602067981 */ /* 0x020ea4000c1e1900 */
[----:B--2---:R-:W-:-:S07]  /*a030*/  IADD3 R6, -R5, R6, RZ ;  /* 0x0000000605067210 */ /* 0x004fce0007ffe1ff */
.L_x_2975:
        /* <DEDUP_REMOVED lines=19> */
[----:B0-----:R-:W1:Y:S08]  /*a170*/  FLO.U32 R0, UR4 ;  /* 0x0000000400007d00 */ /* 0x001e7000080e0000 */
        /* <DEDUP_REMOVED lines=9> */
.L_x_2977:
        /* <DEDUP_REMOVED lines=11> */
[----:B------:R-:W-:Y:S01]  /*a2c0*/  IMAD.U32 R4, RZ, RZ, UR6 ;  /* 0x00000006ff047e24 */ /* 0x000fe2000f8e00ff */
[----:B------:R-:W-:Y:S01]  /*a2d0*/  MOV R5, UR7 ;  /* 0x0000000700057c02 */ /* 0x000fe20008000f00 */
[----:B------:R-:W0:Y:S01]  /*a2e0*/  LDC.64 R2, c[0x4][R2] ;  /* 0x0100000002027b82 */ /* 0x000e220000000a00 */
[----:B------:R-:W-:Y:S01]  /*a2f0*/  IMAD.U32 R6, RZ, RZ, UR8 ;  /* 0x00000008ff067e24 */ /* 0x000fe2000f8e00ff */
[----:B------:R-:W-:Y:S01]  /*a300*/  MOV R12, 0x1 ;  /* 0x00000001000c7802 */ /* 0x000fe20000000f00 */
[----:B------:R-:W-:Y:S02]  /*a310*/  IMAD.U32 R7, RZ, RZ, UR9 ;  /* 0x00000009ff077e24 */ /* 0x000fe4000f8e00ff */
[----:B------:R-:W-:-:S02]  /*a320*/  IMAD.U32 R10, RZ, RZ, UR4 ;  /* 0x00000004ff0a7e24 */ /* 0x000fc4000f8e00ff */
[----:B------:R-:W-:Y:S02]  /*a330*/  IMAD.U32 R11, RZ, RZ, UR5 ;  /* 0x00000005ff0b7e24 */ /* 0x000fe4000f8e00ff */
[----:B------:R-:W-:Y:S02]  /*a340*/  IMAD.MOV.U32 R8, RZ, RZ, 0x70 ;  /* 0x00000070ff087424 */ /* 0x000fe400078e00ff */
[----:B------:R-:W-:-:S07]  /*a350*/  IMAD.MOV.U32 R13, RZ, RZ, RZ ;  /* 0x000000ffff0d7224 */ /* 0x000fce00078e00ff */
[----:B------:R-:W-:-:S07]  /*a360*/  LEPC R20, `(.L_x_2979) ;  /* 0x000000001014794e */ /* 0x000fce0000000000 */
[----:B0-----:R-:W-:Y:S05]  /*a370*/  CALL.ABS.NOINC R2 ;  /* 0x0000000002007343 */ /* 0x001fea0003c00000 */
.L_x_2979:
        /* <DEDUP_REMOVED lines=9> */
[----:B------:R-:W-:Y:S01]  /*a410*/  IMAD.U32 R4, RZ, RZ, UR6 ;  /* 0x00000006ff047e24 */ /* 0x000fe2000f8e00ff */
[----:B------:R-:W-:Y:S01]  /*a420*/  MOV R7, UR9 ;  /* 0x0000000900077c02 */ /* 0x000fe20008000f00 */
        /* <DEDUP_REMOVED lines=9> */
.L_x_2981:
[----:B------:R-:W-:Y:S01]  /*a4c0*/  MOV R2, 0x0 ;  /* 0x0000000000027802 */ /* 0x000fe20000000f00 */
[----:B------:R-:W-:Y:S01]  /*a4d0*/  ULDC.64 UR6, c[0x4][0x108] ;  /* 0x0100420000067ab9 */ /* 0x000fe20000000a00 */
[----:B------:R-:W-:Y:S01]  /*a4e0*/  ULDC.64 UR8, c[0x4][0x110] ;  /* 0x0100440000087ab9 */ /* 0x000fe20000000a00 */
[----:B------:R-:W-:Y:S01]  /*a4f0*/  ULDC.64 UR4, c[0x4][0x48] ;  /* 0x0100120000047ab9 */ /* 0x000fe20000000a00 */
[----:B------:R-:W-:Y:S01]  /*a500*/  MOV R4, UR6 ;  /* 0x0000000600047c02 */ /* 0x000fe20008000f00 */
[----:B------:R-:W-:Y:S01]  /*a510*/  IMAD.U32 R5, RZ, RZ, UR7 ;  /* 0x00000007ff057e24 */ /* 0x000fe2000f8e00ff */
        /* <DEDUP_REMOVED lines=10> */
.L_x_2980:
[----:B------:R-:W2:Y:S01]  /*a5c0*/  LDL.LU R2, [R1+0x18] ;  /* 0x0000180001027983 */ /* 0x000ea20000300800 */
[----:B------:R-:W-:-:S03]  /*a5d0*/  ULDC.64 UR4, c[0x0][0x9f8] ;  /* 0x00027e0000047ab9 */ /* 0x000fc60000000a00 */
[----:B------:R-:W3:Y:S04]  /*a5e0*/  LDL.LU R0, [R1+0x1c] ;  /* 0x00001c0001007983 */ /* 0x000ee80000300800 */
[----:B------:R-:W4:Y:S04]  /*a5f0*/  LDL.LU R4, [R1+0x2c] ;  /* 0x00002c0001047983 */ /* 0x000f280000300800 */
[----:B------:R-:W4:Y:S01]  /*a600*/  LDL.LU R7, [R1+0x10] ;  /* 0x0000100001077983 */ /* 0x000f220000300800 */
[----:B------:R-:W-:-:S04]  /*a610*/  ISETP.NE.U32.AND P0, PT, RZ, UR4, PT ;  /* 0x00000004ff007c0c */ /* 0x000fc8000bf05070 */
        /* <DEDUP_REMOVED lines=25> */
.L_x_2982:
        /* <DEDUP_REMOVED lines=17> */
.L_x_3054:
[----:B------:R-:W2:Y:S01]  /*a8c0*/  LDL R8, [R1+0x14] ;  /* 0x0000140001087983 */ /* 0x000ea20000100800 */
[----:B------:R-:W-:Y:S01]  /*a8d0*/  UMOV UR4, 0xffffffff ;  /* 0xffffffff00047882 */ /* 0x000fe20000000000 */
[----:B------:R-:W-:Y:S02]  /*a8e0*/  SHF.R.S32.HI R5, RZ, 0x1f, R0 ;  /* 0x0000001fff057819 */ /* 0x000fe40000011400 */
[----:B--2---:R-:W-:Y:S01]  /*a8f0*/  IADD3 R9, R8, -0x1, RZ ;  /* 0xffffffff08097810 */ /* 0x004fe20007ffe0ff */
[----:B------:R-:W-:Y:S06]  /*a900*/  BRA.DIV UR4, `(.L_x_2984) ;  /* 0x0000003a04247947 */ /* 0x000fec000b800000 */
[----:B------:R-:W-:-:S13]  /*a910*/  ELECT P6, URZ, PT ;  /* 0x00000000003f782f */ /* 0x000fda00038c0000 */
.L_x_3057:
        /* <DEDUP_REMOVED lines=12> */
[--C-:B------:R-:W-:Y:S02]  /*a9e0*/  IMAD.MOV R8, RZ, RZ, -R7.reuse ;  /* 0x000000ffff087224 */ /* 0x100fe400078e0a07 */
[----:B------:R-:W-:Y:S02]  /*a9f0*/  IMAD.MOV.U32 R10, RZ, RZ, R7 ;  /* 0x000000ffff0a7224 */ /* 0x000fe400078e0007 */
[----:B------:R-:W-:Y:S02]  /*aa00*/  IMAD R11, R12, R8, R9 ;  /* 0x000000080c0b7224 */ /* 0x000fe400078e0209 */
[----:B------:R-:W-:-:S03]  /*aa10*/  IMAD R8, R5, UR4, RZ ;  /* 0x0000000405087c24 */ /* 0x000fc6000f8e02ff */
[----:B------:R0:W-:Y:S01]  /*aa20*/  STL [R1+0x28], R11 ;  /* 0x0000280b01007387 */ /* 0x0001e20000100800 */
[----:B------:R-:W-:Y:S01]  /*aa30*/  IMAD R8, R0, UR5, R8 ;  /* 0x0000000500087c24 */ /* 0x000fe2000f8e0208 */
[----:B0-----:R-:W-:-:S03]  /*aa40*/  SHF.R.S32.HI R11, RZ, 0x1f, R7 ;  /* 0x0000001fff0b7819 */ /* 0x001fc60000011407 */
[----:B------:R-:W-:-:S04]  /*aa50*/  IMAD.WIDE.U32 R10, R0, UR4, R10 ;  /* 0x00000004000a7c25 */ /* 0x000fc8000f8e000a */
[----:B------:R-:W-:Y:S01]  /*aa60*/  IMAD.IADD R7, R11, 0x1, R8 ;  /* 0x000000010b077824 */ /* 0x000fe200078e0208 */
[----:B------:R-:W-:-:S04]  /*aa70*/  LEA R12, P0, R10, R2, 0x2 ;  /* 0x000000020a0c7211 */ /* 0x000fc800078010ff */
[----:B------:R-:W-:-:S05]  /*aa80*/  LEA.HI.X R13, R10, R3, R7, 0x2, P0 ;  /* 0x000000030a0d7211 */ /* 0x000fca00000f1407 */
[----:B------:R0:W5:Y:S04]  /*aa90*/  LDG.E R7, desc[UR38][R12.64] ;  /* 0x000000260c077981 */ /* 0x000168000c1e1900 */
.L_x_2986:
[----:B------:R-:W2:Y:S01]  /*aaa0*/  LDL R8, [R1] ;  /* 0x0000000001087983 */ /* 0x000ea20000100800 */
[----:B------:R-:W-:-:S03]  /*aab0*/  MOV R11, 0x400 ;  /* 0x00000400000b7802 */ /* 0x000fc60000000f00 */
[----:B------:R-:W3:Y:S01]  /*aac0*/  LDL R10, [R1+0x4] ;  /* 0x00000400010a7983 */ /* 0x000ee20000100800 */
[----:B0-----:R-:W0:Y:S02]  /*aad0*/  S2R R12, SR_CgaCtaId ;  /* 0x00000000000c7919 */ /* 0x001e240000008800 */
[----:B0-----:R-:W-:-:S05]  /*aae0*/  LEA R11, R12, R11, 0x18 ;  /* 0x0000000b0c0b7211 */ /* 0x001fca00078ec0ff */
[----:B--2---:R-:W-:Y:S01]  /*aaf0*/  IMAD R8, R8, 0x8, R11 ;  /* 0x0000000808087824 */ /* 0x004fe200078e020b */
[----:B---3--:R-:W-:-:S04]  /*ab00*/  SHF.L.U32 R10, R10, 0x1f, RZ ;  /* 0x0000001f0a0a7819 */ /* 0x008fc800000006ff */
[----:B------:R-:W0:Y:S02]  /*ab10*/  SYNCS.PHASECHK.TRANS64.TRYWAIT P0, [R8+URZ+0x28c40], R10 ;  /* 0x028c400a080075a7 */ /* 0x000e24000800017f */
[----:B0-----:R-:W-:Y:S05]  /*ab20*/  @!P0 BRA `(.L_x_2987) ;  /* 0x0000003400bc8947 */ /* 0x001fea0003800000 */
.L_x_3058:
[----:B------:R-:W1:Y:S02]  /*ab30*/  S2R R11, SR_TID.X ;  /* 0x00000000000b7919 */ /* 0x000e640000002100 */
[----:B-1----:R-:W-:-:S04]  /*ab40*/  LOP3.LUT R11, R11, 0x7f, RZ, 0xc0, !PT ;  /* 0x0000007f0b0b7812 */ /* 0x002fc800078ec0ff */
[----:B------:R-:W-:-:S13]  /*ab50*/  ISETP.NE.AND P0, PT, R11, RZ, PT ;  /* 0x000000ff0b00720c */ /* 0x000fda0003f05270 */
[----:B------:R-:W-:Y:S05]  /*ab60*/  @P0 BRA `(.L_x_2988) ;  /* 0x00000000001c0947 */ /* 0x000fea0003800000 */
[----:B------:R-:W1:Y:S01]  /*ab70*/  S2R R11, SR_TID.X ;  /* 0x00000000000b7919 */ /* 0x000e620000002100 */
[----:B0-----:R-:W-:-:S04]  /*ab80*/  MOV R10, 0x2000 ;  /* 0x00002000000a7802 */ /* 0x001fc80000000f00 */
[----:B------:R2:W-:Y:S01]  /*ab90*/  SYNCS.ARRIVE.TRANS64 RZ, [R8+URZ+0x28c30], R10 ;  /* 0x028c300a08ff79a7 */ /* 0x0005e2000800003f */
[----:B-1----:R-:W-:-:S04]  /*aba0*/  LOP3.LUT R11, R11, 0x1f, RZ, 0xc0, !PT ;  /* 0x0000001f0b0b7812 */ /* 0x002fc800078ec0ff */
[----:B------:R-:W-:-:S13]  /*abb0*/  ISETP.NE.AND P1, PT, R11, RZ, PT ;  /* 0x000000ff0b00720c */ /* 0x000fda0003f25270 */
[----:B--2---:R-:W-:Y:S05]  /*abc0*/  @!P1 BRA `(.L_x_2988) ;  /* 0x0000000000049947 */ /* 0x004fea0003800000 */
[----:B------:R-:W-:Y:S01]  /*abd0*/  BPT.TRAP 0x1 ;  /* 0x000000040000795c */ /* 0x000fe20000300000 */
.L_x_2988:
[----:B------:R-:W2:Y:S04]  /*abe0*/  LDL R11, [R1] ;  /* 0x00000000010b7983 */ /* 0x000ea80000100800 */
[----:B------:R-:W3:Y:S04]  /*abf0*/  LDL R14, [R1+0x28] ;  /* 0x00002800010e7983 */ /* 0x000ee80000100800 */
[----:B0-----:R-:W4:Y:S01]  /*ac00*/  LDL R10, [R1+0x8] ;  /* 0x00000800010a7983 */ /* 0x001f220000100800 */
[----:B------:R-:W0:Y:S01]  /*ac10*/  S2R R13, SR_CgaCtaId ;  /* 0x00000000000d7919 */ /* 0x000e220000008800 */
[----:B------:R-:W-:-:S02]  /*ac20*/  MOV R12, 0x400 ;  /* 0x00000400000c7802 */ /* 0x000fc40000000f00 */
[----:B------:R-:W-:Y:S01]  /*ac30*/  R2UR UR9, R8 ;  /* 0x00000000080972ca */ /* 0x000fe200000e0000 */
[----:B------:R-:W-:Y:S01]  /*ac40*/  UIADD3 UR6, UP0, UR40, 0x370, URZ ;  /* 0x0000037028067890 */ /* 0x000fe2000ff1e03f */
[----:B------:R-:W-:Y:S02]  /*ac50*/  R2UR UR12, R4 ;  /* 0x00000000040c72ca */ /* 0x000fe400000e0000 */
[----:B-----5:R-:W-:Y:S01]  /*ac60*/  R2UR UR13, R7 ;  /* 0x00000000070d72ca */ /* 0x020fe200000e0000 */
[----:B------:R-:W-:Y:S01]  /*ac70*/  UIADD3.X UR7, URZ, UR41, URZ, UP0, !UPT ;  /* 0x000000293f077290 */ /* 0x000fe200087fe43f */
[----:B0-----:R-:W-:-:S07]  /*ac80*/  LEA R12, R13, R12, 0x18 ;  /* 0x0000000c0d0c7211 */ /* 0x001fce00078ec0ff */
[----:B------:R-:W-:Y:S01]  /*ac90*/  UIADD3 UR9, UR9, 0x28c30, URZ ;  /* 0x00028c3009097890 */ /* 0x000fe2000fffe03f */
[----:B------:R-:W-:Y:S01]  /*aca0*/  UMOV UR5, 0x14f00000 ;  /* 0x14f0000000057882 */ /* 0x000fe20000000000 */
[----:B------:R-:W-:Y:S01]  /*acb0*/  UMOV UR10, URZ ;  /* 0x0000003f000a7c82 */ /* 0x000fe20008000000 */
[----:B--2---:R-:W-:Y:S01]  /*acc0*/  IMAD R8, R11, 0x2000, R12 ;  /* 0x000020000b087824 */ /* 0x004fe200078e020c */
[----:B---3--:R-:W-:-:S04]  /*acd0*/  R2UR UR11, R14 ;  /* 0x000000000e0b72ca */ /* 0x008fc800000e0000 */
[----:B------:R-:W-:Y:S02]  /*ace0*/  R2UR UR8, R8 ;  /* 0x00000000080872ca */ /* 0x000fe400000e0000 */
[----:B----4-:R-:W-:-:S11]  /*acf0*/  R2UR UR4, R10 ;  /* 0x000000000a0472ca */ /* 0x010fd600000e0000 */
[----:B------:R-:W-:Y:S02]  /*ad00*/  UIADD3 UR8, UR8, 0x22400, URZ ;  /* 0x0002240008087890 */ /* 0x000fe4000fffe03f */
[----:B------:R-:W-:-:S03]  /*ad10*/  ULEA UR11, UR11, UR4, 0x6 ;  /* 0x000000040b0b7291 */ /* 0x000fc6000f8e303f */
[----:B------:R-:W-:-:S06]  /*ad20*/  UMOV UR4, 0x0 ;  /* 0x0000000000047882 */ /* 0x000fcc0000000000 */
[----:B------:R0:W-:Y:S02]  /*ad30*/  UTMALDG.4D [UR8], [UR6], desc[UR4] ;  /* 0x00000408060075b4 */ /* 0x0001e40008019000 */
[----:B0-----:R-:W-:Y:S01]  /*ad40*/  NOP ;  /* 0x0000000000007918 */ /* 0x001fe20000000000 */
.L_x_2985:
        /* <DEDUP_REMOVED lines=9> */
[----:B------:R-:W-:Y:S01]  /*ade0*/  @P0 R2UR UR11, R17 ;  /* 0x00000000110b02ca */ /* 0x000fe200000e0000 */
[----:B------:R-:W-:Y:S01]  /*adf0*/  UIADD3.X UR5, URZ, UR41, URZ, UP0, !UPT ;  /* 0x000000293f057290 */ /* 0x000fe200087fe43f */
[----:B------:R-:W-:Y:S01]  /*ae00*/  BSSY B0, `(.L_x_2989) ;  /* 0x0000013000007945 */ /* 0x000fe20003800000 */
[----:B------:R-:W-:Y:S01]  /*ae10*/  UMOV UR7, 0x12f00000 ;  /* 0x12f0000000077882 */ /* 0x000fe20000000000 */
[----:B------:R-:W-:Y:S01]  /*ae20*/  UMOV UR10, URZ ;  /* 0x0000003f000a7c82 */ /* 0x000fe20008000000 */
[----:B------:R-:W-:Y:S01]  /*ae30*/  @P0 IMAD.MOV.U32 R8, RZ, RZ, 0x2000 ;  /* 0x00002000ff080424 */ /* 0x000fe200078e00ff */
[----:B0-----:R-:W-:Y:S01]  /*ae40*/  LEA R10, R11, R10, 0x18 ;  /* 0x0000000a0b0a7211 */ /* 0x001fe200078ec0ff */
[----:B------:R-:W-:Y:S03]  /*ae50*/  BAR.SYNC.DEFER_BLOCKING 0x8, 0xa0 ;  /* 0x0202800000007b1d */ /* 0x000fe60000010000 */
[----:B------:R-:W-:-:S13]  /*ae60*/  R2UR UR9, R10 ;  /* 0x000000000a0972ca */ /* 0x000fda00000e0000 */
[----:B------:R-:W-:Y:S02]  /*ae70*/  UIADD3 UR8, UR9, 0x20400, URZ ;  /* 0x0002040009087890 */ /* 0x000fe4000fffe03f */
[----:B------:R-:W-:Y:S01]  /*ae80*/  UIADD3 UR9, UR9, 0x28c00, URZ ;  /* 0x00028c0009097890 */ /* 0x000fe2000fffe03f */
[----:B------:R0:W-:Y:S08]  /*ae90*/  @P0 SYNCS.ARRIVE.TRANS64 RZ, [R10+URZ+0x28c00], R8 ;  /* 0x028c00080aff09a7 */ /* 0x0001f0000800003f */
        /* <DEDUP_REMOVED lines=9> */
.L_x_3059:
[----:B------:R-:W-:Y:S05]  /*af30*/  BSYNC B0 ;  /* 0x0000000000007941 */ /* 0x000fea0003800000 */
.L_x_2989:
[----:B------:R-:W-:Y:S04]  /*af40*/  BSSY B0, `(.L_x_2991) ;  /* 0x0000050000007945 */ /* 0x000fe80003800000 */
[----:B------:R-:W-:Y:S05]  /*af50*/  @!P6 BRA `(.L_x_2992) ;  /* 0x000000040038e947 */ /* 0x000fea0003800000 */
[----:B0-----:R-:W2:Y:S01]  /*af60*/  LDL R8, [R1] ;  /* 0x0000000001087983 */ /* 0x001ea20000100800 */
[----:B------:R-:W-:-:S03]  /*af70*/  MOV R11, 0x400 ;  /* 0x00000400000b7802 */ /* 0x000fc60000000f00 */
[----:B------:R-:W3:Y:S01]  /*af80*/  LDL R10, [R1+0x4] ;  /* 0x00000400010a7983 */ /* 0x000ee20000100800 */
[----:B------:R-:W0:Y:S02]  /*af90*/  S2R R12, SR_CgaCtaId ;  /* 0x00000000000c7919 */ /* 0x000e240000008800 */
[----:B0-----:R-:W-:-:S05]  /*afa0*/  LEA R11, R12, R11, 0x18 ;  /* 0x0000000b0c0b7211 */ /* 0x001fca00078ec0ff */
[----:B--2---:R-:W-:Y:S01]  /*afb0*/  IMAD R8, R8, 0x8, R11 ;  /* 0x0000000808087824 */ /* 0x004fe200078e020b */
[----:B---3--:R-:W-:-:S04]  /*afc0*/  SHF.L.U32 R6, R10, 0x1f, RZ ;  /* 0x0000001f0a067819 */ /* 0x008fc800000006ff */
[----:B------:R-:W0:Y:S02]  /*afd0*/  SYNCS.PHASECHK.TRANS64.TRYWAIT P0, [R8+URZ+0x28c60], R6 ;  /* 0x028c6006080075a7 */ /* 0x000e24000800017f */
[----:B0-----:R-:W-:Y:S05]  /*afe0*/  @!P0 BRA `(.L_x_2993) ;  /* 0x0000003000c08947 */ /* 0x001fea0003800000 */
.L_x_3060:
        /* <DEDUP_REMOVED lines=11> */
.L_x_2994:
[----:B0-----:R-:W2:Y:S04]  /*b0a0*/  LDL R6, [R1] ;  /* 0x0000000001067983 */ /* 0x001ea80000100800 */
[----:B------:R-:W3:Y:S04]  /*b0b0*/  LDL R13, [R1+0x28] ;  /* 0x00002800010d7983 */ /* 0x000ee80000100800 */
[----:B------:R-:W4:Y:S01]  /*b0c0*/  LDL R10, [R1+0x8] ;  /* 0x00000800010a7983 */ /* 0x000f220000100800 */
[----:B------:R-:W0:Y:S01]  /*b0d0*/  S2R R12, SR_CgaCtaId ;  /* 0x00000000000c7919 */ /* 0x000e220000008800 */
[----:B------:R-:W-:-:S02]  /*b0e0*/  MOV R11, 0x400 ;  /* 0x00000400000b7802 */ /* 0x000fc40000000f00 */
        /* <DEDUP_REMOVED lines=9> */
[----:B------:R-:W-:Y:S01]  /*b180*/  UMOV UR16, 0x40 ;  /* 0x0000004000107882 */ /* 0x000fe20000000000 */
[----:B------:R-:W-:Y:S01]  /*b190*/  UMOV UR18, 0x80 ;  /* 0x0000008000127882 */ /* 0x000fe20000000000 */
        /* <DEDUP_REMOVED lines=11> */
[----:B------:R-:W-:Y:S02]  /*b250*/  UIADD3 UR17, UR14, 0x4400, URZ ;  /* 0x000044000e117890 */ /* 0x000fe4000fffe03f */
[----:B------:R-:W-:-:S03]  /*b260*/  UIADD3 UR19, UR14, 0x6400, URZ ;  /* 0x000064000e137890 */ /* 0x000fc6000fffe03f */
[----:B------:R0:W-:Y:S02]  /*b270*/  UTMALDG.4D [UR8], [UR4], desc[UR6] ;  /* 0x00000608040075b4 */ /* 0x0001e40008019000 */
[----:B0-----:R-:W-:Y:S01]  /*b280*/  UMOV UR8, UR15 ;  /* 0x0000000f00087c82 */ /* 0x001fe20008000000 */
[----:B------:R-:W-:Y:S01]  /*b290*/  UMOV UR10, UR16 ;  /* 0x00000010000a7c82 */ /* 0x000fe20008000000 */
[----:B------:R-:W-:Y:S01]  /*b2a0*/  UIADD3 UR15, UR14, 0x8400, URZ ;  /* 0x000084000e0f7890 */ /* 0x000fe2000fffe03f */
[----:B------:R0:W-:Y:S01]  /*b2b0*/  UTMALDG.4D [UR8], [UR4], desc[UR6] ;  /* 0x00000608040075b4 */ /* 0x0001e20008019000 */
[----:B------:R-:W-:Y:S01]  /*b2c0*/  UIADD3 UR16, UR14, 0xa400, URZ ;  /* 0x0000a4000e107890 */ /* 0x000fe2000fffe03f */
[----:B0-----:R-:W-:Y:S01]  /*b2d0*/  UMOV UR8, UR17 ;  /* 0x0000001100087c82 */ /* 0x001fe20008000000 */
[----:B------:R-:W-:Y:S02]  /*b2e0*/  UMOV UR10, UR18 ;  /* 0x00000012000a7c82 */ /* 0x000fe40008000000 */
[----:B------:R0:W-:Y:S01]  /*b2f0*/  UTMALDG.4D [UR8], [UR4], desc[UR6] ;  /* 0x00000608040075b4 */ /* 0x0001e20008019000 */
[----:B------:R-:W-:Y:S01]  /*b300*/  UIADD3 UR17, UR14, 0xc400, URZ ;  /* 0x0000c4000e117890 */ /* 0x000fe2000fffe03f */
[----:B0-----:R-:W-:Y:S01]  /*b310*/  UMOV UR8, UR19 ;  /* 0x0000001300087c82 */ /* 0x001fe20008000000 */
[----:B------:R-:W-:-:S02]  /*b320*/  UMOV UR10, UR20 ;  /* 0x00000014000a7c82 */ /* 0x000fc40008000000 */
[----:B------:R0:W-:Y:S02]  /*b330*/  UTMALDG.4D [UR8], [UR4], desc[UR6] ;  /* 0x00000608040075b4 */ /* 0x0001e40008019000 */
[----:B0-----:R-:W-:Y:S01]  /*b340*/  UMOV UR8, UR15 ;  /* 0x0000000f00087c82 */ /* 0x001fe20008000000 */
[----:B------:R-:W-:Y:S01]  /*b350*/  UMOV UR10, UR21 ;  /* 0x00000015000a7c82 */ /* 0x000fe20008000000 */
[----:B------:R-:W-:Y:S01]  /*b360*/  UIADD3 UR15, UR14, 0xe400, URZ ;  /* 0x0000e4000e0f7890 */ /* 0x000fe2000fffe03f */
[----:B------:R0:W-:Y:S02]  /*b370*/  UTMALDG.4D [UR8], [UR4], desc[UR6] ;  /* 0x00000608040075b4 */ /* 0x0001e40008019000 */
[----:B------:R-:W-:Y:S01]  /*b380*/  UMOV UR14, 0x180 ;  /* 0x00000180000e7882 */ /* 0x000fe20000000000 */
[----:B0-----:R-:W-:Y:S01]  /*b390*/  UMOV UR8, UR16 ;  /* 0x0000001000087c82 */ /* 0x001fe20008000000 */
[----:B------:R-:W-:Y:S02]  /*b3a0*/  UMOV UR10, UR22 ;  /* 0x00000016000a7c82 */ /* 0x000fe40008000000 */
[----:B------:R0:W-:Y:S02]  /*b3b0*/  UTMALDG.4D [UR8], [UR4], desc[UR6] ;  /* 0x00000608040075b4 */ /* 0x0001e40008019000 */
[----:B0-----:R-:W-:Y:S01]  /*b3c0*/  UMOV UR8, UR17 ;  /* 0x0000001100087c82 */ /* 0x001fe20008000000 */
[----:B------:R-:W-:Y:S01]  /*b3d0*/  UMOV UR10, UR14 ;  /* 0x0000000e000a7c82 */ /* 0x000fe20008000000 */
[----:B------:R-:W-:Y:S01]  /*b3e0*/  UMOV UR14, 0x1c0 ;  /* 0x000001c0000e7882 */ /* 0x000fe20000000000 */
[----:B------:R0:W-:Y:S02]  /*b3f0*/  UTMALDG.4D [UR8], [UR4], desc[UR6] ;  /* 0x00000608040075b4 */ /* 0x0001e40008019000 */
[----:B0-----:R-:W-:Y:S01]  /*b400*/  UMOV UR8, UR15 ;  /* 0x0000000f00087c82 */ /* 0x001fe20008000000 */
[----:B------:R-:W-:-:S02]  /*b410*/  UMOV UR10, UR14 ;  /* 0x0000000e000a7c82 */ /* 0x000fc40008000000 */
[----:B------:R1:W-:Y:S02]  /*b420*/  UTMALDG.4D [UR8], [UR4], desc[UR6] ;  /* 0x00000608040075b4 */ /* 0x0003e40008019000 */
[----:B-1----:R-:W-:Y:S01]  /*b430*/  NOP ;  /* 0x0000000000007918 */ /* 0x002fe20000000000 */
.L_x_2992:
[----:B------:R-:W-:Y:S05]  /*b440*/  BSYNC B0 ;  /* 0x0000000000007941 */ /* 0x000fea0003800000 */
.L_x_2991:
        /* <DEDUP_REMOVED lines=14> */
[----:B------:R-:W2:Y:S04]  /*b530*/  LDL.LU R10, [R1] ;  /* 0x00000000010a7983 */ /* 0x000ea80000300800 */
[----:B------:R-:W3:Y:S01]  /*b540*/  LDL.LU R14, [R1+0x4] ;  /* 0x00000400010e7983 */ /* 0x000ee20000300800 */
[----:B------:R-:W-:Y:S01]  /*b550*/  BSSY B2, `(.L_x_2999) ;  /* 0x0000084000027945 */ /* 0x000fe20003800000 */
[----:B--2---:R-:W-:-:S04]  /*b560*/  IADD3 R10, R10, 0x1, RZ ;  /* 0x000000010a0a7810 */ /* 0x004fc80007ffe0ff */
[----:B------:R-:W-:-:S04]  /*b570*/  ISETP.NE.AND P0, PT, R10, 0x2, PT ;  /* 0x000000020a00780c */ /* 0x000fc80003f05270 */
[----:B------:R-:W-:Y:S02]  /*b580*/  SEL R6, RZ, 0x1, P0 ;  /* 0x00000001ff067807 */ /* 0x000fe40000000000 */
[----:B------:R-:W-:Y:S02]  /*b590*/  SEL R15, R10, RZ, P0 ;  /* 0x000000ff0a0f7207 */ /* 0x000fe40000000000 */
[----:B---3--:R-:W-:-:S05]  /*b5a0*/  LOP3.LUT R14, R14, R6, RZ, 0x3c, !PT ;  /* 0x000000060e0e7212 */ /* 0x008fca00078e3cff */
[----:B------:R0:W-:Y:S04]  /*b5b0*/  STL [R1+0x4], R14 ;  /* 0x0000040e01007387 */ /* 0x0001e80000100800 */
[----:B------:R0:W-:Y:S01]  /*b5c0*/  STL [R1], R15 ;  /* 0x0000000f01007387 */ /* 0x0001e20000100800 */
        /* <DEDUP_REMOVED lines=8> */
[----:B------:R-:W1:Y:S02]  /*b650*/  @P0 LDC.64 R6, c[0x0][0x420] ;  /* 0x00010800ff060b82 */ /* 0x000e640000000a00 */
[----:B-1----:R-:W-:-:S05]  /*b660*/  @P0 IMAD.HI.U32 R6, R8, R6, RZ ;  /* 0x0000000608060227 */ /* 0x002fca00078e00ff */
[----:B------:R-:W-:Y:S01]  /*b670*/  @P0 SHF.R.U32.HI R10, RZ, R7, R6 ;  /* 0x00000007ff0a0219 */ /* 0x000fe20000011606 */
[----:B------:R-:W-:-:S03]  /*b680*/  IMAD R6, R5, UR4, RZ ;  /* 0x0000000405067c24 */ /* 0x000fc6000f8e02ff */
[----:B------:R-:W-:Y:S01]  /*b690*/  SHF.R.S32.HI R7, RZ, 0x1f, R10 ;  /* 0x0000001fff077819 */ /* 0x000fe2000001140a */
[----:B------:R-:W-:Y:S02]  /*b6a0*/  IMAD R12, R0, UR5, R6 ;  /* 0x00000005000c7c24 */ /* 0x000fe4000f8e0206 */
[----:B------:R-:W-:-:S04]  /*b6b0*/  IMAD.MOV.U32 R6, RZ, RZ, R10 ;  /* 0x000000ffff067224 */ /* 0x000fc800078e000a */
[----:B------:R-:W-:-:S04]  /*b6c0*/  IMAD.WIDE.U32 R6, R0, UR4, R6 ;  /* 0x0000000400067c25 */ /* 0x000fc8000f8e0006 */
[----:B------:R-:W-:Y:S01]  /*b6d0*/  IMAD.IADD R12, R12, 0x1, R7 ;  /* 0x000000010c0c7824 */ /* 0x000fe200078e0207 */
[----:B------:R-:W-:-:S04]  /*b6e0*/  LEA R2, P0, R6, R2, 0x2 ;  /* 0x0000000206027211 */ /* 0x000fc800078010ff */
[----:B------:R-:W-:Y:S01]  /*b6f0*/  LEA.HI.X R3, R6, R3, R12, 0x2, P0 ;  /* 0x0000000306037211 */ /* 0x000fe200000f140c */
[----:B------:R-:W-:-:S04]  /*b700*/  IMAD.MOV R6, RZ, RZ, -R10 ;  /* 0x000000ffff067224 */ /* 0x000fc800078e0a0a */
[----:B------:R1:W5:Y:S01]  /*b710*/  LDG.E R7, desc[UR38][R2.64] ;  /* 0x0000002602077981 */ /* 0x000362000c1e1900 */
[----:B------:R-:W-:-:S07]  /*b720*/  IMAD R8, R13, R6, R8 ;  /* 0x000000060d087224 */ /* 0x000fce00078e0208 */
.L_x_3001:
[----:B-1----:R-:W1:Y:S01]  /*b730*/  S2R R3, SR_CgaCtaId ;  /* 0x0000000000037919 */ /* 0x002e620000008800 */
[----:B------:R-:W-:Y:S02]  /*b740*/  MOV R2, 0x400 ;  /* 0x0000040000027802 */ /* 0x000fe40000000f00 */
[----:B------:R-:W-:Y:S02]  /*b750*/  SHF.L.U32 R6, R14, 0x1f, RZ ;  /* 0x0000001f0e067819 */ /* 0x000fe400000006ff */
[----:B-1----:R-:W-:-:S05]  /*b760*/  LEA R2, R3, R2, 0x18 ;  /* 0x0000000203027211 */ /* 0x002fca00078ec0ff */
[----:B------:R-:W-:-:S04]  /*b770*/  IMAD R3, R15, 0x8, R2 ;  /* 0x000000080f037824 */ /* 0x000fc800078e0202 */
[----:B------:R-:W1:Y:S02]  /*b780*/  SYNCS.PHASECHK.TRANS64.TRYWAIT P0, [R3+URZ+0x28c40], R6 ;  /* 0x028c4006030075a7 */ /* 0x000e64000800017f */
[----:B-1----:R-:W-:Y:S05]  /*b790*/  @!P0 BRA `(.L_x_3002) ;  /* 0x0000002800e88947 */ /* 0x002fea0003800000 */
.L_x_3061:
[----:B------:R-:W2:Y:S02]  /*b7a0*/  S2R R2, SR_TID.X ;  /* 0x0000000000027919 */ /* 0x000ea40000002100 */
[----:B--2---:R-:W-:-:S04]  /*b7b0*/  LOP3.LUT R2, R2, 0x7f, RZ, 0xc0, !PT ;  /* 0x0000007f02027812 */ /* 0x004fc800078ec0ff */
[----:B------:R-:W-:-:S13]  /*b7c0*/  ISETP.NE.AND P1, PT, R2, RZ, PT ;  /* 0x000000ff0200720c */ /* 0x000fda0003f25270 */
[----:B------:R-:W-:Y:S05]  /*b7d0*/  @P1 BRA `(.L_x_3003) ;  /* 0x00000000001c1947 */ /* 0x000fea0003800000 */
[----:B------:R-:W2:Y:S02]  /*b7e0*/  S2R R2, SR_TID.X ;  /* 0x0000000000027919 */ /* 0x000ea40000002100 */
[----:B--2---:R-:W-:-:S04]  /*b7f0*/  LOP3.LUT R2, R2, 0x1f, RZ, 0xc0, !PT ;  /* 0x0000001f02027812 */ /* 0x004fc800078ec0ff */
[----:B------:R-:W-:Y:S02]  /*b800*/  ISETP.NE.AND P0, PT, R2, RZ, PT ;  /* 0x000000ff0200720c */ /* 0x000fe40003f05270 */
[----:B------:R-:W-:-:S04]  /*b810*/  MOV R2, 0x2000 ;  /* 0x0000200000027802 */ /* 0x000fc80000000f00 */
[----:B------:R2:W-:Y:S07]  /*b820*/  SYNCS.ARRIVE.TRANS64 RZ, [R3+URZ+0x28c30], R2 ;  /* 0x028c300203ff79a7 */ /* 0x0005ee000800003f */
[----:B------:R-:W-:Y:S05]  /*b830*/  @!P0 BRA `(.L_x_3003) ;  /* 0x0000000000048947 */ /* 0x000fea0003800000 */
[----:B------:R-:W-:Y:S01]  /*b840*/  BPT.TRAP 0x1 ;  /* 0x000000040000795c */ /* 0x000fe20000300000 */
.L_x_3003:
[----:B--2---:R-:W2:Y:S01]  /*b850*/  LDL R2, [R1] ;  /* 0x0000000001027983 */ /* 0x004ea20000100800 */
[----:B------:R-:W-:-:S03]  /*b860*/  MOV R12, 0x400 ;  /* 0x00000400000c7802 */ /* 0x000fc60000000f00 */
[----:B------:R-:W3:Y:S01]  /*b870*/  LDL R10, [R1+0x8] ;  /* 0x00000800010a7983 */ /* 0x000ee20000100800 */
[----:B------:R-:W4:Y:S01]  /*b880*/  S2R R13, SR_CgaCtaId ;  /* 0x00000000000d7919 */ /* 0x000f220000008800 */
[----:B------:R-:W-:Y:S01]  /*b890*/  R2UR UR9, R3 ;  /* 0x00000000030972ca */ /* 0x000fe200000e0000 */
[----:B------:R-:W-:Y:S01]  /*b8a0*/  UIADD3 UR4, UP0, UR40, 0x370, URZ ;  /* 0x0000037028047890 */ /* 0x000fe2000ff1e03f */
[----:B------:R-:W-:Y:S02]  /*b8b0*/  R2UR UR12, R4 ;  /* 0x00000000040c72ca */ /* 0x000fe400000e0000 */
[----:B-----5:R-:W-:Y:S01]  /*b8c0*/  R2UR UR13, R7 ;  /* 0x00000000070d72ca */ /* 0x020fe200000e0000 */
[----:B------:R-:W-:Y:S01]  /*b8d0*/  UIADD3.X UR5, URZ, UR41, URZ, UP0, !UPT ;  /* 0x000000293f057290 */ /* 0x000fe200087fe43f */
[----:B----4-:R-:W-:-:S07]  /*b8e0*/  LEA R12, R13, R12, 0x18 ;  /* 0x0000000c0d0c7211 */ /* 0x010fce00078ec0ff */
[----:B------:R-:W-:Y:S01]  /*b8f0*/  UIADD3 UR9, UR9, 0x28c30, URZ ;  /* 0x00028c3009097890 */ /* 0x000fe2000fffe03f */
[----:B------:R-:W-:Y:S01]  /*b900*/  UMOV UR6, 0x0 ;  /* 0x0000000000067882 */ /* 0x000fe20000000000 */
[----:B------:R-:W-:Y:S01]  /*b910*/  UMOV UR7, 0x14f00000 ;  /* 0x14f0000000077882 */ /* 0x000fe20000000000 */
[----:B------:R-:W-:Y:S01]  /*b920*/  UMOV UR10, URZ ;  /* 0x0000003f000a7c82 */ /* 0x000fe20008000000 */
[----:B--2---:R-:W-:-:S05]  /*b930*/  IMAD R2, R2, 0x2000, R12 ;  /* 0x0000200002027824 */ /* 0x004fca00078e020c */
[----:B------:R-:W-:Y:S01]  /*b940*/  R2UR UR8, R2 ;  /* 0x00000000020872ca */ /* 0x000fe200000e0000 */
[----:B---3--:R-:W-:-:S05]  /*b950*/  IMAD R8, R8, 0x40, R10 ;  /* 0x0000004008087824 */ /* 0x008fca00078e020a */
[----:B------:R-:W-:-:S07]  /*b960*/  R2UR UR11, R8 ;  /* 0x00000000080b72ca */ /* 0x000fce00000e0000 */
[----:B------:R-:W-:-:S09]  /*b970*/  UIADD3 UR8, UR8, 0x22400, URZ ;  /* 0x0002240008087890 */ /* 0x000fd2000fffe03f */
[----:B------:R2:W-:Y:S01]  /*b980*/  UTMALDG.4D [UR8], [UR4], desc[UR6] ;  /* 0x00000608040075b4 */ /* 0x0005e20008019000 */
[----:B------:R-:W3:Y:S02]  /*b990*/  SYNCS.PHASECHK.TRANS64.TRYWAIT P0, [R3+URZ+0x28c60], R6 ;  /* 0x028c6006030075a7 */ /* 0x000ee4000800017f */
[----:B--23--:R-:W-:Y:S05]  /*b9a0*/  @!P0 BRA `(.L_x_3004) ;  /* 0x0000002800788947 */ /* 0x00cfea0003800000 */
.L_x_3062:
[----:B------:R-:W-:Y:S05]  /*b9b0*/  @P1 BRA `(.L_x_3005) ;  /* 0x00000000001c1947 */ /* 0x000fea0003800000 */
[----:B------:R-:W3:Y:S02]  /*b9c0*/  S2R R2, SR_TID.X ;  /* 0x0000000000027919 */ /* 0x000ee40000002100 */
[----:B---3--:R-:W-:-:S04]  /*b9d0*/  LOP3.LUT R2, R2, 0x1f, RZ, 0xc0, !PT ;  /* 0x0000001f02027812 */ /* 0x008fc800078ec0ff */
[----:B------:R-:W-:Y:S01]  /*b9e0*/  ISETP.NE.AND P0, PT, R2, RZ, PT ;  /* 0x000000ff0200720c */ /* 0x000fe20003f05270 */
[----:B------:R-:W-:-:S04]  /*b9f0*/  IMAD.MOV.U32 R2, RZ, RZ, 0x10000 ;  /* 0x00010000ff027424 */ /* 0x000fc800078e00ff */
[----:B------:R3:W-:Y:S08]  /*ba00*/  SYNCS.ARRIVE.TRANS64 RZ, [R3+URZ+0x28c50], R2 ;  /* 0x028c500203ff79a7 */ /* 0x0007f0000800003f */
[----:B------:R-:W-:Y:S05]  /*ba10*/  @!P0 BRA `(.L_x_3005) ;  /* 0x0000000000048947 */ /* 0x000fea0003800000 */
[----:B------:R-:W-:Y:S01]  /*ba20*/  BPT.TRAP 0x1 ;  /* 0x000000040000795c */ /* 0x000fe20000300000 */
.L_x_3005:
[----:B---3--:R-:W3:Y:S01]  /*ba30*/  LDL R2, [R1] ;  /* 0x0000000001027983 */ /* 0x008ee20000100800 */
[----:B-12---:R-:W-:Y:S01]  /*ba40*/  MOV R6, 0x400 ;  /* 0x0000040000067802 */ /* 0x006fe20000000f00 */
[----:B------:R-:W1:Y:S01]  /*ba50*/  S2R R10, SR_CgaCtaId ;  /* 0x00000000000a7919 */ /* 0x000e620000008800 */
[----:B------:R-:W-:Y:S01]  /*ba60*/  R2UR UR9, R3 ;  /* 0x00000000030972ca */ /* 0x000fe200000e0000 */
[----:B------:R-:W-:Y:S01]  /*ba70*/  UIADD3 UR4, UP0, UR40, 0x470, URZ ;  /* 0x0000047028047890 */ /* 0x000fe2000ff1e03f */
[----:B------:R-:W-:Y:S02]  /*ba80*/  R2UR UR11, R8 ;  /* 0x00000000080b72ca */ /* 0x000fe400000e0000 */
[----:B------:R-:W-:Y:S02]  /*ba90*/  R2UR UR12, R4 ;  /* 0x00000000040c72ca */ /* 0x000fe400000e0000 */
[----:B------:R-:W-:Y:S01]  /*baa0*/  R2UR UR13, R7 ;  /* 0x00000000070d72ca */ /* 0x000fe200000e0000 */
[----:B------:R-:W-:Y:S01]  /*bab0*/  UIADD3.X UR5, URZ, UR41, URZ, UP0, !UPT ;  /* 0x000000293f057290 */ /* 0x000fe200087fe43f */
[----:B-1----:R-:W-:-:S05]  /*bac0*/  LEA R6, R10, R6, 0x18 ;  /* 0x000000060a067211 */ /* 0x002fca00078ec0ff */
        /* <DEDUP_REMOVED lines=9> */
[----:B---3--:R-:W-:-:S05]  /*bb60*/  IMAD R2, R2, 0x10000, R6 ;  /* 0x0001000002027824 */ /* 0x008fca00078e0206 */
        /* <DEDUP_REMOVED lines=9> */
[----:B------:R1:W-:Y:S01]  /*bc00*/  UTMALDG.4D [UR8], [UR4], desc[UR6] ;  /* 0x00000608040075b4 */ /* 0x0003e20008019000 */
[----:B------:R-:W-:Y:S01]  /*bc10*/  UIADD3 UR16, UR14, 0xa400, URZ ;  /* 0x0000a4000e107890 */ /* 0x000fe2000fffe03f */
[----:B-1----:R-:W-:Y:S01]  /*bc20*/  UMOV UR8, UR17 ;  /* 0x0000001100087c82 */ /* 0x002fe20008000000 */
[----:B------:R-:W-:Y:S02]  /*bc30*/  UMOV UR10, UR18 ;  /* 0x00000012000a7c82 */ /* 0x000fe40008000000 */
[----:B------:R1:W-:Y:S01]  /*bc40*/  UTMALDG.4D [UR8], [UR4], desc[UR6] ;  /* 0x00000608040075b4 */ /* 0x0003e20008019000 */
[----:B------:R-:W-:Y:S01]  /*bc50*/  UIADD3 UR17, UR14, 0xc400, URZ ;  /* 0x0000c4000e117890 */ /* 0x000fe2000fffe03f */
[----:B-1----:R-:W-:Y:S01]  /*bc60*/  UMOV UR8, UR19 ;  /* 0x0000001300087c82 */ /* 0x002fe20008000000 */
[----:B------:R-:W-:-:S02]  /*bc70*/  UMOV UR10, UR20 ;  /* 0x00000014000a7c82 */ /* 0x000fc40008000000 */
[----:B------:R1:W-:Y:S02]  /*bc80*/  UTMALDG.4D [UR8], [UR4], desc[UR6] ;  /* 0x00000608040075b4 */ /* 0x0003e40008019000 */
[----:B-1----:R-:W-:Y:S01]  /*bc90*/  UMOV UR8, UR15 ;  /* 0x0000000f00087c82 */ /* 0x002fe20008000000 */
[----:B------:R-:W-:Y:S01]  /*bca0*/  UMOV UR10, UR21 ;  /* 0x00000015000a7c82 */ /* 0x000fe20008000000 */
[----:B------:R-:W-:Y:S01]  /*bcb0*/  UIADD3 UR15, UR14, 0xe400, URZ ;  /* 0x0000e4000e0f7890 */ /* 0x000fe2000fffe03f */
[----:B------:R1:W-:Y:S02]  /*bcc0*/  UTMALDG.4D [UR8], [UR4], desc[UR6] ;  /* 0x00000608040075b4 */ /* 0x0003e40008019000 */
[----:B------:R-:W-:Y:S01]  /*bcd0*/  UMOV UR14, 0x180 ;  /* 0x00000180000e7882 */ /* 0x000fe20000000000 */
[----:B-1----:R-:W-:Y:S01]  /*bce0*/  UMOV UR8, UR16 ;  /* 0x0000001000087c82 */ /* 0x002fe20008000000 */
[----:B------:R-:W-:Y:S02]  /*bcf0*/  UMOV UR10, UR22 ;  /* 0x00000016000a7c82 */ /* 0x000fe40008000000 */
[----:B------:R1:W-:Y:S02]  /*bd00*/  UTMALDG.4D [UR8], [UR4], desc[UR6] ;  /* 0x00000608040075b4 */ /* 0x0003e40008019000 */
[----:B-1----:R-:W-:Y:S01]  /*bd10*/  UMOV UR8, UR17 ;  /* 0x0000001100087c82 */ /* 0x002fe20008000000 */
[----:B------:R-:W-:Y:S01]  /*bd20*/  UMOV UR10, UR14 ;  /* 0x0000000e000a7c82 */ /* 0x000fe20008000000 */
[----:B------:R-:W-:Y:S01]  /*bd30*/  UMOV UR14, 0x1c0 ;  /* 0x000001c0000e7882 */ /* 0x000fe20000000000 */
[----:B------:R1:W-:Y:S02]  /*bd40*/  UTMALDG.4D [UR8], [UR4], desc[UR6] ;  /* 0x00000608040075b4 */ /* 0x0003e40008019000 */
[----:B-1----:R-:W-:Y:S01]  /*bd50*/  UMOV UR8, UR15 ;  /* 0x0000000f00087c82 */ /* 0x002fe20008000000 */
[----:B------:R-:W-:-:S02]  /*bd60*/  UMOV UR10, UR14 ;  /* 0x0000000e000a7c82 */ /* 0x000fc40008000000 */
[----:B------:R1:W-:Y:S02]  /*bd70*/  UTMALDG.4D [UR8], [UR4], desc[UR6] ;  /* 0x00000608040075b4 */ /* 0x0003e40008019000 */
[----:B-1----:R-:W-:Y:S01]  /*bd80*/  NOP ;  /* 0x0000000000007918 */ /* 0x002fe20000000000 */
.L_x_3000:
[----:B------:R-:W-:Y:S05]  /*bd90*/  BSYNC B2 ;  /* 0x0000000000027941 */ /* 0x000fea0003800000 */
.L_x_2999:
[----:B------:R-:W2:Y:S02]  /*bda0*/  LDL.LU R2, [R1+0x14] ;  /* 0x0000140001027983 */ /* 0x000ea40000300800 */
[----:B--2---:R-:W-:-:S07]  /*bdb0*/  VIADD R8, R2, 0xfffffffd ;  /* 0xfffffffd02087836 */ /* 0x004fce0000000000 */
.L_x_2998:
[----:B------:R-:W-:Y:S05]  /*bdc0*/  BSYNC B1 ;  /* 0x0000000000017941 */ /* 0x000fea0003800000 */
.L_x_2997:
[----:B------:R-:W-:-:S04]  /*bdd0*/  IADD3 R2, -R11, RZ, RZ ;  /* 0x000000ff0b027210 */ /* 0x000fc80007ffe1ff */
[----:B------:R-:W-:-:S13]  /*bde0*/  ISETP.NE.AND P0, PT, R9, R2, PT ;  /* 0x000000020900720c */ /* 0x000fda0003f05270 */
[----:B------:R-:W-:Y:S05]  /*bdf0*/  @!P0 BRA `(.L_x_2996) ;  /* 0x00000010003c8947 */ /* 0x000fea0003800000 */
.L_x_3020:
[----:B------:R-:W2:Y:S04]  /*be00*/  LDL.LU R3, [R1] ;  /* 0x0000000001037983 */ /* 0x000ea80000300800 */
[----:B------:R-:W3:Y:S01]  /*be10*/  LDL.LU R2, [R1+0x4] ;  /* 0x0000040001027983 */ /* 0x000ee20000300800 */
[----:B------:R-:W-:Y:S05]  /*be20*/  YIELD ;  /* 0x0000000000007946 */ /* 0x000fea0003800000 */
[----:B------:R-:W-:Y:S01]  /*be30*/  BSSY B1, `(.L_x_3006) ;  /* 0x0000081000017945 */ /* 0x000fe20003800000 */
[----:B--2---:R-:W-:-:S05]  /*be40*/  VIADD R9, R3, 0x1 ;  /* 0x0000000103097836 */ /* 0x004fca0000000000 */
[----:B------:R-:W-:-:S04]  /*be50*/  ISETP.NE.AND P0, PT, R9, 0x2, PT ;  /* 0x000000020900780c */ /* 0x000fc80003f05270 */
[----:B------:R-:W-:Y:S02]  /*be60*/  SEL R10, RZ, 0x1, P0 ;  /* 0x00000001ff0a7807 */ /* 0x000fe40000000000 */
[----:B------:R-:W-:Y:S02]  /*be70*/  SEL R9, R9, RZ, P0 ;  /* 0x000000ff09097207 */ /* 0x000fe40000000000 */
[----:B---3--:R-:W-:Y:S01]  /*be80*/  LOP3.LUT R10, R2, R10, RZ, 0x3c, !PT ;  /* 0x0000000a020a7212 */ /* 0x008fe200078e3cff */
[----:B-1----:R-:W-:Y:S06]  /*be90*/  @!P6 BRA `(.L_x_3007) ;  /* 0x0000000400e8e947 */ /* 0x002fec0003800000 */
        /* <DEDUP_REMOVED lines=18> */
[----:B------:R-:W-:-:S03]  /*bfc0*/  LEA R6, P0, R2, UR4, 0x2 ;  /* 0x0000000402067c11 */ /* 0x000fc6000f8010ff */
[----:B------:R-:W-:-:S05]  /*bfd0*/  IMAD.IADD R7, R7, 0x1, R3 ;  /* 0x0000000107077824 */ /* 0x000fca00078e0203 */
[----:B------:R-:W-:-:S06]  /*bfe0*/  LEA.HI.X R7, R2, UR5, R7, 0x2, P0 ;  /* 0x0000000502077c11 */ /* 0x000fcc00080f1407 */
[----:B------:R1:W5:Y:S02]  /*bff0*/  LDG.E R7, desc[UR38][R6.64] ;  /* 0x0000002606077981 */ /* 0x000364000c1e1900 */
.L_x_3008:
[----:B------:R-:W2:Y:S01]  /*c000*/  S2R R3, SR_CgaCtaId ;  /* 0x0000000000037919 */ /* 0x000ea20000008800 */
[----:B------:R-:W-:-:S04]  /*c010*/  MOV R2, 0x400 ;  /* 0x0000040000027802 */ /* 0x000fc80000000f00 */
[----:B--2---:R-:W-:Y:S02]  /*c020*/  LEA R2, R3, R2, 0x18 ;  /* 0x0000000203027211 */ /* 0x004fe400078ec0ff */
[----:B------:R-:W-:Y:S02]  /*c030*/  SHF.L.U32 R3, R10, 0x1f, RZ ;  /* 0x0000001f0a037819 */ /* 0x000fe400000006ff */
[----:B------:R-:W-:-:S04]  /*c040*/  LEA R2, R9, R2, 0x3 ;  /* 0x0000000209027211 */ /* 0x000fc800078e18ff */
[----:B------:R-:W2:Y:S02]  /*c050*/  SYNCS.PHASECHK.TRANS64.TRYWAIT P0, [R2+URZ+0x28c40], R3 ;  /* 0x028c4003020075a7 */ /* 0x000ea4000800017f */
[----:B--2---:R-:W-:Y:S05]  /*c060*/  @!P0 BRA `(.L_x_3009) ;  /* 0x0000002000dc8947 */ /* 0x004fea0003800000 */
.L_x_3063:
[----:B-1----:R-:W1:Y:S02]  /*c070*/  S2R R6, SR_TID.X ;  /* 0x0000000000067919 */ /* 0x002e640000002100 */
[----:B-1----:R-:W-:-:S04]  /*c080*/  LOP3.LUT R6, R6, 0x7f, RZ, 0xc0, !PT ;  /* 0x0000007f06067812 */ /* 0x002fc800078ec0ff */
[----:B------:R-:W-:-:S13]  /*c090*/  ISETP.NE.AND P0, PT, R6, RZ, PT ;  /* 0x000000ff0600720c */ /* 0x000fda0003f05270 */
[----:B------:R-:W-:Y:S05]  /*c0a0*/  @P0 BRA `(.L_x_3010) ;  /* 0x00000000001c0947 */ /* 0x000fea0003800000 */
[----:B------:R-:W1:Y:S01]  /*c0b0*/  S2R R6, SR_TID.X ;  /* 0x0000000000067919 */ /* 0x000e620000002100 */
[----:B------:R-:W-:-:S04]  /*c0c0*/  IMAD.MOV.U32 R13, RZ, RZ, 0x2000 ;  /* 0x00002000ff0d7424 */ /* 0x000fc800078e00ff */
[----:B------:R3:W-:Y:S01]  /*c0d0*/  SYNCS.ARRIVE.TRANS64 RZ, [R2+URZ+0x28c30], R13 ;  /* 0x028c300d02ff79a7 */ /* 0x0007e2000800003f */
[----:B-1----:R-:W-:-:S04]  /*c0e0*/  LOP3.LUT R6, R6, 0x1f, RZ, 0xc0, !PT ;  /* 0x0000001f06067812 */ /* 0x002fc800078ec0ff */
[----:B------:R-:W-:-:S13]  /*c0f0*/  ISETP.NE.AND P1, PT, R6, RZ, PT ;  /* 0x000000ff0600720c */ /* 0x000fda0003f25270 */
[----:B---3--:R-:W-:Y:S05]  /*c100*/  @!P1 BRA `(.L_x_3010) ;  /* 0x0000000000049947 */ /* 0x008fea0003800000 */
[----:B------:R-:W-:Y:S01]  /*c110*/  BPT.TRAP 0x1 ;  /* 0x000000040000795c */ /* 0x000fe20000300000 */
.L_x_3010:
[----:B------:R-:W3:Y:S01]  /*c120*/  LDL R12, [R1+0x8] ;  /* 0x00000800010c7983 */ /* 0x000ee20000100800 */
[----:B------:R-:W-:Y:S01]  /*c130*/  MOV R6, 0x400 ;  /* 0x0000040000067802 */ /* 0x000fe20000000f00 */
[----:B------:R-:W1:Y:S01]  /*c140*/  S2R R13, SR_CgaCtaId ;  /* 0x00000000000d7919 */ /* 0x000e620000008800 */
[----:B------:R-:W-:Y:S01]  /*c150*/  R2UR UR9, R2 ;  /* 0x00000000020972ca */ /* 0x000fe200000e0000 */
[----:B------:R-:W-:Y:S01]  /*c160*/  UIADD3 UR4, UP0, UR40, 0x370, URZ ;  /* 0x0000037028047890 */ /* 0x000fe2000ff1e03f */
[----:B------:R-:W-:Y:S02]  /*c170*/  R2UR UR12, R4 ;  /* 0x00000000040c72ca */ /* 0x000fe400000e0000 */
[----:B-----5:R-:W-:Y:S01]  /*c180*/  R2UR UR13, R7 ;  /* 0x00000000070d72ca */ /* 0x020fe200000e0000 */
[----:B------:R-:W-:Y:S01]  /*c190*/  UIADD3.X UR5, URZ, UR41, URZ, UP0, !UPT ;  /* 0x000000293f057290 */ /* 0x000fe200087fe43f */
[----:B-1----:R-:W-:-:S05]  /*c1a0*/  LEA R6, R13, R6, 0x18 ;  /* 0x000000060d067211 */ /* 0x002fca00078ec0ff */
[----:B------:R-:W-:-:S05]  /*c1b0*/  IMAD R6, R9, 0x2000, R6 ;  /* 0x0000200009067824 */ /* 0x000fca00078e0206 */
[----:B------:R-:W-:Y:S01]  /*c1c0*/  R2UR UR8, R6 ;  /* 0x00000000060872ca */ /* 0x000fe200000e0000 */
[----:B------:R-:W-:Y:S01]  /*c1d0*/  UIADD3 UR9, UR9, 0x28c30, URZ ;  /* 0x00028c3009097890 */ /* 0x000fe2000fffe03f */
[----:B------:R-:W-:Y:S01]  /*c1e0*/  UMOV UR6, 0x0 ;  /* 0x0000000000067882 */ /* 0x000fe20000000000 */
[----:B------:R-:W-:Y:S01]  /*c1f0*/  UMOV UR7, 0x14f00000 ;  /* 0x14f0000000077882 */ /* 0x000fe20000000000 */
[----:B------:R-:W-:-:S09]  /*c200*/  UMOV UR10, URZ ;  /* 0x0000003f000a7c82 */ /* 0x000fd20008000000 */
[----:B------:R-:W-:Y:S01]  /*c210*/  UIADD3 UR8, UR8, 0x22400, URZ ;  /* 0x0002240008087890 */ /* 0x000fe2000fffe03f */
[----:B---3--:R-:W-:-:S05]  /*c220*/  IMAD R6, R11, 0x40, R12 ;  /* 0x000000400b067824 */ /* 0x008fca00078e020c */
[----:B------:R-:W-:-:S13]  /*c230*/  R2UR UR11, R6 ;  /* 0x00000000060b72ca */ /* 0x000fda00000e0000 */
[----:B------:R1:W-:Y:S01]  /*c240*/  UTMALDG.4D [UR8], [UR4], desc[UR6] ;  /* 0x00000608040075b4 */ /* 0x0003e20008019000 */
[----:B------:R-:W3:Y:S02]  /*c250*/  SYNCS.PHASECHK.TRANS64.TRYWAIT P1, [R2+URZ+0x28c60], R3 ;  /* 0x028c6003020075a7 */ /* 0x000ee4000802017f */
[----:B-1-3--:R-:W-:Y:S05]  /*c260*/  @!P1 BRA `(.L_x_3011) ;  /* 0x0000002000709947 */ /* 0x00afea0003800000 */
.L_x_3064:
        /* <DEDUP_REMOVED lines=8> */
.L_x_3012:
        /* <DEDUP_REMOVED lines=53> */
.L_x_3007:
[----:B------:R-:W-:Y:S05]  /*c640*/  BSYNC B1 ;  /* 0x0000000000017941 */ /* 0x000fea0003800000 */
.L_x_3006:
[----:B------:R-:W-:Y:S01]  /*c650*/  IADD3 R9, R9, 0x1, RZ ;  /* 0x0000000109097810 */ /* 0x000fe20007ffe0ff */
[----:B------:R-:W-:Y:S03]  /*c660*/  BSSY B1, `(.L_x_3013) ;  /* 0x0000084000017945 */ /* 0x000fe60003800000 */
        /* <DEDUP_REMOVED lines=12> */
[----:B------:R-:W2:Y:S01]  /*c730*/  LDC R6, c[0x0][0x41c] ;  /* 0x00010700ff067b82 */ /* 0x000ea20000000800 */
[----:B------:R-:W-:Y:S02]  /*c740*/  ULDC.64 UR6, c[0x0][0x408] ;  /* 0x0001020000067ab9 */ /* 0x000fe40000000a00 */
[----:B------:R-:W-:-:S04]  /*c750*/  IMAD R7, R5, UR6, RZ ;  /* 0x0000000605077c24 */ /* 0x000fc8000f8e02ff */
[----:B------:R-:W-:Y:S01]  /*c760*/  IMAD R7, R0, UR7, R7 ;  /* 0x0000000700077c24 */ /* 0x000fe2000f8e0207 */
[----:B--2---:R-:W-:-:S13]  /*c770*/  ISETP.NE.AND P0, PT, R6, 0x1, PT ;  /* 0x000000010600780c */ /* 0x004fda0003f05270 */
[----:B------:R-:W2:Y:S02]  /*c780*/  @P0 LDC.64 R2, c[0x0][0x420] ;  /* 0x00010800ff020b82 */ /* 0x000ea40000000a00 */
[----:B--2---:R-:W-:-:S04]  /*c790*/  @P0 IMAD.HI.U32 R10, R9, R2, RZ ;  /* 0x00000002090a0227 */ /* 0x004fc800078e00ff */
[----:B------:R-:W-:Y:S01]  /*c7a0*/  IMAD.MOV.U32 R2, RZ, RZ, R9 ;  /* 0x000000ffff027224 */ /* 0x000fe200078e0009 */
[----:B------:R-:W-:-:S05]  /*c7b0*/  @P0 SHF.R.U32.HI R2, RZ, R3, R10 ;  /* 0x00000003ff020219 */ /* 0x000fca000001160a */
[----:B------:R-:W-:-:S04]  /*c7c0*/  IMAD.MOV R3, RZ, RZ, -R2 ;  /* 0x000000ffff037224 */ /* 0x000fc800078e0a02 */
[----:B------:R-:W-:Y:S01]  /*c7d0*/  IMAD R9, R6, R3, R9 ;  /* 0x0000000306097224 */ /* 0x000fe200078e0209 */
[----:B------:R-:W-:-:S03]  /*c7e0*/  SHF.R.S32.HI R3, RZ, 0x1f, R2 ;  /* 0x0000001fff037819 */ /* 0x000fc60000011402 */
[----:B------:R-:W-:-:S04]  /*c7f0*/  IMAD.WIDE.U32 R2, R0, UR6, R2 ;  /* 0x0000000600027c25 */ /* 0x000fc8000f8e0002 */
[----:B------:R-:W-:Y:S01]  /*c800*/  IMAD.IADD R7, R7, 0x1, R3 ;  /* 0x0000000107077824 */ /* 0x000fe200078e0203 */
[----:B------:R-:W-:-:S04]  /*c810*/  LEA R6, P0, R2, UR4, 0x2 ;  /* 0x0000000402067c11 */ /* 0x000fc8000f8010ff */
[----:B------:R-:W-:-:S06]  /*c820*/  LEA.HI.X R7, R2, UR5, R7, 0x2, P0 ;  /* 0x0000000502077c11 */ /* 0x000fcc00080f1407 */
[----:B------:R2:W5:Y:S03]  /*c830*/  LDG.E R7, desc[UR38][R6.64] ;  /* 0x0000002606077981 */ /* 0x000566000c1e1900 */
.L_x_3015:
[----:B------:R-:W3:Y:S01]  /*c840*/  S2R R3, SR_CgaCtaId ;  /* 0x0000000000037919 */ /* 0x000ee20000008800 */
[----:B------:R-:W-:-:S04]  /*c850*/  MOV R2, 0x400 ;  /* 0x0000040000027802 */ /* 0x000fc80000000f00 */
[----:B---3--:R-:W-:Y:S02]  /*c860*/  LEA R2, R3, R2, 0x18 ;  /* 0x0000000203027211 */ /* 0x008fe400078ec0ff */
[----:B------:R-:W-:-:S03]  /*c870*/  SHF.L.U32 R3, R11, 0x1f, RZ ;  /* 0x0000001f0b037819 */ /* 0x000fc600000006ff */
[----:B------:R-:W-:-:S04]  /*c880*/  IMAD R2, R12, 0x8, R2 ;  /* 0x000000080c027824 */ /* 0x000fc800078e0202 */
[----:B------:R-:W3:Y:S02]  /*c890*/  SYNCS.PHASECHK.TRANS64.TRYWAIT P0, [R2+URZ+0x28c40], R3 ;  /* 0x028c4003020075a7 */ /* 0x000ee4000800017f */
[----:B---3--:R-:W-:Y:S05]  /*c8a0*/  @!P0 BRA `(.L_x_3016) ;  /* 0x0000001800f48947 */ /* 0x008fea0003800000 */
.L_x_3065:
[----:B--2---:R-:W2:Y:S02]  /*c8b0*/  S2R R6, SR_TID.X ;  /* 0x0000000000067919 */ /* 0x004ea40000002100 */
[----:B--2---:R-:W-:-:S04]  /*c8c0*/  LOP3.LUT R6, R6, 0x7f, RZ, 0xc0, !PT ;  /* 0x0000007f06067812 */ /* 0x004fc800078ec0ff */
[----:B------:R-:W-:-:S13]  /*c8d0*/  ISETP.NE.AND P0, PT, R6, RZ, PT ;  /* 0x000000ff0600720c */ /* 0x000fda0003f05270 */
[----:B------:R-:W-:Y:S05]  /*c8e0*/  @P0 BRA `(.L_x_3017) ;  /* 0x00000000001c0947 */ /* 0x000fea0003800000 */
[----:B------:R-:W2:Y:S01]  /*c8f0*/  S2R R6, SR_TID.X ;  /* 0x0000000000067919 */ /* 0x000ea20000002100 */
[----:B-1----:R-:W-:-:S04]  /*c900*/  MOV R11, 0x2000 ;  /* 0x00002000000b7802 */ /* 0x002fc80000000f00 */
[----:B------:R4:W-:Y:S01]  /*c910*/  SYNCS.ARRIVE.TRANS64 RZ, [R2+URZ+0x28c30], R11 ;  /* 0x028c300b02ff79a7 */ /* 0x0009e2000800003f */
[----:B--2---:R-:W-:-:S04]  /*c920*/  LOP3.LUT R6, R6, 0x1f, RZ, 0xc0, !PT ;  /* 0x0000001f06067812 */ /* 0x004fc800078ec0ff */
[----:B------:R-:W-:-:S13]  /*c930*/  ISETP.NE.AND P1, PT, R6, RZ, PT ;  /* 0x000000ff0600720c */ /* 0x000fda0003f25270 */
[----:B----4-:R-:W-:Y:S05]  /*c940*/  @!P1 BRA `(.L_x_3017) ;  /* 0x0000000000049947 */ /* 0x010fea0003800000 */
[----:B------:R-:W-:Y:S01]  /*c950*/  BPT.TRAP 0x1 ;  /* 0x000000040000795c */ /* 0x000fe20000300000 */
.L_x_3017:
[----:B------:R-:W2:Y:S01]  /*c960*/  LDL R6, [R1] ;  /* 0x0000000001067983 */ /* 0x000ea20000100800 */
[----:B-1----:R-:W-:-:S03]  /*c970*/  MOV R11, 0x400 ;  /* 0x00000400000b7802 */ /* 0x002fc60000000f00 */
[----:B------:R-:W4:Y:S01]  /*c980*/  LDL R10, [R1+0x8] ;  /* 0x00000800010a7983 */ /* 0x000f220000100800 */
[----:B------:R-:W1:Y:S01]  /*c990*/  S2R R12, SR_CgaCtaId ;  /* 0x00000000000c7919 */ /* 0x000e620000008800 */
[----:B------:R-:W-:Y:S01]  /*c9a0*/  R2UR UR9, R2 ;  /* 0x00000000020972ca */ /* 0x000fe200000e0000 */
[----:B------:R-:W-:Y:S01]  /*c9b0*/  UIADD3 UR4, UP0, UR40, 0x370, URZ ;  /* 0x0000037028047890 */ /* 0x000fe2000ff1e03f */
[----:B------:R-:W-:Y:S02]  /*c9c0*/  R2UR UR12, R4 ;  /* 0x00000000040c72ca */ /* 0x000fe400000e0000 */
[----:B-----5:R-:W-:Y:S01]  /*c9d0*/  R2UR UR13, R7 ;  /* 0x00000000070d72ca */ /* 0x020fe200000e0000 */
[----:B------:R-:W-:Y:S01]  /*c9e0*/  UIADD3.X UR5, URZ, UR41, URZ, UP0, !UPT ;  /* 0x000000293f057290 */ /* 0x000fe200087fe43f */
[----:B-1----:R-:W-:-:S07]  /*c9f0*/  LEA R11, R12, R11, 0x18 ;  /* 0x0000000b0c0b7211 */ /* 0x002fce00078ec0ff */
[----:B------:R-:W-:Y:S01]  /*ca00*/  UIADD3 UR9, UR9, 0x28c30, URZ ;  /* 0x00028c3009097890 */ /* 0x000fe2000fffe03f */
[----:B------:R-:W-:Y:S01]  /*ca10*/  UMOV UR6, 0x0 ;  /* 0x0000000000067882 */ /* 0x000fe20000000000 */
[----:B------:R-:W-:Y:S01]  /*ca20*/  UMOV UR7, 0x14f00000 ;  /* 0x14f0000000077882 */ /* 0x000fe20000000000 */
[----:B------:R-:W-:Y:S01]  /*ca30*/  UMOV UR10, URZ ;  /* 0x0000003f000a7c82 */ /* 0x000fe20008000000 */
[----:B--2---:R-:W-:-:S05]  /*ca40*/  IMAD R6, R6, 0x2000, R11 ;  /* 0x0000200006067824 */ /* 0x004fca00078e020b */
[----:B------:R-:W-:Y:S01]  /*ca50*/  R2UR UR8, R6 ;  /* 0x00000000060872ca */ /* 0x000fe200000e0000 */
[----:B----4-:R-:W-:-:S05]  /*ca60*/  IMAD R9, R9, 0x40, R10 ;  /* 0x0000004009097824 */ /* 0x010fca00078e020a */
[----:B------:R-:W-:-:S07]  /*ca70*/  R2UR UR11, R9 ;  /* 0x00000000090b72ca */ /* 0x000fce00000e0000 */
[----:B------:R-:W-:-:S09]  /*ca80*/  UIADD3 UR8, UR8, 0x22400, URZ ;  /* 0x0002240008087890 */ /* 0x000fd2000fffe03f */
[----:B------:R1:W-:Y:S01]  /*ca90*/  UTMALDG.4D [UR8], [UR4], desc[UR6] ;  /* 0x00000608040075b4 */ /* 0x0003e20008019000 */
[----:B------:R-:W2:Y:S02]  /*caa0*/  SYNCS.PHASECHK.TRANS64.TRYWAIT P1, [R2+URZ+0x28c60], R3 ;  /* 0x028c6003020075a7 */ /* 0x000ea4000802017f */
[----:B-12---:R-:W-:Y:S05]  /*cab0*/  @!P1 BRA `(.L_x_3018) ;  /* 0x0000001800849947 */ /* 0x006fea0003800000 */
.L_x_3066:
[----:B------:R-:W-:Y:S05]  /*cac0*/  @P0 BRA `(.L_x_3019) ;  /* 0x00000000001c0947 */ /* 0x000fea0003800000 */
[----:B------:R-:W2:Y:S01]  /*cad0*/  S2R R6, SR_TID.X ;  /* 0x0000000000067919 */ /* 0x000ea20000002100 */
[----:B-1-3--:R-:W-:-:S04]  /*cae0*/  IMAD.MOV.U32 R3, RZ, RZ, 0x10000 ;  /* 0x00010000ff037424 */ /* 0x00afc800078e00ff */
[----:B------:R4:W-:Y:S01]  /*caf0*/  SYNCS.ARRIVE.TRANS64 RZ, [R2+URZ+0x28c50], R3 ;  /* 0x028c500302ff79a7 */ /* 0x0009e2000800003f */
[----:B--2---:R-:W-:-:S04]  /*cb00*/  LOP3.LUT R6, R6, 0x1f, RZ, 0xc0, !PT ;  /* 0x0000001f06067812 */ /* 0x004fc800078ec0ff */
[----:B------:R-:W-:-:S13]  /*cb10*/  ISETP.NE.AND P1, PT, R6, RZ, PT ;  /* 0x000000ff0600720c */ /* 0x000fda0003f25270 */
[----:B----4-:R-:W-:Y:S05]  /*cb20*/  @!P1 BRA `(.L_x_3019) ;  /* 0x0000000000049947 */ /* 0x010fea0003800000 */
[----:B------:R-:W-:Y:S01]  /*cb30*/  BPT.TRAP 0x1 ;  /* 0x000000040000795c */ /* 0x000fe20000300000 */
.L_x_3019:
[----:B-1-3--:R-:W2:Y:S01]  /*cb40*/  LDL R3, [R1] ;  /* 0x0000000001037983 */ /* 0x00aea20000100800 */
[----:B------:R-:W-:Y:S01]  /*cb50*/  MOV R6, 0x400 ;  /* 0x0000040000067802 */ /* 0x000fe20000000f00 */
        /* <DEDUP_REMOVED lines=17> */
[----:B--2---:R-:W-:-:S05]  /*cc70*/  IMAD R2, R3, 0x10000, R6 ;  /* 0x0001000003027824 */ /* 0x004fca00078e0206 */
        /* <DEDUP_REMOVED lines=33> */
[----:B--2---:R-:W-:Y:S01]  /*ce90*/  NOP ;  /* 0x0000000000007918 */ /* 0x004fe20000000000 */
.L_x_3014:
[----:B------:R-:W-:Y:S05]  /*cea0*/  BSYNC B1 ;  /* 0x0000000000017941 */ /* 0x000fea0003800000 */
.L_x_3013:
[C---:B------:R-:W-:Y:S01]  /*ceb0*/  ISETP.GT.AND P0, PT, R8.reuse, 0x1, PT ;  /* 0x000000010800780c */ /* 0x040fe20003f04270 */
[----:B------:R-:W-:-:S05]  /*cec0*/  VIADD R2, R8, 0xfffffffe ;  /* 0xfffffffe08027836 */ /* 0x000fca0000000000 */
[----:B------:R-:W-:-:S07]  /*ced0*/  MOV R8, R2 ;  /* 0x0000000200087202 */ /* 0x000fce0000000f00 */
[----:B------:R-:W-:Y:S05]  /*cee0*/  @P0 BRA `(.L_x_3020) ;  /* 0xffffffec00c40947 */ /* 0x000fea000383ffff */
.L_x_2996:
[----:B------:R-:W-:Y:S05]  /*cef0*/  BSYNC B0 ;  /* 0x0000000000007941 */ /* 0x000fea0003800000 */
.L_x_2995:
[----:B------:R-:W2:Y:S01]  /*cf00*/  LDL.LU R3, [R1] ;  /* 0x0000000001037983 */ /* 0x000ea20000300800 */
[----:B------:R-:W-:Y:S01]  /*cf10*/  BSSY B0, `(.L_x_3021) ;  /* 0x0000016000007945 */ /* 0x000fe20003800000 */
[----:B------:R-:W3:Y:S02]  /*cf20*/  S2R R2, SR_TID.X ;  /* 0x0000000000027919 */ /* 0x000ee40000002100 */
[----:B---3--:R-:W-:-:S04]  /*cf30*/  LOP3.LUT R2, R2, 0x1f, RZ, 0xc0, !PT ;  /* 0x0000001f02027812 */ /* 0x008fc800078ec0ff */
[----:B------:R-:W-:Y:S01]  /*cf40*/  ISETP.NE.AND P1, PT, R2, RZ, PT ;  /* 0x000000ff0200720c */ /* 0x000fe20003f25270 */
[----:B--2---:R-:W-:-:S05]  /*cf50*/  VIADD R0, R3, 0x1 ;  /* 0x0000000103007836 */ /* 0x004fca0000000000 */
[----:B------:R-:W-:-:S04]  /*cf60*/  ISETP.NE.AND P0, PT, R0, 0x2, PT ;  /* 0x000000020000780c */ /* 0x000fc80003f05270 */
[----:B------:R-:W-:Y:S02]  /*cf70*/  SEL R2, R0, RZ, P0 ;  /* 0x000000ff00027207 */ /* 0x000fe40000000000 */
[----:B------:R-:W-:-:S03]  /*cf80*/  SEL R0, RZ, 0x1, P0 ;  /* 0x00000001ff007807 */ /* 0x000fc60000000000 */
[----:B------:R2:W-:Y:S01]  /*cf90*/  STL [R1], R2 ;  /* 0x0000000201007387 */ /* 0x0005e20000100800 */
[----:B------:R-:W-:Y:S05]  /*cfa0*/  @P1 BRA `(.L_x_3022) ;  /* 0x0000000000301947 */ /* 0x000fea0003800000 */
[----:B------:R-:W3:Y:S01]  /*cfb0*/  S2R R7, SR_LANEID ;  /* 0x0000000000077919 */ /* 0x000ee20000000000 */
[----:B------:R-:W-:Y:S01]  /*cfc0*/  VOTEU.ANY UR4, UPT, PT ;  /* 0x0000000000047886 */ /* 0x000fe200038e0100 */
[----:B--2---:R-:W2:Y:S01]  /*cfd0*/  LDC.64 R2, c[0x0][0xc38] ;  /* 0x00030e00ff027b82 */ /* 0x004ea20000000a00 */
[----:B------:R-:W3:Y:S08]  /*cfe0*/  FLO.U32 R4, UR4 ;  /* 0x0000000400047d00 */ /* 0x000ef000080e0000 */
[----:B------:R-:W2:Y:S01]  /*cff0*/  POPC R5, UR4 ;  /* 0x0000000400057d09 */ /* 0x000ea20008000000 */
[----:B---3--:R-:W-:-:S13]  /*d000*/  ISETP.EQ.U32.AND P0, PT, R4, R7, PT ;  /* 0x000000070400720c */ /* 0x008fda0003f02070 */
[----:B--2---:R-:W2:Y:S01]  /*d010*/  @P0 ATOMG.E.ADD.STRONG.GPU PT, R3, desc[UR38][R2.64], R5 ;  /* 0x00000005020309a8 */ /* 0x004ea200081ee1e6 */
[----:B------:R-:W3:Y:S02]  /*d020*/  S2R R6, SR_LTMASK ;  /* 0x0000000000067919 */ /* 0x000ee40000003900 */
[----:B---3--:R-:W-:-:S04]  /*d030*/  LOP3.LUT R6, R6, UR4, RZ, 0xc0, !PT ;  /* 0x0000000406067c12 */ /* 0x008fc8000f8ec0ff */
[----:B------:R-:W3:Y:S01]  /*d040*/  POPC R7, R6 ;  /* 0x0000000600077309 */ /* 0x000ee20000000000 */
[----:B--2---:R-:W3:Y:S02]  /*d050*/  SHFL.IDX PT, R4, R3, R4, 0x1f ;  /* 0x00001f0403047589 */ /* 0x004ee400000e0000 */
[----:B---3--:R-:W-:-:S07]  /*d060*/  IADD3 R16, R4, UR37, R7 ;  /* 0x0000002504107c10 */ /* 0x008fce000fffe007 */
.L_x_3022:
[----:B------:R-:W-:Y:S05]  /*d070*/  BSYNC B0 ;  /* 0x0000000000007941 */ /* 0x000fea0003800000 */
.L_x_3021:
[----:B--2---:R-:W2:Y:S02]  /*d080*/  LDL.LU R2, [R1+0x4] ;  /* 0x0000040001027983 */ /* 0x004ea40000300800 */
[----:B--2---:R-:W-:-:S05]  /*d090*/  LOP3.LUT R2, R2, R0, RZ, 0x3c, !PT ;  /* 0x0000000002027212 */ /* 0x004fca00078e3cff */
[----:B------:R2:W-:Y:S02]  /*d0a0*/  STL [R1+0x4], R2 ;  /* 0x0000040201007387 */ /* 0x0005e40000100800 */
.L_x_2978:
[----:B------:R-:W-:Y:S05]  /*d0b0*/  BSYNC B6 ;  /* 0x0000000000067941 */ /* 0x000fea0003800000 */
.L_x_2976:
[----:B------:R-:W-:-:S03]  /*d0c0*/  UMOV UR4, 0xffffffff ;  /* 0xffffffff00047882 */ /* 0x000fc60000000000 */
[----:B------:R-:W-:Y:S05]  /*d0d0*/  BRA.DIV UR4, `(.L_x_3023) ;  /* 0x0000001604107947 */ /* 0x000fea000b800000 */
[----:B------:R3:W4:Y:S04]  /*d0e0*/  SHFL.IDX PT, R4, R16, RZ, 0x1f ;  /* 0x00001fff10047589 */ /* 0x00072800000e0000 */
[----:B------:R3:W0:Y:S02]  /*d0f0*/  SHFL.IDX PT, R5, R16, 0x1, 0x1f ;  /* 0x00201f0010057f89 */ /* 0x00062400000e0000 */
.L_x_3070:
[----:B0-----:R-:W0:Y:S01]  /*d100*/  S2R R0, SR_TID.X ;  /* 0x0000000000007919 */ /* 0x001e220000002100 */
        /* <DEDUP_REMOVED lines=9> */
[----:B--2---:R-:W0:Y:S02]  /*d1a0*/  LDC.64 R2, c[0x0][0xc58] ;  /* 0x00031600ff027b82 */ /* 0x004e240000000a00 */
[----:B0-----:R-:W-:-:S06]  /*d1b0*/  IMAD.WIDE R2, R7, 0x4, R2 ;  /* 0x0000000407027825 */ /* 0x001fcc00078e0202 */
[----:B------:R0:W5:Y:S02]  /*d1c0*/  LDG.E R3, desc[UR38][R2.64] ;  /* 0x0000002602037981 */ /* 0x000164000c1e1900 */
.L_x_3025:
[----:B------:R-:W-:Y:S05]  /*d1d0*/  BSYNC B0 ;  /* 0x0000000000007941 */ /* 0x000fea0003800000 */
.L_x_3024:
        /* <DEDUP_REMOVED lines=8> */
[----:B------:R-:W2:Y:S02]  /*d260*/  SHFL.UP PT, R14, R13, 0x2, RZ ;  /* 0x044000000d0e7989 */ /* 0x000ea400000e00ff */
[----:B--2---:R-:W-:Y:S02]  /*d270*/  SEL R2, R14, RZ, P1 ;  /* 0x000000ff0e027207 */ /* 0x004fe40000800000 */
[----:B------:R-:W-:Y:S02]  /*d280*/  ISETP.GE.U32.AND P1, PT, R8, 0x8, PT ;  /* 0x000000080800780c */ /* 0x000fe40003f26070 */
[----:B------:R-:W-:-:S05]  /*d290*/  IADD3 R2, R13, R2, RZ ;  /* 0x000000020d027210 */ /* 0x000fca0007ffe0ff */
        /* <DEDUP_REMOVED lines=10> */
[----:B------:R0:W2:Y:S02]  /*d340*/  SHFL.IDX PT, R14, R2, 0x1f, 0x1f ;  /* 0x03e01f00020e7f89 */ /* 0x0000a400000e0000 */
.L_x_3078:
[----:B------:R-:W-:Y:S02]  /*d350*/  ULDC UR4, c[0x0][0xc10] ;  /* 0x0003040000047ab9 */ /* 0x000fe40000000800 */
[----:B---3--:R-:W-:-:S04]  /*d360*/  IMAD.U32 R16, RZ, RZ, UR4 ;  /* 0x00000004ff107e24 */ /* 0x008fc8000f8e00ff */
[----:B--2---:R-:W-:-:S04]  /*d370*/  IMAD R6, R14, R16, RZ ;  /* 0x000000100e067224 */ /* 0x004fc800078e02ff */
[----:B------:R-:W-:-:S05]  /*d380*/  IMAD.IADD R5, R5, 0x1, R6 ;  /* 0x0000000105057824 */ /* 0x000fca00078e0206 */
[----:B----4-:R-:W-:-:S13]  /*d390*/  ISETP.GT.AND P0, PT, R5, R4, PT ;  /* 0x000000040500720c */ /* 0x010fda0003f04270 */
[----:B------:R-:W-:Y:S05]  /*d3a0*/  @P0 BRA `(.L_x_3027) ;  /* 0x0000000000b40947 */ /* 0x000fea0003800000 */
[----:B------:R-:W2:Y:S02]  /*d3b0*/  LDC R0, c[0x0][0xc14] ;  /* 0x00030500ff007b82 */ /* 0x000ea40000000800 */
.L_x_3032:
[----:B------:R-:W-:-:S04]  /*d3c0*/  IADD3 R19, R19, 0x1f, RZ ;  /* 0x0000001f13137810 */ /* 0x000fc80007ffe0ff */
[----:B--2---:R-:W-:-:S13]  /*d3d0*/  ISETP.GE.AND P0, PT, R19, R0, PT ;  /* 0x000000001300720c */ /* 0x004fda0003f06270 */
        /* <DEDUP_REMOVED lines=12> */
.L_x_3030:
[----:B------:R-:W-:Y:S05]  /*d4a0*/  BSYNC B0 ;  /* 0x0000000000007941 */ /* 0x000fea0003800000 */
.L_x_3029:
[----:B------:R-:W-:-:S03]  /*d4b0*/  UMOV UR4, 0xffffffff ;  /* 0xffffffff00047882 */ /* 0x000fc60000000000 */
[----:B------:R-:W-:Y:S05]  /*d4c0*/  BRA.DIV UR4, `(.L_x_3031) ;  /* 0x0000001604307947 */ /* 0x000fea000b800000 */
[----:B-----5:R-:W2:Y:S01]  /*d4d0*/  SHFL.UP PT, R14, R3, 0x1, RZ ;  /* 0x04200000030e7989 */ /* 0x020ea200000e00ff */
[C---:B------:R-:W-:Y:S02]  /*d4e0*/  ISETP.NE.AND P0, PT, R8.reuse, RZ, PT ;  /* 0x000000ff0800720c */ /* 0x040fe40003f05270 */
[----:B------:R-:W-:Y:S02]  /*d4f0*/  ISETP.GE.U32.AND P1, PT, R8, 0x2, PT ;  /* 0x000000020800780c */ /* 0x000fe40003f26070 */
[----:B--2---:R-:W-:Y:S02]  /*d500*/  SEL R14, R14, RZ, P0 ;  /* 0x000000ff0e0e7207 */ /* 0x004fe40000000000 */
        /* <DEDUP_REMOVED lines=11> */
[----:B0-----:R-:W-:-:S04]  /*d5c0*/  SEL R7, R14, RZ, P1 ;  /* 0x000000ff0e077207 */ /* 0x001fc80000800000 */
[----:B------:R-:W-:-:S05]  /*d5d0*/  IADD3 R7, R6, R7, RZ ;  /* 0x0000000706077210 */ /* 0x000fca0007ffe0ff */
[----:B------:R-:W0:Y:S02]  /*d5e0*/  SHFL.UP PT, R14, R7, 0x10, RZ ;  /* 0x06000000070e7989 */ /* 0x000e2400000e00ff */
[----:B0-----:R-:W-:-:S05]  /*d5f0*/  SEL R14, R14, RZ, P0 ;  /* 0x000000ff0e0e7207 */ /* 0x001fca0000000000 */
[----:B------:R-:W-:-:S05]  /*d600*/  IMAD.IADD R2, R7, 0x1, R14 ;  /* 0x0000000107027824 */ /* 0x000fca00078e020e */
[----:B------:R0:W2:Y:S02]  /*d610*/  SHFL.IDX PT, R14, R2, 0x1f, 0x1f ;  /* 0x03e01f00020e7f89 */ /* 0x0000a400000e0000 */
.L_x_3086:
[----:B------:R-:W-:Y:S02]  /*d620*/  ULDC UR4, c[0x0][0xc10] ;  /* 0x0003040000047ab9 */ /* 0x000fe40000000800 */
[----:B------:R-:W-:-:S04]  /*d630*/  IMAD.U32 R16, RZ, RZ, UR4 ;  /* 0x00000004ff107e24 */ /* 0x000fc8000f8e00ff */
[----:B--2---:R-:W-:-:S04]  /*d640*/  IMAD R6, R14, R16, RZ ;  /* 0x000000100e067224 */ /* 0x004fc800078e02ff */
[----:B------:R-:W-:-:S05]  /*d650*/  IMAD.IADD R5, R6, 0x1, R5 ;  /* 0x0000000106057824 */ /* 0x000fca00078e0205 */
[----:B------:R-:W-:-:S13]  /*d660*/  ISETP.GT.AND P0, PT, R5, R4, PT ;  /* 0x000000040500720c */ /* 0x000fda0003f04270 */
[----:B------:R-:W-:Y:S05]  /*d670*/  @!P0 BRA `(.L_x_3032) ;  /* 0xfffffffc00508947 */ /* 0x000fea000383ffff */
.L_x_3027:
[----:B------:R-:W-:Y:S01]  /*d680*/  IMAD.IADD R6, R5, 0x1, -R6 ;  /* 0x0000000105067824 */ /* 0x000fe200078e0a06 */
[----:B------:R-:W-:-:S03]  /*d690*/  UMOV UR4, 0xffffffff ;  /* 0xffffffff00047882 */ /* 0x000fc60000000000 */
[----:B------:R-:W-:-:S05]  /*d6a0*/  IMAD R5, R2, R16, R6 ;  /* 0x0000001002057224 */ /* 0x000fca00078e0206 */
[----:B------:R-:W-:Y:S01]  /*d6b0*/  ISETP.GT.AND P6, PT, R5, R4, PT ;  /* 0x000000040500720c */ /* 0x000fe20003fc4270 */
[----:B------:R-:W-:-:S12]  /*d6c0*/  BRA.DIV UR4, `(.L_x_3033) ;  /* 0x0000001604807947 */ /* 0x000fd8000b800000 */
[----:B------:R-:W-:-:S04]  /*d6d0*/  VOTE.ANY R7, PT, !P6 ;  /* 0x0000000000077806 */ /* 0x000fc800070e0100 */
[----:B------:R-:W2:Y:S02]  /*d6e0*/  POPC R5, R7 ;  /* 0x0000000700057309 */ /* 0x000ea40000000000 */
[----:B--2---:R2:W3:Y:S02]  /*d6f0*/  SHFL.IDX PT, R17, R3, R5, 0x1f ;  /* 0x00001f0503117589 */ /* 0x0044e400000e0000 */
.L_x_3090:
[----:B------:R-:W-:Y:S02]  /*d700*/  ISETP.NE.AND P0, PT, R7, RZ, PT ;  /* 0x000000ff0700720c */ /* 0x000fe40003f05270 */
[----:B------:R-:W-:-:S11]  /*d710*/  MOV R14, RZ ;  /* 0x000000ff000e7202 */ /* 0x000fd60000000f00 */
[----:B------:R-:W-:Y:S05]  /*d720*/  @!P0 BRA `(.L_x_3034) ;  /* 0x0000000000108947 */ /* 0x000fea0003800000 */
[----:B------:R-:W-:Y:S01]  /*d730*/  UMOV UR4, 0xffffffff ;  /* 0xffffffff00047882 */ /* 0x000fe20000000000 */
[----:B-1----:R-:W-:Y:S02]  /*d740*/  VIADD R12, R5, 0xffffffff ;  /* 0xffffffff050c7836 */ /* 0x002fe40000000000 */
[----:B------:R-:W-:Y:S05]  /*d750*/  BRA.DIV UR4, `(.L_x_3035) ;  /* 0x0000001604a47947 */ /* 0x000fea000b800000 */
[----:B------:R4:W1:Y:S02]  /*d760*/  SHFL.IDX PT, R14, R2, R12, 0x1f ;  /* 0x00001f0c020e7589 */ /* 0x00086400000e0000 */
.L_x_3034:
[----:B---3--:R-:W-:Y:S01]  /*d770*/  IABS R7, R17 ;  /* 0x0000001100077213 */ /* 0x008fe20000000000 */
[----:B-1----:R-:W-:Y:S02]  /*d780*/  IMAD R16, R14, R16, R6 ;  /* 0x000000100e107224 */ /* 0x002fe400078e0206 */
[----:B------:R-:W-:Y:S01]  /*d790*/  IMAD.IADD R19, R5, 0x1, R19 ;  /* 0x0000000105137824 */ /* 0x000fe200078e0213 */
[----:B------:R-:W1:Y:S08]  /*d7a0*/  I2F.RP R8, R7 ;  /* 0x0000000700087306 */ /* 0x000e700000209400 */
[----:B-1----:R-:W2:Y:S02]  /*d7b0*/  MUFU.RCP R8, R8 ;  /* 0x0000000800087308 */ /* 0x002ea40000001000 */
[----:B--2---:R-:W-:-:S06]  /*d7c0*/  VIADD R3, R8, 0xffffffe ;  /* 0x0ffffffe08037836 */ /* 0x004fcc0000000000 */
[----:B------:R-:W0:Y:S02]  /*d7d0*/  F2I.FTZ.U32.TRUNC.NTZ R3, R3 ;  /* 0x0000000300037305 */ /* 0x000e24000021f000 */
[----:B0---4-:R-:W-:-:S04]  /*d7e0*/  IMAD.MOV R2, RZ, RZ, -R3 ;  /* 0x000000ffff027224 */ /* 0x011fc800078e0a03 */
[----:B------:R-:W-:Y:S02]  /*d7f0*/  IMAD R9, R2, R7, RZ ;  /* 0x0000000702097224 */ /* 0x000fe400078e02ff */
[----:B------:R-:W-:-:S04]  /*d800*/  IMAD.MOV.U32 R2, RZ, RZ, RZ ;  /* 0x000000ffff027224 */ /* 0x000fc800078e00ff */
[----:B------:R-:W-:Y:S01]  /*d810*/  IMAD.HI.U32 R6, R3, R9, R2 ;  /* 0x0000000903067227 */ /* 0x000fe200078e0002 */
[----:B------:R-:W-:Y:S02]  /*d820*/  IADD3 R2, R4, -R16, RZ ;  /* 0x8000001004027210 */ /* 0x000fe40007ffe0ff */
[----:B------:R-:W-:Y:S02]  /*d830*/  IABS R4, R17 ;  /* 0x0000001100047213 */ /* 0x000fe40000000000 */
[----:B------:R-:W-:-:S03]  /*d840*/  IABS R3, R2 ;  /* 0x0000000200037213 */ /* 0x000fc60000000000 */
[----:B------:R-:W-:Y:S02]  /*d850*/  IMAD.MOV R4, RZ, RZ, -R4 ;  /* 0x000000ffff047224 */ /* 0x000fe400078e0a04 */
        /* <DEDUP_REMOVED lines=9> */
[----:B------:R-:W-:Y:S02]  /*d8f0*/  @!P0 IADD3 R6, -R6, RZ, RZ ;  /* 0x000000ff06068210 */ /* 0x000fe40007ffe1ff */
[----:B------:R-:W-:-:S13]  /*d900*/  ISETP.NE.AND P0, PT, R17, RZ, PT ;  /* 0x000000ff1100720c */ /* 0x000fda0003f05270 */
[----:B------:R-:W-:-:S05]  /*d910*/  @!P0 LOP3.LUT R6, RZ, R17, RZ, 0x33, !PT ;  /* 0x00000011ff068212 */ /* 0x000fca00078e33ff */
[--C-:B------:R-:W-:Y:S02]  /*d920*/  IMAD.MOV R3, RZ, RZ, -R6.reuse ;  /* 0x000000ffff037224 */ /* 0x100fe400078e0a06 */
[----:B------:R-:W-:Y:S02]  /*d930*/  IMAD.MOV.U32 R18, RZ, RZ, R6 ;  /* 0x000000ffff127224 */ /* 0x000fe400078e0006 */
[----:B------:R-:W-:Y:S01]  /*d940*/  IMAD R17, R17, R3, R2 ;  /* 0x0000000311117224 */ /* 0x000fe200078e0202 */
[----:B------:R-:W-:Y:S06]  /*d950*/  BRA `(.L_x_3036) ;  /* 0x00000000001c7947 */ /* 0x000fec0003800000 */
.L_x_3028:
[----:B------:R-:W-:Y:S01]  /*d960*/  UMOV UR4, URZ ;  /* 0x0000003f00047c82 */ /* 0x000fe20008000000 */
[----:B------:R-:W-:Y:S01]  /*d970*/  UMOV UR5, URZ ;  /* 0x0000003f00057c82 */ /* 0x000fe20008000000 */
[----:B------:R-:W-:Y:S01]  /*d980*/  ULDC UR6, c[0x0][0xc14] ;  /* 0x0003050000067ab9 */ /* 0x000fe20000000800 */
[----:B------:R-:W-:Y:S01]  /*d990*/  IMAD.MOV.U32 R16, RZ, RZ, R4 ;  /* 0x000000ffff107224 */ /* 0x000fe200078e0004 */
[----:B------:R-:W-:Y:S01]  /*d9a0*/  MOV R17, UR4 ;  /* 0x0000000400117c02 */ /* 0x000fe20008000f00 */
[----:B------:R-:W-:Y:S02]  /*d9b0*/  IMAD.U32 R18, RZ, RZ, UR5 ;  /* 0x00000005ff127e24 */ /* 0x000fe4000f8e00ff */
[----:B------:R-:W-:-:S07]  /*d9c0*/  IMAD.U32 R19, RZ, RZ, UR6 ;  /* 0x00000006ff137e24 */ /* 0x000fce000f8e00ff */
.L_x_3036:
        /* <DEDUP_REMOVED lines=12> */
.L_x_2974:
        /* <DEDUP_REMOVED lines=12> */
.L_x_3093:
[----:B------:R-:W-:Y:S05]  /*db50*/  BSYNC B0 ;  /* 0x0000000000007941 */ /* 0x000fea0003800000 */
.L_x_3038:
[----:B------:R-:W-:-:S03]  /*db60*/  UMOV UR4, 0xffffffff ;  /* 0xffffffff00047882 */ /* 0x000fc60000000000 */
[----:B------:R-:W-:Y:S05]  /*db70*/  BRA.DIV UR4, `(.L_x_3040) ;  /* 0x0000001204d47947 */ /* 0x000fea000b800000 */
[----:B------:R-:W2:Y:S02]  /*db80*/  S2R R2, SR_TID.X ;  /* 0x0000000000027919 */ /* 0x000ea40000002100 */
[----:B--2---:R-:W-:-:S04]  /*db90*/  SHF.R.U32.HI R2, RZ, 0x5, R2 ;  /* 0x00000005ff027819 */ /* 0x004fc80000011602 */
[----:B------:R-:W-:-:S05]  /*dba0*/  LOP3.LUT R2, R2, 0x3, RZ, 0xc0, !PT ;  /* 0x0000000302027812 */ /* 0x000fca00078ec0ff */
[----:B------:R2:W3:Y:S02]  /*dbb0*/  SHFL.IDX PT, R14, R2, RZ, 0x1f ;  /* 0x00001fff020e7589 */ /* 0x0004e400000e0000 */
.L_x_3096:
[----:B---3--:R-:W-:Y:S01]  /*dbc0*/  ISETP.NE.AND P0, PT, R14, RZ, PT ;  /* 0x000000ff0e00720c */ /* 0x008fe20003f05270 */
[----:B------:R-:W-:-:S12]  /*dbd0*/  BSSY B0, `(.L_x_3041) ;  /* 0x0000027000007945 */ /* 0x000fd80003800000 */
[----:B------:R-:W-:Y:S05]  /*dbe0*/  @P0 BRA `(.L_x_3042) ;  /* 0x0000000000940947 */ /* 0x000fea0003800000 */
[----:B------:R-:W-:-:S03]  /*dbf0*/  UMOV UR4, 0xffffffff ;  /* 0xffffffff00047882 */ /* 0x000fc60000000000 */
[----:B------:R-:W-:Y:S05]  /*dc00*/  BRA.DIV UR4, `(.L_x_3043) ;  /* 0x0000001204e47947 */ /* 0x000fea000b800000 */
[----:B------:R-:W-:-:S13]  /*dc10*/  ELECT P6, URZ, PT ;  /* 0x00000000003f782f */ /* 0x000fda00038c0000 */
.L_x_3099:
[----:B------:R-:W-:Y:S05]  /*dc20*/  @!P6 BRA `(.L_x_3042) ;  /* 0x000000000084e947 */ /* 0x000fea0003800000 */
[----:B------:R-:W-:-:S06]  /*dc30*/  ULOP3.LUT UR4, UR36, 0x2, URZ, 0xfc, !UPT ;  /* 0x0000000224047892 */ /* 0x000fcc000f8efc3f */
[----:B--2---:R-:W-:-:S04]  /*dc40*/  MOV R2, UR4 ;  /* 0x0000000400027c02 */ /* 0x004fc80008000f00 */
[----:B------:R-:W-:-:S13]  /*dc50*/  ISETP.NE.AND P2, PT, R2, 0x3, PT ;  /* 0x000000030200780c */ /* 0x000fda0003f45270 */
[----:B------:R-:W-:Y:S05]  /*dc60*/  @!P2 BRA `(.L_x_3044) ;  /* 0x000000000004a947 */ /* 0x000fea0003800000 */
[----:B------:R-:W-:Y:S01]  /*dc70*/  BPT.TRAP 0x1 ;  /* 0x000000040000795c */ /* 0x000fe20000300000 */
.L_x_3044:
        /* <DEDUP_REMOVED lines=14> */
.L_x_3100:
[----:B------:R-:W2:Y:S02]  /*dd60*/  SYNCS.PHASECHK.TRANS64.TRYWAIT P0, [R7+URZ], R2 ;  /* 0x00000002070075a7 */ /* 0x000ea4000800017f */
[----:B--2---:R-:W-:Y:S05]  /*dd70*/  @!P0 BRA `(.L_x_3046) ;  /* 0x0000001000bc8947 */ /* 0x004fea0003800000 */
.L_x_3101:
[----:B------:R-:W-:Y:S05]  /*dd80*/  @!P2 BRA `(.L_x_3047) ;  /* 0x000000000004a947 */ /* 0x000fea0003800000 */
[----:B------:R-:W-:Y:S01]  /*dd90*/  BPT.TRAP 0x1 ;  /* 0x000000040000795c */ /* 0x000fe20000300000 */
.L_x_3047:
[----:B------:R-:W3:Y:S01]  /*dda0*/  LDL.LU R4, [R1] ;  /* 0x0000000001047983 */ /* 0x000ee20000300800 */
[----:B------:R-:W-:-:S05]  /*ddb0*/  IADD3 R0, R0, 0x28c60, RZ ;  /* 0x00028c6000007810 */ /* 0x000fca0007ffe0ff */
[----:B---3--:R-:W-:-:S04]  /*ddc0*/  IMAD R4, R4, 0x8, R0 ;  /* 0x0000000804047824 */ /* 0x008fc800078e0200 */
[----:B------:R-:W3:Y:S02]  /*ddd0*/  SYNCS.PHASECHK.TRANS64.TRYWAIT P0, [R4+URZ], R5 ;  /* 0x00000005040075a7 */ /* 0x000ee4000800017f */
[----:B---3--:R-:W-:Y:S05]  /*dde0*/  @!P0 BRA `(.L_x_3048) ;  /* 0x0000001000b48947 */ /* 0x008fea0003800000 */
.L_x_3102:
[----:B------:R-:W-:-:S07]  /*ddf0*/  IMAD R3, R3, 0x8, R0 ;  /* 0x0000000803037824 */ /* 0x000fce00078e0200 */
.L_x_3049:
[----:B----4-:R4:W0:Y:S02]  /*de00*/  SYNCS.PHASECHK.TRANS64.TRYWAIT P0, [R3+URZ], R2 ;  /* 0x00000002030075a7 */ /* 0x010824000800017f */
[----:B0-----:R-:W-:Y:S05]  /*de10*/  @!P0 NANOSLEEP.SYNCS 0x989680 ;  /* 0x009896800000895d */ /* 0x001fea0003900000 */
[----:B------:R-:W0:Y:S02]  /*de20*/  @!P0 SYNCS.PHASECHK.TRANS64 P0, [R3+URZ], R2 ;  /* 0x00000002030085a7 */ /* 0x000e24000800007f */
[----:B0-----:R-:W-:Y:S05]  /*de30*/  @!P0 BRA `(.L_x_3049) ;  /* 0xfffffffc00f08947 */ /* 0x001fea000383ffff */
.L_x_3042:
[----:B------:R-:W-:Y:S05]  /*de40*/  BSYNC B0 ;  /* 0x0000000000007941 */ /* 0x000fea0003800000 */
.L_x_3041:
[----:B------:R-:W-:Y:S05]  /*de50*/  EXIT ;  /* 0x000000000000794d */ /* 0x000fea0003800000 */
.L_x_2927:
[----:B0-----:R-:W-:-:S04]  /*de60*/  IMAD.U32 R3, RZ, RZ, UR16 ;  /* 0x00000010ff037e24 */ /* 0x001fc8000f8e00ff */
[----:B------:R0:W1:Y:S03]  /*de70*/  SYNCS.PHASECHK.TRANS64.TRYWAIT P0, [R3+URZ+0x28c50], R0 ;  /* 0x028c5000030075a7 */ /* 0x000066000800017f */
[----:B-1----:R-:W-:Y:S05]  /*de80*/  @!P0 NANOSLEEP.SYNCS 0x989680 ;  /* 0x009896800000895d */ /* 0x002fea0003900000 */
[----:B------:R-:W1:Y:S02]  /*de90*/  @!P0 SYNCS.PHASECHK.TRANS64 P0, [R3+URZ+0x28c50], R0 ;  /* 0x028c5000030085a7 */ /* 0x000e64000800007f */
[----:B-1----:R-:W-:Y:S05]  /*dea0*/  @!P0 BRA `(.L_x_2927) ;  /* 0xfffffffc00ec8947 */ /* 0x002fea000383ffff */
[----:B------:R-:W-:Y:S05]  /*deb0*/  BRA `(.L_x_3050) ;  /* 0xffffff3800587947 */ /* 0x000fea000383ffff */
.L_x_2932:
[----:B-1----:R-:W-:-:S04]  /*dec0*/  IMAD.U32 R3, RZ, RZ, UR6 ;  /* 0x00000006ff037e24 */ /* 0x002fc8000f8e00ff */
[----:B------:R1:W2:Y:S03]  /*ded0*/  SYNCS.PHASECHK.TRANS64.TRYWAIT P0, [R3+URZ+0x28c50], R0 ;  /* 0x028c5000030075a7 */ /* 0x0002a6000800017f */
[----:B--2---:R-:W-:Y:S05]  /*dee0*/  @!P0 NANOSLEEP.SYNCS 0x989680 ;  /* 0x009896800000895d */ /* 0x004fea0003900000 */
[----:B------:R-:W2:Y:S02]  /*def0*/  @!P0 SYNCS.PHASECHK.TRANS64 P0, [R3+URZ+0x28c50], R0 ;  /* 0x028c5000030085a7 */ /* 0x000ea4000800007f */
[----:B--2---:R-:W-:Y:S05]  /*df00*/  @!P0 BRA `(.L_x_2932) ;  /* 0xfffffffc00ec8947 */ /* 0x004fea000383ffff */
[----:B------:R-:W-:Y:S05]  /*df10*/  BRA `(.L_x_2931) ;  /* 0xffffff4400647947 */ /* 0x000fea000383ffff */
.L_x_2935:
[----:B0-----:R-:W-:-:S04]  /*df20*/  MOV R3, UR42 ;  /* 0x0000002a00037c02 */ /* 0x001fc80008000f00 */
[----:B------:R0:W1:Y:S03]  /*df30*/  SYNCS.PHASECHK.TRANS64.TRYWAIT P1, [R3+URZ+0x28c00], R0 ;  /* 0x028c0000030075a7 */ /* 0x000066000802017f */
[----:B-1----:R-:W-:Y:S05]  /*df40*/  @!P1 NANOSLEEP.SYNCS 0x989680 ;  /* 0x009896800000995d */ /* 0x002fea0003900000 */
[----:B------:R-:W1:Y:S02]  /*df50*/  @!P1 SYNCS.PHASECHK.TRANS64 P1, [R3+URZ+0x28c00], R0 ;  /* 0x028c0000030095a7 */ /* 0x000e64000802007f */
[----:B-1----:R-:W-:Y:S05]  /*df60*/  @!P1 BRA `(.L_x_2935) ;  /* 0xfffffffc00ec9947 */ /* 0x002fea000383ffff */
[----:B------:R-:W-:Y:S05]  /*df70*/  BRA `(.L_x_3051) ;  /* 0xffffff5000c47947 */ /* 0x000fea000383ffff */
.L_x_2939:
[----:B--2---:R2:W3:Y:S02]  /*df80*/  SYNCS.PHASECHK.TRANS64.TRYWAIT P1, [R7+URZ+0x28c30], R8 ;  /* 0x028c3008070075a7 */ /* 0x0044e4000802017f */
[----:B---3--:R-:W-:Y:S05]  /*df90*/  @!P1 NANOSLEEP.SYNCS 0x989680 ;  /* 0x009896800000995d */ /* 0x008fea0003900000 */
[----:B------:R-:W3:Y:S02]  /*dfa0*/  @!P1 SYNCS.PHASECHK.TRANS64 P1, [R7+URZ+0x28c30], R8 ;  /* 0x028c3008070095a7 */ /* 0x000ee4000802007f */
[----:B---3--:R-:W-:Y:S05]  /*dfb0*/  @!P1 BRA `(.L_x_2939) ;  /* 0xfffffffc00f09947 */ /* 0x008fea000383ffff */
[----:B------:R-:W-:Y:S05]  /*dfc0*/  BRA `(.L_x_2938) ;  /* 0xffffff5000e07947 */ /* 0x000fea000383ffff */
.L_x_2943:
[----:B---3--:R3:W4:Y:S02]  /*dfd0*/  SYNCS.PHASECHK.TRANS64.TRYWAIT P2, [R7+URZ+0x28c50], R8 ;  /* 0x028c5008070075a7 */ /* 0x008724000804017f */
[----:B----4-:R-:W-:Y:S05]  /*dfe0*/  @!P2 NANOSLEEP.SYNCS 0x989680 ;  /* 0x009896800000a95d */ /* 0x010fea0003900000 */
[----:B------:R-:W4:Y:S02]  /*dff0*/  @!P2 SYNCS.PHASECHK.TRANS64 P2, [R7+URZ+0x28c50], R8 ;  /* 0x028c50080700a5a7 */ /* 0x000f24000804007f */
[----:B----4-:R-:W-:Y:S05]  /*e000*/  @!P2 BRA `(.L_x_2943) ;  /* 0xfffffffc00f0a947 */ /* 0x010fea000383ffff */
[----:B------:R-:W-:Y:S05]  /*e010*/  BRA `(.L_x_2942) ;  /* 0xffffff6000f07947 */ /* 0x000fea000383ffff */
.L_x_2948:
[----:B--2---:R-:W-:-:S04]  /*e020*/  IMAD.U32 R3, RZ, RZ, UR22 ;  /* 0x00000016ff037e24 */ /* 0x004fc8000f8e00ff */
[----:B------:R2:W3:Y:S03]  /*e030*/  SYNCS.PHASECHK.TRANS64.TRYWAIT P3, [R3+URZ+0x28c30], R8 ;  /* 0x028c3008030075a7 */ /* 0x0004e6000806017f */
[----:B---3--:R-:W-:Y:S05]  /*e040*/  @!P3 NANOSLEEP.SYNCS 0x989680 ;  /* 0x009896800000b95d */ /* 0x008fea0003900000 */
[----:B------:R-:W3:Y:S02]  /*e050*/  @!P3 SYNCS.PHASECHK.TRANS64 P3, [R3+URZ+0x28c30], R8 ;  /* 0x028c30080300b5a7 */ /* 0x000ee4000806007f */
[----:B---3--:R-:W-:Y:S05]  /*e060*/  @!P3 BRA `(.L_x_2948) ;  /* 0xfffffffc00ecb947 */ /* 0x008fea000383ffff */
[----:B------:R-:W-:Y:S05]  /*e070*/  BRA `(.L_x_2947) ;  /* 0xffffff6400c47947 */ /* 0x000fea000383ffff */
.L_x_2952:
[----:B---3--:R3:W4:Y:S02]  /*e080*/  SYNCS.PHASECHK.TRANS64.TRYWAIT P3, [R171+URZ+0x28c50], R8 ;  /* 0x028c5008ab0075a7 */ /* 0x008724000806017f */
[----:B----4-:R-:W-:Y:S05]  /*e090*/  @!P3 NANOSLEEP.SYNCS 0x989680 ;  /* 0x009896800000b95d */ /* 0x010fea0003900000 */
[----:B------:R-:W4:Y:S02]  /*e0a0*/  @!P3 SYNCS.PHASECHK.TRANS64 P3, [R171+URZ+0x28c50], R8 ;  /* 0x028c5008ab00b5a7 */ /* 0x000f24000806007f */
[----:B----4-:R-:W-:Y:S05]  /*e0b0*/  @!P3 BRA `(.L_x_2952) ;  /* 0xfffffffc00f0b947 */ /* 0x010fea000383ffff */
[----:B------:R-:W-:Y:S05]  /*e0c0*/  BRA `(.L_x_2951) ;  /* 0xffffff7800f87947 */ /* 0x000fea000383ffff */
.L_x_2983:
[----:B------:R-:W0:Y:S01]  /*e0d0*/  S2R R5, SR_TID.X ;  /* 0x0000000000057919 */ /* 0x000e220000002100 */
[----:B------:R-:W-:Y:S01]  /*e0e0*/  BSSY B0, `(.L_x_3052) ;  /* 0x000000a000007945 */ /* 0x000fe20003800000 */
[----:B------:R-:W-:Y:S01]  /*e0f0*/  IMAD.MOV.U32 R12, RZ, RZ, RZ ;  /* 0x000000ffff0c7224 */ /* 0x000fe200078e00ff */
[----:B------:R-:W-:Y:S01]  /*e100*/  MOV R15, 0xffffffff ;  /* 0xffffffff000f7802 */ /* 0x000fe20000000f00 */
[----:B------:R-:W-:Y:S01]  /*e110*/  IMAD.MOV.U32 R11, RZ, RZ, 0x1f ;  /* 0x0000001fff0b7424 */ /* 0x000fe200078e00ff */
[----:B0-----:R-:W-:-:S04]  /*e120*/  SHF.R.U32.HI R5, RZ, 0x5, R5 ;  /* 0x00000005ff057819 */ /* 0x001fc80000011605 */
[----:B------:R-:W-:-:S05]  /*e130*/  LOP3.LUT R5, R5, 0x3, RZ, 0xc0, !PT ;  /* 0x0000000305057812 */ /* 0x000fca00078ec0ff */
[----:B------:R-:W-:-:S07]  /*e140*/  IMAD.MOV.U32 R13, RZ, RZ, R5 ;  /* 0x000000ffff0d7224 */ /* 0x000fce00078e0005 */
[----:B------:R-:W-:Y:S05]  /*e150*/  WARPSYNC.COLLECTIVE R15, `(.L_x_3053) ;  /* 0x000000000f087348 */ /* 0x000fea0003c00000 */
[----:B------:R0:W1:Y:S02]  /*e160*/  SHFL.IDX P6, R14, R13, R12, R11 ;  /* 0x0000000c0d0e7389 */ /* 0x00006400000c000b */
[----:B01----:R-:W-:Y:S01]  /*e170*/  ENDCOLLECTIVE ;  /* 0x000000000000791b */ /* 0x003fe20003800000 */
.L_x_3053:
[----:B------:R-:W-:Y:S05]  /*e180*/  BSYNC B0 ;  /* 0x0000000000007941 */ /* 0x000fea0003800000 */
.L_x_3052:
[----:B------:R-:W-:Y:S05]  /*e190*/  BRA `(.L_x_3054) ;  /* 0xffffffc400c87947 */ /* 0x000fea000383ffff */
.L_x_2984:
[----:B------:R-:W-:Y:S01]  /*e1a0*/  BSSY B0, `(.L_x_3055) ;  /* 0x0000006000007945 */ /* 0x000fe20003800000 */
[----:B------:R-:W-:-:S07]  /*e1b0*/  IMAD.MOV.U32 R15, RZ, RZ, -0x1 ;  /* 0xffffffffff0f7424 */ /* 0x000fce00078e00ff */
[----:B------:R-:W-:Y:S05]  /*e1c0*/  WARPSYNC.COLLECTIVE R15, `(.L_x_3056) ;  /* 0x000000000f0c7348 */ /* 0x000fea0003c00000 */
[----:B------:R-:W-:Y:S02]  /*e1d0*/  ELECT P6, UR62, PT ;  /* 0x00000000003e782f */ /* 0x000fe400038c0000 */
[----:B------:R-:W-:Y:S01]  /*e1e0*/  MOV R14, UR62 ;  /* 0x0000003e000e7c02 */ /* 0x000fe20008000f00 */
[----:B------:R-:W-:Y:S10]  /*e1f0*/  ENDCOLLECTIVE ;  /* 0x000000000000791b */ /* 0x000ff40003800000 */
.L_x_3056:
[----:B------:R-:W-:Y:S05]  /*e200*/  BSYNC B0 ;  /* 0x0000000000007941 */ /* 0x000fea0003800000 */
.L_x_3055:
[----:B------:R-:W-:Y:S05]  /*e210*/  BRA `(.L_x_3057) ;  /* 0xffffffc400c07947 */ /* 0x000fea000383ffff */
.L_x_2987:
[----:B0-----:R0:W1:Y:S02]  /*e220*/  SYNCS.PHASECHK.TRANS64.TRYWAIT P0, [R8+URZ+0x28c40], R10 ;  /* 0x028c400a080075a7 */ /* 0x001064000800017f */
[----:B-1----:R-:W-:Y:S05]  /*e230*/  @!P0 NANOSLEEP.SYNCS 0x989680 ;  /* 0x009896800000895d */ /* 0x002fea0003900000 */
[----:B------:R-:W1:Y:S02]  /*e240*/  @!P0 SYNCS.PHASECHK.TRANS64 P0, [R8+URZ+0x28c40], R10 ;  /* 0x028c400a080085a7 */ /* 0x000e64000800007f */
[----:B-1----:R-:W-:Y:S05]  /*e250*/  @!P0 BRA `(.L_x_2987) ;  /* 0xfffffffc00f08947 */ /* 0x002fea000383ffff */
[----:B------:R-:W-:Y:S05]  /*e260*/  BRA `(.L_x_3058) ;  /* 0xffffffc800307947 */ /* 0x000fea000383ffff */
.L_x_2990:
        /* <DEDUP_REMOVED lines=8> */
.L_x_2993:
[----:B0-----:R0:W1:Y:S02]  /*e2f0*/  SYNCS.PHASECHK.TRANS64.TRYWAIT P0, [R8+URZ+0x28c60], R6 ;  /* 0x028c6006080075a7 */ /* 0x001064000800017f */
[----:B-1----:R-:W-:Y:S05]  /*e300*/  @!P0 NANOSLEEP.SYNCS 0x989680 ;  /* 0x009896800000895d */ /* 0x002fea0003900000 */
[----:B------:R-:W1:Y:S02]  /*e310*/  @!P0 SYNCS.PHASECHK.TRANS64 P0, [R8+URZ+0x28c60], R6 ;  /* 0x028c6006080085a7 */ /* 0x000e64000800007f */
[----:B-1----:R-:W-:Y:S05]  /*e320*/  @!P0 BRA `(.L_x_2993) ;  /* 0xfffffffc00f08947 */ /* 0x002fea000383ffff */
[----:B------:R-:W-:Y:S05]  /*e330*/  BRA `(.L_x_3060) ;  /* 0xffffffcc002c7947 */ /* 0x000fea000383ffff */
.L_x_3002:
[----:B-1----:R1:W2:Y:S02]  /*e340*/  SYNCS.PHASECHK.TRANS64.TRYWAIT P0, [R3+URZ+0x28c40], R6 ;  /* 0x028c4006030075a7 */ /* 0x0022a4000800017f */
[----:B--2---:R-:W-:Y:S05]  /*e350*/  @!P0 NANOSLEEP.SYNCS 0x989680 ;  /* 0x009896800000895d */ /* 0x004fea0003900000 */
[----:B------:R-:W2:Y:S02]  /*e360*/  @!P0 SYNCS.PHASECHK.TRANS64 P0, [R3+URZ+0x28c40], R6 ;  /* 0x028c4006030085a7 */ /* 0x000ea4000800007f */
[----:B--2---:R-:W-:Y:S05]  /*e370*/  @!P0 BRA `(.L_x_3002) ;  /* 0xfffffffc00f08947 */ /* 0x004fea000383ffff */
[----:B------:R-:W-:Y:S05]  /*e380*/  BRA `(.L_x_3061) ;  /* 0xffffffd400047947 */ /* 0x000fea000383ffff */
.L_x_3004:
[----:B--2---:R2:W3:Y:S02]  /*e390*/  SYNCS.PHASECHK.TRANS64.TRYWAIT P0, [R3+URZ+0x28c60], R6 ;  /* 0x028c6006030075a7 */ /* 0x0044e4000800017f */
[----:B---3--:R-:W-:Y:S05]  /*e3a0*/  @!P0 NANOSLEEP.SYNCS 0x989680 ;  /* 0x009896800000895d */ /* 0x008fea0003900000 */
[----:B------:R-:W3:Y:S02]  /*e3b0*/  @!P0 SYNCS.PHASECHK.TRANS64 P0, [R3+URZ+0x28c60], R6 ;  /* 0x028c6006030085a7 */ /* 0x000ee4000800007f */
[----:B---3--:R-:W-:Y:S05]  /*e3c0*/  @!P0 BRA `(.L_x_3004) ;  /* 0xfffffffc00f08947 */ /* 0x008fea000383ffff */
[----:B------:R-:W-:Y:S05]  /*e3d0*/  BRA `(.L_x_3062) ;  /* 0xffffffd400747947 */ /* 0x000fea000383ffff */
.L_x_3009:
[----:B--2---:R2:W3:Y:S02]  /*e3e0*/  SYNCS.PHASECHK.TRANS64.TRYWAIT P0, [R2+URZ+0x28c40], R3 ;  /* 0x028c4003020075a7 */ /* 0x0044e4000800017f */
[----:B---3--:R-:W-:Y:S05]  /*e3f0*/  @!P0 NANOSLEEP.SYNCS 0x989680 ;  /* 0x009896800000895d */ /* 0x008fea0003900000 */
[----:B------:R-:W3:Y:S02]  /*e400*/  @!P0 SYNCS.PHASECHK.TRANS64 P0, [R2+URZ+0x28c40], R3 ;  /* 0x028c4003020085a7 */ /* 0x000ee4000800007f */
[----:B---3--:R-:W-:Y:S05]  /*e410*/  @!P0 BRA `(.L_x_3009) ;  /* 0xfffffffc00f08947 */ /* 0x008fea000383ffff */
[----:B------:R-:W-:Y:S05]  /*e420*/  BRA `(.L_x_3063) ;  /* 0xffffffdc00107947 */ /* 0x000fea000383ffff */
.L_x_3011:
[----:B-1----:R1:W3:Y:S02]  /*e430*/  SYNCS.PHASECHK.TRANS64.TRYWAIT P1, [R2+URZ+0x28c60], R3 ;  /* 0x028c6003020075a7 */ /* 0x0022e4000802017f */
[----:B---3--:R-:W-:Y:S05]  /*e440*/  @!P1 NANOSLEEP.SYNCS 0x989680 ;  /* 0x009896800000995d */ /* 0x008fea0003900000 */
[----:B------:R-:W3:Y:S02]  /*e450*/  @!P1 SYNCS.PHASECHK.TRANS64 P1, [R2+URZ+0x28c60], R3 ;  /* 0x028c6003020095a7 */ /* 0x000ee4000802007f */
[----:B---3--:R-:W-:Y:S05]  /*e460*/  @!P1 BRA `(.L_x_3011) ;  /* 0xfffffffc00f09947 */ /* 0x008fea000383ffff */
[----:B------:R-:W-:Y:S05]  /*e470*/  BRA `(.L_x_3064) ;  /* 0xffffffdc007c7947 */ /* 0x000fea000383ffff */
.L_x_3016:
[----:B---3--:R3:W4:Y:S02]  /*e480*/  SYNCS.PHASECHK.TRANS64.TRYWAIT P0, [R2+URZ+0x28c40], R3 ;  /* 0x028c4003020075a7 */ /* 0x008724000800017f */
[----:B----4-:R-:W-:Y:S05]  /*e490*/  @!P0 NANOSLEEP.SYNCS 0x989680 ;  /* 0x009896800000895d */ /* 0x010fea0003900000 */
[----:B------:R-:W4:Y:S02]  /*e4a0*/  @!P0 SYNCS.PHASECHK.TRANS64 P0, [R2+URZ+0x28c40], R3 ;  /* 0x028c4003020085a7 */ /* 0x000f24000800007f */
[----:B----4-:R-:W-:Y:S05]  /*e4b0*/  @!P0 BRA `(.L_x_3016) ;  /* 0xfffffffc00f08947 */ /* 0x010fea000383ffff */
[----:B------:R-:W-:Y:S05]  /*e4c0*/  BRA `(.L_x_3065) ;  /* 0xffffffe000f87947 */ /* 0x000fea000383ffff */
.L_x_3018:
[----:B-1----:R1:W2:Y:S02]  /*e4d0*/  SYNCS.PHASECHK.TRANS64.TRYWAIT P1, [R2+URZ+0x28c60], R3 ;  /* 0x028c6003020075a7 */ /* 0x0022a4000802017f */
[----:B--2---:R-:W-:Y:S05]  /*e4e0*/  @!P1 NANOSLEEP.SYNCS 0x989680 ;  /* 0x009896800000995d */ /* 0x004fea0003900000 */
[----:B------:R-:W2:Y:S02]  /*e4f0*/  @!P1 SYNCS.PHASECHK.TRANS64 P1, [R2+URZ+0x28c60], R3 ;  /* 0x028c6003020095a7 */ /* 0x000ea4000802007f */
[----:B--2---:R-:W-:Y:S05]  /*e500*/  @!P1 BRA `(.L_x_3018) ;  /* 0xfffffffc00f09947 */ /* 0x004fea000383ffff */
[----:B------:R-:W-:Y:S05]  /*e510*/  BRA `(.L_x_3066) ;  /* 0xffffffe400687947 */ /* 0x000fea000383ffff */
.L_x_3023:
[----:B------:R-:W-:Y:S01]  /*e520*/  BSSY B0, `(.L_x_3067) ;  /* 0x0000008000007945 */ /* 0x000fe20003800000 */
[----:B------:R-:W-:Y:S01]  /*e530*/  IMAD.MOV.U32 R13, RZ, RZ, R16 ;  /* 0x000000ffff0d7224 */ /* 0x000fe200078e0010 */
[----:B0-----:R-:W-:Y:S01]  /*e540*/  MOV R15, 0xffffffff ;  /* 0xffffffff000f7802 */ /* 0x001fe20000000f00 */
[----:B-1----:R-:W-:Y:S02]  /*e550*/  IMAD.MOV.U32 R12, RZ, RZ, RZ ;  /* 0x000000ffff0c7224 */ /* 0x002fe400078e00ff */
[----:B------:R-:W-:-:S07]  /*e560*/  IMAD.MOV.U32 R11, RZ, RZ, 0x1f ;  /* 0x0000001fff0b7424 */ /* 0x000fce00078e00ff */
[----:B--2---:R-:W-:Y:S05]  /*e570*/  WARPSYNC.COLLECTIVE R15, `(.L_x_3068) ;  /* 0x000000000f087348 */ /* 0x004fea0003c00000 */
[----:B------:R0:W1:Y:S02]  /*e580*/  SHFL.IDX P6, R14, R13, R12, R11 ;  /* 0x0000000c0d0e7389 */ /* 0x00006400000c000b */
[----:B012---:R-:W-:Y:S01]  /*e590*/  ENDCOLLECTIVE ;  /* 0x000000000000791b */ /* 0x007fe20003800000 */
.L_x_3068:
[----:B------:R-:W-:Y:S05]  /*e5a0*/  BSYNC B0 ;  /* 0x0000000000007941 */ /* 0x000fea0003800000 */
.L_x_3067:
[----:B------:R-:W-:Y:S01]  /*e5b0*/  IMAD.MOV.U32 R13, RZ, RZ, R16 ;  /* 0x000000ffff0d7224 */ /* 0x000fe200078e0010 */
[----:B------:R-:W-:Y:S01]  /*e5c0*/  MOV R15, 0xffffffff ;  /* 0xffffffff000f7802 */ /* 0x000fe20000000f00 */
[----:B------:R-:W-:Y:S02]  /*e5d0*/  IMAD.MOV.U32 R12, RZ, RZ, 0x1 ;  /* 0x00000001ff0c7424 */ /* 0x000fe400078e00ff */
[----:B------:R-:W-:Y:S02]  /*e5e0*/  IMAD.MOV.U32 R11, RZ, RZ, 0x1f ;  /* 0x0000001fff0b7424 */ /* 0x000fe400078e00ff */
[----:B------:R-:W-:-:S07]  /*e5f0*/  IMAD.MOV.U32 R4, RZ, RZ, R14 ;  /* 0x000000ffff047224 */ /* 0x000fce00078e000e */
[----:B------:R-:W-:Y:S05]  /*e600*/  WARPSYNC.COLLECTIVE R15, `(.L_x_3069) ;  /* 0x000000000f087348 */ /* 0x000fea0003c00000 */
[----:B------:R0:W1:Y:S02]  /*e610*/  SHFL.IDX P6, R14, R13, R12, R11 ;  /* 0x0000000c0d0e7389 */ /* 0x00006400000c000b */
[----:B01----:R-:W-:Y:S01]  /*e620*/  ENDCOLLECTIVE ;  /* 0x000000000000791b */ /* 0x003fe20003800000 */
.L_x_3069:
[----:B------:R-:W-:Y:S01]  /*e630*/  IMAD.MOV.U32 R5, RZ, RZ, R14 ;  /* 0x000000ffff057224 */ /* 0x000fe200078e000e */
[----:B------:R-:W-:Y:S06]  /*e640*/  BRA `(.L_x_3070) ;  /* 0xffffffe800ac7947 */ /* 0x000fec000383ffff */
.L_x_3026:
[----:B------:R-:W-:Y:S01]  /*e650*/  BSSY B0, `(.L_x_3071) ;  /* 0x0000008000007945 */ /* 0x000fe20003800000 */
[----:B-----5:R-:W-:Y:S01]  /*e660*/  IMAD.MOV.U32 R13, RZ, RZ, R3 ;  /* 0x000000ffff0d7224 */ /* 0x020fe200078e0003 */
[----:B------:R-:W-:Y:S01]  /*e670*/  MOV R15, 0xffffffff ;  /* 0xffffffff000f7802 */ /* 0x000fe20000000f00 */
[----:B-1----:R-:W-:Y:S02]  /*e680*/  IMAD.MOV.U32 R12, RZ, RZ, 0x1 ;  /* 0x00000001ff0c7424 */ /* 0x002fe400078e00ff */
[----:B------:R-:W-:-:S07]  /*e690*/  IMAD.MOV.U32 R11, RZ, RZ, RZ ;  /* 0x000000ffff0b7224 */ /* 0x000fce00078e00ff */
[----:B0-234-:R-:W-:Y:S05]  /*e6a0*/  WARPSYNC.COLLECTIVE R15, `(.L_x_3072) ;  /* 0x000000000f087348 */ /* 0x01dfea0003c00000 */
[----:B------:R1:W0:Y:S02]  /*e6b0*/  SHFL.UP P6, R14, R13, R12, R11 ;  /* 0x0400000c0d0e7389 */ /* 0x00022400000c000b */
[----:B01234-:R-:W-:Y:S01]  /*e6c0*/  ENDCOLLECTIVE ;  /* 0x000000000000791b */ /* 0x01ffe20003800000 */
.L_x_3072:
[----:B------:R-:W-:Y:S05]  /*e6d0*/  BSYNC B0 ;  /* 0x0000000000007941 */ /* 0x000fea0003800000 */
.L_x_3071:
        /* <DEDUP_REMOVED lines=10> */
.L_x_3073:
[----:B------:R-:W-:Y:S01]  /*e780*/  IMAD.MOV.U32 R12, RZ, RZ, 0x4 ;  /* 0x00000004ff0c7424 */ /* 0x000fe200078e00ff */
[----:B------:R-:W-:Y:S02]  /*e790*/  SEL R2, R14, RZ, P0 ;  /* 0x000000ff0e027207 */ /* 0x000fe40000000000 */
[----:B------:R-:W-:Y:S02]  /*e7a0*/  ISETP.GE.U32.AND P0, PT, R8, 0x4, PT ;  /* 0x000000040800780c */ /* 0x000fe40003f06070 */
[----:B------:R-:W-:-:S05]  /*e7b0*/  IADD3 R2, R13, R2, RZ ;  /* 0x000000020d027210 */ /* 0x000fca0007ffe0ff */
[----:B------:R-:W-:-:S07]  /*e7c0*/  IMAD.MOV.U32 R13, RZ, RZ, R2 ;  /* 0x000000ffff0d7224 */ /* 0x000fce00078e0002 */
[----:B------:R-:W-:Y:S05]  /*e7d0*/  WARPSYNC.COLLECTIVE R15, `(.L_x_3074) ;  /* 0x000000000f087348 */ /* 0x000fea0003c00000 */
[----:B------:R0:W1:Y:S02]  /*e7e0*/  SHFL.UP P6, R14, R13, R12, R11 ;  /* 0x0400000c0d0e7389 */ /* 0x00006400000c000b */
[----:B01----:R-:W-:Y:S01]  /*e7f0*/  ENDCOLLECTIVE ;  /* 0x000000000000791b */ /* 0x003fe20003800000 */
.L_x_3074:
[----:B------:R-:W-:Y:S02]  /*e800*/  MOV R12, 0x8 ;  /* 0x00000008000c7802 */ /* 0x000fe40000000f00 */
[----:B------:R-:W-:Y:S02]  /*e810*/  SEL R7, R14, RZ, P0 ;  /* 0x000000ff0e077207 */ /* 0x000fe40000000000 */
[----:B------:R-:W-:-:S03]  /*e820*/  ISETP.GE.U32.AND P0, PT, R8, 0x8, PT ;  /* 0x000000080800780c */ /* 0x000fc60003f06070 */
[----:B------:R-:W-:-:S04]  /*e830*/  IMAD.IADD R6, R2, 0x1, R7 ;  /* 0x0000000102067824 */ /* 0x000fc800078e0207 */
[----:B------:R-:W-:-:S07]  /*e840*/  IMAD.MOV.U32 R13, RZ, RZ, R6 ;  /* 0x000000ffff0d7224 */ /* 0x000fce00078e0006 */
[----:B------:R-:W-:Y:S05]  /*e850*/  WARPSYNC.COLLECTIVE R15, `(.L_x_3075) ;  /* 0x000000000f087348 */ /* 0x000fea0003c00000 */
[----:B------:R0:W1:Y:S02]  /*e860*/  SHFL.UP P6, R14, R13, R12, R11 ;  /* 0x0400000c0d0e7389 */ /* 0x00006400000c000b */
[----:B01----:R-:W-:Y:S01]  /*e870*/  ENDCOLLECTIVE ;  /* 0x000000000000791b */ /* 0x003fe20003800000 */
.L_x_3075:
        /* <DEDUP_REMOVED lines=8> */
.L_x_3076:
[----:B------:R-:W-:Y:S02]  /*e900*/  IMAD.MOV.U32 R12, RZ, RZ, 0x1f ;  /* 0x0000001fff0c7424 */ /* 0x000fe400078e00ff */
[----:B------:R-:W-:Y:S01]  /*e910*/  IMAD.MOV.U32 R11, RZ, RZ, 0x1f ;  /* 0x0000001fff0b7424 */ /* 0x000fe200078e00ff */
[----:B------:R-:W-:-:S05]  /*e920*/  SEL R2, R14, RZ, P0 ;  /* 0x000000ff0e027207 */ /* 0x000fca0000000000 */
[----:B------:R-:W-:-:S05]  /*e930*/  IMAD.IADD R2, R7, 0x1, R2 ;  /* 0x0000000107027824 */ /* 0x000fca00078e0202 */
[----:B------:R-:W-:-:S07]  /*e940*/  MOV R13, R2 ;  /* 0x00000002000d7202 */ /* 0x000fce0000000f00 */
[----:B------:R-:W-:Y:S05]  /*e950*/  WARPSYNC.COLLECTIVE R15, `(.L_x_3077) ;  /* 0x000000000f087348 */ /* 0x000fea0003c00000 */
[----:B------:R0:W1:Y:S02]  /*e960*/  SHFL.IDX P6, R14, R13, R12, R11 ;  /* 0x0000000c0d0e7389 */ /* 0x00006400000c000b */
[----:B01----:R-:W-:Y:S01]  /*e970*/  ENDCOLLECTIVE ;  /* 0x000000000000791b */ /* 0x003fe20003800000 */
.L_x_3077:
[----:B------:R-:W-:Y:S05]  /*e980*/  BRA `(.L_x_3078) ;  /* 0xffffffe800707947 */ /* 0x000fea000383ffff */
.L_x_3031:
[----:B------:R-:W-:Y:S01]  /*e990*/  BSSY B0, `(.L_x_3079) ;  /* 0x0000008000007945 */ /* 0x000fe20003800000 */
[----:B-----5:R-:W-:Y:S01]  /*e9a0*/  IMAD.MOV.U32 R13, RZ, RZ, R3 ;  /* 0x000000ffff0d7224 */ /* 0x020fe200078e0003 */
[----:B-1----:R-:W-:Y:S01]  /*e9b0*/  MOV R11, RZ ;  /* 0x000000ff000b7202 */ /* 0x002fe20000000f00 */
[----:B------:R-:W-:Y:S02]  /*e9c0*/  IMAD.MOV.U32 R12, RZ, RZ, 0x1 ;  /* 0x00000001ff0c7424 */ /* 0x000fe400078e00ff */
[----:B------:R-:W-:-:S07]  /*e9d0*/  IMAD.MOV.U32 R15, RZ, RZ, -0x1 ;  /* 0xffffffffff0f7424 */ /* 0x000fce00078e00ff */
[----:B0-----:R-:W-:Y:S05]  /*e9e0*/  WARPSYNC.COLLECTIVE R15, `(.L_x_3080) ;  /* 0x000000000f087348 */ /* 0x001fea0003c00000 */
[----:B------:R1:W2:Y:S02]  /*e9f0*/  SHFL.UP P6, R14, R13, R12, R11 ;  /* 0x0400000c0d0e7389 */ /* 0x0002a400000c000b */
[----:B012---:R-:W-:Y:S01]  /*ea00*/  ENDCOLLECTIVE ;  /* 0x000000000000791b */ /* 0x007fe20003800000 */
.L_x_3080:
[----:B------:R-:W-:Y:S05]  /*ea10*/  BSYNC B0 ;  /* 0x0000000000007941 */ /* 0x000fea0003800000 */
.L_x_3079:
[----:B------:R-:W-:Y:S01]  /*ea20*/  ISETP.NE.AND P0, PT, R8, RZ, PT ;  /* 0x000000ff0800720c */ /* 0x000fe20003f05270 */
[----:B------:R-:W-:Y:S01]  /*ea30*/  IMAD.MOV.U32 R12, RZ, RZ, 0x2 ;  /* 0x00000002ff0c7424 */ /* 0x000fe200078e00ff */
[----:B------:R-:W-:Y:S01]  /*ea40*/  MOV R15, 0xffffffff ;  /* 0xffffffff000f7802 */ /* 0x000fe20000000f00 */
[----:B------:R-:W-:Y:S01]  /*ea50*/  IMAD.MOV.U32 R11, RZ, RZ, RZ ;  /* 0x000000ffff0b7224 */ /* 0x000fe200078e00ff */
[----:B------:R-:W-:Y:S02]  /*ea60*/  SEL R14, R14, RZ, P0 ;  /* 0x000000ff0e0e7207 */ /* 0x000fe40000000000 */
[----:B------:R-:W-:-:S03]  /*ea70*/  ISETP.GE.U32.AND P0, PT, R8, 0x2, PT ;  /* 0x000000020800780c */ /* 0x000fc60003f06070 */
[----:B------:R-:W-:-:S10]  /*ea80*/  IMAD.IADD R13, R3, 0x1, R14 ;  /* 0x00000001030d7824 */ /* 0x000fd400078e020e */
[----:B------:R-:W-:Y:S05]  /*ea90*/  WARPSYNC.COLLECTIVE R15, `(.L_x_3081) ;  /* 0x000000000f087348 */ /* 0x000fea0003c00000 */
[----:B------:R0:W1:Y:S02]  /*eaa0*/  SHFL.UP P6, R14, R13, R12, R11 ;  /* 0x0400000c0d0e7389 */ /* 0x00006400000c000b */
[----:B01----:R-:W-:Y:S01]  /*eab0*/  ENDCOLLECTIVE ;  /* 0x000000000000791b */ /* 0x003fe20003800000 */
.L_x_3081:
        /* <DEDUP_REMOVED lines=8> */
.L_x_3082:
[----:B------:R-:W-:Y:S01]  /*eb40*/  IMAD.MOV.U32 R12, RZ, RZ, 0x8 ;  /* 0x00000008ff0c7424 */ /* 0x000fe200078e00ff */
[----:B------:R-:W-:Y:S02]  /*eb50*/  SEL R7, R14, RZ, P0 ;  /* 0x000000ff0e077207 */ /* 0x000fe40000000000 */
[----:B------:R-:W-:-:S03]  /*eb60*/  ISETP.GE.U32.AND P0, PT, R8, 0x8, PT ;  /* 0x000000080800780c */ /* 0x000fc60003f06070 */
[----:B------:R-:W-:-:S05]  /*eb70*/  IMAD.IADD R6, R2, 0x1, R7 ;  /* 0x0000000102067824 */ /* 0x000fca00078e0207 */
[----:B------:R-:W-:-:S07]  /*eb80*/  MOV R13, R6 ;  /* 0x00000006000d7202 */ /* 0x000fce0000000f00 */
[----:B------:R-:W-:Y:S05]  /*eb90*/  WARPSYNC.COLLECTIVE R15, `(.L_x_3083) ;  /* 0x000000000f087348 */ /* 0x000fea0003c00000 */
[----:B------:R0:W1:Y:S02]  /*eba0*/  SHFL.UP P6, R14, R13, R12, R11 ;  /* 0x0400000c0d0e7389 */ /* 0x00006400000c000b */
[----:B01----:R-:W-:Y:S01]  /*ebb0*/  ENDCOLLECTIVE ;  /* 0x000000000000791b */ /* 0x003fe20003800000 */
.L_x_3083:
        /* <DEDUP_REMOVED lines=8> */
.L_x_3084:
[----:B------:R-:W-:Y:S02]  /*ec40*/  IMAD.MOV.U32 R12, RZ, RZ, 0x1f ;  /* 0x0000001fff0c7424 */ /* 0x000fe400078e00ff */
[----:B------:R-:W-:Y:S01]  /*ec50*/  IMAD.MOV.U32 R11, RZ, RZ, 0x1f ;  /* 0x0000001fff0b7424 */ /* 0x000fe200078e00ff */
[----:B------:R-:W-:-:S04]  /*ec60*/  SEL R2, R14, RZ, P0 ;  /* 0x000000ff0e027207 */ /* 0x000fc80000000000 */
[----:B------:R-:W-:-:S05]  /*ec70*/  IADD3 R2, R7, R2, RZ ;  /* 0x0000000207027210 */ /* 0x000fca0007ffe0ff */
[----:B------:R-:W-:-:S07]  /*ec80*/  IMAD.MOV.U32 R13, RZ, RZ, R2 ;  /* 0x000000ffff0d7224 */ /* 0x000fce00078e0002 */
[----:B------:R-:W-:Y:S05]  /*ec90*/  WARPSYNC.COLLECTIVE R15, `(.L_x_3085) ;  /* 0x000000000f087348 */ /* 0x000fea0003c00000 */
[----:B------:R0:W1:Y:S02]  /*eca0*/  SHFL.IDX P6, R14, R13, R12, R11 ;  /* 0x0000000c0d0e7389 */ /* 0x00006400000c000b */
[----:B01----:R-:W-:Y:S01]  /*ecb0*/  ENDCOLLECTIVE ;  /* 0x000000000000791b */ /* 0x003fe20003800000 */
.L_x_3085:
[----:B------:R-:W-:Y:S05]  /*ecc0*/  BRA `(.L_x_3086) ;  /* 0xffffffe800547947 */ /* 0x000fea000383ffff */
.L_x_3033:
[----:B------:R-:W-:Y:S01]  /*ecd0*/  BSSY B0, `(.L_x_3087) ;  /* 0x0000006000007945 */ /* 0x000fe20003800000 */
[----:B------:R-:W-:Y:S01]  /*ece0*/  PLOP3.LUT P6, PT, P6, PT, PT, 0x8, 0x0 ;  /* 0x000000000000781c */ /* 0x000fe200037ce170 */
[----:B------:R-:W-:-:S12]  /*ecf0*/  IMAD.MOV.U32 R15, RZ, RZ, -0x1 ;  /* 0xffffffffff0f7424 */ /* 0x000fd800078e00ff */
[----:B01----:R-:W-:Y:S05]  /*ed00*/  WARPSYNC.COLLECTIVE R15, `(.L_x_3088) ;  /* 0x000000000f087348 */ /* 0x003fea0003c00000 */
[----:B------:R-:W-:Y:S01]  /*ed10*/  VOTE.ANY R14, PT, P6 ;  /* 0x00000000000e7806 */ /* 0x000fe200030e0100 */
[----:B01----:R-:W-:Y:S06]  /*ed20*/  ENDCOLLECTIVE ;  /* 0x000000000000791b */ /* 0x003fec0003800000 */
.L_x_3088:
[----:B------:R-:W-:Y:S05]  /*ed30*/  BSYNC B0 ;  /* 0x0000000000007941 */ /* 0x000fea0003800000 */
.L_x_3087:
[----:B------:R-:W-:Y:S01]  /*ed40*/  MOV R7, R14 ;  /* 0x0000000e00077202 */ /* 0x000fe20000000f00 */
[----:B------:R-:W-:Y:S02]  /*ed50*/  IMAD.MOV.U32 R13, RZ, RZ, R3 ;  /* 0x000000ffff0d7224 */ /* 0x000fe400078e0003 */
[----:B------:R-:W-:Y:S01]  /*ed60*/  IMAD.MOV.U32 R11, RZ, RZ, 0x1f ;  /* 0x0000001fff0b7424 */ /* 0x000fe200078e00ff */
[----:B------:R-:W0:Y:S01]  /*ed70*/  POPC R5, R7 ;  /* 0x0000000700057309 */ /* 0x000e220000000000 */
[----:B------:R-:W-:Y:S02]  /*ed80*/  IMAD.MOV.U32 R15, RZ, RZ, -0x1 ;  /* 0xffffffffff0f7424 */ /* 0x000fe400078e00ff */
[----:B0-----:R-:W-:-:S07]  /*ed90*/  IMAD.MOV.U32 R12, RZ, RZ, R5 ;  /* 0x000000ffff0c7224 */ /* 0x001fce00078e0005 */
[----:B------:R-:W-:Y:S05]  /*eda0*/  WARPSYNC.COLLECTIVE R15, `(.L_x_3089) ;  /* 0x000000000f087348 */ /* 0x000fea0003c00000 */
[----:B------:R0:W1:Y:S02]  /*edb0*/  SHFL.IDX P6, R14, R13, R12, R11 ;  /* 0x0000000c0d0e7389 */ /* 0x00006400000c000b */
[----:B01----:R-:W-:Y:S01]  /*edc0*/  ENDCOLLECTIVE ;  /* 0x000000000000791b */ /* 0x003fe20003800000 */
.L_x_3089:
[----:B------:R-:W-:Y:S01]  /*edd0*/  MOV R17, R14 ;  /* 0x0000000e00117202 */ /* 0x000fe20000000f00 */
[----:B------:R-:W-:Y:S06]  /*ede0*/  BRA `(.L_x_3090) ;  /* 0xffffffe800447947 */ /* 0x000fec000383ffff */
.L_x_3035:
[----:B------:R-:W-:Y:S01]  /*edf0*/  BSSY B0, `(.L_x_3091) ;  /* 0x0000007000007945 */ /* 0x000fe20003800000 */
[----:B------:R-:W-:Y:S02]  /*ee00*/  IMAD.MOV.U32 R13, RZ, RZ, R2 ;  /* 0x000000ffff0d7224 */ /* 0x000fe400078e0002 */
[----:B------:R-:W-:Y:S02]  /*ee10*/  IMAD.MOV.U32 R11, RZ, RZ, 0x1f ;  /* 0x0000001fff0b7424 */ /* 0x000fe400078e00ff */
[----:B------:R-:W-:-:S07]  /*ee20*/  IMAD.MOV.U32 R15, RZ, RZ, -0x1 ;  /* 0xffffffffff0f7424 */ /* 0x000fce00078e00ff */
[----:B0-23--:R-:W-:Y:S05]  /*ee30*/  WARPSYNC.COLLECTIVE R15, `(.L_x_3092) ;  /* 0x000000000f087348 */ /* 0x00dfea0003c00000 */
[----:B------:R1:W4:Y:S02]  /*ee40*/  SHFL.IDX P6, R14, R13, R12, R11 ;  /* 0x0000000c0d0e7389 */ /* 0x00032400000c000b */
[----:B01234-:R-:W-:Y:S01]  /*ee50*/  ENDCOLLECTIVE ;  /* 0x000000000000791b */ /* 0x01ffe20003800000 */
.L_x_3092:
[----:B------:R-:W-:Y:S05]  /*ee60*/  BSYNC B0 ;  /* 0x0000000000007941 */ /* 0x000fea0003800000 */
.L_x_3091:
[----:B------:R-:W-:Y:S05]  /*ee70*/  BRA `(.L_x_3034) ;  /* 0xffffffe8003c7947 */ /* 0x000fea000383ffff */
.L_x_3039:
[----:B0-----:R0:W2:Y:S02]  /*ee80*/  SYNCS.PHASECHK.TRANS64.TRYWAIT P0, [R0+URZ+0x28c20], R3 ;  /* 0x028c2003000075a7 */ /* 0x0010a4000800017f */
[----:B--2---:R-:W-:Y:S05]  /*ee90*/  @!P0 NANOSLEEP.SYNCS 0x989680 ;  /* 0x009896800000895d */ /* 0x004fea0003900000 */
[----:B------:R-:W2:Y:S02]  /*eea0*/  @!P0 SYNCS.PHASECHK.TRANS64 P0, [R0+URZ+0x28c20], R3 ;  /* 0x028c2003000085a7 */ /* 0x000ea4000800007f */
[----:B--2---:R-:W-:Y:S05]  /*eeb0*/  @!P0 BRA `(.L_x_3039) ;  /* 0xfffffffc00f08947 */ /* 0x004fea000383ffff */
[----:B------:R-:W-:Y:S05]  /*eec0*/  BRA `(.L_x_3093) ;  /* 0xffffffec00207947 */ /* 0x000fea000383ffff */
.L_x_3040:
[----:B------:R-:W2:Y:S01]  /*eed0*/  S2R R2, SR_TID.X ;  /* 0x0000000000027919 */ /* 0x000ea20000002100 */
[----:B------:R-:W-:Y:S01]  /*eee0*/  BSSY B0, `(.L_x_3094) ;  /* 0x000000a000007945 */ /* 0x000fe20003800000 */
[----:B-1----:R-:W-:Y:S01]  /*eef0*/  MOV R12, RZ ;  /* 0x000000ff000c7202 */ /* 0x002fe20000000f00 */
[----:B------:R-:W-:Y:S02]  /*ef00*/  IMAD.MOV.U32 R11, RZ, RZ, 0x1f ;  /* 0x0000001fff0b7424 */ /* 0x000fe400078e00ff */
[----:B------:R-:W-:Y:S01]  /*ef10*/  IMAD.MOV.U32 R15, RZ, RZ, -0x1 ;  /* 0xffffffffff0f7424 */ /* 0x000fe200078e00ff */
[----:B--2---:R-:W-:-:S04]  /*ef20*/  SHF.R.U32.HI R2, RZ, 0x5, R2 ;  /* 0x00000005ff027819 */ /* 0x004fc80000011602 */
[----:B------:R-:W-:-:S05]  /*ef30*/  LOP3.LUT R2, R2, 0x3, RZ, 0xc0, !PT ;  /* 0x0000000302027812 */ /* 0x000fca00078ec0ff */
[----:B------:R-:W-:-:S07]  /*ef40*/  IMAD.MOV.U32 R13, RZ, RZ, R2 ;  /* 0x000000ffff0d7224 */ /* 0x000fce00078e0002 */
[----:B0-----:R-:W-:Y:S05]  /*ef50*/  WARPSYNC.COLLECTIVE R15, `(.L_x_3095) ;  /* 0x000000000f087348 */ /* 0x001fea0003c00000 */
[----:B------:R1:W2:Y:S02]  /*ef60*/  SHFL.IDX P6, R14, R13, R12, R11 ;  /* 0x0000000c0d0e7389 */ /* 0x0002a400000c000b */
[----:B012---:R-:W-:Y:S01]  /*ef70*/  ENDCOLLECTIVE ;  /* 0x000000000000791b */ /* 0x007fe20003800000 */
.L_x_3095:
[----:B------:R-:W-:Y:S05]  /*ef80*/  BSYNC B0 ;  /* 0x0000000000007941 */ /* 0x000fea0003800000 */
.L_x_3094:
[----:B------:R-:W-:Y:S05]  /*ef90*/  BRA `(.L_x_3096) ;  /* 0xffffffec00087947 */ /* 0x000fea000383ffff */
.L_x_3043:
[----:B------:R-:W-:Y:S01]  /*efa0*/  BSSY B1, `(.L_x_3097) ;  /* 0x0000006000017945 */ /* 0x000fe20003800000 */
[----:B------:R-:W-:-:S07]  /*efb0*/  IMAD.MOV.U32 R15, RZ, RZ, -0x1 ;  /* 0xffffffffff0f7424 */ /* 0x000fce00078e00ff */
[----:B012---:R-:W-:Y:S05]  /*efc0*/  WARPSYNC.COLLECTIVE R15, `(.L_x_3098) ;  /* 0x000000000f0c7348 */ /* 0x007fea0003c00000 */
[----:B------:R-:W-:Y:S02]  /*efd0*/  ELECT P6, UR62, PT ;  /* 0x00000000003e782f */ /* 0x000fe400038c0000 */
[----:B------:R-:W-:Y:S01]  /*efe0*/  MOV R14, UR62 ;  /* 0x0000003e000e7c02 */ /* 0x000fe20008000f00 */
[----:B012---:R-:W-:Y:S10]  /*eff0*/  ENDCOLLECTIVE ;  /* 0x000000000000791b */ /* 0x007ff40003800000 */
.L_x_3098:
[----:B------:R-:W-:Y:S05]  /*f000*/  BSYNC B1 ;  /* 0x0000000000017941 */ /* 0x000fea0003800000 */
.L_x_3097:
[----:B------:R-:W-:Y:S05]  /*f010*/  BRA `(.L_x_3099) ;  /* 0xffffffec00007947 */ /* 0x000fea000383ffff */
.L_x_3045:
[----:B0-----:R0:W2:Y:S02]  /*f020*/  SYNCS.PHASECHK.TRANS64.TRYWAIT P0, [R6+URZ], R5 ;  /* 0x00000005060075a7 */ /* 0x0010a4000800017f */
[----:B--2---:R-:W-:Y:S05]  /*f030*/  @!P0 NANOSLEEP.SYNCS 0x989680 ;  /* 0x009896800000895d */ /* 0x004fea0003900000 */
[----:B------:R-:W2:Y:S02]  /*f040*/  @!P0 SYNCS.PHASECHK.TRANS64 P0, [R6+URZ], R5 ;  /* 0x00000005060085a7 */ /* 0x000ea4000800007f */
[----:B--2---:R-:W-:Y:S05]  /*f050*/  @!P0 BRA `(.L_x_3045) ;  /* 0xfffffffc00f08947 */ /* 0x004fea000383ffff */
[----:B------:R-:W-:Y:S05]  /*f060*/  BRA `(.L_x_3100) ;  /* 0xffffffec003c7947 */ /* 0x000fea000383ffff */
.L_x_3046:
[----:B--2---:R2:W3:Y:S02]  /*f070*/  SYNCS.PHASECHK.TRANS64.TRYWAIT P0, [R7+URZ], R2 ;  /* 0x00000002070075a7 */ /* 0x0044e4000800017f */
[----:B---3--:R-:W-:Y:S05]  /*f080*/  @!P0 NANOSLEEP.SYNCS 0x989680 ;  /* 0x009896800000895d */ /* 0x008fea0003900000 */
[----:B------:R-:W3:Y:S02]  /*f090*/  @!P0 SYNCS.PHASECHK.TRANS64 P0, [R7+URZ], R2 ;  /* 0x00000002070085a7 */ /* 0x000ee4000800007f */
[----:B---3--:R-:W-:Y:S05]  /*f0a0*/  @!P0 BRA `(.L_x_3046) ;  /* 0xfffffffc00f08947 */ /* 0x008fea000383ffff */
[----:B------:R-:W-:Y:S05]  /*f0b0*/  BRA `(.L_x_3101) ;  /* 0xffffffec00307947 */ /* 0x000fea000383ffff */
.L_x_3048:
[----:B---3--:R3:W4:Y:S02]  /*f0c0*/  SYNCS.PHASECHK.TRANS64.TRYWAIT P0, [R4+URZ], R5 ;  /* 0x00000005040075a7 */ /* 0x008724000800017f */
[----:B----4-:R-:W-:Y:S05]  /*f0d0*/  @!P0 NANOSLEEP.SYNCS 0x989680 ;  /* 0x009896800000895d */ /* 0x010fea0003900000 */
[----:B------:R-:W4:Y:S02]  /*f0e0*/  @!P0 SYNCS.PHASECHK.TRANS64 P0, [R4+URZ], R5 ;  /* 0x00000005040085a7 */ /* 0x000f24000800007f */
[----:B----4-:R-:W-:Y:S05]  /*f0f0*/  @!P0 BRA `(.L_x_3048) ;  /* 0xfffffffc00f08947 */ /* 0x010fea000383ffff */
[----:B------:R-:W-:Y:S05]  /*f100*/  BRA `(.L_x_3102) ;  /* 0xffffffec00387947 */ /* 0x000fea000383ffff */
.L_x_3103:
        /* <DEDUP_REMOVED lines=15> */
.L_x_11942:


//--------------------- .text._ZN7cutlass13device_kernelIN5flash11enable_sm90INS1_16FlashAttnFwdSm90INS1_25CollectiveMainloopFwdSm90ILi2EN4cute5tupleIJNS5_1CILi1EEES8_S8_EEENS6_IJNS7_ILi64EEESA_SA_EEELi512ENS_10bfloat16_tEfNS_4arch4Sm90ELb0ELb0ELb0ELb1ELb0ELb1ELb0ELb0ELb0ELb0ELb0ELb0EEENS1_21CollectiveEpilogueFwdINS6_IJSA_NS7_ILi512EEESA_EEES9_SC_SE_Li256ELb1ELb0ELb0ELb0EEENS1_36VarlenDynamicPersistentTileSchedulerILi64ELi64ELi256ELi32ELb0ELb0ELb1ELb0ELb1ELb1EEEEEEEEEvNT_6ParamsE --------------------------
	.section	.text._ZN7cutlass13device_kernelIN5flash11enable_sm90INS1_16FlashAttnFwdSm90INS1_25CollectiveMainloopFwdSm90ILi2EN4cute5tupleIJNS5_1CILi1EEES8_S8_EEENS6_IJNS7_ILi64EEESA_SA_EEELi512ENS_10bfloat16_tEfNS_4arch4Sm90ELb0ELb0ELb0ELb1ELb0ELb1ELb0ELb0ELb0ELb0ELb0ELb0EEENS1_21CollectiveEpilogueFwdINS6_IJSA_NS7_ILi512EEESA_EEES9_SC_SE_Li256ELb1ELb0ELb0ELb0EEENS1_36VarlenDynamicPersistentTileSchedulerILi64ELi64ELi256ELi32ELb0ELb0ELb1ELb0ELb1ELb1EEEEEEEEEvNT_6ParamsE,"ax",@progbits
	.align	128
.text._ZN7cutlass13device_kernelIN5flash11enable_sm90INS1_16FlashAttnFwdSm90INS1_25CollectiveMainloopFwdSm90ILi2EN4cute5tupleIJNS5_1CILi1EEES8_S8_EEENS6_IJNS7_ILi64EEESA_SA_EEELi512ENS_10bfloat16_tEfNS_4arch4Sm90ELb0ELb0ELb0ELb1ELb0ELb1ELb0ELb0ELb0ELb0ELb0ELb0EEENS1_21CollectiveEpilogueFwdINS6_IJSA_NS7_ILi512EEESA_EEES9_SC_SE_Li256ELb1ELb0ELb0ELb0EEENS1_36VarlenDynamicPersistentTileSchedulerILi64ELi64ELi256ELi32ELb0ELb0ELb1ELb0ELb1ELb1EEEEEEEEEvNT_6ParamsE:
        .type           _ZN7cutlass13device_kernelIN5flash11enable_sm90INS1_16FlashAttnFwdSm90INS1_25CollectiveMainloopFwdSm90ILi2EN4cute5tupleIJNS5_1CILi1EEES8_S8_EEENS6_IJNS7_ILi64EEESA_SA_EEELi512ENS_10bfloat16_tEfNS_4arch4Sm90ELb0ELb0ELb0ELb1ELb0ELb1ELb0ELb0ELb0ELb0ELb0ELb0EEENS1_21CollectiveEpilogueFwdINS6_IJSA_NS7_ILi512EEESA_EEES9_SC_SE_Li256ELb1ELb0ELb0ELb0EEENS1_36VarlenDynamicPersistentTileSchedulerILi64ELi64ELi256ELi32ELb0ELb0ELb1ELb0ELb1ELb1EEEEEEEEEvNT_6ParamsE,@function
        .size           _ZN7cutlass13device_kernelIN5flash11enable_sm90INS1_16FlashAttnFwdSm90INS1_25CollectiveMainloopFwdSm90ILi2EN4cute5tupleIJNS5_1CILi1EEES8_S8_EEENS6_IJNS7_ILi64EEESA_SA_EEELi512ENS_10bfloat16_tEfNS_4arch4Sm90ELb0ELb0ELb0ELb1ELb0ELb1ELb0ELb0ELb0ELb0ELb0ELb0EEENS1_21CollectiveEpilogueFwdINS6_IJSA_NS7_ILi512EEESA_EEES9_SC_SE_Li256ELb1ELb0ELb0ELb0EEENS1_36VarlenDynamicPersistentTileSchedulerILi64ELi64ELi256ELi32ELb0ELb0ELb1ELb0ELb1ELb1EEEEEEEEEvNT_6ParamsE,(.L_x_11943 - _ZN7cutlass13device_kernelIN5flash11enable_sm90INS1_16FlashAttnFwdSm90INS1_25CollectiveMainloopFwdSm90ILi2EN4cute5tupleIJNS5_1CILi1EEES8_S8_EEENS6_IJNS7_ILi64EEESA_SA_EEELi512ENS_10bfloat16_tEfNS_4arch4Sm90ELb0ELb0ELb0ELb1ELb0ELb1ELb0ELb0ELb0ELb0ELb0ELb0EEENS1_21CollectiveEpilogueFwdINS6_IJSA_NS7_ILi512EEESA_EEES9_SC_SE_Li256ELb1ELb0ELb0ELb0EEENS1_36VarlenDynamicPersistentTileSchedulerILi64ELi64ELi256ELi32ELb0ELb0ELb1ELb0ELb1ELb1EEEEEEEEEvNT_6ParamsE)
        .other          _ZN7cutlass13device_kernelIN5flash11enable_sm90INS1_16FlashAttnFwdSm90INS1_25CollectiveMainloopFwdSm90ILi2EN4cute5tupleIJNS5_1CILi1EEES8_S8_EEENS6_IJNS7_ILi64EEESA_SA_EEELi512ENS_10bfloat16_tEfNS_4arch4Sm90ELb0ELb0ELb0ELb1ELb0ELb1ELb0ELb0ELb0ELb0ELb0ELb0EEENS1_21CollectiveEpilogueFwdINS6_IJSA_NS7_ILi512EEESA_EEES9_SC_SE_Li256ELb1ELb0ELb0ELb0EEENS1_36VarlenDynamicPersistentTileSchedulerILi64ELi64ELi256ELi32ELb0ELb0ELb1ELb0ELb1ELb1EEEEEEEEEvNT_6ParamsE,@"STO_CUDA_ENTRY STV_DEFAULT"
_ZN7cutlass13device_kernelIN5flash11enable_sm90INS1_16FlashAttnFwdSm90INS1_25CollectiveMainloopFwdSm90ILi2EN4cute5tupleIJNS5_1CILi1EEES8_S8_EEENS6_IJNS7_ILi64EEESA_SA_EEELi512ENS_10bfloat16_tEfNS_4arch4Sm90ELb0ELb0ELb0ELb1ELb0ELb1ELb0ELb0ELb0ELb0ELb0ELb0EEENS1_21CollectiveEpilogueFwdINS6_IJSA_NS7_ILi512EEESA_EEES9_SC_SE_Li256ELb1ELb0ELb0ELb0EEENS1_36VarlenDynamicPersistentTileSchedulerILi64ELi64ELi256ELi32ELb0ELb0ELb1ELb0ELb1ELb1EEEEEEEEEvNT_6ParamsE:
        /* <DEDUP_REMOVED lines=26> */
.L_x_3105:
[----:B------:R-:W-:Y:S05]  /*01a0*/  BSYNC B0 ;  /* 0x0000000000007941 */ /* 0x000fea0003800000 */
.L_x_3104:
[----:B------:R-:W-:Y:S01]  /*01b0*/  SHF.R.U32.HI R3, RZ, 0x7, R3 ;  /* 0x00000007ff037819 */ /* 0x000fe20000011603 */
[----:B------:R-:W-:Y:S01]  /*01c0*/  VOTEU.ANY UP0, P0 ;  /* 0x00000000003f7886 */ /* 0x000fe20000000100 */
[----:B------:R-:W0:Y:S01]  /*01d0*/  SHFL.IDX PT, R2, R0, RZ, 0x1f ;  /* 0x00001fff00027589 */ /* 0x000e2200000e0000 */
[----:B------:R-:W-:Y:S01]  /*01e0*/  UMOV UR4, 0x1 ;  /* 0x0000000100047882 */ /* 0x000fe20000000000 */
[----:B------:R-:W-:Y:S01]  /*01f0*/  UMOV UR7, 0x100 ;  /* 0x0000010000077882 */ /* 0x000fe20000000000 */
[----:B------:R-:W-:Y:S01]  /*0200*/  VOTEU.ANY UP1, P0 ;  /* 0x00000000003f7886 */ /* 0x000fe20000020100 */
[----:B------:R-:W1:Y:S01]  /*0210*/  SHFL.IDX PT, R3, R3, RZ, 0x1f ;  /* 0x00001fff03037589 */ /* 0x000e6200000e0000 */
[----:B------:R-:W2:Y:S01]  /*0220*/  @UP0 S2UR UR8, SR_CgaCtaId ;  /* 0x00000000000809c3 */ /* 0x000ea20000008800 */
[----:B------:R-:W-:Y:S01]  /*0230*/  @UP0 UMOV UR6, 0x400 ;  /* 0x0000040000060882 */ /* 0x000fe20000000000 */
[----:B------:R-:W-:-:S04]  /*0240*/  @UP0 UIADD3 UR4, -UR4, 0x100000, URZ ;  /* 0x0010000004040890 */ /* 0x000fc8000fffe13f */
[----:B------:R-:W-:Y:S02]  /*0250*/  @UP0 USHF.L.U32 UR5, UR4, 0xb, URZ ;  /* 0x0000000b04050899 */ /* 0x000fe4000800063f */
[----:B------:R-:W-:Y:S01]  /*0260*/  @UP0 USHF.L.U32 UR4, UR4, 0x1, URZ ;  /* 0x0000000104040899 */ /* 0x000fe2000800063f */
[----:B0-----:R-:W-:Y:S01]  /*0270*/  ISETP.NE.AND P1, PT, R2, RZ, PT ;  /* 0x000000ff0200720c */ /* 0x001fe20003f25270 */
[----:B-1----:R0:W-:Y:S01]  /*0280*/  STL [R1], R3 ;  /* 0x0000000301007387 */ /* 0x0021e20000100800 */
[----:B--2---:R-:W-:Y:S02]  /*0290*/  @UP0 ULEA UR8, UR8, UR6, 0x18 ;  /* 0x0000000608080291 */ /* 0x004fe4000f8ec03f */
[----:B------:R-:W-:-:S04]  /*02a0*/  @UP0 UIADD3 UR6, -UR7, 0x100000, URZ ;  /* 0x0010000007060890 */ /* 0x000fc8000fffe13f */
[----:B------:R-:W-:Y:S02]  /*02b0*/  @UP0 USHF.L.U32 UR7, UR6, 0xb, URZ ;  /* 0x0000000b06070899 */ /* 0x000fe4000800063f */
[----:B------:R-:W-:Y:S01]  /*02c0*/  @UP0 USHF.L.U32 UR6, UR6, 0x1, URZ ;  /* 0x0000000106060899 */ /* 0x000fe2000800063f */
[----:B------:R-:W-:Y:S01]  /*02d0*/  VOTEU.ANY UP0, P0 ;  /* 0x00000000003f7886 */ /* 0x000fe20000000100 */
[----:B------:R-:W1:Y:S04]  /*02e0*/  FENCE.VIEW.ASYNC.S ;  /* 0x00000000000073c6 */ /* 0x000e680000000000 */
[----:B-1----:R0:W1:Y:S06]  /*02f0*/  @UP0 SYNCS.EXCH.64 URZ, [UR8+0x28c00], UR4 ;  /* 0x028c0004083f05b2 */ /* 0x00206c0008000100 */
[----:B------:R0:W2:Y:S02]  /*0300*/  @UP1 SYNCS.EXCH.64 URZ, [UR8+0x28c20], UR6 ;  /* 0x028c2006083f15b2 */ /* 0x0000a40008000100 */
[----:B0-----:R-:W-:Y:S05]  /*0310*/  @P1 BRA `(.L_x_3106) ;  /* 0x0000000000381947 */ /* 0x001fea0003800000 */
[----:B------:R-:W0:Y:S01]  /*0320*/  S2UR UR5, SR_CgaCtaId ;  /* 0x00000000000579c3 */ /* 0x000e220000008800 */
        /* <DEDUP_REMOVED lines=8> */
[----:B0-----:R0:W3:Y:S01]  /*03b0*/  SYNCS.EXCH.64 URZ, [UR6+0x28c30], UR4 ;  /* 0x028c3004063f75b2 */ /* 0x0010e20008000100 */
[----:B------:R0:W4:Y:S01]  /*03c0*/  SYNCS.EXCH.64 URZ, [UR6+0x28c40], UR4 ;  /* 0x028c4004063f75b2 */ /* 0x0001220008000100 */
[----:B------:R0:W0:Y:S01]  /*03d0*/  SYNCS.EXCH.64 URZ, [UR6+0x28c38], UR4 ;  /* 0x028c3804063f75b2 */ /* 0x0000220008000100 */
[----:B------:R0:W0:Y:S01]  /*03e0*/  SYNCS.EXCH.64 URZ, [UR6+0x28c48], UR4 ;  /* 0x028c4804063f75b2 */ /* 0x0000220008000100 */
[----:B------:R-:W-:Y:S01]  /*03f0*/  NOP ;  /* 0x0000000000007918 */ /* 0x000fe20000000000 */
.L_x_3106:
[----:B------:R-:W5:Y:S01]  /*0400*/  SHFL.IDX PT, R2, R0, RZ, 0x1f ;  /* 0x00001fff00027589 */ /* 0x000f6200000e0000 */
[----:B------:R-:W-:Y:S01]  /*0410*/  NOP ;  /* 0x0000000000007918 */ /* 0x000fe20000000000 */
[----:B-----5:R-:W-:-:S13]  /*0420*/  ISETP.NE.AND P0, PT, R2, RZ, PT ;  /* 0x000000ff0200720c */ /* 0x020fda0003f05270 */
        /* <DEDUP_REMOVED lines=17> */
[----:B------:R0:W0:Y:S01]  /*0540*/  SYNCS.EXCH.64 URZ, [UR8+0x28c68], UR4 ;  /* 0x028c6804083f75b2 */ /* 0x0000220008000100 */
[----:B------:R-:W-:Y:S01]  /*0550*/  NOP ;  /* 0x0000000000007918 */ /* 0x000fe20000000000 */
.L_x_3107:
[----:B------:R-:W5:Y:S01]  /*0560*/  SHFL.IDX PT, R2, R0, RZ, 0x1f ;  /* 0x00001fff00027589 */ /* 0x000f6200000e0000 */
[----:B------:R-:W-:Y:S01]  /*0570*/  NOP ;  /* 0x0000000000007918 */ /* 0x000fe20000000000 */
[----:B-----5:R-:W-:-:S13]  /*0580*/  ISETP.NE.AND P0, PT, R2, RZ, PT ;  /* 0x000000ff0200720c */ /* 0x020fda0003f05270 */
        /* <DEDUP_REMOVED lines=13> */
[----:B------:R0:W0:Y:S01]  /*0660*/  SYNCS.EXCH.64 URZ, [UR6+0x28c88], UR4 ;  /* 0x028c8804063f75b2 */ /* 0x0000220008000100 */
[----:B------:R-:W-:Y:S01]  /*0670*/  NOP ;  /* 0x0000000000007918 */ /* 0x000fe20000000000 */
.L_x_3108:
        /* <DEDUP_REMOVED lines=22> */
.L_x_3109:
        /* <DEDUP_REMOVED lines=22> */
.L_x_3110:
[----:B------:R-:W-:Y:S01]  /*0940*/  IMAD.MOV.U32 R2, RZ, RZ, 0x1 ;  /* 0x00000001ff027424 */ /* 0x000fe200078e00ff */
[----:B------:R-:W-:Y:S01]  /*0950*/  ISETP.NE.AND P0, PT, R3, RZ, PT ;  /* 0x000000ff0300720c */ /* 0x000fe20003f05270 */
[----:B------:R-:W-:Y:S01]  /*0960*/  NOP ;  /* 0x0000000000007918 */ /* 0x000fe20000000000 */
[----:B------:R-:W-:Y:S01]  /*0970*/  ULDC.64 UR40, c[0x0][0x208] ;  /* 0x0000820000287ab9 */ /* 0x000fe20000000a00 */
[----:B------:R-:W-:Y:S01]  /*0980*/  BSSY B8, `(.L_x_3111) ;  /* 0x00013c0000087945 */ /* 0x000fe20003800000 */
[----:B------:R-:W-:-:S05]  /*0990*/  SEL R2, R2, 0x2, !P0 ;  /* 0x0000000202027807 */ /* 0x000fca0004000000 */
[----:B------:R0:W-:Y:S02]  /*09a0*/  STL [R1+0x38], R2 ;  /* 0x0000380201007387 */ /* 0x0001e40000100800 */
[----:B01234-:R-:W-:Y:S06]  /*09b0*/  BAR.SYNC.DEFER_BLOCKING 0x0 ;  /* 0x0000000000007b1d */ /* 0x01ffec0000010000 */
[----:B------:R-:W-:Y:S05]  /*09c0*/  @!P0 BRA `(.L_x_3112) ;  /* 0x000000dc00988947 */ /* 0x000fea0003800000 */
.L_x_3113:
[----:B------:R-:W-:-:S08]  /*09d0*/  NOP ;  /* 0x0000000000007918 */ /* 0x000fd00000000000 */
[----:B------:R-:W0:Y:S02]  /*09e0*/  USETMAXREG.TRY_ALLOC.CTAPOOL UP0, 0xf0 ;  /* 0x000000f0000079c8 */ /* 0x000e240008000600 */
[----:B0-----:R-:W-:-:S13]  /*09f0*/  PLOP3.LUT P0, PT, PT, PT, UP0, 0x80, 0x0 ;  /* 0x000000000000781c */ /* 0x001fda0003f0f008 */
[----:B------:R-:W-:Y:S05]  /*0a00*/  @!P0 BRA `(.L_x_3113) ;  /* 0xfffffffc00f08947 */ /* 0x000fea000383ffff */
[----:B------:R-:W0:Y:S01]  /*0a10*/  S2R R0, SR_TID.X ;  /* 0x0000000000007919 */ /* 0x000e220000002100 */
[----:B------:R-:W1:Y:S01]  /*0a20*/  S2UR UR5, SR_CgaCtaId ;  /* 0x00000000000579c3 */ /* 0x000e620000008800 */
[----:B------:R-:W-:Y:S02]  /*0a30*/  UMOV UR4, 0x400 ;  /* 0x0000040000047882 */ /* 0x000fe40000000000 */
[----:B-1----:R-:W-:-:S06]  /*0a40*/  ULEA UR4, UR5, UR4, 0x18 ;  /* 0x0000000405047291 */ /* 0x002fcc000f8ec03f */
[----:B------:R-:W-:Y:S01]  /*0a50*/  IMAD.U32 R2, RZ, RZ, UR4 ;  /* 0x00000004ff027e24 */ /* 0x000fe2000f8e00ff */
[----:B0-----:R-:W-:Y:S01]  /*0a60*/  SHF.R.U32.HI R0, RZ, 0x7, R0 ;  /* 0x00000007ff007819 */ /* 0x001fe20000011600 */
[----:B------:R-:W-:-:S03]  /*0a70*/  ULDC UR4, c[0x0][0xc14] ;  /* 0x0003050000047ab9 */ /* 0x000fc60000000800 */
[----:B------:R-:W-:Y:S02]  /*0a80*/  ISETP.NE.AND P0, PT, R0, 0x1, PT ;  /* 0x000000010000780c */ /* 0x000fe40003f05270 */
[----:B------:R-:W0:Y:S11]  /*0a90*/  S2R R0, SR_TID.X ;  /* 0x0000000000007919 */ /* 0x000e360000002100 */
[----:B------:R-:W-:Y:S06]  /*0aa0*/  @!P0 BAR.ARV 0x8, 0xa0 ;  /* 0x0202800000008b1d */ /* 0x000fec0000002000 */
[----:B0-----:R-:W-:-:S13]  /*0ab0*/  ISETP.GE.U32.AND P0, PT, R0, 0x100, PT ;  /* 0x000001000000780c */ /* 0x001fda0003f06070 */
[----:B------:R-:W-:Y:S08]  /*0ac0*/  @P0 BAR.ARV 0xf, 0x100 ;  /* 0x03c4000000000b1d */ /* 0x000ff00000002000 */
[----:B------:R-:W-:Y:S06]  /*0ad0*/  BAR.SYNC.DEFER_BLOCKING 0x5, 0x120 ;  /* 0x0144800000007b1d */ /* 0x000fec0000010000 */
[----:B------:R-:W0:Y:S02]  /*0ae0*/  LDS.128 R24, [R2+0x28cd0] ;  /* 0x028cd00002187984 */ /* 0x000e240000000c00 */
[----:B------:R-:W-:Y:S06]  /*0af0*/  BAR.ARV 0x4, 0x120 ;  /* 0x0104800000007b1d */ /* 0x000fec0000002000 */
[----:B0-----:R-:W-:-:S13]  /*0b00*/  ISETP.GE.AND P0, PT, R27, UR4, PT ;  /* 0x000000041b007c0c */ /* 0x001fda000bf06270 */
[----:B------:R-:W-:Y:S05]  /*0b10*/  @P0 BRA `(.L_x_3114) ;  /* 0x0000013800980947 */ /* 0x000fea0003800000 */
[----:B------:R-:W2:Y:S01]  /*0b20*/  LDL.LU R16, [R1+0x38] ;  /* 0x0000380001107983 */ /* 0x000ea20000300800 */
[----:B------:R-:W-:-:S05]  /*0b30*/  VIADD R212, R0, 0xffffff80 ;  /* 0xffffff8000d47836 */ /* 0x000fca0000000000 */
[----:B------:R-:W-:-:S04]  /*0b40*/  SHF.R.S32.HI R3, RZ, 0x1f, R212 ;  /* 0x0000001fff037819 */ /* 0x000fc800000114d4 */
[CC--:B------:R-:W-:Y:S02]  /*0b50*/  LEA.HI R5, R3.reuse, R212.reuse, RZ, 0x7 ;  /* 0x000000d403057211 */ /* 0x0c0fe400078f38ff */
[-C--:B------:R-:W-:Y:S02]  /*0b60*/  LEA.HI R4, R3, R212.reuse, RZ, 0x4 ;  /* 0x000000d403047211 */ /* 0x080fe400078f20ff */
[----:B------:R-:W-:Y:S02]  /*0b70*/  LOP3.LUT R7, R5, 0xffffff80, RZ, 0xc0, !PT ;  /* 0xffffff8005077812 */ /* 0x000fe400078ec0ff */
[----:B------:R-:W-:Y:S02]  /*0b80*/  LOP3.LUT R9, R4, 0xfffffff0, RZ, 0xc0, !PT ;  /* 0xfffffff004097812 */ /* 0x000fe400078ec0ff */
[----:B------:R-:W-:Y:S01]  /*0b90*/  LEA.HI R0, R3, R212, RZ, 0x5 ;  /* 0x000000d403007211 */ /* 0x000fe200078f28ff */
[C---:B------:R-:W-:Y:S01]  /*0ba0*/  IMAD.IADD R7, R212.reuse, 0x1, -R7 ;  /* 0x00000001d4077824 */ /* 0x040fe200078e0a07 */
[----:B------:R-:W-:Y:S01]  /*0bb0*/  SHF.R.S32.HI R13, RZ, 0x4, R4 ;  /* 0x00000004ff0d7819 */ /* 0x000fe20000011404 */
[----:B------:R-:W-:Y:S01]  /*0bc0*/  IMAD.IADD R11, R212, 0x1, -R9 ;  /* 0x00000001d40b7824 */ /* 0x000fe200078e0a09 */
[----:B------:R-:W-:-:S02]  /*0bd0*/  SHF.R.S32.HI R189, RZ, 0x5, R0 ;  /* 0x00000005ffbd7819 */ /* 0x000fc40000011400 */
[----:B------:R-:W-:Y:S02]  /*0be0*/  SHF.R.S32.HI R10, RZ, 0x1f, R0 ;  /* 0x0000001fff0a7819 */ /* 0x000fe40000011400 */
[----:B------:R-:W-:Y:S02]  /*0bf0*/  SHF.R.S32.HI R0, RZ, 0x1f, R7 ;  /* 0x0000001fff007819 */ /* 0x000fe40000011407 */
[----:B------:R-:W-:Y:S02]  /*0c00*/  SHF.R.S32.HI R6, RZ, 0x1f, R11 ;  /* 0x0000001fff067819 */ /* 0x000fe4000001140b */
[----:B------:R-:W-:Y:S02]  /*0c10*/  LEA.HI R9, R4, R13, RZ, 0x1 ;  /* 0x0000000d04097211 */ /* 0x000fe400078f08ff */
[----:B------:R-:W-:Y:S02]  /*0c20*/  LEA.HI R4, R0, R7, RZ, 0x2 ;  /* 0x0000000700047211 */ /* 0x000fe400078f10ff */
[----:B------:R-:W-:-:S02]  /*0c30*/  LEA.HI R8, R6, R11, RZ, 0x3 ;  /* 0x0000000b06087211 */ /* 0x000fc400078f18ff */
[----:B------:R-:W-:Y:S02]  /*0c40*/  LOP3.LUT R12, R9, 0x1ffffffe, RZ, 0xc0, !PT ;  /* 0x1ffffffe090c7812 */ /* 0x000fe400078ec0ff */
[--C-:B------:R-:W-:Y:S02]  /*0c50*/  SHF.R.S32.HI R6, RZ, 0x2, R4.reuse ;  /* 0x00000002ff067819 */ /* 0x100fe40000011404 */
[----:B------:R-:W-:Y:S02]  /*0c60*/  SHF.R.S32.HI R9, RZ, 0x1f, R4 ;  /* 0x0000001fff097819 */ /* 0x000fe40000011404 */
[----:B------:R-:W-:Y:S02]  /*0c70*/  LEA.HI R14, R10, R189, RZ, 0x2 ;  /* 0x000000bd0a0e7211 */ /* 0x000fe400078f10ff */
[----:B------:R-:W-:Y:S02]  /*0c80*/  LEA.HI R9, R9, R6, RZ, 0x3 ;  /* 0x0000000609097211 */ /* 0x000fe400078f18ff */
[----:B------:R-:W-:-:S02]  /*0c90*/  LOP3.LUT R10, R8, 0xfffffff8, RZ, 0xc0, !PT ;  /* 0xfffffff8080a7812 */ /* 0x000fc400078ec0ff */
[----:B------:R-:W-:Y:S02]  /*0ca0*/  LOP3.LUT R9, R9, 0xfffffff8, RZ, 0xc0, !PT ;  /* 0xfffffff809097812 */ /* 0x000fe400078ec0ff */
[----:B------:R-:W-:Y:S01]  /*0cb0*/  SHF.R.S32.HI R206, RZ, 0x7, R5 ;  /* 0x00000007ffce7819 */ /* 0x000fe20000011405 */
[----:B------:R-:W-:Y:S01]  /*0cc0*/  IMAD.IADD R10, R11, 0x1, -R10 ;  /* 0x000000010b0a7824 */ /* 0x000fe200078e0a0a */
[----:B------:R-:W-:Y:S01]  /*0cd0*/  LOP3.LUT R14, R14, 0x3ffffc, RZ, 0xc0, !PT ;  /* 0x003ffffc0e0e7812 */ /* 0x000fe200078ec0ff */
[----:B------:R-:W-:Y:S01]  /*0ce0*/  IMAD.IADD R9, R6, 0x1, -R9 ;  /* 0x0000000106097824 */ /* 0x000fe200078e0a09 */
[----:B------:R-:W-:Y:S01]  /*0cf0*/  LEA.HI R0, R0, R7, RZ, 0x5 ;  /* 0x0000000700007211 */ /* 0x000fe200078f28ff */
[----:B------:R-:W-:Y:S01]  /*0d00*/  IMAD R15, R206, 0x100, R11 ;  /* 0x00000100ce0f7824 */ /* 0x000fe200078e020b */
[----:B------:R-:W-:Y:S01]  /*0d10*/  IADD3 R12, R13, -R12, RZ ;  /* 0x8000000c0d0c7210 */ /* 0x000fe20007ffe0ff */
[----:B------:R-:W-:Y:S01]  /*0d20*/  IMAD.IADD R14, R189, 0x1, -R14 ;  /* 0x00000001bd0e7824 */ /* 0x000fe200078e0a0e */
[-C--:B------:R-:W-:Y:S01]  /*0d30*/  LEA.HI R6, R3, R212.reuse, RZ, 0x2 ;  /* 0x000000d403067211 */ /* 0x080fe200078f10ff */
[----:B------:R-:W-:Y:S01]  /*0d40*/  IMAD.SHL.U32 R11, R10, 0x40, RZ ;  /* 0x000000400a0b7824 */ /* 0x000fe200078e00ff */
[----:B------:R-:W-:Y:S01]  /*0d50*/  SHF.R.S32.HI R0, RZ, 0x5, R0 ;  /* 0x00000005ff007819 */ /* 0x000fe20000011400 */
[----:B------:R-:W-:Y:S01]  /*0d60*/  IMAD.SHL.U32 R8, R8, 0x40, RZ ;  /* 0x0000004008087824 */ /* 0x000fe200078e00ff */
[----:B------:R-:W-:Y:S01]  /*0d70*/  SHF.R.S32.HI R23, RZ, 0x2, R6 ;  /* 0x00000002ff177819 */ /* 0x000fe20000011406 */
[----:B------:R-:W-:Y:S01]  /*0d80*/  IMAD R15, R14, 0x10, R15 ;  /* 0x000000100e0f7824 */ /* 0x000fe200078e020f */
[----:B------:R-:W-:Y:S01]  /*0d90*/  LOP3.LUT R11, R11, 0x1c0, RZ, 0xc0, !PT ;  /* 0x000001c00b0b7812 */ /* 0x000fe200078ec0ff */
[----:B------:R-:W-:Y:S01]  /*0da0*/  IMAD.SHL.U32 R12, R12, 0x8, RZ ;  /* 0x000000080c0c7824 */ /* 0x000fe200078e00ff */
[----:B------:R-:W-:Y:S01]  /*0db0*/  LOP3.LUT R4, R4, 0x7ffffffc, RZ, 0xc0, !PT ;  /* 0x7ffffffc04047812 */ /* 0x000fe200078ec0ff */
[----:B------:R-:W-:Y:S01]  /*0dc0*/  IMAD R188, R0, 0x10, R9 ;  /* 0x0000001000bc7824 */ /* 0x000fe200078e0209 */
[----:B------:R-:W-:Y:S01]  /*0dd0*/  LOP3.LUT R8, R8, 0x7ffffe00, RZ, 0xc0, !PT ;  /* 0x7ffffe0008087812 */ /* 0x000fe200078ec0ff */
[--C-:B------:R-:W-:Y:S01]  /*0de0*/  IMAD.U32 R210, R15, 0x40, R12.reuse ;  /* 0x000000400fd27824 */ /* 0x100fe200078e000c */
[----:B------:R-:W-:Y:S01]  /*0df0*/  LEA.HI R0, R3, R212, RZ, 0x3 ;  /* 0x000000d403007211 */ /* 0x000fe200078f18ff */
[----:B------:R-:W-:Y:S01]  /*0e00*/  VIADD R215, R23, 0x20 ;  /* 0x0000002017d77836 */ /* 0x000fe20000000000 */
[----:B------:R-:W-:-:S02]  /*0e10*/  LOP3.LUT R12, R11, 0x8, R12, 0xf8, !PT ;  /* 0x000000080b0c7812 */ /* 0x000fc400078ef80c */
[----:B------:R-:W-:Y:S01]  /*0e20*/  SHF.R.U32.HI R11, RZ, 0x3, R11 ;  /* 0x00000003ff0b7819 */ /* 0x000fe2000001160b */
[----:B------:R-:W-:Y:S01]  /*0e30*/  IMAD.IADD R4, R7, 0x1, -R4 ;  /* 0x0000000107047824 */ /* 0x000fe200078e0a04 */
[----:B------:R-:W-:Y:S01]  /*0e40*/  SHF.R.S32.HI R192, RZ, 0x3, R0 ;  /* 0x00000003ffc07819 */ /* 0x000fe20000011400 */
[----:B------:R-:W-:Y:S01]  /*0e50*/  IMAD R8, R189, 0x400, R8 ;  /* 0x00000400bd087824 */ /* 0x000fe200078e0208 */
[----:B------:R-:W-:Y:S02]  /*0e60*/  LOP3.LUT R3, R0, 0x1ffffff8, RZ, 0xc0, !PT ;  /* 0x1ffffff800037812 */ /* 0x000fe400078ec0ff */
[----:B------:R-:W-:Y:S02]  /*0e70*/  LOP3.LUT R7, R6, 0xfffffffc, RZ, 0xc0, !PT ;  /* 0xfffffffc06077812 */ /* 0x000fe400078ec0ff */
[----:B------:R-:W-:Y:S02]  /*0e80*/  SHF.R.S32.HI R0, RZ, 0x1f, R215 ;  /* 0x0000001fff007819 */ /* 0x000fe400000114d7 */
[----:B------:R-:W-:Y:S01]  /*0e90*/  LOP3.LUT R11, R12, R11, RZ, 0x3c, !PT ;  /* 0x0000000b0c0b7212 */ /* 0x000fe200078e3cff */
[----:B------:R-:W-:Y:S01]  /*0ea0*/  IMAD.IADD R204, R212, 0x1, -R7 ;  /* 0x00000001d4cc7824 */ /* 0x000fe200078e0a07 */
[----:B------:R-:W-:Y:S01]  /*0eb0*/  LEA.HI R0, R0, R215, RZ, 0x3 ;  /* 0x000000d700007211 */ /* 0x000fe200078f18ff */
[----:B------:R-:W-:Y:S01]  /*0ec0*/  IMAD.SHL.U32 R208, R215, 0x40, RZ ;  /* 0x00000040d7d07824 */ /* 0x000fe200078e00ff */
[----:B------:R-:W-:-:S02]  /*0ed0*/  R2P PR, R10, 0x6 ;  /* 0x000000060a007804 */ /* 0x000fc40000000000 */
[----:B------:R-:W-:Y:S01]  /*0ee0*/  IADD3 R11, R8, R11, RZ ;  /* 0x0000000b080b7210 */ /* 0x000fe20007ffe0ff */
[----:B------:R-:W-:Y:S01]  /*0ef0*/  IMAD.SHL.U32 R209, R0, 0x40, RZ ;  /* 0x0000004000d17824 */ /* 0x000fe200078e00ff */
[----:B------:R-:W-:Y:S02]  /*0f00*/  SHF.R.S32.HI R6, RZ, 0x1f, R6 ;  /* 0x0000001fff067819 */ /* 0x000fe40000011406 */
[----:B------:R-:W-:Y:S01]  /*0f10*/  LEA.HI R5, R5, R206, RZ, 0x1 ;  /* 0x000000ce05057211 */ /* 0x000fe200078f08ff */
[----:B------:R-:W-:Y:S01]  /*0f20*/  IMAD R194, R11, 0x2, R2 ;  /* 0x000000020bc27824 */ /* 0x000fe200078e0202 */
[----:B------:R-:W-:Y:S01]  /*0f30*/  LOP3.LUT R208, R208, 0x1c0, RZ, 0xc0, !PT ;  /* 0x000001c0d0d07812 */ /* 0x000fe200078ec0ff */
[----:B------:R-:W-:Y:S01]  /*0f40*/  IMAD.MOV.U32 R196, RZ, RZ, 0x20 ;  /* 0x00000020ffc47424 */ /* 0x000fe200078e00ff */
[----:B------:R-:W-:Y:S01]  /*0f50*/  LEA.HI R6, R6, R23, RZ, 0x3 ;  /* 0x0000001706067211 */ /* 0x000fe200078f18ff */
[----:B------:R-:W-:Y:S01]  /*0f60*/  VIADD R197, R194, 0x26800 ;  /* 0x00026800c2c57836 */ /* 0x000fe20000000000 */
[----:B------:R-:W-:-:S02]  /*0f70*/  LOP3.LUT R5, R5, 0xfffffe, RZ, 0xc0, !PT ;  /* 0x00fffffe05057812 */ /* 0x000fc400078ec0ff */
[----:B------:R-:W-:Y:S02]  /*0f80*/  SHF.R.U32.HI R214, RZ, 0x3, R208 ;  /* 0x00000003ffd67819 */ /* 0x000fe400000116d0 */
[----:B------:R-:W-:Y:S01]  /*0f90*/  LOP3.LUT R209, R209, 0xfffffe00, RZ, 0xc0, !PT ;  /* 0xfffffe00d1d17812 */ /* 0x000fe200078ec0ff */
[----:B------:R-:W-:Y:S01]  /*0fa0*/  VIADD R195, R194, 0x26840 ;  /* 0x00026840c2c37836 */ /* 0x000fe20000000000 */
[----:B------:R-:W-:Y:S01]  /*0fb0*/  SEL R196, R196, 0xffffffe0, !P1 ;  /* 0xffffffe0c4c47807 */ /* 0x000fe20004800000 */
[----:B------:R-:W-:Y:S01]  /*0fc0*/  IMAD.IADD R3, R212, 0x1, -R3 ;  /* 0x00000001d4037824 */ /* 0x000fe200078e0a03 */
[----:B------:R-:W-:Y:S01]  /*0fd0*/  LOP3.LUT R6, R6, 0xfffffff8, RZ, 0xc0, !PT ;  /* 0xfffffff806067812 */ /* 0x000fe200078ec0ff */
[----:B------:R-:W-:Y:S02]  /*0fe0*/  IMAD.IADD R5, R206, 0x1, -R5 ;  /* 0x00000001ce057824 */ /* 0x000fe400078e0a05 */
[C---:B------:R-:W-:Y:S01]  /*0ff0*/  @P2 VIADD R195, R197.reuse, 0xffffffc0 ;  /* 0xffffffc0c5c32836 */ /* 0x040fe20000000000 */
[----:B------:R-:W-:Y:S01]  /*1000*/  CS2R R18, SRZ ;  /* 0x0000000000127805 */ /* 0x000fe2000001ff00 */
[----:B------:R-:W-:-:S02]  /*1010*/  IMAD.IADD R197, R197, 0x1, R196 ;  /* 0x00000001c5c57824 */ /* 0x000fc400078e02c4 */
[----:B------:R-:W-:Y:S02]  /*1020*/  IMAD.MOV.U32 R202, RZ, RZ, RZ ;  /* 0x000000ffffca7224 */ /* 0x000fe400078e00ff */
[----:B------:R-:W-:Y:S02]  /*1030*/  IMAD.MOV.U32 R185, RZ, RZ, RZ ;  /* 0x000000ffffb97224 */ /* 0x000fe400078e00ff */
[----:B------:R-:W-:Y:S02]  /*1040*/  IMAD.MOV.U32 R22, RZ, RZ, RZ ;  /* 0x000000ffff167224 */ /* 0x000fe400078e00ff */
[----:B------:R-:W-:Y:S02]  /*1050*/  IMAD.SHL.U32 R187, R3, 0x8, RZ ;  /* 0x0000000803bb7824 */ /* 0x000fe400078e00ff */
[----:B------:R-:W-:Y:S02]  /*1060*/  IMAD.IADD R186, R23, 0x1, -R6 ;  /* 0x0000000117ba7824 */ /* 0x000fe400078e0a06 */
[----:B------:R-:W-:-:S02]  /*1070*/  IMAD.SHL.U32 R191, R5, 0x100, RZ ;  /* 0x0000010005bf7824 */ /* 0x000fc400078e00ff */
[----:B------:R-:W-:Y:S02]  /*1080*/  IMAD.SHL.U32 R190, R4, 0x2, RZ ;  /* 0x0000000204be7824 */ /* 0x000fe400078e00ff */
[----:B------:R-:W-:Y:S01]  /*1090*/  IMAD.IADD R196, R196, 0x1, R195 ;  /* 0x00000001c4c47824 */ /* 0x000fe200078e02c3 */
[----:B--2---:R-:W-:Y:S02]  /*10a0*/  LOP3.LUT R184, R16, 0x1, RZ, 0xfc, !PT ;  /* 0x0000000110b87812 */ /* 0x004fe400078efcff */
[----:B------:R-:W-:-:S04]  /*10b0*/  SHF.L.U32 R16, R204, 0x3, RZ ;  /* 0x00000003cc107819 */ /* 0x000fc800000006ff */
[----:B------:R-:W-:-:S04]  /*10c0*/  LOP3.LUT R0, R208, 0x38, R16, 0xf8, !PT ;  /* 0x00000038d0007812 */ /* 0x000fc800078ef810 */
[----:B------:R-:W-:-:S04]  /*10d0*/  LOP3.LUT R207, R209, R0, R214, 0xf6, !PT ;  /* 0x00000000d1cf7212 */ /* 0x000fc800078ef6d6 */
[----:B------:R-:W-:-:S07]  /*10e0*/  LEA R207, R207, R2, 0x1 ;  /* 0x00000002cfcf7211 */ /* 0x000fce00078e08ff */
.L_x_3237:
[----:B0----5:R-:W0:Y:S01]  /*10f0*/  LDC.64 R4, c[0x0][0xc60] ;  /* 0x00031800ff047b82 */ /* 0x021e220000000a00 */
[----:B------:R-:W-:Y:S01]  /*1100*/  ULDC.64 UR4, c[0x0][0xa28] ;  /* 0x00028a0000047ab9 */ /* 0x000fe20000000a00 */
[----:B------:R-:W-:Y:S01]  /*1110*/  ULDC.64 UR8, c[0x0][0xa18] ;  /* 0x0002860000087ab9 */ /* 0x000fe20000000a00 */
[----:B------:R-:W-:Y:S01]  /*1120*/  ULDC.64 UR6, c[0x0][0xa08] ;  /* 0x0002820000067ab9 */ /* 0x000fe20000000a00 */
[----:B0-----:R-:W-:-:S05]  /*1130*/  IMAD.WIDE R4, R27, 0x4, R4 ;  /* 0x000000041b047825 */ /* 0x001fca00078e0204 */
[----:B--2---:R-:W2:Y:S01]  /*1140*/  LDG.E R201, desc[UR40][R4.64] ;  /* 0x0000002804c97981 */ /* 0x004ea2000c1e1900 */
        /* <DEDUP_REMOVED lines=14> */
[----:B----4-:R-:W-:-:S03]  /*1230*/  IADD3 R8, P4, R199, UR6, RZ ;  /* 0x00000006c7087c10 */ /* 0x010fc6000ff9e0ff */
[----:B------:R0:W5:Y:S01]  /*1240*/  @P2 LDG.E R3, desc[UR40][R4.64] ;  /* 0x0000002804032981 */ /* 0x000162000c1e1900 */
[----:B---3--:R-:W-:Y:S01]  /*1250*/  @P1 IADD3 R6, P2, R199, UR8, RZ ;  /* 0x00000008c7061c10 */ /* 0x008fe2000ff5e0ff */
        /* <DEDUP_REMOVED lines=28> */
[----:B--2---:R-:W-:-:S07]  /*1420*/  IADD3 R30, -R30, R7, RZ ;  /* 0x000000071e1e7210 */ /* 0x004fce0007ffe1ff */
.L_x_3115:
[----:B------:R-:W-:Y:S02]  /*1430*/  IMAD.U32 R24, RZ, RZ, UR5 ;  /* 0x00000005ff187e24 */ /* 0x000fe4000f8e00ff */
[----:B------:R-:W-:Y:S01]  /*1440*/  IMAD.U32 R28, RZ, RZ, UR4 ;  /* 0x00000004ff1c7e24 */ /* 0x000fe2000f8e00ff */
[----:B------:R-:W-:Y:S06]  /*1450*/  @!P2 BRA `(.L_x_3116) ;  /* 0x000000000010a947 */ /* 0x000fec0003800000 */
[----:B------:R-:W-:-:S04]  /*1460*/  IADD3 R4, P0, R199, UR8, RZ ;  /* 0x00000008c7047c10 */ /* 0x000fc8000ff1e0ff */
[----:B------:R-:W-:-:S05]  /*1470*/  IADD3.X R5, R200, UR9, RZ, P0, !PT ;  /* 0x00000009c8057c10 */ /* 0x000fca00087fe4ff */
[----:B------:R0:W5:Y:S01]  /*1480*/  LDG.E R28, desc[UR40][R4.64] ;  /* 0x00000028041c7981 */ /* 0x000162000c1e1900 */
[----:B------:R-:W-:Y:S05]  /*1490*/  BRA `(.L_x_3117) ;  /* 0x0000000000107947 */ /* 0x000fea0003800000 */
.L_x_3116:
[----:B------:R-:W-:Y:S05]  /*14a0*/  @!P0 BRA `(.L_x_3117) ;  /* 0x00000000000c8947 */ /* 0x000fea0003800000 */
[----:B------:R-:W2:Y:S04]  /*14b0*/  LDG.E R5, desc[UR40][R8.64] ;  /* 0x0000002808057981 */ /* 0x000ea8000c1e1900 */
[----:B------:R-:W2:Y:S02]  /*14c0*/  LDG.E R28, desc[UR40][R8.64+0x4] ;  /* 0x00000428081c7981 */ /* 0x000ea4000c1e1900 */
[----:B--2---:R-:W-:-:S07]  /*14d0*/  IMAD.IADD R28, R28, 0x1, -R5 ;  /* 0x000000011c1c7824 */ /* 0x004fce00078e0a05 */
.L_x_3117:
        /* <DEDUP_REMOVED lines=28> */
[----:B------:R-:W-:-:S04]  /*16a0*/  @P0 IADD3 R0, R0, 0x3f, RZ ;  /* 0x0000003f00000810 */ /* 0x000fc80007ffe0ff */
        /* <DEDUP_REMOVED lines=17> */
[----:B------:R-:W-:Y:S01]  /*17c0*/  IMAD.U32 R10, RZ, RZ, UR6 ;  /* 0x00000006ff0a7e24 */ /* 0x000fe2000f8e00ff */
[----:B------:R-:W-:Y:S01]  /*17d0*/  MOV R12, 0x1 ;  /* 0x00000001000c7802 */ /* 0x000fe20000000f00 */
[----:B------:R-:W-:Y:S02]  /*17e0*/  IMAD.U32 R6, RZ, RZ, UR4 ;  /* 0x00000004ff067e24 */ /* 0x000fe4000f8e00ff */
[----:B------:R-:W-:-:S02]  /*17f0*/  IMAD.U32 R7, RZ, RZ, UR5 ;  /* 0x00000005ff077e24 */ /* 0x000fc4000f8e00ff */
[----:B------:R-:W-:Y:S02]  /*1800*/  IMAD.U32 R11, RZ, RZ, UR7 ;  /* 0x00000007ff0b7e24 */ /* 0x000fe4000f8e00ff */
[----:B------:R-:W-:Y:S02]  /*1810*/  IMAD.MOV.U32 R8, RZ, RZ, 0x70 ;  /* 0x00000070ff087424 */ /* 0x000fe400078e00ff */
[----:B0-----:R-:W-:-:S07]  /*1820*/  IMAD.MOV.U32 R13, RZ, RZ, RZ ;  /* 0x000000ffff0d7224 */ /* 0x001fce00078e00ff */
[----:B------:R-:W-:-:S07]  /*1830*/  LEPC R20, `(.L_x_3120) ;  /* 0x000000001014794e */ /* 0x000fce0000000000 */
[----:B-1---5:R-:W-:Y:S05]  /*1840*/  CALL.ABS.NOINC R14 ;  /* 0x000000000e007343 */ /* 0x022fea0003c00000 */
.L_x_3120:
[----:B------:R-:W-:Y:S05]  /*1850*/  BSYNC B6 ;  /* 0x0000000000067941 */ /* 0x000fea0003800000 */
.L_x_3119:
        /* <DEDUP_REMOVED lines=20> */
.L_x_3122:
[----:B------:R-:W-:Y:S05]  /*19a0*/  BSYNC B6 ;  /* 0x0000000000067941 */ /* 0x000fea0003800000 */
.L_x_3121:
[----:B------:R-:W-:Y:S01]  /*19b0*/  ULDC.64 UR4, c[0x0][0x9f8] ;  /* 0x00027e0000047ab9 */ /* 0x000fe20000000a00 */
[----:B------:R-:W0:Y:S01]  /*19c0*/  LDC R0, c[0x0][0x428] ;  /* 0x00010a00ff007b82 */ /* 0x000e220000000800 */
[----:B------:R-:W-:-:S07]  /*19d0*/  ISETP.NE.U32.AND P0, PT, RZ, UR4, PT ;  /* 0x00000004ff007c0c */ /* 0x000fce000bf05070 */
[----:B------:R-:W1:Y:S01]  /*19e0*/  LDC.64 R54, c[0x0][0x2f0] ;  /* 0x0000bc00ff367b82 */ /* 0x000e620000000a00 */
[----:B------:R-:W-:Y:S01]  /*19f0*/  ISETP.NE.AND.EX P0, PT, RZ, UR5, PT, P0 ;  /* 0x00000005ff007c0c */ /* 0x000fe2000bf05300 */
[----:B------:R-:W-:Y:S01]  /*1a00*/  IMAD.IADD R48, R33, 0x1, R28 ;  /* 0x0000000121307824 */ /* 0x000fe200078e021c */
[----:B------:R-:W-:Y:S01]  /*1a10*/  ULDC.64 UR6, c[0x0][0xa08] ;  /* 0x0002820000067ab9 */ /* 0x000fe20000000a00 */
[----:B------:R-:W-:-:S04]  /*1a20*/  SHF.R.S32.HI R17, RZ, 0x1f, R16 ;  /* 0x0000001fff117819 */ /* 0x000fc80000011410 */
[----:B------:R-:W2:Y:S06]  /*1a30*/  LDC.64 R34, c[0x0][0x3d8] ;  /* 0x0000f600ff227b82 */ /* 0x000eac0000000a00 */
[----:B------:R-:W-:Y:S02]  /*1a40*/  @P0 IADD3 R4, P1, R199, UR4, RZ ;  /* 0x00000004c7040c10 */ /* 0x000fe4000ff3e0ff */
[----:B------:R-:W3:Y:S02]  /*1a50*/  LDC R33, c[0x0][0x3d4] ;  /* 0x0000f500ff217b82 */ /* 0x000ee40000000800 */
[----:B------:R-:W-:Y:S01]  /*1a60*/  @P0 IADD3.X R5, R200, UR5, RZ, P1, !PT ;  /* 0x00000005c8050c10 */ /* 0x000fe20008ffe4ff */
[----:B------:R-:W-:-:S04]  /*1a70*/  ULDC.64 UR4, c[0x0][0x2f8] ;  /* 0x0000be0000047ab9 */ /* 0x000fc80000000a00 */
[----:B------:R4:W2:Y:S01]  /*1a80*/  @P0 LDG.E R29, desc[UR40][R4.64] ;  /* 0x00000028041d0981 */ /* 0x0008a2000c1e1900 */
[----:B0-----:R-:W-:Y:S01]  /*1a90*/  ISETP.NE.AND P0, PT, R0, 0x1, PT ;  /* 0x000000010000780c */ /* 0x001fe20003f05270 */
[----:B------:R-:W0:Y:S01]  /*1aa0*/  LDC.64 R46, c[0x0][0x3e8] ;  /* 0x0000fa00ff2e7b82 */ /* 0x000e220000000a00 */
[----:B------:R-:W-:Y:S01]  /*1ab0*/  SHF.R.S32.HI R12, RZ, 0x1f, R48 ;  /* 0x0000001fff0c7819 */ /* 0x000fe20000011430 */
[----:B------:R-:W-:Y:S01]  /*1ac0*/  IMAD.SHL.U32 R42, R204, 0x4, RZ ;  /* 0x00000004cc2a7824 */ /* 0x000fe200078e00ff */
[----:B------:R-:W0:Y:S01]  /*1ad0*/  S2R R32, SR_TID.X ;  /* 0x0000000000207919 */ /* 0x000e220000002100 */
[----:B------:R-:W-:Y:S01]  /*1ae0*/  IMAD.SHL.U32 R61, R186, 0x40, RZ ;  /* 0x00000040ba3d7824 */ /* 0x000fe200078e00ff */
[----:B-1----:R-:W-:Y:S01]  /*1af0*/  SHF.L.U64.HI R53, R54, 0x6, R55 ;  /* 0x0000000636357819 */ /* 0x002fe20000010237 */
[-C--:B------:R-:W-:Y:S01]  /*1b00*/  IMAD R3, R12, R54.reuse, RZ ;  /* 0x000000360c037224 */ /* 0x080fe200078e02ff */
[----:B------:R-:W-:Y:S01]  /*1b10*/  SHF.R.S32.HI R43, RZ, 0x1f, R42 ;  /* 0x0000001fff2b7819 */ /* 0x000fe2000001142a */
[----:B----4-:R-:W-:Y:S01]  /*1b20*/  IMAD.WIDE.U32 R4, R48, R54, RZ ;  /* 0x0000003630047225 */ /* 0x010fe200078e00ff */
[----:B------:R-:W1:Y:S01]  /*1b30*/  LDC R63, c[0x0][0x3d4] ;  /* 0x0000f500ff3f7b82 */ /* 0x000e620000000800 */
[----:B------:R-:W-:-:S02]  /*1b40*/  LOP3.LUT R61, R61, 0x1c0, RZ, 0xc0, !PT ;  /* 0x000001c03d3d7812 */ /* 0x000fc400078ec0ff */
[----:B------:R-:W-:Y:S02]  /*1b50*/  IMAD R3, R48, R55, R3 ;  /* 0x0000003730037224 */ /* 0x000fe400078e0203 */
[----:B------:R-:W-:Y:S01]  /*1b60*/  SHF.R.U32.HI R64, RZ, 0x3, R61 ;  /* 0x00000003ff407819 */ /* 0x000fe2000001163d */
[C---:B------:R-:W-:Y:S01]  /*1b70*/  VIADD R82, R16.reuse, 0x20 ;  /* 0x0000002010527836 */ /* 0x040fe20000000000 */
[----:B---3--:R-:W-:Y:S01]  /*1b80*/  ISETP.GE.AND P2, PT, R16, R33, PT ;  /* 0x000000211000720c */ /* 0x008fe20003f46270 */
[----:B------:R-:W3:Y:S01]  /*1b90*/  @P0 LDC R7, c[0x0][0x42c] ;  /* 0x00010b00ff070b82 */ /* 0x000ee20000000800 */
[----:B------:R-:W-:Y:S02]  /*1ba0*/  IMAD.IADD R5, R5, 0x1, R3 ;  /* 0x0000000105057824 */ /* 0x000fe400078e0203 */
[----:B------:R-:W-:Y:S01]  /*1bb0*/  P2R R76, PR, RZ, 0x4 ;  /* 0x00000004ff4c7803 */ /* 0x000fe20000000000 */
[----:B--2---:R-:W-:Y:S02]  /*1bc0*/  IMAD.SHL.U32 R57, R34, 0x40, RZ ;  /* 0x0000004022397824 */ /* 0x004fe400078e00ff */
[----:B------:R-:W-:Y:S01]  /*1bd0*/  IMAD.SHL.U32 R66, R33, 0x2, RZ ;  /* 0x0000000221427824 */ /* 0x000fe200078e00ff */
[C---:B0-----:R-:W-:Y:S01]  /*1be0*/  SHF.L.U64.HI R56, R46.reuse, 0x6, R47 ;  /* 0x000000062e387819 */ /* 0x041fe2000001022f */
[----:B------:R-:W0:Y:S01]  /*1bf0*/  @P0 LDC R9, c[0x0][0x430] ;  /* 0x00010c00ff090b82 */ /* 0x000e220000000800 */
[----:B------:R-:W-:-:S07]  /*1c00*/  IMAD.SHL.U32 R60, R46, 0x40, RZ ;  /* 0x000000402e3c7824 */ /* 0x000fce00078e00ff */
[----:B------:R-:W2:Y:S01]  /*1c10*/  LDC R65, c[0x0][0x2e4] ;  /* 0x0000b900ff417b82 */ /* 0x000ea20000000800 */
[----:B------:R-:W-:-:S05]  /*1c20*/  SHF.R.U32.HI R32, RZ, 0x7, R32 ;  /* 0x00000007ff207819 */ /* 0x000fca0000011620 */
[----:B------:R-:W-:Y:S02]  /*1c30*/  VIADD R62, R32, 0x8 ;  /* 0x00000008203e7836 */ /* 0x000fe40000000000 */
[----:B---3--:R-:W-:-:S05]  /*1c40*/  @P0 IMAD.HI.U32 R0, R26, R7, RZ ;  /* 0x000000071a000227 */ /* 0x008fca00078e00ff */
[----:B0-----:R-:W-:Y:S02]  /*1c50*/  @P0 SHF.R.U32.HI R26, RZ, R9, R0 ;  /* 0x00000009ff1a0219 */ /* 0x001fe40000011600 */
[----:B------:R-:W-:Y:S02]  /*1c60*/  ISETP.NE.U32.AND P0, PT, RZ, UR6, PT ;  /* 0x00000006ff007c0c */ /* 0x000fe4000bf05070 */
[----:B------:R-:W-:Y:S01]  /*1c70*/  SHF.R.S32.HI R0, RZ, 0x1f, R26 ;  /* 0x0000001fff007819 */ /* 0x000fe2000001141a */
[----:B------:R-:W-:Y:S01]  /*1c80*/  IMAD.WIDE.U32 R4, R26, UR4, R4 ;  /* 0x000000041a047c25 */ /* 0x000fe2000f8e0004 */
[----:B------:R-:W-:Y:S01]  /*1c90*/  ISETP.NE.AND.EX P0, PT, RZ, UR7, PT, P0 ;  /* 0x00000007ff007c0c */ /* 0x000fe2000bf05300 */
[----:B------:R-:W-:Y:S02]  /*1ca0*/  ULDC.64 UR6, c[0x0][0x320] ;  /* 0x0000c80000067ab9 */ /* 0x000fe40000000a00 */
[C---:B------:R-:W-:Y:S02]  /*1cb0*/  IMAD R7, R0.reuse, UR6, RZ ;  /* 0x0000000600077c24 */ /* 0x040fe4000f8e02ff */
[----:B------:R-:W-:-:S02]  /*1cc0*/  IMAD R3, R0, UR4, RZ ;  /* 0x0000000400037c24 */ /* 0x000fc4000f8e02ff */
[C---:B------:R-:W-:Y:S02]  /*1cd0*/  IMAD R9, R26.reuse, UR7, R7 ;  /* 0x000000071a097c24 */ /* 0x040fe4000f8e0207 */
[----:B------:R-:W-:-:S04]  /*1ce0*/  IMAD.WIDE.U32 R6, R26, UR6, R16 ;  /* 0x000000061a067c25 */ /* 0x000fc8000f8e0010 */
[----:B------:R-:W-:Y:S01]  /*1cf0*/  IMAD R3, R26, UR5, R3 ;  /* 0x000000051a037c24 */ /* 0x000fe2000f8e0203 */
[----:B------:R-:W-:Y:S01]  /*1d00*/  ULDC.64 UR4, c[0x0][0x300] ;  /* 0x0000c00000047ab9 */ /* 0x000fe20000000a00 */
[----:B------:R-:W-:Y:S02]  /*1d10*/  IMAD.IADD R7, R7, 0x1, R9 ;  /* 0x0000000107077824 */ /* 0x000fe400078e0209 */
[----:B------:R-:W-:Y:S01]  /*1d20*/  IMAD.IADD R5, R5, 0x1, R3 ;  /* 0x0000000105057824 */ /* 0x000fe200078e0203 */
[----:B------:R-:W-:Y:S02]  /*1d30*/  SHF.R.S32.HI R3, RZ, 0x1f, R23 ;  /* 0x0000001fff037819 */ /* 0x000fe40000011417 */
[----:B------:R-:W-:Y:S02]  /*1d40*/  SHF.R.S32.HI R0, RZ, 0x1f, R29 ;  /* 0x0000001fff007819 */ /* 0x000fe4000001141d */
[----:B------:R-:W-:Y:S02]  /*1d50*/  SEL R9, R29, RZ, !P0 ;  /* 0x000000ff1d097207 */ /* 0x000fe40004000000 */
[----:B------:R-:W-:-:S03]  /*1d60*/  SEL R0, R0, RZ, !P0 ;  /* 0x000000ff00007207 */ /* 0x000fc60004000000 */
[----:B------:R-:W-:-:S04]  /*1d70*/  IMAD.WIDE.U32 R44, R9, UR4, R4 ;  /* 0x00000004092c7c25 */ /* 0x000fc8000f8e0004 */
[----:B------:R-:W-:Y:S02]  /*1d80*/  IMAD R8, R0, UR4, RZ ;  /* 0x0000000400087c24 */ /* 0x000fe4000f8e02ff */
[----:B------:R-:W-:-:S04]  /*1d90*/  IMAD.WIDE.U32 R4, R23, R54, R16 ;  /* 0x0000003617047225 */ /* 0x000fc800078e0010 */
[----:B------:R-:W-:Y:S01]  /*1da0*/  IMAD R11, R9, UR5, R8 ;  /* 0x00000005090b7c24 */ /* 0x000fe2000f8e0208 */
[----:B------:R-:W-:Y:S01]  /*1db0*/  ULDC.64 UR4, c[0x0][0x328] ;  /* 0x0000ca0000047ab9 */ /* 0x000fe20000000a00 */
[C---:B------:R-:W-:Y:S01]  /*1dc0*/  IMAD R8, R3.reuse, R54, RZ ;  /* 0x0000003603087224 */ /* 0x040fe200078e02ff */
[----:B------:R-:W-:Y:S01]  /*1dd0*/  IADD3 R26, P0, R44, R4, RZ ;  /* 0x000000042c1a7210 */ /* 0x000fe20007f1e0ff */
[----:B------:R-:W-:Y:S02]  /*1de0*/  IMAD R4, R3, R34, RZ ;  /* 0x0000002203047224 */ /* 0x000fe400078e02ff */
[----:B------:R-:W-:Y:S01]  /*1df0*/  IMAD R13, R23, R55, R8 ;  /* 0x00000037170d7224 */ /* 0x000fe200078e0208 */
[----:B------:R-:W-:Y:S01]  /*1e00*/  SHF.L.U64.HI R55, R34, 0x6, R35 ;  /* 0x0000000622377819 */ /* 0x000fe20000010223 */
[----:B------:R-:W-:Y:S02]  /*1e10*/  IMAD R8, R0, UR4, RZ ;  /* 0x0000000400087c24 */ /* 0x000fe4000f8e02ff */
[----:B------:R-:W-:-:S02]  /*1e20*/  IMAD.IADD R0, R45, 0x1, R11 ;  /* 0x000000012d007824 */ /* 0x000fc400078e020b */
[C---:B------:R-:W-:Y:S01]  /*1e30*/  IMAD.WIDE.U32 R40, R9.reuse, UR4, R6 ;  /* 0x0000000409287c25 */ /* 0x040fe2000f8e0006 */
[----:B------:R-:W-:Y:S02]  /*1e40*/  ULDC UR4, c[0x0][0x2e4] ;  /* 0x0000b90000047ab9 */ /* 0x000fe40000000800 */
[----:B------:R-:W-:Y:S01]  /*1e50*/  IADD3.X R50, R0, R5, R13, P0, !PT ;  /* 0x0000000500327210 */ /* 0x000fe200007fe40d */
[----:B------:R-:W-:Y:S01]  /*1e60*/  IMAD R77, R9, UR5, R8 ;  /* 0x00000005094d7c24 */ /* 0x000fe2000f8e0208 */
[----:B------:R-:W-:Y:S01]  /*1e70*/  SEL R13, R33, RZ, P2 ;  /* 0x000000ff210d7207 */ /* 0x000fe20001000000 */
[C---:B------:R-:W-:Y:S01]  /*1e80*/  IMAD R15, R23.reuse, R35, R4 ;  /* 0x00000023170f7224 */ /* 0x040fe200078e0204 */
[C---:B------:R-:W-:Y:S01]  /*1e90*/  IADD3 R48, P0, R23.reuse, R48, RZ ;  /* 0x0000003017307210 */ /* 0x040fe20007f1e0ff */
[CC--:B------:R-:W-:Y:S01]  /*1ea0*/  IMAD.WIDE.U32 R8, R23.reuse, R34.reuse, R16 ;  /* 0x0000002217087225 */ /* 0x0c0fe200078e0010 */
[----:B------:R-:W-:Y:S02]  /*1eb0*/  ISETP.GE.AND P4, PT, R16, UR4, PT ;  /* 0x0000000410007c0c */ /* 0x000fe4000bf86270 */
[----:B------:R-:W-:Y:S01]  /*1ec0*/  ISETP.GE.AND P3, PT, R82, UR4, PT ;  /* 0x0000000452007c0c */ /* 0x000fe2000bf66270 */
[----:B------:R-:W-:Y:S01]  /*1ed0*/  IMAD.WIDE.U32 R4, R23, R34, R42 ;  /* 0x0000002217047225 */ /* 0x000fe200078e002a */
[----:B------:R-:W-:-:S03]  /*1ee0*/  IADD3.X R49, R12, R3, RZ, P0, !PT ;  /* 0x000000030c317210 */ /* 0x000fc600007fe4ff */
[----:B------:R-:W-:Y:S02]  /*1ef0*/  IMAD.IADD R9, R15, 0x1, R9 ;  /* 0x000000010f097824 */ /* 0x000fe400078e0209 */
[----:B------:R-:W-:Y:S01]  /*1f00*/  IMAD.IADD R5, R5, 0x1, R15 ;  /* 0x0000000105057824 */ /* 0x000fe200078e020f */
[----:B-----5:R-:W-:Y:S01]  /*1f10*/  SHF.R.S32.HI R15, RZ, 0x1f, R27 ;  /* 0x0000001fff0f7819 */ /* 0x020fe2000001141b */
[----:B------:R-:W-:Y:S02]  /*1f20*/  IMAD.IADD R13, R16, 0x1, R13 ;  /* 0x00000001100d7824 */ /* 0x000fe400078e020d */
[-C--:B------:R-:W-:Y:S02]  /*1f30*/  IMAD R6, R3, R46.reuse, RZ ;  /* 0x0000002e03067224 */ /* 0x080fe400078e02ff */
[----:B------:R-:W-:Y:S01]  /*1f40*/  IMAD.WIDE.U32 R10, R23, R46, R16 ;  /* 0x0000002e170a7225 */ /* 0x000fe200078e0010 */
[----:B------:R-:W-:-:S03]  /*1f50*/  SHF.R.S32.HI R52, RZ, 0x1f, R13 ;  /* 0x0000001fff347819 */ /* 0x000fc6000001140d */
[----:B------:R-:W-:Y:S01]  /*1f60*/  IMAD R21, R23, R47, R6 ;  /* 0x0000002f17157224 */ /* 0x000fe200078e0206 */
[----:B------:R-:W-:Y:S01]  /*1f70*/  LEA.HI R52, R52, R13, RZ, 0x3 ;  /* 0x0000000d34347211 */ /* 0x000fe200078f18ff */
[----:B------:R-:W-:Y:S02]  /*1f80*/  IMAD R14, R15, R34, RZ ;  /* 0x000000220f0e7224 */ /* 0x000fe400078e02ff */
[-C--:B------:R-:W-:Y:S01]  /*1f90*/  IMAD.WIDE.U32 R6, R23, R46.reuse, R42 ;  /* 0x0000002e17067225 */ /* 0x080fe200078e002a */
[----:B------:R-:W-:Y:S02]  /*1fa0*/  IADD3 R11, R21, R11, RZ ;  /* 0x0000000b150b7210 */ /* 0x000fe40007ffe0ff */
[----:B------:R-:W-:Y:S01]  /*1fb0*/  LOP3.LUT R71, R52, 0xfffffff8, RZ, 0xc0, !PT ;  /* 0xfffffff834477812 */ /* 0x000fe200078ec0ff */
[----:B------:R-:W-:Y:S02]  /*1fc0*/  IMAD R13, R27, R35, R14 ;  /* 0x000000231b0d7224 */ /* 0x000fe400078e020e */
[----:B------:R-:W-:Y:S01]  /*1fd0*/  IMAD.IADD R7, R7, 0x1, R21 ;  /* 0x0000000107077824 */ /* 0x000fe200078e0215 */
[----:B------:R-:W-:Y:S01]  /*1fe0*/  SHF.R.S32.HI R75, RZ, 0x1f, R71 ;  /* 0x0000001fff4b7819 */ /* 0x000fe20000011447 */
[----:B------:R-:W-:-:S02]  /*1ff0*/  IMAD R14, R15, R46, RZ ;  /* 0x0000002e0f0e7224 */ /* 0x000fc400078e02ff */
[----:B------:R-:W-:-:S04]  /*2000*/  IMAD.WIDE.U32 R28, R27, R46, R10 ;  /* 0x0000002e1b1c7225 */ /* 0x000fc800078e000a */
[C---:B------:R-:W-:Y:S02]  /*2010*/  IMAD R73, R27.reuse, R47, R14 ;  /* 0x0000002f1b497224 */ /* 0x040fe400078e020e */
[C---:B------:R-:W-:Y:S02]  /*2020*/  IMAD.WIDE.U32 R20, R27.reuse, R46, R6 ;  /* 0x0000002e1b147225 */ /* 0x040fe400078e0006 */
[----:B------:R-:W0:Y:S02]  /*2030*/  LDC.64 R46, c[0x0][0x2d8] ;  /* 0x0000b600ff2e7b82 */ /* 0x000e240000000a00 */
[----:B------:R-:W-:Y:S01]  /*2040*/  IMAD.WIDE.U32 R36, R27, R34, R4 ;  /* 0x000000221b247225 */ /* 0x000fe200078e0004 */
[----:B------:R-:W-:-:S03]  /*2050*/  LOP3.LUT R5, R61, 0x18, R16, 0xf8, !PT ;  /* 0x000000183d057812 */ /* 0x000fc600078ef810 */
[----:B------:R-:W-:Y:S01]  /*2060*/  IMAD.WIDE.U32 R38, R27, R34, R8 ;  /* 0x000000221b267225 */ /* 0x000fe200078e0008 */
[-C--:B------:R-:W-:Y:S02]  /*2070*/  LOP3.LUT R68, R5, R64.reuse, RZ, 0x3c, !PT ;  /* 0x0000004005447212 */ /* 0x080fe400078e3cff */
[----:B------:R-:W-:Y:S01]  /*2080*/  LOP3.LUT R5, R61, 0x38, R52, 0xf8, !PT ;  /* 0x000000383d057812 */ /* 0x000fe200078ef834 */
[----:B------:R-:W-:Y:S02]  /*2090*/  IMAD.IADD R69, R73, 0x1, R29 ;  /* 0x0000000149457824 */ /* 0x000fe400078e021d */
[----:B------:R-:W-:Y:S01]  /*20a0*/  IMAD.SHL.U32 R54, R54, 0x40, RZ ;  /* 0x0000004036367824 */ /* 0x000fe200078e00ff */
[----:B------:R-:W-:Y:S01]  /*20b0*/  LOP3.LUT R72, R5, R64, RZ, 0x3c, !PT ;  /* 0x0000004005487212 */ /* 0x000fe200078e3cff */
[----:B------:R-:W-:Y:S02]  /*20c0*/  IMAD R68, R189, 0x200, R68 ;  /* 0x00000200bd447824 */ /* 0x000fe400078e0244 */
[----:B------:R-:W-:-:S02]  /*20d0*/  IMAD.IADD R67, R13, 0x1, R39 ;  /* 0x000000010d437824 */ /* 0x000fc400078e0227 */
[----:B------:R-:W-:Y:S02]  /*20e0*/  IMAD.IADD R70, R37, 0x1, R13 ;  /* 0x0000000125467824 */ /* 0x000fe400078e020d */
[----:B------:R-:W-:Y:S02]  /*20f0*/  IMAD.IADD R73, R21, 0x1, R73 ;  /* 0x0000000115497824 */ /* 0x000fe400078e0249 */
[----:B------:R-:W-:Y:S02]  /*2100*/  IMAD R72, R189, 0x200, R72 ;  /* 0x00000200bd487824 */ /* 0x000fe400078e0248 */
[----:B-12---:R-:W-:-:S07]  /*2110*/  IMAD.IADD R77, R41, 0x1, R77 ;  /* 0x00000001294d7824 */ /* 0x006fce00078e024d */
.L_x_3152:
[----:B------:R-:W-:Y:S01]  /*2120*/  VIADD R51, R51, 0xffffffff ;  /* 0xffffffff33337836 */ /* 0x000fe20000000000 */
[----:B--2---:R-:W-:Y:S01]  /*2130*/  SHF.L.U32 R33, R19, 0xc, RZ ;  /* 0x0000000c13217819 */ /* 0x004fe200000006ff */
[----:B------:R-:W-:Y:S05]  /*2140*/  YIELD ;  /* 0x0000000000007946 */ /* 0x000fea0003800000 */
[----:B------:R-:W-:Y:S01]  /*2150*/  SHF.R.S32.HI R59, RZ, 0x1f, R51 ;  /* 0x0000001fff3b7819 */ /* 0x000fe20000011433 */
[-C--:B------:R-:W-:Y:S01]  /*2160*/  IMAD R5, R53, R51.reuse, RZ ;  /* 0x0000003335057224 */ /* 0x080fe200078e02ff */
[----:B------:R-:W-:Y:S01]  /*2170*/  BSSY B0, `(.L_x_3123) ;  /* 0x000018f000007945 */ /* 0x000fe20003800000 */
[----:B---3--:R-:W-:Y:S01]  /*2180*/  IMAD.WIDE.U32 R14, R54, R51, RZ ;  /* 0x00000033360e7225 */ /* 0x008fe200078e00ff */
[----:B------:R-:W-:-:S03]  /*2190*/  ISETP.GT.AND P2, PT, R51, R31, PT ;  /* 0x0000001f3300720c */ /* 0x000fc60003f44270 */
[----:B------:R-:W-:Y:S01]  /*21a0*/  IMAD R5, R59, R54, R5 ;  /* 0x000000363b057224 */ /* 0x000fe200078e0205 */
[----:B------:R-:W-:-:S03]  /*21b0*/  IADD3 R4, P0, R26, R14, RZ ;  /* 0x0000000e1a047210 */ /* 0x000fc60007f1e0ff */
[----:B------:R-:W-:Y:S01]  /*21c0*/  IMAD.IADD R79, R15, 0x1, R5 ;  /* 0x000000010f4f7824 */ /* 0x000fe200078e0205 */
[----:B0-----:R-:W-:Y:S01]  /*21d0*/  LEA R12, P1, R4, R46, 0x1 ;  /* 0x0000002e040c7211 */ /* 0x001fe200078208ff */
[----:B------:R-:W-:Y:S02]  /*21e0*/  IMAD.IADD R5, R68, 0x1, R33 ;  /* 0x0000000144057824 */ /* 0x000fe400078e0221 */
[----:B------:R-:W-:Y:S01]  /*21f0*/  IMAD.X R6, R79, 0x1, R50, P0 ;  /* 0x000000014f067824 */ /* 0x000fe200000e0632 */
[----:B------:R-:W-:Y:S01]  /*2200*/  ISETP.GE.AND P0, PT, R63, 0x1, PT ;  /* 0x000000013f00780c */ /* 0x000fe20003f06270 */
[----:B------:R-:W-:-:S03]  /*2210*/  IMAD R32, R5, 0x2, R2 ;  /* 0x0000000205207824 */ /* 0x000fc600078e0202 */
[----:B------:R-:W-:-:S09]  /*2220*/  LEA.HI.X R13, R4, R47, R6, 0x1, P1 ;  /* 0x0000002f040d7211 */ /* 0x000fd200008f0c06 */
[----:B----4-:R-:W-:Y:S05]  /*2230*/  @!P0 BRA `(.L_x_3124) ;  /* 0x0000001400a88947 */ /* 0x010fea0003800000 */
[----:B------:R-:W-:Y:S01]  /*2240*/  ULDC.U8 UR4, c[0x0][0x3f0] ;  /* 0x0000fc0000047ab9 */ /* 0x000fe20000000000 */
[-C--:B------:R-:W-:Y:S01]  /*2250*/  IMAD R6, R55, R51.reuse, RZ ;  /* 0x0000003337067224 */ /* 0x080fe200078e02ff */
[----:B------:R-:W-:Y:S01]  /*2260*/  ISETP.NE.AND P0, PT, RZ, UR4, PT ;  /* 0x00000004ff007c0c */ /* 0x000fe2000bf05270 */
[----:B------:R-:W-:-:S04]  /*2270*/  IMAD.WIDE.U32 R4, R57, R51, RZ ;  /* 0x0000003339047225 */ /* 0x000fc800078e00ff */
[----:B------:R-:W-:-:S04]  /*2280*/  IMAD R7, R59, R57, R6 ;  /* 0x000000393b077224 */ /* 0x000fc800078e0206 */
[----:B------:R-:W-:-:S04]  /*2290*/  IMAD.IADD R58, R5, 0x1, R7 ;  /* 0x00000001053a7824 */ /* 0x000fc800078e0207 */
[----:B------:R-:W-:Y:S05]  /*22a0*/  @!P0 BRA `(.L_x_3125) ;  /* 0x0000000800b48947 */ /* 0x000fea0003800000 */
[----:B------:R-:W-:Y:S01]  /*22b0*/  IMAD R6, R51, -0x40, R24 ;  /* 0xffffffc033067824 */ /* 0x000fe200078e0218 */
[----:B------:R-:W-:Y:S01]  /*22c0*/  BSSY B1, `(.L_x_3126) ;  /* 0x000001f000017945 */ /* 0x000fe20003800000 */
[----:B------:R-:W-:Y:S02]  /*22d0*/  CS2R R8, SRZ ;  /* 0x0000000000087805 */ /* 0x000fe4000001ff00 */
[----:B------:R-:W-:Y:S02]  /*22e0*/  CS2R R34, SRZ ;  /* 0x0000000000227805 */ /* 0x000fe4000001ff00 */
[----:B------:R-:W-:Y:S02]  /*22f0*/  CS2R R10, SRZ ;  /* 0x00000000000a7805 */ /* 0x000fe4000001ff00 */
[----:B------:R-:W-:Y:S02]  /*2300*/  VIMNMX R6, R6, 0x40, PT ;  /* 0x0000004006067848 */ /* 0x000fe40003fe0100 */
[----:B------:R-:W-:-:S02]  /*2310*/  CS2R R14, SRZ ;  /* 0x00000000000e7805 */ /* 0x000fc4000001ff00 */
[----:B------:R-:W-:-:S13]  /*2320*/  ISETP.GE.AND P1, PT, R23, R6, PT ;  /* 0x000000061700720c */ /* 0x000fda0003f26270 */
[----:B------:R-:W-:Y:S05]  /*2330*/  @P1 BRA `(.L_x_3127) ;  /* 0x00000000005c1947 */ /* 0x000fea0003800000 */
[----:B------:R-:W-:Y:S01]  /*2340*/  IADD3 R7, P0, R36, R4, RZ ;  /* 0x0000000424077210 */ /* 0x000fe20007f1e0ff */
[----:B------:R-:W-:Y:S01]  /*2350*/  IMAD R9, R56, R51, RZ ;  /* 0x0000003338097224 */ /* 0x000fe200078e02ff */
[----:B------:R-:W-:Y:S01]  /*2360*/  ULDC.64 UR4, c[0x0][0x3c8] ;  /* 0x0000f20000047ab9 */ /* 0x000fe20000000a00 */
[----:B------:R-:W-:Y:S01]  /*2370*/  IMAD.MOV.U32 R4, RZ, RZ, R20 ;  /* 0x000000ffff047224 */ /* 0x000fe200078e0014 */
[----:B------:R-:W-:Y:S01]  /*2380*/  ULDC.64 UR6, c[0x0][0x3e0] ;  /* 0x0000f80000067ab9 */ /* 0x000fe20000000a00 */
[----:B------:R-:W-:Y:S02]  /*2390*/  IMAD.MOV.U32 R5, RZ, RZ, R73 ;  /* 0x000000ffff057224 */ /* 0x000fe400078e0049 */
[-C--:B------:R-:W-:Y:S02]  /*23a0*/  IMAD R9, R59, R60.reuse, R9 ;  /* 0x0000003c3b097224 */ /* 0x080fe400078e0209 */
[----:B------:R-:W-:-:S04]  /*23b0*/  IMAD.WIDE.U32 R4, R51, R60, R4 ;  /* 0x0000003c33047225 */ /* 0x000fc800078e0004 */
[----:B------:R-:W-:Y:S01]  /*23c0*/  IMAD.X R10, R58, 0x1, R70, P0 ;  /* 0x000000013a0a7824 */ /* 0x000fe200000e0646 */
[----:B------:R-:W-:Y:S01]  /*23d0*/  LEA R6, P0, R7, UR4, 0x1 ;  /* 0x0000000407067c11 */ /* 0x000fe2000f8008ff */
[----:B------:R-:W-:Y:S01]  /*23e0*/  IMAD.IADD R5, R5, 0x1, R9 ;  /* 0x0000000105057824 */ /* 0x000fe200078e0209 */
[----:B------:R-:W-:Y:S01]  /*23f0*/  LEA R58, P5, R4, UR6, 0x1 ;  /* 0x00000006043a7c11 */ /* 0x000fe2000f8a08ff */
[----:B------:R-:W-:Y:S01]  /*2400*/  VIADD R8, R42, 0x10 ;  /* 0x000000102a087836 */ /* 0x000fe20000000000 */
[----:B------:R-:W-:Y:S02]  /*2410*/  LEA.HI.X R7, R7, UR5, R10, 0x1, P0 ;  /* 0x0000000507077c11 */ /* 0x000fe400080f0c0a */
[----:B------:R-:W-:Y:S02]  /*2420*/  CS2R R10, SRZ ;  /* 0x00000000000a7805 */ /* 0x000fe4000001ff00 */
[----:B------:R-:W-:Y:S02]  /*2430*/  LEA.HI.X R59, R4, UR7, R5, 0x1, P5 ;  /* 0x00000007043b7c11 */ /* 0x000fe4000a8f0c05 */
[----:B------:R-:W-:-:S02]  /*2440*/  ISETP.GE.AND P0, PT, R42, R63, PT ;  /* 0x0000003f2a00720c */ /* 0x000fc40003f06270 */
[----:B------:R-:W-:Y:S02]  /*2450*/  ISETP.GE.AND P5, PT, R8, R63, PT ;  /* 0x0000003f0800720c */ /* 0x000fe40003fa6270 */
[----:B------:R-:W-:-:S09]  /*2460*/  CS2R R8, SRZ ;  /* 0x0000000000087805 */ /* 0x000fd2000001ff00 */
[----:B------:R0:W5:Y:S04]  /*2470*/  @!P0 LDG.E.64 R34, desc[UR40][R6.64] ;  /* 0x0000002806228981 */ /* 0x000168000c1e1b00 */
[----:B------:R0:W5:Y:S04]  /*2480*/  @!P5 LDG.E.64 R8, desc[UR40][R6.64+0x20] ;  /* 0x000020280608d981 */ /* 0x000168000c1e1b00 */
[----:B------:R0:W5:Y:S04]  /*2490*/  @!P0 LDG.E.64 R14, desc[UR40][R58.64] ;  /* 0x000000283a0e8981 */ /* 0x000168000c1e1b00 */
[----:B------:R0:W5:Y:S02]  /*24a0*/  @!P5 LDG.E.64 R10, desc[UR40][R58.64+0x20] ;  /* 0x000020283a0ad981 */ /* 0x000164000c1e1b00 */
.L_x_3127:
[----:B------:R-:W-:Y:S05]  /*24b0*/  BSYNC B1 ;  /* 0x0000000000017941 */ /* 0x000fea0003800000 */
.L_x_3126:
[----:B------:R-:W-:Y:S01]  /*24c0*/  ISETP.NE.AND P0, PT, R184, 0x3, PT ;  /* 0x00000003b800780c */ /* 0x000fe20003f05270 */
[----:B-----5:R-:W-:Y:S01]  /*24d0*/  IMAD.MOV.U32 R5, RZ, RZ, R9 ;  /* 0x000000ffff057224 */ /* 0x020fe200078e0009 */
[----:B------:R-:W-:Y:S01]  /*24e0*/  MOV R4, R8 ;  /* 0x0000000800047202 */ /* 0x000fe20000000f00 */
[----:B0-----:R-:W-:Y:S02]  /*24f0*/  IMAD.MOV.U32 R6, RZ, RZ, R34 ;  /* 0x000000ffff067224 */ /* 0x001fe400078e0022 */
        /* <DEDUP_REMOVED lines=15> */
.L_x_3128:
[----:B------:R-:W-:Y:S01]  /*25f0*/  IMAD R74, R19, 0x8, R2 ;  /* 0x00000008134a7824 */ /* 0x000fe200078e0202 */
[----:B------:R-:W-:Y:S01]  /*2600*/  SHF.L.U32 R59, R185, 0x1f, RZ ;  /* 0x0000001fb93b7819 */ /* 0x000fe200000006ff */
[----:B------:R-:W-:Y:S03]  /*2610*/  BSSY B1, `(.L_x_3129) ;  /* 0x0000003000017945 */ /* 0x000fe60003800000 */
[----:B------:R-:W0:Y:S02]  /*2620*/  SYNCS.PHASECHK.TRANS64.TRYWAIT P5, [R74+URZ+0x28c90], R59 ;  /* 0x028c903b4a0075a7 */ /* 0x000e2400080a017f */
[----:B0-----:R-:W-:Y:S05]  /*2630*/  @!P5 BRA `(.L_x_3130) ;  /* 0x0000011c00d8d947 */ /* 0x001fea0003800000 */
.L_x_3338:
[----:B------:R-:W-:Y:S05]  /*2640*/  BSYNC B1 ;  /* 0x0000000000017941 */ /* 0x000fea0003800000 */
.L_x_3129:
[----:B------:R-:W-:Y:S05]  /*2650*/  @P1 BRA `(.L_x_3131) ;  /* 0x0000001400001947 */ /* 0x000fea0003800000 */
[----:B------:R-:W-:Y:S04]  /*2660*/  BSSY B1, `(.L_x_3132) ;  /* 0x0000035000017945 */ /* 0x000fe80003800000 */
[----:B------:R-:W-:Y:S05]  /*2670*/  @P4 BRA `(.L_x_3133) ;  /* 0x0000000000cc4947 */ /* 0x000fea0003800000 */
[----:B------:R1:W2:Y:S01]  /*2680*/  LDS.128 R4, [R32+0x22400] ;  /* 0x0224000020047984 */ /* 0x0002a20000000c00 */
[----:B------:R-:W-:Y:S01]  /*2690*/  ISETP.GE.AND P5, PT, R42, R63, PT ;  /* 0x0000003f2a00720c */ /* 0x000fe20003fa6270 */
[----:B------:R-:W-:-:S12]  /*26a0*/  BSSY B2, `(.L_x_3134) ;  /* 0x000002f000027945 */ /* 0x000fd80003800000 */
[----:B-1----:R-:W-:Y:S05]  /*26b0*/  @P5 BRA `(.L_x_3135) ;  /* 0x0000000000b45947 */ /* 0x002fea0003800000 */
[----:B------:R-:W-:Y:S02]  /*26c0*/  SHF.R.U64 R58, R34, 0x10, R35 ;  /* 0x00000010223a7819 */ /* 0x000fe40000001223 */
[--C-:B------:R-:W-:Y:S01]  /*26d0*/  SHF.R.U64 R80, R14, 0x10, R15.reuse ;  /* 0x000000100e507819 */ /* 0x100fe2000000120f */
[----:B--2---:R-:W-:Y:S01]  /*26e0*/  IMAD.U32 R14, R6, 0x10000, RZ ;  /* 0x00010000060e7824 */ /* 0x004fe200078e00ff */
[----:B------:R-:W-:Y:S02]  /*26f0*/  SHF.R.U32.HI R83, RZ, 0x10, R15 ;  /* 0x00000010ff537819 */ /* 0x000fe4000001160f */
[----:B------:R-:W-:Y:S02]  /*2700*/  SHF.R.U32.HI R78, RZ, 0x10, R35 ;  /* 0x00000010ff4e7819 */ /* 0x000fe40000011623 */
[----:B------:R-:W-:Y:S02]  /*2710*/  PRMT R35, R79, 0x5432, R58 ;  /* 0x000054324f237816 */ /* 0x000fe4000000003a */
[----:B------:R-:W-:-:S02]  /*2720*/  PRMT R80, R84, 0x5432, R80 ;  /* 0x0000543254507816 */ /* 0x000fc40000000050 */
[----:B------:R-:W-:Y:S02]  /*2730*/  PRMT R83, R79, 0x5410, R83 ;  /* 0x000054104f537816 */ /* 0x000fe40000000053 */
[C---:B------:R-:W-:Y:S02]  /*2740*/  LOP3.LUT R34, R7.reuse, 0xffff0000, RZ, 0xc0, !PT ;  /* 0xffff000007227812 */ /* 0x040fe400078ec0ff */
[----:B------:R-:W-:Y:S01]  /*2750*/  SHF.L.U32 R32, R7, 0x10, RZ ;  /* 0x0000001007207819 */ /* 0x000fe200000006ff */
[----:B------:R-:W-:Y:S01]  /*2760*/  IMAD.U32 R84, R83, 0x10000, RZ ;  /* 0x0001000053547824 */ /* 0x000fe200078e00ff */
[----:B------:R-:W-:Y:S02]  /*2770*/  PRMT R78, R81, 0x5432, R78 ;  /* 0x00005432514e7816 */ /* 0x000fe4000000004e */
[----:B------:R-:W-:Y:S02]  /*2780*/  LOP3.LUT R7, R5, 0xffff0000, RZ, 0xc0, !PT ;  /* 0xffff000005077812 */ /* 0x000fe400078ec0ff */
[----:B------:R-:W-:Y:S01]  /*2790*/  LOP3.LUT R81, R80, 0xffff0000, RZ, 0xc0, !PT ;  /* 0xffff000050517812 */ /* 0x000fe200078ec0ff */
[----:B------:R-:W-:Y:S01]  /*27a0*/  IMAD.U32 R79, R78, 0x10000, RZ ;  /* 0x000100004e4f7824 */ /* 0x000fe200078e00ff */
[----:B------:R-:W-:Y:S01]  /*27b0*/  LOP3.LUT R58, R35, 0xffff0000, RZ, 0xc0, !PT ;  /* 0xffff0000233a7812 */ /* 0x000fe200078ec0ff */
[----:B------:R-:W-:Y:S01]  /*27c0*/  IMAD.U32 R80, R80, 0x10000, RZ ;  /* 0x0001000050507824 */ /* 0x000fe200078e00ff */
[----:B------:R-:W-:Y:S01]  /*27d0*/  LOP3.LUT R15, R6, 0xffff0000, RZ, 0xc0, !PT ;  /* 0xffff0000060f7812 */ /* 0x000fe200078ec0ff */
[----:B------:R-:W-:Y:S01]  /*27e0*/  FMUL.FTZ R85, R7, R81 ;  /* 0x0000005107557220 */ /* 0x000fe20000410000 */
[----:B------:R-:W-:-:S02]  /*27f0*/  IMAD.U32 R6, R5, 0x10000, RZ ;  /* 0x0001000005067824 */ /* 0x000fc400078e00ff */
[----:B------:R-:W-:Y:S01]  /*2800*/  FMUL.FTZ R86, R7, R58 ;  /* 0x0000003a07567220 */ /* 0x000fe20000410000 */
[C---:B------:R-:W-:Y:S02]  /*2810*/  IMAD.U32 R5, R4.reuse, 0x10000, RZ ;  /* 0x0001000004057824 */ /* 0x040fe400078e00ff */
[C---:B------:R-:W-:Y:S01]  /*2820*/  FMUL.FTZ R7, R15.reuse, R84 ;  /* 0x000000540f077220 */ /* 0x040fe20000410000 */
[-C--:B------:R-:W-:Y:S01]  /*2830*/  FMUL.FTZ R15, R15, R79.reuse ;  /* 0x0000004f0f0f7220 */ /* 0x080fe20000410000 */
[----:B------:R-:W-:Y:S01]  /*2840*/  LOP3.LUT R4, R4, 0xffff0000, RZ, 0xc0, !PT ;  /* 0xffff000004047812 */ /* 0x000fe200078ec0ff */
[----:B------:R-:W-:Y:S02]  /*2850*/  IMAD.U32 R35, R35, 0x10000, RZ ;  /* 0x0001000023237824 */ /* 0x000fe400078e00ff */
[----:B------:R-:W-:Y:S01]  /*2860*/  FFMA.FTZ R79, R14, R79, -R7 ;  /* 0x0000004f0e4f7223 */ /* 0x000fe20000010807 */
[----:B------:R-:W-:Y:S01]  /*2870*/  LOP3.LUT R83, R83, 0xffff0000, RZ, 0xc0, !PT ;  /* 0xffff000053537812 */ /* 0x000fe200078ec0ff */
[----:B------:R-:W-:Y:S01]  /*2880*/  FFMA.FTZ R85, R6, R58, -R85 ;  /* 0x0000003a06557223 */ /* 0x000fe20000010855 */
[----:B------:R-:W-:Y:S01]  /*2890*/  LOP3.LUT R7, R78, 0xffff0000, RZ, 0xc0, !PT ;  /* 0xffff00004e077812 */ /* 0x000fe200078ec0ff */
[----:B------:R-:W-:Y:S01]  /*28a0*/  FFMA.FTZ R86, R6, R81, R86 ;  /* 0x0000005106567223 */ /* 0x000fe20000010056 */
        /* <DEDUP_REMOVED lines=14> */
.L_x_3135:
[----:B------:R-:W-:Y:S05]  /*2990*/  BSYNC B2 ;  /* 0x0000000000027941 */ /* 0x000fea0003800000 */
.L_x_3134:
[----:B--2---:R1:W-:Y:S02]  /*29a0*/  STG.E.128 desc[UR40][R12.64], R4 ;  /* 0x000000040c007986 */ /* 0x0043e4000c101d28 */
.L_x_3133:
[----:B------:R-:W-:Y:S05]  /*29b0*/  BSYNC B1 ;  /* 0x0000000000017941 */ /* 0x000fea0003800000 */
.L_x_3132:
[----:B------:R-:W-:Y:S05]  /*29c0*/  @P3 BRA `(.L_x_3131) ;  /* 0x0000001000243947 */ /* 0x000fea0003800000 */
[----:B-1----:R-:W-:Y:S01]  /*29d0*/  IMAD.MOV.U32 R4, RZ, RZ, 0x20 ;  /* 0x00000020ff047424 */ /* 0x002fe200078e00ff */
[----:B------:R-:W-:Y:S01]  /*29e0*/  LOP3.LUT P5, RZ, R186, 0x4, RZ, 0xc0, !PT ;  /* 0x00000004baff7812 */ /* 0x000fe200078ac0ff */
[----:B------:R-:W-:Y:S01]  /*29f0*/  BSSY B1, `(.L_x_3136) ;  /* 0x0000036000017945 */ /* 0x000fe20003800000 */
[----:B------:R-:W-:Y:S02]  /*2a00*/  IADD3 R14, R42, 0x10, RZ ;  /* 0x000000102a0e7810 */ /* 0x000fe40007ffe0ff */
[----:B------:R-:W-:Y:S02]  /*2a10*/  SEL R4, R4, 0xffffffe0, !P5 ;  /* 0xffffffe004047807 */ /* 0x000fe40006800000 */
[----:B------:R-:W-:Y:S02]  /*2a20*/  ISETP.GE.AND P5, PT, R14, R63, PT ;  /* 0x0000003f0e00720c */ /* 0x000fe40003fa6270 */
[----:B------:R-:W-:-:S05]  /*2a30*/  IADD3 R33, R4, R68, R33 ;  /* 0x0000004404217210 */ /* 0x000fca0007ffe021 */
[----:B------:R-:W-:-:S06]  /*2a40*/  IMAD R4, R33, 0x2, R2 ;  /* 0x0000000221047824 */ /* 0x000fcc00078e0202 */
[----:B------:R-:W1:Y:S01]  /*2a50*/  LDS.128 R4, [R4+0x22400] ;  /* 0x0224000004047984 */ /* 0x000e620000000c00 */
[----:B------:R-:W-:Y:S05]  /*2a60*/  @P5 BRA `(.L_x_3137) ;  /* 0x0000000000b85947 */ /* 0x000fea0003800000 */
[----:B------:R-:W-:Y:S01]  /*2a70*/  SHF.R.U64 R14, R8, 0x10, R9 ;  /* 0x00000010080e7819 */ /* 0x000fe20000001209 */
[----:B-1----:R-:W-:Y:S01]  /*2a80*/  IMAD.U32 R8, R6, 0x10000, RZ ;  /* 0x0001000006087824 */ /* 0x002fe200078e00ff */
[--C-:B------:R-:W-:Y:S01]  /*2a90*/  SHF.R.U64 R34, R10, 0x10, R11.reuse ;  /* 0x000000100a227819 */ /* 0x100fe2000000120b */
[----:B------:R-:W-:Y:S01]  /*2aa0*/  IMAD.U32 R10, R7, 0x10000, RZ ;  /* 0x00010000070a7824 */ /* 0x000fe200078e00ff */
[----:B------:R-:W-:Y:S02]  /*2ab0*/  SHF.R.U32.HI R58, RZ, 0x10, R11 ;  /* 0x00000010ff3a7819 */ /* 0x000fe4000001160b */
[----:B------:R-:W-:Y:S02]  /*2ac0*/  SHF.R.U32.HI R32, RZ, 0x10, R9 ;  /* 0x00000010ff207819 */ /* 0x000fe40000011609 */
[----:B------:R-:W-:Y:S02]  /*2ad0*/  PRMT R14, R87, 0x5432, R14 ;  /* 0x00005432570e7816 */ /* 0x000fe4000000000e */
[----:B------:R-:W-:-:S02]  /*2ae0*/  PRMT R34, R89, 0x5432, R34 ;  /* 0x0000543259227816 */ /* 0x000fc40000000022 */
[----:B------:R-:W-:Y:S02]  /*2af0*/  PRMT R58, R90, 0x5432, R58 ;  /* 0x000054325a3a7816 */ /* 0x000fe4000000003a */
[----:B------:R-:W-:Y:S02]  /*2b00*/  PRMT R32, R88, 0x5432, R32 ;  /* 0x0000543258207816 */ /* 0x000fe40000000020 */
[----:B------:R-:W-:Y:S01]  /*2b10*/  LOP3.LUT R11, R7, 0xffff0000, RZ, 0xc0, !PT ;  /* 0xffff0000070b7812 */ /* 0x000fe200078ec0ff */
[----:B------:R-:W-:Y:S01]  /*2b20*/  IMAD.U32 R78, R58, 0x10000, RZ ;  /* 0x000100003a4e7824 */ /* 0x000fe200078e00ff */
[----:B------:R-:W-:Y:S01]  /*2b30*/  LOP3.LUT R7, R5, 0xffff0000, RZ, 0xc0, !PT ;  /* 0xffff000005077812 */ /* 0x000fe200078ec0ff */
[----:B------:R-:W-:Y:S01]  /*2b40*/  IMAD.U32 R33, R32, 0x10000, RZ ;  /* 0x0001000020217824 */ /* 0x000fe200078e00ff */
[C---:B------:R-:W-:Y:S01]  /*2b50*/  LOP3.LUT R35, R34.reuse, 0xffff0000, RZ, 0xc0, !PT ;  /* 0xffff000022237812 */ /* 0x040fe200078ec0ff */
[----:B------:R-:W-:Y:S01]  /*2b60*/  IMAD.U32 R34, R34, 0x10000, RZ ;  /* 0x0001000022227824 */ /* 0x000fe200078e00ff */
[C---:B------:R-:W-:Y:S01]  /*2b70*/  LOP3.LUT R15, R14.reuse, 0xffff0000, RZ, 0xc0, !PT ;  /* 0xffff00000e0f7812 */ /* 0x040fe200078ec0ff */
[----:B------:R-:W-:Y:S01]  /*2b80*/  IMAD.U32 R14, R14, 0x10000, RZ ;  /* 0x000100000e0e7824 */ /* 0x000fe200078e00ff */
[----:B------:R-:W-:Y:S01]  /*2b90*/  LOP3.LUT R9, R6, 0xffff0000, RZ, 0xc0, !PT ;  /* 0xffff000006097812 */ /* 0x000fe200078ec0ff */
[C---:B------:R-:W-:Y:S01]  /*2ba0*/  FMUL.FTZ R79, R7.reuse, R35 ;  /* 0x00000023074f7220 */ /* 0x040fe20000410000 */
[----:B------:R-:W-:Y:S01]  /*2bb0*/  LOP3.LUT R58, R58, 0xffff0000, RZ, 0xc0, !PT ;  /* 0xffff00003a3a7812 */ /* 0x000fe200078ec0ff */
[----:B------:R-:W-:Y:S01]  /*2bc0*/  FMUL.FTZ R80, R7, R15 ;  /* 0x0000000f07507220 */ /* 0x000fe20000410000 */
[----:B------:R-:W-:Y:S01]  /*2bd0*/  LOP3.LUT R32, R32, 0xffff0000, RZ, 0xc0, !PT ;  /* 0xffff000020207812 */ /* 0x000fe200078ec0ff */
[C---:B------:R-:W-:Y:S01]  /*2be0*/  FMUL.FTZ R7, R9.reuse, R78 ;  /* 0x0000004e09077220 */ /* 0x040fe20000410000 */
[----:B------:R-:W-:Y:S01]  /*2bf0*/  FMUL.FTZ R9, R9, R33 ;  /* 0x0000002109097220 */ /* 0x000fe20000410000 */
[----:B------:R-:W-:-:S02]  /*2c00*/  IMAD.U32 R6, R5, 0x10000, RZ ;  /* 0x0001000005067824 */ /* 0x000fc400078e00ff */
[----:B------:R-:W-:Y:S01]  /*2c10*/  FFMA.FTZ R33, R8, R33, -R7 ;  /* 0x0000002108217223 */ /* 0x000fe20000010807 */
[----:B------:R-:W-:Y:S02]  /*2c20*/  IMAD.U32 R5, R4, 0x10000, RZ ;  /* 0x0001000004057824 */ /* 0x000fe400078e00ff */
[----:B------:R-:W-:Y:S01]  /*2c30*/  FFMA.FTZ R8, R8, R78, R9 ;  /* 0x0000004e08087223 */ /* 0x000fe20000010009 */
[----:B------:R-:W-:Y:S01]  /*2c40*/  LOP3.LUT R4, R4, 0xffff0000, RZ, 0xc0, !PT ;  /* 0xffff000004047812 */ /* 0x000fe200078ec0ff */
[C---:B------:R-:W-:Y:S01]  /*2c50*/  FMUL.FTZ R9, R11.reuse, R58 ;  /* 0x0000003a0b097220 */ /* 0x040fe20000410000 */
[-C--:B------:R-:W-:Y:S01]  /*2c60*/  FMUL.FTZ R11, R11, R32.reuse ;  /* 0x000000200b0b7220 */ /* 0x080fe20000410000 */
[C---:B------:R-:W-:Y:S01]  /*2c70*/  FFMA.FTZ R79, R6.reuse, R15, -R79 ;  /* 0x0000000f064f7223 */ /* 0x040fe2000001084f */
[----:B------:R-:W-:Y:S01]  /*2c80*/  FFMA.FTZ R80, R6, R35, R80 ;  /* 0x0000002306507223 */ /* 0x000fe20000010050 */
[----:B------:R-:W-:Y:S01]  /*2c90*/  FFMA.FTZ R9, R10, R32, -R9 ;  /* 0x000000200a097223 */ /* 0x000fe20000010809 */
        /* <DEDUP_REMOVED lines=8> */
[----:B------:R-:W-:Y:S02]  /*2d20*/  F2FP.BF16.F32.PACK_AB R4, R7, R6 ;  /* 0x000000060704723e */ /* 0x000fe400000010ff */
[----:B------:R-:W-:Y:S01]  /*2d30*/  MOV R6, R8 ;  /* 0x0000000800067202 */ /* 0x000fe20000000f00 */
[----:B------:R-:W-:-:S07]  /*2d40*/  IMAD.MOV.U32 R7, RZ, RZ, R9 ;  /* 0x000000ffff077224 */ /* 0x000fce00078e0009 */
.L_x_3137:
[----:B------:R-:W-:Y:S05]  /*2d50*/  BSYNC B1 ;  /* 0x0000000000017941 */ /* 0x000fea0003800000 */
.L_x_3136:
[----:B-1----:R1:W-:Y:S01]  /*2d60*/  STG.E.128 desc[UR40][R12.64+0x40], R4 ;  /* 0x000040040c007986 */ /* 0x0023e2000c101d28 */
[----:B------:R-:W-:Y:S05]  /*2d70*/  BRA `(.L_x_3131) ;  /* 0x0000000c00387947 */ /* 0x000fea0003800000 */
.L_x_3125:
[----:B------:R-:W-:-:S05]  /*2d80*/  IMAD R5, R51, -0x40, R24 ;  /* 0xffffffc033057824 */ /* 0x000fca00078e0218 */
[----:B------:R-:W-:-:S04]  /*2d90*/  VIMNMX R6, R5, 0x40, PT ;  /* 0x0000004005067848 */ /* 0x000fc80003fe0100 */
[----:B------:R-:W-:-:S04]  /*2da0*/  ISETP.GE.AND P1, PT, R23, R6, PT ;  /* 0x000000061700720c */ /* 0x000fc80003f26270 */
[----:B------:R-:W-:-:S13]  /*2db0*/  ISETP.GE.OR P0, PT, R16, R63, P1 ;  /* 0x0000003f1000720c */ /* 0x000fda0000f06670 */
[----:B------:R-:W0:Y:S01]  /*2dc0*/  @!P0 LDC.64 R12, c[0x0][0x3c8] ;  /* 0x0000f200ff0c8b82 */ /* 0x000e220000000a00 */
[----:B------:R-:W-:Y:S01]  /*2dd0*/  @!P0 IADD3 R6, P5, R38, R4, RZ ;  /* 0x0000000426068210 */ /* 0x000fe20007fbe0ff */
[----:B------:R-:W-:Y:S02]  /*2de0*/  @!P0 IMAD R4, R56, R51, RZ ;  /* 0x0000003338048224 */ /* 0x000fe400078e02ff */
[----:B------:R-:W-:Y:S02]  /*2df0*/  @!P0 IMAD.MOV.U32 R5, RZ, RZ, R69 ;  /* 0x000000ffff058224 */ /* 0x000fe400078e0045 */
[----:B------:R-:W-:Y:S02]  /*2e00*/  @!P0 IMAD R59, R59, R60, R4 ;  /* 0x0000003c3b3b8224 */ /* 0x000fe400078e0204 */
[----:B------:R-:W1:Y:S01]  /*2e10*/  @!P0 LDC.64 R34, c[0x0][0x3e0] ;  /* 0x0000f800ff228b82 */ /* 0x000e620000000a00 */
[----:B------:R-:W-:Y:S02]  /*2e20*/  @!P0 IMAD.MOV.U32 R4, RZ, RZ, R28 ;  /* 0x000000ffff048224 */ /* 0x000fe400078e001c */
[----:B------:R-:W-:-:S02]  /*2e30*/  @!P0 IMAD.X R7, R58, 0x1, R67, P5 ;  /* 0x000000013a078824 */ /* 0x000fc400028e0643 */
[----:B------:R-:W-:Y:S01]  /*2e40*/  @!P0 IMAD.WIDE.U32 R10, R51, R60, R4 ;  /* 0x0000003c330a8225 */ /* 0x000fe200078e0004 */
[----:B------:R-:W-:-:S03]  /*2e50*/  CS2R R4, SRZ ;  /* 0x0000000000047805 */ /* 0x000fc6000001ff00 */
[----:B------:R-:W-:Y:S01]  /*2e60*/  @!P0 IMAD.IADD R11, R59, 0x1, R11 ;  /* 0x000000013b0b8824 */ /* 0x000fe200078e020b */
[----:B0-----:R-:W-:-:S04]  /*2e70*/  @!P0 LEA R12, P5, R6, R12, 0x1 ;  /* 0x0000000c060c8211 */ /* 0x001fc800078a08ff */
[----:B------:R-:W-:Y:S02]  /*2e80*/  @!P0 LEA.HI.X R13, R6, R13, R7, 0x1, P5 ;  /* 0x0000000d060d8211 */ /* 0x000fe400028f0c07 */
[----:B------:R-:W-:Y:S02]  /*2e90*/  CS2R R6, SRZ ;  /* 0x0000000000067805 */ /* 0x000fe4000001ff00 */
[C---:B-1----:R-:W-:Y:S02]  /*2ea0*/  @!P0 LEA R34, P5, R10.reuse, R34, 0x1 ;  /* 0x000000220a228211 */ /* 0x042fe400078a08ff */
[----:B------:R-:W-:Y:S02]  /*2eb0*/  CS2R R8, SRZ ;  /* 0x0000000000087805 */ /* 0x000fe4000001ff00 */
[----:B------:R-:W2:Y:S01]  /*2ec0*/  @!P0 LDG.E.128 R4, desc[UR40][R12.64] ;  /* 0x000000280c048981 */ /* 0x000ea2000c1e1d00 */
[----:B------:R-:W-:Y:S02]  /*2ed0*/  @!P0 LEA.HI.X R35, R10, R35, R11, 0x1, P5 ;  /* 0x000000230a238211 */ /* 0x000fe400028f0c0b */
[----:B------:R-:W-:-:S06]  /*2ee0*/  CS2R R10, SRZ ;  /* 0x00000000000a7805 */ /* 0x000fcc000001ff00 */
[----:B------:R0:W3:Y:S01]  /*2ef0*/  @!P0 LDG.E.128 R8, desc[UR40][R34.64] ;  /* 0x0000002822088981 */ /* 0x0000e2000c1e1d00 */
[----:B------:R-:W-:Y:S02]  /*2f00*/  ISETP.NE.AND P0, PT, R184, 0x3, PT ;  /* 0x00000003b800780c */ /* 0x000fe40003f05270 */
[----:B------:R-:W-:-:S04]  /*2f10*/  ISETP.GE.AND P5, PT, R16, R63, PT ;  /* 0x0000003f1000720c */ /* 0x000fc80003fa6270 */
[----:B0-----:R-:W-:Y:S01]  /*2f20*/  P2R R35, PR, RZ, 0x20 ;  /* 0x00000020ff237803 */ /* 0x001fe20000000000 */
[----:B--2---:R-:W-:Y:S01]  /*2f30*/  IMAD.MOV.U32 R32, RZ, RZ, R4 ;  /* 0x000000ffff207224 */ /* 0x004fe200078e0004 */
[----:B------:R-:W-:Y:S01]  /*2f40*/  MOV R74, R7 ;  /* 0x00000007004a7202 */ /* 0x000fe20000000f00 */
[----:B------:R-:W-:Y:S02]  /*2f50*/  IMAD.MOV.U32 R58, RZ, RZ, R5 ;  /* 0x000000ffff3a7224 */ /* 0x000fe400078e0005 */
[----:B------:R-:W-:Y:S01]  /*2f60*/  IMAD.MOV.U32 R59, RZ, RZ, R6 ;  /* 0x000000ffff3b7224 */ /* 0x000fe200078e0006 */
[----:B------:R-:W-:Y:S02]  /*2f70*/  PRMT R95, R74, 0x7610, R95 ;  /* 0x000076104a5f7816 */ /* 0x000fe4000000005f */
[----:B------:R-:W-:Y:S01]  /*2f80*/  PRMT R90, R32, 0x5410, R58 ;  /* 0x00005410205a7816 */ /* 0x000fe2000000003a */
[----:B---3--:R-:W-:Y:S01]  /*2f90*/  IMAD.MOV.U32 R12, RZ, RZ, R8 ;  /* 0x000000ffff0c7224 */ /* 0x008fe200078e0008 */
[----:B------:R-:W-:Y:S01]  /*2fa0*/  PRMT R94, R59, 0x7610, R94 ;  /* 0x000076103b5e7816 */ /* 0x000fe2000000005e */
[----:B------:R-:W-:-:S02]  /*2fb0*/  IMAD.MOV.U32 R13, RZ, RZ, R9 ;  /* 0x000000ffff0d7224 */ /* 0x000fc400078e0009 */
[----:B------:R-:W-:Y:S02]  /*2fc0*/  IMAD.MOV.U32 R32, RZ, RZ, R10 ;  /* 0x000000ffff207224 */ /* 0x000fe400078e000a */
[----:B------:R-:W-:Y:S01]  /*2fd0*/  IMAD.MOV.U32 R34, RZ, RZ, R11 ;  /* 0x000000ffff227224 */ /* 0x000fe200078e000b */
[----:B------:R-:W-:-:S04]  /*2fe0*/  PRMT R86, R13, 0x5410, R12 ;  /* 0x000054100d567816 */ /* 0x000fc8000000000c */
[----:B------:R-:W-:Y:S01]  /*2ff0*/  PRMT R93, R32, 0x5410, R34 ;  /* 0x00005410205d7816 */ /* 0x000fe20000000022 */
[----:B------:R-:W-:Y:S06]  /*3000*/  @!P0 BRA `(.L_x_3138) ;  /* 0x0000000000048947 */ /* 0x000fec0003800000 */
[----:B------:R-:W-:Y:S01]  /*3010*/  BPT.TRAP 0x1 ;  /* 0x000000040000795c */ /* 0x000fe20000300000 */
.L_x_3138:
[----:B------:R-:W-:Y:S01]  /*3020*/  IMAD R74, R19, 0x8, R2 ;  /* 0x00000008134a7824 */ /* 0x000fe200078e0202 */
[----:B------:R-:W-:Y:S01]  /*3030*/  SHF.L.U32 R59, R185, 0x1f, RZ ;  /* 0x0000001fb93b7819 */ /* 0x000fe200000006ff */
[----:B------:R-:W-:Y:S03]  /*3040*/  BSSY B1, `(.L_x_3139) ;  /* 0x0000003000017945 */ /* 0x000fe60003800000 */
[----:B------:R-:W0:Y:S02]  /*3050*/  SYNCS.PHASECHK.TRANS64.TRYWAIT P5, [R74+URZ+0x28c90], R59 ;  /* 0x028c903b4a0075a7 */ /* 0x000e2400080a017f */
[----:B0-----:R-:W-:Y:S05]  /*3060*/  @!P5 BRA `(.L_x_3140) ;  /* 0x000001140060d947 */ /* 0x001fea0003800000 */
.L_x_3339:
[----:B------:R-:W-:Y:S05]  /*3070*/  BSYNC B1 ;  /* 0x0000000000017941 */ /* 0x000fea0003800000 */
.L_x_3139:
[----:B------:R-:W-:Y:S01]  /*3080*/  ISETP.GE.OR P5, PT, R16, R65, P1 ;  /* 0x000000411000720c */ /* 0x000fe20000fa6670 */
[----:B------:R-:W-:Y:S01]  /*3090*/  ULDC.64 UR4, c[0x0][0x2f0] ;  /* 0x0000bc0000047ab9 */ /* 0x000fe20000000a00 */
[----:B------:R-:W-:Y:S02]  /*30a0*/  IMAD.MOV.U32 R78, RZ, RZ, R14 ;  /* 0x000000ffff4e7224 */ /* 0x000fe400078e000e */
[----:B------:R-:W-:Y:S02]  /*30b0*/  IMAD R12, R3, UR4, RZ ;  /* 0x00000004030c7c24 */ /* 0x000fe4000f8e02ff */
[----:B------:R-:W-:-:S04]  /*30c0*/  IMAD.WIDE.U32 R78, R23, UR4, R78 ;  /* 0x00000004174e7c25 */ /* 0x000fc8000f8e004e */
[----:B------:R-:W-:-:S03]  /*30d0*/  IMAD R97, R23, UR5, R12 ;  /* 0x0000000517617c24 */ /* 0x000fc6000f8e020c */
[----:B------:R-:W-:Y:S05]  /*30e0*/  @P5 BRA `(.L_x_3131) ;  /* 0x00000008005c5947 */ /* 0x000fea0003800000 */
[----:B------:R-:W-:Y:S01]  /*30f0*/  IMAD.IADD R97, R97, 0x1, R79 ;  /* 0x0000000161617824 */ /* 0x000fe200078e024f */
[----:B------:R-:W-:Y:S01]  /*3100*/  IADD3 R12, P5, P6, R44, R78, R71 ;  /* 0x0000004e2c0c7210 */ /* 0x000fe20007ebe047 */
[----:B------:R-:W-:Y:S03]  /*3110*/  BSSY B1, `(.L_x_3141) ;  /* 0x0000072000017945 */ /* 0x000fe60003800000 */
[----:B------:R-:W-:Y:S02]  /*3120*/  IADD3.X R13, R0, R97, R75, P5, P6 ;  /* 0x00000061000d7210 */ /* 0x000fe40002fec44b */
[C---:B------:R-:W-:Y:S02]  /*3130*/  LEA R80, P5, R12.reuse, R46, 0x1 ;  /* 0x0000002e0c507211 */ /* 0x040fe400078a08ff */
[----:B------:R-:W-:Y:S02]  /*3140*/  ISETP.NE.AND P6, PT, R35, RZ, PT ;  /* 0x000000ff2300720c */ /* 0x000fe40003fc5270 */
[----:B------:R-:W-:Y:S01]  /*3150*/  LEA.HI.X R81, R12, R47, R13, 0x1, P5 ;  /* 0x0000002f0c517211 */ /* 0x000fe200028f0c0d */
[----:B------:R-:W-:Y:S01]  /*3160*/  IMAD.IADD R13, R65, 0x1, -R66 ;  /* 0x00000001410d7824 */ /* 0x000fe200078e0a42 */
[----:B------:R-:W-:-:S04]  /*3170*/  ISETP.NE.AND P5, PT, R76, RZ, PT ;  /* 0x000000ff4c00720c */ /* 0x000fc80003fa5270 */
[----:B------:R-:W-:-:S04]  /*3180*/  SEL R13, R66, R13, !P5 ;  /* 0x0000000d420d7207 */ /* 0x000fc80006800000 */
[----:B------:R-:W-:-:S04]  /*3190*/  SHF.R.S32.HI R12, RZ, 0x1f, R13 ;  /* 0x0000001fff0c7819 */ /* 0x000fc8000001140d */
[----:B------:R-:W-:-:S04]  /*31a0*/  LEA.HI R12, R12, R13, RZ, 0x4 ;  /* 0x0000000d0c0c7211 */ /* 0x000fc800078f20ff */
[----:B------:R-:W-:-:S04]  /*31b0*/  SHF.R.S32.HI R13, RZ, 0x4, R12 ;  /* 0x00000004ff0d7819 */ /* 0x000fc8000001140c */
[----:B------:R-:W-:-:S04]  /*31c0*/  LEA.HI.SX32 R13, R52, R13, 0x1d ;  /* 0x0000000d340d7211 */ /* 0x000fc800078feaff */
[----:B------:R-:W-:-:S04]  /*31d0*/  SHF.L.U32 R58, R13, 0x3, RZ ;  /* 0x000000030d3a7819 */ /* 0x000fc800000006ff */
[----:B------:R-:W-:-:S04]  /*31e0*/  LOP3.LUT R13, R61, 0x38, R58, 0xf8, !PT ;  /* 0x000000383d0d7812 */ /* 0x000fc800078ef83a */
[----:B------:R-:W-:Y:S01]  /*31f0*/  LOP3.LUT R12, R13, R64, RZ, 0x3c, !PT ;  /* 0x000000400d0c7212 */ /* 0x000fe200078e3cff */
[----:B------:R-:W-:-:S04]  /*3200*/  IMAD.IADD R13, R72, 0x1, R33 ;  /* 0x00000001480d7824 */ /* 0x000fc800078e0221 */
[----:B------:R-:W-:Y:S02]  /*3210*/  IMAD R12, R189, 0x200, R12 ;  /* 0x00000200bd0c7824 */ /* 0x000fe400078e020c */
[----:B------:R-:W-:Y:S02]  /*3220*/  IMAD R13, R13, 0x2, R2 ;  /* 0x000000020d0d7824 */ /* 0x000fe400078e0202 */
[----:B------:R-:W-:-:S04]  /*3230*/  IMAD.IADD R33, R33, 0x1, R12 ;  /* 0x0000000121217824 */ /* 0x000fc800078e020c */
[----:B------:R-:W-:Y:S01]  /*3240*/  IMAD R33, R33, 0x2, R2 ;  /* 0x0000000221217824 */ /* 0x000fe200078e0202 */
[----:B------:R-:W1:Y:S05]  /*3250*/  LDS.128 R12, [R13+0x22400] ;  /* 0x022400000d0c7984 */ /* 0x000e6a0000000c00 */
[----:B------:R-:W2:Y:S01]  /*3260*/  LDS.128 R32, [R33+0x22400] ;  /* 0x0224000021207984 */ /* 0x000ea20000000c00 */
[----:B------:R-:W-:Y:S05]  /*3270*/  @P6 BRA `(.L_x_3142) ;  /* 0x00000004006c6947 */ /* 0x000fea0003800000 */
[----:B------:R-:W-:Y:S02]  /*3280*/  SHF.R.U32.HI R84, RZ, 0x10, R5 ;  /* 0x00000010ff547819 */ /* 0x000fe40000011605 */
[----:B------:R-:W-:Y:S02]  /*3290*/  SHF.R.U32.HI R89, RZ, 0x10, R9 ;  /* 0x00000010ff597819 */ /* 0x000fe40000011609 */
[----:B------:R-:W-:Y:S01]  /*32a0*/  SHF.R.U64 R83, R4, 0x10, R5 ;  /* 0x0000001004537819 */ /* 0x000fe20000001205 */
[----:B-1----:R-:W-:Y:S01]  /*32b0*/  IMAD.U32 R5, R13, 0x10000, RZ ;  /* 0x000100000d057824 */ /* 0x002fe200078e00ff */
[----:B------:R-:W-:Y:S01]  /*32c0*/  SHF.R.U64 R88, R8, 0x10, R9 ;  /* 0x0000001008587819 */ /* 0x000fe20000001209 */
[----:B------:R-:W-:Y:S01]  /*32d0*/  IMAD.U32 R8, R15, 0x10000, RZ ;  /* 0x000100000f087824 */ /* 0x000fe200078e00ff */
[----:B------:R-:W-:Y:S01]  /*32e0*/  PRMT R84, R90, 0x5432, R84 ;  /* 0x000054325a547816 */ /* 0x000fe20000000054 */
[----:B------:R-:W-:Y:S01]  /*32f0*/  IMAD.U32 R4, R12, 0x10000, RZ ;  /* 0x000100000c047824 */ /* 0x000fe200078e00ff */
[----:B------:R-:W-:-:S02]  /*3300*/  PRMT R89, R86, 0x5410, R89 ;  /* 0x0000541056597816 */ /* 0x000fc40000000059 */
[----:B------:R-:W-:Y:S02]  /*3310*/  SHF.R.U64 R85, R6, 0x10, R7 ;  /* 0x0000001006557819 */ /* 0x000fe40000001207 */
[--C-:B------:R-:W-:Y:S02]  /*3320*/  SHF.R.U64 R91, R10, 0x10, R11.reuse ;  /* 0x000000100a5b7819 */ /* 0x100fe4000000120b */
[----:B------:R-:W-:Y:S01]  /*3330*/  SHF.R.U32.HI R92, RZ, 0x10, R11 ;  /* 0x00000010ff5c7819 */ /* 0x000fe2000001160b */
[----:B--2---:R-:W-:Y:S01]  /*3340*/  IMAD.U32 R11, R33, 0x10000, RZ ;  /* 0x00010000210b7824 */ /* 0x004fe200078e00ff */
[----:B------:R-:W-:Y:S01]  /*3350*/  PRMT R83, R90, 0x5410, R83 ;  /* 0x000054105a537816 */ /* 0x000fe20000000053 */
[----:B------:R-:W-:Y:S01]  /*3360*/  IMAD.U32 R90, R89, 0x10000, RZ ;  /* 0x00010000595a7824 */ /* 0x000fe200078e00ff */
[----:B------:R-:W-:Y:S01]  /*3370*/  PRMT R88, R86, 0x5432, R88 ;  /* 0x0000543256587816 */ /* 0x000fe20000000058 */
        /* <DEDUP_REMOVED lines=8> */
[-C--:B------:R-:W-:Y:S01]  /*3400*/  FMUL.FTZ R94, R11, R90.reuse ;  /* 0x0000005a0b5e7220 */ /* 0x080fe20000410000 */
[----:B------:R-:W-:Y:S01]  /*3410*/  LOP3.LUT R89, R89, 0xffff0000, RZ, 0xc0, !PT ;  /* 0xffff000059597812 */ /* 0x000fe200078ec0ff */
[----:B------:R-:W-:Y:S01]  /*3420*/  FFMA.FTZ R96, R5, R90, R96 ;  /* 0x0000005a05607223 */ /* 0x000fe20000010060 */
[----:B------:R-:W-:Y:S01]  /*3430*/  PRMT R87, R95, 0x5410, R87 ;  /* 0x000054105f577816 */ /* 0x000fe20000000057 */
[----:B------:R-:W-:Y:S01]  /*3440*/  FFMA.FTZ R94, R5, R86, -R94 ;  /* 0x00000056055e7223 */ /* 0x000fe2000001085e */
[----:B------:R-:W-:-:S02]  /*3450*/  PRMT R92, R93, 0x5432, R92 ;  /* 0x000054325d5c7816 */ /* 0x000fc4000000005c */
[----:B------:R-:W-:Y:S01]  /*3460*/  PRMT R91, R93, 0x5410, R91 ;  /* 0x000054105d5b7816 */ /* 0x000fe2000000005b */
[----:B------:R-:W-:Y:S01]  /*3470*/  FMUL.FTZ R93, R13, R89 ;  /* 0x000000590d5d7220 */ /* 0x000fe20000410000 */
[----:B------:R-:W-:Y:S01]  /*3480*/  LOP3.LUT R84, R84, 0xffff0000, RZ, 0xc0, !PT ;  /* 0xffff000054547812 */ /* 0x000fe200078ec0ff */
[----:B------:R-:W-:Y:S01]  /*3490*/  IMAD.U32 R11, R92, 0x10000, RZ ;  /* 0x000100005c0b7824 */ /* 0x000fe200078e00ff */
[----:B------:R-:W-:Y:S01]  /*34a0*/  SHF.L.U32 R10, R32, 0x10, RZ ;  /* 0x00000010200a7819 */ /* 0x000fe200000006ff */
[----:B------:R-:W-:Y:S01]  /*34b0*/  IMAD.U32 R5, R87, 0x10000, RZ ;  /* 0x0001000057057824 */ /* 0x000fe200078e00ff */
[----:B------:R-:W-:Y:S01]  /*34c0*/  LOP3.LUT R35, R35, 0xffff0000, RZ, 0xc0, !PT ;  /* 0xffff000023237812 */ /* 0x000fe200078ec0ff */
[-C--:B------:R-:W-:Y:S01]  /*34d0*/  FMUL.FTZ R13, R13, R84.reuse ;  /* 0x000000540d0d7220 */ /* 0x080fe20000410000 */
[----:B------:R-:W-:Y:S01]  /*34e0*/  FFMA.FTZ R93, R6, R84, -R93 ;  /* 0x00000054065d7223 */ /* 0x000fe2000001085d */
[C---:B------:R-:W-:Y:S01]  /*34f0*/  FMUL.FTZ R95, R33.reuse, R11 ;  /* 0x0000000b215f7220 */ /* 0x040fe20000410000 */
[----:B------:R-:W-:Y:S01]  /*3500*/  FMUL.FTZ R84, R33, R5 ;  /* 0x0000000521547220 */ /* 0x000fe20000410000 */
[----:B------:R-:W-:Y:S01]  /*3510*/  LOP3.LUT R92, R92, 0xffff0000, RZ, 0xc0, !PT ;  /* 0xffff00005c5c7812 */ /* 0x000fe200078ec0ff */
[----:B------:R-:W-:Y:S01]  /*3520*/  FFMA.FTZ R89, R6, R89, R13 ;  /* 0x0000005906597223 */ /* 0x000fe2000001000d */
[C---:B------:R-:W-:Y:S01]  /*3530*/  FFMA.FTZ R95, R8.reuse, R5, -R95 ;  /* 0x00000005085f7223 */ /* 0x040fe2000001085f */
[----:B------:R-:W-:Y:S01]  /*3540*/  FFMA.FTZ R84, R8, R11, R84 ;  /* 0x0000000b08547223 */ /* 0x000fe20000010054 */
[----:B------:R-:W-:Y:S01]  /*3550*/  LOP3.LUT R6, R87, 0xffff0000, RZ, 0xc0, !PT ;  /* 0xffff000057067812 */ /* 0x000fe200078ec0ff */
[----:B------:R-:W-:Y:S01]  /*3560*/  IMAD.U32 R11, R88, 0x10000, RZ ;  /* 0x00010000580b7824 */ /* 0x000fe200078e00ff */
[----:B------:R-:W-:Y:S01]  /*3570*/  SHF.L.U32 R5, R83, 0x10, RZ ;  /* 0x0000001053057819 */ /* 0x000fe200000006ff */
[----:B------:R-:W-:Y:S01]  /*3580*/  FMUL.FTZ R8, R35, R92 ;  /* 0x0000005c23087220 */ /* 0x000fe20000410000 */
[----:B------:R-:W-:Y:S01]  /*3590*/  LOP3.LUT R9, R15, 0xffff0000, RZ, 0xc0, !PT ;  /* 0xffff00000f097812 */ /* 0x000fe200078ec0ff */
[----:B------:R-:W-:Y:S01]  /*35a0*/  FMUL.FTZ R33, R10, R11 ;  /* 0x0000000b0a217220 */ /* 0x000fe20000410000 */
[----:B------:R-:W-:Y:S01]  /*35b0*/  LOP3.LUT R32, R32, 0xffff0000, RZ, 0xc0, !PT ;  /* 0xffff000020207812 */ /* 0x000fe200078ec0ff */
[-C--:B------:R-:W-:Y:S01]  /*35c0*/  FMUL.FTZ R90, R35, R6.reuse ;  /* 0x00000006235a7220 */ /* 0x080fe20000410000 */
[----:B------:R-:W-:Y:S01]  /*35d0*/  LOP3.LUT R13, R88, 0xffff0000, RZ, 0xc0, !PT ;  /* 0xffff0000580d7812 */ /* 0x000fe200078ec0ff */
[----:B------:R-:W-:Y:S01]  /*35e0*/  FMUL.FTZ R10, R10, R5 ;  /* 0x000000050a0a7220 */ /* 0x000fe20000410000 */
[----:B------:R-:W-:Y:S01]  /*35f0*/  LOP3.LUT R83, R83, 0xffff0000, RZ, 0xc0, !PT ;  /* 0xffff000053537812 */ /* 0x000fe200078ec0ff */
[----:B------:R-:W-:Y:S01]  /*3600*/  FFMA.FTZ R86, R9, R6, -R8 ;  /* 0x0000000609567223 */ /* 0x000fe20000010808 */
[----:B------:R-:W-:Y:S01]  /*3610*/  LOP3.LUT R12, R12, 0xffff0000, RZ, 0xc0, !PT ;  /* 0xffff00000c0c7812 */ /* 0x000fe200078ec0ff */
[----:B------:R-:W-:-:S02]  /*3620*/  IMAD.U32 R15, R34, 0x10000, RZ ;  /* 0x00010000220f7824 */ /* 0x000fc400078e00ff */
[----:B------:R-:W-:Y:S01]  /*3630*/  FFMA.FTZ R35, R9, R92, R90 ;  /* 0x0000005c09237223 */ /* 0x000fe2000001005a */
[C---:B------:R-:W-:Y:S01]  /*3640*/  FFMA.FTZ R33, R4.reuse, R5, -R33 ;  /* 0x0000000504217223 */ /* 0x040fe20000010821 */
[----:B------:R-:W-:Y:S01]  /*3650*/  FFMA.FTZ R10, R4, R11, R10 ;  /* 0x0000000b040a7223 */ /* 0x000fe2000001000a */
[----:B------:R-:W-:Y:S01]  /*3660*/  IMAD.U32 R6, R91, 0x10000, RZ ;  /* 0x000100005b067824 */ /* 0x000fe200078e00ff */
[----:B------:R-:W-:Y:S01]  /*3670*/  LOP3.LUT R34, R34, 0xffff0000, RZ, 0xc0, !PT ;  /* 0xffff000022227812 */ /* 0x000fe200078ec0ff */
[C---:B------:R-:W-:Y:S01]  /*3680*/  FMUL.FTZ R9, R32.reuse, R13 ;  /* 0x0000000d20097220 */ /* 0x040fe20000410000 */
[-C--:B------:R-:W-:Y:S01]  /*3690*/  FMUL.FTZ R5, R32, R83.reuse ;  /* 0x0000005320057220 */ /* 0x080fe20000410000 */
[----:B------:R-:W-:Y:S01]  /*36a0*/  IMAD.U32 R4, R85, 0x10000, RZ ;  /* 0x0001000055047824 */ /* 0x000fe200078e00ff */
[----:B------:R-:W-:Y:S01]  /*36b0*/  LOP3.LUT R91, R91, 0xffff0000, RZ, 0xc0, !PT ;  /* 0xffff00005b5b7812 */ /* 0x000fe200078ec0ff */
[C---:B------:R-:W-:Y:S01]  /*36c0*/  FFMA.FTZ R8, R12.reuse, R83, -R9 ;  /* 0x000000530c087223 */ /* 0x040fe20000010809 */
[----:B------:R-:W-:Y:S01]  /*36d0*/  LOP3.LUT R85, R85, 0xffff0000, RZ, 0xc0, !PT ;  /* 0xffff000055557812 */ /* 0x000fe200078ec0ff */
[----:B------:R-:W-:Y:S01]  /*36e0*/  FFMA.FTZ R5, R12, R13, R5 ;  /* 0x0000000d0c057223 */ /* 0x000fe20000010005 */
        /* <DEDUP_REMOVED lines=18> */
[----:B------:R-:W-:-:S02]  /*3810*/  F2FP.BF16.F32.PACK_AB R35, R35, R84 ;  /* 0x000000542323723e */ /* 0x000fc400000010ff */
[----:B------:R-:W-:-:S07]  /*3820*/  F2FP.BF16.F32.PACK_AB R32, R5, R10 ;  /* 0x0000000a0520723e */ /* 0x000fce00000010ff */
.L_x_3142:
[----:B------:R-:W-:Y:S05]  /*3830*/  BSYNC B1 ;  /* 0x0000000000017941 */ /* 0x000fea0003800000 */
.L_x_3141:
[----:B-1----:R3:W-:Y:S01]  /*3840*/  STG.E.128 desc[UR40][R80.64], R12 ;  /* 0x0000000c50007986 */ /* 0x0027e2000c101d28 */
[----:B------:R-:W-:-:S13]  /*3850*/  ISETP.GE.AND P5, PT, R58, R65, PT ;  /* 0x000000413a00720c */ /* 0x000fda0003fa6270 */
[----:B------:R-:W-:Y:S05]  /*3860*/  @P5 BRA `(.L_x_3131) ;  /* 0x00000000007c5947 */ /* 0x000fea0003800000 */
[--C-:B------:R-:W-:Y:S02]  /*3870*/  SHF.R.S32.HI R5, RZ, 0x1f, R58.reuse ;  /* 0x0000001fff057819 */ /* 0x100fe4000001143a */
[----:B------:R-:W-:-:S04]  /*3880*/  IADD3 R58, P5, P6, R44, R78, R58 ;  /* 0x0000004e2c3a7210 */ /* 0x000fc80007ebe03a */
[----:B------:R-:W-:Y:S02]  /*3890*/  IADD3.X R5, R0, R97, R5, P5, P6 ;  /* 0x0000006100057210 */ /* 0x000fe40002fec405 */
[----:B------:R-:W-:-:S04]  /*38a0*/  LEA R4, P5, R58, R46, 0x1 ;  /* 0x0000002e3a047211 */ /* 0x000fc800078a08ff */
[----:B------:R-:W-:-:S05]  /*38b0*/  LEA.HI.X R5, R58, R47, R5, 0x1, P5 ;  /* 0x0000002f3a057211 */ /* 0x000fca00028f0c05 */
[----:B--2---:R4:W-:Y:S01]  /*38c0*/  STG.E.128 desc[UR40][R4.64], R32 ;  /* 0x0000002004007986 */ /* 0x0049e2000c101d28 */
[----:B------:R-:W-:Y:S05]  /*38d0*/  BRA `(.L_x_3131) ;  /* 0x0000000000607947 */ /* 0x000fea0003800000 */
.L_x_3124:
[----:B------:R-:W-:-:S13]  /*38e0*/  ISETP.NE.AND P0, PT, R184, 0x3, PT ;  /* 0x00000003b800780c */ /* 0x000fda0003f05270 */
[----:B------:R-:W-:Y:S05]  /*38f0*/  @!P0 BRA `(.L_x_3143) ;  /* 0x0000000000048947 */ /* 0x000fea0003800000 */
[----:B------:R-:W-:Y:S01]  /*3900*/  BPT.TRAP 0x1 ;  /* 0x000000040000795c */ /* 0x000fe20000300000 */
.L_x_3143:
        /* <DEDUP_REMOVED lines=8> */
.L_x_3340:
[----:B------:R-:W-:Y:S05]  /*3990*/  BSYNC B1 ;  /* 0x0000000000017941 */ /* 0x000fea0003800000 */
.L_x_3144:
[----:B------:R-:W-:Y:S05]  /*39a0*/  @P1 BRA `(.L_x_3131) ;  /* 0x00000000002c1947 */ /* 0x000fea0003800000 */
[----:B------:R-:W-:Y:S01]  /*39b0*/  @!P3 LOP3.LUT P5, RZ, R186, 0x4, RZ, 0xc0, !PT ;  /* 0x00000004baffb812 */ /* 0x000fe200078ac0ff */
[----:B------:R-:W-:Y:S01]  /*39c0*/  @!P3 VIADD R4, R68, 0x20 ;  /* 0x000000204404b836 */ /* 0x000fe20000000000 */
[----:B------:R-:W-:Y:S02]  /*39d0*/  PLOP3.LUT P6, PT, PT, PT, PT, 0x8, 0x0 ;  /* 0x000000000000781c */ /* 0x000fe40003fce170 */
[----:B------:R-:W-:-:S13]  /*39e0*/  @!P3 PLOP3.LUT P6, PT, P5, PT, PT, 0x80, 0x0 ;  /* 0x000000000000b81c */ /* 0x000fda0002fcf070 */
[----:B------:R-:W-:-:S05]  /*39f0*/  @P6 IADD3 R4, R68, -0x20, RZ ;  /* 0xffffffe044046810 */ /* 0x000fca0007ffe0ff */
[----:B------:R-:W-:Y:S02]  /*3a00*/  @!P3 IMAD.IADD R33, R33, 0x1, R4 ;  /* 0x000000012121b824 */ /* 0x000fe400078e0204 */
[----:B------:R-:W1:Y:S02]  /*3a10*/  @!P4 LDS.128 R4, [R32+0x22400] ;  /* 0x022400002004c984 */ /* 0x000e640000000c00 */
[----:B------:R-:W-:-:S06]  /*3a20*/  @!P3 IMAD R8, R33, 0x2, R2 ;  /* 0x000000022108b824 */ /* 0x000fcc00078e0202 */
[----:B------:R-:W2:Y:S04]  /*3a30*/  @!P3 LDS.128 R8, [R8+0x22400] ;  /* 0x022400000808b984 */ /* 0x000ea80000000c00 */
[----:B-1----:R1:W-:Y:S04]  /*3a40*/  @!P4 STG.E.128 desc[UR40][R12.64], R4 ;  /* 0x000000040c00c986 */ /* 0x0023e8000c101d28 */
[----:B--2---:R1:W-:Y:S02]  /*3a50*/  @!P3 STG.E.128 desc[UR40][R12.64+0x40], R8 ;  /* 0x000040080c00b986 */ /* 0x0043e4000c101d28 */
.L_x_3131:
[----:B------:R-:W-:Y:S05]  /*3a60*/  BSYNC B0 ;  /* 0x0000000000007941 */ /* 0x000fea0003800000 */
.L_x_3123:
[----:B-1--4-:R-:W1:Y:S01]  /*3a70*/  S2R R4, SR_TID.X ;  /* 0x0000000000047919 */ /* 0x012e620000002100 */
[----:B------:R-:W-:Y:S01]  /*3a80*/  @!PT LDS RZ, [RZ] ;  /* 0x00000000fffff984 */ /* 0x000fe20000000800 */
[----:B------:R-:W-:Y:S01]  /*3a90*/  @!PT LDS RZ, [RZ] ;  /* 0x00000000fffff984 */ /* 0x000fe20000000800 */
[----:B------:R-:W-:Y:S01]  /*3aa0*/  @!PT LDS RZ, [RZ] ;  /* 0x00000000fffff984 */ /* 0x000fe20000000800 */
[----:B------:R-:W-:Y:S01]  /*3ab0*/  @!PT LDS RZ, [RZ] ;  /* 0x00000000fffff984 */ /* 0x000fe20000000800 */
[----:B------:R4:W-:Y:S06]  /*3ac0*/  MEMBAR.ALL.CTA ;  /* 0x0000000000007992 */ /* 0x0009ec0000008000 */
[----:B----4-:R-:W4:Y:S01]  /*3ad0*/  FENCE.VIEW.ASYNC.S ;  /* 0x00000000000073c6 */ /* 0x010f220000000000 */
[----:B------:R-:W-:Y:S05]  /*3ae0*/  WARPSYNC.ALL ;  /* 0x0000000000007948 */ /* 0x000fea0003800000 */
[----:B------:R-:W-:Y:S01]  /*3af0*/  BSSY B0, `(.L_x_3146) ;  /* 0x0000009000007945 */ /* 0x000fe20003800000 */
[----:B-1----:R-:W-:Y:S01]  /*3b00*/  LOP3.LUT R4, R4, 0x7f, RZ, 0xc0, !PT ;  /* 0x0000007f04047812 */ /* 0x002fe200078ec0ff */
[----:B----4-:R1:W-:Y:S03]  /*3b10*/  BAR.SYNC.DEFER_BLOCKING R62, 0x80 ;  /* 0x0002003e0000751d */ /* 0x0103e60000010000 */
[----:B------:R-:W-:-:S13]  /*3b20*/  ISETP.NE.AND P5, PT, R4, RZ, PT ;  /* 0x000000ff0400720c */ /* 0x000fda0003fa5270 */
[----:B------:R-:W-:-:S05]  /*3b30*/  @!P5 VIADD R4, R74, 0x28ca0 ;  /* 0x00028ca04a04d836 */ /* 0x000fca0000000000 */
[----:B------:R-:W-:-:S04]  /*3b40*/  @!P5 PRMT R4, RZ, 0x654, R4 ;  /* 0x00000654ff04d816 */ /* 0x000fc80000000004 */
[----:B------:R1:W-:Y:S01]  /*3b50*/  @!P5 SYNCS.ARRIVE.TRANS64.RED.A1T0 RZ, [R4+URZ], RZ ;  /* 0x000000ff04ffd9a7 */ /* 0x0003e2000810043f */
[----:B------:R-:W-:Y:S05]  /*3b60*/  @!P0 BRA `(.L_x_3147) ;  /* 0x0000000000048947 */ /* 0x000fea0003800000 */
[----:B------:R-:W-:Y:S01]  /*3b70*/  BPT.TRAP 0x1 ;  /* 0x000000040000795c */ /* 0x000fe20000300000 */
.L_x_3147:
[----:B------:R-:W-:Y:S05]  /*3b80*/  BSYNC B0 ;  /* 0x0000000000007941 */ /* 0x000fea0003800000 */
.L_x_3146:
[----:B------:R-:W4:Y:S01]  /*3b90*/  SYNCS.PHASECHK.TRANS64.TRYWAIT P0, [R74+URZ+0x28cb0], R59 ;  /* 0x028cb03b4a0075a7 */ /* 0x000f22000800017f */
[----:B------:R-:W-:Y:S04]  /*3ba0*/  BSSY B0, `(.L_x_3148) ;  /* 0x0000002000007945 */ /* 0x000fe80003800000 */
[----:B----4-:R-:W-:Y:S05]  /*3bb0*/  @!P0 BRA `(.L_x_3149) ;  /* 0x0000010800b48947 */ /* 0x010fea0003800000 */
.L_x_3341:
[----:B------:R-:W-:Y:S05]  /*3bc0*/  BSYNC B0 ;  /* 0x0000000000007941 */ /* 0x000fea0003800000 */
.L_x_3148:
[----:B------:R-:W-:Y:S04]  /*3bd0*/  BSSY B0, `(.L_x_3150) ;  /* 0x0000052000007945 */ /* 0x000fe80003800000 */
[----:B------:R-:W-:Y:S05]  /*3be0*/  @P1 BRA `(.L_x_3151) ;  /* 0x0000000400401947 */ /* 0x000fea0003800000 */
[----:B-1----:R-:W-:Y:S01]  /*3bf0*/  IMAD.WIDE R4, R51, 0x40, R48 ;  /* 0x0000004033047825 */ /* 0x002fe200078e0230 */
[----:B------:R-:W-:Y:S01]  /*3c00*/  ULDC.64 UR4, c[0x0][0x318] ;  /* 0x0000c60000047ab9 */ /* 0x000fe20000000a00 */
[----:B------:R-:W-:Y:S02]  /*3c10*/  LOP3.LUT P0, RZ, R186, 0x4, RZ, 0xc0, !PT ;  /* 0x00000004baff7812 */ /* 0x000fe4000780c0ff */
[----:B------:R-:W-:Y:S02]  /*3c20*/  IMAD R5, R5, UR4, RZ ;  /* 0x0000000405057c24 */ /* 0x000fe4000f8e02ff */
[----:B------:R-:W-:Y:S02]  /*3c30*/  IMAD.MOV.U32 R6, RZ, RZ, R40 ;  /* 0x000000ffff067224 */ /* 0x000fe400078e0028 */
[----:B------:R-:W-:Y:S02]  /*3c40*/  IMAD.MOV.U32 R7, RZ, RZ, R77 ;  /* 0x000000ffff077224 */ /* 0x000fe400078e004d */
[----:B------:R-:W-:-:S02]  /*3c50*/  IMAD R5, R4, UR5, R5 ;  /* 0x0000000504057c24 */ /* 0x000fc4000f8e0205 */
[----:B------:R-:W-:Y:S01]  /*3c60*/  IMAD.WIDE.U32 R6, R4, UR4, R6 ;  /* 0x0000000404067c25 */ /* 0x000fe2000f8e0006 */
[----:B------:R-:W-:Y:S01]  /*3c70*/  ULDC.64 UR4, c[0x0][0x308] ;  /* 0x0000c20000047ab9 */ /* 0x000fe20000000a00 */
[----:B------:R-:W-:Y:S02]  /*3c80*/  IADD3 R4, R16, 0x40, RZ ;  /* 0x0000004010047810 */ /* 0x000fe40007ffe0ff */
[----:B------:R-:W-:Y:S01]  /*3c90*/  IMAD R9, R19, 0x8000, R68 ;  /* 0x0000800013097824 */ /* 0x000fe200078e0244 */
[C---:B------:R-:W-:Y:S01]  /*3ca0*/  LEA R58, P1, R6.reuse, UR4, 0x1 ;  /* 0x00000004063a7c11 */ /* 0x040fe2000f8208ff */
[----:B------:R-:W-:Y:S01]  /*3cb0*/  IMAD.IADD R5, R7, 0x1, R5 ;  /* 0x0000000107057824 */ /* 0x000fe200078e0205 */
[----:B------:R-:W-:Y:S01]  /*3cc0*/  ULDC UR4, c[0x0][0x310] ;  /* 0x0000c40000047ab9 */ /* 0x000fe20000000800 */
[C---:B------:R-:W-:Y:S02]  /*3cd0*/  VIADD R79, R9.reuse, 0x20 ;  /* 0x00000020094f7836 */ /* 0x040fe40000000000 */
[C---:B------:R-:W-:Y:S01]  /*3ce0*/  @P0 VIADD R79, R9.reuse, 0xffffffe0 ;  /* 0xffffffe0094f0836 */ /* 0x040fe20000000000 */
[----:B0---4-:R-:W-:Y:S01]  /*3cf0*/  LEA.HI.X R59, R6, UR5, R5, 0x1, P1 ;  /* 0x00000005063b7c11 */ /* 0x011fe200088f0c05 */
[----:B---3--:R-:W-:Y:S01]  /*3d00*/  IMAD R81, R9, 0x2, R2 ;  /* 0x0000000209517824 */ /* 0x008fe200078e0202 */
[C---:B------:R-:W-:Y:S01]  /*3d10*/  ISETP.GE.AND P1, PT, R16.reuse, UR4, PT ;  /* 0x0000000410007c0c */ /* 0x040fe2000bf26270 */
[----:B------:R-:W-:Y:S01]  /*3d20*/  VIADD R12, R16, 0x80 ;  /* 0x00000080100c7836 */ /* 0x000fe20000000000 */
[----:B------:R-:W-:Y:S01]  /*3d30*/  ISETP.GE.AND P0, PT, R4, UR4, PT ;  /* 0x0000000404007c0c */ /* 0x000fe2000bf06270 */
[----:B------:R-:W-:-:S02]  /*3d40*/  VIADD R13, R16, 0xc0 ;  /* 0x000000c0100d7836 */ /* 0x000fc40000000000 */
[C---:B------:R-:W-:Y:S02]  /*3d50*/  VIADD R78, R16.reuse, 0x100 ;  /* 0x00000100104e7836 */ /* 0x040fe40000000000 */
[----:B------:R-:W-:-:S06]  /*3d60*/  VIADD R80, R16, 0x140 ;  /* 0x0000014010507836 */ /* 0x000fcc0000000000 */
[----:B------:R-:W0:Y:S04]  /*3d70*/  @!P1 LDS.128 R4, [R81+0x400] ;  /* 0x0004000051049984 */ /* 0x000e280000000c00 */
[----:B------:R-:W1:Y:S04]  /*3d80*/  @!P0 LDS.128 R8, [R81+0x2400] ;  /* 0x0024000051088984 */ /* 0x000e680000000c00 */
[----:B0-----:R-:W-:Y:S01]  /*3d90*/  @!P1 STG.E.128 desc[UR40][R58.64], R4 ;  /* 0x000000043a009986 */ /* 0x001fe2000c101d28 */
[----:B------:R-:W-:-:S03]  /*3da0*/  ISETP.GE.AND P1, PT, R12, UR4, PT ;  /* 0x000000040c007c0c */ /* 0x000fc6000bf26270 */
[----:B-1----:R-:W-:Y:S01]  /*3db0*/  @!P0 STG.E.128 desc[UR40][R58.64+0x80], R8 ;  /* 0x000080083a008986 */ /* 0x002fe2000c101d28 */
[----:B------:R-:W-:-:S09]  /*3dc0*/  ISETP.GE.AND P0, PT, R13, UR4, PT ;  /* 0x000000040d007c0c */ /* 0x000fd2000bf06270 */
[----:B------:R-:W0:Y:S04]  /*3dd0*/  @!P1 LDS.128 R12, [R81+0x4400] ;  /* 0x00440000510c9984 */ /* 0x000e280000000c00 */
[----:B--2---:R-:W1:Y:S04]  /*3de0*/  @!P0 LDS.128 R32, [R81+0x6400] ;  /* 0x0064000051208984 */ /* 0x004e680000000c00 */
[----:B0-----:R-:W-:Y:S01]  /*3df0*/  @!P1 STG.E.128 desc[UR40][R58.64+0x100], R12 ;  /* 0x0001000c3a009986 */ /* 0x001fe2000c101d28 */
[----:B------:R-:W-:Y:S01]  /*3e00*/  ISETP.GE.AND P1, PT, R78, UR4, PT ;  /* 0x000000044e007c0c */ /* 0x000fe2000bf26270 */
[----:B------:R-:W-:-:S02]  /*3e10*/  VIADD R78, R16, 0x180 ;  /* 0x00000180104e7836 */ /* 0x000fc40000000000 */
[----:B-1----:R-:W-:Y:S01]  /*3e20*/  @!P0 STG.E.128 desc[UR40][R58.64+0x180], R32 ;  /* 0x000180203a008986 */ /* 0x002fe2000c101d28 */
[----:B------:R-:W-:Y:S01]  /*3e30*/  ISETP.GE.AND P0, PT, R80, UR4, PT ;  /* 0x0000000450007c0c */ /* 0x000fe2000bf06270 */
[----:B------:R-:W-:-:S08]  /*3e40*/  VIADD R80, R16, 0x1c0 ;  /* 0x000001c010507836 */ /* 0x000fd00000000000 */
[----:B------:R-:W0:Y:S04]  /*3e50*/  @!P1 LDS.128 R4, [R81+0x8400] ;  /* 0x0084000051049984 */ /* 0x000e280000000c00 */
[----:B------:R-:W1:Y:S04]  /*3e60*/  @!P0 LDS.128 R8, [R81+0xa400] ;  /* 0x00a4000051088984 */ /* 0x000e680000000c00 */
[----:B0-----:R-:W-:Y:S01]  /*3e70*/  @!P1 STG.E.128 desc[UR40][R58.64+0x200], R4 ;  /* 0x000200043a009986 */ /* 0x001fe2000c101d28 */
[----:B------:R-:W-:Y:S02]  /*3e80*/  ISETP.GE.AND P1, PT, R78, UR4, PT ;  /* 0x000000044e007c0c */ /* 0x000fe4000bf26270 */
[----:B------:R-:W-:Y:S01]  /*3e90*/  IADD3 R78, R16, 0x60, RZ ;  /* 0x00000060104e7810 */ /* 0x000fe20007ffe0ff */
[----:B-1----:R-:W-:Y:S01]  /*3ea0*/  @!P0 STG.E.128 desc[UR40][R58.64+0x280], R8 ;  /* 0x000280083a008986 */ /* 0x002fe2000c101d28 */
[----:B------:R-:W-:Y:S01]  /*3eb0*/  ISETP.GE.AND P0, PT, R80, UR4, PT ;  /* 0x0000000450007c0c */ /* 0x000fe2000bf06270 */
[----:B------:R-:W-:-:S02]  /*3ec0*/  IMAD R80, R79, 0x2, R2 ;  /* 0x000000024f507824 */ /* 0x000fc400078e0202 */
[----:B------:R-:W-:-:S06]  /*3ed0*/  VIADD R79, R16, 0xe0 ;  /* 0x000000e0104f7836 */ /* 0x000fcc0000000000 */
[----:B------:R-:W0:Y:S04]  /*3ee0*/  @!P1 LDS.128 R12, [R81+0xc400] ;  /* 0x00c40000510c9984 */ /* 0x000e280000000c00 */
[----:B------:R-:W1:Y:S04]  /*3ef0*/  @!P0 LDS.128 R32, [R81+0xe400] ;  /* 0x00e4000051208984 */ /* 0x000e680000000c00 */
[----:B0-----:R-:W-:Y:S01]  /*3f00*/  @!P1 STG.E.128 desc[UR40][R58.64+0x300], R12 ;  /* 0x0003000c3a009986 */ /* 0x001fe2000c101d28 */
[----:B------:R-:W-:-:S03]  /*3f10*/  ISETP.GE.AND P1, PT, R82, UR4, PT ;  /* 0x0000000452007c0c */ /* 0x000fc6000bf26270 */
[----:B-1----:R-:W-:Y:S01]  /*3f20*/  @!P0 STG.E.128 desc[UR40][R58.64+0x380], R32 ;  /* 0x000380203a008986 */ /* 0x002fe2000c101d28 */
[----:B------:R-:W-:Y:S01]  /*3f30*/  ISETP.GE.AND P0, PT, R78, UR4, PT ;  /* 0x000000044e007c0c */ /* 0x000fe2000bf06270 */
[----:B------:R-:W-:-:S08]  /*3f40*/  VIADD R78, R16, 0xa0 ;  /* 0x000000a0104e7836 */ /* 0x000fd00000000000 */
[----:B------:R-:W0:Y:S04]  /*3f50*/  @!P1 LDS.128 R4, [R80+0x400] ;  /* 0x0004000050049984 */ /* 0x000e280000000c00 */
[----:B------:R-:W1:Y:S04]  /*3f60*/  @!P0 LDS.128 R8, [R80+0x2400] ;  /* 0x0024000050088984 */ /* 0x000e680000000c00 */
        /* <DEDUP_REMOVED lines=24> */
.L_x_3151:
[----:B------:R-:W-:Y:S05]  /*40f0*/  BSYNC B0 ;  /* 0x0000000000007941 */ /* 0x000fea0003800000 */
.L_x_3150:
[----:B------:R-:W-:Y:S01]  /*4100*/  @!PT LDS RZ, [RZ] ;  /* 0x00000000fffff984 */ /* 0x000fe20000000800 */
[----:B------:R-:W-:Y:S01]  /*4110*/  @!PT LDS RZ, [RZ] ;  /* 0x00000000fffff984 */ /* 0x000fe20000000800 */
[----:B------:R-:W-:Y:S01]  /*4120*/  @!PT LDS RZ, [RZ] ;  /* 0x00000000fffff984 */ /* 0x000fe20000000800 */
[----:B------:R-:W-:Y:S01]  /*4130*/  @!PT LDS RZ, [RZ] ;  /* 0x00000000fffff984 */ /* 0x000fe20000000800 */
[----:B------:R5:W-:Y:S06]  /*4140*/  MEMBAR.ALL.CTA ;  /* 0x0000000000007992 */ /* 0x000bec0000008000 */
[----:B-----5:R-:W5:Y:S01]  /*4150*/  FENCE.VIEW.ASYNC.S ;  /* 0x00000000000073c6 */ /* 0x020f620000000000 */
[----:B0---4-:R-:W-:Y:S01]  /*4160*/  @!P5 VIADD R74, R74, 0x28cc0 ;  /* 0x00028cc04a4ad836 */ /* 0x011fe20000000000 */
[----:B------:R-:W-:Y:S01]  /*4170*/  IADD3 R19, R19, 0x1, RZ ;  /* 0x0000000113137810 */ /* 0x000fe20007ffe0ff */
[----:B-----5:R4:W-:Y:S03]  /*4180*/  BAR.SYNC.DEFER_BLOCKING R62, 0x80 ;  /* 0x0002003e0000751d */ /* 0x0209e60000010000 */
[----:B------:R-:W-:-:S02]  /*4190*/  ISETP.NE.AND P1, PT, R19, 0x2, PT ;  /* 0x000000021300780c */ /* 0x000fc40003f25270 */
[----:B------:R-:W-:Y:S02]  /*41a0*/  @!P5 PRMT R74, RZ, 0x654, R74 ;  /* 0x00000654ff4ad816 */ /* 0x000fe4000000004a */
[----:B-1----:R-:W-:Y:S02]  /*41b0*/  SEL R4, RZ, 0x1, P1 ;  /* 0x00000001ff047807 */ /* 0x002fe40000800000 */
[----:B------:R-:W-:Y:S02]  /*41c0*/  PLOP3.LUT P0, PT, PT, PT, PT, 0x8, 0x0 ;  /* 0x000000000000781c */ /* 0x000fe40003f0e170 */
[----:B------:R-:W-:Y:S02]  /*41d0*/  LOP3.LUT R185, R185, R4, RZ, 0x3c, !PT ;  /* 0x00000004b9b97212 */ /* 0x000fe400078e3cff */
[----:B------:R-:W-:Y:S01]  /*41e0*/  SEL R19, R19, RZ, P1 ;  /* 0x000000ff13137207 */ /* 0x000fe20000800000 */
[----:B------:R4:W-:Y:S01]  /*41f0*/  @!P5 SYNCS.ARRIVE.TRANS64.RED.A1T0 RZ, [R74+URZ], RZ ;  /* 0x000000ff4affd9a7 */ /* 0x0009e2000810043f */
[----:B------:R-:W-:Y:S07]  /*4200*/  @P2 BRA `(.L_x_3152) ;  /* 0xffffffdc00c42947 */ /* 0x000fee000383ffff */
.L_x_3118:
[----:B------:R-:W2:Y:S01]  /*4210*/  LDL R4, [R1] ;  /* 0x0000000001047983 */ /* 0x000ea20000100800 */
        /* <DEDUP_REMOVED lines=25> */
[----:B---3--:R-:W-:Y:S02]  /*43b0*/  CS2R R80, SRZ ;  /* 0x0000000000507805 */ /* 0x008fe4000001ff00 */
        /* <DEDUP_REMOVED lines=17> */
[----:B----4-:R-:W-:Y:S02]  /*44d0*/  CS2R R74, SRZ ;  /* 0x00000000004a7805 */ /* 0x010fe4000001ff00 */
        /* <DEDUP_REMOVED lines=13> */
[----:B--2---:R-:W-:Y:S02]  /*45b0*/  CS2R R32, SRZ ;  /* 0x0000000000207805 */ /* 0x004fe4000001ff00 */
[----:B------:R-:W-:Y:S02]  /*45c0*/  CS2R R174, SRZ ;  /* 0x0000000000ae7805 */ /* 0x000fe4000001ff00 */
[----:B------:R-:W-:Y:S02]  /*45d0*/  CS2R R38, SRZ ;  /* 0x0000000000267805 */ /* 0x000fe4000001ff00 */
[----:B------:R-:W-:Y:S01]  /*45e0*/  CS2R R176, SRZ ;  /* 0x0000000000b07805 */ /* 0x000fe2000001ff00 */
[----:B------:R-:W-:Y:S01]  /*45f0*/  IMAD.MOV.U32 R35, RZ, RZ, RZ ;  /* 0x000000ffff237224 */ /* 0x000fe200078e00ff */
[----:B------:R-:W-:Y:S01]  /*4600*/  CS2R R28, SRZ ;  /* 0x00000000001c7805 */ /* 0x000fe2000001ff00 */
[----:B------:R-:W-:-:S02]  /*4610*/  IMAD.MOV.U32 R178, RZ, RZ, RZ ;  /* 0x000000ffffb27224 */ /* 0x000fc400078e00ff */
[----:B------:R-:W-:Y:S02]  /*4620*/  IMAD.MOV.U32 R31, RZ, RZ, RZ ;  /* 0x000000ffff1f7224 */ /* 0x000fe400078e00ff */
[----:B------:R-:W-:Y:S02]  /*4630*/  IMAD.MOV.U32 R7, RZ, RZ, RZ ;  /* 0x000000ffff077224 */ /* 0x000fe400078e00ff */
[----:B------:R-:W-:Y:S02]  /*4640*/  IMAD.MOV.U32 R180, RZ, RZ, RZ ;  /* 0x000000ffffb47224 */ /* 0x000fe400078e00ff */
[----:B------:R-:W-:Y:S02]  /*4650*/  IMAD.MOV.U32 R0, RZ, RZ, RZ ;  /* 0x000000ffff007224 */ /* 0x000fe400078e00ff */
[----:B------:R-:W-:Y:S01]  /*4660*/  IMAD.MOV.U32 R5, RZ, RZ, RZ ;  /* 0x000000ffff057224 */ /* 0x000fe200078e00ff */
[----:B------:R-:W-:Y:S01]  /*4670*/  ISETP.NE.AND P1, PT, R4, 0x1, PT ;  /* 0x000000010400780c */ /* 0x000fe20003f25270 */
[----:B------:R-:W-:-:S12]  /*4680*/  @P0 BRA `(.L_x_3154) ;  /* 0x0000000000080947 */ /* 0x000fd80003800000 */
[----:B------:R-:W0:Y:S02]  /*4690*/  FENCE.VIEW.ASYNC.G ;  /* 0x00000000000073c6 */ /* 0x000e240000000100 */
[----:B0-----:R-:W-:Y:S06]  /*46a0*/  BAR.ARV 0xc, 0x120 ;  /* 0x0304800000007b1d */ /* 0x001fec0000002000 */
.L_x_3154:
[----:B------:R-:W-:Y:S05]  /*46b0*/  BSYNC B0 ;  /* 0x0000000000007941 */ /* 0x000fea0003800000 */
.L_x_3153:
[----:B------:R-:W-:Y:S01]  /*46c0*/  BSSY B7, `(.L_x_3155) ;  /* 0x00007a0000077945 */ /* 0x000fe20003800000 */
[----:B------:R-:W-:Y:S01]  /*46d0*/  MOV R179, RZ ;  /* 0x000000ff00b37202 */ /* 0x000fe20000000f00 */
[----:B------:R-:W-:Y:S02]  /*46e0*/  IMAD.MOV.U32 R181, RZ, RZ, RZ ;  /* 0x000000ffffb57224 */ /* 0x000fe400078e00ff */
[----:B------:R-:W-:Y:S05]  /*46f0*/  @!P1 BRA `(.L_x_3156) ;  /* 0x0000001800b89947 */ /* 0x000fea0003800000 */
[----:B------:R-:W-:Y:S02]  /*4700*/  ISETP.GE.AND P1, PT, R168, 0x1, PT ;  /* 0x00000001a800780c */ /* 0x000fe40003f26270 */
[----:B------:R-:W-:-:S11]  /*4710*/  PLOP3.LUT P0, PT, PT, PT, PT, 0x80, 0x0 ;  /* 0x000000000000781c */ /* 0x000fd60003f0f070 */
[----:B------:R-:W-:Y:S05]  /*4720*/  @!P1 BRA `(.L_x_3157) ;  /* 0x0000007800649947 */ /* 0x000fea0003800000 */
[----:B------:R-:W0:Y:S01]  /*4730*/  SHFL.IDX PT, R0, R206, RZ, 0x1f ;  /* 0x00001fffce007589 */ /* 0x000e2200000e0000 */
[----:B------:R-:W-:Y:S02]  /*4740*/  ISETP.NE.AND P0, PT, R184, 0x3, PT ;  /* 0x00000003b800780c */ /* 0x000fe40003f05270 */
[----:B0-----:R-:W-:-:S04]  /*4750*/  LEA.HI R3, R0, R0, RZ, 0x1 ;  /* 0x0000000000037211 */ /* 0x001fc800078f08ff */
[----:B------:R-:W-:-:S05]  /*4760*/  LOP3.LUT R3, R3, 0x1fffe, RZ, 0xc0, !PT ;  /* 0x0001fffe03037812 */ /* 0x000fca00078ec0ff */
[----:B------:R-:W-:-:S04]  /*4770*/  IMAD.IADD R3, R0, 0x1, -R3 ;  /* 0x0000000100037824 */ /* 0x000fc800078e0a03 */
[----:B------:R-:W-:-:S04]  /*4780*/  IMAD R3, R3, 0x8000, R2 ;  /* 0x0000800003037824 */ /* 0x000fc800078e0202 */
[----:B------:R-:W-:-:S05]  /*4790*/  VIADD R3, R3, 0x400 ;  /* 0x0000040003037836 */ /* 0x000fca0000000000 */
[----:B------:R-:W-:-:S04]  /*47a0*/  SHF.R.U32.HI R3, RZ, 0x4, R3 ;  /* 0x00000004ff037819 */ /* 0x000fc80000011603 */
[----:B------:R-:W-:-:S04]  /*47b0*/  LOP3.LUT R3, R3, 0x3fff, RZ, 0xc0, !PT ;  /* 0x00003fff03037812 */ /* 0x000fc800078ec0ff */
[----:B------:R-:W-:Y:S01]  /*47c0*/  LOP3.LUT R15, R3, 0x2000000, RZ, 0xfc, !PT ;  /* 0x02000000030f7812 */ /* 0x000fe200078efcff */
[----:B------:R-:W-:Y:S06]  /*47d0*/  @!P0 BRA `(.L_x_3158) ;  /* 0x0000000000048947 */ /* 0x000fec0003800000 */
[----:B------:R-:W-:Y:S01]  /*47e0*/  BPT.TRAP 0x1 ;  /* 0x000000040000795c */ /* 0x000fe20000300000 */
.L_x_3158:
[----:B------:R-:W-:Y:S01]  /*47f0*/  IMAD R8, R18, 0x8, R2 ;  /* 0x0000000812087824 */ /* 0x000fe200078e0202 */
[----:B------:R-:W-:Y:S01]  /*4800*/  SHF.L.U32 R3, R22, 0x1f, RZ ;  /* 0x0000001f16037819 */ /* 0x000fe200000006ff */
[----:B------:R-:W-:Y:S01]  /*4810*/  VIADD R0, R2, 0x26800 ;  /* 0x0002680002007836 */ /* 0x000fe20000000000 */
[----:B------:R-:W-:Y:S01]  /*4820*/  BSSY B0, `(.L_x_3159) ;  /* 0x0000008000007945 */ /* 0x000fe20003800000 */
[----:B------:R-:W-:Y:S01]  /*4830*/  IMAD R4, R18, 0x1000, R15 ;  /* 0x0000100012047824 */ /* 0x000fe200078e020f */
[----:B------:R-:W0:Y:S01]  /*4840*/  SYNCS.PHASECHK.TRANS64.TRYWAIT P0, [R8+URZ+0x28c50], R3 ;  /* 0x028c5003080075a7 */ /* 0x000e22000800017f */
[----:B------:R-:W-:Y:S01]  /*4850*/  IMAD.MOV.U32 R5, RZ, RZ, 0x40000040 ;  /* 0x40000040ff057424 */ /* 0x000fe200078e00ff */
[----:B------:R-:W-:-:S04]  /*4860*/  SHF.R.U32.HI R0, RZ, 0x4, R0 ;  /* 0x00000004ff007819 */ /* 0x000fc80000011600 */
[----:B------:R-:W-:-:S04]  /*4870*/  LOP3.LUT R0, R0, 0x3fff, RZ, 0xc0, !PT ;  /* 0x00003fff00007812 */ /* 0x000fc800078ec0ff */
[----:B------:R-:W-:Y:S01]  /*4880*/  LOP3.LUT R0, R0, 0x10000, RZ, 0xfc, !PT ;  /* 0x0001000000007812 */ /* 0x000fe200078efcff */
[----:B0-----:R-:W-:Y:S06]  /*4890*/  @!P0 BRA `(.L_x_3160) ;  /* 0x000000fc00908947 */ /* 0x001fec0003800000 */
.L_x_3342:
[----:B------:R-:W-:Y:S05]  /*48a0*/  BSYNC B0 ;  /* 0x0000000000007941 */ /* 0x000fea0003800000 */
.L_x_3159:
[----:B------:R-:W-:Y:S01]  /*48b0*/  BAR.SYNC.DEFER_BLOCKING 0xe, 0x100 ;  /* 0x0384000000007b1d */ /* 0x000fe20000010000 */
[----:B------:R-:W-:Y:S01]  /*48c0*/  IMAD.MOV.U32 R7, RZ, RZ, 0x40000040 ;  /* 0x40000040ff077424 */ /* 0x000fe200078e00ff */
[----:B------:R-:W-:Y:S01]  /*48d0*/  MOV R6, R0 ;  /* 0x0000000000067202 */ /* 0x000fe20000000f00 */
[----:B------:R-:W-:Y:S01]  /*48e0*/  VIADD R10, R0, 0x2 ;  /* 0x00000002000a7836 */ /* 0x000fe20000000000 */
[----:B------:R-:W-:Y:S01]  /*48f0*/  R2UR UR6, R4 ;  /* 0x00000000040672ca */ /* 0x000fe200000e0000 */
[----:B------:R-:W-:Y:S01]  /*4900*/  IMAD.MOV.U32 R11, RZ, RZ, 0x40000040 ;  /* 0x40000040ff0b7424 */ /* 0x000fe200078e00ff */
[----:B------:R-:W-:Y:S01]  /*4910*/  R2UR UR7, R5 ;  /* 0x00000000050772ca */ /* 0x000fe200000e0000 */
[----:B------:R-:W-:Y:S01]  /*4920*/  VIADD R12, R0, 0x4 ;  /* 0x00000004000c7836 */ /* 0x000fe20000000000 */
[----:B------:R-:W-:Y:S01]  /*4930*/  R2UR UR4, R6 ;  /* 0x00000000060472ca */ /* 0x000fe200000e0000 */
[----:B------:R-:W-:Y:S01]  /*4940*/  VIADD R6, R4, 0x80 ;  /* 0x0000008004067836 */ /* 0x000fe20000000000 */
[----:B------:R-:W-:Y:S01]  /*4950*/  R2UR UR5, R7 ;  /* 0x00000000070572ca */ /* 0x000fe200000e0000 */
[----:B------:R-:W-:Y:S01]  /*4960*/  IMAD.MOV.U32 R7, RZ, RZ, 0x40000040 ;  /* 0x40000040ff077424 */ /* 0x000fe200078e00ff */
[----:B------:R-:W-:Y:S01]  /*4970*/  MOV R13, 0x40000040 ;  /* 0x40000040000d7802 */ /* 0x000fe20000000f00 */
[----:B------:R-:W-:Y:S01]  /*4980*/  IMAD.MOV.U32 R5, RZ, RZ, 0x40000040 ;  /* 0x40000040ff057424 */ /* 0x000fe200078e00ff */
[----:B------:R-:W1:Y:S01]  /*4990*/  S2R R9, SR_TID.X ;  /* 0x0000000000097919 */ /* 0x000e620000002100 */
[----:B------:R-:W-:Y:S01]  /*49a0*/  BSSY B0, `(.L_x_3161) ;  /* 0x00000f5000007945 */ /* 0x000fe20003800000 */
[----:B-----5:R-:W-:-:S07]  /*49b0*/  WARPGROUP.ARRIVE ;  /* 0x00000000000079c5 */ /* 0x020fce0000000000 */
[----:B------:R-:W-:Y:S01]  /*49c0*/  HGMMA.64x256x16.F32.BF16 R24, gdesc[UR4].tnspB, RZ, !UPT, gsb0 ;  /* 0x43e00000041879f0 */ /* 0x000fe2000c0018ff */
[----:B------:R-:W-:Y:S01]  /*49d0*/  R2UR UR6, R6 ;  /* 0x00000000060672ca */ /* 0x000fe200000e0000 */
[----:B------:R-:W-:Y:S01]  /*49e0*/  VIADD R6, R4, 0x100 ;  /* 0x0000010004067836 */ /* 0x000fe20000000000 */
[----:B------:R-:W-:Y:S01]  /*49f0*/  R2UR UR7, R7 ;  /* 0x00000000070772ca */ /* 0x000fe200000e0000 */
[----:B------:R-:W-:Y:S01]  /*4a00*/  IMAD.MOV.U32 R7, RZ, RZ, 0x40000040 ;  /* 0x40000040ff077424 */ /* 0x000fe200078e00ff */
[----:B------:R-:W-:Y:S02]  /*4a10*/  R2UR UR4, R10 ;  /* 0x000000000a0472ca */ /* 0x000fe400000e0000 */
[----:B------:R-:W-:Y:S02]  /*4a20*/  R2UR UR5, R11 ;  /* 0x000000000b0572ca */ /* 0x000fe400000e0000 */
[----:B-1----:R-:W-:-:S04]  /*4a30*/  LOP3.LUT R9, R9, 0x7f, RZ, 0xc0, !PT ;  /* 0x0000007f09097812 */ /* 0x002fc800078ec0ff */
[----:B------:R-:W-:Y:S01]  /*4a40*/  ISETP.NE.AND P0, PT, R9, RZ, PT ;  /* 0x000000ff0900720c */ /* 0x000fe20003f05270 */
[----:B------:R-:W-:Y:S02]  /*4a50*/  WARPGROUP.DEPBAR.LE gsb0, 0x0 ;  /* 0x00008000000079c5 */ /* 0x000fe40000010000 */
[----:B------:R-:W-:-:S12]  /*4a60*/  WARPGROUP.ARRIVE ;  /* 0x00000000000079c5 */ /* 0x000fd80000000000 */
[----:B------:R-:W-:Y:S01]  /*4a70*/  HGMMA.64x256x16.F32.BF16 R24, gdesc[UR4].tnspB, R24, gsb0 ;  /* 0x43e00000041879f0 */ /* 0x000fe20008001818 */
[----:B------:R-:W-:Y:S01]  /*4a80*/  R2UR UR6, R6 ;  /* 0x00000000060672ca */ /* 0x000fe200000e0000 */
[----:B------:R-:W-:Y:S01]  /*4a90*/  VIADD R6, R4, 0x180 ;  /* 0x0000018004067836 */ /* 0x000fe20000000000 */
[----:B------:R-:W-:Y:S01]  /*4aa0*/  R2UR UR7, R7 ;  /* 0x00000000070772ca */ /* 0x000fe200000e0000 */
[----:B------:R-:W-:Y:S01]  /*4ab0*/  VIADD R4, R0, 0x6 ;  /* 0x0000000600047836 */ /* 0x000fe20000000000 */
[----:B------:R-:W-:Y:S01]  /*4ac0*/  R2UR UR4, R12 ;  /* 0x000000000c0472ca */ /* 0x000fe200000e0000 */
[----:B------:R-:W-:Y:S01]  /*4ad0*/  IMAD.MOV.U32 R7, RZ, RZ, 0x40000040 ;  /* 0x40000040ff077424 */ /* 0x000fe200078e00ff */
[----:B------:R-:W-:Y:S01]  /*4ae0*/  R2UR UR5, R13 ;  /* 0x000000000d0572ca */ /* 0x000fe200000e0000 */
[----:B------:R-:W-:-:S05]  /*4af0*/  @!P0 VIADD R0, R8, 0x28c60 ;  /* 0x00028c6008008836 */ /* 0x000fca0000000000 */
[----:B------:R-:W-:Y:S01]  /*4b00*/  @!P0 PRMT R0, RZ, 0x654, R0 ;  /* 0x00000654ff008816 */ /* 0x000fe20000000000 */
[----:B------:R-:W-:Y:S02]  /*4b10*/  WARPGROUP.DEPBAR.LE gsb0, 0x0 ;  /* 0x00008000000079c5 */ /* 0x000fe40000010000 */
[----:B------:R-:W-:-:S12]  /*4b20*/  WARPGROUP.ARRIVE ;  /* 0x00000000000079c5 */ /* 0x000fd80000000000 */
[----:B------:R-:W-:Y:S01]  /*4b30*/  HGMMA.64x256x16.F32.BF16 R24, gdesc[UR4].tnspB, R24, gsb0 ;  /* 0x43e00000041879f0 */ /* 0x000fe20008001818 */
[----:B------:R-:W-:Y:S02]  /*4b40*/  R2UR UR6, R6 ;  /* 0x00000000060672ca */ /* 0x000fe400000e0000 */
[----:B------:R-:W-:Y:S02]  /*4b50*/  R2UR UR7, R7 ;  /* 0x00000000070772ca */ /* 0x000fe400000e0000 */
[----:B------:R-:W-:Y:S02]  /*4b60*/  R2UR UR4, R4 ;  /* 0x00000000040472ca */ /* 0x000fe400000e0000 */
[----:B------:R-:W-:Y:S01]  /*4b70*/  R2UR UR5, R5 ;  /* 0x00000000050572ca */ /* 0x000fe200000e0000 */
[----:B------:R-:W-:Y:S02]  /*4b80*/  WARPGROUP.DEPBAR.LE gsb0, 0x0 ;  /* 0x00008000000079c5 */ /* 0x000fe40000010000 */
[----:B------:R-:W-:-:S15]  /*4b90*/  WARPGROUP.ARRIVE ;  /* 0x00000000000079c5 */ /* 0x000fde0000000000 */
[----:B------:R-:W-:-:S03]  /*4ba0*/  NOP ;  /* 0x0000000000007918 */ /* 0x000fc60000000000 */
[----:B------:R-:W-:Y:S03]  /*4bb0*/  HGMMA.64x256x16.F32.BF16 R24, gdesc[UR4].tnspB, R24, gsb0 ;  /* 0x43e00000041879f0 */ /* 0x000fe60008001818 */
[----:B------:R-:W-:Y:S02]  /*4bc0*/  WARPGROUP.DEPBAR.LE gsb0, 0x0 ;  /* 0x00008000000079c5 */ /* 0x000fe40000010000 */
[----:B------:R-:W-:Y:S06]  /*4bd0*/  BAR.ARV 0xf, 0x100 ;  /* 0x03c4000000007b1d */ /* 0x000fec0000002000 */
[----:B------:R1:W-:Y:S01]  /*4be0*/  @!P0 SYNCS.ARRIVE.TRANS64.RED.A1T0 RZ, [R0+URZ], RZ ;  /* 0x000000ff00ff89a7 */ /* 0x0003e2000810043f */
[----:B------:R-:W-:-:S13]  /*4bf0*/  ISETP.GE.AND P0, PT, R168, 0x41, PT ;  /* 0x00000041a800780c */ /* 0x000fda0003f06270 */
[----:B-1----:R-:W-:Y:S05]  /*4c00*/  @!P0 BRA `(.L_x_3162) ;  /* 0x0000000c00388947 */ /* 0x002fea0003800000 */
[----:B------:R-:W-:-:S07]  /*4c10*/  VIADD R182, R182, 0xfffffffe ;  /* 0xfffffffeb6b67836 */ /* 0x000fce0000000000 */
.L_x_3168:
[----:B------:R-:W-:Y:S01]  /*4c20*/  BAR.SYNC.DEFER_BLOCKING 0xe, 0x100 ;  /* 0x0384000000007b1d */ /* 0x000fe20000010000 */
[----:B0-----:R-:W-:Y:S01]  /*4c30*/  IMAD R3, R18, 0x40, R188 ;  /* 0x0000004012037824 */ /* 0x001fe200078e02bc */
[----:B------:R-:W-:Y:S02]  /*4c40*/  ISETP.NE.AND P2, PT, R184, 0x3, PT ;  /* 0x00000003b800780c */ /* 0x000fe40003f45270 */
[----:B------:R-:W-:Y:S01]  /*4c50*/  IADD3 R18, R18, 0x1, RZ ;  /* 0x0000000112127810 */ /* 0x000fe20007ffe0ff */
[----:B------:R-:W-:Y:S01]  /*4c60*/  IMAD R3, R3, 0x4, R2 ;  /* 0x0000000403037824 */ /* 0x000fe200078e0202 */
[C---:B------:R-:W-:Y:S01]  /*4c70*/  ISETP.GT.AND P1, PT, R182.reuse, RZ, PT ;  /* 0x000000ffb600720c */ /* 0x040fe20003f24270 */
[----:B------:R-:W-:Y:S01]  /*4c80*/  VIADD R182, R182, 0xffffffff ;  /* 0xffffffffb6b67836 */ /* 0x000fe20000000000 */
[----:B------:R-:W-:-:S04]  /*4c90*/  ISETP.NE.AND P0, PT, R18, 0x2, PT ;  /* 0x000000021200780c */ /* 0x000fc80003f05270 */
[----:B------:R-:W-:Y:S02]  /*4ca0*/  SEL R7, RZ, 0x1, P0 ;  /* 0x00000001ff077807 */ /* 0x000fe40000000000 */
[----:B------:R-:W-:Y:S02]  /*4cb0*/  SEL R18, R18, RZ, P0 ;  /* 0x000000ff12127207 */ /* 0x000fe40000000000 */
[----:B------:R-:W-:Y:S01]  /*4cc0*/  LOP3.LUT R22, R22, R7, RZ, 0x3c, !PT ;  /* 0x0000000716167212 */ /* 0x000fe200078e3cff */
[----:B-1----:R-:W0:Y:S04]  /*4cd0*/  LDS R0, [R3+0x28800] ;  /* 0x0288000003007984 */ /* 0x002e280000000800 */
        /* <DEDUP_REMOVED lines=131> */
.L_x_3163:
[----:B------:R-:W-:Y:S01]  /*5510*/  IMAD R0, R18, 0x8, R2 ;  /* 0x0000000812007824 */ /* 0x000fe200078e0202 */
[----:B------:R-:W-:-:S04]  /*5520*/  SHF.L.U32 R3, R22, 0x1f, RZ ;  /* 0x0000001f16037819 */ /* 0x000fc800000006ff */
[----:B------:R0:W1:Y:S01]  /*5530*/  SYNCS.PHASECHK.TRANS64.TRYWAIT P0, [R0+URZ+0x28c50], R3 ;  /* 0x028c5003000075a7 */ /* 0x000062000800017f */
[----:B------:R-:W-:Y:S05]  /*5540*/  @!P2 BRA `(.L_x_3164) ;  /* 0x000000000004a947 */ /* 0x000fea0003800000 */
[----:B------:R-:W-:Y:S01]  /*5550*/  BPT.TRAP 0x1 ;  /* 0x000000040000795c */ /* 0x000fe20000300000 */
.L_x_3164:
[----:B------:R-:W-:Y:S04]  /*5560*/  BSSY B1, `(.L_x_3165) ;  /* 0x0000004000017945 */ /* 0x000fe80003800000 */
[----:B-1----:R-:W-:Y:S05]  /*5570*/  @P0 BRA `(.L_x_3166) ;  /* 0x0000000000080947 */ /* 0x002fea0003800000 */
[----:B------:R-:W1:Y:S02]  /*5580*/  SYNCS.PHASECHK.TRANS64.TRYWAIT P0, [R0+URZ+0x28c50], R3 ;  /* 0x028c5003000075a7 */ /* 0x000e64000800017f */
[----:B-1----:R-:W-:Y:S05]  /*5590*/  @!P0 BRA `(.L_x_3167) ;  /* 0x000000f000648947 */ /* 0x002fea0003800000 */
.L_x_3166:
[----:B------:R-:W-:Y:S05]  /*55a0*/  BSYNC B1 ;  /* 0x0000000000017941 */ /* 0x000fea0003800000 */
.L_x_3165:
[----:B01----:R-:W-:Y:S01]  /*55b0*/  VIADD R0, R2, 0x26800 ;  /* 0x0002680002007836 */ /* 0x003fe20000000000 */
[----:B------:R-:W-:Y:S01]  /*55c0*/  WARPGROUP.ARRIVE ;  /* 0x00000000000079c5 */ /* 0x000fe20000000000 */
[----:B------:R-:W-:-:S05]  /*55d0*/  IMAD R6, R18, 0x1000, R15 ;  /* 0x0000100012067824 */ /* 0x000fca00078e020f */
[----:B------:R-:W0:Y:S01]  /*55e0*/  S2R R14, SR_TID.X ;  /* 0x00000000000e7919 */ /* 0x000e220000002100 */
[----:B------:R-:W-:Y:S01]  /*55f0*/  IMAD.MOV.U32 R7, RZ, RZ, 0x40000040 ;  /* 0x40000040ff077424 */ /* 0x000fe200078e00ff */
[----:B------:R-:W-:Y:S01]  /*5600*/  SHF.R.U32.HI R0, RZ, 0x4, R0 ;  /* 0x00000004ff007819 */ /* 0x000fe20000011600 */
[----:B------:R-:W-:Y:S01]  /*5610*/  IMAD.MOV.U32 R9, RZ, RZ, 0x40000040 ;  /* 0x40000040ff097424 */ /* 0x000fe200078e00ff */
[----:B------:R-:W-:Y:S02]  /*5620*/  R2UR UR6, R6 ;  /* 0x00000000060672ca */ /* 0x000fe400000e0000 */
[----:B------:R-:W-:Y:S02]  /*5630*/  LOP3.LUT R0, R0, 0x3fff, RZ, 0xc0, !PT ;  /* 0x00003fff00007812 */ /* 0x000fe400078ec0ff */
[----:B------:R-:W-:Y:S01]  /*5640*/  R2UR UR7, R7 ;  /* 0x00000000070772ca */ /* 0x000fe200000e0000 */
[----:B------:R-:W-:Y:S01]  /*5650*/  IMAD.MOV.U32 R7, RZ, RZ, 0x40000040 ;  /* 0x40000040ff077424 */ /* 0x000fe200078e00ff */
[----:B------:R-:W-:-:S02]  /*5660*/  LOP3.LUT R8, R0, 0x10000, RZ, 0xfc, !PT ;  /* 0x0001000000087812 */ /* 0x000fc400078efcff */
[----:B------:R-:W-:Y:S01]  /*5670*/  R2UR UR5, R9 ;  /* 0x00000000090572ca */ /* 0x000fe200000e0000 */
[----:B------:R-:W-:Y:S01]  /*5680*/  IMAD.MOV.U32 R9, RZ, RZ, 0x40000040 ;  /* 0x40000040ff097424 */ /* 0x000fe200078e00ff */
[----:B------:R-:W-:Y:S01]  /*5690*/  R2UR UR4, R8 ;  /* 0x00000000080472ca */ /* 0x000fe200000e0000 */
[----:B------:R-:W-:-:S12]  /*56a0*/  VIADD R8, R6, 0x80 ;  /* 0x0000008006087836 */ /* 0x000fd80000000000 */
[----:B------:R-:W-:Y:S01]  /*56b0*/  HGMMA.64x256x16.F32.BF16 R24, gdesc[UR4].tnspB, R24, gsb0 ;  /* 0x43e00000041879f0 */ /* 0x000fe20008001818 */
[----:B------:R-:W-:Y:S02]  /*56c0*/  R2UR UR4, R10 ;  /* 0x000000000a0472ca */ /* 0x000fe400000e0000 */
[----:B------:R-:W-:Y:S02]  /*56d0*/  R2UR UR5, R11 ;  /* 0x000000000b0572ca */ /* 0x000fe400000e0000 */
[----:B------:R-:W-:Y:S02]  /*56e0*/  R2UR UR6, R8 ;  /* 0x00000000080672ca */ /* 0x000fe400000e0000 */
[----:B------:R-:W-:Y:S01]  /*56f0*/  R2UR UR7, R9 ;  /* 0x00000000090772ca */ /* 0x000fe200000e0000 */
[----:B------:R-:W-:Y:S01]  /*5700*/  IMAD.MOV.U32 R9, RZ, RZ, 0x40000040 ;  /* 0x40000040ff097424 */ /* 0x000fe200078e00ff */
[C---:B------:R-:W-:Y:S01]  /*5710*/  IADD3 R8, R6.reuse, 0x100, RZ ;  /* 0x0000010006087810 */ /* 0x040fe20007ffe0ff */
[----:B------:R-:W-:Y:S01]  /*5720*/  VIADD R6, R6, 0x180 ;  /* 0x0000018006067836 */ /* 0x000fe20000000000 */
[----:B0-----:R-:W-:-:S04]  /*5730*/  LOP3.LUT R14, R14, 0x7f, RZ, 0xc0, !PT ;  /* 0x0000007f0e0e7812 */ /* 0x001fc800078ec0ff */
[----:B------:R-:W-:-:S13]  /*5740*/  ISETP.NE.AND P0, PT, R14, RZ, PT ;  /* 0x000000ff0e00720c */ /* 0x000fda0003f05270 */
[----:B------:R-:W-:-:S04]  /*5750*/  @!P0 IMAD R0, R18, 0x8, R2 ;  /* 0x0000000812008824 */ /* 0x000fc800078e0202 */
[----:B------:R-:W-:-:S05]  /*5760*/  @!P0 VIADD R0, R0, 0x28c60 ;  /* 0x00028c6000008836 */ /* 0x000fca0000000000 */
[----:B------:R-:W-:Y:S01]  /*5770*/  @!P0 PRMT R0, RZ, 0x654, R0 ;  /* 0x00000654ff008816 */ /* 0x000fe20000000000 */
[----:B------:R-:W-:Y:S02]  /*5780*/  WARPGROUP.DEPBAR.LE gsb0, 0x0 ;  /* 0x00008000000079c5 */ /* 0x000fe40000010000 */
[----:B------:R-:W-:-:S06]  /*5790*/  WARPGROUP.ARRIVE ;  /* 0x00000000000079c5 */ /* 0x000fcc0000000000 */
        /* <DEDUP_REMOVED lines=20> */
[----:B------:R-:W-:Y:S05]  /*58e0*/  @P1 BRA `(.L_x_3168) ;  /* 0xfffffff000cc1947 */ /* 0x000fea000383ffff */
.L_x_3162:
[----:B------:R-:W-:Y:S05]  /*58f0*/  BSYNC B0 ;  /* 0x0000000000007941 */ /* 0x000fea0003800000 */
.L_x_3161:
[----:B------:R-:W-:Y:S01]  /*5900*/  BAR.SYNC.DEFER_BLOCKING 0xe, 0x100 ;  /* 0x0384000000007b1d */ /* 0x000fe20000010000 */
[C---:B0-----:R-:W-:Y:S01]  /*5910*/  IMAD R3, R18.reuse, 0x40, R188 ;  /* 0x0000004012037824 */ /* 0x041fe200078e02bc */
[----:B------:R-:W-:Y:S01]  /*5920*/  PLOP3.LUT P0, PT, PT, PT, PT, 0x8, 0x0 ;  /* 0x000000000000781c */ /* 0x000fe20003f0e170 */
[----:B------:R-:W-:Y:S01]  /*5930*/  VIADD R18, R18, 0x1 ;  /* 0x0000000112127836 */ /* 0x000fe20000000000 */
[----:B------:R-:W-:Y:S01]  /*5940*/  CS2R R20, SRZ ;  /* 0x0000000000147805 */ /* 0x000fe2000001ff00 */
[----:B------:R-:W-:-:S03]  /*5950*/  IMAD R3, R3, 0x4, R2 ;  /* 0x0000000403037824 */ /* 0x000fc600078e0202 */
        /* <DEDUP_REMOVED lines=136> */
.L_x_3156:
[----:B------:R-:W-:Y:S02]  /*61e0*/  ISETP.GE.AND P1, PT, R168, 0x1, PT ;  /* 0x00000001a800780c */ /* 0x000fe40003f26270 */
[----:B------:R-:W-:-:S11]  /*61f0*/  PLOP3.LUT P0, PT, PT, PT, PT, 0x80, 0x0 ;  /* 0x000000000000781c */ /* 0x000fd60003f0f070 */
[----:B------:R-:W-:Y:S05]  /*6200*/  @!P1 BRA `(.L_x_3157) ;  /* 0x0000005c00ac9947 */ /* 0x000fea0003800000 */
[----:B------:R-:W0:Y:S01]  /*6210*/  SHFL.IDX PT, R0, R206, RZ, 0x1f ;  /* 0x00001fffce007589 */ /* 0x000e2200000e0000 */
[----:B------:R-:W-:Y:S01]  /*6220*/  BSSY B6, `(.L_x_3169) ;  /* 0x000001b000067945 */ /* 0x000fe20003800000 */
[----:B0-----:R-:W-:-:S04]  /*6230*/  LEA.HI R3, R0, R0, RZ, 0x1 ;  /* 0x0000000000037211 */ /* 0x001fc800078f08ff */
[----:B------:R-:W-:-:S04]  /*6240*/  LOP3.LUT R3, R3, 0x1fffe, RZ, 0xc0, !PT ;  /* 0x0001fffe03037812 */ /* 0x000fc800078ec0ff */
[----:B------:R-:W-:Y:S01]  /*6250*/  IADD3 R3, R0, -R3, RZ ;  /* 0x8000000300037210 */ /* 0x000fe20007ffe0ff */
[----:B------:R-:W-:-:S04]  /*6260*/  VIADD R0, R2, 0x26800 ;  /* 0x0002680002007836 */ /* 0x000fc80000000000 */
[----:B------:R-:W-:Y:S01]  /*6270*/  IMAD R3, R3, 0x8000, R2 ;  /* 0x0000800003037824 */ /* 0x000fe200078e0202 */
[----:B------:R-:W-:-:S03]  /*6280*/  LOP3.LUT P0, RZ, R0, 0x3ff, RZ, 0xc0, !PT ;  /* 0x000003ff00ff7812 */ /* 0x000fc6000780c0ff */
        /* <DEDUP_REMOVED lines=12> */
[----:B------:R-:W-:Y:S01]  /*6350*/  MOV R11, UR5 ;  /* 0x00000005000b7c02 */ /* 0x000fe20008000f00 */
[----:B------:R-:W-:Y:S02]  /*6360*/  IMAD.U32 R7, RZ, RZ, UR7 ;  /* 0x00000007ff077e24 */ /* 0x000fe4000f8e00ff */
[----:B------:R-:W-:-:S02]  /*6370*/  IMAD.U32 R10, RZ, RZ, UR4 ;  /* 0x00000004ff0a7e24 */ /* 0x000fc4000f8e00ff */
[----:B------:R-:W-:Y:S02]  /*6380*/  IMAD.MOV.U32 R8, RZ, RZ, 0x70 ;  /* 0x00000070ff087424 */ /* 0x000fe400078e00ff */
[----:B------:R-:W-:Y:S02]  /*6390*/  IMAD.MOV.U32 R12, RZ, RZ, 0x1 ;  /* 0x00000001ff0c7424 */ /* 0x000fe400078e00ff */
[----:B0-----:R-:W-:-:S07]  /*63a0*/  IMAD.MOV.U32 R13, RZ, RZ, RZ ;  /* 0x000000ffff0d7224 */ /* 0x001fce00078e00ff */
[----:B------:R-:W-:-:S07]  /*63b0*/  LEPC R20, `(.L_x_3170) ;  /* 0x000000001014794e */ /* 0x000fce0000000000 */
[----:B-1---5:R-:W-:Y:S05]  /*63c0*/  CALL.ABS.NOINC R14 ;  /* 0x000000000e007343 */ /* 0x022fea0003c00000 */
.L_x_3170:
[----:B------:R-:W-:Y:S05]  /*63d0*/  BSYNC B6 ;  /* 0x0000000000067941 */ /* 0x000fea0003800000 */
.L_x_3169:
        /* <DEDUP_REMOVED lines=12> */
.L_x_3174:
[----:B-1----:R1:W2:Y:S02]  /*64a0*/  SYNCS.PHASECHK.TRANS64.TRYWAIT P0, [R2+URZ+0x28c00], R3 ;  /* 0x028c0003020075a7 */ /* 0x0022a4000800017f */
[----:B--2---:R-:W-:Y:S05]  /*64b0*/  @!P0 NANOSLEEP.SYNCS 0x989680 ;  /* 0x009896800000895d */ /* 0x004fea0003900000 */
[----:B------:R-:W2:Y:S02]  /*64c0*/  @!P0 SYNCS.PHASECHK.TRANS64 P0, [R2+URZ+0x28c00], R3 ;  /* 0x028c0003020085a7 */ /* 0x000ea4000800007f */
[----:B--2---:R-:W-:Y:S05]  /*64d0*/  @!P0 BRA `(.L_x_3174) ;  /* 0xfffffffc00f08947 */ /* 0x004fea000383ffff */
.L_x_3173:
[----:B------:R-:W-:Y:S05]  /*64e0*/  BSYNC B0 ;  /* 0x0000000000007941 */ /* 0x000fea0003800000 */
.L_x_3172:
[----:B------:R-:W-:Y:S05]  /*64f0*/  BRA `(.L_x_3175) ;  /* 0x0000002000747947 */ /* 0x000fea0003800000 */
.L_x_3171:
[----:B-----5:R-:W-:Y:S01]  /*6500*/  SHF.R.S32.HI R0, RZ, 0x1f, R27 ;  /* 0x0000001fff007819 */ /* 0x020fe2000001141b */
[----:B------:R-:W-:Y:S01]  /*6510*/  ULDC.64 UR4, c[0x0][0x3d8] ;  /* 0x0000f60000047ab9 */ /* 0x000fe20000000a00 */
[----:B------:R-:W-:Y:S01]  /*6520*/  VIADD R3, R2, 0x20400 ;  /* 0x0002040002037836 */ /* 0x000fe20000000000 */
[----:B------:R-:W-:Y:S01]  /*6530*/  ULDC.64 UR6, c[0x0][0x3e8] ;  /* 0x0000fa0000067ab9 */ /* 0x000fe20000000a00 */
[----:B------:R-:W-:Y:S01]  /*6540*/  IMAD.WIDE.U32 R4, R27, UR4, RZ ;  /* 0x000000041b047c25 */ /* 0x000fe2000f8e00ff */
[----:B------:R-:W-:Y:S01]  /*6550*/  SHF.R.S32.HI R14, RZ, 0x1f, R16 ;  /* 0x0000001fff0e7819 */ /* 0x000fe20000011410 */
[----:B------:R-:W-:Y:S01]  /*6560*/  BSSY B6, `(.L_x_3176) ;  /* 0x0000032000067945 */ /* 0x000fe20003800000 */
[----:B------:R-:W-:Y:S01]  /*6570*/  LOP3.LUT P0, RZ, R3, 0x3ff, RZ, 0xc0, !PT ;  /* 0x000003ff03ff7812 */ /* 0x000fe2000780c0ff */
[----:B------:R-:W-:Y:S02]  /*6580*/  IMAD R6, R0, UR4, RZ ;  /* 0x0000000400067c24 */ /* 0x000fe4000f8e02ff */
[----:B------:R-:W-:-:S02]  /*6590*/  IMAD.SHL.U32 R29, R204, 0x4, RZ ;  /* 0x00000004cc1d7824 */ /* 0x000fc400078e00ff */
[----:B------:R-:W-:Y:S01]  /*65a0*/  IMAD R11, R27, UR5, R6 ;  /* 0x000000051b0b7c24 */ /* 0x000fe2000f8e0206 */
[----:B------:R-:W-:Y:S01]  /*65b0*/  ULDC.64 UR4, c[0x0][0x3c8] ;  /* 0x0000f20000047ab9 */ /* 0x000fe20000000a00 */
[----:B------:R-:W-:Y:S01]  /*65c0*/  IMAD R0, R0, UR6, RZ ;  /* 0x0000000600007c24 */ /* 0x000fe2000f8e02ff */
[C---:B------:R-:W-:Y:S01]  /*65d0*/  LEA R24, P2, R4.reuse, UR4, 0x1 ;  /* 0x0000000404187c11 */ /* 0x040fe2000f8408ff */
[----:B------:R-:W-:Y:S01]  /*65e0*/  IMAD.IADD R11, R11, 0x1, R5 ;  /* 0x000000010b0b7824 */ /* 0x000fe200078e0205 */
[-C--:B------:R-:W-:Y:S01]  /*65f0*/  IADD3 R3, P6, R29, R4.reuse, RZ ;  /* 0x000000041d037210 */ /* 0x080fe20007fde0ff */
[C---:B------:R-:W-:Y:S01]  /*6600*/  IMAD.WIDE.U32 R6, R27.reuse, UR6, RZ ;  /* 0x000000061b067c25 */ /* 0x040fe2000f8e00ff */
[----:B------:R-:W-:Y:S02]  /*6610*/  SHF.R.S32.HI R12, RZ, 0x1f, R29 ;  /* 0x0000001fff0c7819 */ /* 0x000fe4000001141d */
[----:B------:R-:W-:Y:S01]  /*6620*/  LEA.HI.X R26, R4, UR5, R11, 0x1, P2 ;  /* 0x00000005041a7c11 */ /* 0x000fe200090f0c0b */
[----:B------:R-:W-:Y:S01]  /*6630*/  IMAD R9, R27, UR7, R0 ;  /* 0x000000071b097c24 */ /* 0x000fe2000f8e0200 */
[C---:B------:R-:W-:Y:S01]  /*6640*/  IADD3 R5, P1, R16.reuse, R4, RZ ;  /* 0x0000000410057210 */ /* 0x040fe20007f3e0ff */
[----:B------:R-:W-:Y:S01]  /*6650*/  ULDC.64 UR6, c[0x0][0x3e0] ;  /* 0x0000f80000067ab9 */ /* 0x000fe20000000a00 */
[-C--:B------:R-:W-:Y:S01]  /*6660*/  IADD3 R8, P2, R29, R6.reuse, RZ ;  /* 0x000000061d087210 */ /* 0x080fe20007f5e0ff */
[----:B------:R-:W-:Y:S01]  /*6670*/  IMAD.IADD R9, R9, 0x1, R7 ;  /* 0x0000000109097824 */ /* 0x000fe200078e0207 */
[----:B------:R-:W-:Y:S01]  /*6680*/  IADD3 R0, P4, R16, R6, RZ ;  /* 0x0000000610007210 */ /* 0x000fe20007f9e0ff */
[----:B------:R-:W-:Y:S01]  /*6690*/  IMAD.X R4, R14, 0x1, R11, P1 ;  /* 0x000000010e047824 */ /* 0x000fe200008e060b */
[----:B------:R-:W-:Y:S01]  /*66a0*/  LEA R32, P5, R3, UR4, 0x1 ;  /* 0x0000000403207c11 */ /* 0x000fe2000f8a08ff */
[C---:B------:R-:W-:Y:S01]  /*66b0*/  IMAD.X R7, R12.reuse, 0x1, R9, P2 ;  /* 0x000000010c077824 */ /* 0x040fe200010e0609 */
[----:B------:R-:W-:-:S02]  /*66c0*/  IADD3.X R10, R12, R11, RZ, P6, !PT ;  /* 0x0000000b0c0a7210 */ /* 0x000fc400037fe4ff */
[----:B------:R-:W-:Y:S02]  /*66d0*/  LEA R27, P3, R6, UR6, 0x1 ;  /* 0x00000006061b7c11 */ /* 0x000fe4000f8608ff */
[----:B------:R-:W-:Y:S01]  /*66e0*/  LEA.HI.X R33, R3, UR5, R10, 0x1, P5 ;  /* 0x0000000503217c11 */ /* 0x000fe2000a8f0c0a */
[----:B------:R-:W-:Y:S01]  /*66f0*/  IMAD.X R3, R14, 0x1, R9, P4 ;  /* 0x000000010e037824 */ /* 0x000fe200020e0609 */
[----:B------:R-:W-:Y:S02]  /*6700*/  LEA R34, P6, R8, UR6, 0x1 ;  /* 0x0000000608227c11 */ /* 0x000fe4000f8c08ff */
[----:B------:R-:W-:Y:S02]  /*6710*/  LEA R36, P1, R5, UR4, 0x1 ;  /* 0x0000000405247c11 */ /* 0x000fe4000f8208ff */
[----:B------:R-:W-:Y:S02]  /*6720*/  LEA R38, P2, R0, UR6, 0x1 ;  /* 0x0000000600267c11 */ /* 0x000fe4000f8408ff */
[----:B------:R-:W-:-:S02]  /*6730*/  LEA.HI.X R35, R8, UR7, R7, 0x1, P6 ;  /* 0x0000000708237c11 */ /* 0x000fc4000b0f0c07 */
        /* <DEDUP_REMOVED lines=19> */
[----:B-1----:R-:W-:Y:S05]  /*6870*/  CALL.ABS.NOINC R14 ;  /* 0x000000000e007343 */ /* 0x002fea0003c00000 */
.L_x_3177:
[----:B------:R-:W-:Y:S05]  /*6880*/  BSYNC B6 ;  /* 0x0000000000067941 */ /* 0x000fea0003800000 */
.L_x_3176:
[----:B------:R-:W-:Y:S01]  /*6890*/  ULDC.U8 UR4, c[0x0][0x3f0] ;  /* 0x0000fc0000047ab9 */ /* 0x000fe20000000000 */
[----:B------:R-:W-:Y:S01]  /*68a0*/  BSSY B0, `(.L_x_3178) ;  /* 0x00001da000007945 */ /* 0x000fe20003800000 */
[----:B------:R-:W-:-:S13]  /*68b0*/  ISETP.NE.AND P0, PT, RZ, UR4, PT ;  /* 0x00000004ff007c0c */ /* 0x000fda000bf05270 */
[----:B------:R-:W-:Y:S05]  /*68c0*/  @!P0 BRA `(.L_x_3179) ;  /* 0x0000000c00d48947 */ /* 0x000fea0003800000 */
[----:B------:R-:W-:Y:S01]  /*68d0*/  IMAD R30, R25, -0x40, R30 ;  /* 0xffffffc0191e7824 */ /* 0x000fe200078e021e */
[----:B------:R-:W-:Y:S01]  /*68e0*/  BSSY B1, `(.L_x_3180) ;  /* 0x0000017000017945 */ /* 0x000fe20003800000 */
[----:B------:R-:W-:Y:S01]  /*68f0*/  IMAD.SHL.U32 R0, R186, 0x40, RZ ;  /* 0x00000040ba007824 */ /* 0x000fe200078e00ff */
[----:B------:R-:W-:Y:S02]  /*6900*/  CS2R R4, SRZ ;  /* 0x0000000000047805 */ /* 0x000fe4000001ff00 */
[----:B------:R-:W-:Y:S02]  /*6910*/  CS2R R6, SRZ ;  /* 0x0000000000067805 */ /* 0x000fe4000001ff00 */
[----:B------:R-:W-:Y:S02]  /*6920*/  VIMNMX R30, R30, 0x40, PT ;  /* 0x000000401e1e7848 */ /* 0x000fe40003fe0100 */
[----:B------:R-:W-:Y:S02]  /*6930*/  CS2R R8, SRZ ;  /* 0x0000000000087805 */ /* 0x000fe4000001ff00 */
[----:B------:R-:W-:-:S02]  /*6940*/  LOP3.LUT R3, R0, 0x1c0, RZ, 0xc0, !PT ;  /* 0x000001c000037812 */ /* 0x000fc400078ec0ff */
[----:B------:R-:W-:Y:S02]  /*6950*/  CS2R R20, SRZ ;  /* 0x0000000000147805 */ /* 0x000fe4000001ff00 */
[----:B------:R-:W-:Y:S02]  /*6960*/  ISETP.GE.AND P1, PT, R23, R30, PT ;  /* 0x0000001e1700720c */ /* 0x000fe40003f26270 */
[----:B------:R-:W-:Y:S02]  /*6970*/  LOP3.LUT R0, R3, 0x18, R16, 0xf8, !PT ;  /* 0x0000001803007812 */ /* 0x000fe400078ef810 */
[----:B------:R-:W-:-:S04]  /*6980*/  SHF.R.U32.HI R3, RZ, 0x3, R3 ;  /* 0x00000003ff037819 */ /* 0x000fc80000011603 */
[----:B------:R-:W-:-:S05]  /*6990*/  LOP3.LUT R10, R0, R3, RZ, 0x3c, !PT ;  /* 0x00000003000a7212 */ /* 0x000fca00078e3cff */
[----:B------:R-:W-:Y:S05]  /*69a0*/  @P1 BRA `(.L_x_3181) ;  /* 0x0000000000281947 */ /* 0x000fea0003800000 */
[C---:B------:R-:W-:Y:S01]  /*69b0*/  VIADD R0, R29.reuse, 0x10 ;  /* 0x000000101d007836 */ /* 0x040fe20000000000 */
[----:B------:R-:W-:Y:S01]  /*69c0*/  ULDC UR4, c[0x0][0x3d4] ;  /* 0x0000f50000047ab9 */ /* 0x000fe20000000800 */
[----:B------:R-:W-:Y:S02]  /*69d0*/  CS2R R4, SRZ ;  /* 0x0000000000047805 */ /* 0x000fe4000001ff00 */
[----:B------:R-:W-:Y:S02]  /*69e0*/  ISETP.GE.AND P0, PT, R29, UR4, PT ;  /* 0x000000041d007c0c */ /* 0x000fe4000bf06270 */
[----:B------:R-:W-:Y:S02]  /*69f0*/  CS2R R8, SRZ ;  /* 0x0000000000087805 */ /* 0x000fe4000001ff00 */
[----:B------:R-:W-:-:S09]  /*6a00*/  ISETP.GE.AND P2, PT, R0, UR4, PT ;  /* 0x0000000400007c0c */ /* 0x000fd2000bf46270 */
[----:B------:R0:W5:Y:S04]  /*6a10*/  @!P0 LDG.E.64 R6, desc[UR40][R32.64] ;  /* 0x0000002820068981 */ /* 0x000168000c1e1b00 */
[----:B------:R0:W5:Y:S04]  /*6a20*/  @!P2 LDG.E.64 R4, desc[UR40][R32.64+0x20] ;  /* 0x000020282004a981 */ /* 0x000168000c1e1b00 */
[----:B------:R0:W5:Y:S04]  /*6a30*/  @!P0 LDG.E.64 R20, desc[UR40][R34.64] ;  /* 0x0000002822148981 */ /* 0x000168000c1e1b00 */
[----:B------:R0:W5:Y:S02]  /*6a40*/  @!P2 LDG.E.64 R8, desc[UR40][R34.64+0x20] ;  /* 0x000020282208a981 */ /* 0x000164000c1e1b00 */
.L_x_3181:
[----:B------:R-:W-:Y:S05]  /*6a50*/  BSYNC B1 ;  /* 0x0000000000017941 */ /* 0x000fea0003800000 */
.L_x_3180:
[----:B------:R-:W-:Y:S01]  /*6a60*/  UMOV UR4, 0xffffffff ;  /* 0xffffffff00047882 */ /* 0x000fe20000000000 */
[----:B-----5:R-:W-:Y:S01]  /*6a70*/  IMAD.MOV.U32 R25, RZ, RZ, R6 ;  /* 0x000000ffff197224 */ /* 0x020fe200078e0006 */
[--C-:B------:R-:W-:Y:S01]  /*6a80*/  SHF.R.U64 R6, R6, 0x10, R7.reuse ;  /* 0x0000001006067819 */ /* 0x100fe20000001207 */
[--C-:B0-----:R-:W-:Y:S01]  /*6a90*/  IMAD.MOV.U32 R33, RZ, RZ, R7.reuse ;  /* 0x000000ffff217224 */ /* 0x101fe200078e0007 */
[----:B------:R-:W-:Y:S02]  /*6aa0*/  SHF.R.U32.HI R37, RZ, 0x10, R7 ;  /* 0x00000010ff257819 */ /* 0x000fe40000011607 */
[----:B------:R-:W-:Y:S01]  /*6ab0*/  LEA.HI R0, R202, R202, RZ, 0x1 ;  /* 0x000000caca007211 */ /* 0x000fe200078f08ff */
[----:B------:R-:W-:Y:S06]  /*6ac0*/  BRA.DIV UR4, `(.L_x_3182) ;  /* 0x000000de042c7947 */ /* 0x000fec000b800000 */
.L_x_3345:
[----:B------:R-:W-:Y:S01]  /*6ad0*/  UMOV UR4, 0xffffffff ;  /* 0xffffffff00047882 */ /* 0x000fe20000000000 */
[----:B------:R-:W-:Y:S02]  /*6ae0*/  LOP3.LUT R3, R0, 0xfffffffe, RZ, 0xc0, !PT ;  /* 0xfffffffe00037812 */ /* 0x000fe400078ec0ff */
[----:B------:R-:W-:Y:S05]  /*6af0*/  BRA.DIV UR4, `(.L_x_3183) ;  /* 0x000000de04487947 */ /* 0x000fea000b800000 */
.L_x_3348:
[----:B------:R-:W-:Y:S01]  /*6b00*/  UMOV UR4, 0xffffffff ;  /* 0xffffffff00047882 */ /* 0x000fe20000000000 */
[----:B------:R-:W-:Y:S02]  /*6b10*/  IMAD.IADD R3, R202, 0x1, -R3 ;  /* 0x00000001ca037824 */ /* 0x000fe400078e0a03 */
[----:B------:R-:W-:Y:S05]  /*6b20*/  BRA.DIV UR4, `(.L_x_3184) ;  /* 0x000000de04647947 */ /* 0x000fea000b800000 */
.L_x_3351:
[----:B------:R-:W-:Y:S01]  /*6b30*/  UMOV UR4, 0xffffffff ;  /* 0xffffffff00047882 */ /* 0x000fe20000000000 */
[----:B------:R-:W-:Y:S02]  /*6b40*/  SHF.L.U32 R7, R3, 0x1f, RZ ;  /* 0x0000001f03077819 */ /* 0x000fe400000006ff */
[----:B------:R-:W-:Y:S05]  /*6b50*/  BRA.DIV UR4, `(.L_x_3185) ;  /* 0x000000de04807947 */ /* 0x000fea000b800000 */
.L_x_3354:
[----:B------:R-:W0:Y:S01]  /*6b60*/  SYNCS.PHASECHK.TRANS64.TRYWAIT P0, [R2+URZ+0x28c00], R7 ;  /* 0x028c0007020075a7 */ /* 0x000e22000800017f */
[----:B------:R-:W-:Y:S01]  /*6b70*/  LOP3.LUT P2, RZ, R186, 0x4, RZ, 0xc0, !PT ;  /* 0x00000004baff7812 */ /* 0x000fe2000784c0ff */
[--C-:B------:R-:W-:Y:S01]  /*6b80*/  IMAD.MOV.U32 R32, RZ, RZ, R5.reuse ;  /* 0x000000ffff207224 */ /* 0x100fe200078e0005 */
[----:B------:R-:W-:Y:S01]  /*6b90*/  LEA R3, R189, R10, 0x9 ;  /* 0x0000000abd037211 */ /* 0x000fe200078e48ff */
[----:B------:R-:W-:Y:S01]  /*6ba0*/  IMAD.MOV.U32 R35, RZ, RZ, R8 ;  /* 0x000000ffff237224 */ /* 0x000fe200078e0008 */
[--C-:B------:R-:W-:Y:S01]  /*6bb0*/  SHF.R.U64 R10, R4, 0x10, R5.reuse ;  /* 0x00000010040a7819 */ /* 0x100fe20000001205 */
[----:B------:R-:W-:Y:S01]  /*6bc0*/  IMAD.MOV.U32 R31, RZ, RZ, R4 ;  /* 0x000000ffff1f7224 */ /* 0x000fe200078e0004 */
[----:B------:R-:W-:Y:S01]  /*6bd0*/  SHF.R.U32.HI R11, RZ, 0x10, R5 ;  /* 0x00000010ff0b7819 */ /* 0x000fe20000011605 */
[----:B------:R-:W-:Y:S01]  /*6be0*/  IMAD R3, R3, 0x2, R2 ;  /* 0x0000000203037824 */ /* 0x000fe200078e0202 */
[----:B------:R-:W-:Y:S01]  /*6bf0*/  MOV R36, R9 ;  /* 0x0000000900247202 */ /* 0x000fe20000000f00 */
[----:B------:R-:W-:Y:S01]  /*6c00*/  IMAD.MOV.U32 R5, RZ, RZ, R20 ;  /* 0x000000ffff057224 */ /* 0x000fe200078e0014 */
[----:B------:R-:W-:Y:S01]  /*6c10*/  SHF.R.U64 R8, R8, 0x10, R9 ;  /* 0x0000001008087819 */ /* 0x000fe20000001209 */
[--C-:B------:R-:W-:Y:S01]  /*6c20*/  IMAD.MOV.U32 R34, RZ, RZ, R21.reuse ;  /* 0x000000ffff227224 */ /* 0x100fe200078e0015 */
[--C-:B------:R-:W-:Y:S01]  /*6c30*/  SHF.R.U64 R12, R20, 0x10, R21.reuse ;  /* 0x00000010140c7819 */ /* 0x100fe20000001215 */
[C---:B------:R-:W-:Y:S01]  /*6c40*/  VIADD R4, R3.reuse, 0x20400 ;  /* 0x0002040003047836 */ /* 0x040fe20000000000 */
[----:B------:R-:W-:Y:S01]  /*6c50*/  SHF.R.U32.HI R13, RZ, 0x10, R21 ;  /* 0x00000010ff0d7819 */ /* 0x000fe20000011615 */
[----:B------:R-:W-:Y:S01]  /*6c60*/  BSSY B1, `(.L_x_3186) ;  /* 0x000000d000017945 */ /* 0x000fe20003800000 */
[----:B------:R-:W-:Y:S01]  /*6c70*/  SHF.R.U32.HI R9, RZ, 0x10, R9 ;  /* 0x00000010ff097819 */ /* 0x000fe20000011609 */
[----:B------:R-:W-:Y:S01]  /*6c80*/  VIADD R0, R3, 0x20440 ;  /* 0x0002044003007836 */ /* 0x000fe20000000000 */
[----:B------:R-:W-:Y:S01]  /*6c90*/  PRMT R28, R33, 0x5410, R37 ;  /* 0x00005410211c7816 */ /* 0x000fe20000000025 */
[----:B------:R-:W-:Y:S01]  /*6ca0*/  @P2 VIADD R0, R4, 0xffffffc0 ;  /* 0xffffffc004002836 */ /* 0x000fe20000000000 */
[----:B------:R-:W-:-:S02]  /*6cb0*/  PRMT R27, R25, 0x5410, R6 ;  /* 0x00005410191b7816 */ /* 0x000fc40000000006 */
[----:B------:R-:W-:Y:S02]  /*6cc0*/  PRMT R31, R31, 0x5410, R10 ;  /* 0x000054101f1f7816 */ /* 0x000fe4000000000a */
[----:B------:R-:W-:Y:S02]  /*6cd0*/  PRMT R32, R32, 0x5410, R11 ;  /* 0x0000541020207816 */ /* 0x000fe4000000000b */
[----:B------:R-:W-:Y:S02]  /*6ce0*/  PRMT R33, R5, 0x5410, R12 ;  /* 0x0000541005217816 */ /* 0x000fe4000000000c */
[----:B------:R-:W-:Y:S02]  /*6cf0*/  PRMT R34, R34, 0x5410, R13 ;  /* 0x0000541022227816 */ /* 0x000fe4000000000d */
[----:B------:R-:W-:Y:S02]  /*6d00*/  PRMT R35, R35, 0x5410, R8 ;  /* 0x0000541023237816 */ /* 0x000fe40000000008 */
[----:B------:R-:W-:Y:S01]  /*6d10*/  PRMT R36, R36, 0x5410, R9 ;  /* 0x0000541024247816 */ /* 0x000fe20000000009 */
[----:B0-----:R-:W-:Y:S06]  /*6d20*/  @!P0 BRA `(.L_x_3187) ;  /* 0x000000dc00348947 */ /* 0x001fec0003800000 */
.L_x_3355:
[----:B------:R-:W-:Y:S05]  /*6d30*/  BSYNC B1 ;  /* 0x0000000000017941 */ /* 0x000fea0003800000 */
.L_x_3186:
[----:B------:R-:W-:Y:S04]  /*6d40*/  BSSY B1, `(.L_x_3188) ;  /* 0x0000056000017945 */ /* 0x000fe80003800000 */
[----:B------:R-:W-:Y:S05]  /*6d50*/  @P1 BRA `(.L_x_3189) ;  /* 0x0000000400501947 */ /* 0x000fea0003800000 */
[----:B------:R-:W1:Y:S01]  /*6d60*/  LDC R4, c[0x0][0x3d4] ;  /* 0x0000f500ff047b82 */ /* 0x000e620000000800 */
[C---:B------:R-:W-:Y:S01]  /*6d70*/  VIADD R5, R29.reuse, 0x10 ;  /* 0x000000101d057836 */ /* 0x040fe20000000000 */
[----:B------:R-:W-:Y:S01]  /*6d80*/  BSSY B2, `(.L_x_3190) ;  /* 0x000002a000027945 */ /* 0x000fe20003800000 */
[----:B-1----:R-:W-:-:S03]  /*6d90*/  ISETP.GE.AND P0, PT, R29, R4, PT ;  /* 0x000000041d00720c */ /* 0x002fc60003f06270 */
[----:B------:R-:W-:-:S10]  /*6da0*/  ISETP.GE.AND P1, PT, R5, R4, PT ;  /* 0x000000040500720c */ /* 0x000fd40003f26270 */
[----:B------:R-:W-:Y:S05]  /*6db0*/  @P0 BRA `(.L_x_3191) ;  /* 0x0000000000980947 */ /* 0x000fea0003800000 */
[----:B0-----:R-:W0:Y:S01]  /*6dc0*/  LDS.128 R4, [R3+0x20400] ;  /* 0x0204000003047984 */ /* 0x001e220000000c00 */
        /* <DEDUP_REMOVED lines=18> */
[----:B------:R-:W-:Y:S01]  /*6ef0*/  SHF.L.U32 R13, R34, 0x10, RZ ;  /* 0x00000010220d7819 */ /* 0x000fe200000006ff */
[----:B------:R-:W-:Y:S01]  /*6f00*/  IMAD.U32 R5, R28, 0x10000, RZ ;  /* 0x000100001c057824 */ /* 0x000fe200078e00ff */
[----:B------:R-:W-:Y:S01]  /*6f10*/  LOP3.LUT R8, R34, 0xffff0000, RZ, 0xc0, !PT ;  /* 0xffff000022087812 */ /* 0x000fe200078ec0ff */
[C---:B------:R-:W-:Y:S01]  /*6f20*/  FFMA.FTZ R24, R9.reuse, R12, -R24 ;  /* 0x0000000c09187223 */ /* 0x040fe20000010818 */
        /* <DEDUP_REMOVED lines=15> */
.L_x_3191:
[----:B------:R-:W-:Y:S05]  /*7020*/  BSYNC B2 ;  /* 0x0000000000027941 */ /* 0x000fea0003800000 */
.L_x_3190:
[----:B------:R-:W-:Y:S05]  /*7030*/  @P1 BRA `(.L_x_3189) ;  /* 0x0000000000981947 */ /* 0x000fea0003800000 */
[----:B01----:R-:W0:Y:S01]  /*7040*/  LDS.128 R4, [R0] ;  /* 0x0000000000047984 */ /* 0x003e220000000c00 */
[----:B------:R-:W-:Y:S01]  /*7050*/  IMAD.U32 R15, R35, 0x10000, RZ ;  /* 0x00010000230f7824 */ /* 0x000fe200078e00ff */
[C---:B------:R-:W-:Y:S01]  /*7060*/  LOP3.LUT R12, R31.reuse, 0xffff0000, RZ, 0xc0, !PT ;  /* 0xffff00001f0c7812 */ /* 0x040fe200078ec0ff */
[----:B------:R-:W-:Y:S01]  /*7070*/  IMAD.U32 R13, R31, 0x10000, RZ ;  /* 0x000100001f0d7824 */ /* 0x000fe200078e00ff */
        /* <DEDUP_REMOVED lines=10> */
[C---:B------:R-:W-:Y:S01]  /*7120*/  FMUL.FTZ R24, R5.reuse, R14 ;  /* 0x0000000e05187220 */ /* 0x040fe20000410000 */
[C---:B------:R-:W-:Y:S01]  /*7130*/  FFMA.FTZ R21, R8.reuse, R13, -R21 ;  /* 0x0000000d08157223 */ /* 0x040fe20000010815 */
[----:B------:R-:W-:Y:S01]  /*7140*/  FFMA.FTZ R20, R8, R15, R4 ;  /* 0x0000000f08147223 */ /* 0x000fe20000010004 */
[-C--:B------:R-:W-:Y:S01]  /*7150*/  FMUL.FTZ R26, R5, R12.reuse ;  /* 0x0000000c051a7220 */ /* 0x080fe20000410000 */
[----:B------:R-:W-:Y:S01]  /*7160*/  LOP3.LUT R7, R7, 0xffff0000, RZ, 0xc0, !PT ;  /* 0xffff000007077812 */ /* 0x000fe200078ec0ff */
[----:B------:R-:W-:Y:S01]  /*7170*/  IMAD.U32 R13, R36, 0x10000, RZ ;  /* 0x00010000240d7824 */ /* 0x000fe200078e00ff */
[----:B------:R-:W-:Y:S01]  /*7180*/  SHF.L.U32 R5, R32, 0x10, RZ ;  /* 0x0000001020057819 */ /* 0x000fe200000006ff */
[C---:B------:R-:W-:Y:S01]  /*7190*/  FFMA.FTZ R24, R9.reuse, R12, -R24 ;  /* 0x0000000c09187223 */ /* 0x040fe20000010818 */
        /* <DEDUP_REMOVED lines=15> */
[----:B------:R2:W-:Y:S02]  /*7290*/  STS.128 [R0], R4 ;  /* 0x0000000400007388 */ /* 0x0005e40000000c00 */
.L_x_3189:
[----:B------:R-:W-:Y:S05]  /*72a0*/  BSYNC B1 ;  /* 0x0000000000017941 */ /* 0x000fea0003800000 */
.L_x_3188:
[----:B------:R-:W-:-:S13]  /*72b0*/  ISETP.GE.AND P0, PT, R215, R30, PT ;  /* 0x0000001ed700720c */ /* 0x000fda0003f06270 */
[----:B------:R-:W-:Y:S05]  /*72c0*/  @P0 BRA `(.L_x_3192) ;  /* 0x0000001000dc0947 */ /* 0x000fea0003800000 */
[----:B-12---:R-:W1:Y:S01]  /*72d0*/  LDC R4, c[0x0][0x3d4] ;  /* 0x0000f500ff047b82 */ /* 0x006e620000000800 */
        /* <DEDUP_REMOVED lines=20> */
[C---:B------:R-:W-:Y:S01]  /*7420*/  FMUL.FTZ R15, R12.reuse, R4 ;  /* 0x000000040c0f7220 */ /* 0x040fe20000410000 */
[C---:B------:R-:W-:Y:S01]  /*7430*/  IMAD.U32 R11, R7.reuse, 0x10000, RZ ;  /* 0x00010000070b7824 */ /* 0x040fe200078e00ff */
[----:B------:R-:W-:Y:S01]  /*7440*/  LOP3.LUT R7, R7, 0xffff0000, RZ, 0xc0, !PT ;  /* 0xffff000007077812 */ /* 0x000fe200078ec0ff */
[-C--:B------:R-:W-:Y:S01]  /*7450*/  FFMA.FTZ R13, R12, R8.reuse, -R13 ;  /* 0x000000080c0d7223 */ /* 0x080fe2000001080d */
[----:B------:R-:W-:Y:S01]  /*7460*/  FFMA.FTZ R8, R14, R8, R15 ;  /* 0x000000080e087223 */ /* 0x000fe2000001000f */
[----:B------:R-:W-:Y:S01]  /*7470*/  SHF.L.U32 R14, R28, 0x10, RZ ;  /* 0x000000101c0e7819 */ /* 0x000fe200000006ff */
[-C--:B------:R-:W-:Y:S01]  /*7480*/  FMUL.FTZ R4, R33, R5.reuse ;  /* 0x0000000521047220 */ /* 0x080fe20000410000 */
[C---:B------:R-:W-:Y:S01]  /*7490*/  FMUL.FTZ R12, R27.reuse, R5 ;  /* 0x000000051b0c7220 */ /* 0x040fe20000410000 */
[-C--:B------:R-:W-:Y:S01]  /*74a0*/  FMUL.FTZ R5, R20, R6.reuse ;  /* 0x0000000614057220 */ /* 0x080fe20000410000 */
[----:B------:R-:W-:Y:S01]  /*74b0*/  F2FP.BF16.F32.PACK_AB R8, R8, R13 ;  /* 0x0000000d0808723e */ /* 0x000fe200000010ff */
[-C--:B------:R-:W-:Y:S01]  /*74c0*/  FFMA.FTZ R4, R27, R9.reuse, -R4 ;  /* 0x000000091b047223 */ /* 0x080fe20000010804 */
[C---:B------:R-:W-:Y:S01]  /*74d0*/  FMUL.FTZ R15, R14.reuse, R6 ;  /* 0x000000060e0f7220 */ /* 0x040fe20000410000 */
[----:B------:R-:W-:Y:S01]  /*74e0*/  FFMA.FTZ R9, R33, R9, R12 ;  /* 0x0000000921097223 */ /* 0x000fe2000001000c */
[-C--:B------:R-:W-:Y:S01]  /*74f0*/  FMUL.FTZ R6, R25, R7.reuse ;  /* 0x0000000719067220 */ /* 0x080fe20000410000 */
[C---:B------:R-:W-:Y:S01]  /*7500*/  FMUL.FTZ R12, R21.reuse, R7 ;  /* 0x00000007150c7220 */ /* 0x040fe20000410000 */
[-C--:B------:R-:W-:Y:S01]  /*7510*/  FFMA.FTZ R5, R14, R10.reuse, -R5 ;  /* 0x0000000a0e057223 */ /* 0x080fe20000010805 */
[----:B------:R-:W-:Y:S01]  /*7520*/  FFMA.FTZ R10, R20, R10, R15 ;  /* 0x0000000a140a7223 */ /* 0x000fe2000001000f */
[-C--:B------:R-:W-:Y:S01]  /*7530*/  FFMA.FTZ R6, R21, R11.reuse, -R6 ;  /* 0x0000000b15067223 */ /* 0x080fe20000010806 */
[----:B------:R-:W-:Y:S01]  /*7540*/  FFMA.FTZ R11, R25, R11, R12 ;  /* 0x0000000b190b7223 */ /* 0x000fe2000001000c */
[----:B------:R-:W-:-:S02]  /*7550*/  F2FP.BF16.F32.PACK_AB R9, R9, R4 ;  /* 0x000000040909723e */ /* 0x000fc400000010ff */
[----:B------:R-:W-:Y:S02]  /*7560*/  F2FP.BF16.F32.PACK_AB R10, R10, R5 ;  /* 0x000000050a0a723e */ /* 0x000fe400000010ff */
[----:B------:R-:W-:-:S05]  /*7570*/  F2FP.BF16.F32.PACK_AB R11, R11, R6 ;  /* 0x000000060b0b723e */ /* 0x000fca00000010ff */
[----:B------:R1:W-:Y:S02]  /*7580*/  STS.128 [R3+0x21400], R8 ;  /* 0x0214000803007388 */ /* 0x0003e40000000c00 */
.L_x_3194:
[----:B------:R-:W-:Y:S05]  /*7590*/  BSYNC B1 ;  /* 0x0000000000017941 */ /* 0x000fea0003800000 */
.L_x_3193:
[----:B------:R-:W-:Y:S05]  /*75a0*/  @P1 BRA `(.L_x_3192) ;  /* 0x0000001000241947 */ /* 0x000fea0003800000 */
[----:B0-----:R-:W1:Y:S01]  /*75b0*/  LDS.128 R4, [R0+0x1000] ;  /* 0x0010000000047984 */ /* 0x001e620000000c00 */
        /* <DEDUP_REMOVED lines=8> */
[C---:B------:R-:W-:Y:S01]  /*7640*/  IMAD.U32 R9, R6.reuse, 0x10000, RZ ;  /* 0x0001000006097824 */ /* 0x040fe200078e00ff */
[----:B------:R-:W-:Y:S01]  /*7650*/  LOP3.LUT R6, R6, 0xffff0000, RZ, 0xc0, !PT ;  /* 0xffff000006067812 */ /* 0x000fe200078ec0ff */
[-C--:B------:R-:W-:Y:S01]  /*7660*/  FMUL.FTZ R12, R15, R4.reuse ;  /* 0x000000040f0c7220 */ /* 0x080fe20000410000 */
[----:B------:R-:W-:Y:S01]  /*7670*/  FMUL.FTZ R4, R13, R4 ;  /* 0x000000040d047220 */ /* 0x000fe20000410000 */
[----:B------:R-:W-:-:S02]  /*7680*/  IMAD.U32 R10, R7, 0x10000, RZ ;  /* 0x00010000070a7824 */ /* 0x000fc400078e00ff */
[----:B------:R-:W-:Y:S01]  /*7690*/  FMUL.FTZ R11, R20, R5 ;  /* 0x00000005140b7220 */ /* 0x000fe20000410000 */
[-C--:B------:R-:W-:Y:S01]  /*76a0*/  FFMA.FTZ R12, R13, R3.reuse, -R12 ;  /* 0x000000030d0c7223 */ /* 0x080fe2000001080c */
[----:B------:R-:W-:Y:S01]  /*76b0*/  FFMA.FTZ R3, R15, R3, R4 ;  /* 0x000000030f037223 */ /* 0x000fe20000010004 */
[----:B------:R-:W-:Y:S01]  /*76c0*/  IMAD.U32 R15, R36, 0x10000, RZ ;  /* 0x00010000240f7824 */ /* 0x000fe200078e00ff */
[----:B------:R-:W-:Y:S01]  /*76d0*/  LOP3.LUT R7, R7, 0xffff0000, RZ, 0xc0, !PT ;  /* 0xffff000007077812 */ /* 0x000fe200078ec0ff */
[----:B------:R-:W-:Y:S01]  /*76e0*/  FMUL.FTZ R5, R14, R5 ;  /* 0x000000050e057220 */ /* 0x000fe20000410000 */
[----:B------:R-:W-:Y:S01]  /*76f0*/  IMAD.U32 R13, R32, 0x10000, RZ ;  /* 0x00010000200d7824 */ /* 0x000fe200078e00ff */
[----:B------:R-:W-:Y:S01]  /*7700*/  LOP3.LUT R36, R36, 0xffff0000, RZ, 0xc0, !PT ;  /* 0xffff000024247812 */ /* 0x000fe200078ec0ff */
[-C--:B------:R-:W-:Y:S01]  /*7710*/  FFMA.FTZ R11, R14, R8.reuse, -R11 ;  /* 0x000000080e0b7223 */ /* 0x080fe2000001080b */
[----:B------:R-:W-:Y:S01]  /*7720*/  LOP3.LUT R32, R32, 0xffff0000, RZ, 0xc0, !PT ;  /* 0xffff000020207812 */ /* 0x000fe200078ec0ff */
[----:B------:R-:W-:Y:S01]  /*7730*/  FFMA.FTZ R8, R20, R8, R5 ;  /* 0x0000000814087223 */ /* 0x000fe20000010005 */
[-C--:B------:R-:W-:Y:S01]  /*7740*/  FMUL.FTZ R4, R15, R6.reuse ;  /* 0x000000060f047220 */ /* 0x080fe20000410000 */
[-C--:B------:R-:W-:Y:S01]  /*7750*/  FMUL.FTZ R5, R36, R7.reuse ;  /* 0x0000000724057220 */ /* 0x080fe20000410000 */
[C---:B------:R-:W-:Y:S01]  /*7760*/  FMUL.FTZ R6, R13.reuse, R6 ;  /* 0x000000060d067220 */ /* 0x040fe20000410000 */
[C---:B------:R-:W-:Y:S01]  /*7770*/  FMUL.FTZ R7, R32.reuse, R7 ;  /* 0x0000000720077220 */ /* 0x040fe20000410000 */
[-C--:B------:R-:W-:Y:S01]  /*7780*/  FFMA.FTZ R4, R13, R9.reuse, -R4 ;  /* 0x000000090d047223 */ /* 0x080fe20000010804 */
[-C--:B------:R-:W-:Y:S01]  /*7790*/  FFMA.FTZ R5, R32, R10.reuse, -R5 ;  /* 0x0000000a20057223 */ /* 0x080fe20000010805 */
[----:B------:R-:W-:Y:S01]  /*77a0*/  FFMA.FTZ R9, R15, R9, R6 ;  /* 0x000000090f097223 */ /* 0x000fe20000010006 */
[----:B------:R-:W-:Y:S01]  /*77b0*/  FFMA.FTZ R10, R36, R10, R7 ;  /* 0x0000000a240a7223 */ /* 0x000fe20000010007 */
[----:B------:R-:W-:-:S02]  /*77c0*/  F2FP.BF16.F32.PACK_AB R12, R3, R12 ;  /* 0x0000000c030c723e */ /* 0x000fc400000010ff */
[----:B------:R-:W-:Y:S02]  /*77d0*/  F2FP.BF16.F32.PACK_AB R13, R8, R11 ;  /* 0x0000000b080d723e */ /* 0x000fe400000010ff */
[----:B------:R-:W-:Y:S02]  /*77e0*/  F2FP.BF16.F32.PACK_AB R14, R9, R4 ;  /* 0x00000004090e723e */ /* 0x000fe400000010ff */
[----:B------:R-:W-:-:S05]  /*77f0*/  F2FP.BF16.F32.PACK_AB R15, R10, R5 ;  /* 0x000000050a0f723e */ /* 0x000fca00000010ff */
[----:B------:R3:W-:Y:S01]  /*7800*/  STS.128 [R0+0x1000], R12 ;  /* 0x0010000c00007388 */ /* 0x0007e20000000c00 */
[----:B------:R-:W-:Y:S05]  /*7810*/  BRA `(.L_x_3192) ;  /* 0x0000000c00887947 */ /* 0x000fea0003800000 */
.L_x_3179:
[----:B------:R-:W0:Y:S01]  /*7820*/  LDC R45, c[0x0][0x3d4] ;  /* 0x0000f500ff2d7b82 */ /* 0x000e220000000800 */
[----:B------:R-:W-:Y:S01]  /*7830*/  IMAD R30, R25, -0x40, R30 ;  /* 0xffffffc0191e7824 */ /* 0x000fe200078e021e */
[----:B------:R-:W-:Y:S02]  /*7840*/  CS2R R32, SRZ ;  /* 0x0000000000207805 */ /* 0x000fe4000001ff00 */
[----:B------:R-:W-:Y:S02]  /*7850*/  CS2R R34, SRZ ;  /* 0x0000000000227805 */ /* 0x000fe4000001ff00 */
[----:B------:R-:W-:Y:S02]  /*7860*/  CS2R R4, SRZ ;  /* 0x0000000000047805 */ /* 0x000fe4000001ff00 */
[----:B------:R-:W-:Y:S02]  /*7870*/  CS2R R6, SRZ ;  /* 0x0000000000067805 */ /* 0x000fe4000001ff00 */
[----:B------:R-:W-:-:S02]  /*7880*/  VIMNMX R30, R30, 0x40, PT ;  /* 0x000000401e1e7848 */ /* 0x000fc40003fe0100 */
[----:B0-----:R-:W-:-:S04]  /*7890*/  ISETP.GE.AND P0, PT, R16, R45, PT ;  /* 0x0000002d1000720c */ /* 0x001fc80003f06270 */
[----:B------:R-:W-:-:S13]  /*78a0*/  ISETP.GE.OR P1, PT, R23, R30, P0 ;  /* 0x0000001e1700720c */ /* 0x000fda0000726670 */
[----:B------:R0:W5:Y:S04]  /*78b0*/  @!P1 LDG.E.128 R32, desc[UR40][R36.64] ;  /* 0x0000002824209981 */ /* 0x000168000c1e1d00 */
[----:B------:R0:W5:Y:S01]  /*78c0*/  @!P1 LDG.E.128 R4, desc[UR40][R38.64] ;  /* 0x0000002826049981 */ /* 0x000162000c1e1d00 */
[----:B------:R-:W-:Y:S01]  /*78d0*/  UMOV UR4, 0xffffffff ;  /* 0xffffffff00047882 */ /* 0x000fe20000000000 */
[----:B------:R-:W-:Y:S02]  /*78e0*/  LEA.HI R0, R202, R202, RZ, 0x1 ;  /* 0x000000caca007211 */ /* 0x000fe400078f08ff */
[----:B------:R-:W-:Y:S05]  /*78f0*/  BRA.DIV UR4, `(.L_x_3195) ;  /* 0x000000d204547947 */ /* 0x000fea000b800000 */
.L_x_3358:
[----:B------:R-:W-:Y:S01]  /*7900*/  UMOV UR4, 0xffffffff ;  /* 0xffffffff00047882 */ /* 0x000fe20000000000 */
[----:B------:R-:W-:Y:S02]  /*7910*/  LOP3.LUT R3, R0, 0xfffffffe, RZ, 0xc0, !PT ;  /* 0xfffffffe00037812 */ /* 0x000fe400078ec0ff */
[----:B------:R-:W-:Y:S05]  /*7920*/  BRA.DIV UR4, `(.L_x_3196) ;  /* 0x000000d204707947 */ /* 0x000fea000b800000 */
.L_x_3361:
[----:B------:R-:W-:Y:S01]  /*7930*/  UMOV UR4, 0xffffffff ;  /* 0xffffffff00047882 */ /* 0x000fe20000000000 */
[----:B------:R-:W-:Y:S02]  /*7940*/  IADD3 R3, R202, -R3, RZ ;  /* 0x80000003ca037210 */ /* 0x000fe40007ffe0ff */
[----:B------:R-:W-:Y:S05]  /*7950*/  BRA.DIV UR4, `(.L_x_3197) ;  /* 0x000000d2048c7947 */ /* 0x000fea000b800000 */
.L_x_3364:
[----:B------:R-:W-:Y:S01]  /*7960*/  UMOV UR4, 0xffffffff ;  /* 0xffffffff00047882 */ /* 0x000fe20000000000 */
[----:B------:R-:W-:Y:S02]  /*7970*/  SHF.L.U32 R3, R3, 0x1f, RZ ;  /* 0x0000001f03037819 */ /* 0x000fe400000006ff */
[----:B------:R-:W-:Y:S05]  /*7980*/  BRA.DIV UR4, `(.L_x_3198) ;  /* 0x000000d204a87947 */ /* 0x000fea000b800000 */
.L_x_3367:
[----:B------:R-:W1:Y:S01]  /*7990*/  SYNCS.PHASECHK.TRANS64.TRYWAIT P1, [R2+URZ+0x28c00], R3 ;  /* 0x028c0003020075a7 */ /* 0x000e62000802017f */
[----:B0----5:R-:W-:Y:S01]  /*79a0*/  IMAD.MOV.U32 R36, RZ, RZ, R32 ;  /* 0x000000ffff247224 */ /* 0x021fe200078e0020 */
[--C-:B------:R-:W-:Y:S01]  /*79b0*/  SHF.R.U64 R0, R32, 0x10, R33.reuse ;  /* 0x0000001020007819 */ /* 0x100fe20000001221 */
[----:B------:R-:W-:Y:S01]  /*79c0*/  IMAD.MOV.U32 R40, RZ, RZ, R4 ;  /* 0x000000ffff287224 */ /* 0x000fe200078e0004 */
        /* <DEDUP_REMOVED lines=8> */
[----:B------:R-:W-:Y:S01]  /*7a50*/  SHF.R.U64 R5, R6, 0x10, R7 ;  /* 0x0000001006057819 */ /* 0x000fe20000001207 */
[----:B------:R-:W-:Y:S01]  /*7a60*/  IMAD.MOV.U32 R42, RZ, RZ, R6 ;  /* 0x000000ffff2a7224 */ /* 0x000fe200078e0006 */
[----:B------:R-:W-:Y:S01]  /*7a70*/  SHF.R.U64 R9, R34, 0x10, R35 ;  /* 0x0000001022097819 */ /* 0x000fe20000001223 */
[----:B------:R-:W-:Y:S01]  /*7a80*/  IMAD.MOV.U32 R43, RZ, RZ, R7 ;  /* 0x000000ffff2b7224 */ /* 0x000fe200078e0007 */
[----:B------:R-:W-:Y:S01]  /*7a90*/  SHF.R.U32.HI R10, RZ, 0x10, R35 ;  /* 0x00000010ff0a7819 */ /* 0x000fe20000011623 */
[----:B------:R-:W-:Y:S01]  /*7aa0*/  BSSY B1, `(.L_x_3199) ;  /* 0x000000c000017945 */ /* 0x000fe20003800000 */
[----:B------:R-:W-:-:S02]  /*7ab0*/  SHF.R.U32.HI R6, RZ, 0x10, R7 ;  /* 0x00000010ff067819 */ /* 0x000fc40000011607 */
[-C--:B------:R-:W-:Y:S02]  /*7ac0*/  ISETP.GE.OR P2, PT, R23, R30.reuse, P0 ;  /* 0x0000001e1700720c */ /* 0x080fe40000746670 */
[----:B------:R-:W-:Y:S02]  /*7ad0*/  ISETP.GE.OR P0, PT, R215, R30, P0 ;  /* 0x0000001ed700720c */ /* 0x000fe40000706670 */
[----:B------:R-:W-:Y:S02]  /*7ae0*/  PRMT R37, R37, 0x5410, R8 ;  /* 0x0000541025257816 */ /* 0x000fe40000000008 */
[----:B------:R-:W-:Y:S02]  /*7af0*/  PRMT R38, R38, 0x5410, R9 ;  /* 0x0000541026267816 */ /* 0x000fe40000000009 */
[----:B------:R-:W-:Y:S02]  /*7b00*/  PRMT R39, R39, 0x5410, R10 ;  /* 0x0000541027277816 */ /* 0x000fe4000000000a */
[----:B------:R-:W-:-:S02]  /*7b10*/  PRMT R40, R40, 0x5410, R0 ;  /* 0x0000541028287816 */ /* 0x000fc40000000000 */
[----:B------:R-:W-:Y:S02]  /*7b20*/  PRMT R41, R41, 0x5410, R4 ;  /* 0x0000541029297816 */ /* 0x000fe40000000004 */
[----:B------:R-:W-:Y:S02]  /*7b30*/  PRMT R42, R42, 0x5410, R5 ;  /* 0x000054102a2a7816 */ /* 0x000fe40000000005 */
[----:B------:R-:W-:Y:S01]  /*7b40*/  PRMT R43, R43, 0x5410, R6 ;  /* 0x000054102b2b7816 */ /* 0x000fe20000000006 */
[----:B-1----:R-:W-:Y:S06]  /*7b50*/  @!P1 BRA `(.L_x_3200) ;  /* 0x000000d0005c9947 */ /* 0x002fec0003800000 */
.L_x_3368:
[----:B------:R-:W-:Y:S05]  /*7b60*/  BSYNC B1 ;  /* 0x0000000000017941 */ /* 0x000fea0003800000 */
.L_x_3199:
[----:B------:R-:W-:Y:S04]  /*7b70*/  BSSY B1, `(.L_x_3201) ;  /* 0x000005a000017945 */ /* 0x000fe80003800000 */
[----:B------:R-:W-:Y:S05]  /*7b80*/  @P2 BRA `(.L_x_3202) ;  /* 0x0000000400602947 */ /* 0x000fea0003800000 */
[----:B------:R-:W-:Y:S01]  /*7b90*/  SHF.L.U32 R0, R186, 0x6, RZ ;  /* 0x00000006ba007819 */ /* 0x000fe200000006ff */
[----:B0-----:R-:W-:Y:S01]  /*7ba0*/  IMAD.IADD R3, R16, 0x1, R45 ;  /* 0x0000000110037824 */ /* 0x001fe200078e022d */
[C---:B------:R-:W-:Y:S01]  /*7bb0*/  LOP3.LUT R24, R40.reuse, 0xffff0000, RZ, 0xc0, !PT ;  /* 0xffff000028187812 */ /* 0x040fe200078ec0ff */
[----:B------:R-:W-:Y:S01]  /*7bc0*/  IMAD.U32 R27, R40, 0x10000, RZ ;  /* 0x00010000281b7824 */ /* 0x000fe200078e00ff */
[----:B------:R-:W-:Y:S01]  /*7bd0*/  LOP3.LUT R4, R0, 0x1c0, RZ, 0xc0, !PT ;  /* 0x000001c000047812 */ /* 0x000fe200078ec0ff */
[----:B------:R-:W-:-:S03]  /*7be0*/  IMAD.U32 R25, R36, 0x10000, RZ ;  /* 0x0001000024197824 */ /* 0x000fc600078e00ff */
[C---:B------:R-:W-:Y:S02]  /*7bf0*/  LOP3.LUT R0, R4.reuse, 0x38, R16, 0xf8, !PT ;  /* 0x0000003804007812 */ /* 0x040fe400078ef810 */
[----:B------:R-:W-:Y:S02]  /*7c00*/  SHF.R.U32.HI R5, RZ, 0x3, R4 ;  /* 0x00000003ff057819 */ /* 0x000fe40000011604 */
[----:B------:R-:W-:Y:S02]  /*7c10*/  LOP3.LUT R4, R4, 0x38, R3, 0xf8, !PT ;  /* 0x0000003804047812 */ /* 0x000fe400078ef803 */
[-C--:B------:R-:W-:Y:S02]  /*7c20*/  LOP3.LUT R0, R0, R5.reuse, RZ, 0x3c, !PT ;  /* 0x0000000500007212 */ /* 0x080fe400078e3cff */
[----:B------:R-:W-:-:S03]  /*7c30*/  LOP3.LUT R4, R4, R5, RZ, 0x3c, !PT ;  /* 0x0000000504047212 */ /* 0x000fc600078e3cff */
[----:B------:R-:W-:-:S04]  /*7c40*/  IMAD R3, R189, 0x200, R0 ;  /* 0x00000200bd037824 */ /* 0x000fc800078e0200 */
[----:B------:R-:W-:Y:S02]  /*7c50*/  IMAD R32, R3, 0x2, R2 ;  /* 0x0000000203207824 */ /* 0x000fe400078e0202 */
[----:B------:R-:W-:-:S03]  /*7c60*/  IMAD R3, R189, 0x200, R4 ;  /* 0x00000200bd037824 */ /* 0x000fc600078e0204 */
[----:B------:R-:W0:Y:S01]  /*7c70*/  LDS.128 R8, [R32+0x20400] ;  /* 0x0204000020087984 */ /* 0x000e220000000c00 */
[----:B------:R-:W-:-:S05]  /*7c80*/  IMAD R34, R3, 0x2, R2 ;  /* 0x0000000203227824 */ /* 0x000fca00078e0202 */
[----:B------:R-:W1:Y:S01]  /*7c90*/  LDS.128 R4, [R34+0x20400] ;  /* 0x0204000022047984 */ /* 0x000e620000000c00 */
[C---:B0-----:R-:W-:Y:S01]  /*7ca0*/  IMAD.U32 R0, R8.reuse, 0x10000, RZ ;  /* 0x0001000008007824 */ /* 0x041fe200078e00ff */
[----:B------:R-:W-:Y:S01]  /*7cb0*/  LOP3.LUT R3, R8, 0xffff0000, RZ, 0xc0, !PT ;  /* 0xffff000008037812 */ /* 0x000fe200078ec0ff */
[C---:B------:R-:W-:Y:S01]  /*7cc0*/  IMAD.U32 R12, R10.reuse, 0x10000, RZ ;  /* 0x000100000a0c7824 */ /* 0x040fe200078e00ff */
[----:B------:R-:W-:Y:S01]  /*7cd0*/  LOP3.LUT R10, R10, 0xffff0000, RZ, 0xc0, !PT ;  /* 0xffff00000a0a7812 */ /* 0x000fe200078ec0ff */
[----:B------:R-:W-:Y:S01]  /*7ce0*/  IMAD.U32 R8, R9, 0x10000, RZ ;  /* 0x0001000009087824 */ /* 0x000fe200078e00ff */
[----:B------:R-:W-:Y:S01]  /*7cf0*/  SHF.L.U32 R13, R11, 0x10, RZ ;  /* 0x000000100b0d7819 */ /* 0x000fe200000006ff */
        /* <DEDUP_REMOVED lines=8> */
[----:B------:R-:W-:Y:S01]  /*7d80*/  FFMA.FTZ R26, R0, R25, -R29 ;  /* 0x00000019001a7223 */ /* 0x000fe2000001081d */
[----:B------:R-:W-:-:S02]  /*7d90*/  IMAD.U32 R29, R42, 0x10000, RZ ;  /* 0x000100002a1d7824 */ /* 0x000fc400078e00ff */
[----:B------:R-:W-:Y:S01]  /*7da0*/  FFMA.FTZ R31, R0, R27, R31 ;  /* 0x0000001b001f7223 */ /* 0x000fe2000001001f */
[----:B------:R-:W-:Y:S02]  /*7db0*/  IMAD.U32 R25, R38, 0x10000, RZ ;  /* 0x0001000026197824 */ /* 0x000fe400078e00ff */
[-C--:B------:R-:W-:Y:S01]  /*7dc0*/  FMUL.FTZ R4, R4, R14.reuse ;  /* 0x0000000e04047220 */ /* 0x080fe20000410000 */
[----:B------:R-:W-:Y:S01]  /*7dd0*/  FMUL.FTZ R35, R20, R29 ;  /* 0x0000001d14237220 */ /* 0x000fe20000410000 */
[----:B------:R-:W-:Y:S01]  /*7de0*/  LOP3.LUT R27, R42, 0xffff0000, RZ, 0xc0, !PT ;  /* 0xffff00002a1b7812 */ /* 0x000fe200078ec0ff */
[-C--:B------:R-:W-:Y:S01]  /*7df0*/  FMUL.FTZ R20, R20, R25.reuse ;  /* 0x0000001914147220 */ /* 0x080fe20000410000 */
[C---:B------:R-:W-:Y:S01]  /*7e00*/  FFMA.FTZ R33, R3.reuse, R14, -R28 ;  /* 0x0000000e03217223 */ /* 0x040fe2000001081c */
[----:B------:R-:W-:Y:S01]  /*7e10*/  FFMA.FTZ R24, R3, R24, R4 ;  /* 0x0000001803187223 */ /* 0x000fe20000010004 */
[----:B------:R-:W-:Y:S01]  /*7e20*/  FFMA.FTZ R35, R12, R25, -R35 ;  /* 0x000000190c237223 */ /* 0x000fe20000010823 */
[----:B------:R-:W-:Y:S01]  /*7e30*/  LOP3.LUT R3, R38, 0xffff0000, RZ, 0xc0, !PT ;  /* 0xffff000026037812 */ /* 0x000fe200078ec0ff */
[----:B------:R-:W-:Y:S01]  /*7e40*/  FFMA.FTZ R20, R12, R29, R20 ;  /* 0x0000001d0c147223 */ /* 0x000fe20000010014 */
[----:B------:R-:W-:Y:S01]  /*7e50*/  FMUL.FTZ R25, R6, R27 ;  /* 0x0000001b06197220 */ /* 0x000fe20000410000 */
[----:B------:R-:W-:Y:S01]  /*7e60*/  IMAD.U32 R15, R5, 0x10000, RZ ;  /* 0x00010000050f7824 */ /* 0x000fe200078e00ff */
[----:B------:R-:W-:Y:S01]  /*7e70*/  SHF.L.U32 R0, R37, 0x10, RZ ;  /* 0x0000001025007819 */ /* 0x000fe200000006ff */
[----:B------:R-:W-:-:S02]  /*7e80*/  IMAD.U32 R12, R41, 0x10000, RZ ;  /* 0x00010000290c7824 */ /* 0x000fc400078e00ff */
[-C--:B------:R-:W-:Y:S01]  /*7e90*/  FMUL.FTZ R29, R6, R3.reuse ;  /* 0x00000003061d7220 */ /* 0x080fe20000410000 */
[----:B------:R-:W-:Y:S02]  /*7ea0*/  IMAD.U32 R21, R7, 0x10000, RZ ;  /* 0x0001000007157824 */ /* 0x000fe400078e00ff */
[C---:B------:R-:W-:Y:S01]  /*7eb0*/  FFMA.FTZ R28, R10.reuse, R3, -R25 ;  /* 0x000000030a1c7223 */ /* 0x040fe20000010819 */
[----:B------:R-:W-:Y:S02]  /*7ec0*/  IMAD.U32 R14, R43, 0x10000, RZ ;  /* 0x000100002b0e7824 */ /* 0x000fe400078e00ff */
[----:B------:R-:W-:Y:S01]  /*7ed0*/  FMUL.FTZ R3, R15, R12 ;  /* 0x0000000c0f037220 */ /* 0x000fe20000410000 */
[----:B------:R-:W-:Y:S02]  /*7ee0*/  IMAD.U32 R4, R39, 0x10000, RZ ;  /* 0x0001000027047824 */ /* 0x000fe400078e00ff */
[----:B------:R-:W-:Y:S01]  /*7ef0*/  FMUL.FTZ R15, R15, R0 ;  /* 0x000000000f0f7220 */ /* 0x000fe20000410000 */
[C---:B------:R-:W-:Y:S01]  /*7f00*/  FMUL.FTZ R6, R21.reuse, R14 ;  /* 0x0000000e15067220 */ /* 0x040fe20000410000 */
[----:B------:R-:W-:Y:S01]  /*7f10*/  FFMA.FTZ R29, R10, R27, R29 ;  /* 0x0000001b0a1d7223 */ /* 0x000fe2000001001d */
[----:B------:R-:W-:Y:S01]  /*7f20*/  FMUL.FTZ R10, R21, R4 ;  /* 0x00000004150a7220 */ /* 0x000fe20000410000 */
[C---:B------:R-:W-:Y:S01]  /*7f30*/  FFMA.FTZ R3, R8.reuse, R0, -R3 ;  /* 0x0000000008037223 */ /* 0x040fe20000010803 */
[----:B------:R-:W-:Y:S01]  /*7f40*/  FFMA.FTZ R15, R8, R12, R15 ;  /* 0x0000000c080f7223 */ /* 0x000fe2000001000f */
[----:B------:R-:W-:Y:S01]  /*7f50*/  FFMA.FTZ R21, R13, R4, -R6 ;  /* 0x000000040d157223 */ /* 0x000fe20000010806 */
[----:B------:R-:W-:Y:S01]  /*7f60*/  LOP3.LUT R5, R5, 0xffff0000, RZ, 0xc0, !PT ;  /* 0xffff000005057812 */ /* 0x000fe200078ec0ff */
[----:B------:R-:W-:Y:S01]  /*7f70*/  FFMA.FTZ R13, R13, R14, R10 ;  /* 0x0000000e0d0d7223 */ /* 0x000fe2000001000a */
[----:B------:R-:W-:-:S02]  /*7f80*/  LOP3.LUT R7, R7, 0xffff0000, RZ, 0xc0, !PT ;  /* 0xffff000007077812 */ /* 0x000fc400078ec0ff */
[----:B------:R-:W-:Y:S02]  /*7f90*/  LOP3.LUT R6, R41, 0xffff0000, RZ, 0xc0, !PT ;  /* 0xffff000029067812 */ /* 0x000fe400078ec0ff */
[----:B------:R-:W-:Y:S02]  /*7fa0*/  LOP3.LUT R8, R43, 0xffff0000, RZ, 0xc0, !PT ;  /* 0xffff00002b087812 */ /* 0x000fe400078ec0ff */
[----:B------:R-:W-:Y:S01]  /*7fb0*/  LOP3.LUT R0, R37, 0xffff0000, RZ, 0xc0, !PT ;  /* 0xffff000025007812 */ /* 0x000fe200078ec0ff */
[----:B------:R-:W-:Y:S01]  /*7fc0*/  FMUL.FTZ R10, R5, R6 ;  /* 0x00000006050a7220 */ /* 0x000fe20000410000 */
[----:B------:R-:W-:Y:S01]  /*7fd0*/  LOP3.LUT R4, R39, 0xffff0000, RZ, 0xc0, !PT ;  /* 0xffff000027047812 */ /* 0x000fe200078ec0ff */
[----:B------:R-:W-:Y:S01]  /*7fe0*/  FMUL.FTZ R14, R7, R8 ;  /* 0x00000008070e7220 */ /* 0x000fe20000410000 */
[----:B------:R-:W-:Y:S01]  /*7ff0*/  LOP3.LUT R9, R9, 0xffff0000, RZ, 0xc0, !PT ;  /* 0xffff000009097812 */ /* 0x000fe200078ec0ff */
[----:B------:R-:W-:Y:S01]  /*8000*/  FMUL.FTZ R5, R5, R0 ;  /* 0x0000000005057220 */ /* 0x000fe20000410000 */
[----:B------:R-:W-:Y:S01]  /*8010*/  LOP3.LUT R11, R11, 0xffff0000, RZ, 0xc0, !PT ;  /* 0xffff00000b0b7812 */ /* 0x000fe200078ec0ff */
[----:B------:R-:W-:-:S02]  /*8020*/  FMUL.FTZ R7, R7, R4 ;  /* 0x0000000407077220 */ /* 0x000fc40000410000 */
[C---:B------:R-:W-:Y:S01]  /*8030*/  FFMA.FTZ R0, R9.reuse, R0, -R10 ;  /* 0x0000000009007223 */ /* 0x040fe2000001080a */
[----:B------:R-:W-:Y:S01]  /*8040*/  FFMA.FTZ R12, R9, R6, R5 ;  /* 0x00000006090c7223 */ /* 0x000fe20000010005 */
[C---:B------:R-:W-:Y:S01]  /*8050*/  FFMA.FTZ R14, R11.reuse, R4, -R14 ;  /* 0x000000040b0e7223 */ /* 0x040fe2000001080e */
        /* <DEDUP_REMOVED lines=11> */
.L_x_3202:
[----:B------:R-:W-:Y:S05]  /*8110*/  BSYNC B1 ;  /* 0x0000000000017941 */ /* 0x000fea0003800000 */
.L_x_3201:
[----:B------:R-:W-:Y:S05]  /*8120*/  @P0 BRA `(.L_x_3192) ;  /* 0x0000000400440947 */ /* 0x000fea0003800000 */
[----:B0-----:R-:W-:Y:S01]  /*8130*/  IMAD.IADD R3, R16, 0x1, R45 ;  /* 0x0000000110037824 */ /* 0x001fe200078e022d */
[----:B-1----:R-:W0:Y:S01]  /*8140*/  LDS.128 R8, [R207+0x20400] ;  /* 0x02040000cf087984 */ /* 0x002e220000000c00 */
[C---:B------:R-:W-:Y:S01]  /*8150*/  IMAD.U32 R28, R40.reuse, 0x10000, RZ ;  /* 0x00010000281c7824 */ /* 0x040fe200078e00ff */
[----:B------:R-:W-:Y:S01]  /*8160*/  LOP3.LUT R40, R40, 0xffff0000, RZ, 0xc0, !PT ;  /* 0xffff000028287812 */ /* 0x000fe200078ec0ff */
[----:B------:R-:W-:Y:S01]  /*8170*/  IMAD.U32 R26, R36, 0x10000, RZ ;  /* 0x00010000241a7824 */ /* 0x000fe200078e00ff */
[----:B------:R-:W-:Y:S01]  /*8180*/  LOP3.LUT R3, R208, 0x38, R3, 0xf8, !PT ;  /* 0x00000038d0037812 */ /* 0x000fe200078ef803 */
[----:B------:R-:W-:Y:S01]  /*8190*/  IMAD.U32 R33, R42, 0x10000, RZ ;  /* 0x000100002a217824 */ /* 0x000fe200078e00ff */
[----:B------:R-:W-:Y:S02]  /*81a0*/  LOP3.LUT R36, R36, 0xffff0000, RZ, 0xc0, !PT ;  /* 0xffff000024247812 */ /* 0x000fe400078ec0ff */
[----:B------:R-:W-:Y:S02]  /*81b0*/  LOP3.LUT R0, R3, R214, RZ, 0x3c, !PT ;  /* 0x000000d603007212 */ /* 0x000fe400078e3cff */
[----:B------:R-:W-:-:S03]  /*81c0*/  LOP3.LUT R42, R42, 0xffff0000, RZ, 0xc0, !PT ;  /* 0xffff00002a2a7812 */ /* 0x000fc600078ec0ff */
[----:B------:R-:W-:-:S04]  /*81d0*/  IMAD.IADD R3, R209, 0x1, R0 ;  /* 0x00000001d1037824 */ /* 0x000fc800078e0200 */
[----:B------:R-:W-:-:S05]  /*81e0*/  IMAD R3, R3, 0x2, R2 ;  /* 0x0000000203037824 */ /* 0x000fca00078e0202 */
[----:B------:R-:W1:Y:S01]  /*81f0*/  LDS.128 R4, [R3+0x20400] ;  /* 0x0204000003047984 */ /* 0x000e620000000c00 */
[C---:B0-----:R-:W-:Y:S01]  /*8200*/  IMAD.U32 R0, R8.reuse, 0x10000, RZ ;  /* 0x0001000008007824 */ /* 0x041fe200078e00ff */
[----:B------:R-:W-:Y:S01]  /*8210*/  LOP3.LUT R8, R8, 0xffff0000, RZ, 0xc0, !PT ;  /* 0xffff000008087812 */ /* 0x000fe200078ec0ff */
[----:B------:R-:W-:Y:S01]  /*8220*/  IMAD.U32 R12, R9, 0x10000, RZ ;  /* 0x00010000090c7824 */ /* 0x000fe200078e00ff */
[C---:B------:R-:W-:Y:S01]  /*8230*/  SHF.L.U32 R13, R10.reuse, 0x10, RZ ;  /* 0x000000100a0d7819 */ /* 0x040fe200000006ff */
[----:B------:R-:W-:Y:S01]  /*8240*/  IMAD.U32 R14, R11, 0x10000, RZ ;  /* 0x000100000b0e7824 */ /* 0x000fe200078e00ff */
[----:B------:R-:W-:Y:S02]  /*8250*/  LOP3.LUT R10, R10, 0xffff0000, RZ, 0xc0, !PT ;  /* 0xffff00000a0a7812 */ /* 0x000fe400078ec0ff */
[----:B------:R-:W-:Y:S02]  /*8260*/  LOP3.LUT R9, R9, 0xffff0000, RZ, 0xc0, !PT ;  /* 0xffff000009097812 */ /* 0x000fe400078ec0ff */
[----:B------:R-:W-:Y:S01]  /*8270*/  LOP3.LUT R11, R11, 0xffff0000, RZ, 0xc0, !PT ;  /* 0xffff00000b0b7812 */ /* 0x000fe200078ec0ff */
[C---:B-1----:R-:W-:Y:S01]  /*8280*/  IMAD.U32 R15, R4.reuse, 0x10000, RZ ;  /* 0x00010000040f7824 */ /* 0x042fe200078e00ff */
[----:B------:R-:W-:Y:S01]  /*8290*/  LOP3.LUT R4, R4, 0xffff0000, RZ, 0xc0, !PT ;  /* 0xffff000004047812 */ /* 0x000fe200078ec0ff */
[C---:B------:R-:W-:Y:S01]  /*82a0*/  IMAD.U32 R20, R5.reuse, 0x10000, RZ ;  /* 0x0001000005147824 */ /* 0x040fe200078e00ff */
[----:B------:R-:W-:Y:S01]  /*82b0*/  LOP3.LUT R5, R5, 0xffff0000, RZ, 0xc0, !PT ;  /* 0xffff000005057812 */ /* 0x000fe200078ec0ff */
[-C--:B------:R-:W-:Y:S01]  /*82c0*/  FMUL.FTZ R25, R28, R15.reuse ;  /* 0x0000000f1c197220 */ /* 0x080fe20000410000 */
[----:B------:R-:W-:Y:S01]  /*82d0*/  FMUL.FTZ R15, R26, R15 ;  /* 0x0000000f1a0f7220 */ /* 0x000fe20000410000 */
[-C--:B------:R-:W-:Y:S01]  /*82e0*/  FMUL.FTZ R27, R40, R4.reuse ;  /* 0x00000004281b7220 */ /* 0x080fe20000410000 */
[----:B------:R-:W-:Y:S01]  /*82f0*/  FMUL.FTZ R29, R36, R4 ;  /* 0x00000004241d7220 */ /* 0x000fe20000410000 */
[----:B------:R-:W-:Y:S01]  /*8300*/  FFMA.FTZ R25, R26, R0, -R25 ;  /* 0x000000001a197223 */ /* 0x000fe20000010819 */
[----:B------:R-:W-:-:S02]  /*8310*/  IMAD.U32 R26, R41, 0x10000, RZ ;  /* 0x00010000291a7824 */ /* 0x000fc400078e00ff */
[----:B------:R-:W-:Y:S01]  /*8320*/  FFMA.FTZ R15, R28, R0, R15 ;  /* 0x000000001c0f7223 */ /* 0x000fe2000001000f */
[----:B------:R-:W-:Y:S01]  /*8330*/  SHF.L.U32 R0, R37, 0x10, RZ ;  /* 0x0000001025007819 */ /* 0x000fe200000006ff */
[----:B------:R-:W-:Y:S01]  /*8340*/  FFMA.FTZ R4, R36, R8, -R27 ;  /* 0x0000000824047223 */ /* 0x000fe2000001081b */
[----:B------:R-:W-:Y:S01]  /*8350*/  FMUL.FTZ R27, R26, R20 ;  /* 0x000000141a1b7220 */ /* 0x000fe20000410000 */
[----:B------:R-:W-:Y:S02]  /*8360*/  IMAD.U32 R21, R6, 0x10000, RZ ;  /* 0x0001000006157824 */ /* 0x000fe400078e00ff */
[----:B------:R-:W-:Y:S01]  /*8370*/  FFMA.FTZ R8, R40, R8, R29 ;  /* 0x0000000828087223 */ /* 0x000fe2000001001d */
[C---:B------:R-:W-:Y:S01]  /*8380*/  FMUL.FTZ R31, R0.reuse, R20 ;  /* 0x00000014001f7220 */ /* 0x040fe20000410000 */
[-C--:B------:R-:W-:Y:S01]  /*8390*/  FFMA.FTZ R27, R0, R12.reuse, -R27 ;  /* 0x0000000c001b7223 */ /* 0x080fe2000001081b */
[----:B------:R-:W-:Y:S02]  /*83a0*/  IMAD.U32 R29, R38, 0x10000, RZ ;  /* 0x00010000261d7824 */ /* 0x000fe400078e00ff */
[----:B------:R-:W-:Y:S01]  /*83b0*/  FMUL.FTZ R0, R33, R21 ;  /* 0x0000001521007220 */ /* 0x000fe20000410000 */
[----:B------:R-:W-:Y:S01]  /*83c0*/  FFMA.FTZ R31, R26, R12, R31 ;  /* 0x0000000c1a1f7223 */ /* 0x000fe2000001001f */
[----:B------:R-:W-:-:S02]  /*83d0*/  IMAD.U32 R24, R7, 0x10000, RZ ;  /* 0x0001000007187824 */ /* 0x000fc400078e00ff */
[C---:B------:R-:W-:Y:S01]  /*83e0*/  FMUL.FTZ R20, R29.reuse, R21 ;  /* 0x000000151d147220 */ /* 0x040fe20000410000 */
[-C--:B------:R-:W-:Y:S01]  /*83f0*/  FFMA.FTZ R12, R29, R13.reuse, -R0 ;  /* 0x0000000d1d0c7223 */ /* 0x080fe20000010800 */
[----:B------:R-:W-:Y:S01]  /*8400*/  IMAD.U32 R26, R43, 0x10000, RZ ;  /* 0x000100002b1a7824 */ /* 0x000fe200078e00ff */
[----:B------:R-:W-:Y:S01]  /*8410*/  LOP3.LUT R6, R6, 0xffff0000, RZ, 0xc0, !PT ;  /* 0xffff000006067812 */ /* 0x000fe200078ec0ff */
[----:B------:R-:W-:Y:S01]  /*8420*/  IMAD.U32 R0, R39, 0x10000, RZ ;  /* 0x0001000027007824 */ /* 0x000fe200078e00ff */
[----:B------:R-:W-:Y:S01]  /*8430*/  LOP3.LUT R38, R38, 0xffff0000, RZ, 0xc0, !PT ;  /* 0xffff000026267812 */ /* 0x000fe200078ec0ff */
[----:B------:R-:W-:Y:S01]  /*8440*/  FFMA.FTZ R20, R33, R13, R20 ;  /* 0x0000000d21147223 */ /* 0x000fe20000010014 */
[----:B------:R-:W-:Y:S01]  /*8450*/  LOP3.LUT R7, R7, 0xffff0000, RZ, 0xc0, !PT ;  /* 0xffff000007077812 */ /* 0x000fe200078ec0ff */
[-C--:B------:R-:W-:Y:S01]  /*8460*/  FMUL.FTZ R13, R26, R24.reuse ;  /* 0x000000181a0d7220 */ /* 0x080fe20000410000 */
[----:B------:R-:W-:Y:S01]  /*8470*/  FMUL.FTZ R33, R0, R24 ;  /* 0x0000001800217220 */ /* 0x000fe20000410000 */
[----:B------:R-:W-:Y:S01]  /*8480*/  LOP3.LUT R41, R41, 0xffff0000, RZ, 0xc0, !PT ;  /* 0xffff000029297812 */ /* 0x000fe200078ec0ff */
[-C--:B------:R-:W-:Y:S01]  /*8490*/  FMUL.FTZ R21, R42, R6.reuse ;  /* 0x000000062a157220 */ /* 0x080fe20000410000 */
[----:B------:R-:W-:Y:S01]  /*84a0*/  LOP3.LUT R37, R37, 0xffff0000, RZ, 0xc0, !PT ;  /* 0xffff000025257812 */ /* 0x000fe200078ec0ff */
[----:B------:R-:W-:Y:S01]  /*84b0*/  FMUL.FTZ R29, R38, R6 ;  /* 0x00000006261d7220 */ /* 0x000fe20000410000 */
[----:B------:R-:W-:Y:S01]  /*84c0*/  LOP3.LUT R43, R43, 0xffff0000, RZ, 0xc0, !PT ;  /* 0xffff00002b2b7812 */ /* 0x000fe200078ec0ff */
[-C--:B------:R-:W-:Y:S01]  /*84d0*/  FFMA.FTZ R13, R0, R14.reuse, -R13 ;  /* 0x0000000e000d7223 */ /* 0x080fe2000001080d */
[----:B------:R-:W-:Y:S01]  /*84e0*/  LOP3.LUT R39, R39, 0xffff0000, RZ, 0xc0, !PT ;  /* 0xffff000027277812 */ /* 0x000fe200078ec0ff */
[----:B------:R-:W-:Y:S01]  /*84f0*/  FFMA.FTZ R33, R26, R14, R33 ;  /* 0x0000000e1a217223 */ /* 0x000fe20000010021 */
[-C--:B------:R-:W-:Y:S01]  /*8500*/  FMUL.FTZ R0, R41, R5.reuse ;  /* 0x0000000529007220 */ /* 0x080fe20000410000 */
[----:B------:R-:W-:Y:S01]  /*8510*/  FMUL.FTZ R6, R37, R5 ;  /* 0x0000000525067220 */ /* 0x000fe20000410000 */
[-C--:B------:R-:W-:Y:S01]  /*8520*/  FMUL.FTZ R14, R43, R7.reuse ;  /* 0x000000072b0e7220 */ /* 0x080fe20000410000 */
[----:B------:R-:W-:Y:S01]  /*8530*/  FMUL.FTZ R24, R39, R7 ;  /* 0x0000000727187220 */ /* 0x000fe20000410000 */
[-C--:B------:R-:W-:Y:S01]  /*8540*/  FFMA.FTZ R21, R38, R10.reuse, -R21 ;  /* 0x0000000a26157223 */ /* 0x080fe20000010815 */
[----:B------:R-:W-:Y:S01]  /*8550*/  FFMA.FTZ R29, R42, R10, R29 ;  /* 0x0000000a2a1d7223 */ /* 0x000fe2000001001d */
[-C--:B------:R-:W-:Y:S01]  /*8560*/  FFMA.FTZ R0, R37, R9.reuse, -R0 ;  /* 0x0000000925007223 */ /* 0x080fe20000010800 */
[----:B------:R-:W-:Y:S01]  /*8570*/  FFMA.FTZ R10, R41, R9, R6 ;  /* 0x00000009290a7223 */ /* 0x000fe20000010006 */
[-C--:B------:R-:W-:Y:S01]  /*8580*/  FFMA.FTZ R14, R39, R11.reuse, -R14 ;  /* 0x0000000b270e7223 */ /* 0x080fe2000001080e */
[----:B------:R-:W-:Y:S01]  /*8590*/  FFMA.FTZ R24, R43, R11, R24 ;  /* 0x0000000b2b187223 */ /* 0x000fe20000010018 */
[----:B------:R-:W-:-:S02]  /*85a0*/  F2FP.BF16.F32.PACK_AB R30, R29, R20 ;  /* 0x000000141d1e723e */ /* 0x000fc400000010ff */
[----:B------:R-:W-:Y:S02]  /*85b0*/  F2FP.BF16.F32.PACK_AB R6, R21, R12 ;  /* 0x0000000c1506723e */ /* 0x000fe400000010ff */
[----:B------:R-:W-:Y:S02]  /*85c0*/  F2FP.BF16.F32.PACK_AB R4, R4, R25 ;  /* 0x000000190404723e */ /* 0x000fe400000010ff */
[----:B------:R-:W-:Y:S02]  /*85d0*/  F2FP.BF16.F32.PACK_AB R5, R0, R27 ;  /* 0x0000001b0005723e */ /* 0x000fe400000010ff */
[----:B------:R-:W-:Y:S02]  /*85e0*/  F2FP.BF16.F32.PACK_AB R29, R10, R31 ;  /* 0x0000001f0a1d723e */ /* 0x000fe400000010ff */
[----:B------:R-:W-:Y:S02]  /*85f0*/  F2FP.BF16.F32.PACK_AB R7, R14, R13 ;  /* 0x0000000d0e07723e */ /* 0x000fe400000010ff */
[----:B------:R-:W-:-:S02]  /*8600*/  F2FP.BF16.F32.PACK_AB R28, R8, R15 ;  /* 0x0000000f081c723e */ /* 0x000fc400000010ff */
[----:B------:R-:W-:Y:S01]  /*8610*/  F2FP.BF16.F32.PACK_AB R31, R24, R33 ;  /* 0x00000021181f723e */ /* 0x000fe200000010ff */
[----:B------:R4:W-:Y:S04]  /*8620*/  STS.128 [R207+0x20400], R4 ;  /* 0x02040004cf007388 */ /* 0x0009e80000000c00 */
[----:B------:R4:W-:Y:S02]  /*8630*/  STS.128 [R3+0x20400], R28 ;  /* 0x0204001c03007388 */ /* 0x0009e40000000c00 */
.L_x_3192:
[----:B------:R-:W-:Y:S05]  /*8640*/  BSYNC B0 ;  /* 0x0000000000007941 */ /* 0x000fea0003800000 */
.L_x_3178:
        /* <DEDUP_REMOVED lines=8> */
.L_x_3175:
[----:B------:R-:W-:-:S13]  /*86d0*/  ISETP.NE.AND P0, PT, R184, 0x3, PT ;  /* 0x00000003b800780c */ /* 0x000fda0003f05270 */
[----:B------:R-:W-:Y:S05]  /*86e0*/  @!P0 BRA `(.L_x_3203) ;  /* 0x0000000000048947 */ /* 0x000fea0003800000 */
[----:B------:R-:W-:Y:S01]  /*86f0*/  BPT.TRAP 0x1 ;  /* 0x000000040000795c */ /* 0x000fe20000300000 */
.L_x_3203:
[----:B---3--:R-:W-:Y:S01]  /*8700*/  IMAD R15, R18, 0x8, R2 ;  /* 0x00000008120f7824 */ /* 0x008fe200078e0202 */
[----:B------:R-:W-:-:S04]  /*8710*/  SHF.L.U32 R58, R22, 0x1f, RZ ;  /* 0x0000001f163a7819 */ /* 0x000fc800000006ff */
[----:B------:R3:W0:Y:S01]  /*8720*/  SYNCS.PHASECHK.TRANS64.TRYWAIT P1, [R15+URZ+0x28c30], R58 ;  /* 0x028c303a0f0075a7 */ /* 0x000622000802017f */
[----:B------:R-:W-:Y:S05]  /*8730*/  @!P0 BRA `(.L_x_3204) ;  /* 0x0000000000048947 */ /* 0x000fea0003800000 */
[----:B------:R-:W-:Y:S01]  /*8740*/  BPT.TRAP 0x1 ;  /* 0x000000040000795c */ /* 0x000fe20000300000 */
.L_x_3204:
[C---:B--2---:R-:W-:Y:S02]  /*8750*/  VIADD R0, R2.reuse, 0x22400 ;  /* 0x0002240002007836 */ /* 0x044fe40000000000 */
[----:B01--4-:R-:W-:-:S03]  /*8760*/  VIADD R3, R2, 0x20400 ;  /* 0x0002040002037836 */ /* 0x013fc60000000000 */
[----:B------:R-:W-:Y:S02]  /*8770*/  SHF.R.U32.HI R0, RZ, 0x4, R0 ;  /* 0x00000004ff007819 */ /* 0x000fe40000011600 */
[----:B------:R-:W-:Y:S02]  /*8780*/  SHF.R.U32.HI R3, RZ, 0x4, R3 ;  /* 0x00000004ff037819 */ /* 0x000fe40000011603 */
[----:B------:R-:W-:Y:S02]  /*8790*/  LOP3.LUT R0, R0, 0x3fff, RZ, 0xc0, !PT ;  /* 0x00003fff00007812 */ /* 0x000fe400078ec0ff */
[----:B------:R-:W-:Y:S02]  /*87a0*/  LOP3.LUT R3, R3, 0x3fff, RZ, 0xc0, !PT ;  /* 0x00003fff03037812 */ /* 0x000fe400078ec0ff */
[----:B------:R-:W-:Y:S01]  /*87b0*/  LOP3.LUT R0, R0, 0x10000, RZ, 0xfc, !PT ;  /* 0x0001000000007812 */ /* 0x000fe200078efcff */
[----:B------:R-:W-:Y:S06]  /*87c0*/  @P1 BRA `(.L_x_3205) ;  /* 0x0000000000081947 */ /* 0x000fec0003800000 */
[----:B------:R-:W0:Y:S02]  /*87d0*/  SYNCS.PHASECHK.TRANS64.TRYWAIT P1, [R15+URZ+0x28c30], R58 ;  /* 0x028c303a0f0075a7 */ /* 0x000e24000802017f */
[----:B0-----:R-:W-:Y:S05]  /*87e0*/  @!P1 BRA `(.L_x_3206) ;  /* 0x000000c4004c9947 */ /* 0x001fea0003800000 */
.L_x_3205:
[----:B------:R-:W-:Y:S01]  /*87f0*/  IMAD R10, R18, 0x200, R0 ;  /* 0x00000200120a7824 */ /* 0x000fe200078e0200 */
[----:B------:R-:W-:Y:S01]  /*8800*/  LOP3.LUT R4, R3, 0x10000, RZ, 0xfc, !PT ;  /* 0x0001000003047812 */ /* 0x000fe200078efcff */
[----:B------:R-:W-:Y:S01]  /*8810*/  IMAD.MOV.U32 R11, RZ, RZ, 0x40000040 ;  /* 0x40000040ff0b7424 */ /* 0x000fe200078e00ff */
[----:B------:R-:W-:Y:S01]  /*8820*/  MOV R5, 0x40000040 ;  /* 0x4000004000057802 */ /* 0x000fe20000000f00 */
[----:B------:R-:W-:Y:S05]  /*8830*/  WARPSYNC.ALL ;  /* 0x0000000000007948 */ /* 0x000fea0003800000 */
[C---:B------:R-:W-:Y:S01]  /*8840*/  R2UR UR4, R4.reuse ;  /* 0x00000000040472ca */ /* 0x040fe200000e0000 */
[----:B-----5:R-:W-:Y:S01]  /*8850*/  WARPGROUP.ARRIVE ;  /* 0x00000000000079c5 */ /* 0x020fe20000000000 */
[----:B------:R-:W-:Y:S01]  /*8860*/  R2UR UR5, R5 ;  /* 0x00000000050572ca */ /* 0x000fe200000e0000 */
[----:B------:R-:W-:Y:S01]  /*8870*/  VIADD R8, R4, 0x2 ;  /* 0x0000000204087836 */ /* 0x000fe20000000000 */
[C---:B------:R-:W-:Y:S01]  /*8880*/  R2UR UR6, R10.reuse ;  /* 0x000000000a0672ca */ /* 0x040fe200000e0000 */
[C---:B------:R-:W-:Y:S01]  /*8890*/  VIADD R6, R10.reuse, 0x2 ;  /* 0x000000020a067836 */ /* 0x040fe20000000000 */
[----:B------:R-:W-:Y:S01]  /*88a0*/  R2UR UR7, R11 ;  /* 0x000000000b0772ca */ /* 0x000fe200000e0000 */
[----:B------:R-:W-:Y:S01]  /*88b0*/  IMAD.MOV.U32 R9, RZ, RZ, 0x40000040 ;  /* 0x40000040ff097424 */ /* 0x000fe200078e00ff */
[----:B------:R-:W-:Y:S01]  /*88c0*/  MOV R13, 0x40000040 ;  /* 0x40000040000d7802 */ /* 0x000fe20000000f00 */
[----:B------:R-:W-:Y:S01]  /*88d0*/  IMAD.MOV.U32 R7, RZ, RZ, 0x40000040 ;  /* 0x40000040ff077424 */ /* 0x000fe200078e00ff */
[----:B------:R-:W1:Y:S01]  /*88e0*/  S2R R60, SR_TID.X ;  /* 0x00000000003c7919 */ /* 0x000e620000002100 */
[----:B------:R-:W-:-:S02]  /*88f0*/  VIADD R12, R10, 0x4 ;  /* 0x000000040a0c7836 */ /* 0x000fc40000000000 */
[----:B------:R-:W-:Y:S02]  /*8900*/  VIADD R10, R10, 0x6 ;  /* 0x000000060a0a7836 */ /* 0x000fe40000000000 */
[----:B------:R-:W-:Y:S02]  /*8910*/  IMAD.MOV.U32 R5, RZ, RZ, 0x40000040 ;  /* 0x40000040ff057424 */ /* 0x000fe400078e00ff */
[----:B------:R-:W-:Y:S02]  /*8920*/  IMAD.MOV.U32 R11, RZ, RZ, 0x40000040 ;  /* 0x40000040ff0b7424 */ /* 0x000fe400078e00ff */
[----:B------:R-:W-:Y:S01]  /*8930*/  HGMMA.64x64x16.F32.BF16 R24, gdesc[UR4], RZ, !UPT, gsb0 ;  /* 0x00e00000041879f0 */ /* 0x000fe2000c0018ff */
[----:B------:R-:W-:Y:S01]  /*8940*/  R2UR UR4, R8 ;  /* 0x00000000080472ca */ /* 0x000fe200000e0000 */
[----:B------:R-:W-:Y:S01]  /*8950*/  IMAD R3, R182, -0x40, R168 ;  /* 0xffffffc0b6037824 */ /* 0x000fe200078e02a8 */
[----:B------:R-:W-:Y:S02]  /*8960*/  R2UR UR5, R9 ;  /* 0x00000000090572ca */ /* 0x000fe400000e0000 */
[----:B------:R-:W-:Y:S01]  /*8970*/  R2UR UR6, R6 ;  /* 0x00000000060672ca */ /* 0x000fe200000e0000 */
[----:B------:R-:W-:Y:S01]  /*8980*/  VIADD R6, R4, 0x4 ;  /* 0x0000000404067836 */ /* 0x000fe20000000000 */
[----:B------:R-:W-:Y:S01]  /*8990*/  R2UR UR7, R7 ;  /* 0x00000000070772ca */ /* 0x000fe200000e0000 */
[----:B------:R-:W-:Y:S01]  /*89a0*/  IMAD.MOV.U32 R7, RZ, RZ, 0x40000040 ;  /* 0x40000040ff077424 */ /* 0x000fe200078e00ff */
[----:B------:R-:W-:Y:S01]  /*89b0*/  IADD3 R3, -R190, 0x40, R3 ;  /* 0x00000040be037810 */ /* 0x000fe20007ffe103 */
[----:B------:R-:W-:-:S03]  /*89c0*/  VIADD R4, R4, 0x6 ;  /* 0x0000000604047836 */ /* 0x000fc60000000000 */
[C---:B------:R-:W-:Y:S02]  /*89d0*/  ISETP.GT.AND P5, PT, R3.reuse, RZ, PT ;  /* 0x000000ff0300720c */ /* 0x040fe40003fa4270 */
[C---:B------:R-:W-:Y:S02]  /*89e0*/  ISETP.GT.AND P4, PT, R3.reuse, 0x1, PT ;  /* 0x000000010300780c */ /* 0x040fe40003f84270 */
[C---:B------:R-:W-:Y:S02]  /*89f0*/  ISETP.GT.AND P3, PT, R3.reuse, 0x8, PT ;  /* 0x000000080300780c */ /* 0x040fe40003f64270 */
[C---:B------:R-:W-:Y:S02]  /*8a00*/  ISETP.GT.AND P2, PT, R3.reuse, 0x9, PT ;  /* 0x000000090300780c */ /* 0x040fe40003f44270 */
[C---:B------:R-:W-:Y:S02]  /*8a10*/  ISETP.GT.AND P1, PT, R3.reuse, 0x10, PT ;  /* 0x000000100300780c */ /* 0x040fe40003f24270 */
[----:B------:R-:W-:-:S02]  /*8a20*/  ISETP.GT.AND P6, PT, R3, 0x11, PT ;  /* 0x000000110300780c */ /* 0x000fc40003fc4270 */
[----:B-1----:R-:W-:Y:S01]  /*8a30*/  LOP3.LUT R60, R60, 0x7f, RZ, 0xc0, !PT ;  /* 0x0000007f3c3c7812 */ /* 0x002fe200078ec0ff */
[----:B------:R-:W-:Y:S02]  /*8a40*/  WARPGROUP.DEPBAR.LE gsb0, 0x0 ;  /* 0x00008000000079c5 */ /* 0x000fe40000010000 */
[----:B------:R-:W-:-:S06]  /*8a50*/  WARPGROUP.ARRIVE ;  /* 0x00000000000079c5 */ /* 0x000fcc0000000000 */
[----:B------:R-:W-:Y:S01]  /*8a60*/  HGMMA.64x64x16.F32.BF16 R24, gdesc[UR4], R24, gsb0 ;  /* 0x00e00000041879f0 */ /* 0x000fe20008001818 */
[----:B------:R-:W-:Y:S02]  /*8a70*/  R2UR UR4, R6 ;  /* 0x00000000060472ca */ /* 0x000fe400000e0000 */
[----:B------:R-:W-:Y:S02]  /*8a80*/  R2UR UR5, R7 ;  /* 0x00000000070572ca */ /* 0x000fe400000e0000 */
[----:B------:R-:W-:Y:S02]  /*8a90*/  R2UR UR6, R12 ;  /* 0x000000000c0672ca */ /* 0x000fe400000e0000 */
[----:B------:R-:W-:Y:S01]  /*8aa0*/  R2UR UR7, R13 ;  /* 0x000000000d0772ca */ /* 0x000fe200000e0000 */
[----:B------:R-:W-:Y:S02]  /*8ab0*/  WARPGROUP.DEPBAR.LE gsb0, 0x0 ;  /* 0x00008000000079c5 */ /* 0x000fe40000010000 */
[----:B------:R-:W-:-:S10]  /*8ac0*/  WARPGROUP.ARRIVE ;  /* 0x00000000000079c5 */ /* 0x000fd40000000000 */
        /* <DEDUP_REMOVED lines=62> */
[----:B------:R-:W-:Y:S02]  /*8eb0*/  FMNMX.FTZ R10, R13, R27, !PT ;  /* 0x0000001b0d0a7209 */ /* 0x000fe40007810000 */
[----:B------:R-:W-:Y:S01]  /*8ec0*/  FSEL R47, R47, -INF , P6 ;  /* 0xff8000002f2f7808 */ /* 0x000fe20003000000 */
[----:B------:R-:W1:Y:S01]  /*8ed0*/  SHFL.BFLY PT, R3, R14, 0x2, 0x1f ;  /* 0x0c401f000e037f89 */ /* 0x000e6200000e0000 */
[----:B------:R-:W-:Y:S02]  /*8ee0*/  FMNMX.FTZ R10, R21, R10, !PT ;  /* 0x0000000a150a7209 */ /* 0x000fe40007810000 */
[----:B------:R-:W-:Y:S02]  /*8ef0*/  FSEL R49, R50, -INF , P5 ;  /* 0xff80000032317808 */ /* 0x000fe40002800000 */
[----:B------:R-:W-:Y:S02]  /*8f00*/  FMNMX.FTZ R10, R31, R10, !PT ;  /* 0x0000000a1f0a7209 */ /* 0x000fe40007810000 */
[----:B------:R-:W-:-:S02]  /*8f10*/  FSEL R51, R51, -INF , P4 ;  /* 0xff80000033337808 */ /* 0x000fc40002000000 */
[----:B------:R-:W-:Y:S02]  /*8f20*/  FMNMX.FTZ R10, R33, R10, !PT ;  /* 0x0000000a210a7209 */ /* 0x000fe40007810000 */
[----:B------:R-:W-:Y:S02]  /*8f30*/  FSEL R53, R54, -INF , P3 ;  /* 0xff80000036357808 */ /* 0x000fe40001800000 */
[----:B------:R-:W-:Y:S02]  /*8f40*/  FMNMX.FTZ R10, R35, R10, !PT ;  /* 0x0000000a230a7209 */ /* 0x000fe40007810000 */
[----:B------:R-:W-:Y:S02]  /*8f50*/  FSEL R55, R55, -INF , P2 ;  /* 0xff80000037377808 */ /* 0x000fe40001000000 */
[----:B------:R-:W-:Y:S01]  /*8f60*/  FMNMX.FTZ R12, R37, R10, !PT ;  /* 0x0000000a250c7209 */ /* 0x000fe20007810000 */
[----:B------:R-:W-:-:S03]  /*8f70*/  IMAD.U32 R10, RZ, RZ, UR4 ;  /* 0x00000004ff0a7e24 */ /* 0x000fc6000f8e00ff */
        /* <DEDUP_REMOVED lines=13> */
[----:B------:R-:W-:-:S05]  /*9050*/  FMUL.FTZ R14, R3, R10 ;  /* 0x0000000a030e7220 */ /* 0x000fca0000410000 */
[----:B------:R-:W-:-:S05]  /*9060*/  FSEL R20, R14, RZ, P1 ;  /* 0x000000ff0e147208 */ /* 0x000fca0000800000 */
        /* <DEDUP_REMOVED lines=13> */
[----:B-1----:R-:W1:Y:S01]  /*9140*/  SHFL.BFLY PT, R11, R12, 0x2, 0x1f ;  /* 0x0c401f000c0b7f89 */ /* 0x002e6200000e0000 */
[-CC-:B------:R-:W-:Y:S01]  /*9150*/  FFMA.FTZ R73, R73, R10.reuse, -R20.reuse ;  /* 0x0000000a49497223 */ /* 0x180fe20000010814 */
[-CC-:B------:R-:W-:Y:S01]  /*9160*/  FFMA.FTZ R75, R75, R10.reuse, -R20.reuse ;  /* 0x0000000a4b4b7223 */ /* 0x180fe20000010814 */
[-CC-:B------:R-:W-:Y:S01]  /*9170*/  FFMA.FTZ R77, R77, R10.reuse, -R20.reuse ;  /* 0x0000000a4d4d7223 */ /* 0x180fe20000010814 */
[-CC-:B------:R-:W-:Y:S01]  /*9180*/  FFMA.FTZ R79, R79, R10.reuse, -R20.reuse ;  /* 0x0000000a4f4f7223 */ /* 0x180fe20000010814 */
[----:B------:R-:W-:-:S02]  /*9190*/  FFMA.FTZ R20, R81, R10, -R20 ;  /* 0x0000000a51147223 */ /* 0x000fc40000010814 */
[----:B------:R-:W4:Y:S08]  /*91a0*/  MUFU.EX2 R57, R57 ;  /* 0x0000003900397308 */ /* 0x000f300000000800 */
[----:B------:R-:W0:Y:S08]  /*91b0*/  MUFU.EX2 R154, R29 ;  /* 0x0000001d009a7308 */ /* 0x000e300000000800 */
[----:B------:R-:W-:Y:S01]  /*91c0*/  MUFU.EX2 R59, R59 ;  /* 0x0000003b003b7308 */ /* 0x000fe20000000800 */
[----:B-1----:R-:W-:-:S05]  /*91d0*/  FMNMX.FTZ R14, R12, R11, !PT ;  /* 0x0000000b0c0e7209 */ /* 0x002fca0007810000 */
[----:B------:R-:W1:Y:S02]  /*91e0*/  SHFL.BFLY PT, R11, R14, 0x1, 0x1f ;  /* 0x0c201f000e0b7f89 */ /* 0x000e6400000e0000 */
[----:B------:R-:W-:Y:S08]  /*91f0*/  MUFU.EX2 R156, R61 ;  /* 0x0000003d009c7308 */ /* 0x000ff00000000800 */
[----:B------:R-:W-:Y:S08]  /*9200*/  MUFU.EX2 R63, R63 ;  /* 0x0000003f003f7308 */ /* 0x000ff00000000800 */
[----:B------:R-:W-:Y:S01]  /*9210*/  MUFU.EX2 R158, R65 ;  /* 0x00000041009e7308 */ /* 0x000fe20000000800 */
[----:B-1----:R-:W-:-:S07]  /*9220*/  FMNMX.FTZ R11, R14, R11, !PT ;  /* 0x0000000b0e0b7209 */ /* 0x002fce0007810000 */
[----:B------:R-:W-:Y:S01]  /*9230*/  MUFU.EX2 R67, R67 ;  /* 0x0000004300437308 */ /* 0x000fe20000000800 */
[C---:B------:R-:W-:Y:S01]  /*9240*/  FSETP.NEU.FTZ.AND P1, PT, R11.reuse, -INF , PT ;  /* 0xff8000000b00780b */ /* 0x040fe20003f3d000 */
[----:B------:R-:W-:-:S05]  /*9250*/  FMUL.FTZ R12, R11, R10 ;  /* 0x0000000a0b0c7220 */ /* 0x000fca0000410000 */
[----:B------:R-:W-:Y:S01]  /*9260*/  FSEL R26, R12, RZ, P1 ;  /* 0x000000ff0c1a7208 */ /* 0x000fe20000800000 */
[----:B--2---:R-:W-:Y:S01]  /*9270*/  FADD.FTZ R12, R152, R25 ;  /* 0x00000019980c7221 */ /* 0x004fe20000010000 */
[----:B------:R-:W-:Y:S01]  /*9280*/  ISETP.NE.AND P1, PT, R60, RZ, PT ;  /* 0x000000ff3c00720c */ /* 0x000fe20003f25270 */
[----:B------:R-:W-:Y:S01]  /*9290*/  MUFU.EX2 R160, R69 ;  /* 0x0000004500a07308 */ /* 0x000fe20000000800 */
[----:B------:R-:W-:Y:S01]  /*92a0*/  F2FP.BF16.F32.PACK_AB R152, R25, R152 ;  /* 0x000000981998723e */ /* 0x000fe200000010ff */
        /* <DEDUP_REMOVED lines=14> */
[----:B------:R4:W1:Y:S01]  /*9390*/  MUFU.EX2 R28, R27 ;  /* 0x0000001b001c7308 */ /* 0x0008620000000800 */
[-CC-:B------:R-:W-:Y:S01]  /*93a0*/  FFMA.FTZ R51, R51, R10.reuse, -R26.reuse ;  /* 0x0000000a33337223 */ /* 0x180fe2000001081a */
[-CC-:B------:R-:W-:Y:S01]  /*93b0*/  FFMA.FTZ R53, R53, R10.reuse, -R26.reuse ;  /* 0x0000000a35357223 */ /* 0x180fe2000001081a */
[----:B------:R-:W-:-:S05]  /*93c0*/  FFMA.FTZ R26, R55, R10, -R26 ;  /* 0x0000000a371a7223 */ /* 0x000fca000001081a */
[----:B------:R-:W2:Y:S01]  /*93d0*/  MUFU.EX2 R21, R21 ;  /* 0x0000001500157308 */ /* 0x000ea20000000800 */
[----:B----4-:R-:W-:Y:S01]  /*93e0*/  FADD.FTZ R27, R57, R12 ;  /* 0x0000000c391b7221 */ /* 0x010fe20000010000 */
[----:B------:R-:W-:-:S03]  /*93f0*/  @!P1 VIADD R12, R15, 0x28c40 ;  /* 0x00028c400f0c9836 */ /* 0x000fc60000000000 */
[C---:B0-----:R-:W-:Y:S01]  /*9400*/  FADD.FTZ R42, R154.reuse, R27 ;  /* 0x0000001b9a2a7221 */ /* 0x041fe20000010000 */
[----:B------:R-:W-:Y:S02]  /*9410*/  F2FP.BF16.F32.PACK_AB R154, R154, R57 ;  /* 0x000000399a9a723e */ /* 0x000fe400000010ff */
[----:B------:R-:W0:Y:S01]  /*9420*/  MUFU.EX2 R30, R31 ;  /* 0x0000001f001e7308 */ /* 0x000e220000000800 */
[----:B-1----:R-:W-:Y:S01]  /*9430*/  FADD.FTZ R40, R13, R28 ;  /* 0x0000001c0d287221 */ /* 0x002fe20000010000 */
[----:B------:R-:W-:Y:S01]  /*9440*/  FADD.FTZ R29, R59, R42 ;  /* 0x0000002a3b1d7221 */ /* 0x000fe20000010000 */
[----:B------:R-:W-:Y:S02]  /*9450*/  @!P1 PRMT R12, RZ, 0x654, R12 ;  /* 0x00000654ff0c9816 */ /* 0x000fe4000000000c */
[----:B------:R-:W-:Y:S01]  /*9460*/  F2FP.BF16.F32.PACK_AB R153, R28, R13 ;  /* 0x0000000d1c99723e */ /* 0x000fe200000010ff */
[C---:B------:R-:W-:Y:S01]  /*9470*/  FADD.FTZ R42, R156.reuse, R29 ;  /* 0x0000001d9c2a7221 */ /* 0x040fe20000010000 */
[----:B------:R1:W-:Y:S01]  /*9480*/  @!P1 SYNCS.ARRIVE.TRANS64.RED.A1T0 RZ, [R12+URZ], RZ ;  /* 0x000000ff0cff99a7 */ /* 0x0003e2000810043f */
[----:B------:R-:W4:Y:S01]  /*9490*/  MUFU.EX2 R33, R33 ;  /* 0x0000002100217308 */ /* 0x000f220000000800 */
[----:B--2---:R-:W-:Y:S01]  /*94a0*/  FADD.FTZ R27, R21, R40 ;  /* 0x00000028151b7221 */ /* 0x004fe20000010000 */
[----:B------:R-:W-:Y:S01]  /*94b0*/  FADD.FTZ R29, R63, R42 ;  /* 0x0000002a3f1d7221 */ /* 0x000fe20000010000 */
[----:B------:R-:W-:-:S03]  /*94c0*/  F2FP.BF16.F32.PACK_AB R156, R156, R59 ;  /* 0x0000003b9c9c723e */ /* 0x000fc600000010ff */
[C---:B------:R-:W-:Y:S01]  /*94d0*/  FADD.FTZ R42, R158.reuse, R29 ;  /* 0x0000001d9e2a7221 */ /* 0x040fe20000010000 */
[----:B------:R-:W-:Y:S01]  /*94e0*/  F2FP.BF16.F32.PACK_AB R158, R158, R63 ;  /* 0x0000003f9e9e723e */ /* 0x000fe200000010ff */
[----:B------:R-:W2:Y:S01]  /*94f0*/  MUFU.EX2 R32, R35 ;  /* 0x0000002300207308 */ /* 0x000ea20000000800 */
[C---:B0-----:R-:W-:Y:S01]  /*9500*/  FADD.FTZ R40, R30.reuse, R27 ;  /* 0x0000001b1e287221 */ /* 0x041fe20000010000 */
[----:B------:R-:W-:Y:S01]  /*9510*/  F2FP.BF16.F32.PACK_AB R155, R30, R21 ;  /* 0x000000151e9b723e */ /* 0x000fe200000010ff */
[----:B------:R-:W-:Y:S06]  /*9520*/  BAR.SYNC.DEFER_BLOCKING 0xf, 0x100 ;  /* 0x03c4000000007b1d */ /* 0x000fec0000010000 */
[----:B------:R-:W0:Y:S01]  /*9530*/  MUFU.EX2 R37, R37 ;  /* 0x0000002500257308 */ /* 0x000e220000000800 */
[----:B----4-:R-:W-:-:S07]  /*9540*/  FADD.FTZ R27, R33, R40 ;  /* 0x00000028211b7221 */ /* 0x010fce0000010000 */
[----:B------:R-:W4:Y:S01]  /*9550*/  MUFU.EX2 R34, R39 ;  /* 0x0000002700227308 */ /* 0x000f220000000800 */
[C---:B--2---:R-:W-:Y:S01]  /*9560*/  FADD.FTZ R40, R32.reuse, R27 ;  /* 0x0000001b20287221 */ /* 0x044fe20000010000 */
[----:B------:R-:W-:Y:S01]  /*9570*/  FADD.FTZ R27, R67, R42 ;  /* 0x0000002a431b7221 */ /* 0x000fe20000010000 */
[----:B------:R-:W-:-:S03]  /*9580*/  F2FP.BF16.F32.PACK_AB R157, R32, R33 ;  /* 0x00000021209d723e */ /* 0x000fc600000010ff */
[C---:B------:R-:W-:Y:S01]  /*9590*/  FADD.FTZ R42, R160.reuse, R27 ;  /* 0x0000001ba02a7221 */ /* 0x040fe20000010000 */
[----:B------:R-:W-:Y:S01]  /*95a0*/  F2FP.BF16.F32.PACK_AB R160, R160, R67 ;  /* 0x00000043a0a0723e */ /* 0x000fe200000010ff */
[----:B------:R-:W2:Y:S01]  /*95b0*/  MUFU.EX2 R41, R41 ;  /* 0x0000002900297308 */ /* 0x000ea20000000800 */
[----:B0-----:R-:W-:Y:S01]  /*95c0*/  FADD.FTZ R25, R37, R40 ;  /* 0x0000002825197221 */ /* 0x001fe20000010000 */
[----:B------:R0:W-:Y:S06]  /*95d0*/  STSM.16.M88.4 [R194+0x26800], R152 ;  /* 0x02680098c2007844 */ /* 0x0001ec0000000200 */
[----:B------:R-:W3:Y:S01]  /*95e0*/  MUFU.EX2 R36, R43 ;  /* 0x0000002b00247308 */ /* 0x000ee20000000800 */
[C---:B----4-:R-:W-:Y:S01]  /*95f0*/  FADD.FTZ R40, R34.reuse, R25 ;  /* 0x0000001922287221 */ /* 0x050fe20000010000 */
[----:B------:R-:W-:-:S05]  /*9600*/  F2FP.BF16.F32.PACK_AB R159, R34, R37 ;  /* 0x00000025229f723e */ /* 0x000fca00000010ff */
[----:B------:R0:W-:Y:S01]  /*9610*/  STSM.16.M88.4 [R197], R156 ;  /* 0x0000009cc5007844 */ /* 0x0001e20000000200 */
[----:B------:R-:W4:Y:S01]  /*9620*/  MUFU.EX2 R71, R71 ;  /* 0x0000004700477308 */ /* 0x000f220000000800 */
[----:B--2---:R-:W-:-:S07]  /*9630*/  FADD.FTZ R13, R41, R40 ;  /* 0x00000028290d7221 */ /* 0x004fce0000010000 */
[----:B------:R-:W2:Y:S01]  /*9640*/  MUFU.EX2 R45, R45 ;  /* 0x0000002d002d7308 */ /* 0x000ea20000000800 */
[C---:B---3--:R-:W-:Y:S01]  /*9650*/  FADD.FTZ R28, R36.reuse, R13 ;  /* 0x0000000d241c7221 */ /* 0x048fe20000010000 */
[----:B------:R-:W-:-:S06]  /*9660*/  F2FP.BF16.F32.PACK_AB R161, R36, R41 ;  /* 0x0000002924a1723e */ /* 0x000fcc00000010ff */
[----:B------:R-:W3:Y:S01]  /*9670*/  MUFU.EX2 R24, R73 ;  /* 0x0000004900187308 */ /* 0x000ee20000000800 */
[----:B----4-:R-:W-:-:S07]  /*9680*/  FADD.FTZ R13, R71, R42 ;  /* 0x0000002a470d7221 */ /* 0x010fce0000010000 */
[----:B------:R-:W4:Y:S01]  /*9690*/  MUFU.EX2 R38, R47 ;  /* 0x0000002f00267308 */ /* 0x000f220000000800 */
[----:B--2---:R-:W-:-:S07]  /*96a0*/  FADD.FTZ R21, R45, R28 ;  /* 0x0000001c2d157221 */ /* 0x004fce0000010000 */
[----:B------:R-:W-:Y:S01]  /*96b0*/  MUFU.EX2 R75, R75 ;  /* 0x0000004b004b7308 */ /* 0x000fe20000000800 */
[C---:B---3--:R-:W-:Y:S01]  /*96c0*/  F2FP.BF16.F32.PACK_AB R162, R24.reuse, R71 ;  /* 0x0000004718a2723e */ /* 0x048fe200000010ff */
[----:B------:R-:W-:-:S06]  /*96d0*/  FADD.FTZ R24, R24, R13 ;  /* 0x0000000d18187221 */ /* 0x000fcc0000010000 */
[----:B------:R-:W2:Y:S01]  /*96e0*/  MUFU.EX2 R14, R77 ;  /* 0x0000004d000e7308 */ /* 0x000ea20000000800 */
[C---:B----4-:R-:W-:Y:S01]  /*96f0*/  F2FP.BF16.F32.PACK_AB R163, R38.reuse, R45 ;  /* 0x0000002d26a3723e */ /* 0x050fe200000010ff */
[----:B------:R-:W-:-:S04]  /*9700*/  FADD.FTZ R38, R38, R21 ;  /* 0x0000001526267221 */ /* 0x000fc80000010000 */
[----:B------:R0:W-:Y:S02]  /*9710*/  STSM.16.M88.4 [R195], R160 ;  /* 0x000000a0c3007844 */ /* 0x0001e40000000200 */
[----:B------:R-:W-:Y:S08]  /*9720*/  MUFU.EX2 R49, R49 ;  /* 0x0000003100317308 */ /* 0x000ff00000000800 */
[----:B-1----:R-:W1:Y:S01]  /*9730*/  MUFU.EX2 R12, R51 ;  /* 0x00000033000c7308 */ /* 0x002e620000000800 */
[----:B--2---:R-:W-:Y:S01]  /*9740*/  F2FP.BF16.F32.PACK_AB R164, R14, R75 ;  /* 0x0000004b0ea4723e */ /* 0x004fe200000010ff */
[----:B------:R-:W-:-:S04]  /*9750*/  FADD.FTZ R75, R75, R24 ;  /* 0x000000184b4b7221 */ /* 0x000fc80000010000 */
[----:B------:R-:W-:Y:S02]  /*9760*/  FADD.FTZ R14, R14, R75 ;  /* 0x0000004b0e0e7221 */ /* 0x000fe40000010000 */
[----:B------:R-:W-:Y:S08]  /*9770*/  MUFU.EX2 R79, R79 ;  /* 0x0000004f004f7308 */ /* 0x000ff00000000800 */
[----:B------:R-:W2:Y:S01]  /*9780*/  MUFU.EX2 R20, R20 ;  /* 0x0000001400147308 */ /* 0x000ea20000000800 */
[----:B-1----:R-:W-:Y:S01]  /*9790*/  F2FP.BF16.F32.PACK_AB R165, R12, R49 ;  /* 0x000000310ca5723e */ /* 0x002fe200000010ff */
[----:B------:R-:W-:-:S04]  /*97a0*/  FADD.FTZ R49, R49, R38 ;  /* 0x0000002631317221 */ /* 0x000fc80000010000 */
[----:B------:R-:W-:Y:S02]  /*97b0*/  FADD.FTZ R12, R12, R49 ;  /* 0x000000310c0c7221 */ /* 0x000fe40000010000 */
[----:B------:R-:W1:Y:S08]  /*97c0*/  MUFU.EX2 R53, R53 ;  /* 0x0000003500357308 */ /* 0x000e700000000800 */
[----:B------:R-:W3:Y:S01]  /*97d0*/  MUFU.EX2 R26, R26 ;  /* 0x0000001a001a7308 */ /* 0x000ee20000000800 */
[----:B--2---:R-:W-:Y:S01]  /*97e0*/  F2FP.BF16.F32.PACK_AB R166, R20, R79 ;  /* 0x0000004f14a6723e */ /* 0x004fe200000010ff */
[----:B------:R-:W-:Y:S01]  /*97f0*/  FADD.FTZ R79, R79, R14 ;  /* 0x0000000e4f4f7221 */ /* 0x000fe20000010000 */
[----:B-1----:R-:W-:-:S03]  /*9800*/  FADD.FTZ R13, R53, R12 ;  /* 0x0000000c350d7221 */ /* 0x002fc60000010000 */
[----:B------:R-:W-:Y:S01]  /*9810*/  FADD.FTZ R12, R20, R79 ;  /* 0x0000004f140c7221 */ /* 0x000fe20000010000 */
[C---:B---3--:R-:W-:Y:S01]  /*9820*/  F2FP.BF16.F32.PACK_AB R167, R26.reuse, R53 ;  /* 0x000000351aa7723e */ /* 0x048fe200000010ff */
[----:B------:R-:W-:-:S04]  /*9830*/  FADD.FTZ R13, R26, R13 ;  /* 0x0000000d1a0d7221 */ /* 0x000fc80000010000 */
[----:B------:R0:W-:Y:S01]  /*9840*/  STSM.16.M88.4 [R196], R164 ;  /* 0x000000a4c4007844 */ /* 0x0001e20000000200 */
[----:B------:R-:W-:Y:S05]  /*9850*/  @!P0 BRA `(.L_x_3207) ;  /* 0x0000000000048947 */ /* 0x000fea0003800000 */
[----:B------:R-:W-:Y:S01]  /*9860*/  BPT.TRAP 0x1 ;  /* 0x000000040000795c */ /* 0x000fe20000300000 */
.L_x_3207:
[----:B------:R1:W2:Y:S01]  /*9870*/  SYNCS.PHASECHK.TRANS64.TRYWAIT P2, [R15+URZ+0x28c50], R58 ;  /* 0x028c503a0f0075a7 */ /* 0x0002a2000804017f */
[----:B------:R-:W-:Y:S05]  /*9880*/  @!P0 BRA `(.L_x_3208) ;  /* 0x0000000000048947 */ /* 0x000fea0003800000 */
[----:B------:R-:W-:Y:S01]  /*9890*/  BPT.TRAP 0x1 ;  /* 0x000000040000795c */ /* 0x000fe20000300000 */
.L_x_3208:
[----:B------:R-:W-:Y:S01]  /*98a0*/  LOP3.LUT R14, R56, 0x2000000, RZ, 0xfc, !PT ;  /* 0x02000000380e7812 */ /* 0x000fe200078efcff */
[----:B------:R-:W-:Y:S01]  /*98b0*/  ULDC UR36, c[0x0][0x988] ;  /* 0x0002620000247ab9 */ /* 0x000fe20000000800 */
[----:B------:R-:W-:Y:S01]  /*98c0*/  BSSY B0, `(.L_x_3209) ;  /* 0x0000006000007945 */ /* 0x000fe20003800000 */
[----:B------:R-:W-:Y:S02]  /*98d0*/  IMAD.MOV.U32 R21, RZ, RZ, 0x40000040 ;  /* 0x40000040ff157424 */ /* 0x000fe400078e00ff */
[----:B------:R-:W-:Y:S01]  /*98e0*/  IMAD R20, R18, 0x1000, R14 ;  /* 0x0000100012147824 */ /* 0x000fe200078e020e */
[----:B--2---:R-:W-:Y:S06]  /*98f0*/  @P2 BRA `(.L_x_3210) ;  /* 0x0000000000082947 */ /* 0x004fec0003800000 */
[----:B------:R-:W2:Y:S02]  /*9900*/  SYNCS.PHASECHK.TRANS64.TRYWAIT P2, [R15+URZ+0x28c50], R58 ;  /* 0x028c503a0f0075a7 */ /* 0x000ea4000804017f */
[----:B--2---:R-:W-:Y:S05]  /*9910*/  @!P2 BRA `(.L_x_3211) ;  /* 0x000000b40014a947 */ /* 0x004fea0003800000 */
.L_x_3210:
[----:B------:R-:W-:Y:S05]  /*9920*/  BSYNC B0 ;  /* 0x0000000000007941 */ /* 0x000fea0003800000 */
.L_x_3209:
[----:B------:R-:W-:Y:S01]  /*9930*/  R2UR UR6, R20 ;  /* 0x00000000140672ca */ /* 0x000fe200000e0000 */
[----:B-12---:R-:W-:Y:S01]  /*9940*/  WARPGROUP.ARRIVE ;  /* 0x00000000000079c5 */ /* 0x006fe20000000000 */
[----:B------:R-:W-:Y:S01]  /*9950*/  R2UR UR7, R21 ;  /* 0x00000000150772ca */ /* 0x000fe200000e0000 */
[----:B------:R-:W-:Y:S01]  /*9960*/  IMAD.MOV.U32 R21, RZ, RZ, 0x40000040 ;  /* 0x40000040ff157424 */ /* 0x000fe200078e00ff */
[----:B------:R-:W-:Y:S01]  /*9970*/  ISETP.GE.AND P2, PT, R168, 0x41, PT ;  /* 0x00000041a800780c */ /* 0x000fe20003f46270 */
[----:B------:R-:W-:Y:S01]  /*9980*/  @!P1 VIADD R15, R15, 0x28c60 ;  /* 0x00028c600f0f9836 */ /* 0x000fe20000000000 */
[----:B------:R-:W-:Y:S04]  /*9990*/  BSSY B0, `(.L_x_3212) ;  /* 0x00001ca000007945 */ /* 0x000fe80003800000 */
[----:B------:R-:W-:-:S05]  /*99a0*/  @!P1 PRMT R15, RZ, 0x654, R15 ;  /* 0x00000654ff0f9816 */ /* 0x000fca000000000f */
[----:B------:R-:W-:Y:S03]  /*99b0*/  HGMMA.64x256x16.F32.BF16 R24, R152, gdesc[UR4].tnspB, RZ, !UPT, gsb0 ;  /* 0x43e0000498187df0 */ /* 0x000fe6000c0018ff */
[----:B------:R-:W-:Y:S02]  /*99c0*/  WARPGROUP.DEPBAR.LE gsb0, 0x0 ;  /* 0x00008000000079c5 */ /* 0x000fe40000010000 */
[----:B0-----:R-:W-:Y:S01]  /*99d0*/  IMAD.MOV.U32 R153, RZ, RZ, 0x40000040 ;  /* 0x40000040ff997424 */ /* 0x001fe200078e00ff */
[----:B------:R-:W-:Y:S01]  /*99e0*/  IADD3 R152, R20, 0x80, RZ ;  /* 0x0000008014987810 */ /* 0x000fe20007ffe0ff */
[----:B------:R-:W-:-:S03]  /*99f0*/  WARPGROUP.ARRIVE ;  /* 0x00000000000079c5 */ /* 0x000fc60000000000 */
[----:B------:R-:W-:Y:S01]  /*9a00*/  R2UR UR6, R152 ;  /* 0x00000000980672ca */ /* 0x000fe200000e0000 */
[C---:B------:R-:W-:Y:S01]  /*9a10*/  VIADD R152, R20.reuse, 0x100 ;  /* 0x0000010014987836 */ /* 0x040fe20000000000 */
[----:B------:R-:W-:Y:S01]  /*9a20*/  R2UR UR7, R153 ;  /* 0x00000000990772ca */ /* 0x000fe200000e0000 */
[----:B------:R-:W-:Y:S02]  /*9a30*/  IMAD.MOV.U32 R153, RZ, RZ, 0x40000040 ;  /* 0x40000040ff997424 */ /* 0x000fe400078e00ff */
[----:B------:R-:W-:-:S13]  /*9a40*/  VIADD R20, R20, 0x180 ;  /* 0x0000018014147836 */ /* 0x000fda0000000000 */
[----:B------:R-:W-:Y:S01]  /*9a50*/  HGMMA.64x256x16.F32.BF16 R24, R156, gdesc[UR4].tnspB, R24, gsb0 ;  /* 0x43e000049c187df0 */ /* 0x000fe20008001818 */
[----:B------:R-:W-:Y:S02]  /*9a60*/  R2UR UR6, R152 ;  /* 0x00000000980672ca */ /* 0x000fe400000e0000 */
[----:B------:R-:W-:Y:S01]  /*9a70*/  R2UR UR7, R153 ;  /* 0x00000000990772ca */ /* 0x000fe200000e0000 */
[----:B------:R-:W-:Y:S02]  /*9a80*/  WARPGROUP.DEPBAR.LE gsb0, 0x0 ;  /* 0x00008000000079c5 */ /* 0x000fe40000010000 */
[----:B------:R-:W-:-:S15]  /*9a90*/  WARPGROUP.ARRIVE ;  /* 0x00000000000079c5 */ /* 0x000fde0000000000 */
[----:B------:R-:W-:-:S07]  /*9aa0*/  NOP ;  /* 0x0000000000007918 */ /* 0x000fce0000000000 */
[----:B------:R-:W-:Y:S01]  /*9ab0*/  HGMMA.64x256x16.F32.BF16 R24, R160, gdesc[UR4].tnspB, R24, gsb0 ;  /* 0x43e00004a0187df0 */ /* 0x000fe20008001818 */
[----:B------:R-:W-:Y:S02]  /*9ac0*/  R2UR UR6, R20 ;  /* 0x00000000140672ca */ /* 0x000fe400000e0000 */
[----:B------:R-:W-:Y:S01]  /*9ad0*/  R2UR UR7, R21 ;  /* 0x00000000150772ca */ /* 0x000fe200000e0000 */
[----:B------:R-:W-:Y:S02]  /*9ae0*/  WARPGROUP.DEPBAR.LE gsb0, 0x0 ;  /* 0x00008000000079c5 */ /* 0x000fe40000010000 */
[----:B------:R-:W-:-:S15]  /*9af0*/  WARPGROUP.ARRIVE ;  /* 0x00000000000079c5 */ /* 0x000fde0000000000 */
[----:B------:R-:W-:-:S07]  /*9b00*/  NOP ;  /* 0x0000000000007918 */ /* 0x000fce0000000000 */
[----:B------:R-:W-:Y:S03]  /*9b10*/  HGMMA.64x256x16.F32.BF16 R24, R164, gdesc[UR4].tnspB, R24, gsb0 ;  /* 0x43e00004a4187df0 */ /* 0x000fe60008001818 */
[----:B------:R-:W-:Y:S02]  /*9b20*/  WARPGROUP.DEPBAR.LE gsb0, 0x0 ;  /* 0x00008000000079c5 */ /* 0x000fe40000010000 */
[----:B------:R-:W-:Y:S01]  /*9b30*/  @!PT LDS RZ, [RZ] ;  /* 0x00000000fffff984 */ /* 0x000fe20000000800 */
[----:B------:R-:W-:Y:S01]  /*9b40*/  @!PT LDS RZ, [RZ] ;  /* 0x00000000fffff984 */ /* 0x000fe20000000800 */
[----:B------:R-:W-:Y:S01]  /*9b50*/  @!PT LDS RZ, [RZ] ;  /* 0x00000000fffff984 */ /* 0x000fe20000000800 */
[----:B------:R-:W-:Y:S01]  /*9b60*/  @!PT LDS RZ, [RZ] ;  /* 0x00000000fffff984 */ /* 0x000fe20000000800 */
[----:B------:R0:W-:Y:S06]  /*9b70*/  MEMBAR.ALL.CTA ;  /* 0x0000000000007992 */ /* 0x0001ec0000008000 */
[----:B0-----:R-:W0:Y:S02]  /*9b80*/  FENCE.VIEW.ASYNC.S ;  /* 0x00000000000073c6 */ /* 0x001e240000000000 */
[----:B0-----:R-:W-:Y:S01]  /*9b90*/  NOP ;  /* 0x0000000000007918 */ /* 0x001fe20000000000 */
[----:B------:R-:W-:Y:S06]  /*9ba0*/  BAR.ARV 0xe, 0x100 ;  /* 0x0384000000007b1d */ /* 0x000fec0000002000 */
[----:B------:R0:W-:Y:S01]  /*9bb0*/  @!P1 SYNCS.ARRIVE.TRANS64.RED.A1T0 RZ, [R15+URZ], RZ ;  /* 0x000000ff0fff99a7 */ /* 0x0001e2000810043f */
[----:B------:R-:W-:Y:S05]  /*9bc0*/  @!P2 BRA `(.L_x_3213) ;  /* 0x000000180098a947 */ /* 0x000fea0003800000 */
[----:B------:R-:W-:Y:S01]  /*9bd0*/  VIADD R211, R182, 0xfffffffe ;  /* 0xfffffffeb6d37836 */ /* 0x000fe20000000000 */
[----:B------:R-:W-:Y:S01]  /*9be0*/  MOV R218, R3 ;  /* 0x0000000300da7202 */ /* 0x000fe20000000f00 */
[----:B------:R-:W-:Y:S02]  /*9bf0*/  IMAD.MOV.U32 R216, RZ, RZ, R11 ;  /* 0x000000ffffd87224 */ /* 0x000fe400078e000b */
[----:B------:R-:W-:-:S07]  /*9c00*/  IMAD.MOV.U32 R217, RZ, RZ, R18 ;  /* 0x000000ffffd97224 */ /* 0x000fce00078e0012 */
.L_x_3224:
[----:B------:R-:W-:Y:S01]  /*9c10*/  VIADD R18, R217, 0x1 ;  /* 0x00000001d9127836 */ /* 0x000fe20000000000 */
[C---:B------:R-:W-:Y:S01]  /*9c20*/  ISETP.GT.AND P2, PT, R211.reuse, RZ, PT ;  /* 0x000000ffd300720c */ /* 0x040fe20003f44270 */
[----:B------:R-:W-:-:S03]  /*9c30*/  VIADD R211, R211, 0xffffffff ;  /* 0xffffffffd3d37836 */ /* 0x000fc60000000000 */
[----:B------:R-:W-:-:S04]  /*9c40*/  ISETP.NE.AND P3, PT, R18, 0x2, PT ;  /* 0x000000021200780c */ /* 0x000fc80003f65270 */
[----:B------:R-:W-:Y:S02]  /*9c50*/  SEL R3, RZ, 0x1, P3 ;  /* 0x00000001ff037807 */ /* 0x000fe40001800000 */
[----:B------:R-:W-:Y:S02]  /*9c60*/  SEL R18, R18, RZ, P3 ;  /* 0x000000ff12127207 */ /* 0x000fe40001800000 */
[----:B------:R-:W-:Y:S01]  /*9c70*/  LOP3.LUT R22, R22, R3, RZ, 0x3c, !PT ;  /* 0x0000000316167212 */ /* 0x000fe200078e3cff */
[----:B-1----:R-:W-:Y:S06]  /*9c80*/  @!P0 BRA `(.L_x_3214) ;  /* 0x0000000000048947 */ /* 0x002fec0003800000 */
[----:B------:R-:W-:Y:S01]  /*9c90*/  BPT.TRAP 0x1 ;  /* 0x000000040000795c */ /* 0x000fe20000300000 */
.L_x_3214:
[----:B0-----:R-:W-:Y:S01]  /*9ca0*/  IMAD R15, R18, 0x8, R2 ;  /* 0x00000008120f7824 */ /* 0x001fe200078e0202 */
[----:B------:R-:W-:-:S04]  /*9cb0*/  SHF.L.U32 R213, R22, 0x1f, RZ ;  /* 0x0000001f16d57819 */ /* 0x000fc800000006ff */
[----:B------:R0:W1:Y:S01]  /*9cc0*/  SYNCS.PHASECHK.TRANS64.TRYWAIT P3, [R15+URZ+0x28c30], R213 ;  /* 0x028c30d50f0075a7 */ /* 0x000062000806017f */
[----:B------:R-:W-:Y:S05]  /*9cd0*/  @!P0 BRA `(.L_x_3215) ;  /* 0x0000000000048947 */ /* 0x000fea0003800000 */
[----:B------:R-:W-:Y:S01]  /*9ce0*/  BPT.TRAP 0x1 ;  /* 0x000000040000795c */ /* 0x000fe20000300000 */
.L_x_3215:
[----:B------:R-:W-:Y:S01]  /*9cf0*/  VIADD R3, R2, 0x20400 ;  /* 0x0002040002037836 */ /* 0x000fe20000000000 */
[----:B------:R-:W-:Y:S01]  /*9d00*/  BSSY B1, `(.L_x_3216) ;  /* 0x0000009000017945 */ /* 0x000fe20003800000 */
[----:B------:R-:W-:Y:S02]  /*9d10*/  IMAD R10, R18, 0x200, R0 ;  /* 0x00000200120a7824 */ /* 0x000fe400078e0200 */
[----:B------:R-:W-:Y:S01]  /*9d20*/  IMAD.MOV.U32 R11, RZ, RZ, 0x40000040 ;  /* 0x40000040ff0b7424 */ /* 0x000fe200078e00ff */
[----:B------:R-:W-:-:S04]  /*9d30*/  SHF.R.U32.HI R3, RZ, 0x4, R3 ;  /* 0x00000004ff037819 */ /* 0x000fc80000011603 */
[----:B------:R-:W-:-:S04]  /*9d40*/  LOP3.LUT R3, R3, 0x3fff, RZ, 0xc0, !PT ;  /* 0x00003fff03037812 */ /* 0x000fc800078ec0ff */
[----:B------:R-:W-:Y:S01]  /*9d50*/  LOP3.LUT R20, R3, 0x10000, RZ, 0xfc, !PT ;  /* 0x0001000003147812 */ /* 0x000fe200078efcff */
[----:B-1----:R-:W-:Y:S06]  /*9d60*/  @P3 BRA `(.L_x_3217) ;  /* 0x0000000000083947 */ /* 0x002fec0003800000 */
[----:B------:R-:W1:Y:S02]  /*9d70*/  SYNCS.PHASECHK.TRANS64.TRYWAIT P3, [R15+URZ+0x28c30], R213 ;  /* 0x028c30d50f0075a7 */ /* 0x000e64000806017f */
[----:B-1----:R-:W-:Y:S05]  /*9d80*/  @!P3 BRA `(.L_x_3218) ;  /* 0x000000b0000cb947 */ /* 0x002fea0003800000 */
.L_x_3217:
[----:B------:R-:W-:Y:S05]  /*9d90*/  BSYNC B1 ;  /* 0x0000000000017941 */ /* 0x000fea0003800000 */
.L_x_3216:
[----:B------:R-:W-:Y:S01]  /*9da0*/  IMAD.MOV.U32 R21, RZ, RZ, 0x40000040 ;  /* 0x40000040ff157424 */ /* 0x000fe200078e00ff */
[----:B------:R-:W-:Y:S01]  /*9db0*/  R2UR UR6, R10 ;  /* 0x000000000a0672ca */ /* 0x000fe200000e0000 */
[----:B------:R-:W-:Y:S01]  /*9dc0*/  WARPGROUP.ARRIVE ;  /* 0x00000000000079c5 */ /* 0x000fe20000000000 */
[----:B------:R-:W-:Y:S01]  /*9dd0*/  R2UR UR7, R11 ;  /* 0x000000000b0772ca */ /* 0x000fe200000e0000 */
[----:B------:R-:W-:Y:S01]  /*9de0*/  IMAD.MOV.U32 R11, RZ, RZ, 0x40000040 ;  /* 0x40000040ff0b7424 */ /* 0x000fe200078e00ff */
[----:B------:R-:W-:Y:S02]  /*9df0*/  R2UR UR4, R20 ;  /* 0x00000000140472ca */ /* 0x000fe400000e0000 */
[----:B------:R-:W-:Y:S01]  /*9e00*/  R2UR UR5, R21 ;  /* 0x00000000150572ca */ /* 0x000fe200000e0000 */
[----:B------:R-:W-:Y:S01]  /*9e10*/  IMAD.MOV.U32 R21, RZ, RZ, 0x40000040 ;  /* 0x40000040ff157424 */ /* 0x000fe200078e00ff */
[----:B------:R-:W-:-:S11]  /*9e20*/  IADD3 R20, R10, 0x2, RZ ;  /* 0x000000020a147810 */ /* 0x000fd60007ffe0ff */
[----:B------:R-:W-:Y:S01]  /*9e30*/  HGMMA.64x64x16.F32.BF16 R152, gdesc[UR4], RZ, !UPT, gsb0 ;  /* 0x00e00000049879f0 */ /* 0x000fe2000c0018ff */
[----:B------:R-:W-:Y:S01]  /*9e40*/  R2UR UR6, R20 ;  /* 0x00000000140672ca */ /* 0x000fe200000e0000 */
[----:B------:R-:W-:Y:S01]  /*9e50*/  VIADD R20, R10, 0x4 ;  /* 0x000000040a147836 */ /* 0x000fe20000000000 */
[----:B------:R-:W-:Y:S01]  /*9e60*/  R2UR UR7, R21 ;  /* 0x00000000150772ca */ /* 0x000fe200000e0000 */
[----:B------:R-:W-:Y:S01]  /*9e70*/  IMAD.MOV.U32 R21, RZ, RZ, 0x40000040 ;  /* 0x40000040ff157424 */ /* 0x000fe200078e00ff */
[----:B------:R-:W-:Y:S01]  /*9e80*/  R2UR UR4, R8 ;  /* 0x00000000080472ca */ /* 0x000fe200000e0000 */
[----:B------:R-:W-:Y:S01]  /*9e90*/  VIADD R10, R10, 0x6 ;  /* 0x000000060a0a7836 */ /* 0x000fe20000000000 */
        /* <DEDUP_REMOVED lines=17> */
[----:B------:R-:W-:Y:S03]  /*9fb0*/  HGMMA.64x64x16.F32.BF16 R152, gdesc[UR4], R152, gsb0 ;  /* 0x00e00000049879f0 */ /* 0x000fe60008001898 */
        /* <DEDUP_REMOVED lines=18> */
[----:B--2---:R-:W-:Y:S02]  /*a0e0*/  FMNMX.FTZ R219, R21, R10, !PT ;  /* 0x0000000a15db7209 */ /* 0x004fe40007810000 */
[----:B------:R-:W-:-:S03]  /*a0f0*/  FMNMX.FTZ R10, R154, R216, !PT ;  /* 0x000000d89a0a7209 */ /* 0x000fc60007810000 */
[----:B------:R-:W2:Y:S01]  /*a100*/  SHFL.BFLY PT, R20, R219, 0x1, 0x1f ;  /* 0x0c201f00db147f89 */ /* 0x000ea200000e0000 */
[----:B------:R-:W-:-:S04]  /*a110*/  FMNMX.FTZ R3, R155, R10, !PT ;  /* 0x0000000a9b037209 */ /* 0x000fc80007810000 */
[----:B------:R-:W-:-:S04]  /*a120*/  FMNMX.FTZ R10, R158, R3, !PT ;  /* 0x000000039e0a7209 */ /* 0x000fc80007810000 */
[----:B------:R-:W-:Y:S01]  /*a130*/  FMNMX.FTZ R11, R159, R10, !PT ;  /* 0x0000000a9f0b7209 */ /* 0x000fe20007810000 */
[----:B------:R-:W-:Y:S01]  /*a140*/  IMAD.U32 R10, RZ, RZ, UR36 ;  /* 0x00000024ff0a7e24 */ /* 0x000fe2000f8e00ff */
[----:B--2---:R-:W-:Y:S02]  /*a150*/  FMNMX.FTZ R3, R219, R20, !PT ;  /* 0x00000014db037209 */ /* 0x004fe40007810000 */
[----:B------:R-:W-:-:S03]  /*a160*/  FMNMX.FTZ R20, R162, R11, !PT ;  /* 0x0000000ba2147209 */ /* 0x000fc60007810000 */
[----:B------:R-:W-:Y:S01]  /*a170*/  FADD.FTZ R221, -R3, R218 ;  /* 0x000000da03dd7221 */ /* 0x000fe20000010100 */
[----:B------:R-:W-:Y:S01]  /*a180*/  FMNMX.FTZ R11, R163, R20, !PT ;  /* 0x00000014a30b7209 */ /* 0x000fe20007810000 */
[-C--:B------:R-:W-:Y:S02]  /*a190*/  FMUL.FTZ R219, R3, R10.reuse ;  /* 0x0000000a03db7220 */ /* 0x080fe40000410000 */
[-C--:B------:R-:W-:Y:S01]  /*a1a0*/  FMUL.FTZ R21, R221, R10.reuse ;  /* 0x0000000add157220 */ /* 0x080fe20000410000 */
        /* <DEDUP_REMOVED lines=21> */
[----:B------:R-:W-:Y:S01]  /*a300*/  FFMA.FTZ R181, R181, R10, -R219 ;  /* 0x0000000ab5b57223 */ /* 0x000fe200000108db */
[----:B------:R-:W2:Y:S02]  /*a310*/  MUFU.EX2 R21, R21 ;  /* 0x0000001500157308 */ /* 0x000ea40000000800 */
[----:B------:R-:W-:-:S04]  /*a320*/  FMNMX.FTZ R20, R178, R11, !PT ;  /* 0x0000000bb2147209 */ /* 0x000fc80007810000 */
[----:B------:R-:W-:Y:S02]  /*a330*/  FMNMX.FTZ R11, R179, R20, !PT ;  /* 0x00000014b30b7209 */ /* 0x000fe40007810000 */
[----:B------:R-:W3:Y:S02]  /*a340*/  MUFU.EX2 R152, R152 ;  /* 0x0000009800987308 */ /* 0x000ee40000000800 */
[----:B------:R-:W-:-:S04]  /*a350*/  FMNMX.FTZ R20, R182, R11, !PT ;  /* 0x0000000bb6147209 */ /* 0x000fc80007810000 */
[----:B------:R-:W-:Y:S02]  /*a360*/  FMNMX.FTZ R20, R183, R20, !PT ;  /* 0x00000014b7147209 */ /* 0x000fe40007810000 */
[----:B------:R-:W4:Y:S01]  /*a370*/  MUFU.EX2 R153, R153 ;  /* 0x0000009900997308 */ /* 0x000f220000000800 */
[-C--:B--2---:R-:W-:Y:S01]  /*a380*/  FMUL.FTZ R24, R24, R21.reuse ;  /* 0x0000001518187220 */ /* 0x084fe20000410000 */
[-C--:B------:R-:W-:Y:S01]  /*a390*/  FMUL.FTZ R25, R25, R21.reuse ;  /* 0x0000001519197220 */ /* 0x080fe20000410000 */
[----:B------:R-:W2:Y:S01]  /*a3a0*/  SHFL.BFLY PT, R11, R20, 0x2, 0x1f ;  /* 0x0c401f00140b7f89 */ /* 0x000ea200000e0000 */
[-C--:B------:R-:W-:Y:S01]  /*a3b0*/  FMUL.FTZ R28, R28, R21.reuse ;  /* 0x000000151c1c7220 */ /* 0x080fe20000410000 */
[-C--:B------:R-:W-:Y:S01]  /*a3c0*/  FMUL.FTZ R29, R29, R21.reuse ;  /* 0x000000151d1d7220 */ /* 0x080fe20000410000 */
[-C--:B------:R-:W-:Y:S01]  /*a3d0*/  FMUL.FTZ R32, R32, R21.reuse ;  /* 0x0000001520207220 */ /* 0x080fe20000410000 */
[-C--:B------:R-:W-:Y:S01]  /*a3e0*/  FMUL.FTZ R33, R33, R21.reuse ;  /* 0x0000001521217220 */ /* 0x080fe20000410000 */
[----:B------:R-:W5:Y:S01]  /*a3f0*/  MUFU.EX2 R156, R156 ;  /* 0x0000009c009c7308 */ /* 0x000f620000000800 */
[----:B---3--:R-:W-:Y:S01]  /*a400*/  FFMA.FTZ R12, R21, R12, R152 ;  /* 0x0000000c150c7223 */ /* 0x008fe20000010098 */
        /* <DEDUP_REMOVED lines=17> */
[----:B--2---:R-:W-:Y:S01]  /*a520*/  FMNMX.FTZ R218, R20, R11, !PT ;  /* 0x0000000b14da7209 */ /* 0x004fe20007810000 */
[-C--:B------:R-:W-:Y:S01]  /*a530*/  FMUL.FTZ R65, R65, R21.reuse ;  /* 0x0000001541417220 */ /* 0x080fe20000410000 */
[-C--:B------:R-:W-:Y:S01]  /*a540*/  FMUL.FTZ R68, R68, R21.reuse ;  /* 0x0000001544447220 */ /* 0x080fe20000410000 */
[-C--:B------:R-:W-:Y:S01]  /*a550*/  FMUL.FTZ R69, R69, R21.reuse ;  /* 0x0000001545457220 */ /* 0x080fe20000410000 */
[-C--:B------:R-:W-:Y:S01]  /*a560*/  FMUL.FTZ R72, R72, R21.reuse ;  /* 0x0000001548487220 */ /* 0x080fe20000410000 */
[----:B------:R-:W2:Y:S01]  /*a570*/  SHFL.BFLY PT, R11, R218, 0x1, 0x1f ;  /* 0x0c201f00da0b7f89 */ /* 0x000ea200000e0000 */
        /* <DEDUP_REMOVED lines=23> */
[----:B--2---:R-:W-:Y:S01]  /*a6f0*/  FMNMX.FTZ R11, R218, R11, !PT ;  /* 0x0000000bda0b7209 */ /* 0x004fe20007810000 */
[----:B------:R-:W-:Y:S01]  /*a700*/  MUFU.EX2 R168, R168 ;  /* 0x000000a800a87308 */ /* 0x000fe20000000800 */
[-C--:B------:R-:W-:Y:S01]  /*a710*/  FMUL.FTZ R113, R113, R21.reuse ;  /* 0x0000001571717220 */ /* 0x080fe20000410000 */
[-C--:B------:R-:W-:Y:S01]  /*a720*/  FMUL.FTZ R116, R116, R21.reuse ;  /* 0x0000001574747220 */ /* 0x080fe20000410000 */
[-C--:B------:R-:W-:Y:S01]  /*a730*/  FMUL.FTZ R117, R117, R21.reuse ;  /* 0x0000001575757220 */ /* 0x080fe20000410000 */
[C---:B------:R-:W-:Y:S01]  /*a740*/  FADD.FTZ R219, -R11.reuse, R216 ;  /* 0x000000d80bdb7221 */ /* 0x040fe20000010100 */
[-C--:B------:R-:W-:Y:S01]  /*a750*/  FMUL.FTZ R221, R11, R10.reuse ;  /* 0x0000000a0bdd7220 */ /* 0x080fe20000410000 */
[-C--:B------:R-:W-:Y:S01]  /*a760*/  FMUL.FTZ R120, R120, R21.reuse ;  /* 0x0000001578787220 */ /* 0x080fe20000410000 */
[----:B------:R-:W-:Y:S01]  /*a770*/  FMUL.FTZ R121, R121, R21 ;  /* 0x0000001579797220 */ /* 0x000fe20000410000 */
[-C--:B------:R-:W-:Y:S01]  /*a780*/  FMUL.FTZ R20, R219, R10.reuse ;  /* 0x0000000adb147220 */ /* 0x080fe20000410000 */
[-CC-:B------:R-:W-:Y:S01]  /*a790*/  FFMA.FTZ R219, R154, R10.reuse, -R221.reuse ;  /* 0x0000000a9adb7223 */ /* 0x180fe200000108dd */
[-CC-:B------:R-:W-:Y:S01]  /*a7a0*/  FFMA.FTZ R216, R155, R10.reuse, -R221.reuse ;  /* 0x0000000a9bd87223 */ /* 0x180fe200000108dd */
[-CC-:B------:R-:W-:Y:S01]  /*a7b0*/  FFMA.FTZ R222, R167, R10.reuse, -R221.reuse ;  /* 0x0000000aa7de7223 */ /* 0x180fe200000108dd */
[-CC-:B------:R-:W-:Y:S01]  /*a7c0*/  FFMA.FTZ R167, R170, R10.reuse, -R221.reuse ;  /* 0x0000000aaaa77223 */ /* 0x180fe200000108dd */
[-CC-:B------:R-:W-:Y:S01]  /*a7d0*/  FFMA.FTZ R170, R171, R10.reuse, -R221.reuse ;  /* 0x0000000aabaa7223 */ /* 0x180fe200000108dd */
[----:B------:R-:W-:Y:S01]  /*a7e0*/  MUFU.EX2 R20, R20 ;  /* 0x0000001400147308 */ /* 0x000fe20000000800 */
[----:B------:R-:W-:Y:S01]  /*a7f0*/  FFMA.FTZ R155, R158, R10, -R221 ;  /* 0x0000000a9e9b7223 */ /* 0x000fe200000108dd */
[----:B------:R-:W-:-:S02]  /*a800*/  IMAD.MOV R171, RZ, RZ, -R191 ;  /* 0x000000ffffab7224 */ /* 0x000fc400078e0abf */
[-CC-:B------:R-:W-:Y:S01]  /*a810*/  FFMA.FTZ R218, R159, R10.reuse, -R221.reuse ;  /* 0x0000000a9fda7223 */ /* 0x180fe200000108dd */
[-CC-:B------:R-:W-:Y:S01]  /*a820*/  FFMA.FTZ R159, R162, R10.reuse, -R221.reuse ;  /* 0x0000000aa29f7223 */ /* 0x180fe200000108dd */
[-CC-:B------:R-:W-:Y:S01]  /*a830*/  FFMA.FTZ R220, R163, R10.reuse, -R221.reuse ;  /* 0x0000000aa3dc7223 */ /* 0x180fe200000108dd */
[----:B------:R-:W-:Y:S01]  /*a840*/  @!P1 VIADD R154, R15, 0x28c40 ;  /* 0x00028c400f9a9836 */ /* 0x000fe20000000000 */
[----:B------:R-:W-:Y:S01]  /*a850*/  ISETP.NE.AND P3, PT, R190, R171, PT ;  /* 0x000000abbe00720c */ /* 0x000fe20003f65270 */
[----:B------:R-:W2:Y:S01]  /*a860*/  MUFU.EX2 R219, R219 ;  /* 0x000000db00db7308 */ /* 0x000ea20000000800 */
[-CC-:B------:R-:W-:Y:S01]  /*a870*/  FFMA.FTZ R171, R174, R10.reuse, -R221.reuse ;  /* 0x0000000aaeab7223 */ /* 0x180fe200000108dd */
[-CC-:B------:R-:W-:Y:S01]  /*a880*/  FFMA.FTZ R174, R175, R10.reuse, -R221.reuse ;  /* 0x0000000aafae7223 */ /* 0x180fe200000108dd */
[-CC-:B------:R-:W-:Y:S01]  /*a890*/  FFMA.FTZ R175, R178, R10.reuse, -R221.reuse ;  /* 0x0000000ab2af7223 */ /* 0x180fe200000108dd */
[-CC-:B------:R-:W-:Y:S01]  /*a8a0*/  FFMA.FTZ R178, R179, R10.reuse, -R221.reuse ;  /* 0x0000000ab3b27223 */ /* 0x180fe200000108dd */
[----:B----4-:R-:W-:Y:S01]  /*a8b0*/  FADD.FTZ R179, R153, R12 ;  /* 0x0000000c99b37221 */ /* 0x010fe20000010000 */
[-C--:B------:R-:W-:Y:S01]  /*a8c0*/  FFMA.FTZ R163, R166, R10.reuse, -R221 ;  /* 0x0000000aa6a37223 */ /* 0x080fe200000108dd */
[----:B------:R-:W-:Y:S01]  /*a8d0*/  @!P1 PRMT R154, RZ, 0x654, R154 ;  /* 0x00000654ff9a9816 */ /* 0x000fe2000000009a */
[----:B------:R-:W4:Y:S01]  /*a8e0*/  MUFU.EX2 R216, R216 ;  /* 0x000000d800d87308 */ /* 0x000f220000000800 */
[----:B-----5:R-:W-:Y:S01]  /*a8f0*/  FADD.FTZ R12, R156, R179 ;  /* 0x000000b39c0c7221 */ /* 0x020fe20000010000 */
[--C-:B------:R-:W-:Y:S01]  /*a900*/  FFMA.FTZ R182, R182, R10, -R221.reuse ;  /* 0x0000000ab6b67223 */ /* 0x100fe200000108dd */
[----:B------:R5:W-:Y:S01]  /*a910*/  @!P1 SYNCS.ARRIVE.TRANS64.RED.A1T0 RZ, [R154+URZ], RZ ;  /* 0x000000ff9aff99a7 */ /* 0x000be2000810043f */
[----:B------:R-:W-:Y:S01]  /*a920*/  @!P3 LEA R217, R217, R188, 0x6 ;  /* 0x000000bcd9d9b211 */ /* 0x000fe200078e30ff */
[----:B---3--:R-:W-:Y:S01]  /*a930*/  FADD.FTZ R179, R157, R12 ;  /* 0x0000000c9db37221 */ /* 0x008fe20000010000 */
[----:B------:R-:W-:Y:S01]  /*a940*/  FFMA.FTZ R183, R183, R10, -R221 ;  /* 0x0000000ab7b77223 */ /* 0x000fe200000108dd */
[----:B------:R-:W-:Y:S01]  /*a950*/  FMUL.FTZ R124, R124, R21 ;  /* 0x000000157c7c7220 */ /* 0x000fe20000410000 */
[----:B------:R-:W3:Y:S01]  /*a960*/  MUFU.EX2 R155, R155 ;  /* 0x0000009b009b7308 */ /* 0x000ee20000000800 */
[----:B--2---:R-:W-:Y:S01]  /*a970*/  FFMA.FTZ R13, R20, R13, R219 ;  /* 0x0000000d140d7223 */ /* 0x004fe200000100db */
[----:B------:R-:W-:-:S02]  /*a980*/  @!P3 IMAD R217, R217, 0x4, R2 ;  /* 0x00000004d9d9b824 */ /* 0x000fc400078e0202 */
[----:B-----5:R-:W-:Y:S01]  /*a990*/  FADD.FTZ R154, R160, R179 ;  /* 0x000000b3a09a7221 */ /* 0x020fe20000010000 */
[-C--:B------:R-:W-:Y:S01]  /*a9a0*/  FMUL.FTZ R125, R125, R21.reuse ;  /* 0x000000157d7d7220 */ /* 0x080fe20000410000 */
[-C--:B------:R-:W-:Y:S01]  /*a9b0*/  FMUL.FTZ R128, R128, R21.reuse ;  /* 0x0000001580807220 */ /* 0x080fe20000410000 */
[-C--:B------:R-:W-:Y:S01]  /*a9c0*/  FMUL.FTZ R129, R129, R21.reuse ;  /* 0x0000001581817220 */ /* 0x080fe20000410000 */
[----:B------:R-:W-:Y:S01]  /*a9d0*/  FADD.FTZ R179, R161, R154 ;  /* 0x0000009aa1b37221 */ /* 0x000fe20000010000 */
[----:B------:R-:W2:Y:S01]  /*a9e0*/  MUFU.EX2 R218, R218 ;  /* 0x000000da00da7308 */ /* 0x000ea20000000800 */
[----:B----4-:R-:W-:Y:S01]  /*a9f0*/  FADD.FTZ R12, R216, R13 ;  /* 0x0000000dd80c7221 */ /* 0x010fe20000010000 */
[----:B------:R4:W-:Y:S01]  /*aa00*/  @!P3 STS [R217+0x28800], R21 ;  /* 0x02880015d900b388 */ /* 0x0009e20000000800 */
[----:B------:R-:W-:Y:S01]  /*aa10*/  FADD.FTZ R154, R164, R179 ;  /* 0x000000b3a49a7221 */ /* 0x000fe20000010000 */
[-C--:B------:R-:W-:Y:S01]  /*aa20*/  FMUL.FTZ R132, R132, R21.reuse ;  /* 0x0000001584847220 */ /* 0x080fe20000410000 */
[-C--:B------:R-:W-:Y:S01]  /*aa30*/  FMUL.FTZ R133, R133, R21.reuse ;  /* 0x0000001585857220 */ /* 0x080fe20000410000 */
[----:B------:R0:W-:Y:S01]  /*aa40*/  @!P3 STS [R217+0x28820], R20 ;  /* 0x02882014d900b388 */ /* 0x0001e20000000800 */
[----:B------:R-:W-:Y:S01]  /*aa50*/  FADD.FTZ R179, R165, R154 ;  /* 0x0000009aa5b37221 */ /* 0x000fe20000010000 */
[----:B------:R-:W5:Y:S01]  /*aa60*/  MUFU.EX2 R159, R159 ;  /* 0x0000009f009f7308 */ /* 0x000f620000000800 */
[----:B---3--:R-:W-:Y:S01]  /*aa70*/  FADD.FTZ R13, R155, R12 ;  /* 0x0000000c9b0d7221 */ /* 0x008fe20000010000 */
[-C--:B------:R-:W-:Y:S01]  /*aa80*/  FMUL.FTZ R136, R136, R21.reuse ;  /* 0x0000001588887220 */ /* 0x080fe20000410000 */
[----:B------:R-:W-:Y:S01]  /*aa90*/  FADD.FTZ R154, R168, R179 ;  /* 0x000000b3a89a7221 */ /* 0x000fe20000010000 */
        /* <DEDUP_REMOVED lines=8> */
[----:B------:R-:W-:Y:S01]  /*ab20*/  FMUL.FTZ R149, R149, R21 ;  /* 0x0000001595957220 */ /* 0x000fe20000410000 */
[----:B------:R-:W-:Y:S01]  /*ab30*/  F2FP.BF16.F32.PACK_AB R152, R153, R152 ;  /* 0x000000989998723e */ /* 0x000fe200000010ff */
[-C--:B------:R-:W-:Y:S01]  /*ab40*/  FMUL.FTZ R26, R26, R20.reuse ;  /* 0x000000141a1a7220 */ /* 0x080fe20000410000 */
[----:B------:R-:W-:Y:S01]  /*ab50*/  F2FP.BF16.F32.PACK_AB R153, R216, R219 ;  /* 0x000000dbd899723e */ /* 0x000fe200000010ff */
[----:B------:R-:W2:Y:S01]  /*ab60*/  MUFU.EX2 R163, R163 ;  /* 0x000000a300a37308 */ /* 0x000ea20000000800 */
[----:B-----5:R-:W-:Y:S01]  /*ab70*/  FADD.FTZ R13, R159, R12 ;  /* 0x0000000c9f0d7221 */ /* 0x020fe20000010000 */
[----:B------:R-:W-:Y:S01]  /*ab80*/  F2FP.BF16.F32.PACK_AB R155, R218, R155 ;  /* 0x0000009bda9b723e */ /* 0x000fe200000010ff */
[----:B------:R-:W-:Y:S01]  /*ab90*/  FMUL.FTZ R27, R27, R20 ;  /* 0x000000141b1b7220 */ /* 0x000fe20000410000 */
[----:B------:R-:W-:Y:S01]  /*aba0*/  F2FP.BF16.F32.PACK_AB R158, R165, R164 ;  /* 0x000000a4a59e723e */ /* 0x000fe200000010ff */
[-C--:B------:R-:W-:Y:S01]  /*abb0*/  FMUL.FTZ R30, R30, R20.reuse ;  /* 0x000000141e1e7220 */ /* 0x080fe20000410000 */
[-C--:B------:R-:W-:Y:S01]  /*abc0*/  FMUL.FTZ R31, R31, R20.reuse ;  /* 0x000000141f1f7220 */ /* 0x080fe20000410000 */
[-C--:B------:R-:W-:Y:S01]  /*abd0*/  FMUL.FTZ R34, R34, R20.reuse ;  /* 0x0000001422227220 */ /* 0x080fe20000410000 */
[----:B------:R-:W5:Y:S01]  /*abe0*/  MUFU.EX2 R169, R169 ;  /* 0x000000a900a97308 */ /* 0x000f620000000800 */
        /* <DEDUP_REMOVED lines=46> */
[----:B------:R-:W-:Y:S01]  /*aed0*/  FMUL.FTZ R106, R106, R20 ;  /* 0x000000146a6a7220 */ /* 0x000fe20000410000 */
[----:B------:R-:W3:Y:S01]  /*aee0*/  MUFU.EX2 R176, R176 ;  /* 0x000000b000b07308 */ /* 0x000ee20000000800 */
[----:B----4-:R-:W-:Y:S01]  /*aef0*/  FADD.FTZ R21, R173, R154 ;  /* 0x0000009aad157221 */ /* 0x010fe20000010000 */
[----:B------:R-:W-:Y:S01]  /*af00*/  F2FP.BF16.F32.PACK_AB R154, R157, R156 ;  /* 0x0000009c9d9a723e */ /* 0x000fe200000010ff */
[----:B------:R-:W-:Y:S01]  /*af10*/  BAR.SYNC.DEFER_BLOCKING 0xf, 0x100 ;  /* 0x03c4000000007b1d */ /* 0x000fe20000010000 */
[----:B------:R-:W-:Y:S01]  /*af20*/  F2FP.BF16.F32.PACK_AB R157, R220, R159 ;  /* 0x0000009fdc9d723e */ /* 0x000fe200000010ff */
[----:B------:R-:W-:Y:S01]  /*af30*/  FMUL.FTZ R107, R107, R20 ;  /* 0x000000146b6b7220 */ /* 0x000fe20000410000 */
[----:B------:R-:W-:Y:S01]  /*af40*/  F2FP.BF16.F32.PACK_AB R156, R161, R160 ;  /* 0x000000a0a19c723e */ /* 0x000fe200000010ff */
[----:B------:R-:W-:Y:S01]  /*af50*/  FMUL.FTZ R110, R110, R20 ;  /* 0x000000146e6e7220 */ /* 0x000fe20000410000 */
[----:B------:R-:W-:Y:S01]  /*af60*/  F2FP.BF16.F32.PACK_AB R159, R222, R163 ;  /* 0x000000a3de9f723e */ /* 0x000fe200000010ff */
[----:B------:R-:W4:Y:S01]  /*af70*/  MUFU.EX2 R171, R171 ;  /* 0x000000ab00ab7308 */ /* 0x000f220000000800 */
[C---:B--2---:R-:W-:Y:S01]  /*af80*/  FADD.FTZ R12, R170.reuse, R13 ;  /* 0x0000000daa0c7221 */ /* 0x044fe20000010000 */
[----:B------:R-:W-:Y:S01]  /*af90*/  F2FP.BF16.F32.PACK_AB R160, R169, R168 ;  /* 0x000000a8a9a0723e */ /* 0x000fe200000010ff */
[-C--:B------:R-:W-:Y:S01]  /*afa0*/  FMUL.FTZ R111, R111, R20.reuse ;  /* 0x000000146f6f7220 */ /* 0x080fe20000410000 */
[----:B------:R-:W-:Y:S01]  /*afb0*/  F2FP.BF16.F32.PACK_AB R161, R170, R167 ;  /* 0x000000a7aaa1723e */ /* 0x000fe200000010ff */
[-C--:B------:R-:W-:Y:S01]  /*afc0*/  FMUL.FTZ R114, R114, R20.reuse ;  /* 0x0000001472727220 */ /* 0x080fe20000410000 */
[-C--:B------:R-:W-:Y:S01]  /*afd0*/  FMUL.FTZ R115, R115, R20.reuse ;  /* 0x0000001473737220 */ /* 0x080fe20000410000 */
[-C--:B------:R-:W-:Y:S01]  /*afe0*/  FMUL.FTZ R118, R118, R20.reuse ;  /* 0x0000001476767220 */ /* 0x080fe20000410000 */
[----:B------:R-:W2:Y:S01]  /*aff0*/  MUFU.EX2 R177, R177 ;  /* 0x000000b100b17308 */ /* 0x000ea20000000800 */
        /* <DEDUP_REMOVED lines=8> */
[----:B----4-:R-:W-:Y:S01]  /*b080*/  FADD.FTZ R13, R171, R12 ;  /* 0x0000000cab0d7221 */ /* 0x010fe20000010000 */
[----:B------:R0:W-:Y:S01]  /*b090*/  STSM.16.M88.4 [R194+0x26800], R152 ;  /* 0x02680098c2007844 */ /* 0x0001e20000000200 */
[-C--:B------:R-:W-:Y:S01]  /*b0a0*/  FMUL.FTZ R131, R131, R20.reuse ;  /* 0x0000001483837220 */ /* 0x080fe20000410000 */
[-C--:B------:R-:W-:Y:S01]  /*b0b0*/  FMUL.FTZ R134, R134, R20.reuse ;  /* 0x0000001486867220 */ /* 0x080fe20000410000 */
[-C--:B------:R-:W-:Y:S01]  /*b0c0*/  FMUL.FTZ R135, R135, R20.reuse ;  /* 0x0000001487877220 */ /* 0x080fe20000410000 */
[----:B------:R0:W-:Y:S01]  /*b0d0*/  STSM.16.M88.4 [R197], R156 ;  /* 0x0000009cc5007844 */ /* 0x0001e20000000200 */
[----:B------:R-:W-:Y:S01]  /*b0e0*/  FMUL.FTZ R138, R138, R20 ;  /* 0x000000148a8a7220 */ /* 0x000fe20000410000 */
[----:B------:R-:W4:Y:S01]  /*b0f0*/  MUFU.EX2 R180, R180 ;  /* 0x000000b400b47308 */ /* 0x000f220000000800 */
[----:B--2---:R-:W-:Y:S01]  /*b100*/  FADD.FTZ R21, R177, R162 ;  /* 0x000000a2b1157221 */ /* 0x004fe20000010000 */
[----:B------:R-:W-:Y:S01]  /*b110*/  F2FP.BF16.F32.PACK_AB R162, R173, R172 ;  /* 0x000000acada2723e */ /* 0x000fe200000010ff */
[----:B------:R-:W-:Y:S01]  /*b120*/  FMUL.FTZ R139, R139, R20 ;  /* 0x000000148b8b7220 */ /* 0x000fe20000410000 */
[----:B------:R-:W-:Y:S01]  /*b130*/  F2FP.BF16.F32.PACK_AB R164, R177, R176 ;  /* 0x000000b0b1a4723e */ /* 0x000fe200000010ff */
[-C--:B------:R-:W-:Y:S01]  /*b140*/  FMUL.FTZ R142, R142, R20.reuse ;  /* 0x000000148e8e7220 */ /* 0x080fe20000410000 */
[-C--:B------:R-:W-:Y:S01]  /*b150*/  FMUL.FTZ R143, R143, R20.reuse ;  /* 0x000000148f8f7220 */ /* 0x080fe20000410000 */
[-C--:B------:R-:W-:Y:S01]  /*b160*/  FMUL.FTZ R146, R146, R20.reuse ;  /* 0x0000001492927220 */ /* 0x080fe20000410000 */
[----:B------:R-:W2:Y:S01]  /*b170*/  MUFU.EX2 R175, R175 ;  /* 0x000000af00af7308 */ /* 0x000ea20000000800 */
[C---:B---3--:R-:W-:Y:S01]  /*b180*/  FADD.FTZ R12, R174.reuse, R13 ;  /* 0x0000000dae0c7221 */ /* 0x048fe20000010000 */
[----:B------:R-:W-:Y:S01]  /*b190*/  F2FP.BF16.F32.PACK_AB R163, R174, R171 ;  /* 0x000000abaea3723e */ /* 0x000fe200000010ff */
[-C--:B------:R-:W-:Y:S01]  /*b1a0*/  FMUL.FTZ R147, R147, R20.reuse ;  /* 0x0000001493937220 */ /* 0x080fe20000410000 */
[-C--:B------:R-:W-:Y:S01]  /*b1b0*/  FMUL.FTZ R150, R150, R20.reuse ;  /* 0x0000001496967220 */ /* 0x080fe20000410000 */
[----:B------:R-:W-:-:S02]  /*b1c0*/  FMUL.FTZ R151, R151, R20 ;  /* 0x0000001497977220 */ /* 0x000fc40000410000 */
[----:B------:R0:W-:Y:S01]  /*b1d0*/  STSM.16.M88.4 [R195], R160 ;  /* 0x000000a0c3007844 */ /* 0x0001e20000000200 */
        /* <DEDUP_REMOVED lines=8> */
[C---:B----4-:R-:W-:Y:S01]  /*b260*/  FADD.FTZ R13, R178.reuse, R13 ;  /* 0x0000000db20d7221 */ /* 0x050fe20000010000 */
[----:B------:R-:W-:-:S03]  /*b270*/  F2FP.BF16.F32.PACK_AB R165, R178, R175 ;  /* 0x000000afb2a5723e */ /* 0x000fc600000010ff */
[----:B--2---:R-:W-:Y:S01]  /*b280*/  FADD.FTZ R168, R182, R13 ;  /* 0x0000000db6a87221 */ /* 0x004fe20000010000 */
[----:B---3--:R-:W-:-:S03]  /*b290*/  F2FP.BF16.F32.PACK_AB R167, R183, R182 ;  /* 0x000000b6b7a7723e */ /* 0x008fc600000010ff */
[----:B------:R-:W-:Y:S02]  /*b2a0*/  FADD.FTZ R13, R183, R168 ;  /* 0x000000a8b70d7221 */ /* 0x000fe40000010000 */
[----:B------:R0:W-:Y:S01]  /*b2b0*/  STSM.16.M88.4 [R196], R164 ;  /* 0x000000a4c4007844 */ /* 0x0001e20000000200 */
[----:B------:R-:W-:Y:S05]  /*b2c0*/  @!P0 BRA `(.L_x_3219) ;  /* 0x0000000000048947 */ /* 0x000fea0003800000 */
[----:B------:R-:W-:Y:S01]  /*b2d0*/  BPT.TRAP 0x1 ;  /* 0x000000040000795c */ /* 0x000fe20000300000 */
.L_x_3219:
[----:B------:R2:W3:Y:S01]  /*b2e0*/  SYNCS.PHASECHK.TRANS64.TRYWAIT P3, [R15+URZ+0x28c50], R213 ;  /* 0x028c50d50f0075a7 */ /* 0x0004e2000806017f */
[----:B------:R-:W-:Y:S05]  /*b2f0*/  @!P0 BRA `(.L_x_3220) ;  /* 0x0000000000048947 */ /* 0x000fea0003800000 */
[----:B------:R-:W-:Y:S01]  /*b300*/  BPT.TRAP 0x1 ;  /* 0x000000040000795c */ /* 0x000fe20000300000 */
.L_x_3220:
[----:B------:R-:W-:Y:S04]  /*b310*/  BSSY B1, `(.L_x_3221) ;  /* 0x0000004000017945 */ /* 0x000fe80003800000 */
[----:B---3--:R-:W-:Y:S05]  /*b320*/  @P3 BRA `(.L_x_3222) ;  /* 0x0000000000083947 */ /* 0x008fea0003800000 */
[----:B------:R-:W3:Y:S02]  /*b330*/  SYNCS.PHASECHK.TRANS64.TRYWAIT P3, [R15+URZ+0x28c50], R213 ;  /* 0x028c50d50f0075a7 */ /* 0x000ee4000806017f */
[----:B---3--:R-:W-:Y:S05]  /*b340*/  @!P3 BRA `(.L_x_3223) ;  /* 0x0000009800b0b947 */ /* 0x008fea0003800000 */
.L_x_3222:
[----:B------:R-:W-:Y:S05]  /*b350*/  BSYNC B1 ;  /* 0x0000000000017941 */ /* 0x000fea0003800000 */
.L_x_3221:
[----:B0-----:R-:W-:Y:S01]  /*b360*/  IMAD R20, R18, 0x1000, R14 ;  /* 0x0000100012147824 */ /* 0x001fe200078e020e */
[----:B------:R-:W-:Y:S01]  /*b370*/  WARPGROUP.ARRIVE ;  /* 0x00000000000079c5 */ /* 0x000fe20000000000 */
[----:B------:R-:W-:Y:S02]  /*b380*/  IMAD.MOV.U32 R21, RZ, RZ, 0x40000040 ;  /* 0x40000040ff157424 */ /* 0x000fe400078e00ff */
[----:B-123--:R-:W-:Y:S01]  /*b390*/  @!P1 VIADD R15, R15, 0x28c60 ;  /* 0x00028c600f0f9836 */ /* 0x00efe20000000000 */
[----:B------:R-:W-:Y:S01]  /*b3a0*/  R2UR UR6, R20 ;  /* 0x00000000140672ca */ /* 0x000fe200000e0000 */
[----:B------:R-:W-:Y:S01]  /*b3b0*/  IMAD.MOV.U32 R216, RZ, RZ, R11 ;  /* 0x000000ffffd87224 */ /* 0x000fe200078e000b */
[----:B------:R-:W-:Y:S01]  /*b3c0*/  R2UR UR7, R21 ;  /* 0x00000000150772ca */ /* 0x000fe200000e0000 */
[----:B------:R-:W-:Y:S01]  /*b3d0*/  IMAD.MOV.U32 R218, RZ, RZ, R3 ;  /* 0x000000ffffda7224 */ /* 0x000fe200078e0003 */
[----:B------:R-:W-:Y:S01]  /*b3e0*/  MOV R21, 0x40000040 ;  /* 0x4000004000157802 */ /* 0x000fe20000000f00 */
[----:B------:R-:W-:Y:S01]  /*b3f0*/  IMAD.MOV.U32 R217, RZ, RZ, R18 ;  /* 0x000000ffffd97224 */ /* 0x000fe200078e0012 */
[----:B------:R-:W-:-:S09]  /*b400*/  @!P1 PRMT R15, RZ, 0x654, R15 ;  /* 0x00000654ff0f9816 */ /* 0x000fd2000000000f */
[----:B------:R-:W-:Y:S03]  /*b410*/  HGMMA.64x256x16.F32.BF16 R24, R152, gdesc[UR4].tnspB, R24, gsb0 ;  /* 0x43e0000498187df0 */ /* 0x000fe60008001818 */
[----:B------:R-:W-:Y:S02]  /*b420*/  WARPGROUP.DEPBAR.LE gsb0, 0x0 ;  /* 0x00008000000079c5 */ /* 0x000fe40000010000 */
[----:B------:R-:W-:Y:S01]  /*b430*/  VIADD R152, R20, 0x80 ;  /* 0x0000008014987836 */ /* 0x000fe20000000000 */
[----:B------:R-:W-:Y:S01]  /*b440*/  WARPGROUP.ARRIVE ;  /* 0x00000000000079c5 */ /* 0x000fe20000000000 */
[----:B------:R-:W-:-:S03]  /*b450*/  IMAD.MOV.U32 R153, RZ, RZ, 0x40000040 ;  /* 0x40000040ff997424 */ /* 0x000fc600078e00ff */
        /* <DEDUP_REMOVED lines=28> */
[----:B------:R-:W-:Y:S05]  /*b620*/  @P2 BRA `(.L_x_3224) ;  /* 0xffffffe400782947 */ /* 0x000fea000383ffff */
.L_x_3213:
[----:B------:R-:W-:Y:S05]  /*b630*/  BSYNC B0 ;  /* 0x0000000000007941 */ /* 0x000fea0003800000 */
.L_x_3212:
[----:B------:R-:W2:Y:S01]  /*b640*/  SHFL.BFLY PT, R5, R12, 0x2, 0x1f ;  /* 0x0c401f000c057f89 */ /* 0x000ea200000e0000 */
[----:B------:R-:W-:Y:S02]  /*b650*/  IMAD.MOV.U32 R6, RZ, RZ, RZ ;  /* 0x000000ffff067224 */ /* 0x000fe400078e00ff */
[----:B------:R-:W-:Y:S01]  /*b660*/  IMAD.MOV.U32 R21, RZ, RZ, -0x800000 ;  /* 0xff800000ff157424 */ /* 0x000fe200078e00ff */
[----:B------:R-:W3:Y:S01]  /*b670*/  SHFL.BFLY PT, R0, R13, 0x2, 0x1f ;  /* 0x0c401f000d007f89 */ /* 0x000ee200000e0000 */
[----:B------:R-:W-:Y:S02]  /*b680*/  IMAD.MOV.U32 R20, RZ, RZ, -0x800000 ;  /* 0xff800000ff147424 */ /* 0x000fe400078e00ff */
[----:B------:R-:W-:Y:S01]  /*b690*/  VIADD R202, R202, 0x1 ;  /* 0x00000001caca7836 */ /* 0x000fe20000000000 */
[----:B------:R-:W-:Y:S08]  /*b6a0*/  BAR.ARV 0x8, 0xa0 ;  /* 0x0202800000007b1d */ /* 0x000ff00000002000 */
[----:B------:R-:W-:Y:S01]  /*b6b0*/  BAR.SYNC.DEFER_BLOCKING 0xf, 0x100 ;  /* 0x03c4000000007b1d */ /* 0x000fe20000010000 */
[----:B--2---:R-:W-:Y:S01]  /*b6c0*/  FADD.FTZ R4, R5, R12 ;  /* 0x0000000c05047221 */ /* 0x004fe20000010000 */
[----:B---3--:R-:W-:-:S04]  /*b6d0*/  FADD.FTZ R7, R0, R13 ;  /* 0x0000000d00077221 */ /* 0x008fc80000010000 */
[----:B------:R-:W2:Y:S04]  /*b6e0*/  SHFL.BFLY PT, R5, R4, 0x1, 0x1f ;  /* 0x0c201f0004057f89 */ /* 0x000ea800000e0000 */
[----:B------:R-:W3:Y:S01]  /*b6f0*/  SHFL.BFLY PT, R0, R7, 0x1, 0x1f ;  /* 0x0c201f0007007f89 */ /* 0x000ee200000e0000 */
[----:B--2---:R-:W-:Y:S01]  /*b700*/  FADD.FTZ R8, R4, R5 ;  /* 0x0000000504087221 */ /* 0x004fe20000010000 */
[----:B------:R-:W-:Y:S02]  /*b710*/  IMAD.MOV R5, RZ, RZ, -R191 ;  /* 0x000000ffff057224 */ /* 0x000fe400078e0abf */
[----:B------:R-:W-:Y:S02]  /*b720*/  VIADD R4, R18, 0x1 ;  /* 0x0000000112047836 */ /* 0x000fe40000000000 */
[----:B---3--:R-:W-:Y:S01]  /*b730*/  FADD.FTZ R0, R7, R0 ;  /* 0x0000000007007221 */ /* 0x008fe20000010000 */
[----:B------:R-:W-:-:S02]  /*b740*/  FSETP.NE.FTZ.AND P2, PT, R8, RZ, PT ;  /* 0x000000ff0800720b */ /* 0x000fc40003f55000 */
[----:B------:R-:W-:Y:S01]  /*b750*/  ISETP.NE.AND P0, PT, R190, R5, PT ;  /* 0x00000005be00720c */ /* 0x000fe20003f05270 */
[----:B------:R-:W-:Y:S01]  /*b760*/  IMAD.MOV.U32 R5, RZ, RZ, RZ ;  /* 0x000000ffff057224 */ /* 0x000fe200078e00ff */
[----:B------:R-:W-:Y:S02]  /*b770*/  FSETP.NE.FTZ.AND P3, PT, R0, RZ, PT ;  /* 0x000000ff0000720b */ /* 0x000fe40003f75000 */
[----:B------:R-:W-:-:S04]  /*b780*/  ISETP.NE.AND P1, PT, R4, 0x2, PT ;  /* 0x000000020400780c */ /* 0x000fc80003f25270 */
[----:B------:R-:W-:-:S03]  /*b790*/  SEL R9, RZ, 0x1, P1 ;  /* 0x00000001ff097807 */ /* 0x000fc60000800000 */
[----:B------:R-:W2:Y:S01]  /*b7a0*/  @P2 MUFU.RCP R5, R8 ;  /* 0x0000000800052308 */ /* 0x000ea20000001000 */
[----:B------:R-:W-:Y:S02]  /*b7b0*/  LOP3.LUT R22, R22, R9, RZ, 0x3c, !PT ;  /* 0x0000000916167212 */ /* 0x000fe400078e3cff */
[----:B------:R-:W-:Y:S01]  /*b7c0*/  @!P0 LEA R7, R18, R188, 0x6 ;  /* 0x000000bc12078211 */ /* 0x000fe200078e30ff */
[C---:B------:R-:W-:Y:S01]  /*b7d0*/  @P2 FMUL.FTZ R18, R10.reuse, 0.69314718246459960938 ;  /* 0x3f3172180a122820 */ /* 0x040fe20000410000 */
[----:B------:R-:W-:-:S03]  /*b7e0*/  @P3 FMUL.FTZ R10, R10, 0.69314718246459960938 ;  /* 0x3f3172180a0a3820 */ /* 0x000fc60000410000 */
[----:B------:R-:W3:Y:S01]  /*b7f0*/  @P3 MUFU.RCP R6, R0 ;  /* 0x0000000000063308 */ /* 0x000ee20000001000 */
[----:B------:R-:W-:-:S07]  /*b800*/  @!P0 IMAD R7, R7, 0x4, R2 ;  /* 0x0000000407078824 */ /* 0x000fce00078e0202 */
[----:B------:R-:W4:Y:S01]  /*b810*/  @P2 MUFU.LG2 R2, R8 ;  /* 0x0000000800022308 */ /* 0x000f220000000c00 */
[-C--:B--2---:R-:W-:Y:S01]  /*b820*/  FMUL.FTZ R181, R24, R5.reuse ;  /* 0x0000000518b57220 */ /* 0x084fe20000410000 */
[----:B------:R2:W-:Y:S01]  /*b830*/  @!P0 STS [R7+0x28800], R5 ;  /* 0x0288000507008388 */ /* 0x0005e20000000800 */
[-C--:B------:R-:W-:Y:S01]  /*b840*/  FMUL.FTZ R179, R25, R5.reuse ;  /* 0x0000000519b37220 */ /* 0x080fe20000410000 */
[-C--:B------:R-:W-:Y:S01]  /*b850*/  FMUL.FTZ R180, R28, R5.reuse ;  /* 0x000000051cb47220 */ /* 0x080fe20000410000 */
[-C--:B------:R-:W-:Y:S01]  /*b860*/  FMUL.FTZ R178, R32, R5.reuse ;  /* 0x0000000520b27220 */ /* 0x080fe20000410000 */
[-C--:B------:R-:W-:Y:S01]  /*b870*/  FMUL.FTZ R28, R33, R5.reuse ;  /* 0x00000005211c7220 */ /* 0x080fe20000410000 */
[-C--:B------:R-:W-:Y:S01]  /*b880*/  FMUL.FTZ R175, R40, R5.reuse ;  /* 0x0000000528af7220 */ /* 0x080fe20000410000 */
[----:B------:R5:W1:Y:S01]  /*b890*/  @P3 MUFU.LG2 R24, R0 ;  /* 0x0000000000183308 */ /* 0x000a620000000c00 */
[----:B---3--:R3:W-:Y:S01]  /*b8a0*/  @!P0 STS [R7+0x28820], R6 ;  /* 0x0288200607008388 */ /* 0x0087e20000000800 */
[-C--:B------:R-:W-:Y:S01]  /*b8b0*/  FMUL.FTZ R177, R29, R5.reuse ;  /* 0x000000051db17220 */ /* 0x080fe20000410000 */
[-C--:B------:R-:W-:Y:S01]  /*b8c0*/  FMUL.FTZ R176, R36, R5.reuse ;  /* 0x0000000524b07220 */ /* 0x080fe20000410000 */
[-C--:B------:R-:W-:Y:S01]  /*b8d0*/  FMUL.FTZ R174, R37, R5.reuse ;  /* 0x0000000525ae7220 */ /* 0x080fe20000410000 */
[-C--:B------:R-:W-:Y:S01]  /*b8e0*/  FMUL.FTZ R32, R41, R5.reuse ;  /* 0x0000000529207220 */ /* 0x080fe20000410000 */
[-C--:B------:R-:W-:Y:S01]  /*b8f0*/  FMUL.FTZ R173, R44, R5.reuse ;  /* 0x000000052cad7220 */ /* 0x080fe20000410000 */
[-C--:B------:R-:W-:Y:S01]  /*b900*/  FMUL.FTZ R171, R45, R5.reuse ;  /* 0x000000052dab7220 */ /* 0x080fe20000410000 */
[-C--:B------:R-:W-:Y:S01]  /*b910*/  FMUL.FTZ R172, R48, R5.reuse ;  /* 0x0000000530ac7220 */ /* 0x080fe20000410000 */
[-C--:B-----5:R-:W-:Y:S01]  /*b920*/  FMUL.FTZ R0, R27, R6.reuse ;  /* 0x000000061b007220 */ /* 0x0a0fe20000410000 */
[----:B----4-:R-:W-:Y:S01]  /*b930*/  @P2 FMUL.FTZ R25, R2, 0.69314718246459960938 ;  /* 0x3f31721802192820 */ /* 0x010fe20000410000 */
[-C--:B------:R-:W-:Y:S01]  /*b940*/  FMUL.FTZ R169, R49, R5.reuse ;  /* 0x0000000531a97220 */ /* 0x080fe20000410000 */
[-C--:B------:R-:W-:Y:S01]  /*b950*/  FMUL.FTZ R170, R52, R5.reuse ;  /* 0x0000000534aa7220 */ /* 0x080fe20000410000 */
[-C--:B------:R-:W-:Y:S01]  /*b960*/  FMUL.FTZ R166, R53, R5.reuse ;  /* 0x0000000535a67220 */ /* 0x080fe20000410000 */
        /* <DEDUP_REMOVED lines=52> */
[-C--:B0-----:R-:W-:Y:S01]  /*bcb0*/  FMUL.FTZ R15, R70, R6.reuse ;  /* 0x00000006460f7220 */ /* 0x081fe20000410000 */
[-C--:B------:R-:W-:Y:S01]  /*bcc0*/  FMUL.FTZ R40, R91, R6.reuse ;  /* 0x000000065b287220 */ /* 0x080fe20000410000 */
[----:B------:R-:W-:Y:S01]  /*bcd0*/  @P2 FFMA.FTZ R21, R18, R3, R25 ;  /* 0x0000000312152223 */ /* 0x000fe20000010019 */
[----:B------:R-:W-:Y:S01]  /*bce0*/  PLOP3.LUT P0, PT, PT, PT, PT, 0x8, 0x0 ;  /* 0x000000000000781c */ /* 0x000fe20003f0e170 */
[-C--:B--2---:R-:W-:Y:S01]  /*bcf0*/  FMUL.FTZ R5, R26, R6.reuse ;  /* 0x000000061a057220 */ /* 0x084fe20000410000 */
        /* <DEDUP_REMOVED lines=59> */
[----:B------:R-:W-:Y:S06]  /*c0b0*/  BAR.ARV 0xe, 0x100 ;  /* 0x0384000000007b1d */ /* 0x000fec0000002000 */
.L_x_3157:
[----:B------:R-:W-:Y:S05]  /*c0c0*/  BSYNC B7 ;  /* 0x0000000000077941 */ /* 0x000fea0003800000 */
.L_x_3155:
[----:B------:R-:W0:Y:S08]  /*c0d0*/  S2UR UR5, SR_CgaCtaId ;  /* 0x00000000000579c3 */ /* 0x000e300000008800 */
[----:B------:R-:W-:Y:S06]  /*c0e0*/  BAR.SYNC.DEFER_BLOCKING 0x5, 0x120 ;  /* 0x0144800000007b1d */ /* 0x000fec0000010000 */
[----:B------:R-:W-:Y:S01]  /*c0f0*/  UMOV UR4, 0x400 ;  /* 0x0000040000047882 */ /* 0x000fe20000000000 */
[----:B------:R-:W-:Y:S01]  /*c100*/  BSSY B0, `(.L_x_3225) ;  /* 0x000026e000007945 */ /* 0x000fe20003800000 */
[----:B0-----:R-:W-:-:S06]  /*c110*/  ULEA UR4, UR5, UR4, 0x18 ;  /* 0x0000000405047291 */ /* 0x001fcc000f8ec03f */
[----:B------:R-:W-:-:S05]  /*c120*/  IMAD.U32 R2, RZ, RZ, UR4 ;  /* 0x00000004ff027e24 */ /* 0x000fca000f8e00ff */
[----:B-----5:R0:W1:Y:S01]  /*c130*/  LDS.128 R24, [R2+0x28cd0] ;  /* 0x028cd00002187984 */ /* 0x0200620000000c00 */
        /* <DEDUP_REMOVED lines=20> */
[----:B------:R-:W-:Y:S02]  /*c280*/  MOV R36, R2 ;  /* 0x0000000200247202 */ /* 0x000fe40000000f00 */
[----:B--2---:R-:W-:-:S02]  /*c290*/  MOV R37, R3 ;  /* 0x0000000300257202 */ /* 0x004fc40000000f00 */
[----:B------:R-:W-:Y:S02]  /*c2a0*/  F2FP.BF16.F32.PACK_AB R90, R93, R92 ;  /* 0x0000005c5d5a723e */ /* 0x000fe400000010ff */
[----:B------:R-:W-:Y:S01]  /*c2b0*/  F2FP.BF16.F32.PACK_AB R91, R41, R91 ;  /* 0x0000005b295b723e */ /* 0x000fe200000010ff */
[----:B------:R-:W-:Y:S01]  /*c2c0*/  IMAD.WIDE R118, R210, 0x2, R36 ;  /* 0x00000002d2767825 */ /* 0x000fe200078e0224 */
[----:B------:R-:W-:Y:S02]  /*c2d0*/  F2FP.BF16.F32.PACK_AB R96, R97, R96 ;  /* 0x000000606160723e */ /* 0x000fe400000010ff */
[----:B------:R-:W-:Y:S02]  /*c2e0*/  F2FP.BF16.F32.PACK_AB R97, R66, R42 ;  /* 0x0000002a4261723e */ /* 0x000fe400000010ff */
[C---:B------:R-:W-:Y:S02]  /*c2f0*/  IADD3 R211, P0, R118.reuse, 0x40, RZ ;  /* 0x0000004076d37810 */ /* 0x040fe40007f1e0ff */
[----:B------:R-:W-:-:S02]  /*c300*/  IADD3 R183, P1, R118, 0x20, RZ ;  /* 0x0000002076b77810 */ /* 0x000fc40007f3e0ff */
[C---:B------:R-:W-:Y:S01]  /*c310*/  IADD3 R217, P3, R118.reuse, 0x2000, RZ ;  /* 0x0000200076d97810 */ /* 0x040fe20007f7e0ff */
[--C-:B------:R-:W-:Y:S01]  /*c320*/  IMAD.X R53, RZ, RZ, R119.reuse, P0 ;  /* 0x000000ffff357224 */ /* 0x100fe200000e0677 */
[----:B------:R-:W-:Y:S01]  /*c330*/  LOP3.LUT R52, R211, 0x380, RZ, 0xc0, !PT ;  /* 0x00000380d3347812 */ /* 0x000fe200078ec0ff */
[--C-:B------:R-:W-:Y:S01]  /*c340*/  IMAD.X R49, RZ, RZ, R119.reuse, P1 ;  /* 0x000000ffff317224 */ /* 0x100fe200008e0677 */
[----:B------:R-:W-:Y:S02]  /*c350*/  IADD3 R213, P4, R118, 0x60, RZ ;  /* 0x0000006076d57810 */ /* 0x000fe40007f9e0ff */
[----:B------:R-:W-:Y:S02]  /*c360*/  LOP3.LUT R48, R183, 0x380, RZ, 0xc0, !PT ;  /* 0x00000380b7307812 */ /* 0x000fe400078ec0ff */
[----:B------:R-:W-:Y:S01]  /*c370*/  LOP3.LUT R60, R217, 0x380, RZ, 0xc0, !PT ;  /* 0x00000380d93c7812 */ /* 0x000fe200078ec0ff */
[----:B------:R-:W-:Y:S01]  /*c380*/  IMAD.X R57, RZ, RZ, R119, P4 ;  /* 0x000000ffff397224 */ /* 0x000fe200020e0677 */
[----:B------:R-:W-:-:S02]  /*c390*/  SHF.R.U64 R52, R52, 0x3, RZ ;  /* 0x0000000334347819 */ /* 0x000fc400000012ff */
[----:B------:R-:W-:Y:S02]  /*c3a0*/  IADD3 R68, P5, R118, 0x2040, RZ ;  /* 0x0000204076447810 */ /* 0x000fe40007fbe0ff */
[----:B------:R-:W-:Y:S02]  /*c3b0*/  LOP3.LUT R56, R213, 0x380, RZ, 0xc0, !PT ;  /* 0x00000380d5387812 */ /* 0x000fe400078ec0ff */
[----:B------:R-:W-:Y:S01]  /*c3c0*/  SHF.R.U64 R48, R48, 0x3, RZ ;  /* 0x0000000330307819 */ /* 0x000fe200000012ff */
[----:B------:R-:W-:Y:S01]  /*c3d0*/  IMAD.X R69, RZ, RZ, R119, P5 ;  /* 0x000000ffff457224 */ /* 0x000fe200028e0677 */
[----:B------:R-:W-:Y:S02]  /*c3e0*/  SHF.R.U64 R60, R60, 0x3, RZ ;  /* 0x000000033c3c7819 */ /* 0x000fe400000012ff */
[C---:B------:R-:W-:Y:S02]  /*c3f0*/  IADD3 R44, P6, R118.reuse, 0x2020, RZ ;  /* 0x00002020762c7810 */ /* 0x040fe40007fde0ff */
[----:B------:R-:W-:-:S02]  /*c400*/  IADD3 R94, P1, R118, 0x4000, RZ ;  /* 0x00004000765e7810 */ /* 0x000fc40007f3e0ff */
[----:B------:R-:W-:Y:S01]  /*c410*/  LOP3.LUT R52, R52, R211, RZ, 0x3c, !PT ;  /* 0x000000d334347212 */ /* 0x000fe200078e3cff */
[--C-:B------:R-:W-:Y:S01]  /*c420*/  IMAD.X R65, RZ, RZ, R119.reuse, P6 ;  /* 0x000000ffff417224 */ /* 0x100fe200030e0677 */
[----:B------:R-:W-:Y:S01]  /*c430*/  LOP3.LUT R211, R68, 0x380, RZ, 0xc0, !PT ;  /* 0x0000038044d37812 */ /* 0x000fe200078ec0ff */
[----:B------:R-:W-:Y:S01]  /*c440*/  IMAD.X R95, RZ, RZ, R119, P1 ;  /* 0x000000ffff5f7224 */ /* 0x000fe200008e0677 */
[----:B------:R-:W-:Y:S02]  /*c450*/  LOP3.LUT R11, R118, 0x380, RZ, 0xc0, !PT ;  /* 0x00000380760b7812 */ /* 0x000fe400078ec0ff */
[----:B------:R-:W-:Y:S02]  /*c460*/  SHF.R.U64 R56, R56, 0x3, RZ ;  /* 0x0000000338387819 */ /* 0x000fe400000012ff */
[----:B------:R-:W-:Y:S02]  /*c470*/  LOP3.LUT R48, R48, R183, RZ, 0x3c, !PT ;  /* 0x000000b730307212 */ /* 0x000fe400078e3cff */
[----:B------:R-:W-:-:S02]  /*c480*/  LOP3.LUT R60, R60, R217, RZ, 0x3c, !PT ;  /* 0x000000d93c3c7212 */ /* 0x000fc400078e3cff */
[----:B------:R-:W-:Y:S02]  /*c490*/  IADD3 R72, P2, R118, 0x2060, RZ ;  /* 0x0000206076487810 */ /* 0x000fe40007f5e0ff */
[----:B------:R-:W-:Y:S02]  /*c4a0*/  LOP3.LUT R183, R44, 0x380, RZ, 0xc0, !PT ;  /* 0x000003802cb77812 */ /* 0x000fe400078ec0ff */
[----:B------:R-:W-:Y:S01]  /*c4b0*/  LOP3.LUT R217, R94, 0x380, RZ, 0xc0, !PT ;  /* 0x000003805ed97812 */ /* 0x000fe200078ec0ff */
[----:B------:R-:W-:Y:S01]  /*c4c0*/  IMAD.X R73, RZ, RZ, R119, P2 ;  /* 0x000000ffff497224 */ /* 0x000fe200010e0677 */
[----:B------:R-:W-:Y:S02]  /*c4d0*/  SHF.R.U64 R211, R211, 0x3, RZ ;  /* 0x00000003d3d37819 */ /* 0x000fe400000012ff */
[----:B------:R-:W-:Y:S02]  /*c4e0*/  IADD3 R30, P4, R118, 0x4040, RZ ;  /* 0x00004040761e7810 */ /* 0x000fe40007f9e0ff */
[----:B------:R-:W-:-:S02]  /*c4f0*/  SHF.R.U64 R11, R11, 0x3, RZ ;  /* 0x000000030b0b7819 */ /* 0x000fc400000012ff */
[----:B------:R-:W-:Y:S01]  /*c500*/  LOP3.LUT R56, R56, R213, RZ, 0x3c, !PT ;  /* 0x000000d538387212 */ /* 0x000fe200078e3cff */
[----:B------:R-:W-:Y:S01]  /*c510*/  IMAD.X R103, RZ, RZ, R119, P4 ;  /* 0x000000ffff677224 */ /* 0x000fe200020e0677 */
[----:B------:R-:W-:Y:S02]  /*c520*/  LOP3.LUT R213, R72, 0x380, RZ, 0xc0, !PT ;  /* 0x0000038048d57812 */ /* 0x000fe400078ec0ff */
[----:B------:R-:W-:Y:S02]  /*c530*/  SHF.R.U64 R183, R183, 0x3, RZ ;  /* 0x00000003b7b77819 */ /* 0x000fe400000012ff */
[----:B------:R-:W-:Y:S02]  /*c540*/  SHF.R.U64 R217, R217, 0x3, RZ ;  /* 0x00000003d9d97819 */ /* 0x000fe400000012ff */
[----:B------:R-:W-:Y:S02]  /*c550*/  IADD3 R4, P0, R118, 0x4020, RZ ;  /* 0x0000402076047810 */ /* 0x000fe40007f1e0ff */
[----:B------:R-:W-:-:S02]  /*c560*/  IADD3.X R61, RZ, R119, RZ, P3, !PT ;  /* 0x00000077ff3d7210 */ /* 0x000fc40001ffe4ff */
[C---:B------:R-:W-:Y:S01]  /*c570*/  IADD3 R6, P6, R118.reuse, 0x6000, RZ ;  /* 0x0000600076067810 */ /* 0x040fe20007fde0ff */
[--C-:B------:R-:W-:Y:S01]  /*c580*/  IMAD.X R99, RZ, RZ, R119.reuse, P0 ;  /* 0x000000ffff637224 */ /* 0x100fe200000e0677 */
[C---:B------:R-:W-:Y:S02]  /*c590*/  IADD3 R34, P3, R118.reuse, 0x4060, RZ ;  /* 0x0000406076227810 */ /* 0x040fe40007f7e0ff */
[C---:B------:R-:W-:Y:S01]  /*c5a0*/  IADD3 R3, P5, R118.reuse, 0x6020, RZ ;  /* 0x0000602076037810 */ /* 0x040fe20007fbe0ff */
[--C-:B------:R-:W-:Y:S01]  /*c5b0*/  IMAD.X R111, RZ, RZ, R119.reuse, P6 ;  /* 0x000000ffff6f7224 */ /* 0x100fe200030e0677 */
[C---:B------:R-:W-:Y:S01]  /*c5c0*/  IADD3 R10, P2, R118.reuse, 0x6040, RZ ;  /* 0x00006040760a7810 */ /* 0x040fe20007f5e0ff */
[----:B------:R-:W-:Y:S01]  /*c5d0*/  IMAD.X R107, RZ, RZ, R119, P3 ;  /* 0x000000ffff6b7224 */ /* 0x000fe200018e0677 */
[----:B-1----:R-:W-:Y:S02]  /*c5e0*/  IADD3 R24, P1, R118, 0x6060, RZ ;  /* 0x0000606076187810 */ /* 0x002fe40007f3e0ff */
[----:B------:R-:W-:-:S02]  /*c5f0*/  LOP3.LUT R68, R211, R68, RZ, 0x3c, !PT ;  /* 0x00000044d3447212 */ /* 0x000fc400078e3cff */
[----:B------:R-:W-:Y:S01]  /*c600*/  LOP3.LUT R118, R11, R118, RZ, 0x3c, !PT ;  /* 0x000000760b767212 */ /* 0x000fe200078e3cff */
[--C-:B------:R-:W-:Y:S01]  /*c610*/  IMAD.X R11, RZ, RZ, R119.reuse, P2 ;  /* 0x000000ffff0b7224 */ /* 0x100fe200010e0677 */
[----:B------:R-:W-:Y:S01]  /*c620*/  LOP3.LUT R211, R30, 0x380, RZ, 0xc0, !PT ;  /* 0x000003801ed37812 */ /* 0x000fe200078ec0ff */
[----:B------:R-:W-:Y:S01]  /*c630*/  IMAD.X R45, RZ, RZ, R119, P1 ;  /* 0x000000ffff2d7224 */ /* 0x000fe200008e0677 */
[----:B------:R-:W-:Y:S02]  /*c640*/  SHF.R.U64 R213, R213, 0x3, RZ ;  /* 0x00000003d5d57819 */ /* 0x000fe400000012ff */
[----:B------:R-:W-:Y:S02]  /*c650*/  LOP3.LUT R64, R183, R44, RZ, 0x3c, !PT ;  /* 0x0000002cb7407212 */ /* 0x000fe400078e3cff */
[----:B------:R-:W-:Y:S02]  /*c660*/  LOP3.LUT R94, R217, R94, RZ, 0x3c, !PT ;  /* 0x0000005ed95e7212 */ /* 0x000fe400078e3cff */
[----:B------:R-:W-:-:S02]  /*c670*/  LOP3.LUT R183, R4, 0x380, RZ, 0xc0, !PT ;  /* 0x0000038004b77812 */ /* 0x000fc400078ec0ff */
[----:B------:R-:W-:Y:S02]  /*c680*/  LOP3.LUT R217, R6, 0x380, RZ, 0xc0, !PT ;  /* 0x0000038006d97812 */ /* 0x000fe400078ec0ff */
[-C--:B------:R-:W-:Y:S02]  /*c690*/  IADD3.X R115, RZ, R119.reuse, RZ, P5, !PT ;  /* 0x00000077ff737210 */ /* 0x080fe40002ffe4ff */
[----:B------:R-:W-:Y:S02]  /*c6a0*/  SHF.R.U64 R211, R211, 0x3, RZ ;  /* 0x00000003d3d37819 */ /* 0x000fe400000012ff */
[----:B------:R-:W-:Y:S02]  /*c6b0*/  MOV R118, R118 ;  /* 0x0000007600767202 */ /* 0x000fe40000000f00 */
[----:B------:R-:W-:Y:S02]  /*c6c0*/  LOP3.LUT R72, R213, R72, RZ, 0x3c, !PT ;  /* 0x00000048d5487212 */ /* 0x000fe400078e3cff */
[----:B------:R-:W-:-:S02]  /*c6d0*/  LOP3.LUT R119, R10, 0x380, RZ, 0xc0, !PT ;  /* 0x000003800a777812 */ /* 0x000fc400078ec0ff */
[----:B------:R-:W-:Y:S02]  /*c6e0*/  LOP3.LUT R213, R34, 0x380, RZ, 0xc0, !PT ;  /* 0x0000038022d57812 */ /* 0x000fe400078ec0ff */
[----:B------:R-:W-:Y:S02]  /*c6f0*/  SHF.R.U64 R183, R183, 0x3, RZ ;  /* 0x00000003b7b77819 */ /* 0x000fe400000012ff */
[----:B------:R-:W-:Y:S02]  /*c700*/  SHF.R.U64 R217, R217, 0x3, RZ ;  /* 0x00000003d9d97819 */ /* 0x000fe400000012ff */
[----:B------:R-:W-:Y:S02]  /*c710*/  LOP3.LUT R102, R211, R30, RZ, 0x3c, !PT ;  /* 0x0000001ed3667212 */ /* 0x000fe400078e3cff */
[----:B------:R-:W-:Y:S02]  /*c720*/  LOP3.LUT R30, R24, 0x380, RZ, 0xc0, !PT ;  /* 0x00000380181e7812 */ /* 0x000fe400078ec0ff */
[----:B------:R-:W-:-:S02]  /*c730*/  SHF.R.U64 R119, R119, 0x3, RZ ;  /* 0x0000000377777819 */ /* 0x000fc400000012ff */
[----:B------:R-:W-:Y:S02]  /*c740*/  SHF.R.U64 R213, R213, 0x3, RZ ;  /* 0x00000003d5d57819 */ /* 0x000fe400000012ff */
[----:B------:R-:W-:Y:S02]  /*c750*/  LOP3.LUT R98, R183, R4, RZ, 0x3c, !PT ;  /* 0x00000004b7627212 */ /* 0x000fe400078e3cff */
[----:B------:R-:W-:Y:S02]  /*c760*/  LOP3.LUT R110, R217, R6, RZ, 0x3c, !PT ;  /* 0x00000006d96e7212 */ /* 0x000fe400078e3cff */
[----:B------:R-:W-:Y:S02]  /*c770*/  F2FP.BF16.F32.PACK_AB R4, R179, R181 ;  /* 0x000000b5b304723e */ /* 0x000fe400000010ff */
[----:B------:R-:W-:Y:S01]  /*c780*/  F2FP.BF16.F32.PACK_AB R6, R177, R180 ;  /* 0x000000b4b106723e */ /* 0x000fe200000010ff */
[----:B------:R-:W-:Y:S01]  /*c790*/  BAR.SYNC.DEFER_BLOCKING 0x1, 0x100 ;  /* 0x0044000000007b1d */ /* 0x000fe20000010000 */
[----:B------:R-:W-:-:S02]  /*c7a0*/  LOP3.LUT R0, R3, 0x380, RZ, 0xc0, !PT ;  /* 0x0000038003007812 */ /* 0x000fc400078ec0ff */
[----:B------:R-:W-:Y:S02]  /*c7b0*/  SHF.R.U64 R177, R30, 0x3, RZ ;  /* 0x000000031eb17819 */ /* 0x000fe400000012ff */
[----:B------:R-:W-:Y:S02]  /*c7c0*/  LOP3.LUT R10, R119, R10, RZ, 0x3c, !PT ;  /* 0x0000000a770a7212 */ /* 0x000fe400078e3cff */
[----:B------:R-:W-:Y:S02]  /*c7d0*/  LOP3.LUT R106, R213, R34, RZ, 0x3c, !PT ;  /* 0x00000022d56a7212 */ /* 0x000fe400078e3cff */
[----:B------:R-:W-:Y:S02]  /*c7e0*/  MOV R48, R48 ;  /* 0x0000003000307202 */ /* 0x000fe40000000f00 */
[----:B------:R-:W-:Y:S02]  /*c7f0*/  F2FP.BF16.F32.PACK_AB R30, R174, R176 ;  /* 0x000000b0ae1e723e */ /* 0x000fe400000010ff */
[----:B------:R-:W-:-:S02]  /*c800*/  MOV R52, R52 ;  /* 0x0000003400347202 */ /* 0x000fc40000000f00 */
[----:B------:R-:W-:Y:S02]  /*c810*/  F2FP.BF16.F32.PACK_AB R34, R171, R173 ;  /* 0x000000adab22723e */ /* 0x000fe400000010ff */
[----:B------:R-:W-:Y:S02]  /*c820*/  SHF.R.U64 R0, R0, 0x3, RZ ;  /* 0x0000000300007819 */ /* 0x000fe400000012ff */
[----:B------:R-:W-:Y:S02]  /*c830*/  MOV R56, R56 ;  /* 0x0000003800387202 */ /* 0x000fe40000000f00 */
[----:B------:R-:W-:Y:S02]  /*c840*/  MOV R38, R10 ;  /* 0x0000000a00267202 */ /* 0x000fe40000000f00 */
[----:B------:R-:W-:Y:S01]  /*c850*/  MOV R60, R60 ;  /* 0x0000003c003c7202 */ /* 0x000fe20000000f00 */
[----:B------:R1:W-:Y:S01]  /*c860*/  STSM.16.M88.4 [R118], R4 ;  /* 0x0000000476007844 */ /* 0x0003e20000000200 */
[----:B------:R-:W-:-:S02]  /*c870*/  F2FP.BF16.F32.PACK_AB R10, R163, R165 ;  /* 0x000000a5a30a723e */ /* 0x000fc400000010ff */
[----:B------:R-:W-:Y:S01]  /*c880*/  F2FP.BF16.F32.PACK_AB R11, R63, R62 ;  /* 0x0000003e3f0b723e */ /* 0x000fe200000010ff */
[----:B------:R2:W-:Y:S01]  /*c890*/  STSM.16.M88.4 [R48], R28 ;  /* 0x0000001c30007844 */ /* 0x0005e20000000200 */
[----:B------:R-:W-:Y:S02]  /*c8a0*/  MOV R64, R64 ;  /* 0x0000004000407202 */ /* 0x000fe40000000f00 */
[----:B------:R-:W-:Y:S01]  /*c8b0*/  LOP3.LUT R114, R0, R3, RZ, 0x3c, !PT ;  /* 0x0000000300727212 */ /* 0x000fe200078e3cff */
[----:B------:R3:W-:Y:S01]  /*c8c0*/  STSM.16.M88.4 [R52], R32 ;  /* 0x0000002034007844 */ /* 0x0007e20000000200 */
[----:B------:R-:W-:Y:S02]  /*c8d0*/  MOV R68, R68 ;  /* 0x0000004400447202 */ /* 0x000fe40000000f00 */
[----:B------:R-:W-:Y:S02]  /*c8e0*/  MOV R72, R72 ;  /* 0x0000004800487202 */ /* 0x000fe40000000f00 */
[----:B------:R-:W-:-:S02]  /*c8f0*/  LOP3.LUT R44, R177, R24, RZ, 0x3c, !PT ;  /* 0x00000018b12c7212 */ /* 0x000fc400078e3cff */
[----:B------:R-:W-:Y:S02]  /*c900*/  MOV R94, R94 ;  /* 0x0000005e005e7202 */ /* 0x000fe40000000f00 */
[----:B-1----:R-:W-:Y:S02]  /*c910*/  F2FP.BF16.F32.PACK_AB R4, R169, R172 ;  /* 0x000000aca904723e */ /* 0x002fe400000010ff */
[----:B------:R-:W-:Y:S02]  /*c920*/  F2FP.BF16.F32.PACK_AB R5, R51, R50 ;  /* 0x000000323305723e */ /* 0x000fe400000010ff */
[----:B------:R-:W-:Y:S02]  /*c930*/  F2FP.BF16.F32.PACK_AB R6, R166, R170 ;  /* 0x000000aaa606723e */ /* 0x000fe400000010ff */
[----:B------:R-:W-:Y:S02]  /*c940*/  F2FP.BF16.F32.PACK_AB R7, R55, R54 ;  /* 0x000000363707723e */ /* 0x000fe400000010ff */
[----:B--2---:R-:W-:-:S02]  /*c950*/  F2FP.BF16.F32.PACK_AB R28, R159, R161 ;  /* 0x000000a19f1c723e */ /* 0x004fc400000010ff */
[----:B------:R-:W-:Y:S01]  /*c960*/  F2FP.BF16.F32.PACK_AB R29, R75, R74 ;  /* 0x0000004a4b1d723e */ /* 0x000fe200000010ff */
[----:B------:R-:W-:Y:S01]  /*c970*/  STSM.16.M88.4 [R56], R4 ;  /* 0x0000000438007844 */ /* 0x000fe20000000200 */
[----:B------:R-:W-:Y:S02]  /*c980*/  F2FP.BF16.F32.PACK_AB R30, R77, R160 ;  /* 0x000000a04d1e723e */ /* 0x000fe400000010ff */
[----:B------:R-:W-:Y:S01]  /*c990*/  F2FP.BF16.F32.PACK_AB R31, R79, R78 ;  /* 0x0000004e4f1f723e */ /* 0x000fe200000010ff */
[----:B------:R1:W-:Y:S01]  /*c9a0*/  STSM.16.M88.4 [R60], R8 ;  /* 0x000000083c007844 */ /* 0x0003e20000000200 */
[----:B---3--:R-:W-:Y:S02]  /*c9b0*/  F2FP.BF16.F32.PACK_AB R32, R81, R157 ;  /* 0x0000009d5120723e */ /* 0x008fe400000010ff */
[----:B------:R-:W-:Y:S01]  /*c9c0*/  F2FP.BF16.F32.PACK_AB R33, R83, R82 ;  /* 0x000000525321723e */ /* 0x000fe200000010ff */
[----:B------:R-:W-:Y:S01]  /*c9d0*/  STSM.16.M88.4 [R64], R12 ;  /* 0x0000000c40007844 */ /* 0x000fe20000000200 */
[----:B------:R-:W-:-:S02]  /*c9e0*/  F2FP.BF16.F32.PACK_AB R34, R85, R84 ;  /* 0x000000545522723e */ /* 0x000fc400000010ff */
[----:B------:R-:W-:Y:S01]  /*c9f0*/  F2FP.BF16.F32.PACK_AB R35, R87, R86 ;  /* 0x000000565723723e */ /* 0x000fe200000010ff */
[----:B------:R-:W-:Y:S01]  /*ca00*/  STSM.16.M88.4 [R68], R28 ;  /* 0x0000001c44007844 */ /* 0x000fe20000000200 */
[----:B------:R-:W-:Y:S02]  /*ca10*/  MOV R3, R98 ;  /* 0x0000006200037202 */ /* 0x000fe40000000f00 */
[----:B------:R-:W-:Y:S01]  /*ca20*/  MOV R24, R106 ;  /* 0x0000006a00187202 */ /* 0x000fe20000000f00 */
[----:B------:R-:W-:Y:S01]  /*ca30*/  STSM.16.M88.4 [R72], R32 ;  /* 0x0000002048007844 */ /* 0x000fe20000000200 */
[----:B------:R-:W-:Y:S02]  /*ca40*/  F2FP.BF16.F32.PACK_AB R98, R101, R100 ;  /* 0x000000646562723e */ /* 0x000fe400000010ff */
[----:B------:R-:W-:Y:S01]  /*ca50*/  F2FP.BF16.F32.PACK_AB R99, R70, R58 ;  /* 0x0000003a4663723e */ /* 0x000fe200000010ff */
[----:B------:R-:W-:Y:S01]  /*ca60*/  STSM.16.M88.4 [R94], R88 ;  /* 0x000000585e007844 */ /* 0x000fe20000000200 */
        /* <DEDUP_REMOVED lines=15> */
[----:B------:R2:W-:Y:S01]  /*cb60*/  STSM.16.M88.4 [R24], R112 ;  /* 0x0000007018007844 */ /* 0x0005e20000000200 */
[----:B------:R-:W-:-:S02]  /*cb70*/  MOV R110, R110 ;  /* 0x0000006e006e7202 */ /* 0x000fc40000000f00 */
[----:B------:R-:W-:Y:S02]  /*cb80*/  F2FP.BF16.F32.PACK_AB R122, R125, R124 ;  /* 0x0000007c7d7a723e */ /* 0x000fe400000010ff */
[----:B------:R-:W-:Y:S02]  /*cb90*/  F2FP.BF16.F32.PACK_AB R123, R127, R126 ;  /* 0x0000007e7f7b723e */ /* 0x000fe400000010ff */
[----:B------:R-:W-:Y:S02]  /*cba0*/  F2FP.BF16.F32.PACK_AB R129, R131, R130 ;  /* 0x000000828381723e */ /* 0x000fe400000010ff */
[----:B------:R-:W-:Y:S01]  /*cbb0*/  F2FP.BF16.F32.PACK_AB R136, R137, R136 ;  /* 0x000000888988723e */ /* 0x000fe200000010ff */
[----:B------:R-:W-:Y:S01]  /*cbc0*/  STSM.16.M88.4 [R110], R120 ;  /* 0x000000786e007844 */ /* 0x000fe20000000200 */
[----:B------:R-:W-:Y:S02]  /*cbd0*/  ISETP.NE.U32.AND P0, PT, RZ, UR4, PT ;  /* 0x00000004ff007c0c */ /* 0x000fe4000bf05070 */
[----:B-1----:R-:W-:-:S02]  /*cbe0*/  IADD3 R10, P1, R199, UR4, RZ ;  /* 0x00000004c70a7c10 */ /* 0x002fc4000ff3e0ff */
[----:B------:R-:W-:Y:S01]  /*cbf0*/  F2FP.BF16.F32.PACK_AB R130, R133, R132 ;  /* 0x000000848582723e */ /* 0x000fe200000010ff */
[----:B--2---:R-:W-:Y:S01]  /*cc00*/  IMAD.MOV.U32 R24, RZ, RZ, RZ ;  /* 0x000000ffff187224 */ /* 0x004fe200078e00ff */
[----:B------:R-:W-:Y:S02]  /*cc10*/  F2FP.BF16.F32.PACK_AB R131, R135, R134 ;  /* 0x000000868783723e */ /* 0x000fe400000010ff */
[----:B------:R-:W-:Y:S02]  /*cc20*/  F2FP.BF16.F32.PACK_AB R137, R139, R138 ;  /* 0x0000008a8b89723e */ /* 0x000fe400000010ff */
[----:B------:R-:W-:Y:S01]  /*cc30*/  F2FP.BF16.F32.PACK_AB R144, R145, R144 ;  /* 0x000000909190723e */ /* 0x000fe200000010ff */
[----:B------:R1:W-:Y:S01]  /*cc40*/  STSM.16.M88.4 [R0], R128 ;  /* 0x0000008000007844 */ /* 0x0003e20000000200 */
[----:B------:R-:W-:Y:S02]  /*cc50*/  F2FP.BF16.F32.PACK_AB R138, R141, R140 ;  /* 0x0000008c8d8a723e */ /* 0x000fe400000010ff */
[----:B------:R-:W-:-:S02]  /*cc60*/  F2FP.BF16.F32.PACK_AB R139, R143, R142 ;  /* 0x0000008e8f8b723e */ /* 0x000fc400000010ff */
[----:B------:R-:W-:Y:S02]  /*cc70*/  F2FP.BF16.F32.PACK_AB R145, R147, R146 ;  /* 0x000000929391723e */ /* 0x000fe400000010ff */
[----:B------:R-:W-:Y:S01]  /*cc80*/  MOV R44, R44 ;  /* 0x0000002c002c7202 */ /* 0x000fe20000000f00 */
[----:B------:R-:W-:Y:S01]  /*cc90*/  STSM.16.M88.4 [R38], R136 ;  /* 0x0000008826007844 */ /* 0x000fe20000000200 */
[----:B------:R-:W-:Y:S02]  /*cca0*/  F2FP.BF16.F32.PACK_AB R146, R149, R148 ;  /* 0x000000949592723e */ /* 0x000fe400000010ff */
[----:B------:R-:W-:Y:S02]  /*ccb0*/  F2FP.BF16.F32.PACK_AB R147, R151, R150 ;  /* 0x000000969793723e */ /* 0x000fe400000010ff */
        /* <DEDUP_REMOVED lines=9> */
[----:B-1----:R-:W-:Y:S02]  /*cd50*/  MOV R0, UR4 ;  /* 0x0000000400007c02 */ /* 0x002fe40008000f00 */
[----:B------:R-:W-:Y:S01]  /*cd60*/  @P6 IADD3.X R7, R200, UR5, RZ, P4, !PT ;  /* 0x00000005c8076c10 */ /* 0x000fe2000a7fe4ff */
[----:B------:R1:W5:Y:S01]  /*cd70*/  @P0 LDG.E R24, desc[UR40][R10.64] ;  /* 0x000000280a180981 */ /* 0x000362000c1e1900 */
[----:B------:R-:W-:-:S03]  /*cd80*/  IMAD R5, R192, 0x40, R187 ;  /* 0x00000040c0057824 */ /* 0x000fc600078e02bb */
[----:B------:R1:W5:Y:S01]  /*cd90*/  @P6 LDG.E R0, desc[UR40][R6.64] ;  /* 0x0000002806006981 */ /* 0x000362000c1e1900 */
[----:B------:R-:W-:-:S03]  /*cda0*/  IMAD.WIDE R4, R5, 0x2, R36 ;  /* 0x0000000205047825 */ /* 0x000fc600078e0224 */
[C---:B------:R-:W-:Y:S02]  /*cdb0*/  IADD3 R9, P1, R4.reuse, 0x1000, RZ ;  /* 0x0000100004097810 */ /* 0x040fe40007f3e0ff */
[C---:B------:R-:W-:Y:S02]  /*cdc0*/  IADD3 R13, P2, R4.reuse, 0x2000, RZ ;  /* 0x00002000040d7810 */ /* 0x040fe40007f5e0ff */
[C---:B------:R-:W-:Y:S02]  /*cdd0*/  IADD3 R29, P3, R4.reuse, 0x3000, RZ ;  /* 0x00003000041d7810 */ /* 0x040fe40007f7e0ff */
[----:B------:R-:W-:Y:S02]  /*cde0*/  IADD3 R33, P4, R4, 0x4000, RZ ;  /* 0x0000400004217810 */ /* 0x000fe40007f9e0ff */
[----:B------:R-:W-:Y:S02]  /*cdf0*/  LOP3.LUT R8, R9, 0x380, RZ, 0xc0, !PT ;  /* 0x0000038009087812 */ /* 0x000fe400078ec0ff */
[----:B------:R-:W-:-:S02]  /*ce00*/  LOP3.LUT R12, R13, 0x380, RZ, 0xc0, !PT ;  /* 0x000003800d0c7812 */ /* 0x000fc400078ec0ff */
[----:B------:R-:W-:Y:S02]  /*ce10*/  LOP3.LUT R28, R29, 0x380, RZ, 0xc0, !PT ;  /* 0x000003801d1c7812 */ /* 0x000fe400078ec0ff */
[----:B------:R-:W-:Y:S02]  /*ce20*/  LOP3.LUT R32, R33, 0x380, RZ, 0xc0, !PT ;  /* 0x0000038021207812 */ /* 0x000fe400078ec0ff */
[----:B------:R-:W-:Y:S02]  /*ce30*/  SHF.R.U64 R8, R8, 0x3, RZ ;  /* 0x0000000308087819 */ /* 0x000fe400000012ff */
[----:B------:R-:W-:Y:S02]  /*ce40*/  SHF.R.U64 R12, R12, 0x3, RZ ;  /* 0x000000030c0c7819 */ /* 0x000fe400000012ff */
[----:B------:R-:W-:Y:S02]  /*ce50*/  SHF.R.U64 R28, R28, 0x3, RZ ;  /* 0x000000031c1c7819 */ /* 0x000fe400000012ff */
[----:B------:R-:W-:-:S02]  /*ce60*/  SHF.R.U64 R32, R32, 0x3, RZ ;  /* 0x0000000320207819 */ /* 0x000fc400000012ff */
[----:B------:R-:W-:Y:S02]  /*ce70*/  IADD3 R37, P5, R4, 0x5000, RZ ;  /* 0x0000500004257810 */ /* 0x000fe40007fbe0ff */
        /* <DEDUP_REMOVED lines=8> */
[----:B------:R-:W-:-:S02]  /*cf00*/  P2R R14, PR, RZ, 0x20 ;  /* 0x00000020ff0e7803 */ /* 0x000fc40000000000 */
[C---:B------:R-:W-:Y:S02]  /*cf10*/  IADD3 R41, P1, R4.reuse, 0x6000, RZ ;  /* 0x0000600004297810 */ /* 0x040fe40007f3e0ff */
[C---:B------:R-:W-:Y:S02]  /*cf20*/  IADD3 R45, P2, R4.reuse, 0x7000, RZ ;  /* 0x00007000042d7810 */ /* 0x040fe40007f5e0ff */
[C---:B------:R-:W-:Y:S02]  /*cf30*/  IADD3 R49, P3, R4.reuse, 0x8000, RZ ;  /* 0x0000800004317810 */ /* 0x040fe40007f7e0ff */
[C---:B------:R-:W-:Y:S02]  /*cf40*/  IADD3 R53, P4, R4.reuse, 0x9000, RZ ;  /* 0x0000900004357810 */ /* 0x040fe40007f9e0ff */
[----:B------:R-:W-:Y:S02]  /*cf50*/  IADD3 R57, P5, R4, 0xa000, RZ ;  /* 0x0000a00004397810 */ /* 0x000fe40007fbe0ff */
[----:B------:R-:W-:-:S02]  /*cf60*/  LOP3.LUT R36, R37, 0x380, RZ, 0xc0, !PT ;  /* 0x0000038025247812 */ /* 0x000fc400078ec0ff */
[----:B------:R-:W-:Y:S02]  /*cf70*/  LOP3.LUT R40, R41, 0x380, RZ, 0xc0, !PT ;  /* 0x0000038029287812 */ /* 0x000fe400078ec0ff */
[----:B--2---:R-:W-:Y:S02]  /*cf80*/  LOP3.LUT R44, R45, 0x380, RZ, 0xc0, !PT ;  /* 0x000003802d2c7812 */ /* 0x004fe400078ec0ff */
[----:B------:R-:W-:Y:S02]  /*cf90*/  LOP3.LUT R48, R49, 0x380, RZ, 0xc0, !PT ;  /* 0x0000038031307812 */ /* 0x000fe400078ec0ff */
[----:B------:R-:W-:Y:S02]  /*cfa0*/  LOP3.LUT R52, R53, 0x380, RZ, 0xc0, !PT ;  /* 0x0000038035347812 */ /* 0x000fe400078ec0ff */
[----:B------:R-:W-:Y:S02]  /*cfb0*/  LOP3.LUT R56, R57, 0x380, RZ, 0xc0, !PT ;  /* 0x0000038039387812 */ /* 0x000fe400078ec0ff */
[----:B------:R-:W-:-:S02]  /*cfc0*/  SHF.R.U64 R36, R36, 0x3, RZ ;  /* 0x0000000324247819 */ /* 0x000fc400000012ff */
[----:B------:R-:W-:Y:S02]  /*cfd0*/  SHF.R.U64 R40, R40, 0x3, RZ ;  /* 0x0000000328287819 */ /* 0x000fe400000012ff */
[----:B------:R-:W-:Y:S02]  /*cfe0*/  SHF.R.U64 R44, R44, 0x3, RZ ;  /* 0x000000032c2c7819 */ /* 0x000fe400000012ff */
[----:B------:R-:W-:Y:S02]  /*cff0*/  SHF.R.U64 R48, R48, 0x3, RZ ;  /* 0x0000000330307819 */ /* 0x000fe400000012ff */
[----:B------:R-:W-:Y:S02]  /*d000*/  SHF.R.U64 R52, R52, 0x3, RZ ;  /* 0x0000000334347819 */ /* 0x000fe400000012ff */
[----:B------:R-:W-:Y:S02]  /*d010*/  SHF.R.U64 R56, R56, 0x3, RZ ;  /* 0x0000000338387819 */ /* 0x000fe400000012ff */
[----:B------:R-:W-:-:S02]  /*d020*/  LOP3.LUT R36, R36, R37, RZ, 0x3c, !PT ;  /* 0x0000002524247212 */ /* 0x000fc400078e3cff */
[----:B------:R-:W-:Y:S02]  /*d030*/  LOP3.LUT R40, R40, R41, RZ, 0x3c, !PT ;  /* 0x0000002928287212 */ /* 0x000fe400078e3cff */
[----:B------:R-:W-:Y:S02]  /*d040*/  LOP3.LUT R44, R44, R45, RZ, 0x3c, !PT ;  /* 0x0000002d2c2c7212 */ /* 0x000fe400078e3cff */
[----:B------:R-:W-:Y:S02]  /*d050*/  LOP3.LUT R48, R48, R49, RZ, 0x3c, !PT ;  /* 0x0000003130307212 */ /* 0x000fe400078e3cff */
[----:B------:R-:W-:Y:S02]  /*d060*/  LOP3.LUT R52, R52, R53, RZ, 0x3c, !PT ;  /* 0x0000003534347212 */ /* 0x000fe400078e3cff */
[----:B------:R-:W-:Y:S01]  /*d070*/  LOP3.LUT R56, R56, R57, RZ, 0x3c, !PT ;  /* 0x0000003938387212 */ /* 0x000fe200078e3cff */
[----:B-1----:R-:W-:Y:S06]  /*d080*/  @P6 BRA `(.L_x_3227) ;  /* 0x0000000000106947 */ /* 0x002fec0003800000 */
[----:B------:R-:W-:Y:S05]  /*d090*/  @!P0 BRA `(.L_x_3227) ;  /* 0x00000000000c8947 */ /* 0x000fea0003800000 */
[----:B------:R-:W2:Y:S04]  /*d0a0*/  LDG.E R3, desc[UR40][R10.64] ;  /* 0x000000280a037981 */ /* 0x000ea8000c1e1900 */
[----:B-----5:R-:W2:Y:S02]  /*d0b0*/  LDG.E R0, desc[UR40][R10.64+0x4] ;  /* 0x000004280a007981 */ /* 0x020ea4000c1e1900 */
[----:B--2---:R-:W-:-:S07]  /*d0c0*/  IMAD.IADD R0, R0, 0x1, -R3 ;  /* 0x0000000100007824 */ /* 0x004fce00078e0a03 */
.L_x_3227:
[----:B------:R-:W1:Y:S01]  /*d0d0*/  SHFL.IDX PT, R3, R206, RZ, 0x1f ;  /* 0x00001fffce037589 */ /* 0x000e6200000e0000 */
[----:B------:R-:W-:Y:S01]  /*d0e0*/  ISETP.NE.AND P6, PT, R14, RZ, PT ;  /* 0x000000ff0e00720c */ /* 0x000fe20003fc5270 */
[--C-:B------:R-:W-:Y:S01]  /*d0f0*/  IMAD.X R57, RZ, RZ, R5.reuse, P5 ;  /* 0x000000ffff397224 */ /* 0x100fe200028e0605 */
[C---:B------:R-:W-:Y:S01]  /*d100*/  LOP3.LUT R7, R4.reuse, 0x380, RZ, 0xc0, !PT ;  /* 0x0000038004077812 */ /* 0x040fe200078ec0ff */
[--C-:B------:R-:W-:Y:S01]  /*d110*/  IMAD.X R41, RZ, RZ, R5.reuse, P1 ;  /* 0x000000ffff297224 */ /* 0x100fe200008e0605 */
        /* <DEDUP_REMOVED lines=9> */
[----:B------:R-:W-:Y:S02]  /*d1b0*/  LOP3.LUT R60, R61, 0x380, RZ, 0xc0, !PT ;  /* 0x000003803d3c7812 */ /* 0x000fe400078ec0ff */
[----:B------:R-:W-:Y:S01]  /*d1c0*/  LOP3.LUT R64, R65, 0x380, RZ, 0xc0, !PT ;  /* 0x0000038041407812 */ /* 0x000fe200078ec0ff */
[----:B------:R-:W-:Y:S01]  /*d1d0*/  IMAD.X R77, RZ, RZ, R5, P4 ;  /* 0x000000ffff4d7224 */ /* 0x000fe200020e0605 */
[----:B------:R-:W-:Y:S02]  /*d1e0*/  LOP3.LUT R68, R69, 0x380, RZ, 0xc0, !PT ;  /* 0x0000038045447812 */ /* 0x000fe400078ec0ff */
[----:B------:R-:W-:Y:S02]  /*d1f0*/  LOP3.LUT R72, R73, 0x380, RZ, 0xc0, !PT ;  /* 0x0000038049487812 */ /* 0x000fe400078ec0ff */
[----:B------:R-:W-:Y:S02]  /*d200*/  SHF.R.U64 R60, R60, 0x3, RZ ;  /* 0x000000033c3c7819 */ /* 0x000fe400000012ff */
[----:B-1----:R-:W-:-:S02]  /*d210*/  ISETP.NE.AND P5, PT, R3, RZ, PT ;  /* 0x000000ff0300720c */ /* 0x002fc40003fa5270 */
[----:B------:R-:W-:Y:S02]  /*d220*/  LOP3.LUT R3, R10, 0x380, RZ, 0xc0, !PT ;  /* 0x000003800a037812 */ /* 0x000fe400078ec0ff */
[----:B------:R-:W-:Y:S02]  /*d230*/  SHF.R.U64 R64, R64, 0x3, RZ ;  /* 0x0000000340407819 */ /* 0x000fe400000012ff */
[----:B------:R-:W-:Y:S02]  /*d240*/  SHF.R.U64 R68, R68, 0x3, RZ ;  /* 0x0000000344447819 */ /* 0x000fe400000012ff */
[----:B------:R-:W-:Y:S02]  /*d250*/  SHF.R.U64 R72, R72, 0x3, RZ ;  /* 0x0000000348487819 */ /* 0x000fe400000012ff */
[----:B------:R-:W-:Y:S02]  /*d260*/  SHF.R.U64 R7, R7, 0x3, RZ ;  /* 0x0000000307077819 */ /* 0x000fe400000012ff */
[----:B------:R-:W-:-:S02]  /*d270*/  SHF.R.U64 R3, R3, 0x3, RZ ;  /* 0x0000000303037819 */ /* 0x000fc400000012ff */
[----:B------:R-:W-:Y:S01]  /*d280*/  LOP3.LUT R60, R60, R61, RZ, 0x3c, !PT ;  /* 0x0000003d3c3c7212 */ /* 0x000fe200078e3cff */
[--C-:B------:R-:W-:Y:S01]  /*d290*/  IMAD.X R61, RZ, RZ, R5.reuse, P6 ;  /* 0x000000ffff3d7224 */ /* 0x100fe200030e0605 */
[----:B------:R-:W-:Y:S02]  /*d2a0*/  LOP3.LUT R64, R64, R65, RZ, 0x3c, !PT ;  /* 0x0000004140407212 */ /* 0x000fe400078e3cff */
[----:B------:R-:W-:Y:S01]  /*d2b0*/  LOP3.LUT R68, R68, R69, RZ, 0x3c, !PT ;  /* 0x0000004544447212 */ /* 0x000fe200078e3cff */
[--C-:B------:R-:W-:Y:S01]  /*d2c0*/  IMAD.X R69, RZ, RZ, R5.reuse, P2 ;  /* 0x000000ffff457224 */ /* 0x100fe200010e0605 */
[----:B------:R-:W-:Y:S01]  /*d2d0*/  LOP3.LUT R72, R72, R73, RZ, 0x3c, !PT ;  /* 0x0000004948487212 */ /* 0x000fe200078e3cff */
[--C-:B------:R-:W-:Y:S01]  /*d2e0*/  IMAD.X R73, RZ, RZ, R5.reuse, P3 ;  /* 0x000000ffff497224 */ /* 0x100fe200018e0605 */
[----:B------:R-:W-:Y:S01]  /*d2f0*/  LOP3.LUT R6, R7, R4, RZ, 0x3c, !PT ;  /* 0x0000000407067212 */ /* 0x000fe200078e3cff */
[----:B------:R-:W-:Y:S01]  /*d300*/  IMAD.MOV.U32 R7, RZ, RZ, R5 ;  /* 0x000000ffff077224 */ /* 0x000fe200078e0005 */
[----:B------:R-:W-:-:S02]  /*d310*/  IADD3.X R65, RZ, R5, RZ, P1, !PT ;  /* 0x00000005ff417210 */ /* 0x000fc40000ffe4ff */
[----:B------:R-:W-:Y:S02]  /*d320*/  LOP3.LUT R76, R3, R10, RZ, 0x3c, !PT ;  /* 0x0000000a034c7212 */ /* 0x000fe400078e3cff */
[----:B------:R-:W-:Y:S02]  /*d330*/  SHF.R.S32.HI R80, RZ, 0x1f, R198 ;  /* 0x0000001fff507819 */ /* 0x000fe400000114c6 */
[----:B------:R-:W-:Y:S02]  /*d340*/  SEL R83, R201, RZ, !P0 ;  /* 0x000000ffc9537207 */ /* 0x000fe40004000000 */
[----:B------:R-:W-:Y:S02]  /*d350*/  SEL R205, R205, RZ, !P0 ;  /* 0x000000ffcdcd7207 */ /* 0x000fe40004000000 */
[----:B-----5:R-:W-:Y:S01]  /*d360*/  SHF.R.S32.HI R81, RZ, 0x1f, R24 ;  /* 0x0000001fff517819 */ /* 0x020fe20000011418 */
[----:B------:R-:W-:Y:S06]  /*d370*/  @P5 BRA `(.L_x_3228) ;  /* 0x0000000000645947 */ /* 0x000fec0003800000 */
[----:B------:R-:W-:Y:S01]  /*d380*/  ULDC.64 UR4, c[0x0][0xb70] ;  /* 0x0002dc0000047ab9 */ /* 0x000fe20000000a00 */
[----:B------:R-:W-:Y:S01]  /*d390*/  IMAD.MOV.U32 R4, RZ, RZ, R24 ;  /* 0x000000ffff047224 */ /* 0x000fe200078e0018 */
[----:B------:R-:W-:Y:S01]  /*d3a0*/  LEA R15, R203, R188, 0x6 ;  /* 0x000000bccb0f7211 */ /* 0x000fe200078e30ff */
[----:B------:R-:W-:Y:S02]  /*d3b0*/  IMAD R3, R80, UR4, RZ ;  /* 0x0000000450037c24 */ /* 0x000fe4000f8e02ff */
[----:B------:R-:W-:Y:S02]  /*d3c0*/  IMAD.MOV.U32 R5, RZ, RZ, R81 ;  /* 0x000000ffff057224 */ /* 0x000fe400078e0051 */
[C---:B------:R-:W-:Y:S02]  /*d3d0*/  IMAD R3, R198.reuse, UR5, R3 ;  /* 0x00000005c6037c24 */ /* 0x040fe4000f8e0203 */
[----:B------:R-:W-:Y:S01]  /*d3e0*/  IMAD.WIDE.U32 R4, R198, UR4, R4 ;  /* 0x00000004c6047c25 */ /* 0x000fe2000f8e0004 */
[----:B------:R-:W-:-:S03]  /*d3f0*/  ULDC.64 UR4, c[0x0][0xb78] ;  /* 0x0002de0000047ab9 */ /* 0x000fc60000000a00 */
[----:B------:R-:W-:Y:S02]  /*d400*/  IMAD.IADD R5, R5, 0x1, R3 ;  /* 0x0000000105057824 */ /* 0x000fe400078e0203 */
[----:B------:R-:W-:Y:S02]  /*d410*/  IMAD.MOV R11, RZ, RZ, -R191 ;  /* 0x000000ffff0b7224 */ /* 0x000fe400078e0abf */
[----:B------:R-:W-:Y:S02]  /*d420*/  IMAD R3, R205, UR4, RZ ;  /* 0x00000004cd037c24 */ /* 0x000fe4000f8e02ff */
[C---:B------:R-:W-:Y:S01]  /*d430*/  IMAD.WIDE.U32 R4, R83.reuse, UR4, R4 ;  /* 0x0000000453047c25 */ /* 0x040fe2000f8e0004 */
[----:B------:R-:W-:Y:S02]  /*d440*/  ISETP.NE.AND P0, PT, R190, R11, PT ;  /* 0x0000000bbe00720c */ /* 0x000fe40003f05270 */
[----:B------:R-:W-:Y:S01]  /*d450*/  SHF.R.S32.HI R11, RZ, 0x1f, R15 ;  /* 0x0000001fff0b7819 */ /* 0x000fe2000001140f */
[----:B------:R-:W-:Y:S01]  /*d460*/  IMAD R14, R83, UR5, R3 ;  /* 0x00000005530e7c24 */ /* 0x000fe2000f8e0203 */
[C---:B------:R-:W-:Y:S01]  /*d470*/  IADD3 R10, P2, R15.reuse, R4, RZ ;  /* 0x000000040f0a7210 */ /* 0x040fe20007f5e0ff */
[C---:B------:R-:W-:Y:S01]  /*d480*/  VIADD R3, R15.reuse, 0x8 ;  /* 0x000000080f037836 */ /* 0x040fe20000000000 */
[----:B------:R-:W-:Y:S01]  /*d490*/  ISETP.GE.OR P1, PT, R15, R0, P0 ;  /* 0x000000000f00720c */ /* 0x000fe20000726670 */
[----:B------:R-:W-:Y:S01]  /*d4a0*/  ULDC.64 UR4, c[0x0][0xb40] ;  /* 0x0002d00000047ab9 */ /* 0x000fe20000000a00 */
[----:B------:R-:W-:-:S02]  /*d4b0*/  IADD3.X R11, R11, R5, R14, P2, !PT ;  /* 0x000000050b0b7210 */ /* 0x000fc400017fe40e */
[----:B------:R-:W-:Y:S02]  /*d4c0*/  ISETP.GE.OR P0, PT, R3, R0, P0 ;  /* 0x000000000300720c */ /* 0x000fe40000706670 */
[----:B------:R-:W-:-:S04]  /*d4d0*/  LEA R4, P2, R10, UR4, 0x2 ;  /* 0x000000040a047c11 */ /* 0x000fc8000f8410ff */
[----:B------:R-:W-:-:S05]  /*d4e0*/  LEA.HI.X R5, R10, UR5, R11, 0x2, P2 ;  /* 0x000000050a057c11 */ /* 0x000fca00090f140b */
[----:B------:R1:W-:Y:S04]  /*d4f0*/  @!P1 STG.E desc[UR40][R4.64], R21 ;  /* 0x0000001504009986 */ /* 0x0003e8000c101928 */
[----:B------:R1:W-:Y:S02]  /*d500*/  @!P0 STG.E desc[UR40][R4.64+0x20], R20 ;  /* 0x0000201404008986 */ /* 0x0003e4000c101928 */
.L_x_3228:
[----:B------:R-:W2:Y:S01]  /*d510*/  LDC R90, c[0x0][0xa8c] ;  /* 0x0002a300ff5a7b82 */ /* 0x000ea20000000800 */
[----:B------:R-:W-:Y:S01]  /*d520*/  ULDC.64 UR4, c[0x0][0xaa0] ;  /* 0x0002a80000047ab9 */ /* 0x000fe20000000a00 */
[--C-:B-1----:R-:W-:Y:S01]  /*d530*/  SHF.R.S32.HI R21, RZ, 0x1f, R187.reuse ;  /* 0x0000001fff157819 */ /* 0x102fe200000114bb */
[----:B------:R-:W-:Y:S01]  /*d540*/  IMAD R3, R81, UR4, RZ ;  /* 0x0000000451037c24 */ /* 0x000fe2000f8e02ff */
[----:B------:R-:W5:Y:S01]  /*d550*/  LD.E.128 R4, desc[UR40][R6.64] ;  /* 0x0000002806047980 */ /* 0x000f62000c101d00 */
[----:B------:R-:W-:Y:S02]  /*d560*/  IMAD.MOV.U32 R20, RZ, RZ, R187 ;  /* 0x000000ffff147224 */ /* 0x000fe400078e00bb */
[C---:B------:R-:W-:Y:S01]  /*d570*/  IMAD R3, R24.reuse, UR5, R3 ;  /* 0x0000000518037c24 */ /* 0x040fe2000f8e0203 */
[----:B------:R-:W5:Y:S01]  /*d580*/  LD.E.128 R8, desc[UR40][R8.64] ;  /* 0x0000002808087980 */ /* 0x000f62000c101d00 */
[----:B------:R-:W-:Y:S01]  /*d590*/  IMAD.WIDE.U32 R20, R24, UR4, R20 ;  /* 0x0000000418147c25 */ /* 0x000fe2000f8e0014 */
[----:B------:R-:W-:-:S02]  /*d5a0*/  ULDC.64 UR4, c[0x0][0xae0] ;  /* 0x0002b80000047ab9 */ /* 0x000fc40000000a00 */
[----:B------:R-:W5:Y:S01]  /*d5b0*/  LD.E.128 R12, desc[UR40][R12.64] ;  /* 0x000000280c0c7980 */ /* 0x000f62000c101d00 */
[----:B------:R-:W-:Y:S02]  /*d5c0*/  IMAD.IADD R21, R21, 0x1, R3 ;  /* 0x0000000115157824 */ /* 0x000fe400078e0203 */
[----:B------:R-:W-:Y:S01]  /*d5d0*/  VIADD R3, R187, 0x40 ;  /* 0x00000040bb037836 */ /* 0x000fe20000000000 */
[----:B------:R-:W5:Y:S01]  /*d5e0*/  LD.E.128 R28, desc[UR40][R28.64] ;  /* 0x000000281c1c7980 */ /* 0x000f62000c101d00 */
[----:B------:R-:W-:Y:S02]  /*d5f0*/  IMAD R81, R80, UR4, RZ ;  /* 0x0000000450517c24 */ /* 0x000fe4000f8e02ff */
[----:B------:R-:W-:Y:S01]  /*d600*/  IMAD R85, R203, -0x40, R0 ;  /* 0xffffffc0cb557824 */ /* 0x000fe200078e0200 */
[----:B------:R-:W5:Y:S01]  /*d610*/  LD.E.128 R32, desc[UR40][R32.64] ;  /* 0x0000002820207980 */ /* 0x000f62000c101d00 */
[----:B------:R-:W-:Y:S01]  /*d620*/  VIADD R0, R192, 0x20 ;  /* 0x00000020c0007836 */ /* 0x000fe20000000000 */
[----:B--2---:R-:W-:-:S02]  /*d630*/  ISETP.GE.AND P3, PT, R3, R90, PT ;  /* 0x0000005a0300720c */ /* 0x004fc40003f66270 */
[----:B------:R-:W5:Y:S01]  /*d640*/  LD.E.128 R36, desc[UR40][R36.64] ;  /* 0x0000002824247980 */ /* 0x000f62000c101d00 */
[C---:B------:R-:W-:Y:S01]  /*d650*/  IMAD R81, R198.reuse, UR5, R81 ;  /* 0x00000005c6517c24 */ /* 0x040fe2000f8e0251 */
[C---:B------:R-:W-:Y:S01]  /*d660*/  ISETP.GE.AND P2, PT, R187.reuse, R90, PT ;  /* 0x0000005abb00720c */ /* 0x040fe20003f46270 */
[----:B------:R-:W-:Y:S01]  /*d670*/  IMAD.WIDE.U32 R20, R198, UR4, R20 ;  /* 0x00000004c6147c25 */ /* 0x000fe2000f8e0014 */
[----:B------:R-:W5:Y:S01]  /*d680*/  LD.E.128 R40, desc[UR40][R40.64] ;  /* 0x0000002828287980 */ /* 0x000f62000c101d00 */
[----:B------:R-:W-:Y:S01]  /*d690*/  SEL R24, RZ, 0xffffffff, P3 ;  /* 0xffffffffff187807 */ /* 0x000fe20001800000 */
[----:B------:R-:W-:Y:S02]  /*d6a0*/  ULDC.64 UR4, c[0x0][0xae8] ;  /* 0x0002ba0000047ab9 */ /* 0x000fe40000000a00 */
[----:B------:R-:W5:Y:S01]  /*d6b0*/  LD.E.128 R44, desc[UR40][R44.64] ;  /* 0x000000282c2c7980 */ /* 0x000f62000c101d00 */
[----:B------:R-:W-:-:S03]  /*d6c0*/  VIADD R86, R187, 0x80 ;  /* 0x00000080bb567836 */ /* 0x000fc60000000000 */
[----:B------:R-:W5:Y:S01]  /*d6d0*/  LD.E.128 R48, desc[UR40][R48.64] ;  /* 0x0000002830307980 */ /* 0x000f62000c101d00 */
[----:B------:R-:W-:-:S03]  /*d6e0*/  VIADD R87, R187, 0xc0 ;  /* 0x000000c0bb577836 */ /* 0x000fc60000000000 */
[----:B------:R-:W5:Y:S04]  /*d6f0*/  LD.E.128 R52, desc[UR40][R52.64] ;  /* 0x0000002834347980 */ /* 0x000f68000c101d00 */
[----:B------:R-:W5:Y:S04]  /*d700*/  LD.E.128 R56, desc[UR40][R56.64] ;  /* 0x0000002838387980 */ /* 0x000f68000c101d00 */
[----:B------:R-:W5:Y:S04]  /*d710*/  LD.E.128 R60, desc[UR40][R60.64] ;  /* 0x000000283c3c7980 */ /* 0x000f68000c101d00 */
[----:B------:R-:W5:Y:S04]  /*d720*/  LD.E.128 R64, desc[UR40][R64.64] ;  /* 0x0000002840407980 */ /* 0x000f68000c101d00 */
[----:B------:R-:W5:Y:S04]  /*d730*/  LD.E.128 R68, desc[UR40][R68.64] ;  /* 0x0000002844447980 */ /* 0x000f68000c101d00 */
[----:B------:R-:W5:Y:S04]  /*d740*/  LD.E.128 R72, desc[UR40][R72.64] ;  /* 0x0000002848487980 */ /* 0x000f68000c101d00 */
[----:B------:R-:W5:Y:S01]  /*d750*/  LD.E.128 R76, desc[UR40][R76.64] ;  /* 0x000000284c4c7980 */ /* 0x000f62000c101d00 */
[----:B------:R-:W-:Y:S01]  /*d760*/  ISETP.GE.AND P0, PT, R0, R85, PT ;  /* 0x000000550000720c */ /* 0x000fe20003f06270 */
[----:B------:R-:W-:Y:S01]  /*d770*/  IMAD.IADD R21, R21, 0x1, R81 ;  /* 0x0000000115157824 */ /* 0x000fe200078e0251 */
[----:B------:R-:W-:Y:S01]  /*d780*/  SEL R0, RZ, 0x1, P2 ;  /* 0x00000001ff007807 */ /* 0x000fe20001000000 */
[----:B------:R-:W-:Y:S01]  /*d790*/  @!PT LDS RZ, [RZ] ;  /* 0x00000000fffff984 */ /* 0x000fe20000000800 */
[----:B------:R-:W-:Y:S01]  /*d7a0*/  @!PT LDS RZ, [RZ] ;  /* 0x00000000fffff984 */ /* 0x000fe20000000800 */
[----:B------:R-:W-:Y:S01]  /*d7b0*/  @!PT LDS RZ, [RZ] ;  /* 0x00000000fffff984 */ /* 0x000fe20000000800 */
[----:B------:R-:W-:Y:S01]  /*d7c0*/  @!PT LDS RZ, [RZ] ;  /* 0x00000000fffff984 */ /* 0x000fe20000000800 */
[----:B------:R1:W-:Y:S06]  /*d7d0*/  MEMBAR.ALL.CTA ;  /* 0x0000000000007992 */ /* 0x0003ec0000008000 */
[----:B-1----:R-:W1:Y:S01]  /*d7e0*/  FENCE.VIEW.ASYNC.S ;  /* 0x00000000000073c6 */ /* 0x002e620000000000 */
[----:B------:R-:W-:Y:S01]  /*d7f0*/  SHF.L.U32 R81, R24, 0x1, RZ ;  /* 0x0000000118517819 */ /* 0x000fe200000006ff */
[C---:B------:R-:W-:Y:S01]  /*d800*/  VIADD R88, R187.reuse, 0x100 ;  /* 0x00000100bb587836 */ /* 0x040fe20000000000 */
[-C--:B------:R-:W-:Y:S01]  /*d810*/  ISETP.GE.AND P2, PT, R86, R90.reuse, PT ;  /* 0x0000005a5600720c */ /* 0x080fe20003f46270 */
[----:B------:R-:W-:Y:S01]  /*d820*/  VIADD R89, R187, 0x140 ;  /* 0x00000140bb597836 */ /* 0x000fe20000000000 */
[----:B------:R-:W-:Y:S01]  /*d830*/  ISETP.GE.AND P3, PT, R87, R90, PT ;  /* 0x0000005a5700720c */ /* 0x000fe20003f66270 */
[----:B------:R-:W-:Y:S01]  /*d840*/  VIADD R80, R187, 0x180 ;  /* 0x00000180bb507836 */ /* 0x000fe20000000000 */
[----:B------:R-:W-:Y:S01]  /*d850*/  LOP3.LUT R0, R81, 0x2, R0, 0xe2, !PT ;  /* 0x0000000251007812 */ /* 0x000fe200078ee200 */
[----:B------:R-:W-:Y:S01]  /*d860*/  VIADD R82, R187, 0x1c0 ;  /* 0x000001c0bb527836 */ /* 0x000fe20000000000 */
[----:B------:R-:W-:Y:S01]  /*d870*/  SEL R81, RZ, 0x4, P2 ;  /* 0x00000004ff517807 */ /* 0x000fe20001000000 */
[----:B------:R-:W-:Y:S01]  /*d880*/  BSSY B1, `(.L_x_3229) ;  /* 0x0000033000017945 */ /* 0x000fe20003800000 */
[----:B------:R-:W-:-:S02]  /*d890*/  SEL R24, RZ, 0x8, P3 ;  /* 0x00000008ff187807 */ /* 0x000fc40001800000 */
[----:B------:R-:W-:Y:S02]  /*d8a0*/  ISETP.GE.AND P2, PT, R88, R90, PT ;  /* 0x0000005a5800720c */ /* 0x000fe40003f46270 */
[----:B------:R-:W-:Y:S01]  /*d8b0*/  LOP3.LUT R24, R24, R0, R81, 0xfe, !PT ;  /* 0x0000000018187212 */ /* 0x000fe200078efe51 */
[----:B------:R-:W-:Y:S01]  /*d8c0*/  VIADD R0, R2, 0x28c20 ;  /* 0x00028c2002007836 */ /* 0x000fe20000000000 */
[-C--:B------:R-:W-:Y:S02]  /*d8d0*/  ISETP.GE.AND P3, PT, R89, R90.reuse, PT ;  /* 0x0000005a5900720c */ /* 0x080fe40003f66270 */
[----:B------:R-:W-:Y:S02]  /*d8e0*/  ISETP.GE.AND P4, PT, R80, R90, PT ;  /* 0x0000005a5000720c */ /* 0x000fe40003f86270 */
[----:B------:R-:W-:Y:S02]  /*d8f0*/  ISETP.GE.AND P1, PT, R192, R85, PT ;  /* 0x00000055c000720c */ /* 0x000fe40003f26270 */
[----:B------:R-:W-:-:S02]  /*d900*/  SEL R81, RZ, 0x10, P2 ;  /* 0x00000010ff517807 */ /* 0x000fc40001000000 */
[----:B------:R-:W-:Y:S02]  /*d910*/  SEL R80, RZ, 0x20, P3 ;  /* 0x00000020ff507807 */ /* 0x000fe40001800000 */
[----:B------:R-:W-:Y:S02]  /*d920*/  PRMT R0, RZ, 0x654, R0 ;  /* 0x00000654ff007816 */ /* 0x000fe40000000000 */
[----:B------:R-:W-:Y:S01]  /*d930*/  LOP3.LUT R81, R80, R24, R81, 0xfe, !PT ;  /* 0x0000001850517212 */ /* 0x000fe200078efe51 */
[----:B------:R-:W-:Y:S01]  /*d940*/  IMAD R24, R205, UR4, RZ ;  /* 0x00000004cd187c24 */ /* 0x000fe2000f8e02ff */
[----:B-1----:R1:W-:Y:S01]  /*d950*/  SYNCS.ARRIVE.TRANS64.RED.A1T0 RZ, [R0+URZ], RZ ;  /* 0x000000ff00ff79a7 */ /* 0x0023e2000810043f */
[----:B------:R-:W-:Y:S02]  /*d960*/  ISETP.GE.AND P2, PT, R82, R90, PT ;  /* 0x0000005a5200720c */ /* 0x000fe40003f46270 */
[C---:B------:R-:W-:Y:S01]  /*d970*/  IMAD R85, R83.reuse, UR5, R24 ;  /* 0x0000000553557c24 */ /* 0x040fe2000f8e0218 */
[----:B------:R-:W-:Y:S01]  /*d980*/  SHF.R.S32.HI R193, RZ, 0x1f, R192 ;  /* 0x0000001fffc17819 */ /* 0x000fe200000114c0 */
[----:B------:R-:W-:Y:S01]  /*d990*/  IMAD.WIDE.U32 R82, R83, UR4, R20 ;  /* 0x0000000453527c25 */ /* 0x000fe2000f8e0014 */
[----:B------:R-:W-:-:S02]  /*d9a0*/  SEL R21, RZ, 0x80, P2 ;  /* 0x00000080ff157807 */ /* 0x000fc40001000000 */
[----:B-1----:R-:W-:Y:S01]  /*d9b0*/  SEL R0, RZ, 0x40, P4 ;  /* 0x00000040ff007807 */ /* 0x002fe20002000000 */
[----:B------:R-:W-:-:S03]  /*d9c0*/  IMAD.IADD R91, R83, 0x1, R85 ;  /* 0x00000001535b7824 */ /* 0x000fc600078e0255 */
[----:B------:R-:W-:Y:S01]  /*d9d0*/  LOP3.LUT R0, R81, R0, RZ, 0xfc, !PT ;  /* 0x0000000051007212 */ /* 0x000fe200078efcff */
[----:B------:R-:W-:-:S03]  /*d9e0*/  IMAD.WIDE R80, R203, 0x40, R192 ;  /* 0x00000040cb507825 */ /* 0x000fc600078e02c0 */
[----:B------:R-:W-:Y:S01]  /*d9f0*/  LOP3.LUT R24, R0, R21, RZ, 0xfc, !PT ;  /* 0x0000001500187212 */ /* 0x000fe200078efcff */
[----:B------:R-:W-:Y:S06]  /*da00*/  @P1 BRA `(.L_x_3230) ;  /* 0x0000000000681947 */ /* 0x000fec0003800000 */
[----:B------:R-:W-:Y:S01]  /*da10*/  ULDC.64 UR4, c[0x0][0xad8] ;  /* 0x0002b60000047ab9 */ /* 0x000fe20000000a00 */
[----:B------:R-:W-:Y:S01]  /*da20*/  IMAD.MOV.U32 R20, RZ, RZ, R82 ;  /* 0x000000ffff147224 */ /* 0x000fe200078e0052 */
[-C--:B------:R-:W-:Y:S01]  /*da30*/  ISETP.GE.AND P2, PT, R187, R90.reuse, PT ;  /* 0x0000005abb00720c */ /* 0x080fe20003f46270 */
[----:B------:R-:W-:Y:S01]  /*da40*/  IMAD R85, R81, UR4, RZ ;  /* 0x0000000451557c24 */ /* 0x000fe2000f8e02ff */
[-C--:B------:R-:W-:Y:S01]  /*da50*/  ISETP.GE.AND P3, PT, R3, R90.reuse, PT ;  /* 0x0000005a0300720c */ /* 0x080fe20003f66270 */
[----:B------:R-:W-:Y:S01]  /*da60*/  IMAD.MOV.U32 R21, RZ, RZ, R91 ;  /* 0x000000ffff157224 */ /* 0x000fe200078e005b */
[----:B------:R-:W-:Y:S01]  /*da70*/  ISETP.GE.AND P4, PT, R89, R90, PT ;  /* 0x0000005a5900720c */ /* 0x000fe20003f86270 */
[----:B------:R-:W-:Y:S01]  /*da80*/  IMAD R85, R80, UR5, R85 ;  /* 0x0000000550557c24 */ /* 0x000fe2000f8e0255 */
[----:B------:R-:W-:Y:S01]  /*da90*/  LOP3.LUT P5, RZ, R0, 0x40, RZ, 0xc0, !PT ;  /* 0x0000004000ff7812 */ /* 0x000fe200078ac0ff */
[----:B------:R-:W-:Y:S01]  /*daa0*/  IMAD.WIDE.U32 R20, R80, UR4, R20 ;  /* 0x0000000450147c25 */ /* 0x000fe2000f8e0014 */
[----:B------:R-:W-:Y:S01]  /*dab0*/  ULDC.64 UR4, c[0x0][0xa80] ;  /* 0x0002a00000047ab9 */ /* 0x000fe20000000a00 */
[----:B------:R-:W-:-:S02]  /*dac0*/  LOP3.LUT P6, RZ, R24, 0x80, RZ, 0xc0, !PT ;  /* 0x0000008018ff7812 */ /* 0x000fc400078cc0ff */
[----:B------:R-:W-:Y:S02]  /*dad0*/  LEA R84, P1, R20, UR4, 0x1 ;  /* 0x0000000414547c11 */ /* 0x000fe4000f8208ff */
[----:B------:R-:W-:-:S04]  /*dae0*/  IADD3 R21, R21, R85, RZ ;  /* 0x0000005515157210 */ /* 0x000fc80007ffe0ff */
[----:B------:R-:W-:Y:S02]  /*daf0*/  LEA.HI.X R85, R20, UR5, R21, 0x1, P1 ;  /* 0x0000000514557c11 */ /* 0x000fe400088f0c15 */
[----:B------:R-:W-:-:S03]  /*db00*/  ISETP.GE.AND P1, PT, R86, R90, PT ;  /* 0x0000005a5600720c */ /* 0x000fc60003f26270 */
[----:B-----5:R1:W-:Y:S01]  /*db10*/  @!P2 STG.E.128 desc[UR40][R84.64], R4 ;  /* 0x000000045400a986 */ /* 0x0203e2000c101d28 */
[----:B------:R-:W-:-:S03]  /*db20*/  ISETP.GE.AND P2, PT, R87, R90, PT ;  /* 0x0000005a5700720c */ /* 0x000fc60003f46270 */
[----:B------:R1:W-:Y:S01]  /*db30*/  @!P3 STG.E.128 desc[UR40][R84.64+0x80], R12 ;  /* 0x0000800c5400b986 */ /* 0x0003e2000c101d28 */
[----:B------:R-:W-:-:S03]  /*db40*/  ISETP.GE.AND P3, PT, R88, R90, PT ;  /* 0x0000005a5800720c */ /* 0x000fc60003f66270 */
[----:B------:R1:W-:Y:S04]  /*db50*/  @!P4 STG.E.128 desc[UR40][R84.64+0x280], R56 ;  /* 0x000280385400c986 */ /* 0x0003e8000c101d28 */
[----:B------:R1:W-:Y:S04]  /*db60*/  @!P1 STG.E.128 desc[UR40][R84.64+0x100], R32 ;  /* 0x0001002054009986 */ /* 0x0003e8000c101d28 */
[----:B------:R1:W-:Y:S04]  /*db70*/  @!P2 STG.E.128 desc[UR40][R84.64+0x180], R40 ;  /* 0x000180285400a986 */ /* 0x0003e8000c101d28 */
[----:B------:R1:W-:Y:S04]  /*db80*/  @!P3 STG.E.128 desc[UR40][R84.64+0x200], R48 ;  /* 0x000200305400b986 */ /* 0x0003e8000c101d28 */
[----:B------:R1:W-:Y:S04]  /*db90*/  @P5 STG.E.128 desc[UR40][R84.64+0x300], R64 ;  /* 0x0003004054005986 */ /* 0x0003e8000c101d28 */
[----:B------:R1:W-:Y:S02]  /*dba0*/  @P6 STG.E.128 desc[UR40][R84.64+0x380], R72 ;  /* 0x0003804854006986 */ /* 0x0003e4000c101d28 */
.L_x_3230:
[----:B------:R-:W-:Y:S05]  /*dbb0*/  BSYNC B1 ;  /* 0x0000000000017941 */ /* 0x000fea0003800000 */
.L_x_3229:
[----:B------:R-:W-:Y:S05]  /*dbc0*/  @P0 BRA `(.L_x_3231) ;  /* 0x0000000c00040947 */ /* 0x000fea0003800000 */
[----:B-1---5:R-:W-:Y:S01]  /*dbd0*/  IADD3 R7, P0, R80, 0x20, RZ ;  /* 0x0000002050077810 */ /* 0x022fe20007f1e0ff */
[----:B------:R-:W-:Y:S01]  /*dbe0*/  ULDC.64 UR4, c[0x0][0xad8] ;  /* 0x0002b60000047ab9 */ /* 0x000fe20000000a00 */
[----:B------:R-:W-:Y:S01]  /*dbf0*/  IMAD.MOV.U32 R4, RZ, RZ, R82 ;  /* 0x000000ffff047224 */ /* 0x000fe200078e0052 */
[-C--:B------:R-:W-:Y:S01]  /*dc00*/  ISETP.GE.AND P4, PT, R3, R90.reuse, PT ;  /* 0x0000005a0300720c */ /* 0x080fe20003f86270 */
[----:B------:R-:W-:Y:S01]  /*dc10*/  IMAD.MOV.U32 R5, RZ, RZ, R91 ;  /* 0x000000ffff057224 */ /* 0x000fe200078e005b */
[-C--:B------:R-:W-:Y:S01]  /*dc20*/  ISETP.GE.AND P3, PT, R86, R90.reuse, PT ;  /* 0x0000005a5600720c */ /* 0x080fe20003f66270 */
[----:B------:R-:W-:Y:S01]  /*dc30*/  IMAD.X R80, RZ, RZ, R81, P0 ;  /* 0x000000ffff507224 */ /* 0x000fe200000e0651 */
[-C--:B------:R-:W-:Y:S01]  /*dc40*/  ISETP.GE.AND P5, PT, R187, R90.reuse, PT ;  /* 0x0000005abb00720c */ /* 0x080fe20003fa6270 */
[----:B------:R-:W-:Y:S01]  /*dc50*/  IMAD.WIDE.U32 R4, R7, UR4, R4 ;  /* 0x0000000407047c25 */ /* 0x000fe2000f8e0004 */
[-C--:B------:R-:W-:Y:S02]  /*dc60*/  ISETP.GE.AND P2, PT, R87, R90.reuse, PT ;  /* 0x0000005a5700720c */ /* 0x080fe40003f46270 */
[-C--:B------:R-:W-:Y:S01]  /*dc70*/  ISETP.GE.AND P1, PT, R88, R90.reuse, PT ;  /* 0x0000005a5800720c */ /* 0x080fe20003f26270 */
[----:B------:R-:W-:Y:S01]  /*dc80*/  IMAD R80, R80, UR4, RZ ;  /* 0x0000000450507c24 */ /* 0x000fe2000f8e02ff */
[----:B------:R-:W-:-:S03]  /*dc90*/  ISETP.GE.AND P0, PT, R89, R90, PT ;  /* 0x0000005a5900720c */ /* 0x000fc60003f06270 */
        /* <DEDUP_REMOVED lines=17> */
.L_x_3226:
[----:B------:R-:W-:Y:S01]  /*ddb0*/  ULDC.64 UR4, c[0x0][0xbd8] ;  /* 0x0002f60000047ab9 */ /* 0x000fe20000000a00 */
[----:B------:R-:W-:Y:S01]  /*ddc0*/  IMAD.MOV.U32 R3, RZ, RZ, RZ ;  /* 0x000000ffff037224 */ /* 0x000fe200078e00ff */
[----:B------:R-:W-:Y:S01]  /*ddd0*/  ISETP.NE.U32.AND P0, PT, RZ, UR4, PT ;  /* 0x00000004ff007c0c */ /* 0x000fe2000bf05070 */
[----:B------:R-:W2:Y:S01]  /*dde0*/  LDC R12, c[0x0][0xa8c] ;  /* 0x0002a300ff0c7b82 */ /* 0x000ea20000000800 */
        /* <DEDUP_REMOVED lines=15> */
[----:B---3--:R-:W3:Y:S04]  /*dee0*/  LDG.E R7, desc[UR40][R4.64] ;  /* 0x0000002804077981 */ /* 0x008ee8000c1e1900 */
[----:B-----5:R-:W3:Y:S02]  /*def0*/  LDG.E R0, desc[UR40][R4.64+0x4] ;  /* 0x0000042804007981 */ /* 0x020ee4000c1e1900 */
[----:B---3--:R-:W-:-:S07]  /*df00*/  IMAD.IADD R0, R0, 0x1, -R7 ;  /* 0x0000000100007824 */ /* 0x008fce00078e0a07 */
.L_x_3232:
[----:B------:R-:W-:Y:S01]  /*df10*/  BSSY B1, `(.L_x_3233) ;  /* 0x000001d000017945 */ /* 0x000fe20003800000 */
[----:B------:R-:W-:Y:S02]  /*df20*/  SHF.R.S32.HI R9, RZ, 0x1f, R198 ;  /* 0x0000001fff097819 */ /* 0x000fe400000114c6 */
[----:B------:R-:W-:Y:S02]  /*df30*/  SHF.R.S32.HI R10, RZ, 0x1f, R187 ;  /* 0x0000001fff0a7819 */ /* 0x000fe400000114bb */
[----:B------:R-:W-:Y:S02]  /*df40*/  SEL R201, R201, RZ, !P0 ;  /* 0x000000ffc9c97207 */ /* 0x000fe40004000000 */
[----:B------:R-:W-:Y:S02]  /*df50*/  SEL R205, R205, RZ, !P0 ;  /* 0x000000ffcdcd7207 */ /* 0x000fe40004000000 */
[----:B-----5:R-:W-:Y:S01]  /*df60*/  SHF.R.S32.HI R8, RZ, 0x1f, R3 ;  /* 0x0000001fff087819 */ /* 0x020fe20000011403 */
[----:B------:R-:W-:Y:S06]  /*df70*/  @P2 BRA `(.L_x_3234) ;  /* 0x0000000000582947 */ /* 0x000fec0003800000 */
[----:B---3--:R-:W3:Y:S02]  /*df80*/  S2R R4, SR_TID.X ;  /* 0x0000000000047919 */ /* 0x008ee40000002100 */
[----:B---3--:R-:W-:-:S05]  /*df90*/  IMAD R4, R203, 0x40, R4 ;  /* 0x00000040cb047824 */ /* 0x008fca00078e0204 */
[----:B------:R-:W-:-:S04]  /*dfa0*/  IADD3 R5, R4, -0x80, RZ ;  /* 0xffffff8004057810 */ /* 0x000fc80007ffe0ff */
        /* <DEDUP_REMOVED lines=19> */
.L_x_3234:
[----:B------:R-:W-:Y:S05]  /*e0e0*/  BSYNC B1 ;  /* 0x0000000000017941 */ /* 0x000fea0003800000 */
.L_x_3233:
[----:B------:R-:W-:Y:S01]  /*e0f0*/  ULDC.64 UR4, c[0x0][0xaa0] ;  /* 0x0002a80000047ab9 */ /* 0x000fe20000000a00 */
[----:B---3--:R-:W-:Y:S01]  /*e100*/  IMAD.MOV.U32 R4, RZ, RZ, R187 ;  /* 0x000000ffff047224 */ /* 0x008fe200078e00bb */
[C---:B--2---:R-:W-:Y:S01]  /*e110*/  ISETP.GE.AND P2, PT, R187.reuse, R12, PT ;  /* 0x0000000cbb00720c */ /* 0x044fe20003f46270 */
[----:B----4-:R-:W-:Y:S01]  /*e120*/  IMAD.MOV.U32 R5, RZ, RZ, R10 ;  /* 0x000000ffff057224 */ /* 0x010fe200078e000a */
[----:B------:R-:W-:Y:S01]  /*e130*/  BSSY B1, `(.L_x_3235) ;  /* 0x000004d000017945 */ /* 0x000fe20003800000 */
[----:B------:R-:W-:Y:S02]  /*e140*/  IMAD R6, R8, UR4, RZ ;  /* 0x0000000408067c24 */ /* 0x000fe4000f8e02ff */
[----:B------:R-:W-:Y:S02]  /*e150*/  VIADD R13, R187, 0x40 ;  /* 0x00000040bb0d7836 */ /* 0x000fe40000000000 */
[----:B------:R-:W-:-:S03]  /*e160*/  IMAD.WIDE.U32 R4, R3, UR4, R4 ;  /* 0x0000000403047c25 */ /* 0x000fc6000f8e0004 */
[-C--:B------:R-:W-:Y:S01]  /*e170*/  ISETP.GE.AND P0, PT, R13, R12.reuse, PT ;  /* 0x0000000c0d00720c */ /* 0x080fe20003f06270 */
[----:B------:R-:W-:Y:S01]  /*e180*/  IMAD R3, R3, UR5, R6 ;  /* 0x0000000503037c24 */ /* 0x000fe2000f8e0206 */
[----:B------:R-:W-:Y:S01]  /*e190*/  ULDC.64 UR4, c[0x0][0xae0] ;  /* 0x0002b80000047ab9 */ /* 0x000fe20000000a00 */
[----:B------:R-:W-:Y:S01]  /*e1a0*/  VIADD R15, R187, 0x80 ;  /* 0x00000080bb0f7836 */ /* 0x000fe20000000000 */
[----:B------:R-:W-:Y:S01]  /*e1b0*/  SEL R6, RZ, 0xffffffff, P0 ;  /* 0xffffffffff067807 */ /* 0x000fe20000000000 */
[----:B------:R-:W-:Y:S02]  /*e1c0*/  IMAD.IADD R5, R5, 0x1, R3 ;  /* 0x0000000105057824 */ /* 0x000fe400078e0203 */
[----:B------:R-:W-:Y:S02]  /*e1d0*/  IMAD R3, R203, -0x40, R0 ;  /* 0xffffffc0cb037824 */ /* 0x000fe400078e0200 */
[C---:B------:R-:W-:Y:S02]  /*e1e0*/  VIADD R0, R192.reuse, 0x20 ;  /* 0x00000020c0007836 */ /* 0x040fe40000000000 */
[----:B------:R-:W-:Y:S01]  /*e1f0*/  IMAD R7, R9, UR4, RZ ;  /* 0x0000000409077c24 */ /* 0x000fe2000f8e02ff */
[-C--:B------:R-:W-:Y:S01]  /*e200*/  ISETP.GE.AND P1, PT, R192, R3.reuse, PT ;  /* 0x00000003c000720c */ /* 0x080fe20003f26270 */
[----:B------:R-:W-:Y:S01]  /*e210*/  VIADD R21, R187, 0xc0 ;  /* 0x000000c0bb157836 */ /* 0x000fe20000000000 */
[----:B------:R-:W-:Y:S01]  /*e220*/  ISETP.GE.AND P0, PT, R0, R3, PT ;  /* 0x000000030000720c */ /* 0x000fe20003f06270 */
[C---:B------:R-:W-:Y:S01]  /*e230*/  IMAD R7, R198.reuse, UR5, R7 ;  /* 0x00000005c6077c24 */ /* 0x040fe2000f8e0207 */
[----:B------:R-:W-:Y:S01]  /*e240*/  SEL R0, RZ, 0x1, P2 ;  /* 0x00000001ff007807 */ /* 0x000fe20001000000 */
[----:B------:R-:W-:Y:S01]  /*e250*/  IMAD.WIDE.U32 R4, R198, UR4, R4 ;  /* 0x00000004c6047c25 */ /* 0x000fe2000f8e0004 */
[-C--:B------:R-:W-:Y:S01]  /*e260*/  ISETP.GE.AND P2, PT, R15, R12.reuse, PT ;  /* 0x0000000c0f00720c */ /* 0x080fe20003f46270 */
[----:B------:R-:W-:Y:S01]  /*e270*/  ULDC.64 UR4, c[0x0][0xae8] ;  /* 0x0002ba0000047ab9 */ /* 0x000fe20000000a00 */
[-C--:B------:R-:W-:Y:S01]  /*e280*/  ISETP.GE.AND P3, PT, R21, R12.reuse, PT ;  /* 0x0000000c1500720c */ /* 0x080fe20003f66270 */
[----:B------:R-:W-:Y:S01]  /*e290*/  IMAD.SHL.U32 R3, R6, 0x2, RZ ;  /* 0x0000000206037824 */ /* 0x000fe200078e00ff */
[----:B------:R-:W-:Y:S01]  /*e2a0*/  IADD3 R5, R5, R7, RZ ;  /* 0x0000000705057210 */ /* 0x000fe20007ffe0ff */
[C---:B------:R-:W-:Y:S01]  /*e2b0*/  VIADD R29, R187.reuse, 0x100 ;  /* 0x00000100bb1d7836 */ /* 0x040fe20000000000 */
[----:B------:R-:W-:Y:S01]  /*e2c0*/  SEL R6, RZ, 0x8, P3 ;  /* 0x00000008ff067807 */ /* 0x000fe20001800000 */
[----:B------:R-:W-:Y:S01]  /*e2d0*/  VIADD R31, R187, 0x140 ;  /* 0x00000140bb1f7836 */ /* 0x000fe20000000000 */
[----:B------:R-:W-:Y:S01]  /*e2e0*/  LOP3.LUT R0, R3, 0x2, R0, 0xe2, !PT ;  /* 0x0000000203007812 */ /* 0x000fe200078ee200 */
[C---:B------:R-:W-:Y:S01]  /*e2f0*/  VIADD R7, R187.reuse, 0x180 ;  /* 0x00000180bb077836 */ /* 0x040fe20000000000 */
[----:B------:R-:W-:Y:S01]  /*e300*/  SEL R3, RZ, 0x4, P2 ;  /* 0x00000004ff037807 */ /* 0x000fe20001000000 */
[----:B------:R-:W-:Y:S01]  /*e310*/  VIADD R9, R187, 0x1c0 ;  /* 0x000001c0bb097836 */ /* 0x000fe20000000000 */
[----:B------:R-:W-:-:S02]  /*e320*/  ISETP.GE.AND P2, PT, R29, R12, PT ;  /* 0x0000000c1d00720c */ /* 0x000fc40003f46270 */
[-C--:B------:R-:W-:Y:S02]  /*e330*/  ISETP.GE.AND P3, PT, R31, R12.reuse, PT ;  /* 0x0000000c1f00720c */ /* 0x080fe40003f66270 */
[----:B------:R-:W-:Y:S02]  /*e340*/  ISETP.GE.AND P4, PT, R7, R12, PT ;  /* 0x0000000c0700720c */ /* 0x000fe40003f86270 */
[----:B------:R-:W-:Y:S01]  /*e350*/  LOP3.LUT R3, R6, R0, R3, 0xfe, !PT ;  /* 0x0000000006037212 */ /* 0x000fe200078efe03 */
[----:B------:R-:W-:Y:S01]  /*e360*/  IMAD R0, R205, UR4, RZ ;  /* 0x00000004cd007c24 */ /* 0x000fe2000f8e02ff */
[----:B------:R-:W-:Y:S02]  /*e370*/  SEL R6, RZ, 0x10, P2 ;  /* 0x00000010ff067807 */ /* 0x000fe40001000000 */
[----:B------:R-:W-:Y:S02]  /*e380*/  SEL R7, RZ, 0x20, P3 ;  /* 0x00000020ff077807 */ /* 0x000fe40001800000 */
[----:B------:R-:W-:-:S02]  /*e390*/  SEL R8, RZ, 0x40, P4 ;  /* 0x00000040ff087807 */ /* 0x000fc40002000000 */
[----:B------:R-:W-:Y:S01]  /*e3a0*/  LOP3.LUT R11, R7, R3, R6, 0xfe, !PT ;  /* 0x00000003070b7212 */ /* 0x000fe200078efe06 */
[----:B------:R-:W-:Y:S01]  /*e3b0*/  IMAD R3, R201, UR5, R0 ;  /* 0x00000005c9037c24 */ /* 0x000fe2000f8e0200 */
[----:B------:R-:W-:Y:S01]  /*e3c0*/  ISETP.GE.AND P2, PT, R9, R12, PT ;  /* 0x0000000c0900720c */ /* 0x000fe20003f46270 */
[----:B------:R-:W-:Y:S01]  /*e3d0*/  IMAD.WIDE.U32 R6, R201, UR4, R4 ;  /* 0x00000004c9067c25 */ /* 0x000fe2000f8e0004 */
[--C-:B------:R-:W-:Y:S02]  /*e3e0*/  SHF.R.S32.HI R9, RZ, 0x1f, R192.reuse ;  /* 0x0000001fff097819 */ /* 0x100fe400000114c0 */
[----:B------:R-:W-:Y:S01]  /*e3f0*/  LOP3.LUT R33, R11, R8, RZ, 0xfc, !PT ;  /* 0x000000080b217212 */ /* 0x000fe200078efcff */
[----:B------:R-:W-:Y:S01]  /*e400*/  IMAD.MOV.U32 R8, RZ, RZ, R192 ;  /* 0x000000ffff087224 */ /* 0x000fe200078e00c0 */
[----:B------:R-:W-:Y:S02]  /*e410*/  SEL R0, RZ, 0x80, P2 ;  /* 0x00000080ff007807 */ /* 0x000fe40001000000 */
[----:B------:R-:W-:Y:S01]  /*e420*/  IADD3 R11, R7, R3, RZ ;  /* 0x00000003070b7210 */ /* 0x000fe20007ffe0ff */
[----:B------:R-:W-:Y:S01]  /*e430*/  IMAD.WIDE R8, R203, 0x40, R8 ;  /* 0x00000040cb087825 */ /* 0x000fe200078e0208 */
        /* <DEDUP_REMOVED lines=8> */
[-C--:B------:R-:W-:Y:S01]  /*e4c0*/  ISETP.GE.AND P4, PT, R21, R12.reuse, PT ;  /* 0x0000000c1500720c */ /* 0x080fe20003f86270 */
[C---:B------:R-:W-:Y:S01]  /*e4d0*/  IMAD R3, R8.reuse, UR5, R3 ;  /* 0x0000000508037c24 */ /* 0x040fe2000f8e0203 */
[-C--:B------:R-:W-:Y:S01]  /*e4e0*/  ISETP.GE.AND P3, PT, R29, R12.reuse, PT ;  /* 0x0000000c1d00720c */ /* 0x080fe20003f66270 */
[----:B------:R-:W-:Y:S01]  /*e4f0*/  IMAD.WIDE.U32 R4, R8, UR4, R4 ;  /* 0x0000000408047c25 */ /* 0x000fe2000f8e0004 */
[----:B------:R-:W-:Y:S01]  /*e500*/  ULDC.64 UR4, c[0x0][0xa80] ;  /* 0x0002a00000047ab9 */ /* 0x000fe20000000a00 */
[----:B------:R-:W-:-:S02]  /*e510*/  ISETP.GE.AND P2, PT, R31, R12, PT ;  /* 0x0000000c1f00720c */ /* 0x000fc40003f46270 */
[----:B------:R-:W-:Y:S01]  /*e520*/  IMAD.IADD R3, R5, 0x1, R3 ;  /* 0x0000000105037824 */ /* 0x000fe200078e0203 */
[----:B------:R-:W-:-:S04]  /*e530*/  LEA R34, P1, R4, UR4, 0x1 ;  /* 0x0000000404227c11 */ /* 0x000fc8000f8208ff */
[----:B------:R-:W-:Y:S02]  /*e540*/  LEA.HI.X R35, R4, UR5, R3, 0x1, P1 ;  /* 0x0000000504237c11 */ /* 0x000fe400088f0c03 */
[----:B------:R-:W-:-:S03]  /*e550*/  ISETP.GE.AND P1, PT, R15, R12, PT ;  /* 0x0000000c0f00720c */ /* 0x000fc60003f26270 */
        /* <DEDUP_REMOVED lines=10> */
.L_x_3236:
[----:B------:R-:W-:Y:S05]  /*e600*/  BSYNC B1 ;  /* 0x0000000000017941 */ /* 0x000fea0003800000 */
.L_x_3235:
[----:B------:R-:W-:Y:S05]  /*e610*/  @P0 BRA `(.L_x_3231) ;  /* 0x0000000000700947 */ /* 0x000fea0003800000 */
[----:B------:R-:W-:Y:S01]  /*e620*/  IADD3 R3, P0, R8, 0x20, RZ ;  /* 0x0000002008037810 */ /* 0x000fe20007f1e0ff */
        /* <DEDUP_REMOVED lines=18> */
[----:B------:R3:W-:Y:S01]  /*e750*/  @!P0 STG.E.128 desc[UR40][R6.64+0x80], RZ ;  /* 0x000080ff06008986 */ /* 0x0007e2000c101d28 */
[----:B------:R-:W-:-:S03]  /*e760*/  LOP3.LUT P0, RZ, R0, 0x80, RZ, 0xc0, !PT ;  /* 0x0000008000ff7812 */ /* 0x000fc6000780c0ff */
[----:B------:R3:W-:Y:S04]  /*e770*/  @!P1 STG.E.128 desc[UR40][R6.64+0x100], RZ ;  /* 0x000100ff06009986 */ /* 0x0007e8000c101d28 */
[----:B------:R3:W-:Y:S04]  /*e780*/  @!P2 STG.E.128 desc[UR40][R6.64+0x180], RZ ;  /* 0x000180ff0600a986 */ /* 0x0007e8000c101d28 */
[----:B------:R3:W-:Y:S04]  /*e790*/  @!P6 STG.E.128 desc[UR40][R6.64+0x200], RZ ;  /* 0x000200ff0600e986 */ /* 0x0007e8000c101d28 */
[----:B------:R3:W-:Y:S04]  /*e7a0*/  @!P5 STG.E.128 desc[UR40][R6.64], RZ ;  /* 0x000000ff0600d986 */ /* 0x0007e8000c101d28 */
[----:B------:R3:W-:Y:S04]  /*e7b0*/  @!P4 STG.E.128 desc[UR40][R6.64+0x280], RZ ;  /* 0x000280ff0600c986 */ /* 0x0007e8000c101d28 */
[----:B------:R3:W-:Y:S04]  /*e7c0*/  @P3 STG.E.128 desc[UR40][R6.64+0x300], RZ ;  /* 0x000300ff06003986 */ /* 0x0007e8000c101d28 */
[----:B------:R3:W-:Y:S02]  /*e7d0*/  @P0 STG.E.128 desc[UR40][R6.64+0x380], RZ ;  /* 0x000380ff06000986 */ /* 0x0007e4000c101d28 */
.L_x_3231:
[----:B------:R-:W-:Y:S05]  /*e7e0*/  BSYNC B0 ;  /* 0x0000000000007941 */ /* 0x000fea0003800000 */
.L_x_3225:
[----:B------:R-:W-:Y:S02]  /*e7f0*/  ULDC UR4, c[0x0][0xc14] ;  /* 0x0003050000047ab9 */ /* 0x000fe40000000800 */
[----:B-1----:R-:W-:-:S13]  /*e800*/  ISETP.GE.AND P0, PT, R27, UR4, PT ;  /* 0x000000041b007c0c */ /* 0x002fda000bf06270 */
[----:B------:R-:W-:Y:S05]  /*e810*/  @!P0 BRA `(.L_x_3237) ;  /* 0xffffff2800348947 */ /* 0x000fea000383ffff */
[----:B------:R-:W-:Y:S05]  /*e820*/  BRA `(.L_x_3114) ;  /* 0x0000005c00547947 */ /* 0x000fea0003800000 */
.L_x_3112:
[----:B------:R-:W-:-:S08]  /*e830*/  NOP ;  /* 0x0000000000007918 */ /* 0x000fd00000000000 */
[----:B------:R-:W0:-:S00]  /*e840*/  USETMAXREG.DEALLOC.CTAPOOL 0x18 ;  /* 0x00000018000079c8 */ /* 0x000e0000080e0500 */
[----:B0-----:R-:W-:-:S06]  /*e850*/  LOP3.LUT R0, R0, 0x3, RZ, 0xc0, !PT ;  /* 0x0000000300007812 */ /* 0x001fcc00078ec0ff */
[----:B------:R-:W0:Y:S02]  /*e860*/  SHFL.IDX PT, R0, R0, RZ, 0x1f ;  /* 0x00001fff00007589 */ /* 0x000e2400000e0000 */
[----:B0-----:R-:W-:-:S13]  /*e870*/  ISETP.NE.AND P0, PT, R0, RZ, PT ;  /* 0x000000ff0000720c */ /* 0x001fda0003f05270 */
[----:B------:R-:W-:Y:S05]  /*e880*/  @P0 BRA `(.L_x_3114) ;  /* 0x0000005c003c0947 */ /* 0x000fea0003800000 */
        /* <DEDUP_REMOVED lines=23> */
[----:B0-----:R-:W-:-:S04]  /*ea00*/  SEL R5, R5, RZ, P1 ;  /* 0x000000ff05057207 */ /* 0x001fc80000800000 */
[----:B------:R-:W-:-:S05]  /*ea10*/  IADD3 R5, R0, R5, RZ ;  /* 0x0000000500057210 */ /* 0x000fca0007ffe0ff */
        /* <DEDUP_REMOVED lines=30> */
.L_x_3242:
        /* <DEDUP_REMOVED lines=16> */
.L_x_3241:
[----:B------:R-:W-:Y:S05]  /*ed00*/  BSYNC B0 ;  /* 0x0000000000007941 */ /* 0x000fea0003800000 */
.L_x_3240:
        /* <DEDUP_REMOVED lines=26> */
.L_x_3238:
        /* <DEDUP_REMOVED lines=16> */
.L_x_3243:
[----:B-1----:R-:W-:Y:S02]  /*efb0*/  IMAD R16, R16, UR4, R7 ;  /* 0x0000000410107c24 */ /* 0x002fe4000f8e0207 */
[----:B------:R-:W-:Y:S02]  /*efc0*/  IMAD R7, R11, R6, RZ ;  /* 0x000000060b077224 */ /* 0x000fe400078e02ff */
[----:B0-----:R-:W-:Y:S01]  /*efd0*/  IMAD.MOV.U32 R2, RZ, RZ, RZ ;  /* 0x000000ffff027224 */ /* 0x001fe200078e00ff */
[----:B------:R-:W-:Y:S01]  /*efe0*/  IADD3 R17, -R16, UR6, RZ ;  /* 0x0000000610117c10 */ /* 0x000fe2000fffe1ff */
[----:B------:R-:W-:Y:S02]  /*eff0*/  IMAD.IADD R19, R5, 0x1, R19 ;  /* 0x0000000105137824 */ /* 0x000fe400078e0213 */
[----:B------:R-:W-:Y:S01]  /*f000*/  IMAD.HI.U32 R2, R3, R7, R2 ;  /* 0x0000000703027227 */ /* 0x000fe200078e0002 */
[----:B------:R-:W-:Y:S02]  /*f010*/  IABS R7, R0 ;  /* 0x0000000000077213 */ /* 0x000fe40000000000 */
[----:B------:R-:W-:-:S02]  /*f020*/  IABS R3, R17 ;  /* 0x0000001100037213 */ /* 0x000fc40000000000 */
        /* <DEDUP_REMOVED lines=17> */
.L_x_3239:
[----:B------:R-:W-:Y:S01]  /*f140*/  IMAD.MOV.U32 R17, RZ, RZ, RZ ;  /* 0x000000ffff117224 */ /* 0x000fe200078e00ff */
[----:B------:R-:W-:Y:S01]  /*f150*/  MOV R16, UR6 ;  /* 0x0000000600107c02 */ /* 0x000fe20008000f00 */
[----:B------:R-:W-:-:S07]  /*f160*/  IMAD.MOV.U32 R18, RZ, RZ, RZ ;  /* 0x000000ffff127224 */ /* 0x000fce00078e00ff */
.L_x_3244:
        /* <DEDUP_REMOVED lines=16> */
[----:B------:R-:W-:Y:S01]  /*f270*/  ULDC.64 UR38, c[0x0][0x198] ;  /* 0x0000660000267ab9 */ /* 0x000fe20000000a00 */
[----:B------:R-:W-:Y:S02]  /*f280*/  ULDC UR36, c[0x0][0xc] ;  /* 0x0000030000247ab9 */ /* 0x000fe40000000800 */
[----:B------:R0:W-:Y:S04]  /*f290*/  STL [R1+0x8], R0 ;  /* 0x0000080001007387 */ /* 0x0001e80000100800 */
[----:B------:R0:W-:Y:S04]  /*f2a0*/  STL [R1+0x4], RZ ;  /* 0x000004ff01007387 */ /* 0x0001e80000100800 */
[----:B------:R0:W-:Y:S04]  /*f2b0*/  STL [R1+0xc], R0 ;  /* 0x00000c0001007387 */ /* 0x0001e80000100800 */
[----:B------:R0:W-:Y:S02]  /*f2c0*/  STL [R1+0x28], RZ ;  /* 0x000028ff01007387 */ /* 0x0001e40000100800 */
.L_x_3327:
[----:B-1-3--:R-:W1:Y:S02]  /*f2d0*/  LDC.64 R2, c[0x0][0xc60] ;  /* 0x00031800ff027b82 */ /* 0x00ae640000000a00 */
[----:B-1----:R-:W-:-:S05]  /*f2e0*/  IMAD.WIDE R2, R19, 0x4, R2 ;  /* 0x0000000413027825 */ /* 0x002fca00078e0202 */
[----:B--2---:R-:W0:Y:S01]  /*f2f0*/  LDG.E R11, desc[UR40][R2.64] ;  /* 0x00000028020b7981 */ /* 0x004e22000c1e1900 */
[----:B------:R-:W-:Y:S05]  /*f300*/  YIELD ;  /* 0x0000000000007946 */ /* 0x000fea0003800000 */
[----:B------:R-:W-:Y:S01]  /*f310*/  ULDC.64 UR4, c[0x0][0xa28] ;  /* 0x00028a0000047ab9 */ /* 0x000fe20000000a00 */
[----:B------:R-:W-:Y:S01]  /*f320*/  IMAD.MOV.U32 R6, RZ, RZ, RZ ;  /* 0x000000ffff067224 */ /* 0x000fe200078e00ff */
[----:B------:R-:W-:Y:S01]  /*f330*/  ISETP.NE.U32.AND P0, PT, RZ, UR4, PT ;  /* 0x00000004ff007c0c */ /* 0x000fe2000bf05070 */
[----:B------:R-:W-:Y:S01]  /*f340*/  IMAD.MOV.U32 R4, RZ, RZ, RZ ;  /* 0x000000ffff047224 */ /* 0x000fe200078e00ff */
[----:B------:R-:W-:-:S02]  /*f350*/  ULDC.64 UR6, c[0x0][0xa10] ;  /* 0x0002840000067ab9 */ /* 0x000fc40000000a00 */
[----:B------:R-:W-:Y:S02]  /*f360*/  ISETP.NE.AND.EX P0, PT, RZ, UR5, PT, P0 ;  /* 0x00000005ff007c0c */ /* 0x000fe4000bf05300 */
[----:B0-----:R-:W-:Y:S01]  /*f370*/  SHF.R.S32.HI R0, RZ, 0x1f, R11 ;  /* 0x0000001fff007819 */ /* 0x001fe2000001140b */
        /* <DEDUP_REMOVED lines=14> */
[----:B------:R-:W-:Y:S01]  /*f460*/  SHF.L.U64.HI R0, R11, 0x2, R0 ;  /* 0x000000020b007819 */ /* 0x000fe20000010200 */
[----:B------:R-:W-:Y:S01]  /*f470*/  STL [R1+0x20], R7 ;  /* 0x0000200701007387 */ /* 0x000fe20000100800 */
[----:B------:R-:W-:-:S03]  /*f480*/  ISETP.NE.AND.EX P1, PT, RZ, UR5, PT, P1 ;  /* 0x00000005ff007c0c */ /* 0x000fc6000bf25310 */
[----:B------:R-:W-:Y:S10]  /*f490*/  STL [R1+0x24], R0 ;  /* 0x0000240001007387 */ /* 0x000ff40000100800 */
[----:B------:R-:W-:-:S04]  /*f4a0*/  @P1 IADD3 R8, P0, R7, UR4, RZ ;  /* 0x0000000407081c10 */ /* 0x000fc8000ff1e0ff */
[----:B------:R-:W-:Y:S01]  /*f4b0*/  @P1 IADD3.X R9, R0, UR5, RZ, P0, !PT ;  /* 0x0000000500091c10 */ /* 0x000fe200087fe4ff */
[----:B------:R-:W-:Y:S02]  /*f4c0*/  ULDC.64 UR4, c[0x0][0xa08] ;  /* 0x0002820000047ab9 */ /* 0x000fe40000000a00 */
[----:B------:R-:W-:-:S04]  /*f4d0*/  ISETP.NE.U32.AND P2, PT, RZ, UR4, PT ;  /* 0x00000004ff007c0c */ /* 0x000fc8000bf45070 */
[----:B------:R-:W-:Y:S01]  /*f4e0*/  ISETP.NE.AND.EX P2, PT, RZ, UR5, PT, P2 ;  /* 0x00000005ff007c0c */ /* 0x000fe2000bf45320 */
[----:B--2---:R0:W-:Y:S02]  /*f4f0*/  STL [R1+0x34], R4 ;  /* 0x0000340401007387 */ /* 0x0041e40000100800 */
[----:B0-----:R-:W-:-:S04]  /*f500*/  IADD3 R4, P0, R7, UR4, RZ ;  /* 0x0000000407047c10 */ /* 0x001fc8000ff1e0ff */
[----:B------:R-:W-:Y:S01]  /*f510*/  IADD3.X R5, R0, UR5, RZ, P0, !PT ;  /* 0x0000000500057c10 */ /* 0x000fe200087fe4ff */
[----:B------:R-:W-:Y:S01]  /*f520*/  ULDC.64 UR4, c[0x0][0x3f8] ;  /* 0x0000fe0000047ab9 */ /* 0x000fe20000000a00 */
[----:B------:R-:W-:Y:S01]  /*f530*/  IADD3 R2, P0, R7, UR6, RZ ;  /* 0x0000000607027c10 */ /* 0x000fe2000ff1e0ff */
[----:B------:R-:W-:-:S03]  /*f540*/  UISETP.NE.U32.AND UP0, UPT, UR4, URZ, UPT ;  /* 0x0000003f0400728c */ /* 0x000fc6000bf05070 */
[----:B------:R0:W5:Y:S01]  /*f550*/  @P2 LDG.E R10, desc[UR40][R4.64] ;  /* 0x00000028040a2981 */ /* 0x000162000c1e1900 */
[----:B------:R-:W-:Y:S01]  /*f560*/  ULDC UR4, c[0x0][0x404] ;  /* 0x0001010000047ab9 */ /* 0x000fe20000000800 */
[----:B------:R-:W-:Y:S01]  /*f570*/  UISETP.NE.AND.EX UP0, UPT, UR5, URZ, UPT, UP0 ;  /* 0x0000003f0500728c */ /* 0x000fe2000bf05300 */
[----:B------:R-:W-:Y:S02]  /*f580*/  IADD3.X R3, R0, UR7, RZ, P0, !PT ;  /* 0x0000000700037c10 */ /* 0x000fe400087fe4ff */
[----:B------:R-:W-:Y:S01]  /*f590*/  ULDC UR5, c[0x0][0x2e0] ;  /* 0x0000b80000057ab9 */ /* 0x000fe20000000800 */
[----:B------:R-:W-:-:S04]  /*f5a0*/  USEL UR4, UR4, 0x1, UP0 ;  /* 0x0000000104047887 */ /* 0x000fc80008000000 */
[----:B------:R-:W-:-:S06]  /*f5b0*/  UIMAD UR4, UR4, UR5, URZ ;  /* 0x00000005040472a4 */ /* 0x000fcc000f8e023f */
[----:B------:R-:W-:-:S06]  /*f5c0*/  IMAD.U32 R0, RZ, RZ, UR4 ;  /* 0x00000004ff007e24 */ /* 0x000fcc000f8e00ff */
[----:B------:R0:W5:Y:S01]  /*f5d0*/  @P1 LDG.E R0, desc[UR40][R8.64] ;  /* 0x0000002808001981 */ /* 0x000162000c1e1900 */
[----:B------:R-:W-:Y:S01]  /*f5e0*/  ISETP.NE.U32.AND P0, PT, RZ, UR6, PT ;  /* 0x00000006ff007c0c */ /* 0x000fe2000bf05070 */
[----:B------:R-:W-:Y:S02]  /*f5f0*/  ULDC UR4, c[0x0][0x338] ;  /* 0x0000ce0000047ab9 */ /* 0x000fe40000000800 */
[----:B------:R-:W-:Y:S02]  /*f600*/  MOV R7, UR4 ;  /* 0x0000000400077c02 */ /* 0x000fe40008000f00 */
[----:B------:R-:W-:Y:S01]  /*f610*/  ISETP.NE.AND.EX P0, PT, RZ, UR7, PT, P0 ;  /* 0x00000007ff007c0c */ /* 0x000fe2000bf05300 */
[----:B------:R-:W-:-:S12]  /*f620*/  @P1 BRA `(.L_x_3246) ;  /* 0x0000000000101947 */ /* 0x000fd80003800000 */
[----:B------:R-:W-:Y:S05]  /*f630*/  @!P2 BRA `(.L_x_3246) ;  /* 0x00000000000ca947 */ /* 0x000fea0003800000 */
[----:B0-----:R-:W2:Y:S04]  /*f640*/  LDG.E R8, desc[UR40][R4.64] ;  /* 0x0000002804087981 */ /* 0x001ea8000c1e1900 */
[----:B-----5:R-:W2:Y:S02]  /*f650*/  LDG.E R0, desc[UR40][R4.64+0x4] ;  /* 0x0000042804007981 */ /* 0x020ea4000c1e1900 */
[----:B--2---:R-:W-:-:S07]  /*f660*/  IMAD.IADD R0, R0, 0x1, -R8 ;  /* 0x0000000100007824 */ /* 0x004fce00078e0a08 */
.L_x_3246:
[----:B0-----:R-:W2:Y:S04]  /*f670*/  @P0 LDG.E R4, desc[UR40][R2.64] ;  /* 0x0000002802040981 */ /* 0x001ea8000c1e1900 */
[----:B------:R-:W2:Y:S01]  /*f680*/  @P0 LDG.E R5, desc[UR40][R2.64+0x4] ;  /* 0x0000042802050981 */ /* 0x000ea2000c1e1900 */
[----:B-----5:R-:W-:Y:S01]  /*f690*/  IMAD.IADD R0, R0, 0x1, -R6 ;  /* 0x0000000100007824 */ /* 0x020fe200078e0a06 */
[----:B------:R-:W-:Y:S01]  /*f6a0*/  BSSY B0, `(.L_x_3247) ;  /* 0x0000115000007945 */ /* 0x000fe20003800000 */
[----:B------:R-:W-:Y:S01]  /*f6b0*/  PLOP3.LUT P2, PT, PT, PT, PT, 0x80, 0x0 ;  /* 0x000000000000781c */ /* 0x000fe20003f4f070 */
[----:B--2---:R-:W-:-:S04]  /*f6c0*/  @P0 IMAD.IADD R7, R5, 0x1, -R4 ;  /* 0x0000000105070824 */ /* 0x004fc800078e0a04 */
[----:B------:R-:W-:-:S04]  /*f6d0*/  IMAD.IADD R8, R0, 0x1, R7 ;  /* 0x0000000100087824 */ /* 0x000fc800078e0207 */
[----:B------:R-:W-:Y:S01]  /*f6e0*/  VIADD R5, R8, 0x3f ;  /* 0x0000003f08057836 */ /* 0x000fe20000000000 */
[----:B------:R0:W-:Y:S04]  /*f6f0*/  STL [R1+0x2c], R8 ;  /* 0x00002c0801007387 */ /* 0x0001e80000100800 */
[----:B------:R-:W-:-:S04]  /*f700*/  SHF.R.S32.HI R4, RZ, 0x1f, R5 ;  /* 0x0000001fff047819 */ /* 0x000fc80000011405 */
[----:B------:R-:W-:-:S04]  /*f710*/  LEA.HI R5, R4, R5, RZ, 0x6 ;  /* 0x0000000504057211 */ /* 0x000fc800078f30ff */
[----:B------:R-:W-:-:S04]  /*f720*/  LOP3.LUT R4, R5, 0xffffffc0, RZ, 0xc0, !PT ;  /* 0xffffffc005047812 */ /* 0x000fc800078ec0ff */
        /* <DEDUP_REMOVED lines=10> */
[----:B------:R-:W-:-:S06]  /*f7d0*/  MOV R7, RZ ;  /* 0x000000ff00077202 */ /* 0x000fcc0000000f00 */
[----:B------:R1:W5:Y:S01]  /*f7e0*/  @P0 LDG.E R7, desc[UR40][R2.64] ;  /* 0x0000002802070981 */ /* 0x000362000c1e1900 */
[----:B------:R-:W-:Y:S01]  /*f7f0*/  ISETP.GT.AND P1, PT, R0, R4, PT ;  /* 0x000000040000720c */ /* 0x000fe20003f24270 */
[----:B-1----:R-:W-:Y:S01]  /*f800*/  IMAD.IADD R3, R10, 0x1, R6 ;  /* 0x000000010a037824 */ /* 0x002fe200078e0206 */
[----:B------:R-:W-:-:S04]  /*f810*/  SHF.R.S32.HI R2, RZ, 0x6, R5 ;  /* 0x00000006ff027819 */ /* 0x000fc80000011405 */
[----:B------:R0:W-:Y:S04]  /*f820*/  STL [R1+0x10], R3 ;  /* 0x0000100301007387 */ /* 0x0001e80000100800 */
[----:B------:R0:W-:Y:S03]  /*f830*/  STL [R1+0x1c], R2 ;  /* 0x00001c0201007387 */ /* 0x0001e60000100800 */
[----:B------:R-:W-:Y:S05]  /*f840*/  @!P1 BRA `(.L_x_3248) ;  /* 0x0000000c00e89947 */ /* 0x000fea0003800000 */
[----:B0-----:R-:W0:Y:S01]  /*f850*/  LDC R2, c[0x0][0x428] ;  /* 0x00010a00ff027b82 */ /* 0x001e220000000800 */
        /* <DEDUP_REMOVED lines=9> */
.L_x_3371:
[----:B------:R-:W-:-:S03]  /*f8f0*/  UMOV UR4, 0xffffffff ;  /* 0xffffffff00047882 */ /* 0x000fc60000000000 */
[----:B------:R-:W-:Y:S05]  /*f900*/  BRA.DIV UR4, `(.L_x_3250) ;  /* 0x0000005604887947 */ /* 0x000fea000b800000 */
[----:B------:R-:W-:-:S13]  /*f910*/  ELECT P6, URZ, PT ;  /* 0x00000000003f782f */ /* 0x000fda00038c0000 */
.L_x_3374:
        /* <DEDUP_REMOVED lines=12> */
.L_x_3375:
[----:B------:R-:W-:Y:S05]  /*f9e0*/  BSYNC B1 ;  /* 0x0000000000017941 */ /* 0x000fea0003800000 */
.L_x_3251:
        /* <DEDUP_REMOVED lines=8> */
.L_x_3376:
        /* <DEDUP_REMOVED lines=11> */
.L_x_3256:
[----:B-1----:R-:W2:Y:S01]  /*fb20*/  LDL R8, [R1+0x4] ;  /* 0x0000040001087983 */ /* 0x002ea20000100800 */
[----:B------:R-:W-:Y:S01]  /*fb30*/  R2UR UR9, R6 ;  /* 0x00000000060972ca */ /* 0x000fe200000e0000 */
[----:B------:R-:W-:Y:S01]  /*fb40*/  UIADD3 UR4, UP0, UR38, 0x570, URZ ;  /* 0x0000057026047890 */ /* 0x000fe2000ff1e03f */
[----:B------:R-:W-:Y:S01]  /*fb50*/  R2UR UR12, R3 ;  /* 0x00000000030c72ca */ /* 0x000fe200000e0000 */
[----:B------:R-:W-:Y:S01]  /*fb60*/  UMOV UR6, 0x0 ;  /* 0x0000000000067882 */ /* 0x000fe20000000000 */
[----:B------:R-:W-:Y:S01]  /*fb70*/  R2UR UR13, R2 ;  /* 0x00000000020d72ca */ /* 0x000fe200000e0000 */
[----:B------:R-:W-:Y:S01]  /*fb80*/  UIADD3.X UR5, URZ, UR39, URZ, UP0, !UPT ;  /* 0x000000273f057290 */ /* 0x000fe200087fe43f */
[----:B------:R-:W-:Y:S01]  /*fb90*/  UMOV UR7, 0x12f00000 ;  /* 0x12f0000000077882 */ /* 0x000fe20000000000 */
[----:B------:R-:W-:-:S06]  /*fba0*/  UMOV UR10, URZ ;  /* 0x0000003f000a7c82 */ /* 0x000fcc0008000000 */
[----:B------:R-:W-:Y:S01]  /*fbb0*/  UIADD3 UR9, UR9, 0x28c90, URZ ;  /* 0x00028c9009097890 */ /* 0x000fe2000fffe03f */
[----:B--2---:R-:W-:-:S05]  /*fbc0*/  IMAD R8, R8, 0x2000, R5 ;  /* 0x0000200008087824 */ /* 0x004fca00078e0205 */
[----:B------:R-:W-:Y:S01]  /*fbd0*/  R2UR UR8, R8 ;  /* 0x00000000080872ca */ /* 0x000fe200000e0000 */
[----:B-----5:R-:W-:-:S05]  /*fbe0*/  IMAD R8, R0, 0x40, R7 ;  /* 0x0000004000087824 */ /* 0x020fca00078e0207 */
[----:B------:R-:W-:-:S04]  /*fbf0*/  IADD3 R8, R8, -0x40, RZ ;  /* 0xffffffc008087810 */ /* 0x000fc80007ffe0ff */
[----:B------:R-:W-:-:S03]  /*fc00*/  R2UR UR11, R8 ;  /* 0x00000000080b72ca */ /* 0x000fc600000e0000 */
[----:B------:R-:W-:-:S10]  /*fc10*/  UIADD3 UR8, UR8, 0x22400, URZ ;  /* 0x0002240008087890 */ /* 0x000fd4000fffe03f */
[----:B------:R1:W-:Y:S01]  /*fc20*/  UTMALDG.4D [UR8], [UR4], desc[UR6] ;  /* 0x00000608040075b4 */ /* 0x0003e20008019000 */
[----:B------:R-:W2:Y:S02]  /*fc30*/  SYNCS.PHASECHK.TRANS64.TRYWAIT P0, [R6+URZ+0x28cc0], R9 ;  /* 0x028cc009060075a7 */ /* 0x000ea4000800017f */
[----:B-12---:R-:W-:Y:S05]  /*fc40*/  @!P0 BRA `(.L_x_3257) ;  /* 0x0000005400008947 */ /* 0x006fea0003800000 */
.L_x_3377:
        /* <DEDUP_REMOVED lines=8> */
.L_x_3258:
        /* <DEDUP_REMOVED lines=29> */
[----:B------:R-:W-:Y:S01]  /*fea0*/  UMOV UR10, UR18 ;  /* 0x00000012000a7c82 */ /* 0x000fe20008000000 */
[----:B------:R-:W-:Y:S01]  /*feb0*/  UIADD3 UR17, UR14, 0xc400, URZ ;  /* 0x0000c4000e117890 */ /* 0x000fe2000fffe03f */
[----:B------:R0:W-:Y:S02]  /*fec0*/  UTMALDG.4D [UR8], [UR4], desc[UR6] ;  /* 0x00000608040075b4 */ /* 0x0001e40008019000 */
        /* <DEDUP_REMOVED lines=19> */
.L_x_3254:
[----:B------:R-:W-:Y:S05]  /*10000*/  BSYNC B1 ;  /* 0x0000000000017941 */ /* 0x000fea0003800000 */
.L_x_3253:
        /* <DEDUP_REMOVED lines=12> */
[----:B-1----:R-:W-:Y:S05]  /*100d0*/  @!P0 BRA `(.L_x_3248) ;  /* 0x0000000400c48947 */ /* 0x002fea0003800000 */
[C---:B-----5:R-:W-:Y:S02]  /*100e0*/  IMAD R6, R0.reuse, 0x40, R7 ;  /* 0x0000004000067824 */ /* 0x060fe400078e0207 */
[----:B------:R-:W-:Y:S02]  /*100f0*/  VIADD R0, R0, 0xffffffff ;  /* 0xffffffff00007836 */ /* 0x000fe40000000000 */
[----:B------:R-:W-:-:S07]  /*10100*/  VIADD R6, R6, 0xffffff80 ;  /* 0xffffff8006067836 */ /* 0x000fce0000000000 */
.L_x_3265:
[----:B------:R-:W-:Y:S05]  /*10110*/  YIELD ;  /* 0x0000000000007946 */ /* 0x000fea0003800000 */
[----:B------:R-:W-:Y:S04]  /*10120*/  BSSY B1, `(.L_x_3259) ;  /* 0x000005f000017945 */ /* 0x000fe80003800000 */
[----:B-1----:R-:W-:Y:S05]  /*10130*/  @!P6 BRA `(.L_x_3260) ;  /* 0x000000040074e947 */ /* 0x002fea0003800000 */
[----:B------:R-:W2:Y:S04]  /*10140*/  LDL R7, [R1+0x4] ;  /* 0x0000040001077983 */ /* 0x000ea80000100800 */
[----:B------:R-:W3:Y:S01]  /*10150*/  LDL R8, [R1+0xc] ;  /* 0x00000c0001087983 */ /* 0x000ee20000100800 */
[----:B--2---:R-:W-:Y:S01]  /*10160*/  IMAD R7, R7, 0x8, R5 ;  /* 0x0000000807077824 */ /* 0x004fe200078e0205 */
[----:B---3--:R-:W-:-:S04]  /*10170*/  SHF.L.U32 R8, R8, 0x1f, RZ ;  /* 0x0000001f08087819 */ /* 0x008fc800000006ff */
[----:B------:R-:W0:Y:S02]  /*10180*/  SYNCS.PHASECHK.TRANS64.TRYWAIT P0, [R7+URZ+0x28ca0], R8 ;  /* 0x028ca008070075a7 */ /* 0x000e24000800017f */
[----:B0-----:R-:W-:Y:S05]  /*10190*/  @!P0 BRA `(.L_x_3261) ;  /* 0x0000004c00c08947 */ /* 0x001fea0003800000 */
.L_x_3378:
[----:B------:R-:W1:Y:S02]  /*101a0*/  S2R R9, SR_TID.X ;  /* 0x0000000000097919 */ /* 0x000e640000002100 */
[----:B-1----:R-:W-:-:S04]  /*101b0*/  LOP3.LUT R9, R9, 0x7f, RZ, 0xc0, !PT ;  /* 0x0000007f09097812 */ /* 0x002fc800078ec0ff */
[----:B------:R-:W-:-:S13]  /*101c0*/  ISETP.NE.AND P0, PT, R9, RZ, PT ;  /* 0x000000ff0900720c */ /* 0x000fda0003f05270 */
[----:B------:R-:W-:Y:S05]  /*101d0*/  @P0 BRA `(.L_x_3262) ;  /* 0x00000000001c0947 */ /* 0x000fea0003800000 */
[----:B------:R-:W1:Y:S02]  /*101e0*/  S2R R9, SR_TID.X ;  /* 0x0000000000097919 */ /* 0x000e640000002100 */
[----:B-1----:R-:W-:-:S04]  /*101f0*/  LOP3.LUT R9, R9, 0x1f, RZ, 0xc0, !PT ;  /* 0x0000001f09097812 */ /* 0x002fc800078ec0ff */
[----:B------:R-:W-:Y:S02]  /*10200*/  ISETP.NE.AND P1, PT, R9, RZ, PT ;  /* 0x000000ff0900720c */ /* 0x000fe40003f25270 */
[----:B------:R-:W-:-:S04]  /*10210*/  MOV R9, 0x2000 ;  /* 0x0000200000097802 */ /* 0x000fc80000000f00 */
[----:B------:R1:W-:Y:S07]  /*10220*/  SYNCS.ARRIVE.TRANS64 RZ, [R7+URZ+0x28c90], R9 ;  /* 0x028c900907ff79a7 */ /* 0x0003ee000800003f */
[----:B------:R-:W-:Y:S05]  /*10230*/  @!P1 BRA `(.L_x_3262) ;  /* 0x0000000000049947 */ /* 0x000fea0003800000 */
[----:B------:R-:W-:Y:S01]  /*10240*/  BPT.TRAP 0x1 ;  /* 0x000000040000795c */ /* 0x000fe20000300000 */
.L_x_3262:
[----:B-1----:R-:W2:Y:S01]  /*10250*/  LDL R9, [R1+0x4] ;  /* 0x0000040001097983 */ /* 0x002ea20000100800 */
[----:B------:R-:W-:Y:S01]  /*10260*/  R2UR UR9, R7 ;  /* 0x00000000070972ca */ /* 0x000fe200000e0000 */
[----:B------:R-:W-:Y:S01]  /*10270*/  UIADD3 UR4, UP0, UR38, 0x570, URZ ;  /* 0x0000057026047890 */ /* 0x000fe2000ff1e03f */
[----:B------:R-:W-:Y:S01]  /*10280*/  R2UR UR11, R6 ;  /* 0x00000000060b72ca */ /* 0x000fe200000e0000 */
[----:B------:R-:W-:Y:S01]  /*10290*/  UMOV UR6, 0x0 ;  /* 0x0000000000067882 */ /* 0x000fe20000000000 */
[----:B------:R-:W-:Y:S01]  /*102a0*/  R2UR UR12, R3 ;  /* 0x00000000030c72ca */ /* 0x000fe200000e0000 */
[----:B------:R-:W-:Y:S01]  /*102b0*/  UIADD3.X UR5, URZ, UR39, URZ, UP0, !UPT ;  /* 0x000000273f057290 */ /* 0x000fe200087fe43f */
[----:B------:R-:W-:Y:S01]  /*102c0*/  R2UR UR13, R2 ;  /* 0x00000000020d72ca */ /* 0x000fe200000e0000 */
[----:B------:R-:W-:Y:S01]  /*102d0*/  UMOV UR7, 0x12f00000 ;  /* 0x12f0000000077882 */ /* 0x000fe20000000000 */
[----:B------:R-:W-:-:S05]  /*102e0*/  UMOV UR10, URZ ;  /* 0x0000003f000a7c82 */ /* 0x000fca0008000000 */
[----:B------:R-:W-:Y:S01]  /*102f0*/  UIADD3 UR9, UR9, 0x28c90, URZ ;  /* 0x00028c9009097890 */ /* 0x000fe2000fffe03f */
[----:B--2---:R-:W-:-:S05]  /*10300*/  IMAD R9, R9, 0x2000, R5 ;  /* 0x0000200009097824 */ /* 0x004fca00078e0205 */
[----:B------:R-:W-:-:S13]  /*10310*/  R2UR UR8, R9 ;  /* 0x00000000090872ca */ /* 0x000fda00000e0000 */
[----:B------:R-:W-:-:S09]  /*10320*/  UIADD3 UR8, UR8, 0x22400, URZ ;  /* 0x0002240008087890 */ /* 0x000fd2000fffe03f */
[----:B------:R1:W-:Y:S01]  /*10330*/  UTMALDG.4D [UR8], [UR4], desc[UR6] ;  /* 0x00000608040075b4 */ /* 0x0003e20008019000 */
[----:B------:R-:W2:Y:S02]  /*10340*/  SYNCS.PHASECHK.TRANS64.TRYWAIT P1, [R7+URZ+0x28cc0], R8 ;  /* 0x028cc008070075a7 */ /* 0x000ea4000802017f */
[----:B-12---:R-:W-:Y:S05]  /*10350*/  @!P1 BRA `(.L_x_3263) ;  /* 0x0000004c00649947 */ /* 0x006fea0003800000 */
.L_x_3379:
        /* <DEDUP_REMOVED lines=8> */
.L_x_3264:
        /* <DEDUP_REMOVED lines=38> */
[----:B------:R-:W-:Y:S01]  /*10640*/  UMOV UR15, 0x180 ;  /* 0x00000180000f7882 */ /* 0x000fe20000000000 */
[----:B------:R0:W-:Y:S02]  /*10650*/  UTMALDG.4D [UR8], [UR4], desc[UR6] ;  /* 0x00000608040075b4 */ /* 0x0001e40008019000 */
[----:B0-----:R-:W-:Y:S01]  /*10660*/  UMOV UR8, UR16 ;  /* 0x0000001000087c82 */ /* 0x001fe20008000000 */
[----:B------:R-:W-:-:S02]  /*10670*/  UMOV UR10, UR22 ;  /* 0x00000016000a7c82 */ /* 0x000fc40008000000 */
[----:B------:R0:W-:Y:S02]  /*10680*/  UTMALDG.4D [UR8], [UR4], desc[UR6] ;  /* 0x00000608040075b4 */ /* 0x0001e40008019000 */
[----:B0-----:R-:W-:Y:S01]  /*10690*/  UMOV UR8, UR17 ;  /* 0x0000001100087c82 */ /* 0x001fe20008000000 */
[----:B------:R-:W-:Y:S01]  /*106a0*/  UMOV UR10, UR15 ;  /* 0x0000000f000a7c82 */ /* 0x000fe20008000000 */
[----:B------:R-:W-:Y:S01]  /*106b0*/  UMOV UR15, 0x1c0 ;  /* 0x000001c0000f7882 */ /* 0x000fe20000000000 */
[----:B------:R0:W-:Y:S02]  /*106c0*/  UTMALDG.4D [UR8], [UR4], desc[UR6] ;  /* 0x00000608040075b4 */ /* 0x0001e40008019000 */
[----:B0-----:R-:W-:Y:S01]  /*106d0*/  UMOV UR8, UR14 ;  /* 0x0000000e00087c82 */ /* 0x001fe20008000000 */
[----:B------:R-:W-:Y:S02]  /*106e0*/  UMOV UR10, UR15 ;  /* 0x0000000f000a7c82 */ /* 0x000fe40008000000 */
[----:B------:R0:W-:Y:S02]  /*106f0*/  UTMALDG.4D [UR8], [UR4], desc[UR6] ;  /* 0x00000608040075b4 */ /* 0x0001e40008019000 */
[----:B0-----:R-:W-:Y:S01]  /*10700*/  NOP ;  /* 0x0000000000007918 */ /* 0x001fe20000000000 */
.L_x_3260:
[----:B------:R-:W-:Y:S05]  /*10710*/  BSYNC B1 ;  /* 0x0000000000017941 */ /* 0x000fea0003800000 */
.L_x_3259:
        /* <DEDUP_REMOVED lines=13> */
.L_x_3248:
[----:B------:R-:W-:Y:S05]  /*107f0*/  BSYNC B0 ;  /* 0x0000000000007941 */ /* 0x000fea0003800000 */
.L_x_3247:
[----:B-----5:R-:W2:Y:S01]  /*10800*/  LDL R7, [R1+0x2c] ;  /* 0x00002c0001077983 */ /* 0x020ea20000100800 */
[----:B------:R-:W-:Y:S05]  /*10810*/  @!P2 WARPSYNC.ALL ;  /* 0x000000000000a948 */ /* 0x000fea0003800000 */
[----:B------:R-:W-:Y:S01]  /*10820*/  BSSY B6, `(.L_x_3266) ;  /* 0x00002fe000067945 */ /* 0x000fe20003800000 */
[----:B------:R-:W-:Y:S01]  /*10830*/  @!P2 BAR.SYNC.DEFER_BLOCKING 0xc, 0x120 ;  /* 0x030480000000ab1d */ /* 0x000fe20000010000 */
[----:B--2---:R-:W-:-:S13]  /*10840*/  ISETP.GT.AND P0, PT, R7, RZ, PT ;  /* 0x000000ff0700720c */ /* 0x004fda0003f04270 */
[----:B------:R-:W-:Y:S05]  /*10850*/  @P0 BRA `(.L_x_3267) ;  /* 0x0000000000440947 */ /* 0x000fea0003800000 */
[----:B------:R-:W2:Y:S02]  /*10860*/  S2R R7, SR_TID.X ;  /* 0x0000000000077919 */ /* 0x000ea40000002100 */
[----:B--2---:R-:W-:-:S04]  /*10870*/  LOP3.LUT R7, R7, 0x1f, RZ, 0xc0, !PT ;  /* 0x0000001f07077812 */ /* 0x004fc800078ec0ff */
[----:B------:R-:W-:-:S13]  /*10880*/  ISETP.NE.AND P1, PT, R7, RZ, PT ;  /* 0x000000ff0700720c */ /* 0x000fda0003f25270 */
[----:B------:R-:W-:Y:S05]  /*10890*/  @P1 BRA `(.L_x_3268) ;  /* 0x0000002c00d81947 */ /* 0x000fea0003800000 */
[----:B------:R-:W2:Y:S01]  /*108a0*/  S2R R7, SR_LANEID ;  /* 0x0000000000077919 */ /* 0x000ea20000000000 */
[----:B------:R-:W-:Y:S01]  /*108b0*/  VOTEU.ANY UR4, UPT, PT ;  /* 0x0000000000047886 */ /* 0x000fe200038e0100 */
[----:B0-----:R-:W0:Y:S01]  /*108c0*/  LDC.64 R2, c[0x0][0xc38] ;  /* 0x00030e00ff027b82 */ /* 0x001e220000000a00 */
[----:B------:R-:W2:Y:S08]  /*108d0*/  FLO.U32 R0, UR4 ;  /* 0x0000000400007d00 */ /* 0x000eb000080e0000 */
[----:B------:R-:W0:Y:S01]  /*108e0*/  POPC R5, UR4 ;  /* 0x0000000400057d09 */ /* 0x000e220008000000 */
[----:B--2---:R-:W-:-:S13]  /*108f0*/  ISETP.EQ.U32.AND P0, PT, R0, R7, PT ;  /* 0x000000070000720c */ /* 0x004fda0003f02070 */
[----:B0-----:R-:W2:Y:S01]  /*10900*/  @P0 ATOMG.E.ADD.STRONG.GPU PT, R3, desc[UR40][R2.64], R5 ;  /* 0x00000005020309a8 */ /* 0x001ea200081ee1e8 */
[----:B------:R-:W0:Y:S02]  /*10910*/  S2R R4, SR_LTMASK ;  /* 0x0000000000047919 */ /* 0x000e240000003900 */
[----:B0-----:R-:W-:-:S04]  /*10920*/  LOP3.LUT R4, R4, UR4, RZ, 0xc0, !PT ;  /* 0x0000000404047c12 */ /* 0x001fc8000f8ec0ff */
[----:B------:R-:W0:Y:S01]  /*10930*/  POPC R7, R4 ;  /* 0x0000000400077309 */ /* 0x000e220000000000 */
[----:B--2---:R-:W0:Y:S02]  /*10940*/  SHFL.IDX PT, R0, R3, R0, 0x1f ;  /* 0x00001f0003007589 */ /* 0x004e2400000e0000 */
[----:B0-----:R-:W-:Y:S01]  /*10950*/  IADD3 R16, R0, UR36, R7 ;  /* 0x0000002400107c10 */ /* 0x001fe2000fffe007 */
[----:B------:R-:W-:Y:S06]  /*10960*/  BRA `(.L_x_3268) ;  /* 0x0000002c00a47947 */ /* 0x000fec0003800000 */
.L_x_3267:
[----:B------:R-:W2:Y:S01]  /*10970*/  S2R R0, SR_CgaCtaId ;  /* 0x0000000000007919 */ /* 0x000ea20000008800 */
[----:B0-----:R-:W-:-:S04]  /*10980*/  MOV R2, 0x400 ;  /* 0x0000040000027802 */ /* 0x001fc80000000f00 */
[----:B--2---:R-:W-:-:S05]  /*10990*/  LEA R3, R0, R2, 0x18 ;  /* 0x0000000200037211 */ /* 0x004fca00078ec0ff */
        /* <DEDUP_REMOVED lines=11> */
[----:B------:R-:W-:Y:S02]  /*10a50*/  IMAD.U32 R6, RZ, RZ, UR8 ;  /* 0x00000008ff067e24 */ /* 0x000fe4000f8e00ff */
[----:B------:R-:W-:Y:S02]  /*10a60*/  IMAD.U32 R7, RZ, RZ, UR9 ;  /* 0x00000009ff077e24 */ /* 0x000fe4000f8e00ff */
[----:B------:R-:W-:-:S02]  /*10a70*/  IMAD.U32 R10, RZ, RZ, UR4 ;  /* 0x00000004ff0a7e24 */ /* 0x000fc4000f8e00ff */
[----:B------:R-:W-:Y:S02]  /*10a80*/  IMAD.U32 R11, RZ, RZ, UR5 ;  /* 0x00000005ff0b7e24 */ /* 0x000fe4000f8e00ff */
[----:B-1----:R-:W-:Y:S02]  /*10a90*/  IMAD.MOV.U32 R8, RZ, RZ, 0x70 ;  /* 0x00000070ff087424 */ /* 0x002fe400078e00ff */
[----:B------:R-:W-:Y:S02]  /*10aa0*/  IMAD.MOV.U32 R12, RZ, RZ, 0x1 ;  /* 0x00000001ff0c7424 */ /* 0x000fe400078e00ff */
[----:B------:R-:W-:-:S07]  /*10ab0*/  IMAD.MOV.U32 R13, RZ, RZ, RZ ;  /* 0x000000ffff0d7224 */ /* 0x000fce00078e00ff */
[----:B------:R-:W-:-:S07]  /*10ac0*/  LEPC R20, `(.L_x_3269) ;  /* 0x000000001014794e */ /* 0x000fce0000000000 */
[----:B0-----:R-:W-:Y:S05]  /*10ad0*/  CALL.ABS.NOINC R2 ;  /* 0x0000000002007343 */ /* 0x001fea0003c00000 */
.L_x_3269:
        /* <DEDUP_REMOVED lines=10> */
[----:B------:R-:W-:Y:S02]  /*10b80*/  IMAD.U32 R5, RZ, RZ, UR7 ;  /* 0x00000007ff057e24 */ /* 0x000fe4000f8e00ff */
[----:B------:R-:W-:Y:S02]  /*10b90*/  IMAD.U32 R6, RZ, RZ, UR8 ;  /* 0x00000008ff067e24 */ /* 0x000fe4000f8e00ff */
[----:B------:R-:W-:-:S02]  /*10ba0*/  IMAD.U32 R7, RZ, RZ, UR9 ;  /* 0x00000009ff077e24 */ /* 0x000fc4000f8e00ff */
[----:B------:R-:W-:Y:S02]  /*10bb0*/  IMAD.U32 R10, RZ, RZ, UR4 ;  /* 0x00000004ff0a7e24 */ /* 0x000fe4000f8e00ff */
[----:B------:R-:W-:Y:S02]  /*10bc0*/  IMAD.U32 R11, RZ, RZ, UR5 ;  /* 0x00000005ff0b7e24 */ /* 0x000fe4000f8e00ff */
[----:B-1----:R-:W-:Y:S02]  /*10bd0*/  IMAD.MOV.U32 R8, RZ, RZ, 0x70 ;  /* 0x00000070ff087424 */ /* 0x002fe400078e00ff */
[----:B------:R-:W-:Y:S02]  /*10be0*/  IMAD.MOV.U32 R12, RZ, RZ, 0x1 ;  /* 0x00000001ff0c7424 */ /* 0x000fe400078e00ff */
[----:B0-----:R-:W-:-:S07]  /*10bf0*/  IMAD.MOV.U32 R13, RZ, RZ, RZ ;  /* 0x000000ffff0d7224 */ /* 0x001fce00078e00ff */
[----:B------:R-:W-:-:S07]  /*10c00*/  LEPC R20, `(.L_x_3271) ;  /* 0x000000001014794e */ /* 0x000fce0000000000 */
[----:B--2---:R-:W-:Y:S05]  /*10c10*/  CALL.ABS.NOINC R2 ;  /* 0x0000000002007343 */ /* 0x004fea0003c00000 */
.L_x_3271:
[----:B------:R-:W-:Y:S01]  /*10c20*/  MOV R2, 0x0 ;  /* 0x0000000000027802 */ /* 0x000fe20000000f00 */
[----:B------:R-:W-:Y:S01]  /*10c30*/  ULDC.64 UR4, c[0x4][0x108] ;  /* 0x0100420000047ab9 */ /* 0x000fe20000000a00 */
[----:B------:R-:W-:Y:S01]  /*10c40*/  ULDC.64 UR6, c[0x4][0x110] ;  /* 0x0100440000067ab9 */ /* 0x000fe20000000a00 */
[----:B------:R-:W-:Y:S01]  /*10c50*/  ULDC.64 UR8, c[0x4][0x48] ;  /* 0x0100120000087ab9 */ /* 0x000fe20000000a00 */
[----:B------:R-:W-:Y:S01]  /*10c60*/  MOV R4, UR4 ;  /* 0x0000000400047c02 */ /* 0x000fe20008000f00 */
[----:B------:R-:W-:Y:S01]  /*10c70*/  IMAD.U32 R5, RZ, RZ, UR5 ;  /* 0x00000005ff057e24 */ /* 0x000fe2000f8e00ff */
[----:B------:R-:W0:Y:S01]  /*10c80*/  LDC.64 R2, c[0x4][R2] ;  /* 0x0100000002027b82 */ /* 0x000e220000000a00 */
        /* <DEDUP_REMOVED lines=8> */
[----:B0-----:R-:W-:Y:S05]  /*10d10*/  CALL.ABS.NOINC R2 ;  /* 0x0000000002007343 */ /* 0x001fea0003c00000 */
.L_x_3270:
        /* <DEDUP_REMOVED lines=19> */
[----:B------:R-:W-:-:S06]  /*10e50*/  MOV R0, R5 ;  /* 0x0000000500007202 */ /* 0x000fcc0000000f00 */
[----:B------:R2:W5:Y:S01]  /*10e60*/  @P0 LDG.E R0, desc[UR40][R2.64] ;  /* 0x0000002802000981 */ /* 0x000562000c1e1900 */
[----:B------:R-:W-:Y:S02]  /*10e70*/  PLOP3.LUT P1, PT, P6, PT, PT, 0x8, 0x0 ;  /* 0x000000000000781c */ /* 0x000fe4000372e170 */
[----:B0-----:R-:W-:Y:S01]  /*10e80*/  ISETP.NE.AND P0, PT, R4, 0x1, PT ;  /* 0x000000010400780c */ /* 0x001fe20003f05270 */
[----:B------:R-:W-:-:S12]  /*10e90*/  IMAD.MOV.U32 R4, RZ, RZ, R18 ;  /* 0x000000ffff047224 */ /* 0x000fd800078e0012 */
[----:B--2---:R-:W0:Y:S08]  /*10ea0*/  @P0 LDC R3, c[0x0][0x42c] ;  /* 0x00010b00ff030b82 */ /* 0x004e300000000800 */
[----:B------:R-:W2:Y:S01]  /*10eb0*/  @P0 LDC R2, c[0x0][0x430] ;  /* 0x00010c00ff020b82 */ /* 0x000ea20000000800 */
[----:B0-----:R-:W-:-:S05]  /*10ec0*/  @P0 IMAD.HI.U32 R3, R18, R3, RZ ;  /* 0x0000000312030227 */ /* 0x001fca00078e00ff */
[----:B--2---:R-:W-:Y:S02]  /*10ed0*/  @P0 SHF.R.U32.HI R4, RZ, R2, R3 ;  /* 0x00000002ff040219 */ /* 0x004fe40000011603 */
[----:B------:R-:W-:-:S04]  /*10ee0*/  ISETP.NE.U32.AND P0, PT, RZ, UR4, PT ;  /* 0x00000004ff007c0c */ /* 0x000fc8000bf05070 */
[----:B------:R-:W-:-:S04]  /*10ef0*/  ISETP.NE.AND.EX P0, PT, RZ, UR5, PT, P0 ;  /* 0x00000005ff007c0c */ /* 0x000fc8000bf05300 */
[----:B------:R-:W-:-:S09]  /*10f00*/  SEL R2, R5, RZ, !P0 ;  /* 0x000000ff05027207 */ /* 0x000fd20004000000 */
.L_x_3272:
        /* <DEDUP_REMOVED lines=17> */
.L_x_3382:
[----:B------:R-:W2:Y:S01]  /*11020*/  LDL R3, [R1+0x1c] ;  /* 0x00001c0001037983 */ /* 0x000ea20000100800 */
[----:B------:R-:W-:Y:S01]  /*11030*/  UMOV UR4, 0xffffffff ;  /* 0xffffffff00047882 */ /* 0x000fe20000000000 */
[----:B-1----:R-:W-:Y:S01]  /*11040*/  SHF.R.S32.HI R8, RZ, 0x1f, R0 ;  /* 0x0000001fff087819 */ /* 0x002fe20000011400 */
[----:B--2---:R-:W-:Y:S01]  /*11050*/  VIADD R3, R3, 0xffffffff ;  /* 0xffffffff03037836 */ /* 0x004fe20000000000 */
[----:B------:R-:W-:Y:S06]  /*11060*/  BRA.DIV UR4, `(.L_x_3274) ;  /* 0x0000004204687947 */ /* 0x000fec000b800000 */
[----:B------:R-:W-:-:S13]  /*11070*/  ELECT P6, URZ, PT ;  /* 0x00000000003f782f */ /* 0x000fda00038c0000 */
.L_x_3385:
        /* <DEDUP_REMOVED lines=24> */
.L_x_3276:
        /* <DEDUP_REMOVED lines=9> */
.L_x_3386:
        /* <DEDUP_REMOVED lines=11> */
.L_x_3278:
        /* <DEDUP_REMOVED lines=23> */
.L_x_3275:
        /* <DEDUP_REMOVED lines=30> */
.L_x_3387:
[----:B------:R-:W-:Y:S05]  /*11690*/  BSYNC B0 ;  /* 0x0000000000007941 */ /* 0x000fea0003800000 */
.L_x_3279:
[----:B------:R-:W-:Y:S04]  /*116a0*/  BSSY B0, `(.L_x_3281) ;  /* 0x0000050000007945 */ /* 0x000fe80003800000 */
[----:B------:R-:W-:Y:S05]  /*116b0*/  @!P6 BRA `(.L_x_3282) ;  /* 0x000000040038e947 */ /* 0x000fea0003800000 */
[----:B------:R-:W2:Y:S01]  /*116c0*/  LDL R7, [R1] ;  /* 0x0000000001077983 */ /* 0x000ea20000100800 */
[----:B------:R-:W-:-:S03]  /*116d0*/  MOV R9, 0x400 ;  /* 0x0000040000097802 */ /* 0x000fc60000000f00 */
[----:B0-----:R-:W3:Y:S01]  /*116e0*/  LDL R5, [R1+0x8] ;  /* 0x0000080001057983 */ /* 0x001ee20000100800 */
[----:B------:R-:W0:Y:S02]  /*116f0*/  S2R R10, SR_CgaCtaId ;  /* 0x00000000000a7919 */ /* 0x000e240000008800 */
[----:B0-----:R-:W-:-:S05]  /*11700*/  LEA R9, R10, R9, 0x18 ;  /* 0x000000090a097211 */ /* 0x001fca00078ec0ff */
[----:B--2---:R-:W-:Y:S01]  /*11710*/  IMAD R2, R7, 0x8, R9 ;  /* 0x0000000807027824 */ /* 0x004fe200078e0209 */
[----:B---3--:R-:W-:-:S04]  /*11720*/  SHF.L.U32 R5, R5, 0x1f, RZ ;  /* 0x0000001f05057819 */ /* 0x008fc800000006ff */
[----:B------:R-:W0:Y:S02]  /*11730*/  SYNCS.PHASECHK.TRANS64.TRYWAIT P0, [R2+URZ+0x28c60], R5 ;  /* 0x028c6005020075a7 */ /* 0x000e24000800017f */
[----:B0-----:R-:W-:Y:S05]  /*11740*/  @!P0 BRA `(.L_x_3283) ;  /* 0x0000003c00048947 */ /* 0x001fea0003800000 */
.L_x_3388:
        /* <DEDUP_REMOVED lines=11> */
.L_x_3284:
        /* <DEDUP_REMOVED lines=44> */
[----:B------:R-:W-:-:S02]  /*11ac0*/  UMOV UR10, UR21 ;  /* 0x00000015000a7c82 */ /* 0x000fc40008000000 */
[----:B------:R0:W-:Y:S01]  /*11ad0*/  UTMALDG.4D [UR8], [UR4], desc[UR6] ;  /* 0x00000608040075b4 */ /* 0x0001e20008019000 */
        /* <DEDUP_REMOVED lines=12> */
.L_x_3282:
[----:B------:R-:W-:Y:S05]  /*11ba0*/  BSYNC B0 ;  /* 0x0000000000007941 */ /* 0x000fea0003800000 */
.L_x_3281:
[----:B0-----:R-:W2:Y:S01]  /*11bb0*/  LDL.LU R2, [R1+0x2c] ;  /* 0x00002c0001027983 */ /* 0x001ea20000300800 */
[----:B------:R-:W-:Y:S01]  /*11bc0*/  BSSY B0, `(.L_x_3285) ;  /* 0x00001a8000007945 */ /* 0x000fe20003800000 */
[----:B--2---:R-:W-:-:S13]  /*11bd0*/  ISETP.GE.AND P0, PT, R2, 0x41, PT ;  /* 0x000000410200780c */ /* 0x004fda0003f06270 */
[----:B------:R-:W-:Y:S05]  /*11be0*/  @!P0 BRA `(.L_x_3286) ;  /* 0x0000001800948947 */ /* 0x000fea0003800000 */
[----:B------:R-:W2:Y:S01]  /*11bf0*/  LDL R5, [R1+0x1c] ;  /* 0x00001c0001057983 */ /* 0x000ea20000100800 */
[----:B------:R-:W-:Y:S01]  /*11c00*/  MOV R2, 0x1 ;  /* 0x0000000100027802 */ /* 0x000fe20000000f00 */
        /* <DEDUP_REMOVED lines=11> */
[----:B--2---:R-:W-:-:S05]  /*11cc0*/  VIADD R2, R7, 0x1 ;  /* 0x0000000107027836 */ /* 0x004fca0000000000 */
        /* <DEDUP_REMOVED lines=28> */
.L_x_3291:
[----:B------:R-:W2:Y:S01]  /*11e90*/  S2R R7, SR_CgaCtaId ;  /* 0x0000000000077919 */ /* 0x000ea20000008800 */
[----:B------:R-:W-:-:S04]  /*11ea0*/  MOV R2, 0x400 ;  /* 0x0000040000027802 */ /* 0x000fc80000000f00 */
[----:B--2---:R-:W-:Y:S02]  /*11eb0*/  LEA R2, R7, R2, 0x18 ;  /* 0x0000000207027211 */ /* 0x004fe400078ec0ff */
[----:B------:R-:W-:-:S03]  /*11ec0*/  SHF.L.U32 R7, R12, 0x1f, RZ ;  /* 0x0000001f0c077819 */ /* 0x000fc600000006ff */
[----:B------:R-:W-:-:S04]  /*11ed0*/  IMAD R2, R13, 0x8, R2 ;  /* 0x000000080d027824 */ /* 0x000fc800078e0202 */
[----:B------:R-:W2:Y:S02]  /*11ee0*/  SYNCS.PHASECHK.TRANS64.TRYWAIT P0, [R2+URZ+0x28c40], R7 ;  /* 0x028c4007020075a7 */ /* 0x000ea4000800017f */
[----:B--2---:R-:W-:Y:S05]  /*11ef0*/  @!P0 BRA `(.L_x_3292) ;  /* 0x00000034002c8947 */ /* 0x004fea0003800000 */
.L_x_3389:
[----:B------:R-:W3:Y:S02]  /*11f00*/  S2R R10, SR_TID.X ;  /* 0x00000000000a7919 */ /* 0x000ee40000002100 */
[----:B---3--:R-:W-:-:S04]  /*11f10*/  LOP3.LUT R10, R10, 0x7f, RZ, 0xc0, !PT ;  /* 0x0000007f0a0a7812 */ /* 0x008fc800078ec0ff */
[----:B------:R-:W-:-:S13]  /*11f20*/  ISETP.NE.AND P1, PT, R10, RZ, PT ;  /* 0x000000ff0a00720c */ /* 0x000fda0003f25270 */
[----:B------:R-:W-:Y:S05]  /*11f30*/  @P1 BRA `(.L_x_3293) ;  /* 0x00000000001c1947 */ /* 0x000fea0003800000 */
[----:B------:R-:W3:Y:S02]  /*11f40*/  S2R R10, SR_TID.X ;  /* 0x00000000000a7919 */ /* 0x000ee40000002100 */
[----:B---3--:R-:W-:-:S04]  /*11f50*/  LOP3.LUT R10, R10, 0x1f, RZ, 0xc0, !PT ;  /* 0x0000001f0a0a7812 */ /* 0x008fc800078ec0ff */
[----:B------:R-:W-:Y:S02]  /*11f60*/  ISETP.NE.AND P0, PT, R10, RZ, PT ;  /* 0x000000ff0a00720c */ /* 0x000fe40003f05270 */
[----:B------:R-:W-:-:S04]  /*11f70*/  MOV R10, 0x2000 ;  /* 0x00002000000a7802 */ /* 0x000fc80000000f00 */
[----:B------:R3:W-:Y:S07]  /*11f80*/  SYNCS.ARRIVE.TRANS64 RZ, [R2+URZ+0x28c30], R10 ;  /* 0x028c300a02ff79a7 */ /* 0x0007ee000800003f */
[----:B------:R-:W-:Y:S05]  /*11f90*/  @!P0 BRA `(.L_x_3293) ;  /* 0x0000000000048947 */ /* 0x000fea0003800000 */
[----:B------:R-:W-:Y:S01]  /*11fa0*/  BPT.TRAP 0x1 ;  /* 0x000000040000795c */ /* 0x000fe20000300000 */
.L_x_3293:
[----:B---3--:R-:W3:Y:S01]  /*11fb0*/  LDL R10, [R1] ;  /* 0x00000000010a7983 */ /* 0x008ee20000100800 */
[----:B0-----:R-:W-:-:S03]  /*11fc0*/  MOV R12, 0x400 ;  /* 0x00000400000c7802 */ /* 0x001fc60000000f00 */
[----:B------:R-:W4:Y:S01]  /*11fd0*/  LDL R11, [R1+0x10] ;  /* 0x00001000010b7983 */ /* 0x000f220000100800 */
[----:B------:R-:W0:Y:S01]  /*11fe0*/  S2R R13, SR_CgaCtaId ;  /* 0x00000000000d7919 */ /* 0x000e220000008800 */
        /* <DEDUP_REMOVED lines=8> */
[----:B------:R-:W-:Y:S01]  /*12070*/  UMOV UR7, 0x14f00000 ;  /* 0x14f0000000077882 */ /* 0x000fe20000000000 */
[----:B------:R-:W-:Y:S01]  /*12080*/  UMOV UR10, URZ ;  /* 0x0000003f000a7c82 */ /* 0x000fe20008000000 */
[----:B---3--:R-:W-:-:S05]  /*12090*/  IMAD R10, R10, 0x2000, R12 ;  /* 0x000020000a0a7824 */ /* 0x008fca00078e020c */
[----:B------:R-:W-:Y:S01]  /*120a0*/  R2UR UR8, R10 ;  /* 0x000000000a0872ca */ /* 0x000fe200000e0000 */
[----:B----4-:R-:W-:-:S05]  /*120b0*/  IMAD R5, R5, 0x40, R11 ;  /* 0x0000004005057824 */ /* 0x010fca00078e020b */
[----:B------:R-:W-:-:S07]  /*120c0*/  R2UR UR11, R5 ;  /* 0x00000000050b72ca */ /* 0x000fce00000e0000 */
[----:B------:R-:W-:-:S09]  /*120d0*/  UIADD3 UR8, UR8, 0x22400, URZ ;  /* 0x0002240008087890 */ /* 0x000fd2000fffe03f */
[----:B------:R0:W-:Y:S01]  /*120e0*/  UTMALDG.4D [UR8], [UR4], desc[UR6] ;  /* 0x00000608040075b4 */ /* 0x0001e20008019000 */
[----:B------:R-:W3:Y:S02]  /*120f0*/  SYNCS.PHASECHK.TRANS64.TRYWAIT P0, [R2+URZ+0x28c60], R7 ;  /* 0x028c6007020075a7 */ /* 0x000ee4000800017f */
[----:B0--3--:R-:W-:Y:S05]  /*12100*/  @!P0 BRA `(.L_x_3294) ;  /* 0x0000003000bc8947 */ /* 0x009fea0003800000 */
.L_x_3390:
[----:B------:R-:W-:Y:S05]  /*12110*/  @P1 BRA `(.L_x_3295) ;  /* 0x00000000001c1947 */ /* 0x000fea0003800000 */
[----:B------:R-:W3:Y:S01]  /*12120*/  S2R R10, SR_TID.X ;  /* 0x00000000000a7919 */ /* 0x000ee20000002100 */
[----:B0-2---:R-:W-:-:S04]  /*12130*/  IMAD.MOV.U32 R7, RZ, RZ, 0x10000 ;  /* 0x00010000ff077424 */ /* 0x005fc800078e00ff */
[----:B------:R4:W-:Y:S01]  /*12140*/  SYNCS.ARRIVE.TRANS64 RZ, [R2+URZ+0x28c50], R7 ;  /* 0x028c500702ff79a7 */ /* 0x0009e2000800003f */
[----:B---3--:R-:W-:-:S04]  /*12150*/  LOP3.LUT R10, R10, 0x1f, RZ, 0xc0, !PT ;  /* 0x0000001f0a0a7812 */ /* 0x008fc800078ec0ff */
[----:B------:R-:W-:-:S13]  /*12160*/  ISETP.NE.AND P0, PT, R10, RZ, PT ;  /* 0x000000ff0a00720c */ /* 0x000fda0003f05270 */
[----:B----4-:R-:W-:Y:S05]  /*12170*/  @!P0 BRA `(.L_x_3295) ;  /* 0x0000000000048947 */ /* 0x010fea0003800000 */
[----:B------:R-:W-:Y:S01]  /*12180*/  BPT.TRAP 0x1 ;  /* 0x000000040000795c */ /* 0x000fe20000300000 */
.L_x_3295:
[----:B0-2---:R-:W2:Y:S01]  /*12190*/  LDL R7, [R1] ;  /* 0x0000000001077983 */ /* 0x005ea20000100800 */
[----:B------:R-:W-:Y:S01]  /*121a0*/  MOV R10, 0x400 ;  /* 0x00000400000a7802 */ /* 0x000fe20000000f00 */
[----:B------:R-:W0:Y:S01]  /*121b0*/  S2R R11, SR_CgaCtaId ;  /* 0x00000000000b7919 */ /* 0x000e220000008800 */
[----:B------:R-:W-:Y:S01]  /*121c0*/  R2UR UR9, R2 ;  /* 0x00000000020972ca */ /* 0x000fe200000e0000 */
[----:B------:R-:W-:Y:S01]  /*121d0*/  UIADD3 UR4, UP0, UR38, 0x470, URZ ;  /* 0x0000047026047890 */ /* 0x000fe2000ff1e03f */
[----:B------:R-:W-:Y:S02]  /*121e0*/  R2UR UR11, R5 ;  /* 0x00000000050b72ca */ /* 0x000fe400000e0000 */
[----:B------:R-:W-:Y:S02]  /*121f0*/  R2UR UR12, R4 ;  /* 0x00000000040c72ca */ /* 0x000fe400000e0000 */
[----:B------:R-:W-:Y:S01]  /*12200*/  R2UR UR13, R6 ;  /* 0x00000000060d72ca */ /* 0x000fe200000e0000 */
[----:B------:R-:W-:Y:S01]  /*12210*/  UIADD3.X UR5, URZ, UR39, URZ, UP0, !UPT ;  /* 0x000000273f057290 */ /* 0x000fe200087fe43f */
[----:B0-----:R-:W-:-:S05]  /*12220*/  LEA R10, R11, R10, 0x18 ;  /* 0x0000000a0b0a7211 */ /* 0x001fca00078ec0ff */
        /* <DEDUP_REMOVED lines=43> */
[----:B--2---:R-:W-:Y:S01]  /*124e0*/  NOP ;  /* 0x0000000000007918 */ /* 0x004fe20000000000 */
.L_x_3290:
[----:B------:R-:W-:Y:S05]  /*124f0*/  BSYNC B2 ;  /* 0x0000000000027941 */ /* 0x000fea0003800000 */
.L_x_3289:
[----:B------:R-:W2:Y:S02]  /*12500*/  LDL.LU R2, [R1+0x1c] ;  /* 0x00001c0001027983 */ /* 0x000ea40000300800 */
[----:B--2---:R-:W-:-:S07]  /*12510*/  VIADD R5, R2, 0xfffffffd ;  /* 0xfffffffd02057836 */ /* 0x004fce0000000000 */
.L_x_3288:
[----:B------:R-:W-:Y:S05]  /*12520*/  BSYNC B1 ;  /* 0x0000000000017941 */ /* 0x000fea0003800000 */
.L_x_3287:
[----:B------:R-:W-:-:S05]  /*12530*/  IMAD.MOV R2, RZ, RZ, -R9 ;  /* 0x000000ffff027224 */ /* 0x000fca00078e0a09 */
[----:B------:R-:W-:-:S13]  /*12540*/  ISETP.NE.AND P0, PT, R3, R2, PT ;  /* 0x000000020300720c */ /* 0x000fda0003f05270 */
[----:B------:R-:W-:Y:S05]  /*12550*/  @!P0 BRA `(.L_x_3286) ;  /* 0x0000001000388947 */ /* 0x000fea0003800000 */
.L_x_3310:
[----:B--2---:R-:W2:Y:S04]  /*12560*/  LDL.LU R3, [R1] ;  /* 0x0000000001037983 */ /* 0x004ea80000300800 */
        /* <DEDUP_REMOVED lines=8> */
[----:B------:R-:W-:Y:S06]  /*125f0*/  @!P6 BRA `(.L_x_3297) ;  /* 0x0000000400e8e947 */ /* 0x000fec0003800000 */
[----:B------:R-:W-:Y:S01]  /*12600*/  ULDC.64 UR4, c[0x0][0x3f8] ;  /* 0x0000fe0000047ab9 */ /* 0x000fe20000000a00 */
[----:B------:R-:W-:Y:S01]  /*12610*/  IMAD.MOV.U32 R11, RZ, RZ, R5 ;  /* 0x000000ffff0b7224 */ /* 0x000fe200078e0005 */
[----:B------:R-:W-:-:S04]  /*12620*/  ISETP.NE.U32.AND P0, PT, RZ, UR4, PT ;  /* 0x00000004ff007c0c */ /* 0x000fc8000bf05070 */
[----:B------:R-:W-:-:S13]  /*12630*/  ISETP.NE.AND.EX P0, PT, RZ, UR5, PT, P0 ;  /* 0x00000005ff007c0c */ /* 0x000fda000bf05300 */
        /* <DEDUP_REMOVED lines=18> */
.L_x_3298:
[----:B------:R-:W3:Y:S01]  /*12760*/  S2R R3, SR_CgaCtaId ;  /* 0x0000000000037919 */ /* 0x000ee20000008800 */
[----:B------:R-:W-:-:S04]  /*12770*/  MOV R2, 0x400 ;  /* 0x0000040000027802 */ /* 0x000fc80000000f00 */
[----:B---3--:R-:W-:Y:S02]  /*12780*/  LEA R2, R3, R2, 0x18 ;  /* 0x0000000203027211 */ /* 0x008fe400078ec0ff */
[----:B------:R-:W-:-:S03]  /*12790*/  SHF.L.U32 R3, R10, 0x1f, RZ ;  /* 0x0000001f0a037819 */ /* 0x000fc600000006ff */
[----:B------:R-:W-:-:S04]  /*127a0*/  IMAD R2, R9, 0x8, R2 ;  /* 0x0000000809027824 */ /* 0x000fc800078e0202 */
[----:B------:R-:W3:Y:S02]  /*127b0*/  SYNCS.PHASECHK.TRANS64.TRYWAIT P0, [R2+URZ+0x28c40], R3 ;  /* 0x028c4003020075a7 */ /* 0x000ee4000800017f */
[----:B---3--:R-:W-:Y:S05]  /*127c0*/  @!P0 BRA `(.L_x_3299) ;  /* 0x0000002c00208947 */ /* 0x008fea0003800000 */
.L_x_3391:
[----:B--2---:R-:W2:Y:S02]  /*127d0*/  S2R R7, SR_TID.X ;  /* 0x0000000000077919 */ /* 0x004ea40000002100 */
[----:B--2---:R-:W-:-:S04]  /*127e0*/  LOP3.LUT R7, R7, 0x7f, RZ, 0xc0, !PT ;  /* 0x0000007f07077812 */ /* 0x004fc800078ec0ff */
[----:B------:R-:W-:-:S13]  /*127f0*/  ISETP.NE.AND P0, PT, R7, RZ, PT ;  /* 0x000000ff0700720c */ /* 0x000fda0003f05270 */
[----:B------:R-:W-:Y:S05]  /*12800*/  @P0 BRA `(.L_x_3300) ;  /* 0x00000000001c0947 */ /* 0x000fea0003800000 */
[----:B------:R-:W2:Y:S02]  /*12810*/  S2R R7, SR_TID.X ;  /* 0x0000000000077919 */ /* 0x000ea40000002100 */
[----:B--2---:R-:W-:-:S04]  /*12820*/  LOP3.LUT R7, R7, 0x1f, RZ, 0xc0, !PT ;  /* 0x0000001f07077812 */ /* 0x004fc800078ec0ff */
[----:B------:R-:W-:Y:S01]  /*12830*/  ISETP.NE.AND P1, PT, R7, RZ, PT ;  /* 0x000000ff0700720c */ /* 0x000fe20003f25270 */
[----:B------:R-:W-:-:S04]  /*12840*/  IMAD.MOV.U32 R7, RZ, RZ, 0x2000 ;  /* 0x00002000ff077424 */ /* 0x000fc800078e00ff */
[----:B------:R2:W-:Y:S08]  /*12850*/  SYNCS.ARRIVE.TRANS64 RZ, [R2+URZ+0x28c30], R7 ;  /* 0x028c300702ff79a7 */ /* 0x0005f0000800003f */
[----:B------:R-:W-:Y:S05]  /*12860*/  @!P1 BRA `(.L_x_3300) ;  /* 0x0000000000049947 */ /* 0x000fea0003800000 */
[----:B------:R-:W-:Y:S01]  /*12870*/  BPT.TRAP 0x1 ;  /* 0x000000040000795c */ /* 0x000fe20000300000 */
.L_x_3300:
[----:B0-----:R-:W4:Y:S01]  /*12880*/  LDL R12, [R1+0x10] ;  /* 0x00001000010c7983 */ /* 0x001f220000100800 */
[----:B--2---:R-:W-:Y:S01]  /*12890*/  MOV R7, 0x400 ;  /* 0x0000040000077802 */ /* 0x004fe20000000f00 */
[----:B------:R-:W0:Y:S01]  /*128a0*/  S2R R13, SR_CgaCtaId ;  /* 0x00000000000d7919 */ /* 0x000e220000008800 */
[----:B------:R-:W-:Y:S01]  /*128b0*/  R2UR UR9, R2 ;  /* 0x00000000020972ca */ /* 0x000fe200000e0000 */
[----:B------:R-:W-:Y:S01]  /*128c0*/  UIADD3 UR4, UP0, UR38, 0x370, URZ ;  /* 0x0000037026047890 */ /* 0x000fe2000ff1e03f */
[----:B------:R-:W-:Y:S02]  /*128d0*/  R2UR UR12, R4 ;  /* 0x00000000040c72ca */ /* 0x000fe400000e0000 */
[----:B-----5:R-:W-:Y:S01]  /*128e0*/  R2UR UR13, R6 ;  /* 0x00000000060d72ca */ /* 0x020fe200000e0000 */
[----:B------:R-:W-:Y:S01]  /*128f0*/  UIADD3.X UR5, URZ, UR39, URZ, UP0, !UPT ;  /* 0x000000273f057290 */ /* 0x000fe200087fe43f */
[----:B0-----:R-:W-:-:S05]  /*12900*/  LEA R7, R13, R7, 0x18 ;  /* 0x000000070d077211 */ /* 0x001fca00078ec0ff */
[----:B------:R-:W-:-:S05]  /*12910*/  IMAD R7, R9, 0x2000, R7 ;  /* 0x0000200009077824 */ /* 0x000fca00078e0207 */
[----:B------:R-:W-:Y:S01]  /*12920*/  R2UR UR8, R7 ;  /* 0x00000000070872ca */ /* 0x000fe200000e0000 */
[----:B------:R-:W-:Y:S01]  /*12930*/  UIADD3 UR9, UR9, 0x28c30, URZ ;  /* 0x00028c3009097890 */ /* 0x000fe2000fffe03f */
[----:B------:R-:W-:Y:S01]  /*12940*/  UMOV UR6, 0x0 ;  /* 0x0000000000067882 */ /* 0x000fe20000000000 */
[----:B------:R-:W-:Y:S01]  /*12950*/  UMOV UR7, 0x14f00000 ;  /* 0x14f0000000077882 */ /* 0x000fe20000000000 */
[----:B------:R-:W-:-:S09]  /*12960*/  UMOV UR10, URZ ;  /* 0x0000003f000a7c82 */ /* 0x000fd20008000000 */
[----:B------:R-:W-:Y:S01]  /*12970*/  UIADD3 UR8, UR8, 0x22400, URZ ;  /* 0x0002240008087890 */ /* 0x000fe2000fffe03f */
[----:B----4-:R-:W-:-:S05]  /*12980*/  IMAD R7, R11, 0x40, R12 ;  /* 0x000000400b077824 */ /* 0x010fca00078e020c */
[----:B------:R-:W-:-:S13]  /*12990*/  R2UR UR11, R7 ;  /* 0x00000000070b72ca */ /* 0x000fda00000e0000 */
[----:B------:R0:W-:Y:S01]  /*129a0*/  UTMALDG.4D [UR8], [UR4], desc[UR6] ;  /* 0x00000608040075b4 */ /* 0x0001e20008019000 */
[----:B------:R-:W2:Y:S02]  /*129b0*/  SYNCS.PHASECHK.TRANS64.TRYWAIT P1, [R2+URZ+0x28c60], R3 ;  /* 0x028c6003020075a7 */ /* 0x000ea4000802017f */
[----:B0-2---:R-:W-:Y:S05]  /*129c0*/  @!P1 BRA `(.L_x_3301) ;  /* 0x0000002800b49947 */ /* 0x005fea0003800000 */
.L_x_3392:
[----:B------:R-:W-:Y:S05]  /*129d0*/  @P0 BRA `(.L_x_3302) ;  /* 0x00000000001c0947 */ /* 0x000fea0003800000 */
[----:B------:R-:W2:Y:S01]  /*129e0*/  S2R R11, SR_TID.X ;  /* 0x00000000000b7919 */ /* 0x000ea20000002100 */
[----:B0--3--:R-:W-:-:S04]  /*129f0*/  IMAD.MOV.U32 R3, RZ, RZ, 0x10000 ;  /* 0x00010000ff037424 */ /* 0x009fc800078e00ff */
[----:B------:R4:W-:Y:S01]  /*12a00*/  SYNCS.ARRIVE.TRANS64 RZ, [R2+URZ+0x28c50], R3 ;  /* 0x028c500302ff79a7 */ /* 0x0009e2000800003f */
[----:B--2---:R-:W-:-:S04]  /*12a10*/  LOP3.LUT R11, R11, 0x1f, RZ, 0xc0, !PT ;  /* 0x0000001f0b0b7812 */ /* 0x004fc800078ec0ff */
[----:B------:R-:W-:-:S13]  /*12a20*/  ISETP.NE.AND P1, PT, R11, RZ, PT ;  /* 0x000000ff0b00720c */ /* 0x000fda0003f25270 */
[----:B----4-:R-:W-:Y:S05]  /*12a30*/  @!P1 BRA `(.L_x_3302) ;  /* 0x0000000000049947 */ /* 0x010fea0003800000 */
[----:B------:R-:W-:Y:S01]  /*12a40*/  BPT.TRAP 0x1 ;  /* 0x000000040000795c */ /* 0x000fe20000300000 */
.L_x_3302:
[----:B------:R-:W2:Y:S01]  /*12a50*/  S2R R11, SR_CgaCtaId ;  /* 0x00000000000b7919 */ /* 0x000ea20000008800 */
[----:B0--3--:R-:W-:Y:S01]  /*12a60*/  MOV R3, 0x400 ;  /* 0x0000040000037802 */ /* 0x009fe20000000f00 */
        /* <DEDUP_REMOVED lines=15> */
[----:B--2---:R-:W-:-:S05]  /*12b60*/  LEA R3, R11, R3, 0x18 ;  /* 0x000000030b037211 */ /* 0x004fca00078ec0ff */
[----:B------:R-:W-:-:S05]  /*12b70*/  IMAD R2, R9, 0x10000, R3 ;  /* 0x0001000009027824 */ /* 0x000fca00078e0203 */
        /* <DEDUP_REMOVED lines=33> */
[----:B--2---:R-:W-:Y:S01]  /*12d90*/  NOP ;  /* 0x0000000000007918 */ /* 0x004fe20000000000 */
.L_x_3297:
[----:B------:R-:W-:Y:S05]  /*12da0*/  BSYNC B1 ;  /* 0x0000000000017941 */ /* 0x000fea0003800000 */
.L_x_3296:
        /* <DEDUP_REMOVED lines=14> */
[----:B------:R-:W3:Y:S01]  /*12e90*/  LDC R6, c[0x0][0x41c] ;  /* 0x00010700ff067b82 */ /* 0x000ee20000000800 */
[----:B------:R-:W-:Y:S01]  /*12ea0*/  ULDC.64 UR6, c[0x0][0x408] ;  /* 0x0001020000067ab9 */ /* 0x000fe20000000a00 */
[----:B---3--:R-:W-:-:S13]  /*12eb0*/  ISETP.NE.AND P0, PT, R6, 0x1, PT ;  /* 0x000000010600780c */ /* 0x008fda0003f05270 */
[----:B------:R-:W3:Y:S02]  /*12ec0*/  @P0 LDC.64 R2, c[0x0][0x420] ;  /* 0x00010800ff020b82 */ /* 0x000ee40000000a00 */
[----:B---3--:R-:W-:-:S04]  /*12ed0*/  @P0 IMAD.HI.U32 R7, R9, R2, RZ ;  /* 0x0000000209070227 */ /* 0x008fc800078e00ff */
[----:B------:R-:W-:Y:S01]  /*12ee0*/  IMAD.MOV.U32 R2, RZ, RZ, R9 ;  /* 0x000000ffff027224 */ /* 0x000fe200078e0009 */
[----:B------:R-:W-:-:S05]  /*12ef0*/  @P0 SHF.R.U32.HI R2, RZ, R3, R7 ;  /* 0x00000003ff020219 */ /* 0x000fca0000011607 */
[----:B------:R-:W-:-:S04]  /*12f00*/  IMAD.MOV R3, RZ, RZ, -R2 ;  /* 0x000000ffff037224 */ /* 0x000fc800078e0a02 */
[----:B------:R-:W-:Y:S01]  /*12f10*/  IMAD R9, R6, R3, R9 ;  /* 0x0000000306097224 */ /* 0x000fe200078e0209 */
[----:B------:R-:W-:Y:S01]  /*12f20*/  SHF.R.S32.HI R3, RZ, 0x1f, R2 ;  /* 0x0000001fff037819 */ /* 0x000fe20000011402 */
[----:B------:R-:W-:-:S04]  /*12f30*/  IMAD R6, R8, UR6, RZ ;  /* 0x0000000608067c24 */ /* 0x000fc8000f8e02ff */
[C---:B------:R-:W-:Y:S02]  /*12f40*/  IMAD R6, R0.reuse, UR7, R6 ;  /* 0x0000000700067c24 */ /* 0x040fe4000f8e0206 */
[----:B------:R-:W-:-:S04]  /*12f50*/  IMAD.WIDE.U32 R2, R0, UR6, R2 ;  /* 0x0000000600027c25 */ /* 0x000fc8000f8e0002 */
[----:B------:R-:W-:Y:S01]  /*12f60*/  IMAD.IADD R3, R6, 0x1, R3 ;  /* 0x0000000106037824 */ /* 0x000fe200078e0203 */
[----:B------:R-:W-:-:S04]  /*12f70*/  LEA R6, P0, R2, UR4, 0x2 ;  /* 0x0000000402067c11 */ /* 0x000fc8000f8010ff */
[----:B------:R-:W-:-:S05]  /*12f80*/  LEA.HI.X R7, R2, UR5, R3, 0x2, P0 ;  /* 0x0000000502077c11 */ /* 0x000fca00080f1403 */
[----:B------:R3:W5:Y:S04]  /*12f90*/  LDG.E R6, desc[UR40][R6.64] ;  /* 0x0000002806067981 */ /* 0x000768000c1e1900 */
.L_x_3305:
[----:B------:R-:W4:Y:S01]  /*12fa0*/  S2R R3, SR_CgaCtaId ;  /* 0x0000000000037919 */ /* 0x000f220000008800 */
[----:B------:R-:W-:-:S04]  /*12fb0*/  MOV R2, 0x400 ;  /* 0x0000040000027802 */ /* 0x000fc80000000f00 */
[----:B----4-:R-:W-:Y:S02]  /*12fc0*/  LEA R2, R3, R2, 0x18 ;  /* 0x0000000203027211 */ /* 0x010fe400078ec0ff */
[----:B------:R-:W-:-:S03]  /*12fd0*/  SHF.L.U32 R3, R10, 0x1f, RZ ;  /* 0x0000001f0a037819 */ /* 0x000fc600000006ff */
[----:B------:R-:W-:-:S04]  /*12fe0*/  IMAD R2, R11, 0x8, R2 ;  /* 0x000000080b027824 */ /* 0x000fc800078e0202 */
[----:B------:R-:W4:Y:S02]  /*12ff0*/  SYNCS.PHASECHK.TRANS64.TRYWAIT P0, [R2+URZ+0x28c40], R3 ;  /* 0x028c4003020075a7 */ /* 0x000f24000800017f */
[----:B----4-:R-:W-:Y:S05]  /*13000*/  @!P0 BRA `(.L_x_3306) ;  /* 0x0000002400388947 */ /* 0x010fea0003800000 */
.L_x_3393:
[----:B---3--:R-:W3:Y:S02]  /*13010*/  S2R R7, SR_TID.X ;  /* 0x0000000000077919 */ /* 0x008ee40000002100 */
[----:B---3--:R-:W-:-:S04]  /*13020*/  LOP3.LUT R7, R7, 0x7f, RZ, 0xc0, !PT ;  /* 0x0000007f07077812 */ /* 0x008fc800078ec0ff */
[----:B------:R-:W-:-:S13]  /*13030*/  ISETP.NE.AND P0, PT, R7, RZ, PT ;  /* 0x000000ff0700720c */ /* 0x000fda0003f05270 */
        /* <DEDUP_REMOVED lines=8> */
.L_x_3307:
[----:B---3--:R-:W3:Y:S01]  /*130c0*/  LDL R7, [R1] ;  /* 0x0000000001077983 */ /* 0x008ee20000100800 */
[----:B--2---:R-:W-:-:S03]  /*130d0*/  MOV R11, 0x400 ;  /* 0x00000400000b7802 */ /* 0x004fc60000000f00 */
[----:B------:R-:W2:Y:S01]  /*130e0*/  LDL R10, [R1+0x10] ;  /* 0x00001000010a7983 */ /* 0x000ea20000100800 */
[----:B0-----:R-:W0:Y:S01]  /*130f0*/  S2R R12, SR_CgaCtaId ;  /* 0x00000000000c7919 */ /* 0x001e220000008800 */
        /* <DEDUP_REMOVED lines=12> */
[----:B--2---:R-:W-:-:S05]  /*131c0*/  IMAD R9, R9, 0x40, R10 ;  /* 0x0000004009097824 */ /* 0x004fca00078e020a */
[----:B------:R-:W-:-:S07]  /*131d0*/  R2UR UR11, R9 ;  /* 0x00000000090b72ca */ /* 0x000fce00000e0000 */
[----:B------:R-:W-:-:S09]  /*131e0*/  UIADD3 UR8, UR8, 0x22400, URZ ;  /* 0x0002240008087890 */ /* 0x000fd2000fffe03f */
[----:B------:R0:W-:Y:S01]  /*131f0*/  UTMALDG.4D [UR8], [UR4], desc[UR6] ;  /* 0x00000608040075b4 */ /* 0x0001e20008019000 */
[----:B------:R-:W2:Y:S02]  /*13200*/  SYNCS.PHASECHK.TRANS64.TRYWAIT P1, [R2+URZ+0x28c60], R3 ;  /* 0x028c6003020075a7 */ /* 0x000ea4000802017f */
[----:B0-2---:R-:W-:Y:S05]  /*13210*/  @!P1 BRA `(.L_x_3308) ;  /* 0x0000002000c89947 */ /* 0x005fea0003800000 */
.L_x_3394:
[----:B------:R-:W-:Y:S05]  /*13220*/  @P0 BRA `(.L_x_3309) ;  /* 0x00000000001c0947 */ /* 0x000fea0003800000 */
[----:B------:R-:W2:Y:S01]  /*13230*/  S2R R7, SR_TID.X ;  /* 0x0000000000077919 */ /* 0x000ea20000002100 */
[----:B0---4-:R-:W-:-:S04]  /*13240*/  MOV R3, 0x10000 ;  /* 0x0001000000037802 */ /* 0x011fc80000000f00 */
[----:B------:R3:W-:Y:S01]  /*13250*/  SYNCS.ARRIVE.TRANS64 RZ, [R2+URZ+0x28c50], R3 ;  /* 0x028c500302ff79a7 */ /* 0x0007e2000800003f */
[----:B--2---:R-:W-:-:S04]  /*13260*/  LOP3.LUT R7, R7, 0x1f, RZ, 0xc0, !PT ;  /* 0x0000001f07077812 */ /* 0x004fc800078ec0ff */
[----:B------:R-:W-:-:S13]  /*13270*/  ISETP.NE.AND P1, PT, R7, RZ, PT ;  /* 0x000000ff0700720c */ /* 0x000fda0003f25270 */
[----:B---3--:R-:W-:Y:S05]  /*13280*/  @!P1 BRA `(.L_x_3309) ;  /* 0x0000000000049947 */ /* 0x008fea0003800000 */
[----:B------:R-:W-:Y:S01]  /*13290*/  BPT.TRAP 0x1 ;  /* 0x000000040000795c */ /* 0x000fe20000300000 */
.L_x_3309:
[----:B0---4-:R-:W2:Y:S01]  /*132a0*/  LDL R3, [R1] ;  /* 0x0000000001037983 */ /* 0x011ea20000100800 */
        /* <DEDUP_REMOVED lines=52> */
[----:B---3--:R-:W-:Y:S01]  /*135f0*/  NOP ;  /* 0x0000000000007918 */ /* 0x008fe20000000000 */
.L_x_3304:
[----:B------:R-:W-:Y:S05]  /*13600*/  BSYNC B1 ;  /* 0x0000000000017941 */ /* 0x000fea0003800000 */
.L_x_3303:
[C---:B------:R-:W-:Y:S01]  /*13610*/  ISETP.GT.AND P0, PT, R5.reuse, 0x1, PT ;  /* 0x000000010500780c */ /* 0x040fe20003f04270 */
[----:B------:R-:W-:-:S12]  /*13620*/  VIADD R5, R5, 0xfffffffe ;  /* 0xfffffffe05057836 */ /* 0x000fd80000000000 */
[----:B------:R-:W-:Y:S05]  /*13630*/  @P0 BRA `(.L_x_3310) ;  /* 0xffffffec00c80947 */ /* 0x000fea000383ffff */
.L_x_3286:
[----:B------:R-:W-:Y:S05]  /*13640*/  BSYNC B0 ;  /* 0x0000000000007941 */ /* 0x000fea0003800000 */
.L_x_3285:
[----:B------:R-:W3:Y:S01]  /*13650*/  LDL.LU R3, [R1] ;  /* 0x0000000001037983 */ /* 0x000ee20000300800 */
[----:B------:R-:W-:Y:S01]  /*13660*/  BSSY B0, `(.L_x_3311) ;  /* 0x0000016000007945 */ /* 0x000fe20003800000 */
[----:B------:R-:W4:Y:S02]  /*13670*/  S2R R2, SR_TID.X ;  /* 0x0000000000027919 */ /* 0x000f240000002100 */
[----:B----4-:R-:W-:-:S04]  /*13680*/  LOP3.LUT R2, R2, 0x1f, RZ, 0xc0, !PT ;  /* 0x0000001f02027812 */ /* 0x010fc800078ec0ff */
[----:B------:R-:W-:Y:S01]  /*13690*/  ISETP.NE.AND P1, PT, R2, RZ, PT ;  /* 0x000000ff0200720c */ /* 0x000fe20003f25270 */
[----:B---3--:R-:W-:-:S05]  /*136a0*/  VIADD R0, R3, 0x1 ;  /* 0x0000000103007836 */ /* 0x008fca0000000000 */
[----:B------:R-:W-:-:S04]  /*136b0*/  ISETP.NE.AND P0, PT, R0, 0x2, PT ;  /* 0x000000020000780c */ /* 0x000fc80003f05270 */
[----:B------:R-:W-:Y:S02]  /*136c0*/  SEL R2, R0, RZ, P0 ;  /* 0x000000ff00027207 */ /* 0x000fe40000000000 */
[----:B------:R-:W-:-:S03]  /*136d0*/  SEL R0, RZ, 0x1, P0 ;  /* 0x00000001ff007807 */ /* 0x000fc60000000000 */
[----:B------:R3:W-:Y:S01]  /*136e0*/  STL [R1], R2 ;  /* 0x0000000201007387 */ /* 0x0007e20000100800 */
[----:B------:R-:W-:Y:S05]  /*136f0*/  @P1 BRA `(.L_x_3312) ;  /* 0x0000000000301947 */ /* 0x000fea0003800000 */
[----:B------:R-:W4:Y:S01]  /*13700*/  S2R R7, SR_LANEID ;  /* 0x0000000000077919 */ /* 0x000f220000000000 */
[----:B------:R-:W-:Y:S01]  /*13710*/  VOTEU.ANY UR4, UPT, PT ;  /* 0x0000000000047886 */ /* 0x000fe200038e0100 */
[----:B---3--:R-:W3:Y:S01]  /*13720*/  LDC.64 R2, c[0x0][0xc38] ;  /* 0x00030e00ff027b82 */ /* 0x008ee20000000a00 */
[----:B------:R-:W4:Y:S08]  /*13730*/  FLO.U32 R4, UR4 ;  /* 0x0000000400047d00 */ /* 0x000f3000080e0000 */
[----:B------:R-:W3:Y:S01]  /*13740*/  POPC R5, UR4 ;  /* 0x0000000400057d09 */ /* 0x000ee20008000000 */
[----:B----4-:R-:W-:-:S13]  /*13750*/  ISETP.EQ.U32.AND P0, PT, R4, R7, PT ;  /* 0x000000070400720c */ /* 0x010fda0003f02070 */
[----:B---3--:R-:W3:Y:S01]  /*13760*/  @P0 ATOMG.E.ADD.STRONG.GPU PT, R3, desc[UR40][R2.64], R5 ;  /* 0x00000005020309a8 */ /* 0x008ee200081ee1e8 */
[----:B------:R-:W4:Y:S02]  /*13770*/  S2R R6, SR_LTMASK ;  /* 0x0000000000067919 */ /* 0x000f240000003900 */
[----:B----4-:R-:W-:-:S04]  /*13780*/  LOP3.LUT R6, R6, UR4, RZ, 0xc0, !PT ;  /* 0x0000000406067c12 */ /* 0x010fc8000f8ec0ff */
[----:B------:R-:W4:Y:S01]  /*13790*/  POPC R7, R6 ;  /* 0x0000000600077309 */ /* 0x000f220000000000 */
[----:B---3--:R-:W4:Y:S02]  /*137a0*/  SHFL.IDX PT, R4, R3, R4, 0x1f ;  /* 0x00001f0403047589 */ /* 0x008f2400000e0000 */
[----:B----4-:R-:W-:-:S07]  /*137b0*/  IADD3 R16, R4, UR36, R7 ;  /* 0x0000002404107c10 */ /* 0x010fce000fffe007 */
.L_x_3312:
[----:B------:R-:W-:Y:S05]  /*137c0*/  BSYNC B0 ;  /* 0x0000000000007941 */ /* 0x000fea0003800000 */
.L_x_3311:
[----:B---3--:R-:W3:Y:S02]  /*137d0*/  LDL.LU R2, [R1+0x8] ;  /* 0x0000080001027983 */ /* 0x008ee40000300800 */
[----:B---3--:R-:W-:-:S05]  /*137e0*/  LOP3.LUT R2, R2, R0, RZ, 0x3c, !PT ;  /* 0x0000000002027212 */ /* 0x008fca00078e3cff */
[----:B------:R3:W-:Y:S02]  /*137f0*/  STL [R1+0x8], R2 ;  /* 0x0000080201007387 */ /* 0x0007e40000100800 */
.L_x_3268:
[----:B------:R-:W-:Y:S05]  /*13800*/  BSYNC B6 ;  /* 0x0000000000067941 */ /* 0x000fea0003800000 */
.L_x_3266:
[----:B------:R-:W-:-:S03]  /*13810*/  UMOV UR4, 0xffffffff ;  /* 0xffffffff00047882 */ /* 0x000fc60000000000 */
[----:B------:R-:W-:Y:S05]  /*13820*/  BRA.DIV UR4, `(.L_x_3313) ;  /* 0x0000001e04587947 */ /* 0x000fea000b800000 */
[----:B------:R4:W0:Y:S04]  /*13830*/  SHFL.IDX PT, R4, R16, RZ, 0x1f ;  /* 0x00001fff10047589 */ /* 0x00082800000e0000 */
[----:B------:R4:W0:Y:S02]  /*13840*/  SHFL.IDX PT, R6, R16, 0x1, 0x1f ;  /* 0x00201f0010067f89 */ /* 0x00082400000e0000 */
.L_x_3398:
[----:B------:R-:W0:Y:S01]  /*13850*/  S2R R0, SR_TID.X ;  /* 0x0000000000007919 */ /* 0x000e220000002100 */
[----:B------:R-:W-:Y:S01]  /*13860*/  ULDC UR4, c[0x0][0xc14] ;  /* 0x0003050000047ab9 */ /* 0x000fe20000000800 */
[----:B------:R-:W-:Y:S01]  /*13870*/  BSSY B0, `(.L_x_3314) ;  /* 0x000000b000007945 */ /* 0x000fe20003800000 */
[----:B------:R-:W-:Y:S01]  /*13880*/  IMAD.MOV.U32 R17, RZ, RZ, RZ ;  /* 0x000000ffff117224 */ /* 0x000fe200078e00ff */
[----:B01----:R-:W-:Y:S01]  /*13890*/  LOP3.LUT R8, R0, 0x1f, RZ, 0xc0, !PT ;  /* 0x0000001f00087812 */ /* 0x003fe200078ec0ff */
[----:B------:R-:W-:-:S03]  /*138a0*/  IMAD.U32 R0, RZ, RZ, UR4 ;  /* 0x00000004ff007e24 */ /* 0x000fc6000f8e00ff */
[C---:B------:R-:W-:Y:S01]  /*138b0*/  ISETP.NE.AND P0, PT, R8.reuse, 0x1f, PT ;  /* 0x0000001f0800780c */ /* 0x040fe20003f05270 */
[----:B------:R-:W-:-:S05]  /*138c0*/  IMAD.IADD R5, R8, 0x1, R19 ;  /* 0x0000000108057824 */ /* 0x000fca00078e0213 */
[----:B------:R-:W-:-:S13]  /*138d0*/  ISETP.GE.OR P0, PT, R5, R0, !P0 ;  /* 0x000000000500720c */ /* 0x000fda0004706670 */
[----:B------:R-:W-:Y:S05]  /*138e0*/  @P0 BRA `(.L_x_3315) ;  /* 0x00000000000c0947 */ /* 0x000fea0003800000 */
[----:B---3--:R-:W0:Y:S02]  /*138f0*/  LDC.64 R2, c[0x0][0xc58] ;  /* 0x00031600ff027b82 */ /* 0x008e240000000a00 */
[----:B0-----:R-:W-:-:S05]  /*13900*/  IMAD.WIDE R2, R5, 0x4, R2 ;  /* 0x0000000405027825 */ /* 0x001fca00078e0202 */
[----:B------:R0:W5:Y:S02]  /*13910*/  LDG.E R17, desc[UR40][R2.64] ;  /* 0x0000002802117981 */ /* 0x000164000c1e1900 */
.L_x_3315:
[----:B------:R-:W-:Y:S05]  /*13920*/  BSYNC B0 ;  /* 0x0000000000007941 */ /* 0x000fea0003800000 */
.L_x_3314:
        /* <DEDUP_REMOVED lines=11> */
[----:B0-----:R-:W-:-:S05]  /*139e0*/  IMAD.IADD R3, R13, 0x1, R14 ;  /* 0x000000010d037824 */ /* 0x001fca00078e020e */
[----:B------:R-:W0:Y:S02]  /*139f0*/  SHFL.UP PT, R14, R3, 0x4, RZ ;  /* 0x04800000030e7989 */ /* 0x000e2400000e00ff */
[----:B0-----:R-:W-:Y:S02]  /*13a00*/  SEL R14, R14, RZ, P0 ;  /* 0x000000ff0e0e7207 */ /* 0x001fe40000000000 */
[----:B------:R-:W-:Y:S02]  /*13a10*/  ISETP.GE.U32.AND P0, PT, R8, 0x10, PT ;  /* 0x000000100800780c */ /* 0x000fe40003f06070 */
[----:B------:R-:W-:-:S05]  /*13a20*/  IADD3 R5, R3, R14, RZ ;  /* 0x0000000e03057210 */ /* 0x000fca0007ffe0ff */
[----:B------:R-:W0:Y:S02]  /*13a30*/  SHFL.UP PT, R14, R5, 0x8, RZ ;  /* 0x05000000050e7989 */ /* 0x000e2400000e00ff */
[----:B0-----:R-:W-:-:S05]  /*13a40*/  SEL R14, R14, RZ, P1 ;  /* 0x000000ff0e0e7207 */ /* 0x001fca0000800000 */
[----:B------:R-:W-:-:S05]  /*13a50*/  IMAD.IADD R7, R5, 0x1, R14 ;  /* 0x0000000105077824 */ /* 0x000fca00078e020e */
[----:B------:R-:W3:Y:S02]  /*13a60*/  SHFL.UP PT, R14, R7, 0x10, RZ ;  /* 0x06000000070e7989 */ /* 0x000ee400000e00ff */
[----:B---3--:R-:W-:-:S05]  /*13a70*/  SEL R2, R14, RZ, P0 ;  /* 0x000000ff0e027207 */ /* 0x008fca0000000000 */
[----:B------:R-:W-:-:S05]  /*13a80*/  IMAD.IADD R2, R7, 0x1, R2 ;  /* 0x0000000107027824 */ /* 0x000fca00078e0202 */
[----:B------:R0:W1:Y:S02]  /*13a90*/  SHFL.IDX PT, R14, R2, 0x1f, 0x1f ;  /* 0x03e01f00020e7f89 */ /* 0x00006400000e0000 */
.L_x_3406:
[----:B------:R-:W-:Y:S02]  /*13aa0*/  ULDC UR4, c[0x0][0xc10] ;  /* 0x0003040000047ab9 */ /* 0x000fe40000000800 */
[----:B----4-:R-:W-:-:S04]  /*13ab0*/  IMAD.U32 R16, RZ, RZ, UR4 ;  /* 0x00000004ff107e24 */ /* 0x010fc8000f8e00ff */
[----:B-1----:R-:W-:-:S04]  /*13ac0*/  IMAD R3, R14, R16, RZ ;  /* 0x000000100e037224 */ /* 0x002fc800078e02ff */
[----:B------:R-:W-:-:S05]  /*13ad0*/  IMAD.IADD R6, R6, 0x1, R3 ;  /* 0x0000000106067824 */ /* 0x000fca00078e0203 */
[----:B------:R-:W-:-:S13]  /*13ae0*/  ISETP.GT.AND P0, PT, R6, R4, PT ;  /* 0x000000040600720c */ /* 0x000fda0003f04270 */
[----:B------:R-:W-:Y:S05]  /*13af0*/  @P0 BRA `(.L_x_3317) ;  /* 0x0000000000b40947 */ /* 0x000fea0003800000 */
[----:B------:R-:W1:Y:S02]  /*13b00*/  LDC R0, c[0x0][0xc14] ;  /* 0x00030500ff007b82 */ /* 0x000e640000000800 */
.L_x_3322:
        /* <DEDUP_REMOVED lines=14> */
.L_x_3320:
[----:B------:R-:W-:Y:S05]  /*13bf0*/  BSYNC B0 ;  /* 0x0000000000007941 */ /* 0x000fea0003800000 */
.L_x_3319:
        /* <DEDUP_REMOVED lines=10> */
[----:B------:R-:W-:Y:S02]  /*13ca0*/  ISETP.GE.U32.AND P1, PT, R8, 0x8, PT ;  /* 0x000000080800780c */ /* 0x000fe40003f26070 */
[----:B0-----:R-:W-:-:S05]  /*13cb0*/  IADD3 R3, R13, R14, RZ ;  /* 0x0000000e0d037210 */ /* 0x001fca0007ffe0ff */
        /* <DEDUP_REMOVED lines=11> */
.L_x_3414:
[----:B------:R-:W-:Y:S02]  /*13d70*/  ULDC UR4, c[0x0][0xc10] ;  /* 0x0003040000047ab9 */ /* 0x000fe40000000800 */
[----:B------:R-:W-:-:S04]  /*13d80*/  IMAD.U32 R16, RZ, RZ, UR4 ;  /* 0x00000004ff107e24 */ /* 0x000fc8000f8e00ff */
[----:B-1----:R-:W-:-:S04]  /*13d90*/  IMAD R3, R14, R16, RZ ;  /* 0x000000100e037224 */ /* 0x002fc800078e02ff */
[----:B------:R-:W-:-:S05]  /*13da0*/  IMAD.IADD R6, R3, 0x1, R6 ;  /* 0x0000000103067824 */ /* 0x000fca00078e0206 */
[----:B------:R-:W-:-:S13]  /*13db0*/  ISETP.GT.AND P0, PT, R6, R4, PT ;  /* 0x000000040600720c */ /* 0x000fda0003f04270 */
[----:B------:R-:W-:Y:S05]  /*13dc0*/  @!P0 BRA `(.L_x_3322) ;  /* 0xfffffffc00508947 */ /* 0x000fea000383ffff */
.L_x_3317:
[----:B------:R-:W-:Y:S01]  /*13dd0*/  IMAD.IADD R6, R6, 0x1, -R3 ;  /* 0x0000000106067824 */ /* 0x000fe200078e0a03 */
[----:B------:R-:W-:-:S03]  /*13de0*/  UMOV UR4, 0xffffffff ;  /* 0xffffffff00047882 */ /* 0x000fc60000000000 */
[----:B------:R-:W-:-:S05]  /*13df0*/  IMAD R3, R2, R16, R6 ;  /* 0x0000001002037224 */ /* 0x000fca00078e0206 */
[----:B------:R-:W-:Y:S01]  /*13e00*/  ISETP.GT.AND P6, PT, R3, R4, PT ;  /* 0x000000040300720c */ /* 0x000fe20003fc4270 */
[----:B------:R-:W-:-:S12]  /*13e10*/  BRA.DIV UR4, `(.L_x_3323) ;  /* 0x0000001e04c87947 */ /* 0x000fd8000b800000 */
[----:B------:R-:W-:-:S04]  /*13e20*/  VOTE.ANY R3, PT, !P6 ;  /* 0x0000000000037806 */ /* 0x000fc800070e0100 */
[----:B------:R-:W1:Y:S02]  /*13e30*/  POPC R5, R3 ;  /* 0x0000000300057309 */ /* 0x000e640000000000 */
[----:B-1----:R1:W3:Y:S02]  /*13e40*/  SHFL.IDX PT, R17, R17, R5, 0x1f ;  /* 0x00001f0511117589 */ /* 0x0022e400000e0000 */
.L_x_3418:
[----:B------:R-:W-:Y:S01]  /*13e50*/  ISETP.NE.AND P0, PT, R3, RZ, PT ;  /* 0x000000ff0300720c */ /* 0x000fe20003f05270 */
[----:B------:R-:W-:-:S12]  /*13e60*/  IMAD.MOV.U32 R14, RZ, RZ, RZ ;  /* 0x000000ffff0e7224 */ /* 0x000fd800078e00ff */
[----:B------:R-:W-:Y:S05]  /*13e70*/  @!P0 BRA `(.L_x_3324) ;  /* 0x0000000000108947 */ /* 0x000fea0003800000 */
[----:B------:R-:W-:Y:S01]  /*13e80*/  UMOV UR4, 0xffffffff ;  /* 0xffffffff00047882 */ /* 0x000fe20000000000 */
[----:B------:R-:W-:Y:S02]  /*13e90*/  VIADD R12, R5, 0xffffffff ;  /* 0xffffffff050c7836 */ /* 0x000fe40000000000 */
[----:B------:R-:W-:Y:S05]  /*13ea0*/  BRA.DIV UR4, `(.L_x_3325) ;  /* 0x0000001e04ec7947 */ /* 0x000fea000b800000 */
[----:B------:R4:W0:Y:S02]  /*13eb0*/  SHFL.IDX PT, R14, R2, R12, 0x1f ;  /* 0x00001f0c020e7589 */ /* 0x00082400000e0000 */
.L_x_3324:
[----:B0-----:R-:W-:Y:S01]  /*13ec0*/  IMAD R16, R14, R16, R6 ;  /* 0x000000100e107224 */ /* 0x001fe200078e0206 */
[----:B---3--:R-:W-:Y:S01]  /*13ed0*/  IABS R6, R17 ;  /* 0x0000001100067213 */ /* 0x008fe20000000000 */
[----:B----4-:R-:W-:Y:S02]  /*13ee0*/  IMAD.MOV.U32 R2, RZ, RZ, RZ ;  /* 0x000000ffff027224 */ /* 0x010fe400078e00ff */
[----:B------:R-:W-:Y:S01]  /*13ef0*/  IMAD.IADD R19, R5, 0x1, R19 ;  /* 0x0000000105137824 */ /* 0x000fe200078e0213 */
[----:B------:R-:W0:Y:S08]  /*13f00*/  I2F.RP R7, R6 ;  /* 0x0000000600077306 */ /* 0x000e300000209400 */
[----:B0-----:R-:W0:Y:S02]  /*13f10*/  MUFU.RCP R7, R7 ;  /* 0x0000000700077308 */ /* 0x001e240000001000 */
[----:B0-----:R-:W-:-:S06]  /*13f20*/  IADD3 R8, R7, 0xffffffe, RZ ;  /* 0x0ffffffe07087810 */ /* 0x001fcc0007ffe0ff */
[----:B------:R-:W0:Y:S02]  /*13f30*/  F2I.FTZ.U32.TRUNC.NTZ R3, R8 ;  /* 0x0000000800037305 */ /* 0x000e24000021f000 */
[----:B0-----:R-:W-:-:S04]  /*13f40*/  IMAD.MOV R9, RZ, RZ, -R3 ;  /* 0x000000ffff097224 */ /* 0x001fc800078e0a03 */
[----:B------:R-:W-:-:S04]  /*13f50*/  IMAD R9, R9, R6, RZ ;  /* 0x0000000609097224 */ /* 0x000fc800078e02ff */
        /* <DEDUP_REMOVED lines=16> */
[----:B------:R-:W-:-:S04]  /*14060*/  @!P0 LOP3.LUT R3, RZ, R17, RZ, 0x33, !PT ;  /* 0x00000011ff038212 */ /* 0x000fc800078e33ff */
[----:B------:R-:W-:Y:S01]  /*14070*/  IADD3 R4, -R3, RZ, RZ ;  /* 0x000000ff03047210 */ /* 0x000fe20007ffe1ff */
[----:B------:R-:W-:-:S04]  /*14080*/  IMAD.MOV.U32 R18, RZ, RZ, R3 ;  /* 0x000000ffff127224 */ /* 0x000fc800078e0003 */
[----:B------:R-:W-:Y:S01]  /*14090*/  IMAD R17, R17, R4, R2 ;  /* 0x0000000411117224 */ /* 0x000fe200078e0202 */
[----:B------:R-:W-:Y:S06]  /*140a0*/  BRA `(.L_x_3326) ;  /* 0x00000000001c7947 */ /* 0x000fec0003800000 */
.L_x_3318:
[----:B------:R-:W-:Y:S01]  /*140b0*/  UMOV UR4, URZ ;  /* 0x0000003f00047c82 */ /* 0x000fe20008000000 */
[----:B------:R-:W-:Y:S01]  /*140c0*/  UMOV UR5, URZ ;  /* 0x0000003f00057c82 */ /* 0x000fe20008000000 */
[----:B------:R-:W-:Y:S01]  /*140d0*/  ULDC UR6, c[0x0][0xc14] ;  /* 0x0003050000067ab9 */ /* 0x000fe20000000800 */
[----:B------:R-:W-:Y:S02]  /*140e0*/  IMAD.MOV.U32 R16, RZ, RZ, R4 ;  /* 0x000000ffff107224 */ /* 0x000fe400078e0004 */
[----:B------:R-:W-:Y:S02]  /*140f0*/  IMAD.U32 R17, RZ, RZ, UR4 ;  /* 0x00000004ff117e24 */ /* 0x000fe4000f8e00ff */
[----:B------:R-:W-:Y:S02]  /*14100*/  IMAD.U32 R18, RZ, RZ, UR5 ;  /* 0x00000005ff127e24 */ /* 0x000fe4000f8e00ff */
[----:B------:R-:W-:-:S07]  /*14110*/  IMAD.U32 R19, RZ, RZ, UR6 ;  /* 0x00000006ff137e24 */ /* 0x000fce000f8e00ff */
.L_x_3326:
        /* <DEDUP_REMOVED lines=12> */
.L_x_3245:
[----:B0-----:R-:W4:Y:S01]  /*141e0*/  LDL.LU R0, [R1+0x28] ;  /* 0x0000280001007983 */ /* 0x001f220000300800 */
[----:B------:R-:W-:Y:S01]  /*141f0*/  BSSY B0, `(.L_x_3328) ;  /* 0x000000b000007945 */ /* 0x000fe20003800000 */
[----:B-1----:R-:W0:Y:S01]  /*14200*/  S2R R5, SR_CgaCtaId ;  /* 0x0000000000057919 */ /* 0x002e220000008800 */
[----:B----4-:R-:W-:-:S05]  /*14210*/  VIADD R0, R0, 0x1 ;  /* 0x0000000100007836 */ /* 0x010fca0000000000 */
[----:B---3--:R-:W-:-:S04]  /*14220*/  LEA.HI R2, R0, R0, RZ, 0x1 ;  /* 0x0000000000027211 */ /* 0x008fc800078f08ff */
[----:B------:R-:W-:-:S05]  /*14230*/  LOP3.LUT R3, R2, 0xfffffffe, RZ, 0xc0, !PT ;  /* 0xfffffffe02037812 */ /* 0x000fca00078ec0ff */
[----:B------:R-:W-:Y:S01]  /*14240*/  IMAD.IADD R3, R0, 0x1, -R3 ;  /* 0x0000000100037824 */ /* 0x000fe200078e0a03 */
[----:B------:R-:W-:-:S04]  /*14250*/  MOV R0, 0x400 ;  /* 0x0000040000007802 */ /* 0x000fc80000000f00 */
[----:B0-----:R-:W-:Y:S02]  /*14260*/  LEA R0, R5, R0, 0x18 ;  /* 0x0000000005007211 */ /* 0x001fe400078ec0ff */
[----:B------:R-:W-:-:S04]  /*14270*/  SHF.L.U32 R3, R3, 0x1f, RZ ;  /* 0x0000001f03037819 */ /* 0x000fc800000006ff */
[----:B------:R-:W0:Y:S02]  /*14280*/  SYNCS.PHASECHK.TRANS64.TRYWAIT P0, [R0+URZ+0x28c20], R3 ;  /* 0x028c2003000075a7 */ /* 0x000e24000800017f */
[----:B0-----:R-:W-:Y:S05]  /*14290*/  @!P0 BRA `(.L_x_3329) ;  /* 0x0000001c00148947 */ /* 0x001fea0003800000 */
.L_x_3421:
[----:B------:R-:W-:Y:S05]  /*142a0*/  BSYNC B0 ;  /* 0x0000000000007941 */ /* 0x000fea0003800000 */
.L_x_3328:
[----:B------:R-:W-:-:S03]  /*142b0*/  UMOV UR4, 0xffffffff ;  /* 0xffffffff00047882 */ /* 0x000fc60000000000 */
[----:B------:R-:W-:Y:S05]  /*142c0*/  BRA.DIV UR4, `(.L_x_3330) ;  /* 0x0000001e041c7947 */ /* 0x000fea000b800000 */
[----:B------:R-:W1:Y:S02]  /*142d0*/  S2R R2, SR_TID.X ;  /* 0x0000000000027919 */ /* 0x000e640000002100 */
[----:B-1----:R-:W-:-:S04]  /*142e0*/  SHF.R.U32.HI R2, RZ, 0x5, R2 ;  /* 0x00000005ff027819 */ /* 0x002fc80000011602 */
[----:B------:R-:W-:-:S05]  /*142f0*/  LOP3.LUT R2, R2, 0x3, RZ, 0xc0, !PT ;  /* 0x0000000302027812 */ /* 0x000fca00078ec0ff */
[----:B------:R1:W3:Y:S02]  /*14300*/  SHFL.IDX PT, R14, R2, RZ, 0x1f ;  /* 0x00001fff020e7589 */ /* 0x0002e400000e0000 */
.L_x_3424:
[----:B---3--:R-:W-:-:S13]  /*14310*/  ISETP.NE.AND P0, PT, R14, RZ, PT ;  /* 0x000000ff0e00720c */ /* 0x008fda0003f05270 */
[----:B------:R-:W-:Y:S05]  /*14320*/  @P0 BRA `(.L_x_3114) ;  /* 0x0000000000940947 */ /* 0x000fea0003800000 */
[----:B------:R-:W-:-:S03]  /*14330*/  UMOV UR4, 0xffffffff ;  /* 0xffffffff00047882 */ /* 0x000fc60000000000 */
[----:B------:R-:W-:Y:S05]  /*14340*/  BRA.DIV UR4, `(.L_x_3331) ;  /* 0x0000001e04307947 */ /* 0x000fea000b800000 */
[----:B------:R-:W-:-:S13]  /*14350*/  ELECT P6, URZ, PT ;  /* 0x00000000003f782f */ /* 0x000fda00038c0000 */
.L_x_3427:
[----:B------:R-:W-:Y:S05]  /*14360*/  @!P6 BRA `(.L_x_3114) ;  /* 0x000000000084e947 */ /* 0x000fea0003800000 */
[----:B-1----:R-:W3:Y:S02]  /*14370*/  LDL.LU R2, [R1+0x38] ;  /* 0x0000380001027983 */ /* 0x002ee40000300800 */
[----:B---3--:R-:W-:-:S04]  /*14380*/  LOP3.LUT R2, R2, 0x2, RZ, 0xfc, !PT ;  /* 0x0000000202027812 */ /* 0x008fc800078efcff */
[----:B------:R-:W-:-:S13]  /*14390*/  ISETP.NE.AND P2, PT, R2, 0x3, PT ;  /* 0x000000030200780c */ /* 0x000fda0003f45270 */
[----:B------:R-:W-:Y:S05]  /*143a0*/  @!P2 BRA `(.L_x_3332) ;  /* 0x000000000004a947 */ /* 0x000fea0003800000 */
[----:B------:R-:W-:Y:S01]  /*143b0*/  BPT.TRAP 0x1 ;  /* 0x000000040000795c */ /* 0x000fe20000300000 */
.L_x_3332:
[----:B0-----:R-:W3:Y:S04]  /*143c0*/  LDL R3, [R1] ;  /* 0x0000000001037983 */ /* 0x001ee80000100800 */
[----:B------:R-:W4:Y:S01]  /*143d0*/  LDL.LU R7, [R1+0x8] ;  /* 0x0000080001077983 */ /* 0x000f220000300800 */
[----:B------:R-:W-:-:S05]  /*143e0*/  IADD3 R2, R0, 0x28c40, RZ ;  /* 0x00028c4000027810 */ /* 0x000fca0007ffe0ff */
[C---:B---3--:R-:W-:Y:S02]  /*143f0*/  IMAD R6, R3.reuse, 0x8, R2 ;  /* 0x0000000803067824 */ /* 0x048fe400078e0202 */
[----:B------:R-:W-:Y:S01]  /*14400*/  VIADD R3, R3, 0x1 ;  /* 0x0000000103037836 */ /* 0x000fe20000000000 */
[----:B----4-:R-:W-:-:S04]  /*14410*/  SHF.L.U32 R5, R7, 0x1f, RZ ;  /* 0x0000001f07057819 */ /* 0x010fc800000006ff */
        /* <DEDUP_REMOVED lines=8> */
.L_x_3428:
[----:B------:R-:W1:Y:S02]  /*144a0*/  SYNCS.PHASECHK.TRANS64.TRYWAIT P0, [R7+URZ], R2 ;  /* 0x00000002070075a7 */ /* 0x000e64000800017f */
[----:B-1----:R-:W-:Y:S05]  /*144b0*/  @!P0 BRA `(.L_x_3334) ;  /* 0x0000001c00088947 */ /* 0x002fea0003800000 */
.L_x_3429:
[----:B------:R-:W-:Y:S05]  /*144c0*/  @!P2 BRA `(.L_x_3335) ;  /* 0x000000000004a947 */ /* 0x000fea0003800000 */
[----:B------:R-:W-:Y:S01]  /*144d0*/  BPT.TRAP 0x1 ;  /* 0x000000040000795c */ /* 0x000fe20000300000 */
.L_x_3335:
[----:B------:R-:W3:Y:S01]  /*144e0*/  LDL.LU R4, [R1] ;  /* 0x0000000001047983 */ /* 0x000ee20000300800 */
[----:B------:R-:W-:-:S04]  /*144f0*/  VIADD R0, R0, 0x28c60 ;  /* 0x00028c6000007836 */ /* 0x000fc80000000000 */
[----:B---3--:R-:W-:-:S04]  /*14500*/  IMAD R4, R4, 0x8, R0 ;  /* 0x0000000804047824 */ /* 0x008fc800078e0200 */
[----:B------:R-:W3:Y:S02]  /*14510*/  SYNCS.PHASECHK.TRANS64.TRYWAIT P0, [R4+URZ], R5 ;  /* 0x00000005040075a7 */ /* 0x000ee4000800017f */
[----:B---3--:R-:W-:Y:S05]  /*14520*/  @!P0 BRA `(.L_x_3336) ;  /* 0x0000001c00008947 */ /* 0x008fea0003800000 */
.L_x_3430:
[----:B------:R-:W-:-:S07]  /*14530*/  IMAD R3, R3, 0x8, R0 ;  /* 0x0000000803037824 */ /* 0x000fce00078e0200 */
.L_x_3337:
[----:B----4-:R4:W0:Y:S02]  /*14540*/  SYNCS.PHASECHK.TRANS64.TRYWAIT P0, [R3+URZ], R2 ;  /* 0x00000002030075a7 */ /* 0x010824000800017f */
[----:B0-----:R-:W-:Y:S05]  /*14550*/  @!P0 NANOSLEEP.SYNCS 0x989680 ;  /* 0x009896800000895d */ /* 0x001fea0003900000 */
[----:B------:R-:W0:Y:S02]  /*14560*/  @!P0 SYNCS.PHASECHK.TRANS64 P0, [R3+URZ], R2 ;  /* 0x00000002030085a7 */ /* 0x000e24000800007f */
[----:B0-----:R-:W-:Y:S05]  /*14570*/  @!P0 BRA `(.L_x_3337) ;  /* 0xfffffffc00f08947 */ /* 0x001fea000383ffff */
.L_x_3114:
[----:B------:R-:W-:Y:S05]  /*14580*/  BSYNC B8 ;  /* 0x0000000000087941 */ /* 0x000fea0003800000 */
.L_x_3111:
[----:B------:R-:W-:Y:S05]  /*14590*/  EXIT ;  /* 0x000000000000794d */ /* 0x000fea0003800000 */
.L_x_3130:
[----:B0-----:R0:W1:Y:S02]  /*145a0*/  SYNCS.PHASECHK.TRANS64.TRYWAIT P5, [R74+URZ+0x28c90], R59 ;  /* 0x028c903b4a0075a7 */ /* 0x00106400080a017f */
[----:B-1----:R-:W-:Y:S05]  /*145b0*/  @!P5 NANOSLEEP.SYNCS 0x989680 ;  /* 0x009896800000d95d */ /* 0x002fea0003900000 */
[----:B------:R-:W1:Y:S02]  /*145c0*/  @!P5 SYNCS.PHASECHK.TRANS64 P5, [R74+URZ+0x28c90], R59 ;  /* 0x028c903b4a00d5a7 */ /* 0x000e6400080a007f */
[----:B-1----:R-:W-:Y:S05]  /*145d0*/  @!P5 BRA `(.L_x_3130) ;  /* 0xfffffffc00f0d947 */ /* 0x002fea000383ffff */
[----:B------:R-:W-:Y:S05]  /*145e0*/  BRA `(.L_x_3338) ;  /* 0xfffffee000147947 */ /* 0x000fea000383ffff */
.L_x_3140:
[----:B0-----:R0:W1:Y:S02]  /*145f0*/  SYNCS.PHASECHK.TRANS64.TRYWAIT P5, [R74+URZ+0x28c90], R59 ;  /* 0x028c903b4a0075a7 */ /* 0x00106400080a017f */
[----:B-1----:R-:W-:Y:S05]  /*14600*/  @!P5 NANOSLEEP.SYNCS 0x989680 ;  /* 0x009896800000d95d */ /* 0x002fea0003900000 */
[----:B------:R-:W1:Y:S02]  /*14610*/  @!P5 SYNCS.PHASECHK.TRANS64 P5, [R74+URZ+0x28c90], R59 ;  /* 0x028c903b4a00d5a7 */ /* 0x000e6400080a007f */
[----:B-1----:R-:W-:Y:S05]  /*14620*/  @!P5 BRA `(.L_x_3140) ;  /* 0xfffffffc00f0d947 */ /* 0x002fea000383ffff */
[----:B------:R-:W-:Y:S05]  /*14630*/  BRA `(.L_x_3339) ;  /* 0xfffffee8008c7947 */ /* 0x000fea000383ffff */
.L_x_3145:
[----:B0-----:R0:W1:Y:S02]  /*14640*/  SYNCS.PHASECHK.TRANS64.TRYWAIT P5, [R74+URZ+0x28c90], R59 ;  /* 0x028c903b4a0075a7 */ /* 0x00106400080a017f */
[----:B-1----:R-:W-:Y:S05]  /*14650*/  @!P5 NANOSLEEP.SYNCS 0x989680 ;  /* 0x009896800000d95d */ /* 0x002fea0003900000 */
[----:B------:R-:W1:Y:S02]  /*14660*/  @!P5 SYNCS.PHASECHK.TRANS64 P5, [R74+URZ+0x28c90], R59 ;  /* 0x028c903b4a00d5a7 */ /* 0x000e6400080a007f */
[----:B-1----:R-:W-:Y:S05]  /*14670*/  @!P5 BRA `(.L_x_3145) ;  /* 0xfffffffc00f0d947 */ /* 0x002fea000383ffff */
[----:B------:R-:W-:Y:S05]  /*14680*/  BRA `(.L_x_3340) ;  /* 0xfffffef000c07947 */ /* 0x000fea000383ffff */
.L_x_3149:
[----:B----4-:R4:W0:Y:S02]  /*14690*/  SYNCS.PHASECHK.TRANS64.TRYWAIT P0, [R74+URZ+0x28cb0], R59 ;  /* 0x028cb03b4a0075a7 */ /* 0x010824000800017f */
[----:B0-----:R-:W-:Y:S05]  /*146a0*/  @!P0 NANOSLEEP.SYNCS 0x989680 ;  /* 0x009896800000895d */ /* 0x001fea0003900000 */
[----:B------:R-:W0:Y:S02]  /*146b0*/  @!P0 SYNCS.PHASECHK.TRANS64 P0, [R74+URZ+0x28cb0], R59 ;  /* 0x028cb03b4a0085a7 */ /* 0x000e24000800007f */
[----:B0-----:R-:W-:Y:S05]  /*146c0*/  @!P0 BRA `(.L_x_3149) ;  /* 0xfffffffc00f08947 */ /* 0x001fea000383ffff */
[----:B------:R-:W-:Y:S05]  /*146d0*/  BRA `(.L_x_3341) ;  /* 0xfffffef400387947 */ /* 0x000fea000383ffff */
.L_x_3160:
[----:B0-----:R0:W1:Y:S02]  /*146e0*/  SYNCS.PHASECHK.TRANS64.TRYWAIT P0, [R8+URZ+0x28c50], R3 ;  /* 0x028c5003080075a7 */ /* 0x001064000800017f */
[----:B-1----:R-:W-:Y:S05]  /*146f0*/  @!P0 NANOSLEEP.SYNCS 0x989680 ;  /* 0x009896800000895d */ /* 0x002fea0003900000 */
[----:B------:R-:W1:Y:S02]  /*14700*/  @!P0 SYNCS.PHASECHK.TRANS64 P0, [R8+URZ+0x28c50], R3 ;  /* 0x028c5003080085a7 */ /* 0x000e64000800007f */
[----:B-1----:R-:W-:Y:S05]  /*14710*/  @!P0 BRA `(.L_x_3160) ;  /* 0xfffffffc00f08947 */ /* 0x002fea000383ffff */
[----:B------:R-:W-:Y:S05]  /*14720*/  BRA `(.L_x_3342) ;  /* 0xffffff00005c7947 */ /* 0x000fea000383ffff */
.L_x_3167:
[----:B-1----:R1:W2:Y:S02]  /*14730*/  SYNCS.PHASECHK.TRANS64.TRYWAIT P0, [R0+URZ+0x28c50], R3 ;  /* 0x028c5003000075a7 */ /* 0x0022a4000800017f */
[----:B--2---:R-:W-:Y:S05]  /*14740*/  @!P0 NANOSLEEP.SYNCS 0x989680 ;  /* 0x009896800000895d */ /* 0x004fea0003900000 */
[----:B------:R-:W2:Y:S02]  /*14750*/  @!P0 SYNCS.PHASECHK.TRANS64 P0, [R0+URZ+0x28c50], R3 ;  /* 0x028c5003000085a7 */ /* 0x000ea4000800007f */
[----:B--2---:R-:W-:Y:S05]  /*14760*/  @!P0 BRA `(.L_x_3167) ;  /* 0xfffffffc00f08947 */ /* 0x004fea000383ffff */
[----:B------:R-:W-:Y:S05]  /*14770*/  BRA `(.L_x_3166) ;  /* 0xffffff0c00887947 */ /* 0x000fea000383ffff */
.L_x_3182:
[----:B------:R-:W-:Y:S01]  /*14780*/  BSSY B1, `(.L_x_3343) ;  /* 0x0000008000017945 */ /* 0x000fe20003800000 */
[----:B------:R-:W-:Y:S01]  /*14790*/  IMAD.MOV.U32 R13, RZ, RZ, R26 ;  /* 0x000000ffff0d7224 */ /* 0x000fe200078e001a */
[----:B------:R-:W-:Y:S01]  /*147a0*/  MOV R11, 0x1c1f ;  /* 0x00001c1f000b7802 */ /* 0x000fe20000000f00 */
[----:B------:R-:W-:Y:S02]  /*147b0*/  IMAD.MOV.U32 R12, RZ, RZ, RZ ;  /* 0x000000ffff0c7224 */ /* 0x000fe400078e00ff */
[----:B------:R-:W-:-:S07]  /*147c0*/  IMAD.MOV.U32 R15, RZ, RZ, -0x1 ;  /* 0xffffffffff0f7424 */ /* 0x000fce00078e00ff */
[----:B------:R-:W-:Y:S05]  /*147d0*/  WARPSYNC.COLLECTIVE R15, `(.L_x_3344) ;  /* 0x000000000f087348 */ /* 0x000fea0003c00000 */
[----:B------:R0:W1:Y:S02]  /*147e0*/  SHFL.IDX P6, R14, R13, R12, R11 ;  /* 0x0000000c0d0e7389 */ /* 0x00006400000c000b */
[----:B01----:R-:W-:Y:S01]  /*147f0*/  ENDCOLLECTIVE ;  /* 0x000000000000791b */ /* 0x003fe20003800000 */
.L_x_3344:
[----:B------:R-:W-:Y:S05]  /*14800*/  BSYNC B1 ;  /* 0x0000000000017941 */ /* 0x000fea0003800000 */
.L_x_3343:
[----:B------:R-:W-:Y:S05]  /*14810*/  BRA `(.L_x_3345) ;  /* 0xffffff2000ac7947 */ /* 0x000fea000383ffff */
.L_x_3183:
        /* <DEDUP_REMOVED lines=8> */
.L_x_3347:
[----:B------:R-:W-:Y:S05]  /*148a0*/  BSYNC B1 ;  /* 0x0000000000017941 */ /* 0x000fea0003800000 */
.L_x_3346:
[----:B------:R-:W-:Y:S05]  /*148b0*/  BRA `(.L_x_3348) ;  /* 0xffffff2000907947 */ /* 0x000fea000383ffff */
.L_x_3184:
[----:B------:R-:W-:Y:S01]  /*148c0*/  BSSY B1, `(.L_x_3349) ;  /* 0x0000008000017945 */ /* 0x000fe20003800000 */
[----:B------:R-:W-:Y:S01]  /*148d0*/  IMAD.MOV.U32 R13, RZ, RZ, R28 ;  /* 0x000000ffff0d7224 */ /* 0x000fe200078e001c */
[----:B------:R-:W-:Y:S01]  /*148e0*/  MOV R15, 0xffffffff ;  /* 0xffffffff000f7802 */ /* 0x000fe20000000f00 */
[----:B------:R-:W-:Y:S02]  /*148f0*/  IMAD.MOV.U32 R12, RZ, RZ, RZ ;  /* 0x000000ffff0c7224 */ /* 0x000fe400078e00ff */
[----:B------:R-:W-:-:S07]  /*14900*/  IMAD.MOV.U32 R11, RZ, RZ, 0x1c1f ;  /* 0x00001c1fff0b7424 */ /* 0x000fce00078e00ff */
[----:B------:R-:W-:Y:S05]  /*14910*/  WARPSYNC.COLLECTIVE R15, `(.L_x_3350) ;  /* 0x000000000f087348 */ /* 0x000fea0003c00000 */
[----:B------:R0:W1:Y:S02]  /*14920*/  SHFL.IDX P6, R14, R13, R12, R11 ;  /* 0x0000000c0d0e7389 */ /* 0x00006400000c000b */
[----:B01----:R-:W-:Y:S01]  /*14930*/  ENDCOLLECTIVE ;  /* 0x000000000000791b */ /* 0x003fe20003800000 */
.L_x_3350:
[----:B------:R-:W-:Y:S05]  /*14940*/  BSYNC B1 ;  /* 0x0000000000017941 */ /* 0x000fea0003800000 */
.L_x_3349:
[----:B------:R-:W-:Y:S05]  /*14950*/  BRA `(.L_x_3351) ;  /* 0xffffff2000747947 */ /* 0x000fea000383ffff */
.L_x_3185:
        /* <DEDUP_REMOVED lines=8> */
.L_x_3353:
[----:B------:R-:W-:Y:S05]  /*149e0*/  BSYNC B1 ;  /* 0x0000000000017941 */ /* 0x000fea0003800000 */
.L_x_3352:
[----:B------:R-:W-:Y:S05]  /*149f0*/  BRA `(.L_x_3354) ;  /* 0xffffff2000587947 */ /* 0x000fea000383ffff */
.L_x_3187:
[----:B0-----:R0:W1:Y:S02]  /*14a00*/  SYNCS.PHASECHK.TRANS64.TRYWAIT P0, [R2+URZ+0x28c00], R7 ;  /* 0x028c0007020075a7 */ /* 0x001064000800017f */
[----:B-1----:R-:W-:Y:S05]  /*14a10*/  @!P0 NANOSLEEP.SYNCS 0x989680 ;  /* 0x009896800000895d */ /* 0x002fea0003900000 */
[----:B------:R-:W1:Y:S02]  /*14a20*/  @!P0 SYNCS.PHASECHK.TRANS64 P0, [R2+URZ+0x28c00], R7 ;  /* 0x028c0007020085a7 */ /* 0x000e64000800007f */
[----:B-1----:R-:W-:Y:S05]  /*14a30*/  @!P0 BRA `(.L_x_3187) ;  /* 0xfffffffc00f08947 */ /* 0x002fea000383ffff */
[----:B------:R-:W-:Y:S05]  /*14a40*/  BRA `(.L_x_3355) ;  /* 0xffffff2000b87947 */ /* 0x000fea000383ffff */
.L_x_3195:
[----:B------:R-:W-:Y:S01]  /*14a50*/  BSSY B1, `(.L_x_3356) ;  /* 0x0000008000017945 */ /* 0x000fe20003800000 */
[----:B------:R-:W-:Y:S02]  /*14a60*/  IMAD.MOV.U32 R13, RZ, RZ, R26 ;  /* 0x000000ffff0d7224 */ /* 0x000fe400078e001a */
[----:B------:R-:W-:Y:S02]  /*14a70*/  IMAD.MOV.U32 R12, RZ, RZ, RZ ;  /* 0x000000ffff0c7224 */ /* 0x000fe400078e00ff */
[----:B------:R-:W-:Y:S02]  /*14a80*/  IMAD.MOV.U32 R11, RZ, RZ, 0x1c1f ;  /* 0x00001c1fff0b7424 */ /* 0x000fe400078e00ff */
[----:B------:R-:W-:-:S07]  /*14a90*/  IMAD.MOV.U32 R15, RZ, RZ, -0x1 ;  /* 0xffffffffff0f7424 */ /* 0x000fce00078e00ff */
[----:B0----5:R-:W-:Y:S05]  /*14aa0*/  WARPSYNC.COLLECTIVE R15, `(.L_x_3357) ;  /* 0x000000000f087348 */ /* 0x021fea0003c00000 */
[----:B------:R1:W2:Y:S02]  /*14ab0*/  SHFL.IDX P6, R14, R13, R12, R11 ;  /* 0x0000000c0d0e7389 */ /* 0x0002a400000c000b */
[----:B012--5:R-:W-:Y:S01]  /*14ac0*/  ENDCOLLECTIVE ;  /* 0x000000000000791b */ /* 0x027fe20003800000 */
.L_x_3357:
[----:B------:R-:W-:Y:S05]  /*14ad0*/  BSYNC B1 ;  /* 0x0000000000017941 */ /* 0x000fea0003800000 */
.L_x_3356:
[----:B------:R-:W-:Y:S05]  /*14ae0*/  BRA `(.L_x_3358) ;  /* 0xffffff2c00847947 */ /* 0x000fea000383ffff */
.L_x_3196:
[----:B------:R-:W-:Y:S01]  /*14af0*/  BSSY B1, `(.L_x_3359) ;  /* 0x0000008000017945 */ /* 0x000fe20003800000 */
[----:B------:R-:W-:Y:S01]  /*14b00*/  MOV R13, R24 ;  /* 0x00000018000d7202 */ /* 0x000fe20000000f00 */
[----:B------:R-:W-:Y:S02]  /*14b10*/  IMAD.MOV.U32 R12, RZ, RZ, RZ ;  /* 0x000000ffff0c7224 */ /* 0x000fe400078e00ff */
[----:B------:R-:W-:Y:S02]  /*14b20*/  IMAD.MOV.U32 R11, RZ, RZ, 0x1c1f ;  /* 0x00001c1fff0b7424 */ /* 0x000fe400078e00ff */
[----:B------:R-:W-:-:S07]  /*14b30*/  IMAD.MOV.U32 R15, RZ, RZ, -0x1 ;  /* 0xffffffffff0f7424 */ /* 0x000fce00078e00ff */
[----:B0----5:R-:W-:Y:S05]  /*14b40*/  WARPSYNC.COLLECTIVE R15, `(.L_x_3360) ;  /* 0x000000000f087348 */ /* 0x021fea0003c00000 */
[----:B------:R1:W2:Y:S02]  /*14b50*/  SHFL.IDX P6, R14, R13, R12, R11 ;  /* 0x0000000c0d0e7389 */ /* 0x0002a400000c000b */
[----:B012--5:R-:W-:Y:S01]  /*14b60*/  ENDCOLLECTIVE ;  /* 0x000000000000791b */ /* 0x027fe20003800000 */
.L_x_3360:
[----:B------:R-:W-:Y:S05]  /*14b70*/  BSYNC B1 ;  /* 0x0000000000017941 */ /* 0x000fea0003800000 */
.L_x_3359:
[----:B------:R-:W-:Y:S05]  /*14b80*/  BRA `(.L_x_3361) ;  /* 0xffffff2c00687947 */ /* 0x000fea000383ffff */
.L_x_3197:
        /* <DEDUP_REMOVED lines=8> */
.L_x_3363:
[----:B------:R-:W-:Y:S05]  /*14c10*/  BSYNC B1 ;  /* 0x0000000000017941 */ /* 0x000fea0003800000 */
.L_x_3362:
[----:B------:R-:W-:Y:S05]  /*14c20*/  BRA `(.L_x_3364) ;  /* 0xffffff2c004c7947 */ /* 0x000fea000383ffff */
.L_x_3198:
[----:B------:R-:W-:Y:S01]  /*14c30*/  BSSY B1, `(.L_x_3365) ;  /* 0x0000008000017945 */ /* 0x000fe20003800000 */
[----:B------:R-:W-:Y:S01]  /*14c40*/  IMAD.MOV.U32 R13, RZ, RZ, R27 ;  /* 0x000000ffff0d7224 */ /* 0x000fe200078e001b */
[----:B------:R-:W-:Y:S01]  /*14c50*/  MOV R12, RZ ;  /* 0x000000ff000c7202 */ /* 0x000fe20000000f00 */
[----:B------:R-:W-:Y:S02]  /*14c60*/  IMAD.MOV.U32 R11, RZ, RZ, 0x1c1f ;  /* 0x00001c1fff0b7424 */ /* 0x000fe400078e00ff */
[----:B------:R-:W-:-:S07]  /*14c70*/  IMAD.MOV.U32 R15, RZ, RZ, -0x1 ;  /* 0xffffffffff0f7424 */ /* 0x000fce00078e00ff */
[----:B0----5:R-:W-:Y:S05]  /*14c80*/  WARPSYNC.COLLECTIVE R15, `(.L_x_3366) ;  /* 0x000000000f087348 */ /* 0x021fea0003c00000 */
[----:B------:R1:W2:Y:S02]  /*14c90*/  SHFL.IDX P6, R14, R13, R12, R11 ;  /* 0x0000000c0d0e7389 */ /* 0x0002a400000c000b */
[----:B012--5:R-:W-:Y:S01]  /*14ca0*/  ENDCOLLECTIVE ;  /* 0x000000000000791b */ /* 0x027fe20003800000 */
.L_x_3366:
[----:B------:R-:W-:Y:S05]  /*14cb0*/  BSYNC B1 ;  /* 0x0000000000017941 */ /* 0x000fea0003800000 */
.L_x_3365:
[----:B------:R-:W-:Y:S05]  /*14cc0*/  BRA `(.L_x_3367) ;  /* 0xffffff2c00307947 */ /* 0x000fea000383ffff */
.L_x_3200:
[----:B0-----:R0:W1:Y:S02]  /*14cd0*/  SYNCS.PHASECHK.TRANS64.TRYWAIT P1, [R2+URZ+0x28c00], R3 ;  /* 0x028c0003020075a7 */ /* 0x001064000802017f */
[----:B-1----:R-:W-:Y:S05]  /*14ce0*/  @!P1 NANOSLEEP.SYNCS 0x989680 ;  /* 0x009896800000995d */ /* 0x002fea0003900000 */
[----:B------:R-:W1:Y:S02]  /*14cf0*/  @!P1 SYNCS.PHASECHK.TRANS64 P1, [R2+URZ+0x28c00], R3 ;  /* 0x028c0003020095a7 */ /* 0x000e64000802007f */
[----:B-1----:R-:W-:Y:S05]  /*14d00*/  @!P1 BRA `(.L_x_3200) ;  /* 0xfffffffc00f09947 */ /* 0x002fea000383ffff */
[----:B------:R-:W-:Y:S05]  /*14d10*/  BRA `(.L_x_3368) ;  /* 0xffffff2c00907947 */ /* 0x000fea000383ffff */
.L_x_3206:
[----:B0-----:R0:W1:Y:S02]  /*14d20*/  SYNCS.PHASECHK.TRANS64.TRYWAIT P1, [R15+URZ+0x28c30], R58 ;  /* 0x028c303a0f0075a7 */ /* 0x001064000802017f */
[----:B-1----:R-:W-:Y:S05]  /*14d30*/  @!P1 NANOSLEEP.SYNCS 0x989680 ;  /* 0x009896800000995d */ /* 0x002fea0003900000 */
[----:B------:R-:W1:Y:S02]  /*14d40*/  @!P1 SYNCS.PHASECHK.TRANS64 P1, [R15+URZ+0x28c30], R58 ;  /* 0x028c303a0f0095a7 */ /* 0x000e64000802007f */
[----:B-1----:R-:W-:Y:S05]  /*14d50*/  @!P1 BRA `(.L_x_3206) ;  /* 0xfffffffc00f09947 */ /* 0x002fea000383ffff */
[----:B------:R-:W-:Y:S05]  /*14d60*/  BRA `(.L_x_3205) ;  /* 0xffffff3800a07947 */ /* 0x000fea000383ffff */
.L_x_3211:
[----:B--2---:R2:W3:Y:S02]  /*14d70*/  SYNCS.PHASECHK.TRANS64.TRYWAIT P2, [R15+URZ+0x28c50], R58 ;  /* 0x028c503a0f0075a7 */ /* 0x0044e4000804017f */
[----:B---3--:R-:W-:Y:S05]  /*14d80*/  @!P2 NANOSLEEP.SYNCS 0x989680 ;  /* 0x009896800000a95d */ /* 0x008fea0003900000 */
[----:B------:R-:W3:Y:S02]  /*14d90*/  @!P2 SYNCS.PHASECHK.TRANS64 P2, [R15+URZ+0x28c50], R58 ;  /* 0x028c503a0f00a5a7 */ /* 0x000ee4000804007f */
[----:B---3--:R-:W-:Y:S05]  /*14da0*/  @!P2 BRA `(.L_x_3211) ;  /* 0xfffffffc00f0a947 */ /* 0x008fea000383ffff */
[----:B------:R-:W-:Y:S05]  /*14db0*/  BRA `(.L_x_3210) ;  /* 0xffffff4800d87947 */ /* 0x000fea000383ffff */
.L_x_3218:
[----:B-1----:R1:W2:Y:S02]  /*14dc0*/  SYNCS.PHASECHK.TRANS64.TRYWAIT P3, [R15+URZ+0x28c30], R213 ;  /* 0x028c30d50f0075a7 */ /* 0x0022a4000806017f */
[----:B--2---:R-:W-:Y:S05]  /*14dd0*/  @!P3 NANOSLEEP.SYNCS 0x989680 ;  /* 0x009896800000b95d */ /* 0x004fea0003900000 */
[----:B------:R-:W2:Y:S02]  /*14de0*/  @!P3 SYNCS.PHASECHK.TRANS64 P3, [R15+URZ+0x28c30], R213 ;  /* 0x028c30d50f00b5a7 */ /* 0x000ea4000806007f */
[----:B--2---:R-:W-:Y:S05]  /*14df0*/  @!P3 BRA `(.L_x_3218) ;  /* 0xfffffffc00f0b947 */ /* 0x004fea000383ffff */
[----:B------:R-:W-:Y:S05]  /*14e00*/  BRA `(.L_x_3217) ;  /* 0xffffff4c00e07947 */ /* 0x000fea000383ffff */
.L_x_3223:
[----:B---3--:R3:W4:Y:S02]  /*14e10*/  SYNCS.PHASECHK.TRANS64.TRYWAIT P3, [R15+URZ+0x28c50], R213 ;  /* 0x028c50d50f0075a7 */ /* 0x008724000806017f */
[----:B----4-:R-:W-:Y:S05]  /*14e20*/  @!P3 NANOSLEEP.SYNCS 0x989680 ;  /* 0x009896800000b95d */ /* 0x010fea0003900000 */
[----:B------:R-:W4:Y:S02]  /*14e30*/  @!P3 SYNCS.PHASECHK.TRANS64 P3, [R15+URZ+0x28c50], R213 ;  /* 0x028c50d50f00b5a7 */ /* 0x000f24000806007f */
[----:B----4-:R-:W-:Y:S05]  /*14e40*/  @!P3 BRA `(.L_x_3223) ;  /* 0xfffffffc00f0b947 */ /* 0x010fea000383ffff */
[----:B------:R-:W-:Y:S05]  /*14e50*/  BRA `(.L_x_3222) ;  /* 0xffffff64003c7947 */ /* 0x000fea000383ffff */
.L_x_3249:
        /* <DEDUP_REMOVED lines=11> */
.L_x_3370:
[----:B------:R-:W-:Y:S05]  /*14f10*/  BSYNC B1 ;  /* 0x0000000000017941 */ /* 0x000fea0003800000 */
.L_x_3369:
[----:B------:R-:W-:Y:S05]  /*14f20*/  BRA `(.L_x_3371) ;  /* 0xffffffa800707947 */ /* 0x000fea000383ffff */
.L_x_3250:
[----:B------:R-:W-:Y:S01]  /*14f30*/  BSSY B1, `(.L_x_3372) ;  /* 0x0000006000017945 */ /* 0x000fe20003800000 */
[----:B------:R-:W-:-:S07]  /*14f40*/  IMAD.MOV.U32 R15, RZ, RZ, -0x1 ;  /* 0xffffffffff0f7424 */ /* 0x000fce00078e00ff */
[----:B-----5:R-:W-:Y:S05]  /*14f50*/  WARPSYNC.COLLECTIVE R15, `(.L_x_3373) ;  /* 0x000000000f0c7348 */ /* 0x020fea0003c00000 */
[----:B------:R-:W-:Y:S02]  /*14f60*/  ELECT P6, UR62, PT ;  /* 0x00000000003e782f */ /* 0x000fe400038c0000 */
[----:B------:R-:W-:Y:S01]  /*14f70*/  MOV R14, UR62 ;  /* 0x0000003e000e7c02 */ /* 0x000fe20008000f00 */
[----:B-----5:R-:W-:Y:S10]  /*14f80*/  ENDCOLLECTIVE ;  /* 0x000000000000791b */ /* 0x020ff40003800000 */
.L_x_3373:
[----:B------:R-:W-:Y:S05]  /*14f90*/  BSYNC B1 ;  /* 0x0000000000017941 */ /* 0x000fea0003800000 */
.L_x_3372:
[----:B------:R-:W-:Y:S05]  /*14fa0*/  BRA `(.L_x_3374) ;  /* 0xffffffa8005c7947 */ /* 0x000fea000383ffff */
.L_x_3252:
[----:B0-----:R0:W1:Y:S02]  /*14fb0*/  SYNCS.PHASECHK.TRANS64.TRYWAIT P0, [R5+URZ+0x28c20], R6 ;  /* 0x028c2006050075a7 */ /* 0x001064000800017f */
[----:B-1----:R-:W-:Y:S05]  /*14fc0*/  @!P0 NANOSLEEP.SYNCS 0x989680 ;  /* 0x009896800000895d */ /* 0x002fea0003900000 */
[----:B------:R-:W1:Y:S02]  /*14fd0*/  @!P0 SYNCS.PHASECHK.TRANS64 P0, [R5+URZ+0x28c20], R6 ;  /* 0x028c2006050085a7 */ /* 0x000e64000800007f */
[----:B-1----:R-:W-:Y:S05]  /*14fe0*/  @!P0 BRA `(.L_x_3252) ;  /* 0xfffffffc00f08947 */ /* 0x002fea000383ffff */
[----:B------:R-:W-:Y:S05]  /*14ff0*/  BRA `(.L_x_3375) ;  /* 0xffffffa800787947 */ /* 0x000fea000383ffff */
.L_x_3255:
[----:B0-----:R0:W1:Y:S02]  /*15000*/  SYNCS.PHASECHK.TRANS64.TRYWAIT P0, [R6+URZ+0x28ca0], R9 ;  /* 0x028ca009060075a7 */ /* 0x001064000800017f */
[----:B-1----:R-:W-:Y:S05]  /*15010*/  @!P0 NANOSLEEP.SYNCS 0x989680 ;  /* 0x009896800000895d */ /* 0x002fea0003900000 */
[----:B------:R-:W1:Y:S02]  /*15020*/  @!P0 SYNCS.PHASECHK.TRANS64 P0, [R6+URZ+0x28ca0], R9 ;  /* 0x028ca009060085a7 */ /* 0x000e64000800007f */
[----:B-1----:R-:W-:Y:S05]  /*15030*/  @!P0 BRA `(.L_x_3255) ;  /* 0xfffffffc00f08947 */ /* 0x002fea000383ffff */
[----:B------:R-:W-:Y:S05]  /*15040*/  BRA `(.L_x_3376) ;  /* 0xffffffa800887947 */ /* 0x000fea000383ffff */
.L_x_3257:
[----:B-1----:R1:W2:Y:S02]  /*15050*/  SYNCS.PHASECHK.TRANS64.TRYWAIT P0, [R6+URZ+0x28cc0], R9 ;  /* 0x028cc009060075a7 */ /* 0x0022a4000800017f */
[----:B--2---:R-:W-:Y:S05]  /*15060*/  @!P0 NANOSLEEP.SYNCS 0x989680 ;  /* 0x009896800000895d */ /* 0x004fea0003900000 */
[----:B------:R-:W2:Y:S02]  /*15070*/  @!P0 SYNCS.PHASECHK.TRANS64 P0, [R6+URZ+0x28cc0], R9 ;  /* 0x028cc009060085a7 */ /* 0x000ea4000800007f */
[----:B--2---:R-:W-:Y:S05]  /*15080*/  @!P0 BRA `(.L_x_3257) ;  /* 0xfffffffc00f08947 */ /* 0x004fea000383ffff */
[----:B------:R-:W-:Y:S05]  /*15090*/  BRA `(.L_x_3377) ;  /* 0xffffffa800ec7947 */ /* 0x000fea000383ffff */
.L_x_3261:
[----:B0-----:R0:W1:Y:S02]  /*150a0*/  SYNCS.PHASECHK.TRANS64.TRYWAIT P0, [R7+URZ+0x28ca0], R8 ;  /* 0x028ca008070075a7 */ /* 0x001064000800017f */
[----:B-1----:R-:W-:Y:S05]  /*150b0*/  @!P0 NANOSLEEP.SYNCS 0x989680 ;  /* 0x009896800000895d */ /* 0x002fea0003900000 */
[----:B------:R-:W1:Y:S02]  /*150c0*/  @!P0 SYNCS.PHASECHK.TRANS64 P0, [R7+URZ+0x28ca0], R8 ;  /* 0x028ca008070085a7 */ /* 0x000e64000800007f */
[----:B-1----:R-:W-:Y:S05]  /*150d0*/  @!P0 BRA `(.L_x_3261) ;  /* 0xfffffffc00f08947 */ /* 0x002fea000383ffff */
[----:B------:R-:W-:Y:S05]  /*150e0*/  BRA `(.L_x_3378) ;  /* 0xffffffb0002c7947 */ /* 0x000fea000383ffff */
.L_x_3263:
[----:B-1----:R1:W2:Y:S02]  /*150f0*/  SYNCS.PHASECHK.TRANS64.TRYWAIT P1, [R7+URZ+0x28cc0], R8 ;  /* 0x028cc008070075a7 */ /* 0x0022a4000802017f */
[----:B--2---:R-:W-:Y:S05]  /*15100*/  @!P1 NANOSLEEP.SYNCS 0x989680 ;  /* 0x009896800000995d */ /* 0x004fea0003900000 */
[----:B------:R-:W2:Y:S02]  /*15110*/  @!P1 SYNCS.PHASECHK.TRANS64 P1, [R7+URZ+0x28cc0], R8 ;  /* 0x028cc008070095a7 */ /* 0x000ea4000802007f */
[----:B--2---:R-:W-:Y:S05]  /*15120*/  @!P1 BRA `(.L_x_3263) ;  /* 0xfffffffc00f09947 */ /* 0x004fea000383ffff */
[----:B------:R-:W-:Y:S05]  /*15130*/  BRA `(.L_x_3379) ;  /* 0xffffffb000887947 */ /* 0x000fea000383ffff */
.L_x_3273:
[----:B------:R-:W0:Y:S01]  /*15140*/  S2R R3, SR_TID.X ;  /* 0x0000000000037919 */ /* 0x000e220000002100 */
[----:B------:R-:W-:Y:S01]  /*15150*/  BSSY B0, `(.L_x_3380) ;  /* 0x000000a000007945 */ /* 0x000fe20003800000 */
[----:B------:R-:W-:Y:S01]  /*15160*/  MOV R12, RZ ;  /* 0x000000ff000c7202 */ /* 0x000fe20000000f00 */
[----:B------:R-:W-:Y:S02]  /*15170*/  IMAD.MOV.U32 R11, RZ, RZ, 0x1f ;  /* 0x0000001fff0b7424 */ /* 0x000fe400078e00ff */
[----:B------:R-:W-:Y:S01]  /*15180*/  IMAD.MOV.U32 R15, RZ, RZ, -0x1 ;  /* 0xffffffffff0f7424 */ /* 0x000fe200078e00ff */
[----:B0-----:R-:W-:-:S04]  /*15190*/  SHF.R.U32.HI R3, RZ, 0x5, R3 ;  /* 0x00000005ff037819 */ /* 0x001fc80000011603 */
[----:B------:R-:W-:-:S05]  /*151a0*/  LOP3.LUT R3, R3, 0x3, RZ, 0xc0, !PT ;  /* 0x0000000303037812 */ /* 0x000fca00078ec0ff */
[----:B------:R-:W-:-:S07]  /*151b0*/  IMAD.MOV.U32 R13, RZ, RZ, R3 ;  /* 0x000000ffff0d7224 */ /* 0x000fce00078e0003 */
[----:B-1----:R-:W-:Y:S05]  /*151c0*/  WARPSYNC.COLLECTIVE R15, `(.L_x_3381) ;  /* 0x000000000f087348 */ /* 0x002fea0003c00000 */
[----:B------:R0:W2:Y:S02]  /*151d0*/  SHFL.IDX P6, R14, R13, R12, R11 ;  /* 0x0000000c0d0e7389 */ /* 0x0000a400000c000b */
[----:B012---:R-:W-:Y:S01]  /*151e0*/  ENDCOLLECTIVE ;  /* 0x000000000000791b */ /* 0x007fe20003800000 */
.L_x_3381:
[----:B------:R-:W-:Y:S05]  /*151f0*/  BSYNC B0 ;  /* 0x0000000000007941 */ /* 0x000fea0003800000 */
.L_x_3380:
[----:B------:R-:W-:Y:S05]  /*15200*/  BRA `(.L_x_3382) ;  /* 0xffffffbc00847947 */ /* 0x000fea000383ffff */
.L_x_3274:
[----:B------:R-:W-:Y:S01]  /*15210*/  BSSY B0, `(.L_x_3383) ;  /* 0x0000006000007945 */ /* 0x000fe20003800000 */
[----:B------:R-:W-:-:S07]  /*15220*/  IMAD.MOV.U32 R15, RZ, RZ, -0x1 ;  /* 0xffffffffff0f7424 */ /* 0x000fce00078e00ff */
[----:B------:R-:W-:Y:S05]  /*15230*/  WARPSYNC.COLLECTIVE R15, `(.L_x_3384) ;  /* 0x000000000f0c7348 */ /* 0x000fea0003c00000 */
[----:B------:R-:W-:Y:S02]  /*15240*/  ELECT P6, UR62, PT ;  /* 0x00000000003e782f */ /* 0x000fe400038c0000 */
[----:B------:R-:W-:Y:S01]  /*15250*/  MOV R14, UR62 ;  /* 0x0000003e000e7c02 */ /* 0x000fe20008000f00 */
[----:B------:R-:W-:Y:S10]  /*15260*/  ENDCOLLECTIVE ;  /* 0x000000000000791b */ /* 0x000ff40003800000 */
.L_x_3384:
[----:B------:R-:W-:Y:S05]  /*15270*/  BSYNC B0 ;  /* 0x0000000000007941 */ /* 0x000fea0003800000 */
.L_x_3383:
[----:B------:R-:W-:Y:S05]  /*15280*/  BRA `(.L_x_3385) ;  /* 0xffffffbc007c7947 */ /* 0x000fea000383ffff */
.L_x_3277:
[----:B0-----:R0:W1:Y:S02]  /*15290*/  SYNCS.PHASECHK.TRANS64.TRYWAIT P0, [R5+URZ+0x28c40], R7 ;  /* 0x028c4007050075a7 */ /* 0x001064000800017f */
[----:B-1----:R-:W-:Y:S05]  /*152a0*/  @!P0 NANOSLEEP.SYNCS 0x989680 ;  /* 0x009896800000895d */ /* 0x002fea0003900000 */
[----:B------:R-:W1:Y:S02]  /*152b0*/  @!P0 SYNCS.PHASECHK.TRANS64 P0, [R5+URZ+0x28c40], R7 ;  /* 0x028c4007050085a7 */ /* 0x000e64000800007f */
[----:B-1----:R-:W-:Y:S05]  /*152c0*/  @!P0 BRA `(.L_x_3277) ;  /* 0xfffffffc00f08947 */ /* 0x002fea000383ffff */
[----:B------:R-:W-:Y:S05]  /*152d0*/  BRA `(.L_x_3386) ;  /* 0xffffffbc00ec7947 */ /* 0x000fea000383ffff */
.L_x_3280:
        /* <DEDUP_REMOVED lines=8> */
.L_x_3283:
[----:B0-----:R0:W1:Y:S02]  /*15360*/  SYNCS.PHASECHK.TRANS64.TRYWAIT P0, [R2+URZ+0x28c60], R5 ;  /* 0x028c6005020075a7 */ /* 0x001064000800017f */
[----:B-1----:R-:W-:Y:S05]  /*15370*/  @!P0 NANOSLEEP.SYNCS 0x989680 ;  /* 0x009896800000895d */ /* 0x002fea0003900000 */
[----:B------:R-:W1:Y:S02]  /*15380*/  @!P0 SYNCS.PHASECHK.TRANS64 P0, [R2+URZ+0x28c60], R5 ;  /* 0x028c6005020085a7 */ /* 0x000e64000800007f */
[----:B-1----:R-:W-:Y:S05]  /*15390*/  @!P0 BRA `(.L_x_3283) ;  /* 0xfffffffc00f08947 */ /* 0x002fea000383ffff */
[----:B------:R-:W-:Y:S05]  /*153a0*/  BRA `(.L_x_3388) ;  /* 0xffffffc000e87947 */ /* 0x000fea000383ffff */
.L_x_3292:
[----:B--2---:R2:W3:Y:S02]  /*153b0*/  SYNCS.PHASECHK.TRANS64.TRYWAIT P0, [R2+URZ+0x28c40], R7 ;  /* 0x028c4007020075a7 */ /* 0x0044e4000800017f */
[----:B---3--:R-:W-:Y:S05]  /*153c0*/  @!P0 NANOSLEEP.SYNCS 0x989680 ;  /* 0x009896800000895d */ /* 0x008fea0003900000 */
[----:B------:R-:W3:Y:S02]  /*153d0*/  @!P0 SYNCS.PHASECHK.TRANS64 P0, [R2+URZ+0x28c40], R7 ;  /* 0x028c4007020085a7 */ /* 0x000ee4000800007f */
[----:B---3--:R-:W-:Y:S05]  /*153e0*/  @!P0 BRA `(.L_x_3292) ;  /* 0xfffffffc00f08947 */ /* 0x008fea000383ffff */
[----:B------:R-:W-:Y:S05]  /*153f0*/  BRA `(.L_x_3389) ;  /* 0xffffffc800c07947 */ /* 0x000fea000383ffff */
.L_x_3294:
[----:B0-----:R0:W3:Y:S02]  /*15400*/  SYNCS.PHASECHK.TRANS64.TRYWAIT P0, [R2+URZ+0x28c60], R7 ;  /* 0x028c6007020075a7 */ /* 0x0010e4000800017f */
[----:B---3--:R-:W-:Y:S05]  /*15410*/  @!P0 NANOSLEEP.SYNCS 0x989680 ;  /* 0x009896800000895d */ /* 0x008fea0003900000 */
[----:B------:R-:W3:Y:S02]  /*15420*/  @!P0 SYNCS.PHASECHK.TRANS64 P0, [R2+URZ+0x28c60], R7 ;  /* 0x028c6007020085a7 */ /* 0x000ee4000800007f */
[----:B---3--:R-:W-:Y:S05]  /*15430*/  @!P0 BRA `(.L_x_3294) ;  /* 0xfffffffc00f08947 */ /* 0x008fea000383ffff */
[----:B------:R-:W-:Y:S05]  /*15440*/  BRA `(.L_x_3390) ;  /* 0xffffffcc00307947 */ /* 0x000fea000383ffff */
.L_x_3299:
[----:B---3--:R3:W4:Y:S02]  /*15450*/  SYNCS.PHASECHK.TRANS64.TRYWAIT P0, [R2+URZ+0x28c40], R3 ;  /* 0x028c4003020075a7 */ /* 0x008724000800017f */
[----:B----4-:R-:W-:Y:S05]  /*15460*/  @!P0 NANOSLEEP.SYNCS 0x989680 ;  /* 0x009896800000895d */ /* 0x010fea0003900000 */
[----:B------:R-:W4:Y:S02]  /*15470*/  @!P0 SYNCS.PHASECHK.TRANS64 P0, [R2+URZ+0x28c40], R3 ;  /* 0x028c4003020085a7 */ /* 0x000f24000800007f */
[----:B----4-:R-:W-:Y:S05]  /*15480*/  @!P0 BRA `(.L_x_3299) ;  /* 0xfffffffc00f08947 */ /* 0x010fea000383ffff */
[----:B------:R-:W-:Y:S05]  /*15490*/  BRA `(.L_x_3391) ;  /* 0xffffffd000cc7947 */ /* 0x000fea000383ffff */
.L_x_3301:
[----:B0-----:R0:W2:Y:S02]  /*154a0*/  SYNCS.PHASECHK.TRANS64.TRYWAIT P1, [R2+URZ+0x28c60], R3 ;  /* 0x028c6003020075a7 */ /* 0x0010a4000802017f */
[----:B--2---:R-:W-:Y:S05]  /*154b0*/  @!P1 NANOSLEEP.SYNCS 0x989680 ;  /* 0x009896800000995d */ /* 0x004fea0003900000 */
[----:B------:R-:W2:Y:S02]  /*154c0*/  @!P1 SYNCS.PHASECHK.TRANS64 P1, [R2+URZ+0x28c60], R3 ;  /* 0x028c6003020095a7 */ /* 0x000ea4000802007f */
[----:B--2---:R-:W-:Y:S05]  /*154d0*/  @!P1 BRA `(.L_x_3301) ;  /* 0xfffffffc00f09947 */ /* 0x004fea000383ffff */
[----:B------:R-:W-:Y:S05]  /*154e0*/  BRA `(.L_x_3392) ;  /* 0xffffffd400387947 */ /* 0x000fea000383ffff */
.L_x_3306:
[----:B----4-:R4:W0:Y:S02]  /*154f0*/  SYNCS.PHASECHK.TRANS64.TRYWAIT P0, [R2+URZ+0x28c40], R3 ;  /* 0x028c4003020075a7 */ /* 0x010824000800017f */
[----:B0-----:R-:W-:Y:S05]  /*15500*/  @!P0 NANOSLEEP.SYNCS 0x989680 ;  /* 0x009896800000895d */ /* 0x001fea0003900000 */
[----:B------:R-:W0:Y:S02]  /*15510*/  @!P0 SYNCS.PHASECHK.TRANS64 P0, [R2+URZ+0x28c40], R3 ;  /* 0x028c4003020085a7 */ /* 0x000e24000800007f */
[----:B0-----:R-:W-:Y:S05]  /*15520*/  @!P0 BRA `(.L_x_3306) ;  /* 0xfffffffc00f08947 */ /* 0x001fea000383ffff */
[----:B------:R-:W-:Y:S05]  /*15530*/  BRA `(.L_x_3393) ;  /* 0xffffffd800b47947 */ /* 0x000fea000383ffff */
.L_x_3308:
[----:B0-----:R0:W2:Y:S02]  /*15540*/  SYNCS.PHASECHK.TRANS64.TRYWAIT P1, [R2+URZ+0x28c60], R3 ;  /* 0x028c6003020075a7 */ /* 0x0010a4000802017f */
[----:B--2---:R-:W-:Y:S05]  /*15550*/  @!P1 NANOSLEEP.SYNCS 0x989680 ;  /* 0x009896800000995d */ /* 0x004fea0003900000 */
[----:B------:R-:W2:Y:S02]  /*15560*/  @!P1 SYNCS.PHASECHK.TRANS64 P1, [R2+URZ+0x28c60], R3 ;  /* 0x028c6003020095a7 */ /* 0x000ea4000802007f */
[----:B--2---:R-:W-:Y:S05]  /*15570*/  @!P1 BRA `(.L_x_3308) ;  /* 0xfffffffc00f09947 */ /* 0x004fea000383ffff */
[----:B------:R-:W-:Y:S05]  /*15580*/  BRA `(.L_x_3394) ;  /* 0xffffffdc00247947 */ /* 0x000fea000383ffff */
.L_x_3313:
[----:B------:R-:W-:Y:S01]  /*15590*/  BSSY B0, `(.L_x_3395) ;  /* 0x0000008000007945 */ /* 0x000fe20003800000 */
[----:B0-----:R-:W-:Y:S02]  /*155a0*/  IMAD.MOV.U32 R13, RZ, RZ, R16 ;  /* 0x000000ffff0d7224 */ /* 0x001fe400078e0010 */
[----:B------:R-:W-:Y:S02]  /*155b0*/  IMAD.MOV.U32 R12, RZ, RZ, RZ ;  /* 0x000000ffff0c7224 */ /* 0x000fe400078e00ff */
[----:B--2---:R-:W-:Y:S02]  /*155c0*/  IMAD.MOV.U32 R11, RZ, RZ, 0x1f ;  /* 0x0000001fff0b7424 */ /* 0x004fe400078e00ff */
[----:B------:R-:W-:-:S07]  /*155d0*/  IMAD.MOV.U32 R15, RZ, RZ, -0x1 ;  /* 0xffffffffff0f7424 */ /* 0x000fce00078e00ff */
[----:B-1-3--:R-:W-:Y:S05]  /*155e0*/  WARPSYNC.COLLECTIVE R15, `(.L_x_3396) ;  /* 0x000000000f087348 */ /* 0x00afea0003c00000 */
[----:B------:R0:W2:Y:S02]  /*155f0*/  SHFL.IDX P6, R14, R13, R12, R11 ;  /* 0x0000000c0d0e7389 */ /* 0x0000a400000c000b */
[----:B0123--:R-:W-:Y:S01]  /*15600*/  ENDCOLLECTIVE ;  /* 0x000000000000791b */ /* 0x00ffe20003800000 */
.L_x_3396:
[----:B------:R-:W-:Y:S05]  /*15610*/  BSYNC B0 ;  /* 0x0000000000007941 */ /* 0x000fea0003800000 */
.L_x_3395:
[----:B------:R-:W-:Y:S01]  /*15620*/  MOV R13, R16 ;  /* 0x00000010000d7202 */ /* 0x000fe20000000f00 */
[----:B------:R-:W-:Y:S02]  /*15630*/  IMAD.MOV.U32 R12, RZ, RZ, 0x1 ;  /* 0x00000001ff0c7424 */ /* 0x000fe400078e00ff */
[----:B------:R-:W-:Y:S02]  /*15640*/  IMAD.MOV.U32 R11, RZ, RZ, 0x1f ;  /* 0x0000001fff0b7424 */ /* 0x000fe400078e00ff */
[----:B------:R-:W-:Y:S02]  /*15650*/  IMAD.MOV.U32 R15, RZ, RZ, -0x1 ;  /* 0xffffffffff0f7424 */ /* 0x000fe400078e00ff */
[----:B------:R-:W-:-:S07]  /*15660*/  IMAD.MOV.U32 R4, RZ, RZ, R14 ;  /* 0x000000ffff047224 */ /* 0x000fce00078e000e */
[----:B------:R-:W-:Y:S05]  /*15670*/  WARPSYNC.COLLECTIVE R15, `(.L_x_3397) ;  /* 0x000000000f087348 */ /* 0x000fea0003c00000 */
[----:B------:R0:W1:Y:S02]  /*15680*/  SHFL.IDX P6, R14, R13, R12, R11 ;  /* 0x0000000c0d0e7389 */ /* 0x00006400000c000b */
[----:B01----:R-:W-:Y:S01]  /*15690*/  ENDCOLLECTIVE ;  /* 0x000000000000791b */ /* 0x003fe20003800000 */
.L_x_3397:
[----:B------:R-:W-:Y:S01]  /*156a0*/  IMAD.MOV.U32 R6, RZ, RZ, R14 ;  /* 0x000000ffff067224 */ /* 0x000fe200078e000e */
[----:B------:R-:W-:Y:S06]  /*156b0*/  BRA `(.L_x_3398) ;  /* 0xffffffe000647947 */ /* 0x000fec000383ffff */
.L_x_3316:
[----:B------:R-:W-:Y:S01]  /*156c0*/  BSSY B0, `(.L_x_3399) ;  /* 0x0000008000007945 */ /* 0x000fe20003800000 */
[----:B-----5:R-:W-:Y:S02]  /*156d0*/  IMAD.MOV.U32 R13, RZ, RZ, R17 ;  /* 0x000000ffff0d7224 */ /* 0x020fe400078e0011 */
[----:B------:R-:W-:Y:S02]  /*156e0*/  IMAD.MOV.U32 R12, RZ, RZ, 0x1 ;  /* 0x00000001ff0c7424 */ /* 0x000fe400078e00ff */
[----:B--2---:R-:W-:Y:S02]  /*156f0*/  IMAD.MOV.U32 R11, RZ, RZ, RZ ;  /* 0x000000ffff0b7224 */ /* 0x004fe400078e00ff */
[----:B------:R-:W-:-:S07]  /*15700*/  IMAD.MOV.U32 R15, RZ, RZ, -0x1 ;  /* 0xffffffffff0f7424 */ /* 0x000fce00078e00ff */
[----:B0--34-:R-:W-:Y:S05]  /*15710*/  WARPSYNC.COLLECTIVE R15, `(.L_x_3400) ;  /* 0x000000000f087348 */ /* 0x019fea0003c00000 */
[----:B------:R1:W2:Y:S02]  /*15720*/  SHFL.UP P6, R14, R13, R12, R11 ;  /* 0x0400000c0d0e7389 */ /* 0x0002a400000c000b */
[----:B01234-:R-:W-:Y:S01]  /*15730*/  ENDCOLLECTIVE ;  /* 0x000000000000791b */ /* 0x01ffe20003800000 */
.L_x_3400:
[----:B------:R-:W-:Y:S05]  /*15740*/  BSYNC B0 ;  /* 0x0000000000007941 */ /* 0x000fea0003800000 */
.L_x_3399:
[----:B------:R-:W-:Y:S01]  /*15750*/  ISETP.NE.AND P0, PT, R8, RZ, PT ;  /* 0x000000ff0800720c */ /* 0x000fe20003f05270 */
[----:B------:R-:W-:Y:S02]  /*15760*/  IMAD.MOV.U32 R12, RZ, RZ, 0x2 ;  /* 0x00000002ff0c7424 */ /* 0x000fe400078e00ff */
[----:B------:R-:W-:Y:S01]  /*15770*/  IMAD.MOV.U32 R11, RZ, RZ, RZ ;  /* 0x000000ffff0b7224 */ /* 0x000fe200078e00ff */
[----:B------:R-:W-:Y:S01]  /*15780*/  SEL R14, R14, RZ, P0 ;  /* 0x000000ff0e0e7207 */ /* 0x000fe20000000000 */
[----:B------:R-:W-:Y:S01]  /*15790*/  IMAD.MOV.U32 R15, RZ, RZ, -0x1 ;  /* 0xffffffffff0f7424 */ /* 0x000fe200078e00ff */
[----:B------:R-:W-:Y:S02]  /*157a0*/  ISETP.GE.U32.AND P0, PT, R8, 0x2, PT ;  /* 0x000000020800780c */ /* 0x000fe40003f06070 */
[----:B------:R-:W-:-:S11]  /*157b0*/  IADD3 R13, R17, R14, RZ ;  /* 0x0000000e110d7210 */ /* 0x000fd60007ffe0ff */
[----:B------:R-:W-:Y:S05]  /*157c0*/  WARPSYNC.COLLECTIVE R15, `(.L_x_3401) ;  /* 0x000000000f087348 */ /* 0x000fea0003c00000 */
[----:B------:R0:W1:Y:S02]  /*157d0*/  SHFL.UP P6, R14, R13, R12, R11 ;  /* 0x0400000c0d0e7389 */ /* 0x00006400000c000b */
[----:B01----:R-:W-:Y:S01]  /*157e0*/  ENDCOLLECTIVE ;  /* 0x000000000000791b */ /* 0x003fe20003800000 */
.L_x_3401:
        /* <DEDUP_REMOVED lines=8> */
.L_x_3402:
        /* <DEDUP_REMOVED lines=8> */
.L_x_3403:
        /* <DEDUP_REMOVED lines=8> */
.L_x_3404:
        /* <DEDUP_REMOVED lines=8> */
.L_x_3405:
[----:B------:R-:W-:Y:S05]  /*159f0*/  BRA `(.L_x_3406) ;  /* 0xffffffe000287947 */ /* 0x000fea000383ffff */
.L_x_3321:
[----:B------:R-:W-:Y:S01]  /*15a00*/  BSSY B0, `(.L_x_3407) ;  /* 0x0000008000007945 */ /* 0x000fe20003800000 */
[----:B-----5:R-:W-:Y:S01]  /*15a10*/  IMAD.MOV.U32 R13, RZ, RZ, R17 ;  /* 0x000000ffff0d7224 */ /* 0x020fe200078e0011 */
[----:B------:R-:W-:Y:S01]  /*15a20*/  MOV R12, 0x1 ;  /* 0x00000001000c7802 */ /* 0x000fe20000000f00 */
[----:B--2---:R-:W-:Y:S02]  /*15a30*/  IMAD.MOV.U32 R11, RZ, RZ, RZ ;  /* 0x000000ffff0b7224 */ /* 0x004fe400078e00ff */
[----:B------:R-:W-:-:S07]  /*15a40*/  IMAD.MOV.U32 R15, RZ, RZ, -0x1 ;  /* 0xffffffffff0f7424 */ /* 0x000fce00078e00ff */
[----:B0-----:R-:W-:Y:S05]  /*15a50*/  WARPSYNC.COLLECTIVE R15, `(.L_x_3408) ;  /* 0x000000000f087348 */ /* 0x001fea0003c00000 */
[----:B------:R1:W2:Y:S02]  /*15a60*/  SHFL.UP P6, R14, R13, R12, R11 ;  /* 0x0400000c0d0e7389 */ /* 0x0002a400000c000b */
[----:B012---:R-:W-:Y:S01]  /*15a70*/  ENDCOLLECTIVE ;  /* 0x000000000000791b */ /* 0x007fe20003800000 */
.L_x_3408:
[----:B------:R-:W-:Y:S05]  /*15a80*/  BSYNC B0 ;  /* 0x0000000000007941 */ /* 0x000fea0003800000 */
.L_x_3407:
        /* <DEDUP_REMOVED lines=10> */
.L_x_3409:
        /* <DEDUP_REMOVED lines=8> */
.L_x_3410:
        /* <DEDUP_REMOVED lines=8> */
.L_x_3411:
        /* <DEDUP_REMOVED lines=8> */
.L_x_3412:
[----:B------:R-:W-:Y:S01]  /*15cb0*/  MOV R12, 0x1f ;  /* 0x0000001f000c7802 */ /* 0x000fe20000000f00 */
[----:B------:R-:W-:Y:S01]  /*15cc0*/  IMAD.MOV.U32 R11, RZ, RZ, 0x1f ;  /* 0x0000001fff0b7424 */ /* 0x000fe200078e00ff */
[----:B------:R-:W-:-:S05]  /*15cd0*/  SEL R2, R14, RZ, P0 ;  /* 0x000000ff0e027207 */ /* 0x000fca0000000000 */
[----:B------:R-:W-:-:S04]  /*15ce0*/  IMAD.IADD R2, R7, 0x1, R2 ;  /* 0x0000000107027824 */ /* 0x000fc800078e0202 */
[----:B------:R-:W-:-:S07]  /*15cf0*/  IMAD.MOV.U32 R13, RZ, RZ, R2 ;  /* 0x000000ffff0d7224 */ /* 0x000fce00078e0002 */
[----:B------:R-:W-:Y:S05]  /*15d00*/  WARPSYNC.COLLECTIVE R15, `(.L_x_3413) ;  /* 0x000000000f087348 */ /* 0x000fea0003c00000 */
[----:B------:R0:W1:Y:S02]  /*15d10*/  SHFL.IDX P6, R14, R13, R12, R11 ;  /* 0x0000000c0d0e7389 */ /* 0x00006400000c000b */
[----:B01----:R-:W-:Y:S01]  /*15d20*/  ENDCOLLECTIVE ;  /* 0x000000000000791b */ /* 0x003fe20003800000 */
.L_x_3413:
[----:B------:R-:W-:Y:S05]  /*15d30*/  BRA `(.L_x_3414) ;  /* 0xffffffe0000c7947 */ /* 0x000fea000383ffff */
.L_x_3323:
[----:B------:R-:W-:Y:S01]  /*15d40*/  BSSY B0, `(.L_x_3415) ;  /* 0x0000006000007945 */ /* 0x000fe20003800000 */
[----:B------:R-:W-:Y:S01]  /*15d50*/  PLOP3.LUT P6, PT, P6, PT, PT, 0x8, 0x0 ;  /* 0x000000000000781c */ /* 0x000fe200037ce170 */
[----:B------:R-:W-:-:S12]  /*15d60*/  IMAD.MOV.U32 R15, RZ, RZ, -0x1 ;  /* 0xffffffffff0f7424 */ /* 0x000fd800078e00ff */
[----:B0-2---:R-:W-:Y:S05]  /*15d70*/  WARPSYNC.COLLECTIVE R15, `(.L_x_3416) ;  /* 0x000000000f087348 */ /* 0x005fea0003c00000 */
[----:B------:R-:W-:Y:S01]  /*15d80*/  VOTE.ANY R14, PT, P6 ;  /* 0x00000000000e7806 */ /* 0x000fe200030e0100 */
[----:B0-2---:R-:W-:Y:S06]  /*15d90*/  ENDCOLLECTIVE ;  /* 0x000000000000791b */ /* 0x005fec0003800000 */
.L_x_3416:
[----:B------:R-:W-:Y:S05]  /*15da0*/  BSYNC B0 ;  /* 0x0000000000007941 */ /* 0x000fea0003800000 */
.L_x_3415:
        /* <DEDUP_REMOVED lines=9> */
.L_x_3417:
[----:B------:R-:W-:Y:S01]  /*15e40*/  IMAD.MOV.U32 R17, RZ, RZ, R14 ;  /* 0x000000ffff117224 */ /* 0x000fe200078e000e */
[----:B------:R-:W-:Y:S06]  /*15e50*/  BRA `(.L_x_3418) ;  /* 0xffffffdc00fc7947 */ /* 0x000fec000383ffff */
.L_x_3325:
[----:B------:R-:W-:Y:S01]  /*15e60*/  BSSY B0, `(.L_x_3419) ;  /* 0x0000007000007945 */ /* 0x000fe20003800000 */
[----:B------:R-:W-:Y:S01]  /*15e70*/  MOV R13, R2 ;  /* 0x00000002000d7202 */ /* 0x000fe20000000f00 */
[----:B--2---:R-:W-:Y:S02]  /*15e80*/  IMAD.MOV.U32 R11, RZ, RZ, 0x1f ;  /* 0x0000001fff0b7424 */ /* 0x004fe400078e00ff */
[----:B------:R-:W-:-:S07]  /*15e90*/  IMAD.MOV.U32 R15, RZ, RZ, -0x1 ;  /* 0xffffffffff0f7424 */ /* 0x000fce00078e00ff */
[----:B01-3--:R-:W-:Y:S05]  /*15ea0*/  WARPSYNC.COLLECTIVE R15, `(.L_x_3420) ;  /* 0x000000000f087348 */ /* 0x00bfea0003c00000 */
[----:B------:R2:W4:Y:S02]  /*15eb0*/  SHFL.IDX P6, R14, R13, R12, R11 ;  /* 0x0000000c0d0e7389 */ /* 0x00052400000c000b */
[----:B01234-:R-:W-:Y:S01]  /*15ec0*/  ENDCOLLECTIVE ;  /* 0x000000000000791b */ /* 0x01ffe20003800000 */
.L_x_3420:
[----:B------:R-:W-:Y:S05]  /*15ed0*/  BSYNC B0 ;  /* 0x0000000000007941 */ /* 0x000fea0003800000 */
.L_x_3419:
[----:B------:R-:W-:Y:S05]  /*15ee0*/  BRA `(.L_x_3324) ;  /* 0xffffffdc00f47947 */ /* 0x000fea000383ffff */
.L_x_3329:
[----:B0-----:R0:W1:Y:S02]  /*15ef0*/  SYNCS.PHASECHK.TRANS64.TRYWAIT P0, [R0+URZ+0x28c20], R3 ;  /* 0x028c2003000075a7 */ /* 0x001064000800017f */
[----:B-1----:R-:W-:Y:S05]  /*15f00*/  @!P0 NANOSLEEP.SYNCS 0x989680 ;  /* 0x009896800000895d */ /* 0x002fea0003900000 */
[----:B------:R-:W1:Y:S02]  /*15f10*/  @!P0 SYNCS.PHASECHK.TRANS64 P0, [R0+URZ+0x28c20], R3 ;  /* 0x028c2003000085a7 */ /* 0x000e64000800007f */
[----:B-1----:R-:W-:Y:S05]  /*15f20*/  @!P0 BRA `(.L_x_3329) ;  /* 0xfffffffc00f08947 */ /* 0x002fea000383ffff */
[----:B------:R-:W-:Y:S05]  /*15f30*/  BRA `(.L_x_3421) ;  /* 0xffffffe000d87947 */ /* 0x000fea000383ffff */
.L_x_3330:
[----:B------:R-:W1:Y:S01]  /*15f40*/  S2R R2, SR_TID.X ;  /* 0x0000000000027919 */ /* 0x000e620000002100 */
[----:B------:R-:W-:Y:S01]  /*15f50*/  BSSY B0, `(.L_x_3422) ;  /* 0x000000a000007945 */ /* 0x000fe20003800000 */
[----:B------:R-:W-:Y:S02]  /*15f60*/  IMAD.MOV.U32 R12, RZ, RZ, RZ ;  /* 0x000000ffff0c7224 */ /* 0x000fe400078e00ff */
[----:B--2---:R-:W-:Y:S02]  /*15f70*/  IMAD.MOV.U32 R11, RZ, RZ, 0x1f ;  /* 0x0000001fff0b7424 */ /* 0x004fe400078e00ff */
[----:B------:R-:W-:Y:S01]  /*15f80*/  IMAD.MOV.U32 R15, RZ, RZ, -0x1 ;  /* 0xffffffffff0f7424 */ /* 0x000fe200078e00ff */
[----:B-1----:R-:W-:-:S04]  /*15f90*/  SHF.R.U32.HI R2, RZ, 0x5, R2 ;  /* 0x00000005ff027819 */ /* 0x002fc80000011602 */
[----:B------:R-:W-:-:S05]  /*15fa0*/  LOP3.LUT R2, R2, 0x3, RZ, 0xc0, !PT ;  /* 0x0000000302027812 */ /* 0x000fca00078ec0ff */
[----:B------:R-:W-:-:S07]  /*15fb0*/  IMAD.MOV.U32 R13, RZ, RZ, R2 ;  /* 0x000000ffff0d7224 */ /* 0x000fce00078e0002 */
[----:B0-----:R-:W-:Y:S05]  /*15fc0*/  WARPSYNC.COLLECTIVE R15, `(.L_x_3423) ;  /* 0x000000000f087348 */ /* 0x001fea0003c00000 */
[----:B------:R1:W2:Y:S02]  /*15fd0*/  SHFL.IDX P6, R14, R13, R12, R11 ;  /* 0x0000000c0d0e7389 */ /* 0x0002a400000c000b */
[----:B012---:R-:W-:Y:S01]  /*15fe0*/  ENDCOLLECTIVE ;  /* 0x000000000000791b */ /* 0x007fe20003800000 */
.L_x_3423:
[----:B------:R-:W-:Y:S05]  /*15ff0*/  BSYNC B0 ;  /* 0x0000000000007941 */ /* 0x000fea0003800000 */
.L_x_3422:
[----:B------:R-:W-:Y:S05]  /*16000*/  BRA `(.L_x_3424) ;  /* 0xffffffe000c07947 */ /* 0x000fea000383ffff */
.L_x_3331:
[----:B------:R-:W-:Y:S01]  /*16010*/  BSSY B0, `(.L_x_3425) ;  /* 0x0000006000007945 */ /* 0x000fe20003800000 */
[----:B------:R-:W-:-:S07]  /*16020*/  IMAD.MOV.U32 R15, RZ, RZ, -0x1 ;  /* 0xffffffffff0f7424 */ /* 0x000fce00078e00ff */
[----:B012---:R-:W-:Y:S05]  /*16030*/  WARPSYNC.COLLECTIVE R15, `(.L_x_3426) ;  /* 0x000000000f0c7348 */ /* 0x007fea0003c00000 */
[----:B------:R-:W-:Y:S02]  /*16040*/  ELECT P6, UR62, PT ;  /* 0x00000000003e782f */ /* 0x000fe400038c0000 */
[----:B------:R-:W-:Y:S01]  /*16050*/  MOV R14, UR62 ;  /* 0x0000003e000e7c02 */ /* 0x000fe20008000f00 */
[----:B012---:R-:W-:Y:S10]  /*16060*/  ENDCOLLECTIVE ;  /* 0x000000000000791b */ /* 0x007ff40003800000 */
.L_x_3426:
[----:B------:R-:W-:Y:S05]  /*16070*/  BSYNC B0 ;  /* 0x0000000000007941 */ /* 0x000fea0003800000 */
.L_x_3425:
[----:B------:R-:W-:Y:S05]  /*16080*/  BRA `(.L_x_3427) ;  /* 0xffffffe000b47947 */ /* 0x000fea000383ffff */
.L_x_3333:
[----:B0-----:R0:W1:Y:S02]  /*16090*/  SYNCS.PHASECHK.TRANS64.TRYWAIT P0, [R6+URZ], R5 ;  /* 0x00000005060075a7 */ /* 0x001064000800017f */
[----:B-1----:R-:W-:Y:S05]  /*160a0*/  @!P0 NANOSLEEP.SYNCS 0x989680 ;  /* 0x009896800000895d */ /* 0x002fea0003900000 */
[----:B------:R-:W1:Y:S02]  /*160b0*/  @!P0 SYNCS.PHASECHK.TRANS64 P0, [R6+URZ], R5 ;  /* 0x00000005060085a7 */ /* 0x000e64000800007f */
[----:B-1----:R-:W-:Y:S05]  /*160c0*/  @!P0 BRA `(.L_x_3333) ;  /* 0xfffffffc00f08947 */ /* 0x002fea000383ffff */
[----:B------:R-:W-:Y:S05]  /*160d0*/  BRA `(.L_x_3428) ;  /* 0xffffffe000f07947 */ /* 0x000fea000383ffff */
.L_x_3334:
[----:B-1----:R1:W3:Y:S02]  /*160e0*/  SYNCS.PHASECHK.TRANS64.TRYWAIT P0, [R7+URZ], R2 ;  /* 0x00000002070075a7 */ /* 0x0022e4000800017f */
[----:B---3--:R-:W-:Y:S05]  /*160f0*/  @!P0 NANOSLEEP.SYNCS 0x989680 ;  /* 0x009896800000895d */ /* 0x008fea0003900000 */
[----:B------:R-:W3:Y:S02]  /*16100*/  @!P0 SYNCS.PHASECHK.TRANS64 P0, [R7+URZ], R2 ;  /* 0x00000002070085a7 */ /* 0x000ee4000800007f */
[----:B---3--:R-:W-:Y:S05]  /*16110*/  @!P0 BRA `(.L_x_3334) ;  /* 0xfffffffc00f08947 */ /* 0x008fea000383ffff */
[----:B------:R-:W-:Y:S05]  /*16120*/  BRA `(.L_x_3429) ;  /* 0xffffffe000e47947 */ /* 0x000fea000383ffff */
.L_x_3336:
[----:B---3--:R3:W4:Y:S02]  /*16130*/  SYNCS.PHASECHK.TRANS64.TRYWAIT P0, [R4+URZ], R5 ;  /* 0x00000005040075a7 */ /* 0x008724000800017f */
[----:B----4-:R-:W-:Y:S05]  /*16140*/  @!P0 NANOSLEEP.SYNCS 0x989680 ;  /* 0x009896800000895d */ /* 0x010fea0003900000 */
[----:B------:R-:W4:Y:S02]  /*16150*/  @!P0 SYNCS.PHASECHK.TRANS64 P0, [R4+URZ], R5 ;  /* 0x00000005040085a7 */ /* 0x000f24000800007f */
[----:B----4-:R-:W-:Y:S05]  /*16160*/  @!P0 BRA `(.L_x_3336) ;  /* 0xfffffffc00f08947 */ /* 0x010fea000383ffff */
[----:B------:R-:W-:Y:S05]  /*16170*/  BRA `(.L_x_3430) ;  /* 0xffffffe000ec7947 */ /* 0x000fea000383ffff */
.L_x_3431:
        /* <DEDUP_REMOVED lines=16> */
.L_x_11943:


//--------------------- .text._ZN7cutlass13device_kernelIN5flash11enable_sm90INS1_16FlashAttnFwdSm90INS1_25CollectiveMainloopFwdSm90ILi2EN4cute5tupleIJNS5_1CILi1EEES8_S8_EEENS6_IJNS7_ILi64EEESA_SA_EEELi512ENS_10bfloat16_tEfNS_4arch4Sm90ELb0ELb0ELb0ELb1ELb0ELb0ELb1ELb0ELb0ELb0ELb0ELb0EEENS1_21CollectiveEpilogueFwdINS6_IJSA_NS7_ILi512EEESA_EEES9_SC_SE_Li256ELb1ELb0ELb0ELb0EEENS1_36VarlenDynamicPersistentTileSchedulerILi64ELi64ELi256ELi32ELb0ELb0ELb1ELb0ELb1ELb1EEEEEEEEEvNT_6ParamsE --------------------------
	.section	.text._ZN7cutlass13device_kernelIN5flash11enable_sm90INS1_16FlashAttnFwdSm90INS1_25CollectiveMainloopFwdSm90ILi2EN4cute5tupleIJNS5_1CILi1EEES8_S8_EEENS6_IJNS7_ILi64EEESA_SA_EEELi512ENS_10bfloat16_tEfNS_4arch4Sm90ELb0ELb0ELb0ELb1ELb0ELb0ELb1ELb0ELb0ELb0ELb0ELb0EEENS1_21CollectiveEpilogueFwdINS6_IJSA_NS7_ILi512EEESA_EEES9_SC_SE_Li256ELb1ELb0ELb0ELb0EEENS1_36VarlenDynamicPersistentTileSchedulerILi64ELi64ELi256ELi32ELb0ELb0ELb1ELb0ELb1ELb1EEEEEEEEEvNT_6ParamsE,"ax",@progbits
	.align	128
.text._ZN7cutlass13device_kernelIN5flash11enable_sm90INS1_16FlashAttnFwdSm90INS1_25CollectiveMainloopFwdSm90ILi2EN4cute5tupleIJNS5_1CILi1EEES8_S8_EEENS6_IJNS7_ILi64EEESA_SA_EEELi512ENS_10bfloat16_tEfNS_4arch4Sm90ELb0ELb0ELb0ELb1ELb0ELb0ELb1ELb0ELb0ELb0ELb0ELb0EEENS1_21CollectiveEpilogueFwdINS6_IJSA_NS7_ILi512EEESA_EEES9_SC_SE_Li256ELb1ELb0ELb0ELb0EEENS1_36VarlenDynamicPersistentTileSchedulerILi64ELi64ELi256ELi32ELb0ELb0ELb1ELb0ELb1ELb1EEEEEEEEEvNT_6ParamsE:
        .type           _ZN7cutlass13device_kernelIN5flash11enable_sm90INS1_16FlashAttnFwdSm90INS1_25CollectiveMainloopFwdSm90ILi2EN4cute5tupleIJNS5_1CILi1EEES8_S8_EEENS6_IJNS7_ILi64EEESA_SA_EEELi512ENS_10bfloat16_tEfNS_4arch4Sm90ELb0ELb0ELb0ELb1ELb0ELb0ELb1ELb0ELb0ELb0ELb0ELb0EEENS1_21CollectiveEpilogueFwdINS6_IJSA_NS7_ILi512EEESA_EEES9_SC_SE_Li256ELb1ELb0ELb0ELb0EEENS1_36VarlenDynamicPersistentTileSchedulerILi64ELi64ELi256ELi32ELb0ELb0ELb1ELb0ELb1ELb1EEEEEEEEEvNT_6ParamsE,@function
        .size           _ZN7cutlass13device_kernelIN5flash11enable_sm90INS1_16FlashAttnFwdSm90INS1_25CollectiveMainloopFwdSm90ILi2EN4cute5tupleIJNS5_1CILi1EEES8_S8_EEENS6_IJNS7_ILi64EEESA_SA_EEELi512ENS_10bfloat16_tEfNS_4arch4Sm90ELb0ELb0ELb0ELb1ELb0ELb0ELb1ELb0ELb0ELb0ELb0ELb0EEENS1_21CollectiveEpilogueFwdINS6_IJSA_NS7_ILi512EEESA_EEES9_SC_SE_Li256ELb1ELb0ELb0ELb0EEENS1_36VarlenDynamicPersistentTileSchedulerILi64ELi64ELi256ELi32ELb0ELb0ELb1ELb0ELb1ELb1EEEEEEEEEvNT_6ParamsE,(.L_x_11944 - _ZN7cutlass13device_kernelIN5flash11enable_sm90INS1_16FlashAttnFwdSm90INS1_25CollectiveMainloopFwdSm90ILi2EN4cute5tupleIJNS5_1CILi1EEES8_S8_EEENS6_IJNS7_ILi64EEESA_SA_EEELi512ENS_10bfloat16_tEfNS_4arch4Sm90ELb0ELb0ELb0ELb1ELb0ELb0ELb1ELb0ELb0ELb0ELb0ELb0EEENS1_21CollectiveEpilogueFwdINS6_IJSA_NS7_ILi512EEESA_EEES9_SC_SE_Li256ELb1ELb0ELb0ELb0EEENS1_36VarlenDynamicPersistentTileSchedulerILi64ELi64ELi256ELi32ELb0ELb0ELb1ELb0ELb1ELb1EEEEEEEEEvNT_6ParamsE)
        .other          _ZN7cutlass13device_kernelIN5flash11enable_sm90INS1_16FlashAttnFwdSm90INS1_25CollectiveMainloopFwdSm90ILi2EN4cute5tupleIJNS5_1CILi1EEES8_S8_EEENS6_IJNS7_ILi64EEESA_SA_EEELi512ENS_10bfloat16_tEfNS_4arch4Sm90ELb0ELb0ELb0ELb1ELb0ELb0ELb1ELb0ELb0ELb0ELb0ELb0EEENS1_21CollectiveEpilogueFwdINS6_IJSA_NS7_ILi512EEESA_EEES9_SC_SE_Li256ELb1ELb0ELb0ELb0EEENS1_36VarlenDynamicPersistentTileSchedulerILi64ELi64ELi256ELi32ELb0ELb0ELb1ELb0ELb1ELb1EEEEEEEEEvNT_6ParamsE,@"STO_CUDA_ENTRY STV_DEFAULT"
_ZN7cutlass13device_kernelIN5flash11enable_sm90INS1_16FlashAttnFwdSm90INS1_25CollectiveMainloopFwdSm90ILi2EN4cute5tupleIJNS5_1CILi1EEES8_S8_EEENS6_IJNS7_ILi64EEESA_SA_EEELi512ENS_10bfloat16_tEfNS_4arch4Sm90ELb0ELb0ELb0ELb1ELb0ELb0ELb1ELb0ELb0ELb0ELb0ELb0EEENS1_21CollectiveEpilogueFwdINS6_IJSA_NS7_ILi512EEESA_EEES9_SC_SE_Li256ELb1ELb0ELb0ELb0EEENS1_36VarlenDynamicPersistentTileSchedulerILi64ELi64ELi256ELi32ELb0ELb0ELb1ELb0ELb1ELb1EEEEEEEEEvNT_6ParamsE:
        /* <DEDUP_REMOVED lines=22> */
[----:B0-----:R-:W-:Y:S01]  /*0160*/  NOP ;  /* 0x0000000000007918 */ /* 0x001fe20000000000 */
.L_x_3433:
[----:B------:R-:W-:Y:S05]  /*0170*/  BSYNC B0 ;  /* 0x0000000000007941 */ /* 0x000fea0003800000 */
.L_x_3432:
        /* <DEDUP_REMOVED lines=12> */
[----:B------:R-:W-:Y:S01]  /*0240*/  VOTEU.ANY UP2, P0 ;  /* 0x00000000003f7886 */ /* 0x000fe20000040100 */
        /* <DEDUP_REMOVED lines=8> */
[----:B-1----:R0:W1:Y:S01]  /*02d0*/  @UP0 SYNCS.EXCH.64 URZ, [UR8+0x38800], UR4 ;  /* 0x03880004083f05b2 */ /* 0x0020620008000100 */
[----:B------:R0:W2:Y:S05]  /*02e0*/  @UP1 SYNCS.EXCH.64 URZ, [UR8+0x38810], UR4 ;  /* 0x03881004083f15b2 */ /* 0x0000aa0008000100 */
[----:B------:R0:W3:Y:S02]  /*02f0*/  @UP2 SYNCS.EXCH.64 URZ, [UR8+0x38820], UR6 ;  /* 0x03882006083f25b2 */ /* 0x0000e40008000100 */
        /* <DEDUP_REMOVED lines=13> */
[----:B------:R0:W0:Y:S01]  /*03d0*/  SYNCS.EXCH.64 URZ, [UR6+0x38848], UR4 ;  /* 0x03884804063f75b2 */ /* 0x0000220008000100 */
[----:B------:R-:W-:Y:S01]  /*03e0*/  NOP ;  /* 0x0000000000007918 */ /* 0x000fe20000000000 */
.L_x_3434:
        /* <DEDUP_REMOVED lines=22> */
.L_x_3435:
        /* <DEDUP_REMOVED lines=18> */
.L_x_3436:
        /* <DEDUP_REMOVED lines=22> */
.L_x_3437:
        /* <DEDUP_REMOVED lines=22> */
.L_x_3438:
[----:B------:R-:W-:Y:S01]  /*0930*/  ISETP.NE.AND P0, PT, R3, RZ, PT ;  /* 0x000000ff0300720c */ /* 0x000fe20003f05270 */
[----:B------:R-:W-:Y:S01]  /*0940*/  NOP ;  /* 0x0000000000007918 */ /* 0x000fe20000000000 */
[----:B01234-:R-:W-:Y:S11]  /*0950*/  BAR.SYNC.DEFER_BLOCKING 0x0 ;  /* 0x0000000000007b1d */ /* 0x01fff60000010000 */
[----:B------:R-:W-:Y:S05]  /*0960*/  @!P0 BRA `(.L_x_3439) ;  /* 0x000000a800c48947 */ /* 0x000fea0003800000 */
.L_x_3440:
        /* <DEDUP_REMOVED lines=22> */
[----:B------:R-:W-:Y:S01]  /*0ad0*/  UMOV UR36, URZ ;  /* 0x0000003f00247c82 */ /* 0x000fe20008000000 */
[----:B------:R-:W-:Y:S01]  /*0ae0*/  UMOV UR41, URZ ;  /* 0x0000003f00297c82 */ /* 0x000fe20008000000 */
[----:B------:R-:W-:-:S04]  /*0af0*/  SHF.R.S32.HI R0, RZ, 0x1f, R191 ;  /* 0x0000001fff007819 */ /* 0x000fc800000114bf */
[CC--:B------:R-:W-:Y:S02]  /*0b00*/  LEA.HI R2, R0.reuse, R191.reuse, RZ, 0x4 ;  /* 0x000000bf00027211 */ /* 0x0c0fe400078f20ff */
[----:B------:R-:W-:Y:S02]  /*0b10*/  LEA.HI R6, R0, R191, RZ, 0x5 ;  /* 0x000000bf00067211 */ /* 0x000fe400078f28ff */
[----:B------:R-:W-:Y:S02]  /*0b20*/  SHF.R.S32.HI R3, RZ, 0x4, R2 ;  /* 0x00000004ff037819 */ /* 0x000fe40000011402 */
[----:B------:R-:W-:Y:S02]  /*0b30*/  SHF.R.S32.HI R12, RZ, 0x5, R6 ;  /* 0x00000005ff0c7819 */ /* 0x000fe40000011406 */
[C---:B------:R-:W-:Y:S02]  /*0b40*/  LEA.HI R5, R2.reuse, R3, RZ, 0x1 ;  /* 0x0000000302057211 */ /* 0x040fe400078f08ff */
[----:B------:R-:W-:-:S02]  /*0b50*/  LOP3.LUT R2, R2, 0xfffffff0, RZ, 0xc0, !PT ;  /* 0xfffffff002027812 */ /* 0x000fc400078ec0ff */
[----:B------:R-:W-:Y:S02]  /*0b60*/  LOP3.LUT R8, R5, 0x1ffffffe, RZ, 0xc0, !PT ;  /* 0x1ffffffe05087812 */ /* 0x000fe400078ec0ff */
[----:B------:R-:W-:Y:S01]  /*0b70*/  SHF.R.S32.HI R5, RZ, 0x1f, R6 ;  /* 0x0000001fff057819 */ /* 0x000fe20000011406 */
[----:B------:R-:W-:Y:S01]  /*0b80*/  IMAD.IADD R6, R191, 0x1, -R2 ;  /* 0x00000001bf067824 */ /* 0x000fe200078e0a02 */
[----:B------:R-:W-:Y:S01]  /*0b90*/  LEA.HI R4, R0, R191, RZ, 0x7 ;  /* 0x000000bf00047211 */ /* 0x000fe200078f38ff */
[----:B------:R-:W-:Y:S01]  /*0ba0*/  IMAD.IADD R9, R3, 0x1, -R8 ;  /* 0x0000000103097824 */ /* 0x000fe200078e0a08 */
[----:B------:R-:W-:Y:S02]  /*0bb0*/  LEA.HI R5, R5, R12, RZ, 0x2 ;  /* 0x0000000c05057211 */ /* 0x000fe400078f10ff */
[----:B------:R-:W-:Y:S02]  /*0bc0*/  SHF.R.S32.HI R3, RZ, 0x1f, R6 ;  /* 0x0000001fff037819 */ /* 0x000fe40000011406 */
[----:B------:R-:W-:-:S02]  /*0bd0*/  SHF.R.S32.HI R189, RZ, 0x7, R4 ;  /* 0x00000007ffbd7819 */ /* 0x000fc40000011404 */
[----:B------:R-:W-:Y:S02]  /*0be0*/  LOP3.LUT R7, R5, 0x3ffffc, RZ, 0xc0, !PT ;  /* 0x003ffffc05077812 */ /* 0x000fe400078ec0ff */
[----:B------:R-:W-:Y:S01]  /*0bf0*/  LEA.HI R5, R3, R6, RZ, 0x3 ;  /* 0x0000000603057211 */ /* 0x000fe200078f18ff */
[----:B------:R-:W-:Y:S01]  /*0c00*/  IMAD R11, R189, 0x100, R6 ;  /* 0x00000100bd0b7824 */ /* 0x000fe200078e0206 */
[----:B------:R-:W-:Y:S02]  /*0c10*/  IADD3 R8, R12, -R7, RZ ;  /* 0x800000070c087210 */ /* 0x000fe40007ffe0ff */
[C---:B------:R-:W-:Y:S01]  /*0c20*/  LOP3.LUT R7, R5.reuse, 0xfffffff8, RZ, 0xc0, !PT ;  /* 0xfffffff805077812 */ /* 0x040fe200078ec0ff */
[----:B------:R-:W-:Y:S01]  /*0c30*/  IMAD.SHL.U32 R10, R5, 0x40, RZ ;  /* 0x00000040050a7824 */ /* 0x000fe200078e00ff */
[----:B------:R-:W-:Y:S01]  /*0c40*/  LOP3.LUT R2, R4, 0xffffff80, RZ, 0xc0, !PT ;  /* 0xffffff8004027812 */ /* 0x000fe200078ec0ff */
[----:B------:R-:W-:Y:S01]  /*0c50*/  IMAD R190, R8, 0x10, R11 ;  /* 0x0000001008be7824 */ /* 0x000fe200078e020b */
[----:B------:R-:W-:Y:S01]  /*0c60*/  SHF.L.U32 R9, R9, 0x3, RZ ;  /* 0x0000000309097819 */ /* 0x000fe200000006ff */
[----:B------:R-:W-:Y:S01]  /*0c70*/  IMAD.IADD R8, R6, 0x1, -R7 ;  /* 0x0000000106087824 */ /* 0x000fe200078e0a07 */
[----:B------:R-:W-:Y:S01]  /*0c80*/  LOP3.LUT R11, R10, 0x7ffffe00, RZ, 0xc0, !PT ;  /* 0x7ffffe000a0b7812 */ /* 0x000fe200078ec0ff */
[----:B------:R-:W-:Y:S01]  /*0c90*/  IMAD.IADD R2, R191, 0x1, -R2 ;  /* 0x00000001bf027824 */ /* 0x000fe200078e0a02 */
[----:B------:R-:W-:Y:S01]  /*0ca0*/  LEA.HI R0, R0, R191, RZ, 0x3 ;  /* 0x000000bf00007211 */ /* 0x000fe200078f18ff */
[C---:B------:R-:W-:Y:S01]  /*0cb0*/  IMAD.SHL.U32 R10, R8.reuse, 0x40, RZ ;  /* 0x00000040080a7824 */ /* 0x040fe200078e00ff */
[----:B------:R-:W-:Y:S01]  /*0cc0*/  R2P PR, R8, 0x6 ;  /* 0x0000000608007804 */ /* 0x000fe20000000000 */
[----:B------:R-:W-:Y:S01]  /*0cd0*/  IMAD.U32 R190, R190, 0x40, R9 ;  /* 0x00000040bebe7824 */ /* 0x000fe200078e0009 */
[----:B------:R-:W-:Y:S01]  /*0ce0*/  SHF.R.S32.HI R3, RZ, 0x1f, R2 ;  /* 0x0000001fff037819 */ /* 0x000fe20000011402 */
[----:B------:R-:W-:Y:S01]  /*0cf0*/  IMAD R11, R12, 0x400, R11 ;  /* 0x000004000c0b7824 */ /* 0x000fe200078e020b */
[----:B------:R-:W-:-:S02]  /*0d00*/  LOP3.LUT R10, R10, 0x1c0, RZ, 0xc0, !PT ;  /* 0x000001c00a0a7812 */ /* 0x000fc400078ec0ff */
[----:B------:R-:W-:Y:S02]  /*0d10*/  LEA.HI R5, R3, R2, RZ, 0x2 ;  /* 0x0000000203057211 */ /* 0x000fe400078f10ff */
[----:B------:R-:W-:Y:S02]  /*0d20*/  LOP3.LUT R9, R10, 0x8, R9, 0xf8, !PT ;  /* 0x000000080a097812 */ /* 0x000fe400078ef809 */
[--C-:B------:R-:W-:Y:S02]  /*0d30*/  SHF.R.S32.HI R6, RZ, 0x2, R5.reuse ;  /* 0x00000002ff067819 */ /* 0x100fe40000011405 */
[----:B------:R-:W-:Y:S02]  /*0d40*/  SHF.R.S32.HI R7, RZ, 0x1f, R5 ;  /* 0x0000001fff077819 */ /* 0x000fe40000011405 */
[----:B------:R-:W-:Y:S02]  /*0d50*/  SHF.R.U32.HI R10, RZ, 0x3, R10 ;  /* 0x00000003ff0a7819 */ /* 0x000fe4000001160a */
[----:B------:R-:W-:-:S02]  /*0d60*/  LEA.HI R7, R7, R6, RZ, 0x3 ;  /* 0x0000000607077211 */ /* 0x000fc400078f18ff */
[----:B------:R-:W-:Y:S02]  /*0d70*/  LOP3.LUT R10, R9, R10, RZ, 0x3c, !PT ;  /* 0x0000000a090a7212 */ /* 0x000fe400078e3cff */
[----:B------:R-:W-:Y:S02]  /*0d80*/  LEA.HI R3, R3, R2, RZ, 0x5 ;  /* 0x0000000203037211 */ /* 0x000fe400078f28ff */
[----:B------:R-:W-:Y:S01]  /*0d90*/  LOP3.LUT R7, R7, 0xfffffff8, RZ, 0xc0, !PT ;  /* 0xfffffff807077812 */ /* 0x000fe200078ec0ff */
[----:B------:R-:W-:Y:S01]  /*0da0*/  IMAD.IADD R10, R11, 0x1, R10 ;  /* 0x000000010b0a7824 */ /* 0x000fe200078e020a */
[----:B------:R-:W-:Y:S02]  /*0db0*/  SHF.R.S32.HI R3, RZ, 0x5, R3 ;  /* 0x00000005ff037819 */ /* 0x000fe40000011403 */
[----:B------:R-:W-:Y:S01]  /*0dc0*/  LEA.HI R4, R4, R189, RZ, 0x1 ;  /* 0x000000bd04047211 */ /* 0x000fe200078f08ff */
[----:B------:R-:W-:Y:S01]  /*0dd0*/  IMAD.IADD R6, R6, 0x1, -R7 ;  /* 0x0000000106067824 */ /* 0x000fe200078e0a07 */
[----:B------:R-:W-:Y:S01]  /*0de0*/  LEA R184, R10, UR37, 0x1 ;  /* 0x000000250ab87c11 */ /* 0x000fe2000f8e08ff */
[----:B------:R-:W-:Y:S01]  /*0df0*/  IMAD.MOV.U32 R7, RZ, RZ, R15 ;  /* 0x000000ffff077224 */ /* 0x000fe200078e000f */
[----:B------:R-:W-:Y:S01]  /*0e00*/  LOP3.LUT R5, R5, 0x7ffffffc, RZ, 0xc0, !PT ;  /* 0x7ffffffc05057812 */ /* 0x000fe200078ec0ff */
[----:B------:R-:W-:Y:S01]  /*0e10*/  IMAD R17, R3, 0x10, R6 ;  /* 0x0000001003117824 */ /* 0x000fe200078e0206 */
        /* <DEDUP_REMOVED lines=8> */
[----:B------:R-:W-:Y:S01]  /*0ea0*/  MOV R5, R13 ;  /* 0x0000000d00057202 */ /* 0x000fe20000000f00 */
[C---:B------:R-:W-:Y:S01]  /*0eb0*/  @P2 VIADD R185, R187.reuse, 0xffffffc0 ;  /* 0xffffffc0bbb92836 */ /* 0x040fe20000000000 */
[----:B------:R-:W-:Y:S01]  /*0ec0*/  IADD3 R187, R187, R186, RZ ;  /* 0x000000babbbb7210 */ /* 0x000fe20007ffe0ff */
[----:B------:R-:W-:Y:S01]  /*0ed0*/  IMAD.MOV.U32 R2, RZ, RZ, RZ ;  /* 0x000000ffff027224 */ /* 0x000fe200078e00ff */
[----:B------:R-:W-:Y:S01]  /*0ee0*/  SHF.R.S32.HI R18, RZ, 0x3, R0 ;  /* 0x00000003ff127819 */ /* 0x000fe20000011400 */
[----:B------:R-:W-:-:S02]  /*0ef0*/  IMAD.SHL.U32 R16, R6, 0x8, RZ ;  /* 0x0000000806107824 */ /* 0x000fc400078e00ff */
[----:B------:R-:W-:Y:S02]  /*0f00*/  IMAD.SHL.U32 R23, R4, 0x100, RZ ;  /* 0x0000010004177824 */ /* 0x000fe400078e00ff */
[----:B------:R-:W-:Y:S02]  /*0f10*/  IMAD.SHL.U32 R22, R22, 0x2, RZ ;  /* 0x0000000216167824 */ /* 0x000fe400078e00ff */
[----:B------:R-:W-:-:S07]  /*0f20*/  IMAD.IADD R186, R186, 0x1, R185 ;  /* 0x00000001baba7824 */ /* 0x000fce00078e02b9 */
.L_x_3479:
[----:B0-2---:R-:W0:Y:S01]  /*0f30*/  LDC.64 R8, c[0x0][0xd60] ;  /* 0x00035800ff087b82 */ /* 0x005e220000000a00 */
[----:B------:R-:W-:Y:S01]  /*0f40*/  ULDC.64 UR10, c[0x0][0x208] ;  /* 0x00008200000a7ab9 */ /* 0x000fe20000000a00 */
        /* <DEDUP_REMOVED lines=8> */
[----:B------:R-:W-:Y:S01]  /*0fd0*/  PLOP3.LUT P0, PT, PT, PT, UP0, 0x80, 0x0 ;  /* 0x000000000000781c */ /* 0x000fe20003f0f008 */
[----:B------:R-:W-:Y:S01]  /*0fe0*/  UMOV UR39, UR5 ;  /* 0x0000000500277c82 */ /* 0x000fe20008000000 */
        /* <DEDUP_REMOVED lines=22> */
[----:B-1-3--:R-:W-:Y:S05]  /*1150*/  @P0 BRA `(.L_x_3441) ;  /* 0x0000000000300947 */ /* 0x00afea0003800000 */
[----:B------:R-:W-:Y:S02]  /*1160*/  ULDC.64 UR4, c[0x0][0xb00] ;  /* 0x0002c00000047ab9 */ /* 0x000fe40000000a00 */
[----:B------:R-:W-:-:S04]  /*1170*/  ISETP.NE.U32.AND P0, PT, RZ, UR4, PT ;  /* 0x00000004ff007c0c */ /* 0x000fc8000bf05070 */
[----:B------:R-:W-:-:S13]  /*1180*/  ISETP.NE.AND.EX P0, PT, RZ, UR5, PT, P0 ;  /* 0x00000005ff007c0c */ /* 0x000fda000bf05300 */
[----:B------:R-:W-:Y:S05]  /*1190*/  @!P0 BRA `(.L_x_3441) ;  /* 0x0000000000208947 */ /* 0x000fea0003800000 */
[----:B------:R-:W-:Y:S01]  /*11a0*/  ULDC.64 UR4, c[0x0][0xb00] ;  /* 0x0002c00000047ab9 */ /* 0x000fe20000000a00 */
[----:B------:R-:W-:Y:S01]  /*11b0*/  ULDC.64 UR6, c[0x0][0x208] ;  /* 0x0000820000067ab9 */ /* 0x000fe20000000a00 */
[----:B------:R-:W-:-:S06]  /*11c0*/  UIMAD.WIDE UR4, UR38, 0x4, UR4 ;  /* 0x00000004260478a5 */ /* 0x000fcc000f8e0204 */
[----:B0-----:R-:W-:Y:S02]  /*11d0*/  IMAD.U32 R6, RZ, RZ, UR4 ;  /* 0x00000004ff067e24 */ /* 0x001fe4000f8e00ff */
[----:B------:R-:W-:-:S05]  /*11e0*/  IMAD.U32 R7, RZ, RZ, UR5 ;  /* 0x00000005ff077e24 */ /* 0x000fca000f8e00ff */
[----:B-----5:R-:W2:Y:S04]  /*11f0*/  LDG.E R152, desc[UR6][R6.64] ;  /* 0x0000000606987981 */ /* 0x020ea8000c1e1900 */
[----:B------:R-:W2:Y:S02]  /*1200*/  LDG.E R9, desc[UR6][R6.64+0x4] ;  /* 0x0000040606097981 */ /* 0x000ea4000c1e1900 */
[----:B--2---:R-:W-:-:S07]  /*1210*/  IMAD.IADD R152, R9, 0x1, -R152 ;  /* 0x0000000109987824 */ /* 0x004fce00078e0a98 */
.L_x_3441:
[----:B------:R-:W2:Y:S01]  /*1220*/  LDL R4, [R1] ;  /* 0x0000000001047983 */ /* 0x000ea20000100800 */
[----:B-----5:R-:W-:Y:S01]  /*1230*/  IMAD.IADD R152, R152, 0x1, -R3 ;  /* 0x0000000198987824 */ /* 0x020fe200078e0a03 */
[----:B------:R-:W-:Y:S01]  /*1240*/  CS2R R150, SRZ ;  /* 0x0000000000967805 */ /* 0x000fe2000001ff00 */
[----:B------:R-:W-:Y:S01]  /*1250*/  IMAD.MOV.U32 R188, RZ, RZ, R5 ;  /* 0x000000ffffbc7224 */ /* 0x000fe200078e0005 */
[----:B------:R-:W-:Y:S01]  /*1260*/  CS2R R148, SRZ ;  /* 0x0000000000947805 */ /* 0x000fe2000001ff00 */
[----:B------:R-:W-:Y:S01]  /*1270*/  IMAD.MOV.U32 R176, RZ, RZ, RZ ;  /* 0x000000ffffb07224 */ /* 0x000fe200078e00ff */
[----:B------:R-:W-:Y:S01]  /*1280*/  IADD3 R0, R152, 0x3f, RZ ;  /* 0x0000003f98007810 */ /* 0x000fe20007ffe0ff */
[----:B------:R-:W-:Y:S01]  /*1290*/  IMAD.MOV.U32 R175, RZ, RZ, RZ ;  /* 0x000000ffffaf7224 */ /* 0x000fe200078e00ff */
[----:B------:R-:W-:Y:S02]  /*12a0*/  CS2R R144, SRZ ;  /* 0x0000000000907805 */ /* 0x000fe4000001ff00 */
[----:B------:R-:W-:-:S02]  /*12b0*/  CS2R R142, SRZ ;  /* 0x00000000008e7805 */ /* 0x000fc4000001ff00 */
[----:B------:R-:W-:Y:S02]  /*12c0*/  SHF.R.S32.HI R3, RZ, 0x1f, R0 ;  /* 0x0000001fff037819 */ /* 0x000fe40000011400 */
[----:B------:R-:W-:Y:S02]  /*12d0*/  CS2R R140, SRZ ;  /* 0x00000000008c7805 */ /* 0x000fe4000001ff00 */
[----:B------:R-:W-:Y:S02]  /*12e0*/  CS2R R138, SRZ ;  /* 0x00000000008a7805 */ /* 0x000fe4000001ff00 */
[----:B------:R-:W-:Y:S02]  /*12f0*/  CS2R R136, SRZ ;  /* 0x0000000000887805 */ /* 0x000fe4000001ff00 */
[----:B------:R-:W-:Y:S01]  /*1300*/  LEA.HI R174, R3, R0, RZ, 0x6 ;  /* 0x0000000003ae7211 */ /* 0x000fe200078f30ff */
[----:B------:R-:W-:Y:S01]  /*1310*/  IMAD.MOV.U32 R3, RZ, RZ, RZ ;  /* 0x000000ffff037224 */ /* 0x000fe200078e00ff */
        /* <DEDUP_REMOVED lines=23> */
[----:B------:R-:W-:Y:S02]  /*1490*/  MOV R153, RZ ;  /* 0x000000ff00997202 */ /* 0x000fe40000000f00 */
        /* <DEDUP_REMOVED lines=33> */
[----:B0-----:R-:W-:-:S02]  /*16b0*/  CS2R R8, SRZ ;  /* 0x0000000000087805 */ /* 0x001fc4000001ff00 */
[----:B------:R-:W-:Y:S02]  /*16c0*/  SHF.R.S32.HI R174, RZ, 0x6, R174 ;  /* 0x00000006ffae7819 */ /* 0x000fe400000114ae */
[----:B--2---:R-:W-:-:S13]  /*16d0*/  ISETP.NE.AND P0, PT, R4, 0x1, PT ;  /* 0x000000010400780c */ /* 0x004fda0003f05270 */
[----:B------:R-:W-:Y:S05]  /*16e0*/  @!P0 BRA `(.L_x_3442) ;  /* 0x0000001400d48947 */ /* 0x000fea0003800000 */
[----:B------:R-:W-:Y:S02]  /*16f0*/  ISETP.GE.AND P1, PT, R152, 0x1, PT ;  /* 0x000000019800780c */ /* 0x000fe40003f26270 */
[----:B------:R-:W-:-:S11]  /*1700*/  PLOP3.LUT P0, PT, PT, PT, PT, 0x80, 0x0 ;  /* 0x000000000000781c */ /* 0x000fd60003f0f070 */
[----:B------:R-:W-:Y:S05]  /*1710*/  @!P1 BRA `(.L_x_3443) ;  /* 0x0000007000f09947 */ /* 0x000fea0003800000 */
[----:B------:R-:W0:Y:S01]  /*1720*/  SHFL.IDX PT, R4, R189, RZ, 0x1f ;  /* 0x00001fffbd047589 */ /* 0x000e2200000e0000 */
[----:B------:R-:W-:Y:S01]  /*1730*/  UMOV UR7, 0x40000040 ;  /* 0x4000004000077882 */ /* 0x000fe20000000000 */
[----:B------:R-:W-:Y:S01]  /*1740*/  UMOV UR9, 0x40000040 ;  /* 0x4000004000097882 */ /* 0x000fe20000000000 */
[----:B------:R-:W-:Y:S01]  /*1750*/  UMOV UR11, 0x40000040 ;  /* 0x40000040000b7882 */ /* 0x000fe20000000000 */
[----:B------:R-:W-:Y:S01]  /*1760*/  BAR.SYNC.DEFER_BLOCKING 0xe, 0x100 ;  /* 0x0384000000007b1d */ /* 0x000fe20000010000 */
[----:B------:R-:W-:-:S05]  /*1770*/  ISETP.GE.AND P0, PT, R152, 0x41, PT ;  /* 0x000000419800780c */ /* 0x000fca0003f06270 */
[----:B------:R-:W-:Y:S01]  /*1780*/  UMOV UR13, 0x40000040 ;  /* 0x40000040000d7882 */ /* 0x000fe20000000000 */
[----:B------:R-:W-:Y:S01]  /*1790*/  UMOV UR15, 0x40000040 ;  /* 0x40000040000f7882 */ /* 0x000fe20000000000 */
[----:B------:R-:W-:Y:S01]  /*17a0*/  UMOV UR17, 0x40000040 ;  /* 0x4000004000117882 */ /* 0x000fe20000000000 */
[----:B------:R-:W-:Y:S01]  /*17b0*/  UMOV UR19, 0x40000040 ;  /* 0x4000004000137882 */ /* 0x000fe20000000000 */
[----:B------:R-:W1:Y:S01]  /*17c0*/  S2R R6, SR_TID.X ;  /* 0x0000000000067919 */ /* 0x000e620000002100 */
[----:B0-----:R-:W-:Y:S01]  /*17d0*/  R2UR UR4, R4 ;  /* 0x00000000040472ca */ /* 0x001fe200000e0000 */
[----:B------:R-:W-:Y:S01]  /*17e0*/  IMAD.U32 R4, RZ, RZ, UR36 ;  /* 0x00000024ff047e24 */ /* 0x000fe2000f8e00ff */
[----:B------:R-:W-:-:S11]  /*17f0*/  WARPGROUP.ARRIVE ;  /* 0x00000000000079c5 */ /* 0x000fd60000000000 */
[----:B------:R-:W-:-:S04]  /*1800*/  ULEA.HI UR5, UR4, UR4, URZ, 0x1 ;  /* 0x0000000404057291 */ /* 0x000fc8000f8f083f */
[----:B------:R-:W-:-:S04]  /*1810*/  ULOP3.LUT UR5, UR5, 0x1fffe, URZ, 0xc0, !UPT ;  /* 0x0001fffe05057892 */ /* 0x000fc8000f8ec03f */
[----:B------:R-:W-:Y:S01]  /*1820*/  UIADD3 UR5, UR4, -UR5, URZ ;  /* 0x8000000504057290 */ /* 0x000fe2000fffe03f */
[----:B-1----:R-:W-:Y:S01]  /*1830*/  LOP3.LUT R5, R6, 0x7f, RZ, 0xc0, !PT ;  /* 0x0000007f06057812 */ /* 0x002fe200078ec0ff */
[----:B------:R-:W-:Y:S02]  /*1840*/  UIADD3 UR4, UR37, 0x36400, URZ ;  /* 0x0003640025047890 */ /* 0x000fe4000fffe03f */
[----:B------:R-:W-:Y:S01]  /*1850*/  ULEA UR5, UR5, UR37, 0xf ;  /* 0x0000002505057291 */ /* 0x000fe2000f8e783f */
[----:B------:R-:W-:Y:S01]  /*1860*/  ISETP.NE.AND P1, PT, R5, RZ, PT ;  /* 0x000000ff0500720c */ /* 0x000fe20003f25270 */
[----:B------:R-:W-:Y:S02]  /*1870*/  USHF.R.U32.HI UR4, URZ, 0x4, UR4 ;  /* 0x000000043f047899 */ /* 0x000fe40008011604 */
[----:B------:R-:W-:Y:S02]  /*1880*/  UIADD3 UR5, UR5, 0x400, URZ ;  /* 0x0000040005057890 */ /* 0x000fe4000fffe03f */
[----:B------:R-:W-:-:S02]  /*1890*/  ULOP3.LUT UR4, UR4, 0x3fff, URZ, 0xc0, !UPT ;  /* 0x00003fff04047892 */ /* 0x000fc4000f8ec03f */
[----:B------:R-:W-:Y:S02]  /*18a0*/  USHF.R.U32.HI UR5, URZ, 0x4, UR5 ;  /* 0x000000043f057899 */ /* 0x000fe40008011605 */
[----:B------:R-:W-:Y:S02]  /*18b0*/  ULOP3.LUT UR4, UR4, 0x10000, URZ, 0xfc, !UPT ;  /* 0x0001000004047892 */ /* 0x000fe4000f8efc3f */
[----:B------:R-:W-:Y:S02]  /*18c0*/  ULOP3.LUT UR5, UR5, 0x3fff, URZ, 0xc0, !UPT ;  /* 0x00003fff05057892 */ /* 0x000fe4000f8ec03f */
[----:B------:R-:W-:Y:S01]  /*18d0*/  UIADD3 UR8, UR4, 0x2, URZ ;  /* 0x0000000204087890 */ /* 0x000fe2000fffe03f */
[----:B------:R-:W-:Y:S01]  /*18e0*/  @!P1 LEA R4, R4, UR37, 0x3 ;  /* 0x0000002504049c11 */ /* 0x000fe2000f8e18ff */
[----:B------:R-:W-:Y:S02]  /*18f0*/  ULOP3.LUT UR20, UR5, 0x2000000, URZ, 0xfc, !UPT ;  /* 0x0200000005147892 */ /* 0x000fe4000f8efc3f */
[----:B------:R-:W-:-:S02]  /*1900*/  UIADD3 UR12, UR4, 0x4, URZ ;  /* 0x00000004040c7890 */ /* 0x000fc4000fffe03f */
[----:B------:R-:W-:Y:S01]  /*1910*/  ULEA UR6, UR36, UR20, 0xc ;  /* 0x0000001424067291 */ /* 0x000fe2000f8e603f */
[----:B------:R-:W-:Y:S01]  /*1920*/  @!P1 VIADD R4, R4, 0x38860 ;  /* 0x0003886004049836 */ /* 0x000fe20000000000 */
[----:B------:R-:W-:Y:S01]  /*1930*/  UMOV UR5, 0x40000040 ;  /* 0x4000004000057882 */ /* 0x000fe20000000000 */
[----:B------:R-:W-:Y:S02]  /*1940*/  UIADD3 UR16, UR4, 0x6, URZ ;  /* 0x0000000604107890 */ /* 0x000fe4000fffe03f */
[----:B------:R-:W-:Y:S01]  /*1950*/  UIADD3 UR10, UR6, 0x80, URZ ;  /* 0x00000080060a7890 */ /* 0x000fe2000fffe03f */
[----:B------:R-:W-:Y:S01]  /*1960*/  @!P1 PRMT R4, RZ, 0x654, R4 ;  /* 0x00000654ff049816 */ /* 0x000fe20000000004 */
[----:B------:R-:W-:Y:S02]  /*1970*/  UIADD3 UR14, UR6, 0x100, URZ ;  /* 0x00000100060e7890 */ /* 0x000fe4000fffe03f */
[----:B------:R-:W-:Y:S01]  /*1980*/  HGMMA.64x256x16.F32.BF16 R24, gdesc[UR4].tnspB, RZ, !UPT, gsb0 ;  /* 0x43e00000041879f0 */ /* 0x000fe2000c0018ff */
[----:B------:R-:W-:-:S02]  /*1990*/  UIADD3 UR18, UR6, 0x180, URZ ;  /* 0x0000018006127890 */ /* 0x000fc4000fffe03f */
        /* <DEDUP_REMOVED lines=16> */
[----:B------:R-:W-:-:S07]  /*1aa0*/  VIADD R174, R174, 0xfffffffe ;  /* 0xfffffffeaeae7836 */ /* 0x000fce0000000000 */
.L_x_3445:
[----:B------:R-:W-:Y:S01]  /*1ab0*/  BAR.SYNC.DEFER_BLOCKING 0xe, 0x100 ;  /* 0x0384000000007b1d */ /* 0x000fe20000010000 */
[----:B01----:R-:W-:Y:S01]  /*1ac0*/  IMAD.U32 R4, RZ, RZ, UR36 ;  /* 0x00000024ff047e24 */ /* 0x003fe2000f8e00ff */
[----:B------:R-:W-:Y:S01]  /*1ad0*/  UIADD3 UR36, UR36, 0x1, URZ ;  /* 0x0000000124247890 */ /* 0x000fe2000fffe03f */
[C---:B------:R-:W-:Y:S01]  /*1ae0*/  ISETP.GT.AND P0, PT, R174.reuse, RZ, PT ;  /* 0x000000ffae00720c */ /* 0x040fe20003f04270 */
[----:B------:R-:W-:Y:S02]  /*1af0*/  VIADD R174, R174, 0xffffffff ;  /* 0xffffffffaeae7836 */ /* 0x000fe40000000000 */
[----:B------:R-:W-:Y:S01]  /*1b00*/  LEA R4, R4, R17, 0x6 ;  /* 0x0000001104047211 */ /* 0x000fe200078e30ff */
[----:B------:R-:W-:Y:S01]  /*1b10*/  UISETP.NE.AND UP0, UPT, UR36, 0x2, UPT ;  /* 0x000000022400788c */ /* 0x000fe2000bf05270 */
[----:B------:R-:W-:Y:S02]  /*1b20*/  UMOV UR7, 0x40000040 ;  /* 0x4000004000077882 */ /* 0x000fe40000000000 */
[----:B------:R-:W-:Y:S01]  /*1b30*/  LEA R4, R4, UR37, 0x2 ;  /* 0x0000002504047c11 */ /* 0x000fe2000f8e10ff */
[----:B------:R-:W-:Y:S01]  /*1b40*/  USEL UR36, UR36, URZ, UP0 ;  /* 0x0000003f24247287 */ /* 0x000fe20008000000 */
[----:B------:R-:W-:Y:S01]  /*1b50*/  UMOV UR11, 0x40000040 ;  /* 0x40000040000b7882 */ /* 0x000fe20000000000 */
[----:B------:R-:W-:-:S02]  /*1b60*/  UMOV UR15, 0x40000040 ;  /* 0x40000040000f7882 */ /* 0x000fc40000000000 */
[----:B------:R-:W-:Y:S01]  /*1b70*/  ULEA UR6, UR36, UR20, 0xc ;  /* 0x0000001424067291 */ /* 0x000fe2000f8e603f */
[----:B------:R-:W-:-:S03]  /*1b80*/  UMOV UR19, 0x40000040 ;  /* 0x4000004000137882 */ /* 0x000fc60000000000 */
[----:B------:R-:W-:Y:S02]  /*1b90*/  UIADD3 UR10, UR6, 0x80, URZ ;  /* 0x00000080060a7890 */ /* 0x000fe4000fffe03f */
[----:B------:R-:W-:Y:S02]  /*1ba0*/  UIADD3 UR14, UR6, 0x100, URZ ;  /* 0x00000100060e7890 */ /* 0x000fe4000fffe03f */
[----:B------:R-:W-:Y:S01]  /*1bb0*/  UIADD3 UR18, UR6, 0x180, URZ ;  /* 0x0000018006127890 */ /* 0x000fe2000fffe03f */
[----:B------:R-:W0:Y:S04]  /*1bc0*/  LDS R5, [R4+0x38400] ;  /* 0x0384000004057984 */ /* 0x000e280000000800 */
[----:B------:R1:W2:Y:S02]  /*1bd0*/  LDS R6, [R4+0x38420] ;  /* 0x0384200004067984 */ /* 0x0002a40000000800 */
[----:B-1----:R-:W-:-:S05]  /*1be0*/  IMAD.U32 R4, RZ, RZ, UR36 ;  /* 0x00000024ff047e24 */ /* 0x002fca000f8e00ff */
[----:B------:R-:W-:-:S05]  /*1bf0*/  @!P1 LEA R4, R4, UR37, 0x3 ;  /* 0x0000002504049c11 */ /* 0x000fca000f8e18ff */
[----:B------:R-:W-:-:S05]  /*1c00*/  @!P1 VIADD R4, R4, 0x38860 ;  /* 0x0003886004049836 */ /* 0x000fca0000000000 */
[----:B------:R-:W-:Y:S01]  /*1c10*/  @!P1 PRMT R4, RZ, 0x654, R4 ;  /* 0x00000654ff049816 */ /* 0x000fe20000000004 */
        /* <DEDUP_REMOVED lines=127> */
[----:B------:R-:W-:-:S06]  /*2410*/  FMUL.FTZ R151, R151, R6 ;  /* 0x0000000697977220 */ /* 0x000fcc0000410000 */
[----:B------:R-:W-:-:S06]  /*2420*/  WARPGROUP.ARRIVE ;  /* 0x00000000000079c5 */ /* 0x000fcc0000000000 */
[----:B------:R-:W-:Y:S01]  /*2430*/  HGMMA.64x256x16.F32.BF16 R24, gdesc[UR4].tnspB, R24, gsb0 ;  /* 0x43e00000041879f0 */ /* 0x000fe20008001818 */
[----:B------:R-:W-:-:S06]  /*2440*/  USEL UR6, URZ, 0x1, UP0 ;  /* 0x000000013f067887 */ /* 0x000fcc0008000000 */
[----:B------:R-:W-:Y:S01]  /*2450*/  LOP3.LUT R2, R2, UR6, RZ, 0x3c, !PT ;  /* 0x0000000602027c12 */ /* 0x000fe2000f8e3cff */
[----:B------:R-:W-:Y:S02]  /*2460*/  WARPGROUP.DEPBAR.LE gsb0, 0x0 ;  /* 0x00008000000079c5 */ /* 0x000fe40000010000 */
[----:B------:R-:W-:-:S15]  /*2470*/  WARPGROUP.ARRIVE ;  /* 0x00000000000079c5 */ /* 0x000fde0000000000 */
[----:B------:R-:W-:-:S03]  /*2480*/  NOP ;  /* 0x0000000000007918 */ /* 0x000fc60000000000 */
        /* <DEDUP_REMOVED lines=13> */
.L_x_3444:
[----:B------:R-:W-:Y:S01]  /*2560*/  BAR.SYNC.DEFER_BLOCKING 0xe, 0x100 ;  /* 0x0384000000007b1d */ /* 0x000fe20000010000 */
[----:B01----:R-:W-:Y:S01]  /*2570*/  IMAD.U32 R4, RZ, RZ, UR36 ;  /* 0x00000024ff047e24 */ /* 0x003fe2000f8e00ff */
[----:B------:R-:W-:Y:S01]  /*2580*/  UIADD3 UR36, UR36, 0x1, URZ ;  /* 0x0000000124247890 */ /* 0x000fe2000fffe03f */
[----:B------:R-:W-:Y:S02]  /*2590*/  PLOP3.LUT P0, PT, PT, PT, PT, 0x8, 0x0 ;  /* 0x000000000000781c */ /* 0x000fe40003f0e170 */
[----:B------:R-:W-:Y:S01]  /*25a0*/  IMAD R4, R4, 0x40, R17 ;  /* 0x0000004004047824 */ /* 0x000fe200078e0211 */
[----:B------:R-:W-:-:S04]  /*25b0*/  UISETP.NE.AND UP0, UPT, UR36, 0x2, UPT ;  /* 0x000000022400788c */ /* 0x000fc8000bf05270 */
[----:B------:R-:W-:Y:S01]  /*25c0*/  LEA R6, R4, UR37, 0x2 ;  /* 0x0000002504067c11 */ /* 0x000fe2000f8e10ff */
[----:B------:R-:W-:Y:S02]  /*25d0*/  USEL UR4, URZ, 0x1, UP0 ;  /* 0x000000013f047887 */ /* 0x000fe40008000000 */
[----:B------:R-:W-:-:S04]  /*25e0*/  USEL UR36, UR36, URZ, UP0 ;  /* 0x0000003f24247287 */ /* 0x000fc80008000000 */
[----:B------:R-:W-:Y:S01]  /*25f0*/  LOP3.LUT R2, R2, UR4, RZ, 0x3c, !PT ;  /* 0x0000000402027c12 */ /* 0x000fe2000f8e3cff */
[----:B------:R-:W0:Y:S04]  /*2600*/  LDS R5, [R6+0x38400] ;  /* 0x0384000006057984 */ /* 0x000e280000000800 */
[----:B------:R-:W1:Y:S01]  /*2610*/  LDS R4, [R6+0x38420] ;  /* 0x0384200006047984 */ /* 0x000e620000000800 */
[-C--:B0-----:R-:W-:Y:S01]  /*2620*/  FMUL.FTZ R14, R40, R5.reuse ;  /* 0x00000005280e7220 */ /* 0x081fe20000410000 */
        /* <DEDUP_REMOVED lines=129> */
.L_x_3442:
        /* <DEDUP_REMOVED lines=19> */
[----:B------:R-:W-:Y:S01]  /*2f70*/  MOV R4, UR4 ;  /* 0x0000000400047c02 */ /* 0x000fe20008000f00 */
        /* <DEDUP_REMOVED lines=11> */
[----:B-1----:R-:W-:Y:S05]  /*3030*/  CALL.ABS.NOINC R14 ;  /* 0x000000000e007343 */ /* 0x002fea0003c00000 */
.L_x_3446:
[----:B------:R-:W2:Y:S01]  /*3040*/  LDL R20, [R1] ;  /* 0x0000000001147983 */ /* 0x000ea20000100800 */
[----:B------:R-:W-:-:S04]  /*3050*/  ULEA.HI UR4, UR41, UR41, URZ, 0x1 ;  /* 0x0000002929047291 */ /* 0x000fc8000f8f083f */
[----:B------:R-:W-:-:S04]  /*3060*/  ULOP3.LUT UR4, UR4, 0xfffffffe, URZ, 0xc0, !UPT ;  /* 0xfffffffe04047892 */ /* 0x000fc8000f8ec03f */
[----:B------:R-:W-:-:S06]  /*3070*/  UIADD3 UR4, UR41, -UR4, URZ ;  /* 0x8000000429047290 */ /* 0x000fcc000fffe03f */
[----:B------:R-:W-:-:S05]  /*3080*/  IMAD.U32 R4, RZ, RZ, UR4 ;  /* 0x00000004ff047e24 */ /* 0x000fca000f8e00ff */
[----:B------:R-:W-:-:S04]  /*3090*/  SHF.L.U32 R4, R4, 0x1f, RZ ;  /* 0x0000001f04047819 */ /* 0x000fc800000006ff */
[----:B------:R-:W0:Y:S01]  /*30a0*/  SYNCS.PHASECHK.TRANS64.TRYWAIT P1, [UR37+0x38800], R4 ;  /* 0x03880004ff0075a7 */ /* 0x000e220008020165 */
[----:B--2---:R-:W-:Y:S01]  /*30b0*/  ISETP.NE.AND P0, PT, R20, RZ, PT ;  /* 0x000000ff1400720c */ /* 0x004fe20003f05270 */
[----:B0-----:R-:W-:-:S12]  /*30c0*/  @!P1 BRA `(.L_x_3447) ;  /* 0x000000d4001c9947 */ /* 0x001fd80003800000 */
.L_x_3561:
[----:B------:R-:W-:Y:S05]  /*30d0*/  @P0 BRA `(.L_x_3448) ;  /* 0x0000000000040947 */ /* 0x000fea0003800000 */
[----:B------:R-:W-:Y:S01]  /*30e0*/  BPT.TRAP 0x1 ;  /* 0x000000040000795c */ /* 0x000fe20000300000 */
.L_x_3448:
[----:B0-----:R-:W-:Y:S01]  /*30f0*/  IMAD.U32 R3, RZ, RZ, UR36 ;  /* 0x00000024ff037e24 */ /* 0x001fe2000f8e00ff */
[----:B------:R-:W-:-:S04]  /*3100*/  SHF.L.U32 R6, R2, 0x1f, RZ ;  /* 0x0000001f02067819 */ /* 0x000fc800000006ff */
[----:B------:R-:W-:-:S04]  /*3110*/  LEA R3, R3, UR37, 0x3 ;  /* 0x0000002503037c11 */ /* 0x000fc8000f8e18ff */
[----:B------:R0:W1:Y:S01]  /*3120*/  SYNCS.PHASECHK.TRANS64.TRYWAIT P1, [R3+URZ+0x38830], R6 ;  /* 0x03883006030075a7 */ /* 0x000062000802017f */
[----:B------:R-:W-:Y:S05]  /*3130*/  @P0 BRA `(.L_x_3449) ;  /* 0x0000000000040947 */ /* 0x000fea0003800000 */
[----:B------:R-:W-:Y:S01]  /*3140*/  BPT.TRAP 0x1 ;  /* 0x000000040000795c */ /* 0x000fe20000300000 */
.L_x_3449:
[----:B-1----:R-:W-:Y:S05]  /*3150*/  @P1 BRA `(.L_x_3450) ;  /* 0x0000000000081947 */ /* 0x002fea0003800000 */
[----:B------:R-:W1:Y:S02]  /*3160*/  SYNCS.PHASECHK.TRANS64.TRYWAIT P1, [R3+URZ+0x38830], R6 ;  /* 0x03883006030075a7 */ /* 0x000e64000802017f */
[----:B-1----:R-:W-:Y:S05]  /*3170*/  @!P1 BRA `(.L_x_3451) ;  /* 0x000000d400089947 */ /* 0x002fea0003800000 */
.L_x_3450:
[----:B------:R-:W-:-:S04]  /*3180*/  UIADD3 UR4, UR37, 0x22400, URZ ;  /* 0x0002240025047890 */ /* 0x000fc8000fffe03f */
[----:B------:R-:W-:-:S04]  /*3190*/  USHF.R.U32.HI UR4, URZ, 0x4, UR4 ;  /* 0x000000043f047899 */ /* 0x000fc80008011604 */
[----:B------:R-:W-:-:S06]  /*31a0*/  ULOP3.LUT UR4, UR4, 0x3fff, URZ, 0xc0, !UPT ;  /* 0x00003fff04047892 */ /* 0x000fcc000f8ec03f */
[----:B------:R-:W-:Y:S01]  /*31b0*/  IMAD.U32 R0, RZ, RZ, UR4 ;  /* 0x00000004ff007e24 */ /* 0x000fe2000f8e00ff */
[----:B------:R-:W-:Y:S05]  /*31c0*/  WARPSYNC.ALL ;  /* 0x0000000000007948 */ /* 0x000fea0003800000 */
[----:B------:R-:W-:-:S04]  /*31d0*/  LOP3.LUT R0, R0, 0x10000, RZ, 0xfc, !PT ;  /* 0x0001000000007812 */ /* 0x000fc800078efcff */
        /* <DEDUP_REMOVED lines=10> */
[----:B------:R-:W-:-:S02]  /*3280*/  UMOV UR17, 0x40000040 ;  /* 0x4000004000117882 */ /* 0x000fc40000000000 */
[----:B------:R-:W-:Y:S02]  /*3290*/  ULEA UR6, UR36, UR6, 0x9 ;  /* 0x0000000624067291 */ /* 0x000fe4000f8e483f */
[----:B------:R-:W-:Y:S02]  /*32a0*/  ULOP3.LUT UR4, UR4, 0x10000, URZ, 0xfc, !UPT ;  /* 0x0001000004047892 */ /* 0x000fe4000f8efc3f */
[----:B------:R-:W-:Y:S02]  /*32b0*/  UIADD3 UR14, UR6, 0x2, URZ ;  /* 0x00000002060e7890 */ /* 0x000fe4000fffe03f */
[----:B------:R-:W-:Y:S02]  /*32c0*/  UIADD3 UR12, UR4, 0x2, URZ ;  /* 0x00000002040c7890 */ /* 0x000fe4000fffe03f */
[----:B------:R-:W-:Y:S02]  /*32d0*/  UIADD3 UR18, UR6, 0x4, URZ ;  /* 0x0000000406127890 */ /* 0x000fe4000fffe03f */
[----:B------:R-:W-:-:S02]  /*32e0*/  UIADD3 UR16, UR4, 0x4, URZ ;  /* 0x0000000404107890 */ /* 0x000fc4000fffe03f */
[----:B------:R-:W-:Y:S01]  /*32f0*/  HGMMA.64x64x16.F32.BF16 R24, gdesc[UR4], RZ, !UPT, gsb0 ;  /* 0x00e00000041879f0 */ /* 0x000fe2000c0018ff */
[----:B------:R-:W-:Y:S02]  /*3300*/  UIADD3 UR22, UR6, 0x6, URZ ;  /* 0x0000000606167890 */ /* 0x000fe4000fffe03f */
[----:B------:R-:W-:Y:S01]  /*3310*/  UIADD3 UR20, UR4, 0x6, URZ ;  /* 0x0000000604147890 */ /* 0x000fe2000fffe03f */
[----:B------:R-:W-:Y:S01]  /*3320*/  UMOV UR23, 0x40000040 ;  /* 0x4000004000177882 */ /* 0x000fe20000000000 */
        /* <DEDUP_REMOVED lines=11> */
[----:B------:R-:W2:Y:S02]  /*33e0*/  SYNCS.PHASECHK.TRANS64.TRYWAIT P1, [UR37+0x38810], R4 ;  /* 0x03881004ff0075a7 */ /* 0x000ea40008020165 */
[----:B--2---:R-:W-:Y:S05]  /*33f0*/  @!P1 BRA `(.L_x_3452) ;  /* 0x000000d0007c9947 */ /* 0x004fea0003800000 */
.L_x_3562:
[----:B------:R-:W-:Y:S05]  /*3400*/  @P0 BRA `(.L_x_3453) ;  /* 0x0000000000040947 */ /* 0x000fea0003800000 */
[----:B------:R-:W-:Y:S01]  /*3410*/  BPT.TRAP 0x1 ;  /* 0x000000040000795c */ /* 0x000fe20000300000 */
.L_x_3453:
[----:B------:R3:W4:Y:S01]  /*3420*/  SYNCS.PHASECHK.TRANS64.TRYWAIT P1, [R3+URZ+0x38850], R6 ;  /* 0x03885006030075a7 */ /* 0x000722000802017f */
[----:B------:R-:W-:Y:S05]  /*3430*/  @P0 BRA `(.L_x_3454) ;  /* 0x0000000000040947 */ /* 0x000fea0003800000 */
[----:B------:R-:W-:Y:S01]  /*3440*/  BPT.TRAP 0x1 ;  /* 0x000000040000795c */ /* 0x000fe20000300000 */
.L_x_3454:
[----:B----4-:R-:W-:Y:S05]  /*3450*/  @P1 BRA `(.L_x_3455) ;  /* 0x0000000000081947 */ /* 0x010fea0003800000 */
[----:B------:R-:W4:Y:S02]  /*3460*/  SYNCS.PHASECHK.TRANS64.TRYWAIT P1, [R3+URZ+0x38850], R6 ;  /* 0x03885006030075a7 */ /* 0x000f24000802017f */
[----:B----4-:R-:W-:Y:S05]  /*3470*/  @!P1 BRA `(.L_x_3456) ;  /* 0x000000d000749947 */ /* 0x010fea0003800000 */
.L_x_3455:
[----:B------:R-:W-:Y:S01]  /*3480*/  UIADD3 UR4, UR37, 0x400, URZ ;  /* 0x0000040025047890 */ /* 0x000fe2000fffe03f */
[----:B------:R-:W-:Y:S01]  /*3490*/  WARPGROUP.ARRIVE ;  /* 0x00000000000079c5 */ /* 0x000fe20000000000 */
[----:B------:R-:W-:-:S05]  /*34a0*/  UIADD3 UR5, UR37, 0x26400, URZ ;  /* 0x0002640025057890 */ /* 0x000fca000fffe03f */
[----:B--2---:R-:W2:Y:S01]  /*34b0*/  S2R R4, SR_TID.X ;  /* 0x0000000000047919 */ /* 0x004ea20000002100 */
[----:B------:R-:W-:Y:S01]  /*34c0*/  USHF.R.U32.HI UR4, URZ, 0x4, UR4 ;  /* 0x000000043f047899 */ /* 0x000fe20008011604 */
[----:B------:R-:W-:Y:S01]  /*34d0*/  IMAD R5, R174, -0x40, R152 ;  /* 0xffffffc0ae057824 */ /* 0x000fe200078e0298 */
[----:B------:R-:W-:Y:S01]  /*34e0*/  USHF.R.U32.HI UR5, URZ, 0x4, UR5 ;  /* 0x000000043f057899 */ /* 0x000fe20008011605 */
[----:B------:R-:W5:Y:S01]  /*34f0*/  S2R R57, SR_TID.X ;  /* 0x0000000000397919 */ /* 0x000f620000002100 */
[----:B------:R-:W-:Y:S02]  /*3500*/  ULOP3.LUT UR4, UR4, 0x3fff, URZ, 0xc0, !UPT ;  /* 0x00003fff04047892 */ /* 0x000fe4000f8ec03f */
[----:B------:R-:W-:Y:S01]  /*3510*/  ULOP3.LUT UR5, UR5, 0x3fff, URZ, 0xc0, !UPT ;  /* 0x00003fff05057892 */ /* 0x000fe2000f8ec03f */
[----:B------:R-:W-:Y:S01]  /*3520*/  IADD3 R5, -R22, 0x40, R5 ;  /* 0x0000004016057810 */ /* 0x000fe20007ffe105 */
[----:B------:R-:W-:Y:S02]  /*3530*/  ULOP3.LUT UR4, UR4, 0x10000, URZ, 0xfc, !UPT ;  /* 0x0001000004047892 */ /* 0x000fe4000f8efc3f */
[----:B------:R-:W-:Y:S01]  /*3540*/  ULOP3.LUT UR5, UR5, 0x10000, URZ, 0xfc, !UPT ;  /* 0x0001000005057892 */ /* 0x000fe2000f8efc3f */
[C---:B------:R-:W-:Y:S01]  /*3550*/  ISETP.GT.AND P5, PT, R5.reuse, RZ, PT ;  /* 0x000000ff0500720c */ /* 0x040fe20003fa4270 */
[----:B------:R-:W-:Y:S01]  /*3560*/  ULEA UR6, UR36, UR4, 0xc ;  /* 0x0000000424067291 */ /* 0x000fe2000f8e603f */
[C---:B------:R-:W-:Y:S01]  /*3570*/  ISETP.GT.AND P4, PT, R5.reuse, 0x1, PT ;  /* 0x000000010500780c */ /* 0x040fe20003f84270 */
[----:B------:R-:W-:Y:S01]  /*3580*/  UMOV UR9, 0x40000040 ;  /* 0x4000004000097882 */ /* 0x000fe20000000000 */
[----:B------:R-:W-:Y:S01]  /*3590*/  UMOV UR11, 0x40000040 ;  /* 0x40000040000b7882 */ /* 0x000fe20000000000 */
[----:B------:R-:W-:Y:S01]  /*35a0*/  UIADD3 UR14, UR5, 0x800, URZ ;  /* 0x00000800050e7890 */ /* 0x000fe2000fffe03f */
[C---:B------:R-:W-:Y:S01]  /*35b0*/  ISETP.GT.AND P3, PT, R5.reuse, 0x8, PT ;  /* 0x000000080500780c */ /* 0x040fe20003f64270 */
[----:B------:R-:W-:Y:S01]  /*35c0*/  UMOV UR8, UR5 ;  /* 0x0000000500087c82 */ /* 0x000fe20008000000 */
[----:B------:R-:W-:Y:S01]  /*35d0*/  UMOV UR10, UR6 ;  /* 0x00000006000a7c82 */ /* 0x000fe20008000000 */
[----:B------:R-:W-:Y:S01]  /*35e0*/  UIADD3 UR15, UR6, 0x800, URZ ;  /* 0x00000800060f7890 */ /* 0x000fe2000fffe03f */
[----:B------:R-:W-:Y:S01]  /*35f0*/  HGMMA.64x64x16.F32.BF16 R24, gdesc[UR8], R24, gsb0 ;  /* 0x00e00000081879f0 */ /* 0x000fe20008001818 */
[----:B------:R-:W-:Y:S01]  /*3600*/  UIADD3 UR8, UR5, 0x2, URZ ;  /* 0x0000000205087890 */ /* 0x000fe2000fffe03f */
[C---:B------:R-:W-:Y:S01]  /*3610*/  ISETP.GT.AND P2, PT, R5.reuse, 0x9, PT ;  /* 0x000000090500780c */ /* 0x040fe20003f44270 */
[----:B------:R-:W-:Y:S01]  /*3620*/  UIADD3 UR10, UR6, 0x2, URZ ;  /* 0x00000002060a7890 */ /* 0x000fe2000fffe03f */
[C---:B------:R-:W-:Y:S01]  /*3630*/  ISETP.GT.AND P1, PT, R5.reuse, 0x10, PT ;  /* 0x000000100500780c */ /* 0x040fe20003f24270 */
[----:B------:R-:W-:Y:S01]  /*3640*/  UMOV UR9, 0x40000040 ;  /* 0x4000004000097882 */ /* 0x000fe20000000000 */
[----:B------:R-:W-:Y:S01]  /*3650*/  UMOV UR11, 0x40000040 ;  /* 0x40000040000b7882 */ /* 0x000fe20000000000 */
[----:B------:R-:W-:Y:S01]  /*3660*/  UMOV UR25, 0x40000040 ;  /* 0x4000004000197882 */ /* 0x000fe20000000000 */
[----:B------:R-:W-:Y:S01]  /*3670*/  UMOV UR27, 0x40000040 ;  /* 0x40000040001b7882 */ /* 0x000fe20000000000 */
[----:B------:R-:W-:-:S02]  /*3680*/  ISETP.GT.AND P6, PT, R5, 0x11, PT ;  /* 0x000000110500780c */ /* 0x000fc40003fc4270 */
[----:B--2---:R-:W-:Y:S02]  /*3690*/  SHF.R.U32.HI R4, RZ, 0x7, R4 ;  /* 0x00000007ff047819 */ /* 0x004fe40000011604 */
[----:B-----5:R-:W-:-:S04]  /*36a0*/  LOP3.LUT R57, R57, 0x7f, RZ, 0xc0, !PT ;  /* 0x0000007f39397812 */ /* 0x020fc800078ec0ff */
[----:B------:R-:W2:Y:S02]  /*36b0*/  SHFL.IDX PT, R4, R4, RZ, 0x1f ;  /* 0x00001fff04047589 */ /* 0x000ea400000e0000 */
[----:B--2---:R-:W-:-:S13]  /*36c0*/  R2UR UR7, R4 ;  /* 0x00000000040772ca */ /* 0x004fda00000e0000 */
[----:B------:R-:W-:-:S04]  /*36d0*/  UISETP.GT.AND UP0, UPT, UR7, 0x7f, UPT ;  /* 0x0000007f0700788c */ /* 0x000fc8000bf04270 */
[----:B------:R-:W-:Y:S01]  /*36e0*/  USEL UR7, URZ, 0x2, !UP0 ;  /* 0x000000023f077887 */ /* 0x000fe2000c000000 */
[----:B------:R-:W-:Y:S02]  /*36f0*/  WARPGROUP.DEPBAR.LE gsb0, 0x0 ;  /* 0x00008000000079c5 */ /* 0x000fe40000010000 */
[----:B------:R-:W-:-:S06]  /*3700*/  WARPGROUP.ARRIVE ;  /* 0x00000000000079c5 */ /* 0x000fcc0000000000 */
[----:B------:R-:W-:Y:S01]  /*3710*/  HGMMA.64x64x16.F32.BF16 R24, gdesc[UR8], R24, gsb0 ;  /* 0x00e00000081879f0 */ /* 0x000fe20008001818 */
[----:B------:R-:W-:Y:S02]  /*3720*/  UIADD3 UR8, UR5, 0x4, URZ ;  /* 0x0000000405087890 */ /* 0x000fe4000fffe03f */
[----:B------:R-:W-:Y:S01]  /*3730*/  UIADD3 UR10, UR6, 0x4, URZ ;  /* 0x00000004060a7890 */ /* 0x000fe2000fffe03f */
[----:B------:R-:W-:Y:S01]  /*3740*/  UMOV UR9, 0x40000040 ;  /* 0x4000004000097882 */ /* 0x000fe20000000000 */
[----:B------:R-:W-:Y:S01]  /*3750*/  UMOV UR11, 0x40000040 ;  /* 0x40000040000b7882 */ /* 0x000fe20000000000 */
        /* <DEDUP_REMOVED lines=94> */
[----:B------:R-:W-:Y:S02]  /*3d40*/  UIADD3 UR8, UR7, UR14, URZ ;  /* 0x0000000e07087290 */ /* 0x000fe4000fffe03f */
[----:B------:R-:W-:Y:S01]  /*3d50*/  UIADD3 UR10, UR7, UR15, URZ ;  /* 0x0000000f070a7290 */ /* 0x000fe2000fffe03f */
[----:B------:R-:W-:Y:S01]  /*3d60*/  UMOV UR9, 0x40000040 ;  /* 0x4000004000097882 */ /* 0x000fe20000000000 */
[----:B------:R-:W-:Y:S01]  /*3d70*/  UMOV UR11, 0x40000040 ;  /* 0x40000040000b7882 */ /* 0x000fe20000000000 */
[----:B------:R-:W-:Y:S02]  /*3d80*/  WARPGROUP.DEPBAR.LE gsb0, 0x0 ;  /* 0x00008000000079c5 */ /* 0x000fe40000010000 */
[----:B------:R-:W-:-:S06]  /*3d90*/  WARPGROUP.ARRIVE ;  /* 0x00000000000079c5 */ /* 0x000fcc0000000000 */
[----:B------:R-:W-:Y:S01]  /*3da0*/  HGMMA.64x64x16.F32.BF16 R24, gdesc[UR8], R24, gsb0 ;  /* 0x00e00000081879f0 */ /* 0x000fe20008001818 */
[----:B------:R-:W-:Y:S01]  /*3db0*/  UMOV UR9, 0x4 ;  /* 0x0000000400097882 */ /* 0x000fe20000000000 */
[----:B------:R-:W-:Y:S01]  /*3dc0*/  UMOV UR10, 0x28 ;  /* 0x00000028000a7882 */ /* 0x000fe20000000000 */
[----:B------:R-:W-:Y:S02]  /*3dd0*/  USEL UR8, UR9, 0x2, UP0 ;  /* 0x0000000209087887 */ /* 0x000fe40008000000 */
[----:B------:R-:W-:Y:S02]  /*3de0*/  USEL UR9, UR9, 0x6, !UP0 ;  /* 0x0000000609097887 */ /* 0x000fe4000c000000 */
[----:B------:R-:W-:Y:S02]  /*3df0*/  UIADD3 UR24, UR14, UR8, URZ ;  /* 0x000000080e187290 */ /* 0x000fe4000fffe03f */
[----:B------:R-:W-:Y:S01]  /*3e00*/  UIADD3 UR26, UR15, UR8, URZ ;  /* 0x000000080f1a7290 */ /* 0x000fe2000fffe03f */
[----:B------:R-:W-:Y:S01]  /*3e10*/  UMOV UR11, 0xa00 ;  /* 0x00000a00000b7882 */ /* 0x000fe20000000000 */
[----:B------:R-:W-:-:S02]  /*3e20*/  USEL UR10, UR10, 0x26, UP0 ;  /* 0x000000260a0a7887 */ /* 0x000fc40008000000 */
[----:B------:R-:W-:Y:S02]  /*3e30*/  USEL UR11, UR11, 0x980, UP0 ;  /* 0x000009800b0b7887 */ /* 0x000fe40008000000 */
[----:B------:R-:W-:Y:S02]  /*3e40*/  ULOP3.LUT UR10, UR10, 0x6, URZ, 0xc0, !UPT ;  /* 0x000000060a0a7892 */ /* 0x000fe4000f8ec03f */
[----:B------:R-:W-:Y:S01]  /*3e50*/  ULOP3.LUT UR11, UR11, 0xa00, URZ, 0xc0, !UPT ;  /* 0x00000a000b0b7892 */ /* 0x000fe2000f8ec03f */
[----:B------:R-:W-:Y:S02]  /*3e60*/  WARPGROUP.DEPBAR.LE gsb0, 0x0 ;  /* 0x00008000000079c5 */ /* 0x000fe40000010000 */
[----:B------:R-:W-:-:S06]  /*3e70*/  WARPGROUP.ARRIVE ;  /* 0x00000000000079c5 */ /* 0x000fcc0000000000 */
[----:B------:R-:W-:Y:S01]  /*3e80*/  HGMMA.64x64x16.F32.BF16 R24, gdesc[UR24], R24, gsb0 ;  /* 0x00e00000181879f0 */ /* 0x000fe20008001818 */
[----:B------:R-:W-:Y:S02]  /*3e90*/  UIADD3 UR24, UR14, UR9, URZ ;  /* 0x000000090e187290 */ /* 0x000fe4000fffe03f */
[----:B------:R-:W-:Y:S01]  /*3ea0*/  UIADD3 UR26, UR15, UR9, URZ ;  /* 0x000000090f1a7290 */ /* 0x000fe2000fffe03f */
[----:B------:R-:W-:Y:S01]  /*3eb0*/  UMOV UR25, 0x40000040 ;  /* 0x4000004000197882 */ /* 0x000fe20000000000 */
[----:B------:R-:W-:Y:S01]  /*3ec0*/  UMOV UR27, 0x40000040 ;  /* 0x40000040001b7882 */ /* 0x000fe20000000000 */
[----:B------:R-:W-:Y:S01]  /*3ed0*/  ULOP3.LUT UR15, UR42, 0x2000000, URZ, 0xfc, !UPT ;  /* 0x020000002a0f7892 */ /* 0x000fe2000f8efc3f */
[----:B------:R-:W-:Y:S02]  /*3ee0*/  WARPGROUP.DEPBAR.LE gsb0, 0x0 ;  /* 0x00008000000079c5 */ /* 0x000fe40000010000 */
[----:B------:R-:W-:-:S06]  /*3ef0*/  WARPGROUP.ARRIVE ;  /* 0x00000000000079c5 */ /* 0x000fcc0000000000 */
[----:B------:R-:W-:Y:S01]  /*3f00*/  HGMMA.64x64x16.F32.BF16 R24, gdesc[UR24], R24, gsb0 ;  /* 0x00e00000181879f0 */ /* 0x000fe20008001818 */
[----:B------:R-:W-:Y:S02]  /*3f10*/  UIADD3 UR24, UR10, UR11, UR5 ;  /* 0x0000000b0a187290 */ /* 0x000fe4000fffe005 */
[----:B------:R-:W-:Y:S01]  /*3f20*/  UIADD3 UR26, UR10, UR11, UR6 ;  /* 0x0000000b0a1a7290 */ /* 0x000fe2000fffe006 */
[----:B------:R-:W-:Y:S01]  /*3f30*/  UMOV UR25, 0x40000040 ;  /* 0x4000004000197882 */ /* 0x000fe20000000000 */
[----:B------:R-:W-:Y:S01]  /*3f40*/  UMOV UR27, 0x40000040 ;  /* 0x40000040001b7882 */ /* 0x000fe20000000000 */
[----:B------:R-:W-:Y:S02]  /*3f50*/  UIADD3 UR10, UR5, 0xa00, URZ ;  /* 0x00000a00050a7890 */ /* 0x000fe4000fffe03f */
[----:B------:R-:W-:Y:S01]  /*3f60*/  UIADD3 UR11, UR6, 0xa00, URZ ;  /* 0x00000a00060b7890 */ /* 0x000fe2000fffe03f */
        /* <DEDUP_REMOVED lines=21> */
[----:B------:R-:W-:Y:S01]  /*40c0*/  UMOV UR10, 0x30 ;  /* 0x00000030000a7882 */ /* 0x000fe20000000000 */
[----:B------:R-:W-:Y:S01]  /*40d0*/  UMOV UR11, 0xc00 ;  /* 0x00000c00000b7882 */ /* 0x000fe20000000000 */
[----:B------:R-:W-:Y:S02]  /*40e0*/  USEL UR10, UR10, 0x2e, UP0 ;  /* 0x0000002e0a0a7887 */ /* 0x000fe40008000000 */
[----:B------:R-:W-:-:S02]  /*40f0*/  USEL UR11, UR11, 0xb80, UP0 ;  /* 0x00000b800b0b7887 */ /* 0x000fc40008000000 */
[----:B------:R-:W-:Y:S02]  /*4100*/  ULOP3.LUT UR10, UR10, 0x6, URZ, 0xc0, !UPT ;  /* 0x000000060a0a7892 */ /* 0x000fe4000f8ec03f */
        /* <DEDUP_REMOVED lines=53> */
[----:B------:R-:W-:Y:S02]  /*4460*/  UMOV UR7, 0x40 ;  /* 0x0000004000077882 */ /* 0x000fe40000000000 */
[----:B------:R-:W-:-:S04]  /*4470*/  USEL UR7, UR7, 0x3e, UP0 ;  /* 0x0000003e07077887 */ /* 0x000fc80008000000 */
        /* <DEDUP_REMOVED lines=8> */
[----:B------:R-:W-:Y:S02]  /*4500*/  UIADD3 UR8, UR9, UR10, URZ ;  /* 0x0000000a09087290 */ /* 0x000fe4000fffe03f */
[----:B------:R-:W-:-:S03]  /*4510*/  UIADD3 UR10, UR9, UR11, URZ ;  /* 0x0000000b090a7290 */ /* 0x000fc6000fffe03f */
[----:B------:R-:W-:Y:S01]  /*4520*/  UMOV UR9, 0x40000040 ;  /* 0x4000004000097882 */ /* 0x000fe20000000000 */
[----:B------:R-:W-:Y:S01]  /*4530*/  UMOV UR11, 0x40000040 ;  /* 0x40000040000b7882 */ /* 0x000fe20000000000 */
[----:B------:R-:W-:Y:S02]  /*4540*/  WARPGROUP.DEPBAR.LE gsb0, 0x0 ;  /* 0x00008000000079c5 */ /* 0x000fe40000010000 */
[----:B------:R-:W-:-:S06]  /*4550*/  WARPGROUP.ARRIVE ;  /* 0x00000000000079c5 */ /* 0x000fcc0000000000 */
[----:B------:R-:W-:Y:S03]  /*4560*/  HGMMA.64x64x16.F32.BF16 R24, gdesc[UR24], R24, gsb0 ;  /* 0x00e00000181879f0 */ /* 0x000fe60008001818 */
[----:B------:R-:W-:Y:S02]  /*4570*/  WARPGROUP.DEPBAR.LE gsb0, 0x0 ;  /* 0x00008000000079c5 */ /* 0x000fe40000010000 */
[----:B------:R-:W-:-:S06]  /*4580*/  WARPGROUP.ARRIVE ;  /* 0x00000000000079c5 */ /* 0x000fcc0000000000 */
[----:B------:R-:W-:Y:S01]  /*4590*/  HGMMA.64x64x16.F32.BF16 R24, gdesc[UR8], R24, gsb0 ;  /* 0x00e00000081879f0 */ /* 0x000fe20008001818 */
[----:B------:R-:W-:Y:S01]  /*45a0*/  UMOV UR8, 0x1000 ;  /* 0x0000100000087882 */ /* 0x000fe20000000000 */
[----:B------:R-:W-:Y:S01]  /*45b0*/  UMOV UR9, 0x40000040 ;  /* 0x4000004000097882 */ /* 0x000fe20000000000 */
[----:B------:R-:W-:Y:S01]  /*45c0*/  USEL UR8, UR8, 0xf80, UP0 ;  /* 0x00000f8008087887 */ /* 0x000fe20008000000 */
[----:B------:R-:W-:-:S03]  /*45d0*/  UMOV UR11, 0x40000040 ;  /* 0x40000040000b7882 */ /* 0x000fc60000000000 */
[----:B------:R-:W-:-:S04]  /*45e0*/  ULOP3.LUT UR8, UR8, 0x1e00, URZ, 0xc0, !UPT ;  /* 0x00001e0008087892 */ /* 0x000fc8000f8ec03f */
[----:B------:R-:W-:Y:S02]  /*45f0*/  UIADD3 UR10, UR7, UR8, UR5 ;  /* 0x00000008070a7290 */ /* 0x000fe4000fffe005 */
[----:B------:R-:W-:-:S03]  /*4600*/  UIADD3 UR6, UR7, UR8, UR6 ;  /* 0x0000000807067290 */ /* 0x000fc6000fffe006 */
[----:B------:R-:W-:Y:S02]  /*4610*/  UMOV UR7, 0x40000040 ;  /* 0x4000004000077882 */ /* 0x000fe40000000000 */
[----:B------:R-:W-:Y:S02]  /*4620*/  UMOV UR8, UR10 ;  /* 0x0000000a00087c82 */ /* 0x000fe40008000000 */
[----:B------:R-:W-:Y:S01]  /*4630*/  UMOV UR10, UR6 ;  /* 0x00000006000a7c82 */ /* 0x000fe20008000000 */
[----:B------:R-:W-:Y:S01]  /*4640*/  ULEA UR6, UR36, UR15, 0xc ;  /* 0x0000000f24067291 */ /* 0x000fe2000f8e603f */
[----:B------:R-:W-:Y:S02]  /*4650*/  WARPGROUP.DEPBAR.LE gsb0, 0x0 ;  /* 0x00008000000079c5 */ /* 0x000fe40000010000 */
[----:B------:R-:W-:-:S06]  /*4660*/  WARPGROUP.ARRIVE ;  /* 0x00000000000079c5 */ /* 0x000fcc0000000000 */
[----:B------:R-:W-:Y:S01]  /*4670*/  HGMMA.64x64x16.F32.BF16 R24, gdesc[UR8], R24, gsb0 ;  /* 0x00e00000081879f0 */ /* 0x000fe20008001818 */
[----:B------:R-:W-:Y:S01]  /*4680*/  ULDC UR9, c[0x0][0xa80] ;  /* 0x0002a00000097ab9 */ /* 0x000fe20000000800 */
[----:B------:R-:W-:Y:S01]  /*4690*/  UIADD3 UR8, UR6, 0x80, URZ ;  /* 0x0000008006087890 */ /* 0x000fe2000fffe03f */
[----:B------:R-:W-:-:S06]  /*46a0*/  UMOV UR11, 0x40000040 ;  /* 0x40000040000b7882 */ /* 0x000fcc0000000000 */
[----:B------:R-:W-:Y:S01]  /*46b0*/  UMOV UR10, UR8 ;  /* 0x00000008000a7c82 */ /* 0x000fe20008000000 */
[----:B------:R-:W-:Y:S01]  /*46c0*/  UIADD3 UR8, UR6, 0x100, URZ ;  /* 0x0000010006087890 */ /* 0x000fe2000fffe03f */
        /* <DEDUP_REMOVED lines=51> */
[----:B------:R-:W-:Y:S02]  /*4a00*/  FMNMX.FTZ R5, R26, R27, !PT ;  /* 0x0000001b1a057209 */ /* 0x000fe40007810000 */
[----:B------:R-:W-:-:S02]  /*4a10*/  FMNMX.FTZ R7, R53, R4, !PT ;  /* 0x0000000435077209 */ /* 0x000fc40007810000 */
[----:B------:R-:W-:Y:S02]  /*4a20*/  FSEL R46, R46, -INF , P1 ;  /* 0xff8000002e2e7808 */ /* 0x000fe40000800000 */
[----:B------:R-:W-:Y:S01]  /*4a30*/  FSEL R47, R47, -INF , P6 ;  /* 0xff8000002f2f7808 */ /* 0x000fe20003000000 */
[----:B------:R-:W2:Y:S01]  /*4a40*/  SHFL.BFLY PT, R4, R7, 0x2, 0x1f ;  /* 0x0c401f0007047f89 */ /* 0x000ea200000e0000 */
[----:B------:R-:W-:Y:S02]  /*4a50*/  FSEL R50, R50, -INF , P5 ;  /* 0xff80000032327808 */ /* 0x000fe40002800000 */
[----:B------:R-:W-:Y:S02]  /*4a60*/  FSEL R51, R51, -INF , P4 ;  /* 0xff80000033337808 */ /* 0x000fe40002000000 */
[----:B------:R-:W-:Y:S02]  /*4a70*/  FSEL R54, R54, -INF , P3 ;  /* 0xff80000036367808 */ /* 0x000fe40001800000 */
[----:B------:R-:W-:-:S02]  /*4a80*/  FSEL R55, R55, -INF , P2 ;  /* 0xff80000037377808 */ /* 0x000fc40001000000 */
[----:B------:R-:W-:Y:S02]  /*4a90*/  ISETP.GE.AND P2, PT, R152, 0x41, PT ;  /* 0x000000419800780c */ /* 0x000fe40003f46270 */
[----:B--2---:R-:W-:Y:S02]  /*4aa0*/  FMNMX.FTZ R8, R7, R4, !PT ;  /* 0x0000000407087209 */ /* 0x004fe40007810000 */
[----:B------:R-:W-:-:S03]  /*4ab0*/  FMNMX.FTZ R4, R30, R5, !PT ;  /* 0x000000051e047209 */ /* 0x000fc60007810000 */
[----:B------:R-:W2:Y:S01]  /*4ac0*/  SHFL.BFLY PT, R9, R8, 0x1, 0x1f ;  /* 0x0c201f0008097f89 */ /* 0x000ea200000e0000 */
[----:B------:R-:W-:-:S04]  /*4ad0*/  FMNMX.FTZ R5, R31, R4, !PT ;  /* 0x000000041f057209 */ /* 0x000fc80007810000 */
[----:B------:R-:W-:-:S04]  /*4ae0*/  FMNMX.FTZ R4, R34, R5, !PT ;  /* 0x0000000522047209 */ /* 0x000fc80007810000 */
[----:B------:R-:W-:-:S04]  /*4af0*/  FMNMX.FTZ R5, R35, R4, !PT ;  /* 0x0000000423057209 */ /* 0x000fc80007810000 */
[----:B01-34-:R-:W-:-:S04]  /*4b00*/  FMNMX.FTZ R6, R38, R5, !PT ;  /* 0x0000000526067209 */ /* 0x01bfc80007810000 */
[----:B------:R-:W-:-:S04]  /*4b10*/  FMNMX.FTZ R5, R39, R6, !PT ;  /* 0x0000000627057209 */ /* 0x000fc80007810000 */
[----:B------:R-:W-:Y:S02]  /*4b20*/  FMNMX.FTZ R6, R42, R5, !PT ;  /* 0x000000052a067209 */ /* 0x000fe40007810000 */
[----:B--2---:R-:W-:Y:S02]  /*4b30*/  FMNMX.FTZ R4, R8, R9, !PT ;  /* 0x0000000908047209 */ /* 0x004fe40007810000 */
        /* <DEDUP_REMOVED lines=11> */
[----:B------:R-:W-:Y:S01]  /*4bf0*/  MUFU.EX2 R6, R24 ;  /* 0x0000001800067308 */ /* 0x000fe20000000800 */
        /* <DEDUP_REMOVED lines=10> */
[--C-:B------:R-:W-:Y:S01]  /*4ca0*/  FFMA.FTZ R21, R45, UR9, -R56.reuse ;  /* 0x000000092d157c23 */ /* 0x100fe20008010838 */
[--C-:B------:R-:W-:Y:S01]  /*4cb0*/  FFMA.FTZ R153, R48, UR9, -R56.reuse ;  /* 0x0000000930997c23 */ /* 0x100fe20008010838 */
[--C-:B------:R-:W-:Y:S01]  /*4cc0*/  FFMA.FTZ R154, R49, UR9, -R56.reuse ;  /* 0x00000009319a7c23 */ /* 0x100fe20008010838 */
[--C-:B------:R-:W-:Y:S01]  /*4cd0*/  FFMA.FTZ R155, R52, UR9, -R56.reuse ;  /* 0x00000009349b7c23 */ /* 0x100fe20008010838 */
[--C-:B------:R-:W-:Y:S01]  /*4ce0*/  FFMA.FTZ R172, R53, UR9, -R56.reuse ;  /* 0x0000000935ac7c23 */ /* 0x100fe20008010838 */
[----:B------:R-:W1:Y:S08]  /*4cf0*/  MUFU.EX2 R7, R7 ;  /* 0x0000000700077308 */ /* 0x000e700000000800 */
[----:B------:R-:W-:Y:S08]  /*4d00*/  MUFU.EX2 R8, R28 ;  /* 0x0000001c00087308 */ /* 0x000ff00000000800 */
[----:B------:R-:W2:Y:S01]  /*4d10*/  MUFU.EX2 R9, R9 ;  /* 0x0000000900097308 */ /* 0x000ea20000000800 */
[----:B-1----:R-:W-:Y:S01]  /*4d20*/  F2FP.BF16.F32.PACK_AB R156, R7, R6 ;  /* 0x00000006079c723e */ /* 0x002fe200000010ff */
[----:B------:R-:W-:Y:S01]  /*4d30*/  FADD.FTZ R7, R6, R7 ;  /* 0x0000000706077221 */ /* 0x000fe20000010000 */
[----:B0-----:R-:W-:Y:S01]  /*4d40*/  FMNMX.FTZ R24, R5, R14, !PT ;  /* 0x0000000e05187209 */ /* 0x001fe20007810000 */
[----:B------:R-:W-:-:S04]  /*4d50*/  FFMA.FTZ R14, R40, UR9, -R56 ;  /* 0x00000009280e7c23 */ /* 0x000fc80008010838 */
[----:B------:R-:W0:Y:S01]  /*4d60*/  SHFL.BFLY PT, R5, R24, 0x1, 0x1f ;  /* 0x0c201f0018057f89 */ /* 0x000e2200000e0000 */
[----:B------:R-:W-:Y:S08]  /*4d70*/  MUFU.EX2 R10, R10 ;  /* 0x0000000a000a7308 */ /* 0x000ff00000000800 */
[----:B------:R-:W1:Y:S01]  /*4d80*/  MUFU.EX2 R11, R11 ;  /* 0x0000000b000b7308 */ /* 0x000e620000000800 */
[----:B--2---:R-:W-:Y:S01]  /*4d90*/  F2FP.BF16.F32.PACK_AB R158, R9, R8 ;  /* 0x00000008099e723e */ /* 0x004fe200000010ff */
[----:B------:R-:W-:-:S04]  /*4da0*/  FADD.FTZ R8, R8, R7 ;  /* 0x0000000708087221 */ /* 0x000fc80000010000 */
[----:B------:R-:W-:Y:S02]  /*4db0*/  FADD.FTZ R9, R9, R8 ;  /* 0x0000000809097221 */ /* 0x000fe40000010000 */
[----:B------:R-:W-:Y:S01]  /*4dc0*/  MUFU.EX2 R12, R12 ;  /* 0x0000000c000c7308 */ /* 0x000fe20000000800 */
[----:B0-----:R-:W-:-:S07]  /*4dd0*/  FMNMX.FTZ R5, R24, R5, !PT ;  /* 0x0000000518057209 */ /* 0x001fce0007810000 */
[----:B------:R-:W0:Y:S01]  /*4de0*/  MUFU.EX2 R13, R13 ;  /* 0x0000000d000d7308 */ /* 0x000e220000000800 */
[----:B-1----:R-:W-:Y:S01]  /*4df0*/  F2FP.BF16.F32.PACK_AB R160, R11, R10 ;  /* 0x0000000a0ba0723e */ /* 0x002fe200000010ff */
[----:B------:R-:W-:Y:S01]  /*4e00*/  FADD.FTZ R10, R10, R9 ;  /* 0x000000090a0a7221 */ /* 0x000fe20000010000 */
[C---:B------:R-:W-:Y:S01]  /*4e10*/  FSETP.NEU.FTZ.AND P1, PT, R5.reuse, -INF , PT ;  /* 0xff8000000500780b */ /* 0x040fe20003f3d000 */
[----:B------:R-:W-:Y:S02]  /*4e20*/  FMUL.FTZ R24, R5, UR9 ;  /* 0x0000000905187c20 */ /* 0x000fe40008410000 */
[----:B------:R-:W-:Y:S02]  /*4e30*/  FADD.FTZ R11, R11, R10 ;  /* 0x0000000a0b0b7221 */ /* 0x000fe40000010000 */
[----:B------:R-:W-:Y:S01]  /*4e40*/  MUFU.EX2 R14, R14 ;  /* 0x0000000e000e7308 */ /* 0x000fe20000000800 */
[----:B------:R-:W-:Y:S02]  /*4e50*/  FSEL R25, R24, RZ, P1 ;  /* 0x000000ff18197208 */ /* 0x000fe40000800000 */
        /* <DEDUP_REMOVED lines=11> */
[----:B------:R-:W-:Y:S01]  /*4f10*/  @!P1 IADD3 R24, R3, 0x38840, RZ ;  /* 0x0003884003189810 */ /* 0x000fe20007ffe0ff */
[--C-:B------:R-:W-:Y:S01]  /*4f20*/  FFMA.FTZ R46, R46, UR9, -R25.reuse ;  /* 0x000000092e2e7c23 */ /* 0x100fe20008010819 */
[--C-:B------:R-:W-:Y:S01]  /*4f30*/  FFMA.FTZ R47, R47, UR9, -R25.reuse ;  /* 0x000000092f2f7c23 */ /* 0x100fe20008010819 */
[--C-:B------:R-:W-:Y:S01]  /*4f40*/  FFMA.FTZ R50, R50, UR9, -R25.reuse ;  /* 0x0000000932327c23 */ /* 0x100fe20008010819 */
[----:B------:R-:W-:Y:S01]  /*4f50*/  @!P1 PRMT R24, RZ, 0x654, R24 ;  /* 0x00000654ff189816 */ /* 0x000fe20000000018 */
[--C-:B------:R-:W-:Y:S01]  /*4f60*/  FFMA.FTZ R51, R51, UR9, -R25.reuse ;  /* 0x0000000933337c23 */ /* 0x100fe20008010819 */
[--C-:B------:R-:W-:Y:S01]  /*4f70*/  FFMA.FTZ R54, R54, UR9, -R25.reuse ;  /* 0x0000000936367c23 */ /* 0x100fe20008010819 */
[----:B------:R-:W-:Y:S01]  /*4f80*/  FFMA.FTZ R25, R55, UR9, -R25 ;  /* 0x0000000937197c23 */ /* 0x000fe20008010819 */
[----:B------:R1:W-:Y:S01]  /*4f90*/  @!P1 SYNCS.ARRIVE.TRANS64.RED.A1T0 RZ, [R24+URZ], RZ ;  /* 0x000000ff18ff99a7 */ /* 0x0003e2000810043f */
[----:B------:R-:W-:Y:S01]  /*4fa0*/  MUFU.EX2 R173, R26 ;  /* 0x0000001a00ad7308 */ /* 0x000fe20000000800 */
[----:B0-----:R-:W-:Y:S01]  /*4fb0*/  F2FP.BF16.F32.PACK_AB R162, R13, R12 ;  /* 0x0000000c0da2723e */ /* 0x001fe200000010ff */
[----:B------:R-:W-:Y:S01]  /*4fc0*/  FADD.FTZ R12, R12, R11 ;  /* 0x0000000b0c0c7221 */ /* 0x000fe20000010000 */
[----:B------:R-:W-:-:S03]  /*4fd0*/  @!P1 VIADD R3, R3, 0x38860 ;  /* 0x0003886003039836 */ /* 0x000fc60000000000 */
[----:B------:R-:W-:Y:S02]  /*4fe0*/  FADD.FTZ R13, R13, R12 ;  /* 0x0000000c0d0d7221 */ /* 0x000fe40000010000 */
[----:B------:R-:W0:Y:S01]  /*4ff0*/  MUFU.EX2 R176, R27 ;  /* 0x0000001b00b07308 */ /* 0x000e220000000800 */
[----:B------:R-:W-:-:S07]  /*5000*/  @!P1 PRMT R3, RZ, 0x654, R3 ;  /* 0x00000654ff039816 */ /* 0x000fce0000000003 */
[----:B------:R-:W-:Y:S08]  /*5010*/  MUFU.EX2 R175, R30 ;  /* 0x0000001e00af7308 */ /* 0x000ff00000000800 */
[----:B------:R-:W2:Y:S01]  /*5020*/  MUFU.EX2 R178, R31 ;  /* 0x0000001f00b27308 */ /* 0x000ea20000000800 */
[----:B0-----:R-:W-:Y:S01]  /*5030*/  F2FP.BF16.F32.PACK_AB R157, R176, R173 ;  /* 0x000000adb09d723e */ /* 0x001fe200000010ff */
[----:B------:R-:W-:-:S06]  /*5040*/  FADD.FTZ R176, R173, R176 ;  /* 0x000000b0adb07221 */ /* 0x000fcc0000010000 */
[----:B------:R-:W-:Y:S08]  /*5050*/  MUFU.EX2 R177, R34 ;  /* 0x0000002200b17308 */ /* 0x000ff00000000800 */
[----:B------:R-:W0:Y:S01]  /*5060*/  MUFU.EX2 R180, R35 ;  /* 0x0000002300b47308 */ /* 0x000e220000000800 */
[----:B--2---:R-:W-:Y:S01]  /*5070*/  F2FP.BF16.F32.PACK_AB R159, R178, R175 ;  /* 0x000000afb29f723e */ /* 0x004fe200000010ff */
[----:B------:R-:W-:Y:S01]  /*5080*/  BAR.SYNC.DEFER_BLOCKING 0xf, 0x100 ;  /* 0x03c4000000007b1d */ /* 0x000fe20000010000 */
[----:B------:R-:W-:-:S04]  /*5090*/  FADD.FTZ R175, R175, R176 ;  /* 0x000000b0afaf7221 */ /* 0x000fc80000010000 */
[----:B------:R-:W-:Y:S01]  /*50a0*/  FADD.FTZ R178, R178, R175 ;  /* 0x000000afb2b27221 */ /* 0x000fe20000010000 */
[----:B------:R-:W-:Y:S08]  /*50b0*/  MUFU.EX2 R179, R38 ;  /* 0x0000002600b37308 */ /* 0x000ff00000000800 */
[----:B------:R-:W2:Y:S01]  /*50c0*/  MUFU.EX2 R182, R39 ;  /* 0x0000002700b67308 */ /* 0x000ea20000000800 */
[----:B0-----:R-:W-:Y:S01]  /*50d0*/  F2FP.BF16.F32.PACK_AB R161, R180, R177 ;  /* 0x000000b1b4a1723e */ /* 0x001fe200000010ff */
[----:B------:R-:W-:-:S04]  /*50e0*/  FADD.FTZ R177, R177, R178 ;  /* 0x000000b2b1b17221 */ /* 0x000fc80000010000 */
[----:B------:R-:W-:Y:S02]  /*50f0*/  FADD.FTZ R180, R180, R177 ;  /* 0x000000b1b4b47221 */ /* 0x000fe40000010000 */
[----:B------:R-:W0:Y:S01]  /*5100*/  MUFU.EX2 R15, R15 ;  /* 0x0000000f000f7308 */ /* 0x000e220000000800 */
[----:B------:R3:W-:Y:S07]  /*5110*/  STSM.16.M88.4 [R184+0x36400], R156 ;  /* 0x0364009cb8007844 */ /* 0x0007ee0000000200 */
[----:B------:R-:W-:Y:S01]  /*5120*/  MUFU.EX2 R20, R20 ;  /* 0x0000001400147308 */ /* 0x000fe20000000800 */
[----:B--2---:R-:W-:Y:S01]  /*5130*/  F2FP.BF16.F32.PACK_AB R163, R182, R179 ;  /* 0x000000b3b6a3723e */ /* 0x004fe200000010ff */
[----:B------:R-:W-:-:S04]  /*5140*/  FADD.FTZ R179, R179, R180 ;  /* 0x000000b4b3b37221 */ /* 0x000fc80000010000 */
[----:B------:R3:W-:Y:S01]  /*5150*/  STSM.16.M88.4 [R187], R160 ;  /* 0x000000a0bb007844 */ /* 0x0007e20000000200 */
[----:B------:R-:W-:Y:S01]  /*5160*/  FADD.FTZ R182, R182, R179 ;  /* 0x000000b3b6b67221 */ /* 0x000fe20000010000 */
[----:B------:R-:W2:Y:S01]  /*5170*/  MUFU.EX2 R21, R21 ;  /* 0x0000001500157308 */ /* 0x000ea20000000800 */
[----:B0-----:R-:W-:Y:S01]  /*5180*/  F2FP.BF16.F32.PACK_AB R164, R15, R14 ;  /* 0x0000000e0fa4723e */ /* 0x001fe200000010ff */
[----:B------:R-:W-:-:S04]  /*5190*/  FADD.FTZ R14, R14, R13 ;  /* 0x0000000d0e0e7221 */ /* 0x000fc80000010000 */
[----:B------:R-:W-:Y:S02]  /*51a0*/  FADD.FTZ R15, R15, R14 ;  /* 0x0000000e0f0f7221 */ /* 0x000fe40000010000 */
[----:B------:R-:W-:Y:S08]  /*51b0*/  MUFU.EX2 R181, R42 ;  /* 0x0000002a00b57308 */ /* 0x000ff00000000800 */
[----:B------:R-:W0:Y:S01]  /*51c0*/  MUFU.EX2 R192, R43 ;  /* 0x0000002b00c07308 */ /* 0x000e220000000800 */
[----:B--2---:R-:W-:Y:S01]  /*51d0*/  F2FP.BF16.F32.PACK_AB R166, R21, R20 ;  /* 0x0000001415a6723e */ /* 0x004fe200000010ff */
[----:B------:R-:W-:-:S04]  /*51e0*/  FADD.FTZ R20, R20, R15 ;  /* 0x0000000f14147221 */ /* 0x000fc80000010000 */
[----:B------:R-:W-:Y:S02]  /*51f0*/  FADD.FTZ R20, R21, R20 ;  /* 0x0000001415147221 */ /* 0x000fe40000010000 */
[----:B------:R-:W-:Y:S08]  /*5200*/  MUFU.EX2 R183, R46 ;  /* 0x0000002e00b77308 */ /* 0x000ff00000000800 */
        /* <DEDUP_REMOVED lines=8> */
[----:B------:R3:W-:Y:S01]  /*5290*/  STSM.16.M88.4 [R185], R164 ;  /* 0x000000a4b9007844 */ /* 0x0007e20000000200 */
[----:B------:R-:W-:Y:S01]  /*52a0*/  FADD.FTZ R194, R194, R183 ;  /* 0x000000b7c2c27221 */ /* 0x000fe20000010000 */
[----:B------:R-:W-:Y:S08]  /*52b0*/  MUFU.EX2 R155, R155 ;  /* 0x0000009b009b7308 */ /* 0x000ff00000000800 */
[----:B------:R-:W2:Y:S01]  /*52c0*/  MUFU.EX2 R172, R172 ;  /* 0x000000ac00ac7308 */ /* 0x000ea20000000800 */
[----:B0-----:R-:W-:Y:S01]  /*52d0*/  F2FP.BF16.F32.PACK_AB R168, R154, R153 ;  /* 0x000000999aa8723e */ /* 0x001fe200000010ff */
[----:B------:R-:W-:-:S04]  /*52e0*/  FADD.FTZ R153, R153, R20 ;  /* 0x0000001499997221 */ /* 0x000fc80000010000 */
[----:B------:R-:W-:Y:S02]  /*52f0*/  FADD.FTZ R154, R154, R153 ;  /* 0x000000999a9a7221 */ /* 0x000fe40000010000 */
[----:B------:R-:W-:Y:S08]  /*5300*/  MUFU.EX2 R193, R50 ;  /* 0x0000003200c17308 */ /* 0x000ff00000000800 */
[----:B------:R-:W0:Y:S01]  /*5310*/  MUFU.EX2 R196, R51 ;  /* 0x0000003300c47308 */ /* 0x000e220000000800 */
[----:B--2---:R-:W-:-:S07]  /*5320*/  F2FP.BF16.F32.PACK_AB R170, R172, R155 ;  /* 0x0000009bacaa723e */ /* 0x004fce00000010ff */
[----:B------:R-:W-:Y:S08]  /*5330*/  MUFU.EX2 R195, R54 ;  /* 0x0000003600c37308 */ /* 0x000ff00000000800 */
[----:B------:R-:W2:Y:S01]  /*5340*/  MUFU.EX2 R198, R25 ;  /* 0x0000001900c67308 */ /* 0x000ea20000000800 */
[----:B0-----:R-:W-:Y:S01]  /*5350*/  F2FP.BF16.F32.PACK_AB R169, R196, R193 ;  /* 0x000000c1c4a9723e */ /* 0x001fe200000010ff */
[----:B------:R-:W-:-:S04]  /*5360*/  FADD.FTZ R193, R193, R194 ;  /* 0x000000c2c1c17221 */ /* 0x000fc80000010000 */
[----:B------:R-:W-:Y:S01]  /*5370*/  FADD.FTZ R196, R196, R193 ;  /* 0x000000c1c4c47221 */ /* 0x000fe20000010000 */
[----:B--2---:R-:W-:-:S03]  /*5380*/  F2FP.BF16.F32.PACK_AB R171, R198, R195 ;  /* 0x000000c3c6ab723e */ /* 0x004fc600000010ff */
[----:B------:R-:W-:Y:S02]  /*5390*/  FADD.FTZ R195, R195, R196 ;  /* 0x000000c4c3c37221 */ /* 0x000fe40000010000 */
[----:B------:R3:W-:Y:S01]  /*53a0*/  STSM.16.M88.4 [R186], R168 ;  /* 0x000000a8ba007844 */ /* 0x0007e20000000200 */
[----:B-1----:R-:W-:Y:S01]  /*53b0*/  WARPGROUP.ARRIVE ;  /* 0x00000000000079c5 */ /* 0x002fe20000000000 */
[----:B------:R-:W-:-:S05]  /*53c0*/  FADD.FTZ R6, R198, R195 ;  /* 0x000000c3c6067221 */ /* 0x000fca0000010000 */
[----:B------:R-:W-:Y:S01]  /*53d0*/  HGMMA.64x256x16.F32.BF16 R24, R156, gdesc[UR4].tnspB, RZ, !UPT, gsb0 ;  /* 0x43e000049c187df0 */ /* 0x000fe2000c0018ff */
[----:B------:R-:W-:Y:S01]  /*53e0*/  UIADD3 UR6, UR6, 0x180, URZ ;  /* 0x0000018006067890 */ /* 0x000fe2000fffe03f */
[----:B------:R-:W-:Y:S01]  /*53f0*/  UMOV UR7, 0x40000040 ;  /* 0x4000004000077882 */ /* 0x000fe20000000000 */
[----:B------:R-:W-:Y:S02]  /*5400*/  WARPGROUP.DEPBAR.LE gsb0, 0x0 ;  /* 0x00008000000079c5 */ /* 0x000fe40000010000 */
[----:B------:R-:W-:-:S15]  /*5410*/  WARPGROUP.ARRIVE ;  /* 0x00000000000079c5 */ /* 0x000fde0000000000 */
[----:B------:R-:W-:-:S08]  /*5420*/  NOP ;  /* 0x0000000000007918 */ /* 0x000fd00000000000 */
        /* <DEDUP_REMOVED lines=20> */
[----:B------:R0:W-:Y:S02]  /*5570*/  @!P1 SYNCS.ARRIVE.TRANS64.RED.A1T0 RZ, [R3+URZ], RZ ;  /* 0x000000ff03ff99a7 */ /* 0x0001e4000810043f */
[----:B0-----:R-:W-:-:S04]  /*5580*/  FADD.FTZ R3, R155, R154 ;  /* 0x0000009a9b037221 */ /* 0x001fc80000010000 */
[----:B------:R-:W-:Y:S01]  /*5590*/  FADD.FTZ R3, R172, R3 ;  /* 0x00000003ac037221 */ /* 0x000fe20000010000 */
[----:B---3--:R-:W-:Y:S06]  /*55a0*/  @!P2 BRA `(.L_x_3457) ;  /* 0x0000002800a4a947 */ /* 0x008fec0003800000 */
[----:B------:R-:W-:Y:S01]  /*55b0*/  VIADD R7, R174, 0xfffffffe ;  /* 0xfffffffeae077836 */ /* 0x000fe20000000000 */
[----:B------:R-:W-:Y:S01]  /*55c0*/  UMOV UR7, UR36 ;  /* 0x0000002400077c82 */ /* 0x000fe20008000000 */
[----:B------:R-:W-:Y:S02]  /*55d0*/  IMAD.MOV.U32 R11, RZ, RZ, R5 ;  /* 0x000000ffff0b7224 */ /* 0x000fe400078e0005 */
[----:B------:R-:W-:-:S07]  /*55e0*/  IMAD.MOV.U32 R9, RZ, RZ, R4 ;  /* 0x000000ffff097224 */ /* 0x000fce00078e0004 */
.L_x_3466:
[----:B------:R-:W-:Y:S01]  /*55f0*/  UIADD3 UR14, UR7, 0x1, URZ ;  /* 0x00000001070e7890 */ /* 0x000fe2000fffe03f */
[C---:B------:R-:W-:Y:S01]  /*5600*/  ISETP.GT.AND P2, PT, R7.reuse, RZ, PT ;  /* 0x000000ff0700720c */ /* 0x040fe20003f44270 */
[----:B------:R-:W-:Y:S02]  /*5610*/  VIADD R7, R7, 0xffffffff ;  /* 0xffffffff07077836 */ /* 0x000fe40000000000 */
[----:B------:R-:W-:-:S04]  /*5620*/  UISETP.NE.AND UP0, UPT, UR14, 0x2, UPT ;  /* 0x000000020e00788c */ /* 0x000fc8000bf05270 */
[----:B------:R-:W-:Y:S02]  /*5630*/  USEL UR14, UR14, URZ, UP0 ;  /* 0x0000003f0e0e7287 */ /* 0x000fe40008000000 */
[----:B------:R-:W-:-:S05]  /*5640*/  USEL UR6, URZ, 0x1, UP0 ;  /* 0x000000013f067887 */ /* 0x000fca0008000000 */
[----:B------:R-:W-:Y:S01]  /*5650*/  UMOV UR36, UR14 ;  /* 0x0000000e00247c82 */ /* 0x000fe20008000000 */
[----:B------:R-:W-:Y:S01]  /*5660*/  LOP3.LUT R2, R2, UR6, RZ, 0x3c, !PT ;  /* 0x0000000602027c12 */ /* 0x000fe2000f8e3cff */
[----:B------:R-:W-:Y:S06]  /*5670*/  @P0 BRA `(.L_x_3458) ;  /* 0x0000000000040947 */ /* 0x000fec0003800000 */
[----:B------:R-:W-:Y:S01]  /*5680*/  BPT.TRAP 0x1 ;  /* 0x000000040000795c */ /* 0x000fe20000300000 */
.L_x_3458:
[----:B------:R-:W-:Y:S01]  /*5690*/  ULEA UR6, UR36, UR37, 0x3 ;  /* 0x0000002524067291 */ /* 0x000fe2000f8e183f */
[----:B------:R-:W-:-:S08]  /*56a0*/  SHF.L.U32 R4, R2, 0x1f, RZ ;  /* 0x0000001f02047819 */ /* 0x000fd000000006ff */
[----:B------:R0:W1:Y:S01]  /*56b0*/  SYNCS.PHASECHK.TRANS64.TRYWAIT P3, [UR6+0x38830], R4 ;  /* 0x03883004ff0075a7 */ /* 0x0000620008060146 */
[----:B------:R-:W-:Y:S05]  /*56c0*/  @P0 BRA `(.L_x_3459) ;  /* 0x0000000000040947 */ /* 0x000fea0003800000 */
[----:B------:R-:W-:Y:S01]  /*56d0*/  BPT.TRAP 0x1 ;  /* 0x000000040000795c */ /* 0x000fe20000300000 */
.L_x_3459:
[----:B-1----:R-:W-:Y:S05]  /*56e0*/  @P3 BRA `(.L_x_3460) ;  /* 0x0000000000083947 */ /* 0x002fea0003800000 */
[----:B------:R-:W1:Y:S02]  /*56f0*/  SYNCS.PHASECHK.TRANS64.TRYWAIT P3, [UR6+0x38830], R4 ;  /* 0x03883004ff0075a7 */ /* 0x000e640008060146 */
[----:B-1----:R-:W-:Y:S05]  /*5700*/  @!P3 BRA `(.L_x_3461) ;  /* 0x000000ac00e4b947 */ /* 0x002fea0003800000 */
.L_x_3460:
[----:B------:R-:W-:Y:S01]  /*5710*/  R2UR UR18, R0 ;  /* 0x00000000001272ca */ /* 0x000fe200000e0000 */
[----:B------:R-:W-:Y:S01]  /*5720*/  UIADD3 UR8, UR37, 0x20400, URZ ;  /* 0x0002040025087890 */ /* 0x000fe2000fffe03f */
[----:B------:R-:W-:Y:S01]  /*5730*/  WARPGROUP.ARRIVE ;  /* 0x00000000000079c5 */ /* 0x000fe20000000000 */
[----:B------:R-:W-:Y:S01]  /*5740*/  UMOV UR11, 0x40000040 ;  /* 0x40000040000b7882 */ /* 0x000fe20000000000 */
[----:B------:R-:W-:Y:S01]  /*5750*/  UMOV UR9, 0x40000040 ;  /* 0x4000004000097882 */ /* 0x000fe20000000000 */
[----:B------:R-:W-:-:S04]  /*5760*/  USHF.R.U32.HI UR8, URZ, 0x4, UR8 ;  /* 0x000000043f087899 */ /* 0x000fc80008011608 */
[----:B------:R-:W-:-:S04]  /*5770*/  ULOP3.LUT UR8, UR8, 0x3fff, URZ, 0xc0, !UPT ;  /* 0x00003fff08087892 */ /* 0x000fc8000f8ec03f */
[----:B------:R-:W-:Y:S02]  /*5780*/  ULEA UR18, UR36, UR18, 0x9 ;  /* 0x0000001224127291 */ /* 0x000fe4000f8e483f */
[----:B------:R-:W-:-:S05]  /*5790*/  ULOP3.LUT UR8, UR8, 0x10000, URZ, 0xfc, !UPT ;  /* 0x0001000008087892 */ /* 0x000fca000f8efc3f */
[----:B------:R-:W-:-:S04]  /*57a0*/  UMOV UR10, UR18 ;  /* 0x00000012000a7c82 */ /* 0x000fc80008000000 */
[----:B------:R-:W-:Y:S01]  /*57b0*/  HGMMA.64x64x16.F32.BF16 R152, gdesc[UR8], RZ, !UPT, gsb0 ;  /* 0x00e00000089879f0 */ /* 0x000fe2000c0018ff */
[----:B------:R-:W-:Y:S01]  /*57c0*/  UIADD3 UR10, UR18, 0x2, URZ ;  /* 0x00000002120a7890 */ /* 0x000fe2000fffe03f */
[----:B------:R-:W-:Y:S01]  /*57d0*/  UMOV UR8, UR12 ;  /* 0x0000000c00087c82 */ /* 0x000fe20008000000 */
[----:B------:R-:W-:Y:S01]  /*57e0*/  UMOV UR9, UR13 ;  /* 0x0000000d00097c82 */ /* 0x000fe20008000000 */
[----:B------:R-:W-:Y:S01]  /*57f0*/  UMOV UR11, 0x40000040 ;  /* 0x40000040000b7882 */ /* 0x000fe20000000000 */
[----:B------:R-:W-:Y:S02]  /*5800*/  WARPGROUP.DEPBAR.LE gsb0, 0x0 ;  /* 0x00008000000079c5 */ /* 0x000fe40000010000 */
[----:B------:R-:W-:-:S06]  /*5810*/  WARPGROUP.ARRIVE ;  /* 0x00000000000079c5 */ /* 0x000fcc0000000000 */
[----:B------:R-:W-:Y:S01]  /*5820*/  HGMMA.64x64x16.F32.BF16 R152, gdesc[UR8], R152, gsb0 ;  /* 0x00e00000089879f0 */ /* 0x000fe20008001898 */
        /* <DEDUP_REMOVED lines=15> */
[----:B------:R-:W-:Y:S05]  /*5920*/  @P0 BRA `(.L_x_3462) ;  /* 0x0000000000040947 */ /* 0x000fea0003800000 */
[----:B------:R-:W-:Y:S01]  /*5930*/  BPT.TRAP 0x1 ;  /* 0x000000040000795c */ /* 0x000fe20000300000 */
.L_x_3462:
[----:B------:R2:W3:Y:S01]  /*5940*/  SYNCS.PHASECHK.TRANS64.TRYWAIT P3, [UR6+0x38850], R4 ;  /* 0x03885004ff0075a7 */ /* 0x0004e20008060146 */
[----:B------:R-:W-:Y:S05]  /*5950*/  @P0 BRA `(.L_x_3463) ;  /* 0x0000000000040947 */ /* 0x000fea0003800000 */
[----:B------:R-:W-:Y:S01]  /*5960*/  BPT.TRAP 0x1 ;  /* 0x000000040000795c */ /* 0x000fe20000300000 */
.L_x_3463:
[----:B---3--:R-:W-:Y:S05]  /*5970*/  @P3 BRA `(.L_x_3464) ;  /* 0x0000000000083947 */ /* 0x008fea0003800000 */
[----:B------:R-:W3:Y:S02]  /*5980*/  SYNCS.PHASECHK.TRANS64.TRYWAIT P3, [UR6+0x38850], R4 ;  /* 0x03885004ff0075a7 */ /* 0x000ee40008060146 */
[----:B---3--:R-:W-:Y:S05]  /*5990*/  @!P3 BRA `(.L_x_3465) ;  /* 0x000000ac0058b947 */ /* 0x008fea0003800000 */
.L_x_3464:
[----:B------:R-:W-:Y:S01]  /*59a0*/  UIADD3 UR8, UR37, 0x26400, URZ ;  /* 0x0002640025087890 */ /* 0x000fe2000fffe03f */
[----:B------:R-:W-:Y:S01]  /*59b0*/  WARPGROUP.ARRIVE ;  /* 0x00000000000079c5 */ /* 0x000fe20000000000 */
[----:B------:R-:W-:-:S05]  /*59c0*/  UIADD3 UR11, UR5, 0x4, URZ ;  /* 0x00000004050b7890 */ /* 0x000fca000fffe03f */
[----:B-1----:R-:W1:Y:S01]  /*59d0*/  S2R R5, SR_TID.X ;  /* 0x0000000000057919 */ /* 0x002e620000002100 */
[----:B------:R-:W-:Y:S01]  /*59e0*/  USHF.R.U32.HI UR8, URZ, 0x4, UR8 ;  /* 0x000000043f087899 */ /* 0x000fe20008011608 */
[----:B------:R-:W-:Y:S01]  /*59f0*/  IMAD.U32 R200, RZ, RZ, UR6 ;  /* 0x00000006ffc87e24 */ /* 0x000fe2000f8e00ff */
[----:B------:R-:W-:Y:S02]  /*5a00*/  UIADD3 UR9, UR5, 0x200, URZ ;  /* 0x0000020005097890 */ /* 0x000fe4000fffe03f */
[----:B------:R-:W-:Y:S02]  /*5a10*/  ULOP3.LUT UR18, UR8, 0x3fff, URZ, 0xc0, !UPT ;  /* 0x00003fff08127892 */ /* 0x000fe4000f8ec03f */
[----:B------:R-:W-:Y:S02]  /*5a20*/  UIADD3 UR10, UR5, 0x6, URZ ;  /* 0x00000006050a7890 */ /* 0x000fe4000fffe03f */
[----:B------:R-:W-:Y:S02]  /*5a30*/  ULEA UR8, UR14, UR4, 0xc ;  /* 0x000000040e087291 */ /* 0x000fe4000f8e603f */
[----:B------:R-:W-:Y:S01]  /*5a40*/  ULOP3.LUT UR5, UR18, 0x10000, URZ, 0xfc, !UPT ;  /* 0x0001000012057892 */ /* 0x000fe2000f8efc3f */
[----:B------:R-:W-:Y:S01]  /*5a50*/  UMOV UR27, 0x40000040 ;  /* 0x40000040001b7882 */ /* 0x000fe20000000000 */
[----:B------:R-:W-:Y:S01]  /*5a60*/  UMOV UR25, 0x40000040 ;  /* 0x4000004000197882 */ /* 0x000fe20000000000 */
[----:B------:R-:W-:-:S02]  /*5a70*/  UIADD3 UR18, UR8, 0x800, URZ ;  /* 0x0000080008127890 */ /* 0x000fc4000fffe03f */
[----:B------:R-:W-:Y:S02]  /*5a80*/  UMOV UR26, UR8 ;  /* 0x00000008001a7c82 */ /* 0x000fe40008000000 */
[----:B------:R-:W-:Y:S01]  /*5a90*/  UMOV UR24, UR5 ;  /* 0x0000000500187c82 */ /* 0x000fe20008000000 */
[----:B------:R-:W-:Y:S01]  /*5aa0*/  UIADD3 UR19, UR5, 0x800, URZ ;  /* 0x0000080005137890 */ /* 0x000fe2000fffe03f */
[----:B------:R-:W-:Y:S01]  /*5ab0*/  HGMMA.64x64x16.F32.BF16 R152, gdesc[UR24], R152, gsb0 ;  /* 0x00e00000189879f0 */ /* 0x000fe20008001898 */
[----:B------:R-:W-:Y:S02]  /*5ac0*/  UIADD3 UR26, UR8, 0x2, URZ ;  /* 0x00000002081a7890 */ /* 0x000fe4000fffe03f */
[----:B------:R-:W-:Y:S01]  /*5ad0*/  UIADD3 UR24, UR5, 0x2, URZ ;  /* 0x0000000205187890 */ /* 0x000fe2000fffe03f */
[----:B------:R-:W-:Y:S01]  /*5ae0*/  UMOV UR27, 0x40000040 ;  /* 0x40000040001b7882 */ /* 0x000fe20000000000 */
[----:B------:R-:W-:Y:S01]  /*5af0*/  UMOV UR25, 0x40000040 ;  /* 0x4000004000197882 */ /* 0x000fe20000000000 */
[----:B------:R-:W-:Y:S01]  /*5b00*/  ULEA UR6, UR14, UR15, 0xc ;  /* 0x0000000f0e067291 */ /* 0x000fe2000f8e603f */
[----:B-1----:R-:W-:-:S05]  /*5b10*/  SHF.R.U32.HI R5, RZ, 0x7, R5 ;  /* 0x00000007ff057819 */ /* 0x002fca0000011605 */
[----:B0-2---:R-:W0:Y:S01]  /*5b20*/  SHFL.IDX PT, R4, R5, RZ, 0x1f ;  /* 0x00001fff05047589 */ /* 0x005e2200000e0000 */
[----:B------:R-:W-:Y:S02]  /*5b30*/  WARPGROUP.DEPBAR.LE gsb0, 0x0 ;  /* 0x00008000000079c5 */ /* 0x000fe40000010000 */
[----:B------:R-:W-:-:S06]  /*5b40*/  WARPGROUP.ARRIVE ;  /* 0x00000000000079c5 */ /* 0x000fcc0000000000 */
[----:B------:R-:W-:Y:S01]  /*5b50*/  HGMMA.64x64x16.F32.BF16 R152, gdesc[UR24], R152, gsb0 ;  /* 0x00e00000189879f0 */ /* 0x000fe20008001898 */
[----:B------:R-:W-:Y:S01]  /*5b60*/  UIADD3 UR26, UR8, 0x4, URZ ;  /* 0x00000004081a7890 */ /* 0x000fe2000fffe03f */
[----:B------:R-:W-:Y:S01]  /*5b70*/  UMOV UR24, UR11 ;  /* 0x0000000b00187c82 */ /* 0x000fe20008000000 */
[----:B------:R-:W-:Y:S01]  /*5b80*/  UMOV UR25, 0x40000040 ;  /* 0x4000004000197882 */ /* 0x000fe20000000000 */
[----:B------:R-:W-:Y:S01]  /*5b90*/  UMOV UR27, 0x40000040 ;  /* 0x40000040001b7882 */ /* 0x000fe20000000000 */
[----:B------:R-:W-:Y:S01]  /*5ba0*/  UMOV UR11, 0x4 ;  /* 0x00000004000b7882 */ /* 0x000fe20000000000 */
[----:B------:R-:W-:Y:S02]  /*5bb0*/  WARPGROUP.DEPBAR.LE gsb0, 0x0 ;  /* 0x00008000000079c5 */ /* 0x000fe40000010000 */
[----:B------:R-:W-:-:S06]  /*5bc0*/  WARPGROUP.ARRIVE ;  /* 0x00000000000079c5 */ /* 0x000fcc0000000000 */
[----:B------:R-:W-:Y:S01]  /*5bd0*/  HGMMA.64x64x16.F32.BF16 R152, gdesc[UR24], R152, gsb0 ;  /* 0x00e00000189879f0 */ /* 0x000fe20008001898 */
[----:B------:R-:W-:Y:S01]  /*5be0*/  UIADD3 UR26, UR8, 0x6, URZ ;  /* 0x00000006081a7890 */ /* 0x000fe2000fffe03f */
[----:B------:R-:W-:Y:S01]  /*5bf0*/  UMOV UR24, UR10 ;  /* 0x0000000a00187c82 */ /* 0x000fe20008000000 */
        /* <DEDUP_REMOVED lines=9> */
[----:B0-----:R-:W-:-:S13]  /*5c90*/  R2UR UR9, R4 ;  /* 0x00000000040972ca */ /* 0x001fda00000e0000 */
[----:B------:R-:W-:-:S04]  /*5ca0*/  UISETP.GT.AND UP0, UPT, UR9, 0x7f, UPT ;  /* 0x0000007f0900788c */ /* 0x000fc8000bf04270 */
[----:B------:R-:W-:Y:S02]  /*5cb0*/  USEL UR9, URZ, 0x2, !UP0 ;  /* 0x000000023f097887 */ /* 0x000fe4000c000000 */
[----:B------:R-:W-:Y:S02]  /*5cc0*/  USEL UR10, UR11, 0x2, UP0 ;  /* 0x000000020b0a7887 */ /* 0x000fe40008000000 */
[----:B------:R-:W-:Y:S01]  /*5cd0*/  USEL UR11, UR11, 0x6, !UP0 ;  /* 0x000000060b0b7887 */ /* 0x000fe2000c000000 */
        /* <DEDUP_REMOVED lines=212> */
[----:B------:R-:W-:Y:S02]  /*6a20*/  UIADD3 UR11, UR9, UR10, UR5 ;  /* 0x0000000a090b7290 */ /* 0x000fe4000fffe005 */
[----:B------:R-:W-:-:S03]  /*6a30*/  UIADD3 UR10, UR9, UR10, UR8 ;  /* 0x0000000a090a7290 */ /* 0x000fc6000fffe008 */
[----:B------:R-:W-:Y:S02]  /*6a40*/  UMOV UR9, 0x40000040 ;  /* 0x4000004000097882 */ /* 0x000fe40000000000 */
[----:B------:R-:W-:Y:S01]  /*6a50*/  UMOV UR8, UR11 ;  /* 0x0000000b00087c82 */ /* 0x000fe20008000000 */
[----:B------:R-:W-:Y:S01]  /*6a60*/  UMOV UR11, 0x40000040 ;  /* 0x40000040000b7882 */ /* 0x000fe20000000000 */
[----:B------:R-:W-:Y:S02]  /*6a70*/  WARPGROUP.DEPBAR.LE gsb0, 0x0 ;  /* 0x00008000000079c5 */ /* 0x000fe40000010000 */
[----:B------:R-:W-:-:S06]  /*6a80*/  WARPGROUP.ARRIVE ;  /* 0x00000000000079c5 */ /* 0x000fcc0000000000 */
[----:B------:R-:W-:Y:S03]  /*6a90*/  HGMMA.64x64x16.F32.BF16 R152, gdesc[UR24], R152, gsb0 ;  /* 0x00e00000189879f0 */ /* 0x000fe60008001898 */
        /* <DEDUP_REMOVED lines=38> */
[C---:B------:R-:W-:Y:S01]  /*6d00*/  FADD.FTZ R9, -R4.reuse, R9 ;  /* 0x0000000904097221 */ /* 0x040fe20000010100 */
[----:B------:R-:W-:Y:S01]  /*6d10*/  FMNMX.FTZ R5, R171, R10, !PT ;  /* 0x0000000aab057209 */ /* 0x000fe20007810000 */
[----:B------:R-:W-:Y:S02]  /*6d20*/  FMUL.FTZ R192, R4, UR9 ;  /* 0x0000000904c07c20 */ /* 0x000fe40008410000 */
[----:B------:R-:W-:Y:S01]  /*6d30*/  FMUL.FTZ R13, R9, UR9 ;  /* 0x00000009090d7c20 */ /* 0x000fe20008410000 */
[----:B------:R-:W-:Y:S01]  /*6d40*/  FMNMX.FTZ R10, R174, R5, !PT ;  /* 0x00000005ae0a7209 */ /* 0x000fe20007810000 */
[--C-:B------:R-:W-:Y:S01]  /*6d50*/  FFMA.FTZ R9, R152, UR9, -R192.reuse ;  /* 0x0000000998097c23 */ /* 0x100fe200080108c0 */
[--C-:B------:R-:W-:Y:S01]  /*6d60*/  FFMA.FTZ R153, R153, UR9, -R192.reuse ;  /* 0x0000000999997c23 */ /* 0x100fe200080108c0 */
[--C-:B------:R-:W-:Y:S01]  /*6d70*/  FFMA.FTZ R156, R156, UR9, -R192.reuse ;  /* 0x000000099c9c7c23 */ /* 0x100fe200080108c0 */
[----:B------:R-:W-:Y:S01]  /*6d80*/  FMNMX.FTZ R5, R175, R10, !PT ;  /* 0x0000000aaf057209 */ /* 0x000fe20007810000 */
[----:B------:R0:W1:Y:S01]  /*6d90*/  MUFU.EX2 R8, R13 ;  /* 0x0000000d00087308 */ /* 0x0000620000000800 */
        /* <DEDUP_REMOVED lines=8> */
[--C-:B0-----:R-:W-:Y:S01]  /*6e20*/  FFMA.FTZ R13, R157, UR9, -R192.reuse ;  /* 0x000000099d0d7c23 */ /* 0x101fe200080108c0 */
[--C-:B------:R-:W-:Y:S01]  /*6e30*/  FFMA.FTZ R172, R172, UR9, -R192.reuse ;  /* 0x00000009acac7c23 */ /* 0x100fe200080108c0 */
[----:B------:R-:W-:Y:S01]  /*6e40*/  FMNMX.FTZ R14, R182, R5, !PT ;  /* 0x00000005b60e7209 */ /* 0x000fe20007810000 */
[--C-:B------:R-:W-:Y:S01]  /*6e50*/  FFMA.FTZ R173, R173, UR9, -R192.reuse ;  /* 0x00000009adad7c23 */ /* 0x100fe200080108c0 */
[--C-:B------:R-:W-:Y:S01]  /*6e60*/  FFMA.FTZ R176, R176, UR9, -R192.reuse ;  /* 0x00000009b0b07c23 */ /* 0x100fe200080108c0 */
[--C-:B------:R-:W-:Y:S01]  /*6e70*/  FFMA.FTZ R177, R177, UR9, -R192.reuse ;  /* 0x00000009b1b17c23 */ /* 0x100fe200080108c0 */
[----:B------:R-:W-:Y:S01]  /*6e80*/  FMNMX.FTZ R5, R183, R14, !PT ;  /* 0x0000000eb7057209 */ /* 0x000fe20007810000 */
[----:B------:R0:W-:Y:S01]  /*6e90*/  MUFU.EX2 R12, R156 ;  /* 0x0000009c000c7308 */ /* 0x0001e20000000800 */
[--C-:B--2---:R-:W-:Y:S01]  /*6ea0*/  FFMA.FTZ R153, R181, UR9, -R192.reuse ;  /* 0x00000009b5997c23 */ /* 0x104fe200080108c0 */
[--C-:B------:R-:W-:Y:S01]  /*6eb0*/  FFMA.FTZ R14, R160, UR9, -R192.reuse ;  /* 0x00000009a00e7c23 */ /* 0x100fe200080108c0 */
[----:B------:R-:W-:Y:S01]  /*6ec0*/  FFMA.FTZ R180, R180, UR9, -R192 ;  /* 0x00000009b4b47c23 */ /* 0x000fe200080108c0 */
[----:B------:R-:W2:Y:S01]  /*6ed0*/  SHFL.BFLY PT, R152, R5, 0x2, 0x1f ;  /* 0x0c401f0005987f89 */ /* 0x000ea200000e0000 */
[-C--:B-1----:R-:W-:Y:S01]  /*6ee0*/  FMUL.FTZ R24, R24, R8.reuse ;  /* 0x0000000818187220 */ /* 0x082fe20000410000 */
        /* <DEDUP_REMOVED lines=21> */
[----:B------:R-:W-:Y:S01]  /*7040*/  FMUL.FTZ R61, R61, R8 ;  /* 0x000000083d3d7220 */ /* 0x000fe20000410000 */
[----:B--2---:R-:W-:Y:S01]  /*7050*/  FMNMX.FTZ R152, R5, R152, !PT ;  /* 0x0000009805987209 */ /* 0x004fe20007810000 */
[-C--:B------:R-:W-:Y:S01]  /*7060*/  FMUL.FTZ R64, R64, R8.reuse ;  /* 0x0000000840407220 */ /* 0x080fe20000410000 */
[-C--:B------:R-:W-:Y:S01]  /*7070*/  FMUL.FTZ R65, R65, R8.reuse ;  /* 0x0000000841417220 */ /* 0x080fe20000410000 */
[-C--:B------:R-:W-:Y:S01]  /*7080*/  FMUL.FTZ R68, R68, R8.reuse ;  /* 0x0000000844447220 */ /* 0x080fe20000410000 */
[----:B------:R-:W-:Y:S01]  /*7090*/  MUFU.EX2 R15, R15 ;  /* 0x0000000f000f7308 */ /* 0x000fe20000000800 */
[----:B------:R-:W2:Y:S01]  /*70a0*/  SHFL.BFLY PT, R5, R152, 0x1, 0x1f ;  /* 0x0c201f0098057f89 */ /* 0x000ea200000e0000 */
        /* <DEDUP_REMOVED lines=23> */
[----:B--2---:R-:W-:Y:S01]  /*7220*/  FMNMX.FTZ R5, R152, R5, !PT ;  /* 0x0000000598057209 */ /* 0x004fe20007810000 */
[-C--:B------:R-:W-:Y:S01]  /*7230*/  FMUL.FTZ R109, R109, R8.reuse ;  /* 0x000000086d6d7220 */ /* 0x080fe20000410000 */
[-C--:B------:R-:W-:Y:S01]  /*7240*/  FMUL.FTZ R112, R112, R8.reuse ;  /* 0x0000000870707220 */ /* 0x080fe20000410000 */
[-C--:B------:R-:W-:Y:S01]  /*7250*/  FMUL.FTZ R113, R113, R8.reuse ;  /* 0x0000000871717220 */ /* 0x080fe20000410000 */
[-C--:B------:R-:W-:Y:S01]  /*7260*/  FMUL.FTZ R116, R116, R8.reuse ;  /* 0x0000000874747220 */ /* 0x080fe20000410000 */
[C---:B------:R-:W-:Y:S01]  /*7270*/  FADD.FTZ R152, -R5.reuse, R11 ;  /* 0x0000000b05987221 */ /* 0x040fe20000010100 */
[----:B0-----:R-:W-:Y:S01]  /*7280*/  FMUL.FTZ R156, R5, UR9 ;  /* 0x00000009059c7c20 */ /* 0x001fe20008410000 */
[----:B------:R0:W-:Y:S01]  /*7290*/  MUFU.EX2 R11, R153 ;  /* 0x00000099000b7308 */ /* 0x0001e20000000800 */
[----:B------:R-:W-:Y:S01]  /*72a0*/  FMUL.FTZ R117, R117, R8 ;  /* 0x0000000875757220 */ /* 0x000fe20000410000 */
[----:B------:R-:W-:Y:S01]  /*72b0*/  FMUL.FTZ R152, R152, UR9 ;  /* 0x0000000998987c20 */ /* 0x000fe20008410000 */
[----:B------:R-:W-:Y:S01]  /*72c0*/  FFMA.FTZ R192, R154, UR9, -R156 ;  /* 0x000000099ac07c23 */ /* 0x000fe2000801089c */
[----:B------:R-:W-:-:S02]  /*72d0*/  IMAD.U32 R154, RZ, RZ, UR7 ;  /* 0x00000007ff9a7e24 */ /* 0x000fc4000f8e00ff */
[--C-:B------:R-:W-:Y:S01]  /*72e0*/  FFMA.FTZ R193, R155, UR9, -R156.reuse ;  /* 0x000000099bc17c23 */ /* 0x100fe2000801089c */
[--C-:B------:R-:W-:Y:S01]  /*72f0*/  FFMA.FTZ R194, R158, UR9, -R156.reuse ;  /* 0x000000099ec27c23 */ /* 0x100fe2000801089c */
[--C-:B------:R-:W-:Y:S01]  /*7300*/  FFMA.FTZ R195, R159, UR9, -R156.reuse ;  /* 0x000000099fc37c23 */ /* 0x100fe2000801089c */
[----:B------:R2:W3:Y:S01]  /*7310*/  MUFU.EX2 R181, R152 ;  /* 0x0000009800b57308 */ /* 0x0004e20000000800 */
[----:B0-----:R-:W-:Y:S01]  /*7320*/  IADD3 R153, -R23, RZ, RZ ;  /* 0x000000ff17997210 */ /* 0x001fe20007ffe1ff */
[--C-:B------:R-:W-:Y:S01]  /*7330*/  FFMA.FTZ R196, R162, UR9, -R156.reuse ;  /* 0x00000009a2c47c23 */ /* 0x100fe2000801089c */
[--C-:B------:R-:W-:Y:S01]  /*7340*/  FFMA.FTZ R197, R163, UR9, -R156.reuse ;  /* 0x00000009a3c57c23 */ /* 0x100fe2000801089c */
[--C-:B------:R-:W-:Y:S01]  /*7350*/  FFMA.FTZ R198, R166, UR9, -R156.reuse ;  /* 0x00000009a6c67c23 */ /* 0x100fe2000801089c */
[----:B------:R-:W-:Y:S01]  /*7360*/  ISETP.NE.AND P3, PT, R22, R153, PT ;  /* 0x000000991600720c */ /* 0x000fe20003f65270 */
[--C-:B------:R-:W-:Y:S01]  /*7370*/  FFMA.FTZ R199, R167, UR9, -R156.reuse ;  /* 0x00000009a7c77c23 */ /* 0x100fe2000801089c */
[--C-:B------:R-:W-:Y:S01]  /*7380*/  FFMA.FTZ R170, R170, UR9, -R156.reuse ;  /* 0x00000009aaaa7c23 */ /* 0x100fe2000801089c */
[----:B------:R-:W-:Y:S01]  /*7390*/  FFMA.FTZ R171, R171, UR9, -R156 ;  /* 0x00000009abab7c23 */ /* 0x000fe2000801089c */
[----:B--2---:R-:W-:-:S02]  /*73a0*/  @!P1 VIADD R152, R200, 0x38840 ;  /* 0x00038840c8989836 */ /* 0x004fc40000000000 */
[--C-:B------:R-:W-:Y:S01]  /*73b0*/  FFMA.FTZ R174, R174, UR9, -R156.reuse ;  /* 0x00000009aeae7c23 */ /* 0x100fe2000801089c */
[--C-:B------:R-:W-:Y:S01]  /*73c0*/  FFMA.FTZ R175, R175, UR9, -R156.reuse ;  /* 0x00000009afaf7c23 */ /* 0x100fe2000801089c */
[--C-:B------:R-:W-:Y:S01]  /*73d0*/  FFMA.FTZ R178, R178, UR9, -R156.reuse ;  /* 0x00000009b2b27c23 */ /* 0x100fe2000801089c */
[----:B------:R-:W-:Y:S01]  /*73e0*/  FFMA.FTZ R179, R179, UR9, -R156 ;  /* 0x00000009b3b37c23 */ /* 0x000fe2000801089c */
[----:B------:R-:W-:Y:S01]  /*73f0*/  @!P1 PRMT R152, RZ, 0x654, R152 ;  /* 0x00000654ff989816 */ /* 0x000fe20000000098 */
[--C-:B------:R-:W-:Y:S01]  /*7400*/  FFMA.FTZ R182, R182, UR9, -R156.reuse ;  /* 0x00000009b6b67c23 */ /* 0x100fe2000801089c */
[----:B------:R-:W-:Y:S01]  /*7410*/  FFMA.FTZ R156, R183, UR9, -R156 ;  /* 0x00000009b79c7c23 */ /* 0x000fe2000801089c */
[----:B------:R-:W-:Y:S01]  /*7420*/  MUFU.EX2 R192, R192 ;  /* 0x000000c000c07308 */ /* 0x000fe20000000800 */
[----:B------:R-:W-:Y:S01]  /*7430*/  @!P3 IMAD R153, R154, 0x40, R17 ;  /* 0x000000409a99b824 */ /* 0x000fe200078e0211 */
[----:B------:R0:W-:Y:S01]  /*7440*/  @!P1 SYNCS.ARRIVE.TRANS64.RED.A1T0 RZ, [R152+URZ], RZ ;  /* 0x000000ff98ff99a7 */ /* 0x0001e2000810043f */
[----:B-1----:R-:W-:Y:S01]  /*7450*/  F2FP.BF16.F32.PACK_AB R154, R13, R12 ;  /* 0x0000000c0d9a723e */ /* 0x002fe200000010ff */
[-C--:B---3--:R-:W-:Y:S01]  /*7460*/  FMUL.FTZ R26, R26, R181.reuse ;  /* 0x000000b51a1a7220 */ /* 0x088fe20000410000 */
[----:B------:R-:W-:Y:S01]  /*7470*/  F2FP.BF16.F32.PACK_AB R158, R21, R20 ;  /* 0x00000014159e723e */ /* 0x000fe200000010ff */
[-C--:B------:R-:W-:Y:S01]  /*7480*/  FMUL.FTZ R27, R27, R181.reuse ;  /* 0x000000b51b1b7220 */ /* 0x080fe20000410000 */
[----:B------:R-:W-:Y:S01]  /*7490*/  @!P3 LEA R153, R153, UR37, 0x2 ;  /* 0x000000259999bc11 */ /* 0x000fe2000f8e10ff */
[----:B------:R-:W1:Y:S01]  /*74a0*/  MUFU.EX2 R193, R193 ;  /* 0x000000c100c17308 */ /* 0x000e620000000800 */
[----:B------:R-:W-:Y:S01]  /*74b0*/  FMUL.FTZ R30, R30, R181 ;  /* 0x000000b51e1e7220 */ /* 0x000fe20000410000 */
[----:B0-----:R-:W-:Y:S01]  /*74c0*/  F2FP.BF16.F32.PACK_AB R152, R10, R9 ;  /* 0x000000090a98723e */ /* 0x001fe200000010ff */
[-C--:B------:R-:W-:Y:S01]  /*74d0*/  FMUL.FTZ R31, R31, R181.reuse ;  /* 0x000000b51f1f7220 */ /* 0x080fe20000410000 */
[----:B------:R-:W-:Y:S01]  /*74e0*/  @!P3 STS [R153+0x38400], R8 ;  /* 0x038400089900b388 */ /* 0x000fe20000000800 */
[-C--:B------:R-:W-:Y:S01]  /*74f0*/  FMUL.FTZ R34, R34, R181.reuse ;  /* 0x000000b522227220 */ /* 0x080fe20000410000 */
[-C--:B------:R-:W-:Y:S01]  /*7500*/  FMUL.FTZ R35, R35, R181.reuse ;  /* 0x000000b523237220 */ /* 0x080fe20000410000 */
[-C--:B------:R-:W-:Y:S01]  /*7510*/  FMUL.FTZ R38, R38, R181.reuse ;  /* 0x000000b526267220 */ /* 0x080fe20000410000 */
[----:B------:R1:W-:Y:S01]  /*7520*/  @!P3 STS [R153+0x38420], R181 ;  /* 0x038420b59900b388 */ /* 0x0003e20000000800 */
        /* <DEDUP_REMOVED lines=8> */
[----:B------:R-:W0:Y:S01]  /*75b0*/  MUFU.EX2 R195, R195 ;  /* 0x000000c300c37308 */ /* 0x000e220000000800 */
[----:B-1----:R-:W-:Y:S01]  /*75c0*/  F2FP.BF16.F32.PACK_AB R153, R193, R192 ;  /* 0x000000c0c199723e */ /* 0x002fe200000010ff */
        /* <DEDUP_REMOVED lines=15> */
[----:B0-----:R-:W-:Y:S01]  /*76c0*/  F2FP.BF16.F32.PACK_AB R155, R195, R194 ;  /* 0x000000c2c39b723e */ /* 0x001fe200000010ff */
        /* <DEDUP_REMOVED lines=27> */
[----:B------:R-:W-:Y:S01]  /*7880*/  FMUL.FTZ R121, R121, R8 ;  /* 0x0000000879797220 */ /* 0x000fe20000410000 */
[-C--:B------:R-:W-:Y:S01]  /*7890*/  FMUL.FTZ R122, R122, R181.reuse ;  /* 0x000000b57a7a7220 */ /* 0x080fe20000410000 */
[-C--:B------:R-:W-:Y:S01]  /*78a0*/  FMUL.FTZ R123, R123, R181.reuse ;  /* 0x000000b57b7b7220 */ /* 0x080fe20000410000 */
[----:B------:R-:W-:Y:S01]  /*78b0*/  MUFU.EX2 R172, R172 ;  /* 0x000000ac00ac7308 */ /* 0x000fe20000000800 */
[----:B0-----:R-:W-:Y:S01]  /*78c0*/  F2FP.BF16.F32.PACK_AB R159, R199, R198 ;  /* 0x000000c6c79f723e */ /* 0x001fe200000010ff */
[-C--:B------:R-:W-:Y:S01]  /*78d0*/  FMUL.FTZ R124, R124, R8.reuse ;  /* 0x000000087c7c7220 */ /* 0x080fe20000410000 */
[-C--:B------:R-:W-:Y:S01]  /*78e0*/  FMUL.FTZ R125, R125, R8.reuse ;  /* 0x000000087d7d7220 */ /* 0x080fe20000410000 */
[-C--:B------:R-:W-:Y:S01]  /*78f0*/  FMUL.FTZ R126, R126, R181.reuse ;  /* 0x000000b57e7e7220 */ /* 0x080fe20000410000 */
[-C--:B------:R-:W-:Y:S01]  /*7900*/  FMUL.FTZ R127, R127, R181.reuse ;  /* 0x000000b57f7f7220 */ /* 0x080fe20000410000 */
[-C--:B------:R-:W-:Y:S01]  /*7910*/  FMUL.FTZ R128, R128, R8.reuse ;  /* 0x0000000880807220 */ /* 0x080fe20000410000 */
[----:B------:R-:W-:Y:S01]  /*7920*/  FMUL.FTZ R129, R129, R8 ;  /* 0x0000000881817220 */ /* 0x000fe20000410000 */
        /* <DEDUP_REMOVED lines=15> */
[-C--:B------:R-:W-:Y:S01]  /*7a20*/  FMUL.FTZ R142, R142, R181.reuse ;  /* 0x000000b58e8e7220 */ /* 0x080fe20000410000 */
[----:B------:R-:W1:Y:S01]  /*7a30*/  MUFU.EX2 R171, R171 ;  /* 0x000000ab00ab7308 */ /* 0x000e620000000800 */
[----:B0-----:R-:W-:Y:S01]  /*7a40*/  F2FP.BF16.F32.PACK_AB R162, R173, R172 ;  /* 0x000000acada2723e */ /* 0x001fe200000010ff */
[-C--:B------:R-:W-:Y:S01]  /*7a50*/  FMUL.FTZ R143, R143, R181.reuse ;  /* 0x000000b58f8f7220 */ /* 0x080fe20000410000 */
[-C--:B------:R-:W-:Y:S01]  /*7a60*/  FMUL.FTZ R144, R144, R8.reuse ;  /* 0x0000000890907220 */ /* 0x080fe20000410000 */
[-C--:B------:R-:W-:Y:S01]  /*7a70*/  FMUL.FTZ R145, R145, R8.reuse ;  /* 0x0000000891917220 */ /* 0x080fe20000410000 */
[-C--:B------:R-:W-:Y:S01]  /*7a80*/  FMUL.FTZ R146, R146, R181.reuse ;  /* 0x000000b592927220 */ /* 0x080fe20000410000 */
[-C--:B------:R-:W-:Y:S01]  /*7a90*/  FMUL.FTZ R147, R147, R181.reuse ;  /* 0x000000b593937220 */ /* 0x080fe20000410000 */
[-C--:B------:R-:W-:Y:S01]  /*7aa0*/  FMUL.FTZ R148, R148, R8.reuse ;  /* 0x0000000894947220 */ /* 0x080fe20000410000 */
[----:B------:R-:W-:Y:S01]  /*7ab0*/  MUFU.EX2 R174, R174 ;  /* 0x000000ae00ae7308 */ /* 0x000fe20000000800 */
[----:B------:R-:W-:Y:S01]  /*7ac0*/  FMUL.FTZ R149, R149, R8 ;  /* 0x0000000895957220 */ /* 0x000fe20000410000 */
[-C--:B------:R-:W-:Y:S01]  /*7ad0*/  FMUL.FTZ R150, R150, R181.reuse ;  /* 0x000000b596967220 */ /* 0x080fe20000410000 */
[----:B------:R-:W-:Y:S01]  /*7ae0*/  FMUL.FTZ R151, R151, R181 ;  /* 0x000000b597977220 */ /* 0x000fe20000410000 */
[----:B------:R0:W-:Y:S01]  /*7af0*/  STSM.16.M88.4 [R184+0x36400], R152 ;  /* 0x03640098b8007844 */ /* 0x0001e20000000200 */
[----:B------:R-:W-:Y:S01]  /*7b00*/  UMOV UR7, 0x40000040 ;  /* 0x4000004000077882 */ /* 0x000fe20000000000 */
[----:B------:R-:W-:Y:S01]  /*7b10*/  FFMA.FTZ R3, R8, R3, R9 ;  /* 0x0000000308037223 */ /* 0x000fe20000010009 */
[----:B------:R-:W-:Y:S01]  /*7b20*/  FFMA.FTZ R6, R181, R6, R192 ;  /* 0x00000006b5067223 */ /* 0x000fe200000100c0 */
[----:B------:R-:W2:Y:S01]  /*7b30*/  MUFU.EX2 R175, R175 ;  /* 0x000000af00af7308 */ /* 0x000ea20000000800 */
[----:B-1----:R-:W-:Y:S01]  /*7b40*/  F2FP.BF16.F32.PACK_AB R161, R171, R170 ;  /* 0x000000aaaba1723e */ /* 0x002fe200000010ff */
[----:B------:R-:W-:Y:S01]  /*7b50*/  FADD.FTZ R3, R10, R3 ;  /* 0x000000030a037221 */ /* 0x000fe20000010000 */
[----:B------:R-:W-:Y:S01]  /*7b60*/  FADD.FTZ R193, R193, R6 ;  /* 0x00000006c1c17221 */ /* 0x000fe20000010000 */
[----:B------:R-:W-:-:S02]  /*7b70*/  IMAD.MOV.U32 R9, RZ, RZ, R4 ;  /* 0x000000ffff097224 */ /* 0x000fc400078e0004 */
[----:B------:R-:W-:Y:S01]  /*7b80*/  FADD.FTZ R12, R12, R3 ;  /* 0x000000030c0c7221 */ /* 0x000fe20000010000 */
[----:B------:R-:W-:Y:S01]  /*7b90*/  FADD.FTZ R194, R194, R193 ;  /* 0x000000c1c2c27221 */ /* 0x000fe20000010000 */
[----:B------:R-:W-:Y:S01]  /*7ba0*/  MUFU.EX2 R176, R176 ;  /* 0x000000b000b07308 */ /* 0x000fe20000000800 */
[----:B------:R-:W-:Y:S02]  /*7bb0*/  @!P1 VIADD R3, R200, 0x38860 ;  /* 0x00038860c8039836 */ /* 0x000fe40000000000 */
[----:B------:R-:W-:Y:S01]  /*7bc0*/  FADD.FTZ R13, R13, R12 ;  /* 0x0000000c0d0d7221 */ /* 0x000fe20000010000 */
[----:B------:R-:W-:Y:S02]  /*7bd0*/  FADD.FTZ R195, R195, R194 ;  /* 0x000000c2c3c37221 */ /* 0x000fe40000010000 */
[----:B------:R-:W-:Y:S02]  /*7be0*/  @!P1 PRMT R3, RZ, 0x654, R3 ;  /* 0x00000654ff039816 */ /* 0x000fe40000000003 */
[----:B------:R-:W-:Y:S01]  /*7bf0*/  FADD.FTZ R196, R196, R195 ;  /* 0x000000c3c4c47221 */ /* 0x000fe20000010000 */
[----:B------:R-:W1:Y:S01]  /*7c00*/  MUFU.EX2 R177, R177 ;  /* 0x000000b100b17308 */ /* 0x000e620000000800 */
[----:B--2---:R-:W-:-:S02]  /*7c10*/  F2FP.BF16.F32.PACK_AB R163, R175, R174 ;  /* 0x000000aeafa3723e */ /* 0x004fc400000010ff */
[----:B------:R-:W-:-:S04]  /*7c20*/  FADD.FTZ R197, R197, R196 ;  /* 0x000000c4c5c57221 */ /* 0x000fc80000010000 */
[----:B------:R-:W-:Y:S01]  /*7c30*/  FADD.FTZ R198, R198, R197 ;  /* 0x000000c5c6c67221 */ /* 0x000fe20000010000 */
[----:B------:R-:W2:Y:S03]  /*7c40*/  MUFU.EX2 R180, R180 ;  /* 0x000000b400b47308 */ /* 0x000ea60000000800 */
[----:B------:R-:W-:-:S04]  /*7c50*/  FADD.FTZ R199, R199, R198 ;  /* 0x000000c6c7c77221 */ /* 0x000fc80000010000 */
[----:B------:R-:W-:Y:S01]  /*7c60*/  FADD.FTZ R170, R170, R199 ;  /* 0x000000c7aaaa7221 */ /* 0x000fe20000010000 */
[----:B------:R-:W-:Y:S01]  /*7c70*/  MUFU.EX2 R178, R178 ;  /* 0x000000b200b27308 */ /* 0x000fe20000000800 */
[----:B-1----:R-:W-:Y:S02]  /*7c80*/  F2FP.BF16.F32.PACK_AB R164, R177, R176 ;  /* 0x000000b0b1a4723e */ /* 0x002fe400000010ff */
[----:B------:R-:W-:-:S04]  /*7c90*/  FADD.FTZ R171, R171, R170 ;  /* 0x000000aaabab7221 */ /* 0x000fc80000010000 */
[----:B------:R-:W-:Y:S01]  /*7ca0*/  FADD.FTZ R174, R174, R171 ;  /* 0x000000abaeae7221 */ /* 0x000fe20000010000 */
[----:B------:R-:W1:Y:S01]  /*7cb0*/  MUFU.EX2 R179, R179 ;  /* 0x000000b300b37308 */ /* 0x000e620000000800 */
[----:B--2---:R-:W-:Y:S02]  /*7cc0*/  F2FP.BF16.F32.PACK_AB R166, R11, R180 ;  /* 0x000000b40ba6723e */ /* 0x004fe400000010ff */
[----:B------:R-:W-:-:S05]  /*7cd0*/  FADD.FTZ R175, R175, R174 ;  /* 0x000000aeafaf7221 */ /* 0x000fca0000010000 */
[----:B------:R-:W2:Y:S08]  /*7ce0*/  MUFU.EX2 R182, R182 ;  /* 0x000000b600b67308 */ /* 0x000eb00000000800 */
[----:B------:R3:W4:Y:S01]  /*7cf0*/  MUFU.EX2 R183, R156 ;  /* 0x0000009c00b77308 */ /* 0x0007220000000800 */
[----:B-1----:R-:W-:Y:S01]  /*7d00*/  F2FP.BF16.F32.PACK_AB R165, R179, R178 ;  /* 0x000000b2b3a5723e */ /* 0x002fe200000010ff */
[----:B------:R-:W-:-:S04]  /*7d10*/  FADD.FTZ R178, R178, R175 ;  /* 0x000000afb2b27221 */ /* 0x000fc80000010000 */
[----:B------:R-:W-:Y:S01]  /*7d20*/  FADD.FTZ R179, R179, R178 ;  /* 0x000000b2b3b37221 */ /* 0x000fe20000010000 */
[C---:B---3--:R-:W-:Y:S01]  /*7d30*/  F2FP.BF16.F32.PACK_AB R156, R15.reuse, R14 ;  /* 0x0000000e0f9c723e */ /* 0x048fe200000010ff */
[----:B------:R-:W-:Y:S02]  /*7d40*/  FADD.FTZ R14, R14, R13 ;  /* 0x0000000d0e0e7221 */ /* 0x000fe40000010000 */
[----:B--2---:R-:W-:Y:S02]  /*7d50*/  FADD.FTZ R6, R182, R179 ;  /* 0x000000b3b6067221 */ /* 0x004fe40000010000 */
[----:B------:R0:W-:Y:S01]  /*7d60*/  STSM.16.M88.4 [R187], R156 ;  /* 0x0000009cbb007844 */ /* 0x0001e20000000200 */
[----:B------:R-:W-:Y:S01]  /*7d70*/  FADD.FTZ R15, R15, R14 ;  /* 0x0000000e0f0f7221 */ /* 0x000fe20000010000 */
[C---:B----4-:R-:W-:Y:S02]  /*7d80*/  F2FP.BF16.F32.PACK_AB R167, R183.reuse, R182 ;  /* 0x000000b6b7a7723e */ /* 0x050fe400000010ff */
[----:B------:R0:W-:Y:S01]  /*7d90*/  STSM.16.M88.4 [R185], R160 ;  /* 0x000000a0b9007844 */ /* 0x0001e20000000200 */
[----:B------:R-:W-:Y:S01]  /*7da0*/  FADD.FTZ R20, R20, R15 ;  /* 0x0000000f14147221 */ /* 0x000fe20000010000 */
[----:B------:R-:W-:-:S02]  /*7db0*/  FADD.FTZ R6, R183, R6 ;  /* 0x00000006b7067221 */ /* 0x000fc40000010000 */
[----:B------:R0:W-:Y:S01]  /*7dc0*/  STSM.16.M88.4 [R186], R164 ;  /* 0x000000a4ba007844 */ /* 0x0001e20000000200 */
[----:B------:R-:W-:Y:S01]  /*7dd0*/  WARPGROUP.ARRIVE ;  /* 0x00000000000079c5 */ /* 0x000fe20000000000 */
[----:B------:R-:W-:-:S04]  /*7de0*/  FADD.FTZ R21, R21, R20 ;  /* 0x0000001415157221 */ /* 0x000fc80000010000 */
[----:B------:R-:W-:Y:S01]  /*7df0*/  FADD.FTZ R168, R168, R21 ;  /* 0x00000015a8a87221 */ /* 0x000fe20000010000 */
[----:B------:R-:W-:Y:S01]  /*7e00*/  HGMMA.64x256x16.F32.BF16 R24, R152, gdesc[UR4].tnspB, R24, gsb0 ;  /* 0x43e0000498187df0 */ /* 0x000fe20008001818 */
[----:B------:R-:W-:Y:S01]  /*7e10*/  UIADD3 UR6, UR6, 0x180, URZ ;  /* 0x0000018006067890 */ /* 0x000fe2000fffe03f */
[----:B------:R-:W-:Y:S01]  /*7e20*/  UMOV UR7, 0x40000040 ;  /* 0x4000004000077882 */ /* 0x000fe20000000000 */
[----:B------:R-:W-:-:S04]  /*7e30*/  FADD.FTZ R169, R169, R168 ;  /* 0x000000a8a9a97221 */ /* 0x000fc80000010000 */
[----:B------:R-:W-:-:S04]  /*7e40*/  FADD.FTZ R172, R172, R169 ;  /* 0x000000a9acac7221 */ /* 0x000fc80000010000 */
[----:B------:R-:W-:-:S04]  /*7e50*/  FADD.FTZ R173, R173, R172 ;  /* 0x000000acadad7221 */ /* 0x000fc80000010000 */
[----:B------:R-:W-:-:S04]  /*7e60*/  FADD.FTZ R176, R176, R173 ;  /* 0x000000adb0b07221 */ /* 0x000fc80000010000 */
[----:B------:R-:W-:-:S04]  /*7e70*/  FADD.FTZ R177, R177, R176 ;  /* 0x000000b0b1b17221 */ /* 0x000fc80000010000 */
[----:B------:R-:W-:Y:S01]  /*7e80*/  FADD.FTZ R180, R180, R177 ;  /* 0x000000b1b4b47221 */ /* 0x000fe20000010000 */
[----:B------:R-:W-:Y:S02]  /*7e90*/  WARPGROUP.DEPBAR.LE gsb0, 0x0 ;  /* 0x00008000000079c5 */ /* 0x000fe40000010000 */
[----:B------:R-:W-:-:S06]  /*7ea0*/  WARPGROUP.ARRIVE ;  /* 0x00000000000079c5 */ /* 0x000fcc0000000000 */
        /* <DEDUP_REMOVED lines=10> */
[----:B------:R-:W-:Y:S01]  /*7f50*/  HGMMA.64x256x16.F32.BF16 R24, R164, gdesc[UR4].tnspB, R24, gsb0 ;  /* 0x43e00004a4187df0 */ /* 0x000fe20008001818 */
[----:B------:R-:W-:Y:S02]  /*7f60*/  UMOV UR7, UR36 ;  /* 0x0000002400077c82 */ /* 0x000fe40008000000 */
        /* <DEDUP_REMOVED lines=10> */
[----:B-1----:R-:W-:Y:S01]  /*8010*/  FADD.FTZ R3, R11, R180 ;  /* 0x000000b40b037221 */ /* 0x002fe20000010000 */
[----:B------:R-:W-:Y:S01]  /*8020*/  MOV R11, R5 ;  /* 0x00000005000b7202 */ /* 0x000fe20000000f00 */
[----:B0-----:R-:W-:Y:S06]  /*8030*/  @P2 BRA `(.L_x_3466) ;  /* 0xffffffd4006c2947 */ /* 0x001fec000383ffff */
.L_x_3457:
[----:B------:R-:W0:Y:S01]  /*8040*/  SHFL.BFLY PT, R0, R3, 0x2, 0x1f ;  /* 0x0c401f0003007f89 */ /* 0x000e2200000e0000 */
[----:B------:R-:W-:Y:S01]  /*8050*/  IMAD.U32 R11, RZ, RZ, UR9 ;  /* 0x00000009ff0b7e24 */ /* 0x000fe2000f8e00ff */
[----:B------:R-:W-:Y:S02]  /*8060*/  UIADD3 UR41, UR41, 0x1, URZ ;  /* 0x0000000129297890 */ /* 0x000fe4000fffe03f */
[----:B------:R-:W1:Y:S01]  /*8070*/  SHFL.BFLY PT, R9, R6, 0x2, 0x1f ;  /* 0x0c401f0006097f89 */ /* 0x000e6200000e0000 */
[----:B------:R-:W-:Y:S08]  /*8080*/  BAR.ARV 0x8, 0xa0 ;  /* 0x0202800000007b1d */ /* 0x000ff00000002000 */
[----:B------:R-:W-:Y:S01]  /*8090*/  BAR.SYNC.DEFER_BLOCKING 0xf, 0x100 ;  /* 0x03c4000000007b1d */ /* 0x000fe20000010000 */
[----:B0-----:R-:W-:Y:S01]  /*80a0*/  FADD.FTZ R0, R0, R3 ;  /* 0x0000000300007221 */ /* 0x001fe20000010000 */
[----:B------:R-:W-:-:S02]  /*80b0*/  IMAD.MOV.U32 R3, RZ, RZ, -0x800000 ;  /* 0xff800000ff037424 */ /* 0x000fc400078e00ff */
[----:B-1----:R-:W-:Y:S02]  /*80c0*/  FADD.FTZ R9, R9, R6 ;  /* 0x0000000609097221 */ /* 0x002fe40000010000 */
[----:B------:R-:W0:Y:S04]  /*80d0*/  SHFL.BFLY PT, R7, R0, 0x1, 0x1f ;  /* 0x0c201f0000077f89 */ /* 0x000e2800000e0000 */
[----:B------:R-:W1:Y:S01]  /*80e0*/  SHFL.BFLY PT, R8, R9, 0x1, 0x1f ;  /* 0x0c201f0009087f89 */ /* 0x000e6200000e0000 */
[----:B0-----:R-:W-:Y:S01]  /*80f0*/  FADD.FTZ R21, R0, R7 ;  /* 0x0000000700157221 */ /* 0x001fe20000010000 */
[----:B------:R-:W-:Y:S02]  /*8100*/  IMAD.MOV R7, RZ, RZ, -R23 ;  /* 0x000000ffff077224 */ /* 0x000fe400078e0a17 */
[----:B-1----:R-:W-:-:S02]  /*8110*/  FADD.FTZ R15, R9, R8 ;  /* 0x00000008090f7221 */ /* 0x002fc40000010000 */
[----:B------:R-:W-:Y:S01]  /*8120*/  FSETP.NE.FTZ.AND P1, PT, R21, RZ, PT ;  /* 0x000000ff1500720b */ /* 0x000fe20003f35000 */
[----:B------:R-:W-:Y:S01]  /*8130*/  IMAD.U32 R8, RZ, RZ, UR36 ;  /* 0x00000024ff087e24 */ /* 0x000fe2000f8e00ff */
[----:B------:R-:W-:Y:S02]  /*8140*/  ISETP.NE.AND P0, PT, R22, R7, PT ;  /* 0x000000071600720c */ /* 0x000fe40003f05270 */
[----:B------:R-:W-:Y:S02]  /*8150*/  CS2R R6, SRZ ;  /* 0x0000000000067805 */ /* 0x000fe4000001ff00 */
[----:B------:R-:W-:Y:S01]  /*8160*/  FSETP.NE.FTZ.AND P2, PT, R15, RZ, PT ;  /* 0x000000ff0f00720b */ /* 0x000fe20003f55000 */
[----:B------:R-:W-:-:S04]  /*8170*/  UIADD3 UR36, UR36, 0x1, URZ ;  /* 0x0000000124247890 */ /* 0x000fc8000fffe03f */
[----:B------:R-:W-:Y:S02]  /*8180*/  UISETP.NE.AND UP0, UPT, UR36, 0x2, UPT ;  /* 0x000000022400788c */ /* 0x000fe4000bf05270 */
[----:B------:R-:W0:Y:S02]  /*8190*/  @P1 MUFU.RCP R7, R21 ;  /* 0x0000001500071308 */ /* 0x000e240000001000 */
[----:B------:R-:W-:Y:S01]  /*81a0*/  USEL UR4, URZ, 0x1, UP0 ;  /* 0x000000013f047887 */ /* 0x000fe20008000000 */
[----:B------:R-:W-:Y:S01]  /*81b0*/  @!P0 IMAD R0, R8, 0x40, R17 ;  /* 0x0000004008008824 */ /* 0x000fe200078e0211 */
[----:B------:R-:W-:-:S04]  /*81c0*/  USEL UR36, UR36, URZ, UP0 ;  /* 0x0000003f24247287 */ /* 0x000fc80008000000 */
[----:B------:R-:W-:Y:S01]  /*81d0*/  @!P0 LEA R9, R0, UR37, 0x2 ;  /* 0x0000002500098c11 */ /* 0x000fe2000f8e10ff */
[----:B------:R-:W1:Y:S01]  /*81e0*/  @P2 MUFU.RCP R6, R15 ;  /* 0x0000000f00062308 */ /* 0x000e620000001000 */
[----:B------:R-:W-:Y:S02]  /*81f0*/  MOV R0, 0xff800000 ;  /* 0xff80000000007802 */ /* 0x000fe40000000f00 */
[----:B------:R-:W-:-:S05]  /*8200*/  LOP3.LUT R2, R2, UR4, RZ, 0x3c, !PT ;  /* 0x0000000402027c12 */ /* 0x000fca000f8e3cff */
[----:B------:R-:W2:Y:S01]  /*8210*/  @P1 MUFU.LG2 R21, R21 ;  /* 0x0000001500151308 */ /* 0x000ea20000000c00 */
[-C--:B0-----:R-:W-:Y:S01]  /*8220*/  FMUL.FTZ R8, R25, R7.reuse ;  /* 0x0000000719087220 */ /* 0x081fe20000410000 */
[----:B------:R0:W-:Y:S01]  /*8230*/  @!P0 STS [R9+0x38400], R7 ;  /* 0x0384000709008388 */ /* 0x0001e20000000800 */
[-C--:B------:R-:W-:Y:S01]  /*8240*/  FMUL.FTZ R10, R29, R7.reuse ;  /* 0x000000071d0a7220 */ /* 0x080fe20000410000 */
[----:B------:R-:W-:Y:S02]  /*8250*/  IMAD.U32 R29, RZ, RZ, UR9 ;  /* 0x00000009ff1d7e24 */ /* 0x000fe4000f8e00ff */
[-C--:B------:R-:W-:Y:S01]  /*8260*/  FMUL.FTZ R169, R24, R7.reuse ;  /* 0x0000000718a97220 */ /* 0x080fe20000410000 */
[-C--:B------:R-:W-:Y:S01]  /*8270*/  FMUL.FTZ R20, R28, R7.reuse ;  /* 0x000000071c147220 */ /* 0x080fe20000410000 */
[-C--:B------:R-:W-:Y:S01]  /*8280*/  FMUL.FTZ R165, R32, R7.reuse ;  /* 0x0000000720a57220 */ /* 0x080fe20000410000 */
        /* <DEDUP_REMOVED lines=61> */
[----:B0-----:R-:W-:Y:S01]  /*8660*/  @P1 FMUL.FTZ R7, R11, 0.69314718246459960938 ;  /* 0x3f3172180b071820 */ /* 0x001fe20000410000 */
[----:B------:R-:W-:Y:S01]  /*8670*/  @P2 FMUL.FTZ R29, R29, 0.69314718246459960938 ;  /* 0x3f3172181d1d2820 */ /* 0x000fe20000410000 */
[----:B--2---:R-:W-:Y:S01]  /*8680*/  @P1 FMUL.FTZ R24, R21, 0.69314718246459960938 ;  /* 0x3f31721815181820 */ /* 0x004fe20000410000 */
[----:B---3--:R-:W-:Y:S01]  /*8690*/  @P2 FMUL.FTZ R28, R25, 0.69314718246459960938 ;  /* 0x3f317218191c2820 */ /* 0x008fe20000410000 */
[-C--:B-1----:R-:W-:Y:S01]  /*86a0*/  FMUL.FTZ R9, R26, R6.reuse ;  /* 0x000000061a097220 */ /* 0x082fe20000410000 */
[-C--:B------:R-:W-:Y:S01]  /*86b0*/  FMUL.FTZ R11, R30, R6.reuse ;  /* 0x000000061e0b7220 */ /* 0x080fe20000410000 */
[-C--:B------:R-:W-:Y:S01]  /*86c0*/  FMUL.FTZ R13, R42, R6.reuse ;  /* 0x000000062a0d7220 */ /* 0x080fe20000410000 */
[-C--:B------:R-:W-:Y:S01]  /*86d0*/  FMUL.FTZ R15, R46, R6.reuse ;  /* 0x000000062e0f7220 */ /* 0x080fe20000410000 */
        /* <DEDUP_REMOVED lines=64> */
.L_x_3443:
        /* <DEDUP_REMOVED lines=36> */
[----:B------:R-:W-:Y:S01]  /*8d20*/  UISETP.NE.U32.AND UP0, UPT, UR6, URZ, UPT ;  /* 0x0000003f0600728c */ /* 0x000fe2000bf05070 */
[----:B------:R-:W-:Y:S01]  /*8d30*/  F2FP.BF16.F32.PACK_AB R72, R73, R72 ;  /* 0x000000484948723e */ /* 0x000fe200000010ff */
[----:B------:R-:W-:Y:S01]  /*8d40*/  UIADD3 UR4, UP1, UR8, UR6, URZ ;  /* 0x0000000608047290 */ /* 0x000fe2000ff3e03f */
[C---:B------:R-:W-:Y:S01]  /*8d50*/  IADD3 R177, P1, R126.reuse, 0x20, RZ ;  /* 0x000000207eb17810 */ /* 0x040fe20007f3e0ff */
[----:B------:R-:W-:Y:S01]  /*8d60*/  UISETP.NE.AND.EX UP0, UPT, UR7, URZ, UPT, UP0 ;  /* 0x0000003f0700728c */ /* 0x000fe2000bf05300 */
[C---:B------:R-:W-:Y:S01]  /*8d70*/  LOP3.LUT R21, R126.reuse, 0x380, RZ, 0xc0, !PT ;  /* 0x000003807e157812 */ /* 0x040fe200078ec0ff */
[----:B------:R-:W-:Y:S01]  /*8d80*/  UIADD3.X UR6, UR9, UR7, URZ, UP1, !UPT ;  /* 0x0000000709067290 */ /* 0x000fe20008ffe43f */
[C---:B------:R-:W-:Y:S01]  /*8d90*/  IADD3 R181, P4, R126.reuse, 0x60, RZ ;  /* 0x000000607eb57810 */ /* 0x040fe20007f9e0ff */
[----:B------:R-:W-:Y:S01]  /*8da0*/  IMAD.X R25, RZ, RZ, R127, P1 ;  /* 0x000000ffff197224 */ /* 0x000fe200008e067f */
[----:B------:R-:W-:-:S02]  /*8db0*/  IADD3 R183, P3, R126, 0x2000, RZ ;  /* 0x000020007eb77810 */ /* 0x000fc40007f7e0ff */
        /* <DEDUP_REMOVED lines=9> */
[----:B------:R-:W-:Y:S01]  /*8e50*/  IMAD.X R95, RZ, RZ, R127, P2 ;  /* 0x000000ffff5f7224 */ /* 0x000fe200010e067f */
[----:B------:R-:W-:-:S02]  /*8e60*/  SHF.R.U64 R21, R21, 0x3, RZ ;  /* 0x0000000315157819 */ /* 0x000fc400000012ff */
[-C--:B------:R-:W-:Y:S02]  /*8e70*/  IADD3.X R29, RZ, R127.reuse, RZ, P0, !PT ;  /* 0x0000007fff1d7210 */ /* 0x080fe400007fe4ff */
[----:B------:R-:W-:Y:S02]  /*8e80*/  IADD3.X R99, RZ, R127, RZ, P1, !PT ;  /* 0x0000007fff637210 */ /* 0x000fe40000ffe4ff */
        /* <DEDUP_REMOVED lines=12> */
[----:B------:R-:W-:-:S02]  /*8f50*/  LOP3.LUT R24, R177, 0x380, RZ, 0xc0, !PT ;  /* 0x00000380b1187812 */ /* 0x000fc400078ec0ff */
[----:B------:R-:W-:Y:S01]  /*8f60*/  LOP3.LUT R126, R21, R126, RZ, 0x3c, !PT ;  /* 0x0000007e157e7212 */ /* 0x000fe200078e3cff */
[----:B------:R-:W-:Y:S01]  /*8f70*/  IMAD.X R21, RZ, RZ, R127, P1 ;  /* 0x000000ffff157224 */ /* 0x000fe200008e067f */
[----:B------:R-:W-:Y:S02]  /*8f80*/  LOP3.LUT R28, R179, 0x380, RZ, 0xc0, !PT ;  /* 0x00000380b31c7812 */ /* 0x000fe400078ec0ff */
[----:B------:R-:W-:Y:S02]  /*8f90*/  LOP3.LUT R32, R181, 0x380, RZ, 0xc0, !PT ;  /* 0x00000380b5207812 */ /* 0x000fe400078ec0ff */
[----:B------:R-:W-:Y:S02]  /*8fa0*/  LOP3.LUT R36, R183, 0x380, RZ, 0xc0, !PT ;  /* 0x00000380b7247812 */ /* 0x000fe400078ec0ff */
[----:B------:R-:W-:Y:S02]  /*8fb0*/  SHF.R.U64 R24, R24, 0x3, RZ ;  /* 0x0000000318187819 */ /* 0x000fe400000012ff */
[----:B------:R-:W-:-:S02]  /*8fc0*/  LOP3.LUT R86, R193, 0x380, RZ, 0xc0, !PT ;  /* 0x00000380c1567812 */ /* 0x000fc400078ec0ff */
[----:B------:R-:W-:Y:S02]  /*8fd0*/  SHF.R.U64 R28, R28, 0x3, RZ ;  /* 0x000000031c1c7819 */ /* 0x000fe400000012ff */
[----:B------:R-:W-:Y:S02]  /*8fe0*/  LOP3.LUT R90, R195, 0x380, RZ, 0xc0, !PT ;  /* 0x00000380c35a7812 */ /* 0x000fe400078ec0ff */
[----:B------:R-:W-:Y:S02]  /*8ff0*/  MOV R126, R126 ;  /* 0x0000007e007e7202 */ /* 0x000fe40000000f00 */
[----:B------:R-:W-:Y:S02]  /*9000*/  SHF.R.U64 R32, R32, 0x3, RZ ;  /* 0x0000000320207819 */ /* 0x000fe400000012ff */
[----:B------:R-:W-:Y:S01]  /*9010*/  LOP3.LUT R94, R197, 0x380, RZ, 0xc0, !PT ;  /* 0x00000380c55e7812 */ /* 0x000fe200078ec0ff */
[----:B------:R0:W-:Y:S01]  /*9020*/  STSM.16.M88.4 [R126], R8 ;  /* 0x000000087e007844 */ /* 0x0001e20000000200 */
[----:B------:R-:W-:-:S02]  /*9030*/  SHF.R.U64 R36, R36, 0x3, RZ ;  /* 0x0000000324247819 */ /* 0x000fc400000012ff */
[----:B------:R-:W-:Y:S02]  /*9040*/  LOP3.LUT R98, R199, 0x380, RZ, 0xc0, !PT ;  /* 0x00000380c7627812 */ /* 0x000fe400078ec0ff */
[----:B------:R-:W-:Y:S02]  /*9050*/  LOP3.LUT R24, R24, R177, RZ, 0x3c, !PT ;  /* 0x000000b118187212 */ /* 0x000fe400078e3cff */
[----:B------:R-:W-:Y:S02]  /*9060*/  SHF.R.U64 R86, R86, 0x3, RZ ;  /* 0x0000000356567819 */ /* 0x000fe400000012ff */
[----:B------:R-:W-:Y:S02]  /*9070*/  LOP3.LUT R102, R201, 0x380, RZ, 0xc0, !PT ;  /* 0x00000380c9667812 */ /* 0x000fe400078ec0ff */
[----:B------:R-:W-:Y:S02]  /*9080*/  LOP3.LUT R106, R203, 0x380, RZ, 0xc0, !PT ;  /* 0x00000380cb6a7812 */ /* 0x000fe400078ec0ff */
[----:B------:R-:W-:-:S02]  /*9090*/  LOP3.LUT R27, R4, 0x380, RZ, 0xc0, !PT ;  /* 0x00000380041b7812 */ /* 0x000fc400078ec0ff */
[----:B------:R-:W-:Y:S02]  /*90a0*/  IADD3.X R123, RZ, R127, RZ, P2, !PT ;  /* 0x0000007fff7b7210 */ /* 0x000fe400017fe4ff */
[----:B------:R-:W-:Y:S02]  /*90b0*/  LOP3.LUT R28, R28, R179, RZ, 0x3c, !PT ;  /* 0x000000b31c1c7212 */ /* 0x000fe400078e3cff */
[----:B------:R-:W-:Y:S02]  /*90c0*/  SHF.R.U64 R90, R90, 0x3, RZ ;  /* 0x000000035a5a7819 */ /* 0x000fe400000012ff */
[----:B------:R-:W-:Y:S02]  /*90d0*/  LOP3.LUT R114, R207, 0x380, RZ, 0xc0, !PT ;  /* 0x00000380cf727812 */ /* 0x000fe400078ec0ff */
[----:B------:R-:W-:Y:S02]  /*90e0*/  LOP3.LUT R32, R32, R181, RZ, 0x3c, !PT ;  /* 0x000000b520207212 */ /* 0x000fe400078e3cff */
[----:B------:R-:W-:-:S02]  /*90f0*/  SHF.R.U64 R94, R94, 0x3, RZ ;  /* 0x000000035e5e7819 */ /* 0x000fc400000012ff */
[----:B------:R-:W-:Y:S02]  /*9100*/  LOP3.LUT R110, R205, 0x380, RZ, 0xc0, !PT ;  /* 0x00000380cd6e7812 */ /* 0x000fe400078ec0ff */
[----:B------:R-:W-:Y:S02]  /*9110*/  LOP3.LUT R127, R122, 0x380, RZ, 0xc0, !PT ;  /* 0x000003807a7f7812 */ /* 0x000fe400078ec0ff */
[----:B------:R-:W-:Y:S02]  /*9120*/  LOP3.LUT R36, R36, R183, RZ, 0x3c, !PT ;  /* 0x000000b724247212 */ /* 0x000fe400078e3cff */
[----:B------:R-:W-:Y:S02]  /*9130*/  SHF.R.U64 R98, R98, 0x3, RZ ;  /* 0x0000000362627819 */ /* 0x000fe400000012ff */
[----:B0-----:R-:W-:Y:S02]  /*9140*/  F2FP.BF16.F32.PACK_AB R10, R12, R162 ;  /* 0x000000a20c0a723e */ /* 0x001fe400000010ff */
[----:B------:R-:W-:-:S02]  /*9150*/  LOP3.LUT R86, R86, R193, RZ, 0x3c, !PT ;  /* 0x000000c156567212 */ /* 0x000fc400078e3cff */
[----:B------:R-:W-:Y:S02]  /*9160*/  SHF.R.U64 R102, R102, 0x3, RZ ;  /* 0x0000000366667819 */ /* 0x000fe400000012ff */
[----:B------:R-:W-:Y:S02]  /*9170*/  SHF.R.U64 R106, R106, 0x3, RZ ;  /* 0x000000036a6a7819 */ /* 0x000fe400000012ff */
[----:B------:R-:W-:Y:S02]  /*9180*/  SHF.R.U64 R27, R27, 0x3, RZ ;  /* 0x000000031b1b7819 */ /* 0x000fe400000012ff */
[----:B------:R-:W-:Y:S02]  /*9190*/  MOV R31, R24 ;  /* 0x00000018001f7202 */ /* 0x000fe40000000f00 */
[----:B------:R-:W-:Y:S02]  /*91a0*/  F2FP.BF16.F32.PACK_AB R8, R160, R165 ;  /* 0x000000a5a008723e */ /* 0x000fe400000010ff */
[----:B------:R-:W-:-:S02]  /*91b0*/  F2FP.BF16.F32.PACK_AB R9, R35, R34 ;  /* 0x000000222309723e */ /* 0x000fc400000010ff */
[----:B------:R-:W-:Y:S02]  /*91c0*/  F2FP.BF16.F32.PACK_AB R11, R39, R38 ;  /* 0x00000026270b723e */ /* 0x000fe400000010ff */
[----:B------:R-:W-:Y:S02]  /*91d0*/  F2FP.BF16.F32.PACK_AB R12, R41, R14 ;  /* 0x0000000e290c723e */ /* 0x000fe400000010ff */
[----:B------:R-:W-:Y:S01]  /*91e0*/  LOP3.LUT R90, R90, R195, RZ, 0x3c, !PT ;  /* 0x000000c35a5a7212 */ /* 0x000fe200078e3cff */
[----:B------:R0:W-:Y:S01]  /*91f0*/  STSM.16.M88.4 [R31], R8 ;  /* 0x000000081f007844 */ /* 0x0001e20000000200 */
[----:B------:R-:W-:Y:S02]  /*9200*/  SHF.R.U64 R114, R114, 0x3, RZ ;  /* 0x0000000372727819 */ /* 0x000fe400000012ff */
[----:B------:R-:W-:Y:S02]  /*9210*/  LOP3.LUT R169, R6, 0x380, RZ, 0xc0, !PT ;  /* 0x0000038006a97812 */ /* 0x000fe400078ec0ff */
[----:B------:R-:W-:-:S02]  /*9220*/  MOV R28, R28 ;  /* 0x0000001c001c7202 */ /* 0x000fc40000000f00 */
[----:B------:R-:W-:Y:S02]  /*9230*/  F2FP.BF16.F32.PACK_AB R14, R45, R44 ;  /* 0x0000002c2d0e723e */ /* 0x000fe400000010ff */
[----:B------:R-:W-:Y:S02]  /*9240*/  LOP3.LUT R94, R94, R197, RZ, 0x3c, !PT ;  /* 0x000000c55e5e7212 */ /* 0x000fe400078e3cff */
[----:B------:R-:W-:Y:S01]  /*9250*/  SHF.R.U64 R110, R110, 0x3, RZ ;  /* 0x000000036e6e7819 */ /* 0x000fe200000012ff */
[----:B------:R1:W-:Y:S01]  /*9260*/  STSM.16.M88.4 [R28], R12 ;  /* 0x0000000c1c007844 */ /* 0x0003e20000000200 */
[----:B------:R-:W-:Y:S02]  /*9270*/  SHF.R.U64 R127, R127, 0x3, RZ ;  /* 0x000000037f7f7819 */ /* 0x000fe400000012ff */
[----:B------:R-:W-:Y:S01]  /*9280*/  MOV R32, R32 ;  /* 0x0000002000207202 */ /* 0x000fe20000000f00 */
[----:B0-----:R-:W-:Y:S01]  /*9290*/  IMAD.U32 R10, RZ, RZ, UR4 ;  /* 0x00000004ff0a7e24 */ /* 0x001fe2000f8e00ff */
[----:B------:R-:W-:Y:S01]  /*92a0*/  LOP3.LUT R98, R98, R199, RZ, 0x3c, !PT ;  /* 0x000000c762627212 */ /* 0x000fe200078e3cff */
[----:B------:R-:W-:Y:S01]  /*92b0*/  IMAD.U32 R11, RZ, RZ, UR6 ;  /* 0x00000006ff0b7e24 */ /* 0x000fe2000f8e00ff */
[----:B------:R-:W-:Y:S01]  /*92c0*/  MOV R36, R36 ;  /* 0x0000002400247202 */ /* 0x000fe20000000f00 */
[----:B------:R-:W-:Y:S01]  /*92d0*/  STSM.16.M88.4 [R32], R48 ;  /* 0x0000003020007844 */ /* 0x000fe20000000200 */
[----:B------:R-:W-:Y:S01]  /*92e0*/  LOP3.LUT R102, R102, R201, RZ, 0x3c, !PT ;  /* 0x000000c966667212 */ /* 0x000fe200078e3cff */
[----:B------:R-:W-:Y:S01]  /*92f0*/  ULDC.64 UR6, c[0x0][0xce0] ;  /* 0x0003380000067ab9 */ /* 0x000fe20000000a00 */
[----:B------:R-:W-:Y:S01]  /*9300*/  LOP3.LUT R106, R106, R203, RZ, 0x3c, !PT ;  /* 0x000000cb6a6a7212 */ /* 0x000fe200078e3cff */
[----:B------:R-:W-:Y:S01]  /*9310*/  STSM.16.M88.4 [R36], R56 ;  /* 0x0000003824007844 */ /* 0x000fe20000000200 */
[----:B------:R-:W-:-:S02]  /*9320*/  LOP3.LUT R118, R27, R4, RZ, 0x3c, !PT ;  /* 0x000000041b767212 */ /* 0x000fc400078e3cff */
[----:B------:R-:W-:Y:S02]  /*9330*/  MOV R86, R86 ;  /* 0x0000005600567202 */ /* 0x000fe40000000f00 */
[----:B------:R-:W-:Y:S02]  /*9340*/  F2FP.BF16.F32.PACK_AB R66, R69, R68 ;  /* 0x000000444542723e */ /* 0x000fe400000010ff */
[----:B------:R-:W-:Y:S02]  /*9350*/  F2FP.BF16.F32.PACK_AB R67, R71, R70 ;  /* 0x000000464743723e */ /* 0x000fe400000010ff */
[----:B------:R-:W-:Y:S02]  /*9360*/  F2FP.BF16.F32.PACK_AB R73, R75, R74 ;  /* 0x0000004a4b49723e */ /* 0x000fe400000010ff */
[----:B------:R-:W-:Y:S01]  /*9370*/  F2FP.BF16.F32.PACK_AB R80, R81, R80 ;  /* 0x000000505150723e */ /* 0x000fe200000010ff */
[----:B------:R-:W-:Y:S01]  /*9380*/  STSM.16.M88.4 [R86], R64 ;  /* 0x0000004056007844 */ /* 0x000fe20000000200 */
[----:B------:R-:W-:-:S02]  /*9390*/  LOP3.LUT R114, R114, R207, RZ, 0x3c, !PT ;  /* 0x000000cf72727212 */ /* 0x000fc400078e3cff */
[----:B------:R-:W-:Y:S02]  /*93a0*/  SHF.R.U64 R169, R169, 0x3, RZ ;  /* 0x00000003a9a97819 */ /* 0x000fe400000012ff */
[----:B------:R-:W-:Y:S02]  /*93b0*/  MOV R27, R90 ;  /* 0x0000005a001b7202 */ /* 0x000fe40000000f00 */
[----:B------:R-:W-:Y:S02]  /*93c0*/  F2FP.BF16.F32.PACK_AB R74, R77, R76 ;  /* 0x0000004c4d4a723e */ /* 0x000fe400000010ff */
[----:B------:R-:W-:Y:S02]  /*93d0*/  F2FP.BF16.F32.PACK_AB R75, R79, R78 ;  /* 0x0000004e4f4b723e */ /* 0x000fe400000010ff */
[----:B------:R-:W-:Y:S02]  /*93e0*/  F2FP.BF16.F32.PACK_AB R81, R83, R82 ;  /* 0x000000525351723e */ /* 0x000fe400000010ff */
[----:B------:R-:W-:Y:S01]  /*93f0*/  LOP3.LUT R110, R110, R205, RZ, 0x3c, !PT ;  /* 0x000000cd6e6e7212 */ /* 0x000fe200078e3cff */
[----:B------:R-:W-:Y:S01]  /*9400*/  STSM.16.M88.4 [R27], R72 ;  /* 0x000000481b007844 */ /* 0x000fe20000000200 */
[----:B------:R-:W-:-:S02]  /*9410*/  LOP3.LUT R122, R127, R122, RZ, 0x3c, !PT ;  /* 0x0000007a7f7a7212 */ /* 0x000fc400078e3cff */
[----:B------:R-:W-:Y:S02]  /*9420*/  MOV R94, R94 ;  /* 0x0000005e005e7202 */ /* 0x000fe40000000f00 */
        /* <DEDUP_REMOVED lines=9> */
[----:B------:R-:W-:Y:S01]  /*94c0*/  MOV R102, R102 ;  /* 0x0000006600667202 */ /* 0x000fe20000000f00 */
[----:B------:R-:W-:Y:S01]  /*94d0*/  STSM.16.M88.4 [R25], R88 ;  /* 0x0000005819007844 */ /* 0x000fe20000000200 */
[----:B------:R-:W-:Y:S02]  /*94e0*/  MOV R4, R106 ;  /* 0x0000006a00047202 */ /* 0x000fe40000000f00 */
[----:B------:R-:W-:-:S02]  /*94f0*/  F2FP.BF16.F32.PACK_AB R97, R155, R154 ;  /* 0x0000009a9b61723e */ /* 0x000fc400000010ff */
[----:B------:R-:W-:Y:S02]  /*9500*/  F2FP.BF16.F32.PACK_AB R98, R101, R100 ;  /* 0x000000646562723e */ /* 0x000fe400000010ff */
[----:B------:R-:W-:Y:S02]  /*9510*/  F2FP.BF16.F32.PACK_AB R99, R157, R156 ;  /* 0x0000009c9d63723e */ /* 0x000fe400000010ff */
[----:B------:R-:W-:Y:S02]  /*9520*/  F2FP.BF16.F32.PACK_AB R104, R105, R104 ;  /* 0x000000686968723e */ /* 0x000fe400000010ff */
[----:B------:R-:W-:Y:S01]  /*9530*/  LOP3.LUT R20, R169, R6, RZ, 0x3c, !PT ;  /* 0x00000006a9147212 */ /* 0x000fe200078e3cff */
[----:B------:R-:W-:Y:S01]  /*9540*/  STSM.16.M88.4 [R102], R96 ;  /* 0x0000006066007844 */ /* 0x000fe20000000200 */
        /* <DEDUP_REMOVED lines=19> */
[----:B------:R-:W-:Y:S01]  /*9680*/  STSM.16.M88.4 [R24], R120 ;  /* 0x0000007818007844 */ /* 0x000fe20000000200 */
[----:B------:R-:W-:Y:S02]  /*9690*/  MOV R118, R118 ;  /* 0x0000007600767202 */ /* 0x000fe40000000f00 */
[----:B------:R-:W-:Y:S02]  /*96a0*/  F2FP.BF16.F32.PACK_AB R130, R133, R132 ;  /* 0x000000848582723e */ /* 0x000fe400000010ff */
[----:B------:R-:W-:-:S02]  /*96b0*/  F2FP.BF16.F32.PACK_AB R131, R135, R134 ;  /* 0x000000868783723e */ /* 0x000fc400000010ff */
[----:B------:R-:W-:Y:S02]  /*96c0*/  F2FP.BF16.F32.PACK_AB R137, R139, R138 ;  /* 0x0000008a8b89723e */ /* 0x000fe400000010ff */
[----:B------:R-:W-:Y:S01]  /*96d0*/  F2FP.BF16.F32.PACK_AB R138, R141, R140 ;  /* 0x0000008c8d8a723e */ /* 0x000fe200000010ff */
[----:B------:R-:W-:Y:S01]  /*96e0*/  STSM.16.M88.4 [R118], R128 ;  /* 0x0000008076007844 */ /* 0x000fe20000000200 */
[----:B------:R-:W-:Y:S02]  /*96f0*/  F2FP.BF16.F32.PACK_AB R139, R143, R142 ;  /* 0x0000008e8f8b723e */ /* 0x000fe400000010ff */
[----:B------:R-:W-:Y:S02]  /*9700*/  MOV R20, R20 ;  /* 0x0000001400147202 */ /* 0x000fe40000000f00 */
[----:B-1----:R-:W-:Y:S01]  /*9710*/  F2FP.BF16.F32.PACK_AB R12, R145, R144 ;  /* 0x00000090910c723e */ /* 0x002fe200000010ff */
[----:B------:R1:W-:Y:S01]  /*9720*/  STSM.16.M88.4 [R6], R136 ;  /* 0x0000008806007844 */ /* 0x0003e20000000200 */
[----:B------:R-:W-:-:S02]  /*9730*/  F2FP.BF16.F32.PACK_AB R13, R176, R175 ;  /* 0x000000afb00d723e */ /* 0x000fc400000010ff */
[----:B------:R-:W-:Y:S02]  /*9740*/  F2FP.BF16.F32.PACK_AB R14, R149, R148 ;  /* 0x00000094950e723e */ /* 0x000fe400000010ff */
[----:B------:R-:W-:Y:S02]  /*9750*/  F2FP.BF16.F32.PACK_AB R15, R151, R150 ;  /* 0x00000096970f723e */ /* 0x000fe400000010ff */
[----:B------:R-:W-:-:S03]  /*9760*/  PLOP3.LUT P0, PT, PT, PT, UP0, 0x80, 0x0 ;  /* 0x000000000000781c */ /* 0x000fc60003f0f008 */
[----:B------:R2:W-:Y:S01]  /*9770*/  STSM.16.M88.4 [R20], R12 ;  /* 0x0000000c14007844 */ /* 0x0005e20000000200 */
[----:B------:R-:W-:Y:S09]  /*9780*/  BAR.SYNC.DEFER_BLOCKING 0x1, 0x100 ;  /* 0x0044000000007b1d */ /* 0x000ff20000010000 */
[----:B0-----:R-:W3:Y:S01]  /*9790*/  @P0 LDG.E R4, desc[UR10][R10.64] ;  /* 0x0000000a0a040981 */ /* 0x001ee2000c1e1900 */
[----:B------:R-:W-:Y:S01]  /*97a0*/  UISETP.NE.U32.AND UP1, UPT, UR6, URZ, UPT ;  /* 0x0000003f0600728c */ /* 0x000fe2000bf25070 */
[----:B------:R-:W0:Y:S01]  /*97b0*/  LDC R81, c[0x0][0xb88] ;  /* 0x0002e200ff517b82 */ /* 0x000e220000000800 */
[----:B------:R-:W-:-:S02]  /*97c0*/  IMAD R9, R18, 0x40, R16 ;  /* 0x0000004012097824 */ /* 0x000fc400078e0210 */
[----:B------:R-:W-:Y:S02]  /*97d0*/  UISETP.NE.AND.EX UP1, UPT, UR7, URZ, UPT, UP1 ;  /* 0x0000003f0700728c */ /* 0x000fe4000bf25310 */
[----:B------:R-:W-:-:S04]  /*97e0*/  IMAD.WIDE R146, R9, 0x2, R146 ;  /* 0x0000000209927825 */ /* 0x000fc800078e0292 */
[----:B------:R-:W-:Y:S02]  /*97f0*/  PLOP3.LUT P6, PT, PT, PT, UP1, 0x80, 0x0 ;  /* 0x000000000000781c */ /* 0x000fe40003fcf018 */
[C---:B------:R-:W-:Y:S02]  /*9800*/  IADD3 R9, P2, R146.reuse, 0x1000, RZ ;  /* 0x0000100092097810 */ /* 0x040fe40007f5e0ff */
[C---:B------:R-:W-:Y:S01]  /*9810*/  IADD3 R29, P1, R146.reuse, 0x2000, RZ ;  /* 0x00002000921d7810 */ /* 0x040fe20007f3e0ff */
[----:B------:R-:W-:Y:S01]  /*9820*/  @UP1 UIADD3 UR6, UP2, UR8, UR6, URZ ;  /* 0x0000000608061290 */ /* 0x000fe2000ff5e03f */
[----:B-1----:R-:W-:Y:S02]  /*9830*/  P2R R6, PR, RZ, 0x4 ;  /* 0x00000004ff067803 */ /* 0x002fe40000000000 */
[C---:B------:R-:W-:Y:S01]  /*9840*/  IADD3 R25, P2, R146.reuse, 0x3000, RZ ;  /* 0x0000300092197810 */ /* 0x040fe20007f5e0ff */
[----:B------:R-:W-:Y:S01]  /*9850*/  @UP1 UIADD3.X UR7, UR9, UR7, URZ, UP2, !UPT ;  /* 0x0000000709071290 */ /* 0x000fe200097fe43f */
[C---:B------:R-:W-:Y:S01]  /*9860*/  IADD3 R41, P3, R146.reuse, 0x4000, RZ ;  /* 0x0000400092297810 */ /* 0x040fe20007f7e0ff */
[----:B--2---:R-:W-:Y:S01]  /*9870*/  IMAD.U32 R12, RZ, RZ, UR6 ;  /* 0x00000006ff0c7e24 */ /* 0x004fe2000f8e00ff */
[----:B------:R-:W-:-:S02]  /*9880*/  IADD3 R33, P4, R146, 0x5000, RZ ;  /* 0x0000500092217810 */ /* 0x000fc40007f9e0ff */
[----:B------:R-:W-:Y:S02]  /*9890*/  IADD3 R45, P5, R146, 0x6000, RZ ;  /* 0x00006000922d7810 */ /* 0x000fe40007fbe0ff */
[----:B------:R-:W-:Y:S02]  /*98a0*/  LOP3.LUT R8, R9, 0x380, RZ, 0xc0, !PT ;  /* 0x0000038009087812 */ /* 0x000fe400078ec0ff */
[----:B------:R-:W-:Y:S02]  /*98b0*/  LOP3.LUT R28, R29, 0x380, RZ, 0xc0, !PT ;  /* 0x000003801d1c7812 */ /* 0x000fe400078ec0ff */
[----:B------:R-:W-:Y:S02]  /*98c0*/  LOP3.LUT R24, R25, 0x380, RZ, 0xc0, !PT ;  /* 0x0000038019187812 */ /* 0x000fe400078ec0ff */
[----:B------:R-:W-:Y:S02]  /*98d0*/  LOP3.LUT R40, R41, 0x380, RZ, 0xc0, !PT ;  /* 0x0000038029287812 */ /* 0x000fe400078ec0ff */
[----:B------:R-:W-:-:S02]  /*98e0*/  LOP3.LUT R32, R33, 0x380, RZ, 0xc0, !PT ;  /* 0x0000038021207812 */ /* 0x000fc400078ec0ff */
[----:B------:R-:W-:Y:S02]  /*98f0*/  LOP3.LUT R44, R45, 0x380, RZ, 0xc0, !PT ;  /* 0x000003802d2c7812 */ /* 0x000fe400078ec0ff */
[----:B------:R-:W-:Y:S01]  /*9900*/  MOV R13, UR7 ;  /* 0x00000007000d7c02 */ /* 0x000fe20008000f00 */
[----:B------:R-:W-:Y:S01]  /*9910*/  UMOV UR4, URZ ;  /* 0x0000003f00047c82 */ /* 0x000fe20008000000 */
[----:B------:R-:W-:Y:S02]  /*9920*/  SHF.R.U64 R8, R8, 0x3, RZ ;  /* 0x0000000308087819 */ /* 0x000fe400000012ff */
[----:B------:R-:W-:Y:S01]  /*9930*/  SHF.R.U64 R28, R28, 0x3, RZ ;  /* 0x000000031c1c7819 */ /* 0x000fe200000012ff */
[----:B0-----:R0:W5:Y:S01]  /*9940*/  @P6 LDG.E R81, desc[UR10][R12.64] ;  /* 0x0000000a0c516981 */ /* 0x001162000c1e1900 */
        /* <DEDUP_REMOVED lines=10> */
[----:B---3--:R-:W-:Y:S01]  /*99f0*/  @P0 R2UR UR4, R4 ;  /* 0x00000000040402ca */ /* 0x008fe200000e0000 */
[----:B0-----:R-:W-:-:S14]  /*9a00*/  @P6 BRA `(.L_x_3469) ;  /* 0x0000000000146947 */ /* 0x001fdc0003800000 */
[----:B------:R-:W-:Y:S05]  /*9a10*/  @!P0 BRA `(.L_x_3469) ;  /* 0x0000000000108947 */ /* 0x000fea0003800000 */
[----:B------:R-:W-:Y:S02]  /*9a20*/  ULDC.64 UR6, c[0x0][0x208] ;  /* 0x0000820000067ab9 */ /* 0x000fe40000000a00 */
[----:B------:R-:W2:Y:S04]  /*9a30*/  LDG.E R4, desc[UR6][R10.64] ;  /* 0x000000060a047981 */ /* 0x000ea8000c1e1900 */
[----:B-----5:R-:W2:Y:S02]  /*9a40*/  LDG.E R81, desc[UR6][R10.64+0x4] ;  /* 0x000004060a517981 */ /* 0x020ea4000c1e1900 */
[----:B--2---:R-:W-:-:S07]  /*9a50*/  IMAD.IADD R81, R81, 0x1, -R4 ;  /* 0x0000000151517824 */ /* 0x004fce00078e0a04 */
.L_x_3469:
        /* <DEDUP_REMOVED lines=65> */
[----:B------:R-:W-:Y:S01]  /*9e70*/  IMAD.MOV R11, RZ, RZ, -R23 ;  /* 0x000000ffff0b7224 */ /* 0x000fe200078e0a17 */
[----:B------:R-:W-:Y:S01]  /*9e80*/  UMOV UR7, UR9 ;  /* 0x0000000900077c82 */ /* 0x000fe20008000000 */
[----:B------:R-:W-:Y:S01]  /*9e90*/  LEA R10, R188, R17, 0x6 ;  /* 0x00000011bc0a7211 */ /* 0x000fe200078e30ff */
[----:B------:R-:W-:Y:S02]  /*9ea0*/  UIMAD.WIDE.U32 UR6, UR39, UR10, UR6 ;  /* 0x0000000a270672a5 */ /* 0x000fe4000f8e0006 */
[----:B------:R-:W-:Y:S01]  /*9eb0*/  UIMAD UR8, UR39, UR11, UR8 ;  /* 0x0000000b270872a4 */ /* 0x000fe2000f8e0208 */
[----:B------:R-:W-:Y:S01]  /*9ec0*/  ISETP.NE.AND P0, PT, R22, R11, PT ;  /* 0x0000000b1600720c */ /* 0x000fe20003f05270 */
[C---:B------:R-:W-:Y:S01]  /*9ed0*/  VIADD R4, R10.reuse, 0x8 ;  /* 0x000000080a047836 */ /* 0x040fe20000000000 */
[----:B------:R-:W-:Y:S01]  /*9ee0*/  ULDC.64 UR10, c[0x0][0xc78] ;  /* 0x00031e00000a7ab9 */ /* 0x000fe20000000a00 */
[----:B------:R-:W-:Y:S01]  /*9ef0*/  UIADD3 UR7, UR7, UR8, URZ ;  /* 0x0000000807077290 */ /* 0x000fe2000fffe03f */
[----:B------:R-:W-:Y:S01]  /*9f00*/  SHF.R.S32.HI R6, RZ, 0x1f, R10 ;  /* 0x0000001fff067819 */ /* 0x000fe2000001140a */
[----:B------:R-:W-:Y:S01]  /*9f10*/  UIMAD UR8, UR40, UR10, URZ ;  /* 0x0000000a280872a4 */ /* 0x000fe2000f8e023f */
[-C--:B-----5:R-:W-:Y:S01]  /*9f20*/  ISETP.GE.OR P1, PT, R10, R81.reuse, P0 ;  /* 0x000000510a00720c */ /* 0x0a0fe20000726670 */
[----:B------:R-:W-:Y:S01]  /*9f30*/  UIMAD.WIDE.U32 UR6, UR38, UR10, UR6 ;  /* 0x0000000a260672a5 */ /* 0x000fe2000f8e0006 */
[----:B------:R-:W-:Y:S01]  /*9f40*/  ISETP.GE.OR P0, PT, R4, R81, P0 ;  /* 0x000000510400720c */ /* 0x000fe20000706670 */
[----:B------:R-:W-:Y:S01]  /*9f50*/  UIMAD UR8, UR38, UR11, UR8 ;  /* 0x0000000b260872a4 */ /* 0x000fe2000f8e0208 */
[----:B------:R-:W-:-:S02]  /*9f60*/  ULDC.64 UR14, c[0x0][0x208] ;  /* 0x00008200000e7ab9 */ /* 0x000fc40000000a00 */
        /* <DEDUP_REMOVED lines=8> */
.L_x_3470:
[C---:B0-----:R-:W-:Y:S01]  /*9ff0*/  VIADD R3, R16.reuse, 0x40 ;  /* 0x0000004010037836 */ /* 0x041fe20000000000 */
[----:B------:R-:W-:Y:S01]  /*a000*/  ULDC UR8, c[0x0][0xb8c] ;  /* 0x0002e30000087ab9 */ /* 0x000fe20000000800 */
[C---:B------:R-:W-:Y:S01]  /*a010*/  VIADD R6, R16.reuse, 0x80 ;  /* 0x0000008010067836 */ /* 0x040fe20000000000 */
[----:B------:R-:W-:Y:S01]  /*a020*/  ULDC.64 UR6, c[0x0][0x208] ;  /* 0x0000820000067ab9 */ /* 0x000fe20000000a00 */
[C---:B------:R-:W-:Y:S01]  /*a030*/  VIADD R86, R16.reuse, 0xc0 ;  /* 0x000000c010567836 */ /* 0x040fe20000000000 */
[----:B------:R-:W-:Y:S01]  /*a040*/  ISETP.GE.AND P1, PT, R3, UR8, PT ;  /* 0x0000000803007c0c */ /* 0x000fe2000bf26270 */
[C---:B------:R-:W-:Y:S01]  /*a050*/  VIADD R20, R16.reuse, 0x180 ;  /* 0x0000018010147836 */ /* 0x040fe20000000000 */
[----:B------:R-:W-:Y:S01]  /*a060*/  ISETP.GE.AND P0, PT, R16, UR8, PT ;  /* 0x0000000810007c0c */ /* 0x000fe2000bf06270 */
[----:B------:R-:W-:Y:S01]  /*a070*/  ULDC.64 UR10, c[0x0][0xba0] ;  /* 0x0002e800000a7ab9 */ /* 0x000fe20000000a00 */
[----:B------:R-:W-:Y:S01]  /*a080*/  SEL R4, RZ, 0xffffffff, P1 ;  /* 0xffffffffff047807 */ /* 0x000fe20000800000 */
[----:B------:R0:W5:Y:S01]  /*a090*/  LD.E.128 R12, desc[UR6][R146.64] ;  /* 0x00000006920c7980 */ /* 0x000162000c101d00 */
[----:B------:R-:W-:-:S02]  /*a0a0*/  SEL R0, RZ, 0x1, P0 ;  /* 0x00000001ff007807 */ /* 0x000fc40000000000 */
[----:B------:R-:W-:Y:S01]  /*a0b0*/  SHF.L.U32 R19, R4, 0x1, RZ ;  /* 0x0000000104137819 */ /* 0x000fe200000006ff */
[----:B------:R-:W5:Y:S01]  /*a0c0*/  LD.E.128 R8, desc[UR6][R8.64] ;  /* 0x0000000608087980 */ /* 0x000f62000c101d00 */
[----:B------:R-:W-:Y:S02]  /*a0d0*/  ISETP.GE.AND P0, PT, R6, UR8, PT ;  /* 0x0000000806007c0c */ /* 0x000fe4000bf06270 */
[----:B------:R-:W-:Y:S01]  /*a0e0*/  ISETP.GE.AND P1, PT, R86, UR8, PT ;  /* 0x0000000856007c0c */ /* 0x000fe2000bf26270 */
[----:B------:R-:W5:Y:S01]  /*a0f0*/  LD.E.128 R28, desc[UR6][R28.64] ;  /* 0x000000061c1c7980 */ /* 0x000f62000c101d00 */
[----:B------:R-:W-:Y:S02]  /*a100*/  LOP3.LUT R0, R19, 0x2, R0, 0xe2, !PT ;  /* 0x0000000213007812 */ /* 0x000fe400078ee200 */
[----:B------:R-:W-:Y:S01]  /*a110*/  SEL R19, RZ, 0x4, P0 ;  /* 0x00000004ff137807 */ /* 0x000fe20000000000 */
[----:B------:R-:W5:Y:S01]  /*a120*/  LD.E.128 R24, desc[UR6][R24.64] ;  /* 0x0000000618187980 */ /* 0x000f62000c101d00 */
[----:B------:R-:W-:-:S03]  /*a130*/  SEL R4, RZ, 0x8, P1 ;  /* 0x00000008ff047807 */ /* 0x000fc60000800000 */
[----:B------:R-:W5:Y:S01]  /*a140*/  LD.E.128 R40, desc[UR6][R40.64] ;  /* 0x0000000628287980 */ /* 0x000f62000c101d00 */
[----:B------:R-:W-:-:S03]  /*a150*/  ISETP.GE.AND P2, PT, R20, UR8, PT ;  /* 0x0000000814007c0c */ /* 0x000fc6000bf46270 */
[----:B------:R-:W5:Y:S01]  /*a160*/  LD.E.128 R32, desc[UR6][R32.64] ;  /* 0x0000000620207980 */ /* 0x000f62000c101d00 */
[----:B------:R-:W-:-:S03]  /*a170*/  LOP3.LUT R0, R4, R0, R19, 0xfe, !PT ;  /* 0x0000000004007212 */ /* 0x000fc600078efe13 */
[----:B------:R-:W5:Y:S01]  /*a180*/  LD.E.128 R44, desc[UR6][R44.64] ;  /* 0x000000062c2c7980 */ /* 0x000f62000c101d00 */
[----:B------:R-:W-:-:S03]  /*a190*/  SHF.R.S32.HI R21, RZ, 0x1f, R16 ;  /* 0x0000001fff157819 */ /* 0x000fc60000011410 */
[----:B------:R-:W5:Y:S01]  /*a1a0*/  LD.E.128 R36, desc[UR6][R36.64] ;  /* 0x0000000624247980 */ /* 0x000f62000c101d00 */
[----:B------:R-:W-:-:S03]  /*a1b0*/  IMAD.U32 R19, RZ, RZ, UR10 ;  /* 0x0000000aff137e24 */ /* 0x000fc6000f8e00ff */
[----:B------:R-:W5:Y:S01]  /*a1c0*/  LD.E.128 R52, desc[UR6][R52.64] ;  /* 0x0000000634347980 */ /* 0x000f62000c101d00 */
[----:B------:R-:W-:-:S03]  /*a1d0*/  IMAD.MOV.U32 R20, RZ, RZ, R16 ;  /* 0x000000ffff147224 */ /* 0x000fc600078e0010 */
        /* <DEDUP_REMOVED lines=8> */
[C---:B------:R-:W-:Y:S01]  /*a260*/  VIADD R88, R16.reuse, 0x100 ;  /* 0x0000010010587836 */ /* 0x040fe20000000000 */
[C---:B------:R-:W-:Y:S01]  /*a270*/  IADD3 R80, R16.reuse, 0x1c0, RZ ;  /* 0x000001c010507810 */ /* 0x040fe20007ffe0ff */
[----:B------:R-:W-:Y:S01]  /*a280*/  VIADD R89, R16, 0x140 ;  /* 0x0000014010597836 */ /* 0x000fe20000000000 */
[----:B------:R-:W-:-:S02]  /*a290*/  UIMAD UR6, UR4, UR11, UR6 ;  /* 0x0000000b040672a4 */ /* 0x000fc4000f8e0206 */
[----:B------:R-:W-:Y:S01]  /*a2a0*/  IMAD.WIDE.U32 R20, R19, UR4, R20 ;  /* 0x0000000413147c25 */ /* 0x000fe2000f8e0014 */
[----:B------:R-:W-:Y:S01]  /*a2b0*/  @!PT LDS RZ, [RZ] ;  /* 0x00000000fffff984 */ /* 0x000fe20000000800 */
[----:B------:R-:W-:Y:S01]  /*a2c0*/  @!PT LDS RZ, [RZ] ;  /* 0x00000000fffff984 */ /* 0x000fe20000000800 */
[----:B------:R-:W-:Y:S01]  /*a2d0*/  @!PT LDS RZ, [RZ] ;  /* 0x00000000fffff984 */ /* 0x000fe20000000800 */
[----:B------:R-:W-:Y:S01]  /*a2e0*/  @!PT LDS RZ, [RZ] ;  /* 0x00000000fffff984 */ /* 0x000fe20000000800 */
[----:B------:R1:W-:Y:S06]  /*a2f0*/  MEMBAR.ALL.CTA ;  /* 0x0000000000007992 */ /* 0x0003ec0000008000 */
[----:B-1----:R-:W1:Y:S01]  /*a300*/  FENCE.VIEW.ASYNC.S ;  /* 0x00000000000073c6 */ /* 0x002e620000000000 */
[----:B------:R-:W-:Y:S01]  /*a310*/  ULDC.64 UR10, c[0x0][0xbe0] ;  /* 0x0002f800000a7ab9 */ /* 0x000fe20000000a00 */
[----:B------:R-:W-:Y:S01]  /*a320*/  ISETP.GE.AND P0, PT, R88, UR8, PT ;  /* 0x0000000858007c0c */ /* 0x000fe2000bf06270 */
[----:B------:R-:W-:Y:S01]  /*a330*/  UIMAD UR4, UR12, UR10, URZ ;  /* 0x0000000a0c0472a4 */ /* 0x000fe2000f8e023f */
[----:B------:R-:W-:Y:S01]  /*a340*/  ISETP.GE.AND P1, PT, R89, UR8, PT ;  /* 0x0000000859007c0c */ /* 0x000fe2000bf26270 */
[----:B------:R-:W-:Y:S01]  /*a350*/  VIADD R21, R21, UR6 ;  /* 0x0000000615157c36 */ /* 0x000fe20008000000 */
[----:B------:R-:W-:Y:S01]  /*a360*/  SEL R19, RZ, 0x10, P0 ;  /* 0x00000010ff137807 */ /* 0x000fe20000000000 */
[----:B------:R-:W-:Y:S01]  /*a370*/  IMAD.U32 R83, RZ, RZ, UR10 ;  /* 0x0000000aff537e24 */ /* 0x000fe2000f8e00ff */
[----:B------:R-:W-:Y:S01]  /*a380*/  UIMAD UR6, UR39, UR11, UR4 ;  /* 0x0000000b270672a4 */ /* 0x000fe2000f8e0204 */
[----:B------:R-:W-:Y:S01]  /*a390*/  SEL R4, RZ, 0x20, P1 ;  /* 0x00000020ff047807 */ /* 0x000fe20000800000 */
[----:B-----5:R-:W-:Y:S01]  /*a3a0*/  IMAD R81, R188, -0x40, R81 ;  /* 0xffffffc0bc517824 */ /* 0x020fe200078e0251 */
[----:B------:R-:W-:Y:S01]  /*a3b0*/  UIADD3 UR4, UR37, 0x38820, URZ ;  /* 0x0003882025047890 */ /* 0x000fe2000fffe03f */
[----:B------:R-:W-:Y:S01]  /*a3c0*/  IMAD.WIDE.U32 R20, R83, UR39, R20 ;  /* 0x0000002753147c25 */ /* 0x000fe2000f8e0014 */
[----:B------:R-:W-:Y:S01]  /*a3d0*/  LOP3.LUT R19, R4, R0, R19, 0xfe, !PT ;  /* 0x0000000004137212 */ /* 0x000fe200078efe13 */
[----:B------:R-:W-:Y:S01]  /*a3e0*/  BSSY B1, `(.L_x_3471) ;  /* 0x0000030000017945 */ /* 0x000fe20003800000 */
[----:B------:R-:W-:Y:S01]  /*a3f0*/  SEL R0, RZ, 0x40, P2 ;  /* 0x00000040ff007807 */ /* 0x000fe20001000000 */
[----:B------:R-:W-:Y:S01]  /*a400*/  VIADD R21, R21, UR6 ;  /* 0x0000000615157c36 */ /* 0x000fe20008000000 */
[----:B------:R-:W-:Y:S01]  /*a410*/  ULDC.64 UR6, c[0x0][0xbe8] ;  /* 0x0002fa0000067ab9 */ /* 0x000fe20000000a00 */
[----:B------:R-:W-:Y:S01]  /*a420*/  ISETP.GE.AND P2, PT, R18, R81, PT ;  /* 0x000000511200720c */ /* 0x000fe20003f46270 */
[----:B------:R-:W-:Y:S01]  /*a430*/  IMAD.U32 R83, RZ, RZ, UR6 ;  /* 0x00000006ff537e24 */ /* 0x000fe2000f8e00ff */
[----:B------:R-:W-:Y:S01]  /*a440*/  UIMAD UR6, UR40, UR6, URZ ;  /* 0x00000006280672a4 */ /* 0x000fe2000f8e023f */
[----:B------:R-:W-:Y:S01]  /*a450*/  ISETP.GE.AND P1, PT, R80, UR8, PT ;  /* 0x0000000850007c0c */ /* 0x000fe2000bf26270 */
[----:B------:R-:W-:Y:S01]  /*a460*/  UPRMT UR4, URZ, 0x654, UR4 ;  /* 0x000006543f047896 */ /* 0x000fe20008000004 */
[----:B------:R-:W-:Y:S01]  /*a470*/  IMAD.WIDE.U32 R82, R83, UR38, R20 ;  /* 0x0000002653527c25 */ /* 0x000fe2000f8e0014 */
[----:B------:R-:W-:Y:S01]  /*a480*/  UIMAD UR6, UR38, UR7, UR6 ;  /* 0x00000007260672a4 */ /* 0x000fe2000f8e0206 */
[----:B------:R-:W-:-:S02]  /*a490*/  LOP3.LUT R0, R19, R0, RZ, 0xfc, !PT ;  /* 0x0000000013007212 */ /* 0x000fc400078efcff */
[----:B------:R-:W-:Y:S01]  /*a4a0*/  VIADD R4, R18, 0x20 ;  /* 0x0000002012047836 */ /* 0x000fe20000000000 */
[--C-:B------:R-:W-:Y:S02]  /*a4b0*/  SHF.R.S32.HI R19, RZ, 0x1f, R18.reuse ;  /* 0x0000001fff137819 */ /* 0x100fe40000011412 */
[----:B------:R-:W-:Y:S01]  /*a4c0*/  SEL R21, RZ, 0x80, P1 ;  /* 0x00000080ff157807 */ /* 0x000fe20000800000 */
[----:B-1----:R-:W-:Y:S01]  /*a4d0*/  SYNCS.ARRIVE.TRANS64.RED.A1T0 RZ, [UR4], RZ ;  /* 0x000000ffffff79a7 */ /* 0x002fe20008100404 */
[----:B------:R-:W-:Y:S02]  /*a4e0*/  IADD3 R87, R83, UR6, RZ ;  /* 0x0000000653577c10 */ /* 0x000fe4000fffe0ff */
[----:B------:R-:W-:Y:S01]  /*a4f0*/  ISETP.GE.AND P0, PT, R4, R81, PT ;  /* 0x000000510400720c */ /* 0x000fe20003f06270 */
[----:B------:R-:W-:Y:S01]  /*a500*/  IMAD.WIDE R80, R188, 0x40, R18 ;  /* 0x00000040bc507825 */ /* 0x000fe200078e0212 */
[----:B------:R-:W-:Y:S01]  /*a510*/  LOP3.LUT R4, R0, R21, RZ, 0xfc, !PT ;  /* 0x0000001500047212 */ /* 0x000fe200078efcff */
[----:B0-----:R-:W-:Y:S10]  /*a520*/  @P2 BRA `(.L_x_3472) ;  /* 0x00000000006c2947 */ /* 0x001ff40003800000 */
[----:B------:R-:W-:Y:S01]  /*a530*/  ULDC.64 UR6, c[0x0][0xbd8] ;  /* 0x0002f60000067ab9 */ /* 0x000fe20000000a00 */
[----:B------:R-:W-:Y:S01]  /*a540*/  IMAD.MOV.U32 R20, RZ, RZ, R82 ;  /* 0x000000ffff147224 */ /* 0x000fe200078e0052 */
[----:B------:R-:W-:Y:S01]  /*a550*/  ISETP.GE.AND P2, PT, R16, UR8, PT ;  /* 0x0000000810007c0c */ /* 0x000fe2000bf46270 */
[----:B------:R-:W-:Y:S01]  /*a560*/  IMAD R85, R81, UR6, RZ ;  /* 0x0000000651557c24 */ /* 0x000fe2000f8e02ff */
[----:B------:R-:W-:Y:S01]  /*a570*/  ISETP.GE.AND P3, PT, R3, UR8, PT ;  /* 0x0000000803007c0c */ /* 0x000fe2000bf66270 */
[----:B------:R-:W-:Y:S01]  /*a580*/  IMAD.MOV.U32 R21, RZ, RZ, R87 ;  /* 0x000000ffff157224 */ /* 0x000fe200078e0057 */
[----:B------:R-:W-:Y:S01]  /*a590*/  ULDC.64 UR10, c[0x0][0x208] ;  /* 0x00008200000a7ab9 */ /* 0x000fe20000000a00 */
[C---:B------:R-:W-:Y:S01]  /*a5a0*/  IMAD R85, R80.reuse, UR7, R85 ;  /* 0x0000000750557c24 */ /* 0x040fe2000f8e0255 */
[----:B------:R-:W-:Y:S01]  /*a5b0*/  ISETP.GE.AND P4, PT, R89, UR8, PT ;  /* 0x0000000859007c0c */ /* 0x000fe2000bf86270 */
[----:B------:R-:W-:Y:S01]  /*a5c0*/  IMAD.WIDE.U32 R20, R80, UR6, R20 ;  /* 0x0000000650147c25 */ /* 0x000fe2000f8e0014 */
[----:B------:R-:W-:Y:S01]  /*a5d0*/  ULDC.64 UR6, c[0x0][0xb80] ;  /* 0x0002e00000067ab9 */ /* 0x000fe20000000a00 */
[----:B------:R-:W-:-:S02]  /*a5e0*/  LOP3.LUT P5, RZ, R0, 0x40, RZ, 0xc0, !PT ;  /* 0x0000004000ff7812 */ /* 0x000fc400078ac0ff */
[----:B------:R-:W-:Y:S01]  /*a5f0*/  IMAD.IADD R21, R21, 0x1, R85 ;  /* 0x0000000115157824 */ /* 0x000fe200078e0255 */
[----:B------:R-:W-:Y:S02]  /*a600*/  LEA R84, P1, R20, UR6, 0x1 ;  /* 0x0000000614547c11 */ /* 0x000fe4000f8208ff */
[----:B------:R-:W-:Y:S02]  /*a610*/  LOP3.LUT P6, RZ, R4, 0x80, RZ, 0xc0, !PT ;  /* 0x0000008004ff7812 */ /* 0x000fe400078cc0ff */
        /* <DEDUP_REMOVED lines=12> */
.L_x_3472:
[----:B------:R-:W-:Y:S05]  /*a6e0*/  BSYNC B1 ;  /* 0x0000000000017941 */ /* 0x000fea0003800000 */
.L_x_3471:
        /* <DEDUP_REMOVED lines=9> */
[----:B------:R-:W-:Y:S01]  /*a780*/  ULDC.64 UR10, c[0x0][0x208] ;  /* 0x00008200000a7ab9 */ /* 0x000fe20000000a00 */
[----:B------:R-:W-:Y:S02]  /*a790*/  ISETP.GE.AND P3, PT, R6, UR8, PT ;  /* 0x0000000806007c0c */ /* 0x000fe4000bf66270 */
[----:B------:R-:W-:Y:S01]  /*a7a0*/  IMAD R80, R80, UR6, RZ ;  /* 0x0000000650507c24 */ /* 0x000fe2000f8e02ff */
[----:B------:R-:W-:-:S02]  /*a7b0*/  ISETP.GE.AND P5, PT, R16, UR8, PT ;  /* 0x0000000810007c0c */ /* 0x000fc4000bfa6270 */
[----:B------:R-:W-:Y:S01]  /*a7c0*/  ISETP.GE.AND P2, PT, R86, UR8, PT ;  /* 0x0000000856007c0c */ /* 0x000fe2000bf46270 */
[----:B------:R-:W-:Y:S01]  /*a7d0*/  IMAD R3, R15, UR7, R80 ;  /* 0x000000070f037c24 */ /* 0x000fe2000f8e0250 */
[----:B------:R-:W-:Y:S01]  /*a7e0*/  ULDC.64 UR6, c[0x0][0xb80] ;  /* 0x0002e00000067ab9 */ /* 0x000fe20000000a00 */
[----:B------:R-:W-:Y:S02]  /*a7f0*/  ISETP.GE.AND P1, PT, R88, UR8, PT ;  /* 0x0000000858007c0c */ /* 0x000fe4000bf26270 */
[----:B------:R-:W-:Y:S01]  /*a800*/  IMAD.IADD R3, R13, 0x1, R3 ;  /* 0x000000010d037824 */ /* 0x000fe200078e0203 */
[----:B------:R-:W-:-:S04]  /*a810*/  LEA R14, P6, R12, UR6, 0x1 ;  /* 0x000000060c0e7c11 */ /* 0x000fc8000f8c08ff */
[----:B------:R-:W-:Y:S02]  /*a820*/  LEA.HI.X R15, R12, UR7, R3, 0x1, P6 ;  /* 0x000000070c0f7c11 */ /* 0x000fe4000b0f0c03 */
[----:B------:R-:W-:-:S03]  /*a830*/  LOP3.LUT P6, RZ, R0, 0x40, RZ, 0xc0, !PT ;  /* 0x0000004000ff7812 */ /* 0x000fc600078cc0ff */
[----:B------:R2:W-:Y:S01]  /*a840*/  @!P0 STG.E.128 desc[UR10][R14.64+0x280], R56 ;  /* 0x000280380e008986 */ /* 0x0005e2000c101d0a */
[----:B------:R-:W-:-:S03]  /*a850*/  LOP3.LUT P0, RZ, R4, 0x80, RZ, 0xc0, !PT ;  /* 0x0000008004ff7812 */ /* 0x000fc6000780c0ff */
[----:B------:R2:W-:Y:S04]  /*a860*/  @!P5 STG.E.128 desc[UR10][R14.64], R8 ;  /* 0x000000080e00d986 */ /* 0x0005e8000c101d0a */
[----:B------:R2:W-:Y:S04]  /*a870*/  @!P4 STG.E.128 desc[UR10][R14.64+0x80], R24 ;  /* 0x000080180e00c986 */ /* 0x0005e8000c101d0a */
[----:B------:R2:W-:Y:S04]  /*a880*/  @!P3 STG.E.128 desc[UR10][R14.64+0x100], R32 ;  /* 0x000100200e00b986 */ /* 0x0005e8000c101d0a */
[----:B------:R2:W-:Y:S04]  /*a890*/  @!P2 STG.E.128 desc[UR10][R14.64+0x180], R36 ;  /* 0x000180240e00a986 */ /* 0x0005e8000c101d0a */
[----:B------:R2:W-:Y:S04]  /*a8a0*/  @!P1 STG.E.128 desc[UR10][R14.64+0x200], R48 ;  /* 0x000200300e009986 */ /* 0x0005e8000c101d0a */
[----:B------:R2:W-:Y:S01]  /*a8b0*/  @P6 STG.E.128 desc[UR10][R14.64+0x300], R64 ;  /* 0x000300400e006986 */ /* 0x0005e2000c101d0a */
[----:B------:R-:W-:Y:S05]  /*a8c0*/  @!P0 BRA `(.L_x_3473) ;  /* 0x0000000800d88947 */ /* 0x000fea0003800000 */
[----:B------:R-:W-:Y:S02]  /*a8d0*/  ULDC.64 UR6, c[0x0][0x208] ;  /* 0x0000820000067ab9 */ /* 0x000fe40000000a00 */
[----:B------:R3:W-:Y:S01]  /*a8e0*/  STG.E.128 desc[UR6][R14.64+0x380], R72 ;  /* 0x000380480e007986 */ /* 0x0007e2000c101d06 */
[----:B------:R-:W-:Y:S05]  /*a8f0*/  BRA `(.L_x_3473) ;  /* 0x0000000800cc7947 */ /* 0x000fea0003800000 */
.L_x_3468:
[----:B------:R-:W-:Y:S01]  /*a900*/  USHF.L.U32 UR8, UR38, 0x2, URZ ;  /* 0x0000000226087899 */ /* 0x000fe2000800063f */
[----:B------:R-:W-:Y:S01]  /*a910*/  ULDC.64 UR6, c[0x0][0xcd8] ;  /* 0x0003360000067ab9 */ /* 0x000fe20000000a00 */
[----:B------:R-:W-:Y:S01]  /*a920*/  USHF.L.U64.HI UR9, UR38, 0x2, UR40 ;  /* 0x0000000226097899 */ /* 0x000fe20008010228 */
[----:B------:R-:W-:Y:S01]  /*a930*/  IMAD.MOV.U32 R13, RZ, RZ, RZ ;  /* 0x000000ffff0d7224 */ /* 0x000fe200078e00ff */
[----:B------:R-:W-:Y:S02]  /*a940*/  UIADD3 UR4, UP1, UR8, UR6, URZ ;  /* 0x0000000608047290 */ /* 0x000fe4000ff3e03f */
[----:B------:R-:W-:Y:S02]  /*a950*/  UISETP.NE.U32.AND UP0, UPT, UR6, URZ, UPT ;  /* 0x0000003f0600728c */ /* 0x000fe4000bf05070 */
[----:B------:R-:W-:Y:S02]  /*a960*/  UIADD3.X UR6, UR9, UR7, URZ, UP1, !UPT ;  /* 0x0000000709067290 */ /* 0x000fe40008ffe43f */
[----:B------:R-:W-:Y:S01]  /*a970*/  UISETP.NE.AND.EX UP0, UPT, UR7, URZ, UPT, UP0 ;  /* 0x0000003f0700728c */ /* 0x000fe2000bf05300 */
[----:B------:R-:W0:Y:S01]  /*a980*/  LDC R3, c[0x0][0xb88] ;  /* 0x0002e200ff037b82 */ /* 0x000e220000000800 */
[----:B------:R-:W-:Y:S01]  /*a990*/  IMAD.U32 R8, RZ, RZ, UR4 ;  /* 0x00000004ff087e24 */ /* 0x000fe2000f8e00ff */
[----:B------:R-:W-:Y:S01]  /*a9a0*/  ULDC.64 UR10, c[0x0][0x208] ;  /* 0x00008200000a7ab9 */ /* 0x000fe20000000a00 */
[----:B------:R-:W-:Y:S01]  /*a9b0*/  IMAD.U32 R9, RZ, RZ, UR6 ;  /* 0x00000006ff097e24 */ /* 0x000fe2000f8e00ff */
[----:B------:R-:W-:Y:S01]  /*a9c0*/  ULDC.64 UR6, c[0x0][0xce0] ;  /* 0x0003380000067ab9 */ /* 0x000fe20000000a00 */
[----:B------:R-:W-:Y:S01]  /*a9d0*/  PLOP3.LUT P1, PT, PT, PT, UP0, 0x80, 0x0 ;  /* 0x000000000000781c */ /* 0x000fe20003f2f008 */
[----:B------:R-:W-:-:S04]  /*a9e0*/  UISETP.NE.U32.AND UP1, UPT, UR6, URZ, UPT ;  /* 0x0000003f0600728c */ /* 0x000fc8000bf25070 */
[----:B------:R-:W-:-:S06]  /*a9f0*/  UISETP.NE.AND.EX UP1, UPT, UR7, URZ, UPT, UP1 ;  /* 0x0000003f0700728c */ /* 0x000fcc000bf25310 */
[----:B------:R-:W-:Y:S01]  /*aa00*/  PLOP3.LUT P2, PT, PT, PT, UP1, 0x80, 0x0 ;  /* 0x000000000000781c */ /* 0x000fe20003f4f018 */
[----:B------:R-:W-:Y:S01]  /*aa10*/  VIADD R6, R16, 0x40 ;  /* 0x0000004010067836 */ /* 0x000fe20000000000 */
[----:B------:R-:W5:Y:S03]  /*aa20*/  @P1 LDG.E R13, desc[UR10][R8.64] ;  /* 0x0000000a080d1981 */ /* 0x000f66000c1e1900 */
[----:B------:R-:W-:-:S04]  /*aa30*/  @UP1 UIADD3 UR6, UP2, UR8, UR6, URZ ;  /* 0x0000000608061290 */ /* 0x000fc8000ff5e03f */
[----:B------:R-:W-:Y:S02]  /*aa40*/  @UP1 UIADD3.X UR7, UR9, UR7, URZ, UP2, !UPT ;  /* 0x0000000709071290 */ /* 0x000fe400097fe43f */
[----:B------:R-:W-:-:S04]  /*aa50*/  IMAD.U32 R10, RZ, RZ, UR6 ;  /* 0x00000006ff0a7e24 */ /* 0x000fc8000f8e00ff */
[----:B------:R-:W-:-:S05]  /*aa60*/  MOV R11, UR7 ;  /* 0x00000007000b7c02 */ /* 0x000fca0008000f00 */
[----:B0-----:R0:W5:Y:S01]  /*aa70*/  @P2 LDG.E R3, desc[UR10][R10.64] ;  /* 0x0000000a0a032981 */ /* 0x001162000c1e1900 */
[----:B------:R-:W-:Y:S01]  /*aa80*/  ULDC UR10, c[0x0][0xb8c] ;  /* 0x0002e300000a7ab9 */ /* 0x000fe20000000800 */
[----:B------:R-:W-:Y:S01]  /*aa90*/  VIADD R14, R16, 0x80 ;  /* 0x00000080100e7836 */ /* 0x000fe20000000000 */
[----:B------:R-:W-:Y:S01]  /*aaa0*/  ISETP.GE.AND P3, PT, R6, UR10, PT ;  /* 0x0000000a06007c0c */ /* 0x000fe2000bf66270 */
[C---:B------:R-:W-:Y:S01]  /*aab0*/  VIADD R20, R16.reuse, 0xc0 ;  /* 0x000000c010147836 */ /* 0x040fe20000000000 */
[C---:B------:R-:W-:Y:S01]  /*aac0*/  ISETP.GE.AND P0, PT, R16.reuse, UR10, PT ;  /* 0x0000000a10007c0c */ /* 0x040fe2000bf06270 */
[----:B------:R-:W-:Y:S01]  /*aad0*/  VIADD R12, R16, 0x180 ;  /* 0x00000180100c7836 */ /* 0x000fe20000000000 */
[----:B------:R-:W-:Y:S02]  /*aae0*/  SEL R4, RZ, 0xffffffff, P3 ;  /* 0xffffffffff047807 */ /* 0x000fe40001800000 */
[----:B------:R-:W-:Y:S02]  /*aaf0*/  SEL R0, RZ, 0x1, P0 ;  /* 0x00000001ff007807 */ /* 0x000fe40000000000 */
[----:B------:R-:W-:Y:S01]  /*ab00*/  ISETP.GE.AND P4, PT, R14, UR10, PT ;  /* 0x0000000a0e007c0c */ /* 0x000fe2000bf86270 */
[----:B------:R-:W-:Y:S01]  /*ab10*/  IMAD.SHL.U32 R15, R4, 0x2, RZ ;  /* 0x00000002040f7824 */ /* 0x000fe200078e00ff */
[----:B------:R-:W-:-:S02]  /*ab20*/  ISETP.GE.AND P5, PT, R20, UR10, PT ;  /* 0x0000000a14007c0c */ /* 0x000fc4000bfa6270 */
[----:B0-----:R-:W-:Y:S02]  /*ab30*/  SEL R11, RZ, 0x4, P4 ;  /* 0x00000004ff0b7807 */ /* 0x001fe40002000000 */
[----:B------:R-:W-:Y:S02]  /*ab40*/  LOP3.LUT R0, R15, 0x2, R0, 0xe2, !PT ;  /* 0x000000020f007812 */ /* 0x000fe400078ee200 */
[----:B------:R-:W-:Y:S02]  /*ab50*/  SEL R4, RZ, 0x8, P5 ;  /* 0x00000008ff047807 */ /* 0x000fe40002800000 */
[----:B------:R-:W-:Y:S02]  /*ab60*/  ISETP.GE.AND P0, PT, R12, UR10, PT ;  /* 0x0000000a0c007c0c */ /* 0x000fe4000bf06270 */
[----:B------:R-:W-:Y:S02]  /*ab70*/  ISETP.GE.AND P3, PT, R191, 0x40, PT ;  /* 0x00000040bf00780c */ /* 0x000fe40003f66270 */
[----:B------:R-:W-:Y:S01]  /*ab80*/  LOP3.LUT R12, R4, R0, R11, 0xfe, !PT ;  /* 0x00000000040c7212 */ /* 0x000fe200078efe0b */
[----:B------:R-:W-:Y:S10]  /*ab90*/  @P2 BRA `(.L_x_3474) ;  /* 0x0000000000142947 */ /* 0x000ff40003800000 */
[----:B------:R-:W-:Y:S05]  /*aba0*/  @!P1 BRA `(.L_x_3474) ;  /* 0x0000000000109947 */ /* 0x000fea0003800000 */
[----:B------:R-:W-:Y:S02]  /*abb0*/  ULDC.64 UR6, c[0x0][0x208] ;  /* 0x0000820000067ab9 */ /* 0x000fe40000000a00 */
[----:B------:R-:W2:Y:S04]  /*abc0*/  LDG.E R0, desc[UR6][R8.64] ;  /* 0x0000000608007981 */ /* 0x000ea8000c1e1900 */
[----:B-----5:R-:W2:Y:S02]  /*abd0*/  LDG.E R3, desc[UR6][R8.64+0x4] ;  /* 0x0000040608037981 */ /* 0x020ea4000c1e1900 */
[----:B--2---:R-:W-:-:S07]  /*abe0*/  IADD3 R3, -R0, R3, RZ ;  /* 0x0000000300037210 */ /* 0x004fce0007ffe1ff */
.L_x_3474:
        /* <DEDUP_REMOVED lines=15> */
[----:B------:R-:W-:Y:S01]  /*ace0*/  ULDC.64 UR8, c[0x0][0xc70] ;  /* 0x00031c0000087ab9 */ /* 0x000fe20000000a00 */
[----:B------:R-:W-:Y:S01]  /*acf0*/  ULDC.64 UR12, c[0x0][0x208] ;  /* 0x00008200000c7ab9 */ /* 0x000fe20000000a00 */
        /* <DEDUP_REMOVED lines=17> */
.L_x_3476:
[----:B------:R-:W-:Y:S05]  /*ae10*/  BSYNC B1 ;  /* 0x0000000000017941 */ /* 0x000fea0003800000 */
.L_x_3475:
[----:B------:R-:W-:Y:S01]  /*ae20*/  ULDC.64 UR8, c[0x0][0xba0] ;  /* 0x0002e80000087ab9 */ /* 0x000fe20000000a00 */
[----:B------:R-:W-:Y:S01]  /*ae30*/  IMAD.MOV.U32 R8, RZ, RZ, R16 ;  /* 0x000000ffff087224 */ /* 0x000fe200078e0010 */
[----:B------:R-:W-:Y:S01]  /*ae40*/  ISETP.GE.AND P1, PT, R26, UR10, PT ;  /* 0x0000000a1a007c0c */ /* 0x000fe2000bf26270 */
[----:B0-----:R-:W-:Y:S01]  /*ae50*/  IMAD.MOV.U32 R9, RZ, RZ, R15 ;  /* 0x000000ffff097224 */ /* 0x001fe200078e000f */
[----:B------:R-:W-:Y:S01]  /*ae60*/  ISETP.GE.AND P2, PT, R27, UR10, PT ;  /* 0x0000000a1b007c0c */ /* 0x000fe2000bf46270 */
[----:B------:R-:W-:Y:S01]  /*ae70*/  IMAD R0, R4, UR8, RZ ;  /* 0x0000000804007c24 */ /* 0x000fe2000f8e02ff */
[----:B------:R-:W-:Y:S01]  /*ae80*/  SEL R11, RZ, 0x10, P1 ;  /* 0x00000010ff0b7807 */ /* 0x000fe20000800000 */
[C---:B------:R-:W-:Y:S01]  /*ae90*/  IMAD.WIDE.U32 R8, R13.reuse, UR8, R8 ;  /* 0x000000080d087c25 */ /* 0x040fe2000f8e0008 */
[----:B------:R-:W-:Y:S01]  /*aea0*/  IADD3 R4, R16, 0x1c0, RZ ;  /* 0x000001c010047810 */ /* 0x000fe20007ffe0ff */
[----:B------:R-:W-:Y:S02]  /*aeb0*/  BSSY B1, `(.L_x_3477) ;  /* 0x0000039000017945 */ /* 0x000fe40003800000 */
[----:B------:R-:W-:Y:S01]  /*aec0*/  IMAD R13, R13, UR9, R0 ;  /* 0x000000090d0d7c24 */ /* 0x000fe2000f8e0200 */
[----:B------:R-:W-:Y:S01]  /*aed0*/  ULDC.64 UR8, c[0x0][0xbe0] ;  /* 0x0002f80000087ab9 */ /* 0x000fe20000000a00 */
[----:B------:R-:W-:Y:S01]  /*aee0*/  SEL R0, RZ, 0x20, P2 ;  /* 0x00000020ff007807 */ /* 0x000fe20001000000 */
[----:B------:R-:W-:Y:S01]  /*aef0*/  UIMAD UR4, UR7, UR8, URZ ;  /* 0x00000008070472a4 */ /* 0x000fe2000f8e023f */
[----:B------:R-:W-:Y:S01]  /*af00*/  IMAD.IADD R9, R9, 0x1, R13 ;  /* 0x0000000109097824 */ /* 0x000fe200078e020d */
[----:B------:R-:W-:Y:S01]  /*af10*/  ISETP.GE.AND P2, PT, R4, UR10, PT ;  /* 0x0000000a04007c0c */ /* 0x000fe2000bf46270 */
[----:B------:R-:W-:Y:S01]  /*af20*/  IMAD.U32 R13, RZ, RZ, UR8 ;  /* 0x00000008ff0d7e24 */ /* 0x000fe2000f8e00ff */
[----:B------:R-:W-:Y:S01]  /*af30*/  UIMAD UR4, UR39, UR9, UR4 ;  /* 0x00000009270472a4 */ /* 0x000fe2000f8e0204 */
[----:B------:R-:W-:Y:S01]  /*af40*/  IMAD R3, R188, -0x40, R3 ;  /* 0xffffffc0bc037824 */ /* 0x000fe200078e0203 */
[----:B------:R-:W-:Y:S01]  /*af50*/  LOP3.LUT R11, R0, R12, R11, 0xfe, !PT ;  /* 0x0000000c000b7212 */ /* 0x000fe200078efe0b */
[----:B------:R-:W-:Y:S01]  /*af60*/  IMAD.WIDE.U32 R8, R13, UR39, R8 ;  /* 0x000000270d087c25 */ /* 0x000fe2000f8e0008 */
[----:B------:R-:W-:Y:S01]  /*af70*/  SEL R0, RZ, 0x40, P0 ;  /* 0x00000040ff007807 */ /* 0x000fe20000000000 */
[----:B------:R-:W-:Y:S01]  /*af80*/  ULDC.64 UR6, c[0x0][0xbe8] ;  /* 0x0002fa0000067ab9 */ /* 0x000fe20000000a00 */
[C---:B------:R-:W-:Y:S01]  /*af90*/  ISETP.GE.AND P1, PT, R18.reuse, R3, PT ;  /* 0x000000031200720c */ /* 0x040fe20003f26270 */
[----:B------:R-:W-:Y:S01]  /*afa0*/  VIADD R9, R9, UR4 ;  /* 0x0000000409097c36 */ /* 0x000fe20008000000 */
[----:B------:R-:W-:Y:S01]  /*afb0*/  UIMAD UR4, UR40, UR6, URZ ;  /* 0x00000006280472a4 */ /* 0x000fe2000f8e023f */
[----:B------:R-:W-:Y:S01]  /*afc0*/  LOP3.LUT R21, R11, R0, RZ, 0xfc, !PT ;  /* 0x000000000b157212 */ /* 0x000fe200078efcff */
[----:B------:R-:W-:Y:S01]  /*afd0*/  IMAD.U32 R11, RZ, RZ, UR6 ;  /* 0x00000006ff0b7e24 */ /* 0x000fe2000f8e00ff */
[----:B------:R-:W-:Y:S01]  /*afe0*/  SHF.R.S32.HI R13, RZ, 0x1f, R18 ;  /* 0x0000001fff0d7819 */ /* 0x000fe20000011412 */
[----:B------:R-:W-:Y:S01]  /*aff0*/  UIMAD UR4, UR38, UR7, UR4 ;  /* 0x00000007260472a4 */ /* 0x000fe2000f8e0204 */
[----:B------:R-:W-:Y:S01]  /*b000*/  VIADD R4, R18, 0x20 ;  /* 0x0000002012047836 */ /* 0x000fe20000000000 */
[----:B------:R-:W-:Y:S01]  /*b010*/  MOV R12, R18 ;  /* 0x00000012000c7202 */ /* 0x000fe20000000f00 */
[----:B------:R-:W-:Y:S01]  /*b020*/  IMAD.WIDE.U32 R10, R11, UR38, R8 ;  /* 0x000000260b0a7c25 */ /* 0x000fe2000f8e0008 */
[----:B------:R-:W-:-:S02]  /*b030*/  SEL R0, RZ, 0x80, P2 ;  /* 0x00000080ff007807 */ /* 0x000fc40001000000 */
[----:B------:R-:W-:Y:S01]  /*b040*/  ISETP.GE.AND P0, PT, R4, R3, PT ;  /* 0x000000030400720c */ /* 0x000fe20003f06270 */
[----:B------:R-:W-:Y:S01]  /*b050*/  VIADD R15, R11, UR4 ;  /* 0x000000040b0f7c36 */ /* 0x000fe20008000000 */
[----:B------:R-:W-:Y:S01]  /*b060*/  LOP3.LUT R0, R21, R0, RZ, 0xfc, !PT ;  /* 0x0000000015007212 */ /* 0x000fe200078efcff */
[----:B------:R-:W-:Y:S01]  /*b070*/  IMAD.WIDE R12, R188, 0x40, R12 ;  /* 0x00000040bc0c7825 */ /* 0x000fe200078e020c */
[----:B------:R-:W-:Y:S09]  /*b080*/  @P1 BRA `(.L_x_3478) ;  /* 0x00000000006c1947 */ /* 0x000ff20003800000 */
[----:B------:R-:W-:Y:S01]  /*b090*/  ULDC.64 UR6, c[0x0][0xbd8] ;  /* 0x0002f60000067ab9 */ /* 0x000fe20000000a00 */
[----:B------:R-:W-:Y:S01]  /*b0a0*/  IMAD.MOV.U32 R8, RZ, RZ, R10 ;  /* 0x000000ffff087224 */ /* 0x000fe200078e000a */
[----:B------:R-:W-:Y:S01]  /*b0b0*/  ISETP.GE.AND P6, PT, R16, UR10, PT ;  /* 0x0000000a10007c0c */ /* 0x000fe2000bfc6270 */
[----:B------:R-:W-:Y:S01]  /*b0c0*/  IMAD R3, R13, UR6, RZ ;  /* 0x000000060d037c24 */ /* 0x000fe2000f8e02ff */
[----:B------:R-:W-:Y:S01]  /*b0d0*/  ISETP.GE.AND P5, PT, R6, UR10, PT ;  /* 0x0000000a06007c0c */ /* 0x000fe2000bfa6270 */
[----:B------:R-:W-:Y:S01]  /*b0e0*/  IMAD.MOV.U32 R9, RZ, RZ, R15 ;  /* 0x000000ffff097224 */ /* 0x000fe200078e000f */
[----:B------:R-:W-:Y:S01]  /*b0f0*/  ULDC.64 UR8, c[0x0][0x208] ;  /* 0x0000820000087ab9 */ /* 0x000fe20000000a00 */
[----:B------:R-:W-:Y:S01]  /*b100*/  IMAD R3, R12, UR7, R3 ;  /* 0x000000070c037c24 */ /* 0x000fe2000f8e0203 */
[----:B------:R-:W-:Y:S01]  /*b110*/  ISETP.GE.AND P4, PT, R20, UR10, PT ;  /* 0x0000000a14007c0c */ /* 0x000fe2000bf86270 */
[----:B------:R-:W-:Y:S01]  /*b120*/  IMAD.WIDE.U32 R8, R12, UR6, R8 ;  /* 0x000000060c087c25 */ /* 0x000fe2000f8e0008 */
[----:B------:R-:W-:Y:S01]  /*b130*/  ULDC.64 UR6, c[0x0][0xb80] ;  /* 0x0002e00000067ab9 */ /* 0x000fe20000000a00 */
[----:B------:R-:W-:-:S02]  /*b140*/  ISETP.GE.AND P3, PT, R26, UR10, PT ;  /* 0x0000000a1a007c0c */ /* 0x000fc4000bf66270 */
[----:B------:R-:W-:Y:S01]  /*b150*/  IMAD.IADD R3, R9, 0x1, R3 ;  /* 0x0000000109037824 */ /* 0x000fe200078e0203 */
[C---:B------:R-:W-:Y:S02]  /*b160*/  LEA R24, P1, R8.reuse, UR6, 0x1 ;  /* 0x0000000608187c11 */ /* 0x040fe4000f8208ff */
[----:B------:R-:W-:Y:S02]  /*b170*/  ISETP.GE.AND P2, PT, R27, UR10, PT ;  /* 0x0000000a1b007c0c */ /* 0x000fe4000bf46270 */
        /* <DEDUP_REMOVED lines=12> */
.L_x_3478:
[----:B------:R-:W-:Y:S05]  /*b240*/  BSYNC B1 ;  /* 0x0000000000017941 */ /* 0x000fea0003800000 */
.L_x_3477:
[----:B------:R-:W-:Y:S05]  /*b250*/  @P0 BRA `(.L_x_3473) ;  /* 0x0000000000740947 */ /* 0x000fea0003800000 */
[----:B------:R-:W-:Y:S01]  /*b260*/  IADD3 R3, P0, R12, 0x20, RZ ;  /* 0x000000200c037810 */ /* 0x000fe20007f1e0ff */
[----:B------:R-:W-:Y:S01]  /*b270*/  ULDC.64 UR6, c[0x0][0xbd8] ;  /* 0x0002f60000067ab9 */ /* 0x000fe20000000a00 */
[----:B------:R-:W-:Y:S01]  /*b280*/  MOV R8, R10 ;  /* 0x0000000a00087202 */ /* 0x000fe20000000f00 */
[----:B------:R-:W-:Y:S01]  /*b290*/  IMAD.MOV.U32 R9, RZ, RZ, R15 ;  /* 0x000000ffff097224 */ /* 0x000fe200078e000f */
[----:B------:R-:W-:Y:S01]  /*b2a0*/  ULDC.64 UR8, c[0x0][0x208] ;  /* 0x0000820000087ab9 */ /* 0x000fe20000000a00 */
        /* <DEDUP_REMOVED lines=9> */
[----:B------:R-:W-:Y:S01]  /*b340*/  ULDC.64 UR6, c[0x0][0xb80] ;  /* 0x0002e00000067ab9 */ /* 0x000fe20000000a00 */
[----:B------:R-:W-:Y:S02]  /*b350*/  LOP3.LUT P4, RZ, R21, 0x40, RZ, 0xc0, !PT ;  /* 0x0000004015ff7812 */ /* 0x000fe4000788c0ff */
[----:B------:R-:W-:Y:S01]  /*b360*/  IMAD.IADD R3, R9, 0x1, R3 ;  /* 0x0000000109037824 */ /* 0x000fe200078e0203 */
[----:B------:R-:W-:-:S04]  /*b370*/  LEA R10, P3, R8, UR6, 0x1 ;  /* 0x00000006080a7c11 */ /* 0x000fc8000f8608ff */
        /* <DEDUP_REMOVED lines=11> */
.L_x_3473:
[----:B------:R-:W-:Y:S05]  /*b430*/  BSYNC B0 ;  /* 0x0000000000007941 */ /* 0x000fea0003800000 */
.L_x_3467:
[----:B------:R-:W-:Y:S02]  /*b440*/  ULDC UR4, c[0x0][0xd14] ;  /* 0x0003450000047ab9 */ /* 0x000fe40000000800 */
[----:B------:R-:W-:-:S13]  /*b450*/  ISETP.GE.AND P0, PT, R7, UR4, PT ;  /* 0x0000000407007c0c */ /* 0x000fda000bf06270 */
[----:B------:R-:W-:Y:S05]  /*b460*/  @!P0 BRA `(.L_x_3479) ;  /* 0xffffff5800b08947 */ /* 0x000fea000383ffff */
[----:B------:R-:W-:Y:S05]  /*b470*/  EXIT ;  /* 0x000000000000794d */ /* 0x000fea0003800000 */
.L_x_3439:
        /* <DEDUP_REMOVED lines=40> */
[----:B------:R-:W-:Y:S02]  /*b700*/  ISETP.GE.U32.AND P0, PT, R8, 0x8, PT ;  /* 0x000000080800780c */ /* 0x000fe40003f06070 */
[----:B------:R-:W-:-:S05]  /*b710*/  IADD3 R7, R6, R7, RZ ;  /* 0x0000000706077210 */ /* 0x000fca0007ffe0ff */
[----:B------:R-:W1:Y:S06]  /*b720*/  SHFL.UP PT, R2, R7, 0x8, RZ ;  /* 0x0500000007027989 */ /* 0x000e6c00000e00ff */
        /* <DEDUP_REMOVED lines=14> */
[----:B------:R-:W-:Y:S01]  /*b810*/  MOV R5, R6 ;  /* 0x0000000600057202 */ /* 0x000fe20000000f00 */
[----:B------:R-:W-:Y:S01]  /*b820*/  IMAD.MOV.U32 R19, RZ, RZ, RZ ;  /* 0x000000ffff137224 */ /* 0x000fe200078e00ff */
[----:B------:R-:W-:Y:S01]  /*b830*/  ULDC UR5, c[0x0][0xd14] ;  /* 0x0003450000057ab9 */ /* 0x000fe20000000800 */
[----:B------:R-:W-:Y:S01]  /*b840*/  ULDC UR7, c[0x0][0xd14] ;  /* 0x0003450000077ab9 */ /* 0x000fe20000000800 */
[----:B------:R-:W-:-:S05]  /*b850*/  ULDC UR4, c[0x0][0xd10] ;  /* 0x0003440000047ab9 */ /* 0x000fca0000000800 */
.L_x_3484:
[----:B------:R-:W-:Y:S02]  /*b860*/  VIADD R0, R19, 0x1f ;  /* 0x0000001f13007836 */ /* 0x000fe40000000000 */
[----:B------:R-:W-:-:S03]  /*b870*/  IMAD.U32 R19, RZ, RZ, UR7 ;  /* 0x00000007ff137e24 */ /* 0x000fc6000f8e00ff */
[----:B------:R-:W-:-:S13]  /*b880*/  ISETP.GE.AND P0, PT, R0, UR5, PT ;  /* 0x0000000500007c0c */ /* 0x000fda000bf06270 */
[----:B------:R-:W-:Y:S05]  /*b890*/  @P0 BRA `(.L_x_3481) ;  /* 0x0000000400440947 */ /* 0x000fea0003800000 */
[----:B------:R-:W0:Y:S01]  /*b8a0*/  S2R R2, SR_TID.X ;  /* 0x0000000000027919 */ /* 0x000e220000002100 */
[----:B------:R-:W-:Y:S01]  /*b8b0*/  IMAD.MOV.U32 R19, RZ, RZ, R0 ;  /* 0x000000ffff137224 */ /* 0x000fe200078e0000 */
[----:B------:R-:W-:Y:S01]  /*b8c0*/  BSSY B0, `(.L_x_3482) ;  /* 0x000000b000007945 */ /* 0x000fe20003800000 */
[----:B------:R-:W-:Y:S02]  /*b8d0*/  MOV R0, RZ ;  /* 0x000000ff00007202 */ /* 0x000fe40000000f00 */
        /* <DEDUP_REMOVED lines=9> */
.L_x_3483:
[----:B------:R-:W-:Y:S05]  /*b970*/  BSYNC B0 ;  /* 0x0000000000007941 */ /* 0x000fea0003800000 */
.L_x_3482:
        /* <DEDUP_REMOVED lines=21> */
[----:B0-----:R-:W-:-:S05]  /*bad0*/  IMAD R6, R3, UR4, RZ ;  /* 0x0000000403067c24 */ /* 0x001fca000f8e02ff */
[----:B------:R-:W-:-:S04]  /*bae0*/  IADD3 R5, R6, R5, RZ ;  /* 0x0000000506057210 */ /* 0x000fc80007ffe0ff */
[----:B------:R-:W-:-:S13]  /*baf0*/  ISETP.GT.AND P0, PT, R5, UR6, PT ;  /* 0x0000000605007c0c */ /* 0x000fda000bf04270 */
[----:B------:R-:W-:Y:S05]  /*bb00*/  @!P0 BRA `(.L_x_3484) ;  /* 0xfffffffc00548947 */ /* 0x000fea000383ffff */
[----:B------:R-:W-:-:S07]  /*bb10*/  IMAD.MOV.U32 R2, RZ, RZ, R9 ;  /* 0x000000ffff027224 */ /* 0x000fce00078e0009 */
.L_x_3480:
        /* <DEDUP_REMOVED lines=16> */
.L_x_3485:
[----:B-1----:R-:W-:Y:S01]  /*bc20*/  IMAD R16, R16, UR4, R7 ;  /* 0x0000000410107c24 */ /* 0x002fe2000f8e0207 */
[----:B0-----:R-:W-:Y:S01]  /*bc30*/  MOV R2, RZ ;  /* 0x000000ff00027202 */ /* 0x001fe20000000f00 */
[----:B------:R-:W-:Y:S02]  /*bc40*/  IMAD R7, R11, R6, RZ ;  /* 0x000000060b077224 */ /* 0x000fe400078e02ff */
[----:B------:R-:W-:Y:S01]  /*bc50*/  IMAD.IADD R19, R5, 0x1, R19 ;  /* 0x0000000105137824 */ /* 0x000fe200078e0213 */
[----:B------:R-:W-:Y:S01]  /*bc60*/  IADD3 R9, -R16, UR6, RZ ;  /* 0x0000000610097c10 */ /* 0x000fe2000fffe1ff */
        /* <DEDUP_REMOVED lines=20> */
.L_x_3481:
[----:B------:R-:W-:Y:S02]  /*bdb0*/  IMAD.MOV.U32 R17, RZ, RZ, RZ ;  /* 0x000000ffff117224 */ /* 0x000fe400078e00ff */
[----:B------:R-:W-:Y:S02]  /*bdc0*/  IMAD.U32 R16, RZ, RZ, UR6 ;  /* 0x00000006ff107e24 */ /* 0x000fe4000f8e00ff */
[----:B------:R-:W-:-:S07]  /*bdd0*/  IMAD.MOV.U32 R18, RZ, RZ, RZ ;  /* 0x000000ffff127224 */ /* 0x000fce00078e00ff */
.L_x_3486:
[----:B------:R-:W0:Y:S01]  /*bde0*/  S2R R0, SR_TID.X ;  /* 0x0000000000007919 */ /* 0x000e220000002100 */
[----:B------:R-:W-:Y:S01]  /*bdf0*/  UMOV UR4, URZ ;  /* 0x0000003f00047c82 */ /* 0x000fe20008000000 */
[----:B------:R-:W-:Y:S01]  /*be00*/  STL [R1], RZ ;  /* 0x000000ff01007387 */ /* 0x000fe20000100800 */
[----:B0-----:R-:W-:-:S04]  /*be10*/  LOP3.LUT R0, R0, 0x1f, RZ, 0xc0, !PT ;  /* 0x0000001f00007812 */ /* 0x001fc800078ec0ff */
[----:B------:R-:W-:-:S13]  /*be20*/  ISETP.NE.AND P0, PT, R0, RZ, PT ;  /* 0x000000ff0000720c */ /* 0x000fda0003f05270 */
[----:B------:R-:W0:Y:S01]  /*be30*/  @!P0 S2R R3, SR_CgaCtaId ;  /* 0x0000000000038919 */ /* 0x000e220000008800 */
[----:B------:R-:W-:-:S04]  /*be40*/  @!P0 MOV R0, 0x400 ;  /* 0x0000040000008802 */ /* 0x000fc80000000f00 */
[----:B0-----:R-:W-:-:S05]  /*be50*/  @!P0 LEA R0, R3, R0, 0x18 ;  /* 0x0000000003008211 */ /* 0x001fca00078ec0ff */
[----:B------:R0:W-:Y:S01]  /*be60*/  @!P0 STS.128 [R0+0x388d0], R16 ;  /* 0x0388d01000008388 */ /* 0x0001e20000000c00 */
[----:B------:R-:W-:Y:S06]  /*be70*/  BAR.ARV 0x5, 0x120 ;  /* 0x0144800000007b1d */ /* 0x000fec0000002000 */
[----:B------:R-:W-:Y:S02]  /*be80*/  ISETP.GE.AND P0, PT, R19, UR5, PT ;  /* 0x0000000513007c0c */ /* 0x000fe4000bf06270 */
[----:B0-----:R-:W-:-:S05]  /*be90*/  MOV R0, 0x1 ;  /* 0x0000000100007802 */ /* 0x001fca0000000f00 */
[----:B------:R0:W-:Y:S02]  /*bea0*/  STL [R1+0x4], R0 ;  /* 0x0000040001007387 */ /* 0x0001e40000100800 */
[----:B0-----:R-:W-:-:S05]  /*beb0*/  IMAD.U32 R0, RZ, RZ, UR4 ;  /* 0x00000004ff007e24 */ /* 0x001fca000f8e00ff */
[----:B------:R0:W-:Y:S01]  /*bec0*/  STL [R1+0x2c], R0 ;  /* 0x00002c0001007387 */ /* 0x0001e20000100800 */
[----:B------:R-:W-:Y:S05]  /*bed0*/  @P0 BRA `(.L_x_3487) ;  /* 0x0000004000c00947 */ /* 0x000fea0003800000 */
[----:B------:R-:W-:Y:S01]  /*bee0*/  ULDC UR4, c[0x0][0xc] ;  /* 0x0000030000047ab9 */ /* 0x000fe20000000800 */
[----:B------:R-:W-:Y:S01]  /*bef0*/  IMAD.MOV.U32 R2, RZ, RZ, 0x1 ;  /* 0x00000001ff027424 */ /* 0x000fe200078e00ff */
[----:B------:R-:W-:Y:S01]  /*bf00*/  ULDC.64 UR54, c[0x0][0x198] ;  /* 0x0000660000367ab9 */ /* 0x000fe20000000a00 */
[----:B0-----:R-:W-:Y:S01]  /*bf10*/  IMAD.U32 R0, RZ, RZ, UR4 ;  /* 0x00000004ff007e24 */ /* 0x001fe2000f8e00ff */
[----:B------:R-:W-:Y:S02]  /*bf20*/  UMOV UR4, URZ ;  /* 0x0000003f00047c82 */ /* 0x000fe40008000000 */
[----:B------:R-:W-:Y:S04]  /*bf30*/  STL [R1+0x4], R2 ;  /* 0x0000040201007387 */ /* 0x000fe80000100800 */
[----:B------:R-:W-:Y:S04]  /*bf40*/  STL [R1], RZ ;  /* 0x000000ff01007387 */ /* 0x000fe80000100800 */
[----:B------:R0:W-:Y:S02]  /*bf50*/  STL [R1+0x30], R0 ;  /* 0x0000300001007387 */ /* 0x0001e40000100800 */
[----:B0-----:R-:W-:-:S05]  /*bf60*/  IMAD.U32 R0, RZ, RZ, UR4 ;  /* 0x00000004ff007e24 */ /* 0x001fca000f8e00ff */
[----:B------:R0:W-:Y:S02]  /*bf70*/  STL [R1+0x2c], R0 ;  /* 0x00002c0001007387 */ /* 0x0001e40000100800 */
.L_x_3551:
[----:B-1-3--:R-:W1:Y:S01]  /*bf80*/  LDC.64 R2, c[0x0][0xd60] ;  /* 0x00035800ff027b82 */ /* 0x00ae620000000a00 */
[----:B------:R-:W-:Y:S01]  /*bf90*/  ULDC.64 UR4, c[0x0][0x208] ;  /* 0x0000820000047ab9 */ /* 0x000fe20000000a00 */
[----:B-1----:R-:W-:-:S05]  /*bfa0*/  IMAD.WIDE R2, R19, 0x4, R2 ;  /* 0x0000000413027825 */ /* 0x002fca00078e0202 */
[----:B--2---:R-:W2:Y:S01]  /*bfb0*/  LDG.E R5, desc[UR4][R2.64] ;  /* 0x0000000402057981 */ /* 0x004ea2000c1e1900 */
[----:B------:R-:W-:Y:S05]  /*bfc0*/  YIELD ;  /* 0x0000000000007946 */ /* 0x000fea0003800000 */
[----:B------:R-:W-:Y:S01]  /*bfd0*/  ULDC.64 UR4, c[0x0][0xb20] ;  /* 0x0002c80000047ab9 */ /* 0x000fe20000000a00 */
[----:B0-----:R-:W-:Y:S01]  /*bfe0*/  IMAD.MOV.U32 R0, RZ, RZ, RZ ;  /* 0x000000ffff007224 */ /* 0x001fe200078e00ff */
[----:B------:R-:W-:Y:S01]  /*bff0*/  ISETP.NE.U32.AND P0, PT, RZ, UR4, PT ;  /* 0x00000004ff007c0c */ /* 0x000fe2000bf05070 */
[----:B------:R-:W-:-:S03]  /*c000*/  ULDC.64 UR6, c[0x0][0x208] ;  /* 0x0000820000067ab9 */ /* 0x000fc60000000a00 */
[----:B------:R-:W-:Y:S02]  /*c010*/  ISETP.NE.AND.EX P0, PT, RZ, UR5, PT, P0 ;  /* 0x00000005ff007c0c */ /* 0x000fe4000bf05300 */
[----:B------:R-:W-:Y:S02]  /*c020*/  MOV R6, RZ ;  /* 0x000000ff00067202 */ /* 0x000fe40000000f00 */
[----:B--2---:R-:W-:Y:S01]  /*c030*/  SHF.R.S32.HI R4, RZ, 0x1f, R5 ;  /* 0x0000001fff047819 */ /* 0x004fe20000011405 */
[----:B------:R-:W-:-:S08]  /*c040*/  IMAD.SHL.U32 R7, R5, 0x4, RZ ;  /* 0x0000000405077824 */ /* 0x000fd000078e00ff */
        /* <DEDUP_REMOVED lines=41> */
.L_x_3488:
[----:B-1---5:R-:W-:Y:S01]  /*c2e0*/  IADD3 R2, -R0, R6, RZ ;  /* 0x0000000600027210 */ /* 0x022fe20007ffe1ff */
[----:B------:R-:W-:Y:S01]  /*c2f0*/  IMAD.IADD R3, R7, 0x1, R0 ;  /* 0x0000000107037824 */ /* 0x000fe200078e0200 */
[----:B------:R-:W-:Y:S02]  /*c300*/  BSSY B6, `(.L_x_3489) ;  /* 0x000034e000067945 */ /* 0x000fe40003800000 */
[C---:B------:R-:W-:Y:S01]  /*c310*/  ISETP.GT.AND P0, PT, R2.reuse, RZ, PT ;  /* 0x000000ff0200720c */ /* 0x040fe20003f04270 */
[----:B------:R-:W-:Y:S01]  /*c320*/  VIADD R0, R2, 0x3f ;  /* 0x0000003f02007836 */ /* 0x000fe20000000000 */
[----:B------:R-:W-:Y:S04]  /*c330*/  STL [R1+0x20], R2 ;  /* 0x0000200201007387 */ /* 0x000fe80000100800 */
        /* <DEDUP_REMOVED lines=10> */
[----:B------:R-:W2:Y:S01]  /*c3e0*/  LDL R2, [R1+0x30] ;  /* 0x0000300001027983 */ /* 0x000ea20000100800 */
[----:B------:R-:W-:Y:S01]  /*c3f0*/  VOTEU.ANY UR4, UPT, PT ;  /* 0x0000000000047886 */ /* 0x000fe200038e0100 */
[----:B------:R-:W-:Y:S01]  /*c400*/  ULDC.64 UR6, c[0x0][0x208] ;  /* 0x0000820000067ab9 */ /* 0x000fe20000000a00 */
[----:B0-----:R-:W0:Y:S01]  /*c410*/  FLO.U32 R0, UR4 ;  /* 0x0000000400007d00 */ /* 0x001e2200080e0000 */
[----:B------:R-:W0:Y:S07]  /*c420*/  S2R R7, SR_LANEID ;  /* 0x0000000000077919 */ /* 0x000e2e0000000000 */
[----:B------:R-:W1:Y:S01]  /*c430*/  POPC R5, UR4 ;  /* 0x0000000400057d09 */ /* 0x000e620008000000 */
[----:B0-----:R-:W-:-:S02]  /*c440*/  ISETP.EQ.U32.AND P0, PT, R0, R7, PT ;  /* 0x000000070000720c */ /* 0x001fc40003f02070 */
[----:B--2---:R-:W-:Y:S02]  /*c450*/  R2UR UR5, R2 ;  /* 0x00000000020572ca */ /* 0x004fe400000e0000 */
[----:B------:R-:W1:Y:S09]  /*c460*/  LDC.64 R2, c[0x0][0xd38] ;  /* 0x00034e00ff027b82 */ /* 0x000e720000000a00 */
[----:B-1----:R-:W2:Y:S01]  /*c470*/  @P0 ATOMG.E.ADD.STRONG.GPU PT, R3, desc[UR6][R2.64], R5 ;  /* 0x00000005020309a8 */ /* 0x002ea200081ee1c6 */
[----:B------:R-:W0:Y:S02]  /*c480*/  S2R R4, SR_LTMASK ;  /* 0x0000000000047919 */ /* 0x000e240000003900 */
[----:B0-----:R-:W-:-:S04]  /*c490*/  LOP3.LUT R4, R4, UR4, RZ, 0xc0, !PT ;  /* 0x0000000404047c12 */ /* 0x001fc8000f8ec0ff */
[----:B------:R-:W0:Y:S01]  /*c4a0*/  POPC R7, R4 ;  /* 0x0000000400077309 */ /* 0x000e220000000000 */
[----:B--2---:R-:W0:Y:S02]  /*c4b0*/  SHFL.IDX PT, R0, R3, R0, 0x1f ;  /* 0x00001f0003007589 */ /* 0x004e2400000e0000 */
[----:B0-----:R-:W-:Y:S01]  /*c4c0*/  IADD3 R16, R0, UR5, R7 ;  /* 0x0000000500107c10 */ /* 0x001fe2000fffe007 */
[----:B------:R-:W-:Y:S06]  /*c4d0*/  BRA `(.L_x_3491) ;  /* 0x0000003000c07947 */ /* 0x000fec0003800000 */
.L_x_3490:
        /* <DEDUP_REMOVED lines=23> */
.L_x_3492:
[----:B------:R-:W2:Y:S02]  /*c650*/  LDL R2, [R1+0xc] ;  /* 0x00000c0001027983 */ /* 0x000ea40000100800 */
[----:B--2---:R-:W-:-:S04]  /*c660*/  IADD3 R0, R2, 0x400, RZ ;  /* 0x0000040002007810 */ /* 0x004fc80007ffe0ff */
        /* <DEDUP_REMOVED lines=18> */
.L_x_3494:
        /* <DEDUP_REMOVED lines=8> */
[----:B------:R-:W-:Y:S01]  /*c810*/  MOV R13, RZ ;  /* 0x000000ff000d7202 */ /* 0x000fe20000000f00 */
[----:B------:R-:W-:Y:S02]  /*c820*/  IMAD.U32 R7, RZ, RZ, UR9 ;  /* 0x00000009ff077e24 */ /* 0x000fe4000f8e00ff */
[----:B------:R-:W-:-:S02]  /*c830*/  IMAD.U32 R10, RZ, RZ, UR4 ;  /* 0x00000004ff0a7e24 */ /* 0x000fc4000f8e00ff */
[----:B------:R-:W-:Y:S02]  /*c840*/  IMAD.U32 R11, RZ, RZ, UR5 ;  /* 0x00000005ff0b7e24 */ /* 0x000fe4000f8e00ff */
[----:B------:R-:W-:Y:S02]  /*c850*/  IMAD.MOV.U32 R8, RZ, RZ, 0x70 ;  /* 0x00000070ff087424 */ /* 0x000fe400078e00ff */
[----:B------:R-:W-:-:S07]  /*c860*/  IMAD.MOV.U32 R12, RZ, RZ, 0x1 ;  /* 0x00000001ff0c7424 */ /* 0x000fce00078e00ff */
[----:B------:R-:W-:-:S07]  /*c870*/  LEPC R20, `(.L_x_3493) ;  /* 0x000000001014794e */ /* 0x000fce0000000000 */
[----:B0-----:R-:W-:Y:S05]  /*c880*/  CALL.ABS.NOINC R2 ;  /* 0x0000000002007343 */ /* 0x001fea0003c00000 */
.L_x_3493:
[----:B------:R-:W2:Y:S01]  /*c890*/  LDL.LU R2, [R1+0x18] ;  /* 0x0000180001027983 */ /* 0x000ea20000300800 */
[----:B------:R-:W-:Y:S01]  /*c8a0*/  ULDC.64 UR4, c[0x0][0xaf0] ;  /* 0x0002bc0000047ab9 */ /* 0x000fe20000000a00 */
[----:B------:R-:W0:Y:S02]  /*c8b0*/  LDC R4, c[0x0][0x428] ;  /* 0x00010a00ff047b82 */ /* 0x000e240000000800 */
        /* <DEDUP_REMOVED lines=18> */
[----:B0-----:R-:W-:Y:S01]  /*c9e0*/  ISETP.NE.AND P0, PT, R4, 0x1, PT ;  /* 0x000000010400780c */ /* 0x001fe20003f05270 */
[----:B------:R-:W-:Y:S01]  /*c9f0*/  IMAD.MOV.U32 R4, RZ, RZ, R18 ;  /* 0x000000ffff047224 */ /* 0x000fe200078e0012 */
[----:B------:R-:W-:Y:S01]  /*ca00*/  PLOP3.LUT P1, PT, P6, PT, PT, 0x8, 0x0 ;  /* 0x000000000000781c */ /* 0x000fe2000372e170 */
[----:B------:R-:W-:-:S10]  /*ca10*/  IMAD R17, R17, 0x40, R7 ;  /* 0x0000004011117824 */ /* 0x000fd400078e0207 */
[----:B------:R-:W0:Y:S08]  /*ca20*/  @P0 LDC R5, c[0x0][0x42c] ;  /* 0x00010b00ff050b82 */ /* 0x000e300000000800 */
[----:B-1----:R-:W1:Y:S01]  /*ca30*/  @P0 LDC R2, c[0x0][0x430] ;  /* 0x00010c00ff020b82 */ /* 0x002e620000000800 */
[----:B0-----:R-:W-:-:S05]  /*ca40*/  @P0 IMAD.HI.U32 R3, R18, R5, RZ ;  /* 0x0000000512030227 */ /* 0x001fca00078e00ff */
[----:B-1----:R-:W-:Y:S02]  /*ca50*/  @P0 SHF.R.U32.HI R4, RZ, R2, R3 ;  /* 0x00000002ff040219 */ /* 0x002fe40000011603 */
[----:B------:R-:W-:-:S04]  /*ca60*/  ISETP.NE.U32.AND P0, PT, RZ, UR4, PT ;  /* 0x00000004ff007c0c */ /* 0x000fc8000bf05070 */
[----:B------:R-:W-:-:S04]  /*ca70*/  ISETP.NE.AND.EX P0, PT, RZ, UR5, PT, P0 ;  /* 0x00000005ff007c0c */ /* 0x000fc8000bf05300 */
[----:B------:R-:W-:-:S09]  /*ca80*/  SEL R6, R6, RZ, !P0 ;  /* 0x000000ff06067207 */ /* 0x000fd20004000000 */
.L_x_3495:
        /* <DEDUP_REMOVED lines=17> */
.L_x_3565:
[----:B------:R-:W2:Y:S01]  /*cba0*/  LDL R8, [R1+0x14] ;  /* 0x0000140001087983 */ /* 0x000ea20000100800 */
[----:B------:R-:W-:Y:S01]  /*cbb0*/  UMOV UR4, 0xffffffff ;  /* 0xffffffff00047882 */ /* 0x000fe20000000000 */
[----:B------:R-:W-:Y:S01]  /*cbc0*/  SHF.R.S32.HI R5, RZ, 0x1f, R0 ;  /* 0x0000001fff057819 */ /* 0x000fe20000011400 */
[----:B--2---:R-:W-:Y:S01]  /*cbd0*/  VIADD R9, R8, 0xffffffff ;  /* 0xffffffff08097836 */ /* 0x004fe20000000000 */
[----:B------:R-:W-:Y:S06]  /*cbe0*/  BRA.DIV UR4, `(.L_x_3497) ;  /* 0x0000003e04107947 */ /* 0x000fec000b800000 */
[----:B------:R-:W-:-:S13]  /*cbf0*/  ELECT P6, URZ, PT ;  /* 0x00000000003f782f */ /* 0x000fda00038c0000 */
.L_x_3568:
        /* <DEDUP_REMOVED lines=13> */
[----:B------:R-:W-:Y:S01]  /*ccd0*/  IADD3 R8, -R7, RZ, RZ ;  /* 0x000000ff07087210 */ /* 0x000fe20007ffe1ff */
[----:B------:R-:W-:-:S04]  /*cce0*/  IMAD.MOV.U32 R10, RZ, RZ, R7 ;  /* 0x000000ffff0a7224 */ /* 0x000fc800078e0007 */
        /* <DEDUP_REMOVED lines=10> */
.L_x_3499:
        /* <DEDUP_REMOVED lines=9> */
.L_x_3569:
        /* <DEDUP_REMOVED lines=11> */
.L_x_3501:
        /* <DEDUP_REMOVED lines=23> */
.L_x_3498:
[----:B------:R-:W0:Y:S01]  /*d040*/  S2R R12, SR_CgaCtaId ;  /* 0x00000000000c7919 */ /* 0x000e220000008800 */
[----:B------:R-:W-:Y:S05]  /*d050*/  WARPSYNC.ALL ;  /* 0x0000000000007948 */ /* 0x000fea0003800000 */
[----:B------:R-:W-:Y:S01]  /*d060*/  BAR.SYNC.DEFER_BLOCKING 0x8, 0xa0 ;  /* 0x0202800000007b1d */ /* 0x000fe20000010000 */
[----:B------:R-:W-:Y:S02]  /*d070*/  ELECT P0, URZ, PT ;  /* 0x00000000003f782f */ /* 0x000fe40003800000 */
[----:B------:R-:W-:-:S03]  /*d080*/  MOV R11, 0x400 ;  /* 0x00000400000b7802 */ /* 0x000fc60000000f00 */
[----:B------:R-:W-:Y:S01]  /*d090*/  BSSY B0, `(.L_x_3502) ;  /* 0x000004c000007945 */ /* 0x000fe20003800000 */
[----:B0-----:R-:W-:-:S07]  /*d0a0*/  LEA R11, R12, R11, 0x18 ;  /* 0x0000000b0c0b7211 */ /* 0x001fce00078ec0ff */
[----:B------:R-:W-:Y:S05]  /*d0b0*/  @!P0 BRA `(.L_x_3503) ;  /* 0x0000000400248947 */ /* 0x000fea0003800000 */
[----:B------:R-:W-:Y:S01]  /*d0c0*/  R2UR UR16, R11 ;  /* 0x000000000b1072ca */ /* 0x000fe200000e0000 */
[----:B------:R-:W-:Y:S01]  /*d0d0*/  UIADD3 UR14, UP0, UR54, 0x270, URZ ;  /* 0x00000270360e7890 */ /* 0x000fe2000ff1e03f */
[----:B------:R-:W-:Y:S01]  /*d0e0*/  R2UR UR11, R17 ;  /* 0x00000000110b72ca */ /* 0x000fe200000e0000 */
[----:B------:R-:W-:Y:S01]  /*d0f0*/  UMOV UR6, 0x0 ;  /* 0x0000000000067882 */ /* 0x000fe20000000000 */
[----:B------:R-:W-:Y:S01]  /*d100*/  R2UR UR12, R18 ;  /* 0x00000000120c72ca */ /* 0x000fe200000e0000 */
[----:B------:R-:W-:Y:S01]  /*d110*/  UIADD3.X UR15, URZ, UR55, URZ, UP0, !UPT ;  /* 0x000000373f0f7290 */ /* 0x000fe200087fe43f */
[----:B------:R-:W-:Y:S01]  /*d120*/  R2UR UR13, R6 ;  /* 0x00000000060d72ca */ /* 0x000fe200000e0000 */
[----:B------:R-:W-:Y:S01]  /*d130*/  UIADD3 UR4, UP0, UR54, 0x770, URZ ;  /* 0x0000077036047890 */ /* 0x000fe2000ff1e03f */
[----:B------:R-:W-:Y:S01]  /*d140*/  MOV R6, 0x2000 ;  /* 0x0000200000067802 */ /* 0x000fe20000000f00 */
[----:B------:R-:W-:Y:S01]  /*d150*/  UMOV UR7, 0x12f00000 ;  /* 0x12f0000000077882 */ /* 0x000fe20000000000 */
[----:B------:R-:W-:Y:S01]  /*d160*/  UMOV UR10, URZ ;  /* 0x0000003f000a7c82 */ /* 0x000fe20008000000 */
[----:B------:R-:W-:Y:S01]  /*d170*/  UIADD3.X UR5, URZ, UR55, URZ, UP0, !UPT ;  /* 0x000000373f057290 */ /* 0x000fe200087fe43f */
[----:B------:R0:W-:Y:S01]  /*d180*/  SYNCS.ARRIVE.TRANS64 RZ, [R11+URZ+0x38800], R6 ;  /* 0x038800060bff79a7 */ /* 0x0001e2000800003f */
[----:B------:R-:W-:Y:S01]  /*d190*/  UIADD3 UR8, UR16, 0x20400, URZ ;  /* 0x0002040010087890 */ /* 0x000fe2000fffe03f */
[----:B------:R-:W-:Y:S01]  /*d1a0*/  MOV R8, UR46 ;  /* 0x0000002e00087c02 */ /* 0x000fe20008000f00 */
[----:B------:R-:W-:-:S02]  /*d1b0*/  UIADD3 UR9, UR16, 0x38800, URZ ;  /* 0x0003880010097890 */ /* 0x000fc4000fffe03f */
[----:B------:R-:W-:Y:S01]  /*d1c0*/  UIADD3 UR40, UR16, 0x28400, URZ ;  /* 0x0002840010287890 */ /* 0x000fe2000fffe03f */
[----:B------:R-:W-:Y:S01]  /*d1d0*/  R2UR UR46, R8 ;  /* 0x00000000082e72ca */ /* 0x000fe200000e0000 */
[----:B------:R-:W-:Y:S01]  /*d1e0*/  UMOV UR42, 0x100 ;  /* 0x00000100002a7882 */ /* 0x000fe20000000000 */
[----:B------:R-:W-:Y:S01]  /*d1f0*/  UMOV UR43, UR11 ;  /* 0x0000000b002b7c82 */ /* 0x000fe20008000000 */
[----:B------:R-:W-:Y:S01]  /*d200*/  MOV R10, UR42 ;  /* 0x0000002a000a7c02 */ /* 0x000fe20008000f00 */
[----:B0-----:R-:W-:Y:S01]  /*d210*/  IMAD.MOV.U32 R6, RZ, RZ, 0x10000 ;  /* 0x00010000ff067424 */ /* 0x001fe200078e00ff */
[----:B------:R-:W-:Y:S01]  /*d220*/  UMOV UR42, 0x40 ;  /* 0x00000040002a7882 */ /* 0x000fe20000000000 */
[----:B------:R0:W-:Y:S01]  /*d230*/  UTMALDG.4D [UR8], [UR14], desc[UR6] ;  /* 0x000006080e0075b4 */ /* 0x0001e20008019000 */
[----:B------:R-:W-:Y:S01]  /*d240*/  UMOV UR44, UR12 ;  /* 0x0000000c002c7c82 */ /* 0x000fe20008000000 */
[----:B------:R-:W-:Y:S01]  /*d250*/  UMOV UR45, UR13 ;  /* 0x0000000d002d7c82 */ /* 0x000fe20008000000 */
[----:B------:R-:W-:Y:S01]  /*d260*/  UIADD3 UR56, UR16, 0x2a400, URZ ;  /* 0x0002a40010387890 */ /* 0x000fe2000fffe03f */
[----:B------:R1:W-:Y:S01]  /*d270*/  SYNCS.ARRIVE.TRANS64 RZ, [R11+URZ+0x38810], R6 ;  /* 0x038810060bff79a7 */ /* 0x0003e2000800003f */
[----:B------:R-:W-:-:S02]  /*d280*/  UIADD3 UR48, UR16, 0x2c400, URZ ;  /* 0x0002c40010307890 */ /* 0x000fc4000fffe03f */
        /* <DEDUP_REMOVED lines=17> */
[----:B0-----:R-:W-:Y:S01]  /*d3a0*/  UIADD3 UR8, UR16, 0x26400, URZ ;  /* 0x0002640010087890 */ /* 0x001fe2000fffe03f */
[----:B-1----:R-:W-:Y:S01]  /*d3b0*/  MOV R6, UR47 ;  /* 0x0000002f00067c02 */ /* 0x002fe20008000f00 */
        /* <DEDUP_REMOVED lines=16> */
[----:B------:R1:W-:Y:S01]  /*d4c0*/  UTMALDG.4D [UR48], [UR4], desc[UR6] ;  /* 0x00000630040075b4 */ /* 0x0003e20008019000 */
[----:B0-----:R-:W-:Y:S01]  /*d4d0*/  R2UR UR42, R10 ;  /* 0x000000000a2a72ca */ /* 0x001fe200000e0000 */
[----:B------:R-:W-:-:S02]  /*d4e0*/  UIADD3 UR40, UR16, 0x2e400, URZ ;  /* 0x0002e40010287890 */ /* 0x000fc4000fffe03f */
[----:B------:R-:W-:-:S10]  /*d4f0*/  UIADD3 UR16, UR16, 0x34400, URZ ;  /* 0x0003440010107890 */ /* 0x000fd4000fffe03f */
[----:B------:R1:W-:Y:S01]  /*d500*/  UTMALDG.4D [UR40], [UR4], desc[UR6] ;  /* 0x00000628040075b4 */ /* 0x0003e20008019000 */
[----:B------:R1:W-:Y:S01]  /*d510*/  UTMALDG.4D [UR32], [UR4], desc[UR6] ;  /* 0x00000620040075b4 */ /* 0x0003e20008019000 */
[----:B------:R1:W-:Y:S01]  /*d520*/  UTMALDG.4D [UR24], [UR4], desc[UR6] ;  /* 0x00000618040075b4 */ /* 0x0003e20008019000 */
[----:B------:R1:W-:Y:S02]  /*d530*/  UTMALDG.4D [UR16], [UR4], desc[UR6] ;  /* 0x00000610040075b4 */ /* 0x0003e40008019000 */
[----:B-1----:R-:W-:Y:S01]  /*d540*/  NOP ;  /* 0x0000000000007918 */ /* 0x002fe20000000000 */
.L_x_3503:
[----:B------:R-:W-:Y:S05]  /*d550*/  BSYNC B0 ;  /* 0x0000000000007941 */ /* 0x000fea0003800000 */
.L_x_3502:
[----:B------:R-:W2:Y:S02]  /*d560*/  LDL.LU R6, [R1+0x2c] ;  /* 0x00002c0001067983 */ /* 0x000ea40000300800 */
[----:B--2---:R-:W-:-:S13]  /*d570*/  R2UR UR5, R6 ;  /* 0x00000000060572ca */ /* 0x004fda00000e0000 */
[----:B------:R-:W-:-:S04]  /*d580*/  UIADD3 UR5, UR5, 0x1, URZ ;  /* 0x0000000105057890 */ /* 0x000fc8000fffe03f */
[----:B------:R-:W-:Y:S02]  /*d590*/  ULEA.HI UR4, UR5, UR5, URZ, 0x1 ;  /* 0x0000000505047291 */ /* 0x000fe4000f8f083f */
[----:B------:R-:W-:Y:S02]  /*d5a0*/  IMAD.U32 R6, RZ, RZ, UR5 ;  /* 0x00000005ff067e24 */ /* 0x000fe4000f8e00ff */
[----:B------:R-:W-:-:S03]  /*d5b0*/  ULOP3.LUT UR4, UR4, 0xfffffffe, URZ, 0xc0, !UPT ;  /* 0xfffffffe04047892 */ /* 0x000fc6000f8ec03f */
[----:B------:R0:W-:Y:S01]  /*d5c0*/  STL [R1+0x2c], R6 ;  /* 0x00002c0601007387 */ /* 0x0001e20000100800 */
[----:B------:R-:W-:-:S06]  /*d5d0*/  UIADD3 UR4, UR5, -UR4, URZ ;  /* 0x8000000405047290 */ /* 0x000fcc000fffe03f */
[----:B0-----:R-:W-:-:S05]  /*d5e0*/  IMAD.U32 R6, RZ, RZ, UR4 ;  /* 0x00000004ff067e24 */ /* 0x001fca000f8e00ff */
[----:B------:R-:W-:-:S04]  /*d5f0*/  SHF.L.U32 R6, R6, 0x1f, RZ ;  /* 0x0000001f06067819 */ /* 0x000fc800000006ff */
[----:B------:R-:W0:Y:S02]  /*d600*/  SYNCS.PHASECHK.TRANS64.TRYWAIT P0, [R11+URZ+0x38820], R6 ;  /* 0x038820060b0075a7 */ /* 0x000e24000800017f */
[----:B0-----:R-:W-:Y:S05]  /*d610*/  @!P0 BRA `(.L_x_3504) ;  /* 0x0000003000b88947 */ /* 0x001fea0003800000 */
.L_x_3570:
[----:B------:R-:W-:Y:S01]  /*d620*/  ULDC.64 UR38, c[0x0][0x3f8] ;  /* 0x0000fe0000267ab9 */ /* 0x000fe20000000a00 */
[----:B------:R-:W-:Y:S01]  /*d630*/  ULDC.64 UR46, c[0x0][0x408] ;  /* 0x00010200002e7ab9 */ /* 0x000fe20000000a00 */
        /* <DEDUP_REMOVED lines=11> */
.L_x_3571:
        /* <DEDUP_REMOVED lines=11> */
.L_x_3508:
        /* <DEDUP_REMOVED lines=19> */
[----:B--2---:R-:W-:Y:S02]  /*d8d0*/  LEA R6, R10, R11, 0x10 ;  /* 0x0000000b0a067211 */ /* 0x004fe400078e80ff */
[----:B---3--:R-:W-:-:S02]  /*d8e0*/  R2UR UR11, R13 ;  /* 0x000000000d0b72ca */ /* 0x008fc400000e0000 */
        /* <DEDUP_REMOVED lines=37> */
.L_x_3506:
[----:B------:R-:W-:Y:S05]  /*db40*/  BSYNC B0 ;  /* 0x0000000000007941 */ /* 0x000fea0003800000 */
.L_x_3505:
        /* <DEDUP_REMOVED lines=29> */
[----:B------:R-:W-:Y:S01]  /*dd20*/  MOV R10, R8 ;  /* 0x00000008000a7202 */ /* 0x000fe20000000f00 */
[----:B------:R-:W-:Y:S01]  /*dd30*/  ULDC.64 UR4, c[0x0][0x408] ;  /* 0x0001020000047ab9 */ /* 0x000fe20000000a00 */
[----:B------:R-:W-:Y:S01]  /*dd40*/  ULDC.64 UR6, c[0x0][0x208] ;  /* 0x0000820000067ab9 */ /* 0x000fe20000000a00 */
        /* <DEDUP_REMOVED lines=15> */
.L_x_3515:
[----:B-1----:R-:W1:Y:S01]  /*de40*/  S2R R3, SR_CgaCtaId ;  /* 0x0000000000037919 */ /* 0x002e620000008800 */
[----:B------:R-:W-:-:S04]  /*de50*/  MOV R2, 0x400 ;  /* 0x0000040000027802 */ /* 0x000fc80000000f00 */
[----:B-1----:R-:W-:Y:S02]  /*de60*/  LEA R2, R3, R2, 0x18 ;  /* 0x0000000203027211 */ /* 0x002fe400078ec0ff */
[----:B------:R-:W-:-:S03]  /*de70*/  SHF.L.U32 R3, R14, 0x1f, RZ ;  /* 0x0000001f0e037819 */ /* 0x000fc600000006ff */
[----:B------:R-:W-:-:S04]  /*de80*/  IMAD R2, R15, 0x8, R2 ;  /* 0x000000080f027824 */ /* 0x000fc800078e0202 */
[----:B------:R-:W1:Y:S02]  /*de90*/  SYNCS.PHASECHK.TRANS64.TRYWAIT P0, [R2+URZ+0x38840], R3 ;  /* 0x03884003020075a7 */ /* 0x000e64000800017f */
[----:B-1----:R-:W-:Y:S05]  /*dea0*/  @!P0 BRA `(.L_x_3516) ;  /* 0x0000002800c88947 */ /* 0x002fea0003800000 */
.L_x_3572:
[----:B------:R-:W2:Y:S02]  /*deb0*/  S2R R6, SR_TID.X ;  /* 0x0000000000067919 */ /* 0x000ea40000002100 */
        /* <DEDUP_REMOVED lines=10> */
.L_x_3517:
        /* <DEDUP_REMOVED lines=14> */
[----:B--2---:R-:W-:-:S04]  /*e040*/  LEA R6, R6, R12, 0xd ;  /* 0x0000000c06067211 */ /* 0x004fc800078e68ff */
[----:B------:R-:W-:Y:S01]  /*e050*/  R2UR UR8, R6 ;  /* 0x00000000060872ca */ /* 0x000fe200000e0000 */
[----:B---3--:R-:W-:-:S05]  /*e060*/  IMAD R8, R8, 0x40, R10 ;  /* 0x0000004008087824 */ /* 0x008fca00078e020a */
[----:B------:R-:W-:-:S07]  /*e070*/  R2UR UR11, R8 ;  /* 0x00000000080b72ca */ /* 0x000fce00000e0000 */
[----:B------:R-:W-:-:S09]  /*e080*/  UIADD3 UR8, UR8, 0x22400, URZ ;  /* 0x0002240008087890 */ /* 0x000fd2000fffe03f */
[----:B------:R2:W-:Y:S01]  /*e090*/  UTMALDG.4D [UR8], [UR4], desc[UR6] ;  /* 0x00000608040075b4 */ /* 0x0005e20008019000 */
[----:B------:R-:W3:Y:S02]  /*e0a0*/  SYNCS.PHASECHK.TRANS64.TRYWAIT P0, [R2+URZ+0x38860], R3 ;  /* 0x03886003020075a7 */ /* 0x000ee4000800017f */
[----:B--23--:R-:W-:Y:S05]  /*e0b0*/  @!P0 BRA `(.L_x_3518) ;  /* 0x0000002800588947 */ /* 0x00cfea0003800000 */
.L_x_3573:
        /* <DEDUP_REMOVED lines=8> */
.L_x_3519:
[----:B-12---:R-:W2:Y:S01]  /*e140*/  LDL R3, [R1] ;  /* 0x0000000001037983 */ /* 0x006ea20000100800 */
        /* <DEDUP_REMOVED lines=53> */
.L_x_3514:
[----:B------:R-:W-:Y:S05]  /*e4a0*/  BSYNC B2 ;  /* 0x0000000000027941 */ /* 0x000fea0003800000 */
.L_x_3513:
[----:B------:R-:W2:Y:S02]  /*e4b0*/  LDL.LU R2, [R1+0x14] ;  /* 0x0000140001027983 */ /* 0x000ea40000300800 */
[----:B--2---:R-:W-:-:S07]  /*e4c0*/  VIADD R8, R2, 0xfffffffd ;  /* 0xfffffffd02087836 */ /* 0x004fce0000000000 */
.L_x_3512:
[----:B------:R-:W-:Y:S05]  /*e4d0*/  BSYNC B1 ;  /* 0x0000000000017941 */ /* 0x000fea0003800000 */
.L_x_3511:
[----:B------:R-:W-:-:S05]  /*e4e0*/  IMAD.MOV R2, RZ, RZ, -R11 ;  /* 0x000000ffff027224 */ /* 0x000fca00078e0a0b */
[----:B------:R-:W-:-:S13]  /*e4f0*/  ISETP.NE.AND P0, PT, R9, R2, PT ;  /* 0x000000020900720c */ /* 0x000fda0003f05270 */
[----:B------:R-:W-:Y:S05]  /*e500*/  @!P0 BRA `(.L_x_3510) ;  /* 0x0000001000388947 */ /* 0x000fea0003800000 */
.L_x_3534:
[----:B------:R-:W2:Y:S04]  /*e510*/  LDL.LU R3, [R1] ;  /* 0x0000000001037983 */ /* 0x000ea80000300800 */
[----:B------:R-:W3:Y:S01]  /*e520*/  LDL.LU R2, [R1+0x4] ;  /* 0x0000040001027983 */ /* 0x000ee20000300800 */
[----:B------:R-:W-:Y:S05]  /*e530*/  YIELD ;  /* 0x0000000000007946 */ /* 0x000fea0003800000 */
[----:B------:R-:W-:Y:S01]  /*e540*/  BSSY B1, `(.L_x_3520) ;  /* 0x0000081000017945 */ /* 0x000fe20003800000 */
[----:B--2---:R-:W-:-:S04]  /*e550*/  IADD3 R9, R3, 0x1, RZ ;  /* 0x0000000103097810 */ /* 0x004fc80007ffe0ff */
[----:B------:R-:W-:-:S04]  /*e560*/  ISETP.NE.AND P0, PT, R9, 0x2, PT ;  /* 0x000000020900780c */ /* 0x000fc80003f05270 */
[----:B------:R-:W-:Y:S02]  /*e570*/  SEL R10, RZ, 0x1, P0 ;  /* 0x00000001ff0a7807 */ /* 0x000fe40000000000 */
[----:B------:R-:W-:Y:S02]  /*e580*/  SEL R9, R9, RZ, P0 ;  /* 0x000000ff09097207 */ /* 0x000fe40000000000 */
[----:B---3--:R-:W-:Y:S01]  /*e590*/  LOP3.LUT R10, R2, R10, RZ, 0x3c, !PT ;  /* 0x0000000a020a7212 */ /* 0x008fe200078e3cff */
[----:B-1----:R-:W-:Y:S06]  /*e5a0*/  @!P6 BRA `(.L_x_3521) ;  /* 0x0000000400e8e947 */ /* 0x002fec0003800000 */
[----:B------:R-:W-:Y:S01]  /*e5b0*/  ISETP.NE.U32.AND P0, PT, RZ, UR38, PT ;  /* 0x00000026ff007c0c */ /* 0x000fe2000bf05070 */
[----:B------:R-:W-:-:S03]  /*e5c0*/  IMAD.MOV.U32 R12, RZ, RZ, R8 ;  /* 0x000000ffff0c7224 */ /* 0x000fc600078e0008 */
[----:B------:R-:W-:-:S13]  /*e5d0*/  ISETP.NE.AND.EX P0, PT, RZ, UR39, PT, P0 ;  /* 0x00000027ff007c0c */ /* 0x000fda000bf05300 */
[----:B------:R-:W-:Y:S05]  /*e5e0*/  @!P0 BRA `(.L_x_3522) ;  /* 0x0000000000488947 */ /* 0x000fea0003800000 */
[----:B------:R-:W1:Y:S01]  /*e5f0*/  LDC R12, c[0x0][0x41c] ;  /* 0x00010700ff0c7b82 */ /* 0x000e620000000800 */
[----:B------:R-:W-:Y:S01]  /*e600*/  IMAD.MOV.U32 R11, RZ, RZ, R8 ;  /* 0x000000ffff0b7224 */ /* 0x000fe200078e0008 */
        /* <DEDUP_REMOVED lines=11> */
[----:B------:R-:W-:-:S04]  /*e6c0*/  LEA R6, P0, R2, UR38, 0x2 ;  /* 0x0000002602067c11 */ /* 0x000fc8000f8010ff */
[----:B------:R-:W-:Y:S01]  /*e6d0*/  LEA.HI.X R7, R2, UR39, R3, 0x2, P0 ;  /* 0x0000002702077c11 */ /* 0x000fe200080f1403 */
[----:B------:R-:W-:-:S04]  /*e6e0*/  IMAD.MOV R3, RZ, RZ, -R11 ;  /* 0x000000ffff037224 */ /* 0x000fc800078e0a0b */
[----:B------:R-:W-:Y:S01]  /*e6f0*/  IMAD R12, R12, R3, R8 ;  /* 0x000000030c0c7224 */ /* 0x000fe200078e0208 */
[----:B------:R1:W5:Y:S06]  /*e700*/  LDG.E R7, desc[UR4][R6.64] ;  /* 0x0000000406077981 */ /* 0x00036c000c1e1900 */
.L_x_3522:
[----:B------:R-:W2:Y:S01]  /*e710*/  S2R R3, SR_CgaCtaId ;  /* 0x0000000000037919 */ /* 0x000ea20000008800 */
[----:B------:R-:W-:-:S04]  /*e720*/  MOV R2, 0x400 ;  /* 0x0000040000027802 */ /* 0x000fc80000000f00 */
[----:B--2---:R-:W-:Y:S02]  /*e730*/  LEA R2, R3, R2, 0x18 ;  /* 0x0000000203027211 */ /* 0x004fe400078ec0ff */
[----:B------:R-:W-:Y:S02]  /*e740*/  SHF.L.U32 R3, R10, 0x1f, RZ ;  /* 0x0000001f0a037819 */ /* 0x000fe400000006ff */
[----:B------:R-:W-:-:S04]  /*e750*/  LEA R2, R9, R2, 0x3 ;  /* 0x0000000209027211 */ /* 0x000fc800078e18ff */
[----:B------:R-:W2:Y:S02]  /*e760*/  SYNCS.PHASECHK.TRANS64.TRYWAIT P0, [R2+URZ+0x38840], R3 ;  /* 0x03884003020075a7 */ /* 0x000ea4000800017f */
[----:B--2---:R-:W-:Y:S05]  /*e770*/  @!P0 BRA `(.L_x_3523) ;  /* 0x0000002000bc8947 */ /* 0x004fea0003800000 */
.L_x_3574:
        /* <DEDUP_REMOVED lines=11> */
.L_x_3524:
        /* <DEDUP_REMOVED lines=21> */
.L_x_3575:
        /* <DEDUP_REMOVED lines=8> */
.L_x_3526:
        /* <DEDUP_REMOVED lines=53> */
.L_x_3521:
[----:B------:R-:W-:Y:S05]  /*ed50*/  BSYNC B1 ;  /* 0x0000000000017941 */ /* 0x000fea0003800000 */
.L_x_3520:
        /* <DEDUP_REMOVED lines=9> */
[----:B------:R-:W-:Y:S01]  /*edf0*/  ISETP.NE.U32.AND P0, PT, RZ, UR38, PT ;  /* 0x00000026ff007c0c */ /* 0x000fe2000bf05070 */
[----:B------:R-:W-:-:S03]  /*ee00*/  VIADD R9, R8, 0xffffffff ;  /* 0xffffffff08097836 */ /* 0x000fc60000000000 */
[----:B------:R-:W-:-:S13]  /*ee10*/  ISETP.NE.AND.EX P0, PT, RZ, UR39, PT, P0 ;  /* 0x00000027ff007c0c */ /* 0x000fda000bf05300 */
[----:B------:R-:W-:Y:S05]  /*ee20*/  @!P0 BRA `(.L_x_3529) ;  /* 0x0000000000448947 */ /* 0x000fea0003800000 */
[----:B------:R-:W2:Y:S01]  /*ee30*/  LDC R6, c[0x0][0x41c] ;  /* 0x00010700ff067b82 */ /* 0x000ea20000000800 */
[----:B------:R-:W-:Y:S01]  /*ee40*/  IMAD R7, R5, UR46, RZ ;  /* 0x0000002e05077c24 */ /* 0x000fe2000f8e02ff */
[----:B------:R-:W-:Y:S01]  /*ee50*/  ULDC.64 UR4, c[0x0][0x208] ;  /* 0x0000820000047ab9 */ /* 0x000fe20000000a00 */
[----:B--2---:R-:W-:-:S13]  /*ee60*/  ISETP.NE.AND P0, PT, R6, 0x1, PT ;  /* 0x000000010600780c */ /* 0x004fda0003f05270 */
[----:B------:R-:W2:Y:S02]  /*ee70*/  @P0 LDC.64 R2, c[0x0][0x420] ;  /* 0x00010800ff020b82 */ /* 0x000ea40000000a00 */
[----:B--2---:R-:W-:-:S04]  /*ee80*/  @P0 IMAD.HI.U32 R10, R9, R2, RZ ;  /* 0x00000002090a0227 */ /* 0x004fc800078e00ff */
[----:B------:R-:W-:Y:S01]  /*ee90*/  IMAD.MOV.U32 R2, RZ, RZ, R9 ;  /* 0x000000ffff027224 */ /* 0x000fe200078e0009 */
[----:B------:R-:W-:-:S05]  /*eea0*/  @P0 SHF.R.U32.HI R2, RZ, R3, R10 ;  /* 0x00000003ff020219 */ /* 0x000fca000001160a */
[----:B------:R-:W-:-:S04]  /*eeb0*/  IMAD.MOV R3, RZ, RZ, -R2 ;  /* 0x000000ffff037224 */ /* 0x000fc800078e0a02 */
[----:B------:R-:W-:Y:S01]  /*eec0*/  IMAD R9, R6, R3, R9 ;  /* 0x0000000306097224 */ /* 0x000fe200078e0209 */
[--C-:B------:R-:W-:Y:S01]  /*eed0*/  SHF.R.S32.HI R3, RZ, 0x1f, R2.reuse ;  /* 0x0000001fff037819 */ /* 0x100fe20000011402 */
[C---:B------:R-:W-:Y:S02]  /*eee0*/  IMAD R6, R0.reuse, UR47, R7 ;  /* 0x0000002f00067c24 */ /* 0x040fe4000f8e0207 */
[----:B------:R-:W-:-:S04]  /*eef0*/  IMAD.WIDE.U32 R2, R0, UR46, R2 ;  /* 0x0000002e00027c25 */ /* 0x000fc8000f8e0002 */
[----:B------:R-:W-:Y:S01]  /*ef00*/  IMAD.IADD R3, R6, 0x1, R3 ;  /* 0x0000000106037824 */ /* 0x000fe200078e0203 */
[----:B------:R-:W-:-:S04]  /*ef10*/  LEA R6, P0, R2, UR38, 0x2 ;  /* 0x0000002602067c11 */ /* 0x000fc8000f8010ff */
[----:B------:R-:W-:-:S06]  /*ef20*/  LEA.HI.X R7, R2, UR39, R3, 0x2, P0 ;  /* 0x0000002702077c11 */ /* 0x000fcc00080f1403 */
[----:B------:R2:W5:Y:S03]  /*ef30*/  LDG.E R7, desc[UR4][R6.64] ;  /* 0x0000000406077981 */ /* 0x000566000c1e1900 */
.L_x_3529:
[----:B------:R-:W3:Y:S01]  /*ef40*/  S2R R3, SR_CgaCtaId ;  /* 0x0000000000037919 */ /* 0x000ee20000008800 */
[----:B------:R-:W-:-:S04]  /*ef50*/  MOV R2, 0x400 ;  /* 0x0000040000027802 */ /* 0x000fc80000000f00 */
[----:B---3--:R-:W-:Y:S02]  /*ef60*/  LEA R2, R3, R2, 0x18 ;  /* 0x0000000203027211 */ /* 0x008fe400078ec0ff */
[----:B------:R-:W-:-:S03]  /*ef70*/  SHF.L.U32 R3, R11, 0x1f, RZ ;  /* 0x0000001f0b037819 */ /* 0x000fc600000006ff */
[----:B------:R-:W-:-:S04]  /*ef80*/  IMAD R2, R12, 0x8, R2 ;  /* 0x000000080c027824 */ /* 0x000fc800078e0202 */
[----:B------:R-:W3:Y:S02]  /*ef90*/  SYNCS.PHASECHK.TRANS64.TRYWAIT P0, [R2+URZ+0x38840], R3 ;  /* 0x03884003020075a7 */ /* 0x000ee4000800017f */
[----:B---3--:R-:W-:Y:S05]  /*efa0*/  @!P0 BRA `(.L_x_3530) ;  /* 0x0000001800d88947 */ /* 0x008fea0003800000 */
.L_x_3576:
        /* <DEDUP_REMOVED lines=11> */
.L_x_3531:
        /* <DEDUP_REMOVED lines=22> */
.L_x_3577:
        /* <DEDUP_REMOVED lines=8> */
.L_x_3533:
        /* <DEDUP_REMOVED lines=54> */
.L_x_3528:
[----:B------:R-:W-:Y:S05]  /*f5a0*/  BSYNC B1 ;  /* 0x0000000000017941 */ /* 0x000fea0003800000 */
.L_x_3527:
[C---:B------:R-:W-:Y:S01]  /*f5b0*/  ISETP.GT.AND P0, PT, R8.reuse, 0x1, PT ;  /* 0x000000010800780c */ /* 0x040fe20003f04270 */
[----:B------:R-:W-:-:S05]  /*f5c0*/  VIADD R2, R8, 0xfffffffe ;  /* 0xfffffffe08027836 */ /* 0x000fca0000000000 */
[----:B------:R-:W-:-:S07]  /*f5d0*/  MOV R8, R2 ;  /* 0x0000000200087202 */ /* 0x000fce0000000f00 */
[----:B------:R-:W-:Y:S05]  /*f5e0*/  @P0 BRA `(.L_x_3534) ;  /* 0xffffffec00c80947 */ /* 0x000fea000383ffff */
.L_x_3510:
[----:B------:R-:W-:Y:S05]  /*f5f0*/  BSYNC B0 ;  /* 0x0000000000007941 */ /* 0x000fea0003800000 */
.L_x_3509:
        /* <DEDUP_REMOVED lines=11> */
[----:B--2---:R-:W2:Y:S01]  /*f6b0*/  LDL R2, [R1+0x30] ;  /* 0x0000300001027983 */ /* 0x004ea20000100800 */
[----:B------:R-:W-:Y:S01]  /*f6c0*/  VOTEU.ANY UR4, UPT, PT ;  /* 0x0000000000047886 */ /* 0x000fe200038e0100 */
[----:B------:R-:W-:Y:S01]  /*f6d0*/  ULDC.64 UR6, c[0x0][0x208] ;  /* 0x0000820000067ab9 */ /* 0x000fe20000000a00 */
[----:B------:R-:W3:Y:S01]  /*f6e0*/  FLO.U32 R4, UR4 ;  /* 0x0000000400047d00 */ /* 0x000ee200080e0000 */
[----:B------:R-:W3:Y:S07]  /*f6f0*/  S2R R7, SR_LANEID ;  /* 0x0000000000077919 */ /* 0x000eee0000000000 */
[----:B------:R-:W4:Y:S01]  /*f700*/  POPC R5, UR4 ;  /* 0x0000000400057d09 */ /* 0x000f220008000000 */
[----:B---3--:R-:W-:-:S02]  /*f710*/  ISETP.EQ.U32.AND P0, PT, R4, R7, PT ;  /* 0x000000070400720c */ /* 0x008fc40003f02070 */
[----:B--2---:R-:W-:Y:S02]  /*f720*/  R2UR UR5, R2 ;  /* 0x00000000020572ca */ /* 0x004fe400000e0000 */
[----:B------:R-:W4:Y:S09]  /*f730*/  LDC.64 R2, c[0x0][0xd38] ;  /* 0x00034e00ff027b82 */ /* 0x000f320000000a00 */
[----:B----4-:R-:W2:Y:S01]  /*f740*/  @P0 ATOMG.E.ADD.STRONG.GPU PT, R3, desc[UR6][R2.64], R5 ;  /* 0x00000005020309a8 */ /* 0x010ea200081ee1c6 */
[----:B------:R-:W3:Y:S02]  /*f750*/  S2R R6, SR_LTMASK ;  /* 0x0000000000067919 */ /* 0x000ee40000003900 */
[----:B---3--:R-:W-:-:S04]  /*f760*/  LOP3.LUT R6, R6, UR4, RZ, 0xc0, !PT ;  /* 0x0000000406067c12 */ /* 0x008fc8000f8ec0ff */
[----:B------:R-:W3:Y:S01]  /*f770*/  POPC R7, R6 ;  /* 0x0000000600077309 */ /* 0x000ee20000000000 */
[----:B--2---:R-:W3:Y:S02]  /*f780*/  SHFL.IDX PT, R4, R3, R4, 0x1f ;  /* 0x00001f0403047589 */ /* 0x004ee400000e0000 */
[----:B---3--:R-:W-:-:S07]  /*f790*/  IADD3 R16, R4, UR5, R7 ;  /* 0x0000000504107c10 */ /* 0x008fce000fffe007 */
.L_x_3536:
[----:B------:R-:W-:Y:S05]  /*f7a0*/  BSYNC B0 ;  /* 0x0000000000007941 */ /* 0x000fea0003800000 */
.L_x_3535:
[----:B--2---:R-:W2:Y:S02]  /*f7b0*/  LDL.LU R2, [R1+0x4] ;  /* 0x0000040001027983 */ /* 0x004ea40000300800 */
[----:B--2---:R-:W-:-:S05]  /*f7c0*/  LOP3.LUT R2, R2, R0, RZ, 0x3c, !PT ;  /* 0x0000000002027212 */ /* 0x004fca00078e3cff */
[----:B------:R2:W-:Y:S02]  /*f7d0*/  STL [R1+0x4], R2 ;  /* 0x0000040201007387 */ /* 0x0005e40000100800 */
.L_x_3491:
[----:B------:R-:W-:Y:S05]  /*f7e0*/  BSYNC B6 ;  /* 0x0000000000067941 */ /* 0x000fea0003800000 */
.L_x_3489:
[----:B------:R-:W-:-:S03]  /*f7f0*/  UMOV UR4, 0xffffffff ;  /* 0xffffffff00047882 */ /* 0x000fc60000000000 */
[----:B------:R-:W-:Y:S05]  /*f800*/  BRA.DIV UR4, `(.L_x_3537) ;  /* 0x0000001204e87947 */ /* 0x000fea000b800000 */
[----:B------:R3:W4:Y:S04]  /*f810*/  SHFL.IDX PT, R4, R16, RZ, 0x1f ;  /* 0x00001fff10047589 */ /* 0x00072800000e0000 */
[----:B------:R3:W0:Y:S02]  /*f820*/  SHFL.IDX PT, R5, R16, 0x1, 0x1f ;  /* 0x00201f0010057f89 */ /* 0x00062400000e0000 */
.L_x_3581:
        /* <DEDUP_REMOVED lines=10> */
[----:B--2---:R-:W0:Y:S01]  /*f8d0*/  LDC.64 R2, c[0x0][0xd58] ;  /* 0x00035600ff027b82 */ /* 0x004e220000000a00 */
[----:B------:R-:W-:Y:S01]  /*f8e0*/  ULDC.64 UR4, c[0x0][0x208] ;  /* 0x0000820000047ab9 */ /* 0x000fe20000000a00 */
[----:B0-----:R-:W-:-:S05]  /*f8f0*/  IMAD.WIDE R2, R7, 0x4, R2 ;  /* 0x0000000407027825 */ /* 0x001fca00078e0202 */
[----:B------:R0:W5:Y:S02]  /*f900*/  LDG.E R17, desc[UR4][R2.64] ;  /* 0x0000000402117981 */ /* 0x000164000c1e1900 */
.L_x_3539:
[----:B------:R-:W-:Y:S05]  /*f910*/  BSYNC B0 ;  /* 0x0000000000007941 */ /* 0x000fea0003800000 */
.L_x_3538:
        /* <DEDUP_REMOVED lines=23> */
.L_x_3589:
[----:B------:R-:W-:Y:S02]  /*fa90*/  ULDC UR4, c[0x0][0xd10] ;  /* 0x0003440000047ab9 */ /* 0x000fe40000000800 */
[----:B---3--:R-:W-:-:S04]  /*faa0*/  IMAD.U32 R16, RZ, RZ, UR4 ;  /* 0x00000004ff107e24 */ /* 0x008fc8000f8e00ff */
[----:B--2---:R-:W-:-:S04]  /*fab0*/  IMAD R2, R14, R16, RZ ;  /* 0x000000100e027224 */ /* 0x004fc800078e02ff */
[----:B------:R-:W-:-:S05]  /*fac0*/  IMAD.IADD R5, R5, 0x1, R2 ;  /* 0x0000000105057824 */ /* 0x000fca00078e0202 */
[----:B----4-:R-:W-:-:S13]  /*fad0*/  ISETP.GT.AND P0, PT, R5, R4, PT ;  /* 0x000000040500720c */ /* 0x010fda0003f04270 */
[----:B------:R-:W-:Y:S05]  /*fae0*/  @P0 BRA `(.L_x_3541) ;  /* 0x0000000000b80947 */ /* 0x000fea0003800000 */
[----:B------:R-:W2:Y:S02]  /*faf0*/  LDC R0, c[0x0][0xd14] ;  /* 0x00034500ff007b82 */ /* 0x000ea40000000800 */
.L_x_3546:
[----:B------:R-:W-:-:S04]  /*fb00*/  IADD3 R19, R19, 0x1f, RZ ;  /* 0x0000001f13137810 */ /* 0x000fc80007ffe0ff */
[----:B--2---:R-:W-:-:S13]  /*fb10*/  ISETP.GE.AND P0, PT, R19, R0, PT ;  /* 0x000000001300720c */ /* 0x004fda0003f06270 */
[----:B------:R-:W-:Y:S05]  /*fb20*/  @P0 BRA `(.L_x_3542) ;  /* 0x0000000400600947 */ /* 0x000fea0003800000 */
[----:B------:R-:W2:Y:S01]  /*fb30*/  S2R R2, SR_TID.X ;  /* 0x0000000000027919 */ /* 0x000ea20000002100 */
[----:B------:R-:W-:Y:S01]  /*fb40*/  BSSY B0, `(.L_x_3543) ;  /* 0x000000b000007945 */ /* 0x000fe20003800000 */
[----:B------:R-:W-:Y:S01]  /*fb50*/  IMAD.MOV.U32 R17, RZ, RZ, RZ ;  /* 0x000000ffff117224 */ /* 0x000fe200078e00ff */
[----:B--2---:R-:W-:-:S04]  /*fb60*/  LOP3.LUT R8, R2, 0x1f, RZ, 0xc0, !PT ;  /* 0x0000001f02087812 */ /* 0x004fc800078ec0ff */
        /* <DEDUP_REMOVED lines=8> */
.L_x_3544:
[----:B------:R-:W-:Y:S05]  /*fbf0*/  BSYNC B0 ;  /* 0x0000000000007941 */ /* 0x000fea0003800000 */
.L_x_3543:
[----:B------:R-:W-:-:S03]  /*fc00*/  UMOV UR4, 0xffffffff ;  /* 0xffffffff00047882 */ /* 0x000fc60000000000 */
[----:B------:R-:W-:Y:S05]  /*fc10*/  BRA.DIV UR4, `(.L_x_3545) ;  /* 0x0000001604007947 */ /* 0x000fea000b800000 */
[----:B-----5:R-:W3:Y:S01]  /*fc20*/  SHFL.UP PT, R14, R17, 0x1, RZ ;  /* 0x04200000110e7989 */ /* 0x020ee200000e00ff */
[C---:B------:R-:W-:Y:S02]  /*fc30*/  ISETP.NE.AND P0, PT, R8.reuse, RZ, PT ;  /* 0x000000ff0800720c */ /* 0x040fe40003f05270 */
[----:B------:R-:W-:Y:S02]  /*fc40*/  ISETP.GE.U32.AND P1, PT, R8, 0x2, PT ;  /* 0x000000020800780c */ /* 0x000fe40003f26070 */
[----:B---3--:R-:W-:Y:S02]  /*fc50*/  SEL R14, R14, RZ, P0 ;  /* 0x000000ff0e0e7207 */ /* 0x008fe40000000000 */
[----:B------:R-:W-:-:S03]  /*fc60*/  ISETP.GE.U32.AND P0, PT, R8, 0x4, PT ;  /* 0x000000040800780c */ /* 0x000fc60003f06070 */
[----:B------:R-:W-:-:S05]  /*fc70*/  IMAD.IADD R13, R17, 0x1, R14 ;  /* 0x00000001110d7824 */ /* 0x000fca00078e020e */
[----:B------:R-:W2:Y:S02]  /*fc80*/  SHFL.UP PT, R14, R13, 0x2, RZ ;  /* 0x044000000d0e7989 */ /* 0x000ea400000e00ff */
        /* <DEDUP_REMOVED lines=14> */
.L_x_3597:
[----:B------:R-:W-:Y:S02]  /*fd70*/  ULDC UR4, c[0x0][0xd10] ;  /* 0x0003440000047ab9 */ /* 0x000fe40000000800 */
[----:B------:R-:W-:-:S04]  /*fd80*/  IMAD.U32 R16, RZ, RZ, UR4 ;  /* 0x00000004ff107e24 */ /* 0x000fc8000f8e00ff */
[----:B--2---:R-:W-:-:S04]  /*fd90*/  IMAD R2, R14, R16, RZ ;  /* 0x000000100e027224 */ /* 0x004fc800078e02ff */
[----:B------:R-:W-:-:S05]  /*fda0*/  IMAD.IADD R5, R2, 0x1, R5 ;  /* 0x0000000102057824 */ /* 0x000fca00078e0205 */
[----:B------:R-:W-:-:S13]  /*fdb0*/  ISETP.GT.AND P0, PT, R5, R4, PT ;  /* 0x000000040500720c */ /* 0x000fda0003f04270 */
[----:B------:R-:W-:Y:S05]  /*fdc0*/  @!P0 BRA `(.L_x_3546) ;  /* 0xfffffffc004c8947 */ /* 0x000fea000383ffff */
.L_x_3541:
        /* <DEDUP_REMOVED lines=8> */
.L_x_3601:
[----:B------:R-:W-:Y:S01]  /*fe50*/  ISETP.NE.AND P0, PT, R6, RZ, PT ;  /* 0x000000ff0600720c */ /* 0x000fe20003f05270 */
[----:B------:R-:W-:-:S12]  /*fe60*/  IMAD.MOV.U32 R14, RZ, RZ, RZ ;  /* 0x000000ffff0e7224 */ /* 0x000fd800078e00ff */
[----:B------:R-:W-:Y:S05]  /*fe70*/  @!P0 BRA `(.L_x_3548) ;  /* 0x0000000000108947 */ /* 0x000fea0003800000 */
[----:B------:R-:W-:Y:S01]  /*fe80*/  UMOV UR4, 0xffffffff ;  /* 0xffffffff00047882 */ /* 0x000fe20000000000 */
[----:B-1----:R-:W-:Y:S02]  /*fe90*/  IADD3 R12, R5, -0x1, RZ ;  /* 0xffffffff050c7810 */ /* 0x002fe40007ffe0ff */
[----:B------:R-:W-:Y:S05]  /*fea0*/  BRA.DIV UR4, `(.L_x_3549) ;  /* 0x0000001604747947 */ /* 0x000fea000b800000 */
[----:B------:R4:W1:Y:S02]  /*feb0*/  SHFL.IDX PT, R14, R3, R12, 0x1f ;  /* 0x00001f0c030e7589 */ /* 0x00086400000e0000 */
.L_x_3548:
[----:B---3--:R-:W-:Y:S01]  /*fec0*/  IABS R6, R17 ;  /* 0x0000001100067213 */ /* 0x008fe20000000000 */
[----:B-1----:R-:W-:Y:S02]  /*fed0*/  IMAD R16, R14, R16, R2 ;  /* 0x000000100e107224 */ /* 0x002fe400078e0202 */
[----:B------:R-:W-:Y:S01]  /*fee0*/  IMAD.MOV.U32 R2, RZ, RZ, RZ ;  /* 0x000000ffff027224 */ /* 0x000fe200078e00ff */
[----:B------:R-:W1:Y:S01]  /*fef0*/  I2F.RP R7, R6 ;  /* 0x0000000600077306 */ /* 0x000e620000209400 */
[----:B------:R-:W-:-:S07]  /*ff00*/  IMAD.IADD R19, R5, 0x1, R19 ;  /* 0x0000000105137824 */ /* 0x000fce00078e0213 */
[----:B-1----:R-:W1:Y:S02]  /*ff10*/  MUFU.RCP R7, R7 ;  /* 0x0000000700077308 */ /* 0x002e640000001000 */
[----:B-1----:R-:W-:-:S06]  /*ff20*/  VIADD R8, R7, 0xffffffe ;  /* 0x0ffffffe07087836 */ /* 0x002fcc0000000000 */
[----:B0---4-:R-:W0:Y:S02]  /*ff30*/  F2I.FTZ.U32.TRUNC.NTZ R3, R8 ;  /* 0x0000000800037305 */ /* 0x011e24000021f000 */
        /* <DEDUP_REMOVED lines=11> */
[----:B------:R-:W-:Y:S01]  /*fff0*/  @!P0 IADD3 R7, R7, -R6, RZ ;  /* 0x8000000607078210 */ /* 0x000fe20007ffe0ff */
[----:B------:R-:W-:-:S03]  /*10000*/  @!P0 VIADD R3, R3, 0x1 ;  /* 0x0000000103038836 */ /* 0x000fc60000000000 */
[----:B------:R-:W-:-:S13]  /*10010*/  ISETP.GE.U32.AND P0, PT, R7, R6, PT ;  /* 0x000000060700720c */ /* 0x000fda0003f06070 */
[----:B------:R-:W-:Y:S01]  /*10020*/  @P0 VIADD R3, R3, 0x1 ;  /* 0x0000000103030836 */ /* 0x000fe20000000000 */
[----:B------:R-:W-:-:S13]  /*10030*/  ISETP.GE.AND P0, PT, R4, RZ, PT ;  /* 0x000000ff0400720c */ /* 0x000fda0003f06270 */
[----:B------:R-:W-:Y:S01]  /*10040*/  @!P0 IMAD.MOV R3, RZ, RZ, -R3 ;  /* 0x000000ffff038224 */ /* 0x000fe200078e0a03 */
[----:B------:R-:W-:-:S13]  /*10050*/  ISETP.NE.AND P0, PT, R17, RZ, PT ;  /* 0x000000ff1100720c */ /* 0x000fda0003f05270 */
[----:B------:R-:W-:-:S04]  /*10060*/  @!P0 LOP3.LUT R3, RZ, R17, RZ, 0x33, !PT ;  /* 0x00000011ff038212 */ /* 0x000fc800078e33ff */
[----:B------:R-:W-:Y:S01]  /*10070*/  MOV R18, R3 ;  /* 0x0000000300127202 */ /* 0x000fe20000000f00 */
[----:B------:R-:W-:-:S04]  /*10080*/  IMAD.MOV R4, RZ, RZ, -R3 ;  /* 0x000000ffff047224 */ /* 0x000fc800078e0a03 */
[----:B------:R-:W-:Y:S01]  /*10090*/  IMAD R17, R17, R4, R2 ;  /* 0x0000000411117224 */ /* 0x000fe200078e0202 */
[----:B------:R-:W-:Y:S06]  /*100a0*/  BRA `(.L_x_3550) ;  /* 0x00000000001c7947 */ /* 0x000fec0003800000 */
.L_x_3542:
[----:B------:R-:W-:Y:S01]  /*100b0*/  UMOV UR4, URZ ;  /* 0x0000003f00047c82 */ /* 0x000fe20008000000 */
[----:B------:R-:W-:Y:S01]  /*100c0*/  UMOV UR5, URZ ;  /* 0x0000003f00057c82 */ /* 0x000fe20008000000 */
[----:B------:R-:W-:Y:S01]  /*100d0*/  ULDC UR6, c[0x0][0xd14] ;  /* 0x0003450000067ab9 */ /* 0x000fe20000000800 */
[----:B------:R-:W-:Y:S02]  /*100e0*/  IMAD.MOV.U32 R16, RZ, RZ, R4 ;  /* 0x000000ffff107224 */ /* 0x000fe400078e0004 */
[----:B------:R-:W-:Y:S02]  /*100f0*/  IMAD.U32 R17, RZ, RZ, UR4 ;  /* 0x00000004ff117e24 */ /* 0x000fe4000f8e00ff */
[----:B------:R-:W-:Y:S02]  /*10100*/  IMAD.U32 R18, RZ, RZ, UR5 ;  /* 0x00000005ff127e24 */ /* 0x000fe4000f8e00ff */
[----:B------:R-:W-:-:S07]  /*10110*/  IMAD.U32 R19, RZ, RZ, UR6 ;  /* 0x00000006ff137e24 */ /* 0x000fce000f8e00ff */
.L_x_3550:
[----:B------:R-:W3:Y:S01]  /*10120*/  S2R R2, SR_TID.X ;  /* 0x0000000000027919 */ /* 0x000ee20000002100 */
[----:B------:R-:W-:Y:S05]  /*10130*/  WARPSYNC.ALL ;  /* 0x0000000000007948 */ /* 0x000fea0003800000 */
[----:B------:R-:W-:Y:S01]  /*10140*/  BAR.SYNC.DEFER_BLOCKING 0x4, 0x120 ;  /* 0x0104800000007b1d */ /* 0x000fe20000010000 */
[----:B---3--:R-:W-:-:S04]  /*10150*/  LOP3.LUT R2, R2, 0x1f, RZ, 0xc0, !PT ;  /* 0x0000001f02027812 */ /* 0x008fc800078ec0ff */
[----:B------:R-:W-:-:S13]  /*10160*/  ISETP.NE.AND P0, PT, R2, RZ, PT ;  /* 0x000000ff0200720c */ /* 0x000fda0003f05270 */
[----:B0-----:R-:W0:Y:S01]  /*10170*/  @!P0 S2R R3, SR_CgaCtaId ;  /* 0x0000000000038919 */ /* 0x001e220000008800 */
[----:B------:R-:W-:-:S04]  /*10180*/  @!P0 MOV R2, 0x400 ;  /* 0x0000040000028802 */ /* 0x000fc80000000f00 */
[----:B0-----:R-:W-:-:S05]  /*10190*/  @!P0 LEA R2, R3, R2, 0x18 ;  /* 0x0000000203028211 */ /* 0x001fca00078ec0ff */
[----:B------:R3:W-:Y:S01]  /*101a0*/  @!P0 STS.128 [R2+0x388d0], R16 ;  /* 0x0388d01002008388 */ /* 0x0007e20000000c00 */
[----:B------:R-:W-:Y:S06]  /*101b0*/  BAR.ARV 0x5, 0x120 ;  /* 0x0144800000007b1d */ /* 0x000fec0000002000 */
[----:B------:R-:W-:-:S13]  /*101c0*/  ISETP.GE.AND P0, PT, R19, R0, PT ;  /* 0x000000001300720c */ /* 0x000fda0003f06270 */
[----:B------:R-:W-:Y:S05]  /*101d0*/  @!P0 BRA `(.L_x_3551) ;  /* 0xffffffbc00688947 */ /* 0x000fea000383ffff */
.L_x_3487:
[----:B0-----:R-:W4:Y:S01]  /*101e0*/  LDL R0, [R1+0x2c] ;  /* 0x00002c0001007983 */ /* 0x001f220000100800 */
[----:B------:R-:W0:Y:S01]  /*101f0*/  S2R R3, SR_CgaCtaId ;  /* 0x0000000000037919 */ /* 0x000e220000008800 */
[----:B----4-:R-:W-:Y:S02]  /*10200*/  R2UR UR4, R0 ;  /* 0x00000000000472ca */ /* 0x010fe400000e0000 */
[----:B------:R-:W-:-:S04]  /*10210*/  MOV R0, 0x400 ;  /* 0x0000040000007802 */ /* 0x000fc80000000f00 */
[----:B0-----:R-:W-:-:S07]  /*10220*/  LEA R0, R3, R0, 0x18 ;  /* 0x0000000003007211 */ /* 0x001fce00078ec0ff */
[----:B------:R-:W-:-:S04]  /*10230*/  UIADD3 UR4, UR4, 0x1, URZ ;  /* 0x0000000104047890 */ /* 0x000fc8000fffe03f */
[----:B------:R-:W-:-:S04]  /*10240*/  ULEA.HI UR5, UR4, UR4, URZ, 0x1 ;  /* 0x0000000404057291 */ /* 0x000fc8000f8f083f */
[----:B------:R-:W-:-:S04]  /*10250*/  ULOP3.LUT UR5, UR5, 0xfffffffe, URZ, 0xc0, !UPT ;  /* 0xfffffffe05057892 */ /* 0x000fc8000f8ec03f */
[----:B------:R-:W-:-:S06]  /*10260*/  UIADD3 UR5, UR4, -UR5, URZ ;  /* 0x8000000504057290 */ /* 0x000fcc000fffe03f */
[----:B------:R-:W-:-:S05]  /*10270*/  IMAD.U32 R3, RZ, RZ, UR5 ;  /* 0x00000005ff037e24 */ /* 0x000fca000f8e00ff */
[----:B------:R-:W-:-:S04]  /*10280*/  SHF.L.U32 R3, R3, 0x1f, RZ ;  /* 0x0000001f03037819 */ /* 0x000fc800000006ff */
[----:B------:R-:W0:Y:S02]  /*10290*/  SYNCS.PHASECHK.TRANS64.TRYWAIT P0, [R0+URZ+0x38820], R3 ;  /* 0x03882003000075a7 */ /* 0x000e24000800017f */
[----:B0-----:R-:W-:Y:S05]  /*102a0*/  @!P0 BRA `(.L_x_3552) ;  /* 0x0000001000988947 */ /* 0x001fea0003800000 */
.L_x_3604:
[----:B------:R-:W-:-:S03]  /*102b0*/  UMOV UR4, 0xffffffff ;  /* 0xffffffff00047882 */ /* 0x000fc60000000000 */
[----:B------:R-:W-:Y:S05]  /*102c0*/  BRA.DIV UR4, `(.L_x_3553) ;  /* 0x0000001204a47947 */ /* 0x000fea000b800000 */
[----:B---3--:R-:W3:Y:S02]  /*102d0*/  S2R R2, SR_TID.X ;  /* 0x0000000000027919 */ /* 0x008ee40000002100 */
[----:B---3--:R-:W-:-:S04]  /*102e0*/  SHF.R.U32.HI R2, RZ, 0x5, R2 ;  /* 0x00000005ff027819 */ /* 0x008fc80000011602 */
[----:B------:R-:W-:-:S05]  /*102f0*/  LOP3.LUT R2, R2, 0x3, RZ, 0xc0, !PT ;  /* 0x0000000302027812 */ /* 0x000fca00078ec0ff */
[----:B------:R3:W4:Y:S02]  /*10300*/  SHFL.IDX PT, R14, R2, RZ, 0x1f ;  /* 0x00001fff020e7589 */ /* 0x00072400000e0000 */
.L_x_3607:
[----:B----4-:R-:W-:Y:S01]  /*10310*/  ISETP.NE.AND P0, PT, R14, RZ, PT ;  /* 0x000000ff0e00720c */ /* 0x010fe20003f05270 */
[----:B------:R-:W-:-:S12]  /*10320*/  BSSY B0, `(.L_x_3554) ;  /* 0x0000020000007945 */ /* 0x000fd80003800000 */
[----:B------:R-:W-:Y:S05]  /*10330*/  @P0 BRA `(.L_x_3555) ;  /* 0x0000000000780947 */ /* 0x000fea0003800000 */
[----:B------:R-:W-:-:S03]  /*10340*/  UMOV UR4, 0xffffffff ;  /* 0xffffffff00047882 */ /* 0x000fc60000000000 */
[----:B------:R-:W-:Y:S05]  /*10350*/  BRA.DIV UR4, `(.L_x_3556) ;  /* 0x0000001204b47947 */ /* 0x000fea000b800000 */
[----:B------:R-:W-:-:S13]  /*10360*/  ELECT P6, URZ, PT ;  /* 0x00000000003f782f */ /* 0x000fda00038c0000 */
.L_x_3610:
[----:B------:R-:W-:Y:S05]  /*10370*/  @!P6 BRA `(.L_x_3555) ;  /* 0x000000000068e947 */ /* 0x000fea0003800000 */
[----:B0-----:R-:W4:Y:S04]  /*10380*/  LDL R3, [R1] ;  /* 0x0000000001037983 */ /* 0x001f280000100800 */
[----:B------:R-:W2:Y:S01]  /*10390*/  LDL.LU R7, [R1+0x4] ;  /* 0x0000040001077983 */ /* 0x000ea20000300800 */
[----:B---3--:R-:W-:-:S05]  /*103a0*/  IADD3 R2, R0, 0x38840, RZ ;  /* 0x0003884000027810 */ /* 0x008fca0007ffe0ff */
[C---:B----4-:R-:W-:Y:S02]  /*103b0*/  IMAD R6, R3.reuse, 0x8, R2 ;  /* 0x0000000803067824 */ /* 0x050fe400078e0202 */
[----:B------:R-:W-:Y:S01]  /*103c0*/  VIADD R3, R3, 0x1 ;  /* 0x0000000103037836 */ /* 0x000fe20000000000 */
[----:B--2---:R-:W-:-:S04]  /*103d0*/  SHF.L.U32 R5, R7, 0x1f, RZ ;  /* 0x0000001f07057819 */ /* 0x004fc800000006ff */
        /* <DEDUP_REMOVED lines=8> */
.L_x_3611:
[----:B------:R-:W2:Y:S01]  /*10460*/  LDL.LU R4, [R1] ;  /* 0x0000000001047983 */ /* 0x000ea20000300800 */
[----:B------:R-:W3:Y:S01]  /*10470*/  SYNCS.PHASECHK.TRANS64.TRYWAIT P0, [R7+URZ], R2 ;  /* 0x00000002070075a7 */ /* 0x000ee2000800017f */
[----:B------:R-:W-:-:S04]  /*10480*/  VIADD R0, R0, 0x38860 ;  /* 0x0003886000007836 */ /* 0x000fc80000000000 */
[----:B--2---:R-:W-:Y:S01]  /*10490*/  IMAD R4, R4, 0x8, R0 ;  /* 0x0000000804047824 */ /* 0x004fe200078e0200 */
[----:B---3--:R-:W-:Y:S06]  /*104a0*/  @!P0 BRA `(.L_x_3558) ;  /* 0x0000001000948947 */ /* 0x008fec0003800000 */
.L_x_3612:
[----:B------:R-:W3:Y:S02]  /*104b0*/  SYNCS.PHASECHK.TRANS64.TRYWAIT P0, [R4+URZ], R5 ;  /* 0x00000005040075a7 */ /* 0x000ee4000800017f */
[----:B---3--:R-:W-:Y:S05]  /*104c0*/  @!P0 BRA `(.L_x_3559) ;  /* 0x0000001000a08947 */ /* 0x008fea0003800000 */
.L_x_3613:
[----:B------:R-:W-:-:S07]  /*104d0*/  LEA R3, R3, R0, 0x3 ;  /* 0x0000000003037211 */ /* 0x000fce00078e18ff */
.L_x_3560:
[----:B----4-:R4:W0:Y:S02]  /*104e0*/  SYNCS.PHASECHK.TRANS64.TRYWAIT P0, [R3+URZ], R2 ;  /* 0x00000002030075a7 */ /* 0x010824000800017f */
[----:B0-----:R-:W-:Y:S05]  /*104f0*/  @!P0 NANOSLEEP.SYNCS 0x989680 ;  /* 0x009896800000895d */ /* 0x001fea0003900000 */
[----:B------:R-:W0:Y:S02]  /*10500*/  @!P0 SYNCS.PHASECHK.TRANS64 P0, [R3+URZ], R2 ;  /* 0x00000002030085a7 */ /* 0x000e24000800007f */
[----:B0-----:R-:W-:Y:S05]  /*10510*/  @!P0 BRA `(.L_x_3560) ;  /* 0xfffffffc00f08947 */ /* 0x001fea000383ffff */
.L_x_3555:
[----:B------:R-:W-:Y:S05]  /*10520*/  BSYNC B0 ;  /* 0x0000000000007941 */ /* 0x000fea0003800000 */
.L_x_3554:
[----:B------:R-:W-:Y:S05]  /*10530*/  EXIT ;  /* 0x000000000000794d */ /* 0x000fea0003800000 */
.L_x_3447:
[----:B0-----:R-:W-:-:S04]  /*10540*/  IMAD.U32 R3, RZ, RZ, UR37 ;  /* 0x00000025ff037e24 */ /* 0x001fc8000f8e00ff */
[----:B------:R0:W1:Y:S03]  /*10550*/  SYNCS.PHASECHK.TRANS64.TRYWAIT P1, [R3+URZ+0x38800], R4 ;  /* 0x03880004030075a7 */ /* 0x000066000802017f */
[----:B-1----:R-:W-:Y:S05]  /*10560*/  @!P1 NANOSLEEP.SYNCS 0x989680 ;  /* 0x009896800000995d */ /* 0x002fea0003900000 */
[----:B------:R-:W1:Y:S02]  /*10570*/  @!P1 SYNCS.PHASECHK.TRANS64 P1, [R3+URZ+0x38800], R4 ;  /* 0x03880004030095a7 */ /* 0x000e64000802007f */
[----:B-1----:R-:W-:Y:S05]  /*10580*/  @!P1 BRA `(.L_x_3447) ;  /* 0xfffffffc00ec9947 */ /* 0x002fea000383ffff */
[----:B------:R-:W-:Y:S05]  /*10590*/  BRA `(.L_x_3561) ;  /* 0xffffff2800cc7947 */ /* 0x000fea000383ffff */
.L_x_3451:
[----:B-1----:R1:W2:Y:S02]  /*105a0*/  SYNCS.PHASECHK.TRANS64.TRYWAIT P1, [R3+URZ+0x38830], R6 ;  /* 0x03883006030075a7 */ /* 0x0022a4000802017f */
[----:B--2---:R-:W-:Y:S05]  /*105b0*/  @!P1 NANOSLEEP.SYNCS 0x989680 ;  /* 0x009896800000995d */ /* 0x004fea0003900000 */
[----:B------:R-:W2:Y:S02]  /*105c0*/  @!P1 SYNCS.PHASECHK.TRANS64 P1, [R3+URZ+0x38830], R6 ;  /* 0x03883006030095a7 */ /* 0x000ea4000802007f */
[----:B--2---:R-:W-:Y:S05]  /*105d0*/  @!P1 BRA `(.L_x_3451) ;  /* 0xfffffffc00f09947 */ /* 0x004fea000383ffff */
[----:B------:R-:W-:Y:S05]  /*105e0*/  BRA `(.L_x_3450) ;  /* 0xffffff2800e47947 */ /* 0x000fea000383ffff */
.L_x_3452:
[----:B--2---:R-:W-:-:S04]  /*105f0*/  IMAD.U32 R5, RZ, RZ, UR37 ;  /* 0x00000025ff057e24 */ /* 0x004fc8000f8e00ff */
[----:B------:R2:W3:Y:S03]  /*10600*/  SYNCS.PHASECHK.TRANS64.TRYWAIT P1, [R5+URZ+0x38810], R4 ;  /* 0x03881004050075a7 */ /* 0x0004e6000802017f */
[----:B---3--:R-:W-:Y:S05]  /*10610*/  @!P1 NANOSLEEP.SYNCS 0x989680 ;  /* 0x009896800000995d */ /* 0x008fea0003900000 */
[----:B------:R-:W3:Y:S02]  /*10620*/  @!P1 SYNCS.PHASECHK.TRANS64 P1, [R5+URZ+0x38810], R4 ;  /* 0x03881004050095a7 */ /* 0x000ee4000802007f */
[----:B---3--:R-:W-:Y:S05]  /*10630*/  @!P1 BRA `(.L_x_3452) ;  /* 0xfffffffc00ec9947 */ /* 0x008fea000383ffff */
[----:B------:R-:W-:Y:S05]  /*10640*/  BRA `(.L_x_3562) ;  /* 0xffffff2c006c7947 */ /* 0x000fea000383ffff */
.L_x_3456:
[----:B----4-:R4:W0:Y:S02]  /*10650*/  SYNCS.PHASECHK.TRANS64.TRYWAIT P1, [R3+URZ+0x38850], R6 ;  /* 0x03885006030075a7 */ /* 0x010824000802017f */
[----:B0-----:R-:W-:Y:S05]  /*10660*/  @!P1 NANOSLEEP.SYNCS 0x989680 ;  /* 0x009896800000995d */ /* 0x001fea0003900000 */
[----:B------:R-:W0:Y:S02]  /*10670*/  @!P1 SYNCS.PHASECHK.TRANS64 P1, [R3+URZ+0x38850], R6 ;  /* 0x03885006030095a7 */ /* 0x000e24000802007f */
[----:B0-----:R-:W-:Y:S05]  /*10680*/  @!P1 BRA `(.L_x_3456) ;  /* 0xfffffffc00f09947 */ /* 0x001fea000383ffff */
[----:B------:R-:W-:Y:S05]  /*10690*/  BRA `(.L_x_3455) ;  /* 0xffffff2c00787947 */ /* 0x000fea000383ffff */
.L_x_3461:
[----:B-1----:R-:W-:-:S04]  /*106a0*/  IMAD.U32 R5, RZ, RZ, UR6 ;  /* 0x00000006ff057e24 */ /* 0x002fc8000f8e00ff */
[----:B------:R1:W2:Y:S03]  /*106b0*/  SYNCS.PHASECHK.TRANS64.TRYWAIT P3, [R5+URZ+0x38830], R4 ;  /* 0x03883004050075a7 */ /* 0x0002a6000806017f */
[----:B--2---:R-:W-:Y:S05]  /*106c0*/  @!P3 NANOSLEEP.SYNCS 0x989680 ;  /* 0x009896800000b95d */ /* 0x004fea0003900000 */
[----:B------:R-:W2:Y:S02]  /*106d0*/  @!P3 SYNCS.PHASECHK.TRANS64 P3, [R5+URZ+0x38830], R4 ;  /* 0x038830040500b5a7 */ /* 0x000ea4000806007f */
[----:B--2---:R-:W-:Y:S05]  /*106e0*/  @!P3 BRA `(.L_x_3461) ;  /* 0xfffffffc00ecb947 */ /* 0x004fea000383ffff */
[----:B------:R-:W-:Y:S05]  /*106f0*/  BRA `(.L_x_3460) ;  /* 0xffffff5000047947 */ /* 0x000fea000383ffff */
.L_x_3465:
[----:B-1----:R-:W-:-:S04]  /*10700*/  IMAD.U32 R5, RZ, RZ, UR6 ;  /* 0x00000006ff057e24 */ /* 0x002fc8000f8e00ff */
[----:B------:R1:W3:Y:S03]  /*10710*/  SYNCS.PHASECHK.TRANS64.TRYWAIT P3, [R5+URZ+0x38850], R4 ;  /* 0x03885004050075a7 */ /* 0x0002e6000806017f */
[----:B---3--:R-:W-:Y:S05]  /*10720*/  @!P3 NANOSLEEP.SYNCS 0x989680 ;  /* 0x009896800000b95d */ /* 0x008fea0003900000 */
[----:B------:R-:W3:Y:S02]  /*10730*/  @!P3 SYNCS.PHASECHK.TRANS64 P3, [R5+URZ+0x38850], R4 ;  /* 0x038850040500b5a7 */ /* 0x000ee4000806007f */
[----:B---3--:R-:W-:Y:S05]  /*10740*/  @!P3 BRA `(.L_x_3465) ;  /* 0xfffffffc00ecb947 */ /* 0x008fea000383ffff */
[----:B------:R-:W-:Y:S05]  /*10750*/  BRA `(.L_x_3464) ;  /* 0xffffff5000907947 */ /* 0x000fea000383ffff */
.L_x_3496:
        /* <DEDUP_REMOVED lines=11> */
.L_x_3564:
[----:B------:R-:W-:Y:S05]  /*10810*/  BSYNC B0 ;  /* 0x0000000000007941 */ /* 0x000fea0003800000 */
.L_x_3563:
[----:B------:R-:W-:Y:S05]  /*10820*/  BRA `(.L_x_3565) ;  /* 0xffffffc000dc7947 */ /* 0x000fea000383ffff */
.L_x_3497:
[----:B------:R-:W-:Y:S01]  /*10830*/  BSSY B0, `(.L_x_3566) ;  /* 0x0000006000007945 */ /* 0x000fe20003800000 */
[----:B------:R-:W-:-:S07]  /*10840*/  IMAD.MOV.U32 R15, RZ, RZ, -0x1 ;  /* 0xffffffffff0f7424 */ /* 0x000fce00078e00ff */
[----:B------:R-:W-:Y:S05]  /*10850*/  WARPSYNC.COLLECTIVE R15, `(.L_x_3567) ;  /* 0x000000000f0c7348 */ /* 0x000fea0003c00000 */
[----:B------:R-:W-:Y:S02]  /*10860*/  ELECT P6, UR62, PT ;  /* 0x00000000003e782f */ /* 0x000fe400038c0000 */
[----:B------:R-:W-:Y:S01]  /*10870*/  MOV R14, UR62 ;  /* 0x0000003e000e7c02 */ /* 0x000fe20008000f00 */
[----:B------:R-:W-:Y:S10]  /*10880*/  ENDCOLLECTIVE ;  /* 0x000000000000791b */ /* 0x000ff40003800000 */
.L_x_3567:
[----:B------:R-:W-:Y:S05]  /*10890*/  BSYNC B0 ;  /* 0x0000000000007941 */ /* 0x000fea0003800000 */
.L_x_3566:
[----:B------:R-:W-:Y:S05]  /*108a0*/  BRA `(.L_x_3568) ;  /* 0xffffffc000d47947 */ /* 0x000fea000383ffff */
.L_x_3500:
[----:B0-----:R0:W1:Y:S02]  /*108b0*/  SYNCS.PHASECHK.TRANS64.TRYWAIT P0, [R8+URZ+0x38840], R10 ;  /* 0x0388400a080075a7 */ /* 0x001064000800017f */
[----:B-1----:R-:W-:Y:S05]  /*108c0*/  @!P0 NANOSLEEP.SYNCS 0x989680 ;  /* 0x009896800000895d */ /* 0x002fea0003900000 */
[----:B------:R-:W1:Y:S02]  /*108d0*/  @!P0 SYNCS.PHASECHK.TRANS64 P0, [R8+URZ+0x38840], R10 ;  /* 0x0388400a080085a7 */ /* 0x000e64000800007f */
[----:B-1----:R-:W-:Y:S05]  /*108e0*/  @!P0 BRA `(.L_x_3500) ;  /* 0xfffffffc00f08947 */ /* 0x002fea000383ffff */
[----:B------:R-:W-:Y:S05]  /*108f0*/  BRA `(.L_x_3569) ;  /* 0xffffffc400487947 */ /* 0x000fea000383ffff */
.L_x_3504:
        /* <DEDUP_REMOVED lines=8> */
.L_x_3507:
[----:B0-----:R0:W1:Y:S02]  /*10980*/  SYNCS.PHASECHK.TRANS64.TRYWAIT P0, [R6+URZ+0x38860], R8 ;  /* 0x03886008060075a7 */ /* 0x001064000800017f */
[----:B-1----:R-:W-:Y:S05]  /*10990*/  @!P0 NANOSLEEP.SYNCS 0x989680 ;  /* 0x009896800000895d */ /* 0x002fea0003900000 */
[----:B------:R-:W1:Y:S02]  /*109a0*/  @!P0 SYNCS.PHASECHK.TRANS64 P0, [R6+URZ+0x38860], R8 ;  /* 0x03886008060085a7 */ /* 0x000e64000800007f */
[----:B-1----:R-:W-:Y:S05]  /*109b0*/  @!P0 BRA `(.L_x_3507) ;  /* 0xfffffffc00f08947 */ /* 0x002fea000383ffff */
[----:B------:R-:W-:Y:S05]  /*109c0*/  BRA `(.L_x_3571) ;  /* 0xffffffcc00487947 */ /* 0x000fea000383ffff */
.L_x_3516:
[----:B-1----:R1:W2:Y:S02]  /*109d0*/  SYNCS.PHASECHK.TRANS64.TRYWAIT P0, [R2+URZ+0x38840], R3 ;  /* 0x03884003020075a7 */ /* 0x0022a4000800017f */
[----:B--2---:R-:W-:Y:S05]  /*109e0*/  @!P0 NANOSLEEP.SYNCS 0x989680 ;  /* 0x009896800000895d */ /* 0x004fea0003900000 */
[----:B------:R-:W2:Y:S02]  /*109f0*/  @!P0 SYNCS.PHASECHK.TRANS64 P0, [R2+URZ+0x38840], R3 ;  /* 0x03884003020085a7 */ /* 0x000ea4000800007f */
[----:B--2---:R-:W-:Y:S05]  /*10a00*/  @!P0 BRA `(.L_x_3516) ;  /* 0xfffffffc00f08947 */ /* 0x004fea000383ffff */
[----:B------:R-:W-:Y:S05]  /*10a10*/  BRA `(.L_x_3572) ;  /* 0xffffffd400247947 */ /* 0x000fea000383ffff */
.L_x_3518:
[----:B--2---:R2:W3:Y:S02]  /*10a20*/  SYNCS.PHASECHK.TRANS64.TRYWAIT P0, [R2+URZ+0x38860], R3 ;  /* 0x03886003020075a7 */ /* 0x0044e4000800017f */
[----:B---3--:R-:W-:Y:S05]  /*10a30*/  @!P0 NANOSLEEP.SYNCS 0x989680 ;  /* 0x009896800000895d */ /* 0x008fea0003900000 */
[----:B------:R-:W3:Y:S02]  /*10a40*/  @!P0 SYNCS.PHASECHK.TRANS64 P0, [R2+URZ+0x38860], R3 ;  /* 0x03886003020085a7 */ /* 0x000ee4000800007f */
[----:B---3--:R-:W-:Y:S05]  /*10a50*/  @!P0 BRA `(.L_x_3518) ;  /* 0xfffffffc00f08947 */ /* 0x008fea000383ffff */
[----:B------:R-:W-:Y:S05]  /*10a60*/  BRA `(.L_x_3573) ;  /* 0xffffffd400947947 */ /* 0x000fea000383ffff */
.L_x_3523:
[----:B--2---:R2:W3:Y:S02]  /*10a70*/  SYNCS.PHASECHK.TRANS64.TRYWAIT P0, [R2+URZ+0x38840], R3 ;  /* 0x03884003020075a7 */ /* 0x0044e4000800017f */
[----:B---3--:R-:W-:Y:S05]  /*10a80*/  @!P0 NANOSLEEP.SYNCS 0x989680 ;  /* 0x009896800000895d */ /* 0x008fea0003900000 */
[----:B------:R-:W3:Y:S02]  /*10a90*/  @!P0 SYNCS.PHASECHK.TRANS64 P0, [R2+URZ+0x38840], R3 ;  /* 0x03884003020085a7 */ /* 0x000ee4000800007f */
[----:B---3--:R-:W-:Y:S05]  /*10aa0*/  @!P0 BRA `(.L_x_3523) ;  /* 0xfffffffc00f08947 */ /* 0x008fea000383ffff */
[----:B------:R-:W-:Y:S05]  /*10ab0*/  BRA `(.L_x_3574) ;  /* 0xffffffdc00307947 */ /* 0x000fea000383ffff */
.L_x_3525:
[----:B-1----:R1:W3:Y:S02]  /*10ac0*/  SYNCS.PHASECHK.TRANS64.TRYWAIT P1, [R2+URZ+0x38860], R3 ;  /* 0x03886003020075a7 */ /* 0x0022e4000802017f */
[----:B---3--:R-:W-:Y:S05]  /*10ad0*/  @!P1 NANOSLEEP.SYNCS 0x989680 ;  /* 0x009896800000995d */ /* 0x008fea0003900000 */
[----:B------:R-:W3:Y:S02]  /*10ae0*/  @!P1 SYNCS.PHASECHK.TRANS64 P1, [R2+URZ+0x38860], R3 ;  /* 0x03886003020095a7 */ /* 0x000ee4000802007f */
[----:B---3--:R-:W-:Y:S05]  /*10af0*/  @!P1 BRA `(.L_x_3525) ;  /* 0xfffffffc00f09947 */ /* 0x008fea000383ffff */
[----:B------:R-:W-:Y:S05]  /*10b00*/  BRA `(.L_x_3575) ;  /* 0xffffffdc009c7947 */ /* 0x000fea000383ffff */
.L_x_3530:
[----:B---3--:R3:W4:Y:S02]  /*10b10*/  SYNCS.PHASECHK.TRANS64.TRYWAIT P0, [R2+URZ+0x38840], R3 ;  /* 0x03884003020075a7 */ /* 0x008724000800017f */
[----:B----4-:R-:W-:Y:S05]  /*10b20*/  @!P0 NANOSLEEP.SYNCS 0x989680 ;  /* 0x009896800000895d */ /* 0x010fea0003900000 */
[----:B------:R-:W4:Y:S02]  /*10b30*/  @!P0 SYNCS.PHASECHK.TRANS64 P0, [R2+URZ+0x38840], R3 ;  /* 0x03884003020085a7 */ /* 0x000f24000800007f */
[----:B----4-:R-:W-:Y:S05]  /*10b40*/  @!P0 BRA `(.L_x_3530) ;  /* 0xfffffffc00f08947 */ /* 0x010fea000383ffff */
[----:B------:R-:W-:Y:S05]  /*10b50*/  BRA `(.L_x_3576) ;  /* 0xffffffe400147947 */ /* 0x000fea000383ffff */
.L_x_3532:
[----:B-1----:R1:W2:Y:S02]  /*10b60*/  SYNCS.PHASECHK.TRANS64.TRYWAIT P1, [R2+URZ+0x38860], R3 ;  /* 0x03886003020075a7 */ /* 0x0022a4000802017f */
[----:B--2---:R-:W-:Y:S05]  /*10b70*/  @!P1 NANOSLEEP.SYNCS 0x989680 ;  /* 0x009896800000995d */ /* 0x004fea0003900000 */
[----:B------:R-:W2:Y:S02]  /*10b80*/  @!P1 SYNCS.PHASECHK.TRANS64 P1, [R2+URZ+0x38860], R3 ;  /* 0x03886003020095a7 */ /* 0x000ea4000802007f */
[----:B--2---:R-:W-:Y:S05]  /*10b90*/  @!P1 BRA `(.L_x_3532) ;  /* 0xfffffffc00f09947 */ /* 0x004fea000383ffff */
[----:B------:R-:W-:Y:S05]  /*10ba0*/  BRA `(.L_x_3577) ;  /* 0xffffffe400847947 */ /* 0x000fea000383ffff */
.L_x_3537:
[----:B------:R-:W-:Y:S01]  /*10bb0*/  BSSY B0, `(.L_x_3578) ;  /* 0x0000008000007945 */ /* 0x000fe20003800000 */
[----:B------:R-:W-:Y:S01]  /*10bc0*/  IMAD.MOV.U32 R13, RZ, RZ, R16 ;  /* 0x000000ffff0d7224 */ /* 0x000fe200078e0010 */
[----:B-1----:R-:W-:Y:S01]  /*10bd0*/  MOV R11, 0x1f ;  /* 0x0000001f000b7802 */ /* 0x002fe20000000f00 */
[----:B------:R-:W-:Y:S02]  /*10be0*/  IMAD.MOV.U32 R12, RZ, RZ, RZ ;  /* 0x000000ffff0c7224 */ /* 0x000fe400078e00ff */
[----:B0-----:R-:W-:-:S07]  /*10bf0*/  IMAD.MOV.U32 R15, RZ, RZ, -0x1 ;  /* 0xffffffffff0f7424 */ /* 0x001fce00078e00ff */
[----:B--2---:R-:W-:Y:S05]  /*10c00*/  WARPSYNC.COLLECTIVE R15, `(.L_x_3579) ;  /* 0x000000000f087348 */ /* 0x004fea0003c00000 */
[----:B------:R0:W1:Y:S02]  /*10c10*/  SHFL.IDX P6, R14, R13, R12, R11 ;  /* 0x0000000c0d0e7389 */ /* 0x00006400000c000b */
[----:B012---:R-:W-:Y:S01]  /*10c20*/  ENDCOLLECTIVE ;  /* 0x000000000000791b */ /* 0x007fe20003800000 */
.L_x_3579:
[----:B------:R-:W-:Y:S05]  /*10c30*/  BSYNC B0 ;  /* 0x0000000000007941 */ /* 0x000fea0003800000 */
.L_x_3578:
        /* <DEDUP_REMOVED lines=8> */
.L_x_3580:
[----:B------:R-:W-:Y:S01]  /*10cc0*/  IMAD.MOV.U32 R5, RZ, RZ, R14 ;  /* 0x000000ffff057224 */ /* 0x000fe200078e000e */
[----:B------:R-:W-:Y:S06]  /*10cd0*/  BRA `(.L_x_3581) ;  /* 0xffffffe800d47947 */ /* 0x000fec000383ffff */
.L_x_3540:
[----:B------:R-:W-:Y:S01]  /*10ce0*/  BSSY B0, `(.L_x_3582) ;  /* 0x0000008000007945 */ /* 0x000fe20003800000 */
[----:B-----5:R-:W-:Y:S02]  /*10cf0*/  IMAD.MOV.U32 R13, RZ, RZ, R17 ;  /* 0x000000ffff0d7224 */ /* 0x020fe400078e0011 */
[----:B-1----:R-:W-:Y:S02]  /*10d00*/  IMAD.MOV.U32 R12, RZ, RZ, 0x1 ;  /* 0x00000001ff0c7424 */ /* 0x002fe400078e00ff */
[----:B------:R-:W-:Y:S02]  /*10d10*/  IMAD.MOV.U32 R11, RZ, RZ, RZ ;  /* 0x000000ffff0b7224 */ /* 0x000fe400078e00ff */
[----:B------:R-:W-:-:S07]  /*10d20*/  IMAD.MOV.U32 R15, RZ, RZ, -0x1 ;  /* 0xffffffffff0f7424 */ /* 0x000fce00078e00ff */
[----:B0-234-:R-:W-:Y:S05]  /*10d30*/  WARPSYNC.COLLECTIVE R15, `(.L_x_3583) ;  /* 0x000000000f087348 */ /* 0x01dfea0003c00000 */
[----:B------:R1:W0:Y:S02]  /*10d40*/  SHFL.UP P6, R14, R13, R12, R11 ;  /* 0x0400000c0d0e7389 */ /* 0x00022400000c000b */
[----:B01234-:R-:W-:Y:S01]  /*10d50*/  ENDCOLLECTIVE ;  /* 0x000000000000791b */ /* 0x01ffe20003800000 */
.L_x_3583:
[----:B------:R-:W-:Y:S05]  /*10d60*/  BSYNC B0 ;  /* 0x0000000000007941 */ /* 0x000fea0003800000 */
.L_x_3582:
        /* <DEDUP_REMOVED lines=10> */
.L_x_3584:
        /* <DEDUP_REMOVED lines=8> */
.L_x_3585:
        /* <DEDUP_REMOVED lines=8> */
.L_x_3586:
        /* <DEDUP_REMOVED lines=8> */
.L_x_3587:
        /* <DEDUP_REMOVED lines=8> */
.L_x_3588:
[----:B------:R-:W-:Y:S05]  /*11010*/  BRA `(.L_x_3589) ;  /* 0xffffffe8009c7947 */ /* 0x000fea000383ffff */
.L_x_3545:
[----:B------:R-:W-:Y:S01]  /*11020*/  BSSY B0, `(.L_x_3590) ;  /* 0x0000008000007945 */ /* 0x000fe20003800000 */
[----:B-----5:R-:W-:Y:S01]  /*11030*/  IMAD.MOV.U32 R13, RZ, RZ, R17 ;  /* 0x000000ffff0d7224 */ /* 0x020fe200078e0011 */
[----:B-1----:R-:W-:Y:S01]  /*11040*/  MOV R12, 0x1 ;  /* 0x00000001000c7802 */ /* 0x002fe20000000f00 */
[----:B------:R-:W-:Y:S02]  /*11050*/  IMAD.MOV.U32 R11, RZ, RZ, RZ ;  /* 0x000000ffff0b7224 */ /* 0x000fe400078e00ff */
[----:B------:R-:W-:-:S07]  /*11060*/  IMAD.MOV.U32 R15, RZ, RZ, -0x1 ;  /* 0xffffffffff0f7424 */ /* 0x000fce00078e00ff */
[----:B0-2---:R-:W-:Y:S05]  /*11070*/  WARPSYNC.COLLECTIVE R15, `(.L_x_3591) ;  /* 0x000000000f087348 */ /* 0x005fea0003c00000 */
[----:B------:R1:W3:Y:S02]  /*11080*/  SHFL.UP P6, R14, R13, R12, R11 ;  /* 0x0400000c0d0e7389 */ /* 0x0002e400000c000b */
[----:B0123--:R-:W-:Y:S01]  /*11090*/  ENDCOLLECTIVE ;  /* 0x000000000000791b */ /* 0x00ffe20003800000 */
.L_x_3591:
[----:B------:R-:W-:Y:S05]  /*110a0*/  BSYNC B0 ;  /* 0x0000000000007941 */ /* 0x000fea0003800000 */
.L_x_3590:
        /* <DEDUP_REMOVED lines=10> */
.L_x_3592:
        /* <DEDUP_REMOVED lines=8> */
.L_x_3593:
        /* <DEDUP_REMOVED lines=8> */
.L_x_3594:
        /* <DEDUP_REMOVED lines=8> */
.L_x_3595:
        /* <DEDUP_REMOVED lines=8> */
.L_x_3596:
[----:B------:R-:W-:Y:S05]  /*11350*/  BRA `(.L_x_3597) ;  /* 0xffffffe800847947 */ /* 0x000fea000383ffff */
.L_x_3547:
[----:B------:R-:W-:Y:S01]  /*11360*/  BSSY B0, `(.L_x_3598) ;  /* 0x0000006000007945 */ /* 0x000fe20003800000 */
[----:B------:R-:W-:Y:S01]  /*11370*/  PLOP3.LUT P6, PT, P6, PT, PT, 0x8, 0x0 ;  /* 0x000000000000781c */ /* 0x000fe200037ce170 */
[----:B------:R-:W-:-:S12]  /*11380*/  IMAD.MOV.U32 R15, RZ, RZ, -0x1 ;  /* 0xffffffffff0f7424 */ /* 0x000fd800078e00ff */
[----:B01----:R-:W-:Y:S05]  /*11390*/  WARPSYNC.COLLECTIVE R15, `(.L_x_3599) ;  /* 0x000000000f087348 */ /* 0x003fea0003c00000 */
[----:B------:R-:W-:Y:S01]  /*113a0*/  VOTE.ANY R14, PT, P6 ;  /* 0x00000000000e7806 */ /* 0x000fe200030e0100 */
[----:B01----:R-:W-:Y:S06]  /*113b0*/  ENDCOLLECTIVE ;  /* 0x000000000000791b */ /* 0x003fec0003800000 */
.L_x_3599:
[----:B------:R-:W-:Y:S05]  /*113c0*/  BSYNC B0 ;  /* 0x0000000000007941 */ /* 0x000fea0003800000 */
.L_x_3598:
[----:B------:R-:W-:Y:S01]  /*113d0*/  IMAD.MOV.U32 R6, RZ, RZ, R14 ;  /* 0x000000ffff067224 */ /* 0x000fe200078e000e */
[----:B------:R-:W-:Y:S01]  /*113e0*/  MOV R11, 0x1f ;  /* 0x0000001f000b7802 */ /* 0x000fe20000000f00 */
[----:B------:R-:W-:Y:S02]  /*113f0*/  IMAD.MOV.U32 R13, RZ, RZ, R17 ;  /* 0x000000ffff0d7224 */ /* 0x000fe400078e0011 */
[----:B------:R-:W0:Y:S01]  /*11400*/  POPC R5, R6 ;  /* 0x0000000600057309 */ /* 0x000e220000000000 */
[----:B------:R-:W-:Y:S02]  /*11410*/  IMAD.MOV.U32 R15, RZ, RZ, -0x1 ;  /* 0xffffffffff0f7424 */ /* 0x000fe400078e00ff */
[----:B0-----:R-:W-:-:S07]  /*11420*/  IMAD.MOV.U32 R12, RZ, RZ, R5 ;  /* 0x000000ffff0c7224 */ /* 0x001fce00078e0005 */
[----:B------:R-:W-:Y:S05]  /*11430*/  WARPSYNC.COLLECTIVE R15, `(.L_x_3600) ;  /* 0x000000000f087348 */ /* 0x000fea0003c00000 */
[----:B------:R0:W1:Y:S02]  /*11440*/  SHFL.IDX P6, R14, R13, R12, R11 ;  /* 0x0000000c0d0e7389 */ /* 0x00006400000c000b */
[----:B01----:R-:W-:Y:S01]  /*11450*/  ENDCOLLECTIVE ;  /* 0x000000000000791b */ /* 0x003fe20003800000 */
.L_x_3600:
[----:B------:R-:W-:Y:S01]  /*11460*/  IMAD.MOV.U32 R17, RZ, RZ, R14 ;  /* 0x000000ffff117224 */ /* 0x000fe200078e000e */
[----:B------:R-:W-:Y:S06]  /*11470*/  BRA `(.L_x_3601) ;  /* 0xffffffe800747947 */ /* 0x000fec000383ffff */
.L_x_3549:
[----:B------:R-:W-:Y:S01]  /*11480*/  BSSY B0, `(.L_x_3602) ;  /* 0x0000007000007945 */ /* 0x000fe20003800000 */
[----:B------:R-:W-:Y:S02]  /*11490*/  IMAD.MOV.U32 R13, RZ, RZ, R3 ;  /* 0x000000ffff0d7224 */ /* 0x000fe400078e0003 */
[----:B------:R-:W-:Y:S02]  /*114a0*/  IMAD.MOV.U32 R11, RZ, RZ, 0x1f ;  /* 0x0000001fff0b7424 */ /* 0x000fe400078e00ff */
[----:B------:R-:W-:-:S07]  /*114b0*/  IMAD.MOV.U32 R15, RZ, RZ, -0x1 ;  /* 0xffffffffff0f7424 */ /* 0x000fce00078e00ff */
[----:B0-23--:R-:W-:Y:S05]  /*114c0*/  WARPSYNC.COLLECTIVE R15, `(.L_x_3603) ;  /* 0x000000000f087348 */ /* 0x00dfea0003c00000 */
[----:B------:R1:W4:Y:S02]  /*114d0*/  SHFL.IDX P6, R14, R13, R12, R11 ;  /* 0x0000000c0d0e7389 */ /* 0x00032400000c000b */
[----:B01234-:R-:W-:Y:S01]  /*114e0*/  ENDCOLLECTIVE ;  /* 0x000000000000791b */ /* 0x01ffe20003800000 */
.L_x_3603:
[----:B------:R-:W-:Y:S05]  /*114f0*/  BSYNC B0 ;  /* 0x0000000000007941 */ /* 0x000fea0003800000 */
.L_x_3602:
[----:B------:R-:W-:Y:S05]  /*11500*/  BRA `(.L_x_3548) ;  /* 0xffffffe8006c7947 */ /* 0x000fea000383ffff */
.L_x_3552:
[----:B0-----:R0:W4:Y:S02]  /*11510*/  SYNCS.PHASECHK.TRANS64.TRYWAIT P0, [R0+URZ+0x38820], R3 ;  /* 0x03882003000075a7 */ /* 0x001124000800017f */
[----:B----4-:R-:W-:Y:S05]  /*11520*/  @!P0 NANOSLEEP.SYNCS 0x989680 ;  /* 0x009896800000895d */ /* 0x010fea0003900000 */
[----:B------:R-:W4:Y:S02]  /*11530*/  @!P0 SYNCS.PHASECHK.TRANS64 P0, [R0+URZ+0x38820], R3 ;  /* 0x03882003000085a7 */ /* 0x000f24000800007f */
[----:B----4-:R-:W-:Y:S05]  /*11540*/  @!P0 BRA `(.L_x_3552) ;  /* 0xfffffffc00f08947 */ /* 0x010fea000383ffff */
[----:B------:R-:W-:Y:S05]  /*11550*/  BRA `(.L_x_3604) ;  /* 0xffffffec00547947 */ /* 0x000fea000383ffff */
.L_x_3553:
[----:B---3--:R-:W3:Y:S01]  /*11560*/  S2R R2, SR_TID.X ;  /* 0x0000000000027919 */ /* 0x008ee20000002100 */
[----:B------:R-:W-:Y:S01]  /*11570*/  BSSY B0, `(.L_x_3605) ;  /* 0x000000a000007945 */ /* 0x000fe20003800000 */
[----:B-1----:R-:W-:Y:S02]  /*11580*/  IMAD.MOV.U32 R12, RZ, RZ, RZ ;  /* 0x000000ffff0c7224 */ /* 0x002fe400078e00ff */
[----:B------:R-:W-:Y:S02]  /*11590*/  IMAD.MOV.U32 R11, RZ, RZ, 0x1f ;  /* 0x0000001fff0b7424 */ /* 0x000fe400078e00ff */
[----:B------:R-:W-:Y:S01]  /*115a0*/  IMAD.MOV.U32 R15, RZ, RZ, -0x1 ;  /* 0xffffffffff0f7424 */ /* 0x000fe200078e00ff */
[----:B---3--:R-:W-:-:S04]  /*115b0*/  SHF.R.U32.HI R2, RZ, 0x5, R2 ;  /* 0x00000005ff027819 */ /* 0x008fc80000011602 */
[----:B------:R-:W-:-:S04]  /*115c0*/  LOP3.LUT R2, R2, 0x3, RZ, 0xc0, !PT ;  /* 0x0000000302027812 */ /* 0x000fc800078ec0ff */
[----:B------:R-:W-:-:S07]  /*115d0*/  MOV R13, R2 ;  /* 0x00000002000d7202 */ /* 0x000fce0000000f00 */
[----:B0-2---:R-:W-:Y:S05]  /*115e0*/  WARPSYNC.COLLECTIVE R15, `(.L_x_3606) ;  /* 0x000000000f087348 */ /* 0x005fea0003c00000 */
[----:B------:R1:W3:Y:S02]  /*115f0*/  SHFL.IDX P6, R14, R13, R12, R11 ;  /* 0x0000000c0d0e7389 */ /* 0x0002e400000c000b */
[----:B0123--:R-:W-:Y:S01]  /*11600*/  ENDCOLLECTIVE ;  /* 0x000000000000791b */ /* 0x00ffe20003800000 */
.L_x_3606:
[----:B------:R-:W-:Y:S05]  /*11610*/  BSYNC B0 ;  /* 0x0000000000007941 */ /* 0x000fea0003800000 */
.L_x_3605:
[----:B------:R-:W-:Y:S05]  /*11620*/  BRA `(.L_x_3607) ;  /* 0xffffffec00387947 */ /* 0x000fea000383ffff */
.L_x_3556:
[----:B------:R-:W-:Y:S01]  /*11630*/  BSSY B1, `(.L_x_3608) ;  /* 0x0000006000017945 */ /* 0x000fe20003800000 */
[----:B------:R-:W-:-:S07]  /*11640*/  IMAD.MOV.U32 R15, RZ, RZ, -0x1 ;  /* 0xffffffffff0f7424 */ /* 0x000fce00078e00ff */
[----:B0123--:R-:W-:Y:S05]  /*11650*/  WARPSYNC.COLLECTIVE R15, `(.L_x_3609) ;  /* 0x000000000f0c7348 */ /* 0x00ffea0003c00000 */
[----:B------:R-:W-:Y:S02]  /*11660*/  ELECT P6, UR62, PT ;  /* 0x00000000003e782f */ /* 0x000fe400038c0000 */
[----:B------:R-:W-:Y:S01]  /*11670*/  MOV R14, UR62 ;  /* 0x0000003e000e7c02 */ /* 0x000fe20008000f00 */
[----:B0123--:R-:W-:Y:S10]  /*11680*/  ENDCOLLECTIVE ;  /* 0x000000000000791b */ /* 0x00fff40003800000 */
.L_x_3609:
[----:B------:R-:W-:Y:S05]  /*11690*/  BSYNC B1 ;  /* 0x0000000000017941 */ /* 0x000fea0003800000 */
.L_x_3608:
[----:B------:R-:W-:Y:S05]  /*116a0*/  BRA `(.L_x_3610) ;  /* 0xffffffec00307947 */ /* 0x000fea000383ffff */
.L_x_3557:
[----:B0-----:R0:W2:Y:S02]  /*116b0*/  SYNCS.PHASECHK.TRANS64.TRYWAIT P0, [R6+URZ], R5 ;  /* 0x00000005060075a7 */ /* 0x0010a4000800017f */
[----:B--2---:R-:W-:Y:S05]  /*116c0*/  @!P0 NANOSLEEP.SYNCS 0x989680 ;  /* 0x009896800000895d */ /* 0x004fea0003900000 */
[----:B------:R-:W2:Y:S02]  /*116d0*/  @!P0 SYNCS.PHASECHK.TRANS64 P0, [R6+URZ], R5 ;  /* 0x00000005060085a7 */ /* 0x000ea4000800007f */
[----:B--2---:R-:W-:Y:S05]  /*116e0*/  @!P0 BRA `(.L_x_3557) ;  /* 0xfffffffc00f08947 */ /* 0x004fea000383ffff */
[----:B------:R-:W-:Y:S05]  /*116f0*/  BRA `(.L_x_3611) ;  /* 0xffffffec00587947 */ /* 0x000fea000383ffff */
.L_x_3558:
[----:B--2---:R2:W3:Y:S02]  /*11700*/  SYNCS.PHASECHK.TRANS64.TRYWAIT P0, [R7+URZ], R2 ;  /* 0x00000002070075a7 */ /* 0x0044e4000800017f */
[----:B---3--:R-:W-:Y:S05]  /*11710*/  @!P0 NANOSLEEP.SYNCS 0x989680 ;  /* 0x009896800000895d */ /* 0x008fea0003900000 */
[----:B------:R-:W3:Y:S02]  /*11720*/  @!P0 SYNCS.PHASECHK.TRANS64 P0, [R7+URZ], R2 ;  /* 0x00000002070085a7 */ /* 0x000ee4000800007f */
[----:B---3--:R-:W-:Y:S05]  /*11730*/  @!P0 BRA `(.L_x_3558) ;  /* 0xfffffffc00f08947 */ /* 0x008fea000383ffff */
[----:B------:R-:W-:Y:S05]  /*11740*/  BRA `(.L_x_3612) ;  /* 0xffffffec00587947 */ /* 0x000fea000383ffff */
.L_x_3559:
[----:B---3--:R3:W4:Y:S02]  /*11750*/  SYNCS.PHASECHK.TRANS64.TRYWAIT P0, [R4+URZ], R5 ;  /* 0x00000005040075a7 */ /* 0x008724000800017f */
[----:B----4-:R-:W-:Y:S05]  /*11760*/  @!P0 NANOSLEEP.SYNCS 0x989680 ;  /* 0x009896800000895d */ /* 0x010fea0003900000 */
[----:B------:R-:W4:Y:S02]  /*11770*/  @!P0 SYNCS.PHASECHK.TRANS64 P0, [R4+URZ], R5 ;  /* 0x00000005040085a7 */ /* 0x000f24000800007f */
[----:B----4-:R-:W-:Y:S05]  /*11780*/  @!P0 BRA `(.L_x_3559) ;  /* 0xfffffffc00f08947 */ /* 0x010fea000383ffff */
[----:B------:R-:W-:Y:S05]  /*11790*/  BRA `(.L_x_3613) ;  /* 0xffffffec004c7947 */ /* 0x000fea000383ffff */
.L_x_3614:
        /* <DEDUP_REMOVED lines=14> */
.L_x_11944:


//--------------------- .text._ZN7cutlass13device_kernelIN5flash11enable_sm90INS1_16FlashAttnFwdSm90INS1_25CollectiveMainloopFwdSm90ILi2EN4cute5tupleIJNS5_1CILi1EEES8_S8_EEENS6_IJNS7_ILi64EEESA_SA_EEELi512ENS_10bfloat16_tEfNS_4arch4Sm90ELb0ELb0ELb0ELb1ELb0ELb1ELb1ELb0ELb0ELb0ELb0ELb0EEENS1_21CollectiveEpilogueFwdINS6_IJSA_NS7_ILi512EEESA_EEES9_SC_SE_Li256ELb1ELb0ELb0ELb0EEENS1_36VarlenDynamicPersistentTileSchedulerILi64ELi64ELi256ELi32ELb0ELb0ELb1ELb0ELb1ELb1EEEEEEEEEvNT_6ParamsE --------------------------
	.section	.text._ZN7cutlass13device_kernelIN5flash11enable_sm90INS1_16FlashAttnFwdSm90INS1_25CollectiveMainloopFwdSm90ILi2EN4cute5tupleIJNS5_1CILi1EEES8_S8_EEENS6_IJNS7_ILi64EEESA_SA_EEELi512ENS_10bfloat16_tEfNS_4arch4Sm90ELb0ELb0ELb0ELb1ELb0ELb1ELb1ELb0ELb0ELb0ELb0ELb0EEENS1_21CollectiveEpilogueFwdINS6_IJSA_NS7_ILi512EEESA_EEES9_SC_SE_Li256ELb1ELb0ELb0ELb0EEENS1_36VarlenDynamicPersistentTileSchedulerILi64ELi64ELi256ELi32ELb0ELb0ELb1ELb0ELb1ELb1EEEEEEEEEvNT_6ParamsE,"ax",@progbits
	.align	128
.text._ZN7cutlass13device_kernelIN5flash11enable_sm90INS1_16FlashAttnFwdSm90INS1_25CollectiveMainloopFwdSm90ILi2EN4cute5tupleIJNS5_1CILi1EEES8_S8_EEENS6_IJNS7_ILi64EEESA_SA_EEELi512ENS_10bfloat16_tEfNS_4arch4Sm90ELb0ELb0ELb0ELb1ELb0ELb1ELb1ELb0ELb0ELb0ELb0ELb0EEENS1_21CollectiveEpilogueFwdINS6_IJSA_NS7_ILi512EEESA_EEES9_SC_SE_Li256ELb1ELb0ELb0ELb0EEENS1_36VarlenDynamicPersistentTileSchedulerILi64ELi64ELi256ELi32ELb0ELb0ELb1ELb0ELb1ELb1EEEEEEEEEvNT_6ParamsE:
        .type           _ZN7cutlass13device_kernelIN5flash11enable_sm90INS1_16FlashAttnFwdSm90INS1_25CollectiveMainloopFwdSm90ILi2EN4cute5tupleIJNS5_1CILi1EEES8_S8_EEENS6_IJNS7_ILi64EEESA_SA_EEELi512ENS_10bfloat16_tEfNS_4arch4Sm90ELb0ELb0ELb0ELb1ELb0ELb1ELb1ELb0ELb0ELb0ELb0ELb0EEENS1_21CollectiveEpilogueFwdINS6_IJSA_NS7_ILi512EEESA_EEES9_SC_SE_Li256ELb1ELb0ELb0ELb0EEENS1_36VarlenDynamicPersistentTileSchedulerILi64ELi64ELi256ELi32ELb0ELb0ELb1ELb0ELb1ELb1EEEEEEEEEvNT_6ParamsE,@function
        .size           _ZN7cutlass13device_kernelIN5flash11enable_sm90INS1_16FlashAttnFwdSm90INS1_25CollectiveMainloopFwdSm90ILi2EN4cute5tupleIJNS5_1CILi1EEES8_S8_EEENS6_IJNS7_ILi64EEESA_SA_EEELi512ENS_10bfloat16_tEfNS_4arch4Sm90ELb0ELb0ELb0ELb1ELb0ELb1ELb1ELb0ELb0ELb0ELb0ELb0EEENS1_21CollectiveEpilogueFwdINS6_IJSA_NS7_ILi512EEESA_EEES9_SC_SE_Li256ELb1ELb0ELb0ELb0EEENS1_36VarlenDynamicPersistentTileSchedulerILi64ELi64ELi256ELi32ELb0ELb0ELb1ELb0ELb1ELb1EEEEEEEEEvNT_6ParamsE,(.L_x_11945 - _ZN7cutlass13device_kernelIN5flash11enable_sm90INS1_16FlashAttnFwdSm90INS1_25CollectiveMainloopFwdSm90ILi2EN4cute5tupleIJNS5_1CILi1EEES8_S8_EEENS6_IJNS7_ILi64EEESA_SA_EEELi512ENS_10bfloat16_tEfNS_4arch4Sm90ELb0ELb0ELb0ELb1ELb0ELb1ELb1ELb0ELb0ELb0ELb0ELb0EEENS1_21CollectiveEpilogueFwdINS6_IJSA_NS7_ILi512EEESA_EEES9_SC_SE_Li256ELb1ELb0ELb0ELb0EEENS1_36VarlenDynamicPersistentTileSchedulerILi64ELi64ELi256ELi32ELb0ELb0ELb1ELb0ELb1ELb1EEEEEEEEEvNT_6ParamsE)
        .other          _ZN7cutlass13device_kernelIN5flash11enable_sm90INS1_16FlashAttnFwdSm90INS1_25CollectiveMainloopFwdSm90ILi2EN4cute5tupleIJNS5_1CILi1EEES8_S8_EEENS6_IJNS7_ILi64EEESA_SA_EEELi512ENS_10bfloat16_tEfNS_4arch4Sm90ELb0ELb0ELb0ELb1ELb0ELb1ELb1ELb0ELb0ELb0ELb0ELb0EEENS1_21CollectiveEpilogueFwdINS6_IJSA_NS7_ILi512EEESA_EEES9_SC_SE_Li256ELb1ELb0ELb0ELb0EEENS1_36VarlenDynamicPersistentTileSchedulerILi64ELi64ELi256ELi32ELb0ELb0ELb1ELb0ELb1ELb1EEEEEEEEEvNT_6ParamsE,@"STO_CUDA_ENTRY STV_DEFAULT"
_ZN7cutlass13device_kernelIN5flash11enable_sm90INS1_16FlashAttnFwdSm90INS1_25CollectiveMainloopFwdSm90ILi2EN4cute5tupleIJNS5_1CILi1EEES8_S8_EEENS6_IJNS7_ILi64EEESA_SA_EEELi512ENS_10bfloat16_tEfNS_4arch4Sm90ELb0ELb0ELb0ELb1ELb0ELb1ELb1ELb0ELb0ELb0ELb0ELb0EEENS1_21CollectiveEpilogueFwdINS6_IJSA_NS7_ILi512EEESA_EEES9_SC_SE_Li256ELb1ELb0ELb0ELb0EEENS1_36VarlenDynamicPersistentTileSchedulerILi64ELi64ELi256ELi32ELb0ELb0ELb1ELb0ELb1ELb1EEEEEEEEEvNT_6ParamsE:
        /* <DEDUP_REMOVED lines=16> */
[----:B------:R-:W-:Y:S02]  /*0100*/  UIADD3 UR4, UP5, UR4, 0x670, URZ ;  /* 0x0000067004047890 */ /* 0x000fe4000ffbe03f */
[----:B------:R-:W-:Y:S02]  /*0110*/  UIADD3.X UR9, URZ, UR5, URZ, UP1, !UPT ;  /* 0x000000053f097290 */ /* 0x000fe40008ffe43f */
[----:B------:R-:W-:Y:S02]  /*0120*/  UIADD3.X UR11, URZ, UR5, URZ, UP2, !UPT ;  /* 0x000000053f0b7290 */ /* 0x000fe400097fe43f */
[----:B------:R-:W-:Y:S01]  /*0130*/  UIADD3.X UR13, URZ, UR5, URZ, UP3, !UPT ;  /* 0x000000053f0d7290 */ /* 0x000fe20009ffe43f */
[----:B------:R0:W-:Y:S01]  /*0140*/  UTMACCTL.PF [UR6] ;  /* 0x00000000060079b9 */ /* 0x0001e20008040000 */
[----:B------:R-:W-:-:S03]  /*0150*/  UIADD3.X UR15, URZ, UR5, URZ, UP4, !UPT ;  /* 0x000000053f0f7290 */ /* 0x000fc6000a7fe43f */
[----:B------:R0:W-:Y:S01]  /*0160*/  UTMACCTL.PF [UR8] ;  /* 0x00000000080079b9 */ /* 0x0001e20008040000 */
[----:B------:R-:W-:Y:S01]  /*0170*/  UIADD3.X UR5, URZ, UR5, URZ, UP5, !UPT ;  /* 0x000000053f057290 */ /* 0x000fe2000affe43f */
[----:B------:R0:W-:Y:S02]  /*0180*/  UTMACCTL.PF [UR10] ;  /* 0x000000000a0079b9 */ /* 0x0001e40008040000 */
[----:B------:R0:W-:Y:S02]  /*0190*/  UTMACCTL.PF [UR12] ;  /* 0x000000000c0079b9 */ /* 0x0001e40008040000 */
[----:B------:R0:W-:Y:S04]  /*01a0*/  UTMACCTL.PF [UR14] ;  /* 0x000000000e0079b9 */ /* 0x0001e80008040000 */
[----:B------:R0:W-:Y:S02]  /*01b0*/  UTMACCTL.PF [UR4] ;  /* 0x00000000040079b9 */ /* 0x0001e40008040000 */
[----:B0-----:R-:W-:Y:S01]  /*01c0*/  NOP ;  /* 0x0000000000007918 */ /* 0x001fe20000000000 */
.L_x_3616:
[----:B------:R-:W-:Y:S05]  /*01d0*/  BSYNC B0 ;  /* 0x0000000000007941 */ /* 0x000fea0003800000 */
.L_x_3615:
        /* <DEDUP_REMOVED lines=14> */
[----:B-1----:R0:W-:Y:S01]  /*02c0*/  STL [R1+0x4], R3 ;  /* 0x0000040301007387 */ /* 0x0021e20000100800 */
        /* <DEDUP_REMOVED lines=24> */
.L_x_3617:
        /* <DEDUP_REMOVED lines=22> */
.L_x_3618:
        /* <DEDUP_REMOVED lines=18> */
.L_x_3619:
        /* <DEDUP_REMOVED lines=22> */
.L_x_3620:
        /* <DEDUP_REMOVED lines=22> */
.L_x_3621:
        /* <DEDUP_REMOVED lines=9> */
.L_x_3624:
        /* <DEDUP_REMOVED lines=41> */
[----:B------:R-:W-:-:S04]  /*0cb0*/  SHF.R.S32.HI R8, RZ, 0x1f, R5 ;  /* 0x0000001fff087819 */ /* 0x000fc80000011405 */
[----:B------:R-:W-:Y:S02]  /*0cc0*/  LEA.HI R8, R8, R7, RZ, 0x3 ;  /* 0x0000000708087211 */ /* 0x000fe400078f18ff */
[----:B------:R-:W-:Y:S02]  /*0cd0*/  LEA.HI R3, R3, R6, RZ, 0x5 ;  /* 0x0000000603037211 */ /* 0x000fe400078f28ff */
[----:B------:R-:W-:Y:S02]  /*0ce0*/  LOP3.LUT R8, R8, 0xfffffff8, RZ, 0xc0, !PT ;  /* 0xfffffff808087812 */ /* 0x000fe400078ec0ff */
[----:B------:R-:W-:Y:S02]  /*0cf0*/  LEA.HI R14, R14, R189, RZ, 0x2 ;  /* 0x000000bd0e0e7211 */ /* 0x000fe400078f10ff */
[----:B------:R-:W-:Y:S01]  /*0d00*/  LOP3.LUT R11, R9, 0xfffffff8, RZ, 0xc0, !PT ;  /* 0xfffffff8090b7812 */ /* 0x000fe200078ec0ff */
[----:B------:R-:W-:Y:S01]  /*0d10*/  IMAD.IADD R8, R7, 0x1, -R8 ;  /* 0x0000000107087824 */ /* 0x000fe200078e0a08 */
[----:B------:R-:W-:-:S02]  /*0d20*/  LOP3.LUT R5, R5, 0x7ffffffc, RZ, 0xc0, !PT ;  /* 0x7ffffffc05057812 */ /* 0x000fc400078ec0ff */
[----:B------:R-:W-:Y:S02]  /*0d30*/  SHF.R.S32.HI R3, RZ, 0x5, R3 ;  /* 0x00000005ff037819 */ /* 0x000fe40000011403 */
[----:B------:R-:W-:Y:S02]  /*0d40*/  SHF.R.S32.HI R217, RZ, 0x7, R4 ;  /* 0x00000007ffd97819 */ /* 0x000fe40000011404 */
[----:B------:R-:W-:Y:S01]  /*0d50*/  LOP3.LUT R14, R14, 0x3ffffc, RZ, 0xc0, !PT ;  /* 0x003ffffc0e0e7812 */ /* 0x000fe200078ec0ff */
[----:B------:R-:W-:Y:S02]  /*0d60*/  IMAD.IADD R11, R10, 0x1, -R11 ;  /* 0x000000010a0b7824 */ /* 0x000fe400078e0a0b */
[----:B------:R-:W-:Y:S01]  /*0d70*/  IMAD.IADD R5, R6, 0x1, -R5 ;  /* 0x0000000106057824 */ /* 0x000fe200078e0a05 */
[CC--:B------:R-:W-:Y:S01]  /*0d80*/  LEA.HI R6, R0.reuse, R229.reuse, RZ, 0x2 ;  /* 0x000000e500067211 */ /* 0x0c0fe200078f10ff */
[----:B------:R-:W-:Y:S01]  /*0d90*/  IMAD R188, R3, 0x10, R8 ;  /* 0x0000001003bc7824 */ /* 0x000fe200078e0208 */
[----:B------:R-:W-:Y:S01]  /*0da0*/  LEA.HI R3, R0, R229, RZ, 0x3 ;  /* 0x000000e500037211 */ /* 0x000fe200078f18ff */
[----:B------:R-:W-:-:S02]  /*0db0*/  IMAD R15, R217, 0x100, R10 ;  /* 0x00000100d90f7824 */ /* 0x000fc400078e020a */
[----:B------:R-:W-:Y:S02]  /*0dc0*/  IMAD.IADD R14, R189, 0x1, -R14 ;  /* 0x00000001bd0e7824 */ /* 0x000fe400078e0a0e */
[----:B------:R-:W-:Y:S02]  /*0dd0*/  IMAD.IADD R13, R12, 0x1, -R13 ;  /* 0x000000010c0d7824 */ /* 0x000fe400078e0a0d */
[----:B------:R-:W-:Y:S01]  /*0de0*/  IMAD.SHL.U32 R10, R11, 0x40, RZ ;  /* 0x000000400b0a7824 */ /* 0x000fe200078e00ff */
[----:B------:R-:W-:Y:S01]  /*0df0*/  LOP3.LUT R0, R3, 0x1ffffff8, RZ, 0xc0, !PT ;  /* 0x1ffffff803007812 */ /* 0x000fe200078ec0ff */
[----:B------:R-:W-:Y:S01]  /*0e00*/  IMAD R14, R14, 0x10, R15 ;  /* 0x000000100e0e7824 */ /* 0x000fe200078e020f */
[----:B------:R-:W-:Y:S01]  /*0e10*/  SHF.R.S32.HI R22, RZ, 0x2, R6 ;  /* 0x00000002ff167819 */ /* 0x000fe20000011406 */
[----:B------:R-:W-:Y:S01]  /*0e20*/  IMAD.SHL.U32 R13, R13, 0x8, RZ ;  /* 0x000000080d0d7824 */ /* 0x000fe200078e00ff */
[----:B------:R-:W-:Y:S01]  /*0e30*/  LOP3.LUT R10, R10, 0x1c0, RZ, 0xc0, !PT ;  /* 0x000001c00a0a7812 */ /* 0x000fe200078ec0ff */
[----:B------:R-:W-:-:S02]  /*0e40*/  IMAD.SHL.U32 R9, R9, 0x40, RZ ;  /* 0x0000004009097824 */ /* 0x000fc400078e00ff */
[----:B------:R-:W-:Y:S01]  /*0e50*/  IMAD.IADD R0, R229, 0x1, -R0 ;  /* 0x00000001e5007824 */ /* 0x000fe200078e0a00 */
[----:B------:R-:W-:Y:S01]  /*0e60*/  LEA R228, R14, R13, 0x6 ;  /* 0x0000000d0ee47211 */ /* 0x000fe200078e30ff */
[----:B------:R-:W-:Y:S01]  /*0e70*/  VIADD R231, R22, 0x20 ;  /* 0x0000002016e77836 */ /* 0x000fe20000000000 */
[----:B------:R-:W-:Y:S02]  /*0e80*/  LOP3.LUT R13, R10, 0x8, R13, 0xf8, !PT ;  /* 0x000000080a0d7812 */ /* 0x000fe400078ef80d */
[----:B------:R-:W-:Y:S01]  /*0e90*/  SHF.R.U32.HI R12, RZ, 0x3, R10 ;  /* 0x00000003ff0c7819 */ /* 0x000fe2000001160a */
[----:B------:R-:W-:Y:S01]  /*0ea0*/  IMAD.SHL.U32 R187, R0, 0x8, RZ ;  /* 0x0000000800bb7824 */ /* 0x000fe200078e00ff */
[----:B------:R-:W-:Y:S02]  /*0eb0*/  LOP3.LUT R10, R9, 0x7ffffe00, RZ, 0xc0, !PT ;  /* 0x7ffffe00090a7812 */ /* 0x000fe400078ec0ff */
[----:B------:R-:W-:Y:S02]  /*0ec0*/  SHF.R.S32.HI R192, RZ, 0x3, R3 ;  /* 0x00000003ffc07819 */ /* 0x000fe40000011403 */
[----:B------:R-:W-:-:S02]  /*0ed0*/  LOP3.LUT R8, R6, 0xfffffffc, RZ, 0xc0, !PT ;  /* 0xfffffffc06087812 */ /* 0x000fc400078ec0ff */
[----:B------:R-:W-:Y:S02]  /*0ee0*/  SHF.R.S32.HI R0, RZ, 0x1f, R231 ;  /* 0x0000001fff007819 */ /* 0x000fe400000114e7 */
[----:B------:R-:W-:Y:S01]  /*0ef0*/  SHF.R.S32.HI R3, RZ, 0x1f, R6 ;  /* 0x0000001fff037819 */ /* 0x000fe20000011406 */
[----:B------:R-:W-:Y:S01]  /*0f00*/  IMAD R10, R189, 0x400, R10 ;  /* 0x00000400bd0a7824 */ /* 0x000fe200078e020a */
[----:B------:R-:W-:Y:S01]  /*0f10*/  LOP3.LUT R13, R13, R12, RZ, 0x3c, !PT ;  /* 0x0000000c0d0d7212 */ /* 0x000fe200078e3cff */
[----:B------:R-:W-:Y:S01]  /*0f20*/  IMAD.IADD R215, R229, 0x1, -R8 ;  /* 0x00000001e5d77824 */ /* 0x000fe200078e0a08 */
[----:B------:R-:W-:Y:S01]  /*0f30*/  LEA.HI R0, R0, R231, RZ, 0x3 ;  /* 0x000000e700007211 */ /* 0x000fe200078f18ff */
[----:B------:R-:W-:Y:S01]  /*0f40*/  IMAD.SHL.U32 R219, R231, 0x40, RZ ;  /* 0x00000040e7db7824 */ /* 0x000fe200078e00ff */
[----:B------:R-:W-:Y:S01]  /*0f50*/  LEA.HI R3, R3, R22, RZ, 0x3 ;  /* 0x0000001603037211 */ /* 0x000fe200078f18ff */
[----:B------:R-:W-:Y:S01]  /*0f60*/  IMAD.IADD R13, R10, 0x1, R13 ;  /* 0x000000010a0d7824 */ /* 0x000fe200078e020d */
[----:B------:R-:W-:Y:S01]  /*0f70*/  R2P PR, R11, 0x6 ;  /* 0x000000060b007804 */ /* 0x000fe20000000000 */
[----:B------:R-:W-:Y:S01]  /*0f80*/  IMAD.SHL.U32 R0, R0, 0x40, RZ ;  /* 0x0000004000007824 */ /* 0x000fe200078e00ff */
[----:B------:R-:W-:Y:S01]  /*0f90*/  LOP3.LUT R3, R3, 0xfffffff8, RZ, 0xc0, !PT ;  /* 0xfffffff803037812 */ /* 0x000fe200078ec0ff */
[----:B------:R-:W-:Y:S01]  /*0fa0*/  IMAD R194, R13, 0x2, R2 ;  /* 0x000000020dc27824 */ /* 0x000fe200078e0202 */
[----:B------:R-:W-:-:S02]  /*0fb0*/  LEA.HI R4, R4, R217, RZ, 0x1 ;  /* 0x000000d904047211 */ /* 0x000fc400078f08ff */
[----:B------:R-:W-:Y:S01]  /*0fc0*/  LOP3.LUT R219, R219, 0x1c0, RZ, 0xc0, !PT ;  /* 0x000001c0dbdb7812 */ /* 0x000fe200078ec0ff */
[----:B------:R-:W-:Y:S01]  /*0fd0*/  IMAD.MOV.U32 R196, RZ, RZ, 0x20 ;  /* 0x00000020ffc47424 */ /* 0x000fe200078e00ff */
[----:B------:R-:W-:Y:S01]  /*0fe0*/  IADD3 R186, R22, -R3, RZ ;  /* 0x8000000316ba7210 */ /* 0x000fe20007ffe0ff */
[----:B------:R-:W-:Y:S01]  /*0ff0*/  VIADD R208, R194, 0x36400 ;  /* 0x00036400c2d07836 */ /* 0x000fe20000000000 */
[----:B------:R-:W-:Y:S02]  /*1000*/  LOP3.LUT R4, R4, 0xfffffe, RZ, 0xc0, !PT ;  /* 0x00fffffe04047812 */ /* 0x000fe400078ec0ff */
[----:B------:R-:W-:Y:S02]  /*1010*/  SHF.R.U32.HI R230, RZ, 0x3, R219 ;  /* 0x00000003ffe67819 */ /* 0x000fe400000116db */
[----:B------:R-:W-:Y:S01]  /*1020*/  LOP3.LUT R220, R0, 0xfffffe00, RZ, 0xc0, !PT ;  /* 0xfffffe0000dc7812 */ /* 0x000fe200078ec0ff */
[----:B------:R-:W-:Y:S01]  /*1030*/  VIADD R195, R194, 0x36440 ;  /* 0x00036440c2c37836 */ /* 0x000fe20000000000 */
[----:B------:R-:W-:Y:S01]  /*1040*/  SEL R196, R196, 0xffffffe0, !P1 ;  /* 0xffffffe0c4c47807 */ /* 0x000fe20004800000 */
[----:B------:R-:W-:-:S02]  /*1050*/  IMAD.IADD R4, R217, 0x1, -R4 ;  /* 0x00000001d9047824 */ /* 0x000fc400078e0a04 */
[C---:B------:R-:W-:Y:S01]  /*1060*/  @P2 VIADD R195, R208.reuse, 0xffffffc0 ;  /* 0xffffffc0d0c32836 */ /* 0x040fe20000000000 */
[----:B------:R-:W-:Y:S01]  /*1070*/  CS2R R18, SRZ ;  /* 0x0000000000127805 */ /* 0x000fe2000001ff00 */
[----:B------:R-:W-:Y:S02]  /*1080*/  IMAD.IADD R208, R208, 0x1, R196 ;  /* 0x00000001d0d07824 */ /* 0x000fe400078e02c4 */
[----:B------:R-:W-:Y:S02]  /*1090*/  IMAD.MOV.U32 R184, RZ, RZ, RZ ;  /* 0x000000ffffb87224 */ /* 0x000fe400078e00ff */
[----:B------:R-:W-:Y:S02]  /*10a0*/  IMAD.MOV.U32 R23, RZ, RZ, RZ ;  /* 0x000000ffff177224 */ /* 0x000fe400078e00ff */
[----:B------:R-:W-:Y:S02]  /*10b0*/  IMAD.MOV.U32 R213, RZ, RZ, RZ ;  /* 0x000000ffffd57224 */ /* 0x000fe400078e00ff */
[----:B------:R-:W-:-:S02]  /*10c0*/  IMAD.SHL.U32 R191, R4, 0x100, RZ ;  /* 0x0000010004bf7824 */ /* 0x000fc400078e00ff */
[----:B------:R-:W-:Y:S02]  /*10d0*/  IMAD.SHL.U32 R190, R5, 0x2, RZ ;  /* 0x0000000205be7824 */ /* 0x000fe400078e00ff */
[----:B------:R-:W-:Y:S01]  /*10e0*/  IMAD.IADD R196, R196, 0x1, R195 ;  /* 0x00000001c4c47824 */ /* 0x000fe200078e02c3 */
[----:B--2---:R-:W-:Y:S01]  /*10f0*/  LOP3.LUT R185, R16, 0x1, RZ, 0xfc, !PT ;  /* 0x0000000110b97812 */ /* 0x004fe200078efcff */
[----:B------:R-:W-:-:S05]  /*1100*/  IMAD.SHL.U32 R16, R215, 0x8, RZ ;  /* 0x00000008d7107824 */ /* 0x000fca00078e00ff */
[----:B------:R-:W-:-:S04]  /*1110*/  LOP3.LUT R3, R219, 0x38, R16, 0xf8, !PT ;  /* 0x00000038db037812 */ /* 0x000fc800078ef810 */
[----:B------:R-:W-:-:S05]  /*1120*/  LOP3.LUT R3, R220, R3, R230, 0xf6, !PT ;  /* 0x00000003dc037212 */ /* 0x000fca00078ef6e6 */
[----:B------:R-:W-:-:S07]  /*1130*/  IMAD R218, R3, 0x2, R2 ;  /* 0x0000000203da7824 */ /* 0x000fce00078e0202 */
.L_x_3742:
        /* <DEDUP_REMOVED lines=39> */
[----:B------:R-:W-:Y:S01]  /*13b0*/  IMAD.MOV.U32 R214, RZ, RZ, R25 ;  /* 0x000000ffffd67224 */ /* 0x000fe200078e0019 */
[----:B------:R-:W-:Y:S01]  /*13c0*/  MOV R209, R26 ;  /* 0x0000001a00d17202 */ /* 0x000fe20000000f00 */
        /* <DEDUP_REMOVED lines=11> */
.L_x_3626:
[----:B------:R-:W-:Y:S02]  /*1480*/  IMAD.U32 R24, RZ, RZ, UR5 ;  /* 0x00000005ff187e24 */ /* 0x000fe4000f8e00ff */
[----:B------:R-:W-:Y:S01]  /*1490*/  IMAD.U32 R28, RZ, RZ, UR4 ;  /* 0x00000004ff1c7e24 */ /* 0x000fe2000f8e00ff */
[----:B------:R-:W-:Y:S06]  /*14a0*/  @!P2 BRA `(.L_x_3627) ;  /* 0x000000000010a947 */ /* 0x000fec0003800000 */
[----:B------:R-:W-:-:S04]  /*14b0*/  IADD3 R4, P0, R210, UR8, RZ ;  /* 0x00000008d2047c10 */ /* 0x000fc8000ff1e0ff */
[----:B------:R-:W-:-:S05]  /*14c0*/  IADD3.X R5, R211, UR9, RZ, P0, !PT ;  /* 0x00000009d3057c10 */ /* 0x000fca00087fe4ff */
[----:B------:R0:W5:Y:S01]  /*14d0*/  LDG.E R28, desc[UR54][R4.64] ;  /* 0x00000036041c7981 */ /* 0x000162000c1e1900 */
[----:B------:R-:W-:Y:S05]  /*14e0*/  BRA `(.L_x_3628) ;  /* 0x0000000000107947 */ /* 0x000fea0003800000 */
.L_x_3627:
[----:B------:R-:W-:Y:S05]  /*14f0*/  @!P0 BRA `(.L_x_3628) ;  /* 0x00000000000c8947 */ /* 0x000fea0003800000 */
[----:B------:R-:W2:Y:S04]  /*1500*/  LDG.E R5, desc[UR54][R8.64] ;  /* 0x0000003608057981 */ /* 0x000ea8000c1e1900 */
[----:B------:R-:W2:Y:S02]  /*1510*/  LDG.E R28, desc[UR54][R8.64+0x4] ;  /* 0x00000436081c7981 */ /* 0x000ea4000c1e1900 */
[----:B--2---:R-:W-:-:S07]  /*1520*/  IMAD.IADD R28, R28, 0x1, -R5 ;  /* 0x000000011c1c7824 */ /* 0x004fce00078e0a05 */
.L_x_3628:
        /* <DEDUP_REMOVED lines=55> */
.L_x_3631:
[----:B------:R-:W-:Y:S05]  /*18a0*/  BSYNC B6 ;  /* 0x0000000000067941 */ /* 0x000fea0003800000 */
.L_x_3630:
        /* <DEDUP_REMOVED lines=20> */
.L_x_3633:
[----:B------:R-:W-:Y:S05]  /*19f0*/  BSYNC B6 ;  /* 0x0000000000067941 */ /* 0x000fea0003800000 */
.L_x_3632:
        /* <DEDUP_REMOVED lines=13> */
[----:B------:R4:W3:Y:S01]  /*1ad0*/  @P0 LDG.E R29, desc[UR54][R4.64] ;  /* 0x00000036041d0981 */ /* 0x0008e2000c1e1900 */
[----:B0-----:R-:W-:Y:S01]  /*1ae0*/  ISETP.NE.AND P0, PT, R0, 0x1, PT ;  /* 0x000000010000780c */ /* 0x001fe20003f05270 */
[----:B------:R-:W-:Y:S01]  /*1af0*/  IMAD.SHL.U32 R42, R215, 0x4, RZ ;  /* 0x00000004d72a7824 */ /* 0x000fe200078e00ff */
[----:B------:R-:W-:Y:S01]  /*1b00*/  SHF.R.S32.HI R12, RZ, 0x1f, R33 ;  /* 0x0000001fff0c7819 */ /* 0x000fe20000011421 */
[----:B------:R-:W0:Y:S01]  /*1b10*/  LDC.64 R48, c[0x0][0x3e8] ;  /* 0x0000fa00ff307b82 */ /* 0x000e220000000a00 */
[----:B------:R-:W0:Y:S01]  /*1b20*/  S2R R32, SR_TID.X ;  /* 0x0000000000207919 */ /* 0x000e220000002100 */
[----:B------:R-:W-:Y:S01]  /*1b30*/  IMAD.SHL.U32 R61, R186, 0x40, RZ ;  /* 0x00000040ba3d7824 */ /* 0x000fe200078e00ff */
[----:B------:R-:W-:Y:S01]  /*1b40*/  SHF.R.S32.HI R43, RZ, 0x1f, R42 ;  /* 0x0000001fff2b7819 */ /* 0x000fe2000001142a */
[-C--:B-1----:R-:W-:Y:S01]  /*1b50*/  IMAD R6, R12, R54.reuse, RZ ;  /* 0x000000360c067224 */ /* 0x082fe200078e02ff */
[----:B------:R-:W-:Y:S01]  /*1b60*/  SHF.L.U64.HI R53, R54, 0x6, R55 ;  /* 0x0000000636357819 */ /* 0x000fe20000010237 */
[----:B----4-:R-:W-:Y:S01]  /*1b70*/  IMAD.WIDE.U32 R4, R33, R54, RZ ;  /* 0x0000003621047225 */ /* 0x010fe200078e00ff */
[----:B------:R-:W-:Y:S01]  /*1b80*/  LOP3.LUT R61, R61, 0x1c0, RZ, 0xc0, !PT ;  /* 0x000001c03d3d7812 */ /* 0x000fe200078ec0ff */
[----:B------:R-:W1:Y:S02]  /*1b90*/  LDC R63, c[0x0][0x3d4] ;  /* 0x0000f500ff3f7b82 */ /* 0x000e640000000800 */
[----:B--2---:R-:W-:Y:S01]  /*1ba0*/  IMAD.SHL.U32 R57, R46, 0x40, RZ ;  /* 0x000000402e397824 */ /* 0x004fe200078e00ff */
[----:B------:R-:W-:Y:S01]  /*1bb0*/  SHF.R.U32.HI R64, RZ, 0x3, R61 ;  /* 0x00000003ff407819 */ /* 0x000fe2000001163d */
[C---:B------:R-:W-:Y:S01]  /*1bc0*/  VIADD R82, R16.reuse, 0x20 ;  /* 0x0000002010527836 */ /* 0x040fe20000000000 */
[----:B---3--:R-:W-:Y:S01]  /*1bd0*/  ISETP.GE.AND P2, PT, R16, R35, PT ;  /* 0x000000231000720c */ /* 0x008fe20003f46270 */
[----:B------:R-:W-:-:S02]  /*1be0*/  IMAD.SHL.U32 R66, R35, 0x2, RZ ;  /* 0x0000000223427824 */ /* 0x000fc400078e00ff */
[----:B------:R-:W2:Y:S01]  /*1bf0*/  @P0 LDC R3, c[0x0][0x42c] ;  /* 0x00010b00ff030b82 */ /* 0x000ea20000000800 */
[----:B------:R-:W-:-:S07]  /*1c00*/  P2R R76, PR, RZ, 0x4 ;  /* 0x00000004ff4c7803 */ /* 0x000fce0000000000 */
[----:B------:R-:W3:Y:S01]  /*1c10*/  @P0 LDC R7, c[0x0][0x430] ;  /* 0x00010c00ff070b82 */ /* 0x000ee20000000800 */
[C---:B0-----:R-:W-:Y:S02]  /*1c20*/  SHF.L.U64.HI R56, R48.reuse, 0x6, R49 ;  /* 0x0000000630387819 */ /* 0x041fe40000010231 */
[----:B------:R-:W-:-:S05]  /*1c30*/  SHF.L.U32 R60, R48, 0x6, RZ ;  /* 0x00000006303c7819 */ /* 0x000fca00000006ff */
[----:B------:R-:W0:Y:S01]  /*1c40*/  LDC R65, c[0x0][0x2e4] ;  /* 0x0000b900ff417b82 */ /* 0x000e220000000800 */
[----:B------:R-:W-:-:S05]  /*1c50*/  SHF.R.U32.HI R32, RZ, 0x7, R32 ;  /* 0x00000007ff207819 */ /* 0x000fca0000011620 */
[----:B------:R-:W-:Y:S02]  /*1c60*/  VIADD R62, R32, 0x8 ;  /* 0x00000008203e7836 */ /* 0x000fe40000000000 */
[----:B--2---:R-:W-:-:S04]  /*1c70*/  @P0 IMAD.HI.U32 R0, R26, R3, RZ ;  /* 0x000000031a000227 */ /* 0x004fc800078e00ff */
[----:B------:R-:W-:Y:S01]  /*1c80*/  IMAD R3, R33, R55, R6 ;  /* 0x0000003721037224 */ /* 0x000fe200078e0206 */
[----:B---3--:R-:W-:-:S03]  /*1c90*/  @P0 SHF.R.U32.HI R26, RZ, R7, R0 ;  /* 0x00000007ff1a0219 */ /* 0x008fc60000011600 */
[----:B------:R-:W-:Y:S01]  /*1ca0*/  IMAD.IADD R5, R5, 0x1, R3 ;  /* 0x0000000105057824 */ /* 0x000fe200078e0203 */
        /* <DEDUP_REMOVED lines=34> */
[----:B------:R-:W-:Y:S01]  /*1ed0*/  IMAD R15, R22, R47, R4 ;  /* 0x0000002f160f7224 */ /* 0x000fe200078e0204 */
[----:B------:R-:W-:Y:S01]  /*1ee0*/  ISETP.GE.AND P4, PT, R16, UR4, PT ;  /* 0x0000000410007c0c */ /* 0x000fe2000bf86270 */
[----:B------:R-:W-:Y:S01]  /*1ef0*/  IMAD.WIDE.U32 R8, R22, R46, R16 ;  /* 0x0000002e16087225 */ /* 0x000fe200078e0010 */
[----:B------:R-:W-:-:S03]  /*1f00*/  ISETP.GE.AND P3, PT, R82, UR4, PT ;  /* 0x0000000452007c0c */ /* 0x000fc6000bf66270 */
[----:B------:R-:W-:-:S04]  /*1f10*/  IMAD.WIDE.U32 R4, R22, R46, R42 ;  /* 0x0000002e16047225 */ /* 0x000fc800078e002a */
[----:B------:R-:W-:Y:S02]  /*1f20*/  IMAD.IADD R9, R15, 0x1, R9 ;  /* 0x000000010f097824 */ /* 0x000fe400078e0209 */
[----:B------:R-:W-:Y:S01]  /*1f30*/  IMAD.IADD R5, R5, 0x1, R15 ;  /* 0x0000000105057824 */ /* 0x000fe200078e020f */
[----:B-----5:R-:W-:Y:S01]  /*1f40*/  SHF.R.S32.HI R15, RZ, 0x1f, R27 ;  /* 0x0000001fff0f7819 */ /* 0x020fe2000001141b */
[----:B------:R-:W-:Y:S02]  /*1f50*/  IMAD.IADD R13, R16, 0x1, R13 ;  /* 0x00000001100d7824 */ /* 0x000fe400078e020d */
[----:B------:R-:W-:-:S03]  /*1f60*/  IMAD.WIDE.U32 R38, R27, R46, R8 ;  /* 0x0000002e1b267225 */ /* 0x000fc600078e0008 */
[----:B------:R-:W-:Y:S01]  /*1f70*/  SHF.R.S32.HI R52, RZ, 0x1f, R13 ;  /* 0x0000001fff347819 */ /* 0x000fe2000001140d */
[-C--:B------:R-:W-:Y:S02]  /*1f80*/  IMAD R14, R15, R46.reuse, RZ ;  /* 0x0000002e0f0e7224 */ /* 0x080fe400078e02ff */
[----:B------:R-:W-:Y:S01]  /*1f90*/  IMAD.WIDE.U32 R36, R27, R46, R4 ;  /* 0x0000002e1b247225 */ /* 0x000fe200078e0004 */
[----:B------:R-:W-:Y:S02]  /*1fa0*/  LEA.HI R52, R52, R13, RZ, 0x3 ;  /* 0x0000000d34347211 */ /* 0x000fe400078f18ff */
[----:B------:R-:W-:Y:S01]  /*1fb0*/  LOP3.LUT R5, R61, 0x18, R16, 0xf8, !PT ;  /* 0x000000183d057812 */ /* 0x000fe200078ef810 */
[----:B------:R-:W-:Y:S01]  /*1fc0*/  IMAD R13, R27, R47, R14 ;  /* 0x0000002f1b0d7224 */ /* 0x000fe200078e020e */
[----:B------:R-:W-:Y:S01]  /*1fd0*/  LOP3.LUT R71, R52, 0xfffffff8, RZ, 0xc0, !PT ;  /* 0xfffffff834477812 */ /* 0x000fe200078ec0ff */
[----:B------:R-:W2:Y:S01]  /*1fe0*/  LDC.64 R46, c[0x0][0x2d8] ;  /* 0x0000b600ff2e7b82 */ /* 0x000ea20000000a00 */
[----:B------:R-:W-:Y:S01]  /*1ff0*/  IMAD R6, R3, R48, RZ ;  /* 0x0000003003067224 */ /* 0x000fe200078e02ff */
[----:B------:R-:W-:Y:S01]  /*2000*/  LOP3.LUT R68, R5, R64, RZ, 0x3c, !PT ;  /* 0x0000004005447212 */ /* 0x000fe200078e3cff */
[----:B------:R-:W-:Y:S01]  /*2010*/  IMAD.WIDE.U32 R10, R22, R48, R16 ;  /* 0x00000030160a7225 */ /* 0x000fe200078e0010 */
[----:B------:R-:W-:-:S02]  /*2020*/  LOP3.LUT R5, R61, 0x38, R52, 0xf8, !PT ;  /* 0x000000383d057812 */ /* 0x000fc400078ef834 */
[----:B------:R-:W-:Y:S01]  /*2030*/  SHF.R.S32.HI R75, RZ, 0x1f, R71 ;  /* 0x0000001fff4b7819 */ /* 0x000fe20000011447 */
[C---:B------:R-:W-:Y:S01]  /*2040*/  IMAD R21, R22.reuse, R49, R6 ;  /* 0x0000003116157224 */ /* 0x040fe200078e0206 */
[----:B------:R-:W-:Y:S01]  /*2050*/  LOP3.LUT R72, R5, R64, RZ, 0x3c, !PT ;  /* 0x0000004005487212 */ /* 0x000fe200078e3cff */
[----:B------:R-:W-:-:S04]  /*2060*/  IMAD.WIDE.U32 R6, R22, R48, R42 ;  /* 0x0000003016067225 */ /* 0x000fc800078e002a */
[----:B------:R-:W-:Y:S02]  /*2070*/  IMAD.IADD R11, R21, 0x1, R11 ;  /* 0x00000001150b7824 */ /* 0x000fe400078e020b */
[----:B------:R-:W-:Y:S02]  /*2080*/  IMAD.IADD R7, R7, 0x1, R21 ;  /* 0x0000000107077824 */ /* 0x000fe400078e0215 */
[-C--:B------:R-:W-:Y:S02]  /*2090*/  IMAD R14, R15, R48.reuse, RZ ;  /* 0x000000300f0e7224 */ /* 0x080fe400078e02ff */
[----:B------:R-:W-:-:S04]  /*20a0*/  IMAD.WIDE.U32 R28, R27, R48, R10 ;  /* 0x000000301b1c7225 */ /* 0x000fc800078e000a */
[----:B------:R-:W-:Y:S01]  /*20b0*/  IMAD.WIDE.U32 R20, R27, R48, R6 ;  /* 0x000000301b147225 */ /* 0x000fe200078e0006 */
[----:B------:R-:W-:-:S03]  /*20c0*/  IADD3 R48, P0, R22, R33, RZ ;  /* 0x0000002116307210 */ /* 0x000fc60007f1e0ff */
[----:B------:R-:W-:Y:S02]  /*20d0*/  IMAD R73, R27, R49, R14 ;  /* 0x000000311b497224 */ /* 0x000fe400078e020e */
[----:B------:R-:W-:Y:S02]  /*20e0*/  IMAD.SHL.U32 R54, R54, 0x40, RZ ;  /* 0x0000004036367824 */ /* 0x000fe400078e00ff */
[----:B------:R-:W-:Y:S02]  /*20f0*/  IMAD.IADD R69, R73, 0x1, R29 ;  /* 0x0000000149457824 */ /* 0x000fe400078e021d */
[----:B------:R-:W-:Y:S02]  /*2100*/  IMAD.X R49, R12, 0x1, R3, P0 ;  /* 0x000000010c317824 */ /* 0x000fe400000e0603 */
[----:B------:R-:W-:Y:S02]  /*2110*/  IMAD R68, R189, 0x200, R68 ;  /* 0x00000200bd447824 */ /* 0x000fe400078e0244 */
[----:B------:R-:W-:-:S02]  /*2120*/  IMAD.IADD R67, R13, 0x1, R39 ;  /* 0x000000010d437824 */ /* 0x000fc400078e0227 */
[----:B------:R-:W-:Y:S02]  /*2130*/  IMAD.IADD R70, R37, 0x1, R13 ;  /* 0x0000000125467824 */ /* 0x000fe400078e020d */
[----:B------:R-:W-:Y:S02]  /*2140*/  IMAD.IADD R73, R21, 0x1, R73 ;  /* 0x0000000115497824 */ /* 0x000fe400078e0249 */
[----:B------:R-:W-:Y:S02]  /*2150*/  IMAD R72, R189, 0x200, R72 ;  /* 0x00000200bd487824 */ /* 0x000fe400078e0248 */
[----:B01----:R-:W-:-:S07]  /*2160*/  IMAD.IADD R77, R41, 0x1, R77 ;  /* 0x00000001294d7824 */ /* 0x003fce00078e024d */
.L_x_3663:
[----:B------:R-:W-:Y:S01]  /*2170*/  VIADD R51, R51, 0xffffffff ;  /* 0xffffffff33337836 */ /* 0x000fe20000000000 */
[----:B------:R-:W-:Y:S05]  /*2180*/  YIELD ;  /* 0x0000000000007946 */ /* 0x000fea0003800000 */
[----:B------:R-:W-:Y:S01]  /*2190*/  SHF.R.S32.HI R59, RZ, 0x1f, R51 ;  /* 0x0000001fff3b7819 */ /* 0x000fe20000011433 */
[-C--:B------:R-:W-:Y:S01]  /*21a0*/  IMAD R5, R53, R51.reuse, RZ ;  /* 0x0000003335057224 */ /* 0x080fe200078e02ff */
[----:B------:R-:W-:Y:S01]  /*21b0*/  BSSY B0, `(.L_x_3634) ;  /* 0x0000190000007945 */ /* 0x000fe20003800000 */
[----:B---3--:R-:W-:Y:S01]  /*21c0*/  IMAD.WIDE.U32 R14, R54, R51, RZ ;  /* 0x00000033360e7225 */ /* 0x008fe200078e00ff */
[----:B------:R-:W-:-:S03]  /*21d0*/  ISETP.GT.AND P2, PT, R51, R31, PT ;  /* 0x0000001f3300720c */ /* 0x000fc60003f44270 */
[----:B------:R-:W-:Y:S01]  /*21e0*/  IMAD R5, R59, R54, R5 ;  /* 0x000000363b057224 */ /* 0x000fe200078e0205 */
[----:B-1----:R-:W-:Y:S01]  /*21f0*/  IADD3 R4, P0, R26, R14, RZ ;  /* 0x0000000e1a047210 */ /* 0x002fe20007f1e0ff */
[----:B--2---:R-:W-:Y:S02]  /*2200*/  IMAD.SHL.U32 R33, R19, 0x1000, RZ ;  /* 0x0000100013217824 */ /* 0x004fe400078e00ff */
[----:B------:R-:W-:Y:S01]  /*2210*/  IMAD.IADD R79, R15, 0x1, R5 ;  /* 0x000000010f4f7824 */ /* 0x000fe200078e0205 */
[----:B--2---:R-:W-:Y:S02]  /*2220*/  LEA R12, P1, R4, R46, 0x1 ;  /* 0x0000002e040c7211 */ /* 0x004fe400078208ff */
[----:B------:R-:W-:Y:S01]  /*2230*/  IADD3 R5, R68, R33, RZ ;  /* 0x0000002144057210 */ /* 0x000fe20007ffe0ff */
[----:B------:R-:W-:Y:S01]  /*2240*/  IMAD.X R6, R79, 0x1, R50, P0 ;  /* 0x000000014f067824 */ /* 0x000fe200000e0632 */
[----:B------:R-:W-:-:S03]  /*2250*/  ISETP.GE.AND P0, PT, R63, 0x1, PT ;  /* 0x000000013f00780c */ /* 0x000fc60003f06270 */
[----:B------:R-:W-:Y:S01]  /*2260*/  IMAD R32, R5, 0x2, R2 ;  /* 0x0000000205207824 */ /* 0x000fe200078e0202 */
[----:B------:R-:W-:-:S09]  /*2270*/  LEA.HI.X R13, R4, R47, R6, 0x1, P1 ;  /* 0x0000002f040d7211 */ /* 0x000fd200008f0c06 */
[----:B------:R-:W-:Y:S05]  /*2280*/  @!P0 BRA `(.L_x_3635) ;  /* 0x0000001400a88947 */ /* 0x000fea0003800000 */
        /* <DEDUP_REMOVED lines=39> */
.L_x_3638:
[----:B------:R-:W-:Y:S05]  /*2500*/  BSYNC B1 ;  /* 0x0000000000017941 */ /* 0x000fea0003800000 */
.L_x_3637:
[----:B------:R-:W-:Y:S01]  /*2510*/  ISETP.NE.AND P0, PT, R185, 0x3, PT ;  /* 0x00000003b900780c */ /* 0x000fe20003f05270 */
[----:B-----5:R-:W-:Y:S02]  /*2520*/  IMAD.MOV.U32 R4, RZ, RZ, R8 ;  /* 0x000000ffff047224 */ /* 0x020fe400078e0008 */
[----:B------:R-:W-:Y:S02]  /*2530*/  IMAD.MOV.U32 R5, RZ, RZ, R9 ;  /* 0x000000ffff057224 */ /* 0x000fe400078e0009 */
        /* <DEDUP_REMOVED lines=13> */
[----:B------:R-:W-:Y:S01]  /*2610*/  PRMT R79, R7, 0x7610, R79 ;  /* 0x00007610074f7816 */ /* 0x000fe2000000004f */
[----:B------:R-:W-:Y:S06]  /*2620*/  @!P0 BRA `(.L_x_3639) ;  /* 0x0000000000048947 */ /* 0x000fec0003800000 */
[----:B------:R-:W-:Y:S01]  /*2630*/  BPT.TRAP 0x1 ;  /* 0x000000040000795c */ /* 0x000fe20000300000 */
.L_x_3639:
[----:B------:R-:W-:Y:S01]  /*2640*/  LEA R74, R19, R2, 0x3 ;  /* 0x00000002134a7211 */ /* 0x000fe200078e18ff */
[----:B------:R-:W-:Y:S01]  /*2650*/  BSSY B1, `(.L_x_3640) ;  /* 0x0000004000017945 */ /* 0x000fe20003800000 */
[----:B------:R-:W-:-:S04]  /*2660*/  SHF.L.U32 R59, R184, 0x1f, RZ ;  /* 0x0000001fb83b7819 */ /* 0x000fc800000006ff */
[----:B------:R-:W0:Y:S02]  /*2670*/  SYNCS.PHASECHK.TRANS64.TRYWAIT P5, [R74+URZ+0x38890], R59 ;  /* 0x0388903b4a0075a7 */ /* 0x000e2400080a017f */
[----:B0-----:R-:W-:Y:S05]  /*2680*/  @!P5 BRA `(.L_x_3641) ;  /* 0x000001540010d947 */ /* 0x001fea0003800000 */
.L_x_3842:
[----:B------:R-:W-:Y:S05]  /*2690*/  BSYNC B1 ;  /* 0x0000000000017941 */ /* 0x000fea0003800000 */
.L_x_3640:
[----:B------:R-:W-:Y:S05]  /*26a0*/  @P1 BRA `(.L_x_3642) ;  /* 0x0000001400001947 */ /* 0x000fea0003800000 */
[----:B------:R-:W-:Y:S04]  /*26b0*/  BSSY B1, `(.L_x_3643) ;  /* 0x0000035000017945 */ /* 0x000fe80003800000 */
[----:B------:R-:W-:Y:S05]  /*26c0*/  @P4 BRA `(.L_x_3644) ;  /* 0x0000000000cc4947 */ /* 0x000fea0003800000 */
[----:B------:R1:W2:Y:S01]  /*26d0*/  LDS.128 R4, [R32+0x22400] ;  /* 0x0224000020047984 */ /* 0x0002a20000000c00 */
[----:B------:R-:W-:Y:S01]  /*26e0*/  ISETP.GE.AND P5, PT, R42, R63, PT ;  /* 0x0000003f2a00720c */ /* 0x000fe20003fa6270 */
[----:B------:R-:W-:-:S12]  /*26f0*/  BSSY B2, `(.L_x_3645) ;  /* 0x000002f000027945 */ /* 0x000fd80003800000 */
[----:B-1----:R-:W-:Y:S05]  /*2700*/  @P5 BRA `(.L_x_3646) ;  /* 0x0000000000b45947 */ /* 0x002fea0003800000 */
[----:B------:R-:W-:Y:S01]  /*2710*/  SHF.R.U64 R58, R34, 0x10, R35 ;  /* 0x00000010223a7819 */ /* 0x000fe20000001223 */
[----:B--2---:R-:W-:Y:S01]  /*2720*/  IMAD.U32 R32, R7, 0x10000, RZ ;  /* 0x0001000007207824 */ /* 0x004fe200078e00ff */
[--C-:B------:R-:W-:Y:S01]  /*2730*/  SHF.R.U64 R80, R14, 0x10, R15.reuse ;  /* 0x000000100e507819 */ /* 0x100fe2000000120f */
        /* <DEDUP_REMOVED lines=42> */
.L_x_3646:
[----:B------:R-:W-:Y:S05]  /*29e0*/  BSYNC B2 ;  /* 0x0000000000027941 */ /* 0x000fea0003800000 */
.L_x_3645:
[----:B--2---:R1:W-:Y:S02]  /*29f0*/  STG.E.128 desc[UR54][R12.64], R4 ;  /* 0x000000040c007986 */ /* 0x0043e4000c101d36 */
.L_x_3644:
[----:B------:R-:W-:Y:S05]  /*2a00*/  BSYNC B1 ;  /* 0x0000000000017941 */ /* 0x000fea0003800000 */
.L_x_3643:
[----:B------:R-:W-:Y:S05]  /*2a10*/  @P3 BRA `(.L_x_3642) ;  /* 0x0000001000243947 */ /* 0x000fea0003800000 */
[----:B-1----:R-:W-:Y:S01]  /*2a20*/  IMAD.MOV.U32 R4, RZ, RZ, 0x20 ;  /* 0x00000020ff047424 */ /* 0x002fe200078e00ff */
[----:B------:R-:W-:Y:S01]  /*2a30*/  LOP3.LUT P5, RZ, R186, 0x4, RZ, 0xc0, !PT ;  /* 0x00000004baff7812 */ /* 0x000fe200078ac0ff */
[----:B------:R-:W-:Y:S01]  /*2a40*/  VIADD R14, R42, 0x10 ;  /* 0x000000102a0e7836 */ /* 0x000fe20000000000 */
[----:B------:R-:W-:Y:S02]  /*2a50*/  BSSY B1, `(.L_x_3647) ;  /* 0x0000035000017945 */ /* 0x000fe40003800000 */
        /* <DEDUP_REMOVED lines=29> */
[CC--:B------:R-:W-:Y:S01]  /*2c30*/  FMUL.FTZ R7, R9.reuse, R78.reuse ;  /* 0x0000004e09077220 */ /* 0x0c0fe20000410000 */
[-C--:B------:R-:W-:Y:S01]  /*2c40*/  FMUL.FTZ R9, R9, R33.reuse ;  /* 0x0000002109097220 */ /* 0x080fe20000410000 */
[----:B------:R-:W-:Y:S01]  /*2c50*/  IMAD.U32 R6, R5, 0x10000, RZ ;  /* 0x0001000005067824 */ /* 0x000fe200078e00ff */
[----:B------:R-:W-:Y:S01]  /*2c60*/  SHF.L.U32 R5, R4, 0x10, RZ ;  /* 0x0000001004057819 */ /* 0x000fe200000006ff */
[C---:B------:R-:W-:Y:S01]  /*2c70*/  FFMA.FTZ R33, R8.reuse, R33, -R7 ;  /* 0x0000002108217223 */ /* 0x040fe20000010807 */
        /* <DEDUP_REMOVED lines=18> */
.L_x_3648:
[----:B------:R-:W-:Y:S05]  /*2da0*/  BSYNC B1 ;  /* 0x0000000000017941 */ /* 0x000fea0003800000 */
.L_x_3647:
[----:B-1----:R1:W-:Y:S01]  /*2db0*/  STG.E.128 desc[UR54][R12.64+0x40], R4 ;  /* 0x000040040c007986 */ /* 0x0023e2000c101d36 */
[----:B------:R-:W-:Y:S05]  /*2dc0*/  BRA `(.L_x_3642) ;  /* 0x0000000c00387947 */ /* 0x000fea0003800000 */
.L_x_3636:
        /* <DEDUP_REMOVED lines=27> */
[----:B--2---:R-:W-:Y:S02]  /*2f80*/  IMAD.MOV.U32 R32, RZ, RZ, R4 ;  /* 0x000000ffff207224 */ /* 0x004fe400078e0004 */
[----:B------:R-:W-:Y:S02]  /*2f90*/  IMAD.MOV.U32 R58, RZ, RZ, R5 ;  /* 0x000000ffff3a7224 */ /* 0x000fe400078e0005 */
[----:B------:R-:W-:Y:S02]  /*2fa0*/  IMAD.MOV.U32 R59, RZ, RZ, R6 ;  /* 0x000000ffff3b7224 */ /* 0x000fe400078e0006 */
[----:B------:R-:W-:Y:S01]  /*2fb0*/  IMAD.MOV.U32 R74, RZ, RZ, R7 ;  /* 0x000000ffff4a7224 */ /* 0x000fe200078e0007 */
[----:B------:R-:W-:Y:S01]  /*2fc0*/  PRMT R90, R32, 0x5410, R58 ;  /* 0x00005410205a7816 */ /* 0x000fe2000000003a */
[----:B---3--:R-:W-:Y:S01]  /*2fd0*/  IMAD.MOV.U32 R12, RZ, RZ, R8 ;  /* 0x000000ffff0c7224 */ /* 0x008fe200078e0008 */
[----:B------:R-:W-:Y:S01]  /*2fe0*/  MOV R13, R9 ;  /* 0x00000009000d7202 */ /* 0x000fe20000000f00 */
        /* <DEDUP_REMOVED lines=8> */
.L_x_3649:
[----:B------:R-:W-:Y:S01]  /*3070*/  IMAD R74, R19, 0x8, R2 ;  /* 0x00000008134a7824 */ /* 0x000fe200078e0202 */
[----:B------:R-:W-:Y:S01]  /*3080*/  SHF.L.U32 R59, R184, 0x1f, RZ ;  /* 0x0000001fb83b7819 */ /* 0x000fe200000006ff */
[----:B------:R-:W-:Y:S03]  /*3090*/  BSSY B1, `(.L_x_3650) ;  /* 0x0000003000017945 */ /* 0x000fe60003800000 */
[----:B------:R-:W0:Y:S02]  /*30a0*/  SYNCS.PHASECHK.TRANS64.TRYWAIT P5, [R74+URZ+0x38890], R59 ;  /* 0x0388903b4a0075a7 */ /* 0x000e2400080a017f */
[----:B0-----:R-:W-:Y:S05]  /*30b0*/  @!P5 BRA `(.L_x_3651) ;  /* 0x000001480098d947 */ /* 0x001fea0003800000 */
.L_x_3843:
[----:B------:R-:W-:Y:S05]  /*30c0*/  BSYNC B1 ;  /* 0x0000000000017941 */ /* 0x000fea0003800000 */
.L_x_3650:
        /* <DEDUP_REMOVED lines=20> */
[----:B------:R-:W-:-:S05]  /*3210*/  LEA.HI.SX32 R13, R52, R13, 0x1d ;  /* 0x0000000d340d7211 */ /* 0x000fca00078feaff */
[----:B------:R-:W-:-:S05]  /*3220*/  IMAD.SHL.U32 R58, R13, 0x8, RZ ;  /* 0x000000080d3a7824 */ /* 0x000fca00078e00ff */
        /* <DEDUP_REMOVED lines=53> */
[C---:B------:R-:W-:Y:S01]  /*3580*/  FFMA.FTZ R84, R8.reuse, R11, R84 ;  /* 0x0000000b08547223 */ /* 0x040fe20000010054 */
[----:B------:R-:W-:Y:S01]  /*3590*/  FFMA.FTZ R95, R8, R5, -R95 ;  /* 0x00000005085f7223 */ /* 0x000fe2000001085f */
[----:B------:R-:W-:Y:S01]  /*35a0*/  LOP3.LUT R6, R87, 0xffff0000, RZ, 0xc0, !PT ;  /* 0xffff000057067812 */ /* 0x000fe200078ec0ff */
[----:B------:R-:W-:Y:S01]  /*35b0*/  IMAD.U32 R11, R88, 0x10000, RZ ;  /* 0x00010000580b7824 */ /* 0x000fe200078e00ff */
[----:B------:R-:W-:Y:S01]  /*35c0*/  LOP3.LUT R9, R15, 0xffff0000, RZ, 0xc0, !PT ;  /* 0xffff00000f097812 */ /* 0x000fe200078ec0ff */
[----:B------:R-:W-:-:S02]  /*35d0*/  IMAD.U32 R5, R83, 0x10000, RZ ;  /* 0x0001000053057824 */ /* 0x000fc400078e00ff */
[C---:B------:R-:W-:Y:S01]  /*35e0*/  FMUL.FTZ R8, R35.reuse, R92 ;  /* 0x0000005c23087220 */ /* 0x040fe20000410000 */
[----:B------:R-:W-:Y:S01]  /*35f0*/  FMUL.FTZ R33, R10, R11 ;  /* 0x0000000b0a217220 */ /* 0x000fe20000410000 */
[----:B------:R-:W-:Y:S01]  /*3600*/  LOP3.LUT R32, R32, 0xffff0000, RZ, 0xc0, !PT ;  /* 0xffff000020207812 */ /* 0x000fe200078ec0ff */
[-C--:B------:R-:W-:Y:S01]  /*3610*/  FMUL.FTZ R90, R35, R6.reuse ;  /* 0x00000006235a7220 */ /* 0x080fe20000410000 */
[----:B------:R-:W-:Y:S01]  /*3620*/  LOP3.LUT R13, R88, 0xffff0000, RZ, 0xc0, !PT ;  /* 0xffff0000580d7812 */ /* 0x000fe200078ec0ff */
[-C--:B------:R-:W-:Y:S01]  /*3630*/  FMUL.FTZ R10, R10, R5.reuse ;  /* 0x000000050a0a7220 */ /* 0x080fe20000410000 */
[----:B------:R-:W-:Y:S01]  /*3640*/  LOP3.LUT R83, R83, 0xffff0000, RZ, 0xc0, !PT ;  /* 0xffff000053537812 */ /* 0x000fe200078ec0ff */
[C---:B------:R-:W-:Y:S01]  /*3650*/  FFMA.FTZ R86, R9.reuse, R6, -R8 ;  /* 0x0000000609567223 */ /* 0x040fe20000010808 */
[----:B------:R-:W-:Y:S01]  /*3660*/  LOP3.LUT R12, R12, 0xffff0000, RZ, 0xc0, !PT ;  /* 0xffff00000c0c7812 */ /* 0x000fe200078ec0ff */
[----:B------:R-:W-:Y:S02]  /*3670*/  IMAD.U32 R15, R34, 0x10000, RZ ;  /* 0x00010000220f7824 */ /* 0x000fe400078e00ff */
        /* <DEDUP_REMOVED lines=32> */
.L_x_3653:
[----:B------:R-:W-:Y:S05]  /*3880*/  BSYNC B1 ;  /* 0x0000000000017941 */ /* 0x000fea0003800000 */
.L_x_3652:
        /* <DEDUP_REMOVED lines=10> */
.L_x_3635:
[----:B------:R-:W-:-:S13]  /*3930*/  ISETP.NE.AND P0, PT, R185, 0x3, PT ;  /* 0x00000003b900780c */ /* 0x000fda0003f05270 */
[----:B------:R-:W-:Y:S05]  /*3940*/  @!P0 BRA `(.L_x_3654) ;  /* 0x0000000000048947 */ /* 0x000fea0003800000 */
[----:B------:R-:W-:Y:S01]  /*3950*/  BPT.TRAP 0x1 ;  /* 0x000000040000795c */ /* 0x000fe20000300000 */
.L_x_3654:
[----:B------:R-:W-:Y:S01]  /*3960*/  LEA R74, R19, R2, 0x3 ;  /* 0x00000002134a7211 */ /* 0x000fe200078e18ff */
[----:B------:R-:W-:Y:S01]  /*3970*/  IMAD R4, R51, -0x40, R24 ;  /* 0xffffffc033047824 */ /* 0x000fe200078e0218 */
[----:B------:R-:W-:Y:S01]  /*3980*/  SHF.L.U32 R59, R184, 0x1f, RZ ;  /* 0x0000001fb83b7819 */ /* 0x000fe200000006ff */
[----:B------:R-:W-:Y:S03]  /*3990*/  BSSY B1, `(.L_x_3655) ;  /* 0x0000005000017945 */ /* 0x000fe60003800000 */
[----:B------:R-:W0:Y:S01]  /*39a0*/  SYNCS.PHASECHK.TRANS64.TRYWAIT P5, [R74+URZ+0x38890], R59 ;  /* 0x0388903b4a0075a7 */ /* 0x000e2200080a017f */
[----:B------:R-:W-:-:S04]  /*39b0*/  VIMNMX R5, R4, 0x40, PT ;  /* 0x0000004004057848 */ /* 0x000fc80003fe0100 */
[----:B------:R-:W-:Y:S01]  /*39c0*/  ISETP.GE.AND P1, PT, R22, R5, PT ;  /* 0x000000051600720c */ /* 0x000fe20003f26270 */
[----:B0-----:R-:W-:-:S12]  /*39d0*/  @!P5 BRA `(.L_x_3656) ;  /* 0x000001400064d947 */ /* 0x001fd80003800000 */
.L_x_3844:
[----:B------:R-:W-:Y:S05]  /*39e0*/  BSYNC B1 ;  /* 0x0000000000017941 */ /* 0x000fea0003800000 */
.L_x_3655:
[----:B------:R-:W-:Y:S05]  /*39f0*/  @P1 BRA `(.L_x_3642) ;  /* 0x00000000002c1947 */ /* 0x000fea0003800000 */
[----:B------:R-:W-:Y:S01]  /*3a00*/  @!P3 LOP3.LUT P5, RZ, R186, 0x4, RZ, 0xc0, !PT ;  /* 0x00000004baffb812 */ /* 0x000fe200078ac0ff */
[----:B------:R-:W-:Y:S01]  /*3a10*/  @!P3 VIADD R4, R68, 0x20 ;  /* 0x000000204404b836 */ /* 0x000fe20000000000 */
[----:B------:R-:W-:Y:S02]  /*3a20*/  PLOP3.LUT P6, PT, PT, PT, PT, 0x8, 0x0 ;  /* 0x000000000000781c */ /* 0x000fe40003fce170 */
[----:B------:R-:W-:-:S13]  /*3a30*/  @!P3 PLOP3.LUT P6, PT, P5, PT, PT, 0x80, 0x0 ;  /* 0x000000000000b81c */ /* 0x000fda0002fcf070 */
[----:B------:R-:W-:-:S04]  /*3a40*/  @P6 VIADD R4, R68, 0xffffffe0 ;  /* 0xffffffe044046836 */ /* 0x000fc80000000000 */
[----:B------:R-:W-:Y:S02]  /*3a50*/  @!P3 IMAD.IADD R33, R33, 0x1, R4 ;  /* 0x000000012121b824 */ /* 0x000fe400078e0204 */
[----:B------:R-:W1:Y:S02]  /*3a60*/  @!P4 LDS.128 R4, [R32+0x22400] ;  /* 0x022400002004c984 */ /* 0x000e640000000c00 */
[----:B------:R-:W-:-:S06]  /*3a70*/  @!P3 IMAD R8, R33, 0x2, R2 ;  /* 0x000000022108b824 */ /* 0x000fcc00078e0202 */
[----:B------:R-:W2:Y:S04]  /*3a80*/  @!P3 LDS.128 R8, [R8+0x22400] ;  /* 0x022400000808b984 */ /* 0x000ea80000000c00 */
[----:B-1----:R1:W-:Y:S04]  /*3a90*/  @!P4 STG.E.128 desc[UR54][R12.64], R4 ;  /* 0x000000040c00c986 */ /* 0x0023e8000c101d36 */
[----:B--2---:R1:W-:Y:S02]  /*3aa0*/  @!P3 STG.E.128 desc[UR54][R12.64+0x40], R8 ;  /* 0x000040080c00b986 */ /* 0x0043e4000c101d36 */
.L_x_3642:
[----:B------:R-:W-:Y:S05]  /*3ab0*/  BSYNC B0 ;  /* 0x0000000000007941 */ /* 0x000fea0003800000 */
.L_x_3634:
        /* <DEDUP_REMOVED lines=17> */
.L_x_3658:
[----:B------:R-:W-:Y:S05]  /*3bd0*/  BSYNC B0 ;  /* 0x0000000000007941 */ /* 0x000fea0003800000 */
.L_x_3657:
[----:B------:R-:W4:Y:S01]  /*3be0*/  SYNCS.PHASECHK.TRANS64.TRYWAIT P0, [R74+URZ+0x388b0], R59 ;  /* 0x0388b03b4a0075a7 */ /* 0x000f22000800017f */
[----:B------:R-:W-:Y:S04]  /*3bf0*/  BSSY B0, `(.L_x_3659) ;  /* 0x0000002000007945 */ /* 0x000fe80003800000 */
[----:B----4-:R-:W-:Y:S05]  /*3c00*/  @!P0 BRA `(.L_x_3660) ;  /* 0x0000013c00ec8947 */ /* 0x010fea0003800000 */
.L_x_3845:
[----:B------:R-:W-:Y:S05]  /*3c10*/  BSYNC B0 ;  /* 0x0000000000007941 */ /* 0x000fea0003800000 */
.L_x_3659:
[----:B------:R-:W-:Y:S04]  /*3c20*/  BSSY B0, `(.L_x_3661) ;  /* 0x0000052000007945 */ /* 0x000fe80003800000 */
[----:B------:R-:W-:Y:S05]  /*3c30*/  @P1 BRA `(.L_x_3662) ;  /* 0x0000000400401947 */ /* 0x000fea0003800000 */
[----:B-1----:R-:W-:Y:S01]  /*3c40*/  IMAD.WIDE R4, R51, 0x40, R48 ;  /* 0x0000004033047825 */ /* 0x002fe200078e0230 */
[----:B------:R-:W-:Y:S01]  /*3c50*/  ULDC.64 UR4, c[0x0][0x318] ;  /* 0x0000c60000047ab9 */ /* 0x000fe20000000a00 */
[----:B------:R-:W-:Y:S02]  /*3c60*/  LOP3.LUT P0, RZ, R186, 0x4, RZ, 0xc0, !PT ;  /* 0x00000004baff7812 */ /* 0x000fe4000780c0ff */
[----:B------:R-:W-:Y:S01]  /*3c70*/  IMAD R5, R5, UR4, RZ ;  /* 0x0000000405057c24 */ /* 0x000fe2000f8e02ff */
[----:B------:R-:W-:Y:S01]  /*3c80*/  IADD3 R78, R16, 0x100, RZ ;  /* 0x00000100104e7810 */ /* 0x000fe20007ffe0ff */
[----:B------:R-:W-:Y:S02]  /*3c90*/  IMAD.MOV.U32 R6, RZ, RZ, R40 ;  /* 0x000000ffff067224 */ /* 0x000fe400078e0028 */
[----:B------:R-:W-:Y:S02]  /*3ca0*/  IMAD.MOV.U32 R7, RZ, RZ, R77 ;  /* 0x000000ffff077224 */ /* 0x000fe400078e004d */
[----:B------:R-:W-:-:S02]  /*3cb0*/  IMAD R5, R4, UR5, R5 ;  /* 0x0000000504057c24 */ /* 0x000fc4000f8e0205 */
[----:B------:R-:W-:Y:S01]  /*3cc0*/  IMAD.WIDE.U32 R6, R4, UR4, R6 ;  /* 0x0000000404067c25 */ /* 0x000fe2000f8e0006 */
[----:B------:R-:W-:-:S03]  /*3cd0*/  ULDC.64 UR4, c[0x0][0x308] ;  /* 0x0000c20000047ab9 */ /* 0x000fc60000000a00 */
[----:B------:R-:W-:Y:S01]  /*3ce0*/  IMAD R9, R19, 0x8000, R68 ;  /* 0x0000800013097824 */ /* 0x000fe200078e0244 */
[----:B------:R-:W-:Y:S01]  /*3cf0*/  LEA R58, P1, R6, UR4, 0x1 ;  /* 0x00000004063a7c11 */ /* 0x000fe2000f8208ff */
[----:B------:R-:W-:Y:S01]  /*3d00*/  IMAD.IADD R5, R7, 0x1, R5 ;  /* 0x0000000107057824 */ /* 0x000fe200078e0205 */
[----:B------:R-:W-:Y:S01]  /*3d10*/  ULDC UR4, c[0x0][0x310] ;  /* 0x0000c40000047ab9 */ /* 0x000fe20000000800 */
[----:B------:R-:W-:Y:S02]  /*3d20*/  VIADD R4, R16, 0x40 ;  /* 0x0000004010047836 */ /* 0x000fe40000000000 */
[C---:B------:R-:W-:Y:S01]  /*3d30*/  VIADD R79, R9.reuse, 0x20 ;  /* 0x00000020094f7836 */ /* 0x040fe20000000000 */
[----:B0---4-:R-:W-:Y:S01]  /*3d40*/  LEA.HI.X R59, R6, UR5, R5, 0x1, P1 ;  /* 0x00000005063b7c11 */ /* 0x011fe200088f0c05 */
[C---:B------:R-:W-:Y:S01]  /*3d50*/  @P0 VIADD R79, R9.reuse, 0xffffffe0 ;  /* 0xffffffe0094f0836 */ /* 0x040fe20000000000 */
[----:B------:R-:W-:Y:S01]  /*3d60*/  ISETP.GE.AND P1, PT, R16, UR4, PT ;  /* 0x0000000410007c0c */ /* 0x000fe2000bf26270 */
[----:B---3--:R-:W-:Y:S01]  /*3d70*/  IMAD R81, R9, 0x2, R2 ;  /* 0x0000000209517824 */ /* 0x008fe200078e0202 */
        /* <DEDUP_REMOVED lines=25> */
[----:B------:R-:W-:Y:S02]  /*3f10*/  IMAD R80, R79, 0x2, R2 ;  /* 0x000000024f507824 */ /* 0x000fe400078e0202 */
        /* <DEDUP_REMOVED lines=34> */
.L_x_3662:
[----:B------:R-:W-:Y:S05]  /*4140*/  BSYNC B0 ;  /* 0x0000000000007941 */ /* 0x000fea0003800000 */
.L_x_3661:
[----:B------:R-:W-:Y:S01]  /*4150*/  @!PT LDS RZ, [RZ] ;  /* 0x00000000fffff984 */ /* 0x000fe20000000800 */
[----:B------:R-:W-:Y:S01]  /*4160*/  @!PT LDS RZ, [RZ] ;  /* 0x00000000fffff984 */ /* 0x000fe20000000800 */
[----:B------:R-:W-:Y:S01]  /*4170*/  @!PT LDS RZ, [RZ] ;  /* 0x00000000fffff984 */ /* 0x000fe20000000800 */
[----:B------:R-:W-:Y:S01]  /*4180*/  @!PT LDS RZ, [RZ] ;  /* 0x00000000fffff984 */ /* 0x000fe20000000800 */
[----:B------:R5:W-:Y:S06]  /*4190*/  MEMBAR.ALL.CTA ;  /* 0x0000000000007992 */ /* 0x000bec0000008000 */
[----:B-----5:R-:W5:Y:S01]  /*41a0*/  FENCE.VIEW.ASYNC.S ;  /* 0x00000000000073c6 */ /* 0x020f620000000000 */
[----:B------:R-:W-:Y:S01]  /*41b0*/  VIADD R19, R19, 0x1 ;  /* 0x0000000113137836 */ /* 0x000fe20000000000 */
[----:B-----5:R1:W-:Y:S01]  /*41c0*/  BAR.SYNC.DEFER_BLOCKING R62, 0x80 ;  /* 0x0002003e0000751d */ /* 0x0203e20000010000 */
[----:B0---4-:R-:W-:-:S03]  /*41d0*/  @!P5 VIADD R74, R74, 0x388c0 ;  /* 0x000388c04a4ad836 */ /* 0x011fc60000000000 */
[C---:B------:R-:W-:Y:S02]  /*41e0*/  ISETP.NE.AND P1, PT, R19.reuse, 0x2, PT ;  /* 0x000000021300780c */ /* 0x040fe40003f25270 */
[----:B------:R-:W-:Y:S02]  /*41f0*/  PLOP3.LUT P0, PT, PT, PT, PT, 0x8, 0x0 ;  /* 0x000000000000781c */ /* 0x000fe40003f0e170 */
[----:B------:R-:W-:Y:S02]  /*4200*/  @!P5 PRMT R74, RZ, 0x654, R74 ;  /* 0x00000654ff4ad816 */ /* 0x000fe4000000004a */
[----:B------:R-:W-:Y:S02]  /*4210*/  SEL R5, RZ, 0x1, P1 ;  /* 0x00000001ff057807 */ /* 0x000fe40000800000 */
[----:B------:R-:W-:Y:S02]  /*4220*/  SEL R19, R19, RZ, P1 ;  /* 0x000000ff13137207 */ /* 0x000fe40000800000 */
[----:B------:R-:W-:Y:S01]  /*4230*/  LOP3.LUT R184, R184, R5, RZ, 0x3c, !PT ;  /* 0x00000005b8b87212 */ /* 0x000fe200078e3cff */
[----:B------:R1:W-:Y:S01]  /*4240*/  @!P5 SYNCS.ARRIVE.TRANS64.RED.A1T0 RZ, [R74+URZ], RZ ;  /* 0x000000ff4affd9a7 */ /* 0x0003e2000810043f */
[----:B------:R-:W-:Y:S05]  /*4250*/  @P2 BRA `(.L_x_3663) ;  /* 0xffffffdc00c42947 */ /* 0x000fea000383ffff */
.L_x_3629:
[----:B-1----:R-:W4:Y:S01]  /*4260*/  LDL R4, [R1+0x4] ;  /* 0x0000040001047983 */ /* 0x002f220000100800 */
        /* <DEDUP_REMOVED lines=42> */
[----:B---3--:R-:W-:-:S02]  /*4510*/  CS2R R80, SRZ ;  /* 0x0000000000507805 */ /* 0x008fc4000001ff00 */
        /* <DEDUP_REMOVED lines=14> */
[----:B------:R-:W-:Y:S02]  /*4600*/  MOV R169, RZ ;  /* 0x000000ff00a97202 */ /* 0x000fe40000000f00 */
        /* <DEDUP_REMOVED lines=12> */
[----:B----4-:R-:W-:Y:S01]  /*46d0*/  ISETP.NE.AND P1, PT, R4, 0x1, PT ;  /* 0x000000010400780c */ /* 0x010fe20003f25270 */
[----:B------:R-:W-:-:S12]  /*46e0*/  @P0 BRA `(.L_x_3665) ;  /* 0x0000000000080947 */ /* 0x000fd80003800000 */
[----:B------:R-:W0:Y:S02]  /*46f0*/  FENCE.VIEW.ASYNC.G ;  /* 0x00000000000073c6 */ /* 0x000e240000000100 */
[----:B0-----:R-:W-:Y:S06]  /*4700*/  BAR.ARV 0xc, 0x120 ;  /* 0x0304800000007b1d */ /* 0x001fec0000002000 */
.L_x_3665:
[----:B------:R-:W-:Y:S05]  /*4710*/  BSYNC B0 ;  /* 0x0000000000007941 */ /* 0x000fea0003800000 */
.L_x_3664:
[----:B------:R-:W-:Y:S01]  /*4720*/  BSSY B7, `(.L_x_3666) ;  /* 0x0000aa4000077945 */ /* 0x000fe20003800000 */
[----:B------:R-:W-:Y:S02]  /*4730*/  IMAD.MOV.U32 R179, RZ, RZ, RZ ;  /* 0x000000ffffb37224 */ /* 0x000fe400078e00ff */
[----:B------:R-:W-:Y:S01]  /*4740*/  IMAD.MOV.U32 R181, RZ, RZ, RZ ;  /* 0x000000ffffb57224 */ /* 0x000fe200078e00ff */
[----:B------:R-:W-:Y:S06]  /*4750*/  @!P1 BRA `(.L_x_3667) ;  /* 0x0000001800449947 */ /* 0x000fec0003800000 */
[----:B------:R-:W-:Y:S02]  /*4760*/  ISETP.GE.AND P1, PT, R168, 0x1, PT ;  /* 0x00000001a800780c */ /* 0x000fe40003f26270 */
[----:B------:R-:W-:-:S11]  /*4770*/  PLOP3.LUT P0, PT, PT, PT, PT, 0x80, 0x0 ;  /* 0x000000000000781c */ /* 0x000fd60003f0f070 */
[----:B------:R-:W-:Y:S05]  /*4780*/  @!P1 BRA `(.L_x_3668) ;  /* 0x000000a800749947 */ /* 0x000fea0003800000 */
[----:B------:R-:W0:Y:S01]  /*4790*/  SHFL.IDX PT, R0, R217, RZ, 0x1f ;  /* 0x00001fffd9007589 */ /* 0x000e2200000e0000 */
[----:B------:R-:W-:Y:S01]  /*47a0*/  IMAD.MOV.U32 R5, RZ, RZ, 0x40000040 ;  /* 0x40000040ff057424 */ /* 0x000fe200078e00ff */
[----:B------:R-:W-:Y:S01]  /*47b0*/  MOV R7, 0x40000040 ;  /* 0x4000004000077802 */ /* 0x000fe20000000f00 */
[----:B------:R-:W-:Y:S01]  /*47c0*/  IMAD.MOV.U32 R11, RZ, RZ, 0x40000040 ;  /* 0x40000040ff0b7424 */ /* 0x000fe200078e00ff */
[----:B------:R-:W-:Y:S01]  /*47d0*/  BAR.SYNC.DEFER_BLOCKING 0xe, 0x100 ;  /* 0x0384000000007b1d */ /* 0x000fe20000010000 */
[----:B------:R-:W-:Y:S01]  /*47e0*/  IMAD.MOV.U32 R9, RZ, RZ, 0x40000040 ;  /* 0x40000040ff097424 */ /* 0x000fe200078e00ff */
[----:B------:R-:W-:Y:S01]  /*47f0*/  R2UR UR5, R5 ;  /* 0x00000000050572ca */ /* 0x000fe200000e0000 */
[----:B------:R-:W-:Y:S01]  /*4800*/  IMAD.MOV.U32 R13, RZ, RZ, 0x40000040 ;  /* 0x40000040ff0d7424 */ /* 0x000fe200078e00ff */
[----:B------:R-:W-:Y:S01]  /*4810*/  R2UR UR7, R7 ;  /* 0x00000000070772ca */ /* 0x000fe200000e0000 */
[----:B------:R-:W-:Y:S01]  /*4820*/  IMAD.MOV.U32 R7, RZ, RZ, 0x40000040 ;  /* 0x40000040ff077424 */ /* 0x000fe200078e00ff */
[----:B------:R-:W-:Y:S01]  /*4830*/  ISETP.GE.AND P0, PT, R168, 0x41, PT ;  /* 0x00000041a800780c */ /* 0x000fe20003f06270 */
[----:B------:R-:W-:Y:S01]  /*4840*/  BSSY B0, `(.L_x_3669) ;  /* 0x00000f5000007945 */ /* 0x000fe20003800000 */
[----:B------:R-:W1:Y:S01]  /*4850*/  S2R R20, SR_TID.X ;  /* 0x0000000000147919 */ /* 0x000e620000002100 */
[----:B0-----:R-:W-:-:S04]  /*4860*/  LEA.HI R3, R0, R0, RZ, 0x1 ;  /* 0x0000000000037211 */ /* 0x001fc800078f08ff */
[----:B------:R-:W-:Y:S01]  /*4870*/  LOP3.LUT R3, R3, 0x1fffe, RZ, 0xc0, !PT ;  /* 0x0001fffe03037812 */ /* 0x000fe200078ec0ff */
[----:B-----5:R-:W-:-:S04]  /*4880*/  WARPGROUP.ARRIVE ;  /* 0x00000000000079c5 */ /* 0x020fc80000000000 */
[----:B------:R-:W-:Y:S02]  /*4890*/  IMAD.IADD R3, R0, 0x1, -R3 ;  /* 0x0000000100037824 */ /* 0x000fe400078e0a03 */
[----:B------:R-:W-:Y:S02]  /*48a0*/  VIADD R0, R2, 0x36400 ;  /* 0x0003640002007836 */ /* 0x000fe40000000000 */
[----:B------:R-:W-:-:S03]  /*48b0*/  IMAD R3, R3, 0x8000, R2 ;  /* 0x0000800003037824 */ /* 0x000fc600078e0202 */
[----:B------:R-:W-:Y:S01]  /*48c0*/  SHF.R.U32.HI R0, RZ, 0x4, R0 ;  /* 0x00000004ff007819 */ /* 0x000fe20000011600 */
[----:B------:R-:W-:-:S03]  /*48d0*/  VIADD R3, R3, 0x400 ;  /* 0x0000040003037836 */ /* 0x000fc60000000000 */
[----:B------:R-:W-:Y:S02]  /*48e0*/  LOP3.LUT R0, R0, 0x3fff, RZ, 0xc0, !PT ;  /* 0x00003fff00007812 */ /* 0x000fe400078ec0ff */
[----:B------:R-:W-:Y:S02]  /*48f0*/  SHF.R.U32.HI R3, RZ, 0x4, R3 ;  /* 0x00000004ff037819 */ /* 0x000fe40000011603 */
[----:B------:R-:W-:Y:S02]  /*4900*/  LOP3.LUT R4, R0, 0x10000, RZ, 0xfc, !PT ;  /* 0x0001000000047812 */ /* 0x000fe400078efcff */
[----:B------:R-:W-:Y:S02]  /*4910*/  LOP3.LUT R3, R3, 0x3fff, RZ, 0xc0, !PT ;  /* 0x00003fff03037812 */ /* 0x000fe400078ec0ff */
[C---:B------:R-:W-:Y:S01]  /*4920*/  R2UR UR4, R4.reuse ;  /* 0x00000000040472ca */ /* 0x040fe200000e0000 */
[----:B------:R-:W-:Y:S01]  /*4930*/  VIADD R10, R4, 0x2 ;  /* 0x00000002040a7836 */ /* 0x000fe20000000000 */
[----:B------:R-:W-:-:S02]  /*4940*/  LOP3.LUT R15, R3, 0x2000000, RZ, 0xfc, !PT ;  /* 0x02000000030f7812 */ /* 0x000fc400078efcff */
[----:B-1----:R-:W-:-:S03]  /*4950*/  LOP3.LUT R20, R20, 0x7f, RZ, 0xc0, !PT ;  /* 0x0000007f14147812 */ /* 0x002fc600078ec0ff */
[----:B------:R-:W-:Y:S01]  /*4960*/  IMAD R6, R18, 0x1000, R15 ;  /* 0x0000100012067824 */ /* 0x000fe200078e020f */
[----:B------:R-:W-:-:S03]  /*4970*/  ISETP.NE.AND P2, PT, R20, RZ, PT ;  /* 0x000000ff1400720c */ /* 0x000fc60003f45270 */
[C---:B------:R-:W-:Y:S01]  /*4980*/  VIADD R8, R6.reuse, 0x80 ;  /* 0x0000008006087836 */ /* 0x040fe20000000000 */
[C---:B------:R-:W-:Y:S01]  /*4990*/  R2UR UR6, R6.reuse ;  /* 0x00000000060672ca */ /* 0x040fe200000e0000 */
[C---:B------:R-:W-:Y:S02]  /*49a0*/  VIADD R12, R6.reuse, 0x100 ;  /* 0x00000100060c7836 */ /* 0x040fe40000000000 */
[----:B------:R-:W-:-:S06]  /*49b0*/  VIADD R6, R6, 0x180 ;  /* 0x0000018006067836 */ /* 0x000fcc0000000000 */
[----:B------:R-:W-:-:S04]  /*49c0*/  @!P2 IMAD R0, R18, 0x8, R2 ;  /* 0x000000081200a824 */ /* 0x000fc800078e0202 */
[----:B------:R-:W-:Y:S01]  /*49d0*/  HGMMA.64x256x16.F32.BF16 R24, gdesc[UR4].tnspB, RZ, !UPT, gsb0 ;  /* 0x43e00000041879f0 */ /* 0x000fe2000c0018ff */
[----:B------:R-:W-:Y:S01]  /*49e0*/  R2UR UR4, R10 ;  /* 0x000000000a0472ca */ /* 0x000fe200000e0000 */
[----:B------:R-:W-:Y:S01]  /*49f0*/  @!P2 VIADD R0, R0, 0x38860 ;  /* 0x000388600000a836 */ /* 0x000fe20000000000 */
[----:B------:R-:W-:Y:S02]  /*4a00*/  R2UR UR5, R11 ;  /* 0x000000000b0572ca */ /* 0x000fe400000e0000 */
[----:B------:R-:W-:Y:S01]  /*4a10*/  R2UR UR6, R8 ;  /* 0x00000000080672ca */ /* 0x000fe200000e0000 */
[----:B------:R-:W-:Y:S01]  /*4a20*/  VIADD R8, R4, 0x4 ;  /* 0x0000000404087836 */ /* 0x000fe20000000000 */
[----:B------:R-:W-:Y:S01]  /*4a30*/  R2UR UR7, R9 ;  /* 0x00000000090772ca */ /* 0x000fe200000e0000 */
[----:B------:R-:W-:Y:S01]  /*4a40*/  IMAD.MOV.U32 R9, RZ, RZ, 0x40000040 ;  /* 0x40000040ff097424 */ /* 0x000fe200078e00ff */
[----:B------:R-:W-:Y:S01]  /*4a50*/  @!P2 PRMT R0, RZ, 0x654, R0 ;  /* 0x00000654ff00a816 */ /* 0x000fe20000000000 */
[----:B------:R-:W-:-:S02]  /*4a60*/  WARPGROUP.DEPBAR.LE gsb0, 0x0 ;  /* 0x00008000000079c5 */ /* 0x000fc40000010000 */
[----:B------:R-:W-:-:S15]  /*4a70*/  WARPGROUP.ARRIVE ;  /* 0x00000000000079c5 */ /* 0x000fde0000000000 */
[----:B------:R-:W-:-:S01]  /*4a80*/  NOP ;  /* 0x0000000000007918 */ /* 0x000fc20000000000 */
[----:B------:R-:W-:Y:S01]  /*4a90*/  HGMMA.64x256x16.F32.BF16 R24, gdesc[UR4].tnspB, R24, gsb0 ;  /* 0x43e00000041879f0 */ /* 0x000fe20008001818 */
[----:B------:R-:W-:Y:S02]  /*4aa0*/  R2UR UR4, R8 ;  /* 0x00000000080472ca */ /* 0x000fe400000e0000 */
[----:B------:R-:W-:Y:S02]  /*4ab0*/  R2UR UR5, R9 ;  /* 0x00000000090572ca */ /* 0x000fe400000e0000 */
[----:B------:R-:W-:Y:S01]  /*4ac0*/  R2UR UR6, R12 ;  /* 0x000000000c0672ca */ /* 0x000fe200000e0000 */
[----:B------:R-:W-:Y:S01]  /*4ad0*/  VIADD R12, R4, 0x6 ;  /* 0x00000006040c7836 */ /* 0x000fe20000000000 */
[----:B------:R-:W-:Y:S01]  /*4ae0*/  R2UR UR7, R13 ;  /* 0x000000000d0772ca */ /* 0x000fe200000e0000 */
[----:B------:R-:W-:Y:S01]  /*4af0*/  IMAD.MOV.U32 R13, RZ, RZ, 0x40000040 ;  /* 0x40000040ff0d7424 */ /* 0x000fe200078e00ff */
[----:B------:R-:W-:Y:S02]  /*4b00*/  WARPGROUP.DEPBAR.LE gsb0, 0x0 ;  /* 0x00008000000079c5 */ /* 0x000fe40000010000 */
[----:B------:R-:W-:-:S15]  /*4b10*/  WARPGROUP.ARRIVE ;  /* 0x00000000000079c5 */ /* 0x000fde0000000000 */
[----:B------:R-:W-:-:S02]  /*4b20*/  NOP ;  /* 0x0000000000007918 */ /* 0x000fc40000000000 */
        /* <DEDUP_REMOVED lines=12> */
[----:B------:R-:W-:Y:S05]  /*4bf0*/  @!P0 BRA `(.L_x_3670) ;  /* 0x0000000800e48947 */ /* 0x000fea0003800000 */
[----:B------:R-:W-:-:S07]  /*4c00*/  VIADD R182, R182, 0xfffffffe ;  /* 0xfffffffeb6b67836 */ /* 0x000fce0000000000 */
.L_x_3671:
[----:B------:R-:W-:Y:S01]  /*4c10*/  BAR.SYNC.DEFER_BLOCKING 0xe, 0x100 ;  /* 0x0384000000007b1d */ /* 0x000fe20000010000 */
[C---:B------:R-:W-:Y:S01]  /*4c20*/  LEA R3, R18.reuse, R188, 0x6 ;  /* 0x000000bc12037211 */ /* 0x040fe200078e30ff */
[----:B------:R-:W-:Y:S01]  /*4c30*/  VIADD R18, R18, 0x1 ;  /* 0x0000000112127836 */ /* 0x000fe20000000000 */
[----:B------:R-:W-:Y:S01]  /*4c40*/  R2UR UR4, R4 ;  /* 0x00000000040472ca */ /* 0x000fe200000e0000 */
[----:B------:R-:W-:Y:S01]  /*4c50*/  IMAD.MOV.U32 R7, RZ, RZ, 0x40000040 ;  /* 0x40000040ff077424 */ /* 0x000fe200078e00ff */
[----:B------:R-:W-:Y:S01]  /*4c60*/  R2UR UR5, R5 ;  /* 0x00000000050572ca */ /* 0x000fe200000e0000 */
[----:B------:R-:W-:Y:S01]  /*4c70*/  IMAD R3, R3, 0x4, R2 ;  /* 0x0000000403037824 */ /* 0x000fe200078e0202 */
[C---:B------:R-:W-:Y:S01]  /*4c80*/  ISETP.NE.AND P0, PT, R18.reuse, 0x2, PT ;  /* 0x000000021200780c */ /* 0x040fe20003f05270 */
[----:B------:R-:W-:Y:S01]  /*4c90*/  IMAD.MOV.U32 R21, RZ, RZ, 0x40000040 ;  /* 0x40000040ff157424 */ /* 0x000fe200078e00ff */
[----:B------:R-:W-:Y:S01]  /*4ca0*/  R2UR UR7, R7 ;  /* 0x00000000070772ca */ /* 0x000fe200000e0000 */
[----:B------:R-:W-:Y:S01]  /*4cb0*/  IMAD.MOV.U32 R7, RZ, RZ, 0x40000040 ;  /* 0x40000040ff077424 */ /* 0x000fe200078e00ff */
[----:B------:R-:W-:-:S02]  /*4cc0*/  SEL R18, R18, RZ, P0 ;  /* 0x000000ff12127207 */ /* 0x000fc40000000000 */
[C---:B------:R-:W-:Y:S01]  /*4cd0*/  ISETP.GT.AND P1, PT, R182.reuse, RZ, PT ;  /* 0x000000ffb600720c */ /* 0x040fe20003f24270 */
[----:B------:R-:W-:Y:S02]  /*4ce0*/  VIADD R182, R182, 0xffffffff ;  /* 0xffffffffb6b67836 */ /* 0x000fe40000000000 */
[----:B------:R-:W-:-:S04]  /*4cf0*/  IMAD R6, R18, 0x1000, R15 ;  /* 0x0000100012067824 */ /* 0x000fc800078e020f */
[C---:B------:R-:W-:Y:S01]  /*4d00*/  VIADD R20, R6.reuse, 0x80 ;  /* 0x0000008006147836 */ /* 0x040fe20000000000 */
[----:B------:R-:W-:Y:S01]  /*4d10*/  R2UR UR6, R6 ;  /* 0x00000000060672ca */ /* 0x000fe200000e0000 */
[----:B0-----:R-:W0:Y:S04]  /*4d20*/  LDS R0, [R3+0x38400] ;  /* 0x0384000003007984 */ /* 0x001e280000000800 */
        /* <DEDUP_REMOVED lines=129> */
[----:B------:R-:W-:-:S04]  /*5540*/  @!P2 IMAD R0, R18, 0x8, R2 ;  /* 0x000000081200a824 */ /* 0x000fc800078e0202 */
[----:B------:R-:W-:Y:S01]  /*5550*/  @!P2 VIADD R0, R0, 0x38860 ;  /* 0x000388600000a836 */ /* 0x000fe20000000000 */
[----:B------:R-:W-:-:S04]  /*5560*/  WARPGROUP.ARRIVE ;  /* 0x00000000000079c5 */ /* 0x000fc80000000000 */
[----:B------:R-:W-:Y:S02]  /*5570*/  @!P2 PRMT R0, RZ, 0x654, R0 ;  /* 0x00000654ff00a816 */ /* 0x000fe40000000000 */
[----:B------:R-:W-:Y:S01]  /*5580*/  HGMMA.64x256x16.F32.BF16 R24, gdesc[UR4].tnspB, R24, gsb0 ;  /* 0x43e00000041879f0 */ /* 0x000fe20008001818 */
[----:B------:R-:W-:Y:S02]  /*5590*/  R2UR UR4, R10 ;  /* 0x000000000a0472ca */ /* 0x000fe400000e0000 */
[----:B------:R-:W-:Y:S02]  /*55a0*/  R2UR UR5, R11 ;  /* 0x000000000b0572ca */ /* 0x000fe400000e0000 */
[----:B------:R-:W-:Y:S01]  /*55b0*/  R2UR UR6, R20 ;  /* 0x00000000140672ca */ /* 0x000fe200000e0000 */
[----:B------:R-:W-:Y:S01]  /*55c0*/  VIADD R20, R6, 0x100 ;  /* 0x0000010006147836 */ /* 0x000fe20000000000 */
[----:B------:R-:W-:Y:S01]  /*55d0*/  R2UR UR7, R21 ;  /* 0x00000000150772ca */ /* 0x000fe200000e0000 */
[----:B------:R-:W-:-:S02]  /*55e0*/  IMAD.MOV.U32 R21, RZ, RZ, 0x40000040 ;  /* 0x40000040ff157424 */ /* 0x000fc400078e00ff */
[----:B------:R-:W-:Y:S01]  /*55f0*/  VIADD R6, R6, 0x180 ;  /* 0x0000018006067836 */ /* 0x000fe20000000000 */
[----:B------:R-:W-:Y:S02]  /*5600*/  WARPGROUP.DEPBAR.LE gsb0, 0x0 ;  /* 0x00008000000079c5 */ /* 0x000fe40000010000 */
[----:B------:R-:W-:-:S15]  /*5610*/  WARPGROUP.ARRIVE ;  /* 0x00000000000079c5 */ /* 0x000fde0000000000 */
        /* <DEDUP_REMOVED lines=19> */
[----:B------:R0:W-:Y:S02]  /*5750*/  @!P2 SYNCS.ARRIVE.TRANS64.RED.A1T0 RZ, [R0+URZ], RZ ;  /* 0x000000ff00ffa9a7 */ /* 0x0001e4000810043f */
[----:B0-----:R-:W-:-:S04]  /*5760*/  SEL R0, RZ, 0x1, P0 ;  /* 0x00000001ff007807 */ /* 0x001fc80000000000 */
[----:B------:R-:W-:Y:S01]  /*5770*/  LOP3.LUT R23, R23, R0, RZ, 0x3c, !PT ;  /* 0x0000000017177212 */ /* 0x000fe200078e3cff */
[----:B------:R-:W-:Y:S06]  /*5780*/  @P1 BRA `(.L_x_3671) ;  /* 0xfffffff400201947 */ /* 0x000fec000383ffff */
.L_x_3670:
[----:B------:R-:W-:Y:S05]  /*5790*/  BSYNC B0 ;  /* 0x0000000000007941 */ /* 0x000fea0003800000 */
.L_x_3669:
[----:B------:R-:W-:Y:S01]  /*57a0*/  BAR.SYNC.DEFER_BLOCKING 0xe, 0x100 ;  /* 0x0384000000007b1d */ /* 0x000fe20000010000 */
[C---:B------:R-:W-:Y:S01]  /*57b0*/  IMAD R3, R18.reuse, 0x40, R188 ;  /* 0x0000004012037824 */ /* 0x040fe200078e02bc */
[----:B------:R-:W-:Y:S02]  /*57c0*/  IADD3 R18, R18, 0x1, RZ ;  /* 0x0000000112127810 */ /* 0x000fe40007ffe0ff */
[----:B------:R-:W-:Y:S01]  /*57d0*/  PLOP3.LUT P0, PT, PT, PT, PT, 0x8, 0x0 ;  /* 0x000000000000781c */ /* 0x000fe20003f0e170 */
[----:B------:R-:W-:Y:S01]  /*57e0*/  IMAD R3, R3, 0x4, R2 ;  /* 0x0000000403037824 */ /* 0x000fe200078e0202 */
[----:B------:R-:W-:-:S04]  /*57f0*/  ISETP.NE.AND P1, PT, R18, 0x2, PT ;  /* 0x000000021200780c */ /* 0x000fc80003f25270 */
[----:B------:R-:W-:Y:S02]  /*5800*/  SEL R4, RZ, 0x1, P1 ;  /* 0x00000001ff047807 */ /* 0x000fe40000800000 */
[----:B------:R-:W-:Y:S02]  /*5810*/  SEL R18, R18, RZ, P1 ;  /* 0x000000ff12127207 */ /* 0x000fe40000800000 */
[----:B------:R-:W-:Y:S01]  /*5820*/  LOP3.LUT R23, R23, R4, RZ, 0x3c, !PT ;  /* 0x0000000417177212 */ /* 0x000fe200078e3cff */
        /* <DEDUP_REMOVED lines=132> */
.L_x_3667:
[----:B------:R-:W-:Y:S02]  /*6070*/  ISETP.GE.AND P1, PT, R168, 0x1, PT ;  /* 0x00000001a800780c */ /* 0x000fe40003f26270 */
[----:B------:R-:W-:-:S11]  /*6080*/  PLOP3.LUT P0, PT, PT, PT, PT, 0x80, 0x0 ;  /* 0x000000000000781c */ /* 0x000fd60003f0f070 */
[----:B------:R-:W-:Y:S05]  /*6090*/  @!P1 BRA `(.L_x_3668) ;  /* 0x0000009000309947 */ /* 0x000fea0003800000 */
[----:B------:R-:W0:Y:S01]  /*60a0*/  SHFL.IDX PT, R0, R217, RZ, 0x1f ;  /* 0x00001fffd9007589 */ /* 0x000e2200000e0000 */
[----:B------:R-:W-:Y:S01]  /*60b0*/  BSSY B6, `(.L_x_3672) ;  /* 0x000001b000067945 */ /* 0x000fe20003800000 */
[----:B0-----:R-:W-:-:S04]  /*60c0*/  LEA.HI R3, R0, R0, RZ, 0x1 ;  /* 0x0000000000037211 */ /* 0x001fc800078f08ff */
[----:B------:R-:W-:-:S05]  /*60d0*/  LOP3.LUT R3, R3, 0x1fffe, RZ, 0xc0, !PT ;  /* 0x0001fffe03037812 */ /* 0x000fca00078ec0ff */
[----:B------:R-:W-:Y:S02]  /*60e0*/  IMAD.IADD R3, R0, 0x1, -R3 ;  /* 0x0000000100037824 */ /* 0x000fe400078e0a03 */
[----:B------:R-:W-:Y:S02]  /*60f0*/  VIADD R0, R2, 0x36400 ;  /* 0x0003640002007836 */ /* 0x000fe40000000000 */
[----:B------:R-:W-:-:S03]  /*6100*/  IMAD R3, R3, 0x8000, R2 ;  /* 0x0000800003037824 */ /* 0x000fc600078e0202 */
[----:B------:R-:W-:Y:S01]  /*6110*/  LOP3.LUT P0, RZ, R0, 0x3ff, RZ, 0xc0, !PT ;  /* 0x000003ff00ff7812 */ /* 0x000fe2000780c0ff */
[----:B------:R-:W-:-:S05]  /*6120*/  VIADD R3, R3, 0x400 ;  /* 0x0000040003037836 */ /* 0x000fca0000000000 */
[----:B------:R-:W-:-:S04]  /*6130*/  SHF.R.U32.HI R3, RZ, 0x4, R3 ;  /* 0x00000004ff037819 */ /* 0x000fc80000011603 */
[----:B------:R-:W-:-:S03]  /*6140*/  LOP3.LUT R56, R3, 0x3fff, RZ, 0xc0, !PT ;  /* 0x00003fff03387812 */ /* 0x000fc600078ec0ff */
        /* <DEDUP_REMOVED lines=17> */
.L_x_3673:
[----:B------:R-:W-:Y:S05]  /*6260*/  BSYNC B6 ;  /* 0x0000000000067941 */ /* 0x000fea0003800000 */
.L_x_3672:
        /* <DEDUP_REMOVED lines=12> */
.L_x_3677:
[----:B-1----:R1:W2:Y:S02]  /*6330*/  SYNCS.PHASECHK.TRANS64.TRYWAIT P0, [R2+URZ+0x38800], R5 ;  /* 0x03880005020075a7 */ /* 0x0022a4000800017f */
[----:B--2---:R-:W-:Y:S05]  /*6340*/  @!P0 NANOSLEEP.SYNCS 0x989680 ;  /* 0x009896800000895d */ /* 0x004fea0003900000 */
[----:B------:R-:W2:Y:S02]  /*6350*/  @!P0 SYNCS.PHASECHK.TRANS64 P0, [R2+URZ+0x38800], R5 ;  /* 0x03880005020085a7 */ /* 0x000ea4000800007f */
[----:B--2---:R-:W-:Y:S05]  /*6360*/  @!P0 BRA `(.L_x_3677) ;  /* 0xfffffffc00f08947 */ /* 0x004fea000383ffff */
.L_x_3676:
[----:B------:R-:W-:Y:S05]  /*6370*/  BSYNC B0 ;  /* 0x0000000000007941 */ /* 0x000fea0003800000 */
.L_x_3675:
[----:B------:R-:W-:Y:S05]  /*6380*/  BRA `(.L_x_3678) ;  /* 0x0000002000747947 */ /* 0x000fea0003800000 */
.L_x_3674:
[----:B-----5:R-:W-:Y:S01]  /*6390*/  SHF.R.S32.HI R0, RZ, 0x1f, R27 ;  /* 0x0000001fff007819 */ /* 0x020fe2000001141b */
[----:B------:R-:W-:Y:S01]  /*63a0*/  ULDC.64 UR4, c[0x0][0x3d8] ;  /* 0x0000f60000047ab9 */ /* 0x000fe20000000a00 */
[----:B------:R-:W-:Y:S01]  /*63b0*/  VIADD R3, R2, 0x20400 ;  /* 0x0002040002037836 */ /* 0x000fe20000000000 */
[----:B------:R-:W-:Y:S01]  /*63c0*/  SHF.L.U32 R29, R215, 0x2, RZ ;  /* 0x00000002d71d7819 */ /* 0x000fe200000006ff */
[----:B------:R-:W-:Y:S01]  /*63d0*/  IMAD.WIDE.U32 R4, R27, UR4, RZ ;  /* 0x000000041b047c25 */ /* 0x000fe2000f8e00ff */
[----:B------:R-:W-:Y:S01]  /*63e0*/  ULDC.64 UR6, c[0x0][0x3e8] ;  /* 0x0000fa0000067ab9 */ /* 0x000fe20000000a00 */
[----:B------:R-:W-:Y:S01]  /*63f0*/  SHF.R.S32.HI R14, RZ, 0x1f, R16 ;  /* 0x0000001fff0e7819 */ /* 0x000fe20000011410 */
[----:B------:R-:W-:Y:S01]  /*6400*/  BSSY B6, `(.L_x_3679) ;  /* 0x0000031000067945 */ /* 0x000fe20003800000 */
[C---:B------:R-:W-:Y:S01]  /*6410*/  IMAD R6, R0.reuse, UR4, RZ ;  /* 0x0000000400067c24 */ /* 0x040fe2000f8e02ff */
[----:B------:R-:W-:Y:S01]  /*6420*/  LOP3.LUT P0, RZ, R3, 0x3ff, RZ, 0xc0, !PT ;  /* 0x000003ff03ff7812 */ /* 0x000fe2000780c0ff */
[----:B------:R-:W-:Y:S01]  /*6430*/  IMAD R0, R0, UR6, RZ ;  /* 0x0000000600007c24 */ /* 0x000fe2000f8e02ff */
[----:B------:R-:W-:Y:S01]  /*6440*/  IADD3 R3, P6, R29, R4, RZ ;  /* 0x000000041d037210 */ /* 0x000fe20007fde0ff */
[C---:B------:R-:W-:Y:S01]  /*6450*/  IMAD R11, R27.reuse, UR5, R6 ;  /* 0x000000051b0b7c24 */ /* 0x040fe2000f8e0206 */
[----:B------:R-:W-:Y:S01]  /*6460*/  ULDC.64 UR4, c[0x0][0x3c8] ;  /* 0x0000f20000047ab9 */ /* 0x000fe20000000a00 */
[----:B------:R-:W-:Y:S01]  /*6470*/  SHF.R.S32.HI R12, RZ, 0x1f, R29 ;  /* 0x0000001fff0c7819 */ /* 0x000fe2000001141d */
[----:B------:R-:W-:Y:S01]  /*6480*/  IMAD.WIDE.U32 R6, R27, UR6, RZ ;  /* 0x000000061b067c25 */ /* 0x000fe2000f8e00ff */
[----:B------:R-:W-:-:S02]  /*6490*/  LEA R24, P2, R4, UR4, 0x1 ;  /* 0x0000000404187c11 */ /* 0x000fc4000f8408ff */
[----:B------:R-:W-:Y:S01]  /*64a0*/  LEA R32, P5, R3, UR4, 0x1 ;  /* 0x0000000403207c11 */ /* 0x000fe2000f8a08ff */
[----:B------:R-:W-:Y:S01]  /*64b0*/  IMAD.IADD R11, R11, 0x1, R5 ;  /* 0x000000010b0b7824 */ /* 0x000fe200078e0205 */
[C---:B------:R-:W-:Y:S01]  /*64c0*/  IADD3 R5, P1, R16.reuse, R4, RZ ;  /* 0x0000000410057210 */ /* 0x040fe20007f3e0ff */
[----:B------:R-:W-:Y:S01]  /*64d0*/  IMAD R9, R27, UR7, R0 ;  /* 0x000000071b097c24 */ /* 0x000fe2000f8e0200 */
[-C--:B------:R-:W-:Y:S01]  /*64e0*/  IADD3 R0, P4, R16, R6.reuse, RZ ;  /* 0x0000000610007210 */ /* 0x080fe20007f9e0ff */
[--C-:B------:R-:W-:Y:S01]  /*64f0*/  IMAD.X R10, R12, 0x1, R11.reuse, P6 ;  /* 0x000000010c0a7824 */ /* 0x100fe200030e060b */
[----:B------:R-:W-:Y:S01]  /*6500*/  LEA.HI.X R26, R4, UR5, R11, 0x1, P2 ;  /* 0x00000005041a7c11 */ /* 0x000fe200090f0c0b */
[----:B------:R-:W-:Y:S01]  /*6510*/  IMAD.IADD R9, R9, 0x1, R7 ;  /* 0x0000000109097824 */ /* 0x000fe200078e0207 */
[----:B------:R-:W-:Y:S01]  /*6520*/  IADD3 R8, P2, R29, R6, RZ ;  /* 0x000000061d087210 */ /* 0x000fe20007f5e0ff */
[----:B------:R-:W-:Y:S01]  /*6530*/  ULDC.64 UR6, c[0x0][0x3e0] ;  /* 0x0000f80000067ab9 */ /* 0x000fe20000000a00 */
[----:B------:R-:W-:Y:S01]  /*6540*/  LEA.HI.X R33, R3, UR5, R10, 0x1, P5 ;  /* 0x0000000503217c11 */ /* 0x000fe2000a8f0c0a */
[----:B------:R-:W-:Y:S01]  /*6550*/  IMAD.X R4, R14, 0x1, R11, P1 ;  /* 0x000000010e047824 */ /* 0x000fe200008e060b */
        /* <DEDUP_REMOVED lines=27> */
.L_x_3680:
[----:B------:R-:W-:Y:S05]  /*6710*/  BSYNC B6 ;  /* 0x0000000000067941 */ /* 0x000fea0003800000 */
.L_x_3679:
[----:B------:R-:W-:Y:S01]  /*6720*/  ULDC.U8 UR4, c[0x0][0x3f0] ;  /* 0x0000fc0000047ab9 */ /* 0x000fe20000000000 */
[----:B------:R-:W-:Y:S01]  /*6730*/  BSSY B0, `(.L_x_3681) ;  /* 0x00001da000007945 */ /* 0x000fe20003800000 */
[----:B------:R-:W-:-:S13]  /*6740*/  ISETP.NE.AND P0, PT, RZ, UR4, PT ;  /* 0x00000004ff007c0c */ /* 0x000fda000bf05270 */
[----:B------:R-:W-:Y:S05]  /*6750*/  @!P0 BRA `(.L_x_3682) ;  /* 0x0000000c00d48947 */ /* 0x000fea0003800000 */
[----:B------:R-:W-:Y:S01]  /*6760*/  IMAD R30, R25, -0x40, R30 ;  /* 0xffffffc0191e7824 */ /* 0x000fe200078e021e */
[----:B------:R-:W-:Y:S01]  /*6770*/  SHF.L.U32 R0, R186, 0x6, RZ ;  /* 0x00000006ba007819 */ /* 0x000fe200000006ff */
[----:B------:R-:W-:Y:S01]  /*6780*/  BSSY B1, `(.L_x_3683) ;  /* 0x0000016000017945 */ /* 0x000fe20003800000 */
        /* <DEDUP_REMOVED lines=21> */
.L_x_3684:
[----:B------:R-:W-:Y:S05]  /*68e0*/  BSYNC B1 ;  /* 0x0000000000017941 */ /* 0x000fea0003800000 */
.L_x_3683:
[----:B------:R-:W-:Y:S01]  /*68f0*/  UMOV UR4, 0xffffffff ;  /* 0xffffffff00047882 */ /* 0x000fe20000000000 */
[----:B-----5:R-:W-:Y:S01]  /*6900*/  IMAD.MOV.U32 R25, RZ, RZ, R6 ;  /* 0x000000ffff197224 */ /* 0x020fe200078e0006 */
[--C-:B------:R-:W-:Y:S01]  /*6910*/  SHF.R.U64 R6, R6, 0x10, R7.reuse ;  /* 0x0000001006067819 */ /* 0x100fe20000001207 */
[--C-:B------:R-:W-:Y:S01]  /*6920*/  IMAD.MOV.U32 R31, RZ, RZ, R7.reuse ;  /* 0x000000ffff1f7224 */ /* 0x100fe200078e0007 */
[----:B------:R-:W-:Y:S02]  /*6930*/  SHF.R.U32.HI R38, RZ, 0x10, R7 ;  /* 0x00000010ff267819 */ /* 0x000fe40000011607 */
[----:B------:R-:W-:Y:S01]  /*6940*/  LEA.HI R0, R213, R213, RZ, 0x1 ;  /* 0x000000d5d5007211 */ /* 0x000fe200078f08ff */
[----:B------:R-:W-:Y:S06]  /*6950*/  BRA.DIV UR4, `(.L_x_3685) ;  /* 0x0000011204ac7947 */ /* 0x000fec000b800000 */
.L_x_3848:
[----:B------:R-:W-:Y:S01]  /*6960*/  UMOV UR4, 0xffffffff ;  /* 0xffffffff00047882 */ /* 0x000fe20000000000 */
[----:B------:R-:W-:Y:S02]  /*6970*/  LOP3.LUT R0, R0, 0xfffffffe, RZ, 0xc0, !PT ;  /* 0xfffffffe00007812 */ /* 0x000fe400078ec0ff */
[----:B------:R-:W-:Y:S05]  /*6980*/  BRA.DIV UR4, `(.L_x_3686) ;  /* 0x0000011204c87947 */ /* 0x000fea000b800000 */
.L_x_3851:
[----:B------:R-:W-:Y:S01]  /*6990*/  UMOV UR4, 0xffffffff ;  /* 0xffffffff00047882 */ /* 0x000fe20000000000 */
[----:B------:R-:W-:Y:S02]  /*69a0*/  IMAD.IADD R3, R213, 0x1, -R0 ;  /* 0x00000001d5037824 */ /* 0x000fe400078e0a00 */
[----:B------:R-:W-:Y:S05]  /*69b0*/  BRA.DIV UR4, `(.L_x_3687) ;  /* 0x0000011204e47947 */ /* 0x000fea000b800000 */
.L_x_3854:
[----:B------:R-:W-:Y:S01]  /*69c0*/  UMOV UR4, 0xffffffff ;  /* 0xffffffff00047882 */ /* 0x000fe20000000000 */
[----:B------:R-:W-:Y:S02]  /*69d0*/  SHF.L.U32 R7, R3, 0x1f, RZ ;  /* 0x0000001f03077819 */ /* 0x000fe400000006ff */
[----:B------:R-:W-:Y:S05]  /*69e0*/  BRA.DIV UR4, `(.L_x_3688) ;  /* 0x0000011604007947 */ /* 0x000fea000b800000 */
.L_x_3857:
[----:B------:R-:W1:Y:S01]  /*69f0*/  SYNCS.PHASECHK.TRANS64.TRYWAIT P0, [R2+URZ+0x38800], R7 ;  /* 0x03880007020075a7 */ /* 0x000e62000800017f */
[----:B------:R-:W-:Y:S01]  /*6a00*/  LOP3.LUT P2, RZ, R186, 0x4, RZ, 0xc0, !PT ;  /* 0x00000004baff7812 */ /* 0x000fe2000784c0ff */
[----:B------:R-:W-:Y:S01]  /*6a10*/  IMAD R11, R189, 0x200, R10 ;  /* 0x00000200bd0b7824 */ /* 0x000fe200078e020a */
[----:B------:R-:W-:Y:S01]  /*6a20*/  SHF.R.U64 R12, R4, 0x10, R5 ;  /* 0x00000010040c7819 */ /* 0x000fe20000001205 */
[----:B0-----:R-:W-:Y:S01]  /*6a30*/  IMAD.MOV.U32 R32, RZ, RZ, R4 ;  /* 0x000000ffff207224 */ /* 0x001fe200078e0004 */
[--C-:B------:R-:W-:Y:S01]  /*6a40*/  SHF.R.U32.HI R13, RZ, 0x10, R21.reuse ;  /* 0x00000010ff0d7819 */ /* 0x100fe20000011615 */
[----:B------:R-:W-:Y:S01]  /*6a50*/  IMAD R10, R11, 0x2, R2 ;  /* 0x000000020b0a7824 */ /* 0x000fe200078e0202 */
[----:B------:R-:W-:Y:S01]  /*6a60*/  SHF.R.U64 R11, R20, 0x10, R21 ;  /* 0x00000010140b7819 */ /* 0x000fe20000001215 */
[----:B------:R-:W-:Y:S01]  /*6a70*/  IMAD.MOV.U32 R36, RZ, RZ, R8 ;  /* 0x000000ffff247224 */ /* 0x000fe200078e0008 */
[----:B------:R-:W-:Y:S01]  /*6a80*/  SHF.R.U64 R8, R8, 0x10, R9 ;  /* 0x0000001008087819 */ /* 0x000fe20000001209 */
[--C-:B------:R-:W-:Y:S01]  /*6a90*/  IMAD.MOV.U32 R33, RZ, RZ, R5.reuse ;  /* 0x000000ffff217224 */ /* 0x100fe200078e0005 */
[----:B------:R-:W-:Y:S01]  /*6aa0*/  SHF.R.U32.HI R5, RZ, 0x10, R5 ;  /* 0x00000010ff057819 */ /* 0x000fe20000011605 */
[----:B------:R-:W-:Y:S01]  /*6ab0*/  IMAD.MOV.U32 R34, RZ, RZ, R20 ;  /* 0x000000ffff227224 */ /* 0x000fe200078e0014 */
[----:B------:R-:W-:Y:S01]  /*6ac0*/  BSSY B1, `(.L_x_3689) ;  /* 0x0000010000017945 */ /* 0x000fe20003800000 */
[----:B------:R-:W-:Y:S01]  /*6ad0*/  IMAD.MOV.U32 R35, RZ, RZ, R21 ;  /* 0x000000ffff237224 */ /* 0x000fe200078e0015 */
[----:B------:R-:W-:Y:S01]  /*6ae0*/  PRMT R27, R25, 0x5410, R6 ;  /* 0x00005410191b7816 */ /* 0x000fe20000000006 */
[C---:B------:R-:W-:Y:S01]  /*6af0*/  VIADD R4, R10.reuse, 0x20400 ;  /* 0x000204000a047836 */ /* 0x040fe20000000000 */
[----:B------:R-:W-:Y:S01]  /*6b00*/  PRMT R31, R31, 0x5410, R38 ;  /* 0x000054101f1f7816 */ /* 0x000fe20000000026 */
[--C-:B------:R-:W-:Y:S01]  /*6b10*/  IMAD.MOV.U32 R37, RZ, RZ, R9.reuse ;  /* 0x000000ffff257224 */ /* 0x100fe200078e0009 */
[----:B------:R-:W-:Y:S01]  /*6b20*/  SHF.R.U32.HI R9, RZ, 0x10, R9 ;  /* 0x00000010ff097819 */ /* 0x000fe20000011609 */
[----:B------:R-:W-:Y:S01]  /*6b30*/  VIADD R0, R10, 0x20440 ;  /* 0x000204400a007836 */ /* 0x000fe20000000000 */
[----:B------:R-:W-:-:S02]  /*6b40*/  @P2 IADD3 R0, R4, -0x40, RZ ;  /* 0xffffffc004002810 */ /* 0x000fc40007ffe0ff */
[----:B------:R-:W-:Y:S02]  /*6b50*/  PRMT R32, R32, 0x5410, R12 ;  /* 0x0000541020207816 */ /* 0x000fe4000000000c */
[----:B------:R-:W-:Y:S02]  /*6b60*/  PRMT R33, R33, 0x5410, R5 ;  /* 0x0000541021217816 */ /* 0x000fe40000000005 */
[----:B------:R-:W-:Y:S02]  /*6b70*/  PRMT R34, R34, 0x5410, R11 ;  /* 0x0000541022227816 */ /* 0x000fe4000000000b */
[----:B------:R-:W-:Y:S02]  /*6b80*/  PRMT R35, R35, 0x5410, R13 ;  /* 0x0000541023237816 */ /* 0x000fe4000000000d */
[----:B------:R-:W-:Y:S02]  /*6b90*/  PRMT R36, R36, 0x5410, R8 ;  /* 0x0000541024247816 */ /* 0x000fe40000000008 */
[----:B------:R-:W-:Y:S01]  /*6ba0*/  PRMT R37, R37, 0x5410, R9 ;  /* 0x0000541025257816 */ /* 0x000fe20000000009 */
[----:B-1----:R-:W-:Y:S06]  /*6bb0*/  @!P0 BRA `(.L_x_3690) ;  /* 0x0000011000b48947 */ /* 0x002fec0003800000 */
.L_x_3858:
[----:B------:R-:W-:Y:S05]  /*6bc0*/  BSYNC B1 ;  /* 0x0000000000017941 */ /* 0x000fea0003800000 */
.L_x_3689:
        /* <DEDUP_REMOVED lines=24> */
[-C--:B------:R-:W-:Y:S01]  /*6d50*/  FMUL.FTZ R28, R5, R14.reuse ;  /* 0x0000000e051c7220 */ /* 0x080fe20000410000 */
[----:B------:R-:W-:Y:S01]  /*6d60*/  LOP3.LUT R7, R7, 0xffff0000, RZ, 0xc0, !PT ;  /* 0xffff000007077812 */ /* 0x000fe200078ec0ff */
[----:B------:R-:W-:Y:S01]  /*6d70*/  FFMA.FTZ R24, R8, R15, R4 ;  /* 0x0000000f08187223 */ /* 0x000fe20000010004 */
        /* <DEDUP_REMOVED lines=19> */
.L_x_3694:
[----:B------:R-:W-:Y:S05]  /*6eb0*/  BSYNC B2 ;  /* 0x0000000000027941 */ /* 0x000fea0003800000 */
.L_x_3693:
        /* <DEDUP_REMOVED lines=10> */
[----:B------:R-:W-:Y:S01]  /*6f60*/  IMAD.U32 R11, R6, 0x10000, RZ ;  /* 0x00010000060b7824 */ /* 0x000fe200078e00ff */
[----:B------:R-:W-:Y:S01]  /*6f70*/  SHF.L.U32 R12, R7, 0x10, RZ ;  /* 0x00000010070c7819 */ /* 0x000fe200000006ff */
[C---:B------:R-:W-:Y:S01]  /*6f80*/  FMUL.FTZ R21, R4.reuse, R15 ;  /* 0x0000000f04157220 */ /* 0x040fe20000410000 */
[-C--:B------:R-:W-:Y:S01]  /*6f90*/  FMUL.FTZ R4, R4, R13.reuse ;  /* 0x0000000d04047220 */ /* 0x080fe20000410000 */
[C---:B------:R-:W-:Y:S01]  /*6fa0*/  FMUL.FTZ R26, R5.reuse, R20 ;  /* 0x00000014051a7220 */ /* 0x040fe20000410000 */
[-C--:B------:R-:W-:Y:S01]  /*6fb0*/  FMUL.FTZ R28, R5, R14.reuse ;  /* 0x0000000e051c7220 */ /* 0x080fe20000410000 */
        /* <DEDUP_REMOVED lines=23> */
.L_x_3692:
[----:B------:R-:W-:Y:S05]  /*7130*/  BSYNC B1 ;  /* 0x0000000000017941 */ /* 0x000fea0003800000 */
.L_x_3691:
        /* <DEDUP_REMOVED lines=24> */
[-C--:B------:R-:W-:Y:S01]  /*72c0*/  FMUL.FTZ R4, R21, R5.reuse ;  /* 0x0000000515047220 */ /* 0x080fe20000410000 */
[-C--:B------:R-:W-:Y:S01]  /*72d0*/  FFMA.FTZ R13, R14, R8.reuse, -R13 ;  /* 0x000000080e0d7223 */ /* 0x080fe2000001080d */
[----:B------:R-:W-:Y:S01]  /*72e0*/  LOP3.LUT R7, R7, 0xffff0000, RZ, 0xc0, !PT ;  /* 0xffff000007077812 */ /* 0x000fe200078ec0ff */
[----:B------:R-:W-:Y:S01]  /*72f0*/  FFMA.FTZ R8, R20, R8, R15 ;  /* 0x0000000814087223 */ /* 0x000fe2000001000f */
[----:B------:R-:W-:Y:S01]  /*7300*/  FMUL.FTZ R14, R27, R5 ;  /* 0x000000051b0e7220 */ /* 0x000fe20000410000 */
[C---:B------:R-:W-:Y:S01]  /*7310*/  LOP3.LUT R20, R31.reuse, 0xffff0000, RZ, 0xc0, !PT ;  /* 0xffff00001f147812 */ /* 0x040fe200078ec0ff */
[----:B------:R-:W-:Y:S02]  /*7320*/  IMAD.U32 R15, R31, 0x10000, RZ ;  /* 0x000100001f0f7824 */ /* 0x000fe400078e00ff */
[-C--:B------:R-:W-:Y:S01]  /*7330*/  FFMA.FTZ R4, R27, R9.reuse, -R4 ;  /* 0x000000091b047223 */ /* 0x080fe20000010804 */
        /* <DEDUP_REMOVED lines=13> */
[----:B------:R1:W-:Y:S02]  /*7410*/  STS.128 [R10+0x21400], R24 ;  /* 0x021400180a007388 */ /* 0x0003e40000000c00 */
.L_x_3697:
[----:B------:R-:W-:Y:S05]  /*7420*/  BSYNC B1 ;  /* 0x0000000000017941 */ /* 0x000fea0003800000 */
.L_x_3696:
[----:B------:R-:W-:Y:S05]  /*7430*/  @P1 BRA `(.L_x_3695) ;  /* 0x0000001000241947 */ /* 0x000fea0003800000 */
[----:B0-----:R-:W0:Y:S01]  /*7440*/  LDS.128 R4, [R0+0x1000] ;  /* 0x0010000000047984 */ /* 0x001e220000000c00 */
[----:B------:R-:W-:Y:S01]  /*7450*/  SHF.L.U32 R14, R36, 0x10, RZ ;  /* 0x00000010240e7819 */ /* 0x000fe200000006ff */
[----:B------:R-:W-:Y:S01]  /*7460*/  IMAD.U32 R12, R32, 0x10000, RZ ;  /* 0x00010000200c7824 */ /* 0x000fe200078e00ff */
[----:B-1----:R-:W-:Y:S01]  /*7470*/  LOP3.LUT R25, R36, 0xffff0000, RZ, 0xc0, !PT ;  /* 0xffff000024197812 */ /* 0x002fe200078ec0ff */
        /* <DEDUP_REMOVED lines=15> */
[----:B------:R-:W-:Y:S01]  /*7570*/  FMUL.FTZ R4, R25, R5 ;  /* 0x0000000519047220 */ /* 0x000fe20000410000 */
[----:B------:R-:W-:-:S02]  /*7580*/  IMAD.U32 R14, R33, 0x10000, RZ ;  /* 0x00010000210e7824 */ /* 0x000fc400078e00ff */
[----:B------:R-:W-:Y:S01]  /*7590*/  FMUL.FTZ R12, R21, R5 ;  /* 0x00000005150c7220 */ /* 0x000fe20000410000 */
[----:B------:R-:W-:Y:S01]  /*75a0*/  LOP3.LUT R33, R33, 0xffff0000, RZ, 0xc0, !PT ;  /* 0xffff000021217812 */ /* 0x000fe200078ec0ff */
[-C--:B------:R-:W-:Y:S01]  /*75b0*/  FFMA.FTZ R4, R21, R9.reuse, -R4 ;  /* 0x0000000915047223 */ /* 0x080fe20000010804 */
[-C--:B------:R-:W-:Y:S01]  /*75c0*/  FMUL.FTZ R5, R20, R6.reuse ;  /* 0x0000000614057220 */ /* 0x080fe20000410000 */
        /* <DEDUP_REMOVED lines=14> */
.L_x_3682:
        /* <DEDUP_REMOVED lines=14> */
.L_x_3861:
[----:B------:R-:W-:Y:S01]  /*7790*/  UMOV UR4, 0xffffffff ;  /* 0xffffffff00047882 */ /* 0x000fe20000000000 */
[----:B------:R-:W-:Y:S02]  /*77a0*/  LOP3.LUT R0, R0, 0xfffffffe, RZ, 0xc0, !PT ;  /* 0xfffffffe00007812 */ /* 0x000fe400078ec0ff */
[----:B------:R-:W-:Y:S05]  /*77b0*/  BRA.DIV UR4, `(.L_x_3699) ;  /* 0x0000010604f07947 */ /* 0x000fea000b800000 */
.L_x_3864:
[----:B------:R-:W-:Y:S01]  /*77c0*/  UMOV UR4, 0xffffffff ;  /* 0xffffffff00047882 */ /* 0x000fe20000000000 */
[----:B------:R-:W-:Y:S02]  /*77d0*/  IMAD.IADD R3, R213, 0x1, -R0 ;  /* 0x00000001d5037824 */ /* 0x000fe400078e0a00 */
[----:B------:R-:W-:Y:S05]  /*77e0*/  BRA.DIV UR4, `(.L_x_3700) ;  /* 0x0000010a040c7947 */ /* 0x000fea000b800000 */
.L_x_3867:
[----:B------:R-:W-:Y:S01]  /*77f0*/  UMOV UR4, 0xffffffff ;  /* 0xffffffff00047882 */ /* 0x000fe20000000000 */
[----:B------:R-:W-:Y:S02]  /*7800*/  SHF.L.U32 R9, R3, 0x1f, RZ ;  /* 0x0000001f03097819 */ /* 0x000fe400000006ff */
[----:B------:R-:W-:Y:S05]  /*7810*/  BRA.DIV UR4, `(.L_x_3701) ;  /* 0x0000010a04287947 */ /* 0x000fea000b800000 */
.L_x_3870:
        /* <DEDUP_REMOVED lines=29> */
.L_x_3871:
[----:B------:R-:W-:Y:S05]  /*79f0*/  BSYNC B1 ;  /* 0x0000000000017941 */ /* 0x000fea0003800000 */
.L_x_3702:
[----:B------:R-:W-:Y:S04]  /*7a00*/  BSSY B1, `(.L_x_3704) ;  /* 0x000005a000017945 */ /* 0x000fe80003800000 */
[----:B------:R-:W-:Y:S05]  /*7a10*/  @P2 BRA `(.L_x_3705) ;  /* 0x0000000400602947 */ /* 0x000fea0003800000 */
[----:B------:R-:W-:Y:S01]  /*7a20*/  IMAD.SHL.U32 R0, R186, 0x40, RZ ;  /* 0x00000040ba007824 */ /* 0x000fe200078e00ff */
[----:B------:R-:W-:Y:S01]  /*7a30*/  IADD3 R4, R16, R47, RZ ;  /* 0x0000002f10047210 */ /* 0x000fe20007ffe0ff */
[C---:B------:R-:W-:Y:S01]  /*7a40*/  IMAD.U32 R26, R42.reuse, 0x10000, RZ ;  /* 0x000100002a1a7824 */ /* 0x040fe200078e00ff */
[----:B------:R-:W-:Y:S01]  /*7a50*/  LOP3.LUT R27, R42, 0xffff0000, RZ, 0xc0, !PT ;  /* 0xffff00002a1b7812 */ /* 0x000fe200078ec0ff */
[----:B------:R-:W-:Y:S01]  /*7a60*/  IMAD.U32 R25, R38, 0x10000, RZ ;  /* 0x0001000026197824 */ /* 0x000fe200078e00ff */
[----:B------:R-:W-:Y:S02]  /*7a70*/  LOP3.LUT R5, R0, 0x1c0, RZ, 0xc0, !PT ;  /* 0x000001c000057812 */ /* 0x000fe400078ec0ff */
[----:B------:R-:W-:Y:S02]  /*7a80*/  SHF.L.U32 R28, R44, 0x10, RZ ;  /* 0x000000102c1c7819 */ /* 0x000fe400000006ff */
[----:B------:R-:W-:Y:S02]  /*7a90*/  LOP3.LUT R0, R5, 0x38, R16, 0xf8, !PT ;  /* 0x0000003805007812 */ /* 0x000fe400078ef810 */
[----:B------:R-:W-:-:S02]  /*7aa0*/  SHF.R.U32.HI R7, RZ, 0x3, R5 ;  /* 0x00000003ff077819 */ /* 0x000fc40000011605 */
[----:B------:R-:W-:Y:S02]  /*7ab0*/  LOP3.LUT R4, R5, 0x38, R4, 0xf8, !PT ;  /* 0x0000003805047812 */ /* 0x000fe400078ef804 */
[-C--:B------:R-:W-:Y:S02]  /*7ac0*/  LOP3.LUT R0, R0, R7.reuse, RZ, 0x3c, !PT ;  /* 0x0000000700007212 */ /* 0x080fe400078e3cff */
[----:B------:R-:W-:-:S03]  /*7ad0*/  LOP3.LUT R4, R4, R7, RZ, 0x3c, !PT ;  /* 0x0000000704047212 */ /* 0x000fc600078e3cff */
[----:B------:R-:W-:-:S04]  /*7ae0*/  IMAD R5, R189, 0x200, R0 ;  /* 0x00000200bd057824 */ /* 0x000fc800078e0200 */
[----:B------:R-:W-:Y:S02]  /*7af0*/  IMAD R34, R5, 0x2, R2 ;  /* 0x0000000205227824 */ /* 0x000fe400078e0202 */
[----:B------:R-:W-:-:S03]  /*7b00*/  IMAD R5, R189, 0x200, R4 ;  /* 0x00000200bd057824 */ /* 0x000fc600078e0204 */
[----:B0-----:R-:W0:Y:S01]  /*7b10*/  LDS.128 R8, [R34+0x20400] ;  /* 0x0204000022087984 */ /* 0x001e220000000c00 */
        /* <DEDUP_REMOVED lines=15> */
[----:B------:R-:W-:-:S02]  /*7c10*/  IMAD.U32 R20, R5, 0x10000, RZ ;  /* 0x0001000005147824 */ /* 0x000fc400078e00ff */
[C---:B------:R-:W-:Y:S01]  /*7c20*/  FFMA.FTZ R29, R0.reuse, R25, -R29 ;  /* 0x00000019001d7223 */ /* 0x040fe2000001081d */
[----:B------:R-:W-:Y:S01]  /*7c30*/  FFMA.FTZ R31, R0, R26, R31 ;  /* 0x0000001a001f7223 */ /* 0x000fe2000001001f */
[----:B------:R-:W-:Y:S01]  /*7c40*/  FMUL.FTZ R25, R4, R27 ;  /* 0x0000001b04197220 */ /* 0x000fe20000410000 */
[----:B------:R-:W-:Y:S02]  /*7c50*/  IMAD.U32 R0, R40, 0x10000, RZ ;  /* 0x0001000028007824 */ /* 0x000fe400078e00ff */
[-C--:B------:R-:W-:Y:S01]  /*7c60*/  FMUL.FTZ R33, R4, R15.reuse ;  /* 0x0000000f04217220 */ /* 0x080fe20000410000 */
[C---:B------:R-:W-:Y:S01]  /*7c70*/  FMUL.FTZ R4, R21.reuse, R28 ;  /* 0x0000001c15047220 */ /* 0x040fe20000410000 */
[----:B------:R-:W-:Y:S01]  /*7c80*/  FFMA.FTZ R26, R8, R15, -R25 ;  /* 0x0000000f081a7223 */ /* 0x000fe20000010819 */
[----:B------:R-:W-:Y:S01]  /*7c90*/  FMUL.FTZ R21, R21, R0 ;  /* 0x0000000015157220 */ /* 0x000fe20000410000 */
[----:B------:R-:W-:Y:S01]  /*7ca0*/  LOP3.LUT R25, R44, 0xffff0000, RZ, 0xc0, !PT ;  /* 0xffff00002c197812 */ /* 0x000fe200078ec0ff */
[----:B------:R-:W-:Y:S01]  /*7cb0*/  FFMA.FTZ R30, R8, R27, R33 ;  /* 0x0000001b081e7223 */ /* 0x000fe20000010021 */
[----:B------:R-:W-:Y:S01]  /*7cc0*/  LOP3.LUT R15, R40, 0xffff0000, RZ, 0xc0, !PT ;  /* 0xffff0000280f7812 */ /* 0x000fe200078ec0ff */
[C---:B------:R-:W-:Y:S01]  /*7cd0*/  FFMA.FTZ R28, R13.reuse, R28, R21 ;  /* 0x0000001c0d1c7223 */ /* 0x040fe20000010015 */
[----:B------:R-:W-:Y:S01]  /*7ce0*/  FFMA.FTZ R32, R13, R0, -R4 ;  /* 0x000000000d207223 */ /* 0x000fe20000010804 */
[----:B------:R-:W-:-:S02]  /*7cf0*/  IMAD.U32 R21, R43, 0x10000, RZ ;  /* 0x000100002b157824 */ /* 0x000fc400078e00ff */
[C---:B------:R-:W-:Y:S01]  /*7d00*/  FMUL.FTZ R27, R6.reuse, R25 ;  /* 0x00000019061b7220 */ /* 0x040fe20000410000 */
[----:B------:R-:W-:Y:S02]  /*7d10*/  IMAD.U32 R13, R39, 0x10000, RZ ;  /* 0x00010000270d7824 */ /* 0x000fe400078e00ff */
[----:B------:R-:W-:Y:S01]  /*7d20*/  FMUL.FTZ R37, R6, R15 ;  /* 0x0000000f06257220 */ /* 0x000fe20000410000 */
[----:B------:R-:W-:Y:S02]  /*7d30*/  IMAD.U32 R24, R7, 0x10000, RZ ;  /* 0x0001000007187824 */ /* 0x000fe400078e00ff */
[----:B------:R-:W-:Y:S01]  /*7d40*/  FMUL.FTZ R33, R20, R21 ;  /* 0x0000001514217220 */ /* 0x000fe20000410000 */
[----:B------:R-:W-:Y:S01]  /*7d50*/  LOP3.LUT R5, R5, 0xffff0000, RZ, 0xc0, !PT ;  /* 0xffff000005057812 */ /* 0x000fe200078ec0ff */
[----:B------:R-:W-:Y:S01]  /*7d60*/  FFMA.FTZ R35, R10, R15, -R27 ;  /* 0x0000000f0a237223 */ /* 0x000fe2000001081b */
[----:B------:R-:W-:Y:S01]  /*7d70*/  LOP3.LUT R7, R7, 0xffff0000, RZ, 0xc0, !PT ;  /* 0xffff000007077812 */ /* 0x000fe200078ec0ff */
[----:B------:R-:W-:Y:S01]  /*7d80*/  FMUL.FTZ R20, R20, R13 ;  /* 0x0000000d14147220 */ /* 0x000fe20000410000 */
[----:B------:R-:W-:Y:S01]  /*7d90*/  LOP3.LUT R6, R43, 0xffff0000, RZ, 0xc0, !PT ;  /* 0xffff00002b067812 */ /* 0x000fe200078ec0ff */
[C---:B------:R-:W-:Y:S01]  /*7da0*/  IMAD.U32 R27, R45.reuse, 0x10000, RZ ;  /* 0x000100002d1b7824 */ /* 0x040fe200078e00ff */
[----:B------:R-:W-:Y:S01]  /*7db0*/  LOP3.LUT R8, R45, 0xffff0000, RZ, 0xc0, !PT ;  /* 0xffff00002d087812 */ /* 0x000fe200078ec0ff */
[----:B------:R-:W-:Y:S01]  /*7dc0*/  IMAD.U32 R15, R41, 0x10000, RZ ;  /* 0x00010000290f7824 */ /* 0x000fe200078e00ff */
[----:B------:R-:W-:Y:S01]  /*7dd0*/  LOP3.LUT R0, R39, 0xffff0000, RZ, 0xc0, !PT ;  /* 0xffff000027007812 */ /* 0x000fe200078ec0ff */
[----:B------:R-:W-:Y:S01]  /*7de0*/  IMAD.U32 R14, R11, 0x10000, RZ ;  /* 0x000100000b0e7824 */ /* 0x000fe200078e00ff */
[----:B------:R-:W-:Y:S01]  /*7df0*/  LOP3.LUT R4, R41, 0xffff0000, RZ, 0xc0, !PT ;  /* 0xffff000029047812 */ /* 0x000fe200078ec0ff */
[----:B------:R-:W-:Y:S01]  /*7e00*/  FFMA.FTZ R37, R10, R25, R37 ;  /* 0x000000190a257223 */ /* 0x000fe20000010025 */
[----:B------:R-:W-:Y:S01]  /*7e10*/  LOP3.LUT R11, R11, 0xffff0000, RZ, 0xc0, !PT ;  /* 0xffff00000b0b7812 */ /* 0x000fe200078ec0ff */
[C---:B------:R-:W-:Y:S01]  /*7e20*/  FFMA.FTZ R33, R12.reuse, R13, -R33 ;  /* 0x0000000d0c217223 */ /* 0x040fe20000010821 */
[----:B------:R-:W-:Y:S01]  /*7e30*/  FFMA.FTZ R20, R12, R21, R20 ;  /* 0x000000150c147223 */ /* 0x000fe20000010014 */
[C---:B------:R-:W-:Y:S01]  /*7e40*/  FMUL.FTZ R25, R24.reuse, R27 ;  /* 0x0000001b18197220 */ /* 0x040fe20000410000 */
[-C--:B------:R-:W-:Y:S01]  /*7e50*/  FMUL.FTZ R13, R24, R15.reuse ;  /* 0x0000000f180d7220 */ /* 0x080fe20000410000 */
[----:B------:R-:W-:Y:S01]  /*7e60*/  FMUL.FTZ R10, R5, R6 ;  /* 0x00000006050a7220 */ /* 0x000fe20000410000 */
[----:B------:R-:W-:Y:S01]  /*7e70*/  FMUL.FTZ R12, R7, R8 ;  /* 0x00000008070c7220 */ /* 0x000fe20000410000 */
[----:B------:R-:W-:Y:S01]  /*7e80*/  FMUL.FTZ R5, R5, R0 ;  /* 0x0000000005057220 */ /* 0x000fe20000410000 */
[----:B------:R-:W-:Y:S01]  /*7e90*/  FMUL.FTZ R7, R7, R4 ;  /* 0x0000000407077220 */ /* 0x000fe20000410000 */
[C---:B------:R-:W-:Y:S01]  /*7ea0*/  FFMA.FTZ R25, R14.reuse, R15, -R25 ;  /* 0x0000000f0e197223 */ /* 0x040fe20000010819 */
[----:B------:R-:W-:Y:S01]  /*7eb0*/  FFMA.FTZ R13, R14, R27, R13 ;  /* 0x0000001b0e0d7223 */ /* 0x000fe2000001000d */
        /* <DEDUP_REMOVED lines=14> */
.L_x_3705:
[----:B------:R-:W-:Y:S05]  /*7fa0*/  BSYNC B1 ;  /* 0x0000000000017941 */ /* 0x000fea0003800000 */
.L_x_3704:
[----:B------:R-:W-:Y:S05]  /*7fb0*/  @P0 BRA `(.L_x_3695) ;  /* 0x0000000400440947 */ /* 0x000fea0003800000 */
[----:B------:R-:W-:Y:S01]  /*7fc0*/  IMAD.IADD R0, R16, 0x1, R47 ;  /* 0x0000000110007824 */ /* 0x000fe200078e022f */
[----:B01----:R-:W0:Y:S01]  /*7fd0*/  LDS.128 R8, [R218+0x20400] ;  /* 0x02040000da087984 */ /* 0x003e220000000c00 */
[----:B------:R-:W-:Y:S01]  /*7fe0*/  SHF.L.U32 R28, R42, 0x10, RZ ;  /* 0x000000102a1c7819 */ /* 0x000fe200000006ff */
[----:B------:R-:W-:Y:S01]  /*7ff0*/  IMAD.U32 R26, R38, 0x10000, RZ ;  /* 0x00010000261a7824 */ /* 0x000fe200078e00ff */
[----:B------:R-:W-:Y:S01]  /*8000*/  LOP3.LUT R42, R42, 0xffff0000, RZ, 0xc0, !PT ;  /* 0xffff00002a2a7812 */ /* 0x000fe200078ec0ff */
[----:B------:R-:W-:Y:S01]  /*8010*/  IMAD.U32 R37, R43, 0x10000, RZ ;  /* 0x000100002b257824 */ /* 0x000fe200078e00ff */
[----:B------:R-:W-:Y:S01]  /*8020*/  LOP3.LUT R5, R219, 0x38, R0, 0xf8, !PT ;  /* 0x00000038db057812 */ /* 0x000fe200078ef800 */
[----:B------:R-:W-:Y:S01]  /*8030*/  IMAD.U32 R35, R39, 0x10000, RZ ;  /* 0x0001000027237824 */ /* 0x000fe200078e00ff */
[----:B------:R-:W-:Y:S02]  /*8040*/  LOP3.LUT R38, R38, 0xffff0000, RZ, 0xc0, !PT ;  /* 0xffff000026267812 */ /* 0x000fe400078ec0ff */
[----:B------:R-:W-:-:S02]  /*8050*/  LOP3.LUT R5, R5, R230, RZ, 0x3c, !PT ;  /* 0x000000e605057212 */ /* 0x000fc400078e3cff */
[----:B------:R-:W-:Y:S02]  /*8060*/  LOP3.LUT R43, R43, 0xffff0000, RZ, 0xc0, !PT ;  /* 0xffff00002b2b7812 */ /* 0x000fe400078ec0ff */
[----:B------:R-:W-:Y:S01]  /*8070*/  LOP3.LUT R39, R39, 0xffff0000, RZ, 0xc0, !PT ;  /* 0xffff000027277812 */ /* 0x000fe200078ec0ff */
[----:B------:R-:W-:-:S04]  /*8080*/  IMAD.IADD R5, R220, 0x1, R5 ;  /* 0x00000001dc057824 */ /* 0x000fc800078e0205 */
        /* <DEDUP_REMOVED lines=20> */
[-C--:B------:R-:W-:Y:S01]  /*81d0*/  FMUL.FTZ R12, R37, R21.reuse ;  /* 0x00000015250c7220 */ /* 0x080fe20000410000 */
[----:B------:R-:W-:Y:S02]  /*81e0*/  IMAD.U32 R28, R44, 0x10000, RZ ;  /* 0x000100002c1c7824 */ /* 0x000fe400078e00ff */
[C---:B------:R-:W-:Y:S01]  /*81f0*/  FMUL.FTZ R20, R35.reuse, R21 ;  /* 0x0000001523147220 */ /* 0x040fe20000410000 */
[----:B------:R-:W-:Y:S01]  /*8200*/  IMAD.U32 R26, R40, 0x10000, RZ ;  /* 0x00010000281a7824 */ /* 0x000fe200078e00ff */
[----:B------:R-:W-:Y:S01]  /*8210*/  LOP3.LUT R6, R6, 0xffff0000, RZ, 0xc0, !PT ;  /* 0xffff000006067812 */ /* 0x000fe200078ec0ff */
[----:B------:R-:W-:Y:S01]  /*8220*/  FMUL.FTZ R33, R38, R4 ;  /* 0x0000000426217220 */ /* 0x000fe20000410000 */
[----:B------:R-:W-:Y:S01]  /*8230*/  LOP3.LUT R40, R40, 0xffff0000, RZ, 0xc0, !PT ;  /* 0xffff000028287812 */ /* 0x000fe200078ec0ff */
[-C--:B------:R-:W-:Y:S01]  /*8240*/  FFMA.FTZ R4, R38, R8.reuse, -R31 ;  /* 0x0000000826047223 */ /* 0x080fe2000001081f */
[----:B------:R-:W-:Y:S01]  /*8250*/  LOP3.LUT R44, R44, 0xffff0000, RZ, 0xc0, !PT ;  /* 0xffff00002c2c7812 */ /* 0x000fe200078ec0ff */
[-C--:B------:R-:W-:Y:S01]  /*8260*/  FFMA.FTZ R12, R35, R13.reuse, -R12 ;  /* 0x0000000d230c7223 */ /* 0x080fe2000001080c */
[----:B------:R-:W-:Y:S01]  /*8270*/  FFMA.FTZ R20, R37, R13, R20 ;  /* 0x0000000d25147223 */ /* 0x000fe20000010014 */
[----:B------:R-:W-:Y:S01]  /*8280*/  FFMA.FTZ R8, R42, R8, R33 ;  /* 0x000000082a087223 */ /* 0x000fe20000010021 */
[-C--:B------:R-:W-:Y:S01]  /*8290*/  FMUL.FTZ R13, R28, R24.reuse ;  /* 0x000000181c0d7220 */ /* 0x080fe20000410000 */
[----:B------:R-:W-:Y:S01]  /*82a0*/  FMUL.FTZ R21, R26, R24 ;  /* 0x000000181a157220 */ /* 0x000fe20000410000 */
[----:B------:R-:W-:-:S02]  /*82b0*/  IMAD.U32 R25, R7, 0x10000, RZ ;  /* 0x0001000007197824 */ /* 0x000fc400078e00ff */
[-C--:B------:R-:W-:Y:S01]  /*82c0*/  FMUL.FTZ R31, R44, R6.reuse ;  /* 0x000000062c1f7220 */ /* 0x080fe20000410000 */
[----:B------:R-:W-:Y:S02]  /*82d0*/  IMAD.U32 R37, R45, 0x10000, RZ ;  /* 0x000100002d257824 */ /* 0x000fe400078e00ff */
[----:B------:R-:W-:Y:S01]  /*82e0*/  FMUL.FTZ R33, R40, R6 ;  /* 0x0000000628217220 */ /* 0x000fe20000410000 */
[----:B------:R-:W-:Y:S02]  /*82f0*/  IMAD.U32 R35, R41, 0x10000, RZ ;  /* 0x0001000029237824 */ /* 0x000fe400078e00ff */
[-C--:B------:R-:W-:Y:S01]  /*8300*/  FFMA.FTZ R13, R26, R14.reuse, -R13 ;  /* 0x0000000e1a0d7223 */ /* 0x080fe2000001080d */
[----:B------:R-:W-:Y:S01]  /*8310*/  FFMA.FTZ R21, R28, R14, R21 ;  /* 0x0000000e1c157223 */ /* 0x000fe20000010015 */
[----:B------:R-:W-:Y:S01]  /*8320*/  LOP3.LUT R7, R7, 0xffff0000, RZ, 0xc0, !PT ;  /* 0xffff000007077812 */ /* 0x000fe200078ec0ff */
[-C--:B------:R-:W-:Y:S01]  /*8330*/  FMUL.FTZ R6, R37, R25.reuse ;  /* 0x0000001925067220 */ /* 0x080fe20000410000 */
[-C--:B------:R-:W-:Y:S01]  /*8340*/  FFMA.FTZ R14, R40, R10.reuse, -R31 ;  /* 0x0000000a280e7223 */ /* 0x080fe2000001081f */
[----:B------:R-:W-:Y:S01]  /*8350*/  FFMA.FTZ R24, R44, R10, R33 ;  /* 0x0000000a2c187223 */ /* 0x000fe20000010021 */
[----:B------:R-:W-:Y:S01]  /*8360*/  LOP3.LUT R45, R45, 0xffff0000, RZ, 0xc0, !PT ;  /* 0xffff00002d2d7812 */ /* 0x000fe200078ec0ff */
[----:B------:R-:W-:Y:S01]  /*8370*/  FMUL.FTZ R10, R35, R25 ;  /* 0x00000019230a7220 */ /* 0x000fe20000410000 */
[----:B------:R-:W-:Y:S01]  /*8380*/  LOP3.LUT R41, R41, 0xffff0000, RZ, 0xc0, !PT ;  /* 0xffff000029297812 */ /* 0x000fe200078ec0ff */
[----:B------:R-:W-:Y:S01]  /*8390*/  FFMA.FTZ R25, R35, R15, -R6 ;  /* 0x0000000f23197223 */ /* 0x000fe20000010806 */
[----:B------:R-:W-:Y:S01]  /*83a0*/  FMUL.FTZ R6, R43, R5 ;  /* 0x000000052b067220 */ /* 0x000fe20000410000 */
[----:B------:R-:W-:Y:S01]  /*83b0*/  FFMA.FTZ R15, R37, R15, R10 ;  /* 0x0000000f250f7223 */ /* 0x000fe2000001000a */
        /* <DEDUP_REMOVED lines=17> */
.L_x_3695:
[----:B------:R-:W-:Y:S05]  /*84d0*/  BSYNC B0 ;  /* 0x0000000000007941 */ /* 0x000fea0003800000 */
.L_x_3681:
        /* <DEDUP_REMOVED lines=8> */
.L_x_3678:
[----:B------:R-:W-:-:S13]  /*8560*/  ISETP.NE.AND P0, PT, R185, 0x3, PT ;  /* 0x00000003b900780c */ /* 0x000fda0003f05270 */
[----:B------:R-:W-:Y:S05]  /*8570*/  @!P0 BRA `(.L_x_3706) ;  /* 0x0000000000048947 */ /* 0x000fea0003800000 */
[----:B------:R-:W-:Y:S01]  /*8580*/  BPT.TRAP 0x1 ;  /* 0x000000040000795c */ /* 0x000fe20000300000 */
.L_x_3706:
[----:B------:R-:W-:Y:S01]  /*8590*/  IMAD R20, R18, 0x8, R2 ;  /* 0x0000000812147824 */ /* 0x000fe200078e0202 */
[----:B------:R-:W-:-:S04]  /*85a0*/  SHF.L.U32 R13, R23, 0x1f, RZ ;  /* 0x0000001f170d7819 */ /* 0x000fc800000006ff */
[----:B------:R0:W0:Y:S01]  /*85b0*/  SYNCS.PHASECHK.TRANS64.TRYWAIT P1, [R20+URZ+0x38830], R13 ;  /* 0x0388300d140075a7 */ /* 0x000022000802017f */
[----:B------:R-:W-:Y:S05]  /*85c0*/  @!P0 BRA `(.L_x_3707) ;  /* 0x0000000000048947 */ /* 0x000fea0003800000 */
[----:B------:R-:W-:Y:S01]  /*85d0*/  BPT.TRAP 0x1 ;  /* 0x000000040000795c */ /* 0x000fe20000300000 */
.L_x_3707:
[C---:B--234-:R-:W-:Y:S02]  /*85e0*/  VIADD R0, R2.reuse, 0x22400 ;  /* 0x0002240002007836 */ /* 0x05cfe40000000000 */
[----:B-1----:R-:W-:-:S03]  /*85f0*/  VIADD R4, R2, 0x20400 ;  /* 0x0002040002047836 */ /* 0x002fc60000000000 */
[----:B------:R-:W-:Y:S02]  /*8600*/  SHF.R.U32.HI R0, RZ, 0x4, R0 ;  /* 0x00000004ff007819 */ /* 0x000fe40000011600 */
[----:B------:R-:W-:Y:S02]  /*8610*/  SHF.R.U32.HI R4, RZ, 0x4, R4 ;  /* 0x00000004ff047819 */ /* 0x000fe40000011604 */
[----:B------:R-:W-:Y:S02]  /*8620*/  LOP3.LUT R0, R0, 0x3fff, RZ, 0xc0, !PT ;  /* 0x00003fff00007812 */ /* 0x000fe400078ec0ff */
[----:B------:R-:W-:Y:S02]  /*8630*/  LOP3.LUT R4, R4, 0x3fff, RZ, 0xc0, !PT ;  /* 0x00003fff04047812 */ /* 0x000fe400078ec0ff */
[----:B------:R-:W-:Y:S01]  /*8640*/  LOP3.LUT R0, R0, 0x10000, RZ, 0xfc, !PT ;  /* 0x0001000000007812 */ /* 0x000fe200078efcff */
[----:B0-----:R-:W-:Y:S06]  /*8650*/  @P1 BRA `(.L_x_3708) ;  /* 0x0000000000081947 */ /* 0x001fec0003800000 */
[----:B------:R-:W0:Y:S02]  /*8660*/  SYNCS.PHASECHK.TRANS64.TRYWAIT P1, [R20+URZ+0x38830], R13 ;  /* 0x0388300d140075a7 */ /* 0x000e24000802017f */
[----:B0-----:R-:W-:Y:S05]  /*8670*/  @!P1 BRA `(.L_x_3709) ;  /* 0x000000f800cc9947 */ /* 0x001fea0003800000 */
.L_x_3708:
        /* <DEDUP_REMOVED lines=13> */
[----:B------:R-:W-:Y:S01]  /*8750*/  SHF.L.U32 R3, R3, 0x1f, RZ ;  /* 0x0000001f03037819 */ /* 0x000fe200000006ff */
[----:B------:R-:W-:Y:S01]  /*8760*/  IMAD.MOV.U32 R7, RZ, RZ, 0x40000040 ;  /* 0x40000040ff077424 */ /* 0x000fe200078e00ff */
[----:B------:R-:W-:Y:S01]  /*8770*/  BSSY B0, `(.L_x_3710) ;  /* 0x0000022000007945 */ /* 0x000fe20003800000 */
[----:B------:R-:W-:-:S02]  /*8780*/  VIADD R14, R10, 0x4 ;  /* 0x000000040a0e7836 */ /* 0x000fc40000000000 */
[----:B------:R-:W-:Y:S02]  /*8790*/  IMAD.MOV.U32 R15, RZ, RZ, 0x40000040 ;  /* 0x40000040ff0f7424 */ /* 0x000fe400078e00ff */
[----:B------:R-:W-:Y:S02]  /*87a0*/  VIADD R10, R10, 0x6 ;  /* 0x000000060a0a7836 */ /* 0x000fe40000000000 */
[----:B------:R-:W-:Y:S02]  /*87b0*/  IMAD.MOV.U32 R9, RZ, RZ, 0x40000040 ;  /* 0x40000040ff097424 */ /* 0x000fe400078e00ff */
[----:B------:R-:W-:Y:S01]  /*87c0*/  HGMMA.64x64x16.F32.BF16 R24, gdesc[UR4], RZ, !UPT, gsb0 ;  /* 0x00e00000041879f0 */ /* 0x000fe2000c0018ff */
[----:B------:R-:W-:Y:S01]  /*87d0*/  R2UR UR4, R4 ;  /* 0x00000000040472ca */ /* 0x000fe200000e0000 */
[----:B------:R-:W-:Y:S01]  /*87e0*/  IMAD.MOV.U32 R11, RZ, RZ, 0x40000040 ;  /* 0x40000040ff0b7424 */ /* 0x000fe200078e00ff */
[----:B------:R-:W-:Y:S02]  /*87f0*/  R2UR UR5, R5 ;  /* 0x00000000050572ca */ /* 0x000fe400000e0000 */
[----:B------:R-:W-:Y:S01]  /*8800*/  R2UR UR6, R6 ;  /* 0x00000000060672ca */ /* 0x000fe200000e0000 */
[----:B------:R-:W-:Y:S01]  /*8810*/  VIADD R6, R8, 0x4 ;  /* 0x0000000408067836 */ /* 0x000fe20000000000 */
[----:B------:R-:W-:Y:S01]  /*8820*/  R2UR UR7, R7 ;  /* 0x00000000070772ca */ /* 0x000fe200000e0000 */
[----:B------:R-:W-:-:S02]  /*8830*/  IMAD.MOV.U32 R7, RZ, RZ, 0x40000040 ;  /* 0x40000040ff077424 */ /* 0x000fc400078e00ff */
[----:B------:R-:W-:Y:S01]  /*8840*/  VIADD R8, R8, 0x6 ;  /* 0x0000000608087836 */ /* 0x000fe20000000000 */
[----:B------:R-:W-:Y:S02]  /*8850*/  WARPGROUP.DEPBAR.LE gsb0, 0x0 ;  /* 0x00008000000079c5 */ /* 0x000fe40000010000 */
[----:B------:R-:W-:-:S07]  /*8860*/  WARPGROUP.ARRIVE ;  /* 0x00000000000079c5 */ /* 0x000fce0000000000 */
        /* <DEDUP_REMOVED lines=16> */
[----:B------:R-:W1:Y:S02]  /*8970*/  SYNCS.PHASECHK.TRANS64.TRYWAIT P1, [R2+URZ+0x38810], R3 ;  /* 0x03881003020075a7 */ /* 0x000e64000802017f */
[----:B-1----:R-:W-:Y:S05]  /*8980*/  @!P1 BRA `(.L_x_3711) ;  /* 0x000000f8001c9947 */ /* 0x002fea0003800000 */
.L_x_3872:
[----:B------:R-:W-:Y:S05]  /*8990*/  BSYNC B0 ;  /* 0x0000000000007941 */ /* 0x000fea0003800000 */
.L_x_3710:
[----:B------:R-:W-:Y:S05]  /*89a0*/  @!P0 BRA `(.L_x_3712) ;  /* 0x0000000000048947 */ /* 0x000fea0003800000 */
[----:B------:R-:W-:Y:S01]  /*89b0*/  BPT.TRAP 0x1 ;  /* 0x000000040000795c */ /* 0x000fe20000300000 */
.L_x_3712:
[----:B------:R2:W3:Y:S01]  /*89c0*/  SYNCS.PHASECHK.TRANS64.TRYWAIT P1, [R20+URZ+0x38850], R13 ;  /* 0x0388500d140075a7 */ /* 0x0004e2000802017f */
[----:B------:R-:W-:Y:S05]  /*89d0*/  @!P0 BRA `(.L_x_3713) ;  /* 0x0000000000048947 */ /* 0x000fea0003800000 */
[----:B------:R-:W-:Y:S01]  /*89e0*/  BPT.TRAP 0x1 ;  /* 0x000000040000795c */ /* 0x000fe20000300000 */
.L_x_3713:
[C---:B-1----:R-:W-:Y:S01]  /*89f0*/  VIADD R3, R2.reuse, 0x400 ;  /* 0x0000040002037836 */ /* 0x042fe20000000000 */
[----:B------:R-:W-:Y:S01]  /*8a00*/  BSSY B0, `(.L_x_3714) ;  /* 0x000000a000007945 */ /* 0x000fe20003800000 */
[----:B------:R-:W-:-:S03]  /*8a10*/  VIADD R10, R2, 0x26400 ;  /* 0x00026400020a7836 */ /* 0x000fc60000000000 */
[----:B------:R-:W-:Y:S02]  /*8a20*/  SHF.R.U32.HI R3, RZ, 0x4, R3 ;  /* 0x00000004ff037819 */ /* 0x000fe40000011603 */
[----:B------:R-:W-:Y:S02]  /*8a30*/  SHF.R.U32.HI R10, RZ, 0x4, R10 ;  /* 0x00000004ff0a7819 */ /* 0x000fe4000001160a */
[----:B------:R-:W-:Y:S02]  /*8a40*/  LOP3.LUT R3, R3, 0x3fff, RZ, 0xc0, !PT ;  /* 0x00003fff03037812 */ /* 0x000fe400078ec0ff */
[----:B------:R-:W-:Y:S02]  /*8a50*/  LOP3.LUT R11, R10, 0x3fff, RZ, 0xc0, !PT ;  /* 0x00003fff0a0b7812 */ /* 0x000fe400078ec0ff */
[----:B------:R-:W-:Y:S01]  /*8a60*/  LOP3.LUT R10, R3, 0x10000, RZ, 0xfc, !PT ;  /* 0x00010000030a7812 */ /* 0x000fe200078efcff */
[----:B---3--:R-:W-:Y:S06]  /*8a70*/  @P1 BRA `(.L_x_3715) ;  /* 0x0000000000081947 */ /* 0x008fec0003800000 */
[----:B------:R-:W1:Y:S02]  /*8a80*/  SYNCS.PHASECHK.TRANS64.TRYWAIT P1, [R20+URZ+0x38850], R13 ;  /* 0x0388500d140075a7 */ /* 0x000e64000802017f */
[----:B-1----:R-:W-:Y:S05]  /*8a90*/  @!P1 BRA `(.L_x_3716) ;  /* 0x000000f400ec9947 */ /* 0x002fea0003800000 */
.L_x_3715:
[----:B------:R-:W-:Y:S05]  /*8aa0*/  BSYNC B0 ;  /* 0x0000000000007941 */ /* 0x000fea0003800000 */
.L_x_3714:
[----:B------:R-:W-:Y:S01]  /*8ab0*/  LOP3.LUT R3, R11, 0x10000, RZ, 0xfc, !PT ;  /* 0x000100000b037812 */ /* 0x000fe200078efcff */
[----:B------:R-:W-:Y:S01]  /*8ac0*/  IMAD.MOV.U32 R15, RZ, RZ, 0x40000040 ;  /* 0x40000040ff0f7424 */ /* 0x000fe200078e00ff */
[----:B------:R-:W-:Y:S01]  /*8ad0*/  LEA R12, R18, R10, 0xc ;  /* 0x0000000a120c7211 */ /* 0x000fe200078e60ff */
[----:B012---:R-:W-:Y:S01]  /*8ae0*/  IMAD.MOV.U32 R13, RZ, RZ, 0x40000040 ;  /* 0x40000040ff0d7424 */ /* 0x007fe200078e00ff */
[----:B------:R-:W-:Y:S05]  /*8af0*/  WARPSYNC.ALL ;  /* 0x0000000000007948 */ /* 0x000fea0003800000 */
[----:B------:R-:W-:Y:S01]  /*8b00*/  IMAD.MOV.U32 R14, RZ, RZ, R3 ;  /* 0x000000ffff0e7224 */ /* 0x000fe200078e0003 */
[----:B------:R-:W-:Y:S01]  /*8b10*/  R2UR UR5, R15 ;  /* 0x000000000f0572ca */ /* 0x000fe200000e0000 */
[----:B------:R-:W-:Y:S01]  /*8b20*/  WARPGROUP.ARRIVE ;  /* 0x00000000000079c5 */ /* 0x000fe20000000000 */
[----:B------:R-:W-:Y:S01]  /*8b30*/  R2UR UR6, R12 ;  /* 0x000000000c0672ca */ /* 0x000fe200000e0000 */
[----:B------:R-:W-:Y:S01]  /*8b40*/  VIADD R58, R3, 0x2 ;  /* 0x00000002033a7836 */ /* 0x000fe20000000000 */
[----:B------:R-:W-:Y:S01]  /*8b50*/  R2UR UR4, R14 ;  /* 0x000000000e0472ca */ /* 0x000fe200000e0000 */
[C---:B------:R-:W-:Y:S01]  /*8b60*/  VIADD R14, R12.reuse, 0x2 ;  /* 0x000000020c0e7836 */ /* 0x040fe20000000000 */
[----:B------:R-:W-:Y:S01]  /*8b70*/  R2UR UR7, R13 ;  /* 0x000000000d0772ca */ /* 0x000fe200000e0000 */
[----:B------:R-:W-:Y:S01]  /*8b80*/  IMAD.MOV.U32 R59, RZ, RZ, 0x40000040 ;  /* 0x40000040ff3b7424 */ /* 0x000fe200078e00ff */
[----:B------:R-:W0:Y:S01]  /*8b90*/  S2R R21, SR_TID.X ;  /* 0x0000000000157919 */ /* 0x000e220000002100 */
[----:B------:R-:W-:Y:S01]  /*8ba0*/  IMAD.MOV.U32 R15, RZ, RZ, 0x40000040 ;  /* 0x40000040ff0f7424 */ /* 0x000fe200078e00ff */
[----:B------:R-:W-:Y:S01]  /*8bb0*/  BSSY B0, `(.L_x_3717) ;  /* 0x00005b2000007945 */ /* 0x000fe20003800000 */
[----:B------:R-:W-:Y:S01]  /*8bc0*/  VIADD R62, R12, 0x800 ;  /* 0x000008000c3e7836 */ /* 0x000fe20000000000 */
[----:B------:R-:W1:Y:S01]  /*8bd0*/  S2R R57, SR_TID.X ;  /* 0x0000000000397919 */ /* 0x000e620000002100 */
[----:B------:R-:W-:-:S02]  /*8be0*/  VIADD R60, R3, 0x800 ;  /* 0x00000800033c7836 */ /* 0x000fc40000000000 */
[----:B------:R-:W-:Y:S02]  /*8bf0*/  IMAD.MOV.U32 R61, RZ, RZ, 0x40000040 ;  /* 0x40000040ff3d7424 */ /* 0x000fe400078e00ff */
[----:B------:R-:W-:Y:S02]  /*8c00*/  IMAD.MOV.U32 R63, RZ, RZ, 0x40000040 ;  /* 0x40000040ff3f7424 */ /* 0x000fe400078e00ff */
[----:B------:R-:W-:Y:S01]  /*8c10*/  HGMMA.64x64x16.F32.BF16 R24, gdesc[UR4], R24, gsb0 ;  /* 0x00e00000041879f0 */ /* 0x000fe20008001818 */
[----:B------:R-:W-:Y:S01]  /*8c20*/  R2UR UR4, R58 ;  /* 0x000000003a0472ca */ /* 0x000fe200000e0000 */
[----:B------:R-:W-:Y:S01]  /*8c30*/  VIADD R58, R3, 0x4 ;  /* 0x00000004033a7836 */ /* 0x000fe20000000000 */
[----:B------:R-:W-:Y:S01]  /*8c40*/  R2UR UR5, R59 ;  /* 0x000000003b0572ca */ /* 0x000fe200000e0000 */
[----:B------:R-:W-:Y:S01]  /*8c50*/  IMAD.MOV.U32 R59, RZ, RZ, 0x40000040 ;  /* 0x40000040ff3b7424 */ /* 0x000fe200078e00ff */
[----:B------:R-:W-:Y:S01]  /*8c60*/  R2UR UR6, R14 ;  /* 0x000000000e0672ca */ /* 0x000fe200000e0000 */
[----:B------:R-:W-:Y:S01]  /*8c70*/  VIADD R14, R12, 0x4 ;  /* 0x000000040c0e7836 */ /* 0x000fe20000000000 */
[----:B------:R-:W-:Y:S01]  /*8c80*/  R2UR UR7, R15 ;  /* 0x000000000f0772ca */ /* 0x000fe200000e0000 */
[----:B------:R-:W-:Y:S01]  /*8c90*/  IMAD.MOV.U32 R15, RZ, RZ, 0x40000040 ;  /* 0x40000040ff0f7424 */ /* 0x000fe200078e00ff */
[----:B0-----:R-:W-:-:S02]  /*8ca0*/  SHF.R.U32.HI R21, RZ, 0x7, R21 ;  /* 0x00000007ff157819 */ /* 0x001fc40000011615 */
[----:B-1----:R-:W-:-:S03]  /*8cb0*/  LOP3.LUT R57, R57, 0x7f, RZ, 0xc0, !PT ;  /* 0x0000007f39397812 */ /* 0x002fc600078ec0ff */
[----:B------:R0:W1:Y:S02]  /*8cc0*/  SHFL.IDX PT, R11, R21, RZ, 0x1f ;  /* 0x00001fff150b7589 */ /* 0x00006400000e0000 */
[----:B0-----:R-:W-:Y:S01]  /*8cd0*/  IMAD.MOV.U32 R21, RZ, RZ, 0x4 ;  /* 0x00000004ff157424 */ /* 0x001fe200078e00ff */
[----:B-1----:R-:W-:-:S04]  /*8ce0*/  ISETP.GT.AND P1, PT, R11, 0x7f, PT ;  /* 0x0000007f0b00780c */ /* 0x002fc80003f24270 */
[----:B------:R-:W-:Y:S02]  /*8cf0*/  SEL R11, RZ, 0x2, !P1 ;  /* 0x00000002ff0b7807 */ /* 0x000fe40004800000 */
[C---:B------:R-:W-:Y:S02]  /*8d00*/  SEL R13, R21.reuse, 0x2, P1 ;  /* 0x00000002150d7807 */ /* 0x040fe40000800000 */
[----:B------:R-:W-:Y:S01]  /*8d10*/  SEL R21, R21, 0x6, !P1 ;  /* 0x0000000615157807 */ /* 0x000fe20004800000 */
[----:B------:R-:W-:Y:S02]  /*8d20*/  WARPGROUP.DEPBAR.LE gsb0, 0x0 ;  /* 0x00008000000079c5 */ /* 0x000fe40000010000 */
[----:B------:R-:W-:-:S06]  /*8d30*/  WARPGROUP.ARRIVE ;  /* 0x00000000000079c5 */ /* 0x000fcc0000000000 */
[----:B------:R-:W-:Y:S01]  /*8d40*/  HGMMA.64x64x16.F32.BF16 R24, gdesc[UR4], R24, gsb0 ;  /* 0x00e00000041879f0 */ /* 0x000fe20008001818 */
[----:B------:R-:W-:Y:S01]  /*8d50*/  R2UR UR4, R58 ;  /* 0x000000003a0472ca */ /* 0x000fe200000e0000 */
[----:B------:R-:W-:Y:S01]  /*8d60*/  VIADD R58, R3, 0x6 ;  /* 0x00000006033a7836 */ /* 0x000fe20000000000 */
[----:B------:R-:W-:Y:S01]  /*8d70*/  R2UR UR5, R59 ;  /* 0x000000003b0572ca */ /* 0x000fe200000e0000 */
[----:B------:R-:W-:Y:S01]  /*8d80*/  IMAD.MOV.U32 R59, RZ, RZ, 0x40000040 ;  /* 0x40000040ff3b7424 */ /* 0x000fe200078e00ff */
[----:B------:R-:W-:Y:S01]  /*8d90*/  R2UR UR6, R14 ;  /* 0x000000000e0672ca */ /* 0x000fe200000e0000 */
[----:B------:R-:W-:Y:S01]  /*8da0*/  VIADD R14, R12, 0x6 ;  /* 0x000000060c0e7836 */ /* 0x000fe20000000000 */
[----:B------:R-:W-:Y:S02]  /*8db0*/  R2UR UR7, R15 ;  /* 0x000000000f0772ca */ /* 0x000fe400000e0000 */
[----:B------:R-:W-:Y:S01]  /*8dc0*/  MOV R15, 0x40000040 ;  /* 0x40000040000f7802 */ /* 0x000fe20000000f00 */
[----:B------:R-:W-:-:S02]  /*8dd0*/  WARPGROUP.DEPBAR.LE gsb0, 0x0 ;  /* 0x00008000000079c5 */ /* 0x000fc40000010000 */
[----:B------:R-:W-:-:S08]  /*8de0*/  WARPGROUP.ARRIVE ;  /* 0x00000000000079c5 */ /* 0x000fd00000000000 */
        /* <DEDUP_REMOVED lines=9> */
[----:B------:R-:W-:Y:S02]  /*8e80*/  WARPGROUP.DEPBAR.LE gsb0, 0x0 ;  /* 0x00008000000079c5 */ /* 0x000fe40000010000 */
[----:B------:R-:W-:-:S09]  /*8e90*/  WARPGROUP.ARRIVE ;  /* 0x00000000000079c5 */ /* 0x000fd20000000000 */
        /* <DEDUP_REMOVED lines=25> */
[----:B------:R-:W-:Y:S02]  /*9030*/  R2UR UR5, R59 ;  /* 0x000000003b0572ca */ /* 0x000fe400000e0000 */
[----:B------:R-:W-:Y:S01]  /*9040*/  R2UR UR6, R14 ;  /* 0x000000000e0672ca */ /* 0x000fe200000e0000 */
[----:B------:R-:W-:Y:S01]  /*9050*/  VIADD R14, R12, 0x206 ;  /* 0x000002060c0e7836 */ /* 0x000fe20000000000 */
[----:B------:R-:W-:Y:S01]  /*9060*/  R2UR UR7, R15 ;  /* 0x000000000f0772ca */ /* 0x000fe200000e0000 */
[----:B------:R-:W-:Y:S01]  /*9070*/  IMAD.MOV.U32 R15, RZ, RZ, 0x40000040 ;  /* 0x40000040ff0f7424 */ /* 0x000fe200078e00ff */
        /* <DEDUP_REMOVED lines=41> */
[----:B------:R-:W-:Y:S02]  /*9310*/  R2UR UR6, R14 ;  /* 0x000000000e0672ca */ /* 0x000fe400000e0000 */
[----:B------:R-:W-:Y:S01]  /*9320*/  R2UR UR7, R15 ;  /* 0x000000000f0772ca */ /* 0x000fe200000e0000 */
[----:B------:R-:W-:Y:S01]  /*9330*/  IMAD.MOV.U32 R15, RZ, RZ, 0x40000040 ;  /* 0x40000040ff0f7424 */ /* 0x000fe200078e00ff */
[----:B------:R-:W-:Y:S01]  /*9340*/  IADD3 R14, R12, 0x406, RZ ;  /* 0x000004060c0e7810 */ /* 0x000fe20007ffe0ff */
        /* <DEDUP_REMOVED lines=36> */
[----:B------:R-:W-:Y:S02]  /*9590*/  R2UR UR4, R58 ;  /* 0x000000003a0472ca */ /* 0x000fe400000e0000 */
[----:B------:R-:W-:Y:S01]  /*95a0*/  R2UR UR5, R59 ;  /* 0x000000003b0572ca */ /* 0x000fe200000e0000 */
[----:B------:R-:W-:Y:S01]  /*95b0*/  IMAD.MOV.U32 R59, RZ, RZ, 0x40000040 ;  /* 0x40000040ff3b7424 */ /* 0x000fe200078e00ff */
[----:B------:R-:W-:Y:S01]  /*95c0*/  R2UR UR6, R14 ;  /* 0x000000000e0672ca */ /* 0x000fe200000e0000 */
[----:B------:R-:W-:Y:S01]  /*95d0*/  VIADD R14, R12, 0x606 ;  /* 0x000006060c0e7836 */ /* 0x000fe20000000000 */
[----:B------:R-:W-:Y:S01]  /*95e0*/  R2UR UR7, R15 ;  /* 0x000000000f0772ca */ /* 0x000fe200000e0000 */
[----:B------:R-:W-:Y:S01]  /*95f0*/  IMAD.MOV.U32 R15, RZ, RZ, 0x40000040 ;  /* 0x40000040ff0f7424 */ /* 0x000fe200078e00ff */
[----:B------:R-:W-:Y:S01]  /*9600*/  IADD3 R58, R3, 0x606, RZ ;  /* 0x00000606033a7810 */ /* 0x000fe20007ffe0ff */
[----:B------:R-:W-:-:S02]  /*9610*/  WARPGROUP.DEPBAR.LE gsb0, 0x0 ;  /* 0x00008000000079c5 */ /* 0x000fc40000010000 */
[----:B------:R-:W-:-:S08]  /*9620*/  WARPGROUP.ARRIVE ;  /* 0x00000000000079c5 */ /* 0x000fd00000000000 */
[----:B------:R-:W-:Y:S01]  /*9630*/  HGMMA.64x64x16.F32.BF16 R24, gdesc[UR4], R24, gsb0 ;  /* 0x00e00000041879f0 */ /* 0x000fe20008001818 */
[----:B------:R-:W-:Y:S01]  /*9640*/  R2UR UR4, R58 ;  /* 0x000000003a0472ca */ /* 0x000fe200000e0000 */
[----:B------:R-:W-:Y:S01]  /*9650*/  IMAD.IADD R58, R11, 0x1, R62 ;  /* 0x000000010b3a7824 */ /* 0x000fe200078e023e */
[----:B------:R-:W-:Y:S01]  /*9660*/  R2UR UR5, R59 ;  /* 0x000000003b0572ca */ /* 0x000fe200000e0000 */
[----:B------:R-:W-:Y:S01]  /*9670*/  IMAD.MOV.U32 R59, RZ, RZ, 0x40000040 ;  /* 0x40000040ff3b7424 */ /* 0x000fe200078e00ff */
[----:B------:R-:W-:Y:S01]  /*9680*/  R2UR UR6, R14 ;  /* 0x000000000e0672ca */ /* 0x000fe200000e0000 */
[----:B------:R-:W-:Y:S01]  /*9690*/  IMAD.IADD R14, R11, 0x1, R60 ;  /* 0x000000010b0e7824 */ /* 0x000fe200078e023c */
[----:B------:R-:W-:Y:S01]  /*96a0*/  R2UR UR7, R15 ;  /* 0x000000000f0772ca */ /* 0x000fe200000e0000 */
[----:B------:R-:W-:Y:S01]  /*96b0*/  IMAD.MOV.U32 R15, RZ, RZ, 0x40000040 ;  /* 0x40000040ff0f7424 */ /* 0x000fe200078e00ff */
[----:B------:R-:W-:Y:S02]  /*96c0*/  WARPGROUP.DEPBAR.LE gsb0, 0x0 ;  /* 0x00008000000079c5 */ /* 0x000fe40000010000 */
[----:B------:R-:W-:-:S09]  /*96d0*/  WARPGROUP.ARRIVE ;  /* 0x00000000000079c5 */ /* 0x000fd20000000000 */
[----:B------:R-:W-:Y:S01]  /*96e0*/  HGMMA.64x64x16.F32.BF16 R24, gdesc[UR4], R24, gsb0 ;  /* 0x00e00000041879f0 */ /* 0x000fe20008001818 */
[----:B------:R-:W-:Y:S01]  /*96f0*/  R2UR UR6, R58 ;  /* 0x000000003a0672ca */ /* 0x000fe200000e0000 */
[--C-:B------:R-:W-:Y:S01]  /*9700*/  IMAD.IADD R58, R62, 0x1, R13.reuse ;  /* 0x000000013e3a7824 */ /* 0x100fe200078e020d */
        /* <DEDUP_REMOVED lines=10> */
[----:B------:R-:W-:Y:S01]  /*97b0*/  IMAD.IADD R58, R62, 0x1, R21 ;  /* 0x000000013e3a7824 */ /* 0x000fe200078e0215 */
[----:B------:R-:W-:Y:S01]  /*97c0*/  R2UR UR7, R59 ;  /* 0x000000003b0772ca */ /* 0x000fe200000e0000 */
[----:B------:R-:W-:Y:S01]  /*97d0*/  IMAD.MOV.U32 R59, RZ, RZ, 0x40000040 ;  /* 0x40000040ff3b7424 */ /* 0x000fe200078e00ff */
[----:B------:R-:W-:Y:S02]  /*97e0*/  R2UR UR4, R14 ;  /* 0x000000000e0472ca */ /* 0x000fe400000e0000 */
[----:B------:R-:W-:Y:S01]  /*97f0*/  R2UR UR5, R15 ;  /* 0x000000000f0572ca */ /* 0x000fe200000e0000 */
[----:B------:R-:W-:Y:S01]  /*9800*/  IMAD.MOV.U32 R15, RZ, RZ, 0x40000040 ;  /* 0x40000040ff0f7424 */ /* 0x000fe200078e00ff */
[----:B------:R-:W-:Y:S01]  /*9810*/  IADD3 R14, R60, R21, RZ ;  /* 0x000000153c0e7210 */ /* 0x000fe20007ffe0ff */
[----:B------:R-:W-:-:S02]  /*9820*/  WARPGROUP.DEPBAR.LE gsb0, 0x0 ;  /* 0x00008000000079c5 */ /* 0x000fc40000010000 */
[----:B------:R-:W-:-:S08]  /*9830*/  WARPGROUP.ARRIVE ;  /* 0x00000000000079c5 */ /* 0x000fd00000000000 */
[----:B------:R-:W-:Y:S01]  /*9840*/  HGMMA.64x64x16.F32.BF16 R24, gdesc[UR4], R24, gsb0 ;  /* 0x00e00000041879f0 */ /* 0x000fe20008001818 */
[----:B------:R-:W-:Y:S01]  /*9850*/  R2UR UR4, R14 ;  /* 0x000000000e0472ca */ /* 0x000fe200000e0000 */
[----:B------:R-:W-:Y:S01]  /*9860*/  IMAD.MOV.U32 R14, RZ, RZ, 0x28 ;  /* 0x00000028ff0e7424 */ /* 0x000fe200078e00ff */
[----:B------:R-:W-:Y:S01]  /*9870*/  R2UR UR5, R15 ;  /* 0x000000000f0572ca */ /* 0x000fe200000e0000 */
[----:B------:R-:W-:Y:S01]  /*9880*/  IMAD.MOV.U32 R15, RZ, RZ, 0xa00 ;  /* 0x00000a00ff0f7424 */ /* 0x000fe200078e00ff */
[----:B------:R-:W-:Y:S02]  /*9890*/  R2UR UR6, R58 ;  /* 0x000000003a0672ca */ /* 0x000fe400000e0000 */
[----:B------:R-:W-:Y:S01]  /*98a0*/  R2UR UR7, R59 ;  /* 0x000000003b0772ca */ /* 0x000fe200000e0000 */
[----:B------:R-:W-:Y:S01]  /*98b0*/  IMAD.MOV.U32 R59, RZ, RZ, 0x40000040 ;  /* 0x40000040ff3b7424 */ /* 0x000fe200078e00ff */
[----:B------:R-:W-:Y:S02]  /*98c0*/  SEL R14, R14, 0x26, P1 ;  /* 0x000000260e0e7807 */ /* 0x000fe40000800000 */
[----:B------:R-:W-:-:S02]  /*98d0*/  SEL R15, R15, 0x980, P1 ;  /* 0x000009800f0f7807 */ /* 0x000fc40000800000 */
[----:B------:R-:W-:Y:S02]  /*98e0*/  LOP3.LUT R14, R14, 0x6, RZ, 0xc0, !PT ;  /* 0x000000060e0e7812 */ /* 0x000fe400078ec0ff */
[----:B------:R-:W-:-:S04]  /*98f0*/  LOP3.LUT R15, R15, 0xa00, RZ, 0xc0, !PT ;  /* 0x00000a000f0f7812 */ /* 0x000fc800078ec0ff */
[CC--:B------:R-:W-:Y:S02]  /*9900*/  IADD3 R58, R14.reuse, R15.reuse, R3 ;  /* 0x0000000f0e3a7210 */ /* 0x0c0fe40007ffe003 */
[----:B------:R-:W-:Y:S01]  /*9910*/  IADD3 R14, R14, R15, R12 ;  /* 0x0000000f0e0e7210 */ /* 0x000fe20007ffe00c */
[----:B------:R-:W-:Y:S01]  /*9920*/  IMAD.MOV.U32 R15, RZ, RZ, 0x40000040 ;  /* 0x40000040ff0f7424 */ /* 0x000fe200078e00ff */
        /* <DEDUP_REMOVED lines=10> */
[C---:B------:R-:W-:Y:S02]  /*99d0*/  IMAD.IADD R62, R11.reuse, 0x1, R58 ;  /* 0x000000010b3e7824 */ /* 0x040fe400078e023a */
[----:B------:R-:W-:-:S02]  /*99e0*/  IMAD.IADD R60, R11, 0x1, R14 ;  /* 0x000000010b3c7824 */ /* 0x000fc400078e020e */
[----:B------:R-:W-:Y:S01]  /*99f0*/  IMAD.MOV.U32 R15, RZ, RZ, 0x40000040 ;  /* 0x40000040ff0f7424 */ /* 0x000fe200078e00ff */
[----:B------:R-:W-:Y:S02]  /*9a00*/  WARPGROUP.DEPBAR.LE gsb0, 0x0 ;  /* 0x00008000000079c5 */ /* 0x000fe40000010000 */
[----:B------:R-:W-:-:S06]  /*9a10*/  WARPGROUP.ARRIVE ;  /* 0x00000000000079c5 */ /* 0x000fcc0000000000 */
        /* <DEDUP_REMOVED lines=9> */
[----:B------:R-:W-:Y:S01]  /*9ab0*/  IADD3 R62, R13, R58, RZ ;  /* 0x0000003a0d3e7210 */ /* 0x000fe20007ffe0ff */
[----:B------:R-:W-:Y:S01]  /*9ac0*/  IMAD.IADD R58, R21, 0x1, R58 ;  /* 0x00000001153a7824 */ /* 0x000fe200078e023a */
[----:B------:R-:W-:-:S02]  /*9ad0*/  WARPGROUP.DEPBAR.LE gsb0, 0x0 ;  /* 0x00008000000079c5 */ /* 0x000fc40000010000 */
[----:B------:R-:W-:-:S07]  /*9ae0*/  WARPGROUP.ARRIVE ;  /* 0x00000000000079c5 */ /* 0x000fce0000000000 */
[----:B------:R-:W-:Y:S01]  /*9af0*/  HGMMA.64x64x16.F32.BF16 R24, gdesc[UR4], R24, gsb0 ;  /* 0x00e00000041879f0 */ /* 0x000fe20008001818 */
[----:B------:R-:W-:Y:S02]  /*9b00*/  R2UR UR4, R60 ;  /* 0x000000003c0472ca */ /* 0x000fe400000e0000 */
[----:B------:R-:W-:Y:S02]  /*9b10*/  R2UR UR5, R61 ;  /* 0x000000003d0572ca */ /* 0x000fe400000e0000 */
[----:B------:R-:W-:Y:S02]  /*9b20*/  R2UR UR6, R62 ;  /* 0x000000003e0672ca */ /* 0x000fe400000e0000 */
[----:B------:R-:W-:Y:S01]  /*9b30*/  R2UR UR7, R63 ;  /* 0x000000003f0772ca */ /* 0x000fe200000e0000 */
[----:B------:R-:W-:Y:S01]  /*9b40*/  IMAD.MOV.U32 R63, RZ, RZ, 0x40000040 ;  /* 0x40000040ff3f7424 */ /* 0x000fe200078e00ff */
[----:B------:R-:W-:Y:S01]  /*9b50*/  MOV R61, 0x40000040 ;  /* 0x40000040003d7802 */ /* 0x000fe20000000f00 */
        /* <DEDUP_REMOVED lines=40> */
[----:B------:R-:W-:Y:S02]  /*9de0*/  IMAD.MOV.U32 R63, RZ, RZ, 0x40000040 ;  /* 0x40000040ff3f7424 */ /* 0x000fe400078e00ff */
[----:B------:R-:W-:-:S02]  /*9df0*/  IMAD.IADD R14, R21, 0x1, R14 ;  /* 0x00000001150e7824 */ /* 0x000fc400078e020e */
[----:B------:R-:W-:Y:S01]  /*9e00*/  IMAD.IADD R58, R21, 0x1, R58 ;  /* 0x00000001153a7824 */ /* 0x000fe200078e023a */
[----:B------:R-:W-:Y:S02]  /*9e10*/  WARPGROUP.DEPBAR.LE gsb0, 0x0 ;  /* 0x00008000000079c5 */ /* 0x000fe40000010000 */
[----:B------:R-:W-:-:S06]  /*9e20*/  WARPGROUP.ARRIVE ;  /* 0x00000000000079c5 */ /* 0x000fcc0000000000 */
[----:B------:R-:W-:Y:S01]  /*9e30*/  HGMMA.64x64x16.F32.BF16 R24, gdesc[UR4], R24, gsb0 ;  /* 0x00e00000041879f0 */ /* 0x000fe20008001818 */
[----:B------:R-:W-:Y:S01]  /*9e40*/  R2UR UR4, R60 ;  /* 0x000000003c0472ca */ /* 0x000fe200000e0000 */
[----:B------:R-:W-:Y:S01]  /*9e50*/  VIADD R60, R12, 0xe00 ;  /* 0x00000e000c3c7836 */ /* 0x000fe20000000000 */
[----:B------:R-:W-:Y:S02]  /*9e60*/  R2UR UR5, R61 ;  /* 0x000000003d0572ca */ /* 0x000fe400000e0000 */
        /* <DEDUP_REMOVED lines=24> */
[----:B------:R-:W-:Y:S02]  /*9ff0*/  R2UR UR4, R58 ;  /* 0x000000003a0472ca */ /* 0x000fe400000e0000 */
[----:B------:R-:W-:Y:S01]  /*a000*/  R2UR UR5, R59 ;  /* 0x000000003b0572ca */ /* 0x000fe200000e0000 */
[----:B------:R-:W-:Y:S01]  /*a010*/  IMAD.MOV.U32 R59, RZ, RZ, 0x40000040 ;  /* 0x40000040ff3b7424 */ /* 0x000fe200078e00ff */
[----:B------:R-:W-:Y:S02]  /*a020*/  R2UR UR6, R14 ;  /* 0x000000000e0672ca */ /* 0x000fe400000e0000 */
[----:B------:R-:W-:Y:S01]  /*a030*/  R2UR UR7, R15 ;  /* 0x000000000f0772ca */ /* 0x000fe200000e0000 */
[----:B------:R-:W-:Y:S01]  /*a040*/  IMAD.MOV.U32 R15, RZ, RZ, 0x40000040 ;  /* 0x40000040ff0f7424 */ /* 0x000fe200078e00ff */
[----:B------:R-:W-:-:S05]  /*a050*/  IADD3 R58, R3, 0xe00, RZ ;  /* 0x00000e00033a7810 */ /* 0x000fca0007ffe0ff */
[----:B------:R-:W-:Y:S02]  /*a060*/  IMAD.IADD R14, R11, 0x1, R58 ;  /* 0x000000010b0e7824 */ /* 0x000fe400078e023a */
[----:B------:R-:W-:-:S05]  /*a070*/  IMAD.MOV.U32 R11, RZ, RZ, 0x40 ;  /* 0x00000040ff0b7424 */ /* 0x000fca00078e00ff */
[----:B------:R-:W-:-:S04]  /*a080*/  SEL R11, R11, 0x3e, P1 ;  /* 0x0000003e0b0b7807 */ /* 0x000fc80000800000 */
[----:B------:R-:W-:Y:S01]  /*a090*/  LOP3.LUT R11, R11, 0x6, RZ, 0xc0, !PT ;  /* 0x000000060b0b7812 */ /* 0x000fe200078ec0ff */
        /* <DEDUP_REMOVED lines=11> */
[----:B------:R-:W-:-:S05]  /*a150*/  IMAD.MOV.U32 R13, RZ, RZ, 0x1000 ;  /* 0x00001000ff0d7424 */ /* 0x000fca00078e00ff */
[----:B------:R-:W-:Y:S01]  /*a160*/  SEL R13, R13, 0xf80, P1 ;  /* 0x00000f800d0d7807 */ /* 0x000fe20000800000 */
[----:B------:R-:W-:Y:S02]  /*a170*/  WARPGROUP.DEPBAR.LE gsb0, 0x0 ;  /* 0x00008000000079c5 */ /* 0x000fe40000010000 */
[----:B------:R-:W-:-:S06]  /*a180*/  WARPGROUP.ARRIVE ;  /* 0x00000000000079c5 */ /* 0x000fcc0000000000 */
[----:B------:R-:W-:Y:S01]  /*a190*/  HGMMA.64x64x16.F32.BF16 R24, gdesc[UR4], R24, gsb0 ;  /* 0x00e00000041879f0 */ /* 0x000fe20008001818 */
[----:B------:R-:W-:Y:S02]  /*a1a0*/  R2UR UR4, R62 ;  /* 0x000000003e0472ca */ /* 0x000fe400000e0000 */
[----:B------:R-:W-:Y:S02]  /*a1b0*/  R2UR UR5, R63 ;  /* 0x000000003f0572ca */ /* 0x000fe400000e0000 */
[----:B------:R-:W-:Y:S01]  /*a1c0*/  R2UR UR6, R14 ;  /* 0x000000000e0672ca */ /* 0x000fe200000e0000 */
[----:B------:R-:W-:Y:S01]  /*a1d0*/  IMAD.IADD R14, R21, 0x1, R58 ;  /* 0x00000001150e7824 */ /* 0x000fe200078e023a */
[----:B------:R-:W-:Y:S01]  /*a1e0*/  R2UR UR7, R15 ;  /* 0x000000000f0772ca */ /* 0x000fe200000e0000 */
[----:B------:R-:W-:Y:S02]  /*a1f0*/  IMAD.IADD R58, R21, 0x1, R60 ;  /* 0x00000001153a7824 */ /* 0x000fe400078e023c */
[----:B------:R-:W-:Y:S01]  /*a200*/  IMAD.MOV.U32 R15, RZ, RZ, 0x40000040 ;  /* 0x40000040ff0f7424 */ /* 0x000fe200078e00ff */
[----:B------:R-:W-:-:S02]  /*a210*/  WARPGROUP.DEPBAR.LE gsb0, 0x0 ;  /* 0x00008000000079c5 */ /* 0x000fc40000010000 */
[----:B------:R-:W-:-:S07]  /*a220*/  WARPGROUP.ARRIVE ;  /* 0x00000000000079c5 */ /* 0x000fce0000000000 */
[----:B------:R-:W-:Y:S01]  /*a230*/  HGMMA.64x64x16.F32.BF16 R24, gdesc[UR4], R24, gsb0 ;  /* 0x00e00000041879f0 */ /* 0x000fe20008001818 */
[----:B------:R-:W-:Y:S02]  /*a240*/  R2UR UR4, R14 ;  /* 0x000000000e0472ca */ /* 0x000fe400000e0000 */
[----:B------:R-:W-:Y:S02]  /*a250*/  R2UR UR5, R15 ;  /* 0x000000000f0572ca */ /* 0x000fe400000e0000 */
[----:B------:R-:W-:Y:S02]  /*a260*/  R2UR UR6, R58 ;  /* 0x000000003a0672ca */ /* 0x000fe400000e0000 */
[----:B------:R-:W-:Y:S02]  /*a270*/  R2UR UR7, R59 ;  /* 0x000000003b0772ca */ /* 0x000fe400000e0000 */
[----:B------:R-:W-:Y:S01]  /*a280*/  LOP3.LUT R14, R13, 0x1e00, RZ, 0xc0, !PT ;  /* 0x00001e000d0e7812 */ /* 0x000fe200078ec0ff */
[----:B------:R-:W-:Y:S01]  /*a290*/  IMAD.MOV.U32 R13, RZ, RZ, 0x40000040 ;  /* 0x40000040ff0d7424 */ /* 0x000fe200078e00ff */
[----:B------:R-:W-:-:S02]  /*a2a0*/  MOV R59, 0x40000040 ;  /* 0x40000040003b7802 */ /* 0x000fc40000000f00 */
[CC--:B------:R-:W-:Y:S02]  /*a2b0*/  IADD3 R58, R11.reuse, R14.reuse, R3 ;  /* 0x0000000e0b3a7210 */ /* 0x0c0fe40007ffe003 */
[----:B------:R-:W-:Y:S01]  /*a2c0*/  IADD3 R12, R11, R14, R12 ;  /* 0x0000000e0b0c7210 */ /* 0x000fe20007ffe00c */
[----:B------:R-:W-:-:S05]  /*a2d0*/  IMAD R11, R182, -0x40, R168 ;  /* 0xffffffc0b60b7824 */ /* 0x000fca00078e02a8 */
        /* <DEDUP_REMOVED lines=71> */
[----:B------:R-:W-:Y:S02]  /*a750*/  FMNMX.FTZ R11, R30, R11, !PT ;  /* 0x0000000b1e0b7209 */ /* 0x000fe40007810000 */
[----:B------:R-:W-:Y:S01]  /*a760*/  FSEL R46, R46, -INF , P1 ;  /* 0xff8000002e2e7808 */ /* 0x000fe20000800000 */
[----:B------:R-:W0:Y:S01]  /*a770*/  SHFL.BFLY PT, R12, R15, 0x2, 0x1f ;  /* 0x0c401f000f0c7f89 */ /* 0x000e2200000e0000 */
[----:B------:R-:W-:Y:S02]  /*a780*/  FMNMX.FTZ R11, R14, R11, !PT ;  /* 0x0000000b0e0b7209 */ /* 0x000fe40007810000 */
[----:B------:R-:W-:Y:S02]  /*a790*/  FSEL R48, R47, -INF , P6 ;  /* 0xff8000002f307808 */ /* 0x000fe40003000000 */
[----:B------:R-:W-:Y:S02]  /*a7a0*/  FMNMX.FTZ R11, R34, R11, !PT ;  /* 0x0000000b220b7209 */ /* 0x000fe40007810000 */
[----:B------:R-:W-:-:S02]  /*a7b0*/  FSEL R50, R50, -INF , P5 ;  /* 0xff80000032327808 */ /* 0x000fc40002800000 */
[----:B------:R-:W-:Y:S02]  /*a7c0*/  FMNMX.FTZ R11, R36, R11, !PT ;  /* 0x0000000b240b7209 */ /* 0x000fe40007810000 */
[----:B------:R-:W-:Y:S02]  /*a7d0*/  FSEL R54, R54, -INF , P3 ;  /* 0xff80000036367808 */ /* 0x000fe40001800000 */
[----:B------:R-:W-:Y:S01]  /*a7e0*/  FMNMX.FTZ R13, R38, R11, !PT ;  /* 0x0000000b260d7209 */ /* 0x000fe20007810000 */
[----:B------:R-:W-:Y:S01]  /*a7f0*/  IMAD.U32 R11, RZ, RZ, UR4 ;  /* 0x00000004ff0b7e24 */ /* 0x000fe2000f8e00ff */
[----:B------:R-:W-:Y:S02]  /*a800*/  FSEL R78, R55, -INF , P2 ;  /* 0xff800000374e7808 */ /* 0x000fe40001000000 */
[----:B------:R-:W-:Y:S02]  /*a810*/  FMNMX.FTZ R13, R40, R13, !PT ;  /* 0x0000000d280d7209 */ /* 0x000fe40007810000 */
[----:B------:R-:W-:-:S02]  /*a820*/  ISETP.GE.AND P2, PT, R168, 0x41, PT ;  /* 0x00000041a800780c */ /* 0x000fc40003f46270 */
[----:B------:R-:W-:Y:S02]  /*a830*/  FMNMX.FTZ R13, R42, R13, !PT ;  /* 0x0000000d2a0d7209 */ /* 0x000fe40007810000 */
[----:B0-----:R-:W-:Y:S02]  /*a840*/  FMNMX.FTZ R21, R15, R12, !PT ;  /* 0x0000000c0f157209 */ /* 0x001fe40007810000 */
[----:B------:R-:W-:-:S03]  /*a850*/  FMNMX.FTZ R13, R44, R13, !PT ;  /* 0x0000000d2c0d7209 */ /* 0x000fc60007810000 */
[----:B------:R-:W0:Y:S01]  /*a860*/  SHFL.BFLY PT, R12, R21, 0x1, 0x1f ;  /* 0x0c201f00150c7f89 */ /* 0x000e2200000e0000 */
[----:B------:R-:W-:-:S04]  /*a870*/  FMNMX.FTZ R13, R46, R13, !PT ;  /* 0x0000000d2e0d7209 */ /* 0x000fc80007810000 */
[----:B------:R-:W-:-:S04]  /*a880*/  FMNMX.FTZ R13, R48, R13, !PT ;  /* 0x0000000d300d7209 */ /* 0x000fc80007810000 */
[----:B------:R-:W-:Y:S02]  /*a890*/  FMNMX.FTZ R13, R50, R13, !PT ;  /* 0x0000000d320d7209 */ /* 0x000fe40007810000 */
[----:B0-----:R-:W-:-:S04]  /*a8a0*/  FMNMX.FTZ R12, R21, R12, !PT ;  /* 0x0000000c150c7209 */ /* 0x001fc80007810000 */
[C---:B------:R-:W-:Y:S01]  /*a8b0*/  FSETP.NEU.FTZ.AND P1, PT, R12.reuse, -INF , PT ;  /* 0xff8000000c00780b */ /* 0x040fe20003f3d000 */
[----:B------:R-:W-:-:S05]  /*a8c0*/  FMUL.FTZ R15, R12, R11 ;  /* 0x0000000b0c0f7220 */ /* 0x000fca0000410000 */
[----:B------:R-:W-:-:S05]  /*a8d0*/  FSEL R15, R15, RZ, P1 ;  /* 0x000000ff0f0f7208 */ /* 0x000fca0000800000 */
[-CC-:B------:R-:W-:Y:S01]  /*a8e0*/  FFMA.FTZ R169, R24, R11.reuse, -R15.reuse ;  /* 0x0000000b18a97223 */ /* 0x180fe2000001080f */
[----:B------:R-:W-:Y:S01]  /*a8f0*/  FSEL R24, R51, -INF , P4 ;  /* 0xff80000033187808 */ /* 0x000fe20002000000 */
        /* <DEDUP_REMOVED lines=15> */
[-CC-:B------:R-:W-:Y:S01]  /*a9f0*/  FFMA.FTZ R183, R76, R11.reuse, -R15.reuse ;  /* 0x0000000b4cb77223 */ /* 0x180fe2000001080f */
[----:B------:R-:W0:Y:S01]  /*aa00*/  SHFL.BFLY PT, R28, R13, 0x2, 0x1f ;  /* 0x0c401f000d1c7f89 */ /* 0x000e2200000e0000 */
[-CC-:B------:R-:W-:Y:S01]  /*aa10*/  FFMA.FTZ R197, R52, R11.reuse, -R15.reuse ;  /* 0x0000000b34c57223 */ /* 0x180fe2000001080f */
[----:B------:R-:W-:Y:S01]  /*aa20*/  FFMA.FTZ R199, R80, R11, -R15 ;  /* 0x0000000b50c77223 */ /* 0x000fe2000001080f */
[----:B------:R-:W-:Y:S08]  /*aa30*/  MUFU.EX2 R169, R169 ;  /* 0x000000a900a97308 */ /* 0x000ff00000000800 */
[----:B------:R-:W1:Y:S08]  /*aa40*/  MUFU.EX2 R170, R170 ;  /* 0x000000aa00aa7308 */ /* 0x000e700000000800 */
[----:B------:R-:W-:Y:S01]  /*aa50*/  MUFU.EX2 R171, R171 ;  /* 0x000000ab00ab7308 */ /* 0x000fe20000000800 */
[----:B0-----:R-:W-:-:S07]  /*aa60*/  FMNMX.FTZ R28, R13, R28, !PT ;  /* 0x0000001c0d1c7209 */ /* 0x001fce0007810000 */
[----:B------:R-:W0:Y:S01]  /*aa70*/  MUFU.EX2 R172, R172 ;  /* 0x000000ac00ac7308 */ /* 0x000e220000000800 */
[----:B-1----:R-:W-:Y:S01]  /*aa80*/  F2FP.BF16.F32.PACK_AB R152, R170, R169 ;  /* 0x000000a9aa98723e */ /* 0x002fe200000010ff */
[----:B------:R-:W1:Y:S01]  /*aa90*/  SHFL.BFLY PT, R21, R28, 0x1, 0x1f ;  /* 0x0c201f001c157f89 */ /* 0x000e6200000e0000 */
[----:B------:R-:W-:-:S05]  /*aaa0*/  FADD.FTZ R170, R169, R170 ;  /* 0x000000aaa9aa7221 */ /* 0x000fca0000010000 */
[----:B------:R-:W-:Y:S08]  /*aab0*/  MUFU.EX2 R173, R173 ;  /* 0x000000ad00ad7308 */ /* 0x000ff00000000800 */
[----:B------:R-:W2:Y:S01]  /*aac0*/  MUFU.EX2 R174, R174 ;  /* 0x000000ae00ae7308 */ /* 0x000ea20000000800 */
[----:B0-----:R-:W-:Y:S01]  /*aad0*/  F2FP.BF16.F32.PACK_AB R154, R172, R171 ;  /* 0x000000abac9a723e */ /* 0x001fe200000010ff */
[----:B------:R-:W-:-:S04]  /*aae0*/  FADD.FTZ R171, R171, R170 ;  /* 0x000000aaabab7221 */ /* 0x000fc80000010000 */
[----:B------:R-:W-:Y:S02]  /*aaf0*/  FADD.FTZ R172, R172, R171 ;  /* 0x000000abacac7221 */ /* 0x000fe40000010000 */
[----:B------:R-:W-:Y:S01]  /*ab00*/  MUFU.EX2 R175, R175 ;  /* 0x000000af00af7308 */ /* 0x000fe20000000800 */
[----:B-1----:R-:W-:-:S04]  /*ab10*/  FMNMX.FTZ R21, R28, R21, !PT ;  /* 0x000000151c157209 */ /* 0x002fc80007810000 */
[C---:B------:R-:W-:Y:S01]  /*ab20*/  FSETP.NEU.FTZ.AND P1, PT, R21.reuse, -INF , PT ;  /* 0xff8000001500780b */ /* 0x040fe20003f3d000 */
[----:B------:R-:W-:Y:S02]  /*ab30*/  FMUL.FTZ R13, R21, R11 ;  /* 0x0000000b150d7220 */ /* 0x000fe40000410000 */
[----:B------:R-:W0:Y:S01]  /*ab40*/  MUFU.EX2 R176, R176 ;  /* 0x000000b000b07308 */ /* 0x000e220000000800 */
[C---:B--2---:R-:W-:Y:S01]  /*ab50*/  F2FP.BF16.F32.PACK_AB R156, R174.reuse, R173 ;  /* 0x000000adae9c723e */ /* 0x044fe200000010ff */
[----:B------:R-:W-:Y:S01]  /*ab60*/  FADD.FTZ R173, R173, R172 ;  /* 0x000000acadad7221 */ /* 0x000fe20000010000 */
[----:B------:R-:W-:Y:S02]  /*ab70*/  FSEL R25, R13, RZ, P1 ;  /* 0x000000ff0d197208 */ /* 0x000fe40000800000 */
[----:B------:R-:W-:Y:S01]  /*ab80*/  ISETP.NE.AND P1, PT, R57, RZ, PT ;  /* 0x000000ff3900720c */ /* 0x000fe20003f25270 */
[----:B------:R-:W-:Y:S02]  /*ab90*/  FADD.FTZ R174, R174, R173 ;  /* 0x000000adaeae7221 */ /* 0x000fe40000010000 */
        /* <DEDUP_REMOVED lines=10> */
[----:B------:R-:W-:Y:S01]  /*ac40*/  FFMA.FTZ R222, R44, R11, -R25 ;  /* 0x0000000b2cde7223 */ /* 0x000fe20000010819 */
[----:B------:R-:W-:-:S02]  /*ac50*/  @!P1 VIADD R15, R20, 0x38840 ;  /* 0x00038840140f9836 */ /* 0x000fc40000000000 */
[-CC-:B------:R-:W-:Y:S01]  /*ac60*/  FFMA.FTZ R223, R46, R11.reuse, -R25.reuse ;  /* 0x0000000b2edf7223 */ /* 0x180fe20000010819 */
[-CC-:B------:R-:W-:Y:S01]  /*ac70*/  FFMA.FTZ R224, R48, R11.reuse, -R25.reuse ;  /* 0x0000000b30e07223 */ /* 0x180fe20000010819 */
[-CC-:B------:R-:W-:Y:S01]  /*ac80*/  FFMA.FTZ R225, R50, R11.reuse, -R25.reuse ;  /* 0x0000000b32e17223 */ /* 0x180fe20000010819 */
[-C--:B------:R-:W-:Y:S01]  /*ac90*/  FFMA.FTZ R226, R24, R11.reuse, -R25 ;  /* 0x0000000b18e27223 */ /* 0x080fe20000010819 */
[----:B------:R-:W-:Y:S01]  /*aca0*/  @!P1 PRMT R15, RZ, 0x654, R15 ;  /* 0x00000654ff0f9816 */ /* 0x000fe2000000000f */
[-CC-:B------:R-:W-:Y:S01]  /*acb0*/  FFMA.FTZ R227, R54, R11.reuse, -R25.reuse ;  /* 0x0000000b36e37223 */ /* 0x180fe20000010819 */
[----:B------:R-:W-:Y:S01]  /*acc0*/  FFMA.FTZ R200, R78, R11, -R25 ;  /* 0x0000000b4ec87223 */ /* 0x000fe20000010819 */
[----:B------:R-:W-:Y:S01]  /*acd0*/  MUFU.EX2 R198, R198 ;  /* 0x000000c600c67308 */ /* 0x000fe20000000800 */
[----:B------:R1:W-:Y:S01]  /*ace0*/  @!P1 SYNCS.ARRIVE.TRANS64.RED.A1T0 RZ, [R15+URZ], RZ ;  /* 0x000000ff0fff99a7 */ /* 0x0003e2000810043f */
[----:B------:R-:W-:Y:S01]  /*acf0*/  LOP3.LUT R13, R56, 0x2000000, RZ, 0xfc, !PT ;  /* 0x02000000380d7812 */ /* 0x000fe200078efcff */
[----:B------:R-:W-:Y:S01]  /*ad00*/  @!P1 VIADD R20, R20, 0x38860 ;  /* 0x0003886014149836 */ /* 0x000fe20000000000 */
[----:B0-----:R-:W-:Y:S01]  /*ad10*/  F2FP.BF16.F32.PACK_AB R158, R176, R175 ;  /* 0x000000afb09e723e */ /* 0x001fe200000010ff */
[----:B------:R-:W-:-:S02]  /*ad20*/  FADD.FTZ R175, R175, R174 ;  /* 0x000000aeafaf7221 */ /* 0x000fc40000010000 */
[----:B------:R-:W-:Y:S01]  /*ad30*/  IMAD R14, R18, 0x1000, R13 ;  /* 0x00001000120e7824 */ /* 0x000fe200078e020d */
[----:B------:R-:W0:Y:S01]  /*ad40*/  MUFU.EX2 R201, R201 ;  /* 0x000000c900c97308 */ /* 0x000e220000000800 */
[----:B-1----:R-:W-:Y:S02]  /*ad50*/  IMAD.MOV.U32 R15, RZ, RZ, 0x40000040 ;  /* 0x40000040ff0f7424 */ /* 0x002fe400078e00ff */
[----:B------:R-:W-:Y:S01]  /*ad60*/  FADD.FTZ R176, R176, R175 ;  /* 0x000000afb0b07221 */ /* 0x000fe20000010000 */
[----:B------:R-:W-:Y:S02]  /*ad70*/  @!P1 PRMT R20, RZ, 0x654, R20 ;  /* 0x00000654ff149816 */ /* 0x000fe40000000014 */
[----:B------:R-:W-:Y:S02]  /*ad80*/  R2UR UR6, R14 ;  /* 0x000000000e0672ca */ /* 0x000fe400000e0000 */
[----:B------:R-:W-:Y:S01]  /*ad90*/  R2UR UR7, R15 ;  /* 0x000000000f0772ca */ /* 0x000fe200000e0000 */
[----:B------:R-:W-:Y:S01]  /*ada0*/  MUFU.EX2 R202, R202 ;  /* 0x000000ca00ca7308 */ /* 0x000fe20000000800 */
[----:B------:R-:W-:-:S07]  /*adb0*/  IMAD.MOV.U32 R15, RZ, RZ, 0x40000040 ;  /* 0x40000040ff0f7424 */ /* 0x000fce00078e00ff */
[----:B------:R-:W1:Y:S01]  /*adc0*/  MUFU.EX2 R203, R203 ;  /* 0x000000cb00cb7308 */ /* 0x000e620000000800 */
[----:B0-----:R-:W-:Y:S01]  /*add0*/  F2FP.BF16.F32.PACK_AB R153, R201, R198 ;  /* 0x000000c6c999723e */ /* 0x001fe200000010ff */
[----:B------:R-:W-:-:S06]  /*ade0*/  FADD.FTZ R201, R198, R201 ;  /* 0x000000c9c6c97221 */ /* 0x000fcc0000010000 */
[----:B------:R-:W-:Y:S08]  /*adf0*/  MUFU.EX2 R204, R204 ;  /* 0x000000cc00cc7308 */ /* 0x000ff00000000800 */
[----:B------:R-:W0:Y:S01]  /*ae00*/  MUFU.EX2 R205, R205 ;  /* 0x000000cd00cd7308 */ /* 0x000e220000000800 */
[----:B-1----:R-:W-:Y:S01]  /*ae10*/  F2FP.BF16.F32.PACK_AB R155, R203, R202 ;  /* 0x000000cacb9b723e */ /* 0x002fe200000010ff */
[----:B------:R-:W-:Y:S01]  /*ae20*/  BAR.SYNC.DEFER_BLOCKING 0xf, 0x100 ;  /* 0x03c4000000007b1d */ /* 0x000fe20000010000 */
[----:B------:R-:W-:-:S04]  /*ae30*/  FADD.FTZ R202, R202, R201 ;  /* 0x000000c9caca7221 */ /* 0x000fc80000010000 */
[----:B------:R-:W-:Y:S01]  /*ae40*/  FADD.FTZ R203, R203, R202 ;  /* 0x000000cacbcb7221 */ /* 0x000fe20000010000 */
[----:B------:R-:W-:Y:S08]  /*ae50*/  MUFU.EX2 R206, R206 ;  /* 0x000000ce00ce7308 */ /* 0x000ff00000000800 */
[----:B------:R-:W1:Y:S01]  /*ae60*/  MUFU.EX2 R207, R207 ;  /* 0x000000cf00cf7308 */ /* 0x000e620000000800 */
[----:B0-----:R-:W-:Y:S01]  /*ae70*/  F2FP.BF16.F32.PACK_AB R157, R205, R204 ;  /* 0x000000cccd9d723e */ /* 0x001fe200000010ff */
[----:B------:R-:W-:-:S04]  /*ae80*/  FADD.FTZ R204, R204, R203 ;  /* 0x000000cbcccc7221 */ /* 0x000fc80000010000 */
[----:B------:R-:W-:Y:S02]  /*ae90*/  FADD.FTZ R205, R205, R204 ;  /* 0x000000cccdcd7221 */ /* 0x000fe40000010000 */
[----:B------:R-:W0:Y:S01]  /*aea0*/  MUFU.EX2 R178, R178 ;  /* 0x000000b200b27308 */ /* 0x000e220000000800 */
[----:B------:R2:W-:Y:S07]  /*aeb0*/  STSM.16.M88.4 [R194+0x36400], R152 ;  /* 0x03640098c2007844 */ /* 0x0005ee0000000200 */
[----:B------:R-:W-:Y:S01]  /*aec0*/  MUFU.EX2 R179, R179 ;  /* 0x000000b300b37308 */ /* 0x000fe20000000800 */
[----:B-1----:R-:W-:Y:S01]  /*aed0*/  F2FP.BF16.F32.PACK_AB R159, R207, R206 ;  /* 0x000000cecf9f723e */ /* 0x002fe200000010ff */
[----:B------:R-:W-:-:S04]  /*aee0*/  FADD.FTZ R206, R206, R205 ;  /* 0x000000cdcece7221 */ /* 0x000fc80000010000 */
[----:B------:R1:W-:Y:S01]  /*aef0*/  STSM.16.M88.4 [R208], R156 ;  /* 0x0000009cd0007844 */ /* 0x0003e20000000200 */
[----:B------:R-:W-:Y:S01]  /*af00*/  FADD.FTZ R206, R207, R206 ;  /* 0x000000cecfce7221 */ /* 0x000fe20000010000 */
[----:B------:R-:W3:Y:S01]  /*af10*/  MUFU.EX2 R180, R180 ;  /* 0x000000b400b47308 */ /* 0x000ee20000000800 */
[----:B0-----:R-:W-:Y:S01]  /*af20*/  F2FP.BF16.F32.PACK_AB R160, R178, R177 ;  /* 0x000000b1b2a0723e */ /* 0x001fe200000010ff */
[----:B------:R-:W-:-:S04]  /*af30*/  FADD.FTZ R177, R177, R176 ;  /* 0x000000b0b1b17221 */ /* 0x000fc80000010000 */
[----:B------:R-:W-:Y:S02]  /*af40*/  FADD.FTZ R178, R178, R177 ;  /* 0x000000b1b2b27221 */ /* 0x000fe40000010000 */
[----:B------:R-:W-:Y:S08]  /*af50*/  MUFU.EX2 R221, R221 ;  /* 0x000000dd00dd7308 */ /* 0x000ff00000000800 */
[----:B------:R-:W0:Y:S01]  /*af60*/  MUFU.EX2 R222, R222 ;  /* 0x000000de00de7308 */ /* 0x000e220000000800 */
[----:B---3--:R-:W-:Y:S01]  /*af70*/  F2FP.BF16.F32.PACK_AB R162, R180, R179 ;  /* 0x000000b3b4a2723e */ /* 0x008fe200000010ff */
[----:B------:R-:W-:-:S04]  /*af80*/  FADD.FTZ R179, R179, R178 ;  /* 0x000000b2b3b37221 */ /* 0x000fc80000010000 */
[----:B------:R-:W-:Y:S02]  /*af90*/  FADD.FTZ R180, R180, R179 ;  /* 0x000000b3b4b47221 */ /* 0x000fe40000010000 */
[----:B------:R-:W-:Y:S08]  /*afa0*/  MUFU.EX2 R223, R223 ;  /* 0x000000df00df7308 */ /* 0x000ff00000000800 */
[----:B------:R-:W3:Y:S01]  /*afb0*/  MUFU.EX2 R224, R224 ;  /* 0x000000e000e07308 */ /* 0x000ee20000000800 */
[----:B0-----:R-:W-:Y:S01]  /*afc0*/  F2FP.BF16.F32.PACK_AB R161, R222, R221 ;  /* 0x000000dddea1723e */ /* 0x001fe200000010ff */
[----:B------:R-:W-:-:S04]  /*afd0*/  FADD.FTZ R221, R221, R206 ;  /* 0x000000cedddd7221 */ /* 0x000fc80000010000 */
[----:B------:R-:W-:Y:S02]  /*afe0*/  FADD.FTZ R222, R222, R221 ;  /* 0x000000dddede7221 */ /* 0x000fe40000010000 */
[----:B------:R-:W0:Y:S08]  /*aff0*/  MUFU.EX2 R181, R181 ;  /* 0x000000b500b57308 */ /* 0x000e300000000800 */
[----:B------:R-:W4:Y:S01]  /*b000*/  MUFU.EX2 R183, R183 ;  /* 0x000000b700b77308 */ /* 0x000f220000000800 */
[----:B---3--:R-:W-:Y:S01]  /*b010*/  F2FP.BF16.F32.PACK_AB R163, R224, R223 ;  /* 0x000000dfe0a3723e */ /* 0x008fe200000010ff */
[----:B------:R-:W-:-:S04]  /*b020*/  FADD.FTZ R223, R223, R222 ;  /* 0x000000dedfdf7221 */ /* 0x000fc80000010000 */
[----:B------:R1:W-:Y:S01]  /*b030*/  STSM.16.M88.4 [R195], R160 ;  /* 0x000000a0c3007844 */ /* 0x0003e20000000200 */
[----:B------:R-:W-:Y:S01]  /*b040*/  FADD.FTZ R224, R224, R223 ;  /* 0x000000dfe0e07221 */ /* 0x000fe20000010000 */
[----:B------:R-:W3:Y:S01]  /*b050*/  MUFU.EX2 R197, R197 ;  /* 0x000000c500c57308 */ /* 0x000ee20000000800 */
[----:B0-----:R-:W-:-:S07]  /*b060*/  FADD.FTZ R180, R181, R180 ;  /* 0x000000b4b5b47221 */ /* 0x001fce0000010000 */
[----:B------:R-:W0:Y:S01]  /*b070*/  MUFU.EX2 R199, R199 ;  /* 0x000000c700c77308 */ /* 0x000e220000000800 */
[C---:B----4-:R-:W-:Y:S01]  /*b080*/  F2FP.BF16.F32.PACK_AB R164, R183.reuse, R181 ;  /* 0x000000b5b7a4723e */ /* 0x050fe200000010ff */
[----:B------:R-:W-:-:S06]  /*b090*/  FADD.FTZ R180, R183, R180 ;  /* 0x000000b4b7b47221 */ /* 0x000fcc0000010000 */
[----:B------:R-:W-:Y:S01]  /*b0a0*/  MUFU.EX2 R225, R225 ;  /* 0x000000e100e17308 */ /* 0x000fe20000000800 */
[----:B---3--:R-:W-:-:S07]  /*b0b0*/  FADD.FTZ R180, R197, R180 ;  /* 0x000000b4c5b47221 */ /* 0x008fce0000010000 */
[----:B------:R-:W3:Y:S01]  /*b0c0*/  MUFU.EX2 R226, R226 ;  /* 0x000000e200e27308 */ /* 0x000ee20000000800 */
[C---:B0-----:R-:W-:Y:S01]  /*b0d0*/  F2FP.BF16.F32.PACK_AB R166, R199.reuse, R197 ;  /* 0x000000c5c7a6723e */ /* 0x041fe200000010ff */
[----:B------:R-:W-:-:S06]  /*b0e0*/  FADD.FTZ R199, R199, R180 ;  /* 0x000000b4c7c77221 */ /* 0x000fcc0000010000 */
[----:B------:R-:W-:Y:S08]  /*b0f0*/  MUFU.EX2 R227, R227 ;  /* 0x000000e300e37308 */ /* 0x000ff00000000800 */
[----:B------:R-:W0:Y:S01]  /*b100*/  MUFU.EX2 R200, R200 ;  /* 0x000000c800c87308 */ /* 0x000e220000000800 */
[----:B---3--:R-:W-:Y:S01]  /*b110*/  F2FP.BF16.F32.PACK_AB R165, R226, R225 ;  /* 0x000000e1e2a5723e */ /* 0x008fe200000010ff */
[----:B------:R-:W-:-:S04]  /*b120*/  FADD.FTZ R225, R225, R224 ;  /* 0x000000e0e1e17221 */ /* 0x000fc80000010000 */
[----:B------:R-:W-:Y:S01]  /*b130*/  FADD.FTZ R226, R226, R225 ;  /* 0x000000e1e2e27221 */ /* 0x000fe20000010000 */
[----:B0-----:R-:W-:-:S03]  /*b140*/  F2FP.BF16.F32.PACK_AB R167, R200, R227 ;  /* 0x000000e3c8a7723e */ /* 0x001fc600000010ff */
[----:B------:R-:W-:Y:S02]  /*b150*/  FADD.FTZ R227, R227, R226 ;  /* 0x000000e2e3e37221 */ /* 0x000fe40000010000 */
[----:B------:R1:W-:Y:S01]  /*b160*/  STSM.16.M88.4 [R196], R164 ;  /* 0x000000a4c4007844 */ /* 0x0003e20000000200 */
[----:B------:R-:W-:Y:S01]  /*b170*/  WARPGROUP.ARRIVE ;  /* 0x00000000000079c5 */ /* 0x000fe20000000000 */
[----:B------:R-:W-:-:S05]  /*b180*/  FADD.FTZ R200, R200, R227 ;  /* 0x000000e3c8c87221 */ /* 0x000fca0000010000 */
[----:B------:R-:W-:Y:S03]  /*b190*/  HGMMA.64x256x16.F32.BF16 R24, R152, gdesc[UR4].tnspB, RZ, !UPT, gsb0 ;  /* 0x43e0000498187df0 */ /* 0x000fe6000c0018ff */
[----:B------:R-:W-:Y:S02]  /*b1a0*/  WARPGROUP.DEPBAR.LE gsb0, 0x0 ;  /* 0x00008000000079c5 */ /* 0x000fe40000010000 */
[----:B--2---:R-:W-:Y:S01]  /*b1b0*/  VIADD R152, R14, 0x80 ;  /* 0x000000800e987836 */ /* 0x004fe20000000000 */
        /* <DEDUP_REMOVED lines=35> */
.L_x_3729:
[----:B------:R-:W-:Y:S01]  /*b3f0*/  VIADD R18, R198, 0x1 ;  /* 0x00000001c6127836 */ /* 0x000fe20000000000 */
[C---:B------:R-:W-:Y:S01]  /*b400*/  ISETP.GT.AND P2, PT, R15.reuse, RZ, PT ;  /* 0x000000ff0f00720c */ /* 0x040fe20003f44270 */
[----:B------:R-:W-:-:S03]  /*b410*/  VIADD R15, R15, 0xffffffff ;  /* 0xffffffff0f0f7836 */ /* 0x000fc60000000000 */
[----:B------:R-:W-:-:S04]  /*b420*/  ISETP.NE.AND P3, PT, R18, 0x2, PT ;  /* 0x000000021200780c */ /* 0x000fc80003f65270 */
[----:B------:R-:W-:Y:S02]  /*b430*/  SEL R12, RZ, 0x1, P3 ;  /* 0x00000001ff0c7807 */ /* 0x000fe40001800000 */
[----:B------:R-:W-:Y:S02]  /*b440*/  SEL R18, R18, RZ, P3 ;  /* 0x000000ff12127207 */ /* 0x000fe40001800000 */
[----:B------:R-:W-:Y:S01]  /*b450*/  LOP3.LUT R23, R23, R12, RZ, 0x3c, !PT ;  /* 0x0000000c17177212 */ /* 0x000fe200078e3cff */
[----:B--2---:R-:W-:Y:S06]  /*b460*/  @!P0 BRA `(.L_x_3719) ;  /* 0x0000000000048947 */ /* 0x004fec0003800000 */
[----:B------:R-:W-:Y:S01]  /*b470*/  BPT.TRAP 0x1 ;  /* 0x000000040000795c */ /* 0x000fe20000300000 */
.L_x_3719:
[----:B------:R-:W-:Y:S01]  /*b480*/  IMAD R14, R18, 0x8, R2 ;  /* 0x00000008120e7824 */ /* 0x000fe200078e0202 */
[----:B------:R-:W-:-:S04]  /*b490*/  SHF.L.U32 R11, R23, 0x1f, RZ ;  /* 0x0000001f170b7819 */ /* 0x000fc800000006ff */
[----:B------:R0:W2:Y:S01]  /*b4a0*/  SYNCS.PHASECHK.TRANS64.TRYWAIT P3, [R14+URZ+0x38830], R11 ;  /* 0x0388300b0e0075a7 */ /* 0x0000a2000806017f */
[----:B------:R-:W-:Y:S05]  /*b4b0*/  @!P0 BRA `(.L_x_3720) ;  /* 0x0000000000048947 */ /* 0x000fea0003800000 */
[----:B------:R-:W-:Y:S01]  /*b4c0*/  BPT.TRAP 0x1 ;  /* 0x000000040000795c */ /* 0x000fe20000300000 */
.L_x_3720:
[----:B------:R-:W-:Y:S01]  /*b4d0*/  VIADD R12, R2, 0x20400 ;  /* 0x00020400020c7836 */ /* 0x000fe20000000000 */
[----:B------:R-:W-:Y:S01]  /*b4e0*/  BSSY B1, `(.L_x_3721) ;  /* 0x0000009000017945 */ /* 0x000fe20003800000 */
[----:B-1----:R-:W-:Y:S02]  /*b4f0*/  IMAD R20, R18, 0x200, R0 ;  /* 0x0000020012147824 */ /* 0x002fe400078e0200 */
[----:B------:R-:W-:Y:S01]  /*b500*/  IMAD.MOV.U32 R21, RZ, RZ, 0x40000040 ;  /* 0x40000040ff157424 */ /* 0x000fe200078e00ff */
[----:B------:R-:W-:-:S04]  /*b510*/  SHF.R.U32.HI R12, RZ, 0x4, R12 ;  /* 0x00000004ff0c7819 */ /* 0x000fc8000001160c */
[----:B------:R-:W-:-:S04]  /*b520*/  LOP3.LUT R12, R12, 0x3fff, RZ, 0xc0, !PT ;  /* 0x00003fff0c0c7812 */ /* 0x000fc800078ec0ff */
[----:B------:R-:W-:Y:S01]  /*b530*/  LOP3.LUT R152, R12, 0x10000, RZ, 0xfc, !PT ;  /* 0x000100000c987812 */ /* 0x000fe200078efcff */
[----:B--2---:R-:W-:Y:S06]  /*b540*/  @P3 BRA `(.L_x_3722) ;  /* 0x0000000000083947 */ /* 0x004fec0003800000 */
[----:B------:R-:W1:Y:S02]  /*b550*/  SYNCS.PHASECHK.TRANS64.TRYWAIT P3, [R14+URZ+0x38830], R11 ;  /* 0x0388300b0e0075a7 */ /* 0x000e64000806017f */
[----:B-1----:R-:W-:Y:S05]  /*b560*/  @!P3 BRA `(.L_x_3723) ;  /* 0x000000cc004cb947 */ /* 0x002fea0003800000 */
.L_x_3722:
[----:B------:R-:W-:Y:S05]  /*b570*/  BSYNC B1 ;  /* 0x0000000000017941 */ /* 0x000fea0003800000 */
.L_x_3721:
[----:B------:R-:W-:Y:S01]  /*b580*/  IMAD.MOV.U32 R153, RZ, RZ, 0x40000040 ;  /* 0x40000040ff997424 */ /* 0x000fe200078e00ff */
[C---:B------:R-:W-:Y:S01]  /*b590*/  R2UR UR6, R20.reuse ;  /* 0x00000000140672ca */ /* 0x040fe200000e0000 */
[----:B------:R-:W-:Y:S01]  /*b5a0*/  VIADD R202, R20, 0x2 ;  /* 0x0000000214ca7836 */ /* 0x000fe20000000000 */
[----:B------:R-:W-:Y:S01]  /*b5b0*/  R2UR UR7, R21 ;  /* 0x00000000150772ca */ /* 0x000fe200000e0000 */
[----:B------:R-:W-:Y:S01]  /*b5c0*/  IMAD.MOV.U32 R203, RZ, RZ, 0x40000040 ;  /* 0x40000040ffcb7424 */ /* 0x000fe200078e00ff */
[----:B------:R-:W-:Y:S01]  /*b5d0*/  R2UR UR4, R152 ;  /* 0x00000000980472ca */ /* 0x000fe200000e0000 */
[----:B------:R-:W-:Y:S01]  /*b5e0*/  IMAD.MOV.U32 R21, RZ, RZ, 0x40000040 ;  /* 0x40000040ff157424 */ /* 0x000fe200078e00ff */
[----:B------:R-:W-:Y:S02]  /*b5f0*/  R2UR UR5, R153 ;  /* 0x00000000990572ca */ /* 0x000fe400000e0000 */
[----:B------:R-:W-:-:S11]  /*b600*/  WARPGROUP.ARRIVE ;  /* 0x00000000000079c5 */ /* 0x000fd60000000000 */
        /* <DEDUP_REMOVED lines=26> */
[----:B------:R-:W-:Y:S05]  /*b7b0*/  @!P0 BRA `(.L_x_3724) ;  /* 0x0000000000048947 */ /* 0x000fea0003800000 */
[----:B------:R-:W-:Y:S01]  /*b7c0*/  BPT.TRAP 0x1 ;  /* 0x000000040000795c */ /* 0x000fe20000300000 */
.L_x_3724:
[----:B------:R2:W3:Y:S01]  /*b7d0*/  SYNCS.PHASECHK.TRANS64.TRYWAIT P3, [R14+URZ+0x38850], R11 ;  /* 0x0388500b0e0075a7 */ /* 0x0004e2000806017f */
[----:B------:R-:W-:Y:S05]  /*b7e0*/  @!P0 BRA `(.L_x_3725) ;  /* 0x0000000000048947 */ /* 0x000fea0003800000 */
[----:B------:R-:W-:Y:S01]  /*b7f0*/  BPT.TRAP 0x1 ;  /* 0x000000040000795c */ /* 0x000fe20000300000 */
.L_x_3725:
[----:B------:R-:W-:Y:S04]  /*b800*/  BSSY B1, `(.L_x_3726) ;  /* 0x0000004000017945 */ /* 0x000fe80003800000 */
[----:B---3--:R-:W-:Y:S05]  /*b810*/  @P3 BRA `(.L_x_3727) ;  /* 0x0000000000083947 */ /* 0x008fea0003800000 */
[----:B------:R-:W3:Y:S02]  /*b820*/  SYNCS.PHASECHK.TRANS64.TRYWAIT P3, [R14+URZ+0x38850], R11 ;  /* 0x0388500b0e0075a7 */ /* 0x000ee4000806017f */
[----:B---3--:R-:W-:Y:S05]  /*b830*/  @!P3 BRA `(.L_x_3728) ;  /* 0x000000c800acb947 */ /* 0x008fea0003800000 */
.L_x_3727:
[----:B------:R-:W-:Y:S05]  /*b840*/  BSYNC B1 ;  /* 0x0000000000017941 */ /* 0x000fea0003800000 */
.L_x_3726:
[----:B0123--:R-:W-:Y:S01]  /*b850*/  IADD3 R11, R2, 0x26400, RZ ;  /* 0x00026400020b7810 */ /* 0x00ffe20007ffe0ff */
[C---:B------:R-:W-:Y:S01]  /*b860*/  VIADD R204, R3.reuse, 0x6 ;  /* 0x0000000603cc7836 */ /* 0x040fe20000000000 */
[----:B------:R-:W-:Y:S01]  /*b870*/  WARPGROUP.ARRIVE ;  /* 0x00000000000079c5 */ /* 0x000fe20000000000 */
[----:B------:R-:W-:Y:S01]  /*b880*/  VIADD R20, R3, 0x200 ;  /* 0x0000020003147836 */ /* 0x000fe20000000000 */
[----:B------:R-:W-:Y:S01]  /*b890*/  SHF.R.U32.HI R11, RZ, 0x4, R11 ;  /* 0x00000004ff0b7819 */ /* 0x000fe2000001160b */
[----:B------:R-:W-:Y:S01]  /*b8a0*/  IMAD R202, R18, 0x1000, R10 ;  /* 0x0000100012ca7824 */ /* 0x000fe200078e020a */
[----:B------:R-:W-:Y:S01]  /*b8b0*/  MOV R205, 0x40000040 ;  /* 0x4000004000cd7802 */ /* 0x000fe20000000f00 */
[----:B------:R-:W-:Y:S01]  /*b8c0*/  IMAD.MOV.U32 R203, RZ, RZ, 0x40000040 ;  /* 0x40000040ffcb7424 */ /* 0x000fe200078e00ff */
[----:B------:R-:W-:Y:S01]  /*b8d0*/  LOP3.LUT R11, R11, 0x3fff, RZ, 0xc0, !PT ;  /* 0x00003fff0b0b7812 */ /* 0x000fe200078ec0ff */
[----:B------:R-:W-:Y:S01]  /*b8e0*/  IMAD.MOV.U32 R207, RZ, RZ, 0x40000040 ;  /* 0x40000040ffcf7424 */ /* 0x000fe200078e00ff */
[----:B------:R-:W-:Y:S01]  /*b8f0*/  R2UR UR6, R202 ;  /* 0x00000000ca0672ca */ /* 0x000fe200000e0000 */
[----:B------:R-:W-:Y:S01]  /*b900*/  IMAD.MOV.U32 R21, RZ, RZ, 0x40000040 ;  /* 0x40000040ff157424 */ /* 0x000fe200078e00ff */
[----:B------:R-:W-:Y:S01]  /*b910*/  LOP3.LUT R3, R11, 0x10000, RZ, 0xfc, !PT ;  /* 0x000100000b037812 */ /* 0x000fe200078efcff */
[----:B------:R-:W0:Y:S01]  /*b920*/  S2R R12, SR_TID.X ;  /* 0x00000000000c7919 */ /* 0x000e220000002100 */
[----:B------:R-:W-:-:S02]  /*b930*/  R2UR UR7, R203 ;  /* 0x00000000cb0772ca */ /* 0x000fc400000e0000 */
[----:B------:R-:W-:Y:S01]  /*b940*/  R2UR UR5, R207 ;  /* 0x00000000cf0572ca */ /* 0x000fe200000e0000 */
[----:B------:R-:W-:Y:S02]  /*b950*/  IMAD.MOV.U32 R206, RZ, RZ, R3 ;  /* 0x000000ffffce7224 */ /* 0x000fe400078e0003 */
[----:B------:R-:W-:Y:S02]  /*b960*/  IMAD.MOV.U32 R207, RZ, RZ, 0x40000040 ;  /* 0x40000040ffcf7424 */ /* 0x000fe400078e00ff */
[----:B------:R-:W-:Y:S01]  /*b970*/  VIADD R203, R3, 0x800 ;  /* 0x0000080003cb7836 */ /* 0x000fe20000000000 */
[----:B------:R-:W-:Y:S01]  /*b980*/  R2UR UR4, R206 ;  /* 0x00000000ce0472ca */ /* 0x000fe200000e0000 */
[----:B------:R-:W-:-:S12]  /*b990*/  VIADD R206, R202, 0x2 ;  /* 0x00000002cace7836 */ /* 0x000fd80000000000 */
[----:B------:R-:W-:Y:S01]  /*b9a0*/  HGMMA.64x64x16.F32.BF16 R152, gdesc[UR4], R152, gsb0 ;  /* 0x00e00000049879f0 */ /* 0x000fe20008001898 */
[----:B------:R-:W-:Y:S01]  /*b9b0*/  R2UR UR6, R206 ;  /* 0x00000000ce0672ca */ /* 0x000fe200000e0000 */
[----:B------:R-:W-:Y:S01]  /*b9c0*/  VIADD R206, R3, 0x2 ;  /* 0x0000000203ce7836 */ /* 0x000fe20000000000 */
[----:B------:R-:W-:Y:S01]  /*b9d0*/  R2UR UR7, R207 ;  /* 0x00000000cf0772ca */ /* 0x000fe200000e0000 */
[----:B------:R-:W-:-:S03]  /*b9e0*/  IMAD.MOV.U32 R207, RZ, RZ, 0x40000040 ;  /* 0x40000040ffcf7424 */ /* 0x000fc600078e00ff */
[----:B------:R-:W-:Y:S01]  /*b9f0*/  R2UR UR4, R206 ;  /* 0x00000000ce0472ca */ /* 0x000fe200000e0000 */
[----:B------:R-:W-:Y:S01]  /*ba00*/  VIADD R206, R202, 0x4 ;  /* 0x00000004cace7836 */ /* 0x000fe20000000000 */
[----:B------:R-:W-:Y:S01]  /*ba10*/  R2UR UR5, R207 ;  /* 0x00000000cf0572ca */ /* 0x000fe200000e0000 */
[----:B------:R-:W-:Y:S01]  /*ba20*/  IMAD.MOV.U32 R207, RZ, RZ, 0x40000040 ;  /* 0x40000040ffcf7424 */ /* 0x000fe200078e00ff */
[----:B0-----:R-:W-:-:S05]  /*ba30*/  SHF.R.U32.HI R12, RZ, 0x7, R12 ;  /* 0x00000007ff0c7819 */ /* 0x001fca000001160c */
[----:B------:R-:W0:Y:S02]  /*ba40*/  SHFL.IDX PT, R11, R12, RZ, 0x1f ;  /* 0x00001fff0c0b7589 */ /* 0x000e2400000e0000 */
[----:B0-----:R-:W-:-:S04]  /*ba50*/  ISETP.GT.AND P3, PT, R11, 0x7f, PT ;  /* 0x0000007f0b00780c */ /* 0x001fc80003f64270 */
[----:B------:R-:W-:Y:S01]  /*ba60*/  SEL R12, RZ, 0x2, !P3 ;  /* 0x00000002ff0c7807 */ /* 0x000fe20005800000 */
[----:B------:R-:W-:Y:S02]  /*ba70*/  WARPGROUP.DEPBAR.LE gsb0, 0x0 ;  /* 0x00008000000079c5 */ /* 0x000fe40000010000 */
[----:B------:R-:W-:-:S06]  /*ba80*/  WARPGROUP.ARRIVE ;  /* 0x00000000000079c5 */ /* 0x000fcc0000000000 */
[----:B------:R-:W-:Y:S01]  /*ba90*/  HGMMA.64x64x16.F32.BF16 R152, gdesc[UR4], R152, gsb0 ;  /* 0x00e00000049879f0 */ /* 0x000fe20008001898 */
[----:B------:R-:W-:Y:S01]  /*baa0*/  R2UR UR6, R206 ;  /* 0x00000000ce0672ca */ /* 0x000fe200000e0000 */
[----:B------:R-:W-:Y:S01]  /*bab0*/  VIADD R206, R3, 0x4 ;  /* 0x0000000403ce7836 */ /* 0x000fe20000000000 */
[----:B------:R-:W-:Y:S01]  /*bac0*/  R2UR UR7, R207 ;  /* 0x00000000cf0772ca */ /* 0x000fe200000e0000 */
[----:B------:R-:W-:-:S03]  /*bad0*/  IMAD.MOV.U32 R207, RZ, RZ, 0x40000040 ;  /* 0x40000040ffcf7424 */ /* 0x000fc600078e00ff */
[----:B------:R-:W-:Y:S02]  /*bae0*/  R2UR UR4, R206 ;  /* 0x00000000ce0472ca */ /* 0x000fe400000e0000 */
        /* <DEDUP_REMOVED lines=141> */
[----:B------:R-:W-:Y:S01]  /*c3c0*/  IMAD.MOV.U32 R204, RZ, RZ, 0x4 ;  /* 0x00000004ffcc7424 */ /* 0x000fe200078e00ff */
[----:B------:R-:W-:Y:S01]  /*c3d0*/  R2UR UR5, R205 ;  /* 0x00000000cd0572ca */ /* 0x000fe200000e0000 */
[----:B------:R-:W-:-:S03]  /*c3e0*/  VIADD R205, R202, 0x800 ;  /* 0x00000800cacd7836 */ /* 0x000fc60000000000 */
[----:B------:R-:W-:Y:S01]  /*c3f0*/  SEL R11, R204, 0x2, P3 ;  /* 0x00000002cc0b7807 */ /* 0x000fe20001800000 */
[----:B------:R-:W-:Y:S01]  /*c400*/  IMAD.IADD R20, R12, 0x1, R205 ;  /* 0x000000010c147824 */ /* 0x000fe200078e02cd */
[----:B------:R-:W-:Y:S02]  /*c410*/  WARPGROUP.DEPBAR.LE gsb0, 0x0 ;  /* 0x00008000000079c5 */ /* 0x000fe40000010000 */
[----:B------:R-:W-:-:S06]  /*c420*/  WARPGROUP.ARRIVE ;  /* 0x00000000000079c5 */ /* 0x000fcc0000000000 */
[----:B------:R-:W-:Y:S01]  /*c430*/  HGMMA.64x64x16.F32.BF16 R152, gdesc[UR4], R152, gsb0 ;  /* 0x00e00000049879f0 */ /* 0x000fe20008001898 */
[----:B------:R-:W-:Y:S01]  /*c440*/  R2UR UR6, R20 ;  /* 0x00000000140672ca */ /* 0x000fe200000e0000 */
[----:B------:R-:W-:Y:S01]  /*c450*/  IMAD.IADD R20, R203, 0x1, R12 ;  /* 0x00000001cb147824 */ /* 0x000fe200078e020c */
[----:B------:R-:W-:Y:S01]  /*c460*/  R2UR UR7, R21 ;  /* 0x00000000150772ca */ /* 0x000fe200000e0000 */
[----:B------:R-:W-:-:S03]  /*c470*/  IMAD.MOV.U32 R21, RZ, RZ, 0x40000040 ;  /* 0x40000040ff157424 */ /* 0x000fc600078e00ff */
        /* <DEDUP_REMOVED lines=9> */
[----:B------:R-:W-:Y:S02]  /*c510*/  R2UR UR7, R21 ;  /* 0x00000000150772ca */ /* 0x000fe400000e0000 */
[----:B------:R-:W-:Y:S02]  /*c520*/  MOV R21, 0x40000040 ;  /* 0x4000004000157802 */ /* 0x000fe40000000f00 */
[----:B------:R-:W-:Y:S02]  /*c530*/  R2UR UR4, R20 ;  /* 0x00000000140472ca */ /* 0x000fe400000e0000 */
[----:B------:R-:W-:Y:S01]  /*c540*/  R2UR UR5, R21 ;  /* 0x00000000150572ca */ /* 0x000fe200000e0000 */
[----:B------:R-:W-:Y:S01]  /*c550*/  IMAD.MOV.U32 R21, RZ, RZ, 0x28 ;  /* 0x00000028ff157424 */ /* 0x000fe200078e00ff */
[----:B------:R-:W-:-:S04]  /*c560*/  SEL R20, R204, 0x6, !P3 ;  /* 0x00000006cc147807 */ /* 0x000fc80005800000 */
[----:B------:R-:W-:Y:S01]  /*c570*/  SEL R21, R21, 0x26, P3 ;  /* 0x0000002615157807 */ /* 0x000fe20001800000 */
[----:B------:R-:W-:Y:S02]  /*c580*/  IMAD.IADD R204, R205, 0x1, R20 ;  /* 0x00000001cdcc7824 */ /* 0x000fe400078e0214 */
[----:B------:R-:W-:Y:S01]  /*c590*/  IMAD.MOV.U32 R205, RZ, RZ, 0x40000040 ;  /* 0x40000040ffcd7424 */ /* 0x000fe200078e00ff */
[----:B------:R-:W-:Y:S01]  /*c5a0*/  LOP3.LUT R21, R21, 0x6, RZ, 0xc0, !PT ;  /* 0x0000000615157812 */ /* 0x000fe200078ec0ff */
[----:B------:R-:W-:Y:S02]  /*c5b0*/  WARPGROUP.DEPBAR.LE gsb0, 0x0 ;  /* 0x00008000000079c5 */ /* 0x000fe40000010000 */
[----:B------:R-:W-:-:S06]  /*c5c0*/  WARPGROUP.ARRIVE ;  /* 0x00000000000079c5 */ /* 0x000fcc0000000000 */
[----:B------:R-:W-:Y:S01]  /*c5d0*/  HGMMA.64x64x16.F32.BF16 R152, gdesc[UR4], R152, gsb0 ;  /* 0x00e00000049879f0 */ /* 0x000fe20008001898 */
[----:B------:R-:W-:Y:S01]  /*c5e0*/  R2UR UR6, R204 ;  /* 0x00000000cc0672ca */ /* 0x000fe200000e0000 */
[----:B------:R-:W-:Y:S01]  /*c5f0*/  IMAD.IADD R204, R203, 0x1, R20 ;  /* 0x00000001cbcc7824 */ /* 0x000fe200078e0214 */
[----:B------:R-:W-:Y:S01]  /*c600*/  R2UR UR7, R205 ;  /* 0x00000000cd0772ca */ /* 0x000fe200000e0000 */
[----:B------:R-:W-:Y:S02]  /*c610*/  IMAD.MOV.U32 R205, RZ, RZ, 0x40000040 ;  /* 0x40000040ffcd7424 */ /* 0x000fe400078e00ff */
[----:B------:R-:W-:Y:S01]  /*c620*/  IMAD.MOV.U32 R203, RZ, RZ, 0xa00 ;  /* 0x00000a00ffcb7424 */ /* 0x000fe200078e00ff */
[----:B------:R-:W-:Y:S02]  /*c630*/  R2UR UR4, R204 ;  /* 0x00000000cc0472ca */ /* 0x000fe400000e0000 */
[----:B------:R-:W-:Y:S01]  /*c640*/  R2UR UR5, R205 ;  /* 0x00000000cd0572ca */ /* 0x000fe200000e0000 */
[----:B------:R-:W-:Y:S01]  /*c650*/  IMAD.MOV.U32 R205, RZ, RZ, 0x40000040 ;  /* 0x40000040ffcd7424 */ /* 0x000fe200078e00ff */
[----:B------:R-:W-:-:S04]  /*c660*/  SEL R203, R203, 0x980, P3 ;  /* 0x00000980cbcb7807 */ /* 0x000fc80001800000 */
[----:B------:R-:W-:Y:S01]  /*c670*/  LOP3.LUT R206, R203, 0xa00, RZ, 0xc0, !PT ;  /* 0x00000a00cbce7812 */ /* 0x000fe200078ec0ff */
[----:B------:R-:W-:-:S03]  /*c680*/  VIADD R203, R3, 0xa00 ;  /* 0x00000a0003cb7836 */ /* 0x000fc60000000000 */
[CC--:B------:R-:W-:Y:S02]  /*c690*/  IADD3 R204, R21.reuse, R206.reuse, R3 ;  /* 0x000000ce15cc7210 */ /* 0x0c0fe40007ffe003 */
[----:B------:R-:W-:Y:S01]  /*c6a0*/  IADD3 R206, R21, R206, R202 ;  /* 0x000000ce15ce7210 */ /* 0x000fe20007ffe0ca */
[----:B------:R-:W-:Y:S01]  /*c6b0*/  VIADD R21, R202, 0xa00 ;  /* 0x00000a00ca157836 */ /* 0x000fe20000000000 */
[----:B------:R-:W-:Y:S02]  /*c6c0*/  WARPGROUP.DEPBAR.LE gsb0, 0x0 ;  /* 0x00008000000079c5 */ /* 0x000fe40000010000 */
[----:B------:R-:W-:-:S06]  /*c6d0*/  WARPGROUP.ARRIVE ;  /* 0x00000000000079c5 */ /* 0x000fcc0000000000 */
        /* <DEDUP_REMOVED lines=14> */
[----:B------:R-:W-:-:S03]  /*c7c0*/  IMAD.MOV.U32 R205, RZ, RZ, 0x40000040 ;  /* 0x40000040ffcd7424 */ /* 0x000fc600078e00ff */
[----:B------:R-:W-:Y:S02]  /*c7d0*/  R2UR UR4, R204 ;  /* 0x00000000cc0472ca */ /* 0x000fe400000e0000 */
[----:B------:R-:W-:Y:S01]  /*c7e0*/  R2UR UR5, R205 ;  /* 0x00000000cd0572ca */ /* 0x000fe200000e0000 */
[----:B------:R-:W-:Y:S01]  /*c7f0*/  IMAD.MOV.U32 R205, RZ, RZ, 0x40000040 ;  /* 0x40000040ffcd7424 */ /* 0x000fe200078e00ff */
[----:B------:R-:W-:Y:S01]  /*c800*/  IADD3 R204, R11, R21, RZ ;  /* 0x000000150bcc7210 */ /* 0x000fe20007ffe0ff */
[----:B------:R-:W-:Y:S02]  /*c810*/  WARPGROUP.DEPBAR.LE gsb0, 0x0 ;  /* 0x00008000000079c5 */ /* 0x000fe40000010000 */
[----:B------:R-:W-:-:S08]  /*c820*/  WARPGROUP.ARRIVE ;  /* 0x00000000000079c5 */ /* 0x000fd00000000000 */
        /* <DEDUP_REMOVED lines=8> */
[----:B------:R-:W-:Y:S02]  /*c8b0*/  IMAD.MOV.U32 R205, RZ, RZ, 0x40000040 ;  /* 0x40000040ffcd7424 */ /* 0x000fe400078e00ff */
        /* <DEDUP_REMOVED lines=15> */
[----:B------:R-:W-:Y:S02]  /*c9b0*/  LOP3.LUT R206, R203, 0xe00, RZ, 0xc0, !PT ;  /* 0x00000e00cbce7812 */ /* 0x000fe400078ec0ff */
[----:B------:R-:W-:Y:S02]  /*c9c0*/  IADD3 R203, R3, 0xc00, RZ ;  /* 0x00000c0003cb7810 */ /* 0x000fe40007ffe0ff */
        /* <DEDUP_REMOVED lines=53> */
[----:B------:R-:W-:Y:S02]  /*cd20*/  IADD3 R206, R21, R206, R202 ;  /* 0x000000ce15ce7210 */ /* 0x000fe40007ffe0ca */
[----:B------:R-:W-:Y:S01]  /*cd30*/  IADD3 R21, R202, 0xe00, RZ ;  /* 0x00000e00ca157810 */ /* 0x000fe20007ffe0ff */
        /* <DEDUP_REMOVED lines=9> */
[----:B------:R-:W-:Y:S02]  /*cdd0*/  WARPGROUP.DEPBAR.LE gsb0, 0x0 ;  /* 0x00008000000079c5 */ /* 0x000fe40000010000 */
[----:B------:R-:W-:-:S10]  /*cde0*/  WARPGROUP.ARRIVE ;  /* 0x00000000000079c5 */ /* 0x000fd40000000000 */
[----:B------:R-:W-:Y:S01]  /*cdf0*/  HGMMA.64x64x16.F32.BF16 R152, gdesc[UR4], R152, gsb0 ;  /* 0x00e00000049879f0 */ /* 0x000fe20008001898 */
[----:B------:R-:W-:Y:S01]  /*ce00*/  R2UR UR6, R204 ;  /* 0x00000000cc0672ca */ /* 0x000fe200000e0000 */
[----:B------:R-:W-:Y:S01]  /*ce10*/  IMAD.IADD R204, R203, 0x1, R12 ;  /* 0x00000001cbcc7824 */ /* 0x000fe200078e020c */
[----:B------:R-:W-:Y:S01]  /*ce20*/  R2UR UR7, R205 ;  /* 0x00000000cd0772ca */ /* 0x000fe200000e0000 */
[----:B------:R-:W-:Y:S01]  /*ce30*/  IMAD.MOV.U32 R205, RZ, RZ, 0x40000040 ;  /* 0x40000040ffcd7424 */ /* 0x000fe200078e00ff */
[----:B------:R-:W-:Y:S02]  /*ce40*/  MOV R12, 0x1000 ;  /* 0x00001000000c7802 */ /* 0x000fe40000000f00 */
[----:B------:R-:W-:Y:S01]  /*ce50*/  R2UR UR4, R204 ;  /* 0x00000000cc0472ca */ /* 0x000fe200000e0000 */
[----:B------:R-:W-:Y:S01]  /*ce60*/  IMAD.IADD R204, R11, 0x1, R21 ;  /* 0x000000010bcc7824 */ /* 0x000fe200078e0215 */
[----:B------:R-:W-:Y:S01]  /*ce70*/  R2UR UR5, R205 ;  /* 0x00000000cd0572ca */ /* 0x000fe200000e0000 */
[----:B------:R-:W-:Y:S01]  /*ce80*/  IMAD.MOV.U32 R205, RZ, RZ, 0x40000040 ;  /* 0x40000040ffcd7424 */ /* 0x000fe200078e00ff */
        /* <DEDUP_REMOVED lines=10> */
[----:B------:R-:W-:Y:S01]  /*cf30*/  R2UR UR4, R204 ;  /* 0x00000000cc0472ca */ /* 0x000fe200000e0000 */
[----:B------:R-:W-:Y:S01]  /*cf40*/  IMAD.IADD R204, R20, 0x1, R21 ;  /* 0x0000000114cc7824 */ /* 0x000fe200078e0215 */
[----:B------:R-:W-:Y:S01]  /*cf50*/  R2UR UR5, R205 ;  /* 0x00000000cd0572ca */ /* 0x000fe200000e0000 */
[----:B------:R-:W-:Y:S01]  /*cf60*/  IMAD.IADD R20, R203, 0x1, R20 ;  /* 0x00000001cb147824 */ /* 0x000fe200078e0214 */
[----:B------:R-:W-:Y:S01]  /*cf70*/  SEL R11, R11, 0x3e, P3 ;  /* 0x0000003e0b0b7807 */ /* 0x000fe20001800000 */
[----:B------:R-:W-:-:S02]  /*cf80*/  IMAD.MOV.U32 R205, RZ, RZ, 0x40000040 ;  /* 0x40000040ffcd7424 */ /* 0x000fc400078e00ff */
[----:B------:R-:W-:Y:S01]  /*cf90*/  IMAD.MOV.U32 R21, RZ, RZ, 0x40000040 ;  /* 0x40000040ff157424 */ /* 0x000fe200078e00ff */
[----:B------:R-:W-:Y:S01]  /*cfa0*/  LOP3.LUT R11, R11, 0x6, RZ, 0xc0, !PT ;  /* 0x000000060b0b7812 */ /* 0x000fe200078ec0ff */
[----:B------:R-:W-:-:S03]  /*cfb0*/  IMAD.MOV.U32 R203, RZ, RZ, 0x40000040 ;  /* 0x40000040ffcb7424 */ /* 0x000fc600078e00ff */
[----:B------:R-:W-:Y:S01]  /*cfc0*/  IADD3 R202, R11, R12, R202 ;  /* 0x0000000c0bca7210 */ /* 0x000fe20007ffe0ca */
[----:B------:R-:W-:Y:S02]  /*cfd0*/  WARPGROUP.DEPBAR.LE gsb0, 0x0 ;  /* 0x00008000000079c5 */ /* 0x000fe40000010000 */
[----:B------:R-:W-:-:S06]  /*cfe0*/  WARPGROUP.ARRIVE ;  /* 0x00000000000079c5 */ /* 0x000fcc0000000000 */
[----:B------:R-:W-:Y:S01]  /*cff0*/  HGMMA.64x64x16.F32.BF16 R152, gdesc[UR4], R152, gsb0 ;  /* 0x00e00000049879f0 */ /* 0x000fe20008001898 */
[----:B------:R-:W-:Y:S02]  /*d000*/  R2UR UR6, R204 ;  /* 0x00000000cc0672ca */ /* 0x000fe400000e0000 */
[----:B------:R-:W-:Y:S02]  /*d010*/  R2UR UR7, R205 ;  /* 0x00000000cd0772ca */ /* 0x000fe400000e0000 */
[----:B------:R-:W-:Y:S02]  /*d020*/  R2UR UR4, R20 ;  /* 0x00000000140472ca */ /* 0x000fe400000e0000 */
[----:B------:R-:W-:Y:S01]  /*d030*/  R2UR UR5, R21 ;  /* 0x00000000150572ca */ /* 0x000fe200000e0000 */
[----:B------:R-:W-:Y:S01]  /*d040*/  IMAD.MOV.U32 R21, RZ, RZ, 0x40000040 ;  /* 0x40000040ff157424 */ /* 0x000fe200078e00ff */
[----:B------:R-:W-:Y:S01]  /*d050*/  IADD3 R20, R11, R12, R3 ;  /* 0x0000000c0b147210 */ /* 0x000fe20007ffe003 */
[----:B------:R-:W-:-:S02]  /*d060*/  WARPGROUP.DEPBAR.LE gsb0, 0x0 ;  /* 0x00008000000079c5 */ /* 0x000fc40000010000 */
[----:B------:R-:W-:-:S08]  /*d070*/  WARPGROUP.ARRIVE ;  /* 0x00000000000079c5 */ /* 0x000fd00000000000 */
[----:B------:R-:W-:Y:S01]  /*d080*/  HGMMA.64x64x16.F32.BF16 R152, gdesc[UR4], R152, gsb0 ;  /* 0x00e00000049879f0 */ /* 0x000fe20008001898 */
[----:B------:R-:W-:Y:S01]  /*d090*/  R2UR UR4, R20 ;  /* 0x00000000140472ca */ /* 0x000fe200000e0000 */
[----:B------:R-:W-:Y:S01]  /*d0a0*/  IMAD R20, R18, 0x1000, R13 ;  /* 0x0000100012147824 */ /* 0x000fe200078e020d */
        /* <DEDUP_REMOVED lines=8> */
[----:B------:R-:W-:Y:S01]  /*d130*/  ULDC UR4, c[0x0][0xa80] ;  /* 0x0002a00000047ab9 */ /* 0x000fe20000000800 */
[----:B------:R-:W-:Y:S01]  /*d140*/  R2UR UR6, R20 ;  /* 0x00000000140672ca */ /* 0x000fe200000e0000 */
        /* <DEDUP_REMOVED lines=19> */
[----:B------:R-:W-:-:S03]  /*d280*/  FMNMX.FTZ R12, R154, R201, !PT ;  /* 0x000000c99a0c7209 */ /* 0x000fc60007810000 */
[----:B------:R-:W0:Y:S01]  /*d290*/  SHFL.BFLY PT, R205, R204, 0x1, 0x1f ;  /* 0x0c201f00cccd7f89 */ /* 0x000e2200000e0000 */
[----:B------:R-:W-:-:S04]  /*d2a0*/  FMNMX.FTZ R11, R155, R12, !PT ;  /* 0x0000000c9b0b7209 */ /* 0x000fc80007810000 */
[----:B------:R-:W-:-:S04]  /*d2b0*/  FMNMX.FTZ R12, R158, R11, !PT ;  /* 0x0000000b9e0c7209 */ /* 0x000fc80007810000 */
[----:B------:R-:W-:-:S04]  /*d2c0*/  FMNMX.FTZ R11, R159, R12, !PT ;  /* 0x0000000c9f0b7209 */ /* 0x000fc80007810000 */
[----:B------:R-:W-:Y:S01]  /*d2d0*/  FMNMX.FTZ R202, R162, R11, !PT ;  /* 0x0000000ba2ca7209 */ /* 0x000fe20007810000 */
[----:B------:R-:W-:-:S03]  /*d2e0*/  IMAD.U32 R11, RZ, RZ, UR4 ;  /* 0x00000004ff0b7e24 */ /* 0x000fc6000f8e00ff */
[----:B------:R-:W-:-:S04]  /*d2f0*/  FMNMX.FTZ R21, R163, R202, !PT ;  /* 0x000000caa3157209 */ /* 0x000fc80007810000 */
[----:B------:R-:W-:Y:S02]  /*d300*/  FMNMX.FTZ R202, R166, R21, !PT ;  /* 0x00000015a6ca7209 */ /* 0x000fe40007810000 */
[----:B0-----:R-:W-:Y:S02]  /*d310*/  FMNMX.FTZ R12, R204, R205, !PT ;  /* 0x000000cdcc0c7209 */ /* 0x001fe40007810000 */
[----:B------:R-:W-:-:S03]  /*d320*/  FMNMX.FTZ R21, R167, R202, !PT ;  /* 0x000000caa7157209 */ /* 0x000fc60007810000 */
[----:B------:R-:W-:Y:S01]  /*d330*/  FMUL.FTZ R221, R12, R11 ;  /* 0x0000000b0cdd7220 */ /* 0x000fe20000410000 */
[----:B------:R-:W-:Y:S01]  /*d340*/  FMNMX.FTZ R202, R170, R21, !PT ;  /* 0x00000015aaca7209 */ /* 0x000fe20007810000 */
[----:B------:R-:W-:Y:S02]  /*d350*/  FADD.FTZ R204, -R12, R197 ;  /* 0x000000c50ccc7221 */ /* 0x000fe40000010100 */
[-CC-:B------:R-:W-:Y:S01]  /*d360*/  FFMA.FTZ R197, R153, R11.reuse, -R221.reuse ;  /* 0x0000000b99c57223 */ /* 0x180fe200000108dd */
[----:B------:R-:W-:Y:S01]  /*d370*/  FMNMX.FTZ R21, R171, R202, !PT ;  /* 0x000000caab157209 */ /* 0x000fe20007810000 */
[-C--:B------:R-:W-:Y:S01]  /*d380*/  FMUL.FTZ R204, R204, R11.reuse ;  /* 0x0000000bcccc7220 */ /* 0x080fe20000410000 */
[-CC-:B------:R-:W-:Y:S01]  /*d390*/  FFMA.FTZ R152, R152, R11.reuse, -R221.reuse ;  /* 0x0000000b98987223 */ /* 0x180fe200000108dd */
[--C-:B------:R-:W-:Y:S01]  /*d3a0*/  FFMA.FTZ R203, R157, R11, -R221.reuse ;  /* 0x0000000b9dcb7223 */ /* 0x100fe200000108dd */
[----:B------:R-:W-:Y:S01]  /*d3b0*/  FMNMX.FTZ R202, R174, R21, !PT ;  /* 0x00000015aeca7209 */ /* 0x000fe20007810000 */
[----:B------:R0:W1:Y:S01]  /*d3c0*/  MUFU.EX2 R223, R204 ;  /* 0x000000cc00df7308 */ /* 0x0000620000000800 */
        /* <DEDUP_REMOVED lines=8> */
[-CC-:B0-----:R-:W-:Y:S01]  /*d450*/  FFMA.FTZ R204, R160, R11.reuse, -R221.reuse ;  /* 0x0000000ba0cc7223 */ /* 0x181fe200000108dd */
        /* <DEDUP_REMOVED lines=8> */
[----:B------:R-:W0:Y:S01]  /*d4e0*/  MUFU.EX2 R152, R152 ;  /* 0x0000009800987308 */ /* 0x000e220000000800 */
[----:B------:R-:W-:Y:S01]  /*d4f0*/  FMNMX.FTZ R156, R183, R156, !PT ;  /* 0x0000009cb79c7209 */ /* 0x000fe20007810000 */
[-C--:B-1----:R-:W-:Y:S01]  /*d500*/  FMUL.FTZ R24, R24, R223.reuse ;  /* 0x000000df18187220 */ /* 0x082fe20000410000 */
[-C--:B------:R-:W-:Y:S01]  /*d510*/  FMUL.FTZ R25, R25, R223.reuse ;  /* 0x000000df19197220 */ /* 0x080fe20000410000 */
[-C--:B------:R-:W-:Y:S01]  /*d520*/  FMUL.FTZ R28, R28, R223.reuse ;  /* 0x000000df1c1c7220 */ /* 0x080fe20000410000 */
[-C--:B------:R-:W-:Y:S01]  /*d530*/  FMUL.FTZ R29, R29, R223.reuse ;  /* 0x000000df1d1d7220 */ /* 0x080fe20000410000 */
[----:B------:R-:W1:Y:S01]  /*d540*/  SHFL.BFLY PT, R21, R156, 0x2, 0x1f ;  /* 0x0c401f009c157f89 */ /* 0x000e6200000e0000 */
        /* <DEDUP_REMOVED lines=10> */
[----:B0-----:R-:W-:Y:S01]  /*d5f0*/  FFMA.FTZ R199, R223, R199, R152 ;  /* 0x000000c7dfc77223 */ /* 0x001fe20000010098 */
[-C--:B------:R-:W-:Y:S01]  /*d600*/  FMUL.FTZ R48, R48, R223.reuse ;  /* 0x000000df30307220 */ /* 0x080fe20000410000 */
[-C--:B------:R-:W-:Y:S01]  /*d610*/  FMUL.FTZ R49, R49, R223.reuse ;  /* 0x000000df31317220 */ /* 0x080fe20000410000 */
[-C--:B------:R-:W-:Y:S01]  /*d620*/  FMUL.FTZ R52, R52, R223.reuse ;  /* 0x000000df34347220 */ /* 0x080fe20000410000 */
[-C--:B------:R-:W-:Y:S01]  /*d630*/  FMUL.FTZ R53, R53, R223.reuse ;  /* 0x000000df35357220 */ /* 0x080fe20000410000 */
[-C--:B------:R-:W-:Y:S01]  /*d640*/  FMUL.FTZ R56, R56, R223.reuse ;  /* 0x000000df38387220 */ /* 0x080fe20000410000 */
[-C--:B------:R-:W-:Y:S01]  /*d650*/  FMUL.FTZ R57, R57, R223.reuse ;  /* 0x000000df39397220 */ /* 0x080fe20000410000 */
[----:B------:R-:W-:Y:S01]  /*d660*/  MUFU.EX2 R203, R203 ;  /* 0x000000cb00cb7308 */ /* 0x000fe20000000800 */
[----:B--2---:R-:W-:Y:S01]  /*d670*/  F2FP.BF16.F32.PACK_AB R152, R197, R152 ;  /* 0x00000098c598723e */ /* 0x004fe200000010ff */
[-C--:B------:R-:W-:Y:S01]  /*d680*/  FMUL.FTZ R60, R60, R223.reuse ;  /* 0x000000df3c3c7220 */ /* 0x080fe20000410000 */
[-C--:B------:R-:W-:Y:S01]  /*d690*/  FMUL.FTZ R61, R61, R223.reuse ;  /* 0x000000df3d3d7220 */ /* 0x080fe20000410000 */
[-C--:B------:R-:W-:Y:S01]  /*d6a0*/  FMUL.FTZ R64, R64, R223.reuse ;  /* 0x000000df40407220 */ /* 0x080fe20000410000 */
[----:B------:R-:W-:Y:S01]  /*d6b0*/  FMUL.FTZ R65, R65, R223 ;  /* 0x000000df41417220 */ /* 0x000fe20000410000 */
[----:B-1----:R-:W-:Y:S01]  /*d6c0*/  FMNMX.FTZ R153, R156, R21, !PT ;  /* 0x000000159c997209 */ /* 0x002fe20007810000 */
[-C--:B------:R-:W-:Y:S01]  /*d6d0*/  FMUL.FTZ R68, R68, R223.reuse ;  /* 0x000000df44447220 */ /* 0x080fe20000410000 */
[----:B------:R-:W-:Y:S01]  /*d6e0*/  MUFU.EX2 R204, R204 ;  /* 0x000000cc00cc7308 */ /* 0x000fe20000000800 */
[-C--:B------:R-:W-:Y:S01]  /*d6f0*/  FMUL.FTZ R69, R69, R223.reuse ;  /* 0x000000df45457220 */ /* 0x080fe20000410000 */
[-C--:B------:R-:W-:Y:S01]  /*d700*/  FMUL.FTZ R72, R72, R223.reuse ;  /* 0x000000df48487220 */ /* 0x080fe20000410000 */
        /* <DEDUP_REMOVED lines=24> */
[----:B0-----:R-:W-:Y:S01]  /*d890*/  FMNMX.FTZ R21, R153, R156, !PT ;  /* 0x0000009c99157209 */ /* 0x001fe20007810000 */
[-C--:B------:R-:W-:Y:S01]  /*d8a0*/  FMUL.FTZ R113, R113, R223.reuse ;  /* 0x000000df71717220 */ /* 0x080fe20000410000 */
[-C--:B------:R-:W-:Y:S01]  /*d8b0*/  FMUL.FTZ R116, R116, R223.reuse ;  /* 0x000000df74747220 */ /* 0x080fe20000410000 */
[-C--:B------:R-:W-:Y:S01]  /*d8c0*/  FMUL.FTZ R117, R117, R223.reuse ;  /* 0x000000df75757220 */ /* 0x080fe20000410000 */
[----:B------:R-:W-:Y:S01]  /*d8d0*/  FMUL.FTZ R120, R120, R223 ;  /* 0x000000df78787220 */ /* 0x000fe20000410000 */
[C---:B------:R-:W-:Y:S01]  /*d8e0*/  FMUL.FTZ R160, R21.reuse, R11 ;  /* 0x0000000b15a07220 */ /* 0x040fe20000410000 */
[----:B------:R-:W-:Y:S01]  /*d8f0*/  FADD.FTZ R156, -R21, R201 ;  /* 0x000000c9159c7221 */ /* 0x000fe20000010100 */
[----:B------:R-:W-:Y:S01]  /*d900*/  MUFU.EX2 R168, R168 ;  /* 0x000000a800a87308 */ /* 0x000fe20000000800 */
[----:B------:R-:W-:Y:S01]  /*d910*/  FMUL.FTZ R121, R121, R223 ;  /* 0x000000df79797220 */ /* 0x000fe20000410000 */
[----:B------:R-:W-:Y:S01]  /*d920*/  FFMA.FTZ R201, R155, R11, -R160 ;  /* 0x0000000b9bc97223 */ /* 0x000fe200000108a0 */
[----:B------:R-:W-:-:S02]  /*d930*/  IMAD.MOV R155, RZ, RZ, -R191 ;  /* 0x000000ffff9b7224 */ /* 0x000fc400078e0abf */
[-C--:B------:R-:W-:Y:S01]  /*d940*/  FMUL.FTZ R156, R156, R11.reuse ;  /* 0x0000000b9c9c7220 */ /* 0x080fe20000410000 */
[-CC-:B------:R-:W-:Y:S01]  /*d950*/  FFMA.FTZ R153, R154, R11.reuse, -R160.reuse ;  /* 0x0000000b9a997223 */ /* 0x180fe200000108a0 */
[----:B------:R-:W-:Y:S02]  /*d960*/  @!P1 VIADD R154, R14, 0x38840 ;  /* 0x000388400e9a9836 */ /* 0x000fe40000000000 */
[--C-:B------:R-:W-:Y:S01]  /*d970*/  FFMA.FTZ R221, R158, R11, -R160.reuse ;  /* 0x0000000b9edd7223 */ /* 0x100fe200000108a0 */
[----:B------:R-:W-:Y:S01]  /*d980*/  ISETP.NE.AND P3, PT, R190, R155, PT ;  /* 0x0000009bbe00720c */ /* 0x000fe20003f65270 */
[-C--:B------:R-:W-:Y:S01]  /*d990*/  FFMA.FTZ R222, R159, R11.reuse, -R160 ;  /* 0x0000000b9fde7223 */ /* 0x080fe200000108a0 */
[----:B------:R-:W0:Y:S01]  /*d9a0*/  MUFU.EX2 R156, R156 ;  /* 0x0000009c009c7308 */ /* 0x000e220000000800 */
[----:B------:R-:W-:Y:S01]  /*d9b0*/  @!P1 PRMT R154, RZ, 0x654, R154 ;  /* 0x00000654ff9a9816 */ /* 0x000fe2000000009a */
[-CC-:B------:R-:W-:Y:S01]  /*d9c0*/  FFMA.FTZ R224, R162, R11.reuse, -R160.reuse ;  /* 0x0000000ba2e07223 */ /* 0x180fe200000108a0 */
[-CC-:B------:R-:W-:Y:S01]  /*d9d0*/  FFMA.FTZ R225, R163, R11.reuse, -R160.reuse ;  /* 0x0000000ba3e17223 */ /* 0x180fe200000108a0 */
[-CC-:B------:R-:W-:Y:S01]  /*d9e0*/  FFMA.FTZ R226, R166, R11.reuse, -R160.reuse ;  /* 0x0000000ba6e27223 */ /* 0x180fe200000108a0 */
[-CC-:B------:R-:W-:Y:S01]  /*d9f0*/  FFMA.FTZ R227, R167, R11.reuse, -R160.reuse ;  /* 0x0000000ba7e37223 */ /* 0x180fe200000108a0 */
[-CC-:B------:R-:W-:Y:S01]  /*da00*/  FFMA.FTZ R170, R170, R11.reuse, -R160.reuse ;  /* 0x0000000baaaa7223 */ /* 0x180fe200000108a0 */
[-CC-:B------:R-:W-:Y:S01]  /*da10*/  FFMA.FTZ R171, R171, R11.reuse, -R160.reuse ;  /* 0x0000000babab7223 */ /* 0x180fe200000108a0 */
[----:B------:R-:W1:Y:S01]  /*da20*/  MUFU.EX2 R153, R153 ;  /* 0x0000009900997308 */ /* 0x000e620000000800 */
[-CC-:B------:R-:W-:Y:S01]  /*da30*/  FFMA.FTZ R174, R174, R11.reuse, -R160.reuse ;  /* 0x0000000baeae7223 */ /* 0x180fe200000108a0 */
[-C--:B------:R-:W-:Y:S01]  /*da40*/  FFMA.FTZ R175, R175, R11.reuse, -R160 ;  /* 0x0000000bafaf7223 */ /* 0x080fe200000108a0 */
[----:B------:R-:W-:Y:S01]  /*da50*/  @!P3 IMAD R155, R198, 0x40, R188 ;  /* 0x00000040c69bb824 */ /* 0x000fe200078e02bc */
[----:B------:R2:W-:Y:S01]  /*da60*/  @!P1 SYNCS.ARRIVE.TRANS64.RED.A1T0 RZ, [R154+URZ], RZ ;  /* 0x000000ff9aff99a7 */ /* 0x0005e2000810043f */
[-CC-:B------:R-:W-:Y:S01]  /*da70*/  FFMA.FTZ R178, R178, R11.reuse, -R160.reuse ;  /* 0x0000000bb2b27223 */ /* 0x180fe200000108a0 */
[----:B------:R-:W-:Y:S01]  /*da80*/  FFMA.FTZ R179, R179, R11, -R160 ;  /* 0x0000000bb3b37223 */ /* 0x000fe200000108a0 */
[----:B------:R-:W-:-:S02]  /*da90*/  @!P3 IMAD R155, R155, 0x4, R2 ;  /* 0x000000049b9bb824 */ /* 0x000fc400078e0202 */
[-CC-:B------:R-:W-:Y:S01]  /*daa0*/  FFMA.FTZ R182, R182, R11.reuse, -R160.reuse ;  /* 0x0000000bb6b67223 */ /* 0x180fe200000108a0 */
[----:B------:R-:W-:Y:S01]  /*dab0*/  FFMA.FTZ R161, R183, R11, -R160 ;  /* 0x0000000bb7a17223 */ /* 0x000fe200000108a0 */
[----:B------:R-:W3:Y:S01]  /*dac0*/  MUFU.EX2 R201, R201 ;  /* 0x000000c900c97308 */ /* 0x000ee20000000800 */
[-C--:B0-----:R-:W-:Y:S01]  /*dad0*/  FMUL.FTZ R26, R26, R156.reuse ;  /* 0x0000009c1a1a7220 */ /* 0x081fe20000410000 */
[----:B------:R-:W-:Y:S01]  /*dae0*/  @!P3 STS [R155+0x38400], R223 ;  /* 0x038400df9b00b388 */ /* 0x000fe20000000800 */
[-C--:B------:R-:W-:Y:S01]  /*daf0*/  FMUL.FTZ R27, R27, R156.reuse ;  /* 0x0000009c1b1b7220 */ /* 0x080fe20000410000 */
[-C--:B------:R-:W-:Y:S01]  /*db00*/  FMUL.FTZ R30, R30, R156.reuse ;  /* 0x0000009c1e1e7220 */ /* 0x080fe20000410000 */
[----:B------:R-:W-:Y:S01]  /*db10*/  FMUL.FTZ R31, R31, R156 ;  /* 0x0000009c1f1f7220 */ /* 0x000fe20000410000 */
[----:B------:R0:W-:Y:S01]  /*db20*/  @!P3 STS [R155+0x38420], R156 ;  /* 0x0384209c9b00b388 */ /* 0x0001e20000000800 */
[----:B-1----:R-:W-:Y:S01]  /*db30*/  FFMA.FTZ R183, R156, R200, R153 ;  /* 0x000000c89cb77223 */ /* 0x002fe20000010099 */
        /* <DEDUP_REMOVED lines=44> */
[-C--:B------:R-:W-:Y:S01]  /*de00*/  FMUL.FTZ R110, R110, R156.reuse ;  /* 0x0000009c6e6e7220 */ /* 0x080fe20000410000 */
[-C--:B------:R-:W-:Y:S01]  /*de10*/  FMUL.FTZ R111, R111, R156.reuse ;  /* 0x0000009c6f6f7220 */ /* 0x080fe20000410000 */
[-C--:B------:R-:W-:Y:S01]  /*de20*/  FMUL.FTZ R114, R114, R156.reuse ;  /* 0x0000009c72727220 */ /* 0x080fe20000410000 */
[-C--:B------:R-:W-:Y:S01]  /*de30*/  FMUL.FTZ R115, R115, R156.reuse ;  /* 0x0000009c73737220 */ /* 0x080fe20000410000 */
[----:B------:R-:W5:Y:S01]  /*de40*/  MUFU.EX2 R169, R169 ;  /* 0x000000a900a97308 */ /* 0x000f620000000800 */
        /* <DEDUP_REMOVED lines=19> */
[----:B------:R-:W-:Y:S01]  /*df80*/  FMUL.FTZ R151, R151, R156 ;  /* 0x0000009c97977220 */ /* 0x000fe20000410000 */
[----:B---3--:R-:W-:Y:S01]  /*df90*/  F2FP.BF16.F32.PACK_AB R153, R201, R153 ;  /* 0x00000099c999723e */ /* 0x008fe200000010ff */
[----:B------:R-:W-:Y:S01]  /*dfa0*/  FMUL.FTZ R124, R124, R223 ;  /* 0x000000df7c7c7220 */ /* 0x000fe20000410000 */
[----:B--2---:R-:W-:Y:S01]  /*dfb0*/  F2FP.BF16.F32.PACK_AB R154, R203, R202 ;  /* 0x000000cacb9a723e */ /* 0x004fe200000010ff */
[----:B------:R-:W-:Y:S01]  /*dfc0*/  MUFU.EX2 R170, R170 ;  /* 0x000000aa00aa7308 */ /* 0x000fe20000000800 */
[----:B0-----:R-:W-:Y:S01]  /*dfd0*/  F2FP.BF16.F32.PACK_AB R155, R222, R221 ;  /* 0x000000ddde9b723e */ /* 0x001fe200000010ff */
[----:B------:R-:W-:Y:S01]  /*dfe0*/  BAR.SYNC.DEFER_BLOCKING 0xf, 0x100 ;  /* 0x03c4000000007b1d */ /* 0x000fe20000010000 */
[----:B------:R-:W-:Y:S01]  /*dff0*/  F2FP.BF16.F32.PACK_AB R156, R205, R204 ;  /* 0x000000cccd9c723e */ /* 0x000fe200000010ff */
[-C--:B------:R-:W-:Y:S01]  /*e000*/  FMUL.FTZ R125, R125, R223.reuse ;  /* 0x000000df7d7d7220 */ /* 0x080fe20000410000 */
[----:B-1----:R-:W-:Y:S01]  /*e010*/  F2FP.BF16.F32.PACK_AB R157, R225, R224 ;  /* 0x000000e0e19d723e */ /* 0x002fe200000010ff */
[-C--:B------:R-:W-:Y:S01]  /*e020*/  FMUL.FTZ R128, R128, R223.reuse ;  /* 0x000000df80807220 */ /* 0x080fe20000410000 */
[----:B------:R-:W-:Y:S01]  /*e030*/  F2FP.BF16.F32.PACK_AB R158, R207, R206 ;  /* 0x000000cecf9e723e */ /* 0x000fe200000010ff */
[----:B------:R-:W-:Y:S01]  /*e040*/  MUFU.EX2 R171, R171 ;  /* 0x000000ab00ab7308 */ /* 0x000fe20000000800 */
[----:B----4-:R-:W-:Y:S01]  /*e050*/  F2FP.BF16.F32.PACK_AB R159, R227, R226 ;  /* 0x000000e2e39f723e */ /* 0x010fe200000010ff */
[-C--:B------:R-:W-:Y:S01]  /*e060*/  FMUL.FTZ R129, R129, R223.reuse ;  /* 0x000000df81817220 */ /* 0x080fe20000410000 */
[----:B-----5:R-:W-:Y:S01]  /*e070*/  F2FP.BF16.F32.PACK_AB R160, R169, R168 ;  /* 0x000000a8a9a0723e */ /* 0x020fe200000010ff */
[-C--:B------:R-:W-:Y:S01]  /*e080*/  FMUL.FTZ R132, R132, R223.reuse ;  /* 0x000000df84847220 */ /* 0x080fe20000410000 */
[----:B------:R-:W-:Y:S01]  /*e090*/  F2FP.BF16.F32.PACK_AB R162, R173, R172 ;  /* 0x000000acada2723e */ /* 0x000fe200000010ff */
        /* <DEDUP_REMOVED lines=9> */
[----:B------:R-:W-:Y:S01]  /*e130*/  FMUL.FTZ R149, R149, R223 ;  /* 0x000000df95957220 */ /* 0x000fe20000410000 */
[----:B------:R-:W0:Y:S01]  /*e140*/  MUFU.EX2 R175, R175 ;  /* 0x000000af00af7308 */ /* 0x000e220000000800 */
[----:B------:R-:W-:Y:S01]  /*e150*/  FADD.FTZ R199, R197, R199 ;  /* 0x000000c7c5c77221 */ /* 0x000fe20000010000 */
[----:B------:R1:W-:Y:S01]  /*e160*/  STSM.16.M88.4 [R194+0x36400], R152 ;  /* 0x03640098c2007844 */ /* 0x0003e20000000200 */
[----:B------:R-:W-:-:S02]  /*e170*/  @!P1 VIADD R14, R14, 0x38860 ;  /* 0x000388600e0e9836 */ /* 0x000fc40000000000 */
[----:B------:R-:W-:Y:S01]  /*e180*/  FADD.FTZ R202, R202, R199 ;  /* 0x000000c7caca7221 */ /* 0x000fe20000010000 */
[----:B------:R2:W-:Y:S01]  /*e190*/  STSM.16.M88.4 [R208], R156 ;  /* 0x0000009cd0007844 */ /* 0x0005e20000000200 */
[----:B------:R-:W-:Y:S01]  /*e1a0*/  IMAD.MOV.U32 R198, RZ, RZ, R18 ;  /* 0x000000ffffc67224 */ /* 0x000fe200078e0012 */
[----:B------:R-:W-:Y:S01]  /*e1b0*/  MUFU.EX2 R176, R176 ;  /* 0x000000b000b07308 */ /* 0x000fe20000000800 */
[----:B------:R-:W-:Y:S01]  /*e1c0*/  FADD.FTZ R203, R203, R202 ;  /* 0x000000cacbcb7221 */ /* 0x000fe20000010000 */
[----:B------:R-:W-:Y:S01]  /*e1d0*/  @!P1 PRMT R14, RZ, 0x654, R14 ;  /* 0x00000654ff0e9816 */ /* 0x000fe2000000000e */
[----:B------:R-:W-:Y:S02]  /*e1e0*/  IMAD.MOV.U32 R197, RZ, RZ, R12 ;  /* 0x000000ffffc57224 */ /* 0x000fe400078e000c */
[----:B------:R-:W-:-:S03]  /*e1f0*/  FADD.FTZ R204, R204, R203 ;  /* 0x000000cbcccc7221 */ /* 0x000fc60000010000 */
[----:B------:R-:W3:Y:S01]  /*e200*/  MUFU.EX2 R177, R177 ;  /* 0x000000b100b17308 */ /* 0x000ee20000000800 */
[----:B0-----:R-:W-:Y:S01]  /*e210*/  F2FP.BF16.F32.PACK_AB R163, R175, R174 ;  /* 0x000000aeafa3723e */ /* 0x001fe200000010ff */
[----:B------:R-:W-:-:S04]  /*e220*/  FADD.FTZ R205, R205, R204 ;  /* 0x000000cccdcd7221 */ /* 0x000fc80000010000 */
[----:B------:R-:W-:Y:S02]  /*e230*/  FADD.FTZ R206, R206, R205 ;  /* 0x000000cdcece7221 */ /* 0x000fe40000010000 */
[----:B------:R-:W-:Y:S02]  /*e240*/  MUFU.EX2 R180, R180 ;  /* 0x000000b400b47308 */ /* 0x000fe40000000800 */
[----:B------:R-:W-:-:S04]  /*e250*/  FADD.FTZ R207, R207, R206 ;  /* 0x000000cecfcf7221 */ /* 0x000fc80000010000 */
[----:B------:R-:W-:Y:S02]  /*e260*/  FADD.FTZ R168, R168, R207 ;  /* 0x000000cfa8a87221 */ /* 0x000fe40000010000 */
[----:B------:R-:W0:Y:S01]  /*e270*/  MUFU.EX2 R181, R181 ;  /* 0x000000b500b57308 */ /* 0x000e220000000800 */
[----:B---3--:R-:W-:Y:S01]  /*e280*/  F2FP.BF16.F32.PACK_AB R164, R177, R176 ;  /* 0x000000b0b1a4723e */ /* 0x008fe200000010ff */
[----:B------:R-:W-:-:S04]  /*e290*/  FADD.FTZ R169, R169, R168 ;  /* 0x000000a8a9a97221 */ /* 0x000fc80000010000 */
[----:B------:R-:W-:Y:S02]  /*e2a0*/  FADD.FTZ R172, R172, R169 ;  /* 0x000000a9acac7221 */ /* 0x000fe40000010000 */
[----:B------:R-:W-:Y:S02]  /*e2b0*/  MUFU.EX2 R178, R178 ;  /* 0x000000b200b27308 */ /* 0x000fe40000000800 */
[----:B------:R-:W-:-:S04]  /*e2c0*/  FADD.FTZ R173, R173, R172 ;  /* 0x000000acadad7221 */ /* 0x000fc80000010000 */
[----:B------:R-:W-:Y:S02]  /*e2d0*/  FADD.FTZ R176, R176, R173 ;  /* 0x000000adb0b07221 */ /* 0x000fe40000010000 */
[----:B------:R-:W3:Y:S01]  /*e2e0*/  MUFU.EX2 R179, R179 ;  /* 0x000000b300b37308 */ /* 0x000ee20000000800 */
[----:B0-----:R-:W-:Y:S01]  /*e2f0*/  F2FP.BF16.F32.PACK_AB R166, R181, R180 ;  /* 0x000000b4b5a6723e */ /* 0x001fe200000010ff */
[----:B------:R-:W-:-:S04]  /*e300*/  FADD.FTZ R177, R177, R176 ;  /* 0x000000b0b1b17221 */ /* 0x000fc80000010000 */
[----:B------:R-:W-:Y:S02]  /*e310*/  FADD.FTZ R180, R180, R177 ;  /* 0x000000b1b4b47221 */ /* 0x000fe40000010000 */
[----:B------:R-:W-:Y:S02]  /*e320*/  MUFU.EX2 R182, R182 ;  /* 0x000000b600b67308 */ /* 0x000fe40000000800 */
[----:B------:R-:W-:-:S06]  /*e330*/  FADD.FTZ R199, R181, R180 ;  /* 0x000000b4b5c77221 */ /* 0x000fcc0000010000 */
[----:B------:R0:W4:Y:S01]  /*e340*/  MUFU.EX2 R200, R161 ;  /* 0x000000a100c87308 */ /* 0x0001220000000800 */
[----:B---3--:R-:W-:Y:S02]  /*e350*/  F2FP.BF16.F32.PACK_AB R165, R179, R178 ;  /* 0x000000b2b3a5723e */ /* 0x008fe400000010ff */
[----:B0-----:R-:W-:-:S05]  /*e360*/  F2FP.BF16.F32.PACK_AB R161, R171, R170 ;  /* 0x000000aaaba1723e */ /* 0x001fca00000010ff */
[----:B------:R2:W-:Y:S01]  /*e370*/  STSM.16.M88.4 [R195], R160 ;  /* 0x000000a0c3007844 */ /* 0x0005e20000000200 */
[----:B----4-:R-:W-:-:S05]  /*e380*/  F2FP.BF16.F32.PACK_AB R167, R200, R182 ;  /* 0x000000b6c8a7723e */ /* 0x010fca00000010ff */
[----:B------:R2:W-:Y:S01]  /*e390*/  STSM.16.M88.4 [R196], R164 ;  /* 0x000000a4c4007844 */ /* 0x0005e20000000200 */
[----:B------:R-:W-:-:S06]  /*e3a0*/  WARPGROUP.ARRIVE ;  /* 0x00000000000079c5 */ /* 0x000fcc0000000000 */
[----:B------:R-:W-:Y:S03]  /*e3b0*/  HGMMA.64x256x16.F32.BF16 R24, R152, gdesc[UR4].tnspB, R24, gsb0 ;  /* 0x43e0000498187df0 */ /* 0x000fe60008001818 */
[----:B------:R-:W-:Y:S02]  /*e3c0*/  WARPGROUP.DEPBAR.LE gsb0, 0x0 ;  /* 0x00008000000079c5 */ /* 0x000fe40000010000 */
[----:B-1----:R-:W-:Y:S01]  /*e3d0*/  VIADD R152, R20, 0x80 ;  /* 0x0000008014987836 */ /* 0x002fe20000000000 */
[----:B------:R-:W-:Y:S01]  /*e3e0*/  WARPGROUP.ARRIVE ;  /* 0x00000000000079c5 */ /* 0x000fe20000000000 */
[----:B------:R-:W-:-:S03]  /*e3f0*/  IMAD.MOV.U32 R153, RZ, RZ, 0x40000040 ;  /* 0x40000040ff997424 */ /* 0x000fc600078e00ff */
[----:B------:R-:W-:Y:S01]  /*e400*/  R2UR UR6, R152 ;  /* 0x00000000980672ca */ /* 0x000fe200000e0000 */
[----:B------:R-:W-:Y:S01]  /*e410*/  VIADD R152, R20, 0x100 ;  /* 0x0000010014987836 */ /* 0x000fe20000000000 */
[----:B------:R-:W-:Y:S01]  /*e420*/  R2UR UR7, R153 ;  /* 0x00000000990772ca */ /* 0x000fe200000e0000 */
[----:B------:R-:W-:-:S15]  /*e430*/  IMAD.MOV.U32 R153, RZ, RZ, 0x40000040 ;  /* 0x40000040ff997424 */ /* 0x000fde00078e00ff */
[----:B------:R-:W-:Y:S01]  /*e440*/  HGMMA.64x256x16.F32.BF16 R24, R156, gdesc[UR4].tnspB, R24, gsb0 ;  /* 0x43e000049c187df0 */ /* 0x000fe20008001818 */
[----:B------:R-:W-:Y:S01]  /*e450*/  R2UR UR6, R152 ;  /* 0x00000000980672ca */ /* 0x000fe200000e0000 */
[----:B------:R-:W-:Y:S01]  /*e460*/  VIADD R152, R20, 0x180 ;  /* 0x0000018014987836 */ /* 0x000fe20000000000 */
[----:B------:R-:W-:Y:S01]  /*e470*/  R2UR UR7, R153 ;  /* 0x00000000990772ca */ /* 0x000fe200000e0000 */
[----:B------:R-:W-:Y:S01]  /*e480*/  FADD.FTZ R20, R201, R183 ;  /* 0x000000b7c9147221 */ /* 0x000fe20000010000 */
[----:B------:R-:W-:Y:S01]  /*e490*/  MOV R153, 0x40000040 ;  /* 0x4000004000997802 */ /* 0x000fe20000000f00 */
[----:B------:R-:W-:Y:S02]  /*e4a0*/  IMAD.MOV.U32 R201, RZ, RZ, R21 ;  /* 0x000000ffffc97224 */ /* 0x000fe400078e0015 */
        /* <DEDUP_REMOVED lines=34> */
.L_x_3718:
[----:B------:R-:W-:Y:S05]  /*e6d0*/  BSYNC B0 ;  /* 0x0000000000007941 */ /* 0x000fea0003800000 */
.L_x_3717:
[----:B------:R-:W0:Y:S01]  /*e6e0*/  SHFL.BFLY PT, R0, R199, 0x2, 0x1f ;  /* 0x0c401f00c7007f89 */ /* 0x000e2200000e0000 */
[----:B------:R-:W-:Y:S02]  /*e6f0*/  IMAD.MOV.U32 R6, RZ, RZ, RZ ;  /* 0x000000ffff067224 */ /* 0x000fe400078e00ff */
[----:B------:R-:W-:Y:S01]  /*e700*/  IMAD.MOV.U32 R172, RZ, RZ, -0x800000 ;  /* 0xff800000ffac7424 */ /* 0x000fe200078e00ff */
[----:B------:R-:W3:Y:S01]  /*e710*/  SHFL.BFLY PT, R5, R200, 0x2, 0x1f ;  /* 0x0c401f00c8057f89 */ /* 0x000ee200000e0000 */
[----:B------:R-:W-:Y:S02]  /*e720*/  IMAD.MOV.U32 R173, RZ, RZ, -0x800000 ;  /* 0xff800000ffad7424 */ /* 0x000fe400078e00ff */
[----:B------:R-:W-:Y:S01]  /*e730*/  VIADD R213, R213, 0x1 ;  /* 0x00000001d5d57836 */ /* 0x000fe20000000000 */
[----:B------:R-:W-:Y:S08]  /*e740*/  BAR.ARV 0x8, 0xa0 ;  /* 0x0202800000007b1d */ /* 0x000ff00000002000 */
[----:B------:R-:W-:Y:S01]  /*e750*/  BAR.SYNC.DEFER_BLOCKING 0xf, 0x100 ;  /* 0x03c4000000007b1d */ /* 0x000fe20000010000 */
[----:B0-----:R-:W-:Y:S01]  /*e760*/  FADD.FTZ R4, R0, R199 ;  /* 0x000000c700047221 */ /* 0x001fe20000010000 */
[----:B---3--:R-:W-:-:S04]  /*e770*/  FADD.FTZ R5, R5, R200 ;  /* 0x000000c805057221 */ /* 0x008fc80000010000 */
[----:B------:R-:W0:Y:S04]  /*e780*/  SHFL.BFLY PT, R3, R4, 0x1, 0x1f ;  /* 0x0c201f0004037f89 */ /* 0x000e2800000e0000 */
[----:B------:R-:W3:Y:S01]  /*e790*/  SHFL.BFLY PT, R0, R5, 0x1, 0x1f ;  /* 0x0c201f0005007f89 */ /* 0x000ee200000e0000 */
[----:B0-----:R-:W-:Y:S01]  /*e7a0*/  FADD.FTZ R7, R4, R3 ;  /* 0x0000000304077221 */ /* 0x001fe20000010000 */
        /* <DEDUP_REMOVED lines=9> */
[----:B------:R-:W0:Y:S01]  /*e840*/  @P2 MUFU.RCP R3, R7 ;  /* 0x0000000700032308 */ /* 0x000e220000001000 */
[----:B------:R-:W-:Y:S01]  /*e850*/  LOP3.LUT R23, R23, R8, RZ, 0x3c, !PT ;  /* 0x0000000817177212 */ /* 0x000fe200078e3cff */
[----:B------:R-:W-:Y:S02]  /*e860*/  @!P0 IMAD R5, R18, 0x40, R188 ;  /* 0x0000004012058824 */ /* 0x000fe400078e02bc */
[C---:B------:R-:W-:Y:S01]  /*e870*/  @P2 FMUL.FTZ R18, R11.reuse, 0.69314718246459960938 ;  /* 0x3f3172180b122820 */ /* 0x040fe20000410000 */
[----:B-1----:R-:W-:Y:S01]  /*e880*/  @P3 FMUL.FTZ R20, R11, 0.69314718246459960938 ;  /* 0x3f3172180b143820 */ /* 0x002fe20000410000 */
[----:B------:R-:W-:Y:S02]  /*e890*/  @!P0 IMAD R5, R5, 0x4, R2 ;  /* 0x0000000405058824 */ /* 0x000fe400078e0202 */
[----:B------:R-:W1:Y:S08]  /*e8a0*/  @P3 MUFU.RCP R6, R0 ;  /* 0x0000000000063308 */ /* 0x000e700000001000 */
[----:B------:R-:W3:Y:S01]  /*e8b0*/  @P2 MUFU.LG2 R2, R7 ;  /* 0x0000000700022308 */ /* 0x000ee20000000c00 */
[-C--:B0-----:R-:W-:Y:S01]  /*e8c0*/  FMUL.FTZ R181, R24, R3.reuse ;  /* 0x0000000318b57220 */ /* 0x081fe20000410000 */
[----:B------:R-:W-:Y:S01]  /*e8d0*/  @!P0 STS [R5+0x38400], R3 ;  /* 0x0384000305008388 */ /* 0x000fe20000000800 */
[-C--:B------:R-:W-:Y:S01]  /*e8e0*/  FMUL.FTZ R179, R25, R3.reuse ;  /* 0x0000000319b37220 */ /* 0x080fe20000410000 */
[-C--:B------:R-:W-:Y:S01]  /*e8f0*/  FMUL.FTZ R180, R28, R3.reuse ;  /* 0x000000031cb47220 */ /* 0x080fe20000410000 */
[-C--:B------:R-:W-:Y:S01]  /*e900*/  FMUL.FTZ R178, R32, R3.reuse ;  /* 0x0000000320b27220 */ /* 0x080fe20000410000 */
[-C--:B------:R-:W-:Y:S01]  /*e910*/  FMUL.FTZ R28, R33, R3.reuse ;  /* 0x00000003211c7220 */ /* 0x080fe20000410000 */
[-C--:B------:R-:W-:Y:S01]  /*e920*/  FMUL.FTZ R177, R29, R3.reuse ;  /* 0x000000031db17220 */ /* 0x080fe20000410000 */
[----:B------:R0:W4:Y:S01]  /*e930*/  @P3 MUFU.LG2 R24, R0 ;  /* 0x0000000000183308 */ /* 0x0001220000000c00 */
        /* <DEDUP_REMOVED lines=8> */
[-C--:B0-----:R-:W-:Y:S01]  /*e9c0*/  FMUL.FTZ R0, R27, R6.reuse ;  /* 0x000000061b007220 */ /* 0x081fe20000410000 */
[----:B---3--:R-:W-:Y:S01]  /*e9d0*/  @P2 FMUL.FTZ R25, R2, 0.69314718246459960938 ;  /* 0x3f31721802192820 */ /* 0x008fe20000410000 */
[-C--:B--2---:R-:W-:Y:S01]  /*e9e0*/  FMUL.FTZ R166, R49, R3.reuse ;  /* 0x0000000331a67220 */ /* 0x084fe20000410000 */
[-C--:B------:R-:W-:Y:S01]  /*e9f0*/  FMUL.FTZ R167, R52, R3.reuse ;  /* 0x0000000334a77220 */ /* 0x080fe20000410000 */
[-C--:B------:R-:W-:Y:S01]  /*ea00*/  FMUL.FTZ R14, R53, R3.reuse ;  /* 0x00000003350e7220 */ /* 0x080fe20000410000 */
        /* <DEDUP_REMOVED lines=53> */
[----:B------:R-:W-:Y:S01]  /*ed60*/  FMUL.FTZ R11, R62, R6 ;  /* 0x000000063e0b7220 */ /* 0x000fe20000410000 */
[----:B------:R-:W-:Y:S01]  /*ed70*/  @P2 FFMA.FTZ R172, R18, R12, R25 ;  /* 0x0000000c12ac2223 */ /* 0x000fe20000010019 */
[----:B------:R-:W-:Y:S01]  /*ed80*/  PLOP3.LUT P0, PT, PT, PT, PT, 0x8, 0x0 ;  /* 0x000000000000781c */ /* 0x000fe20003f0e170 */
        /* <DEDUP_REMOVED lines=61> */
.L_x_3668:
[----:B------:R-:W-:Y:S05]  /*f160*/  BSYNC B7 ;  /* 0x0000000000077941 */ /* 0x000fea0003800000 */
.L_x_3666:
        /* <DEDUP_REMOVED lines=36> */
[----:B------:R-:W-:Y:S01]  /*f3b0*/  LOP3.LUT R56, R201, 0x380, RZ, 0xc0, !PT ;  /* 0x00000380c9387812 */ /* 0x000fe200078ec0ff */
[--C-:B------:R-:W-:Y:S01]  /*f3c0*/  IMAD.X R57, RZ, RZ, R123.reuse, P3 ;  /* 0x000000ffff397224 */ /* 0x100fe200018e067b */
[C---:B------:R-:W-:Y:S02]  /*f3d0*/  IADD3 R199, P4, R122.reuse, 0x60, RZ ;  /* 0x000000607ac77810 */ /* 0x040fe40007f9e0ff */
[----:B------:R-:W-:Y:S02]  /*f3e0*/  IADD3 R197, P0, R122, 0x40, RZ ;  /* 0x000000407ac57810 */ /* 0x000fe40007f1e0ff */
[----:B------:R-:W-:Y:S01]  /*f3f0*/  IADD3.X R45, RZ, R123, RZ, P1, !PT ;  /* 0x0000007bff2d7210 */ /* 0x000fe20000ffe4ff */
[--C-:B------:R-:W-:Y:S01]  /*f400*/  IMAD.X R53, RZ, RZ, R123.reuse, P4 ;  /* 0x000000ffff357224 */ /* 0x100fe200020e067b */
[----:B------:R-:W-:Y:S01]  /*f410*/  SHF.R.U64 R56, R56, 0x3, RZ ;  /* 0x0000000338387819 */ /* 0x000fe200000012ff */
[----:B------:R-:W-:Y:S01]  /*f420*/  IMAD.X R49, RZ, RZ, R123, P0 ;  /* 0x000000ffff317224 */ /* 0x000fe200000e067b */
[----:B------:R-:W-:-:S02]  /*f430*/  IADD3 R98, P1, R122, 0x4000, RZ ;  /* 0x000040007a627810 */ /* 0x000fc40007f3e0ff */
[----:B------:R-:W-:Y:S02]  /*f440*/  LOP3.LUT R44, R183, 0x380, RZ, 0xc0, !PT ;  /* 0x00000380b72c7812 */ /* 0x000fe400078ec0ff */
[----:B------:R-:W-:Y:S01]  /*f450*/  LOP3.LUT R52, R199, 0x380, RZ, 0xc0, !PT ;  /* 0x00000380c7347812 */ /* 0x000fe200078ec0ff */
[--C-:B------:R-:W-:Y:S01]  /*f460*/  IMAD.X R99, RZ, RZ, R123.reuse, P1 ;  /* 0x000000ffff637224 */ /* 0x100fe200008e067b */
[----:B------:R-:W-:Y:S02]  /*f470*/  IADD3 R40, P6, R122, 0x2020, RZ ;  /* 0x000020207a287810 */ /* 0x000fe40007fde0ff */
[----:B------:R-:W-:Y:S02]  /*f480*/  LOP3.LUT R48, R197, 0x380, RZ, 0xc0, !PT ;  /* 0x00000380c5307812 */ /* 0x000fe400078ec0ff */
[----:B------:R-:W-:Y:S01]  /*f490*/  LOP3.LUT R56, R56, R201, RZ, 0x3c, !PT ;  /* 0x000000c938387212 */ /* 0x000fe200078e3cff */
[----:B------:R-:W-:Y:S01]  /*f4a0*/  IMAD.X R61, RZ, RZ, R123, P6 ;  /* 0x000000ffff3d7224 */ /* 0x000fe200030e067b */
[----:B------:R-:W-:-:S02]  /*f4b0*/  SHF.R.U64 R44, R44, 0x3, RZ ;  /* 0x000000032c2c7819 */ /* 0x000fc400000012ff */
[----:B------:R-:W-:Y:S02]  /*f4c0*/  SHF.R.U64 R52, R52, 0x3, RZ ;  /* 0x0000000334347819 */ /* 0x000fe400000012ff */
[----:B------:R-:W-:Y:S02]  /*f4d0*/  LOP3.LUT R201, R98, 0x380, RZ, 0xc0, !PT ;  /* 0x0000038062c97812 */ /* 0x000fe400078ec0ff */
[----:B------:R-:W-:Y:S02]  /*f4e0*/  IADD3 R68, P2, R122, 0x2060, RZ ;  /* 0x000020607a447810 */ /* 0x000fe40007f5e0ff */
[----:B------:R-:W-:Y:S02]  /*f4f0*/  SHF.R.U64 R48, R48, 0x3, RZ ;  /* 0x0000000330307819 */ /* 0x000fe400000012ff */
[----:B------:R-:W-:Y:S01]  /*f500*/  IADD3 R64, P5, R122, 0x2040, RZ ;  /* 0x000020407a407810 */ /* 0x000fe20007fbe0ff */
[----:B------:R-:W-:Y:S01]  /*f510*/  IMAD.X R69, RZ, RZ, R123, P2 ;  /* 0x000000ffff457224 */ /* 0x000fe200010e067b */
[----:B------:R-:W-:-:S02]  /*f520*/  LOP3.LUT R44, R44, R183, RZ, 0x3c, !PT ;  /* 0x000000b72c2c7212 */ /* 0x000fc400078e3cff */
[----:B------:R-:W-:Y:S01]  /*f530*/  LOP3.LUT R52, R52, R199, RZ, 0x3c, !PT ;  /* 0x000000c734347212 */ /* 0x000fe200078e3cff */
[--C-:B------:R-:W-:Y:S01]  /*f540*/  IMAD.X R65, RZ, RZ, R123.reuse, P5 ;  /* 0x000000ffff417224 */ /* 0x100fe200028e067b */
[----:B------:R-:W-:Y:S02]  /*f550*/  SHF.R.U64 R201, R201, 0x3, RZ ;  /* 0x00000003c9c97819 */ /* 0x000fe400000012ff */
[C---:B------:R-:W-:Y:S02]  /*f560*/  LOP3.LUT R37, R122.reuse, 0x380, RZ, 0xc0, !PT ;  /* 0x000003807a257812 */ /* 0x040fe400078ec0ff */
[----:B------:R-:W-:Y:S02]  /*f570*/  IADD3 R6, P6, R122, 0x6000, RZ ;  /* 0x000060007a067810 */ /* 0x000fe40007fde0ff */
[----:B------:R-:W-:Y:S02]  /*f580*/  LOP3.LUT R183, R40, 0x380, RZ, 0xc0, !PT ;  /* 0x0000038028b77812 */ /* 0x000fe400078ec0ff */
[----:B------:R-:W-:Y:S01]  /*f590*/  LOP3.LUT R199, R68, 0x380, RZ, 0xc0, !PT ;  /* 0x0000038044c77812 */ /* 0x000fe200078ec0ff */
[----:B------:R-:W-:Y:S01]  /*f5a0*/  IMAD.X R115, RZ, RZ, R123, P6 ;  /* 0x000000ffff737224 */ /* 0x000fe200030e067b */
[----:B------:R-:W-:-:S02]  /*f5b0*/  LOP3.LUT R48, R48, R197, RZ, 0x3c, !PT ;  /* 0x000000c530307212 */ /* 0x000fc400078e3cff */
[----:B------:R-:W-:Y:S02]  /*f5c0*/  LOP3.LUT R197, R64, 0x380, RZ, 0xc0, !PT ;  /* 0x0000038040c57812 */ /* 0x000fe400078ec0ff */
[----:B------:R-:W-:Y:S02]  /*f5d0*/  LOP3.LUT R98, R201, R98, RZ, 0x3c, !PT ;  /* 0x00000062c9627212 */ /* 0x000fe400078e3cff */
[----:B------:R-:W-:Y:S02]  /*f5e0*/  SHF.R.U64 R37, R37, 0x3, RZ ;  /* 0x0000000325257819 */ /* 0x000fe400000012ff */
[----:B------:R-:W-:Y:S02]  /*f5f0*/  SHF.R.U64 R183, R183, 0x3, RZ ;  /* 0x00000003b7b77819 */ /* 0x000fe400000012ff */
[----:B------:R-:W-:Y:S02]  /*f600*/  SHF.R.U64 R199, R199, 0x3, RZ ;  /* 0x00000003c7c77819 */ /* 0x000fe400000012ff */
[----:B------:R-:W-:-:S02]  /*f610*/  LOP3.LUT R201, R6, 0x380, RZ, 0xc0, !PT ;  /* 0x0000038006c97812 */ /* 0x000fc400078ec0ff */
[C---:B------:R-:W-:Y:S02]  /*f620*/  IADD3 R4, P0, R122.reuse, 0x4020, RZ ;  /* 0x000040207a047810 */ /* 0x040fe40007f1e0ff */
[C---:B------:R-:W-:Y:S02]  /*f630*/  IADD3 R36, P3, R122.reuse, 0x4060, RZ ;  /* 0x000040607a247810 */ /* 0x040fe40007f7e0ff */
[C---:B------:R-:W-:Y:S01]  /*f640*/  IADD3 R30, P2, R122.reuse, 0x6040, RZ ;  /* 0x000060407a1e7810 */ /* 0x040fe20007f5e0ff */
[--C-:B------:R-:W-:Y:S01]  /*f650*/  IMAD.X R103, RZ, RZ, R123.reuse, P0 ;  /* 0x000000ffff677224 */ /* 0x100fe200000e067b */
[C---:B------:R-:W-:Y:S01]  /*f660*/  IADD3 R34, P4, R122.reuse, 0x4040, RZ ;  /* 0x000040407a227810 */ /* 0x040fe20007f9e0ff */
[--C-:B------:R-:W-:Y:S01]  /*f670*/  IMAD.X R111, RZ, RZ, R123.reuse, P3 ;  /* 0x000000ffff6f7224 */ /* 0x100fe200018e067b */
[C---:B------:R-:W-:Y:S02]  /*f680*/  IADD3 R12, P5, R122.reuse, 0x6020, RZ ;  /* 0x000060207a0c7810 */ /* 0x040fe40007fbe0ff */
[----:B-1----:R-:W-:Y:S01]  /*f690*/  IADD3 R24, P1, R122, 0x6060, RZ ;  /* 0x000060607a187810 */ /* 0x002fe20007f3e0ff */
[--C-:B------:R-:W-:Y:S01]  /*f6a0*/  IMAD.X R107, RZ, RZ, R123.reuse, P4 ;  /* 0x000000ffff6b7224 */ /* 0x100fe200020e067b */
[----:B------:R-:W-:Y:S01]  /*f6b0*/  SHF.R.U64 R197, R197, 0x3, RZ ;  /* 0x00000003c5c57819 */ /* 0x000fe200000012ff */
[--C-:B------:R-:W-:Y:S01]  /*f6c0*/  IMAD.X R119, RZ, RZ, R123.reuse, P5 ;  /* 0x000000ffff777224 */ /* 0x100fe200028e067b */
[----:B------:R-:W-:Y:S01]  /*f6d0*/  LOP3.LUT R122, R37, R122, RZ, 0x3c, !PT ;  /* 0x0000007a257a7212 */ /* 0x000fe200078e3cff */
[--C-:B------:R-:W-:Y:S01]  /*f6e0*/  IMAD.X R37, RZ, RZ, R123.reuse, P2 ;  /* 0x000000ffff257224 */ /* 0x100fe200010e067b */
[----:B------:R-:W-:Y:S01]  /*f6f0*/  LOP3.LUT R60, R183, R40, RZ, 0x3c, !PT ;  /* 0x00000028b73c7212 */ /* 0x000fe200078e3cff */
[----:B------:R-:W-:Y:S01]  /*f700*/  IMAD.X R41, RZ, RZ, R123, P1 ;  /* 0x000000ffff297224 */ /* 0x000fe200008e067b */
[----:B------:R-:W-:-:S02]  /*f710*/  LOP3.LUT R68, R199, R68, RZ, 0x3c, !PT ;  /* 0x00000044c7447212 */ /* 0x000fc400078e3cff */
[----:B------:R-:W-:Y:S02]  /*f720*/  SHF.R.U64 R201, R201, 0x3, RZ ;  /* 0x00000003c9c97819 */ /* 0x000fe400000012ff */
[----:B------:R-:W-:Y:S02]  /*f730*/  LOP3.LUT R183, R4, 0x380, RZ, 0xc0, !PT ;  /* 0x0000038004b77812 */ /* 0x000fe400078ec0ff */
[----:B------:R-:W-:Y:S02]  /*f740*/  LOP3.LUT R199, R36, 0x380, RZ, 0xc0, !PT ;  /* 0x0000038024c77812 */ /* 0x000fe400078ec0ff */
[----:B------:R-:W-:Y:S02]  /*f750*/  LOP3.LUT R0, R30, 0x380, RZ, 0xc0, !PT ;  /* 0x000003801e007812 */ /* 0x000fe400078ec0ff */
[----:B------:R-:W-:Y:S02]  /*f760*/  LOP3.LUT R64, R197, R64, RZ, 0x3c, !PT ;  /* 0x00000040c5407212 */ /* 0x000fe400078e3cff */
[----:B------:R-:W-:-:S02]  /*f770*/  LOP3.LUT R197, R34, 0x380, RZ, 0xc0, !PT ;  /* 0x0000038022c57812 */ /* 0x000fc400078ec0ff */
[----:B------:R-:W-:Y:S02]  /*f780*/  LOP3.LUT R114, R201, R6, RZ, 0x3c, !PT ;  /* 0x00000006c9727212 */ /* 0x000fe400078e3cff */
[----:B------:R-:W-:Y:S02]  /*f790*/  MOV R122, R122 ;  /* 0x0000007a007a7202 */ /* 0x000fe40000000f00 */
[----:B------:R-:W-:Y:S02]  /*f7a0*/  SHF.R.U64 R183, R183, 0x3, RZ ;  /* 0x00000003b7b77819 */ /* 0x000fe400000012ff */
[----:B------:R-:W-:Y:S02]  /*f7b0*/  SHF.R.U64 R199, R199, 0x3, RZ ;  /* 0x00000003c7c77819 */ /* 0x000fe400000012ff */
[----:B------:R-:W-:Y:S02]  /*f7c0*/  LOP3.LUT R123, R12, 0x380, RZ, 0xc0, !PT ;  /* 0x000003800c7b7812 */ /* 0x000fe400078ec0ff */
[----:B------:R-:W-:-:S02]  /*f7d0*/  F2FP.BF16.F32.PACK_AB R6, R177, R180 ;  /* 0x000000b4b106723e */ /* 0x000fc400000010ff */
[----:B------:R-:W-:Y:S02]  /*f7e0*/  SHF.R.U64 R177, R0, 0x3, RZ ;  /* 0x0000000300b17819 */ /* 0x000fe400000012ff */
[----:B------:R-:W-:Y:S02]  /*f7f0*/  SHF.R.U64 R197, R197, 0x3, RZ ;  /* 0x00000003c5c57819 */ /* 0x000fe400000012ff */
[----:B------:R-:W-:Y:S02]  /*f800*/  LOP3.LUT R102, R183, R4, RZ, 0x3c, !PT ;  /* 0x00000004b7667212 */ /* 0x000fe400078e3cff */
[----:B------:R-:W-:Y:S02]  /*f810*/  LOP3.LUT R110, R199, R36, RZ, 0x3c, !PT ;  /* 0x00000024c76e7212 */ /* 0x000fe400078e3cff */
[----:B------:R-:W-:Y:S02]  /*f820*/  SHF.R.U64 R123, R123, 0x3, RZ ;  /* 0x000000037b7b7819 */ /* 0x000fe400000012ff */
[----:B------:R-:W-:Y:S01]  /*f830*/  F2FP.BF16.F32.PACK_AB R4, R179, R181 ;  /* 0x000000b5b304723e */ /* 0x000fe200000010ff */
[----:B------:R-:W-:Y:S01]  /*f840*/  BAR.SYNC.DEFER_BLOCKING 0x1, 0x100 ;  /* 0x0044000000007b1d */ /* 0x000fe20000010000 */
[----:B------:R-:W-:-:S02]  /*f850*/  LOP3.LUT R36, R177, R30, RZ, 0x3c, !PT ;  /* 0x0000001eb1247212 */ /* 0x000fc400078e3cff */
[----:B------:R-:W-:Y:S02]  /*f860*/  LOP3.LUT R179, R24, 0x380, RZ, 0xc0, !PT ;  /* 0x0000038018b37812 */ /* 0x000fe400078ec0ff */
[----:B------:R-:W-:Y:S02]  /*f870*/  MOV R45, R44 ;  /* 0x0000002c002d7202 */ /* 0x000fe40000000f00 */
[----:B------:R-:W-:Y:S02]  /*f880*/  F2FP.BF16.F32.PACK_AB R30, R174, R176 ;  /* 0x000000b0ae1e723e */ /* 0x000fe400000010ff */
[----:B------:R-:W-:Y:S02]  /*f890*/  LOP3.LUT R106, R197, R34, RZ, 0x3c, !PT ;  /* 0x00000022c56a7212 */ /* 0x000fe400078e3cff */
[----:B------:R-:W-:Y:S02]  /*f8a0*/  LOP3.LUT R118, R123, R12, RZ, 0x3c, !PT ;  /* 0x0000000c7b767212 */ /* 0x000fe400078e3cff */
[----:B------:R-:W-:-:S02]  /*f8b0*/  MOV R48, R48 ;  /* 0x0000003000307202 */ /* 0x000fc40000000f00 */
[----:B------:R-:W-:Y:S02]  /*f8c0*/  F2FP.BF16.F32.PACK_AB R34, R169, R171 ;  /* 0x000000aba922723e */ /* 0x000fe400000010ff */
[----:B------:R-:W-:Y:S02]  /*f8d0*/  MOV R52, R52 ;  /* 0x0000003400347202 */ /* 0x000fe40000000f00 */
[----:B------:R-:W-:Y:S02]  /*f8e0*/  F2FP.BF16.F32.PACK_AB R12, R166, R170 ;  /* 0x000000aaa60c723e */ /* 0x000fe400000010ff */
[----:B------:R-:W-:Y:S02]  /*f8f0*/  SHF.R.U64 R179, R179, 0x3, RZ ;  /* 0x00000003b3b37819 */ /* 0x000fe400000012ff */
[----:B------:R-:W-:Y:S01]  /*f900*/  MOV R56, R56 ;  /* 0x0000003800387202 */ /* 0x000fe20000000f00 */
[----:B------:R1:W-:Y:S01]  /*f910*/  STSM.16.M88.4 [R122], R4 ;  /* 0x000000047a007844 */ /* 0x0003e20000000200 */
[----:B------:R-:W-:-:S02]  /*f920*/  MOV R60, R60 ;  /* 0x0000003c003c7202 */ /* 0x000fc40000000f00 */
[----:B------:R-:W-:Y:S01]  /*f930*/  MOV R64, R64 ;  /* 0x0000004000407202 */ /* 0x000fe20000000f00 */
[----:B------:R2:W-:Y:S01]  /*f940*/  STSM.16.M88.4 [R45], R28 ;  /* 0x0000001c2d007844 */ /* 0x0005e20000000200 */
[----:B------:R-:W-:Y:S02]  /*f950*/  MOV R68, R68 ;  /* 0x0000004400447202 */ /* 0x000fe40000000f00 */
[----:B------:R-:W-:Y:S01]  /*f960*/  F2FP.BF16.F32.PACK_AB R89, R91, R90 ;  /* 0x0000005a5b59723e */ /* 0x000fe200000010ff */
[----:B------:R-:W-:Y:S01]  /*f970*/  STSM.16.M88.4 [R48], R32 ;  /* 0x0000002030007844 */ /* 0x000fe20000000200 */
[----:B------:R-:W-:Y:S02]  /*f980*/  LOP3.LUT R40, R179, R24, RZ, 0x3c, !PT ;  /* 0x00000018b3287212 */ /* 0x000fe400078e3cff */
[----:B------:R-:W-:Y:S01]  /*f990*/  MOV R0, R98 ;  /* 0x0000006200007202 */ /* 0x000fe20000000f00 */
[----:B------:R-:W-:Y:S01]  /*f9a0*/  STSM.16.M88.4 [R52], R12 ;  /* 0x0000000c34007844 */ /* 0x000fe20000000200 */
[----:B------:R-:W-:-:S02]  /*f9b0*/  F2FP.BF16.F32.PACK_AB R90, R93, R92 ;  /* 0x0000005c5d5a723e */ /* 0x000fc400000010ff */
[----:B------:R-:W-:Y:S01]  /*f9c0*/  F2FP.BF16.F32.PACK_AB R91, R95, R94 ;  /* 0x0000005e5f5b723e */ /* 0x000fe200000010ff */
[----:B------:R-:W-:Y:S01]  /*f9d0*/  STSM.16.M88.4 [R56], R8 ;  /* 0x0000000838007844 */ /* 0x000fe20000000200 */
[----:B-1----:R-:W-:Y:S02]  /*f9e0*/  F2FP.BF16.F32.PACK_AB R4, R160, R163 ;  /* 0x000000a3a004723e */ /* 0x002fe400000010ff */
[----:B------:R-:W-:Y:S02]  /*f9f0*/  F2FP.BF16.F32.PACK_AB R5, R67, R66 ;  /* 0x000000424305723e */ /* 0x000fe400000010ff */
[----:B------:R-:W-:Y:S02]  /*fa00*/  F2FP.BF16.F32.PACK_AB R6, R152, R162 ;  /* 0x000000a29806723e */ /* 0x000fe400000010ff */
[----:B------:R-:W-:Y:S02]  /*fa10*/  F2FP.BF16.F32.PACK_AB R7, R71, R70 ;  /* 0x000000464707723e */ /* 0x000fe400000010ff */
[----:B--2---:R-:W-:-:S02]  /*fa20*/  F2FP.BF16.F32.PACK_AB R28, R73, R158 ;  /* 0x0000009e491c723e */ /* 0x004fc400000010ff */
[----:B------:R-:W-:Y:S01]  /*fa30*/  F2FP.BF16.F32.PACK_AB R29, R75, R74 ;  /* 0x0000004a4b1d723e */ /* 0x000fe200000010ff */
[----:B------:R1:W-:Y:S01]  /*fa40*/  STSM.16.M88.4 [R60], R4 ;  /* 0x000000043c007844 */ /* 0x0003e20000000200 */
[----:B------:R-:W-:Y:S02]  /*fa50*/  F2FP.BF16.F32.PACK_AB R30, R77, R76 ;  /* 0x0000004c4d1e723e */ /* 0x000fe400000010ff */
[----:B------:R-:W-:Y:S02]  /*fa60*/  F2FP.BF16.F32.PACK_AB R31, R79, R78 ;  /* 0x0000004e4f1f723e */ /* 0x000fe400000010ff */
[----:B------:R-:W-:Y:S02]  /*fa70*/  F2FP.BF16.F32.PACK_AB R96, R97, R96 ;  /* 0x000000606160723e */ /* 0x000fe400000010ff */
[----:B------:R-:W-:Y:S01]  /*fa80*/  MOV R102, R102 ;  /* 0x0000006600667202 */ /* 0x000fe20000000f00 */
[----:B------:R-:W-:Y:S01]  /*fa90*/  STSM.16.M88.4 [R64], R28 ;  /* 0x0000001c40007844 */ /* 0x000fe20000000200 */
[----:B------:R-:W-:-:S02]  /*faa0*/  MOV R24, R106 ;  /* 0x0000006a00187202 */ /* 0x000fc40000000f00 */
[----:B------:R-:W-:Y:S01]  /*fab0*/  F2FP.BF16.F32.PACK_AB R97, R42, R3 ;  /* 0x000000032a61723e */ /* 0x000fe200000010ff */
[----:B------:R-:W-:Y:S01]  /*fac0*/  STSM.16.M88.4 [R68], R80 ;  /* 0x0000005044007844 */ /* 0x000fe20000000200 */
[----:B------:R-:W-:Y:S02]  /*fad0*/  F2FP.BF16.F32.PACK_AB R98, R101, R100 ;  /* 0x000000646562723e */ /* 0x000fe400000010ff */
[----:B------:R-:W-:Y:S01]  /*fae0*/  F2FP.BF16.F32.PACK_AB R99, R54, R50 ;  /* 0x000000323663723e */ /* 0x000fe200000010ff */
[----:B------:R2:W-:Y:S01]  /*faf0*/  STSM.16.M88.4 [R0], R88 ;  /* 0x0000005800007844 */ /* 0x0005e20000000200 */
        /* <DEDUP_REMOVED lines=9> */
[----:B------:R-:W-:Y:S02]  /*fb90*/  F2FP.BF16.F32.PACK_AB R113, R155, R154 ;  /* 0x0000009a9b71723e */ /* 0x000fe400000010ff */
        /* <DEDUP_REMOVED lines=8> */
[----:B------:R-:W-:Y:S02]  /*fc20*/  F2FP.BF16.F32.PACK_AB R129, R131, R130 ;  /* 0x000000828381723e */ /* 0x000fe400000010ff */
[----:B------:R-:W-:Y:S01]  /*fc30*/  F2FP.BF16.F32.PACK_AB R136, R137, R136 ;  /* 0x000000888988723e */ /* 0x000fe200000010ff */
[----:B------:R-:W-:Y:S01]  /*fc40*/  STSM.16.M88.4 [R44], R120 ;  /* 0x000000782c007844 */ /* 0x000fe20000000200 */
[----:B------:R-:W-:Y:S02]  /*fc50*/  ISETP.NE.U32.AND P0, PT, RZ, UR4, PT ;  /* 0x00000004ff007c0c */ /* 0x000fe4000bf05070 */
[----:B-1----:R-:W-:Y:S02]  /*fc60*/  IADD3 R4, P1, R210, UR4, RZ ;  /* 0x00000004d2047c10 */ /* 0x002fe4000ff3e0ff */
[----:B------:R-:W-:Y:S02]  /*fc70*/  MOV R118, R118 ;  /* 0x0000007600767202 */ /* 0x000fe40000000f00 */
        /* <DEDUP_REMOVED lines=9> */
[----:B------:R-:W-:Y:S01]  /*fd10*/  MOV R40, R40 ;  /* 0x0000002800287202 */ /* 0x000fe20000000f00 */
[----:B------:R1:W-:Y:S01]  /*fd20*/  STSM.16.M88.4 [R36], R136 ;  /* 0x0000008824007844 */ /* 0x0003e20000000200 */
[----:B------:R-:W-:Y:S02]  /*fd30*/  F2FP.BF16.F32.PACK_AB R146, R149, R148 ;  /* 0x000000949592723e */ /* 0x000fe400000010ff */
[----:B------:R-:W-:Y:S02]  /*fd40*/  F2FP.BF16.F32.PACK_AB R147, R151, R150 ;  /* 0x000000969793723e */ /* 0x000fe400000010ff */
[----:B------:R-:W-:Y:S02]  /*fd50*/  ISETP.NE.AND.EX P0, PT, RZ, UR5, PT, P0 ;  /* 0x00000005ff007c0c */ /* 0x000fe4000bf05300 */
[----:B------:R-:W-:Y:S01]  /*fd60*/  IADD3.X R5, R211, UR5, RZ, P1, !PT ;  /* 0x00000005d3057c10 */ /* 0x000fe20008ffe4ff */
[----:B------:R-:W-:Y:S01]  /*fd70*/  ULDC.64 UR4, c[0x0][0xce0] ;  /* 0x0003380000047ab9 */ /* 0x000fe20000000a00 */
[----:B------:R3:W-:Y:S01]  /*fd80*/  STSM.16.M88.4 [R40], R144 ;  /* 0x0000009028007844 */ /* 0x0007e20000000200 */
[----:B------:R-:W-:Y:S01]  /*fd90*/  BAR.SYNC.DEFER_BLOCKING 0x1, 0x100 ;  /* 0x0044000000007b1d */ /* 0x000fe20000010000 */
[----:B------:R-:W-:Y:S01]  /*fda0*/  ISETP.NE.U32.AND P6, PT, RZ, UR4, PT ;  /* 0x00000004ff007c0c */ /* 0x000fe2000bfc5070 */
[----:B------:R-:W-:Y:S01]  /*fdb0*/  IMAD R3, R192, 0x40, R187 ;  /* 0x00000040c0037824 */ /* 0x000fe200078e02bb */
[----:B--2---:R-:W-:-:S02]  /*fdc0*/  MOV R0, RZ ;  /* 0x000000ff00007202 */ /* 0x004fc40000000f00 */
[----:B------:R-:W-:Y:S01]  /*fdd0*/  ISETP.NE.AND.EX P6, PT, RZ, UR5, PT, P6 ;  /* 0x00000005ff007c0c */ /* 0x000fe2000bfc5360 */
[----:B------:R-:W-:-:S12]  /*fde0*/  IMAD.WIDE R20, R3, 0x2, R20 ;  /* 0x0000000203147825 */ /* 0x000fd800078e0214 */
[----:B------:R-:W-:Y:S01]  /*fdf0*/  @P6 IADD3 R210, P4, R210, UR4, RZ ;  /* 0x00000004d2d26c10 */ /* 0x000fe2000ff9e0ff */
[----:B------:R-:W-:Y:S02]  /*fe00*/  ULDC UR4, c[0x0][0xb88] ;  /* 0x0002e20000047ab9 */ /* 0x000fe40000000800 */
[----:B------:R-:W-:Y:S01]  /*fe10*/  IMAD.U32 R3, RZ, RZ, UR4 ;  /* 0x00000004ff037e24 */ /* 0x000fe2000f8e00ff */
[----:B------:R-:W-:Y:S01]  /*fe20*/  @P6 IADD3.X R211, R211, UR5, RZ, P4, !PT ;  /* 0x00000005d3d36c10 */ /* 0x000fe2000a7fe4ff */
[----:B------:R2:W5:Y:S01]  /*fe30*/  @P0 LDG.E R0, desc[UR54][R4.64] ;  /* 0x0000003604000981 */ /* 0x000562000c1e1900 */
[C---:B------:R-:W-:Y:S02]  /*fe40*/  IADD3 R9, P1, R20.reuse, 0x1000, RZ ;  /* 0x0000100014097810 */ /* 0x040fe40007f3e0ff */
[C---:B------:R-:W-:Y:S01]  /*fe50*/  IADD3 R13, P2, R20.reuse, 0x2000, RZ ;  /* 0x00002000140d7810 */ /* 0x040fe20007f5e0ff */
[----:B------:R2:W5:Y:S01]  /*fe60*/  @P6 LDG.E R3, desc[UR54][R210.64] ;  /* 0x00000036d2036981 */ /* 0x000562000c1e1900 */
[----:B------:R-:W-:-:S02]  /*fe70*/  IADD3 R29, P3, R20, 0x3000, RZ ;  /* 0x00003000141d7810 */ /* 0x000fc40007f7e0ff */
[----:B------:R-:W-:Y:S02]  /*fe80*/  IADD3 R33, P4, R20, 0x4000, RZ ;  /* 0x0000400014217810 */ /* 0x000fe40007f9e0ff */
[----:B------:R-:W-:Y:S02]  /*fe90*/  LOP3.LUT R8, R9, 0x380, RZ, 0xc0, !PT ;  /* 0x0000038009087812 */ /* 0x000fe400078ec0ff */
[----:B------:R-:W-:Y:S02]  /*fea0*/  LOP3.LUT R12, R13, 0x380, RZ, 0xc0, !PT ;  /* 0x000003800d0c7812 */ /* 0x000fe400078ec0ff */
[----:B------:R-:W-:Y:S02]  /*feb0*/  LOP3.LUT R28, R29, 0x380, RZ, 0xc0, !PT ;  /* 0x000003801d1c7812 */ /* 0x000fe400078ec0ff */
[----:B------:R-:W-:Y:S02]  /*fec0*/  LOP3.LUT R32, R33, 0x380, RZ, 0xc0, !PT ;  /* 0x0000038021207812 */ /* 0x000fe400078ec0ff */
[----:B------:R-:W-:-:S02]  /*fed0*/  SHF.R.U64 R8, R8, 0x3, RZ ;  /* 0x0000000308087819 */ /* 0x000fc400000012ff */
[----:B------:R-:W-:Y:S02]  /*fee0*/  SHF.R.U64 R12, R12, 0x3, RZ ;  /* 0x000000030c0c7819 */ /* 0x000fe400000012ff */
[----:B------:R-:W-:Y:S02]  /*fef0*/  SHF.R.U64 R28, R28, 0x3, RZ ;  /* 0x000000031c1c7819 */ /* 0x000fe400000012ff */
[----:B------:R-:W-:Y:S02]  /*ff00*/  SHF.R.U64 R32, R32, 0x3, RZ ;  /* 0x0000000320207819 */ /* 0x000fe400000012ff */
        /* <DEDUP_REMOVED lines=15> */
[----:B-1----:R-:W-:-:S02]  /*10000*/  LOP3.LUT R36, R37, 0x380, RZ, 0xc0, !PT ;  /* 0x0000038025247812 */ /* 0x002fc400078ec0ff */
[----:B---3--:R-:W-:Y:S02]  /*10010*/  LOP3.LUT R40, R41, 0x380, RZ, 0xc0, !PT ;  /* 0x0000038029287812 */ /* 0x008fe400078ec0ff */
        /* <DEDUP_REMOVED lines=16> */
[----:B--2---:R-:W-:Y:S06]  /*10120*/  @P6 BRA `(.L_x_3732) ;  /* 0x0000000000106947 */ /* 0x004fec0003800000 */
[----:B------:R-:W-:Y:S05]  /*10130*/  @!P0 BRA `(.L_x_3732) ;  /* 0x00000000000c8947 */ /* 0x000fea0003800000 */
[----:B------:R-:W2:Y:S04]  /*10140*/  LDG.E R6, desc[UR54][R4.64] ;  /* 0x0000003604067981 */ /* 0x000ea8000c1e1900 */
[----:B-----5:R-:W2:Y:S02]  /*10150*/  LDG.E R3, desc[UR54][R4.64+0x4] ;  /* 0x0000043604037981 */ /* 0x020ea4000c1e1900 */
[----:B--2---:R-:W-:-:S07]  /*10160*/  IMAD.IADD R3, R3, 0x1, -R6 ;  /* 0x0000000103037824 */ /* 0x004fce00078e0a06 */
.L_x_3732:
        /* <DEDUP_REMOVED lines=33> */
[----:B------:R-:W-:Y:S01]  /*10380*/  IMAD.X R73, RZ, RZ, R21, P3 ;  /* 0x000000ffff497224 */ /* 0x000fe200018e0615 */
[----:B------:R-:W-:Y:S02]  /*10390*/  IADD3.X R65, RZ, R21, RZ, P1, !PT ;  /* 0x00000015ff417210 */ /* 0x000fe40000ffe4ff */
[----:B------:R-:W-:-:S02]  /*103a0*/  LOP3.LUT R20, R7, R20, RZ, 0x3c, !PT ;  /* 0x0000001407147212 */ /* 0x000fc400078e3cff */
[----:B------:R-:W-:Y:S02]  /*103b0*/  LOP3.LUT R76, R4, R5, RZ, 0x3c, !PT ;  /* 0x00000005044c7212 */ /* 0x000fe400078e3cff */
[----:B------:R-:W-:Y:S02]  /*103c0*/  SHF.R.S32.HI R80, RZ, 0x1f, R209 ;  /* 0x0000001fff507819 */ /* 0x000fe400000114d1 */
[----:B------:R-:W-:Y:S02]  /*103d0*/  SEL R83, R212, RZ, !P0 ;  /* 0x000000ffd4537207 */ /* 0x000fe40004000000 */
[----:B------:R-:W-:Y:S02]  /*103e0*/  SEL R216, R216, RZ, !P0 ;  /* 0x000000ffd8d87207 */ /* 0x000fe40004000000 */
[----:B-----5:R-:W-:Y:S01]  /*103f0*/  SHF.R.S32.HI R81, RZ, 0x1f, R0 ;  /* 0x0000001fff517819 */ /* 0x020fe20000011400 */
[----:B------:R-:W-:Y:S06]  /*10400*/  @P5 BRA `(.L_x_3733) ;  /* 0x0000000000645947 */ /* 0x000fec0003800000 */
[----:B------:R-:W-:Y:S01]  /*10410*/  ULDC.64 UR4, c[0x0][0xc70] ;  /* 0x00031c0000047ab9 */ /* 0x000fe20000000a00 */
[----:B------:R-:W-:Y:S02]  /*10420*/  IMAD.MOV.U32 R4, RZ, RZ, R0 ;  /* 0x000000ffff047224 */ /* 0x000fe400078e0000 */
        /* <DEDUP_REMOVED lines=8> */
[----:B------:R-:W-:Y:S01]  /*104b0*/  IMAD R14, R214, 0x40, R188 ;  /* 0x00000040d60e7824 */ /* 0x000fe200078e02bc */
[----:B------:R-:W-:Y:S01]  /*104c0*/  ISETP.NE.AND P0, PT, R190, R7, PT ;  /* 0x00000007be00720c */ /* 0x000fe20003f05270 */
[----:B------:R-:W-:-:S03]  /*104d0*/  IMAD.WIDE.U32 R4, R83, UR4, R4 ;  /* 0x0000000453047c25 */ /* 0x000fc6000f8e0004 */
[----:B------:R-:W-:Y:S01]  /*104e0*/  SHF.R.S32.HI R7, RZ, 0x1f, R14 ;  /* 0x0000001fff077819 */ /* 0x000fe2000001140e */
[----:B------:R-:W-:Y:S01]  /*104f0*/  IMAD R11, R83, UR5, R6 ;  /* 0x00000005530b7c24 */ /* 0x000fe2000f8e0206 */
[C---:B------:R-:W-:Y:S01]  /*10500*/  IADD3 R10, P2, R14.reuse, R4, RZ ;  /* 0x000000040e0a7210 */ /* 0x040fe20007f5e0ff */
[C---:B------:R-:W-:Y:S01]  /*10510*/  VIADD R6, R14.reuse, 0x8 ;  /* 0x000000080e067836 */ /* 0x040fe20000000000 */
[----:B------:R-:W-:Y:S01]  /*10520*/  ISETP.GE.OR P1, PT, R14, R3, P0 ;  /* 0x000000030e00720c */ /* 0x000fe20000726670 */
[----:B------:R-:W-:Y:S01]  /*10530*/  ULDC.64 UR4, c[0x0][0xc40] ;  /* 0x0003100000047ab9 */ /* 0x000fe20000000a00 */
[----:B------:R-:W-:Y:S02]  /*10540*/  IADD3.X R7, R7, R5, R11, P2, !PT ;  /* 0x0000000507077210 */ /* 0x000fe400017fe40b */
[----:B------:R-:W-:Y:S02]  /*10550*/  ISETP.GE.OR P0, PT, R6, R3, P0 ;  /* 0x000000030600720c */ /* 0x000fe40000706670 */
[----:B------:R-:W-:-:S04]  /*10560*/  LEA R4, P2, R10, UR4, 0x2 ;  /* 0x000000040a047c11 */ /* 0x000fc8000f8410ff */
[----:B------:R-:W-:-:S05]  /*10570*/  LEA.HI.X R5, R10, UR5, R7, 0x2, P2 ;  /* 0x000000050a057c11 */ /* 0x000fca00090f1407 */
[----:B------:R1:W-:Y:S04]  /*10580*/  @!P1 STG.E desc[UR54][R4.64], R172 ;  /* 0x000000ac04009986 */ /* 0x0003e8000c101936 */
[----:B------:R1:W-:Y:S02]  /*10590*/  @!P0 STG.E desc[UR54][R4.64+0x20], R173 ;  /* 0x000020ad04008986 */ /* 0x0003e4000c101936 */
.L_x_3733:
[----:B------:R-:W2:Y:S01]  /*105a0*/  LDC R90, c[0x0][0xb8c] ;  /* 0x0002e300ff5a7b82 */ /* 0x000ea20000000800 */
[----:B-1----:R1:W5:Y:S01]  /*105b0*/  LD.E.128 R4, desc[UR54][R20.64] ;  /* 0x0000003614047980 */ /* 0x002362000c101d00 */
[----:B------:R-:W-:Y:S02]  /*105c0*/  ULDC.64 UR4, c[0x0][0xba0] ;  /* 0x0002e80000047ab9 */ /* 0x000fe40000000a00 */
[----:B------:R-:W-:Y:S01]  /*105d0*/  IMAD R81, R81, UR4, RZ ;  /* 0x0000000451517c24 */ /* 0x000fe2000f8e02ff */
[----:B------:R-:W5:Y:S01]  /*105e0*/  LD.E.128 R8, desc[UR54][R8.64] ;  /* 0x0000003608087980 */ /* 0x000f62000c101d00 */
[----:B------:R-:W-:-:S03]  /*105f0*/  VIADD R24, R187, 0x40 ;  /* 0x00000040bb187836 */ /* 0x000fc60000000000 */
[----:B------:R-:W5:Y:S01]  /*10600*/  LD.E.128 R12, desc[UR54][R12.64] ;  /* 0x000000360c0c7980 */ /* 0x000f62000c101d00 */
[--C-:B-1----:R-:W-:Y:S01]  /*10610*/  SHF.R.S32.HI R21, RZ, 0x1f, R187.reuse ;  /* 0x0000001fff157819 */ /* 0x102fe200000114bb */
[----:B------:R-:W-:Y:S02]  /*10620*/  IMAD.MOV.U32 R20, RZ, RZ, R187 ;  /* 0x000000ffff147224 */ /* 0x000fe400078e00bb */
[----:B------:R-:W5:Y:S01]  /*10630*/  LD.E.128 R28, desc[UR54][R28.64] ;  /* 0x000000361c1c7980 */ /* 0x000f62000c101d00 */
[C---:B------:R-:W-:Y:S02]  /*10640*/  IMAD R81, R0.reuse, UR5, R81 ;  /* 0x0000000500517c24 */ /* 0x040fe4000f8e0251 */
[----:B------:R-:W-:Y:S01]  /*10650*/  IMAD.WIDE.U32 R20, R0, UR4, R20 ;  /* 0x0000000400147c25 */ /* 0x000fe2000f8e0014 */
[----:B------:R-:W5:Y:S03]  /*10660*/  LD.E.128 R32, desc[UR54][R32.64] ;  /* 0x0000003620207980 */ /* 0x000f66000c101d00 */
[----:B------:R-:W-:Y:S01]  /*10670*/  IMAD R3, R214, -0x40, R3 ;  /* 0xffffffc0d6037824 */ /* 0x000fe200078e0203 */
[----:B------:R-:W5:Y:S01]  /*10680*/  LD.E.128 R36, desc[UR54][R36.64] ;  /* 0x0000003624247980 */ /* 0x000f62000c101d00 */
[----:B------:R-:W-:-:S03]  /*10690*/  VIADD R0, R192, 0x20 ;  /* 0x00000020c0007836 */ /* 0x000fc60000000000 */
[----:B------:R-:W5:Y:S01]  /*106a0*/  LD.E.128 R40, desc[UR54][R40.64] ;  /* 0x0000003628287980 */ /* 0x000f62000c101d00 */
[-C--:B--2---:R-:W-:Y:S01]  /*106b0*/  ISETP.GE.AND P3, PT, R24, R90.reuse, PT ;  /* 0x0000005a1800720c */ /* 0x084fe20003f66270 */
[C---:B------:R-:W-:Y:S01]  /*106c0*/  VIADD R87, R187.reuse, 0xc0 ;  /* 0x000000c0bb577836 */ /* 0x040fe20000000000 */
[-C--:B------:R-:W-:Y:S01]  /*106d0*/  ISETP.GE.AND P0, PT, R0, R3.reuse, PT ;  /* 0x000000030000720c */ /* 0x080fe20003f06270 */
[----:B------:R-:W5:Y:S01]  /*106e0*/  LD.E.128 R44, desc[UR54][R44.64] ;  /* 0x000000362c2c7980 */ /* 0x000f62000c101d00 */
[----:B------:R-:W-:Y:S01]  /*106f0*/  ISETP.GE.AND P1, PT, R192, R3, PT ;  /* 0x00000003c000720c */ /* 0x000fe20003f26270 */
[----:B------:R-:W-:Y:S01]  /*10700*/  ULDC.64 UR4, c[0x0][0xbe0] ;  /* 0x0002f80000047ab9 */ /* 0x000fe20000000a00 */
[----:B------:R-:W-:Y:S01]  /*10710*/  SEL R3, RZ, 0xffffffff, P3 ;  /* 0xffffffffff037807 */ /* 0x000fe20001800000 */
[----:B------:R-:W5:Y:S01]  /*10720*/  LD.E.128 R48, desc[UR54][R48.64] ;  /* 0x0000003630307980 */ /* 0x000f62000c101d00 */
[----:B------:R-:W-:-:S03]  /*10730*/  ISETP.GE.AND P2, PT, R187, R90, PT ;  /* 0x0000005abb00720c */ /* 0x000fc60003f46270 */
[----:B------:R-:W5:Y:S01]  /*10740*/  LD.E.128 R52, desc[UR54][R52.64] ;  /* 0x0000003634347980 */ /* 0x000f62000c101d00 */
[----:B------:R-:W-:-:S03]  /*10750*/  IADD3 R86, R187, 0x80, RZ ;  /* 0x00000080bb567810 */ /* 0x000fc60007ffe0ff */
[----:B------:R-:W5:Y:S04]  /*10760*/  LD.E.128 R56, desc[UR54][R56.64] ;  /* 0x0000003638387980 */ /* 0x000f68000c101d00 */
[----:B------:R-:W5:Y:S04]  /*10770*/  LD.E.128 R60, desc[UR54][R60.64] ;  /* 0x000000363c3c7980 */ /* 0x000f68000c101d00 */
[----:B------:R-:W5:Y:S04]  /*10780*/  LD.E.128 R64, desc[UR54][R64.64] ;  /* 0x0000003640407980 */ /* 0x000f68000c101d00 */
[----:B------:R-:W5:Y:S04]  /*10790*/  LD.E.128 R68, desc[UR54][R68.64] ;  /* 0x0000003644447980 */ /* 0x000f68000c101d00 */
[----:B------:R-:W5:Y:S04]  /*107a0*/  LD.E.128 R72, desc[UR54][R72.64] ;  /* 0x0000003648487980 */ /* 0x000f68000c101d00 */
[----:B------:R-:W5:Y:S01]  /*107b0*/  LD.E.128 R76, desc[UR54][R76.64] ;  /* 0x000000364c4c7980 */ /* 0x000f62000c101d00 */
[----:B------:R-:W-:Y:S01]  /*107c0*/  IMAD.SHL.U32 R3, R3, 0x2, RZ ;  /* 0x0000000203037824 */ /* 0x000fe200078e00ff */
[----:B------:R-:W-:Y:S01]  /*107d0*/  SEL R0, RZ, 0x1, P2 ;  /* 0x00000001ff007807 */ /* 0x000fe20001000000 */
[----:B------:R-:W-:Y:S01]  /*107e0*/  IMAD.IADD R21, R21, 0x1, R81 ;  /* 0x0000000115157824 */ /* 0x000fe200078e0251 */
[----:B------:R-:W-:Y:S01]  /*107f0*/  @!PT LDS RZ, [RZ] ;  /* 0x00000000fffff984 */ /* 0x000fe20000000800 */
[----:B------:R-:W-:Y:S01]  /*10800*/  @!PT LDS RZ, [RZ] ;  /* 0x00000000fffff984 */ /* 0x000fe20000000800 */
[----:B------:R-:W-:Y:S01]  /*10810*/  @!PT LDS RZ, [RZ] ;  /* 0x00000000fffff984 */ /* 0x000fe20000000800 */
[----:B------:R-:W-:Y:S01]  /*10820*/  @!PT LDS RZ, [RZ] ;  /* 0x00000000fffff984 */ /* 0x000fe20000000800 */
[----:B------:R1:W-:Y:S06]  /*10830*/  MEMBAR.ALL.CTA ;  /* 0x0000000000007992 */ /* 0x0003ec0000008000 */
[----:B-1----:R-:W1:Y:S01]  /*10840*/  FENCE.VIEW.ASYNC.S ;  /* 0x00000000000073c6 */ /* 0x002e620000000000 */
[----:B------:R-:W-:Y:S01]  /*10850*/  IMAD R80, R80, UR4, RZ ;  /* 0x0000000450507c24 */ /* 0x000fe2000f8e02ff */
[-C--:B------:R-:W-:Y:S01]  /*10860*/  ISETP.GE.AND P2, PT, R86, R90.reuse, PT ;  /* 0x0000005a5600720c */ /* 0x080fe20003f46270 */
[----:B------:R-:W-:Y:S01]  /*10870*/  IMAD.WIDE.U32 R20, R209, UR4, R20 ;  /* 0x00000004d1147c25 */ /* 0x000fe2000f8e0014 */
[----:B------:R-:W-:Y:S01]  /*10880*/  ISETP.GE.AND P3, PT, R87, R90, PT ;  /* 0x0000005a5700720c */ /* 0x000fe20003f66270 */
[----:B------:R-:W-:Y:S01]  /*10890*/  BSSY B1, `(.L_x_3734) ;  /* 0x000003b000017945 */ /* 0x000fe20003800000 */
[----:B------:R-:W-:Y:S01]  /*108a0*/  LOP3.LUT R0, R3, 0x2, R0, 0xe2, !PT ;  /* 0x0000000203007812 */ /* 0x000fe200078ee200 */
[----:B------:R-:W-:Y:S01]  /*108b0*/  IMAD R81, R209, UR5, R80 ;  /* 0x00000005d1517c24 */ /* 0x000fe2000f8e0250 */
[----:B------:R-:W-:Y:S01]  /*108c0*/  SEL R3, RZ, 0x4, P2 ;  /* 0x00000004ff037807 */ /* 0x000fe20001000000 */
[C---:B------:R-:W-:Y:S01]  /*108d0*/  VIADD R88, R187.reuse, 0x100 ;  /* 0x00000100bb587836 */ /* 0x040fe20000000000 */
[----:B------:R-:W-:Y:S01]  /*108e0*/  SEL R80, RZ, 0x8, P3 ;  /* 0x00000008ff507807 */ /* 0x000fe20001800000 */
[----:B------:R-:W-:Y:S01]  /*108f0*/  VIADD R89, R187, 0x140 ;  /* 0x00000140bb597836 */ /* 0x000fe20000000000 */
[----:B------:R-:W-:Y:S01]  /*10900*/  ULDC.64 UR4, c[0x0][0xbe8] ;  /* 0x0002fa0000047ab9 */ /* 0x000fe20000000a00 */
[----:B------:R-:W-:Y:S01]  /*10910*/  IMAD.IADD R21, R21, 0x1, R81 ;  /* 0x0000000115157824 */ /* 0x000fe200078e0251 */
[----:B------:R-:W-:Y:S01]  /*10920*/  LOP3.LUT R3, R80, R0, R3, 0xfe, !PT ;  /* 0x0000000050037212 */ /* 0x000fe200078efe03 */
[----:B------:R-:W-:Y:S01]  /*10930*/  VIADD R81, R187, 0x180 ;  /* 0x00000180bb517836 */ /* 0x000fe20000000000 */
[-C--:B------:R-:W-:Y:S01]  /*10940*/  ISETP.GE.AND P2, PT, R88, R90.reuse, PT ;  /* 0x0000005a5800720c */ /* 0x080fe20003f46270 */
[----:B------:R-:W-:Y:S01]  /*10950*/  VIADD R0, R2, 0x38820 ;  /* 0x0003882002007836 */ /* 0x000fe20000000000 */
[-C--:B------:R-:W-:Y:S01]  /*10960*/  ISETP.GE.AND P3, PT, R89, R90.reuse, PT ;  /* 0x0000005a5900720c */ /* 0x080fe20003f66270 */
[----:B------:R-:W-:Y:S01]  /*10970*/  VIADD R82, R187, 0x1c0 ;  /* 0x000001c0bb527836 */ /* 0x000fe20000000000 */
[----:B------:R-:W-:-:S02]  /*10980*/  ISETP.GE.AND P4, PT, R81, R90, PT ;  /* 0x0000005a5100720c */ /* 0x000fc40003f86270 */
[----:B------:R-:W-:Y:S02]  /*10990*/  SEL R80, RZ, 0x10, P2 ;  /* 0x00000010ff507807 */ /* 0x000fe40001000000 */
[----:B------:R-:W-:Y:S02]  /*109a0*/  SEL R81, RZ, 0x20, P3 ;  /* 0x00000020ff517807 */ /* 0x000fe40001800000 */
[----:B------:R-:W-:Y:S02]  /*109b0*/  PRMT R0, RZ, 0x654, R0 ;  /* 0x00000654ff007816 */ /* 0x000fe40000000000 */
[----:B------:R-:W-:Y:S01]  /*109c0*/  LOP3.LUT R3, R81, R3, R80, 0xfe, !PT ;  /* 0x0000000351037212 */ /* 0x000fe200078efe50 */
[----:B------:R-:W-:Y:S01]  /*109d0*/  IMAD R80, R216, UR4, RZ ;  /* 0x00000004d8507c24 */ /* 0x000fe2000f8e02ff */
[----:B-1----:R1:W-:Y:S01]  /*109e0*/  SYNCS.ARRIVE.TRANS64.RED.A1T0 RZ, [R0+URZ], RZ ;  /* 0x000000ff00ff79a7 */ /* 0x0023e2000810043f */
[----:B------:R-:W-:Y:S02]  /*109f0*/  ISETP.GE.AND P2, PT, R82, R90, PT ;  /* 0x0000005a5200720c */ /* 0x000fe40003f46270 */
[----:B------:R-:W-:Y:S01]  /*10a00*/  SHF.R.S32.HI R193, RZ, 0x1f, R192 ;  /* 0x0000001fffc17819 */ /* 0x000fe200000114c0 */
[----:B------:R-:W-:-:S02]  /*10a10*/  IMAD R85, R83, UR5, R80 ;  /* 0x0000000553557c24 */ /* 0x000fc4000f8e0250 */
[----:B------:R-:W-:Y:S01]  /*10a20*/  IMAD.WIDE.U32 R82, R83, UR4, R20 ;  /* 0x0000000453527c25 */ /* 0x000fe2000f8e0014 */
[----:B-1----:R-:W-:-:S03]  /*10a30*/  SEL R0, RZ, 0x40, P4 ;  /* 0x00000040ff007807 */ /* 0x002fc60002000000 */
[----:B------:R-:W-:Y:S01]  /*10a40*/  IMAD.WIDE R80, R214, 0x40, R192 ;  /* 0x00000040d6507825 */ /* 0x000fe200078e02c0 */
[----:B------:R-:W-:Y:S02]  /*10a50*/  LOP3.LUT R0, R3, R0, RZ, 0xfc, !PT ;  /* 0x0000000003007212 */ /* 0x000fe400078efcff */
[----:B------:R-:W-:Y:S01]  /*10a60*/  SEL R3, RZ, 0x80, P2 ;  /* 0x00000080ff037807 */ /* 0x000fe20001000000 */
[----:B------:R-:W-:-:S03]  /*10a70*/  IMAD.IADD R91, R83, 0x1, R85 ;  /* 0x00000001535b7824 */ /* 0x000fc600078e0255 */
        /* <DEDUP_REMOVED lines=14> */
[----:B------:R-:W-:Y:S01]  /*10b60*/  IMAD.IADD R21, R21, 0x1, R85 ;  /* 0x0000000115157824 */ /* 0x000fe200078e0255 */
[----:B------:R-:W-:-:S04]  /*10b70*/  LEA R84, P1, R20, UR4, 0x1 ;  /* 0x0000000414547c11 */ /* 0x000fc8000f8208ff */
        /* <DEDUP_REMOVED lines=12> */
.L_x_3735:
[----:B------:R-:W-:Y:S05]  /*10c40*/  BSYNC B1 ;  /* 0x0000000000017941 */ /* 0x000fea0003800000 */
.L_x_3734:
        /* <DEDUP_REMOVED lines=16> */
[----:B------:R-:W-:Y:S02]  /*10d50*/  LEA R6, P6, R4, UR4, 0x1 ;  /* 0x0000000404067c11 */ /* 0x000fe4000f8c08ff */
[----:B------:R-:W-:-:S04]  /*10d60*/  IADD3 R5, R5, R7, RZ ;  /* 0x0000000705057210 */ /* 0x000fc80007ffe0ff */
        /* <DEDUP_REMOVED lines=13> */
.L_x_3731:
        /* <DEDUP_REMOVED lines=19> */
[----:B------:R-:W4:Y:S04]  /*10f70*/  LDG.E R0, desc[UR54][R4.64] ;  /* 0x0000003604007981 */ /* 0x000f28000c1e1900 */
[----:B-----5:R-:W4:Y:S02]  /*10f80*/  LDG.E R3, desc[UR54][R4.64+0x4] ;  /* 0x0000043604037981 */ /* 0x020f24000c1e1900 */
[----:B----4-:R-:W-:-:S07]  /*10f90*/  IMAD.IADD R3, R3, 0x1, -R0 ;  /* 0x0000000103037824 */ /* 0x010fce00078e0a00 */
.L_x_3737:
[----:B------:R-:W-:Y:S01]  /*10fa0*/  BSSY B1, `(.L_x_3738) ;  /* 0x000001d000017945 */ /* 0x000fe20003800000 */
[----:B------:R-:W-:Y:S02]  /*10fb0*/  SHF.R.S32.HI R10, RZ, 0x1f, R209 ;  /* 0x0000001fff0a7819 */ /* 0x000fe400000114d1 */
[----:B------:R-:W-:Y:S02]  /*10fc0*/  SHF.R.S32.HI R12, RZ, 0x1f, R187 ;  /* 0x0000001fff0c7819 */ /* 0x000fe400000114bb */
[----:B------:R-:W-:Y:S02]  /*10fd0*/  SEL R11, R212, RZ, !P0 ;  /* 0x000000ffd40b7207 */ /* 0x000fe40004000000 */
[----:B------:R-:W-:Y:S02]  /*10fe0*/  SEL R216, R216, RZ, !P0 ;  /* 0x000000ffd8d87207 */ /* 0x000fe40004000000 */
[----:B-----5:R-:W-:Y:S01]  /*10ff0*/  SHF.R.S32.HI R8, RZ, 0x1f, R9 ;  /* 0x0000001fff087819 */ /* 0x020fe20000011409 */
[----:B------:R-:W-:Y:S06]  /*11000*/  @P2 BRA `(.L_x_3739) ;  /* 0x0000000000582947 */ /* 0x000fec0003800000 */
[----:B------:R-:W4:Y:S02]  /*11010*/  S2R R0, SR_TID.X ;  /* 0x0000000000007919 */ /* 0x000f240000002100 */
[----:B----4-:R-:W-:-:S04]  /*11020*/  IMAD R0, R214, 0x40, R0 ;  /* 0x00000040d6007824 */ /* 0x010fc800078e0200 */
[----:B------:R-:W-:-:S05]  /*11030*/  VIADD R0, R0, 0xffffff80 ;  /* 0xffffff8000007836 */ /* 0x000fca0000000000 */
[----:B------:R-:W-:-:S13]  /*11040*/  ISETP.GE.AND P0, PT, R0, R3, PT ;  /* 0x000000030000720c */ /* 0x000fda0003f06270 */
[----:B------:R-:W-:Y:S05]  /*11050*/  @P0 BRA `(.L_x_3739) ;  /* 0x0000000000440947 */ /* 0x000fea0003800000 */
[----:B---3--:R-:W-:Y:S01]  /*11060*/  IADD3 R4, P0, R0, R9, RZ ;  /* 0x0000000900047210 */ /* 0x008fe20007f1e0ff */
[----:B------:R-:W-:-:S03]  /*11070*/  ULDC.64 UR4, c[0x0][0xc70] ;  /* 0x00031c0000047ab9 */ /* 0x000fc60000000a00 */
[----:B------:R-:W-:Y:S01]  /*11080*/  LEA.HI.X.SX32 R5, R0, R8, 0x1, P0 ;  /* 0x0000000800057211 */ /* 0x000fe200000f0eff */
[----:B------:R-:W-:-:S04]  /*11090*/  IMAD R0, R10, UR4, RZ ;  /* 0x000000040a007c24 */ /* 0x000fc8000f8e02ff */
        /* <DEDUP_REMOVED lines=13> */
.L_x_3739:
[----:B------:R-:W-:Y:S05]  /*11170*/  BSYNC B1 ;  /* 0x0000000000017941 */ /* 0x000fea0003800000 */
.L_x_3738:
[----:B------:R-:W-:Y:S01]  /*11180*/  ULDC.64 UR4, c[0x0][0xba0] ;  /* 0x0002e80000047ab9 */ /* 0x000fe20000000a00 */
[----:B---3--:R-:W-:Y:S01]  /*11190*/  IMAD.MOV.U32 R4, RZ, RZ, R187 ;  /* 0x000000ffff047224 */ /* 0x008fe200078e00bb */
[----:B--2---:R-:W-:Y:S01]  /*111a0*/  ISETP.GE.AND P2, PT, R187, R14, PT ;  /* 0x0000000ebb00720c */ /* 0x004fe20003f46270 */
[----:B----4-:R-:W-:Y:S01]  /*111b0*/  IMAD.MOV.U32 R5, RZ, RZ, R12 ;  /* 0x000000ffff057224 */ /* 0x010fe200078e000c */
[----:B------:R-:W-:Y:S01]  /*111c0*/  BSSY B1, `(.L_x_3740) ;  /* 0x000004d000017945 */ /* 0x000fe20003800000 */
[----:B------:R-:W-:Y:S02]  /*111d0*/  IMAD R0, R8, UR4, RZ ;  /* 0x0000000408007c24 */ /* 0x000fe4000f8e02ff */
[----:B------:R-:W-:-:S04]  /*111e0*/  IMAD.WIDE.U32 R4, R9, UR4, R4 ;  /* 0x0000000409047c25 */ /* 0x000fc8000f8e0004 */
[----:B------:R-:W-:Y:S01]  /*111f0*/  IMAD R9, R9, UR5, R0 ;  /* 0x0000000509097c24 */ /* 0x000fe2000f8e0200 */
[----:B------:R-:W-:Y:S01]  /*11200*/  ULDC.64 UR4, c[0x0][0xbe0] ;  /* 0x0002f80000047ab9 */ /* 0x000fe20000000a00 */
[----:B------:R-:W-:Y:S02]  /*11210*/  VIADD R13, R187, 0x40 ;  /* 0x00000040bb0d7836 */ /* 0x000fe40000000000 */
[----:B------:R-:W-:Y:S02]  /*11220*/  IMAD R0, R10, UR4, RZ ;  /* 0x000000040a007c24 */ /* 0x000fe4000f8e02ff */
[----:B------:R-:W-:Y:S01]  /*11230*/  IMAD R3, R214, -0x40, R3 ;  /* 0xffffffc0d6037824 */ /* 0x000fe200078e0203 */
[-C--:B------:R-:W-:Y:S01]  /*11240*/  ISETP.GE.AND P0, PT, R13, R14.reuse, PT ;  /* 0x0000000e0d00720c */ /* 0x080fe20003f06270 */
[----:B------:R-:W-:Y:S02]  /*11250*/  IMAD R7, R209, UR5, R0 ;  /* 0x00000005d1077c24 */ /* 0x000fe4000f8e0200 */
[C---:B------:R-:W-:Y:S01]  /*11260*/  VIADD R0, R192.reuse, 0x20 ;  /* 0x00000020c0007836 */ /* 0x040fe20000000000 */
[----:B------:R-:W-:Y:S01]  /*11270*/  SEL R6, RZ, 0xffffffff, P0 ;  /* 0xffffffffff067807 */ /* 0x000fe20000000000 */
[----:B------:R-:W-:Y:S01]  /*11280*/  IMAD.IADD R5, R5, 0x1, R9 ;  /* 0x0000000105057824 */ /* 0x000fe200078e0209 */
[-C--:B------:R-:W-:Y:S01]  /*11290*/  ISETP.GE.AND P1, PT, R192, R3.reuse, PT ;  /* 0x00000003c000720c */ /* 0x080fe20003f26270 */
[C---:B------:R-:W-:Y:S01]  /*112a0*/  VIADD R15, R187.reuse, 0x80 ;  /* 0x00000080bb0f7836 */ /* 0x040fe20000000000 */
[----:B------:R-:W-:Y:S01]  /*112b0*/  ISETP.GE.AND P0, PT, R0, R3, PT ;  /* 0x000000030000720c */ /* 0x000fe20003f06270 */
[----:B------:R-:W-:Y:S01]  /*112c0*/  VIADD R21, R187, 0xc0 ;  /* 0x000000c0bb157836 */ /* 0x000fe20000000000 */
[----:B------:R-:W-:Y:S01]  /*112d0*/  SEL R0, RZ, 0x1, P2 ;  /* 0x00000001ff007807 */ /* 0x000fe20001000000 */
[----:B------:R-:W-:Y:S01]  /*112e0*/  IMAD.WIDE.U32 R4, R209, UR4, R4 ;  /* 0x00000004d1047c25 */ /* 0x000fe2000f8e0004 */
[----:B------:R-:W-:Y:S01]  /*112f0*/  SHF.L.U32 R3, R6, 0x1, RZ ;  /* 0x0000000106037819 */ /* 0x000fe200000006ff */
[----:B------:R-:W-:Y:S01]  /*11300*/  ULDC.64 UR4, c[0x0][0xbe8] ;  /* 0x0002fa0000047ab9 */ /* 0x000fe20000000a00 */
[-C--:B------:R-:W-:Y:S01]  /*11310*/  ISETP.GE.AND P2, PT, R15, R14.reuse, PT ;  /* 0x0000000e0f00720c */ /* 0x080fe20003f46270 */
[----:B------:R-:W-:Y:S01]  /*11320*/  VIADD R29, R187, 0x100 ;  /* 0x00000100bb1d7836 */ /* 0x000fe20000000000 */
[-C--:B------:R-:W-:Y:S01]  /*11330*/  ISETP.GE.AND P3, PT, R21, R14.reuse, PT ;  /* 0x0000000e1500720c */ /* 0x080fe20003f66270 */
[----:B------:R-:W-:Y:S01]  /*11340*/  VIADD R31, R187, 0x140 ;  /* 0x00000140bb1f7836 */ /* 0x000fe20000000000 */
[----:B------:R-:W-:Y:S01]  /*11350*/  LOP3.LUT R0, R3, 0x2, R0, 0xe2, !PT ;  /* 0x0000000203007812 */ /* 0x000fe200078ee200 */
[----:B------:R-:W-:Y:S01]  /*11360*/  IMAD.IADD R5, R5, 0x1, R7 ;  /* 0x0000000105057824 */ /* 0x000fe200078e0207 */
[----:B------:R-:W-:Y:S01]  /*11370*/  SEL R3, RZ, 0x4, P2 ;  /* 0x00000004ff037807 */ /* 0x000fe20001000000 */
        /* <DEDUP_REMOVED lines=18> */
[----:B------:R-:W-:Y:S01]  /*114a0*/  SEL R0, RZ, 0x80, P2 ;  /* 0x00000080ff007807 */ /* 0x000fe20001000000 */
[----:B------:R-:W-:Y:S02]  /*114b0*/  IMAD.IADD R11, R7, 0x1, R3 ;  /* 0x00000001070b7824 */ /* 0x000fe400078e0203 */
        /* <DEDUP_REMOVED lines=29> */
.L_x_3741:
[----:B------:R-:W-:Y:S05]  /*11690*/  BSYNC B1 ;  /* 0x0000000000017941 */ /* 0x000fea0003800000 */
.L_x_3740:
        /* <DEDUP_REMOVED lines=29> */
.L_x_3736:
[----:B------:R-:W-:Y:S05]  /*11870*/  BSYNC B0 ;  /* 0x0000000000007941 */ /* 0x000fea0003800000 */
.L_x_3730:
[----:B------:R-:W-:Y:S02]  /*11880*/  ULDC UR4, c[0x0][0xd14] ;  /* 0x0003450000047ab9 */ /* 0x000fe40000000800 */
[----:B-1----:R-:W-:-:S13]  /*11890*/  ISETP.GE.AND P0, PT, R27, UR4, PT ;  /* 0x000000041b007c0c */ /* 0x002fda000bf06270 */
[----:B------:R-:W-:Y:S05]  /*118a0*/  @!P0 BRA `(.L_x_3742) ;  /* 0xfffffef800248947 */ /* 0x000fea000383ffff */
[----:B------:R-:W-:Y:S05]  /*118b0*/  BRA `(.L_x_3625) ;  /* 0x00000060007c7947 */ /* 0x000fea0003800000 */
.L_x_3623:
        /* <DEDUP_REMOVED lines=57> */
[----:B------:R-:W-:Y:S01]  /*11c50*/  ULDC UR5, c[0x0][0xd14] ;  /* 0x0003450000057ab9 */ /* 0x000fe20000000800 */
[----:B------:R-:W-:Y:S01]  /*11c60*/  IMAD.MOV.U32 R19, RZ, RZ, RZ ;  /* 0x000000ffff137224 */ /* 0x000fe200078e00ff */
[----:B------:R-:W-:Y:S01]  /*11c70*/  ULDC UR7, c[0x0][0xd14] ;  /* 0x0003450000077ab9 */ /* 0x000fe20000000800 */
[----:B------:R-:W-:-:S05]  /*11c80*/  ULDC UR4, c[0x0][0xd10] ;  /* 0x0003440000047ab9 */ /* 0x000fca0000000800 */
.L_x_3747:
        /* <DEDUP_REMOVED lines=9> */
[C---:B------:R-:W-:Y:S02]  /*11d20*/  ISETP.NE.AND P1, PT, R8.reuse, 0x1f, PT ;  /* 0x0000001f0800780c */ /* 0x040fe40003f25270 */
[----:B------:R-:W-:-:S04]  /*11d30*/  IADD3 R7, R8, R19, RZ ;  /* 0x0000001308077210 */ /* 0x000fc80007ffe0ff */
[----:B------:R-:W-:-:S13]  /*11d40*/  ISETP.GE.OR P0, PT, R7, UR5, !P1 ;  /* 0x0000000507007c0c */ /* 0x000fda000cf06670 */
[----:B------:R-:W-:Y:S05]  /*11d50*/  @P0 BRA `(.L_x_3746) ;  /* 0x00000000000c0947 */ /* 0x000fea0003800000 */
[----:B------:R-:W0:Y:S02]  /*11d60*/  LDC.64 R2, c[0x0][0xd58] ;  /* 0x00035600ff027b82 */ /* 0x000e240000000a00 */
[----:B0-----:R-:W-:-:S05]  /*11d70*/  IMAD.WIDE R2, R7, 0x4, R2 ;  /* 0x0000000407027825 */ /* 0x001fca00078e0202 */
[----:B------:R0:W5:Y:S02]  /*11d80*/  LDG.E R0, desc[UR54][R2.64] ;  /* 0x0000003602007981 */ /* 0x000164000c1e1900 */
.L_x_3746:
[----:B------:R-:W-:Y:S05]  /*11d90*/  BSYNC B0 ;  /* 0x0000000000007941 */ /* 0x000fea0003800000 */
.L_x_3745:
        /* <DEDUP_REMOVED lines=26> */
.L_x_3743:
        /* <DEDUP_REMOVED lines=16> */
.L_x_3748:
        /* <DEDUP_REMOVED lines=12> */
[----:B------:R-:W-:Y:S01]  /*12100*/  @!P0 IMAD.IADD R3, R3, 0x1, -R6 ;  /* 0x0000000103038824 */ /* 0x000fe200078e0a06 */
[----:B------:R-:W-:-:S04]  /*12110*/  @!P0 IADD3 R2, R2, 0x1, RZ ;  /* 0x0000000102028810 */ /* 0x000fc80007ffe0ff */
        /* <DEDUP_REMOVED lines=11> */
.L_x_3744:
[----:B------:R-:W-:Y:S02]  /*121d0*/  IMAD.MOV.U32 R17, RZ, RZ, RZ ;  /* 0x000000ffff117224 */ /* 0x000fe400078e00ff */
[----:B------:R-:W-:Y:S02]  /*121e0*/  IMAD.U32 R16, RZ, RZ, UR6 ;  /* 0x00000006ff107e24 */ /* 0x000fe4000f8e00ff */
[----:B------:R-:W-:-:S07]  /*121f0*/  IMAD.MOV.U32 R18, RZ, RZ, RZ ;  /* 0x000000ffff127224 */ /* 0x000fce00078e00ff */
.L_x_3749:
[----:B------:R-:W0:Y:S01]  /*12200*/  S2R R0, SR_TID.X ;  /* 0x0000000000007919 */ /* 0x000e220000002100 */
        /* <DEDUP_REMOVED lines=11> */
[----:B------:R0:W-:Y:S03]  /*122c0*/  STL [R1+0x28], RZ ;  /* 0x000028ff01007387 */ /* 0x0001e60000100800 */
[----:B------:R-:W-:Y:S05]  /*122d0*/  @P0 BRA `(.L_x_3750) ;  /* 0x0000005400140947 */ /* 0x000fea0003800000 */
[----:B0-----:R-:W-:Y:S01]  /*122e0*/  IMAD.MOV.U32 R0, RZ, RZ, 0x1 ;  /* 0x00000001ff007424 */ /* 0x001fe200078e00ff */
[----:B------:R-:W-:Y:S01]  /*122f0*/  STL [R1+0x28], RZ ;  /* 0x000028ff01007387 */ /* 0x000fe20000100800 */
[----:B------:R-:W-:Y:S01]  /*12300*/  ULDC UR4, c[0x0][0xc] ;  /* 0x0000030000047ab9 */ /* 0x000fe20000000800 */
[----:B------:R-:W-:Y:S02]  /*12310*/  IMAD.MOV.U32 R2, RZ, RZ, 0x1 ;  /* 0x00000001ff027424 */ /* 0x000fe400078e00ff */
[----:B------:R0:W-:Y:S04]  /*12320*/  STL [R1+0xc], R0 ;  /* 0x00000c0001007387 */ /* 0x0001e80000100800 */
[----:B------:R1:W-:Y:S04]  /*12330*/  STL [R1+0x4], RZ ;  /* 0x000004ff01007387 */ /* 0x0003e80000100800 */
[----:B------:R1:W-:Y:S01]  /*12340*/  STL [R1], RZ ;  /* 0x000000ff01007387 */ /* 0x0003e20000100800 */
[----:B0-----:R-:W-:-:S03]  /*12350*/  IMAD.U32 R0, RZ, RZ, UR4 ;  /* 0x00000004ff007e24 */ /* 0x001fc6000f8e00ff */
[----:B------:R1:W-:Y:S04]  /*12360*/  STL [R1+0x8], R2 ;  /* 0x0000080201007387 */ /* 0x0003e80000100800 */
[----:B------:R1:W-:Y:S02]  /*12370*/  STL [R1+0x38], R0 ;  /* 0x0000380001007387 */ /* 0x0003e40000100800 */
.L_x_3832:
[----:B-1-3--:R-:W0:Y:S02]  /*12380*/  LDC.64 R2, c[0x0][0xd60] ;  /* 0x00035800ff027b82 */ /* 0x00ae240000000a00 */
[----:B0-----:R-:W-:-:S05]  /*12390*/  IMAD.WIDE R2, R19, 0x4, R2 ;  /* 0x0000000413027825 */ /* 0x001fca00078e0202 */
[----:B--2---:R-:W2:Y:S01]  /*123a0*/  LDG.E R11, desc[UR54][R2.64] ;  /* 0x00000036020b7981 */ /* 0x004ea2000c1e1900 */
[----:B------:R-:W-:Y:S05]  /*123b0*/  YIELD ;  /* 0x0000000000007946 */ /* 0x000fea0003800000 */
[----:B------:R-:W-:Y:S01]  /*123c0*/  ULDC.64 UR4, c[0x0][0xb20] ;  /* 0x0002c80000047ab9 */ /* 0x000fe20000000a00 */
[----:B------:R-:W-:Y:S01]  /*123d0*/  IMAD.MOV.U32 R6, RZ, RZ, RZ ;  /* 0x000000ffff067224 */ /* 0x000fe200078e00ff */
        /* <DEDUP_REMOVED lines=45> */
[----:B------:R-:W-:Y:S01]  /*126b0*/  IMAD.U32 R7, RZ, RZ, UR4 ;  /* 0x00000004ff077e24 */ /* 0x000fe2000f8e00ff */
[----:B------:R-:W-:Y:S01]  /*126c0*/  ISETP.NE.AND.EX P0, PT, RZ, UR7, PT, P0 ;  /* 0x00000007ff007c0c */ /* 0x000fe2000bf05300 */
[----:B------:R-:W-:-:S12]  /*126d0*/  @P1 BRA `(.L_x_3751) ;  /* 0x0000000000101947 */ /* 0x000fd80003800000 */
[----:B------:R-:W-:Y:S05]  /*126e0*/  @!P2 BRA `(.L_x_3751) ;  /* 0x00000000000ca947 */ /* 0x000fea0003800000 */
[----:B0-----:R-:W2:Y:S04]  /*126f0*/  LDG.E R8, desc[UR54][R4.64] ;  /* 0x0000003604087981 */ /* 0x001ea8000c1e1900 */
[----:B-----5:R-:W2:Y:S02]  /*12700*/  LDG.E R0, desc[UR54][R4.64+0x4] ;  /* 0x0000043604007981 */ /* 0x020ea4000c1e1900 */
[----:B--2---:R-:W-:-:S07]  /*12710*/  IMAD.IADD R0, R0, 0x1, -R8 ;  /* 0x0000000100007824 */ /* 0x004fce00078e0a08 */
.L_x_3751:
        /* <DEDUP_REMOVED lines=21> */
[----:B------:R-:W-:Y:S01]  /*12870*/  @P1 SHF.R.S32.HI R0, RZ, 0x6, R7 ;  /* 0x00000006ff001819 */ /* 0x000fe20000011407 */
[----:B------:R-:W-:-:S06]  /*12880*/  IMAD.MOV.U32 R7, RZ, RZ, RZ ;  /* 0x000000ffff077224 */ /* 0x000fcc00078e00ff */
        /* <DEDUP_REMOVED lines=9> */
[----:B------:R-:W-:Y:S02]  /*12920*/  MOV R3, R18 ;  /* 0x0000001200037202 */ /* 0x000fe40000000f00 */
[----:B0-----:R-:W-:-:S13]  /*12930*/  ISETP.NE.AND P1, PT, R2, 0x1, PT ;  /* 0x000000010200780c */ /* 0x001fda0003f25270 */
[----:B------:R-:W0:Y:S08]  /*12940*/  @P1 LDC R2, c[0x0][0x42c] ;  /* 0x00010b00ff021b82 */ /* 0x000e300000000800 */
[----:B------:R-:W1:Y:S01]  /*12950*/  @P1 LDC R5, c[0x0][0x430] ;  /* 0x00010c00ff051b82 */ /* 0x000e620000000800 */
[----:B0-----:R-:W-:-:S05]  /*12960*/  @P1 IMAD.HI.U32 R2, R18, R2, RZ ;  /* 0x0000000212021227 */ /* 0x001fca00078e00ff */
[----:B-1----:R-:W-:Y:S02]  /*12970*/  @P1 SHF.R.U32.HI R3, RZ, R5, R2 ;  /* 0x00000005ff031219 */ /* 0x002fe40000011602 */
[----:B------:R-:W-:Y:S01]  /*12980*/  SEL R2, R11, RZ, !P0 ;  /* 0x000000ff0b027207 */ /* 0x000fe20004000000 */
[----:B------:R-:W-:Y:S06]  /*12990*/  BRA.DIV UR4, `(.L_x_3754) ;  /* 0x0000005a04687947 */ /* 0x000fec000b800000 */
.L_x_3875:
[----:B------:R-:W-:-:S03]  /*129a0*/  UMOV UR4, 0xffffffff ;  /* 0xffffffff00047882 */ /* 0x000fc60000000000 */
[----:B------:R-:W-:Y:S05]  /*129b0*/  BRA.DIV UR4, `(.L_x_3755) ;  /* 0x0000005a04947947 */ /* 0x000fea000b800000 */
[----:B------:R-:W-:-:S13]  /*129c0*/  ELECT P6, URZ, PT ;  /* 0x00000000003f782f */ /* 0x000fda00038c0000 */
.L_x_3878:
[----:B------:R-:W2:Y:S01]  /*129d0*/  LDL R5, [R1+0x28] ;  /* 0x0000280001057983 */ /* 0x000ea20000100800 */
[----:B------:R-:W-:Y:S01]  /*129e0*/  MOV R8, 0x400 ;  /* 0x0000040000087802 */ /* 0x000fe20000000f00 */
        /* <DEDUP_REMOVED lines=9> */
.L_x_3879:
        /* <DEDUP_REMOVED lines=8> */
.L_x_3880:
        /* <DEDUP_REMOVED lines=11> */
.L_x_3760:
[----:B-1----:R-:W2:Y:S01]  /*12bb0*/  LDL R8, [R1+0x4] ;  /* 0x0000040001087983 */ /* 0x002ea20000100800 */
[----:B------:R-:W-:Y:S01]  /*12bc0*/  R2UR UR9, R6 ;  /* 0x00000000060972ca */ /* 0x000fe200000e0000 */
[----:B------:R-:W-:Y:S01]  /*12bd0*/  ULDC.64 UR6, c[0x0][0x198] ;  /* 0x0000660000067ab9 */ /* 0x000fe20000000a00 */
[----:B------:R-:W-:Y:S01]  /*12be0*/  R2UR UR12, R3 ;  /* 0x00000000030c72ca */ /* 0x000fe200000e0000 */
[----:B------:R-:W-:Y:S01]  /*12bf0*/  UIADD3 UR4, UP0, UR6, 0x570, URZ ;  /* 0x0000057006047890 */ /* 0x000fe2000ff1e03f */
[----:B------:R-:W-:Y:S01]  /*12c00*/  R2UR UR13, R2 ;  /* 0x00000000020d72ca */ /* 0x000fe200000e0000 */
[----:B------:R-:W-:Y:S01]  /*12c10*/  UMOV UR10, URZ ;  /* 0x0000003f000a7c82 */ /* 0x000fe20008000000 */
[----:B------:R-:W-:Y:S01]  /*12c20*/  UMOV UR6, 0x0 ;  /* 0x0000000000067882 */ /* 0x000fe20000000000 */
[----:B------:R-:W-:-:S03]  /*12c30*/  UIADD3.X UR5, URZ, UR7, URZ, UP0, !UPT ;  /* 0x000000073f057290 */ /* 0x000fc600087fe43f */
[----:B------:R-:W-:-:S03]  /*12c40*/  UMOV UR7, 0x12f00000 ;  /* 0x12f0000000077882 */ /* 0x000fc60000000000 */
[----:B------:R-:W-:Y:S01]  /*12c50*/  UIADD3 UR9, UR9, 0x38890, URZ ;  /* 0x0003889009097890 */ /* 0x000fe2000fffe03f */
[----:B--2---:R-:W-:-:S05]  /*12c60*/  IMAD R8, R8, 0x2000, R5 ;  /* 0x0000200008087824 */ /* 0x004fca00078e0205 */
[----:B------:R-:W-:Y:S01]  /*12c70*/  R2UR UR8, R8 ;  /* 0x00000000080872ca */ /* 0x000fe200000e0000 */
[----:B-----5:R-:W-:-:S04]  /*12c80*/  IMAD R8, R0, 0x40, R7 ;  /* 0x0000004000087824 */ /* 0x020fc800078e0207 */
[----:B------:R-:W-:-:S05]  /*12c90*/  VIADD R8, R8, 0xffffffc0 ;  /* 0xffffffc008087836 */ /* 0x000fca0000000000 */
[----:B------:R-:W-:-:S03]  /*12ca0*/  R2UR UR11, R8 ;  /* 0x00000000080b72ca */ /* 0x000fc600000e0000 */
[----:B------:R-:W-:-:S10]  /*12cb0*/  UIADD3 UR8, UR8, 0x22400, URZ ;  /* 0x0002240008087890 */ /* 0x000fd4000fffe03f */
[----:B------:R1:W-:Y:S01]  /*12cc0*/  UTMALDG.4D [UR8], [UR4], desc[UR6] ;  /* 0x00000608040075b4 */ /* 0x0003e20008019000 */
[----:B------:R-:W2:Y:S02]  /*12cd0*/  SYNCS.PHASECHK.TRANS64.TRYWAIT P0, [R6+URZ+0x388c0], R9 ;  /* 0x0388c009060075a7 */ /* 0x000ea4000800017f */
[----:B-12---:R-:W-:Y:S05]  /*12ce0*/  @!P0 BRA `(.L_x_3761) ;  /* 0x0000005800108947 */ /* 0x006fea0003800000 */
.L_x_3881:
        /* <DEDUP_REMOVED lines=8> */
.L_x_3762:
[----:B01----:R-:W2:Y:S01]  /*12d70*/  LDL R9, [R1+0x4] ;  /* 0x0000040001097983 */ /* 0x003ea20000100800 */
[----:B------:R-:W-:Y:S01]  /*12d80*/  R2UR UR9, R6 ;  /* 0x00000000060972ca */ /* 0x000fe200000e0000 */
[----:B------:R-:W-:Y:S01]  /*12d90*/  ULDC.64 UR24, c[0x0][0x198] ;  /* 0x0000660000187ab9 */ /* 0x000fe20000000a00 */
        /* <DEDUP_REMOVED lines=8> */
[----:B------:R-:W-:Y:S01]  /*12e20*/  UMOV UR16, 0x40 ;  /* 0x0000004000107882 */ /* 0x000fe20000000000 */
[----:B------:R-:W-:-:S02]  /*12e30*/  UMOV UR18, 0x80 ;  /* 0x0000008000127882 */ /* 0x000fc40000000000 */
[----:B------:R-:W-:Y:S01]  /*12e40*/  UIADD3 UR9, UR9, 0x388b0, URZ ;  /* 0x000388b009097890 */ /* 0x000fe2000fffe03f */
        /* <DEDUP_REMOVED lines=38> */
.L_x_3758:
[----:B------:R-:W-:Y:S05]  /*130b0*/  BSYNC B1 ;  /* 0x0000000000017941 */ /* 0x000fea0003800000 */
.L_x_3757:
[----:B0-----:R-:W2:Y:S04]  /*130c0*/  LDL.LU R6, [R1+0x4] ;  /* 0x0000040001067983 */ /* 0x001ea80000300800 */
[----:B------:R-:W3:Y:S01]  /*130d0*/  LDL.LU R9, [R1+0xc] ;  /* 0x00000c0001097983 */ /* 0x000ee20000300800 */
[----:B------:R-:W-:Y:S01]  /*130e0*/  PLOP3.LUT P2, PT, PT, PT, PT, 0x8, 0x0 ;  /* 0x000000000000781c */ /* 0x000fe20003f4e170 */
[----:B--2---:R-:W-:-:S05]  /*130f0*/  VIADD R6, R6, 0x1 ;  /* 0x0000000106067836 */ /* 0x004fca0000000000 */
[----:B------:R-:W-:-:S04]  /*13100*/  ISETP.NE.AND P0, PT, R6, 0x2, PT ;  /* 0x000000020600780c */ /* 0x000fc80003f05270 */
[----:B------:R-:W-:-:S04]  /*13110*/  SEL R8, RZ, 0x1, P0 ;  /* 0x00000001ff087807 */ /* 0x000fc80000000000 */
[----:B---3--:R-:W-:Y:S02]  /*13120*/  LOP3.LUT R9, R9, R8, RZ, 0x3c, !PT ;  /* 0x0000000809097212 */ /* 0x008fe400078e3cff */
[----:B------:R-:W-:Y:S01]  /*13130*/  SEL R8, R6, RZ, P0 ;  /* 0x000000ff06087207 */ /* 0x000fe20000000000 */
[----:B------:R-:W-:Y:S02]  /*13140*/  VIADD R6, R0, 0xfffffffe ;  /* 0xfffffffe00067836 */ /* 0x000fe40000000000 */
[----:B------:R1:W-:Y:S03]  /*13150*/  STL [R1+0xc], R9 ;  /* 0x00000c0901007387 */ /* 0x0003e60000100800 */
[----:B------:R-:W-:Y:S01]  /*13160*/  ISETP.GE.AND P0, PT, R6, R4, PT ;  /* 0x000000040600720c */ /* 0x000fe20003f06270 */
[----:B------:R1:W-:-:S12]  /*13170*/  STL [R1+0x4], R8 ;  /* 0x0000040801007387 */ /* 0x0003d80000100800 */
[----:B-1----:R-:W-:Y:S05]  /*13180*/  @!P0 BRA `(.L_x_3753) ;  /* 0x0000000400cc8947 */ /* 0x002fea0003800000 */
[C---:B-----5:R-:W-:Y:S02]  /*13190*/  IMAD R6, R0.reuse, 0x40, R7 ;  /* 0x0000004000067824 */ /* 0x060fe400078e0207 */
[----:B------:R-:W-:Y:S02]  /*131a0*/  VIADD R0, R0, 0xffffffff ;  /* 0xffffffff00007836 */ /* 0x000fe40000000000 */
[----:B------:R-:W-:-:S07]  /*131b0*/  VIADD R6, R6, 0xffffff80 ;  /* 0xffffff8006067836 */ /* 0x000fce0000000000 */
.L_x_3769:
[----:B------:R-:W-:Y:S05]  /*131c0*/  YIELD ;  /* 0x0000000000007946 */ /* 0x000fea0003800000 */
[----:B------:R-:W-:Y:S04]  /*131d0*/  BSSY B1, `(.L_x_3763) ;  /* 0x0000061000017945 */ /* 0x000fe80003800000 */
[----:B-1----:R-:W-:Y:S05]  /*131e0*/  @!P6 BRA `(.L_x_3764) ;  /* 0x00000004007ce947 */ /* 0x002fea0003800000 */
[----:B------:R-:W2:Y:S04]  /*131f0*/  LDL R7, [R1+0x4] ;  /* 0x0000040001077983 */ /* 0x000ea80000100800 */
[----:B------:R-:W3:Y:S01]  /*13200*/  LDL R8, [R1+0xc] ;  /* 0x00000c0001087983 */ /* 0x000ee20000100800 */
[----:B--2---:R-:W-:Y:S02]  /*13210*/  LEA R7, R7, R5, 0x3 ;  /* 0x0000000507077211 */ /* 0x004fe400078e18ff */
[----:B---3--:R-:W-:-:S04]  /*13220*/  SHF.L.U32 R8, R8, 0x1f, RZ ;  /* 0x0000001f08087819 */ /* 0x008fc800000006ff */
[----:B------:R-:W0:Y:S02]  /*13230*/  SYNCS.PHASECHK.TRANS64.TRYWAIT P0, [R7+URZ+0x388a0], R8 ;  /* 0x0388a008070075a7 */ /* 0x000e24000800017f */
[----:B0-----:R-:W-:Y:S05]  /*13240*/  @!P0 BRA `(.L_x_3765) ;  /* 0x0000005000cc8947 */ /* 0x001fea0003800000 */
.L_x_3882:
        /* <DEDUP_REMOVED lines=11> */
.L_x_3766:
[----:B-1----:R-:W2:Y:S01]  /*13300*/  LDL R9, [R1+0x4] ;  /* 0x0000040001097983 */ /* 0x002ea20000100800 */
        /* <DEDUP_REMOVED lines=8> */
[----:B------:R-:W-:Y:S02]  /*13390*/  UMOV UR6, 0x0 ;  /* 0x0000000000067882 */ /* 0x000fe40000000000 */
[----:B------:R-:W-:-:S03]  /*133a0*/  UMOV UR7, 0x12f00000 ;  /* 0x12f0000000077882 */ /* 0x000fc60000000000 */
[----:B------:R-:W-:Y:S01]  /*133b0*/  UIADD3 UR9, UR9, 0x38890, URZ ;  /* 0x0003889009097890 */ /* 0x000fe2000fffe03f */
[----:B--2---:R-:W-:-:S05]  /*133c0*/  IMAD R9, R9, 0x2000, R5 ;  /* 0x0000200009097824 */ /* 0x004fca00078e0205 */
[----:B------:R-:W-:-:S13]  /*133d0*/  R2UR UR8, R9 ;  /* 0x00000000090872ca */ /* 0x000fda00000e0000 */
[----:B------:R-:W-:-:S09]  /*133e0*/  UIADD3 UR8, UR8, 0x22400, URZ ;  /* 0x0002240008087890 */ /* 0x000fd2000fffe03f */
[----:B------:R1:W-:Y:S01]  /*133f0*/  UTMALDG.4D [UR8], [UR4], desc[UR6] ;  /* 0x00000608040075b4 */ /* 0x0003e20008019000 */
[----:B------:R-:W2:Y:S02]  /*13400*/  SYNCS.PHASECHK.TRANS64.TRYWAIT P1, [R7+URZ+0x388c0], R8 ;  /* 0x0388c008070075a7 */ /* 0x000ea4000802017f */
[----:B-12---:R-:W-:Y:S05]  /*13410*/  @!P1 BRA `(.L_x_3767) ;  /* 0x00000050006c9947 */ /* 0x006fea0003800000 */
.L_x_3883:
        /* <DEDUP_REMOVED lines=8> */
.L_x_3768:
        /* <DEDUP_REMOVED lines=52> */
.L_x_3764:
[----:B------:R-:W-:Y:S05]  /*137e0*/  BSYNC B1 ;  /* 0x0000000000017941 */ /* 0x000fea0003800000 */
.L_x_3763:
[----:B------:R-:W2:Y:S04]  /*137f0*/  LDL.LU R7, [R1+0x4] ;  /* 0x0000040001077983 */ /* 0x000ea80000300800 */
[----:B------:R-:W3:Y:S01]  /*13800*/  LDL.LU R9, [R1+0xc] ;  /* 0x00000c0001097983 */ /* 0x000ee20000300800 */
[----:B------:R-:W-:Y:S02]  /*13810*/  VIADD R0, R0, 0xffffffff ;  /* 0xffffffff00007836 */ /* 0x000fe40000000000 */
[----:B------:R-:W-:Y:S02]  /*13820*/  VIADD R6, R6, 0xffffffc0 ;  /* 0xffffffc006067836 */ /* 0x000fe40000000000 */
[----:B--2---:R-:W-:-:S05]  /*13830*/  VIADD R7, R7, 0x1 ;  /* 0x0000000107077836 */ /* 0x004fca0000000000 */
[----:B------:R-:W-:-:S04]  /*13840*/  ISETP.NE.AND P0, PT, R7, 0x2, PT ;  /* 0x000000020700780c */ /* 0x000fc80003f05270 */
[----:B------:R-:W-:Y:S02]  /*13850*/  SEL R8, RZ, 0x1, P0 ;  /* 0x00000001ff087807 */ /* 0x000fe40000000000 */
[----:B------:R-:W-:Y:S02]  /*13860*/  SEL R7, R7, RZ, P0 ;  /* 0x000000ff07077207 */ /* 0x000fe40000000000 */
[----:B---3--:R-:W-:Y:S02]  /*13870*/  LOP3.LUT R9, R9, R8, RZ, 0x3c, !PT ;  /* 0x0000000809097212 */ /* 0x008fe400078e3cff */
[----:B------:R-:W-:-:S03]  /*13880*/  ISETP.GT.AND P0, PT, R0, R4, PT ;  /* 0x000000040000720c */ /* 0x000fc60003f04270 */
[----:B------:R1:W-:Y:S04]  /*13890*/  STL [R1+0xc], R9 ;  /* 0x00000c0901007387 */ /* 0x0003e80000100800 */
[----:B------:R1:W-:Y:S06]  /*138a0*/  STL [R1+0x4], R7 ;  /* 0x0000040701007387 */ /* 0x0003ec0000100800 */
[----:B------:R-:W-:Y:S05]  /*138b0*/  @P0 BRA `(.L_x_3769) ;  /* 0xfffffff800400947 */ /* 0x000fea000383ffff */
.L_x_3753:
[----:B------:R-:W-:Y:S05]  /*138c0*/  BSYNC B0 ;  /* 0x0000000000007941 */ /* 0x000fea0003800000 */
.L_x_3752:
[----:B-1---5:R-:W2:Y:S01]  /*138d0*/  LDL R7, [R1+0x2c] ;  /* 0x00002c0001077983 */ /* 0x022ea20000100800 */
        /* <DEDUP_REMOVED lines=9> */
[----:B------:R-:W2:Y:S01]  /*13970*/  LDL R7, [R1+0x38] ;  /* 0x0000380001077983 */ /* 0x000ea20000100800 */
[----:B------:R-:W-:Y:S01]  /*13980*/  VOTEU.ANY UR4, UPT, PT ;  /* 0x0000000000047886 */ /* 0x000fe200038e0100 */
[----:B0-----:R-:W0:Y:S01]  /*13990*/  LDC.64 R2, c[0x0][0xd38] ;  /* 0x00034e00ff027b82 */ /* 0x001e220000000a00 */
[----:B------:R-:W1:Y:S08]  /*139a0*/  FLO.U32 R0, UR4 ;  /* 0x0000000400007d00 */ /* 0x000e7000080e0000 */
[----:B------:R-:W0:Y:S01]  /*139b0*/  POPC R5, UR4 ;  /* 0x0000000400057d09 */ /* 0x000e220008000000 */
[----:B--2---:R-:W-:-:S02]  /*139c0*/  R2UR UR5, R7 ;  /* 0x00000000070572ca */ /* 0x004fc400000e0000 */
[----:B------:R-:W1:Y:S02]  /*139d0*/  S2R R7, SR_LANEID ;  /* 0x0000000000077919 */ /* 0x000e640000000000 */
[----:B-1----:R-:W-:-:S13]  /*139e0*/  ISETP.EQ.U32.AND P0, PT, R0, R7, PT ;  /* 0x000000070000720c */ /* 0x002fda0003f02070 */
[----:B0-----:R-:W2:Y:S01]  /*139f0*/  @P0 ATOMG.E.ADD.STRONG.GPU PT, R3, desc[UR54][R2.64], R5 ;  /* 0x00000005020309a8 */ /* 0x001ea200081ee1f6 */
[----:B------:R-:W0:Y:S02]  /*13a00*/  S2R R4, SR_LTMASK ;  /* 0x0000000000047919 */ /* 0x000e240000003900 */
[----:B0-----:R-:W-:-:S04]  /*13a10*/  LOP3.LUT R4, R4, UR4, RZ, 0xc0, !PT ;  /* 0x0000000404047c12 */ /* 0x001fc8000f8ec0ff */
[----:B------:R-:W0:Y:S01]  /*13a20*/  POPC R7, R4 ;  /* 0x0000000400077309 */ /* 0x000e220000000000 */
[----:B--2---:R-:W0:Y:S02]  /*13a30*/  SHFL.IDX PT, R0, R3, R0, 0x1f ;  /* 0x00001f0003007589 */ /* 0x004e2400000e0000 */
[----:B0-----:R-:W-:Y:S01]  /*13a40*/  IADD3 R16, R0, UR5, R7 ;  /* 0x0000000500107c10 */ /* 0x001fe2000fffe007 */
[----:B------:R-:W-:Y:S06]  /*13a50*/  BRA `(.L_x_3772) ;  /* 0x0000003000bc7947 */ /* 0x000fec0003800000 */
.L_x_3771:
        /* <DEDUP_REMOVED lines=12> */
[----:B------:R-:W-:Y:S01]  /*13b20*/  MOV R8, 0x70 ;  /* 0x0000007000087802 */ /* 0x000fe20000000f00 */
[----:B------:R-:W0:Y:S01]  /*13b30*/  LDC.64 R2, c[0x4][R2] ;  /* 0x0100000002027b82 */ /* 0x000e220000000a00 */
[----:B------:R-:W-:Y:S02]  /*13b40*/  IMAD.U32 R5, RZ, RZ, UR7 ;  /* 0x00000007ff057e24 */ /* 0x000fe4000f8e00ff */
[----:B------:R-:W-:Y:S02]  /*13b50*/  IMAD.U32 R6, RZ, RZ, UR8 ;  /* 0x00000008ff067e24 */ /* 0x000fe4000f8e00ff */
[----:B------:R-:W-:-:S02]  /*13b60*/  IMAD.U32 R7, RZ, RZ, UR9 ;  /* 0x00000009ff077e24 */ /* 0x000fc4000f8e00ff */
[----:B------:R-:W-:Y:S02]  /*13b70*/  IMAD.U32 R10, RZ, RZ, UR4 ;  /* 0x00000004ff0a7e24 */ /* 0x000fe4000f8e00ff */
[----:B------:R-:W-:Y:S02]  /*13b80*/  IMAD.U32 R11, RZ, RZ, UR5 ;  /* 0x00000005ff0b7e24 */ /* 0x000fe4000f8e00ff */
[----:B------:R-:W-:Y:S02]  /*13b90*/  IMAD.MOV.U32 R12, RZ, RZ, 0x1 ;  /* 0x00000001ff0c7424 */ /* 0x000fe400078e00ff */
[----:B------:R-:W-:-:S07]  /*13ba0*/  IMAD.MOV.U32 R13, RZ, RZ, RZ ;  /* 0x000000ffff0d7224 */ /* 0x000fce00078e00ff */
[----:B------:R-:W-:-:S07]  /*13bb0*/  LEPC R20, `(.L_x_3773) ;  /* 0x000000001014794e */ /* 0x000fce0000000000 */
[----:B0-----:R-:W-:Y:S05]  /*13bc0*/  CALL.ABS.NOINC R2 ;  /* 0x0000000002007343 */ /* 0x001fea0003c00000 */
.L_x_3773:
        /* <DEDUP_REMOVED lines=20> */
.L_x_3775:
        /* <DEDUP_REMOVED lines=16> */
.L_x_3774:
[----:B------:R-:W2:Y:S01]  /*13e10*/  LDL.LU R2, [R1+0x20] ;  /* 0x0000200001027983 */ /* 0x000ea20000300800 */
[----:B------:R-:W-:-:S03]  /*13e20*/  ULDC.64 UR4, c[0x0][0xaf0] ;  /* 0x0002bc0000047ab9 */ /* 0x000fc60000000a00 */
[----:B------:R-:W3:Y:S04]  /*13e30*/  LDL.LU R0, [R1+0x24] ;  /* 0x0000240001007983 */ /* 0x000ee80000300800 */
[----:B------:R-:W4:Y:S04]  /*13e40*/  LDL.LU R4, [R1+0x34] ;  /* 0x0000340001047983 */ /* 0x000f280000300800 */
[----:B------:R-:W4:Y:S01]  /*13e50*/  LDL.LU R5, [R1+0x18] ;  /* 0x0000180001057983 */ /* 0x000f220000300800 */
[----:B------:R-:W-:-:S04]  /*13e60*/  ISETP.NE.U32.AND P0, PT, RZ, UR4, PT ;  /* 0x00000004ff007c0c */ /* 0x000fc8000bf05070 */
[----:B------:R-:W-:Y:S01]  /*13e70*/  ISETP.NE.AND.EX P0, PT, RZ, UR5, PT, P0 ;  /* 0x00000005ff007c0c */ /* 0x000fe2000bf05300 */
[----:B------:R-:W0:Y:S01]  /*13e80*/  S2R R6, SR_TID.X ;  /* 0x0000000000067919 */ /* 0x000e220000002100 */
[----:B------:R-:W-:Y:S01]  /*13e90*/  ULDC.64 UR6, c[0x0][0x198] ;  /* 0x0000660000067ab9 */ /* 0x000fe20000000a00 */
        /* <DEDUP_REMOVED lines=14> */
[----:B0-----:R-:W0:Y:S02]  /*13f80*/  LDC R2, c[0x0][0x428] ;  /* 0x00010a00ff027b82 */ /* 0x001e240000000800 */
[----:B0-----:R-:W-:-:S13]  /*13f90*/  ISETP.NE.AND P0, PT, R2, 0x1, PT ;  /* 0x000000010200780c */ /* 0x001fda0003f05270 */
[----:B------:R-:W0:Y:S08]  /*13fa0*/  @P0 LDC R3, c[0x0][0x42c] ;  /* 0x00010b00ff030b82 */ /* 0x000e300000000800 */
[----:B------:R-:W1:Y:S01]  /*13fb0*/  @P0 LDC R2, c[0x0][0x430] ;  /* 0x00010c00ff020b82 */ /* 0x000e620000000800 */
[----:B0-----:R-:W-:-:S05]  /*13fc0*/  @P0 IMAD.HI.U32 R3, R18, R3, RZ ;  /* 0x0000000312030227 */ /* 0x001fca00078e00ff */
[----:B-1----:R-:W-:Y:S02]  /*13fd0*/  @P0 SHF.R.U32.HI R4, RZ, R2, R3 ;  /* 0x00000002ff040219 */ /* 0x002fe40000011603 */
[----:B------:R-:W-:-:S04]  /*13fe0*/  ISETP.NE.U32.AND P0, PT, RZ, UR4, PT ;  /* 0x00000004ff007c0c */ /* 0x000fc8000bf05070 */
[----:B------:R-:W-:-:S04]  /*13ff0*/  ISETP.NE.AND.EX P0, PT, RZ, UR5, PT, P0 ;  /* 0x00000005ff007c0c */ /* 0x000fc8000bf05300 */
[----:B------:R-:W-:-:S09]  /*14000*/  SEL R5, R5, RZ, !P0 ;  /* 0x000000ff05057207 */ /* 0x000fd20004000000 */
.L_x_3776:
        /* <DEDUP_REMOVED lines=17> */
.L_x_3886:
[----:B------:R-:W2:Y:S01]  /*14120*/  LDL R7, [R1+0x1c] ;  /* 0x00001c0001077983 */ /* 0x000ea20000100800 */
[----:B------:R-:W-:Y:S01]  /*14130*/  UMOV UR4, 0xffffffff ;  /* 0xffffffff00047882 */ /* 0x000fe20000000000 */
[----:B------:R-:W-:Y:S01]  /*14140*/  SHF.R.S32.HI R8, RZ, 0x1f, R0 ;  /* 0x0000001fff087819 */ /* 0x000fe20000011400 */
[----:B--2---:R-:W-:Y:S01]  /*14150*/  VIADD R7, R7, 0xffffffff ;  /* 0xffffffff07077836 */ /* 0x004fe20000000000 */
[----:B------:R-:W-:Y:S06]  /*14160*/  BRA.DIV UR4, `(.L_x_3778) ;  /* 0x0000004604607947 */ /* 0x000fec000b800000 */
[----:B------:R-:W-:-:S13]  /*14170*/  ELECT P6, URZ, PT ;  /* 0x00000000003f782f */ /* 0x000fda00038c0000 */
.L_x_3889:
        /* <DEDUP_REMOVED lines=24> */
.L_x_3780:
[----:B------:R-:W2:Y:S01]  /*14300*/  LDL R9, [R1] ;  /* 0x0000000001097983 */ /* 0x000ea20000100800 */
[----:B------:R-:W-:-:S03]  /*14310*/  MOV R11, 0x400 ;  /* 0x00000400000b7802 */ /* 0x000fc60000000f00 */
[----:B------:R-:W3:Y:S01]  /*14320*/  LDL R10, [R1+0x8] ;  /* 0x00000800010a7983 */ /* 0x000ee20000100800 */
[----:B0-----:R-:W0:Y:S02]  /*14330*/  S2R R12, SR_CgaCtaId ;  /* 0x00000000000c7919 */ /* 0x001e240000008800 */
[----:B0-----:R-:W-:-:S04]  /*14340*/  LEA R11, R12, R11, 0x18 ;  /* 0x0000000b0c0b7211 */ /* 0x001fc800078ec0ff */
[----:B--2---:R-:W-:Y:S02]  /*14350*/  LEA R9, R9, R11, 0x3 ;  /* 0x0000000b09097211 */ /* 0x004fe400078e18ff */
[----:B---3--:R-:W-:-:S04]  /*14360*/  SHF.L.U32 R10, R10, 0x1f, RZ ;  /* 0x0000001f0a0a7819 */ /* 0x008fc800000006ff */
[----:B------:R-:W0:Y:S02]  /*14370*/  SYNCS.PHASECHK.TRANS64.TRYWAIT P0, [R9+URZ+0x38840], R10 ;  /* 0x0388400a090075a7 */ /* 0x000e24000800017f */
[----:B0-----:R-:W-:Y:S05]  /*14380*/  @!P0 BRA `(.L_x_3781) ;  /* 0x0000004000f88947 */ /* 0x001fea0003800000 */
.L_x_3890:
        /* <DEDUP_REMOVED lines=11> */
.L_x_3782:
[----:B------:R-:W2:Y:S04]  /*14440*/  LDL R11, [R1] ;  /* 0x00000000010b7983 */ /* 0x000ea80000100800 */
[----:B------:R-:W3:Y:S04]  /*14450*/  LDL R14, [R1+0x30] ;  /* 0x00003000010e7983 */ /* 0x000ee80000100800 */
[----:B0-----:R-:W4:Y:S01]  /*14460*/  LDL R10, [R1+0x10] ;  /* 0x00001000010a7983 */ /* 0x001f220000100800 */
[----:B------:R-:W0:Y:S01]  /*14470*/  S2R R13, SR_CgaCtaId ;  /* 0x00000000000d7919 */ /* 0x000e220000008800 */
[----:B------:R-:W-:-:S02]  /*14480*/  MOV R12, 0x400 ;  /* 0x00000400000c7802 */ /* 0x000fc40000000f00 */
[----:B------:R-:W-:Y:S01]  /*14490*/  R2UR UR9, R9 ;  /* 0x00000000090972ca */ /* 0x000fe200000e0000 */
[----:B------:R-:W-:Y:S01]  /*144a0*/  ULDC.64 UR14, c[0x0][0x198] ;  /* 0x00006600000e7ab9 */ /* 0x000fe20000000a00 */
[----:B------:R-:W-:Y:S01]  /*144b0*/  R2UR UR12, R4 ;  /* 0x00000000040c72ca */ /* 0x000fe200000e0000 */
[----:B------:R-:W-:Y:S01]  /*144c0*/  UIADD3 UR6, UP0, UR14, 0x370, URZ ;  /* 0x000003700e067890 */ /* 0x000fe2000ff1e03f */
[----:B-----5:R-:W-:Y:S02]  /*144d0*/  R2UR UR13, R6 ;  /* 0x00000000060d72ca */ /* 0x020fe400000e0000 */
[----:B0-----:R-:W-:-:S07]  /*144e0*/  LEA R12, R13, R12, 0x18 ;  /* 0x0000000c0d0c7211 */ /* 0x001fce00078ec0ff */
[----:B------:R-:W-:Y:S02]  /*144f0*/  UIADD3 UR9, UR9, 0x38830, URZ ;  /* 0x0003883009097890 */ /* 0x000fe4000fffe03f */
[----:B------:R-:W-:Y:S01]  /*14500*/  UIADD3.X UR7, URZ, UR15, URZ, UP0, !UPT ;  /* 0x0000000f3f077290 */ /* 0x000fe200087fe43f */
        /* <DEDUP_REMOVED lines=11> */
.L_x_3779:
        /* <DEDUP_REMOVED lines=9> */
[----:B------:R-:W-:Y:S01]  /*14650*/  ULDC.64 UR20, c[0x0][0x198] ;  /* 0x0000660000147ab9 */ /* 0x000fe20000000a00 */
[----:B------:R-:W-:Y:S01]  /*14660*/  R2UR UR11, R17 ;  /* 0x00000000110b72ca */ /* 0x000fe200000e0000 */
[----:B------:R-:W-:Y:S01]  /*14670*/  UIADD3 UR14, UP0, UR20, 0x270, URZ ;  /* 0x00000270140e7890 */ /* 0x000fe2000ff1e03f */
[----:B------:R-:W-:Y:S01]  /*14680*/  R2UR UR12, R18 ;  /* 0x00000000120c72ca */ /* 0x000fe200000e0000 */
[----:B------:R-:W-:Y:S01]  /*14690*/  UMOV UR6, 0x0 ;  /* 0x0000000000067882 */ /* 0x000fe20000000000 */
[----:B------:R-:W-:Y:S01]  /*146a0*/  R2UR UR13, R5 ;  /* 0x00000000050d72ca */ /* 0x000fe200000e0000 */
[----:B------:R-:W-:Y:S01]  /*146b0*/  UIADD3.X UR15, URZ, UR21, URZ, UP0, !UPT ;  /* 0x000000153f0f7290 */ /* 0x000fe200087fe43f */
[----:B------:R-:W-:Y:S01]  /*146c0*/  IMAD.MOV.U32 R5, RZ, RZ, 0x2000 ;  /* 0x00002000ff057424 */ /* 0x000fe200078e00ff */
[----:B------:R-:W-:Y:S01]  /*146d0*/  UIADD3 UR4, UP0, UR20, 0x770, URZ ;  /* 0x0000077014047890 */ /* 0x000fe2000ff1e03f */
[----:B------:R-:W-:Y:S01]  /*146e0*/  MOV R10, UR55 ;  /* 0x00000037000a7c02 */ /* 0x000fe20008000f00 */
[----:B------:R-:W-:Y:S01]  /*146f0*/  UMOV UR7, 0x12f00000 ;  /* 0x12f0000000077882 */ /* 0x000fe20000000000 */
[----:B------:R-:W-:Y:S01]  /*14700*/  UMOV UR10, URZ ;  /* 0x0000003f000a7c82 */ /* 0x000fe20008000000 */
[----:B------:R-:W-:Y:S01]  /*14710*/  UIADD3 UR8, UR16, 0x20400, URZ ;  /* 0x0002040010087890 */ /* 0x000fe2000fffe03f */
[----:B------:R0:W-:Y:S01]  /*14720*/  SYNCS.ARRIVE.TRANS64 RZ, [R11+URZ+0x38800], R5 ;  /* 0x038800050bff79a7 */ /* 0x0001e2000800003f */
[----:B------:R-:W-:Y:S01]  /*14730*/  UIADD3 UR9, UR16, 0x38800, URZ ;  /* 0x0003880010097890 */ /* 0x000fe2000fffe03f */
[----:B------:R-:W-:Y:S01]  /*14740*/  MOV R9, UR54 ;  /* 0x0000003600097c02 */ /* 0x000fe20008000f00 */
[----:B------:R-:W-:Y:S01]  /*14750*/  UIADD3.X UR5, URZ, UR21, URZ, UP0, !UPT ;  /* 0x000000153f057290 */ /* 0x000fe200087fe43f */
[----:B------:R-:W-:Y:S01]  /*14760*/  R2UR UR55, R10 ;  /* 0x000000000a3772ca */ /* 0x000fe200000e0000 */
[----:B------:R-:W-:Y:S01]  /*14770*/  UIADD3 UR48, UR16, 0x28400, URZ ;  /* 0x0002840010307890 */ /* 0x000fe2000fffe03f */
[----:B------:R-:W-:Y:S01]  /*14780*/  R2UR UR54, R9 ;  /* 0x00000000093672ca */ /* 0x000fe200000e0000 */
[----:B------:R-:W-:Y:S01]  /*14790*/  UMOV UR50, 0xc0 ;  /* 0x000000c000327882 */ /* 0x000fe20000000000 */
[----:B------:R-:W-:Y:S01]  /*147a0*/  UMOV UR51, UR11 ;  /* 0x0000000b00337c82 */ /* 0x000fe20008000000 */
[----:B------:R-:W-:Y:S01]  /*147b0*/  UMOV UR52, UR12 ;  /* 0x0000000c00347c82 */ /* 0x000fe20008000000 */
[----:B------:R1:W-:Y:S01]  /*147c0*/  UTMALDG.4D [UR8], [UR14], desc[UR6] ;  /* 0x000006080e0075b4 */ /* 0x0003e20008019000 */
[----:B0-----:R-:W-:Y:S01]  /*147d0*/  IMAD.MOV.U32 R5, RZ, RZ, 0x10000 ;  /* 0x00010000ff057424 */ /* 0x001fe200078e00ff */
[----:B------:R-:W-:Y:S01]  /*147e0*/  UMOV UR53, UR13 ;  /* 0x0000000d00357c82 */ /* 0x000fe20008000000 */
[----:B------:R-:W-:-:S02]  /*147f0*/  UIADD3 UR56, UR16, 0x2a400, URZ ;  /* 0x0002a40010387890 */ /* 0x000fc4000fffe03f */
[----:B------:R-:W-:Y:S01]  /*14800*/  UIADD3 UR40, UR16, 0x2e400, URZ ;  /* 0x0002e40010287890 */ /* 0x000fe2000fffe03f */
[----:B------:R0:W-:Y:S01]  /*14810*/  SYNCS.ARRIVE.TRANS64 RZ, [R11+URZ+0x38810], R5 ;  /* 0x038810050bff79a7 */ /* 0x0001e2000800003f */
[----:B------:R-:W-:Y:S02]  /*14820*/  UIADD3 UR32, UR16, 0x30400, URZ ;  /* 0x0003040010207890 */ /* 0x000fe4000fffe03f */
[----:B------:R-:W-:Y:S01]  /*14830*/  UIADD3 UR24, UR16, 0x32400, URZ ;  /* 0x0003240010187890 */ /* 0x000fe2000fffe03f */
[----:B------:R-:W-:Y:S01]  /*14840*/  UMOV UR58, 0x80 ;  /* 0x00000080003a7882 */ /* 0x000fe20000000000 */
[----:B------:R-:W-:Y:S01]  /*14850*/  UMOV UR59, UR11 ;  /* 0x0000000b003b7c82 */ /* 0x000fe20008000000 */
[----:B------:R-:W-:Y:S01]  /*14860*/  UMOV UR60, UR12 ;  /* 0x0000000c003c7c82 */ /* 0x000fe20008000000 */
[----:B------:R-:W-:Y:S01]  /*14870*/  UMOV UR61, UR13 ;  /* 0x0000000d003d7c82 */ /* 0x000fe20008000000 */
[----:B------:R-:W-:Y:S01]  /*14880*/  UMOV UR42, 0x100 ;  /* 0x00000100002a7882 */ /* 0x000fe20000000000 */
[----:B0-----:R-:W-:Y:S01]  /*14890*/  MOV R5, UR50 ;  /* 0x0000003200057c02 */ /* 0x001fe20008000f00 */
        /* <DEDUP_REMOVED lines=9> */
[----:B-1----:R-:W-:-:S02]  /*14930*/  UIADD3 UR8, UR16, 0x26400, URZ ;  /* 0x0002640010087890 */ /* 0x002fc4000fffe03f */
[----:B------:R-:W-:Y:S01]  /*14940*/  UIADD3 UR9, UR16, 0x38810, URZ ;  /* 0x0003881010097890 */ /* 0x000fe2000fffe03f */
[----:B------:R-:W-:Y:S01]  /*14950*/  UMOV UR27, UR11 ;  /* 0x0000000b001b7c82 */ /* 0x000fe20008000000 */
[----:B------:R-:W-:Y:S01]  /*14960*/  UMOV UR28, UR12 ;  /* 0x0000000c001c7c82 */ /* 0x000fe20008000000 */
[----:B------:R-:W-:Y:S01]  /*14970*/  UMOV UR29, UR13 ;  /* 0x0000000d001d7c82 */ /* 0x000fe20008000000 */
[----:B------:R-:W-:Y:S01]  /*14980*/  UMOV UR18, 0x1c0 ;  /* 0x000001c000127882 */ /* 0x000fe20000000000 */
[----:B------:R-:W-:Y:S02]  /*14990*/  UMOV UR19, UR11 ;  /* 0x0000000b00137c82 */ /* 0x000fe40008000000 */
[----:B------:R-:W-:Y:S01]  /*149a0*/  UMOV UR49, UR9 ;  /* 0x0000000900317c82 */ /* 0x000fe20008000000 */
[----:B------:R-:W-:Y:S01]  /*149b0*/  UMOV UR57, UR9 ;  /* 0x0000000900397c82 */ /* 0x000fe20008000000 */
[----:B------:R-:W-:Y:S01]  /*149c0*/  UTMALDG.4D [UR8], [UR4], desc[UR6] ;  /* 0x00000608040075b4 */ /* 0x000fe20008019000 */
[----:B------:R-:W-:Y:S01]  /*149d0*/  UMOV UR41, UR9 ;  /* 0x0000000900297c82 */ /* 0x000fe20008000000 */
[----:B------:R-:W-:Y:S01]  /*149e0*/  UMOV UR33, UR9 ;  /* 0x0000000900217c82 */ /* 0x000fe20008000000 */
[----:B------:R-:W-:Y:S01]  /*149f0*/  UMOV UR25, UR9 ;  /* 0x0000000900197c82 */ /* 0x000fe20008000000 */
[----:B------:R-:W-:Y:S01]  /*14a00*/  UMOV UR20, UR12 ;  /* 0x0000000c00147c82 */ /* 0x000fe20008000000 */
[----:B------:R-:W-:Y:S01]  /*14a10*/  UMOV UR21, UR13 ;  /* 0x0000000d00157c82 */ /* 0x000fe20008000000 */
[----:B------:R-:W-:Y:S01]  /*14a20*/  UMOV UR17, UR9 ;  /* 0x0000000900117c82 */ /* 0x000fe20008000000 */
        /* <DEDUP_REMOVED lines=8> */
[----:B------:R1:W-:Y:S01]  /*14ab0*/  UTMALDG.4D [UR24], [UR4], desc[UR6] ;  /* 0x00000618040075b4 */ /* 0x0003e20008019000 */
[----:B------:R1:W-:Y:S02]  /*14ac0*/  UTMALDG.4D [UR16], [UR4], desc[UR6] ;  /* 0x00000610040075b4 */ /* 0x0003e40008019000 */
[----:B-1----:R-:W-:Y:S01]  /*14ad0*/  NOP ;  /* 0x0000000000007918 */ /* 0x002fe20000000000 */
.L_x_3784:
[----:B------:R-:W-:Y:S05]  /*14ae0*/  BSYNC B0 ;  /* 0x0000000000007941 */ /* 0x000fea0003800000 */
.L_x_3783:
[----:B------:R-:W2:Y:S02]  /*14af0*/  LDL.LU R9, [R1+0x28] ;  /* 0x0000280001097983 */ /* 0x000ea40000300800 */
        /* <DEDUP_REMOVED lines=8> */
.L_x_3891:
        /* <DEDUP_REMOVED lines=13> */
.L_x_3892:
        /* <DEDUP_REMOVED lines=11> */
.L_x_3789:
        /* <DEDUP_REMOVED lines=59> */
.L_x_3787:
[----:B------:R-:W-:Y:S05]  /*150b0*/  BSYNC B0 ;  /* 0x0000000000007941 */ /* 0x000fea0003800000 */
.L_x_3786:
        /* <DEDUP_REMOVED lines=46> */
.L_x_3796:
[----:B-1----:R-:W1:Y:S01]  /*153a0*/  S2R R3, SR_CgaCtaId ;  /* 0x0000000000037919 */ /* 0x002e620000008800 */
[----:B------:R-:W-:-:S04]  /*153b0*/  MOV R2, 0x400 ;  /* 0x0000040000027802 */ /* 0x000fc80000000f00 */
[----:B-1----:R-:W-:Y:S02]  /*153c0*/  LEA R2, R3, R2, 0x18 ;  /* 0x0000000203027211 */ /* 0x002fe400078ec0ff */
[----:B------:R-:W-:-:S03]  /*153d0*/  SHF.L.U32 R3, R14, 0x1f, RZ ;  /* 0x0000001f0e037819 */ /* 0x000fc600000006ff */
[----:B------:R-:W-:-:S04]  /*153e0*/  IMAD R2, R15, 0x8, R2 ;  /* 0x000000080f027824 */ /* 0x000fc800078e0202 */
[----:B------:R-:W1:Y:S02]  /*153f0*/  SYNCS.PHASECHK.TRANS64.TRYWAIT P0, [R2+URZ+0x38840], R3 ;  /* 0x03884003020075a7 */ /* 0x000e64000800017f */
[----:B-1----:R-:W-:Y:S05]  /*15400*/  @!P0 BRA `(.L_x_3797) ;  /* 0x0000003400208947 */ /* 0x002fea0003800000 */
.L_x_3893:
        /* <DEDUP_REMOVED lines=11> */
.L_x_3798:
[----:B--2---:R-:W2:Y:S01]  /*154c0*/  LDL R10, [R1] ;  /* 0x00000000010a7983 */ /* 0x004ea20000100800 */
[----:B------:R-:W-:-:S03]  /*154d0*/  MOV R12, 0x400 ;  /* 0x00000400000c7802 */ /* 0x000fc60000000f00 */
[----:B------:R-:W3:Y:S01]  /*154e0*/  LDL R11, [R1+0x10] ;  /* 0x00001000010b7983 */ /* 0x000ee20000100800 */
[----:B------:R-:W4:Y:S01]  /*154f0*/  S2R R13, SR_CgaCtaId ;  /* 0x00000000000d7919 */ /* 0x000f220000008800 */
[----:B------:R-:W-:Y:S01]  /*15500*/  R2UR UR9, R2 ;  /* 0x00000000020972ca */ /* 0x000fe200000e0000 */
[----:B------:R-:W-:Y:S01]  /*15510*/  ULDC.64 UR6, c[0x0][0x198] ;  /* 0x0000660000067ab9 */ /* 0x000fe20000000a00 */
[----:B------:R-:W-:Y:S01]  /*15520*/  R2UR UR12, R4 ;  /* 0x00000000040c72ca */ /* 0x000fe200000e0000 */
[----:B------:R-:W-:Y:S01]  /*15530*/  UIADD3 UR4, UP0, UR6, 0x370, URZ ;  /* 0x0000037006047890 */ /* 0x000fe2000ff1e03f */
[----:B-----5:R-:W-:-:S03]  /*15540*/  R2UR UR13, R6 ;  /* 0x00000000060d72ca */ /* 0x020fc600000e0000 */
[----:B------:R-:W-:Y:S01]  /*15550*/  UIADD3.X UR5, URZ, UR7, URZ, UP0, !UPT ;  /* 0x000000073f057290 */ /* 0x000fe200087fe43f */
[----:B----4-:R-:W-:-:S05]  /*15560*/  LEA R12, R13, R12, 0x18 ;  /* 0x0000000c0d0c7211 */ /* 0x010fca00078ec0ff */
        /* <DEDUP_REMOVED lines=12> */
.L_x_3894:
        /* <DEDUP_REMOVED lines=8> */
.L_x_3800:
[----:B-12---:R-:W2:Y:S01]  /*156b0*/  LDL R3, [R1] ;  /* 0x0000000001037983 */ /* 0x006ea20000100800 */
[----:B------:R-:W-:Y:S01]  /*156c0*/  MOV R10, 0x400 ;  /* 0x00000400000a7802 */ /* 0x000fe20000000f00 */
[----:B------:R-:W-:Y:S01]  /*156d0*/  ULDC.64 UR24, c[0x0][0x198] ;  /* 0x0000660000187ab9 */ /* 0x000fe20000000a00 */
[----:B------:R-:W-:Y:S01]  /*156e0*/  R2UR UR9, R2 ;  /* 0x00000000020972ca */ /* 0x000fe200000e0000 */
[----:B------:R-:W1:Y:S01]  /*156f0*/  S2R R11, SR_CgaCtaId ;  /* 0x00000000000b7919 */ /* 0x000e620000008800 */
        /* <DEDUP_REMOVED lines=14> */
[----:B-1----:R-:W-:-:S05]  /*157e0*/  LEA R10, R11, R10, 0x18 ;  /* 0x0000000a0b0a7211 */ /* 0x002fca00078ec0ff */
        /* <DEDUP_REMOVED lines=14> */
[----:B------:R-:W-:Y:S01]  /*158d0*/  UIADD3 UR17, UR14, 0xc400, URZ ;  /* 0x0000c4000e117890 */ /* 0x000fe2000fffe03f */
[----:B------:R1:W-:Y:S02]  /*158e0*/  UTMALDG.4D [UR8], [UR4], desc[UR6] ;  /* 0x00000608040075b4 */ /* 0x0003e40008019000 */
        /* <DEDUP_REMOVED lines=19> */
.L_x_3795:
[----:B------:R-:W-:Y:S05]  /*15a20*/  BSYNC B2 ;  /* 0x0000000000027941 */ /* 0x000fea0003800000 */
.L_x_3794:
[----:B------:R-:W2:Y:S02]  /*15a30*/  LDL.LU R2, [R1+0x1c] ;  /* 0x00001c0001027983 */ /* 0x000ea40000300800 */
[----:B--2---:R-:W-:-:S07]  /*15a40*/  VIADD R5, R2, 0xfffffffd ;  /* 0xfffffffd02057836 */ /* 0x004fce0000000000 */
.L_x_3793:
[----:B------:R-:W-:Y:S05]  /*15a50*/  BSYNC B1 ;  /* 0x0000000000017941 */ /* 0x000fea0003800000 */
.L_x_3792:
[----:B------:R-:W-:-:S05]  /*15a60*/  IMAD.MOV R9, RZ, RZ, -R9 ;  /* 0x000000ffff097224 */ /* 0x000fca00078e0a09 */
[----:B------:R-:W-:-:S13]  /*15a70*/  ISETP.NE.AND P0, PT, R7, R9, PT ;  /* 0x000000090700720c */ /* 0x000fda0003f05270 */
[----:B------:R-:W-:Y:S05]  /*15a80*/  @!P0 BRA `(.L_x_3791) ;  /* 0x0000001000388947 */ /* 0x000fea0003800000 */
.L_x_3815:
        /* <DEDUP_REMOVED lines=14> */
[----:B------:R-:W1:Y:S02]  /*15b70*/  LDC R11, c[0x0][0x41c] ;  /* 0x00010700ff0b7b82 */ /* 0x000e640000000800 */
        /* <DEDUP_REMOVED lines=12> */
[----:B------:R-:W-:-:S04]  /*15c40*/  LEA R6, P0, R2, UR38, 0x2 ;  /* 0x0000002602067c11 */ /* 0x000fc8000f8010ff */
[----:B------:R-:W-:-:S05]  /*15c50*/  LEA.HI.X R7, R2, UR39, R3, 0x2, P0 ;  /* 0x0000002702077c11 */ /* 0x000fca00080f1403 */
[----:B------:R1:W5:Y:S04]  /*15c60*/  LDG.E R6, desc[UR54][R6.64] ;  /* 0x0000003606067981 */ /* 0x000368000c1e1900 */
.L_x_3803:
[----:B------:R-:W2:Y:S01]  /*15c70*/  S2R R3, SR_CgaCtaId ;  /* 0x0000000000037919 */ /* 0x000ea20000008800 */
[----:B------:R-:W-:-:S04]  /*15c80*/  MOV R2, 0x400 ;  /* 0x0000040000027802 */ /* 0x000fc80000000f00 */
[----:B--2---:R-:W-:Y:S02]  /*15c90*/  LEA R2, R3, R2, 0x18 ;  /* 0x0000000203027211 */ /* 0x004fe400078ec0ff */
[----:B------:R-:W-:-:S03]  /*15ca0*/  SHF.L.U32 R3, R9, 0x1f, RZ ;  /* 0x0000001f09037819 */ /* 0x000fc600000006ff */
[----:B------:R-:W-:-:S04]  /*15cb0*/  IMAD R2, R10, 0x8, R2 ;  /* 0x000000080a027824 */ /* 0x000fc800078e0202 */
[----:B------:R-:W2:Y:S02]  /*15cc0*/  SYNCS.PHASECHK.TRANS64.TRYWAIT P0, [R2+URZ+0x38840], R3 ;  /* 0x03884003020075a7 */ /* 0x000ea4000800017f */
[----:B--2---:R-:W-:Y:S05]  /*15cd0*/  @!P0 BRA `(.L_x_3804) ;  /* 0x0000002c00148947 */ /* 0x004fea0003800000 */
.L_x_3895:
[----:B-1----:R-:W1:Y:S02]  /*15ce0*/  S2R R7, SR_TID.X ;  /* 0x0000000000077919 */ /* 0x002e640000002100 */
        /* <DEDUP_REMOVED lines=10> */
.L_x_3805:
[----:B------:R-:W3:Y:S01]  /*15d90*/  LDL R12, [R1+0x10] ;  /* 0x00001000010c7983 */ /* 0x000ee20000100800 */
[----:B-1----:R-:W-:Y:S01]  /*15da0*/  MOV R7, 0x400 ;  /* 0x0000040000077802 */ /* 0x002fe20000000f00 */
[----:B------:R-:W1:Y:S01]  /*15db0*/  S2R R13, SR_CgaCtaId ;  /* 0x00000000000d7919 */ /* 0x000e620000008800 */
[----:B------:R-:W-:Y:S01]  /*15dc0*/  R2UR UR9, R2 ;  /* 0x00000000020972ca */ /* 0x000fe200000e0000 */
[----:B------:R-:W-:Y:S01]  /*15dd0*/  ULDC.64 UR6, c[0x0][0x198] ;  /* 0x0000660000067ab9 */ /* 0x000fe20000000a00 */
[----:B------:R-:W-:Y:S01]  /*15de0*/  R2UR UR12, R4 ;  /* 0x00000000040c72ca */ /* 0x000fe200000e0000 */
[----:B------:R-:W-:Y:S01]  /*15df0*/  UIADD3 UR4, UP0, UR6, 0x370, URZ ;  /* 0x0000037006047890 */ /* 0x000fe2000ff1e03f */
[----:B-----5:R-:W-:-:S03]  /*15e00*/  R2UR UR13, R6 ;  /* 0x00000000060d72ca */ /* 0x020fc600000e0000 */
        /* <DEDUP_REMOVED lines=14> */
.L_x_3896:
        /* <DEDUP_REMOVED lines=8> */
.L_x_3807:
[----:B------:R-:W3:Y:S01]  /*15f70*/  S2R R11, SR_CgaCtaId ;  /* 0x00000000000b7919 */ /* 0x000ee20000008800 */
[----:B-12---:R-:W-:Y:S01]  /*15f80*/  MOV R3, 0x400 ;  /* 0x0000040000037802 */ /* 0x006fe20000000f00 */
[----:B------:R-:W-:Y:S01]  /*15f90*/  ULDC.64 UR16, c[0x0][0x198] ;  /* 0x0000660000107ab9 */ /* 0x000fe20000000a00 */
        /* <DEDUP_REMOVED lines=51> */
.L_x_3802:
[----:B------:R-:W-:Y:S05]  /*162d0*/  BSYNC B1 ;  /* 0x0000000000017941 */ /* 0x000fea0003800000 */
.L_x_3801:
        /* <DEDUP_REMOVED lines=13> */
[----:B------:R-:W2:Y:S02]  /*163b0*/  LDC R6, c[0x0][0x41c] ;  /* 0x00010700ff067b82 */ /* 0x000ea40000000800 */
[----:B--2---:R-:W-:-:S13]  /*163c0*/  ISETP.NE.AND P0, PT, R6, 0x1, PT ;  /* 0x000000010600780c */ /* 0x004fda0003f05270 */
[----:B------:R-:W2:Y:S02]  /*163d0*/  @P0 LDC.64 R2, c[0x0][0x420] ;  /* 0x00010800ff020b82 */ /* 0x000ea40000000a00 */
[----:B--2---:R-:W-:-:S04]  /*163e0*/  @P0 IMAD.HI.U32 R7, R9, R2, RZ ;  /* 0x0000000209070227 */ /* 0x004fc800078e00ff */
        /* <DEDUP_REMOVED lines=12> */
.L_x_3810:
[----:B------:R-:W3:Y:S01]  /*164b0*/  S2R R3, SR_CgaCtaId ;  /* 0x0000000000037919 */ /* 0x000ee20000008800 */
[----:B------:R-:W-:-:S04]  /*164c0*/  MOV R2, 0x400 ;  /* 0x0000040000027802 */ /* 0x000fc80000000f00 */
[----:B---3--:R-:W-:Y:S02]  /*164d0*/  LEA R2, R3, R2, 0x18 ;  /* 0x0000000203027211 */ /* 0x008fe400078ec0ff */
[----:B------:R-:W-:-:S03]  /*164e0*/  SHF.L.U32 R3, R11, 0x1f, RZ ;  /* 0x0000001f0b037819 */ /* 0x000fc600000006ff */
[----:B------:R-:W-:-:S04]  /*164f0*/  IMAD R2, R12, 0x8, R2 ;  /* 0x000000080c027824 */ /* 0x000fc800078e0202 */
[----:B------:R-:W3:Y:S02]  /*16500*/  SYNCS.PHASECHK.TRANS64.TRYWAIT P0, [R2+URZ+0x38840], R3 ;  /* 0x03884003020075a7 */ /* 0x000ee4000800017f */
[----:B---3--:R-:W-:Y:S05]  /*16510*/  @!P0 BRA `(.L_x_3811) ;  /* 0x00000024002c8947 */ /* 0x008fea0003800000 */
.L_x_3897:
        /* <DEDUP_REMOVED lines=11> */
.L_x_3812:
[----:B--2---:R-:W2:Y:S01]  /*165d0*/  LDL R7, [R1] ;  /* 0x0000000001077983 */ /* 0x004ea20000100800 */
[----:B-1----:R-:W-:-:S03]  /*165e0*/  MOV R11, 0x400 ;  /* 0x00000400000b7802 */ /* 0x002fc60000000f00 */
[----:B------:R-:W4:Y:S01]  /*165f0*/  LDL R10, [R1+0x10] ;  /* 0x00001000010a7983 */ /* 0x000f220000100800 */
        /* <DEDUP_REMOVED lines=8> */
[----:B------:R-:W-:Y:S01]  /*16680*/  UIADD3 UR9, UR9, 0x38830, URZ ;  /* 0x0003883009097890 */ /* 0x000fe2000fffe03f */
[----:B------:R-:W-:Y:S01]  /*16690*/  UMOV UR6, 0x0 ;  /* 0x0000000000067882 */ /* 0x000fe20000000000 */
[----:B------:R-:W-:Y:S01]  /*166a0*/  UMOV UR7, 0x14f00000 ;  /* 0x14f0000000077882 */ /* 0x000fe20000000000 */
[----:B------:R-:W-:Y:S01]  /*166b0*/  UMOV UR10, URZ ;  /* 0x0000003f000a7c82 */ /* 0x000fe20008000000 */
[----:B--2---:R-:W-:-:S04]  /*166c0*/  LEA R7, R7, R11, 0xd ;  /* 0x0000000b07077211 */ /* 0x004fc800078e68ff */
[----:B------:R-:W-:Y:S01]  /*166d0*/  R2UR UR8, R7 ;  /* 0x00000000070872ca */ /* 0x000fe200000e0000 */
[----:B----4-:R-:W-:-:S05]  /*166e0*/  IMAD R9, R9, 0x40, R10 ;  /* 0x0000004009097824 */ /* 0x010fca00078e020a */
[----:B------:R-:W-:-:S07]  /*166f0*/  R2UR UR11, R9 ;  /* 0x00000000090b72ca */ /* 0x000fce00000e0000 */
[----:B------:R-:W-:-:S09]  /*16700*/  UIADD3 UR8, UR8, 0x22400, URZ ;  /* 0x0002240008087890 */ /* 0x000fd2000fffe03f */
[----:B------:R1:W-:Y:S01]  /*16710*/  UTMALDG.4D [UR8], [UR4], desc[UR6] ;  /* 0x00000608040075b4 */ /* 0x0003e20008019000 */
[----:B------:R-:W2:Y:S02]  /*16720*/  SYNCS.PHASECHK.TRANS64.TRYWAIT P1, [R2+URZ+0x38860], R3 ;  /* 0x03886003020075a7 */ /* 0x000ea4000802017f */
[----:B-12---:R-:W-:Y:S05]  /*16730*/  @!P1 BRA `(.L_x_3813) ;  /* 0x0000002000b89947 */ /* 0x006fea0003800000 */
.L_x_3898:
        /* <DEDUP_REMOVED lines=8> */
.L_x_3814:
[----:B-1-3--:R-:W2:Y:S01]  /*167c0*/  LDL R3, [R1] ;  /* 0x0000000001037983 */ /* 0x00aea20000100800 */
        /* <DEDUP_REMOVED lines=54> */
.L_x_3809:
[----:B------:R-:W-:Y:S05]  /*16b30*/  BSYNC B1 ;  /* 0x0000000000017941 */ /* 0x000fea0003800000 */
.L_x_3808:
[C---:B------:R-:W-:Y:S01]  /*16b40*/  ISETP.GT.AND P0, PT, R5.reuse, 0x1, PT ;  /* 0x000000010500780c */ /* 0x040fe20003f04270 */
[----:B------:R-:W-:-:S12]  /*16b50*/  VIADD R5, R5, 0xfffffffe ;  /* 0xfffffffe05057836 */ /* 0x000fd80000000000 */
[----:B------:R-:W-:Y:S05]  /*16b60*/  @P0 BRA `(.L_x_3815) ;  /* 0xffffffec00c80947 */ /* 0x000fea000383ffff */
.L_x_3791:
[----:B------:R-:W-:Y:S05]  /*16b70*/  BSYNC B0 ;  /* 0x0000000000007941 */ /* 0x000fea0003800000 */
.L_x_3790:
        /* <DEDUP_REMOVED lines=12> */
[----:B------:R-:W-:Y:S02]  /*16c40*/  VOTEU.ANY UR4, UPT, PT ;  /* 0x0000000000047886 */ /* 0x000fe400038e0100 */
        /* <DEDUP_REMOVED lines=12> */
.L_x_3817:
[----:B------:R-:W-:Y:S05]  /*16d10*/  BSYNC B0 ;  /* 0x0000000000007941 */ /* 0x000fea0003800000 */
.L_x_3816:
[----:B--2---:R-:W2:Y:S02]  /*16d20*/  LDL.LU R2, [R1+0x8] ;  /* 0x0000080001027983 */ /* 0x004ea40000300800 */
[----:B--2---:R-:W-:-:S05]  /*16d30*/  LOP3.LUT R2, R2, R0, RZ, 0x3c, !PT ;  /* 0x0000000002027212 */ /* 0x004fca00078e3cff */
[----:B------:R2:W-:Y:S02]  /*16d40*/  STL [R1+0x8], R2 ;  /* 0x0000080201007387 */ /* 0x0005e40000100800 */
.L_x_3772:
[----:B------:R-:W-:Y:S05]  /*16d50*/  BSYNC B6 ;  /* 0x0000000000067941 */ /* 0x000fea0003800000 */
.L_x_3770:
[----:B------:R-:W-:-:S03]  /*16d60*/  UMOV UR4, 0xffffffff ;  /* 0xffffffff00047882 */ /* 0x000fc60000000000 */
[----:B------:R-:W-:Y:S05]  /*16d70*/  BRA.DIV UR4, `(.L_x_3818) ;  /* 0x0000001e043c7947 */ /* 0x000fea000b800000 */
[----:B------:R3:W4:Y:S04]  /*16d80*/  SHFL.IDX PT, R4, R16, RZ, 0x1f ;  /* 0x00001fff10047589 */ /* 0x00072800000e0000 */
[----:B------:R3:W0:Y:S02]  /*16d90*/  SHFL.IDX PT, R6, R16, 0x1, 0x1f ;  /* 0x00201f0010067f89 */ /* 0x00062400000e0000 */
.L_x_3902:
[----:B------:R-:W0:Y:S01]  /*16da0*/  S2R R0, SR_TID.X ;  /* 0x0000000000007919 */ /* 0x000e220000002100 */
        /* <DEDUP_REMOVED lines=10> */
[----:B0-----:R-:W-:-:S05]  /*16e50*/  IMAD.WIDE R2, R5, 0x4, R2 ;  /* 0x0000000405027825 */ /* 0x001fca00078e0202 */
[----:B------:R0:W5:Y:S02]  /*16e60*/  LDG.E R17, desc[UR54][R2.64] ;  /* 0x0000003602117981 */ /* 0x000164000c1e1900 */
.L_x_3820:
[----:B------:R-:W-:Y:S05]  /*16e70*/  BSYNC B0 ;  /* 0x0000000000007941 */ /* 0x000fea0003800000 */
.L_x_3819:
        /* <DEDUP_REMOVED lines=19> */
[----:B------:R-:W2:Y:S02]  /*16fb0*/  SHFL.UP PT, R14, R7, 0x10, RZ ;  /* 0x06000000070e7989 */ /* 0x000ea400000e00ff */
[----:B--2---:R-:W-:-:S05]  /*16fc0*/  SEL R2, R14, RZ, P0 ;  /* 0x000000ff0e027207 */ /* 0x004fca0000000000 */
[----:B------:R-:W-:-:S05]  /*16fd0*/  IMAD.IADD R2, R7, 0x1, R2 ;  /* 0x0000000107027824 */ /* 0x000fca00078e0202 */
[----:B------:R0:W2:Y:S02]  /*16fe0*/  SHFL.IDX PT, R14, R2, 0x1f, 0x1f ;  /* 0x03e01f00020e7f89 */ /* 0x0000a400000e0000 */
.L_x_3910:
[----:B------:R-:W-:Y:S02]  /*16ff0*/  ULDC UR4, c[0x0][0xd10] ;  /* 0x0003440000047ab9 */ /* 0x000fe40000000800 */
[----:B---3--:R-:W-:-:S04]  /*17000*/  IMAD.U32 R16, RZ, RZ, UR4 ;  /* 0x00000004ff107e24 */ /* 0x008fc8000f8e00ff */
[----:B--2---:R-:W-:-:S05]  /*17010*/  IMAD R3, R14, R16, RZ ;  /* 0x000000100e037224 */ /* 0x004fca00078e02ff */
[----:B------:R-:W-:-:S04]  /*17020*/  IADD3 R6, R6, R3, RZ ;  /* 0x0000000306067210 */ /* 0x000fc80007ffe0ff */
[----:B----4-:R-:W-:-:S13]  /*17030*/  ISETP.GT.AND P0, PT, R6, R4, PT ;  /* 0x000000040600720c */ /* 0x010fda0003f04270 */
[----:B------:R-:W-:Y:S05]  /*17040*/  @P0 BRA `(.L_x_3822) ;  /* 0x0000000000b40947 */ /* 0x000fea0003800000 */
[----:B------:R-:W2:Y:S02]  /*17050*/  LDC R0, c[0x0][0xd14] ;  /* 0x00034500ff007b82 */ /* 0x000ea40000000800 */
.L_x_3827:
[----:B------:R-:W-:-:S05]  /*17060*/  VIADD R19, R19, 0x1f ;  /* 0x0000001f13137836 */ /* 0x000fca0000000000 */
        /* <DEDUP_REMOVED lines=13> */
.L_x_3825:
[----:B------:R-:W-:Y:S05]  /*17140*/  BSYNC B0 ;  /* 0x0000000000007941 */ /* 0x000fea0003800000 */
.L_x_3824:
[----:B------:R-:W-:-:S03]  /*17150*/  UMOV UR4, 0xffffffff ;  /* 0xffffffff00047882 */ /* 0x000fc60000000000 */
[----:B------:R-:W-:Y:S05]  /*17160*/  BRA.DIV UR4, `(.L_x_3826) ;  /* 0x0000001e045c7947 */ /* 0x000fea000b800000 */
[----:B-----5:R-:W0:Y:S01]  /*17170*/  SHFL.UP PT, R14, R17, 0x1, RZ ;  /* 0x04200000110e7989 */ /* 0x020e2200000e00ff */
        /* <DEDUP_REMOVED lines=20> */
.L_x_3918:
[----:B------:R-:W-:Y:S02]  /*172c0*/  ULDC UR4, c[0x0][0xd10] ;  /* 0x0003440000047ab9 */ /* 0x000fe40000000800 */
[----:B------:R-:W-:-:S04]  /*172d0*/  IMAD.U32 R16, RZ, RZ, UR4 ;  /* 0x00000004ff107e24 */ /* 0x000fc8000f8e00ff */
[----:B--2---:R-:W-:-:S04]  /*172e0*/  IMAD R3, R14, R16, RZ ;  /* 0x000000100e037224 */ /* 0x004fc800078e02ff */
[----:B------:R-:W-:-:S05]  /*172f0*/  IMAD.IADD R6, R3, 0x1, R6 ;  /* 0x0000000103067824 */ /* 0x000fca00078e0206 */
[----:B------:R-:W-:-:S13]  /*17300*/  ISETP.GT.AND P0, PT, R6, R4, PT ;  /* 0x000000040600720c */ /* 0x000fda0003f04270 */
[----:B------:R-:W-:Y:S05]  /*17310*/  @!P0 BRA `(.L_x_3827) ;  /* 0xfffffffc00508947 */ /* 0x000fea000383ffff */
.L_x_3822:
        /* <DEDUP_REMOVED lines=8> */
.L_x_3922:
[----:B------:R-:W-:Y:S01]  /*173a0*/  ISETP.NE.AND P0, PT, R3, RZ, PT ;  /* 0x000000ff0300720c */ /* 0x000fe20003f05270 */
[----:B------:R-:W-:-:S12]  /*173b0*/  IMAD.MOV.U32 R14, RZ, RZ, RZ ;  /* 0x000000ffff0e7224 */ /* 0x000fd800078e00ff */
[----:B------:R-:W-:Y:S05]  /*173c0*/  @!P0 BRA `(.L_x_3829) ;  /* 0x0000000000108947 */ /* 0x000fea0003800000 */
[----:B------:R-:W-:Y:S01]  /*173d0*/  UMOV UR4, 0xffffffff ;  /* 0xffffffff00047882 */ /* 0x000fe20000000000 */
[----:B-1----:R-:W-:Y:S02]  /*173e0*/  VIADD R12, R5, 0xffffffff ;  /* 0xffffffff050c7836 */ /* 0x002fe40000000000 */
[----:B------:R-:W-:Y:S05]  /*173f0*/  BRA.DIV UR4, `(.L_x_3830) ;  /* 0x0000001e04d47947 */ /* 0x000fea000b800000 */
[----:B------:R4:W1:Y:S02]  /*17400*/  SHFL.IDX PT, R14, R2, R12, 0x1f ;  /* 0x00001f0c020e7589 */ /* 0x00086400000e0000 */
.L_x_3829:
[----:B-1----:R-:W-:Y:S01]  /*17410*/  IMAD R16, R14, R16, R6 ;  /* 0x000000100e107224 */ /* 0x002fe200078e0206 */
[-C--:B---3--:R-:W-:Y:S01]  /*17420*/  IABS R6, R17.reuse ;  /* 0x0000001100067213 */ /* 0x088fe20000000000 */
[----:B0---4-:R-:W-:Y:S01]  /*17430*/  IMAD.MOV.U32 R2, RZ, RZ, RZ ;  /* 0x000000ffff027224 */ /* 0x011fe200078e00ff */
[----:B------:R-:W-:Y:S01]  /*17440*/  IABS R8, R17 ;  /* 0x0000001100087213 */ /* 0x000fe20000000000 */
[----:B------:R-:W-:Y:S01]  /*17450*/  IMAD.IADD R4, R4, 0x1, -R16 ;  /* 0x0000000104047824 */ /* 0x000fe200078e0a10 */
[----:B------:R-:W0:Y:S01]  /*17460*/  I2F.RP R7, R6 ;  /* 0x0000000600077306 */ /* 0x000e220000209400 */
[----:B------:R-:W-:Y:S02]  /*17470*/  IMAD.IADD R19, R5, 0x1, R19 ;  /* 0x0000000105137824 */ /* 0x000fe400078e0213 */
[----:B------:R-:W-:-:S05]  /*17480*/  IMAD.MOV R8, RZ, RZ, -R8 ;  /* 0x000000ffff087224 */ /* 0x000fca00078e0a08 */
[----:B0-----:R-:W0:Y:S02]  /*17490*/  MUFU.RCP R7, R7 ;  /* 0x0000000700077308 */ /* 0x001e240000001000 */
[----:B0-----:R-:W-:-:S06]  /*174a0*/  VIADD R9, R7, 0xffffffe ;  /* 0x0ffffffe07097836 */ /* 0x001fcc0000000000 */
[----:B------:R-:W0:Y:S02]  /*174b0*/  F2I.FTZ.U32.TRUNC.NTZ R3, R9 ;  /* 0x0000000900037305 */ /* 0x000e24000021f000 */
[----:B0-----:R-:W-:-:S05]  /*174c0*/  IADD3 R11, RZ, -R3, RZ ;  /* 0x80000003ff0b7210 */ /* 0x001fca0007ffe0ff */
[----:B------:R-:W-:-:S04]  /*174d0*/  IMAD R11, R11, R6, RZ ;  /* 0x000000060b0b7224 */ /* 0x000fc800078e02ff */
[----:B------:R-:W-:Y:S01]  /*174e0*/  IMAD.HI.U32 R2, R3, R11, R2 ;  /* 0x0000000b03027227 */ /* 0x000fe200078e0002 */
        /* <DEDUP_REMOVED lines=17> */
.L_x_3823:
[----:B------:R-:W-:Y:S01]  /*17600*/  UMOV UR4, URZ ;  /* 0x0000003f00047c82 */ /* 0x000fe20008000000 */
[----:B------:R-:W-:Y:S01]  /*17610*/  UMOV UR5, URZ ;  /* 0x0000003f00057c82 */ /* 0x000fe20008000000 */
[----:B------:R-:W-:Y:S01]  /*17620*/  ULDC UR6, c[0x0][0xd14] ;  /* 0x0003450000067ab9 */ /* 0x000fe20000000800 */
[----:B------:R-:W-:Y:S02]  /*17630*/  IMAD.MOV.U32 R16, RZ, RZ, R4 ;  /* 0x000000ffff107224 */ /* 0x000fe400078e0004 */
[----:B------:R-:W-:Y:S02]  /*17640*/  IMAD.U32 R17, RZ, RZ, UR4 ;  /* 0x00000004ff117e24 */ /* 0x000fe4000f8e00ff */
[----:B------:R-:W-:Y:S02]  /*17650*/  IMAD.U32 R18, RZ, RZ, UR5 ;  /* 0x00000005ff127e24 */ /* 0x000fe4000f8e00ff */
[----:B------:R-:W-:-:S07]  /*17660*/  IMAD.U32 R19, RZ, RZ, UR6 ;  /* 0x00000006ff137e24 */ /* 0x000fce000f8e00ff */
.L_x_3831:
        /* <DEDUP_REMOVED lines=12> */
.L_x_3750:
[----:B0-----:R-:W4:Y:S01]  /*17730*/  LDL.LU R0, [R1+0x28] ;  /* 0x0000280001007983 */ /* 0x001f220000300800 */
[----:B--2---:R-:W0:Y:S01]  /*17740*/  S2R R5, SR_CgaCtaId ;  /* 0x0000000000057919 */ /* 0x004e220000008800 */
[----:B----4-:R-:W-:-:S04]  /*17750*/  IADD3 R0, R0, 0x1, RZ ;  /* 0x0000000100007810 */ /* 0x010fc80007ffe0ff */
        /* <DEDUP_REMOVED lines=8> */
.L_x_3925:
[----:B------:R-:W-:-:S03]  /*177e0*/  UMOV UR4, 0xffffffff ;  /* 0xffffffff00047882 */ /* 0x000fc60000000000 */
[----:B------:R-:W-:Y:S05]  /*177f0*/  BRA.DIV UR4, `(.L_x_3834) ;  /* 0x0000001e040c7947 */ /* 0x000fea000b800000 */
[----:B------:R-:W2:Y:S02]  /*17800*/  S2R R2, SR_TID.X ;  /* 0x0000000000027919 */ /* 0x000ea40000002100 */
[----:B--2---:R-:W-:-:S04]  /*17810*/  SHF.R.U32.HI R2, RZ, 0x5, R2 ;  /* 0x00000005ff027819 */ /* 0x004fc80000011602 */
[----:B------:R-:W-:-:S05]  /*17820*/  LOP3.LUT R2, R2, 0x3, RZ, 0xc0, !PT ;  /* 0x0000000302027812 */ /* 0x000fca00078ec0ff */
[----:B------:R2:W3:Y:S02]  /*17830*/  SHFL.IDX PT, R14, R2, RZ, 0x1f ;  /* 0x00001fff020e7589 */ /* 0x0004e400000e0000 */
.L_x_3928:
[----:B---3--:R-:W-:-:S13]  /*17840*/  ISETP.NE.AND P0, PT, R14, RZ, PT ;  /* 0x000000ff0e00720c */ /* 0x008fda0003f05270 */
[----:B------:R-:W-:Y:S05]  /*17850*/  @P0 BRA `(.L_x_3625) ;  /* 0x0000000000940947 */ /* 0x000fea0003800000 */
[----:B------:R-:W-:-:S03]  /*17860*/  UMOV UR4, 0xffffffff ;  /* 0xffffffff00047882 */ /* 0x000fc60000000000 */
[----:B------:R-:W-:Y:S05]  /*17870*/  BRA.DIV UR4, `(.L_x_3835) ;  /* 0x0000001e04207947 */ /* 0x000fea000b800000 */
[----:B------:R-:W-:-:S13]  /*17880*/  ELECT P6, URZ, PT ;  /* 0x00000000003f782f */ /* 0x000fda00038c0000 */
.L_x_3931:
[----:B------:R-:W-:Y:S05]  /*17890*/  @!P6 BRA `(.L_x_3625) ;  /* 0x000000000084e947 */ /* 0x000fea0003800000 */
[----:B--2---:R-:W2:Y:S02]  /*178a0*/  LDL.LU R2, [R1+0x3c] ;  /* 0x00003c0001027983 */ /* 0x004ea40000300800 */
[----:B--2---:R-:W-:-:S04]  /*178b0*/  LOP3.LUT R2, R2, 0x2, RZ, 0xfc, !PT ;  /* 0x0000000202027812 */ /* 0x004fc800078efcff */
[----:B------:R-:W-:-:S13]  /*178c0*/  ISETP.NE.AND P2, PT, R2, 0x3, PT ;  /* 0x000000030200780c */ /* 0x000fda0003f45270 */
[----:B------:R-:W-:Y:S05]  /*178d0*/  @!P2 BRA `(.L_x_3836) ;  /* 0x000000000004a947 */ /* 0x000fea0003800000 */
[----:B------:R-:W-:Y:S01]  /*178e0*/  BPT.TRAP 0x1 ;  /* 0x000000040000795c */ /* 0x000fe20000300000 */
.L_x_3836:
        /* <DEDUP_REMOVED lines=14> */
.L_x_3932:
[----:B------:R-:W2:Y:S02]  /*179d0*/  SYNCS.PHASECHK.TRANS64.TRYWAIT P0, [R7+URZ], R2 ;  /* 0x00000002070075a7 */ /* 0x000ea4000800017f */
[----:B--2---:R-:W-:Y:S05]  /*179e0*/  @!P0 BRA `(.L_x_3838) ;  /* 0x0000001800f88947 */ /* 0x004fea0003800000 */
.L_x_3933:
[----:B------:R-:W-:Y:S05]  /*179f0*/  @!P2 BRA `(.L_x_3839) ;  /* 0x000000000004a947 */ /* 0x000fea0003800000 */
[----:B------:R-:W-:Y:S01]  /*17a00*/  BPT.TRAP 0x1 ;  /* 0x000000040000795c */ /* 0x000fe20000300000 */
.L_x_3839:
[----:B------:R-:W3:Y:S01]  /*17a10*/  LDL.LU R4, [R1] ;  /* 0x0000000001047983 */ /* 0x000ee20000300800 */
[----:B------:R-:W-:-:S04]  /*17a20*/  VIADD R0, R0, 0x38860 ;  /* 0x0003886000007836 */ /* 0x000fc80000000000 */
[----:B---3--:R-:W-:-:S04]  /*17a30*/  IMAD R4, R4, 0x8, R0 ;  /* 0x0000000804047824 */ /* 0x008fc800078e0200 */
[----:B------:R-:W3:Y:S02]  /*17a40*/  SYNCS.PHASECHK.TRANS64.TRYWAIT P0, [R4+URZ], R5 ;  /* 0x00000005040075a7 */ /* 0x000ee4000800017f */
[----:B---3--:R-:W-:Y:S05]  /*17a50*/  @!P0 BRA `(.L_x_3840) ;  /* 0x0000001800f08947 */ /* 0x008fea0003800000 */
.L_x_3934:
[----:B------:R-:W-:-:S07]  /*17a60*/  IMAD R3, R3, 0x8, R0 ;  /* 0x0000000803037824 */ /* 0x000fce00078e0200 */
.L_x_3841:
[----:B----4-:R4:W0:Y:S02]  /*17a70*/  SYNCS.PHASECHK.TRANS64.TRYWAIT P0, [R3+URZ], R2 ;  /* 0x00000002030075a7 */ /* 0x010824000800017f */
[----:B0-----:R-:W-:Y:S05]  /*17a80*/  @!P0 NANOSLEEP.SYNCS 0x989680 ;  /* 0x009896800000895d */ /* 0x001fea0003900000 */
[----:B------:R-:W0:Y:S02]  /*17a90*/  @!P0 SYNCS.PHASECHK.TRANS64 P0, [R3+URZ], R2 ;  /* 0x00000002030085a7 */ /* 0x000e24000800007f */
[----:B0-----:R-:W-:Y:S05]  /*17aa0*/  @!P0 BRA `(.L_x_3841) ;  /* 0xfffffffc00f08947 */ /* 0x001fea000383ffff */
.L_x_3625:
[----:B------:R-:W-:Y:S05]  /*17ab0*/  BSYNC B8 ;  /* 0x0000000000087941 */ /* 0x000fea0003800000 */
.L_x_3622:
[----:B------:R-:W-:Y:S05]  /*17ac0*/  EXIT ;  /* 0x000000000000794d */ /* 0x000fea0003800000 */
.L_x_3641:
[----:B0-----:R0:W1:Y:S02]  /*17ad0*/  SYNCS.PHASECHK.TRANS64.TRYWAIT P5, [R74+URZ+0x38890], R59 ;  /* 0x0388903b4a0075a7 */ /* 0x00106400080a017f */
[----:B-1----:R-:W-:Y:S05]  /*17ae0*/  @!P5 NANOSLEEP.SYNCS 0x989680 ;  /* 0x009896800000d95d */ /* 0x002fea0003900000 */
[----:B------:R-:W1:Y:S02]  /*17af0*/  @!P5 SYNCS.PHASECHK.TRANS64 P5, [R74+URZ+0x38890], R59 ;  /* 0x0388903b4a00d5a7 */ /* 0x000e6400080a007f */
[----:B-1----:R-:W-:Y:S05]  /*17b00*/  @!P5 BRA `(.L_x_3641) ;  /* 0xfffffffc00f0d947 */ /* 0x002fea000383ffff */
[----:B------:R-:W-:Y:S05]  /*17b10*/  BRA `(.L_x_3842) ;  /* 0xfffffea800dc7947 */ /* 0x000fea000383ffff */
.L_x_3651:
[----:B0-----:R0:W1:Y:S02]  /*17b20*/  SYNCS.PHASECHK.TRANS64.TRYWAIT P5, [R74+URZ+0x38890], R59 ;  /* 0x0388903b4a0075a7 */ /* 0x00106400080a017f */
[----:B-1----:R-:W-:Y:S05]  /*17b30*/  @!P5 NANOSLEEP.SYNCS 0x989680 ;  /* 0x009896800000d95d */ /* 0x002fea0003900000 */
[----:B------:R-:W1:Y:S02]  /*17b40*/  @!P5 SYNCS.PHASECHK.TRANS64 P5, [R74+URZ+0x38890], R59 ;  /* 0x0388903b4a00d5a7 */ /* 0x000e6400080a007f */
[----:B-1----:R-:W-:Y:S05]  /*17b50*/  @!P5 BRA `(.L_x_3651) ;  /* 0xfffffffc00f0d947 */ /* 0x002fea000383ffff */
[----:B------:R-:W-:Y:S05]  /*17b60*/  BRA `(.L_x_3843) ;  /* 0xfffffeb400547947 */ /* 0x000fea000383ffff */
.L_x_3656:
[----:B0-----:R0:W1:Y:S02]  /*17b70*/  SYNCS.PHASECHK.TRANS64.TRYWAIT P5, [R74+URZ+0x38890], R59 ;  /* 0x0388903b4a0075a7 */ /* 0x00106400080a017f */
[----:B-1----:R-:W-:Y:S05]  /*17b80*/  @!P5 NANOSLEEP.SYNCS 0x989680 ;  /* 0x009896800000d95d */ /* 0x002fea0003900000 */
[----:B------:R-:W1:Y:S02]  /*17b90*/  @!P5 SYNCS.PHASECHK.TRANS64 P5, [R74+URZ+0x38890], R59 ;  /* 0x0388903b4a00d5a7 */ /* 0x000e6400080a007f */
[----:B-1----:R-:W-:Y:S05]  /*17ba0*/  @!P5 BRA `(.L_x_3656) ;  /* 0xfffffffc00f0d947 */ /* 0x002fea000383ffff */
[----:B------:R-:W-:Y:S05]  /*17bb0*/  BRA `(.L_x_3844) ;  /* 0xfffffebc00887947 */ /* 0x000fea000383ffff */
.L_x_3660:
[----:B----4-:R4:W0:Y:S02]  /*17bc0*/  SYNCS.PHASECHK.TRANS64.TRYWAIT P0, [R74+URZ+0x388b0], R59 ;  /* 0x0388b03b4a0075a7 */ /* 0x010824000800017f */
[----:B0-----:R-:W-:Y:S05]  /*17bd0*/  @!P0 NANOSLEEP.SYNCS 0x989680 ;  /* 0x009896800000895d */ /* 0x001fea0003900000 */
[----:B------:R-:W0:Y:S02]  /*17be0*/  @!P0 SYNCS.PHASECHK.TRANS64 P0, [R74+URZ+0x388b0], R59 ;  /* 0x0388b03b4a0085a7 */ /* 0x000e24000800007f */
[----:B0-----:R-:W-:Y:S05]  /*17bf0*/  @!P0 BRA `(.L_x_3660) ;  /* 0xfffffffc00f08947 */ /* 0x001fea000383ffff */
[----:B------:R-:W-:Y:S05]  /*17c00*/  BRA `(.L_x_3845) ;  /* 0xfffffec000007947 */ /* 0x000fea000383ffff */
.L_x_3685:
[----:B------:R-:W-:Y:S01]  /*17c10*/  BSSY B1, `(.L_x_3846) ;  /* 0x0000008000017945 */ /* 0x000fe20003800000 */
[----:B------:R-:W-:Y:S02]  /*17c20*/  IMAD.MOV.U32 R13, RZ, RZ, R26 ;  /* 0x000000ffff0d7224 */ /* 0x000fe400078e001a */
[----:B------:R-:W-:Y:S02]  /*17c30*/  IMAD.MOV.U32 R12, RZ, RZ, RZ ;  /* 0x000000ffff0c7224 */ /* 0x000fe400078e00ff */
[----:B------:R-:W-:Y:S02]  /*17c40*/  IMAD.MOV.U32 R11, RZ, RZ, 0x1c1f ;  /* 0x00001c1fff0b7424 */ /* 0x000fe400078e00ff */
[----:B------:R-:W-:-:S07]  /*17c50*/  IMAD.MOV.U32 R15, RZ, RZ, -0x1 ;  /* 0xffffffffff0f7424 */ /* 0x000fce00078e00ff */
[----:B0-----:R-:W-:Y:S05]  /*17c60*/  WARPSYNC.COLLECTIVE R15, `(.L_x_3847) ;  /* 0x000000000f087348 */ /* 0x001fea0003c00000 */
[----:B------:R1:W2:Y:S02]  /*17c70*/  SHFL.IDX P6, R14, R13, R12, R11 ;  /* 0x0000000c0d0e7389 */ /* 0x0002a400000c000b */
[----:B012---:R-:W-:Y:S01]  /*17c80*/  ENDCOLLECTIVE ;  /* 0x000000000000791b */ /* 0x007fe20003800000 */
.L_x_3847:
[----:B------:R-:W-:Y:S05]  /*17c90*/  BSYNC B1 ;  /* 0x0000000000017941 */ /* 0x000fea0003800000 */
.L_x_3846:
[----:B------:R-:W-:Y:S05]  /*17ca0*/  BRA `(.L_x_3848) ;  /* 0xfffffeec002c7947 */ /* 0x000fea000383ffff */
.L_x_3686:
[----:B------:R-:W-:Y:S01]  /*17cb0*/  BSSY B1, `(.L_x_3849) ;  /* 0x0000008000017945 */ /* 0x000fe20003800000 */
[----:B------:R-:W-:Y:S01]  /*17cc0*/  IMAD.MOV.U32 R13, RZ, RZ, R24 ;  /* 0x000000ffff0d7224 */ /* 0x000fe200078e0018 */
[----:B------:R-:W-:Y:S01]  /*17cd0*/  MOV R11, 0x1c1f ;  /* 0x00001c1f000b7802 */ /* 0x000fe20000000f00 */
[----:B------:R-:W-:Y:S02]  /*17ce0*/  IMAD.MOV.U32 R12, RZ, RZ, RZ ;  /* 0x000000ffff0c7224 */ /* 0x000fe400078e00ff */
[----:B------:R-:W-:-:S07]  /*17cf0*/  IMAD.MOV.U32 R15, RZ, RZ, -0x1 ;  /* 0xffffffffff0f7424 */ /* 0x000fce00078e00ff */
[----:B0-----:R-:W-:Y:S05]  /*17d00*/  WARPSYNC.COLLECTIVE R15, `(.L_x_3850) ;  /* 0x000000000f087348 */ /* 0x001fea0003c00000 */
[----:B------:R1:W2:Y:S02]  /*17d10*/  SHFL.IDX P6, R14, R13, R12, R11 ;  /* 0x0000000c0d0e7389 */ /* 0x0002a400000c000b */
[----:B012---:R-:W-:Y:S01]  /*17d20*/  ENDCOLLECTIVE ;  /* 0x000000000000791b */ /* 0x007fe20003800000 */
.L_x_3850:
[----:B------:R-:W-:Y:S05]  /*17d30*/  BSYNC B1 ;  /* 0x0000000000017941 */ /* 0x000fea0003800000 */
.L_x_3849:
[----:B------:R-:W-:Y:S05]  /*17d40*/  BRA `(.L_x_3851) ;  /* 0xfffffeec00107947 */ /* 0x000fea000383ffff */
.L_x_3687:
        /* <DEDUP_REMOVED lines=8> */
.L_x_3853:
[----:B------:R-:W-:Y:S05]  /*17dd0*/  BSYNC B1 ;  /* 0x0000000000017941 */ /* 0x000fea0003800000 */
.L_x_3852:
[----:B------:R-:W-:Y:S05]  /*17de0*/  BRA `(.L_x_3854) ;  /* 0xfffffee800f47947 */ /* 0x000fea000383ffff */
.L_x_3688:
        /* <DEDUP_REMOVED lines=8> */
.L_x_3856:
[----:B------:R-:W-:Y:S05]  /*17e70*/  BSYNC B1 ;  /* 0x0000000000017941 */ /* 0x000fea0003800000 */
.L_x_3855:
[----:B------:R-:W-:Y:S05]  /*17e80*/  BRA `(.L_x_3857) ;  /* 0xfffffee800d87947 */ /* 0x000fea000383ffff */
.L_x_3690:
[----:B0-----:R0:W1:Y:S02]  /*17e90*/  SYNCS.PHASECHK.TRANS64.TRYWAIT P0, [R2+URZ+0x38800], R7 ;  /* 0x03880007020075a7 */ /* 0x001064000800017f */
[----:B-1----:R-:W-:Y:S05]  /*17ea0*/  @!P0 NANOSLEEP.SYNCS 0x989680 ;  /* 0x009896800000895d */ /* 0x002fea0003900000 */
[----:B------:R-:W1:Y:S02]  /*17eb0*/  @!P0 SYNCS.PHASECHK.TRANS64 P0, [R2+URZ+0x38800], R7 ;  /* 0x03880007020085a7 */ /* 0x000e64000800007f */
[----:B-1----:R-:W-:Y:S05]  /*17ec0*/  @!P0 BRA `(.L_x_3690) ;  /* 0xfffffffc00f08947 */ /* 0x002fea000383ffff */
[----:B------:R-:W-:Y:S05]  /*17ed0*/  BRA `(.L_x_3858) ;  /* 0xfffffeec00387947 */ /* 0x000fea000383ffff */
.L_x_3698:
        /* <DEDUP_REMOVED lines=8> */
.L_x_3860:
[----:B------:R-:W-:Y:S05]  /*17f60*/  BSYNC B1 ;  /* 0x0000000000017941 */ /* 0x000fea0003800000 */
.L_x_3859:
[----:B------:R-:W-:Y:S05]  /*17f70*/  BRA `(.L_x_3861) ;  /* 0xfffffef800047947 */ /* 0x000fea000383ffff */
.L_x_3699:
        /* <DEDUP_REMOVED lines=8> */
.L_x_3863:
[----:B------:R-:W-:Y:S05]  /*18000*/  BSYNC B1 ;  /* 0x0000000000017941 */ /* 0x000fea0003800000 */
.L_x_3862:
[----:B------:R-:W-:Y:S05]  /*18010*/  BRA `(.L_x_3864) ;  /* 0xfffffef400e87947 */ /* 0x000fea000383ffff */
.L_x_3700:
        /* <DEDUP_REMOVED lines=8> */
.L_x_3866:
[----:B------:R-:W-:Y:S05]  /*180a0*/  BSYNC B1 ;  /* 0x0000000000017941 */ /* 0x000fea0003800000 */
.L_x_3865:
[----:B------:R-:W-:Y:S05]  /*180b0*/  BRA `(.L_x_3867) ;  /* 0xfffffef400cc7947 */ /* 0x000fea000383ffff */
.L_x_3701:
        /* <DEDUP_REMOVED lines=8> */
.L_x_3869:
[----:B------:R-:W-:Y:S05]  /*18140*/  BSYNC B1 ;  /* 0x0000000000017941 */ /* 0x000fea0003800000 */
.L_x_3868:
[----:B------:R-:W-:Y:S05]  /*18150*/  BRA `(.L_x_3870) ;  /* 0xfffffef400b07947 */ /* 0x000fea000383ffff */
.L_x_3703:
[----:B0-----:R0:W1:Y:S02]  /*18160*/  SYNCS.PHASECHK.TRANS64.TRYWAIT P1, [R2+URZ+0x38800], R9 ;  /* 0x03880009020075a7 */ /* 0x001064000802017f */
[----:B-1----:R-:W-:Y:S05]  /*18170*/  @!P1 NANOSLEEP.SYNCS 0x989680 ;  /* 0x009896800000995d */ /* 0x002fea0003900000 */
[----:B------:R-:W1:Y:S02]  /*18180*/  @!P1 SYNCS.PHASECHK.TRANS64 P1, [R2+URZ+0x38800], R9 ;  /* 0x03880009020095a7 */ /* 0x000e64000802007f */
[----:B-1----:R-:W-:Y:S05]  /*18190*/  @!P1 BRA `(.L_x_3703) ;  /* 0xfffffffc00f09947 */ /* 0x002fea000383ffff */
[----:B------:R-:W-:Y:S05]  /*181a0*/  BRA `(.L_x_3871) ;  /* 0xfffffef800107947 */ /* 0x000fea000383ffff */
.L_x_3709:
[----:B0-----:R0:W1:Y:S02]  /*181b0*/  SYNCS.PHASECHK.TRANS64.TRYWAIT P1, [R20+URZ+0x38830], R13 ;  /* 0x0388300d140075a7 */ /* 0x001064000802017f */
[----:B-1----:R-:W-:Y:S05]  /*181c0*/  @!P1 NANOSLEEP.SYNCS 0x989680 ;  /* 0x009896800000995d */ /* 0x002fea0003900000 */
[----:B------:R-:W1:Y:S02]  /*181d0*/  @!P1 SYNCS.PHASECHK.TRANS64 P1, [R20+URZ+0x38830], R13 ;  /* 0x0388300d140095a7 */ /* 0x000e64000802007f */
[----:B-1----:R-:W-:Y:S05]  /*181e0*/  @!P1 BRA `(.L_x_3709) ;  /* 0xfffffffc00f09947 */ /* 0x002fea000383ffff */
[----:B------:R-:W-:Y:S05]  /*181f0*/  BRA `(.L_x_3708) ;  /* 0xffffff0400207947 */ /* 0x000fea000383ffff */
.L_x_3711:
[----:B-1----:R1:W2:Y:S02]  /*18200*/  SYNCS.PHASECHK.TRANS64.TRYWAIT P1, [R2+URZ+0x38810], R3 ;  /* 0x03881003020075a7 */ /* 0x0022a4000802017f */
[----:B--2---:R-:W-:Y:S05]  /*18210*/  @!P1 NANOSLEEP.SYNCS 0x989680 ;  /* 0x009896800000995d */ /* 0x004fea0003900000 */
[----:B------:R-:W2:Y:S02]  /*18220*/  @!P1 SYNCS.PHASECHK.TRANS64 P1, [R2+URZ+0x38810], R3 ;  /* 0x03881003020095a7 */ /* 0x000ea4000802007f */
[----:B--2---:R-:W-:Y:S05]  /*18230*/  @!P1 BRA `(.L_x_3711) ;  /* 0xfffffffc00f09947 */ /* 0x004fea000383ffff */
[----:B------:R-:W-:Y:S05]  /*18240*/  BRA `(.L_x_3872) ;  /* 0xffffff0400d07947 */ /* 0x000fea000383ffff */
.L_x_3716:
[----:B-1----:R1:W3:Y:S02]  /*18250*/  SYNCS.PHASECHK.TRANS64.TRYWAIT P1, [R20+URZ+0x38850], R13 ;  /* 0x0388500d140075a7 */ /* 0x0022e4000802017f */
[----:B---3--:R-:W-:Y:S05]  /*18260*/  @!P1 NANOSLEEP.SYNCS 0x989680 ;  /* 0x009896800000995d */ /* 0x008fea0003900000 */
[----:B------:R-:W3:Y:S02]  /*18270*/  @!P1 SYNCS.PHASECHK.TRANS64 P1, [R20+URZ+0x38850], R13 ;  /* 0x0388500d140095a7 */ /* 0x000ee4000802007f */
[----:B---3--:R-:W-:Y:S05]  /*18280*/  @!P1 BRA `(.L_x_3716) ;  /* 0xfffffffc00f09947 */ /* 0x008fea000383ffff */
[----:B------:R-:W-:Y:S05]  /*18290*/  BRA `(.L_x_3715) ;  /* 0xffffff0800007947 */ /* 0x000fea000383ffff */
.L_x_3723:
[----:B-1----:R1:W2:Y:S02]  /*182a0*/  SYNCS.PHASECHK.TRANS64.TRYWAIT P3, [R14+URZ+0x38830], R11 ;  /* 0x0388300b0e0075a7 */ /* 0x0022a4000806017f */
[----:B--2---:R-:W-:Y:S05]  /*182b0*/  @!P3 NANOSLEEP.SYNCS 0x989680 ;  /* 0x009896800000b95d */ /* 0x004fea0003900000 */
[----:B------:R-:W2:Y:S02]  /*182c0*/  @!P3 SYNCS.PHASECHK.TRANS64 P3, [R14+URZ+0x38830], R11 ;  /* 0x0388300b0e00b5a7 */ /* 0x000ea4000806007f */
[----:B--2---:R-:W-:Y:S05]  /*182d0*/  @!P3 BRA `(.L_x_3723) ;  /* 0xfffffffc00f0b947 */ /* 0x004fea000383ffff */
[----:B------:R-:W-:Y:S05]  /*182e0*/  BRA `(.L_x_3722) ;  /* 0xffffff3000a07947 */ /* 0x000fea000383ffff */
.L_x_3728:
[----:B---3--:R3:W4:Y:S02]  /*182f0*/  SYNCS.PHASECHK.TRANS64.TRYWAIT P3, [R14+URZ+0x38850], R11 ;  /* 0x0388500b0e0075a7 */ /* 0x008724000806017f */
[----:B----4-:R-:W-:Y:S05]  /*18300*/  @!P3 NANOSLEEP.SYNCS 0x989680 ;  /* 0x009896800000b95d */ /* 0x010fea0003900000 */
[----:B------:R-:W4:Y:S02]  /*18310*/  @!P3 SYNCS.PHASECHK.TRANS64 P3, [R14+URZ+0x38850], R11 ;  /* 0x0388500b0e00b5a7 */ /* 0x000f24000806007f */
[----:B----4-:R-:W-:Y:S05]  /*18320*/  @!P3 BRA `(.L_x_3728) ;  /* 0xfffffffc00f0b947 */ /* 0x010fea000383ffff */
[----:B------:R-:W-:Y:S05]  /*18330*/  BRA `(.L_x_3727) ;  /* 0xffffff3400407947 */ /* 0x000fea000383ffff */
.L_x_3754:
        /* <DEDUP_REMOVED lines=11> */
.L_x_3874:
[----:B------:R-:W-:Y:S05]  /*183f0*/  BSYNC B1 ;  /* 0x0000000000017941 */ /* 0x000fea0003800000 */
.L_x_3873:
[----:B------:R-:W-:Y:S05]  /*18400*/  BRA `(.L_x_3875) ;  /* 0xffffffa400647947 */ /* 0x000fea000383ffff */
.L_x_3755:
[----:B------:R-:W-:Y:S01]  /*18410*/  BSSY B1, `(.L_x_3876) ;  /* 0x0000006000017945 */ /* 0x000fe20003800000 */
[----:B------:R-:W-:-:S07]  /*18420*/  MOV R15, 0xffffffff ;  /* 0xffffffff000f7802 */ /* 0x000fce0000000f00 */
[----:B-----5:R-:W-:Y:S05]  /*18430*/  WARPSYNC.COLLECTIVE R15, `(.L_x_3877) ;  /* 0x000000000f0c7348 */ /* 0x020fea0003c00000 */
[----:B------:R-:W-:Y:S02]  /*18440*/  ELECT P6, UR62, PT ;  /* 0x00000000003e782f */ /* 0x000fe400038c0000 */
[----:B------:R-:W-:Y:S01]  /*18450*/  MOV R14, UR62 ;  /* 0x0000003e000e7c02 */ /* 0x000fe20008000f00 */
[----:B-----5:R-:W-:Y:S10]  /*18460*/  ENDCOLLECTIVE ;  /* 0x000000000000791b */ /* 0x020ff40003800000 */
.L_x_3877:
[----:B------:R-:W-:Y:S05]  /*18470*/  BSYNC B1 ;  /* 0x0000000000017941 */ /* 0x000fea0003800000 */
.L_x_3876:
[----:B------:R-:W-:Y:S05]  /*18480*/  BRA `(.L_x_3878) ;  /* 0xffffffa400507947 */ /* 0x000fea000383ffff */
.L_x_3756:
[----:B0-----:R0:W1:Y:S02]  /*18490*/  SYNCS.PHASECHK.TRANS64.TRYWAIT P0, [R5+URZ+0x38820], R6 ;  /* 0x03882006050075a7 */ /* 0x001064000800017f */
[----:B-1----:R-:W-:Y:S05]  /*184a0*/  @!P0 NANOSLEEP.SYNCS 0x989680 ;  /* 0x009896800000895d */ /* 0x002fea0003900000 */
[----:B------:R-:W1:Y:S02]  /*184b0*/  @!P0 SYNCS.PHASECHK.TRANS64 P0, [R5+URZ+0x38820], R6 ;  /* 0x03882006050085a7 */ /* 0x000e64000800007f */
[----:B-1----:R-:W-:Y:S05]  /*184c0*/  @!P0 BRA `(.L_x_3756) ;  /* 0xfffffffc00f08947 */ /* 0x002fea000383ffff */
[----:B------:R-:W-:Y:S05]  /*184d0*/  BRA `(.L_x_3879) ;  /* 0xffffffa400687947 */ /* 0x000fea000383ffff */
.L_x_3759:
[----:B0-----:R0:W1:Y:S02]  /*184e0*/  SYNCS.PHASECHK.TRANS64.TRYWAIT P0, [R6+URZ+0x388a0], R9 ;  /* 0x0388a009060075a7 */ /* 0x001064000800017f */
[----:B-1----:R-:W-:Y:S05]  /*184f0*/  @!P0 NANOSLEEP.SYNCS 0x989680 ;  /* 0x009896800000895d */ /* 0x002fea0003900000 */
[----:B------:R-:W1:Y:S02]  /*18500*/  @!P0 SYNCS.PHASECHK.TRANS64 P0, [R6+URZ+0x388a0], R9 ;  /* 0x0388a009060085a7 */ /* 0x000e64000800007f */
[----:B-1----:R-:W-:Y:S05]  /*18510*/  @!P0 BRA `(.L_x_3759) ;  /* 0xfffffffc00f08947 */ /* 0x002fea000383ffff */
[----:B------:R-:W-:Y:S05]  /*18520*/  BRA `(.L_x_3880) ;  /* 0xffffffa400747947 */ /* 0x000fea000383ffff */
.L_x_3761:
[----:B-1----:R1:W2:Y:S02]  /*18530*/  SYNCS.PHASECHK.TRANS64.TRYWAIT P0, [R6+URZ+0x388c0], R9 ;  /* 0x0388c009060075a7 */ /* 0x0022a4000800017f */
[----:B--2---:R-:W-:Y:S05]  /*18540*/  @!P0 NANOSLEEP.SYNCS 0x989680 ;  /* 0x009896800000895d */ /* 0x004fea0003900000 */
[----:B------:R-:W2:Y:S02]  /*18550*/  @!P0 SYNCS.PHASECHK.TRANS64 P0, [R6+URZ+0x388c0], R9 ;  /* 0x0388c009060085a7 */ /* 0x000ea4000800007f */
[----:B--2---:R-:W-:Y:S05]  /*18560*/  @!P0 BRA `(.L_x_3761) ;  /* 0xfffffffc00f08947 */ /* 0x004fea000383ffff */
[----:B------:R-:W-:Y:S05]  /*18570*/  BRA `(.L_x_3881) ;  /* 0xffffffa400dc7947 */ /* 0x000fea000383ffff */
.L_x_3765:
[----:B0-----:R0:W1:Y:S02]  /*18580*/  SYNCS.PHASECHK.TRANS64.TRYWAIT P0, [R7+URZ+0x388a0], R8 ;  /* 0x0388a008070075a7 */ /* 0x001064000800017f */
[----:B-1----:R-:W-:Y:S05]  /*18590*/  @!P0 NANOSLEEP.SYNCS 0x989680 ;  /* 0x009896800000895d */ /* 0x002fea0003900000 */
[----:B------:R-:W1:Y:S02]  /*185a0*/  @!P0 SYNCS.PHASECHK.TRANS64 P0, [R7+URZ+0x388a0], R8 ;  /* 0x0388a008070085a7 */ /* 0x000e64000800007f */
[----:B-1----:R-:W-:Y:S05]  /*185b0*/  @!P0 BRA `(.L_x_3765) ;  /* 0xfffffffc00f08947 */ /* 0x002fea000383ffff */
[----:B------:R-:W-:Y:S05]  /*185c0*/  BRA `(.L_x_3882) ;  /* 0xffffffac00207947 */ /* 0x000fea000383ffff */
.L_x_3767:
[----:B-1----:R1:W2:Y:S02]  /*185d0*/  SYNCS.PHASECHK.TRANS64.TRYWAIT P1, [R7+URZ+0x388c0], R8 ;  /* 0x0388c008070075a7 */ /* 0x0022a4000802017f */
[----:B--2---:R-:W-:Y:S05]  /*185e0*/  @!P1 NANOSLEEP.SYNCS 0x989680 ;  /* 0x009896800000995d */ /* 0x004fea0003900000 */
[----:B------:R-:W2:Y:S02]  /*185f0*/  @!P1 SYNCS.PHASECHK.TRANS64 P1, [R7+URZ+0x388c0], R8 ;  /* 0x0388c008070095a7 */ /* 0x000ea4000802007f */
[----:B--2---:R-:W-:Y:S05]  /*18600*/  @!P1 BRA `(.L_x_3767) ;  /* 0xfffffffc00f09947 */ /* 0x004fea000383ffff */
[----:B------:R-:W-:Y:S05]  /*18610*/  BRA `(.L_x_3883) ;  /* 0xffffffac00807947 */ /* 0x000fea000383ffff */
.L_x_3777:
        /* <DEDUP_REMOVED lines=11> */
.L_x_3885:
[----:B------:R-:W-:Y:S05]  /*186d0*/  BSYNC B0 ;  /* 0x0000000000007941 */ /* 0x000fea0003800000 */
.L_x_3884:
[----:B------:R-:W-:Y:S05]  /*186e0*/  BRA `(.L_x_3886) ;  /* 0xffffffb8008c7947 */ /* 0x000fea000383ffff */
.L_x_3778:
[----:B------:R-:W-:Y:S01]  /*186f0*/  BSSY B0, `(.L_x_3887) ;  /* 0x0000006000007945 */ /* 0x000fe20003800000 */
[----:B------:R-:W-:-:S07]  /*18700*/  IMAD.MOV.U32 R15, RZ, RZ, -0x1 ;  /* 0xffffffffff0f7424 */ /* 0x000fce00078e00ff */
[----:B------:R-:W-:Y:S05]  /*18710*/  WARPSYNC.COLLECTIVE R15, `(.L_x_3888) ;  /* 0x000000000f0c7348 */ /* 0x000fea0003c00000 */
[----:B------:R-:W-:Y:S02]  /*18720*/  ELECT P6, UR62, PT ;  /* 0x00000000003e782f */ /* 0x000fe400038c0000 */
[----:B------:R-:W-:Y:S01]  /*18730*/  MOV R14, UR62 ;  /* 0x0000003e000e7c02 */ /* 0x000fe20008000f00 */
[----:B------:R-:W-:Y:S10]  /*18740*/  ENDCOLLECTIVE ;  /* 0x000000000000791b */ /* 0x000ff40003800000 */
.L_x_3888:
[----:B------:R-:W-:Y:S05]  /*18750*/  BSYNC B0 ;  /* 0x0000000000007941 */ /* 0x000fea0003800000 */
.L_x_3887:
[----:B------:R-:W-:Y:S05]  /*18760*/  BRA `(.L_x_3889) ;  /* 0xffffffb800847947 */ /* 0x000fea000383ffff */
.L_x_3781:
[----:B0-----:R0:W1:Y:S02]  /*18770*/  SYNCS.PHASECHK.TRANS64.TRYWAIT P0, [R9+URZ+0x38840], R10 ;  /* 0x0388400a090075a7 */ /* 0x001064000800017f */
[----:B-1----:R-:W-:Y:S05]  /*18780*/  @!P0 NANOSLEEP.SYNCS 0x989680 ;  /* 0x009896800000895d */ /* 0x002fea0003900000 */
[----:B------:R-:W1:Y:S02]  /*18790*/  @!P0 SYNCS.PHASECHK.TRANS64 P0, [R9+URZ+0x38840], R10 ;  /* 0x0388400a090085a7 */ /* 0x000e64000800007f */
[----:B-1----:R-:W-:Y:S05]  /*187a0*/  @!P0 BRA `(.L_x_3781) ;  /* 0xfffffffc00f08947 */ /* 0x002fea000383ffff */
[----:B------:R-:W-:Y:S05]  /*187b0*/  BRA `(.L_x_3890) ;  /* 0xffffffb800f47947 */ /* 0x000fea000383ffff */
.L_x_3785:
        /* <DEDUP_REMOVED lines=8> */
.L_x_3788:
[----:B0-----:R0:W1:Y:S02]  /*18840*/  SYNCS.PHASECHK.TRANS64.TRYWAIT P0, [R5+URZ+0x38860], R9 ;  /* 0x03886009050075a7 */ /* 0x001064000800017f */
[----:B-1----:R-:W-:Y:S05]  /*18850*/  @!P0 NANOSLEEP.SYNCS 0x989680 ;  /* 0x009896800000895d */ /* 0x002fea0003900000 */
[----:B------:R-:W1:Y:S02]  /*18860*/  @!P0 SYNCS.PHASECHK.TRANS64 P0, [R5+URZ+0x38860], R9 ;  /* 0x03886009050085a7 */ /* 0x000e64000800007f */
[----:B-1----:R-:W-:Y:S05]  /*18870*/  @!P0 BRA `(.L_x_3788) ;  /* 0xfffffffc00f08947 */ /* 0x002fea000383ffff */
[----:B------:R-:W-:Y:S05]  /*18880*/  BRA `(.L_x_3892) ;  /* 0xffffffc000f07947 */ /* 0x000fea000383ffff */
.L_x_3797:
[----:B-1----:R1:W2:Y:S02]  /*18890*/  SYNCS.PHASECHK.TRANS64.TRYWAIT P0, [R2+URZ+0x38840], R3 ;  /* 0x03884003020075a7 */ /* 0x0022a4000800017f */
[----:B--2---:R-:W-:Y:S05]  /*188a0*/  @!P0 NANOSLEEP.SYNCS 0x989680 ;  /* 0x009896800000895d */ /* 0x004fea0003900000 */
[----:B------:R-:W2:Y:S02]  /*188b0*/  @!P0 SYNCS.PHASECHK.TRANS64 P0, [R2+URZ+0x38840], R3 ;  /* 0x03884003020085a7 */ /* 0x000ea4000800007f */
[----:B--2---:R-:W-:Y:S05]  /*188c0*/  @!P0 BRA `(.L_x_3797) ;  /* 0xfffffffc00f08947 */ /* 0x004fea000383ffff */
[----:B------:R-:W-:Y:S05]  /*188d0*/  BRA `(.L_x_3893) ;  /* 0xffffffc800cc7947 */ /* 0x000fea000383ffff */
.L_x_3799:
[----:B--2---:R2:W3:Y:S02]  /*188e0*/  SYNCS.PHASECHK.TRANS64.TRYWAIT P0, [R2+URZ+0x38860], R3 ;  /* 0x03886003020075a7 */ /* 0x0044e4000800017f */
[----:B---3--:R-:W-:Y:S05]  /*188f0*/  @!P0 NANOSLEEP.SYNCS 0x989680 ;  /* 0x009896800000895d */ /* 0x008fea0003900000 */
[----:B------:R-:W3:Y:S02]  /*18900*/  @!P0 SYNCS.PHASECHK.TRANS64 P0, [R2+URZ+0x38860], R3 ;  /* 0x03886003020085a7 */ /* 0x000ee4000800007f */
[----:B---3--:R-:W-:Y:S05]  /*18910*/  @!P0 BRA `(.L_x_3799) ;  /* 0xfffffffc00f08947 */ /* 0x008fea000383ffff */
[----:B------:R-:W-:Y:S05]  /*18920*/  BRA `(.L_x_3894) ;  /* 0xffffffcc00407947 */ /* 0x000fea000383ffff */
.L_x_3804:
[----:B--2---:R2:W3:Y:S02]  /*18930*/  SYNCS.PHASECHK.TRANS64.TRYWAIT P0, [R2+URZ+0x38840], R3 ;  /* 0x03884003020075a7 */ /* 0x0044e4000800017f */
[----:B---3--:R-:W-:Y:S05]  /*18940*/  @!P0 NANOSLEEP.SYNCS 0x989680 ;  /* 0x009896800000895d */ /* 0x008fea0003900000 */
[----:B------:R-:W3:Y:S02]  /*18950*/  @!P0 SYNCS.PHASECHK.TRANS64 P0, [R2+URZ+0x38840], R3 ;  /* 0x03884003020085a7 */ /* 0x000ee4000800007f */
[----:B---3--:R-:W-:Y:S05]  /*18960*/  @!P0 BRA `(.L_x_3804) ;  /* 0xfffffffc00f08947 */ /* 0x008fea000383ffff */
[----:B------:R-:W-:Y:S05]  /*18970*/  BRA `(.L_x_3895) ;  /* 0xffffffd000d87947 */ /* 0x000fea000383ffff */
.L_x_3806:
[----:B-1----:R1:W3:Y:S02]  /*18980*/  SYNCS.PHASECHK.TRANS64.TRYWAIT P1, [R2+URZ+0x38860], R3 ;  /* 0x03886003020075a7 */ /* 0x0022e4000802017f */
[----:B---3--:R-:W-:Y:S05]  /*18990*/  @!P1 NANOSLEEP.SYNCS 0x989680 ;  /* 0x009896800000995d */ /* 0x008fea0003900000 */
[----:B------:R-:W3:Y:S02]  /*189a0*/  @!P1 SYNCS.PHASECHK.TRANS64 P1, [R2+URZ+0x38860], R3 ;  /* 0x03886003020095a7 */ /* 0x000ee4000802007f */
[----:B---3--:R-:W-:Y:S05]  /*189b0*/  @!P1 BRA `(.L_x_3806) ;  /* 0xfffffffc00f09947 */ /* 0x008fea000383ffff */
[----:B------:R-:W-:Y:S05]  /*189c0*/  BRA `(.L_x_3896) ;  /* 0xffffffd400487947 */ /* 0x000fea000383ffff */
.L_x_3811:
[----:B---3--:R3:W4:Y:S02]  /*189d0*/  SYNCS.PHASECHK.TRANS64.TRYWAIT P0, [R2+URZ+0x38840], R3 ;  /* 0x03884003020075a7 */ /* 0x008724000800017f */
[----:B----4-:R-:W-:Y:S05]  /*189e0*/  @!P0 NANOSLEEP.SYNCS 0x989680 ;  /* 0x009896800000895d */ /* 0x010fea0003900000 */
[----:B------:R-:W4:Y:S02]  /*189f0*/  @!P0 SYNCS.PHASECHK.TRANS64 P0, [R2+URZ+0x38840], R3 ;  /* 0x03884003020085a7 */ /* 0x000f24000800007f */
[----:B----4-:R-:W-:Y:S05]  /*18a00*/  @!P0 BRA `(.L_x_3811) ;  /* 0xfffffffc00f08947 */ /* 0x010fea000383ffff */
[----:B------:R-:W-:Y:S05]  /*18a10*/  BRA `(.L_x_3897) ;  /* 0xffffffd800c07947 */ /* 0x000fea000383ffff */
.L_x_3813:
[----:B-1----:R1:W2:Y:S02]  /*18a20*/  SYNCS.PHASECHK.TRANS64.TRYWAIT P1, [R2+URZ+0x38860], R3 ;  /* 0x03886003020075a7 */ /* 0x0022a4000802017f */
[----:B--2---:R-:W-:Y:S05]  /*18a30*/  @!P1 NANOSLEEP.SYNCS 0x989680 ;  /* 0x009896800000995d */ /* 0x004fea0003900000 */
[----:B------:R-:W2:Y:S02]  /*18a40*/  @!P1 SYNCS.PHASECHK.TRANS64 P1, [R2+URZ+0x38860], R3 ;  /* 0x03886003020095a7 */ /* 0x000ea4000802007f */
[----:B--2---:R-:W-:Y:S05]  /*18a50*/  @!P1 BRA `(.L_x_3813) ;  /* 0xfffffffc00f09947 */ /* 0x004fea000383ffff */
[----:B------:R-:W-:Y:S05]  /*18a60*/  BRA `(.L_x_3898) ;  /* 0xffffffdc00347947 */ /* 0x000fea000383ffff */
.L_x_3818:
[----:B------:R-:W-:Y:S01]  /*18a70*/  BSSY B0, `(.L_x_3899) ;  /* 0x0000008000007945 */ /* 0x000fe20003800000 */
[----:B------:R-:W-:Y:S02]  /*18a80*/  IMAD.MOV.U32 R13, RZ, RZ, R16 ;  /* 0x000000ffff0d7224 */ /* 0x000fe400078e0010 */
[----:B-1----:R-:W-:Y:S02]  /*18a90*/  IMAD.MOV.U32 R12, RZ, RZ, RZ ;  /* 0x000000ffff0c7224 */ /* 0x002fe400078e00ff */
[----:B------:R-:W-:Y:S02]  /*18aa0*/  IMAD.MOV.U32 R11, RZ, RZ, 0x1f ;  /* 0x0000001fff0b7424 */ /* 0x000fe400078e00ff */
[----:B0-----:R-:W-:-:S07]  /*18ab0*/  IMAD.MOV.U32 R15, RZ, RZ, -0x1 ;  /* 0xffffffffff0f7424 */ /* 0x001fce00078e00ff */
[----:B--2---:R-:W-:Y:S05]  /*18ac0*/  WARPSYNC.COLLECTIVE R15, `(.L_x_3900) ;  /* 0x000000000f087348 */ /* 0x004fea0003c00000 */
[----:B------:R0:W1:Y:S02]  /*18ad0*/  SHFL.IDX P6, R14, R13, R12, R11 ;  /* 0x0000000c0d0e7389 */ /* 0x00006400000c000b */
[----:B012---:R-:W-:Y:S01]  /*18ae0*/  ENDCOLLECTIVE ;  /* 0x000000000000791b */ /* 0x007fe20003800000 */
.L_x_3900:
[----:B------:R-:W-:Y:S05]  /*18af0*/  BSYNC B0 ;  /* 0x0000000000007941 */ /* 0x000fea0003800000 */
.L_x_3899:
        /* <DEDUP_REMOVED lines=8> */
.L_x_3901:
[----:B------:R-:W-:Y:S01]  /*18b80*/  MOV R6, R14 ;  /* 0x0000000e00067202 */ /* 0x000fe20000000f00 */
[----:B------:R-:W-:Y:S06]  /*18b90*/  BRA `(.L_x_3902) ;  /* 0xffffffe000807947 */ /* 0x000fec000383ffff */
.L_x_3821:
        /* <DEDUP_REMOVED lines=8> */
.L_x_3904:
[----:B------:R-:W-:Y:S05]  /*18c20*/  BSYNC B0 ;  /* 0x0000000000007941 */ /* 0x000fea0003800000 */
.L_x_3903:
        /* <DEDUP_REMOVED lines=10> */
.L_x_3905:
        /* <DEDUP_REMOVED lines=8> */
.L_x_3906:
        /* <DEDUP_REMOVED lines=8> */
.L_x_3907:
        /* <DEDUP_REMOVED lines=8> */
.L_x_3908:
        /* <DEDUP_REMOVED lines=8> */
.L_x_3909:
[----:B------:R-:W-:Y:S05]  /*18ed0*/  BRA `(.L_x_3910) ;  /* 0xffffffe000447947 */ /* 0x000fea000383ffff */
.L_x_3826:
[----:B------:R-:W-:Y:S01]  /*18ee0*/  BSSY B0, `(.L_x_3911) ;  /* 0x0000008000007945 */ /* 0x000fe20003800000 */
[----:B-----5:R-:W-:Y:S02]  /*18ef0*/  IMAD.MOV.U32 R13, RZ, RZ, R17 ;  /* 0x000000ffff0d7224 */ /* 0x020fe400078e0011 */
[----:B-1----:R-:W-:Y:S02]  /*18f00*/  IMAD.MOV.U32 R12, RZ, RZ, 0x1 ;  /* 0x00000001ff0c7424 */ /* 0x002fe400078e00ff */
[----:B------:R-:W-:Y:S02]  /*18f10*/  IMAD.MOV.U32 R11, RZ, RZ, RZ ;  /* 0x000000ffff0b7224 */ /* 0x000fe400078e00ff */
[----:B------:R-:W-:-:S07]  /*18f20*/  IMAD.MOV.U32 R15, RZ, RZ, -0x1 ;  /* 0xffffffffff0f7424 */ /* 0x000fce00078e00ff */
[----:B0-----:R-:W-:Y:S05]  /*18f30*/  WARPSYNC.COLLECTIVE R15, `(.L_x_3912) ;  /* 0x000000000f087348 */ /* 0x001fea0003c00000 */
[----:B------:R1:W2:Y:S02]  /*18f40*/  SHFL.UP P6, R14, R13, R12, R11 ;  /* 0x0400000c0d0e7389 */ /* 0x0002a400000c000b */
[----:B012---:R-:W-:Y:S01]  /*18f50*/  ENDCOLLECTIVE ;  /* 0x000000000000791b */ /* 0x007fe20003800000 */
.L_x_3912:
[----:B------:R-:W-:Y:S05]  /*18f60*/  BSYNC B0 ;  /* 0x0000000000007941 */ /* 0x000fea0003800000 */
.L_x_3911:
[C---:B------:R-:W-:Y:S01]  /*18f70*/  ISETP.NE.AND P0, PT, R7.reuse, RZ, PT ;  /* 0x000000ff0700720c */ /* 0x040fe20003f05270 */
[----:B------:R-:W-:Y:S01]  /*18f80*/  IMAD.MOV.U32 R12, RZ, RZ, 0x2 ;  /* 0x00000002ff0c7424 */ /* 0x000fe200078e00ff */
[----:B------:R-:W-:Y:S01]  /*18f90*/  MOV R15, 0xffffffff ;  /* 0xffffffff000f7802 */ /* 0x000fe20000000f00 */
[----:B------:R-:W-:Y:S01]  /*18fa0*/  IMAD.MOV.U32 R11, RZ, RZ, RZ ;  /* 0x000000ffff0b7224 */ /* 0x000fe200078e00ff */
[----:B------:R-:W-:Y:S02]  /*18fb0*/  SEL R2, R14, RZ, P0 ;  /* 0x000000ff0e027207 */ /* 0x000fe40000000000 */
[----:B------:R-:W-:-:S03]  /*18fc0*/  ISETP.GE.U32.AND P0, PT, R7, 0x2, PT ;  /* 0x000000020700780c */ /* 0x000fc60003f06070 */
[----:B------:R-:W-:-:S04]  /*18fd0*/  IMAD.IADD R2, R17, 0x1, R2 ;  /* 0x0000000111027824 */ /* 0x000fc800078e0202 */
[----:B------:R-:W-:-:S07]  /*18fe0*/  IMAD.MOV.U32 R13, RZ, RZ, R2 ;  /* 0x000000ffff0d7224 */ /* 0x000fce00078e0002 */
[----:B------:R-:W-:Y:S05]  /*18ff0*/  WARPSYNC.COLLECTIVE R15, `(.L_x_3913) ;  /* 0x000000000f087348 */ /* 0x000fea0003c00000 */
[----:B------:R0:W1:Y:S02]  /*19000*/  SHFL.UP P6, R14, R13, R12, R11 ;  /* 0x0400000c0d0e7389 */ /* 0x00006400000c000b */
[----:B01----:R-:W-:Y:S01]  /*19010*/  ENDCOLLECTIVE ;  /* 0x000000000000791b */ /* 0x003fe20003800000 */
.L_x_3913:
        /* <DEDUP_REMOVED lines=8> */
.L_x_3914:
        /* <DEDUP_REMOVED lines=8> */
.L_x_3915:
        /* <DEDUP_REMOVED lines=8> */
.L_x_3916:
        /* <DEDUP_REMOVED lines=8> */
.L_x_3917:
[----:B------:R-:W-:Y:S05]  /*19220*/  BRA `(.L_x_3918) ;  /* 0xffffffe000247947 */ /* 0x000fea000383ffff */
.L_x_3828:
[----:B------:R-:W-:Y:S01]  /*19230*/  BSSY B0, `(.L_x_3919) ;  /* 0x0000006000007945 */ /* 0x000fe20003800000 */
[----:B------:R-:W-:Y:S01]  /*19240*/  PLOP3.LUT P6, PT, P6, PT, PT, 0x8, 0x0 ;  /* 0x000000000000781c */ /* 0x000fe200037ce170 */
[----:B------:R-:W-:-:S12]  /*19250*/  IMAD.MOV.U32 R15, RZ, RZ, -0x1 ;  /* 0xffffffffff0f7424 */ /* 0x000fd800078e00ff */
[----:B01----:R-:W-:Y:S05]  /*19260*/  WARPSYNC.COLLECTIVE R15, `(.L_x_3920) ;  /* 0x000000000f087348 */ /* 0x003fea0003c00000 */
[----:B------:R-:W-:Y:S01]  /*19270*/  VOTE.ANY R14, PT, P6 ;  /* 0x00000000000e7806 */ /* 0x000fe200030e0100 */
[----:B01----:R-:W-:Y:S06]  /*19280*/  ENDCOLLECTIVE ;  /* 0x000000000000791b */ /* 0x003fec0003800000 */
.L_x_3920:
[----:B------:R-:W-:Y:S05]  /*19290*/  BSYNC B0 ;  /* 0x0000000000007941 */ /* 0x000fea0003800000 */
.L_x_3919:
        /* <DEDUP_REMOVED lines=9> */
.L_x_3921:
[----:B------:R-:W-:Y:S01]  /*19330*/  IMAD.MOV.U32 R17, RZ, RZ, R14 ;  /* 0x000000ffff117224 */ /* 0x000fe200078e000e */
[----:B------:R-:W-:Y:S06]  /*19340*/  BRA `(.L_x_3922) ;  /* 0xffffffe000147947 */ /* 0x000fec000383ffff */
.L_x_3830:
[----:B------:R-:W-:Y:S01]  /*19350*/  BSSY B0, `(.L_x_3923) ;  /* 0x0000007000007945 */ /* 0x000fe20003800000 */
[----:B------:R-:W-:Y:S02]  /*19360*/  IMAD.MOV.U32 R13, RZ, RZ, R2 ;  /* 0x000000ffff0d7224 */ /* 0x000fe400078e0002 */
[----:B------:R-:W-:Y:S02]  /*19370*/  IMAD.MOV.U32 R11, RZ, RZ, 0x1f ;  /* 0x0000001fff0b7424 */ /* 0x000fe400078e00ff */
[----:B------:R-:W-:-:S07]  /*19380*/  IMAD.MOV.U32 R15, RZ, RZ, -0x1 ;  /* 0xffffffffff0f7424 */ /* 0x000fce00078e00ff */
[----:B0-23--:R-:W-:Y:S05]  /*19390*/  WARPSYNC.COLLECTIVE R15, `(.L_x_3924) ;  /* 0x000000000f087348 */ /* 0x00dfea0003c00000 */
[----:B------:R1:W4:Y:S02]  /*193a0*/  SHFL.IDX P6, R14, R13, R12, R11 ;  /* 0x0000000c0d0e7389 */ /* 0x00032400000c000b */
[----:B01234-:R-:W-:Y:S01]  /*193b0*/  ENDCOLLECTIVE ;  /* 0x000000000000791b */ /* 0x01ffe20003800000 */
.L_x_3924:
[----:B------:R-:W-:Y:S05]  /*193c0*/  BSYNC B0 ;  /* 0x0000000000007941 */ /* 0x000fea0003800000 */
.L_x_3923:
[----:B------:R-:W-:Y:S05]  /*193d0*/  BRA `(.L_x_3829) ;  /* 0xffffffe0000c7947 */ /* 0x000fea000383ffff */
.L_x_3833:
[----:B0-----:R0:W2:Y:S02]  /*193e0*/  SYNCS.PHASECHK.TRANS64.TRYWAIT P0, [R0+URZ+0x38820], R3 ;  /* 0x03882003000075a7 */ /* 0x0010a4000800017f */
[----:B--2---:R-:W-:Y:S05]  /*193f0*/  @!P0 NANOSLEEP.SYNCS 0x989680 ;  /* 0x009896800000895d */ /* 0x004fea0003900000 */
[----:B------:R-:W2:Y:S02]  /*19400*/  @!P0 SYNCS.PHASECHK.TRANS64 P0, [R0+URZ+0x38820], R3 ;  /* 0x03882003000085a7 */ /* 0x000ea4000800007f */
[----:B--2---:R-:W-:Y:S05]  /*19410*/  @!P0 BRA `(.L_x_3833) ;  /* 0xfffffffc00f08947 */ /* 0x004fea000383ffff */
[----:B------:R-:W-:Y:S05]  /*19420*/  BRA `(.L_x_3925) ;  /* 0xffffffe000ec7947 */ /* 0x000fea000383ffff */
.L_x_3834:
[----:B------:R-:W2:Y:S01]  /*19430*/  S2R R2, SR_TID.X ;  /* 0x0000000000027919 */ /* 0x000ea20000002100 */
[----:B------:R-:W-:Y:S01]  /*19440*/  BSSY B0, `(.L_x_3926) ;  /* 0x000000a000007945 */ /* 0x000fe20003800000 */
[----:B-1----:R-:W-:Y:S02]  /*19450*/  IMAD.MOV.U32 R12, RZ, RZ, RZ ;  /* 0x000000ffff0c7224 */ /* 0x002fe400078e00ff */
        /* <DEDUP_REMOVED lines=8> */
.L_x_3927:
[----:B------:R-:W-:Y:S05]  /*194e0*/  BSYNC B0 ;  /* 0x0000000000007941 */ /* 0x000fea0003800000 */
.L_x_3926:
[----:B------:R-:W-:Y:S05]  /*194f0*/  BRA `(.L_x_3928) ;  /* 0xffffffe000d07947 */ /* 0x000fea000383ffff */
.L_x_3835:
[----:B------:R-:W-:Y:S01]  /*19500*/  BSSY B0, `(.L_x_3929) ;  /* 0x0000006000007945 */ /* 0x000fe20003800000 */
[----:B------:R-:W-:-:S07]  /*19510*/  IMAD.MOV.U32 R15, RZ, RZ, -0x1 ;  /* 0xffffffffff0f7424 */ /* 0x000fce00078e00ff */
[----:B012---:R-:W-:Y:S05]  /*19520*/  WARPSYNC.COLLECTIVE R15, `(.L_x_3930) ;  /* 0x000000000f0c7348 */ /* 0x007fea0003c00000 */
[----:B------:R-:W-:Y:S02]  /*19530*/  ELECT P6, UR62, PT ;  /* 0x00000000003e782f */ /* 0x000fe400038c0000 */
[----:B------:R-:W-:Y:S01]  /*19540*/  MOV R14, UR62 ;  /* 0x0000003e000e7c02 */ /* 0x000fe20008000f00 */
[----:B012---:R-:W-:Y:S10]  /*19550*/  ENDCOLLECTIVE ;  /* 0x000000000000791b */ /* 0x007ff40003800000 */
.L_x_3930:
[----:B------:R-:W-:Y:S05]  /*19560*/  BSYNC B0 ;  /* 0x0000000000007941 */ /* 0x000fea0003800000 */
.L_x_3929:
[----:B------:R-:W-:Y:S05]  /*19570*/  BRA `(.L_x_3931) ;  /* 0xffffffe000c47947 */ /* 0x000fea000383ffff */
.L_x_3837:
[----:B0-----:R0:W2:Y:S02]  /*19580*/  SYNCS.PHASECHK.TRANS64.TRYWAIT P0, [R6+URZ], R5 ;  /* 0x00000005060075a7 */ /* 0x0010a4000800017f */
[----:B--2---:R-:W-:Y:S05]  /*19590*/  @!P0 NANOSLEEP.SYNCS 0x989680 ;  /* 0x009896800000895d */ /* 0x004fea0003900000 */
[----:B------:R-:W2:Y:S02]  /*195a0*/  @!P0 SYNCS.PHASECHK.TRANS64 P0, [R6+URZ], R5 ;  /* 0x00000005060085a7 */ /* 0x000ea4000800007f */
[----:B--2---:R-:W-:Y:S05]  /*195b0*/  @!P0 BRA `(.L_x_3837) ;  /* 0xfffffffc00f08947 */ /* 0x004fea000383ffff */
[----:B------:R-:W-:Y:S05]  /*195c0*/  BRA `(.L_x_3932) ;  /* 0xffffffe400007947 */ /* 0x000fea000383ffff */
.L_x_3838:
[----:B--2---:R2:W3:Y:S02]  /*195d0*/  SYNCS.PHASECHK.TRANS64.TRYWAIT P0, [R7+URZ], R2 ;  /* 0x00000002070075a7 */ /* 0x0044e4000800017f */
[----:B---3--:R-:W-:Y:S05]  /*195e0*/  @!P0 NANOSLEEP.SYNCS 0x989680 ;  /* 0x009896800000895d */ /* 0x008fea0003900000 */
[----:B------:R-:W3:Y:S02]  /*195f0*/  @!P0 SYNCS.PHASECHK.TRANS64 P0, [R7+URZ], R2 ;  /* 0x00000002070085a7 */ /* 0x000ee4000800007f */
[----:B---3--:R-:W-:Y:S05]  /*19600*/  @!P0 BRA `(.L_x_3838) ;  /* 0xfffffffc00f08947 */ /* 0x008fea000383ffff */
[----:B------:R-:W-:Y:S05]  /*19610*/  BRA `(.L_x_3933) ;  /* 0xffffffe000f47947 */ /* 0x000fea000383ffff */
.L_x_3840:
[----:B---3--:R3:W4:Y:S02]  /*19620*/  SYNCS.PHASECHK.TRANS64.TRYWAIT P0, [R4+URZ], R5 ;  /* 0x00000005040075a7 */ /* 0x008724000800017f */
[----:B----4-:R-:W-:Y:S05]  /*19630*/  @!P0 NANOSLEEP.SYNCS 0x989680 ;  /* 0x009896800000895d */ /* 0x010fea0003900000 */
[----:B------:R-:W4:Y:S02]  /*19640*/  @!P0 SYNCS.PHASECHK.TRANS64 P0, [R4+URZ], R5 ;  /* 0x00000005040085a7 */ /* 0x000f24000800007f */
[----:B----4-:R-:W-:Y:S05]  /*19650*/  @!P0 BRA `(.L_x_3840) ;  /* 0xfffffffc00f08947 */ /* 0x010fea000383ffff */
[----:B------:R-:W-:Y:S05]  /*19660*/  BRA `(.L_x_3934) ;  /* 0xffffffe000fc7947 */ /* 0x000fea000383ffff */
.L_x_3935:
        /* <DEDUP_REMOVED lines=9> */
.L_x_11945:


//--------------------- .text._ZN7cutlass13device_kernelIN5flash11enable_sm90INS1_16FlashAttnFwdSm90INS1_25CollectiveMainloopFwdSm90ILi2EN4cute5tupleIJNS5_1CILi1EEES8_S8_EEENS6_IJNS7_ILi64EEESA_SA_EEELi512ENS_10bfloat16_tEfNS_4arch4Sm90ELb0ELb1ELb0ELb0ELb0ELb0ELb0ELb0ELb0ELb0ELb0ELb0EEENS1_21CollectiveEpilogueFwdINS6_IJSA_NS7_ILi512EEESA_EEES9_SC_SE_Li256ELb0ELb0ELb0ELb0EEENS1_30DynamicPersistentTileSchedulerILi256ELi32ELb0ELb0ELb1EEEEEEEEEvNT_6ParamsE --------------------------
	.section	.text._ZN7cutlass13device_kernelIN5flash11enable_sm90INS1_16FlashAttnFwdSm90INS1_25CollectiveMainloopFwdSm90ILi2EN4cute5tupleIJNS5_1CILi1EEES8_S8_EEENS6_IJNS7_ILi64EEESA_SA_EEELi512ENS_10bfloat16_tEfNS_4arch4Sm90ELb0ELb1ELb0ELb0ELb0ELb0ELb0ELb0ELb0ELb0ELb0ELb0EEENS1_21CollectiveEpilogueFwdINS6_IJSA_NS7_ILi512EEESA_EEES9_SC_SE_Li256ELb0ELb0ELb0ELb0EEENS1_30DynamicPersistentTileSchedulerILi256ELi32ELb0ELb0ELb1EEEEEEEEEvNT_6ParamsE,"ax",@progbits
	.align	128
.text._ZN7cutlass13device_kernelIN5flash11enable_sm90INS1_16FlashAttnFwdSm90INS1_25CollectiveMainloopFwdSm90ILi2EN4cute5tupleIJNS5_1CILi1EEES8_S8_EEENS6_IJNS7_ILi64EEESA_SA_EEELi512ENS_10bfloat16_tEfNS_4arch4Sm90ELb0ELb1ELb0ELb0ELb0ELb0ELb0ELb0ELb0ELb0ELb0ELb0EEENS1_21CollectiveEpilogueFwdINS6_IJSA_NS7_ILi512EEESA_EEES9_SC_SE_Li256ELb0ELb0ELb0ELb0EEENS1_30DynamicPersistentTileSchedulerILi256ELi32ELb0ELb0ELb1EEEEEEEEEvNT_6ParamsE:
        .type           _ZN7cutlass13device_kernelIN5flash11enable_sm90INS1_16FlashAttnFwdSm90INS1_25CollectiveMainloopFwdSm90ILi2EN4cute5tupleIJNS5_1CILi1EEES8_S8_EEENS6_IJNS7_ILi64EEESA_SA_EEELi512ENS_10bfloat16_tEfNS_4arch4Sm90ELb0ELb1ELb0ELb0ELb0ELb0ELb0ELb0ELb0ELb0ELb0ELb0EEENS1_21CollectiveEpilogueFwdINS6_IJSA_NS7_ILi512EEESA_EEES9_SC_SE_Li256ELb0ELb0ELb0ELb0EEENS1_30DynamicPersistentTileSchedulerILi256ELi32ELb0ELb0ELb1EEEEEEEEEvNT_6ParamsE,@function
        .size           _ZN7cutlass13device_kernelIN5flash11enable_sm90INS1_16FlashAttnFwdSm90INS1_25CollectiveMainloopFwdSm90ILi2EN4cute5tupleIJNS5_1CILi1EEES8_S8_EEENS6_IJNS7_ILi64EEESA_SA_EEELi512ENS_10bfloat16_tEfNS_4arch4Sm90ELb0ELb1ELb0ELb0ELb0ELb0ELb0ELb0ELb0ELb0ELb0ELb0EEENS1_21CollectiveEpilogueFwdINS6_IJSA_NS7_ILi512EEESA_EEES9_SC_SE_Li256ELb0ELb0ELb0ELb0EEENS1_30DynamicPersistentTileSchedulerILi256ELi32ELb0ELb0ELb1EEEEEEEEEvNT_6ParamsE,(.L_x_11946 - _ZN7cutlass13device_kernelIN5flash11enable_sm90INS1_16FlashAttnFwdSm90INS1_25CollectiveMainloopFwdSm90ILi2EN4cute5tupleIJNS5_1CILi1EEES8_S8_EEENS6_IJNS7_ILi64EEESA_SA_EEELi512ENS_10bfloat16_tEfNS_4arch4Sm90ELb0ELb1ELb0ELb0ELb0ELb0ELb0ELb0ELb0ELb0ELb0ELb0EEENS1_21CollectiveEpilogueFwdINS6_IJSA_NS7_ILi512EEESA_EEES9_SC_SE_Li256ELb0ELb0ELb0ELb0EEENS1_30DynamicPersistentTileSchedulerILi256ELi32ELb0ELb0ELb1EEEEEEEEEvNT_6ParamsE)
        .other          _ZN7cutlass13device_kernelIN5flash11enable_sm90INS1_16FlashAttnFwdSm90INS1_25CollectiveMainloopFwdSm90ILi2EN4cute5tupleIJNS5_1CILi1EEES8_S8_EEENS6_IJNS7_ILi64EEESA_SA_EEELi512ENS_10bfloat16_tEfNS_4arch4Sm90ELb0ELb1ELb0ELb0ELb0ELb0ELb0ELb0ELb0ELb0ELb0ELb0EEENS1_21CollectiveEpilogueFwdINS6_IJSA_NS7_ILi512EEESA_EEES9_SC_SE_Li256ELb0ELb0ELb0ELb0EEENS1_30DynamicPersistentTileSchedulerILi256ELi32ELb0ELb0ELb1EEEEEEEEEvNT_6ParamsE,@"STO_CUDA_ENTRY STV_DEFAULT"
_ZN7cutlass13device_kernelIN5flash11enable_sm90INS1_16FlashAttnFwdSm90INS1_25CollectiveMainloopFwdSm90ILi2EN4cute5tupleIJNS5_1CILi1EEES8_S8_EEENS6_IJNS7_ILi64EEESA_SA_EEELi512ENS_10bfloat16_tEfNS_4arch4Sm90ELb0ELb1ELb0ELb0ELb0ELb0ELb0ELb0ELb0ELb0ELb0ELb0EEENS1_21CollectiveEpilogueFwdINS6_IJSA_NS7_ILi512EEESA_EEES9_SC_SE_Li256ELb0ELb0ELb0ELb0EEENS1_30DynamicPersistentTileSchedulerILi256ELi32ELb0ELb0ELb1EEEEEEEEEvNT_6ParamsE:
[----:B------:R-:W1:Y:S01]  /*0000*/  LDC R1, c[0x0][0x28] ;  /* 0x00000a00ff017b82 */ /* 0x000e620000000800 */
[----:B------:R-:W2:Y:S01]  /*0010*/  S2R R19, SR_TID.X ;  /* 0x0000000000137919 */ /* 0x000ea20000002100 */
[----:B------:R-:W-:Y:S01]  /*0020*/  ELECT P0, URZ, PT ;  /* 0x00000000003f782f */ /* 0x000fe20003800000 */
[----:B------:R-:W-:Y:S01]  /*0030*/  BSSY B0, `(.L_x_3936) ;  /* 0x0000014000007945 */ /* 0x000fe20003800000 */
[----:B--2---:R-:W-:-:S05]  /*0040*/  SHF.R.U32.HI R0, RZ, 0x5, R19 ;  /* 0x00000005ff007819 */ /* 0x004fca0000011613 */
[----:B------:R-:W2:Y:S02]  /*0050*/  SHFL.IDX PT, R2, R0, RZ, 0x1f ;  /* 0x00001fff00027589 */ /* 0x000ea400000e0000 */
[----:B--2---:R-:W-:Y:S02]  /*0060*/  ISETP.EQ.AND P0, PT, R2, RZ, P0 ;  /* 0x000000ff0200720c */ /* 0x004fe40000702270 */
[----:B------:R-:W-:-:S11]  /*0070*/  SHF.R.U32.HI R2, RZ, 0x7, R19 ;  /* 0x00000007ff027819 */ /* 0x000fd60000011613 */
[----:B-1----:R-:W-:Y:S05]  /*0080*/  @!P0 BRA `(.L_x_3937) ;  /* 0x0000000000388947 */ /* 0x002fea0003800000 */
        /* <DEDUP_REMOVED lines=14> */
.L_x_3937:
[----:B------:R-:W-:Y:S05]  /*0170*/  BSYNC B0 ;  /* 0x0000000000007941 */ /* 0x000fea0003800000 */
.L_x_3936:
        /* <DEDUP_REMOVED lines=33> */
.L_x_3938:
        /* <DEDUP_REMOVED lines=22> */
.L_x_3939:
        /* <DEDUP_REMOVED lines=18> */
.L_x_3940:
        /* <DEDUP_REMOVED lines=22> */
.L_x_3941:
        /* <DEDUP_REMOVED lines=22> */
.L_x_3942:
[----:B------:R-:W-:Y:S01]  /*08d0*/  PLOP3.LUT P0, PT, PT, PT, UP0, 0x80, 0x0 ;  /* 0x000000000000781c */ /* 0x000fe20003f0f008 */
[----:B------:R-:W-:Y:S01]  /*08e0*/  UMOV UR36, 0x1 ;  /* 0x0000000100247882 */ /* 0x000fe20000000000 */
[----:B------:R-:W-:Y:S01]  /*08f0*/  NOP ;  /* 0x0000000000007918 */ /* 0x000fe20000000000 */
[----:B------:R-:W-:Y:S01]  /*0900*/  USEL UR36, UR36, 0x2, !UP0 ;  /* 0x0000000224247887 */ /* 0x000fe2000c000000 */
[----:B------:R-:W-:Y:S01]  /*0910*/  ULDC.64 UR50, c[0x0][0x208] ;  /* 0x0000820000327ab9 */ /* 0x000fe20000000a00 */
[----:B-123--:R-:W-:Y:S08]  /*0920*/  BAR.SYNC.DEFER_BLOCKING 0x0 ;  /* 0x0000000000007b1d */ /* 0x00eff00000010000 */
[----:B------:R-:W-:Y:S05]  /*0930*/  @!P0 BRA `(.L_x_3943) ;  /* 0x000000d800108947 */ /* 0x000fea0003800000 */
.L_x_3944:
[----:B------:R-:W-:-:S08]  /*0940*/  NOP ;  /* 0x0000000000007918 */ /* 0x000fd00000000000 */
[----:B------:R-:W1:Y:S02]  /*0950*/  USETMAXREG.TRY_ALLOC.CTAPOOL UP0, 0xf0 ;  /* 0x000000f0000079c8 */ /* 0x000e640008000600 */
[----:B-1----:R-:W-:-:S13]  /*0960*/  PLOP3.LUT P0, PT, PT, PT, UP0, 0x80, 0x0 ;  /* 0x000000000000781c */ /* 0x002fda0003f0f008 */
[----:B------:R-:W-:Y:S05]  /*0970*/  @!P0 BRA `(.L_x_3944) ;  /* 0xfffffffc00f08947 */ /* 0x000fea000383ffff */
[----:B------:R-:W-:Y:S01]  /*0980*/  LOP3.LUT R0, R19, 0xffffff80, RZ, 0xc0, !PT ;  /* 0xffffff8013007812 */ /* 0x000fe200078ec0ff */
[----:B------:R-:W1:Y:S08]  /*0990*/  S2UR UR4, SR_CTAID.X ;  /* 0x00000000000479c3 */ /* 0x000e700000002500 */
[----:B------:R-:W-:Y:S06]  /*09a0*/  BAR.ARV 0x4, 0x120 ;  /* 0x0104800000007b1d */ /* 0x000fec0000002000 */
[----:B------:R-:W-:-:S02]  /*09b0*/  ISETP.NE.AND P0, PT, R0, 0x80, PT ;  /* 0x000000800000780c */ /* 0x000fc40003f05270 */
[----:B------:R-:W1:Y:S11]  /*09c0*/  LDC R0, c[0x0][0xda8] ;  /* 0x00036a00ff007b82 */ /* 0x000e760000000800 */
        /* <DEDUP_REMOVED lines=17> */
[--C-:B------:R-:W-:Y:S02]  /*0ae0*/  SHF.R.S32.HI R189, RZ, 0x5, R4.reuse ;  /* 0x00000005ffbd7819 */ /* 0x100fe40000011404 */
[----:B------:R-:W-:Y:S02]  /*0af0*/  SHF.R.S32.HI R6, RZ, 0x1f, R4 ;  /* 0x0000001fff067819 */ /* 0x000fe40000011404 */
[----:B------:R-:W-:Y:S02]  /*0b00*/  LOP3.LUT R4, R2, 0xfffffff0, RZ, 0xc0, !PT ;  /* 0xfffffff002047812 */ /* 0x000fe400078ec0ff */
[----:B------:R-:W-:Y:S02]  /*0b10*/  LEA.HI R3, R0, R191, RZ, 0x7 ;  /* 0x000000bf00037211 */ /* 0x000fe400078f38ff */
[----:B------:R-:W-:Y:S01]  /*0b20*/  SHF.R.S32.HI R7, RZ, 0x4, R2 ;  /* 0x00000004ff077819 */ /* 0x000fe20000011402 */
[----:B------:R-:W-:Y:S01]  /*0b30*/  IMAD.IADD R5, R191, 0x1, -R4 ;  /* 0x00000001bf057824 */ /* 0x000fe200078e0a04 */
[----:B------:R-:W-:-:S02]  /*0b40*/  LOP3.LUT R8, R3, 0xffffff80, RZ, 0xc0, !PT ;  /* 0xffffff8003087812 */ /* 0x000fc400078ec0ff */
[----:B------:R-:W-:Y:S01]  /*0b50*/  LEA.HI R2, R2, R7, RZ, 0x1 ;  /* 0x0000000702027211 */ /* 0x000fe200078f08ff */
[----:B-1----:R-:W-:Y:S01]  /*0b60*/  ULEA UR48, UR5, UR48, 0x18 ;  /* 0x0000003005307291 */ /* 0x002fe2000f8ec03f */
[----:B------:R-:W-:Y:S01]  /*0b70*/  SHF.R.S32.HI R10, RZ, 0x1f, R5 ;  /* 0x0000001fff0a7819 */ /* 0x000fe20000011405 */
[----:B------:R-:W-:Y:S01]  /*0b80*/  IMAD.IADD R8, R191, 0x1, -R8 ;  /* 0x00000001bf087824 */ /* 0x000fe200078e0a08 */
[----:B------:R-:W-:Y:S02]  /*0b90*/  LEA.HI R6, R6, R189, RZ, 0x2 ;  /* 0x000000bd06067211 */ /* 0x000fe400078f10ff */
[----:B------:R-:W-:Y:S02]  /*0ba0*/  LEA.HI R12, R10, R5, RZ, 0x3 ;  /* 0x000000050a0c7211 */ /* 0x000fe400078f18ff */
[----:B------:R-:W-:Y:S02]  /*0bb0*/  SHF.R.S32.HI R9, RZ, 0x1f, R8 ;  /* 0x0000001fff097819 */ /* 0x000fe40000011408 */
[C---:B------:R-:W-:Y:S01]  /*0bc0*/  LOP3.LUT R14, R12.reuse, 0xfffffff8, RZ, 0xc0, !PT ;  /* 0xfffffff80c0e7812 */ /* 0x040fe200078ec0ff */
[----:B------:R-:W-:Y:S01]  /*0bd0*/  IMAD.SHL.U32 R12, R12, 0x40, RZ ;  /* 0x000000400c0c7824 */ /* 0x000fe200078e00ff */
[----:B------:R-:W-:-:S02]  /*0be0*/  SHF.R.S32.HI R188, RZ, 0x7, R3 ;  /* 0x00000007ffbc7819 */ /* 0x000fc40000011403 */
[----:B------:R-:W-:Y:S01]  /*0bf0*/  LOP3.LUT R2, R2, 0x1ffffffe, RZ, 0xc0, !PT ;  /* 0x1ffffffe02027812 */ /* 0x000fe200078ec0ff */
[----:B------:R-:W-:Y:S01]  /*0c00*/  IMAD.IADD R14, R5, 0x1, -R14 ;  /* 0x00000001050e7824 */ /* 0x000fe200078e0a0e */
[----:B------:R-:W-:Y:S01]  /*0c10*/  LOP3.LUT R6, R6, 0x3ffffc, RZ, 0xc0, !PT ;  /* 0x003ffffc06067812 */ /* 0x000fe200078ec0ff */
[----:B------:R-:W-:Y:S01]  /*0c20*/  IMAD R13, R188, 0x100, R5 ;  /* 0x00000100bc0d7824 */ /* 0x000fe200078e0205 */
[----:B------:R-:W-:Y:S01]  /*0c30*/  LEA.HI R4, R9, R8, RZ, 0x2 ;  /* 0x0000000809047211 */ /* 0x000fe200078f10ff */
[----:B------:R-:W-:Y:S01]  /*0c40*/  IMAD.IADD R2, R7, 0x1, -R2 ;  /* 0x0000000107027824 */ /* 0x000fe200078e0a02 */
[----:B------:R-:W-:Y:S02]  /*0c50*/  IADD3 R6, R189, -R6, RZ ;  /* 0x80000006bd067210 */ /* 0x000fe40007ffe0ff */
[--C-:B------:R-:W-:Y:S01]  /*0c60*/  SHF.R.S32.HI R10, RZ, 0x2, R4.reuse ;  /* 0x00000002ff0a7819 */ /* 0x100fe20000011404 */
[----:B------:R-:W-:Y:S01]  /*0c70*/  IMAD.SHL.U32 R2, R2, 0x8, RZ ;  /* 0x0000000802027824 */ /* 0x000fe200078e00ff */
[----:B------:R-:W-:Y:S01]  /*0c80*/  SHF.R.S32.HI R11, RZ, 0x1f, R4 ;  /* 0x0000001fff0b7819 */ /* 0x000fe20000011404 */
[----:B------:R-:W-:Y:S01]  /*0c90*/  IMAD R13, R6, 0x10, R13 ;  /* 0x00000010060d7824 */ /* 0x000fe200078e020d */
[----:B------:R-:W-:Y:S01]  /*0ca0*/  LOP3.LUT R5, R4, 0x7ffffffc, RZ, 0xc0, !PT ;  /* 0x7ffffffc04057812 */ /* 0x000fe200078ec0ff */
[----:B------:R-:W-:Y:S01]  /*0cb0*/  IMAD.SHL.U32 R4, R14, 0x40, RZ ;  /* 0x000000400e047824 */ /* 0x000fe200078e00ff */
[----:B------:R-:W-:Y:S01]  /*0cc0*/  LEA.HI R9, R9, R8, RZ, 0x5 ;  /* 0x0000000809097211 */ /* 0x000fe200078f28ff */
[----:B------:R-:W-:Y:S01]  /*0cd0*/  IMAD.U32 R190, R13, 0x40, R2 ;  /* 0x000000400dbe7824 */ /* 0x000fe200078e0002 */
[----:B------:R-:W-:-:S02]  /*0ce0*/  IADD3 R8, R8, -R5, RZ ;  /* 0x8000000508087210 */ /* 0x000fc40007ffe0ff */
[----:B------:R-:W-:Y:S02]  /*0cf0*/  LOP3.LUT R5, R4, 0x1c0, RZ, 0xc0, !PT ;  /* 0x000001c004057812 */ /* 0x000fe400078ec0ff */
[----:B------:R-:W-:Y:S02]  /*0d00*/  LOP3.LUT R12, R12, 0x7ffffe00, RZ, 0xc0, !PT ;  /* 0x7ffffe000c0c7812 */ /* 0x000fe400078ec0ff */
[----:B------:R-:W-:Y:S02]  /*0d10*/  LOP3.LUT R2, R5, 0x8, R2, 0xf8, !PT ;  /* 0x0000000805027812 */ /* 0x000fe400078ef802 */
[----:B------:R-:W-:Y:S01]  /*0d20*/  SHF.R.U32.HI R5, RZ, 0x3, R5 ;  /* 0x00000003ff057819 */ /* 0x000fe20000011605 */
[----:B------:R-:W-:Y:S01]  /*0d30*/  IMAD R12, R189, 0x400, R12 ;  /* 0x00000400bd0c7824 */ /* 0x000fe200078e020c */
[----:B------:R-:W-:Y:S02]  /*0d40*/  R2P PR, R14, 0x6 ;  /* 0x000000060e007804 */ /* 0x000fe40000000000 */
[----:B------:R-:W-:-:S02]  /*0d50*/  LOP3.LUT R5, R2, R5, RZ, 0x3c, !PT ;  /* 0x0000000502057212 */ /* 0x000fc400078e3cff */
[----:B------:R-:W-:Y:S02]  /*0d60*/  LEA.HI R11, R11, R10, RZ, 0x3 ;  /* 0x0000000a0b0b7211 */ /* 0x000fe400078f18ff */
[----:B------:R-:W-:Y:S01]  /*0d70*/  LEA.HI R0, R0, R191, RZ, 0x3 ;  /* 0x000000bf00007211 */ /* 0x000fe200078f18ff */
[----:B------:R-:W-:Y:S01]  /*0d80*/  IMAD.IADD R5, R12, 0x1, R5 ;  /* 0x000000010c057824 */ /* 0x000fe200078e0205 */
[----:B------:R-:W-:Y:S02]  /*0d90*/  LEA.HI R3, R3, R188, RZ, 0x1 ;  /* 0x000000bc03037211 */ /* 0x000fe400078f08ff */
[----:B------:R-:W-:Y:S02]  /*0da0*/  LOP3.LUT R11, R11, 0xfffffff8, RZ, 0xc0, !PT ;  /* 0xfffffff80b0b7812 */ /* 0x000fe400078ec0ff */
[----:B------:R-:W-:Y:S02]  /*0db0*/  LEA R18, R5, UR48, 0x1 ;  /* 0x0000003005127c11 */ /* 0x000fe4000f8e08ff */
[----:B------:R-:W-:Y:S01]  /*0dc0*/  LOP3.LUT R2, R0, 0x1ffffff8, RZ, 0xc0, !PT ;  /* 0x1ffffff800027812 */ /* 0x000fe200078ec0ff */
[----:B------:R-:W-:Y:S01]  /*0dd0*/  IMAD.IADD R16, R10, 0x1, -R11 ;  /* 0x000000010a107824 */ /* 0x000fe200078e0a0b */
[----:B------:R-:W-:Y:S01]  /*0de0*/  LOP3.LUT R3, R3, 0xfffffe, RZ, 0xc0, !PT ;  /* 0x00fffffe03037812 */ /* 0x000fe200078ec0ff */
[C---:B------:R-:W-:Y:S01]  /*0df0*/  VIADD R19, R18.reuse, 0x26840 ;  /* 0x0002684012137836 */ /* 0x040fe20000000000 */
[----:B------:R-:W-:Y:S01]  /*0e00*/  IADD3 R23, R18, 0x26800, RZ ;  /* 0x0002680012177810 */ /* 0x000fe20007ffe0ff */
[----:B------:R-:W-:Y:S01]  /*0e10*/  IMAD.IADD R2, R191, 0x1, -R2 ;  /* 0x00000001bf027824 */ /* 0x000fe200078e0a02 */
[----:B------:R-:W-:Y:S01]  /*0e20*/  SEL R22, R22, 0xffffffe0, !P1 ;  /* 0xffffffe016167807 */ /* 0x000fe20004800000 */
[----:B------:R-:W-:Y:S01]  /*0e30*/  IMAD.IADD R3, R188, 0x1, -R3 ;  /* 0x00000001bc037824 */ /* 0x000fe200078e0a03 */
[----:B------:R-:W-:Y:S01]  /*0e40*/  SHF.R.S32.HI R9, RZ, 0x5, R9 ;  /* 0x00000005ff097819 */ /* 0x000fe20000011409 */
[----:B------:R-:W-:Y:S01]  /*0e50*/  @P2 VIADD R19, R23, 0xffffffc0 ;  /* 0xffffffc017132836 */ /* 0x000fe20000000000 */
[----:B------:R-:W-:Y:S01]  /*0e60*/  SHF.R.S32.HI R186, RZ, 0x3, R0 ;  /* 0x00000003ffba7819 */ /* 0x000fe20000011400 */
[----:B------:R-:W-:Y:S01]  /*0e70*/  IMAD.SHL.U32 R184, R2, 0x8, RZ ;  /* 0x0000000802b87824 */ /* 0x000fe200078e00ff */
[----:B------:R-:W-:Y:S01]  /*0e80*/  LEA R16, R9, R16, 0x4 ;  /* 0x0000001009107211 */ /* 0x000fe200078e20ff */
[----:B------:R-:W-:Y:S01]  /*0e90*/  IMAD.IADD R23, R23, 0x1, R22 ;  /* 0x0000000117177824 */ /* 0x000fe200078e0216 */
[----:B------:R-:W-:Y:S01]  /*0ea0*/  SHF.L.U32 R17, R3, 0x8, RZ ;  /* 0x0000000803117819 */ /* 0x000fe200000006ff */
[----:B------:R-:W-:-:S02]  /*0eb0*/  IMAD.SHL.U32 R2, R8, 0x2, RZ ;  /* 0x0000000208027824 */ /* 0x000fc400078e00ff */
[----:B------:R-:W-:-:S07]  /*0ec0*/  IMAD.IADD R22, R22, 0x1, R19 ;  /* 0x0000000116167824 */ /* 0x000fce00078e0213 */
.L_x_4049:
        /* <DEDUP_REMOVED lines=11> */
[----:B--2---:R-:W-:Y:S05]  /*0f80*/  @!P0 BRA `(.L_x_3945) ;  /* 0x0000000000208947 */ /* 0x004fea0003800000 */
        /* <DEDUP_REMOVED lines=8> */
.L_x_3945:
[----:B------:R-:W-:Y:S01]  /*1010*/  ULDC UR6, c[0x0][0xdc4] ;  /* 0x0003710000067ab9 */ /* 0x000fe20000000800 */
[----:B------:R-:W-:Y:S01]  /*1020*/  UMOV UR40, UR7 ;  /* 0x0000000700287c82 */ /* 0x000fe20008000000 */
[----:B------:R-:W-:-:S11]  /*1030*/  UISETP.NE.AND UP0, UPT, UR6, 0x1, UPT ;  /* 0x000000010600788c */ /* 0x000fd6000bf05270 */
[----:B------:R-:W-:Y:S02]  /*1040*/  @UP0 ULDC.64 UR10, c[0x0][0xdc8] ;  /* 0x00037200000a0ab9 */ /* 0x000fe40000000a00 */
[----:B------:R-:W-:-:S04]  /*1050*/  UIMAD.WIDE.U32 UR4, UR7, UR10, URZ ;  /* 0x0000000a070472a5 */ /* 0x000fc8000f8e003f */
[----:B------:R-:W-:-:S04]  /*1060*/  @UP0 USHF.R.U32.HI UR40, URZ, UR11, UR5 ;  /* 0x0000000b3f280299 */ /* 0x000fc80008011605 */
[----:B------:R-:W-:-:S12]  /*1070*/  UIMAD UR4, UR40, UR6, URZ ;  /* 0x00000006280472a4 */ /* 0x000fd8000f8e023f */
.L_x_3946:
[----:B------:R-:W-:Y:S01]  /*1080*/  ULDC UR43, c[0x0][0xdb8] ;  /* 0x00036e00002b7ab9 */ /* 0x000fe20000000800 */
[----:B------:R-:W-:Y:S01]  /*1090*/  ULDC.64 UR10, c[0x0][0x3f8] ;  /* 0x0000fe00000a7ab9 */ /* 0x000fe20000000a00 */
[----:B------:R-:W-:Y:S02]  /*10a0*/  ULOP3.LUT UR5, URZ, UR40, URZ, 0x33, !UPT ;  /* 0x000000283f057292 */ /* 0x000fe4000f8e333f */
[----:B------:R-:W-:Y:S02]  /*10b0*/  UISETP.NE.AND UP1, UPT, UR43, 0x1, UPT ;  /* 0x000000012b00788c */ /* 0x000fe4000bf25270 */
[----:B------:R-:W-:Y:S01]  /*10c0*/  UISETP.NE.U32.AND UP0, UPT, UR10, URZ, UPT ;  /* 0x0000003f0a00728c */ /* 0x000fe2000bf05070 */
[----:B------:R-:W-:Y:S01]  /*10d0*/  ULDC UR6, c[0x0][0xdac] ;  /* 0x00036b0000067ab9 */ /* 0x000fe20000000800 */
[----:B------:R-:W-:Y:S02]  /*10e0*/  UIADD3 UR4, UR7, -UR4, URZ ;  /* 0x8000000407047290 */ /* 0x000fe4000fffe03f */
[----:B------:R-:W-:-:S02]  /*10f0*/  UIADD3 UR5, UR5, UR6, URZ ;  /* 0x0000000605057290 */ /* 0x000fc4000fffe03f */
[----:B------:R-:W-:Y:S01]  /*1100*/  UISETP.NE.AND.EX UP0, UPT, UR11, URZ, UPT, UP0 ;  /* 0x0000003f0b00728c */ /* 0x000fe2000bf05300 */
[----:B------:R-:W-:Y:S01]  /*1110*/  ULDC UR12, c[0x0][0xdc4] ;  /* 0x00037100000c7ab9 */ /* 0x000fe20000000800 */
[----:B------:R-:W-:Y:S01]  /*1120*/  ULDC UR49, c[0x0][0x404] ;  /* 0x0001010000317ab9 */ /* 0x000fe20000000800 */
[----:B------:R-:W-:Y:S02]  /*1130*/  UISETP.NE.AND UP2, UPT, UR46, 0x1, UPT ;  /* 0x000000012e00788c */ /* 0x000fe4000bf45270 */
[----:B------:R-:W-:Y:S01]  /*1140*/  USHF.L.U32 UR42, UR5, 0x6, URZ ;  /* 0x00000006052a7899 */ /* 0x000fe2000800063f */
[----:B------:R-:W-:Y:S01]  /*1150*/  ULDC UR10, c[0x0][0x288] ;  /* 0x0000a200000a7ab9 */ /* 0x000fe20000000800 */
[----:B------:R-:W-:Y:S02]  /*1160*/  UIMAD UR12, UR8, UR12, UR4 ;  /* 0x0000000c080c72a4 */ /* 0x000fe4000f8e0204 */
[----:B------:R-:W-:Y:S01]  /*1170*/  PLOP3.LUT P0, PT, PT, PT, UP2, 0x80, 0x0 ;  /* 0x000000000000781c */ /* 0x000fe20003f0f028 */
[----:B------:R-:W-:Y:S01]  /*1180*/  USEL UR49, UR49, 0x1, UP0 ;  /* 0x0000000131317887 */ /* 0x000fe20008000000 */
[----:B------:R-:W-:Y:S01]  /*1190*/  ULDC UR9, c[0x0][0x2e0] ;  /* 0x0000b80000097ab9 */ /* 0x000fe20000000800 */
[----:B------:R-:W-:Y:S01]  /*11a0*/  @UP1 ULDC UR4, c[0x0][0xdbc] ;  /* 0x00036f0000041ab9 */ /* 0x000fe20000000800 */
[----:B------:R-:W-:-:S02]  /*11b0*/  UIADD3 UR54, UR42, 0x40, -UR10 ;  /* 0x000000402a367890 */ /* 0x000fc4000fffe80a */
[----:B------:R-:W-:Y:S02]  /*11c0*/  UIMAD.WIDE.U32 UR4, UR12, UR4, URZ ;  /* 0x000000040c0472a5 */ /* 0x000fe4000f8e003f */
[----:B------:R-:W-:Y:S02]  /*11d0*/  UIMAD UR6, UR49, UR9, 0x3f ;  /* 0x0000003f310674a4 */ /* 0x000fe4000f8e0209 */
[----:B------:R-:W-:Y:S01]  /*11e0*/  UIMAD UR54, UR49, UR9, UR54 ;  /* 0x00000009313672a4 */ /* 0x000fe2000f8e0236 */
[----:B------:R-:W-:Y:S01]  /*11f0*/  @UP1 ULDC UR13, c[0x0][0xdc0] ;  /* 0x00037000000d1ab9 */ /* 0x000fe20000000800 */
[----:B------:R-:W-:Y:S01]  /*1200*/  UMOV UR44, UR12 ;  /* 0x0000000c002c7c82 */ /* 0x000fe20008000000 */
[----:B------:R-:W-:Y:S01]  /*1210*/  ULDC UR11, c[0x0][0x9e0] ;  /* 0x00027800000b7ab9 */ /* 0x000fe20000000800 */
[----:B------:R-:W-:Y:S02]  /*1220*/  USHF.R.S32.HI UR7, URZ, 0x1f, UR6 ;  /* 0x0000001f3f077899 */ /* 0x000fe40008011406 */
[----:B------:R-:W-:-:S02]  /*1230*/  @UP1 USHF.R.U32.HI UR44, URZ, UR13, UR5 ;  /* 0x0000000d3f2c1299 */ /* 0x000fc40008011605 */
[----:B------:R-:W-:Y:S02]  /*1240*/  UIADD3 UR8, UR54, UR11, URZ ;  /* 0x0000000b36087290 */ /* 0x000fe4000fffe03f */
[----:B------:R-:W-:Y:S02]  /*1250*/  ULEA.HI UR7, UR7, UR6, URZ, 0x6 ;  /* 0x0000000607077291 */ /* 0x000fe4000f8f303f */
[----:B------:R-:W-:Y:S02]  /*1260*/  UIADD3 UR4, -UR44, URZ, URZ ;  /* 0x0000003f2c047290 */ /* 0x000fe4000fffe13f */
[----:B------:R-:W-:Y:S01]  /*1270*/  USHF.R.S32.HI UR7, URZ, 0x6, UR7 ;  /* 0x000000063f077899 */ /* 0x000fe20008011407 */
[----:B------:R-:W-:Y:S01]  /*1280*/  IMAD.U32 R0, RZ, RZ, UR8 ;  /* 0x00000008ff007e24 */ /* 0x000fe2000f8e00ff */
[----:B------:R-:W-:Y:S01]  /*1290*/  UIMAD UR43, UR43, UR4, UR12 ;  /* 0x000000042b2b72a4 */ /* 0x000fe2000f8e020c */
[----:B------:R-:W-:Y:S11]  /*12a0*/  @!P0 BRA `(.L_x_3947) ;  /* 0x0000001c00f88947 */ /* 0x000ff60003800000 */
[----:B------:R-:W1:Y:S02]  /*12b0*/  LDC R8, c[0x0][0x9e4] ;  /* 0x00027900ff087b82 */ /* 0x000e640000000800 */
[----:B-1----:R-:W-:-:S13]  /*12c0*/  ISETP.GE.AND P1, PT, R8, 0x1, PT ;  /* 0x000000010800780c */ /* 0x002fda0003f26270 */
[----:B------:R-:W-:Y:S05]  /*12d0*/  @!P1 BRA `(.L_x_3948) ;  /* 0x0000000000449947 */ /* 0x000fea0003800000 */
[----:B------:R-:W-:Y:S01]  /*12e0*/  ISETP.LT.AND P0, PT, RZ, UR54, PT ;  /* 0x00000036ff007c0c */ /* 0x000fe2000bf01270 */
[----:B------:R-:W-:-:S06]  /*12f0*/  UIADD3 UR4, UR54, -0x1, URZ ;  /* 0xffffffff36047890 */ /* 0x000fcc000fffe03f */
[----:B------:R-:W-:-:S06]  /*1300*/  MOV R3, UR4 ;  /* 0x0000000400037c02 */ /* 0x000fcc0008000f00 */
[----:B------:R-:W-:Y:S05]  /*1310*/  @P0 BRA `(.L_x_3949) ;  /* 0x00000000001c0947 */ /* 0x000fea0003800000 */
[----:B------:R-:W-:Y:S01]  /*1320*/  ISETP.NE.AND P0, PT, R8, 0x1, PT ;  /* 0x000000010800780c */ /* 0x000fe20003f05270 */
[----:B------:R-:W-:-:S12]  /*1330*/  IMAD R3, RZ, RZ, -UR54 ;  /* 0x80000036ff037e24 */ /* 0x000fd8000f8e02ff */
[----:B------:R-:W1:Y:S02]  /*1340*/  @P0 LDC.64 R4, c[0x0][0x9e8] ;  /* 0x00027a00ff040b82 */ /* 0x000e640000000a00 */
[----:B-1----:R-:W-:-:S05]  /*1350*/  @P0 IMAD.HI.U32 R4, R3, R4, RZ ;  /* 0x0000000403040227 */ /* 0x002fca00078e00ff */
[----:B------:R-:W-:-:S04]  /*1360*/  @P0 SHF.R.U32.HI R3, RZ, R5, R4 ;  /* 0x00000005ff030219 */ /* 0x000fc80000011604 */
[----:B------:R-:W-:Y:S01]  /*1370*/  LOP3.LUT R3, RZ, R3, RZ, 0x33, !PT ;  /* 0x00000003ff037212 */ /* 0x000fe200078e33ff */
[----:B------:R-:W-:Y:S06]  /*1380*/  BRA `(.L_x_3950) ;  /* 0x0000000000107947 */ /* 0x000fec0003800000 */
.L_x_3949:
[----:B------:R-:W-:-:S13]  /*1390*/  ISETP.NE.AND P0, PT, R8, 0x1, PT ;  /* 0x000000010800780c */ /* 0x000fda0003f05270 */
[----:B------:R-:W1:Y:S02]  /*13a0*/  @P0 LDC.64 R4, c[0x0][0x9e8] ;  /* 0x00027a00ff040b82 */ /* 0x000e640000000a00 */
[----:B-1----:R-:W-:-:S05]  /*13b0*/  @P0 IMAD.HI.U32 R4, R3, R4, RZ ;  /* 0x0000000403040227 */ /* 0x002fca00078e00ff */
[----:B------:R-:W-:-:S07]  /*13c0*/  @P0 SHF.R.U32.HI R3, RZ, R5, R4 ;  /* 0x00000005ff030219 */ /* 0x000fce0000011604 */
.L_x_3950:
[----:B------:R-:W-:-:S05]  /*13d0*/  IMAD R3, R3, R8, R8 ;  /* 0x0000000803037224 */ /* 0x000fca00078e0208 */
[----:B------:R-:W-:-:S07]  /*13e0*/  VIMNMX R0, R0, R3, PT ;  /* 0x0000000300007248 */ /* 0x000fce0003fe0100 */
.L_x_3948:
[----:B------:R-:W-:Y:S01]  /*13f0*/  VIADD R0, R0, 0x3f ;  /* 0x0000003f00007836 */ /* 0x000fe20000000000 */
[----:B------:R-:W-:Y:S01]  /*1400*/  UIADD3 UR4, UR42, -UR10, URZ ;  /* 0x8000000a2a047290 */ /* 0x000fe2000fffe03f */
[----:B------:R-:W-:-:S03]  /*1410*/  ULDC UR5, c[0x0][0x9dc] ;  /* 0x0002770000057ab9 */ /* 0x000fc60000000800 */
[----:B------:R-:W-:Y:S01]  /*1420*/  SHF.R.S32.HI R3, RZ, 0x1f, R0 ;  /* 0x0000001fff037819 */ /* 0x000fe20000011400 */
[----:B------:R-:W-:-:S03]  /*1430*/  UIMAD UR4, UR49, UR9, UR4 ;  /* 0x00000009310472a4 */ /* 0x000fc6000f8e0204 */
[----:B------:R-:W-:Y:S01]  /*1440*/  LEA.HI R3, R3, R0, RZ, 0x6 ;  /* 0x0000000003037211 */ /* 0x000fe200078f30ff */
[----:B------:R-:W-:-:S03]  /*1450*/  UIADD3 UR5, UR4, -UR5, URZ ;  /* 0x8000000504057290 */ /* 0x000fc6000fffe03f */
[----:B------:R-:W-:-:S03]  /*1460*/  SHF.R.S32.HI R3, RZ, 0x6, R3 ;  /* 0x00000006ff037819 */ /* 0x000fc60000011403 */
[----:B------:R-:W-:Y:S01]  /*1470*/  IMAD.U32 R0, RZ, RZ, UR5 ;  /* 0x00000005ff007e24 */ /* 0x000fe2000f8e00ff */
[----:B------:R-:W-:Y:S01]  /*1480*/  VIMNMX R4, R3, UR7, PT ;  /* 0x0000000703047c48 */ /* 0x000fe2000bfe0100 */
[----:B------:R-:W-:Y:S06]  /*1490*/  @!P1 BRA `(.L_x_3951) ;  /* 0x0000000000409947 */ /* 0x000fec0003800000 */
[----:B------:R-:W-:-:S05]  /*14a0*/  IMAD.U32 R3, RZ, RZ, UR4 ;  /* 0x00000004ff037e24 */ /* 0x000fca000f8e00ff */
        /* <DEDUP_REMOVED lines=9> */
.L_x_3952:
[----:B------:R-:W-:-:S13]  /*1540*/  ISETP.NE.AND P0, PT, R8, 0x1, PT ;  /* 0x000000010800780c */ /* 0x000fda0003f05270 */
[----:B------:R-:W1:Y:S02]  /*1550*/  @P0 LDC.64 R6, c[0x0][0x9e8] ;  /* 0x00027a00ff060b82 */ /* 0x000e640000000a00 */
[----:B-1----:R-:W-:-:S05]  /*1560*/  @P0 IMAD.HI.U32 R6, R3, R6, RZ ;  /* 0x0000000603060227 */ /* 0x002fca00078e00ff */
[----:B------:R-:W-:-:S07]  /*1570*/  @P0 SHF.R.U32.HI R3, RZ, R7, R6 ;  /* 0x00000007ff030219 */ /* 0x000fce0000011606 */
.L_x_3953:
[----:B------:R-:W-:-:S05]  /*1580*/  IMAD R3, R3, R8, RZ ;  /* 0x0000000803037224 */ /* 0x000fca00078e02ff */
[----:B------:R-:W-:-:S07]  /*1590*/  VIMNMX R0, R0, R3, !PT ;  /* 0x0000000300007248 */ /* 0x000fce0007fe0100 */
.L_x_3951:
[----:B------:R-:W-:Y:S02]  /*15a0*/  SHF.R.S32.HI R3, RZ, 0x1f, R0 ;  /* 0x0000001fff037819 */ /* 0x000fe40000011400 */
[----:B------:R-:W-:Y:S02]  /*15b0*/  CS2R R28, SRZ ;  /* 0x00000000001c7805 */ /* 0x000fe4000001ff00 */
[----:B------:R-:W-:Y:S02]  /*15c0*/  PLOP3.LUT P0, PT, PT, PT, PT, 0x80, 0x0 ;  /* 0x000000000000781c */ /* 0x000fe40003f0f070 */
[----:B------:R-:W-:Y:S02]  /*15d0*/  CS2R R150, SRZ ;  /* 0x0000000000967805 */ /* 0x000fe4000001ff00 */
[----:B------:R-:W-:Y:S02]  /*15e0*/  LEA.HI R0, R3, R0, RZ, 0x6 ;  /* 0x0000000003007211 */ /* 0x000fe400078f30ff */
[----:B------:R-:W-:-:S02]  /*15f0*/  CS2R R148, SRZ ;  /* 0x0000000000947805 */ /* 0x000fc4000001ff00 */
[----:B------:R-:W-:Y:S02]  /*1600*/  MOV R3, RZ ;  /* 0x000000ff00037202 */ /* 0x000fe40000000f00 */
[----:B------:R-:W-:Y:S02]  /*1610*/  CS2R R146, SRZ ;  /* 0x0000000000927805 */ /* 0x000fe4000001ff00 */
[----:B------:R-:W-:Y:S02]  /*1620*/  SHF.R.S32.HI R0, RZ, 0x6, R0 ;  /* 0x00000006ff007819 */ /* 0x000fe40000011400 */
[----:B------:R-:W-:Y:S02]  /*1630*/  CS2R R144, SRZ ;  /* 0x0000000000907805 */ /* 0x000fe4000001ff00 */
[----:B------:R-:W-:Y:S02]  /*1640*/  CS2R R142, SRZ ;  /* 0x00000000008e7805 */ /* 0x000fe4000001ff00 */
[----:B------:R-:W-:-:S02]  /*1650*/  CS2R R140, SRZ ;  /* 0x00000000008c7805 */ /* 0x000fc4000001ff00 */
[----:B------:R-:W-:Y:S02]  /*1660*/  VIMNMX R0, RZ, R0, !PT ;  /* 0x00000000ff007248 */ /* 0x000fe40007fe0100 */
[----:B------:R-:W-:Y:S02]  /*1670*/  CS2R R138, SRZ ;  /* 0x00000000008a7805 */ /* 0x000fe4000001ff00 */
[----:B------:R-:W-:Y:S02]  /*1680*/  CS2R R136, SRZ ;  /* 0x0000000000887805 */ /* 0x000fe4000001ff00 */
[----:B------:R-:W-:Y:S02]  /*1690*/  CS2R R134, SRZ ;  /* 0x0000000000867805 */ /* 0x000fe4000001ff00 */
[----:B------:R-:W-:Y:S02]  /*16a0*/  ISETP.GT.AND P1, PT, R4, R0, PT ;  /* 0x000000000400720c */ /* 0x000fe40003f24270 */
[----:B------:R-:W-:-:S02]  /*16b0*/  CS2R R132, SRZ ;  /* 0x0000000000847805 */ /* 0x000fc4000001ff00 */
[----:B------:R-:W-:Y:S02]  /*16c0*/  CS2R R130, SRZ ;  /* 0x0000000000827805 */ /* 0x000fe4000001ff00 */
[----:B------:R-:W-:Y:S02]  /*16d0*/  CS2R R128, SRZ ;  /* 0x0000000000807805 */ /* 0x000fe4000001ff00 */
[----:B------:R-:W-:Y:S02]  /*16e0*/  CS2R R126, SRZ ;  /* 0x00000000007e7805 */ /* 0x000fe4000001ff00 */
[----:B------:R-:W-:Y:S01]  /*16f0*/  CS2R R124, SRZ ;  /* 0x00000000007c7805 */ /* 0x000fe2000001ff00 */
[----:B------:R-:W-:Y:S01]  /*1700*/  IMAD.MOV.U32 R172, RZ, RZ, RZ ;  /* 0x000000ffffac7224 */ /* 0x000fe200078e00ff */
        /* <DEDUP_REMOVED lines=49> */
[----:B------:R-:W-:Y:S01]  /*1a20*/  IMAD.MOV.U32 R153, RZ, RZ, RZ ;  /* 0x000000ffff997224 */ /* 0x000fe200078e00ff */
[----:B------:R-:W-:Y:S06]  /*1a30*/  @!P1 BRA `(.L_x_3954) ;  /* 0x000000ac002c9947 */ /* 0x000fec0003800000 */
        /* <DEDUP_REMOVED lines=14> */
.L_x_3955:
[----:B------:R-:W-:Y:S01]  /*1b20*/  ULEA UR21, UR39, UR48, 0x3 ;  /* 0x0000003027157291 */ /* 0x000fe2000f8e183f */
[----:B------:R-:W-:-:S05]  /*1b30*/  IMAD.U32 R3, RZ, RZ, UR38 ;  /* 0x00000026ff037e24 */ /* 0x000fca000f8e00ff */
[----:B------:R-:W-:-:S04]  /*1b40*/  SHF.L.U32 R3, R3, 0x1f, RZ ;  /* 0x0000001f03037819 */ /* 0x000fc800000006ff */
[----:B------:R-:W1:Y:S02]  /*1b50*/  SYNCS.PHASECHK.TRANS64.TRYWAIT P1, [UR21+0x28c50], R3 ;  /* 0x028c5003ff0075a7 */ /* 0x000e640008020155 */
[----:B-1----:R-:W-:Y:S05]  /*1b60*/  @!P1 BRA `(.L_x_3956) ;  /* 0x000000f800a49947 */ /* 0x002fea0003800000 */
.L_x_4114:
        /* <DEDUP_REMOVED lines=9> */
[----:B------:R-:W-:-:S02]  /*1c00*/  UIADD3 UR6, UR18, 0x80, URZ ;  /* 0x0000008012067890 */ /* 0x000fc4000fffe03f */
[----:B------:R-:W-:Y:S01]  /*1c10*/  ULOP3.LUT UR16, UR4, 0x10000, URZ, 0xfc, !UPT ;  /* 0x0001000004107892 */ /* 0x000fe2000f8efc3f */
[----:B------:R-:W-:Y:S01]  /*1c20*/  UMOV UR7, 0x40000040 ;  /* 0x4000004000077882 */ /* 0x000fe20000000000 */
[----:B------:R-:W-:Y:S02]  /*1c30*/  UMOV UR5, 0x40000040 ;  /* 0x4000004000057882 */ /* 0x000fe40000000000 */
[----:B------:R-:W-:Y:S02]  /*1c40*/  UIADD3 UR4, UR16, 0x2, URZ ;  /* 0x0000000210047890 */ /* 0x000fe4000fffe03f */
[----:B------:R-:W-:Y:S02]  /*1c50*/  UIADD3 UR10, UR18, 0x100, URZ ;  /* 0x00000100120a7890 */ /* 0x000fe4000fffe03f */
[----:B------:R-:W-:Y:S01]  /*1c60*/  UIADD3 UR8, UR16, 0x4, URZ ;  /* 0x0000000410087890 */ /* 0x000fe2000fffe03f */
[----:B------:R-:W-:Y:S01]  /*1c70*/  UMOV UR11, 0x40000040 ;  /* 0x40000040000b7882 */ /* 0x000fe20000000000 */
[----:B------:R-:W-:Y:S01]  /*1c80*/  WARPGROUP.ARRIVE ;  /* 0x00000000000079c5 */ /* 0x000fe20000000000 */
[----:B------:R-:W-:Y:S01]  /*1c90*/  UMOV UR9, 0x40000040 ;  /* 0x4000004000097882 */ /* 0x000fe20000000000 */
[----:B------:R-:W-:-:S02]  /*1ca0*/  UIADD3 UR14, UR18, 0x180, URZ ;  /* 0x00000180120e7890 */ /* 0x000fc4000fffe03f */
[----:B------:R-:W-:Y:S02]  /*1cb0*/  UIADD3 UR12, UR16, 0x6, URZ ;  /* 0x00000006100c7890 */ /* 0x000fe4000fffe03f */
[----:B------:R-:W-:Y:S01]  /*1cc0*/  HGMMA.64x256x16.F32.BF16 R24, gdesc[UR16].tnspB, RZ, !UPT, gsb0 ;  /* 0x43e00000101879f0 */ /* 0x000fe2000c0018ff */
[----:B------:R-:W-:Y:S01]  /*1cd0*/  UMOV UR15, 0x40000040 ;  /* 0x40000040000f7882 */ /* 0x000fe20000000000 */
[----:B------:R-:W-:Y:S01]  /*1ce0*/  UMOV UR13, 0x40000040 ;  /* 0x40000040000d7882 */ /* 0x000fe20000000000 */
[----:B-1----:R-:W-:-:S04]  /*1cf0*/  LOP3.LUT R5, R5, 0x7f, RZ, 0xc0, !PT ;  /* 0x0000007f05057812 */ /* 0x002fc800078ec0ff */
        /* <DEDUP_REMOVED lines=17> */
[----:B-1----:R-:W-:-:S05]  /*1e10*/  VIADD R3, R4, 0xfffffffe ;  /* 0xfffffffe04037836 */ /* 0x002fca0000000000 */
[----:B------:R-:W-:-:S13]  /*1e20*/  ISETP.GE.AND P1, PT, R3, R0, PT ;  /* 0x000000000300720c */ /* 0x000fda0003f26270 */
[----:B------:R-:W-:Y:S05]  /*1e30*/  @!P1 BRA `(.L_x_3957) ;  /* 0x0000000800d49947 */ /* 0x000fea0003800000 */
.L_x_3962:
[----:B------:R-:W-:Y:S01]  /*1e40*/  BAR.SYNC.DEFER_BLOCKING 0xe, 0x100 ;  /* 0x0384000000007b1d */ /* 0x000fe20000010000 */
[----:B------:R-:W-:Y:S01]  /*1e50*/  IMAD.U32 R5, RZ, RZ, UR39 ;  /* 0x00000027ff057e24 */ /* 0x000fe2000f8e00ff */
[----:B------:R-:W-:Y:S01]  /*1e60*/  UIADD3 UR39, UR39, 0x1, URZ ;  /* 0x0000000127277890 */ /* 0x000fe2000fffe03f */
[----:B------:R-:W-:Y:S02]  /*1e70*/  ISETP.GT.AND P3, PT, R3, R0, PT ;  /* 0x000000000300720c */ /* 0x000fe40003f64270 */
[----:B-1----:R-:W-:Y:S01]  /*1e80*/  IMAD R4, R5, 0x40, R16 ;  /* 0x0000004005047824 */ /* 0x002fe200078e0210 */
[----:B------:R-:W-:Y:S01]  /*1e90*/  UISETP.NE.AND UP0, UPT, UR39, 0x2, UPT ;  /* 0x000000022700788c */ /* 0x000fe2000bf05270 */
[----:B------:R-:W-:-:S03]  /*1ea0*/  IADD3 R3, R3, -0x1, RZ ;  /* 0xffffffff03037810 */ /* 0x000fc60007ffe0ff */
        /* <DEDUP_REMOVED lines=136> */
.L_x_3958:
[----:B------:R-:W-:Y:S01]  /*2730*/  ULEA UR21, UR39, UR48, 0x3 ;  /* 0x0000003027157291 */ /* 0x000fe2000f8e183f */
[----:B------:R-:W-:-:S05]  /*2740*/  IMAD.U32 R4, RZ, RZ, UR38 ;  /* 0x00000026ff047e24 */ /* 0x000fca000f8e00ff */
[----:B------:R-:W-:-:S04]  /*2750*/  SHF.L.U32 R4, R4, 0x1f, RZ ;  /* 0x0000001f04047819 */ /* 0x000fc800000006ff */
[----:B------:R1:W2:Y:S01]  /*2760*/  SYNCS.PHASECHK.TRANS64.TRYWAIT P1, [UR21+0x28c50], R4 ;  /* 0x028c5004ff0075a7 */ /* 0x0002a20008020155 */
[----:B------:R-:W-:Y:S05]  /*2770*/  @!P0 BRA `(.L_x_3959) ;  /* 0x0000000000048947 */ /* 0x000fea0003800000 */
[----:B------:R-:W-:Y:S01]  /*2780*/  BPT.TRAP 0x1 ;  /* 0x000000040000795c */ /* 0x000fe20000300000 */
.L_x_3959:
[----:B--2---:R-:W-:Y:S05]  /*2790*/  @P1 BRA `(.L_x_3960) ;  /* 0x0000000000081947 */ /* 0x004fea0003800000 */
[----:B------:R-:W2:Y:S02]  /*27a0*/  SYNCS.PHASECHK.TRANS64.TRYWAIT P1, [UR21+0x28c50], R4 ;  /* 0x028c5004ff0075a7 */ /* 0x000ea40008020155 */
[----:B--2---:R-:W-:Y:S05]  /*27b0*/  @!P1 BRA `(.L_x_3961) ;  /* 0x000000ec00a89947 */ /* 0x004fea0003800000 */
.L_x_3960:
[----:B------:R-:W-:Y:S01]  /*27c0*/  ULEA UR18, UR39, UR20, 0xc ;  /* 0x0000001427127291 */ /* 0x000fe2000f8e603f */
[----:B------:R-:W-:Y:S01]  /*27d0*/  WARPGROUP.ARRIVE ;  /* 0x00000000000079c5 */ /* 0x000fe20000000000 */
[----:B------:R-:W-:Y:S01]  /*27e0*/  UMOV UR19, 0x40000040 ;  /* 0x4000004000137882 */ /* 0x000fe20000000000 */
[----:B------:R-:W-:Y:S01]  /*27f0*/  UMOV UR7, 0x40000040 ;  /* 0x4000004000077882 */ /* 0x000fe20000000000 */
[----:B------:R-:W-:Y:S01]  /*2800*/  UIADD3 UR6, UR18, 0x80, URZ ;  /* 0x0000008012067890 */ /* 0x000fe2000fffe03f */
[----:B-12---:R-:W-:Y:S01]  /*2810*/  IMAD.U32 R4, RZ, RZ, UR21 ;  /* 0x00000015ff047e24 */ /* 0x006fe2000f8e00ff */
[----:B------:R-:W-:Y:S01]  /*2820*/  UIADD3 UR10, UR18, 0x100, URZ ;  /* 0x00000100120a7890 */ /* 0x000fe2000fffe03f */
[----:B------:R-:W-:Y:S02]  /*2830*/  UMOV UR11, 0x40000040 ;  /* 0x40000040000b7882 */ /* 0x000fe40000000000 */
[----:B------:R-:W-:Y:S01]  /*2840*/  HGMMA.64x256x16.F32.BF16 R24, gdesc[UR16].tnspB, R24, gsb0 ;  /* 0x43e00000101879f0 */ /* 0x000fe20008001818 */
[----:B------:R-:W-:Y:S01]  /*2850*/  UIADD3 UR14, UR18, 0x180, URZ ;  /* 0x00000180120e7890 */ /* 0x000fe2000fffe03f */
[----:B------:R-:W-:Y:S01]  /*2860*/  @!P2 VIADD R4, R4, 0x28c60 ;  /* 0x00028c600404a836 */ /* 0x000fe20000000000 */
[----:B------:R-:W-:-:S04]  /*2870*/  UMOV UR15, 0x40000040 ;  /* 0x40000040000f7882 */ /* 0x000fc80000000000 */
[----:B------:R-:W-:Y:S01]  /*2880*/  @!P2 PRMT R4, RZ, 0x654, R4 ;  /* 0x00000654ff04a816 */ /* 0x000fe20000000004 */
        /* <DEDUP_REMOVED lines=16> */
.L_x_3957:
[----:B------:R-:W-:Y:S01]  /*2990*/  BAR.SYNC.DEFER_BLOCKING 0xe, 0x100 ;  /* 0x0384000000007b1d */ /* 0x000fe20000010000 */
[----:B------:R-:W-:Y:S01]  /*29a0*/  IMAD.U32 R3, RZ, RZ, UR39 ;  /* 0x00000027ff037e24 */ /* 0x000fe2000f8e00ff */
[----:B------:R-:W-:Y:S01]  /*29b0*/  UIADD3 UR39, UR39, 0x1, URZ ;  /* 0x0000000127277890 */ /* 0x000fe2000fffe03f */
[----:B------:R-:W-:-:S03]  /*29c0*/  PLOP3.LUT P0, PT, PT, PT, PT, 0x8, 0x0 ;  /* 0x000000000000781c */ /* 0x000fc60003f0e170 */
[----:B------:R-:W-:Y:S01]  /*29d0*/  LEA R0, R3, R16, 0x6 ;  /* 0x0000001003007211 */ /* 0x000fe200078e30ff */
[----:B------:R-:W-:-:S03]  /*29e0*/  UISETP.NE.AND UP0, UPT, UR39, 0x2, UPT ;  /* 0x000000022700788c */ /* 0x000fc6000bf05270 */
[----:B-1----:R-:W-:Y:S01]  /*29f0*/  LEA R4, R0, UR48, 0x2 ;  /* 0x0000003000047c11 */ /* 0x002fe2000f8e10ff */
        /* <DEDUP_REMOVED lines=133> */
[----:B------:R-:W-:-:S02]  /*3250*/  IMAD.MOV.U32 R28, RZ, RZ, RZ ;  /* 0x000000ffff1c7224 */ /* 0x000fc400078e00ff */
[----:B------:R-:W-:Y:S01]  /*3260*/  IMAD.MOV.U32 R3, RZ, RZ, RZ ;  /* 0x000000ffff037224 */ /* 0x000fe200078e00ff */
[----:B------:R-:W-:Y:S06]  /*3270*/  BAR.ARV 0xf, 0x100 ;  /* 0x03c4000000007b1d */ /* 0x000fec0000002000 */
[----:B------:R-:W-:Y:S05]  /*3280*/  BRA `(.L_x_3954) ;  /* 0x0000009400187947 */ /* 0x000fea0003800000 */
.L_x_3947:
[----:B------:R-:W-:Y:S02]  /*3290*/  ULDC UR11, c[0x0][0x9e4] ;  /* 0x00027900000b7ab9 */ /* 0x000fe40000000800 */
[----:B------:R-:W-:-:S06]  /*32a0*/  UISETP.GE.AND UP0, UPT, UR11, 0x1, UPT ;  /* 0x000000010b00788c */ /* 0x000fcc000bf06270 */
[----:B------:R-:W-:-:S13]  /*32b0*/  PLOP3.LUT P1, PT, PT, PT, UP0, 0x80, 0x0 ;  /* 0x000000000000781c */ /* 0x000fda0003f2f008 */
[----:B------:R-:W-:Y:S05]  /*32c0*/  @!P1 BRA `(.L_x_3963) ;  /* 0x0000000000409947 */ /* 0x000fea0003800000 */
        /* <DEDUP_REMOVED lines=10> */
.L_x_3964:
[----:B------:R-:W-:-:S11]  /*3370*/  UISETP.NE.AND UP0, UPT, UR11, 0x1, UPT ;  /* 0x000000010b00788c */ /* 0x000fd6000bf05270 */
[----:B------:R-:W-:Y:S02]  /*3380*/  @UP0 ULDC.64 UR12, c[0x0][0x9e8] ;  /* 0x00027a00000c0ab9 */ /* 0x000fe40000000a00 */
[----:B------:R-:W-:-:S04]  /*3390*/  UIMAD.WIDE.U32 UR4, UR6, UR12, URZ ;  /* 0x0000000c060472a5 */ /* 0x000fc8000f8e003f */
[----:B------:R-:W-:-:S12]  /*33a0*/  @UP0 USHF.R.U32.HI UR6, URZ, UR13, UR5 ;  /* 0x0000000d3f060299 */ /* 0x000fd80008011605 */
.L_x_3965:
[----:B------:R-:W-:-:S06]  /*33b0*/  UIMAD UR6, UR6, UR11, UR11 ;  /* 0x0000000b060672a4 */ /* 0x000fcc000f8e020b */
[----:B------:R-:W-:-:S07]  /*33c0*/  VIMNMX R0, R0, UR6, PT ;  /* 0x0000000600007c48 */ /* 0x000fce000bfe0100 */
.L_x_3963:
[----:B------:R-:W-:Y:S01]  /*33d0*/  VIADD R0, R0, 0x3f ;  /* 0x0000003f00007836 */ /* 0x000fe20000000000 */
[----:B------:R-:W-:Y:S01]  /*33e0*/  UIADD3 UR10, UR42, -UR10, URZ ;  /* 0x8000000a2a0a7290 */ /* 0x000fe2000fffe03f */
[----:B------:R-:W-:-:S03]  /*33f0*/  ULDC UR8, c[0x0][0x9dc] ;  /* 0x0002770000087ab9 */ /* 0x000fc60000000800 */
[----:B------:R-:W-:Y:S01]  /*3400*/  SHF.R.S32.HI R3, RZ, 0x1f, R0 ;  /* 0x0000001fff037819 */ /* 0x000fe20000011400 */
[----:B------:R-:W-:-:S03]  /*3410*/  UIMAD UR6, UR49, UR9, UR10 ;  /* 0x00000009310672a4 */ /* 0x000fc6000f8e020a */
[----:B------:R-:W-:Y:S01]  /*3420*/  LEA.HI R3, R3, R0, RZ, 0x6 ;  /* 0x0000000003037211 */ /* 0x000fe200078f30ff */
[----:B------:R-:W-:-:S03]  /*3430*/  UIADD3 UR8, UR6, -UR8, URZ ;  /* 0x8000000806087290 */ /* 0x000fc6000fffe03f */
[----:B------:R-:W-:-:S04]  /*3440*/  SHF.R.S32.HI R3, RZ, 0x6, R3 ;  /* 0x00000006ff037819 */ /* 0x000fc80000011403 */
[----:B------:R-:W-:Y:S01]  /*3450*/  VIMNMX R152, R3, UR7, PT ;  /* 0x0000000703987c48 */ /* 0x000fe2000bfe0100 */
[----:B------:R-:W-:Y:S06]  /*3460*/  @!P1 BRA `(.L_x_3966) ;  /* 0x0000000000449947 */ /* 0x000fec0003800000 */
        /* <DEDUP_REMOVED lines=10> */
.L_x_3967:
[----:B------:R-:W-:-:S11]  /*3510*/  UISETP.NE.AND UP0, UPT, UR11, 0x1, UPT ;  /* 0x000000010b00788c */ /* 0x000fd6000bf05270 */
[----:B------:R-:W-:Y:S02]  /*3520*/  @UP0 ULDC.64 UR12, c[0x0][0x9e8] ;  /* 0x00027a00000c0ab9 */ /* 0x000fe40000000a00 */
[----:B------:R-:W-:-:S04]  /*3530*/  UIMAD.WIDE.U32 UR4, UR6, UR12, URZ ;  /* 0x0000000c060472a5 */ /* 0x000fc8000f8e003f */
[----:B------:R-:W-:-:S12]  /*3540*/  @UP0 USHF.R.U32.HI UR6, URZ, UR13, UR5 ;  /* 0x0000000d3f060299 */ /* 0x000fd80008011605 */
.L_x_3968:
[----:B------:R-:W-:-:S04]  /*3550*/  UIMAD UR6, UR6, UR11, URZ ;  /* 0x0000000b060672a4 */ /* 0x000fc8000f8e023f */
[----:B------:R-:W-:-:S04]  /*3560*/  UISETP.LT.AND UP0, UPT, UR8, UR6, UPT ;  /* 0x000000060800728c */ /* 0x000fc8000bf01270 */
[----:B------:R-:W-:-:S12]  /*3570*/  USEL UR8, UR8, UR6, !UP0 ;  /* 0x0000000608087287 */ /* 0x000fd8000c000000 */
.L_x_3966:
[----:B------:R-:W-:Y:S01]  /*3580*/  USHF.R.S32.HI UR4, URZ, 0x1f, UR8 ;  /* 0x0000001f3f047899 */ /* 0x000fe20008011408 */
[----:B------:R-:W-:Y:S02]  /*3590*/  PLOP3.LUT P0, PT, PT, PT, PT, 0x80, 0x0 ;  /* 0x000000000000781c */ /* 0x000fe40003f0f070 */
[----:B------:R-:W-:Y:S01]  /*35a0*/  CS2R R28, SRZ ;  /* 0x00000000001c7805 */ /* 0x000fe2000001ff00 */
[----:B------:R-:W-:Y:S01]  /*35b0*/  IMAD.MOV.U32 R3, RZ, RZ, RZ ;  /* 0x000000ffff037224 */ /* 0x000fe200078e00ff */
[----:B------:R-:W-:Y:S01]  /*35c0*/  ULEA.HI UR4, UR4, UR8, URZ, 0x6 ;  /* 0x0000000804047291 */ /* 0x000fe2000f8f303f */
[----:B------:R-:W-:Y:S02]  /*35d0*/  CS2R R150, SRZ ;  /* 0x0000000000967805 */ /* 0x000fe4000001ff00 */
[----:B------:R-:W-:Y:S02]  /*35e0*/  CS2R R148, SRZ ;  /* 0x0000000000947805 */ /* 0x000fe4000001ff00 */
[----:B------:R-:W-:Y:S01]  /*35f0*/  CS2R R146, SRZ ;  /* 0x0000000000927805 */ /* 0x000fe2000001ff00 */
[----:B------:R-:W-:Y:S01]  /*3600*/  USHF.R.S32.HI UR4, URZ, 0x6, UR4 ;  /* 0x000000063f047899 */ /* 0x000fe20008011404 */
[----:B------:R-:W-:-:S02]  /*3610*/  CS2R R144, SRZ ;  /* 0x0000000000907805 */ /* 0x000fc4000001ff00 */
[----:B------:R-:W-:Y:S02]  /*3620*/  CS2R R142, SRZ ;  /* 0x00000000008e7805 */ /* 0x000fe4000001ff00 */
[----:B------:R-:W-:Y:S01]  /*3630*/  CS2R R140, SRZ ;  /* 0x00000000008c7805 */ /* 0x000fe2000001ff00 */
[----:B------:R-:W-:Y:S01]  /*3640*/  UISETP.LT.AND UP0, UPT, URZ, UR4, UPT ;  /* 0x000000043f00728c */ /* 0x000fe2000bf01270 */
[----:B------:R-:W-:Y:S02]  /*3650*/  CS2R R138, SRZ ;  /* 0x00000000008a7805 */ /* 0x000fe4000001ff00 */
[----:B------:R-:W-:Y:S02]  /*3660*/  CS2R R136, SRZ ;  /* 0x0000000000887805 */ /* 0x000fe4000001ff00 */
[----:B------:R-:W-:Y:S01]  /*3670*/  CS2R R134, SRZ ;  /* 0x0000000000867805 */ /* 0x000fe2000001ff00 */
[----:B------:R-:W-:Y:S01]  /*3680*/  USEL UR41, URZ, UR4, !UP0 ;  /* 0x000000043f297287 */ /* 0x000fe2000c000000 */
[----:B------:R-:W-:-:S02]  /*3690*/  CS2R R132, SRZ ;  /* 0x0000000000847805 */ /* 0x000fc4000001ff00 */
[----:B------:R-:W-:Y:S02]  /*36a0*/  CS2R R130, SRZ ;  /* 0x0000000000827805 */ /* 0x000fe4000001ff00 */
[----:B------:R-:W-:Y:S02]  /*36b0*/  CS2R R128, SRZ ;  /* 0x0000000000807805 */ /* 0x000fe4000001ff00 */
[----:B------:R-:W-:Y:S02]  /*36c0*/  CS2R R126, SRZ ;  /* 0x00000000007e7805 */ /* 0x000fe4000001ff00 */
[----:B------:R-:W-:Y:S02]  /*36d0*/  CS2R R124, SRZ ;  /* 0x00000000007c7805 */ /* 0x000fe4000001ff00 */
[----:B------:R-:W-:Y:S02]  /*36e0*/  ISETP.GT.AND P1, PT, R152, UR41, PT ;  /* 0x0000002998007c0c */ /* 0x000fe4000bf24270 */
[----:B------:R-:W-:-:S02]  /*36f0*/  CS2R R170, SRZ ;  /* 0x0000000000aa7805 */ /* 0x000fc4000001ff00 */
[----:B------:R-:W-:Y:S02]  /*3700*/  MOV R172, RZ ;  /* 0x000000ff00ac7202 */ /* 0x000fe40000000f00 */
        /* <DEDUP_REMOVED lines=47> */
[----:B------:R-:W-:-:S02]  /*3a00*/  IMAD.MOV.U32 R5, RZ, RZ, RZ ;  /* 0x000000ffff057224 */ /* 0x000fc400078e00ff */
[----:B------:R-:W-:Y:S01]  /*3a10*/  IMAD.MOV.U32 R153, RZ, RZ, RZ ;  /* 0x000000ffff997224 */ /* 0x000fe200078e00ff */
[----:B------:R-:W-:Y:S06]  /*3a20*/  @!P1 BRA `(.L_x_3954) ;  /* 0x0000008c00309947 */ /* 0x000fec0003800000 */
        /* <DEDUP_REMOVED lines=11> */
[----:B------:R-:W-:-:S04]  /*3ae0*/  ULOP3.LUT UR5, UR5, 0x3fff, URZ, 0xc0, !UPT ;  /* 0x00003fff05057892 */ /* 0x000fc8000f8ec03f */
[----:B------:R-:W-:-:S04]  /*3af0*/  ULOP3.LUT UR45, UR5, 0x2000000, URZ, 0xfc, !UPT ;  /* 0x02000000052d7892 */ /* 0x000fc8000f8efc3f */
[----:B------:R-:W-:Y:S08]  /*3b00*/  @!P0 BRA `(.L_x_3969) ;  /* 0x0000000000408947 */ /* 0x000ff00003800000 */
        /* <DEDUP_REMOVED lines=16> */
.L_x_3969:
[----:B------:R-:W-:Y:S01]  /*3c10*/  ULEA.HI UR4, UR37, UR37, URZ, 0x1 ;  /* 0x0000002525047291 */ /* 0x000fe2000f8f083f */
[----:B------:R-:W-:-:S03]  /*3c20*/  IMAD.U32 R3, RZ, RZ, UR47 ;  /* 0x0000002fff037e24 */ /* 0x000fc6000f8e00ff */
[----:B------:R-:W-:Y:S02]  /*3c30*/  ULOP3.LUT UR4, UR4, 0xfffffffe, URZ, 0xc0, !UPT ;  /* 0xfffffffe04047892 */ /* 0x000fe4000f8ec03f */
[----:B------:R-:W-:Y:S02]  /*3c40*/  ISETP.NE.AND P0, PT, R3, 0x3, PT ;  /* 0x000000030300780c */ /* 0x000fe40003f05270 */
[----:B------:R-:W-:-:S06]  /*3c50*/  UIADD3 UR4, UR37, -UR4, URZ ;  /* 0x8000000425047290 */ /* 0x000fcc000fffe03f */
[----:B------:R-:W-:-:S05]  /*3c60*/  IMAD.U32 R0, RZ, RZ, UR4 ;  /* 0x00000004ff007e24 */ /* 0x000fca000f8e00ff */
[----:B------:R-:W-:-:S04]  /*3c70*/  SHF.L.U32 R0, R0, 0x1f, RZ ;  /* 0x0000001f00007819 */ /* 0x000fc800000006ff */
[----:B------:R-:W1:Y:S02]  /*3c80*/  SYNCS.PHASECHK.TRANS64.TRYWAIT P1, [UR48+0x28c00], R0 ;  /* 0x028c0000ff0075a7 */ /* 0x000e640008020170 */
[----:B-1----:R-:W-:Y:S05]  /*3c90*/  @!P1 BRA `(.L_x_3970) ;  /* 0x000000d800889947 */ /* 0x002fea0003800000 */
.L_x_4115:
[----:B------:R-:W-:Y:S05]  /*3ca0*/  @!P0 BRA `(.L_x_3971) ;  /* 0x0000000000048947 */ /* 0x000fea0003800000 */
[----:B------:R-:W-:Y:S01]  /*3cb0*/  BPT.TRAP 0x1 ;  /* 0x000000040000795c */ /* 0x000fe20000300000 */
.L_x_3971:
[----:B------:R-:W-:Y:S01]  /*3cc0*/  IMAD.U32 R6, RZ, RZ, UR39 ;  /* 0x00000027ff067e24 */ /* 0x000fe2000f8e00ff */
[----:B------:R-:W-:-:S04]  /*3cd0*/  MOV R13, UR38 ;  /* 0x00000026000d7c02 */ /* 0x000fc80008000f00 */
[----:B------:R-:W-:Y:S02]  /*3ce0*/  LEA R6, R6, UR48, 0x3 ;  /* 0x0000003006067c11 */ /* 0x000fe4000f8e18ff */
[----:B------:R-:W-:-:S04]  /*3cf0*/  SHF.L.U32 R13, R13, 0x1f, RZ ;  /* 0x0000001f0d0d7819 */ /* 0x000fc800000006ff */
[----:B------:R2:W3:Y:S01]  /*3d00*/  SYNCS.PHASECHK.TRANS64.TRYWAIT P1, [R6+URZ+0x28c30], R13 ;  /* 0x028c300d060075a7 */ /* 0x0004e2000802017f */
[----:B------:R-:W-:Y:S05]  /*3d10*/  @!P0 BRA `(.L_x_3972) ;  /* 0x0000000000048947 */ /* 0x000fea0003800000 */
[----:B------:R-:W-:Y:S01]  /*3d20*/  BPT.TRAP 0x1 ;  /* 0x000000040000795c */ /* 0x000fe20000300000 */
.L_x_3972:
[----:B---3--:R-:W-:Y:S05]  /*3d30*/  @P1 BRA `(.L_x_3973) ;  /* 0x0000000000081947 */ /* 0x008fea0003800000 */
[----:B------:R-:W3:Y:S02]  /*3d40*/  SYNCS.PHASECHK.TRANS64.TRYWAIT P1, [R6+URZ+0x28c30], R13 ;  /* 0x028c300d060075a7 */ /* 0x000ee4000802017f */
[----:B---3--:R-:W-:Y:S05]  /*3d50*/  @!P1 BRA `(.L_x_3974) ;  /* 0x000000d800709947 */ /* 0x008fea0003800000 */
.L_x_3973:
[----:B-1----:R-:W1:Y:S01]  /*3d60*/  S2R R0, SR_TID.X ;  /* 0x0000000000007919 */ /* 0x002e620000002100 */
[----:B------:R-:W-:-:S04]  /*3d70*/  UIADD3 UR4, UR48, 0x22400, URZ ;  /* 0x0002240030047890 */ /* 0x000fc8000fffe03f */
[----:B------:R-:W-:-:S04]  /*3d80*/  USHF.R.U32.HI UR4, URZ, 0x4, UR4 ;  /* 0x000000043f047899 */ /* 0x000fc80008011604 */
[----:B------:R-:W-:-:S06]  /*3d90*/  ULOP3.LUT UR4, UR4, 0x3fff, URZ, 0xc0, !UPT ;  /* 0x00003fff04047892 */ /* 0x000fcc000f8ec03f */
[----:B------:R-:W-:Y:S01]  /*3da0*/  IMAD.U32 R3, RZ, RZ, UR4 ;  /* 0x00000004ff037e24 */ /* 0x000fe2000f8e00ff */
        /* <DEDUP_REMOVED lines=10> */
[----:B------:R-:W1:Y:S01]  /*3e50*/  LDC R9, c[0x0][0x2e0] ;  /* 0x0000b800ff097b82 */ /* 0x000e620000000800 */
[----:B------:R-:W-:Y:S01]  /*3e60*/  UMOV UR7, 0x40000040 ;  /* 0x4000004000077882 */ /* 0x000fe20000000000 */
[----:B------:R-:W-:Y:S01]  /*3e70*/  UMOV UR5, 0x40000040 ;  /* 0x4000004000057882 */ /* 0x000fe20000000000 */
[----:B------:R-:W-:Y:S01]  /*3e80*/  ULOP3.LUT UR4, UR4, 0x3fff, URZ, 0xc0, !UPT ;  /* 0x00003fff04047892 */ /* 0x000fe2000f8ec03f */
[----:B------:R-:W-:Y:S01]  /*3e90*/  IMAD.MOV.U32 R5, RZ, RZ, -0x40 ;  /* 0xffffffc0ff057424 */ /* 0x000fe200078e00ff */
[----:B------:R-:W-:Y:S01]  /*3ea0*/  UMOV UR11, 0x40000040 ;  /* 0x40000040000b7882 */ /* 0x000fe20000000000 */
[----:B------:R-:W-:Y:S01]  /*3eb0*/  UMOV UR9, 0x40000040 ;  /* 0x4000004000097882 */ /* 0x000fe20000000000 */
[----:B------:R-:W-:Y:S01]  /*3ec0*/  ULEA UR18, UR39, UR18, 0x9 ;  /* 0x0000001227127291 */ /* 0x000fe2000f8e483f */
[----:B------:R-:W4:Y:S01]  /*3ed0*/  LDC.64 R10, c[0x0][0x9e0] ;  /* 0x00027800ff0a7b82 */ /* 0x000f220000000a00 */
[----:B------:R-:W-:Y:S01]  /*3ee0*/  ULOP3.LUT UR16, UR4, 0x10000, URZ, 0xfc, !UPT ;  /* 0x0001000004107892 */ /* 0x000fe2000f8efc3f */
[----:B------:R-:W-:Y:S01]  /*3ef0*/  IMAD R4, R152, R5, 0x41 ;  /* 0x0000004198047424 */ /* 0x000fe200078e0205 */
[----:B------:R-:W-:Y:S01]  /*3f00*/  UIADD3 UR6, UR18, 0x2, URZ ;  /* 0x0000000212067890 */ /* 0x000fe2000fffe03f */
[----:B------:R-:W-:Y:S01]  /*3f10*/  @!P1 VIADD R0, R6, 0x28c40 ;  /* 0x00028c4006009836 */ /* 0x000fe20000000000 */
[----:B------:R-:W-:Y:S01]  /*3f20*/  UIADD3 UR4, UR16, 0x2, URZ ;  /* 0x0000000210047890 */ /* 0x000fe2000fffe03f */
[----:B------:R-:W-:Y:S01]  /*3f30*/  LEA R14, R152, 0xffffffc0, 0x6 ;  /* 0xffffffc0980e7811 */ /* 0x000fe200078e30ff */
[----:B------:R-:W-:Y:S01]  /*3f40*/  UIADD3 UR10, UR18, 0x4, URZ ;  /* 0x00000004120a7890 */ /* 0x000fe2000fffe03f */
[----:B------:R-:W5:Y:S01]  /*3f50*/  LDC R12, c[0x0][0x288] ;  /* 0x0000a200ff0c7b82 */ /* 0x000f620000000800 */
[----:B------:R-:W-:-:S02]  /*3f60*/  UIADD3 UR8, UR16, 0x4, URZ ;  /* 0x0000000410087890 */ /* 0x000fc4000fffe03f */
[----:B------:R-:W-:Y:S01]  /*3f70*/  HGMMA.64x64x16.F32.BF16 R24, gdesc[UR16], RZ, !UPT, gsb0 ;  /* 0x00e00000101879f0 */ /* 0x000fe2000c0018ff */
[----:B------:R-:W-:Y:S01]  /*3f80*/  UIADD3 UR14, UR18, 0x6, URZ ;  /* 0x00000006120e7890 */ /* 0x000fe2000fffe03f */
[----:B------:R-:W-:Y:S01]  /*3f90*/  @!P1 PRMT R0, RZ, 0x654, R0 ;  /* 0x00000654ff009816 */ /* 0x000fe20000000000 */
[----:B------:R-:W-:Y:S01]  /*3fa0*/  UIADD3 UR12, UR16, 0x6, URZ ;  /* 0x00000006100c7890 */ /* 0x000fe2000fffe03f */
[----:B------:R-:W-:Y:S01]  /*3fb0*/  IADD3 R56, R4, -0x1, RZ ;  /* 0xffffffff04387810 */ /* 0x000fe20007ffe0ff */
[----:B------:R-:W-:Y:S01]  /*3fc0*/  UMOV UR15, 0x40000040 ;  /* 0x40000040000f7882 */ /* 0x000fe20000000000 */
[----:B------:R-:W-:Y:S01]  /*3fd0*/  UMOV UR13, 0x40000040 ;  /* 0x40000040000d7882 */ /* 0x000fe20000000000 */
[C---:B-1----:R-:W-:Y:S02]  /*3fe0*/  IMAD R7, R9.reuse, UR49, R4 ;  /* 0x0000003109077c24 */ /* 0x042fe4000f8e0204 */
[----:B------:R-:W-:-:S04]  /*3ff0*/  IMAD R5, R9, UR49, -R14 ;  /* 0x0000003109057c24 */ /* 0x000fc8000f8e0a0e */
[--C-:B------:R-:W-:Y:S01]  /*4000*/  IMAD.IADD R15, R5, 0x1, -R2.reuse ;  /* 0x00000001050f7824 */ /* 0x100fe200078e0a02 */
[----:B----4-:R-:W-:Y:S02]  /*4010*/  ISETP.GE.AND P2, PT, R11, 0x1, PT ;  /* 0x000000010b00780c */ /* 0x010fe40003f46270 */
[----:B-----5:R-:W-:-:S05]  /*4020*/  IADD3 R7, R7, -R12, -R2 ;  /* 0x8000000c07077210 */ /* 0x020fca0007ffe802 */
[----:B------:R-:W-:Y:S01]  /*4030*/  IMAD.IADD R20, R7, 0x1, R10 ;  /* 0x0000000107147824 */ /* 0x000fe200078e020a */
[----:B------:R-:W-:Y:S02]  /*4040*/  WARPGROUP.DEPBAR.LE gsb0, 0x0 ;  /* 0x00008000000079c5 */ /* 0x000fe40000010000 */
[----:B------:R-:W-:-:S06]  /*4050*/  WARPGROUP.ARRIVE ;  /* 0x00000000000079c5 */ /* 0x000fcc0000000000 */
[----:B------:R-:W-:Y:S03]  /*4060*/  HGMMA.64x64x16.F32.BF16 R24, gdesc[UR4], R24, gsb0 ;  /* 0x00e00000041879f0 */ /* 0x000fe60008001818 */
[----:B------:R-:W-:Y:S02]  /*4070*/  WARPGROUP.DEPBAR.LE gsb0, 0x0 ;  /* 0x00008000000079c5 */ /* 0x000fe40000010000 */
[----:B------:R-:W-:-:S06]  /*4080*/  WARPGROUP.ARRIVE ;  /* 0x00000000000079c5 */ /* 0x000fcc0000000000 */
[----:B------:R-:W-:Y:S01]  /*4090*/  HGMMA.64x64x16.F32.BF16 R24, gdesc[UR8], R24, gsb0 ;  /* 0x00e00000081879f0 */ /* 0x000fe20008001818 */
[----:B------:R-:W-:Y:S02]  /*40a0*/  ULDC UR11, c[0x0][0x9dc] ;  /* 0x00027700000b7ab9 */ /* 0x000fe40000000800 */
[----:B------:R-:W-:-:S06]  /*40b0*/  ULOP3.LUT UR6, URZ, UR11, URZ, 0x33, !UPT ;  /* 0x0000000b3f067292 */ /* 0x000fcc000f8e333f */
[----:B------:R-:W-:Y:S01]  /*40c0*/  VIADD R21, R7, UR6 ;  /* 0x0000000607157c36 */ /* 0x000fe20008000000 */
[----:B------:R-:W-:Y:S02]  /*40d0*/  WARPGROUP.DEPBAR.LE gsb0, 0x0 ;  /* 0x00008000000079c5 */ /* 0x000fe40000010000 */
[----:B------:R-:W-:-:S06]  /*40e0*/  WARPGROUP.ARRIVE ;  /* 0x00000000000079c5 */ /* 0x000fcc0000000000 */
[----:B------:R-:W-:Y:S03]  /*40f0*/  HGMMA.64x64x16.F32.BF16 R24, gdesc[UR12], R24, gsb0 ;  /* 0x00e000000c1879f0 */ /* 0x000fe60008001818 */
[----:B------:R-:W-:Y:S02]  /*4100*/  WARPGROUP.DEPBAR.LE gsb0, 0x0 ;  /* 0x00008000000079c5 */ /* 0x000fe40000010000 */
[----:B------:R1:W-:Y:S02]  /*4110*/  @!P1 SYNCS.ARRIVE.TRANS64.RED.A1T0 RZ, [R0+URZ], RZ ;  /* 0x000000ff00ff99a7 */ /* 0x0003e4000810043f */
[----:B-1----:R-:W-:-:S04]  /*4120*/  IADD3 R0, R16, UR42, RZ ;  /* 0x0000002a10007c10 */ /* 0x002fc8000fffe0ff */
[----:B------:R-:W-:Y:S01]  /*4130*/  VIADDMNMX R4, R0, R20, R15, PT ;  /* 0x0000001400047246 */ /* 0x000fe2000380010f */
[----:B------:R-:W-:Y:S01]  /*4140*/  IMAD.IADD R5, R21, 0x1, R0 ;  /* 0x0000000115057824 */ /* 0x000fe200078e0200 */
[----:B------:R-:W-:Y:S06]  /*4150*/  @!P2 BRA `(.L_x_3975) ;  /* 0x000000000054a947 */ /* 0x000fec0003800000 */
[----:B------:R-:W-:Y:S01]  /*4160*/  IMAD R7, R9, UR49, -R12 ;  /* 0x0000003109077c24 */ /* 0x000fe2000f8e0a0c */
[----:B------:R-:W-:Y:S03]  /*4170*/  BSSY B0, `(.L_x_3976) ;  /* 0x000000f000007945 */ /* 0x000fe60003800000 */
[----:B------:R-:W-:-:S05]  /*4180*/  IMAD.IADD R7, R0, 0x1, R7 ;  /* 0x0000000100077824 */ /* 0x000fca00078e0207 */
        /* <DEDUP_REMOVED lines=9> */
.L_x_3977:
[----:B------:R-:W-:-:S13]  /*4220*/  ISETP.NE.AND P3, PT, R11, 0x1, PT ;  /* 0x000000010b00780c */ /* 0x000fda0003f65270 */
[----:B------:R-:W1:Y:S02]  /*4230*/  @P3 LDC.64 R58, c[0x0][0x9e8] ;  /* 0x00027a00ff3a3b82 */ /* 0x000e640000000a00 */
[----:B-1----:R-:W-:-:S05]  /*4240*/  @P3 IMAD.HI.U32 R8, R7, R58, RZ ;  /* 0x0000003a07083227 */ /* 0x002fca00078e00ff */
[----:B------:R-:W-:-:S07]  /*4250*/  @P3 SHF.R.U32.HI R7, RZ, R59, R8 ;  /* 0x0000003bff073219 */ /* 0x000fce0000011608 */
.L_x_3978:
[----:B------:R-:W-:Y:S05]  /*4260*/  BSYNC B0 ;  /* 0x0000000000007941 */ /* 0x000fea0003800000 */
.L_x_3976:
[----:B------:R-:W-:-:S04]  /*4270*/  IMAD R7, R7, R11, -R14 ;  /* 0x0000000b07077224 */ /* 0x000fc800078e0a0e */
[----:B------:R-:W-:-:S05]  /*4280*/  IMAD.IADD R8, R7, 0x1, -R2 ;  /* 0x0000000107087824 */ /* 0x000fca00078e0a02 */
[----:B------:R-:W-:Y:S02]  /*4290*/  VIMNMX R5, R5, R8, !PT ;  /* 0x0000000805057248 */ /* 0x000fe40007fe0100 */
[----:B------:R-:W-:-:S07]  /*42a0*/  VIADDMNMX R4, R8, R11, R4, PT ;  /* 0x0000000b08047246 */ /* 0x000fce0003800104 */
.L_x_3975:
[C---:B------:R-:W-:Y:S02]  /*42b0*/  ISETP.GE.AND P3, PT, R56.reuse, 0x2, PT ;  /* 0x000000023800780c */ /* 0x040fe40003f66270 */
[----:B------:R-:W-:Y:S02]  /*42c0*/  ISETP.GE.AND P4, PT, R56, 0x9, PT ;  /* 0x000000093800780c */ /* 0x000fe40003f86270 */
[C---:B------:R-:W-:Y:S02]  /*42d0*/  ISETP.GT.AND P6, PT, R5.reuse, 0x1, !P3 ;  /* 0x000000010500780c */ /* 0x040fe40005fc4270 */
[----:B------:R-:W-:Y:S02]  /*42e0*/  ISETP.GT.AND P5, PT, R5, 0x8, !P4 ;  /* 0x000000080500780c */ /* 0x000fe400067a4270 */
[C---:B------:R-:W-:Y:S02]  /*42f0*/  ISETP.LT.OR P6, PT, R4.reuse, 0x2, P6 ;  /* 0x000000020400780c */ /* 0x040fe400037c1670 */
[----:B------:R-:W-:-:S02]  /*4300*/  ISETP.LT.OR P5, PT, R4, 0x9, P5 ;  /* 0x000000090400780c */ /* 0x000fc40002fa1670 */
[----:B------:R-:W-:Y:S02]  /*4310*/  FSEL R58, R25, -INF , !P6 ;  /* 0xff800000193a7808 */ /* 0x000fe40007000000 */
        /* <DEDUP_REMOVED lines=69> */
[----:B------:R-:W-:Y:S02]  /*4770*/  ISETP.LT.OR P6, PT, R4, 0x3a, P6 ;  /* 0x0000003a0400780c */ /* 0x000fe400037c1670 */
[----:B------:R-:W-:Y:S02]  /*4780*/  IADD3 R4, R0, 0x8, RZ ;  /* 0x0000000800047810 */ /* 0x000fe40007ffe0ff */
[----:B------:R-:W-:-:S02]  /*4790*/  FSEL R56, R53, -INF , !P6 ;  /* 0xff80000035387808 */ /* 0x000fc40007000000 */
[----:B------:R-:W-:Y:S01]  /*47a0*/  VIADDMNMX R4, R4, R20, R15, PT ;  /* 0x0000001404047246 */ /* 0x000fe2000380010f */
[----:B------:R-:W-:Y:S06]  /*47b0*/  @!P2 BRA `(.L_x_3979) ;  /* 0x000000000054a947 */ /* 0x000fec0003800000 */
[----:B------:R-:W-:Y:S01]  /*47c0*/  IMAD R7, R9, UR49, -R12 ;  /* 0x0000003109077c24 */ /* 0x000fe2000f8e0a0c */
[----:B------:R-:W-:Y:S04]  /*47d0*/  BSSY B0, `(.L_x_3980) ;  /* 0x000000f000007945 */ /* 0x000fe80003800000 */
[----:B------:R-:W-:-:S04]  /*47e0*/  IADD3 R7, R7, 0x8, R0 ;  /* 0x0000000807077810 */ /* 0x000fc80007ffe000 */
        /* <DEDUP_REMOVED lines=9> */
.L_x_3981:
[----:B------:R-:W-:-:S13]  /*4880*/  ISETP.NE.AND P6, PT, R11, 0x1, PT ;  /* 0x000000010b00780c */ /* 0x000fda0003fc5270 */
[----:B------:R-:W1:Y:S02]  /*4890*/  @P6 LDC.64 R20, c[0x0][0x9e8] ;  /* 0x00027a00ff146b82 */ /* 0x000e640000000a00 */
[----:B-1----:R-:W-:-:S05]  /*48a0*/  @P6 IMAD.HI.U32 R8, R7, R20, RZ ;  /* 0x0000001407086227 */ /* 0x002fca00078e00ff */
[----:B------:R-:W-:-:S07]  /*48b0*/  @P6 SHF.R.U32.HI R7, RZ, R21, R8 ;  /* 0x00000015ff076219 */ /* 0x000fce0000011608 */
.L_x_3982:
[----:B------:R-:W-:Y:S05]  /*48c0*/  BSYNC B0 ;  /* 0x0000000000007941 */ /* 0x000fea0003800000 */
.L_x_3980:
[----:B------:R-:W-:-:S04]  /*48d0*/  IMAD R7, R7, R11, -R14 ;  /* 0x0000000b07077224 */ /* 0x000fc800078e0a0e */
[----:B------:R-:W-:-:S05]  /*48e0*/  IMAD.IADD R8, R7, 0x1, -R2 ;  /* 0x0000000107087824 */ /* 0x000fca00078e0a02 */
[----:B------:R-:W-:Y:S02]  /*48f0*/  VIMNMX R5, R5, R8, !PT ;  /* 0x0000000805057248 */ /* 0x000fe40007fe0100 */
[----:B------:R-:W-:-:S07]  /*4900*/  VIADDMNMX R4, R8, R11, R4, PT ;  /* 0x0000000b08047246 */ /* 0x000fce0003800104 */
.L_x_3979:
[----:B------:R-:W-:Y:S01]  /*4910*/  BAR.SYNC.DEFER_BLOCKING 0xf, 0x100 ;  /* 0x03c4000000007b1d */ /* 0x000fe20000010000 */
[----:B------:R-:W-:Y:S02]  /*4920*/  ISETP.GT.AND P3, PT, R5, 0x1, !P3 ;  /* 0x000000010500780c */ /* 0x000fe40005f64270 */
[----:B------:R-:W-:Y:S02]  /*4930*/  FMNMX.FTZ R7, R24, R58, !PT ;  /* 0x0000003a18077209 */ /* 0x000fe40007810000 */
[----:B------:R-:W-:Y:S01]  /*4940*/  ISETP.LT.OR P3, PT, R4, 0x2, P3 ;  /* 0x000000020400780c */ /* 0x000fe20001f61670 */
[----:B------:R-:W-:Y:S01]  /*4950*/  ULDC UR10, c[0x0][0x988] ;  /* 0x00026200000a7ab9 */ /* 0x000fe20000000800 */
        /* <DEDUP_REMOVED lines=33> */
[----:B------:R-:W-:Y:S01]  /*4b70*/  ISETP.GT.AND P4, PT, R5, 0x8, !P4 ;  /* 0x000000080500780c */ /* 0x000fe20006784270 */
[----:B------:R-:W1:Y:S01]  /*4b80*/  SHFL.BFLY PT, R7, R14, 0x2, 0x1f ;  /* 0x0c401f000e077f89 */ /* 0x000e6200000e0000 */
[C---:B------:R-:W-:Y:S02]  /*4b90*/  ISETP.LT.OR P3, PT, R4.reuse, 0x1a, P3 ;  /* 0x0000001a0400780c */ /* 0x040fe40001f61670 */
[----:B------:R-:W-:Y:S02]  /*4ba0*/  ISETP.LT.OR P4, PT, R4, 0x9, P4 ;  /* 0x000000090400780c */ /* 0x000fe40002781670 */
[----:B------:R-:W-:Y:S02]  /*4bb0*/  FSEL R39, R39, -INF , !P3 ;  /* 0xff80000027277808 */ /* 0x000fe40005800000 */
[----:B------:R-:W-:Y:S02]  /*4bc0*/  ISETP.NE.AND P3, PT, R37, RZ, PT ;  /* 0x000000ff2500720c */ /* 0x000fe40003f65270 */
[----:B------:R-:W-:-:S02]  /*4bd0*/  FSEL R30, R30, -INF , !P4 ;  /* 0xff8000001e1e7808 */ /* 0x000fc40006000000 */
[----:B------:R-:W-:Y:S02]  /*4be0*/  ISETP.GT.AND P3, PT, R5, 0x20, !P3 ;  /* 0x000000200500780c */ /* 0x000fe40005f64270 */
[----:B------:R-:W-:Y:S02]  /*4bf0*/  ISETP.NE.AND P4, PT, R65, RZ, PT ;  /* 0x000000ff4100720c */ /* 0x000fe40003f85270 */
[----:B------:R-:W-:Y:S02]  /*4c00*/  ISETP.LT.OR P3, PT, R4, 0x21, P3 ;  /* 0x000000210400780c */ /* 0x000fe40001f61670 */
[----:B------:R-:W-:Y:S02]  /*4c10*/  ISETP.NE.AND P6, PT, R25, RZ, PT ;  /* 0x000000ff1900720c */ /* 0x000fe40003fc5270 */
[----:B------:R-:W-:Y:S02]  /*4c20*/  FSEL R42, R42, -INF , !P3 ;  /* 0xff8000002a2a7808 */ /* 0x000fe40005800000 */
[----:B------:R-:W-:-:S02]  /*4c30*/  ISETP.NE.AND P3, PT, R63, RZ, PT ;  /* 0x000000ff3f00720c */ /* 0x000fc40003f65270 */
[C---:B------:R-:W-:Y:S02]  /*4c40*/  ISETP.GT.AND P5, PT, R5.reuse, 0x38, !P5 ;  /* 0x000000380500780c */ /* 0x040fe40006fa4270 */
[----:B------:R-:W-:Y:S02]  /*4c50*/  ISETP.GT.AND P3, PT, R5, 0x21, !P3 ;  /* 0x000000210500780c */ /* 0x000fe40005f64270 */
[----:B-1----:R-:W-:Y:S02]  /*4c60*/  FMNMX.FTZ R20, R14, R7, !PT ;  /* 0x000000070e147209 */ /* 0x002fe40007810000 */
[C---:B------:R-:W-:Y:S02]  /*4c70*/  ISETP.LT.OR P3, PT, R4.reuse, 0x22, P3 ;  /* 0x000000220400780c */ /* 0x040fe40001f61670 */
[----:B------:R-:W-:Y:S01]  /*4c80*/  ISETP.LT.OR P5, PT, R4, 0x39, P5 ;  /* 0x000000390400780c */ /* 0x000fe20002fa1670 */
[----:B------:R-:W1:Y:S01]  /*4c90*/  SHFL.BFLY PT, R7, R20, 0x1, 0x1f ;  /* 0x0c201f0014077f89 */ /* 0x000e6200000e0000 */
[----:B------:R-:W-:-:S02]  /*4ca0*/  FSEL R43, R43, -INF , !P3 ;  /* 0xff8000002b2b7808 */ /* 0x000fc40005800000 */
[----:B------:R-:W-:Y:S02]  /*4cb0*/  ISETP.NE.AND P3, PT, R41, RZ, PT ;  /* 0x000000ff2900720c */ /* 0x000fe40003f65270 */
[----:B------:R-:W-:Y:S02]  /*4cc0*/  FSEL R54, R54, -INF , !P5 ;  /* 0xff80000036367808 */ /* 0x000fe40006800000 */
[----:B------:R-:W-:-:S04]  /*4cd0*/  ISETP.GT.AND P3, PT, R5, 0x28, !P3 ;  /* 0x000000280500780c */ /* 0x000fc80005f64270 */
[----:B------:R-:W-:-:S04]  /*4ce0*/  ISETP.LT.OR P3, PT, R4, 0x29, P3 ;  /* 0x000000290400780c */ /* 0x000fc80001f61670 */
[----:B------:R-:W-:Y:S02]  /*4cf0*/  FSEL R46, R46, -INF , !P3 ;  /* 0xff8000002e2e7808 */ /* 0x000fe40005800000 */
[----:B------:R-:W-:Y:S02]  /*4d00*/  ISETP.GT.AND P3, PT, R5, 0x29, !P4 ;  /* 0x000000290500780c */ /* 0x000fe40006764270 */
[----:B------:R-:W-:Y:S02]  /*4d10*/  ISETP.NE.AND P4, PT, R67, RZ, PT ;  /* 0x000000ff4300720c */ /* 0x000fe40003f85270 */
[----:B------:R-:W-:Y:S02]  /*4d20*/  ISETP.LT.OR P3, PT, R4, 0x2a, P3 ;  /* 0x0000002a0400780c */ /* 0x000fe40001f61670 */
[----:B------:R-:W-:Y:S02]  /*4d30*/  ISETP.GT.AND P4, PT, R5, 0x31, !P4 ;  /* 0x000000310500780c */ /* 0x000fe40006784270 */
[----:B------:R-:W-:-:S02]  /*4d40*/  FSEL R47, R47, -INF , !P3 ;  /* 0xff8000002f2f7808 */ /* 0x000fc40005800000 */
[----:B------:R-:W-:Y:S02]  /*4d50*/  ISETP.GT.AND P3, PT, R5, RZ, !P6 ;  /* 0x000000ff0500720c */ /* 0x000fe40007764270 */
[----:B-1----:R-:W-:Y:S02]  /*4d60*/  FMNMX.FTZ R7, R20, R7, !PT ;  /* 0x0000000714077209 */ /* 0x002fe40007810000 */
[----:B------:R-:W-:Y:S02]  /*4d70*/  ISETP.LT.OR P3, PT, R4, 0x1, P3 ;  /* 0x000000010400780c */ /* 0x000fe40001f61670 */
[----:B------:R-:W-:Y:S01]  /*4d80*/  ISETP.NE.AND P6, PT, R49, RZ, PT ;  /* 0x000000ff3100720c */ /* 0x000fe20003fc5270 */
[C---:B------:R-:W-:Y:S01]  /*4d90*/  FMUL.FTZ R8, R7.reuse, UR10 ;  /* 0x0000000a07087c20 */ /* 0x040fe20008410000 */
[----:B------:R-:W-:Y:S02]  /*4da0*/  FSEL R26, R26, -INF , !P3 ;  /* 0xff8000001a1a7808 */ /* 0x000fe40005800000 */
[----:B------:R-:W-:-:S02]  /*4db0*/  FSETP.NEU.FTZ.AND P3, PT, R7, -INF , PT ;  /* 0xff8000000700780b */ /* 0x000fc40003f7d000 */
[----:B------:R-:W-:Y:S02]  /*4dc0*/  FMNMX.FTZ R15, R26, R27, !PT ;  /* 0x0000001b1a0f7209 */ /* 0x000fe40007810000 */
[----:B------:R-:W-:Y:S02]  /*4dd0*/  FSEL R21, R8, RZ, P3 ;  /* 0x000000ff08157208 */ /* 0x000fe40001800000 */
[----:B------:R-:W-:Y:S02]  /*4de0*/  FMNMX.FTZ R8, R30, R15, !PT ;  /* 0x0000000f1e087209 */ /* 0x000fe40007810000 */
[----:B------:R-:W-:Y:S01]  /*4df0*/  ISETP.NE.AND P3, PT, R45, RZ, PT ;  /* 0x000000ff2d00720c */ /* 0x000fe20003f65270 */
[--C-:B------:R-:W-:Y:S01]  /*4e00*/  FFMA.FTZ R14, R24, UR10, -R21.reuse ;  /* 0x0000000a180e7c23 */ /* 0x100fe20008010815 */
[----:B------:R-:W-:Y:S01]  /*4e10*/  FMNMX.FTZ R15, R31, R8, !PT ;  /* 0x000000081f0f7209 */ /* 0x000fe20007810000 */
[--C-:B------:R-:W-:Y:S01]  /*4e20*/  FFMA.FTZ R20, R60, UR10, -R21.reuse ;  /* 0x0000000a3c147c23 */ /* 0x100fe20008010815 */
[----:B------:R-:W-:Y:S01]  /*4e30*/  ISETP.GT.AND P3, PT, R5, 0x30, !P3 ;  /* 0x000000300500780c */ /* 0x000fe20005f64270 */
[--C-:B------:R-:W-:Y:S01]  /*4e40*/  FFMA.FTZ R24, R32, UR10, -R21.reuse ;  /* 0x0000000a20187c23 */ /* 0x100fe20008010815 */
[----:B------:R-:W-:Y:S01]  /*4e50*/  FMNMX.FTZ R8, R34, R15, !PT ;  /* 0x0000000f22087209 */ /* 0x000fe20007810000 */
[----:B------:R-:W-:Y:S01]  /*4e60*/  MUFU.EX2 R14, R14 ;  /* 0x0000000e000e7308 */ /* 0x000fe20000000800 */
[----:B------:R-:W-:Y:S01]  /*4e70*/  ISETP.LT.OR P3, PT, R4, 0x31, P3 ;  /* 0x000000310400780c */ /* 0x000fe20001f61670 */
[--C-:B------:R-:W-:Y:S01]  /*4e80*/  FFMA.FTZ R32, R36, UR10, -R21.reuse ;  /* 0x0000000a24207c23 */ /* 0x100fe20008010815 */
[----:B------:R-:W-:Y:S01]  /*4e90*/  FMNMX.FTZ R15, R35, R8, !PT ;  /* 0x00000008230f7209 */ /* 0x000fe20007810000 */
[--C-:B------:R-:W-:Y:S01]  /*4ea0*/  FFMA.FTZ R36, R40, UR10, -R21.reuse ;  /* 0x0000000a28247c23 */ /* 0x100fe20008010815 */
[----:B------:R-:W-:Y:S01]  /*4eb0*/  ISETP.GT.AND P6, PT, R5, 0x39, !P6 ;  /* 0x000000390500780c */ /* 0x000fe200077c4270 */
[--C-:B------:R-:W-:Y:S01]  /*4ec0*/  FFMA.FTZ R33, R64, UR10, -R21.reuse ;  /* 0x0000000a40217c23 */ /* 0x100fe20008010815 */
[----:B------:R-:W-:Y:S01]  /*4ed0*/  FMNMX.FTZ R8, R38, R15, !PT ;  /* 0x0000000f26087209 */ /* 0x000fe20007810000 */
[----:B------:R1:W-:Y:S01]  /*4ee0*/  MUFU.EX2 R25, R20 ;  /* 0x0000001400197308 */ /* 0x0003e20000000800 */
[----:B------:R-:W-:Y:S01]  /*4ef0*/  ISETP.LT.OR P4, PT, R4, 0x32, P4 ;  /* 0x000000320400780c */ /* 0x000fe20002781670 */
[----:B------:R-:W-:Y:S01]  /*4f00*/  FFMA.FTZ R40, R48, UR10, -R21 ;  /* 0x0000000a30287c23 */ /* 0x000fe20008010815 */
[----:B------:R-:W-:-:S02]  /*4f10*/  FMNMX.FTZ R15, R39, R8, !PT ;  /* 0x00000008270f7209 */ /* 0x000fc40007810000 */
[----:B------:R-:W-:Y:S02]  /*4f20*/  FSEL R50, R50, -INF , !P3 ;  /* 0xff80000032327808 */ /* 0x000fe40005800000 */
[----:B------:R-:W-:Y:S01]  /*4f30*/  FMNMX.FTZ R8, R42, R15, !PT ;  /* 0x0000000f2a087209 */ /* 0x000fe20007810000 */
[----:B------:R-:W-:Y:S01]  /*4f40*/  MUFU.EX2 R24, R24 ;  /* 0x0000001800187308 */ /* 0x000fe20000000800 */
[----:B------:R-:W-:Y:S01]  /*4f50*/  FSEL R51, R51, -INF , !P4 ;  /* 0xff80000033337808 */ /* 0x000fe20006000000 */
[--C-:B-1----:R-:W-:Y:S01]  /*4f60*/  FFMA.FTZ R20, R44, UR10, -R21.reuse ;  /* 0x0000000a2c147c23 */ /* 0x102fe20008010815 */
[----:B------:R-:W-:Y:S01]  /*4f70*/  FMNMX.FTZ R15, R43, R8, !PT ;  /* 0x000000082b0f7209 */ /* 0x000fe20007810000 */
[--C-:B------:R-:W-:Y:S01]  /*4f80*/  FFMA.FTZ R44, R70, UR10, -R21.reuse ;  /* 0x0000000a462c7c23 */ /* 0x100fe20008010815 */
[----:B------:R-:W-:Y:S02]  /*4f90*/  ISETP.LT.OR P6, PT, R4, 0x3a, P6 ;  /* 0x0000003a0400780c */ /* 0x000fe400037c1670 */
[----:B------:R-:W-:Y:S01]  /*4fa0*/  FMNMX.FTZ R8, R46, R15, !PT ;  /* 0x0000000f2e087209 */ /* 0x000fe20007810000 */
[----:B------:R-:W-:Y:S01]  /*4fb0*/  FFMA.FTZ R15, R58, UR10, -R21 ;  /* 0x0000000a3a0f7c23 */ /* 0x000fe20008010815 */
[----:B------:R-:W-:Y:S01]  /*4fc0*/  FSEL R55, R55, -INF , !P6 ;  /* 0xff80000037377808 */ /* 0x000fe20007000000 */
[----:B------:R-:W-:Y:S01]  /*4fd0*/  MUFU.EX2 R32, R32 ;  /* 0x0000002000207308 */ /* 0x000fe20000000800 */
[----:B------:R-:W-:-:S04]  /*4fe0*/  FMNMX.FTZ R5, R47, R8, !PT ;  /* 0x000000082f057209 */ /* 0x000fc80007810000 */
[----:B------:R-:W-:-:S03]  /*4ff0*/  FMNMX.FTZ R8, R50, R5, !PT ;  /* 0x0000000532087209 */ /* 0x000fc60007810000 */
[----:B------:R-:W1:Y:S01]  /*5000*/  MUFU.EX2 R15, R15 ;  /* 0x0000000f000f7308 */ /* 0x000e620000000800 */
[----:B------:R-:W-:Y:S01]  /*5010*/  FMNMX.FTZ R5, R51, R8, !PT ;  /* 0x0000000833057209 */ /* 0x000fe20007810000 */
[--C-:B------:R-:W-:Y:S01]  /*5020*/  FFMA.FTZ R8, R28, UR10, -R21.reuse ;  /* 0x0000000a1c087c23 */ /* 0x100fe20008010815 */
[----:B------:R-:W-:Y:S02]  /*5030*/  FFMA.FTZ R28, R62, UR10, -R21 ;  /* 0x0000000a3e1c7c23 */ /* 0x000fe40008010815 */
[----:B------:R-:W-:-:S03]  /*5040*/  FMNMX.FTZ R4, R54, R5, !PT ;  /* 0x0000000536047209 */ /* 0x000fc60007810000 */
[----:B------:R-:W-:Y:S01]  /*5050*/  MUFU.EX2 R158, R8 ;  /* 0x00000008009e7308 */ /* 0x000fe20000000800 */
[----:B------:R-:W-:-:S05]  /*5060*/  FMNMX.FTZ R4, R55, R4, !PT ;  /* 0x0000000437047209 */ /* 0x000fca0007810000 */
[----:B------:R-:W4:Y:S02]  /*5070*/  SHFL.BFLY PT, R5, R4, 0x2, 0x1f ;  /* 0x0c401f0004057f89 */ /* 0x000f2400000e0000 */
[----:B------:R5:W2:Y:S01]  /*5080*/  MUFU.EX2 R29, R28 ;  /* 0x0000001c001d7308 */ /* 0x000aa20000000800 */
[----:B-1----:R-:W-:-:S07]  /*5090*/  F2FP.BF16.F32.PACK_AB R156, R15, R14 ;  /* 0x0000000e0f9c723e */ /* 0x002fce00000010ff */
[----:B------:R-:W-:Y:S01]  /*50a0*/  MUFU.EX2 R45, R44 ;  /* 0x0000002c002d7308 */ /* 0x000fe20000000800 */
[----:B-----5:R-:W-:-:S07]  /*50b0*/  FFMA.FTZ R28, R68, UR10, -R21 ;  /* 0x0000000a441c7c23 */ /* 0x020fce0008010815 */
[----:B------:R-:W-:Y:S01]  /*50c0*/  MUFU.EX2 R41, R28 ;  /* 0x0000001c00297308 */ /* 0x000fe20000000800 */
[----:B--2---:R-:W-:Y:S02]  /*50d0*/  F2FP.BF16.F32.PACK_AB R160, R29, R24 ;  /* 0x000000181da0723e */ /* 0x004fe400000010ff */
[----:B----4-:R-:W-:Y:S01]  /*50e0*/  FMNMX.FTZ R5, R4, R5, !PT ;  /* 0x0000000504057209 */ /* 0x010fe20007810000 */
[----:B------:R-:W-:-:S04]  /*50f0*/  FFMA.FTZ R4, R66, UR10, -R21 ;  /* 0x0000000a42047c23 */ /* 0x000fc80008010815 */
[----:B------:R-:W1:Y:S01]  /*5100*/  MUFU.EX2 R33, R33 ;  /* 0x0000002100217308 */ /* 0x000e620000000800 */
[----:B------:R-:W2:Y:S07]  /*5110*/  SHFL.BFLY PT, R8, R5, 0x1, 0x1f ;  /* 0x0c201f0005087f89 */ /* 0x000eae00000e0000 */
[----:B------:R4:W-:Y:S08]  /*5120*/  MUFU.EX2 R37, R4 ;  /* 0x0000000400257308 */ /* 0x0009f00000000800 */
[----:B------:R-:W5:Y:S01]  /*5130*/  MUFU.EX2 R36, R36 ;  /* 0x0000002400247308 */ /* 0x000f620000000800 */
[----:B-1----:R-:W-:-:S07]  /*5140*/  F2FP.BF16.F32.PACK_AB R162, R33, R32 ;  /* 0x0000002021a2723e */ /* 0x002fce00000010ff */
[----:B------:R-:W1:Y:S01]  /*5150*/  MUFU.EX2 R20, R20 ;  /* 0x0000001400147308 */ /* 0x000e620000000800 */
[----:B--2---:R-:W-:Y:S01]  /*5160*/  FMNMX.FTZ R8, R5, R8, !PT ;  /* 0x0000000805087209 */ /* 0x004fe20007810000 */
[--C-:B------:R-:W-:Y:S01]  /*5170*/  FFMA.FTZ R5, R52, UR10, -R21.reuse ;  /* 0x0000000a34057c23 */ /* 0x100fe20008010815 */
[----:B------:R-:W-:Y:S02]  /*5180*/  FFMA.FTZ R21, R56, UR10, -R21 ;  /* 0x0000000a38157c23 */ /* 0x000fe40008010815 */
[C---:B------:R-:W-:Y:S01]  /*5190*/  FSETP.NEU.FTZ.AND P3, PT, R8.reuse, -INF , PT ;  /* 0xff8000000800780b */ /* 0x040fe20003f7d000 */
[----:B----4-:R-:W-:Y:S02]  /*51a0*/  FMUL.FTZ R4, R8, UR10 ;  /* 0x0000000a08047c20 */ /* 0x010fe40008410000 */
[----:B------:R-:W2:Y:S01]  /*51b0*/  MUFU.EX2 R40, R40 ;  /* 0x0000002800287308 */ /* 0x000ea20000000800 */
[----:B-----5:R-:W-:Y:S02]  /*51c0*/  F2FP.BF16.F32.PACK_AB R164, R37, R36 ;  /* 0x0000002425a4723e */ /* 0x020fe400000010ff */
[----:B------:R-:W-:-:S05]  /*51d0*/  FSEL R28, R4, RZ, P3 ;  /* 0x000000ff041c7208 */ /* 0x000fca0001800000 */
[----:B------:R4:W-:Y:S01]  /*51e0*/  MUFU.EX2 R4, R21 ;  /* 0x0000001500047308 */ /* 0x0009e20000000800 */
[--C-:B------:R-:W-:Y:S01]  /*51f0*/  FFMA.FTZ R26, R26, UR10, -R28.reuse ;  /* 0x0000000a1a1a7c23 */ /* 0x100fe2000801081c */
[--C-:B------:R-:W-:Y:S01]  /*5200*/  FFMA.FTZ R27, R27, UR10, -R28.reuse ;  /* 0x0000000a1b1b7c23 */ /* 0x100fe2000801081c */
[--C-:B------:R-:W-:Y:S01]  /*5210*/  FFMA.FTZ R30, R30, UR10, -R28.reuse ;  /* 0x0000000a1e1e7c23 */ /* 0x100fe2000801081c */
[--C-:B------:R-:W-:Y:S01]  /*5220*/  FFMA.FTZ R31, R31, UR10, -R28.reuse ;  /* 0x0000000a1f1f7c23 */ /* 0x100fe2000801081c */
[--C-:B------:R-:W-:Y:S01]  /*5230*/  FFMA.FTZ R34, R34, UR10, -R28.reuse ;  /* 0x0000000a22227c23 */ /* 0x100fe2000801081c */
[--C-:B------:R-:W-:Y:S01]  /*5240*/  FFMA.FTZ R35, R35, UR10, -R28.reuse ;  /* 0x0000000a23237c23 */ /* 0x100fe2000801081c */
[--C-:B------:R-:W-:Y:S01]  /*5250*/  FFMA.FTZ R38, R38, UR10, -R28.reuse ;  /* 0x0000000a26267c23 */ /* 0x100fe2000801081c */
[----:B------:R-:W-:Y:S01]  /*5260*/  MUFU.EX2 R26, R26 ;  /* 0x0000001a001a7308 */ /* 0x000fe20000000800 */
[----:B----4-:R-:W-:Y:S01]  /*5270*/  FADD.FTZ R21, R14, R15 ;  /* 0x0000000f0e157221 */ /* 0x010fe20000010000 */
[--C-:B------:R-:W-:Y:S01]  /*5280*/  FFMA.FTZ R39, R39, UR10, -R28.reuse ;  /* 0x0000000a27277c23 */ /* 0x100fe2000801081c */
[--C-:B------:R-:W-:Y:S01]  /*5290*/  FFMA.FTZ R42, R42, UR10, -R28.reuse ;  /* 0x0000000a2a2a7c23 */ /* 0x100fe2000801081c */
[--C-:B------:R-:W-:Y:S01]  /*52a0*/  FFMA.FTZ R43, R43, UR10, -R28.reuse ;  /* 0x0000000a2b2b7c23 */ /* 0x100fe2000801081c */
[----:B------:R-:W-:Y:S01]  /*52b0*/  FADD.FTZ R44, R158, R21 ;  /* 0x000000159e2c7221 */ /* 0x000fe20000010000 */
[--C-:B------:R-:W-:Y:S01]  /*52c0*/  FFMA.FTZ R46, R46, UR10, -R28.reuse ;  /* 0x0000000a2e2e7c23 */ /* 0x100fe2000801081c */
[----:B------:R-:W-:Y:S01]  /*52d0*/  FFMA.FTZ R47, R47, UR10, -R28 ;  /* 0x0000000a2f2f7c23 */ /* 0x000fe2000801081c */
[----:B------:R-:W4:Y:S01]  /*52e0*/  MUFU.EX2 R27, R27 ;  /* 0x0000001b001b7308 */ /* 0x000f220000000800 */
[----:B------:R-:W-:Y:S01]  /*52f0*/  FADD.FTZ R49, R25, R44 ;  /* 0x0000002c19317221 */ /* 0x000fe20000010000 */
[--C-:B------:R-:W-:Y:S01]  /*5300*/  FFMA.FTZ R50, R50, UR10, -R28.reuse ;  /* 0x0000000a32327c23 */ /* 0x100fe2000801081c */
[--C-:B------:R-:W-:Y:S01]  /*5310*/  FFMA.FTZ R51, R51, UR10, -R28.reuse ;  /* 0x0000000a33337c23 */ /* 0x100fe2000801081c */
[--C-:B------:R-:W-:Y:S01]  /*5320*/  FFMA.FTZ R54, R54, UR10, -R28.reuse ;  /* 0x0000000a36367c23 */ /* 0x100fe2000801081c */
[----:B------:R-:W-:Y:S01]  /*5330*/  FADD.FTZ R48, R24, R49 ;  /* 0x0000003118307221 */ /* 0x000fe20000010000 */
[----:B------:R-:W-:Y:S01]  /*5340*/  FFMA.FTZ R28, R55, UR10, -R28 ;  /* 0x0000000a371c7c23 */ /* 0x000fe2000801081c */
[----:B------:R-:W-:Y:S01]  /*5350*/  F2FP.BF16.F32.PACK_AB R158, R25, R158 ;  /* 0x0000009e199e723e */ /* 0x000fe200000010ff */
[----:B------:R-:W5:Y:S01]  /*5360*/  MUFU.EX2 R30, R30 ;  /* 0x0000001e001e7308 */ /* 0x000f620000000800 */
[----:B------:R-:W-:Y:S01]  /*5370*/  FADD.FTZ R49, R29, R48 ;  /* 0x000000301d317221 */ /* 0x000fe20000010000 */
[----:B-1----:R-:W-:-:S02]  /*5380*/  F2FP.BF16.F32.PACK_AB R166, R41, R20 ;  /* 0x0000001429a6723e */ /* 0x002fc400000010ff */
[----:B--2---:R-:W-:Y:S01]  /*5390*/  F2FP.BF16.F32.PACK_AB R168, R45, R40 ;  /* 0x000000282da8723e */ /* 0x004fe200000010ff */
[----:B------:R-:W-:-:S03]  /*53a0*/  FADD.FTZ R48, R32, R49 ;  /* 0x0000003120307221 */ /* 0x000fc60000010000 */
[----:B------:R-:W1:Y:S01]  /*53b0*/  MUFU.EX2 R31, R31 ;  /* 0x0000001f001f7308 */ /* 0x000e620000000800 */
[----:B----4-:R-:W-:Y:S01]  /*53c0*/  FADD.FTZ R21, R26, R27 ;  /* 0x0000001b1a157221 */ /* 0x010fe20000010000 */
[----:B------:R-:W-:-:S06]  /*53d0*/  F2FP.BF16.F32.PACK_AB R157, R27, R26 ;  /* 0x0000001a1b9d723e */ /* 0x000fcc00000010ff */
[----:B------:R-:W2:Y:S01]  /*53e0*/  MUFU.EX2 R34, R34 ;  /* 0x0000002200227308 */ /* 0x000ea20000000800 */
[----:B-----5:R-:W-:-:S07]  /*53f0*/  FADD.FTZ R44, R30, R21 ;  /* 0x000000151e2c7221 */ /* 0x020fce0000010000 */
[----:B------:R-:W4:Y:S01]  /*5400*/  MUFU.EX2 R35, R35 ;  /* 0x0000002300237308 */ /* 0x000f220000000800 */
[C---:B-1----:R-:W-:Y:S01]  /*5410*/  FADD.FTZ R21, R31.reuse, R44 ;  /* 0x0000002c1f157221 */ /* 0x042fe20000010000 */
[----:B------:R-:W-:-:S05]  /*5420*/  F2FP.BF16.F32.PACK_AB R159, R31, R30 ;  /* 0x0000001e1f9f723e */ /* 0x000fca00000010ff */
[----:B------:R1:W-:Y:S01]  /*5430*/  STSM.16.M88.4 [R18+0x26800], R156 ;  /* 0x0268009c12007844 */ /* 0x0003e20000000200 */
[----:B------:R-:W5:Y:S01]  /*5440*/  MUFU.EX2 R38, R38 ;  /* 0x0000002600267308 */ /* 0x000f620000000800 */
[----:B--2---:R-:W-:Y:S01]  /*5450*/  FADD.FTZ R44, R34, R21 ;  /* 0x00000015222c7221 */ /* 0x004fe20000010000 */
[----:B------:R-:W-:-:S04]  /*5460*/  FADD.FTZ R21, R33, R48 ;  /* 0x0000003021157221 */ /* 0x000fc80000010000 */
[----:B------:R-:W-:Y:S02]  /*5470*/  FADD.FTZ R24, R36, R21 ;  /* 0x0000001524187221 */ /* 0x000fe40000010000 */
[----:B------:R-:W2:Y:S01]  /*5480*/  MUFU.EX2 R39, R39 ;  /* 0x0000002700277308 */ /* 0x000ea20000000800 */
[----:B----4-:R-:W-:Y:S01]  /*5490*/  FADD.FTZ R15, R35, R44 ;  /* 0x0000002c230f7221 */ /* 0x010fe20000010000 */
[----:B------:R-:W-:Y:S01]  /*54a0*/  FADD.FTZ R25, R37, R24 ;  /* 0x0000001825197221 */ /* 0x000fe20000010000 */
[----:B------:R-:W-:-:S05]  /*54b0*/  F2FP.BF16.F32.PACK_AB R161, R35, R34 ;  /* 0x0000002223a1723e */ /* 0x000fca00000010ff */
[----:B------:R-:W4:Y:S01]  /*54c0*/  MUFU.EX2 R42, R42 ;  /* 0x0000002a002a7308 */ /* 0x000f220000000800 */
[----:B-----5:R-:W-:-:S07]  /*54d0*/  FADD.FTZ R14, R38, R15 ;  /* 0x0000000f260e7221 */ /* 0x020fce0000010000 */
[----:B------:R-:W5:Y:S01]  /*54e0*/  MUFU.EX2 R43, R43 ;  /* 0x0000002b002b7308 */ /* 0x000f620000000800 */
[C---:B--2---:R-:W-:Y:S01]  /*54f0*/  FADD.FTZ R21, R39.reuse, R14 ;  /* 0x0000000e27157221 */ /* 0x044fe20000010000 */
[----:B------:R-:W-:-:S05]  /*5500*/  F2FP.BF16.F32.PACK_AB R163, R39, R38 ;  /* 0x0000002627a3723e */ /* 0x000fca00000010ff */
[----:B------:R1:W-:Y:S01]  /*5510*/  STSM.16.M88.4 [R23], R160 ;  /* 0x000000a017007844 */ /* 0x0003e20000000200 */
[----:B------:R-:W2:Y:S01]  /*5520*/  MUFU.EX2 R46, R46 ;  /* 0x0000002e002e7308 */ /* 0x000ea20000000800 */
[----:B----4-:R-:W-:-:S07]  /*5530*/  FADD.FTZ R14, R42, R21 ;  /* 0x000000152a0e7221 */ /* 0x010fce0000010000 */
[----:B------:R-:W4:Y:S01]  /*5540*/  MUFU.EX2 R47, R47 ;  /* 0x0000002f002f7308 */ /* 0x000f220000000800 */
[C---:B-----5:R-:W-:Y:S01]  /*5550*/  FADD.FTZ R21, R43.reuse, R14 ;  /* 0x0000000e2b157221 */ /* 0x060fe20000010000 */
[----:B------:R-:W-:Y:S01]  /*5560*/  FADD.FTZ R14, R20, R25 ;  /* 0x00000019140e7221 */ /* 0x000fe20000010000 */
[----:B------:R-:W-:-:S03]  /*5570*/  F2FP.BF16.F32.PACK_AB R165, R43, R42 ;  /* 0x0000002a2ba5723e */ /* 0x000fc600000010ff */
[----:B------:R-:W-:Y:S02]  /*5580*/  FADD.FTZ R41, R41, R14 ;  /* 0x0000000e29297221 */ /* 0x000fe40000010000 */
[----:B------:R-:W-:Y:S01]  /*5590*/  MUFU.EX2 R50, R50 ;  /* 0x0000003200327308 */ /* 0x000fe20000000800 */
[----:B--2---:R-:W-:Y:S01]  /*55a0*/  FADD.FTZ R20, R46, R21 ;  /* 0x000000152e147221 */ /* 0x004fe20000010000 */
[----:B------:R-:W-:-:S04]  /*55b0*/  FADD.FTZ R40, R40, R41 ;  /* 0x0000002928287221 */ /* 0x000fc80000010000 */
[----:B------:R-:W-:Y:S02]  /*55c0*/  FADD.FTZ R40, R45, R40 ;  /* 0x000000282d287221 */ /* 0x000fe40000010000 */
[----:B------:R-:W2:Y:S01]  /*55d0*/  MUFU.EX2 R51, R51 ;  /* 0x0000003300337308 */ /* 0x000ea20000000800 */
[C---:B----4-:R-:W-:Y:S01]  /*55e0*/  F2FP.BF16.F32.PACK_AB R167, R47.reuse, R46 ;  /* 0x0000002e2fa7723e */ /* 0x050fe200000010ff */
[----:B------:R-:W-:-:S04]  /*55f0*/  FADD.FTZ R47, R47, R20 ;  /* 0x000000142f2f7221 */ /* 0x000fc80000010000 */
[----:B------:R1:W-:Y:S02]  /*5600*/  STSM.16.M88.4 [R19], R164 ;  /* 0x000000a413007844 */ /* 0x0003e40000000200 */
[----:B------:R-:W4:Y:S08]  /*5610*/  MUFU.EX2 R5, R5 ;  /* 0x0000000500057308 */ /* 0x000f300000000800 */
[----:B------:R-:W-:Y:S01]  /*5620*/  MUFU.EX2 R54, R54 ;  /* 0x0000003600367308 */ /* 0x000fe20000000800 */
[----:B--2---:R-:W-:Y:S01]  /*5630*/  F2FP.BF16.F32.PACK_AB R169, R51, R50 ;  /* 0x0000003233a9723e */ /* 0x004fe200000010ff */
[----:B------:R-:W-:-:S04]  /*5640*/  FADD.FTZ R50, R50, R47 ;  /* 0x0000002f32327221 */ /* 0x000fc80000010000 */
[----:B------:R-:W-:Y:S02]  /*5650*/  FADD.FTZ R51, R51, R50 ;  /* 0x0000003233337221 */ /* 0x000fe40000010000 */
[----:B------:R-:W2:Y:S01]  /*5660*/  MUFU.EX2 R15, R28 ;  /* 0x0000001c000f7308 */ /* 0x000ea20000000800 */
[----:B----4-:R-:W-:Y:S01]  /*5670*/  F2FP.BF16.F32.PACK_AB R170, R4, R5 ;  /* 0x0000000504aa723e */ /* 0x010fe200000010ff */
[----:B------:R-:W-:-:S04]  /*5680*/  FADD.FTZ R5, R5, R40 ;  /* 0x0000002805057221 */ /* 0x000fc80000010000 */
[----:B------:R-:W-:Y:S01]  /*5690*/  FADD.FTZ R5, R4, R5 ;  /* 0x0000000504057221 */ /* 0x000fe20000010000 */
[----:B--2---:R-:W-:Y:S01]  /*56a0*/  F2FP.BF16.F32.PACK_AB R171, R15, R54 ;  /* 0x000000360fab723e */ /* 0x004fe200000010ff */
[----:B------:R-:W-:-:S04]  /*56b0*/  FADD.FTZ R54, R54, R51 ;  /* 0x0000003336367221 */ /* 0x000fc80000010000 */
[----:B------:R1:W-:Y:S01]  /*56c0*/  STSM.16.M88.4 [R22], R168 ;  /* 0x000000a816007844 */ /* 0x0003e20000000200 */
[----:B------:R-:W-:Y:S01]  /*56d0*/  FADD.FTZ R4, R15, R54 ;  /* 0x000000360f047221 */ /* 0x000fe20000010000 */
[----:B------:R-:W-:Y:S06]  /*56e0*/  @!P0 BRA `(.L_x_3983) ;  /* 0x0000000000048947 */ /* 0x000fec0003800000 */
[----:B------:R-:W-:Y:S01]  /*56f0*/  BPT.TRAP 0x1 ;  /* 0x000000040000795c */ /* 0x000fe20000300000 */
.L_x_3983:
[----:B------:R2:W4:Y:S01]  /*5700*/  SYNCS.PHASECHK.TRANS64.TRYWAIT P3, [R6+URZ+0x28c50], R13 ;  /* 0x028c500d060075a7 */ /* 0x000522000806017f */
[----:B------:R-:W-:Y:S05]  /*5710*/  @!P0 BRA `(.L_x_3984) ;  /* 0x0000000000048947 */ /* 0x000fea0003800000 */
[----:B------:R-:W-:Y:S01]  /*5720*/  BPT.TRAP 0x1 ;  /* 0x000000040000795c */ /* 0x000fe20000300000 */
.L_x_3984:
[----:B----4-:R-:W-:Y:S05]  /*5730*/  @P3 BRA `(.L_x_3985) ;  /* 0x0000000000083947 */ /* 0x010fea0003800000 */
[----:B------:R-:W4:Y:S02]  /*5740*/  SYNCS.PHASECHK.TRANS64.TRYWAIT P3, [R6+URZ+0x28c50], R13 ;  /* 0x028c500d060075a7 */ /* 0x000f24000806017f */
[----:B----4-:R-:W-:Y:S05]  /*5750*/  @!P3 BRA `(.L_x_3986) ;  /* 0x000000c00004b947 */ /* 0x010fea0003800000 */
.L_x_3985:
[----:B------:R-:W-:Y:S01]  /*5760*/  ULEA UR14, UR39, UR45, 0xc ;  /* 0x0000002d270e7291 */ /* 0x000fe2000f8e603f */
[----:B------:R-:W-:Y:S01]  /*5770*/  WARPGROUP.ARRIVE ;  /* 0x00000000000079c5 */ /* 0x000fe20000000000 */
[----:B------:R-:W-:Y:S01]  /*5780*/  UMOV UR7, 0x40000040 ;  /* 0x4000004000077882 */ /* 0x000fe20000000000 */
[----:B--234-:R-:W-:-:S04]  /*5790*/  @!P1 VIADD R6, R6, 0x28c60 ;  /* 0x00028c6006069836 */ /* 0x01cfc80000000000 */
[----:B------:R-:W-:Y:S01]  /*57a0*/  UMOV UR6, UR14 ;  /* 0x0000000e00067c82 */ /* 0x000fe20008000000 */
[----:B------:R-:W-:Y:S01]  /*57b0*/  @!P1 PRMT R6, RZ, 0x654, R6 ;  /* 0x00000654ff069816 */ /* 0x000fe20000000006 */
[----:B------:R-:W-:Y:S01]  /*57c0*/  HGMMA.64x256x16.F32.BF16 R24, R156, gdesc[UR4].tnspB, RZ, !UPT, gsb0 ;  /* 0x43e000049c187df0 */ /* 0x000fe2000c0018ff */
        /* <DEDUP_REMOVED lines=27> */
[----:B------:R2:W-:Y:S02]  /*5980*/  @!P1 SYNCS.ARRIVE.TRANS64.RED.A1T0 RZ, [R6+URZ], RZ ;  /* 0x000000ff06ff99a7 */ /* 0x0005e4000810043f */
[----:B--2---:R-:W-:Y:S01]  /*5990*/  IMAD R6, R9, UR49, -R12 ;  /* 0x0000003109067c24 */ /* 0x004fe2000f8e0a0c */
[----:B------:R-:W-:-:S03]  /*59a0*/  IADD3 R9, R152, -0x2, RZ ;  /* 0xfffffffe98097810 */ /* 0x000fc60007ffe0ff */
[----:B------:R-:W-:-:S04]  /*59b0*/  VIADD R13, R6, UR42 ;  /* 0x0000002a060d7c36 */ /* 0x000fc80008000000 */
[----:B------:R-:W-:Y:S01]  /*59c0*/  IMAD.IADD R10, R13, 0x1, R10 ;  /* 0x000000010d0a7824 */ /* 0x000fe200078e020a */
[----:B------:R-:W-:Y:S06]  /*59d0*/  @!P2 BRA `(.L_x_3987) ;  /* 0x000000000040a947 */ /* 0x000fec0003800000 */
[C---:B------:R-:W-:Y:S01]  /*59e0*/  ISETP.GT.AND P3, PT, R13.reuse, RZ, PT ;  /* 0x000000ff0d00720c */ /* 0x040fe20003f64270 */
[----:B------:R-:W-:-:S12]  /*59f0*/  VIADD R12, R13, 0xffffffff ;  /* 0xffffffff0d0c7836 */ /* 0x000fd80000000000 */
        /* <DEDUP_REMOVED lines=8> */
.L_x_3988:
[----:B------:R-:W-:-:S13]  /*5a80*/  ISETP.NE.AND P3, PT, R11, 0x1, PT ;  /* 0x000000010b00780c */ /* 0x000fda0003f65270 */
[----:B------:R-:W2:Y:S02]  /*5a90*/  @P3 LDC.64 R14, c[0x0][0x9e8] ;  /* 0x00027a00ff0e3b82 */ /* 0x000ea40000000a00 */
[----:B--2---:R-:W-:-:S05]  /*5aa0*/  @P3 IMAD.HI.U32 R14, R12, R14, RZ ;  /* 0x0000000e0c0e3227 */ /* 0x004fca00078e00ff */
[----:B------:R-:W-:-:S07]  /*5ab0*/  @P3 SHF.R.U32.HI R12, RZ, R15, R14 ;  /* 0x0000000fff0c3219 */ /* 0x000fce000001160e */
.L_x_3989:
[----:B------:R-:W-:-:S05]  /*5ac0*/  IMAD R11, R12, R11, R11 ;  /* 0x0000000b0c0b7224 */ /* 0x000fca00078e020b */
[----:B------:R-:W-:-:S07]  /*5ad0*/  VIMNMX R10, R10, R11, PT ;  /* 0x0000000b0a0a7248 */ /* 0x000fce0003fe0100 */
.L_x_3987:
[----:B------:R-:W-:Y:S01]  /*5ae0*/  SHF.R.S32.HI R11, RZ, 0x1f, R10 ;  /* 0x0000001fff0b7819 */ /* 0x000fe2000001140a */
[----:B------:R-:W-:Y:S01]  /*5af0*/  ULDC UR23, c[0x0][0x9e4] ;  /* 0x0002790000177ab9 */ /* 0x000fe20000000800 */
[----:B------:R-:W-:Y:S01]  /*5b00*/  ULDC UR20, c[0x0][0x9dc] ;  /* 0x0002770000147ab9 */ /* 0x000fe20000000800 */
[----:B------:R-:W-:Y:S01]  /*5b10*/  ULDC UR24, c[0x0][0x288] ;  /* 0x0000a20000187ab9 */ /* 0x000fe20000000800 */
[----:B------:R-:W-:Y:S01]  /*5b20*/  LEA.HI R11, R11, R10, RZ, 0x6 ;  /* 0x0000000a0b0b7211 */ /* 0x000fe200078f30ff */
[----:B------:R-:W-:Y:S01]  /*5b30*/  ULDC UR21, c[0x0][0x988] ;  /* 0x0002620000157ab9 */ /* 0x000fe20000000800 */
[----:B------:R-:W-:Y:S02]  /*5b40*/  ULDC UR25, c[0x0][0x9e0] ;  /* 0x0002780000197ab9 */ /* 0x000fe40000000800 */
[----:B------:R-:W-:-:S04]  /*5b50*/  SHF.R.S32.HI R10, RZ, 0x6, R11 ;  /* 0x00000006ff0a7819 */ /* 0x000fc8000001140b */
[----:B------:R-:W-:-:S04]  /*5b60*/  VIMNMX R10, R10, UR41, !PT ;  /* 0x000000290a0a7c48 */ /* 0x000fc8000ffe0100 */
[----:B------:R-:W-:-:S13]  /*5b70*/  ISETP.GE.AND P3, PT, R9, R10, PT ;  /* 0x0000000a0900720c */ /* 0x000fda0003f66270 */
[----:B------:R-:W-:Y:S05]  /*5b80*/  @!P3 BRA `(.L_x_3990) ;  /* 0x0000002000b4b947 */ /* 0x000fea0003800000 */
.L_x_4007:
[----:B------:R-:W-:-:S04]  /*5b90*/  UIADD3 UR22, UR39, 0x1, URZ ;  /* 0x0000000127167890 */ /* 0x000fc8000fffe03f */
[----:B------:R-:W-:-:S04]  /*5ba0*/  UISETP.NE.AND UP0, UPT, UR22, 0x2, UPT ;  /* 0x000000021600788c */ /* 0x000fc8000bf05270 */
[----:B------:R-:W-:Y:S02]  /*5bb0*/  USEL UR6, URZ, 0x1, UP0 ;  /* 0x000000013f067887 */ /* 0x000fe40008000000 */
[----:B------:R-:W-:Y:S02]  /*5bc0*/  USEL UR22, UR22, URZ, UP0 ;  /* 0x0000003f16167287 */ /* 0x000fe40008000000 */
[----:B------:R-:W-:Y:S01]  /*5bd0*/  ULOP3.LUT UR38, UR38, UR6, URZ, 0x3c, !UPT ;  /* 0x0000000626267292 */ /* 0x000fe2000f8e3c3f */
[----:B-123--:R-:W-:Y:S11]  /*5be0*/  @!P0 BRA `(.L_x_3991) ;  /* 0x0000000000048947 */ /* 0x00eff60003800000 */
[----:B------:R-:W-:Y:S01]  /*5bf0*/  BPT.TRAP 0x1 ;  /* 0x000000040000795c */ /* 0x000fe20000300000 */
.L_x_3991:
[----:B------:R-:W-:Y:S01]  /*5c00*/  ULEA UR26, UR22, UR48, 0x3 ;  /* 0x00000030161a7291 */ /* 0x000fe2000f8e183f */
[----:B------:R-:W-:-:S04]  /*5c10*/  MOV R11, UR38 ;  /* 0x00000026000b7c02 */ /* 0x000fc80008000f00 */
[----:B------:R-:W-:-:S04]  /*5c20*/  SHF.L.U32 R11, R11, 0x1f, RZ ;  /* 0x0000001f0b0b7819 */ /* 0x000fc800000006ff */
[----:B------:R2:W3:Y:S01]  /*5c30*/  SYNCS.PHASECHK.TRANS64.TRYWAIT P3, [UR26+0x28c30], R11 ;  /* 0x028c300bff0075a7 */ /* 0x0004e2000806015a */
[----:B------:R-:W-:Y:S05]  /*5c40*/  @!P0 BRA `(.L_x_3992) ;  /* 0x0000000000048947 */ /* 0x000fea0003800000 */
[----:B------:R-:W-:Y:S01]  /*5c50*/  BPT.TRAP 0x1 ;  /* 0x000000040000795c */ /* 0x000fe20000300000 */
.L_x_3992:
[----:B---3--:R-:W-:Y:S05]  /*5c60*/  @P3 BRA `(.L_x_3993) ;  /* 0x0000000000083947 */ /* 0x008fea0003800000 */
[----:B------:R-:W3:Y:S02]  /*5c70*/  SYNCS.PHASECHK.TRANS64.TRYWAIT P3, [UR26+0x28c30], R11 ;  /* 0x028c300bff0075a7 */ /* 0x000ee4000806015a */
[----:B---3--:R-:W-:Y:S05]  /*5c80*/  @!P3 BRA `(.L_x_3994) ;  /* 0x000000b800ccb947 */ /* 0x008fea0003800000 */
.L_x_3993:
[----:B------:R-:W-:Y:S01]  /*5c90*/  R2UR UR18, R3 ;  /* 0x00000000031272ca */ /* 0x000fe200000e0000 */
[----:B-1----:R-:W-:Y:S01]  /*5ca0*/  WARPGROUP.ARRIVE ;  /* 0x00000000000079c5 */ /* 0x002fe20000000000 */
[----:B------:R-:W-:Y:S01]  /*5cb0*/  UMOV UR19, 0x40000040 ;  /* 0x4000004000137882 */ /* 0x000fe20000000000 */
[----:B------:R-:W-:Y:S01]  /*5cc0*/  UMOV UR7, 0x40000040 ;  /* 0x4000004000077882 */ /* 0x000fe20000000000 */
[----:B------:R-:W-:Y:S01]  /*5cd0*/  UMOV UR11, 0x40000040 ;  /* 0x40000040000b7882 */ /* 0x000fe20000000000 */
[----:B------:R-:W-:Y:S01]  /*5ce0*/  UMOV UR15, 0x40000040 ;  /* 0x40000040000f7882 */ /* 0x000fe20000000000 */
[----:B------:R-:W1:Y:S01]  /*5cf0*/  LDC R15, c[0x0][0x2e0] ;  /* 0x0000b800ff0f7b82 */ /* 0x000e620000000800 */
[----:B---3--:R-:W-:-:S04]  /*5d00*/  IMAD.U32 R12, RZ, RZ, UR26 ;  /* 0x0000001aff0c7e24 */ /* 0x008fc8000f8e00ff */
[----:B------:R-:W-:Y:S02]  /*5d10*/  @!P1 VIADD R13, R12, 0x28c40 ;  /* 0x00028c400c0d9836 */ /* 0x000fe40000000000 */
[----:B------:R-:W-:-:S03]  /*5d20*/  ULEA UR18, UR22, UR18, 0x9 ;  /* 0x0000001216127291 */ /* 0x000fc6000f8e483f */
[----:B------:R-:W-:Y:S01]  /*5d30*/  @!P1 PRMT R14, RZ, 0x654, R13 ;  /* 0x00000654ff0e9816 */ /* 0x000fe2000000000d */
[----:B------:R-:W-:Y:S01]  /*5d40*/  UIADD3 UR6, UR18, 0x2, URZ ;  /* 0x0000000212067890 */ /* 0x000fe2000fffe03f */
[----:B------:R-:W-:Y:S01]  /*5d50*/  IMAD.SHL.U32 R13, R9, 0x40, RZ ;  /* 0x00000040090d7824 */ /* 0x000fe200078e00ff */
[----:B------:R-:W-:Y:S02]  /*5d60*/  UIADD3 UR10, UR18, 0x4, URZ ;  /* 0x00000004120a7890 */ /* 0x000fe4000fffe03f */
[----:B------:R-:W-:Y:S02]  /*5d70*/  UIADD3 UR14, UR18, 0x6, URZ ;  /* 0x00000006120e7890 */ /* 0x000fe4000fffe03f */
[----:B------:R-:W-:Y:S03]  /*5d80*/  HGMMA.64x64x16.F32.BF16 R152, gdesc[UR16], RZ, !UPT, gsb0 ;  /* 0x00e00000109879f0 */ /* 0x000fe6000c0018ff */
[----:B------:R-:W-:-:S02]  /*5d90*/  WARPGROUP.DEPBAR.LE gsb0, 0x0 ;  /* 0x00008000000079c5 */ /* 0x000fc40000010000 */
[----:B------:R-:W-:-:S06]  /*5da0*/  WARPGROUP.ARRIVE ;  /* 0x00000000000079c5 */ /* 0x000fcc0000000000 */
[----:B------:R-:W-:Y:S03]  /*5db0*/  HGMMA.64x64x16.F32.BF16 R152, gdesc[UR4], R152, gsb0 ;  /* 0x00e00000049879f0 */ /* 0x000fe60008001898 */
[----:B------:R-:W-:Y:S02]  /*5dc0*/  WARPGROUP.DEPBAR.LE gsb0, 0x0 ;  /* 0x00008000000079c5 */ /* 0x000fe40000010000 */
[----:B------:R-:W-:-:S06]  /*5dd0*/  WARPGROUP.ARRIVE ;  /* 0x00000000000079c5 */ /* 0x000fcc0000000000 */
[----:B------:R-:W-:Y:S01]  /*5de0*/  HGMMA.64x64x16.F32.BF16 R152, gdesc[UR8], R152, gsb0 ;  /* 0x00e00000089879f0 */ /* 0x000fe20008001898 */
[----:B------:R-:W-:Y:S02]  /*5df0*/  UMOV UR11, UR20 ;  /* 0x00000014000b7c82 */ /* 0x000fe40008000000 */
[----:B------:R-:W-:Y:S01]  /*5e00*/  ULOP3.LUT UR6, URZ, UR11, URZ, 0x33, !UPT ;  /* 0x0000000b3f067292 */ /* 0x000fe2000f8e333f */
[----:B------:R-:W-:Y:S02]  /*5e10*/  WARPGROUP.DEPBAR.LE gsb0, 0x0 ;  /* 0x00008000000079c5 */ /* 0x000fe40000010000 */
[----:B------:R-:W-:-:S06]  /*5e20*/  WARPGROUP.ARRIVE ;  /* 0x00000000000079c5 */ /* 0x000fcc0000000000 */
[----:B------:R-:W-:Y:S03]  /*5e30*/  HGMMA.64x64x16.F32.BF16 R152, gdesc[UR12], R152, gsb0 ;  /* 0x00e000000c9879f0 */ /* 0x000fe60008001898 */
[----:B------:R-:W-:Y:S02]  /*5e40*/  WARPGROUP.DEPBAR.LE gsb0, 0x0 ;  /* 0x00008000000079c5 */ /* 0x000fe40000010000 */
[----:B------:R3:W-:Y:S02]  /*5e50*/  @!P1 SYNCS.ARRIVE.TRANS64.RED.A1T0 RZ, [R14+URZ], RZ ;  /* 0x000000ff0eff99a7 */ /* 0x0007e4000810043f */
[----:B---3--:R-:W-:-:S05]  /*5e60*/  IADD3 R14, -R13, 0x1, RZ ;  /* 0x000000010d0e7810 */ /* 0x008fca0007ffe1ff */
[----:B-1----:R-:W-:-:S05]  /*5e70*/  IMAD R15, R15, UR49, R14 ;  /* 0x000000310f0f7c24 */ /* 0x002fca000f8e020e */
[----:B------:R-:W-:-:S04]  /*5e80*/  IADD3 R15, R15, -UR24, -R2 ;  /* 0x800000180f0f7c10 */ /* 0x000fc8000fffe802 */
[C-C-:B------:R-:W-:Y:S02]  /*5e90*/  IADD3 R14, R0.reuse, UR25, R15.reuse ;  /* 0x00000019000e7c10 */ /* 0x140fe4000fffe00f */
[----:B------:R-:W-:Y:S01]  /*5ea0*/  IADD3 R20, R0, UR6, R15 ;  /* 0x0000000600147c10 */ /* 0x000fe2000fffe00f */
[----:B------:R-:W-:Y:S06]  /*5eb0*/  @!P2 BRA `(.L_x_3995) ;  /* 0x000000000058a947 */ /* 0x000fec0003800000 */
[----:B------:R-:W-:Y:S01]  /*5ec0*/  IADD3 R192, R0, R6, RZ ;  /* 0x0000000600c07210 */ /* 0x000fe20007ffe0ff */
[----:B------:R-:W-:Y:S03]  /*5ed0*/  BSSY B0, `(.L_x_3996) ;  /* 0x0000010000007945 */ /* 0x000fe60003800000 */
        /* <DEDUP_REMOVED lines=10> */
.L_x_3997:
[----:B------:R-:W-:-:S05]  /*5f80*/  IMAD.U32 R193, RZ, RZ, UR23 ;  /* 0x00000017ffc17e24 */ /* 0x000fca000f8e00ff */
[----:B------:R-:W-:-:S13]  /*5f90*/  ISETP.NE.AND P3, PT, R193, 0x1, PT ;  /* 0x00000001c100780c */ /* 0x000fda0003f65270 */
[----:B------:R-:W1:Y:S02]  /*5fa0*/  @P3 LDC.64 R194, c[0x0][0x9e8] ;  /* 0x00027a00ffc23b82 */ /* 0x000e640000000a00 */
[----:B-1----:R-:W-:-:S05]  /*5fb0*/  @P3 IMAD.HI.U32 R194, R192, R194, RZ ;  /* 0x000000c2c0c23227 */ /* 0x002fca00078e00ff */
[----:B------:R-:W-:-:S07]  /*5fc0*/  @P3 SHF.R.U32.HI R192, RZ, R195, R194 ;  /* 0x000000c3ffc03219 */ /* 0x000fce00000116c2 */
.L_x_3998:
[----:B------:R-:W-:Y:S05]  /*5fd0*/  BSYNC B0 ;  /* 0x0000000000007941 */ /* 0x000fea0003800000 */
.L_x_3996:
[----:B------:R-:W-:-:S04]  /*5fe0*/  IMAD R21, R192, R193, -R13 ;  /* 0x000000c1c0157224 */ /* 0x000fc800078e0a0d */
[----:B------:R-:W-:-:S05]  /*5ff0*/  IMAD.IADD R21, R21, 0x1, -R2 ;  /* 0x0000000115157824 */ /* 0x000fca00078e0a02 */
[----:B------:R-:W-:Y:S02]  /*6000*/  VIADDMNMX R14, R21, R193, R14, PT ;  /* 0x000000c1150e7246 */ /* 0x000fe4000380010e */
[----:B------:R-:W-:-:S07]  /*6010*/  VIMNMX R20, R20, R21, !PT ;  /* 0x0000001514147248 */ /* 0x000fce0007fe0100 */
.L_x_3995:
[----:B------:R-:W-:Y:S02]  /*6020*/  ISETP.GT.AND P3, PT, R9, -0x1, PT ;  /* 0xffffffff0900780c */ /* 0x000fe40003f64270 */
[C---:B------:R-:W-:Y:S01]  /*6030*/  IADD3 R21, R15.reuse, UR25, RZ ;  /* 0x000000190f157c10 */ /* 0x040fe2000fffe0ff */
[----:B------:R-:W-:Y:S01]  /*6040*/  VIADD R15, R15, UR6 ;  /* 0x000000060f0f7c36 */ /* 0x000fe20008000000 */
[C---:B------:R-:W-:Y:S02]  /*6050*/  ISETP.GT.AND P4, PT, R20.reuse, RZ, P3 ;  /* 0x000000ff1400720c */ /* 0x040fe40001f84270 */
[----:B------:R-:W-:Y:S02]  /*6060*/  ISETP.GT.AND P6, PT, R20, 0x1, P3 ;  /* 0x000000011400780c */ /* 0x000fe40001fc4270 */
[----:B------:R-:W-:Y:S02]  /*6070*/  ISETP.LT.OR P5, PT, R14, 0x1, P4 ;  /* 0x000000010e00780c */ /* 0x000fe400027a1670 */
[----:B------:R-:W-:-:S02]  /*6080*/  ISETP.GT.AND P4, PT, R20, 0x8, P3 ;  /* 0x000000081400780c */ /* 0x000fc40001f84270 */
[----:B------:R-:W-:Y:S02]  /*6090*/  FSEL R152, R152, -INF , !P5 ;  /* 0xff80000098987808 */ /* 0x000fe40006800000 */
[----:B------:R-:W-:Y:S02]  /*60a0*/  ISETP.GT.AND P5, PT, R20, 0x9, P3 ;  /* 0x000000091400780c */ /* 0x000fe40001fa4270 */
[C---:B------:R-:W-:Y:S02]  /*60b0*/  ISETP.LT.OR P6, PT, R14.reuse, 0x2, P6 ;  /* 0x000000020e00780c */ /* 0x040fe400037c1670 */
[C---:B------:R-:W-:Y:S02]  /*60c0*/  ISETP.LT.OR P4, PT, R14.reuse, 0x9, P4 ;  /* 0x000000090e00780c */ /* 0x040fe40002781670 */
[----:B------:R-:W-:Y:S02]  /*60d0*/  ISETP.LT.OR P5, PT, R14, 0xa, P5 ;  /* 0x0000000a0e00780c */ /* 0x000fe40002fa1670 */
[----:B------:R-:W-:-:S02]  /*60e0*/  FSEL R153, R153, -INF , !P6 ;  /* 0xff80000099997808 */ /* 0x000fc40007000000 */
[----:B------:R-:W-:Y:S02]  /*60f0*/  FSEL R156, R156, -INF , !P4 ;  /* 0xff8000009c9c7808 */ /* 0x000fe40006000000 */
[----:B------:R-:W-:Y:S02]  /*6100*/  FSEL R157, R157, -INF , !P5 ;  /* 0xff8000009d9d7808 */ /* 0x000fe40006800000 */
[C---:B------:R-:W-:Y:S02]  /*6110*/  ISETP.GT.AND P6, PT, R20.reuse, 0x10, P3 ;  /* 0x000000101400780c */ /* 0x040fe40001fc4270 */
[C---:B------:R-:W-:Y:S02]  /*6120*/  ISETP.GT.AND P4, PT, R20.reuse, 0x11, P3 ;  /* 0x000000111400780c */ /* 0x040fe40001f84270 */
[----:B------:R-:W-:Y:S02]  /*6130*/  ISETP.GT.AND P5, PT, R20, 0x18, P3 ;  /* 0x000000181400780c */ /* 0x000fe40001fa4270 */
[----:B------:R-:W-:-:S02]  /*6140*/  ISETP.LT.OR P6, PT, R14, 0x11, P6 ;  /* 0x000000110e00780c */ /* 0x000fc400037c1670 */
[C---:B------:R-:W-:Y:S02]  /*6150*/  ISETP.LT.OR P4, PT, R14.reuse, 0x12, P4 ;  /* 0x000000120e00780c */ /* 0x040fe40002781670 */
[----:B------:R-:W-:Y:S02]  /*6160*/  ISETP.LT.OR P5, PT, R14, 0x19, P5 ;  /* 0x000000190e00780c */ /* 0x000fe40002fa1670 */
[----:B------:R-:W-:Y:S02]  /*6170*/  FSEL R160, R160, -INF , !P6 ;  /* 0xff800000a0a07808 */ /* 0x000fe40007000000 */
[----:B------:R-:W-:Y:S02]  /*6180*/  FSEL R161, R161, -INF , !P4 ;  /* 0xff800000a1a17808 */ /* 0x000fe40006000000 */
[----:B------:R-:W-:Y:S02]  /*6190*/  FSEL R164, R164, -INF , !P5 ;  /* 0xff800000a4a47808 */ /* 0x000fe40006800000 */
[----:B------:R-:W-:-:S02]  /*61a0*/  ISETP.GT.AND P6, PT, R20, 0x19, P3 ;  /* 0x000000191400780c */ /* 0x000fc40001fc4270 */
[C---:B------:R-:W-:Y:S02]  /*61b0*/  ISETP.GT.AND P4, PT, R20.reuse, 0x20, P3 ;  /* 0x000000201400780c */ /* 0x040fe40001f84270 */
        /* <DEDUP_REMOVED lines=22> */
[----:B------:R-:W-:-:S02]  /*6320*/  IADD3 R20, R21, 0x8, R0 ;  /* 0x0000000815147810 */ /* 0x000fc40007ffe000 */
[----:B------:R-:W-:Y:S02]  /*6330*/  IADD3 R21, R15, 0x8, R0 ;  /* 0x000000080f157810 */ /* 0x000fe40007ffe000 */
[----:B------:R-:W-:Y:S02]  /*6340*/  FSEL R177, R177, -INF , !P6 ;  /* 0xff800000b1b17808 */ /* 0x000fe40007000000 */
[----:B------:R-:W-:Y:S02]  /*6350*/  FSEL R180, R180, -INF , !P4 ;  /* 0xff800000b4b47808 */ /* 0x000fe40006000000 */
[----:B------:R-:W-:Y:S01]  /*6360*/  FSEL R181, R181, -INF , !P5 ;  /* 0xff800000b5b57808 */ /* 0x000fe20006800000 */
[----:B------:R-:W-:Y:S06]  /*6370*/  @!P2 BRA `(.L_x_3999) ;  /* 0x00000000005ca947 */ /* 0x000fec0003800000 */
[----:B------:R-:W-:Y:S01]  /*6380*/  IMAD.IADD R193, R0, 0x1, R6 ;  /* 0x0000000100c17824 */ /* 0x000fe200078e0206 */
[----:B------:R-:W-:Y:S03]  /*6390*/  BSSY B0, `(.L_x_4000) ;  /* 0x0000011000007945 */ /* 0x000fe60003800000 */
[----:B------:R-:W-:-:S05]  /*63a0*/  VIADD R193, R193, 0x8 ;  /* 0x00000008c1c17836 */ /* 0x000fca0000000000 */
[----:B------:R-:W-:-:S13]  /*63b0*/  ISETP.GT.AND P4, PT, R193, -0x1, PT ;  /* 0xffffffffc100780c */ /* 0x000fda0003f84270 */
[----:B------:R-:W-:Y:S05]  /*63c0*/  @P4 BRA `(.L_x_4001) ;  /* 0x0000000000204947 */ /* 0x000fea0003800000 */
[----:B------:R-:W-:Y:S02]  /*63d0*/  MOV R192, UR23 ;  /* 0x0000001700c07c02 */ /* 0x000fe40008000f00 */
[----:B------:R-:W-:Y:S02]  /*63e0*/  LOP3.LUT R193, RZ, R193, RZ, 0x33, !PT ;  /* 0x000000c1ffc17212 */ /* 0x000fe400078e33ff */
[----:B------:R-:W-:-:S13]  /*63f0*/  ISETP.NE.AND P4, PT, R192, 0x1, PT ;  /* 0x00000001c000780c */ /* 0x000fda0003f85270 */
[----:B------:R-:W1:Y:S02]  /*6400*/  @P4 LDC.64 R14, c[0x0][0x9e8] ;  /* 0x00027a00ff0e4b82 */ /* 0x000e640000000a00 */
[----:B-1----:R-:W-:-:S05]  /*6410*/  @P4 IMAD.HI.U32 R14, R193, R14, RZ ;  /* 0x0000000ec10e4227 */ /* 0x002fca00078e00ff */
[----:B------:R-:W-:-:S04]  /*6420*/  @P4 SHF.R.U32.HI R193, RZ, R15, R14 ;  /* 0x0000000fffc14219 */ /* 0x000fc8000001160e */
[----:B------:R-:W-:Y:S01]  /*6430*/  LOP3.LUT R193, RZ, R193, RZ, 0x33, !PT ;  /* 0x000000c1ffc17212 */ /* 0x000fe200078e33ff */
[----:B------:R-:W-:Y:S06]  /*6440*/  BRA `(.L_x_4002) ;  /* 0x0000000000147947 */ /* 0x000fec0003800000 */
.L_x_4001:
[----:B------:R-:W-:-:S05]  /*6450*/  IMAD.U32 R192, RZ, RZ, UR23 ;  /* 0x00000017ffc07e24 */ /* 0x000fca000f8e00ff */
[----:B------:R-:W-:-:S13]  /*6460*/  ISETP.NE.AND P4, PT, R192, 0x1, PT ;  /* 0x00000001c000780c */ /* 0x000fda0003f85270 */
[----:B------:R-:W1:Y:S02]  /*6470*/  @P4 LDC.64 R14, c[0x0][0x9e8] ;  /* 0x00027a00ff0e4b82 */ /* 0x000e640000000a00 */
[----:B-1----:R-:W-:-:S05]  /*6480*/  @P4 IMAD.HI.U32 R14, R193, R14, RZ ;  /* 0x0000000ec10e4227 */ /* 0x002fca00078e00ff */
[----:B------:R-:W-:-:S07]  /*6490*/  @P4 SHF.R.U32.HI R193, RZ, R15, R14 ;  /* 0x0000000fffc14219 */ /* 0x000fce000001160e */
.L_x_4002:
[----:B------:R-:W-:Y:S05]  /*64a0*/  BSYNC B0 ;  /* 0x0000000000007941 */ /* 0x000fea0003800000 */
.L_x_4000:
[----:B------:R-:W-:-:S04]  /*64b0*/  IMAD R193, R193, R192, -R13 ;  /* 0x000000c0c1c17224 */ /* 0x000fc800078e0a0d */
[----:B------:R-:W-:-:S05]  /*64c0*/  IMAD.IADD R193, R193, 0x1, -R2 ;  /* 0x00000001c1c17824 */ /* 0x000fca00078e0a02 */
[----:B------:R-:W-:Y:S02]  /*64d0*/  VIADDMNMX R20, R193, R192, R20, PT ;  /* 0x000000c0c1147246 */ /* 0x000fe40003800114 */
[----:B------:R-:W-:-:S07]  /*64e0*/  VIMNMX R21, R21, R193, !PT ;  /* 0x000000c115157248 */ /* 0x000fce0007fe0100 */
.L_x_3999:
[----:B------:R-:W-:Y:S01]  /*64f0*/  FMNMX.FTZ R14, R152, R7, !PT ;  /* 0x00000007980e7209 */ /* 0x000fe20007810000 */
[----:B------:R-:W-:Y:S01]  /*6500*/  UMOV UR10, UR21 ;  /* 0x00000015000a7c82 */ /* 0x000fe20008000000 */
[----:B------:R-:W-:Y:S02]  /*6510*/  ISETP.GT.AND P4, PT, R21, 0x1, P3 ;  /* 0x000000011500780c */ /* 0x000fe40001f84270 */
[----:B------:R-:W-:Y:S02]  /*6520*/  FMNMX.FTZ R13, R153, R14, !PT ;  /* 0x0000000e990d7209 */ /* 0x000fe40007810000 */
[----:B------:R-:W-:Y:S02]  /*6530*/  ISETP.LT.OR P4, PT, R20, 0x2, P4 ;  /* 0x000000021400780c */ /* 0x000fe40002781670 */
[----:B------:R-:W-:Y:S02]  /*6540*/  FMNMX.FTZ R14, R156, R13, !PT ;  /* 0x0000000d9c0e7209 */ /* 0x000fe40007810000 */
[----:B------:R-:W-:-:S02]  /*6550*/  FSEL R155, R155, -INF , !P4 ;  /* 0xff8000009b9b7808 */ /* 0x000fc40006000000 */
[----:B------:R-:W-:Y:S02]  /*6560*/  FMNMX.FTZ R13, R157, R14, !PT ;  /* 0x0000000e9d0d7209 */ /* 0x000fe40007810000 */
[C---:B------:R-:W-:Y:S02]  /*6570*/  ISETP.GT.AND P4, PT, R21.reuse, RZ, P3 ;  /* 0x000000ff1500720c */ /* 0x040fe40001f84270 */
[----:B------:R-:W-:Y:S02]  /*6580*/  FMNMX.FTZ R14, R160, R13, !PT ;  /* 0x0000000da00e7209 */ /* 0x000fe40007810000 */
[----:B------:R-:W-:Y:S02]  /*6590*/  ISETP.GT.AND P6, PT, R21, 0x9, P3 ;  /* 0x000000091500780c */ /* 0x000fe40001fc4270 */
[----:B------:R-:W-:Y:S02]  /*65a0*/  FMNMX.FTZ R13, R161, R14, !PT ;  /* 0x0000000ea10d7209 */ /* 0x000fe40007810000 */
[----:B------:R-:W-:-:S02]  /*65b0*/  ISETP.LT.OR P4, PT, R20, 0x1, P4 ;  /* 0x000000011400780c */ /* 0x000fc40002781670 */
[----:B------:R-:W-:Y:S02]  /*65c0*/  FMNMX.FTZ R14, R164, R13, !PT ;  /* 0x0000000da40e7209 */ /* 0x000fe40007810000 */
[----:B------:R-:W-:Y:S02]  /*65d0*/  ISETP.GT.AND P5, PT, R21, 0x8, P3 ;  /* 0x000000081500780c */ /* 0x000fe40001fa4270 */
[----:B------:R-:W-:Y:S02]  /*65e0*/  FMNMX.FTZ R13, R165, R14, !PT ;  /* 0x0000000ea50d7209 */ /* 0x000fe40007810000 */
[----:B------:R-:W-:Y:S02]  /*65f0*/  ISETP.LT.OR P6, PT, R20, 0xa, P6 ;  /* 0x0000000a1400780c */ /* 0x000fe400037c1670 */
[----:B------:R-:W-:Y:S02]  /*6600*/  FMNMX.FTZ R14, R168, R13, !PT ;  /* 0x0000000da80e7209 */ /* 0x000fe40007810000 */
[----:B------:R-:W-:-:S02]  /*6610*/  ISETP.LT.OR P5, PT, R20, 0x9, P5 ;  /* 0x000000091400780c */ /* 0x000fc40002fa1670 */
[----:B------:R-:W-:Y:S02]  /*6620*/  FMNMX.FTZ R13, R169, R14, !PT ;  /* 0x0000000ea90d7209 */ /* 0x000fe40007810000 */
[----:B------:R-:W-:Y:S02]  /*6630*/  FSEL R159, R159, -INF , !P6 ;  /* 0xff8000009f9f7808 */ /* 0x000fe40007000000 */
[----:B------:R-:W-:Y:S02]  /*6640*/  FMNMX.FTZ R14, R172, R13, !PT ;  /* 0x0000000dac0e7209 */ /* 0x000fe40007810000 */
[----:B------:R-:W-:Y:S02]  /*6650*/  ISETP.GT.AND P6, PT, R21, 0x11, P3 ;  /* 0x000000111500780c */ /* 0x000fe40001fc4270 */
[----:B------:R-:W-:Y:S02]  /*6660*/  FMNMX.FTZ R13, R173, R14, !PT ;  /* 0x0000000ead0d7209 */ /* 0x000fe40007810000 */
[----:B------:R-:W-:-:S02]  /*6670*/  FSEL R158, R158, -INF , !P5 ;  /* 0xff8000009e9e7808 */ /* 0x000fc40006800000 */
        /* <DEDUP_REMOVED lines=8> */
[C---:B------:R-:W-:Y:S01]  /*6700*/  ISETP.GT.AND P6, PT, R21.reuse, 0x20, P3 ;  /* 0x000000201500780c */ /* 0x040fe20001fc4270 */
[----:B------:R-:W1:Y:S01]  /*6710*/  SHFL.BFLY PT, R13, R14, 0x2, 0x1f ;  /* 0x0c401f000e0d7f89 */ /* 0x000e6200000e0000 */
[----:B------:R-:W-:Y:S02]  /*6720*/  FSEL R162, R162, -INF , !P5 ;  /* 0xff800000a2a27808 */ /* 0x000fe40006800000 */
[----:B------:R-:W-:Y:S02]  /*6730*/  ISETP.LT.OR P6, PT, R20, 0x21, P6 ;  /* 0x000000211400780c */ /* 0x000fe400037c1670 */
[----:B------:R-:W-:-:S02]  /*6740*/  ISETP.GT.AND P5, PT, R21, 0x19, P3 ;  /* 0x000000191500780c */ /* 0x000fc40001fa4270 */
[----:B------:R-:W-:Y:S02]  /*6750*/  FSEL R170, R170, -INF , !P6 ;  /* 0xff800000aaaa7808 */ /* 0x000fe40007000000 */
[----:B------:R-:W-:-:S04]  /*6760*/  ISETP.LT.OR P5, PT, R20, 0x1a, P5 ;  /* 0x0000001a1400780c */ /* 0x000fc80002fa1670 */
[----:B------:R-:W-:Y:S02]  /*6770*/  FSEL R167, R167, -INF , !P5 ;  /* 0xff800000a7a77808 */ /* 0x000fe40006800000 */
[----:B------:R-:W-:-:S04]  /*6780*/  ISETP.GT.AND P5, PT, R21, 0x28, P3 ;  /* 0x000000281500780c */ /* 0x000fc80001fa4270 */
[----:B------:R-:W-:-:S04]  /*6790*/  ISETP.LT.OR P5, PT, R20, 0x29, P5 ;  /* 0x000000291400780c */ /* 0x000fc80002fa1670 */
[----:B------:R-:W-:Y:S02]  /*67a0*/  FSEL R174, R174, -INF , !P5 ;  /* 0xff800000aeae7808 */ /* 0x000fe40006800000 */
[----:B-1----:R-:W-:Y:S02]  /*67b0*/  FMNMX.FTZ R15, R14, R13, !PT ;  /* 0x0000000d0e0f7209 */ /* 0x002fe40007810000 */
[----:B------:R-:W-:-:S03]  /*67c0*/  ISETP.GT.AND P5, PT, R21, 0x30, P3 ;  /* 0x000000301500780c */ /* 0x000fc60001fa4270 */
[----:B------:R-:W1:Y:S01]  /*67d0*/  SHFL.BFLY PT, R192, R15, 0x1, 0x1f ;  /* 0x0c201f000fc07f89 */ /* 0x000e6200000e0000 */
[----:B------:R-:W-:-:S04]  /*67e0*/  ISETP.LT.OR P5, PT, R20, 0x31, P5 ;  /* 0x000000311400780c */ /* 0x000fc80002fa1670 */
[----:B------:R-:W-:Y:S02]  /*67f0*/  FSEL R178, R178, -INF , !P5 ;  /* 0xff800000b2b27808 */ /* 0x000fe40006800000 */
[----:B------:R-:W-:-:S04]  /*6800*/  ISETP.GT.AND P5, PT, R21, 0x38, P3 ;  /* 0x000000381500780c */ /* 0x000fc80001fa4270 */
[----:B------:R-:W-:-:S04]  /*6810*/  ISETP.LT.OR P5, PT, R20, 0x39, P5 ;  /* 0x000000391400780c */ /* 0x000fc80002fa1670 */
[----:B------:R-:W-:Y:S02]  /*6820*/  FSEL R182, R182, -INF , !P5 ;  /* 0xff800000b6b67808 */ /* 0x000fe40006800000 */
[----:B-1----:R-:W-:Y:S02]  /*6830*/  FMNMX.FTZ R13, R15, R192, !PT ;  /* 0x000000c00f0d7209 */ /* 0x002fe40007810000 */
[----:B------:R-:W-:Y:S02]  /*6840*/  FSEL R15, R154, -INF , !P4 ;  /* 0xff8000009a0f7808 */ /* 0x000fe40006000000 */
[----:B------:R-:W-:Y:S01]  /*6850*/  ISETP.GT.AND P4, PT, R21, 0x18, P3 ;  /* 0x000000181500780c */ /* 0x000fe20001f84270 */
[----:B------:R-:W-:Y:S01]  /*6860*/  FMUL.FTZ R154, R13, UR10 ;  /* 0x0000000a0d9a7c20 */ /* 0x000fe20008410000 */
[----:B------:R-:W-:Y:S02]  /*6870*/  FMNMX.FTZ R14, R15, R8, !PT ;  /* 0x000000080f0e7209 */ /* 0x000fe40007810000 */
[----:B------:R-:W-:-:S02]  /*6880*/  ISETP.LT.OR P4, PT, R20, 0x19, P4 ;  /* 0x000000191400780c */ /* 0x000fc40002781670 */
[----:B------:R-:W-:Y:S02]  /*6890*/  FMNMX.FTZ R193, R155, R14, !PT ;  /* 0x0000000e9bc17209 */ /* 0x000fe40007810000 */
[----:B------:R-:W-:Y:S02]  /*68a0*/  FSETP.NEU.FTZ.AND P6, PT, R13, -INF , PT ;  /* 0xff8000000d00780b */ /* 0x000fe40003fdd000 */
[----:B------:R-:W-:Y:S02]  /*68b0*/  FMNMX.FTZ R14, R158, R193, !PT ;  /* 0x000000c19e0e7209 */ /* 0x000fe40007810000 */
[----:B------:R-:W-:Y:S02]  /*68c0*/  FSEL R166, R166, -INF , !P4 ;  /* 0xff800000a6a67808 */ /* 0x000fe40006000000 */
[----:B------:R-:W-:Y:S02]  /*68d0*/  FMNMX.FTZ R193, R159, R14, !PT ;  /* 0x0000000e9fc17209 */ /* 0x000fe40007810000 */
[----:B------:R-:W-:-:S02]  /*68e0*/  ISETP.GT.AND P4, PT, R21, 0x21, P3 ;  /* 0x000000211500780c */ /* 0x000fc40001f84270 */
[----:B------:R-:W-:Y:S02]  /*68f0*/  FMNMX.FTZ R14, R162, R193, !PT ;  /* 0x000000c1a20e7209 */ /* 0x000fe40007810000 */
[----:B------:R-:W-:Y:S02]  /*6900*/  ISETP.LT.OR P4, PT, R20, 0x22, P4 ;  /* 0x000000221400780c */ /* 0x000fe40002781670 */
[----:B------:R-:W-:Y:S02]  /*6910*/  FMNMX.FTZ R193, R163, R14, !PT ;  /* 0x0000000ea3c17209 */ /* 0x000fe40007810000 */
[----:B------:R-:W-:Y:S02]  /*6920*/  FSEL R14, R154, RZ, P6 ;  /* 0x000000ff9a0e7208 */ /* 0x000fe40003000000 */
[----:B------:R-:W-:Y:S02]  /*6930*/  FMNMX.FTZ R154, R166, R193, !PT ;  /* 0x000000c1a69a7209 */ /* 0x000fe40007810000 */
[----:B------:R-:W-:Y:S01]  /*6940*/  FSEL R171, R171, -INF , !P4 ;  /* 0xff800000abab7808 */ /* 0x000fe20006000000 */
[--C-:B------:R-:W-:Y:S01]  /*6950*/  FFMA.FTZ R152, R152, UR10, -R14.reuse ;  /* 0x0000000a98987c23 */ /* 0x100fe2000801080e */
[----:B------:R-:W-:Y:S01]  /*6960*/  FMNMX.FTZ R193, R167, R154, !PT ;  /* 0x0000009aa7c17209 */ /* 0x000fe20007810000 */
[----:B------:R-:W-:Y:S01]  /*6970*/  FFMA.FTZ R153, R153, UR10, -R14 ;  /* 0x0000000a99997c23 */ /* 0x000fe2000801080e */
[----:B------:R-:W-:-:S02]  /*6980*/  ISETP.GT.AND P4, PT, R21, 0x29, P3 ;  /* 0x000000291500780c */ /* 0x000fc40001f84270 */
[----:B------:R-:W-:Y:S01]  /*6990*/  FMNMX.FTZ R154, R170, R193, !PT ;  /* 0x000000c1aa9a7209 */ /* 0x000fe20007810000 */
[----:B------:R-:W-:Y:S01]  /*69a0*/  MUFU.EX2 R152, R152 ;  /* 0x0000009800987308 */ /* 0x000fe20000000800 */
[----:B------:R-:W-:Y:S02]  /*69b0*/  ISETP.LT.OR P4, PT, R20, 0x2a, P4 ;  /* 0x0000002a1400780c */ /* 0x000fe40002781670 */
[----:B------:R-:W-:Y:S02]  /*69c0*/  FMNMX.FTZ R193, R171, R154, !PT ;  /* 0x0000009aabc17209 */ /* 0x000fe40007810000 */
[----:B------:R-:W-:Y:S02]  /*69d0*/  FSEL R175, R175, -INF , !P4 ;  /* 0xff800000afaf7808 */ /* 0x000fe40006000000 */
[C---:B------:R-:W-:Y:S01]  /*69e0*/  ISETP.GT.AND P4, PT, R21.reuse, 0x31, P3 ;  /* 0x000000311500780c */ /* 0x040fe20001f84270 */
[----:B------:R-:W-:Y:S01]  /*69f0*/  MUFU.EX2 R153, R153 ;  /* 0x0000009900997308 */ /* 0x000fe20000000800 */
[----:B------:R-:W-:Y:S01]  /*6a00*/  FMNMX.FTZ R154, R174, R193, !PT ;  /* 0x000000c1ae9a7209 */ /* 0x000fe20007810000 */
[----:B------:R-:W-:Y:S01]  /*6a10*/  FFMA.FTZ R193, R156, UR10, -R14 ;  /* 0x0000000a9cc17c23 */ /* 0x000fe2000801080e */
[----:B------:R-:W-:-:S02]  /*6a20*/  ISETP.GT.AND P3, PT, R21, 0x39, P3 ;  /* 0x000000391500780c */ /* 0x000fc40001f64270 */
[----:B------:R-:W-:Y:S02]  /*6a30*/  ISETP.LT.OR P4, PT, R20, 0x32, P4 ;  /* 0x000000321400780c */ /* 0x000fe40002781670 */
[----:B------:R-:W-:Y:S02]  /*6a40*/  FMNMX.FTZ R21, R175, R154, !PT ;  /* 0x0000009aaf157209 */ /* 0x000fe40007810000 */
[----:B------:R-:W-:Y:S01]  /*6a50*/  FSEL R179, R179, -INF , !P4 ;  /* 0xff800000b3b37808 */ /* 0x000fe20006000000 */
[----:B------:R1:W-:Y:S01]  /*6a60*/  MUFU.EX2 R154, R193 ;  /* 0x000000c1009a7308 */ /* 0x0003e20000000800 */
[----:B------:R-:W-:Y:S01]  /*6a70*/  FMNMX.FTZ R156, R178, R21, !PT ;  /* 0x00000015b29c7209 */ /* 0x000fe20007810000 */
[--C-:B------:R-:W-:Y:S01]  /*6a80*/  FFMA.FTZ R21, R157, UR10, -R14.reuse ;  /* 0x0000000a9d157c23 */ /* 0x100fe2000801080e */
[----:B------:R-:W-:Y:S02]  /*6a90*/  ISETP.LT.OR P3, PT, R20, 0x3a, P3 ;  /* 0x0000003a1400780c */ /* 0x000fe40001f61670 */
[----:B------:R-:W-:Y:S01]  /*6aa0*/  FMNMX.FTZ R157, R179, R156, !PT ;  /* 0x0000009cb39d7209 */ /* 0x000fe20007810000 */
[--C-:B------:R-:W-:Y:S01]  /*6ab0*/  FFMA.FTZ R156, R160, UR10, -R14.reuse ;  /* 0x0000000aa09c7c23 */ /* 0x100fe2000801080e */
[----:B------:R-:W-:Y:S01]  /*6ac0*/  FSEL R183, R183, -INF , !P3 ;  /* 0xff800000b7b77808 */ /* 0x000fe20005800000 */
[--C-:B------:R-:W-:Y:S01]  /*6ad0*/  FFMA.FTZ R160, R168, UR10, -R14.reuse ;  /* 0x0000000aa8a07c23 */ /* 0x100fe2000801080e */
[----:B------:R-:W-:Y:S01]  /*6ae0*/  FMNMX.FTZ R20, R182, R157, !PT ;  /* 0x0000009db6147209 */ /* 0x000fe20007810000 */
[--C-:B------:R-:W-:Y:S01]  /*6af0*/  FFMA.FTZ R157, R161, UR10, -R14.reuse ;  /* 0x0000000aa19d7c23 */ /* 0x100fe2000801080e */
[--C-:B------:R-:W-:Y:S01]  /*6b00*/  FFMA.FTZ R161, R165, UR10, -R14.reuse ;  /* 0x0000000aa5a17c23 */ /* 0x100fe2000801080e */
[--C-:B------:R-:W-:Y:S01]  /*6b10*/  FFMA.FTZ R165, R169, UR10, -R14.reuse ;  /* 0x0000000aa9a57c23 */ /* 0x100fe2000801080e */
[----:B------:R-:W-:Y:S01]  /*6b20*/  FMNMX.FTZ R192, R183, R20, !PT ;  /* 0x00000014b7c07209 */ /* 0x000fe20007810000 */
[--C-:B------:R-:W-:Y:S01]  /*6b30*/  FFMA.FTZ R20, R164, UR10, -R14.reuse ;  /* 0x0000000aa4147c23 */ /* 0x100fe2000801080e */
[--C-:B------:R-:W-:Y:S01]  /*6b40*/  FFMA.FTZ R164, R172, UR10, -R14.reuse ;  /* 0x0000000aaca47c23 */ /* 0x100fe2000801080e */
[----:B------:R-:W-:Y:S01]  /*6b50*/  FSEL R172, R13, RZ, P6 ;  /* 0x000000ff0dac7208 */ /* 0x000fe20003000000 */
[----:B------:R-:W-:Y:S01]  /*6b60*/  MUFU.EX2 R21, R21 ;  /* 0x0000001500157308 */ /* 0x000fe20000000800 */
[----:B-1----:R-:W1:Y:S01]  /*6b70*/  SHFL.BFLY PT, R193, R192, 0x2, 0x1f ;  /* 0x0c401f00c0c17f89 */ /* 0x002e6200000e0000 */
[--C-:B------:R-:W-:Y:S01]  /*6b80*/  FFMA.FTZ R169, R173, UR10, -R14.reuse ;  /* 0x0000000aada97c23 */ /* 0x100fe2000801080e */
[----:B------:R-:W-:Y:S01]  /*6b90*/  FFMA.FTZ R173, R177, UR10, -R14 ;  /* 0x0000000ab1ad7c23 */ /* 0x000fe2000801080e */
[----:B------:R-:W-:Y:S01]  /*6ba0*/  FADD.FTZ R172, -R172, R7 ;  /* 0x00000007acac7221 */ /* 0x000fe20000010100 */
[----:B------:R-:W-:-:S03]  /*6bb0*/  IMAD.MOV R177, RZ, RZ, -R17 ;  /* 0x000000ffffb17224 */ /* 0x000fc600078e0a11 */
[----:B------:R-:W-:Y:S01]  /*6bc0*/  FMUL.FTZ R7, R172, UR10 ;  /* 0x0000000aac077c20 */ /* 0x000fe20008410000 */
[--C-:B------:R-:W-:Y:S01]  /*6bd0*/  FFMA.FTZ R172, R176, UR10, -R14.reuse ;  /* 0x0000000ab0ac7c23 */ /* 0x100fe2000801080e */
[----:B------:R-:W-:Y:S01]  /*6be0*/  MUFU.EX2 R156, R156 ;  /* 0x0000009c009c7308 */ /* 0x000fe20000000800 */
[--C-:B------:R-:W-:Y:S01]  /*6bf0*/  FFMA.FTZ R176, R180, UR10, -R14.reuse ;  /* 0x0000000ab4b07c23 */ /* 0x100fe2000801080e */
[----:B------:R-:W-:Y:S01]  /*6c00*/  ISETP.NE.AND P3, PT, R2, R177, PT ;  /* 0x000000b10200720c */ /* 0x000fe20003f65270 */
[----:B------:R-:W-:-:S05]  /*6c10*/  FFMA.FTZ R177, R181, UR10, -R14 ;  /* 0x0000000ab5b17c23 */ /* 0x000fca000801080e */
[----:B------:R-:W3:Y:S01]  /*6c20*/  MUFU.EX2 R7, R7 ;  /* 0x0000000700077308 */ /* 0x000ee20000000800 */
[----:B-1----:R-:W-:-:S07]  /*6c30*/  FMNMX.FTZ R193, R192, R193, !PT ;  /* 0x000000c1c0c17209 */ /* 0x002fce0007810000 */
[----:B------:R-:W1:Y:S01]  /*6c40*/  MUFU.EX2 R157, R157 ;  /* 0x0000009d009d7308 */ /* 0x000e620000000800 */
[----:B------:R-:W4:Y:S07]  /*6c50*/  SHFL.BFLY PT, R168, R193, 0x1, 0x1f ;  /* 0x0c201f00c1a87f89 */ /* 0x000f2e00000e0000 */
[----:B------:R-:W5:Y:S01]  /*6c60*/  MUFU.EX2 R20, R20 ;  /* 0x0000001400147308 */ /* 0x000f620000000800 */
[----:B---3--:R-:W-:Y:S01]  /*6c70*/  FFMA.FTZ R180, R7, R5, R152 ;  /* 0x0000000507b47223 */ /* 0x008fe20000010098 */
[----:B------:R-:W-:Y:S01]  /*6c80*/  F2FP.BF16.F32.PACK_AB R152, R153, R152 ;  /* 0x000000989998723e */ /* 0x000fe200000010ff */
[-C--:B------:R-:W-:Y:S01]  /*6c90*/  FMUL.FTZ R24, R24, R7.reuse ;  /* 0x0000000718187220 */ /* 0x080fe20000410000 */
[-C--:B------:R-:W-:Y:S01]  /*6ca0*/  FMUL.FTZ R25, R25, R7.reuse ;  /* 0x0000000719197220 */ /* 0x080fe20000410000 */
[----:B------:R-:W-:Y:S01]  /*6cb0*/  FADD.FTZ R181, R153, R180 ;  /* 0x000000b499b57221 */ /* 0x000fe20000010000 */
[-C--:B------:R-:W-:Y:S01]  /*6cc0*/  FMUL.FTZ R28, R28, R7.reuse ;  /* 0x000000071c1c7220 */ /* 0x080fe20000410000 */
[-C--:B------:R-:W-:Y:S01]  /*6cd0*/  FMUL.FTZ R29, R29, R7.reuse ;  /* 0x000000071d1d7220 */ /* 0x080fe20000410000 */
[----:B------:R-:W3:Y:S01]  /*6ce0*/  MUFU.EX2 R161, R161 ;  /* 0x000000a100a17308 */ /* 0x000ee20000000800 */
[----:B------:R-:W-:Y:S01]  /*6cf0*/  FADD.FTZ R14, R154, R181 ;  /* 0x000000b59a0e7221 */ /* 0x000fe20000010000 */
[----:B------:R-:W-:Y:S01]  /*6d00*/  F2FP.BF16.F32.PACK_AB R154, R21, R154 ;  /* 0x0000009a159a723e */ /* 0x000fe200000010ff */
[-C--:B------:R-:W-:Y:S01]  /*6d10*/  FMUL.FTZ R32, R32, R7.reuse ;  /* 0x0000000720207220 */ /* 0x080fe20000410000 */
[-C--:B------:R-:W-:Y:S01]  /*6d20*/  FMUL.FTZ R33, R33, R7.reuse ;  /* 0x0000000721217220 */ /* 0x080fe20000410000 */
[----:B------:R-:W-:Y:S01]  /*6d30*/  FADD.FTZ R181, R21, R14 ;  /* 0x0000000e15b57221 */ /* 0x000fe20000010000 */
[-C--:B------:R-:W-:Y:S01]  /*6d40*/  FMUL.FTZ R36, R36, R7.reuse ;  /* 0x0000000724247220 */ /* 0x080fe20000410000 */
[-C--:B------:R-:W-:Y:S01]  /*6d50*/  FMUL.FTZ R37, R37, R7.reuse ;  /* 0x0000000725257220 */ /* 0x080fe20000410000 */
[----:B------:R-:W2:Y:S01]  /*6d60*/  MUFU.EX2 R160, R160 ;  /* 0x000000a000a07308 */ /* 0x000ea20000000800 */
[----:B------:R-:W-:Y:S01]  /*6d70*/  FADD.FTZ R180, R156, R181 ;  /* 0x000000b59cb47221 */ /* 0x000fe20000010000 */
[----:B-1----:R-:W-:Y:S01]  /*6d80*/  F2FP.BF16.F32.PACK_AB R156, R157, R156 ;  /* 0x0000009c9d9c723e */ /* 0x002fe200000010ff */
[-C--:B------:R-:W-:Y:S01]  /*6d90*/  FMUL.FTZ R40, R40, R7.reuse ;  /* 0x0000000728287220 */ /* 0x080fe20000410000 */
[----:B----4-:R-:W-:Y:S01]  /*6da0*/  FMNMX.FTZ R168, R193, R168, !PT ;  /* 0x000000a8c1a87209 */ /* 0x010fe20007810000 */
[----:B------:R-:W-:Y:S01]  /*6db0*/  FADD.FTZ R181, R157, R180 ;  /* 0x000000b49db57221 */ /* 0x000fe20000010000 */
[----:B------:R-:W-:Y:S01]  /*6dc0*/  MOV R193, UR39 ;  /* 0x0000002700c17c02 */ /* 0x000fe20008000f00 */
[----:B------:R-:W-:Y:S01]  /*6dd0*/  FMUL.FTZ R41, R41, R7 ;  /* 0x0000000729297220 */ /* 0x000fe20000410000 */
[----:B------:R-:W1:Y:S01]  /*6de0*/  MUFU.EX2 R165, R165 ;  /* 0x000000a500a57308 */ /* 0x000e620000000800 */
[C---:B------:R-:W-:Y:S01]  /*6df0*/  FMUL.FTZ R5, R168.reuse, UR10 ;  /* 0x0000000aa8057c20 */ /* 0x040fe20008410000 */
[----:B------:R-:W-:Y:S01]  /*6e00*/  FSETP.NEU.FTZ.AND P4, PT, R168, -INF , PT ;  /* 0xff800000a800780b */ /* 0x000fe20003f9d000 */
[----:B------:R-:W-:-:S02]  /*6e10*/  @!P3 IMAD R14, R193, 0x40, R16 ;  /* 0x00000040c10eb824 */ /* 0x000fc400078e0210 */
[-C--:B------:R-:W-:Y:S01]  /*6e20*/  FMUL.FTZ R44, R44, R7.reuse ;  /* 0x000000072c2c7220 */ /* 0x080fe20000410000 */
[-C--:B------:R-:W-:Y:S01]  /*6e30*/  FMUL.FTZ R45, R45, R7.reuse ;  /* 0x000000072d2d7220 */ /* 0x080fe20000410000 */
[----:B------:R-:W-:Y:S01]  /*6e40*/  FSEL R192, R5, RZ, P4 ;  /* 0x000000ff05c07208 */ /* 0x000fe20002000000 */
[-C--:B------:R-:W-:Y:S01]  /*6e50*/  FMUL.FTZ R48, R48, R7.reuse ;  /* 0x0000000730307220 */ /* 0x080fe20000410000 */
[----:B------:R-:W4:Y:S01]  /*6e60*/  MUFU.EX2 R164, R164 ;  /* 0x000000a400a47308 */ /* 0x000f220000000800 */
[----:B------:R-:W-:Y:S01]  /*6e70*/  @!P3 LEA R180, R14, UR48, 0x2 ;  /* 0x000000300eb4bc11 */ /* 0x000fe2000f8e10ff */
[----:B-----5:R-:W-:Y:S01]  /*6e80*/  FADD.FTZ R14, R20, R181 ;  /* 0x000000b5140e7221 */ /* 0x020fe20000010000 */
[----:B------:R-:W-:Y:S01]  /*6e90*/  FSEL R5, R168, RZ, P4 ;  /* 0x000000ffa8057208 */ /* 0x000fe20002000000 */
[--C-:B------:R-:W-:Y:S01]  /*6ea0*/  FFMA.FTZ R181, R162, UR10, -R192.reuse ;  /* 0x0000000aa2b57c23 */ /* 0x100fe200080108c0 */
[----:B------:R-:W-:Y:S01]  /*6eb0*/  FFMA.FTZ R15, R15, UR10, -R192 ;  /* 0x0000000a0f0f7c23 */ /* 0x000fe200080108c0 */
[----:B---3--:R-:W-:Y:S01]  /*6ec0*/  FADD.FTZ R195, R161, R14 ;  /* 0x0000000ea1c37221 */ /* 0x008fe20000010000 */
[----:B------:R-:W-:Y:S01]  /*6ed0*/  FFMA.FTZ R155, R155, UR10, -R192 ;  /* 0x0000000a9b9b7c23 */ /* 0x000fe200080108c0 */
[----:B------:R-:W3:Y:S01]  /*6ee0*/  MUFU.EX2 R169, R169 ;  /* 0x000000a900a97308 */ /* 0x000ee20000000800 */
[----:B------:R-:W-:Y:S01]  /*6ef0*/  FADD.FTZ R5, -R5, R8 ;  /* 0x0000000805057221 */ /* 0x000fe20000010100 */
[----:B--2---:R-:W-:Y:S01]  /*6f00*/  FADD.FTZ R162, R160, R195 ;  /* 0x000000c3a0a27221 */ /* 0x004fe20000010000 */
[--C-:B------:R-:W-:Y:S01]  /*6f10*/  FFMA.FTZ R158, R158, UR10, -R192.reuse ;  /* 0x0000000a9e9e7c23 */ /* 0x100fe200080108c0 */
[----:B------:R-:W-:Y:S01]  /*6f20*/  FFMA.FTZ R159, R159, UR10, -R192 ;  /* 0x0000000a9f9f7c23 */ /* 0x000fe200080108c0 */
[----:B------:R-:W-:Y:S01]  /*6f30*/  FMUL.FTZ R5, R5, UR10 ;  /* 0x0000000a05057c20 */ /* 0x000fe20008410000 */
[----:B-1----:R-:W-:Y:S01]  /*6f40*/  FADD.FTZ R197, R165, R162 ;  /* 0x000000a2a5c57221 */ /* 0x002fe20000010000 */
[--C-:B------:R-:W-:Y:S01]  /*6f50*/  FFMA.FTZ R194, R170, UR10, -R192.reuse ;  /* 0x0000000aaac27c23 */ /* 0x100fe200080108c0 */
[----:B------:R-:W1:Y:S01]  /*6f60*/  MUFU.EX2 R172, R172 ;  /* 0x000000ac00ac7308 */ /* 0x000e620000000800 */
[--C-:B------:R-:W-:Y:S01]  /*6f70*/  FFMA.FTZ R163, R163, UR10, -R192.reuse ;  /* 0x0000000aa3a37c23 */ /* 0x100fe200080108c0 */
[----:B----4-:R-:W-:Y:S01]  /*6f80*/  FADD.FTZ R162, R164, R197 ;  /* 0x000000c5a4a27221 */ /* 0x010fe20000010000 */
[--C-:B------:R-:W-:Y:S01]  /*6f90*/  FFMA.FTZ R193, R166, UR10, -R192.reuse ;  /* 0x0000000aa6c17c23 */ /* 0x100fe200080108c0 */
[--C-:B------:R-:W-:Y:S01]  /*6fa0*/  FFMA.FTZ R167, R167, UR10, -R192.reuse ;  /* 0x0000000aa7a77c23 */ /* 0x100fe200080108c0 */
[--C-:B------:R-:W-:Y:S01]  /*6fb0*/  FFMA.FTZ R171, R171, UR10, -R192.reuse ;  /* 0x0000000aabab7c23 */ /* 0x100fe200080108c0 */
[--C-:B------:R-:W-:Y:S01]  /*6fc0*/  FFMA.FTZ R195, R174, UR10, -R192.reuse ;  /* 0x0000000aaec37c23 */ /* 0x100fe200080108c0 */
[--C-:B------:R-:W-:Y:S01]  /*6fd0*/  FFMA.FTZ R175, R175, UR10, -R192.reuse ;  /* 0x0000000aafaf7c23 */ /* 0x100fe200080108c0 */
[----:B------:R-:W2:Y:S01]  /*6fe0*/  MUFU.EX2 R173, R173 ;  /* 0x000000ad00ad7308 */ /* 0x000ea20000000800 */
[----:B------:R-:W-:Y:S01]  /*6ff0*/  @!P3 STS [R180+0x28800], R7 ;  /* 0x02880007b400b388 */ /* 0x000fe20000000800 */
[--C-:B------:R-:W-:Y:S01]  /*7000*/  FFMA.FTZ R178, R178, UR10, -R192.reuse ;  /* 0x0000000ab2b27c23 */ /* 0x100fe200080108c0 */
[----:B------:R-:W-:Y:S01]  /*7010*/  F2FP.BF16.F32.PACK_AB R160, R165, R160 ;  /* 0x000000a0a5a0723e */ /* 0x000fe200000010ff */
[--C-:B------:R-:W-:Y:S01]  /*7020*/  FFMA.FTZ R179, R179, UR10, -R192.reuse ;  /* 0x0000000ab3b37c23 */ /* 0x100fe200080108c0 */
[--C-:B------:R-:W-:Y:S01]  /*7030*/  FFMA.FTZ R182, R182, UR10, -R192.reuse ;  /* 0x0000000ab6b67c23 */ /* 0x100fe200080108c0 */
[----:B------:R-:W-:Y:S01]  /*7040*/  FFMA.FTZ R183, R183, UR10, -R192 ;  /* 0x0000000ab7b77c23 */ /* 0x000fe200080108c0 */
        /* <DEDUP_REMOVED lines=17> */
[----:B------:R3:W4:Y:S01]  /*7160*/  MUFU.EX2 R14, R5 ;  /* 0x00000005000e7308 */ /* 0x0007220000000800 */
        /* <DEDUP_REMOVED lines=12> */
[----:B-1----:R-:W-:Y:S01]  /*7230*/  FADD.FTZ R162, R172, R5 ;  /* 0x00000005aca27221 */ /* 0x002fe20000010000 */
[-C--:B------:R-:W-:Y:S01]  /*7240*/  FMUL.FTZ R100, R100, R7.reuse ;  /* 0x0000000764647220 */ /* 0x080fe20000410000 */
[-C--:B------:R-:W-:Y:S01]  /*7250*/  FMUL.FTZ R101, R101, R7.reuse ;  /* 0x0000000765657220 */ /* 0x080fe20000410000 */
[----:B------:R-:W1:Y:S01]  /*7260*/  MUFU.EX2 R8, R155 ;  /* 0x0000009b00087308 */ /* 0x000e620000000800 */
[----:B--2---:R-:W-:Y:S01]  /*7270*/  FADD.FTZ R5, R173, R162 ;  /* 0x000000a2ad057221 */ /* 0x004fe20000010000 */
[----:B----4-:R-:W-:Y:S01]  /*7280*/  FFMA.FTZ R21, R14, R4, R15 ;  /* 0x000000040e157223 */ /* 0x010fe2000001000f */
[----:B------:R-:W-:Y:S01]  /*7290*/  F2FP.BF16.F32.PACK_AB R162, R169, R164 ;  /* 0x000000a4a9a2723e */ /* 0x000fe200000010ff */
[----:B------:R2:W-:Y:S01]  /*72a0*/  @!P3 STS [R180+0x28820], R14 ;  /* 0x0288200eb400b388 */ /* 0x0005e20000000800 */
[----:B------:R-:W-:Y:S01]  /*72b0*/  F2FP.BF16.F32.PACK_AB R164, R173, R172 ;  /* 0x000000acada4723e */ /* 0x000fe200000010ff */
[-C--:B------:R-:W-:Y:S01]  /*72c0*/  FMUL.FTZ R104, R104, R7.reuse ;  /* 0x0000000768687220 */ /* 0x080fe20000410000 */
[-C--:B------:R-:W-:Y:S01]  /*72d0*/  FMUL.FTZ R105, R105, R7.reuse ;  /* 0x0000000769697220 */ /* 0x080fe20000410000 */
[----:B------:R3:W4:Y:S01]  /*72e0*/  MUFU.EX2 R155, R158 ;  /* 0x0000009e009b7308 */ /* 0x0007220000000800 */
[----:B-----5:R-:W-:Y:S01]  /*72f0*/  F2FP.BF16.F32.PACK_AB R166, R177, R176 ;  /* 0x000000b0b1a6723e */ /* 0x020fe200000010ff */
[-C--:B------:R-:W-:Y:S01]  /*7300*/  FMUL.FTZ R108, R108, R7.reuse ;  /* 0x000000076c6c7220 */ /* 0x080fe20000410000 */
[-C--:B------:R-:W-:Y:S01]  /*7310*/  FMUL.FTZ R109, R109, R7.reuse ;  /* 0x000000076d6d7220 */ /* 0x080fe20000410000 */
[-C--:B------:R-:W-:Y:S01]  /*7320*/  FMUL.FTZ R112, R112, R7.reuse ;  /* 0x0000000770707220 */ /* 0x080fe20000410000 */
[-C--:B------:R-:W-:Y:S01]  /*7330*/  FMUL.FTZ R113, R113, R7.reuse ;  /* 0x0000000771717220 */ /* 0x080fe20000410000 */
[-C--:B------:R-:W-:Y:S01]  /*7340*/  FMUL.FTZ R116, R116, R7.reuse ;  /* 0x0000000774747220 */ /* 0x080fe20000410000 */
[----:B------:R-:W-:Y:S01]  /*7350*/  FMUL.FTZ R117, R117, R7 ;  /* 0x0000000775757220 */ /* 0x000fe20000410000 */
[----:B------:R-:W5:Y:S01]  /*7360*/  MUFU.EX2 R170, R159 ;  /* 0x0000009f00aa7308 */ /* 0x000f620000000800 */
[----:B---3--:R-:W-:Y:S01]  /*7370*/  F2FP.BF16.F32.PACK_AB R158, R161, R20 ;  /* 0x00000014a19e723e */ /* 0x008fe200000010ff */
[----:B------:R-:W-:Y:S01]  /*7380*/  FADD.FTZ R20, R176, R5 ;  /* 0x00000005b0147221 */ /* 0x000fe20000010000 */
[C---:B-1----:R-:W-:Y:S01]  /*7390*/  FADD.FTZ R4, R8.reuse, R21 ;  /* 0x0000001508047221 */ /* 0x042fe20000010000 */
[----:B------:R-:W-:Y:S01]  /*73a0*/  F2FP.BF16.F32.PACK_AB R153, R8, R15 ;  /* 0x0000000f0899723e */ /* 0x000fe200000010ff */
[-C--:B------:R-:W-:Y:S01]  /*73b0*/  FMUL.FTZ R120, R120, R7.reuse ;  /* 0x0000000778787220 */ /* 0x080fe20000410000 */
[----:B------:R-:W-:Y:S01]  /*73c0*/  FADD.FTZ R5, R177, R20 ;  /* 0x00000014b1057221 */ /* 0x000fe20000010000 */
        /* <DEDUP_REMOVED lines=8> */
[----:B------:R-:W-:Y:S01]  /*7450*/  FMUL.FTZ R133, R133, R7 ;  /* 0x0000000785857220 */ /* 0x000fe20000410000 */
[----:B------:R-:W3:Y:S01]  /*7460*/  MUFU.EX2 R20, R163 ;  /* 0x000000a300147308 */ /* 0x000ee20000000800 */
[C---:B-----5:R-:W-:Y:S01]  /*7470*/  FADD.FTZ R176, R170.reuse, R21 ;  /* 0x00000015aab07221 */ /* 0x060fe20000010000 */
        /* <DEDUP_REMOVED lines=8> */
[----:B-1----:R-:W-:Y:S01]  /*7500*/  FADD.FTZ R21, R157, R176 ;  /* 0x000000b09d157221 */ /* 0x002fe20000010000 */
[-C--:B------:R-:W-:Y:S01]  /*7510*/  FMUL.FTZ R145, R145, R7.reuse ;  /* 0x0000000791917220 */ /* 0x080fe20000410000 */
[-C--:B------:R-:W-:Y:S01]  /*7520*/  FMUL.FTZ R148, R148, R7.reuse ;  /* 0x0000000794947220 */ /* 0x080fe20000410000 */
[----:B------:R-:W-:Y:S01]  /*7530*/  FMUL.FTZ R149, R149, R7 ;  /* 0x0000000795957220 */ /* 0x000fe20000410000 */
        /* <DEDUP_REMOVED lines=8> */
[-C--:B------:R-:W-:Y:S01]  /*75c0*/  FMUL.FTZ R35, R35, R14.reuse ;  /* 0x0000000e23237220 */ /* 0x080fe20000410000 */
[-C--:B------:R-:W-:Y:S01]  /*75d0*/  FMUL.FTZ R38, R38, R14.reuse ;  /* 0x0000000e26267220 */ /* 0x080fe20000410000 */
[-C--:B------:R-:W-:Y:S01]  /*75e0*/  FMUL.FTZ R39, R39, R14.reuse ;  /* 0x0000000e27277220 */ /* 0x080fe20000410000 */
[----:B------:R-:W1:Y:S01]  /*75f0*/  MUFU.EX2 R161, R194 ;  /* 0x000000c200a17308 */ /* 0x000e620000000800 */
[----:B----4-:R-:W-:Y:S01]  /*7600*/  FADD.FTZ R21, R159, R176 ;  /* 0x000000b09f157221 */ /* 0x010fe20000010000 */
[----:B------:R3:W-:Y:S01]  /*7610*/  STSM.16.M88.4 [R18+0x26800], R152 ;  /* 0x0268009812007844 */ /* 0x0007e20000000200 */
[-C--:B------:R-:W-:Y:S01]  /*7620*/  FMUL.FTZ R42, R42, R14.reuse ;  /* 0x0000000e2a2a7220 */ /* 0x080fe20000410000 */
[-C--:B------:R-:W-:Y:S01]  /*7630*/  FMUL.FTZ R43, R43, R14.reuse ;  /* 0x0000000e2b2b7220 */ /* 0x080fe20000410000 */
[-C--:B------:R-:W-:Y:S01]  /*7640*/  FMUL.FTZ R46, R46, R14.reuse ;  /* 0x0000000e2e2e7220 */ /* 0x080fe20000410000 */
[-C--:B------:R-:W-:Y:S01]  /*7650*/  FMUL.FTZ R47, R47, R14.reuse ;  /* 0x0000000e2f2f7220 */ /* 0x080fe20000410000 */
[-C--:B------:R-:W-:Y:S01]  /*7660*/  FMUL.FTZ R50, R50, R14.reuse ;  /* 0x0000000e32327220 */ /* 0x080fe20000410000 */
[----:B------:R-:W4:Y:S01]  /*7670*/  MUFU.EX2 R174, R171 ;  /* 0x000000ab00ae7308 */ /* 0x000f220000000800 */
[C---:B--2---:R-:W-:Y:S01]  /*7680*/  FADD.FTZ R180, R172.reuse, R21 ;  /* 0x00000015acb47221 */ /* 0x044fe20000010000 */
[----:B------:R-:W-:Y:S01]  /*7690*/  F2FP.BF16.F32.PACK_AB R159, R172, R159 ;  /* 0x0000009fac9f723e */ /* 0x000fe200000010ff */
[-C--:B------:R-:W-:Y:S01]  /*76a0*/  FMUL.FTZ R51, R51, R14.reuse ;  /* 0x0000000e33337220 */ /* 0x080fe20000410000 */
[-C--:B------:R-:W-:Y:S01]  /*76b0*/  FMUL.FTZ R54, R54, R14.reuse ;  /* 0x0000000e36367220 */ /* 0x080fe20000410000 */
[-C--:B------:R-:W-:Y:S01]  /*76c0*/  FMUL.FTZ R55, R55, R14.reuse ;  /* 0x0000000e37377220 */ /* 0x080fe20000410000 */
[-C--:B------:R-:W-:Y:S01]  /*76d0*/  FMUL.FTZ R58, R58, R14.reuse ;  /* 0x0000000e3a3a7220 */ /* 0x080fe20000410000 */
[----:B------:R3:W-:Y:S01]  /*76e0*/  STSM.16.M88.4 [R23], R156 ;  /* 0x0000009c17007844 */ /* 0x0007e20000000200 */
[----:B------:R-:W2:Y:S01]  /*76f0*/  MUFU.EX2 R163, R195 ;  /* 0x000000c300a37308 */ /* 0x000ea20000000800 */
        /* <DEDUP_REMOVED lines=8> */
[----:B----4-:R-:W-:Y:S01]  /*7780*/  F2FP.BF16.F32.PACK_AB R161, R174, R161 ;  /* 0x000000a1aea1723e */ /* 0x010fe200000010ff */
[-C--:B------:R-:W-:Y:S01]  /*7790*/  FMUL.FTZ R71, R71, R14.reuse ;  /* 0x0000000e47477220 */ /* 0x080fe20000410000 */
[-C--:B------:R-:W-:Y:S01]  /*77a0*/  FMUL.FTZ R74, R74, R14.reuse ;  /* 0x0000000e4a4a7220 */ /* 0x080fe20000410000 */
[-C--:B------:R-:W-:Y:S01]  /*77b0*/  FMUL.FTZ R75, R75, R14.reuse ;  /* 0x0000000e4b4b7220 */ /* 0x080fe20000410000 */
[-C--:B------:R-:W-:Y:S01]  /*77c0*/  FMUL.FTZ R78, R78, R14.reuse ;  /* 0x0000000e4e4e7220 */ /* 0x080fe20000410000 */
[-C--:B------:R-:W-:Y:S01]  /*77d0*/  FMUL.FTZ R79, R79, R14.reuse ;  /* 0x0000000e4f4f7220 */ /* 0x080fe20000410000 */
[-C--:B------:R-:W-:Y:S01]  /*77e0*/  FMUL.FTZ R82, R82, R14.reuse ;  /* 0x0000000e52527220 */ /* 0x080fe20000410000 */
[----:B------:R4:W5:Y:S01]  /*77f0*/  MUFU.EX2 R165, R178 ;  /* 0x000000b200a57308 */ /* 0x0009620000000800 */
[-C--:B------:R-:W-:Y:S01]  /*7800*/  FMUL.FTZ R83, R83, R14.reuse ;  /* 0x0000000e53537220 */ /* 0x080fe20000410000 */
        /* <DEDUP_REMOVED lines=8> */
[-C--:B------:R-:W-:Y:S01]  /*7890*/  FMUL.FTZ R98, R98, R14.reuse ;  /* 0x0000000e62627220 */ /* 0x080fe20000410000 */
[-C--:B------:R-:W-:Y:S01]  /*78a0*/  FMUL.FTZ R99, R99, R14.reuse ;  /* 0x0000000e63637220 */ /* 0x080fe20000410000 */
[-C--:B------:R-:W-:Y:S01]  /*78b0*/  FMUL.FTZ R102, R102, R14.reuse ;  /* 0x0000000e66667220 */ /* 0x080fe20000410000 */
[----:B--2---:R-:W-:Y:S01]  /*78c0*/  FADD.FTZ R21, R163, R178 ;  /* 0x000000b2a3157221 */ /* 0x004fe20000010000 */
[C---:B-1----:R-:W-:Y:S01]  /*78d0*/  F2FP.BF16.F32.PACK_AB R163, R4.reuse, R163 ;  /* 0x000000a304a3723e */ /* 0x042fe200000010ff */
[-C--:B------:R-:W-:Y:S01]  /*78e0*/  FMUL.FTZ R103, R103, R14.reuse ;  /* 0x0000000e67677220 */ /* 0x080fe20000410000 */
[----:B------:R-:W1:Y:S01]  /*78f0*/  MUFU.EX2 R167, R182 ;  /* 0x000000b600a77308 */ /* 0x000e620000000800 */
[----:B------:R-:W-:Y:S01]  /*7900*/  FADD.FTZ R180, R4, R21 ;  /* 0x0000001504b47221 */ /* 0x000fe20000010000 */
[-C--:B------:R-:W-:Y:S01]  /*7910*/  FMUL.FTZ R106, R106, R14.reuse ;  /* 0x0000000e6a6a7220 */ /* 0x080fe20000410000 */
[----:B------:R2:W-:Y:S01]  /*7920*/  STSM.16.M88.4 [R19], R160 ;  /* 0x000000a013007844 */ /* 0x0005e20000000200 */
[-C--:B------:R-:W-:Y:S01]  /*7930*/  FMUL.FTZ R107, R107, R14.reuse ;  /* 0x0000000e6b6b7220 */ /* 0x080fe20000410000 */
[----:B-----5:R-:W-:Y:S01]  /*7940*/  FADD.FTZ R21, R165, R180 ;  /* 0x000000b4a5157221 */ /* 0x020fe20000010000 */
[-C--:B------:R-:W-:Y:S01]  /*7950*/  FMUL.FTZ R110, R110, R14.reuse ;  /* 0x0000000e6e6e7220 */ /* 0x080fe20000410000 */
[-C--:B------:R-:W-:Y:S01]  /*7960*/  FMUL.FTZ R111, R111, R14.reuse ;  /* 0x0000000e6f6f7220 */ /* 0x080fe20000410000 */
[----:B------:R-:W4:Y:S01]  /*7970*/  MUFU.EX2 R178, R183 ;  /* 0x000000b700b27308 */ /* 0x000f220000000800 */
[C---:B---3--:R-:W-:Y:S01]  /*7980*/  FADD.FTZ R8, R176.reuse, R21 ;  /* 0x00000015b0087221 */ /* 0x048fe20000010000 */
[----:B------:R-:W-:Y:S01]  /*7990*/  F2FP.BF16.F32.PACK_AB R165, R176, R165 ;  /* 0x000000a5b0a5723e */ /* 0x000fe200000010ff */
[-C--:B------:R-:W-:Y:S01]  /*79a0*/  FMUL.FTZ R114, R114, R14.reuse ;  /* 0x0000000e72727220 */ /* 0x080fe20000410000 */
[-C--:B------:R-:W-:Y:S01]  /*79b0*/  FMUL.FTZ R115, R115, R14.reuse ;  /* 0x0000000e73737220 */ /* 0x080fe20000410000 */
[-C--:B------:R-:W-:Y:S01]  /*79c0*/  FMUL.FTZ R118, R118, R14.reuse ;  /* 0x0000000e76767220 */ /* 0x080fe20000410000 */
[-C--:B------:R-:W-:Y:S01]  /*79d0*/  FMUL.FTZ R119, R119, R14.reuse ;  /* 0x0000000e77777220 */ /* 0x080fe20000410000 */
[-C--:B------:R-:W-:Y:S01]  /*79e0*/  FMUL.FTZ R122, R122, R14.reuse ;  /* 0x0000000e7a7a7220 */ /* 0x080fe20000410000 */
[-C--:B------:R-:W-:Y:S01]  /*79f0*/  FMUL.FTZ R123, R123, R14.reuse ;  /* 0x0000000e7b7b7220 */ /* 0x080fe20000410000 */
[----:B-1----:R-:W-:Y:S01]  /*7a00*/  FADD.FTZ R7, R167, R8 ;  /* 0x00000008a7077221 */ /* 0x002fe20000010000 */
[-C--:B------:R-:W-:Y:S01]  /*7a10*/  FMUL.FTZ R126, R126, R14.reuse ;  /* 0x0000000e7e7e7220 */ /* 0x080fe20000410000 */
[-C--:B------:R-:W-:Y:S01]  /*7a20*/  FMUL.FTZ R127, R127, R14.reuse ;  /* 0x0000000e7f7f7220 */ /* 0x080fe20000410000 */
[-C--:B------:R-:W-:Y:S01]  /*7a30*/  FMUL.FTZ R130, R130, R14.reuse ;  /* 0x0000000e82827220 */ /* 0x080fe20000410000 */
[-C--:B------:R-:W-:Y:S01]  /*7a40*/  FMUL.FTZ R131, R131, R14.reuse ;  /* 0x0000000e83837220 */ /* 0x080fe20000410000 */
[-C--:B------:R-:W-:Y:S01]  /*7a50*/  FMUL.FTZ R134, R134, R14.reuse ;  /* 0x0000000e86867220 */ /* 0x080fe20000410000 */
[-C--:B------:R-:W-:Y:S01]  /*7a60*/  FMUL.FTZ R135, R135, R14.reuse ;  /* 0x0000000e87877220 */ /* 0x080fe20000410000 */
[-C--:B------:R-:W-:Y:S01]  /*7a70*/  FMUL.FTZ R138, R138, R14.reuse ;  /* 0x0000000e8a8a7220 */ /* 0x080fe20000410000 */
[C---:B----4-:R-:W-:Y:S01]  /*7a80*/  F2FP.BF16.F32.PACK_AB R167, R178.reuse, R167 ;  /* 0x000000a7b2a7723e */ /* 0x050fe200000010ff */
[----:B------:R-:W-:Y:S01]  /*7a90*/  FADD.FTZ R4, R178, R7 ;  /* 0x00000007b2047221 */ /* 0x000fe20000010000 */
[-C--:B------:R-:W-:Y:S01]  /*7aa0*/  FMUL.FTZ R139, R139, R14.reuse ;  /* 0x0000000e8b8b7220 */ /* 0x080fe20000410000 */
[-C--:B------:R-:W-:Y:S01]  /*7ab0*/  FMUL.FTZ R142, R142, R14.reuse ;  /* 0x0000000e8e8e7220 */ /* 0x080fe20000410000 */
[-C--:B------:R-:W-:Y:S01]  /*7ac0*/  FMUL.FTZ R143, R143, R14.reuse ;  /* 0x0000000e8f8f7220 */ /* 0x080fe20000410000 */
[----:B------:R2:W-:Y:S01]  /*7ad0*/  STSM.16.M88.4 [R22], R164 ;  /* 0x000000a416007844 */ /* 0x0005e20000000200 */
[-C--:B------:R-:W-:Y:S01]  /*7ae0*/  FMUL.FTZ R146, R146, R14.reuse ;  /* 0x0000000e92927220 */ /* 0x080fe20000410000 */
[-C--:B------:R-:W-:Y:S01]  /*7af0*/  FMUL.FTZ R147, R147, R14.reuse ;  /* 0x0000000e93937220 */ /* 0x080fe20000410000 */
[-C--:B------:R-:W-:Y:S01]  /*7b00*/  FMUL.FTZ R150, R150, R14.reuse ;  /* 0x0000000e96967220 */ /* 0x080fe20000410000 */
[----:B------:R-:W-:Y:S01]  /*7b10*/  FMUL.FTZ R151, R151, R14 ;  /* 0x0000000e97977220 */ /* 0x000fe20000410000 */
[----:B------:R-:W-:Y:S06]  /*7b20*/  @!P0 BRA `(.L_x_4003) ;  /* 0x0000000000048947 */ /* 0x000fec0003800000 */
[----:B------:R-:W-:Y:S01]  /*7b30*/  BPT.TRAP 0x1 ;  /* 0x000000040000795c */ /* 0x000fe20000300000 */
.L_x_4003:
[----:B------:R1:W3:Y:S01]  /*7b40*/  SYNCS.PHASECHK.TRANS64.TRYWAIT P3, [UR26+0x28c50], R11 ;  /* 0x028c500bff0075a7 */ /* 0x0002e2000806015a */
[----:B------:R-:W-:Y:S05]  /*7b50*/  @!P0 BRA `(.L_x_4004) ;  /* 0x0000000000048947 */ /* 0x000fea0003800000 */
[----:B------:R-:W-:Y:S01]  /*7b60*/  BPT.TRAP 0x1 ;  /* 0x000000040000795c */ /* 0x000fe20000300000 */
.L_x_4004:
[----:B---3--:R-:W-:Y:S05]  /*7b70*/  @P3 BRA `(.L_x_4005) ;  /* 0x0000000000083947 */ /* 0x008fea0003800000 */
[----:B------:R-:W3:Y:S02]  /*7b80*/  SYNCS.PHASECHK.TRANS64.TRYWAIT P3, [UR26+0x28c50], R11 ;  /* 0x028c500bff0075a7 */ /* 0x000ee4000806015a */
[----:B---3--:R-:W-:Y:S05]  /*7b90*/  @!P3 BRA `(.L_x_4006) ;  /* 0x0000009c0020b947 */ /* 0x008fea0003800000 */
.L_x_4005:
[----:B------:R-:W-:Y:S01]  /*7ba0*/  ULEA UR14, UR22, UR45, 0xc ;  /* 0x0000002d160e7291 */ /* 0x000fe2000f8e603f */
[----:B------:R-:W-:Y:S01]  /*7bb0*/  WARPGROUP.ARRIVE ;  /* 0x00000000000079c5 */ /* 0x000fe20000000000 */
[----:B------:R-:W-:Y:S01]  /*7bc0*/  UMOV UR7, 0x40000040 ;  /* 0x4000004000077882 */ /* 0x000fe20000000000 */
[C---:B------:R-:W-:Y:S01]  /*7bd0*/  ISETP.GT.AND P3, PT, R9.reuse, R10, PT ;  /* 0x0000000a0900720c */ /* 0x040fe20003f64270 */
[----:B---3--:R-:W-:Y:S01]  /*7be0*/  @!P1 VIADD R12, R12, 0x28c60 ;  /* 0x00028c600c0c9836 */ /* 0x008fe20000000000 */
[----:B------:R-:W-:Y:S01]  /*7bf0*/  UMOV UR39, UR22 ;  /* 0x0000001600277c82 */ /* 0x000fe20008000000 */
[----:B------:R-:W-:Y:S01]  /*7c00*/  VIADD R9, R9, 0xffffffff ;  /* 0xffffffff09097836 */ /* 0x000fe20000000000 */
[----:B------:R-:W-:Y:S01]  /*7c10*/  UMOV UR6, UR14 ;  /* 0x0000000e00067c82 */ /* 0x000fe20008000000 */
[----:B------:R-:W-:Y:S01]  /*7c20*/  MOV R8, R168 ;  /* 0x000000a800087202 */ /* 0x000fe20000000f00 */
[----:B------:R-:W-:Y:S01]  /*7c30*/  HGMMA.64x256x16.F32.BF16 R24, R152, gdesc[UR4].tnspB, R24, gsb0 ;  /* 0x43e0000498187df0 */ /* 0x000fe20008001818 */
[----:B------:R-:W-:Y:S01]  /*7c40*/  UIADD3 UR6, UR14, 0x80, URZ ;  /* 0x000000800e067890 */ /* 0x000fe2000fffe03f */
[----:B------:R-:W-:Y:S01]  /*7c50*/  @!P1 PRMT R12, RZ, 0x654, R12 ;  /* 0x00000654ff0c9816 */ /* 0x000fe2000000000c */
[----:B------:R-:W-:Y:S01]  /*7c60*/  UMOV UR7, 0x40000040 ;  /* 0x4000004000077882 */ /* 0x000fe20000000000 */
[----:B------:R-:W-:Y:S01]  /*7c70*/  IMAD.MOV.U32 R7, RZ, RZ, R13 ;  /* 0x000000ffff077224 */ /* 0x000fe200078e000d */
[----:B------:R-:W-:-:S02]  /*7c80*/  WARPGROUP.DEPBAR.LE gsb0, 0x0 ;  /* 0x00008000000079c5 */ /* 0x000fc40000010000 */
[----:B------:R-:W-:-:S15]  /*7c90*/  WARPGROUP.ARRIVE ;  /* 0x00000000000079c5 */ /* 0x000fde0000000000 */
[----:B------:R-:W-:-:S06]  /*7ca0*/  NOP ;  /* 0x0000000000007918 */ /* 0x000fcc0000000000 */
        /* <DEDUP_REMOVED lines=24> */
[----:B------:R-:W-:Y:S01]  /*7e30*/  IMAD.MOV.U32 R8, RZ, RZ, R168 ;  /* 0x000000ffff087224 */ /* 0x000fe200078e00a8 */
[----:B------:R-:W-:Y:S01]  /*7e40*/  UMOV UR39, UR22 ;  /* 0x0000001600277c82 */ /* 0x000fe20008000000 */
[----:B------:R-:W-:-:S07]  /*7e50*/  IMAD.MOV.U32 R7, RZ, RZ, R13 ;  /* 0x000000ffff077224 */ /* 0x000fce00078e000d */
.L_x_3990:
[----:B------:R-:W-:Y:S01]  /*7e60*/  ULDC UR14, c[0x0][0x9e4] ;  /* 0x00027900000e7ab9 */ /* 0x000fe20000000800 */
[----:B------:R-:W-:Y:S02]  /*7e70*/  UIADD3 UR11, UR54, -UR11, URZ ;  /* 0x8000000b360b7290 */ /* 0x000fe4000fffe03f */
[----:B------:R-:W-:-:S06]  /*7e80*/  UISETP.GE.AND UP0, UPT, UR14, 0x1, UPT ;  /* 0x000000010e00788c */ /* 0x000fcc000bf06270 */
[----:B------:R-:W-:-:S13]  /*7e90*/  PLOP3.LUT P6, PT, PT, PT, UP0, 0x80, 0x0 ;  /* 0x000000000000781c */ /* 0x000fda0003fcf008 */
[----:B------:R-:W-:Y:S05]  /*7ea0*/  @!P6 BRA `(.L_x_4008) ;  /* 0x000000000044e947 */ /* 0x000fea0003800000 */
        /* <DEDUP_REMOVED lines=10> */
.L_x_4009:
[----:B------:R-:W-:-:S11]  /*7f50*/  UISETP.NE.AND UP0, UPT, UR14, 0x1, UPT ;  /* 0x000000010e00788c */ /* 0x000fd6000bf05270 */
[----:B------:R-:W-:Y:S02]  /*7f60*/  @UP0 ULDC.64 UR18, c[0x0][0x9e8] ;  /* 0x00027a0000120ab9 */ /* 0x000fe40000000a00 */
[----:B------:R-:W-:-:S04]  /*7f70*/  UIMAD.WIDE.U32 UR6, UR54, UR18, URZ ;  /* 0x00000012360672a5 */ /* 0x000fc8000f8e003f */
[----:B------:R-:W-:-:S12]  /*7f80*/  @UP0 USHF.R.U32.HI UR54, URZ, UR19, UR7 ;  /* 0x000000133f360299 */ /* 0x000fd80008011607 */
.L_x_4010:
[----:B------:R-:W-:-:S04]  /*7f90*/  UIMAD UR54, UR54, UR14, URZ ;  /* 0x0000000e363672a4 */ /* 0x000fc8000f8e023f */
[----:B------:R-:W-:-:S04]  /*7fa0*/  UISETP.LT.AND UP0, UPT, UR11, UR54, UPT ;  /* 0x000000360b00728c */ /* 0x000fc8000bf01270 */
[----:B------:R-:W-:-:S12]  /*7fb0*/  USEL UR11, UR11, UR54, !UP0 ;  /* 0x000000360b0b7287 */ /* 0x000fd8000c000000 */
.L_x_4008:
[----:B------:R-:W-:-:S04]  /*7fc0*/  UIADD3 UR11, UR11, 0x3f, URZ ;  /* 0x0000003f0b0b7890 */ /* 0x000fc8000fffe03f */
[----:B------:R-:W-:-:S04]  /*7fd0*/  USHF.R.S32.HI UR6, URZ, 0x1f, UR11 ;  /* 0x0000001f3f067899 */ /* 0x000fc8000801140b */
[----:B------:R-:W-:-:S04]  /*7fe0*/  ULEA.HI UR6, UR6, UR11, URZ, 0x6 ;  /* 0x0000000b06067291 */ /* 0x000fc8000f8f303f */
[----:B------:R-:W-:-:S04]  /*7ff0*/  USHF.R.S32.HI UR6, URZ, 0x6, UR6 ;  /* 0x000000063f067899 */ /* 0x000fc80008011406 */
[----:B------:R-:W-:-:S04]  /*8000*/  UISETP.LT.AND UP0, UPT, UR41, UR6, UPT ;  /* 0x000000062900728c */ /* 0x000fc8000bf01270 */
[----:B------:R-:W-:-:S06]  /*8010*/  USEL UR20, UR41, UR6, !UP0 ;  /* 0x0000000629147287 */ /* 0x000fcc000c000000 */
[----:B------:R-:W-:-:S13]  /*8020*/  ISETP.GE.AND P2, PT, R9, UR20, PT ;  /* 0x0000001409007c0c */ /* 0x000fda000bf46270 */
[----:B------:R-:W-:Y:S05]  /*8030*/  @!P2 BRA `(.L_x_4011) ;  /* 0x000000180034a947 */ /* 0x000fea0003800000 */
[----:B-1----:R-:W-:Y:S01]  /*8040*/  MOV R11, R8 ;  /* 0x00000008000b7202 */ /* 0x002fe20000000f00 */
[----:B---3--:R-:W-:Y:S01]  /*8050*/  IMAD.MOV.U32 R12, RZ, RZ, R7 ;  /* 0x000000ffff0c7224 */ /* 0x008fe200078e0007 */
[----:B------:R-:W-:Y:S01]  /*8060*/  UMOV UR22, UR39 ;  /* 0x0000002700167c82 */ /* 0x000fe20008000000 */
[----:B------:R-:W-:Y:S01]  /*8070*/  IMAD.MOV.U32 R10, RZ, RZ, R9 ;  /* 0x000000ffff0a7224 */ /* 0x000fe200078e0009 */
[----:B------:R-:W-:-:S06]  /*8080*/  ULDC UR21, c[0x0][0x988] ;  /* 0x0002620000157ab9 */ /* 0x000fcc0000000800 */
.L_x_4020:
[----:B------:R-:W-:Y:S01]  /*8090*/  UIADD3 UR39, UR22, 0x1, URZ ;  /* 0x0000000116277890 */ /* 0x000fe2000fffe03f */
[C---:B------:R-:W-:Y:S01]  /*80a0*/  ISETP.GT.AND P2, PT, R10.reuse, UR20, PT ;  /* 0x000000140a007c0c */ /* 0x040fe2000bf44270 */
[----:B------:R-:W-:Y:S02]  /*80b0*/  VIADD R10, R10, 0xffffffff ;  /* 0xffffffff0a0a7836 */ /* 0x000fe40000000000 */
[----:B------:R-:W-:-:S04]  /*80c0*/  UISETP.NE.AND UP0, UPT, UR39, 0x2, UPT ;  /* 0x000000022700788c */ /* 0x000fc8000bf05270 */
[----:B------:R-:W-:Y:S02]  /*80d0*/  USEL UR6, URZ, 0x1, UP0 ;  /* 0x000000013f067887 */ /* 0x000fe40008000000 */
[----:B------:R-:W-:Y:S02]  /*80e0*/  USEL UR39, UR39, URZ, UP0 ;  /* 0x0000003f27277287 */ /* 0x000fe40008000000 */
[----:B------:R-:W-:Y:S01]  /*80f0*/  ULOP3.LUT UR38, UR38, UR6, URZ, 0x3c, !UPT ;  /* 0x0000000626267292 */ /* 0x000fe2000f8e3c3f */
[----:B-1234-:R-:W-:Y:S11]  /*8100*/  @!P0 BRA `(.L_x_4012) ;  /* 0x0000000000048947 */ /* 0x01eff60003800000 */
[----:B------:R-:W-:Y:S01]  /*8110*/  BPT.TRAP 0x1 ;  /* 0x000000040000795c */ /* 0x000fe20000300000 */
.L_x_4012:
[----:B------:R-:W-:Y:S01]  /*8120*/  ULEA UR23, UR39, UR48, 0x3 ;  /* 0x0000003027177291 */ /* 0x000fe2000f8e183f */
[----:B------:R-:W-:-:S04]  /*8130*/  MOV R9, UR38 ;  /* 0x0000002600097c02 */ /* 0x000fc80008000f00 */
[----:B------:R-:W-:-:S04]  /*8140*/  SHF.L.U32 R9, R9, 0x1f, RZ ;  /* 0x0000001f09097819 */ /* 0x000fc800000006ff */
[----:B------:R1:W3:Y:S01]  /*8150*/  SYNCS.PHASECHK.TRANS64.TRYWAIT P3, [UR23+0x28c30], R9 ;  /* 0x028c3009ff0075a7 */ /* 0x0002e20008060157 */
[----:B------:R-:W-:Y:S05]  /*8160*/  @!P0 BRA `(.L_x_4013) ;  /* 0x0000000000048947 */ /* 0x000fea0003800000 */
[----:B------:R-:W-:Y:S01]  /*8170*/  BPT.TRAP 0x1 ;  /* 0x000000040000795c */ /* 0x000fe20000300000 */
.L_x_4013:
[----:B---3--:R-:W-:Y:S05]  /*8180*/  @P3 BRA `(.L_x_4014) ;  /* 0x0000000000083947 */ /* 0x008fea0003800000 */
[----:B------:R-:W3:Y:S02]  /*8190*/  SYNCS.PHASECHK.TRANS64.TRYWAIT P3, [UR23+0x28c30], R9 ;  /* 0x028c3009ff0075a7 */ /* 0x000ee40008060157 */
[----:B---3--:R-:W-:Y:S05]  /*81a0*/  @!P3 BRA `(.L_x_4015) ;  /* 0x0000009400b0b947 */ /* 0x008fea0003800000 */
.L_x_4014:
[----:B------:R-:W-:Y:S01]  /*81b0*/  R2UR UR18, R3 ;  /* 0x00000000031272ca */ /* 0x000fe200000e0000 */
[----:B--2---:R-:W-:Y:S01]  /*81c0*/  WARPGROUP.ARRIVE ;  /* 0x00000000000079c5 */ /* 0x004fe20000000000 */
[----:B------:R-:W-:Y:S01]  /*81d0*/  UMOV UR19, 0x40000040 ;  /* 0x4000004000137882 */ /* 0x000fe20000000000 */
[----:B------:R-:W-:Y:S01]  /*81e0*/  UMOV UR7, 0x40000040 ;  /* 0x4000004000077882 */ /* 0x000fe20000000000 */
[----:B------:R-:W-:Y:S01]  /*81f0*/  UMOV UR11, 0x40000040 ;  /* 0x40000040000b7882 */ /* 0x000fe20000000000 */
[----:B------:R-:W-:-:S08]  /*8200*/  UMOV UR15, 0x40000040 ;  /* 0x40000040000f7882 */ /* 0x000fd00000000000 */
[----:B------:R-:W-:-:S04]  /*8210*/  ULEA UR18, UR39, UR18, 0x9 ;  /* 0x0000001227127291 */ /* 0x000fc8000f8e483f */
[----:B------:R-:W-:Y:S02]  /*8220*/  UIADD3 UR6, UR18, 0x2, URZ ;  /* 0x0000000212067890 */ /* 0x000fe4000fffe03f */
[----:B------:R-:W-:Y:S02]  /*8230*/  UIADD3 UR10, UR18, 0x4, URZ ;  /* 0x00000004120a7890 */ /* 0x000fe4000fffe03f */
[----:B------:R-:W-:Y:S02]  /*8240*/  UIADD3 UR14, UR18, 0x6, URZ ;  /* 0x00000006120e7890 */ /* 0x000fe4000fffe03f */
[----:B------:R-:W-:Y:S03]  /*8250*/  HGMMA.64x64x16.F32.BF16 R152, gdesc[UR16], RZ, !UPT, gsb0 ;  /* 0x00e00000109879f0 */ /* 0x000fe6000c0018ff */
[----:B------:R-:W-:Y:S02]  /*8260*/  WARPGROUP.DEPBAR.LE gsb0, 0x0 ;  /* 0x00008000000079c5 */ /* 0x000fe40000010000 */
[----:B------:R-:W-:-:S06]  /*8270*/  WARPGROUP.ARRIVE ;  /* 0x00000000000079c5 */ /* 0x000fcc0000000000 */
[----:B------:R-:W-:Y:S03]  /*8280*/  HGMMA.64x64x16.F32.BF16 R152, gdesc[UR4], R152, gsb0 ;  /* 0x00e00000049879f0 */ /* 0x000fe60008001898 */
[----:B------:R-:W-:Y:S02]  /*8290*/  WARPGROUP.DEPBAR.LE gsb0, 0x0 ;  /* 0x00008000000079c5 */ /* 0x000fe40000010000 */
[----:B------:R-:W-:-:S06]  /*82a0*/  WARPGROUP.ARRIVE ;  /* 0x00000000000079c5 */ /* 0x000fcc0000000000 */
[----:B------:R-:W-:Y:S01]  /*82b0*/  HGMMA.64x64x16.F32.BF16 R152, gdesc[UR8], R152, gsb0 ;  /* 0x00e00000089879f0 */ /* 0x000fe20008001898 */
[----:B------:R-:W-:Y:S02]  /*82c0*/  UMOV UR10, UR21 ;  /* 0x00000015000a7c82 */ /* 0x000fe40008000000 */
        /* <DEDUP_REMOVED lines=21> */
[----:B------:R-:W2:Y:S02]  /*8420*/  SHFL.BFLY PT, R7, R14, 0x2, 0x1f ;  /* 0x0c401f000e077f89 */ /* 0x000ea400000e0000 */
[----:B--2---:R-:W-:Y:S02]  /*8430*/  FMNMX.FTZ R15, R14, R7, !PT ;  /* 0x000000070e0f7209 */ /* 0x004fe40007810000 */
[----:B------:R-:W-:-:S03]  /*8440*/  FMNMX.FTZ R7, R155, R8, !PT ;  /* 0x000000089b077209 */ /* 0x000fc60007810000 */
[----:B------:R-:W2:Y:S01]  /*8450*/  SHFL.BFLY PT, R20, R15, 0x1, 0x1f ;  /* 0x0c201f000f147f89 */ /* 0x000ea200000e0000 */
[----:B------:R-:W-:-:S04]  /*8460*/  FMNMX.FTZ R8, R158, R7, !PT ;  /* 0x000000079e087209 */ /* 0x000fc80007810000 */
[----:B------:R-:W-:-:S04]  /*8470*/  FMNMX.FTZ R7, R159, R8, !PT ;  /* 0x000000089f077209 */ /* 0x000fc80007810000 */
[----:B------:R-:W-:-:S04]  /*8480*/  FMNMX.FTZ R8, R162, R7, !PT ;  /* 0x00000007a2087209 */ /* 0x000fc80007810000 */
[----:B------:R-:W-:-:S04]  /*8490*/  FMNMX.FTZ R13, R163, R8, !PT ;  /* 0x00000008a30d7209 */ /* 0x000fc80007810000 */
[----:B------:R-:W-:-:S04]  /*84a0*/  FMNMX.FTZ R8, R166, R13, !PT ;  /* 0x0000000da6087209 */ /* 0x000fc80007810000 */
[----:B------:R-:W-:Y:S02]  /*84b0*/  FMNMX.FTZ R13, R167, R8, !PT ;  /* 0x00000008a70d7209 */ /* 0x000fe40007810000 */
[----:B--2---:R-:W-:Y:S02]  /*84c0*/  FMNMX.FTZ R7, R15, R20, !PT ;  /* 0x000000140f077209 */ /* 0x004fe40007810000 */
[----:B------:R-:W-:-:S03]  /*84d0*/  FMNMX.FTZ R8, R170, R13, !PT ;  /* 0x0000000daa087209 */ /* 0x000fc60007810000 */
[----:B------:R-:W-:Y:S01]  /*84e0*/  FMUL.FTZ R193, R7, UR10 ;  /* 0x0000000a07c17c20 */ /* 0x000fe20008410000 */
[----:B------:R-:W-:Y:S01]  /*84f0*/  FMNMX.FTZ R15, R171, R8, !PT ;  /* 0x00000008ab0f7209 */ /* 0x000fe20007810000 */
[----:B------:R-:W-:Y:S02]  /*8500*/  FADD.FTZ R12, -R7, R12 ;  /* 0x0000000c070c7221 */ /* 0x000fe40000010100 */
        /* <DEDUP_REMOVED lines=10> */
[----:B------:R-:W2:Y:S01]  /*85b0*/  MUFU.EX2 R12, R12 ;  /* 0x0000000c000c7308 */ /* 0x000ea20000000800 */
[--C-:B------:R-:W-:Y:S01]  /*85c0*/  FFMA.FTZ R153, R165, UR10, -R193.reuse ;  /* 0x0000000aa5997c23 */ /* 0x100fe200080108c1 */
[--C-:B------:R-:W-:Y:S01]  /*85d0*/  FFMA.FTZ R165, R176, UR10, -R193.reuse ;  /* 0x0000000ab0a57c23 */ /* 0x100fe200080108c1 */
[----:B------:R-:W-:Y:S01]  /*85e0*/  FMNMX.FTZ R15, R179, R8, !PT ;  /* 0x00000008b30f7209 */ /* 0x000fe20007810000 */
[--C-:B------:R-:W-:Y:S01]  /*85f0*/  FFMA.FTZ R20, R164, UR10, -R193.reuse ;  /* 0x0000000aa4147c23 */ /* 0x100fe200080108c1 */
[--C-:B------:R-:W-:Y:S01]  /*8600*/  FFMA.FTZ R164, R173, UR10, -R193.reuse ;  /* 0x0000000aada47c23 */ /* 0x100fe200080108c1 */
[--C-:B------:R-:W-:Y:S01]  /*8610*/  FFMA.FTZ R180, R180, UR10, -R193.reuse ;  /* 0x0000000ab4b47c23 */ /* 0x100fe200080108c1 */
[----:B------:R-:W-:Y:S01]  /*8620*/  FMNMX.FTZ R8, R182, R15, !PT ;  /* 0x0000000fb6087209 */ /* 0x000fe20007810000 */
[--C-:B------:R-:W-:Y:S01]  /*8630*/  FFMA.FTZ R15, R157, UR10, -R193.reuse ;  /* 0x0000000a9d0f7c23 */ /* 0x100fe200080108c1 */
[----:B------:R-:W3:Y:S01]  /*8640*/  MUFU.EX2 R13, R13 ;  /* 0x0000000d000d7308 */ /* 0x000ee20000000800 */
[--C-:B------:R-:W-:Y:S01]  /*8650*/  FFMA.FTZ R21, R161, UR10, -R193.reuse ;  /* 0x0000000aa1157c23 */ /* 0x100fe200080108c1 */
[----:B------:R-:W-:Y:S01]  /*8660*/  FMNMX.FTZ R8, R183, R8, !PT ;  /* 0x00000008b7087209 */ /* 0x000fe20007810000 */
[--C-:B------:R-:W-:Y:S01]  /*8670*/  FFMA.FTZ R161, R172, UR10, -R193.reuse ;  /* 0x0000000aaca17c23 */ /* 0x100fe200080108c1 */
[----:B------:R-:W-:Y:S01]  /*8680*/  FFMA.FTZ R172, R181, UR10, -R193 ;  /* 0x0000000ab5ac7c23 */ /* 0x000fe200080108c1 */
[----:B------:R-:W-:-:S02]  /*8690*/  IMAD.MOV R181, RZ, RZ, -R17 ;  /* 0x000000ffffb57224 */ /* 0x000fc400078e0a11 */
[----:B------:R-:W4:Y:S01]  /*86a0*/  SHFL.BFLY PT, R157, R8, 0x2, 0x1f ;  /* 0x0c401f00089d7f89 */ /* 0x000f2200000e0000 */
[----:B------:R-:W5:Y:S01]  /*86b0*/  MUFU.EX2 R152, R152 ;  /* 0x0000009800987308 */ /* 0x000f620000000800 */
[-C--:B--2---:R-:W-:Y:S01]  /*86c0*/  FMUL.FTZ R24, R24, R12.reuse ;  /* 0x0000000c18187220 */ /* 0x084fe20000410000 */
[----:B------:R-:W-:Y:S01]  /*86d0*/  ISETP.NE.AND P3, PT, R2, R181, PT ;  /* 0x000000b50200720c */ /* 0x000fe20003f65270 */
[----:B------:R-:W-:Y:S02]  /*86e0*/  IMAD.U32 R181, RZ, RZ, UR22 ;  /* 0x00000016ffb57e24 */ /* 0x000fe4000f8e00ff */
[-C--:B------:R-:W-:Y:S01]  /*86f0*/  FMUL.FTZ R25, R25, R12.reuse ;  /* 0x0000000c19197220 */ /* 0x080fe20000410000 */
[-C--:B------:R-:W-:Y:S01]  /*8700*/  FMUL.FTZ R28, R28, R12.reuse ;  /* 0x0000000c1c1c7220 */ /* 0x080fe20000410000 */
[-C--:B------:R-:W-:Y:S01]  /*8710*/  FMUL.FTZ R29, R29, R12.reuse ;  /* 0x0000000c1d1d7220 */ /* 0x080fe20000410000 */
[-C--:B------:R-:W-:Y:S01]  /*8720*/  FMUL.FTZ R32, R32, R12.reuse ;  /* 0x0000000c20207220 */ /* 0x080fe20000410000 */
[----:B------:R-:W2:Y:S01]  /*8730*/  MUFU.EX2 R14, R14 ;  /* 0x0000000e000e7308 */ /* 0x000ea20000000800 */
[----:B---3--:R-:W-:Y:S01]  /*8740*/  FFMA.FTZ R5, R12, R5, R13 ;  /* 0x000000050c057223 */ /* 0x008fe2000001000d */
[-C--:B------:R-:W-:Y:S01]  /*8750*/  FMUL.FTZ R33, R33, R12.reuse ;  /* 0x0000000c21217220 */ /* 0x080fe20000410000 */
[-C--:B------:R-:W-:Y:S01]  /*8760*/  FMUL.FTZ R36, R36, R12.reuse ;  /* 0x0000000c24247220 */ /* 0x080fe20000410000 */
[-C--:B------:R-:W-:Y:S01]  /*8770*/  FMUL.FTZ R37, R37, R12.reuse ;  /* 0x0000000c25257220 */ /* 0x080fe20000410000 */
[-C--:B------:R-:W-:Y:S01]  /*8780*/  FMUL.FTZ R40, R40, R12.reuse ;  /* 0x0000000c28287220 */ /* 0x080fe20000410000 */
[-C--:B------:R-:W-:Y:S01]  /*8790*/  FMUL.FTZ R41, R41, R12.reuse ;  /* 0x0000000c29297220 */ /* 0x080fe20000410000 */
[-C--:B------:R-:W-:Y:S01]  /*87a0*/  FMUL.FTZ R44, R44, R12.reuse ;  /* 0x0000000c2c2c7220 */ /* 0x080fe20000410000 */
[----:B------:R-:W-:Y:S01]  /*87b0*/  MUFU.EX2 R15, R15 ;  /* 0x0000000f000f7308 */ /* 0x000fe20000000800 */
[----:B-----5:R-:W-:Y:S01]  /*87c0*/  FADD.FTZ R5, R152, R5 ;  /* 0x0000000598057221 */ /* 0x020fe20000010000 */
[-C--:B------:R-:W-:Y:S01]  /*87d0*/  FMUL.FTZ R45, R45, R12.reuse ;  /* 0x0000000c2d2d7220 */ /* 0x080fe20000410000 */
[-C--:B------:R-:W-:Y:S01]  /*87e0*/  FMUL.FTZ R48, R48, R12.reuse ;  /* 0x0000000c30307220 */ /* 0x080fe20000410000 */
[-C--:B------:R-:W-:Y:S01]  /*87f0*/  FMUL.FTZ R49, R49, R12.reuse ;  /* 0x0000000c31317220 */ /* 0x080fe20000410000 */
[-C--:B------:R-:W-:Y:S01]  /*8800*/  FMUL.FTZ R52, R52, R12.reuse ;  /* 0x0000000c34347220 */ /* 0x080fe20000410000 */
[-C--:B------:R-:W-:Y:S01]  /*8810*/  FMUL.FTZ R53, R53, R12.reuse ;  /* 0x0000000c35357220 */ /* 0x080fe20000410000 */
[----:B----4-:R-:W-:Y:S01]  /*8820*/  FMNMX.FTZ R192, R8, R157, !PT ;  /* 0x0000009d08c07209 */ /* 0x010fe20007810000 */
[----:B------:R-:W-:Y:S01]  /*8830*/  FFMA.FTZ R157, R169, UR10, -R193 ;  /* 0x0000000aa99d7c23 */ /* 0x000fe200080108c1 */
[----:B------:R-:W-:Y:S01]  /*8840*/  MUFU.EX2 R156, R156 ;  /* 0x0000009c009c7308 */ /* 0x000fe20000000800 */
[-C--:B------:R-:W-:Y:S01]  /*8850*/  FMUL.FTZ R56, R56, R12.reuse ;  /* 0x0000000c38387220 */ /* 0x080fe20000410000 */
[-C--:B------:R-:W-:Y:S01]  /*8860*/  FMUL.FTZ R57, R57, R12.reuse ;  /* 0x0000000c39397220 */ /* 0x080fe20000410000 */
[----:B------:R-:W3:Y:S01]  /*8870*/  SHFL.BFLY PT, R169, R192, 0x1, 0x1f ;  /* 0x0c201f00c0a97f89 */ /* 0x000ee200000e0000 */
        /* <DEDUP_REMOVED lines=23> */
[----:B---3--:R-:W-:Y:S01]  /*89f0*/  FMNMX.FTZ R8, R192, R169, !PT ;  /* 0x000000a9c0087209 */ /* 0x008fe20007810000 */
        /* <DEDUP_REMOVED lines=13> */
[----:B------:R-:W-:Y:S01]  /*8ad0*/  FFMA.FTZ R173, R158, UR10, -R177 ;  /* 0x0000000a9ead7c23 */ /* 0x000fe200080108b1 */
[----:B------:R-:W-:Y:S01]  /*8ae0*/  MUFU.EX2 R11, R11 ;  /* 0x0000000b000b7308 */ /* 0x000fe20000000800 */
[----:B------:R-:W-:-:S02]  /*8af0*/  IMAD.U32 R170, RZ, RZ, UR23 ;  /* 0x00000017ffaa7e24 */ /* 0x000fc4000f8e00ff */
[--C-:B---3--:R-:W-:Y:S01]  /*8b00*/  FFMA.FTZ R180, R159, UR10, -R177.reuse ;  /* 0x0000000a9fb47c23 */ /* 0x108fe200080108b1 */
[--C-:B------:R-:W-:Y:S01]  /*8b10*/  FFMA.FTZ R159, R162, UR10, -R177.reuse ;  /* 0x0000000aa29f7c23 */ /* 0x100fe200080108b1 */
[--C-:B------:R-:W-:Y:S01]  /*8b20*/  FFMA.FTZ R192, R163, UR10, -R177.reuse ;  /* 0x0000000aa3c07c23 */ /* 0x100fe200080108b1 */
[--C-:B------:R-:W-:Y:S01]  /*8b30*/  FFMA.FTZ R163, R166, UR10, -R177.reuse ;  /* 0x0000000aa6a37c23 */ /* 0x100fe200080108b1 */
[----:B------:R-:W-:Y:S01]  /*8b40*/  @!P1 IADD3 R154, R170, 0x28c40, RZ ;  /* 0x00028c40aa9a9810 */ /* 0x000fe20007ffe0ff */
[--C-:B------:R-:W-:Y:S01]  /*8b50*/  FFMA.FTZ R196, R171, UR10, -R177.reuse ;  /* 0x0000000aabc47c23 */ /* 0x100fe200080108b1 */
[----:B------:R-:W3:Y:S01]  /*8b60*/  MUFU.EX2 R176, R176 ;  /* 0x000000b000b07308 */ /* 0x000ee20000000800 */
[--C-:B------:R-:W-:Y:S01]  /*8b70*/  FFMA.FTZ R179, R179, UR10, -R177.reuse ;  /* 0x0000000ab3b37c23 */ /* 0x100fe200080108b1 */
[----:B------:R-:W-:Y:S01]  /*8b80*/  @!P1 PRMT R154, RZ, 0x654, R154 ;  /* 0x00000654ff9a9816 */ /* 0x000fe2000000009a */
[--C-:B------:R-:W-:Y:S01]  /*8b90*/  FFMA.FTZ R171, R174, UR10, -R177.reuse ;  /* 0x0000000aaeab7c23 */ /* 0x100fe200080108b1 */
[--C-:B------:R-:W-:Y:S01]  /*8ba0*/  FFMA.FTZ R174, R175, UR10, -R177.reuse ;  /* 0x0000000aafae7c23 */ /* 0x100fe200080108b1 */
[--C-:B------:R-:W-:Y:S01]  /*8bb0*/  FFMA.FTZ R175, R178, UR10, -R177.reuse ;  /* 0x0000000ab2af7c23 */ /* 0x100fe200080108b1 */
[----:B------:R2:W-:Y:S01]  /*8bc0*/  @!P1 SYNCS.ARRIVE.TRANS64.RED.A1T0 RZ, [R154+URZ], RZ ;  /* 0x000000ff9aff99a7 */ /* 0x0005e2000810043f */
[----:B------:R-:W-:Y:S01]  /*8bd0*/  @!P3 IMAD R158, R181, 0x40, R16 ;  /* 0x00000040b59eb824 */ /* 0x000fe200078e0210 */
[----:B------:R-:W4:Y:S01]  /*8be0*/  MUFU.EX2 R155, R155 ;  /* 0x0000009b009b7308 */ /* 0x000f220000000800 */
[--C-:B------:R-:W-:Y:S01]  /*8bf0*/  FFMA.FTZ R182, R182, UR10, -R177.reuse ;  /* 0x0000000ab6b67c23 */ /* 0x100fe200080108b1 */
[----:B------:R-:W-:Y:S01]  /*8c00*/  FFMA.FTZ R177, R183, UR10, -R177 ;  /* 0x0000000ab7b17c23 */ /* 0x000fe200080108b1 */
[-C--:B------:R-:W-:Y:S01]  /*8c10*/  FMUL.FTZ R109, R109, R12.reuse ;  /* 0x0000000c6d6d7220 */ /* 0x080fe20000410000 */
[----:B------:R-:W-:Y:S01]  /*8c20*/  @!P3 LEA R158, R158, UR48, 0x2 ;  /* 0x000000309e9ebc11 */ /* 0x000fe2000f8e10ff */
[-C--:B------:R-:W-:Y:S01]  /*8c30*/  FMUL.FTZ R112, R112, R12.reuse ;  /* 0x0000000c70707220 */ /* 0x080fe20000410000 */
[----:B--2---:R-:W-:Y:S01]  /*8c40*/  FADD.FTZ R154, R14, R5 ;  /* 0x000000050e9a7221 */ /* 0x004fe20000010000 */
[----:B------:R-:W-:Y:S01]  /*8c50*/  FMUL.FTZ R113, R113, R12 ;  /* 0x0000000c71717220 */ /* 0x000fe20000410000 */
[----:B------:R-:W2:Y:S01]  /*8c60*/  MUFU.EX2 R173, R173 ;  /* 0x000000ad00ad7308 */ /* 0x000ea20000000800 */
[----:B---3--:R-:W-:Y:S01]  /*8c70*/  FFMA.FTZ R4, R11, R4, R176 ;  /* 0x000000040b047223 */ /* 0x008fe200000100b0 */
[----:B------:R-:W-:Y:S01]  /*8c80*/  FADD.FTZ R5, R15, R154 ;  /* 0x0000009a0f057221 */ /* 0x000fe20000010000 */
[----:B------:R-:W-:Y:S01]  /*8c90*/  @!P3 STS [R158+0x28800], R12 ;  /* 0x0288000c9e00b388 */ /* 0x000fe20000000800 */
[-C--:B------:R-:W-:Y:S01]  /*8ca0*/  FMUL.FTZ R116, R116, R12.reuse ;  /* 0x0000000c74747220 */ /* 0x080fe20000410000 */
[-C--:B------:R-:W-:Y:S01]  /*8cb0*/  FMUL.FTZ R117, R117, R12.reuse ;  /* 0x0000000c75757220 */ /* 0x080fe20000410000 */
[----:B------:R-:W-:Y:S01]  /*8cc0*/  FADD.FTZ R154, R156, R5 ;  /* 0x000000059c9a7221 */ /* 0x000fe20000010000 */
[----:B------:R3:W-:Y:S01]  /*8cd0*/  @!P3 STS [R158+0x28820], R11 ;  /* 0x0288200b9e00b388 */ /* 0x0007e20000000800 */
        /* <DEDUP_REMOVED lines=21> */
[----:B------:R-:W-:Y:S01]  /*8e30*/  FMUL.FTZ R149, R149, R12 ;  /* 0x0000000c95957220 */ /* 0x000fe20000410000 */
[----:B------:R-:W-:Y:S01]  /*8e40*/  F2FP.BF16.F32.PACK_AB R152, R152, R13 ;  /* 0x0000000d9898723e */ /* 0x000fe200000010ff */
[-C--:B------:R-:W-:Y:S01]  /*8e50*/  FMUL.FTZ R26, R26, R11.reuse ;  /* 0x0000000b1a1a7220 */ /* 0x080fe20000410000 */
[----:B------:R-:W5:Y:S01]  /*8e60*/  MUFU.EX2 R163, R163 ;  /* 0x000000a300a37308 */ /* 0x000f620000000800 */
[----:B----4-:R-:W-:Y:S01]  /*8e70*/  FADD.FTZ R5, R159, R4 ;  /* 0x000000049f057221 */ /* 0x010fe20000010000 */
[----:B---3--:R-:W-:Y:S01]  /*8e80*/  F2FP.BF16.F32.PACK_AB R158, R153, R20 ;  /* 0x00000014999e723e */ /* 0x008fe200000010ff */
[-C--:B------:R-:W-:Y:S01]  /*8e90*/  FMUL.FTZ R27, R27, R11.reuse ;  /* 0x0000000b1b1b7220 */ /* 0x080fe20000410000 */
[----:B------:R-:W-:Y:S01]  /*8ea0*/  F2FP.BF16.F32.PACK_AB R156, R21, R156 ;  /* 0x0000009c159c723e */ /* 0x000fe200000010ff */
[-C--:B------:R-:W-:Y:S01]  /*8eb0*/  FMUL.FTZ R30, R30, R11.reuse ;  /* 0x0000000b1e1e7220 */ /* 0x080fe20000410000 */
[-C--:B------:R-:W-:Y:S01]  /*8ec0*/  FMUL.FTZ R31, R31, R11.reuse ;  /* 0x0000000b1f1f7220 */ /* 0x080fe20000410000 */
[-C--:B------:R-:W-:Y:S01]  /*8ed0*/  FMUL.FTZ R34, R34, R11.reuse ;  /* 0x0000000b22227220 */ /* 0x080fe20000410000 */
[----:B------:R-:W-:Y:S01]  /*8ee0*/  MUFU.EX2 R160, R160 ;  /* 0x000000a000a07308 */ /* 0x000fe20000000800 */
        /* <DEDUP_REMOVED lines=41> */
[----:B------:R-:W-:Y:S01]  /*9180*/  F2FP.BF16.F32.PACK_AB R153, R155, R176 ;  /* 0x000000b09b99723e */ /* 0x000fe200000010ff */
[----:B------:R-:W-:Y:S01]  /*9190*/  FMUL.FTZ R95, R95, R11 ;  /* 0x0000000b5f5f7220 */ /* 0x000fe20000410000 */
[----:B------:R-:W-:Y:S01]  /*91a0*/  F2FP.BF16.F32.PACK_AB R155, R180, R173 ;  /* 0x000000adb49b723e */ /* 0x000fe200000010ff */
[----:B------:R-:W-:Y:S01]  /*91b0*/  FADD.FTZ R154, R160, R179 ;  /* 0x000000b3a09a7221 */ /* 0x000fe20000010000 */
[C---:B---3--:R-:W-:Y:S01]  /*91c0*/  F2FP.BF16.F32.PACK_AB R160, R157.reuse, R160 ;  /* 0x000000a09da0723e */ /* 0x048fe200000010ff */
[----:B------:R-:W-:Y:S01]  /*91d0*/  FMUL.FTZ R98, R98, R11 ;  /* 0x0000000b62627220 */ /* 0x000fe20000410000 */
[----:B------:R-:W3:Y:S01]  /*91e0*/  MUFU.EX2 R196, R196 ;  /* 0x000000c400c47308 */ /* 0x000ee20000000800 */
[----:B------:R-:W-:Y:S01]  /*91f0*/  FADD.FTZ R154, R157, R154 ;  /* 0x0000009a9d9a7221 */ /* 0x000fe20000010000 */
[----:B--2---:R-:W-:Y:S01]  /*9200*/  FADD.FTZ R5, R167, R4 ;  /* 0x00000004a7057221 */ /* 0x004fe20000010000 */
[----:B------:R-:W-:Y:S01]  /*9210*/  F2FP.BF16.F32.PACK_AB R157, R192, R159 ;  /* 0x0000009fc09d723e */ /* 0x000fe200000010ff */
[----:B------:R-:W-:Y:S01]  /*9220*/  FMUL.FTZ R99, R99, R11 ;  /* 0x0000000b63637220 */ /* 0x000fe20000410000 */
[----:B------:R-:W-:Y:S01]  /*9230*/  F2FP.BF16.F32.PACK_AB R159, R194, R163 ;  /* 0x000000a3c29f723e */ /* 0x000fe200000010ff */
[-C--:B------:R-:W-:Y:S01]  /*9240*/  FMUL.FTZ R102, R102, R11.reuse ;  /* 0x0000000b66667220 */ /* 0x080fe20000410000 */
[-C--:B------:R-:W-:Y:S01]  /*9250*/  FMUL.FTZ R103, R103, R11.reuse ;  /* 0x0000000b67677220 */ /* 0x080fe20000410000 */
[----:B------:R-:W2:Y:S01]  /*9260*/  MUFU.EX2 R164, R164 ;  /* 0x000000a400a47308 */ /* 0x000ea20000000800 */
        /* <DEDUP_REMOVED lines=15> */
[----:B------:R-:W-:Y:S01]  /*9360*/  FMUL.FTZ R126, R126, R11 ;  /* 0x0000000b7e7e7220 */ /* 0x000fe20000410000 */
[----:B------:R-:W3:Y:S01]  /*9370*/  MUFU.EX2 R165, R165 ;  /* 0x000000a500a57308 */ /* 0x000ee20000000800 */
[C---:B--2---:R-:W-:Y:S01]  /*9380*/  FADD.FTZ R12, R164.reuse, R179 ;  /* 0x000000b3a40c7221 */ /* 0x044fe20000010000 */
[----:B------:R-:W-:Y:S01]  /*9390*/  F2FP.BF16.F32.PACK_AB R162, R164, R161 ;  /* 0x000000a1a4a2723e */ /* 0x000fe200000010ff */
[----:B------:R-:W-:Y:S01]  /*93a0*/  FMUL.FTZ R127, R127, R11 ;  /* 0x0000000b7f7f7220 */ /* 0x000fe20000410000 */
[----:B------:R-:W-:Y:S01]  /*93b0*/  F2FP.BF16.F32.PACK_AB R161, R196, R167 ;  /* 0x000000a7c4a1723e */ /* 0x000fe200000010ff */
[-C--:B------:R-:W-:Y:S01]  /*93c0*/  FMUL.FTZ R130, R130, R11.reuse ;  /* 0x0000000b82827220 */ /* 0x080fe20000410000 */
[-C--:B------:R-:W-:Y:S01]  /*93d0*/  FMUL.FTZ R131, R131, R11.reuse ;  /* 0x0000000b83837220 */ /* 0x080fe20000410000 */
[-C--:B------:R-:W-:Y:S01]  /*93e0*/  FMUL.FTZ R134, R134, R11.reuse ;  /* 0x0000000b86867220 */ /* 0x080fe20000410000 */
[----:B------:R-:W2:Y:S01]  /*93f0*/  MUFU.EX2 R174, R174 ;  /* 0x000000ae00ae7308 */ /* 0x000ea20000000800 */
[----:B----4-:R-:W-:Y:S01]  /*9400*/  FADD.FTZ R5, R171, R4 ;  /* 0x00000004ab057221 */ /* 0x010fe20000010000 */
[----:B------:R4:W-:Y:S01]  /*9410*/  STSM.16.M88.4 [R18+0x26800], R152 ;  /* 0x0268009812007844 */ /* 0x0009e20000000200 */
[-C--:B------:R-:W-:Y:S01]  /*9420*/  FMUL.FTZ R135, R135, R11.reuse ;  /* 0x0000000b87877220 */ /* 0x080fe20000410000 */
[-C--:B------:R-:W-:Y:S01]  /*9430*/  FMUL.FTZ R138, R138, R11.reuse ;  /* 0x0000000b8a8a7220 */ /* 0x080fe20000410000 */
[-C--:B------:R-:W-:Y:S01]  /*9440*/  FMUL.FTZ R139, R139, R11.reuse ;  /* 0x0000000b8b8b7220 */ /* 0x080fe20000410000 */
[----:B------:R4:W-:Y:S01]  /*9450*/  STSM.16.M88.4 [R23], R156 ;  /* 0x0000009c17007844 */ /* 0x0009e20000000200 */
[-C--:B------:R-:W-:Y:S01]  /*9460*/  FMUL.FTZ R142, R142, R11.reuse ;  /* 0x0000000b8e8e7220 */ /* 0x080fe20000410000 */
[----:B------:R-:W5:Y:S01]  /*9470*/  MUFU.EX2 R168, R168 ;  /* 0x000000a800a87308 */ /* 0x000f620000000800 */
[----:B---3--:R-:W-:Y:S01]  /*9480*/  FADD.FTZ R13, R165, R12 ;  /* 0x0000000ca50d7221 */ /* 0x008fe20000010000 */
[-C--:B------:R-:W-:Y:S01]  /*9490*/  FMUL.FTZ R143, R143, R11.reuse ;  /* 0x0000000b8f8f7220 */ /* 0x080fe20000410000 */
[-C--:B------:R-:W-:Y:S01]  /*94a0*/  FMUL.FTZ R146, R146, R11.reuse ;  /* 0x0000000b92927220 */ /* 0x080fe20000410000 */
[-C--:B------:R-:W-:Y:S01]  /*94b0*/  FMUL.FTZ R147, R147, R11.reuse ;  /* 0x0000000b93937220 */ /* 0x080fe20000410000 */
[-C--:B------:R-:W-:Y:S01]  /*94c0*/  FMUL.FTZ R150, R150, R11.reuse ;  /* 0x0000000b96967220 */ /* 0x080fe20000410000 */
[----:B------:R-:W-:-:S02]  /*94d0*/  FMUL.FTZ R151, R151, R11 ;  /* 0x0000000b97977220 */ /* 0x000fc40000410000 */
[----:B------:R-:W3:Y:S01]  /*94e0*/  MUFU.EX2 R175, R175 ;  /* 0x000000af00af7308 */ /* 0x000ee20000000800 */
[C---:B--2---:R-:W-:Y:S01]  /*94f0*/  FADD.FTZ R4, R174.reuse, R5 ;  /* 0x00000005ae047221 */ /* 0x044fe20000010000 */
[----:B------:R-:W-:-:S05]  /*9500*/  F2FP.BF16.F32.PACK_AB R163, R174, R171 ;  /* 0x000000abaea3723e */ /* 0x000fca00000010ff */
[----:B------:R4:W-:Y:S01]  /*9510*/  STSM.16.M88.4 [R19], R160 ;  /* 0x000000a013007844 */ /* 0x0009e20000000200 */
[----:B------:R-:W2:Y:S01]  /*9520*/  MUFU.EX2 R172, R172 ;  /* 0x000000ac00ac7308 */ /* 0x000ea20000000800 */
[C---:B-----5:R-:W-:Y:S01]  /*9530*/  FADD.FTZ R12, R168.reuse, R13 ;  /* 0x0000000da80c7221 */ /* 0x060fe20000010000 */
[----:B------:R-:W-:-:S03]  /*9540*/  F2FP.BF16.F32.PACK_AB R164, R168, R165 ;  /* 0x000000a5a8a4723e */ /* 0x000fc600000010ff */
[----:B------:R-:W-:-:S03]  /*9550*/  FADD.FTZ R5, R169, R12 ;  /* 0x0000000ca9057221 */ /* 0x000fc60000010000 */
[----:B------:R-:W5:Y:S01]  /*9560*/  MUFU.EX2 R182, R182 ;  /* 0x000000b600b67308 */ /* 0x000f620000000800 */
[----:B---3--:R-:W-:Y:S01]  /*9570*/  FADD.FTZ R13, R175, R4 ;  /* 0x00000004af0d7221 */ /* 0x008fe20000010000 */
[----:B------:R-:W-:-:S03]  /*9580*/  F2FP.BF16.F32.PACK_AB R165, R178, R175 ;  /* 0x000000afb2a5723e */ /* 0x000fc600000010ff */
[----:B------:R-:W-:-:S03]  /*9590*/  FADD.FTZ R13, R178, R13 ;  /* 0x0000000db20d7221 */ /* 0x000fc60000010000 */
[----:B------:R-:W3:Y:S01]  /*95a0*/  MUFU.EX2 R177, R177 ;  /* 0x000000b100b17308 */ /* 0x000ee20000000800 */
[C---:B--2---:R-:W-:Y:S01]  /*95b0*/  F2FP.BF16.F32.PACK_AB R166, R172.reuse, R169 ;  /* 0x000000a9aca6723e */ /* 0x044fe200000010ff */
[----:B------:R-:W-:Y:S01]  /*95c0*/  FADD.FTZ R5, R172, R5 ;  /* 0x00000005ac057221 */ /* 0x000fe20000010000 */
[----:B-----5:R-:W-:Y:S01]  /*95d0*/  FADD.FTZ R4, R182, R13 ;  /* 0x0000000db6047221 */ /* 0x020fe20000010000 */
[----:B---3--:R-:W-:-:S03]  /*95e0*/  F2FP.BF16.F32.PACK_AB R167, R177, R182 ;  /* 0x000000b6b1a7723e */ /* 0x008fc600000010ff */
[----:B------:R-:W-:Y:S02]  /*95f0*/  FADD.FTZ R4, R177, R4 ;  /* 0x00000004b1047221 */ /* 0x000fe40000010000 */
[----:B------:R4:W-:Y:S01]  /*9600*/  STSM.16.M88.4 [R22], R164 ;  /* 0x000000a416007844 */ /* 0x0009e20000000200 */
[----:B------:R-:W-:Y:S05]  /*9610*/  @!P0 BRA `(.L_x_4016) ;  /* 0x0000000000048947 */ /* 0x000fea0003800000 */
[----:B------:R-:W-:Y:S01]  /*9620*/  BPT.TRAP 0x1 ;  /* 0x000000040000795c */ /* 0x000fe20000300000 */
.L_x_4016:
[----:B------:R2:W3:Y:S01]  /*9630*/  SYNCS.PHASECHK.TRANS64.TRYWAIT P3, [UR23+0x28c50], R9 ;  /* 0x028c5009ff0075a7 */ /* 0x0004e20008060157 */
[----:B------:R-:W-:Y:S05]  /*9640*/  @!P0 BRA `(.L_x_4017) ;  /* 0x0000000000048947 */ /* 0x000fea0003800000 */
[----:B------:R-:W-:Y:S01]  /*9650*/  BPT.TRAP 0x1 ;  /* 0x000000040000795c */ /* 0x000fe20000300000 */
.L_x_4017:
[----:B---3--:R-:W-:Y:S05]  /*9660*/  @P3 BRA `(.L_x_4018) ;  /* 0x0000000000083947 */ /* 0x008fea0003800000 */
[----:B------:R-:W3:Y:S02]  /*9670*/  SYNCS.PHASECHK.TRANS64.TRYWAIT P3, [UR23+0x28c50], R9 ;  /* 0x028c5009ff0075a7 */ /* 0x000ee40008060157 */
[----:B---3--:R-:W-:Y:S05]  /*9680*/  @!P3 BRA `(.L_x_4019) ;  /* 0x000000800090b947 */ /* 0x008fea0003800000 */
.L_x_4018:
        /* <DEDUP_REMOVED lines=39> */
[----:B-12---:R-:W-:-:S07]  /*9900*/  IMAD.MOV.U32 R9, RZ, RZ, R10 ;  /* 0x000000ffff097224 */ /* 0x006fce00078e000a */
.L_x_4011:
[----:B------:R-:W-:-:S13]  /*9910*/  ISETP.GE.AND P2, PT, R9, UR41, PT ;  /* 0x0000002909007c0c */ /* 0x000fda000bf46270 */
[----:B------:R-:W-:Y:S05]  /*9920*/  @!P2 BRA `(.L_x_4021) ;  /* 0x0000002000c4a947 */ /* 0x000fea0003800000 */
[----:B---3--:R-:W-:Y:S01]  /*9930*/  IMAD.MOV.U32 R12, RZ, RZ, R8 ;  /* 0x000000ffff0c7224 */ /* 0x008fe200078e0008 */
[----:B------:R-:W-:Y:S01]  /*9940*/  UMOV UR21, UR39 ;  /* 0x0000002700157c82 */ /* 0x000fe20008000000 */
[----:B------:R-:W-:Y:S01]  /*9950*/  IMAD.MOV.U32 R13, RZ, RZ, R7 ;  /* 0x000000ffff0d7224 */ /* 0x000fe200078e0007 */
[----:B------:R-:W-:Y:S01]  /*9960*/  ULDC UR22, c[0x0][0x9e4] ;  /* 0x0002790000167ab9 */ /* 0x000fe20000000800 */
[----:B------:R-:W-:Y:S01]  /*9970*/  ULDC UR23, c[0x0][0x9dc] ;  /* 0x0002770000177ab9 */ /* 0x000fe20000000800 */
[----:B------:R-:W-:Y:S01]  /*9980*/  ULDC UR24, c[0x0][0x288] ;  /* 0x0000a20000187ab9 */ /* 0x000fe20000000800 */
[----:B------:R-:W-:Y:S01]  /*9990*/  ULDC UR20, c[0x0][0x988] ;  /* 0x0002620000147ab9 */ /* 0x000fe20000000800 */
[----:B------:R-:W-:-:S05]  /*99a0*/  ULDC UR25, c[0x0][0x9e0] ;  /* 0x0002780000197ab9 */ /* 0x000fca0000000800 */
.L_x_4038:
[----:B------:R-:W-:-:S04]  /*99b0*/  UIADD3 UR39, UR21, 0x1, URZ ;  /* 0x0000000115277890 */ /* 0x000fc8000fffe03f */
[----:B------:R-:W-:-:S04]  /*99c0*/  UISETP.NE.AND UP0, UPT, UR39, 0x2, UPT ;  /* 0x000000022700788c */ /* 0x000fc8000bf05270 */
[----:B------:R-:W-:Y:S02]  /*99d0*/  USEL UR6, URZ, 0x1, UP0 ;  /* 0x000000013f067887 */ /* 0x000fe40008000000 */
[----:B------:R-:W-:Y:S02]  /*99e0*/  USEL UR39, UR39, URZ, UP0 ;  /* 0x0000003f27277287 */ /* 0x000fe40008000000 */
[----:B------:R-:W-:Y:S01]  /*99f0*/  ULOP3.LUT UR38, UR38, UR6, URZ, 0x3c, !UPT ;  /* 0x0000000626267292 */ /* 0x000fe2000f8e3c3f */
[----:B-1-3--:R-:W-:Y:S11]  /*9a00*/  @!P0 BRA `(.L_x_4022) ;  /* 0x0000000000048947 */ /* 0x00aff60003800000 */
[----:B------:R-:W-:Y:S01]  /*9a10*/  BPT.TRAP 0x1 ;  /* 0x000000040000795c */ /* 0x000fe20000300000 */
.L_x_4022:
[----:B------:R-:W-:Y:S01]  /*9a20*/  ULEA UR26, UR39, UR48, 0x3 ;  /* 0x00000030271a7291 */ /* 0x000fe2000f8e183f */
[----:B------:R-:W-:-:S04]  /*9a30*/  MOV R10, UR38 ;  /* 0x00000026000a7c02 */ /* 0x000fc80008000f00 */
[----:B------:R-:W-:-:S04]  /*9a40*/  SHF.L.U32 R10, R10, 0x1f, RZ ;  /* 0x0000001f0a0a7819 */ /* 0x000fc800000006ff */
[----:B------:R3:W1:Y:S01]  /*9a50*/  SYNCS.PHASECHK.TRANS64.TRYWAIT P2, [UR26+0x28c30], R10 ;  /* 0x028c300aff0075a7 */ /* 0x000662000804015a */
[----:B------:R-:W-:Y:S05]  /*9a60*/  @!P0 BRA `(.L_x_4023) ;  /* 0x0000000000048947 */ /* 0x000fea0003800000 */
[----:B------:R-:W-:Y:S01]  /*9a70*/  BPT.TRAP 0x1 ;  /* 0x000000040000795c */ /* 0x000fe20000300000 */
.L_x_4023:
[----:B-1----:R-:W-:Y:S05]  /*9a80*/  @P2 BRA `(.L_x_4024) ;  /* 0x0000000000082947 */ /* 0x002fea0003800000 */
[----:B------:R-:W1:Y:S02]  /*9a90*/  SYNCS.PHASECHK.TRANS64.TRYWAIT P2, [UR26+0x28c30], R10 ;  /* 0x028c300aff0075a7 */ /* 0x000e64000804015a */
[----:B-1----:R-:W-:Y:S05]  /*9aa0*/  @!P2 BRA `(.L_x_4025) ;  /* 0x0000007c009ca947 */ /* 0x002fea0003800000 */
.L_x_4024:
[----:B------:R-:W-:Y:S01]  /*9ab0*/  R2UR UR18, R3 ;  /* 0x00000000031272ca */ /* 0x000fe200000e0000 */
[----:B--2-4-:R-:W-:Y:S01]  /*9ac0*/  WARPGROUP.ARRIVE ;  /* 0x00000000000079c5 */ /* 0x014fe20000000000 */
[----:B------:R-:W-:Y:S01]  /*9ad0*/  UMOV UR19, 0x40000040 ;  /* 0x4000004000137882 */ /* 0x000fe20000000000 */
[----:B------:R-:W-:Y:S01]  /*9ae0*/  UMOV UR7, 0x40000040 ;  /* 0x4000004000077882 */ /* 0x000fe20000000000 */
[----:B------:R-:W-:Y:S01]  /*9af0*/  UMOV UR11, 0x40000040 ;  /* 0x40000040000b7882 */ /* 0x000fe20000000000 */
[----:B------:R-:W-:Y:S01]  /*9b00*/  UMOV UR15, 0x40000040 ;  /* 0x40000040000f7882 */ /* 0x000fe20000000000 */
[----:B------:R-:W1:Y:S01]  /*9b10*/  LDC R15, c[0x0][0x2e0] ;  /* 0x0000b800ff0f7b82 */ /* 0x000e620000000800 */
[----:B------:R-:W-:-:S04]  /*9b20*/  IMAD.U32 R11, RZ, RZ, UR26 ;  /* 0x0000001aff0b7e24 */ /* 0x000fc8000f8e00ff */
        /* <DEDUP_REMOVED lines=10> */
[----:B------:R-:W-:Y:S01]  /*9bd0*/  HGMMA.64x64x16.F32.BF16 R152, gdesc[UR4], R152, gsb0 ;  /* 0x00e00000049879f0 */ /* 0x000fe20008001898 */
[----:B------:R-:W-:Y:S02]  /*9be0*/  ULOP3.LUT UR6, URZ, UR23, URZ, 0x33, !UPT ;  /* 0x000000173f067292 */ /* 0x000fe4000f8e333f */
[----:B------:R-:W-:Y:S02]  /*9bf0*/  WARPGROUP.DEPBAR.LE gsb0, 0x0 ;  /* 0x00008000000079c5 */ /* 0x000fe40000010000 */
[----:B------:R-:W-:-:S06]  /*9c00*/  WARPGROUP.ARRIVE ;  /* 0x00000000000079c5 */ /* 0x000fcc0000000000 */
[----:B------:R-:W-:Y:S03]  /*9c10*/  HGMMA.64x64x16.F32.BF16 R152, gdesc[UR8], R152, gsb0 ;  /* 0x00e00000089879f0 */ /* 0x000fe60008001898 */
[----:B------:R-:W-:Y:S02]  /*9c20*/  WARPGROUP.DEPBAR.LE gsb0, 0x0 ;  /* 0x00008000000079c5 */ /* 0x000fe40000010000 */
[----:B------:R-:W-:-:S06]  /*9c30*/  WARPGROUP.ARRIVE ;  /* 0x00000000000079c5 */ /* 0x000fcc0000000000 */
[----:B------:R-:W-:Y:S03]  /*9c40*/  HGMMA.64x64x16.F32.BF16 R152, gdesc[UR12], R152, gsb0 ;  /* 0x00e000000c9879f0 */ /* 0x000fe60008001898 */
[----:B------:R-:W-:Y:S02]  /*9c50*/  WARPGROUP.DEPBAR.LE gsb0, 0x0 ;  /* 0x00008000000079c5 */ /* 0x000fe40000010000 */
[----:B------:R2:W-:Y:S02]  /*9c60*/  @!P1 SYNCS.ARRIVE.TRANS64.RED.A1T0 RZ, [R8+URZ], RZ ;  /* 0x000000ff08ff99a7 */ /* 0x0005e4000810043f */
[----:B--2---:R-:W-:-:S05]  /*9c70*/  IADD3 R8, -R7, 0x1, RZ ;  /* 0x0000000107087810 */ /* 0x004fca0007ffe1ff */
        /* <DEDUP_REMOVED lines=17> */
.L_x_4028:
[----:B------:R-:W-:-:S05]  /*9d90*/  IMAD.U32 R192, RZ, RZ, UR22 ;  /* 0x00000016ffc07e24 */ /* 0x000fca000f8e00ff */
[----:B------:R-:W-:-:S13]  /*9da0*/  ISETP.NE.AND P2, PT, R192, 0x1, PT ;  /* 0x00000001c000780c */ /* 0x000fda0003f45270 */
[----:B------:R-:W1:Y:S02]  /*9db0*/  @P2 LDC.64 R194, c[0x0][0x9e8] ;  /* 0x00027a00ffc22b82 */ /* 0x000e640000000a00 */
[----:B-1----:R-:W-:-:S05]  /*9dc0*/  @P2 IMAD.HI.U32 R194, R20, R194, RZ ;  /* 0x000000c214c22227 */ /* 0x002fca00078e00ff */
[----:B------:R-:W-:-:S07]  /*9dd0*/  @P2 SHF.R.U32.HI R20, RZ, R195, R194 ;  /* 0x000000c3ff142219 */ /* 0x000fce00000116c2 */
.L_x_4029:
[----:B------:R-:W-:Y:S05]  /*9de0*/  BSYNC B0 ;  /* 0x0000000000007941 */ /* 0x000fea0003800000 */
.L_x_4027:
[----:B------:R-:W-:-:S04]  /*9df0*/  IMAD R21, R20, R192, -R7 ;  /* 0x000000c014157224 */ /* 0x000fc800078e0a07 */
[----:B------:R-:W-:-:S05]  /*9e00*/  IMAD.IADD R21, R21, 0x1, -R2 ;  /* 0x0000000115157824 */ /* 0x000fca00078e0a02 */
[----:B------:R-:W-:Y:S02]  /*9e10*/  VIADDMNMX R8, R21, R192, R8, PT ;  /* 0x000000c015087246 */ /* 0x000fe40003800108 */
[----:B------:R-:W-:-:S07]  /*9e20*/  VIMNMX R14, R14, R21, !PT ;  /* 0x000000150e0e7248 */ /* 0x000fce0007fe0100 */
.L_x_4026:
        /* <DEDUP_REMOVED lines=67> */
.L_x_4032:
[----:B------:R-:W-:-:S05]  /*a260*/  IMAD.U32 R192, RZ, RZ, UR22 ;  /* 0x00000016ffc07e24 */ /* 0x000fca000f8e00ff */
[----:B------:R-:W-:-:S13]  /*a270*/  ISETP.NE.AND P3, PT, R192, 0x1, PT ;  /* 0x00000001c000780c */ /* 0x000fda0003f65270 */
[----:B------:R-:W1:Y:S02]  /*a280*/  @P3 LDC.64 R14, c[0x0][0x9e8] ;  /* 0x00027a00ff0e3b82 */ /* 0x000e640000000a00 */
[----:B-1----:R-:W-:-:S05]  /*a290*/  @P3 IMAD.HI.U32 R14, R21, R14, RZ ;  /* 0x0000000e150e3227 */ /* 0x002fca00078e00ff */
[----:B------:R-:W-:-:S07]  /*a2a0*/  @P3 SHF.R.U32.HI R21, RZ, R15, R14 ;  /* 0x0000000fff153219 */ /* 0x000fce000001160e */
.L_x_4033:
[----:B------:R-:W-:Y:S05]  /*a2b0*/  BSYNC B0 ;  /* 0x0000000000007941 */ /* 0x000fea0003800000 */
.L_x_4031:
[----:B------:R-:W-:-:S04]  /*a2c0*/  IMAD R21, R21, R192, -R7 ;  /* 0x000000c015157224 */ /* 0x000fc800078e0a07 */
[----:B------:R-:W-:-:S05]  /*a2d0*/  IMAD.IADD R21, R21, 0x1, -R2 ;  /* 0x0000000115157824 */ /* 0x000fca00078e0a02 */
[----:B------:R-:W-:Y:S02]  /*a2e0*/  VIADDMNMX R8, R21, R192, R8, PT ;  /* 0x000000c015087246 */ /* 0x000fe40003800108 */
[----:B------:R-:W-:-:S07]  /*a2f0*/  VIMNMX R20, R20, R21, !PT ;  /* 0x0000001514147248 */ /* 0x000fce0007fe0100 */
.L_x_4030:
        /* <DEDUP_REMOVED lines=8> */
[----:B------:R-:W-:Y:S02]  /*a380*/  ISETP.GT.AND P3, PT, R20, RZ, P2 ;  /* 0x000000ff1400720c */ /* 0x000fe40001764270 */
        /* <DEDUP_REMOVED lines=24> */
[----:B------:R-:W-:Y:S01]  /*a510*/  ISETP.GT.AND P5, PT, R20, 0x20, P2 ;  /* 0x000000201400780c */ /* 0x000fe200017a4270 */
        /* <DEDUP_REMOVED lines=38> */
[--C-:B------:R-:W-:Y:S01]  /*a780*/  FFMA.FTZ R160, R168, UR10, -R14.reuse ;  /* 0x0000000aa8a07c23 */ /* 0x100fe2000801080e */
[----:B------:R-:W-:Y:S01]  /*a790*/  ISETP.GT.AND P3, PT, R20, 0x29, P2 ;  /* 0x000000291400780c */ /* 0x000fe20001764270 */
[--C-:B------:R-:W-:Y:S01]  /*a7a0*/  FFMA.FTZ R152, R152, UR10, -R14.reuse ;  /* 0x0000000a98987c23 */ /* 0x100fe2000801080e */
[----:B------:R-:W-:Y:S01]  /*a7b0*/  FMNMX.FTZ R154, R170, R21, !PT ;  /* 0x00000015aa9a7209 */ /* 0x000fe20007810000 */
[--C-:B------:R-:W-:Y:S01]  /*a7c0*/  FFMA.FTZ R21, R153, UR10, -R14.reuse ;  /* 0x0000000a99157c23 */ /* 0x100fe2000801080e */
[----:B------:R-:W-:Y:S01]  /*a7d0*/  ISETP.LT.OR P3, PT, R8, 0x2a, P3 ;  /* 0x0000002a0800780c */ /* 0x000fe20001f61670 */
[----:B------:R-:W-:Y:S01]  /*a7e0*/  FFMA.FTZ R156, R156, UR10, -R14 ;  /* 0x0000000a9c9c7c23 */ /* 0x000fe2000801080e */
[----:B------:R-:W-:Y:S01]  /*a7f0*/  FMNMX.FTZ R153, R171, R154, !PT ;  /* 0x0000009aab997209 */ /* 0x000fe20007810000 */
[----:B------:R-:W-:Y:S01]  /*a800*/  MUFU.EX2 R152, R152 ;  /* 0x0000009800987308 */ /* 0x000fe20000000800 */
[----:B------:R-:W-:-:S02]  /*a810*/  FSEL R175, R175, -INF , !P3 ;  /* 0xff800000afaf7808 */ /* 0x000fc40005800000 */
[----:B------:R-:W-:Y:S02]  /*a820*/  ISETP.GT.AND P3, PT, R20, 0x31, P2 ;  /* 0x000000311400780c */ /* 0x000fe40001764270 */
[----:B------:R-:W-:Y:S02]  /*a830*/  FMNMX.FTZ R154, R174, R153, !PT ;  /* 0x00000099ae9a7209 */ /* 0x000fe40007810000 */
[----:B------:R-:W-:Y:S01]  /*a840*/  ISETP.LT.OR P3, PT, R8, 0x32, P3 ;  /* 0x000000320800780c */ /* 0x000fe20001f61670 */
[----:B------:R-:W-:Y:S01]  /*a850*/  MUFU.EX2 R21, R21 ;  /* 0x0000001500157308 */ /* 0x000fe20000000800 */
[----:B------:R-:W-:Y:S02]  /*a860*/  FMNMX.FTZ R153, R175, R154, !PT ;  /* 0x0000009aaf997209 */ /* 0x000fe40007810000 */
[----:B------:R-:W-:Y:S02]  /*a870*/  ISETP.GT.AND P2, PT, R20, 0x39, P2 ;  /* 0x000000391400780c */ /* 0x000fe40001744270 */
[----:B------:R-:W-:-:S02]  /*a880*/  FSEL R179, R179, -INF , !P3 ;  /* 0xff800000b3b37808 */ /* 0x000fc40005800000 */
[----:B------:R-:W-:Y:S01]  /*a890*/  FMNMX.FTZ R20, R178, R153, !PT ;  /* 0x00000099b2147209 */ /* 0x000fe20007810000 */
[--C-:B------:R-:W-:Y:S01]  /*a8a0*/  FFMA.FTZ R153, R157, UR10, -R14.reuse ;  /* 0x0000000a9d997c23 */ /* 0x100fe2000801080e */
[----:B------:R-:W-:Y:S01]  /*a8b0*/  ISETP.LT.OR P2, PT, R8, 0x3a, P2 ;  /* 0x0000003a0800780c */ /* 0x000fe20001741670 */
[----:B------:R-:W-:Y:S01]  /*a8c0*/  MUFU.EX2 R154, R156 ;  /* 0x0000009c009a7308 */ /* 0x000fe20000000800 */
[----:B------:R-:W-:Y:S01]  /*a8d0*/  FMNMX.FTZ R157, R179, R20, !PT ;  /* 0x00000014b39d7209 */ /* 0x000fe20007810000 */
[--C-:B------:R-:W-:Y:S01]  /*a8e0*/  FFMA.FTZ R20, R164, UR10, -R14.reuse ;  /* 0x0000000aa4147c23 */ /* 0x100fe2000801080e */
[----:B------:R-:W-:Y:S01]  /*a8f0*/  FSEL R183, R183, -INF , !P2 ;  /* 0xff800000b7b77808 */ /* 0x000fe20005000000 */
[--C-:B------:R-:W-:Y:S01]  /*a900*/  FFMA.FTZ R164, R172, UR10, -R14.reuse ;  /* 0x0000000aaca47c23 */ /* 0x100fe2000801080e */
[----:B------:R-:W-:Y:S01]  /*a910*/  FMNMX.FTZ R8, R182, R157, !PT ;  /* 0x0000009db6087209 */ /* 0x000fe20007810000 */
[--C-:B------:R-:W-:Y:S01]  /*a920*/  FFMA.FTZ R157, R161, UR10, -R14.reuse ;  /* 0x0000000aa19d7c23 */ /* 0x100fe2000801080e */
[----:B------:R-:W-:Y:S01]  /*a930*/  FSEL R168, R7, RZ, P5 ;  /* 0x000000ff07a87208 */ /* 0x000fe20002800000 */
[----:B------:R-:W-:Y:S01]  /*a940*/  MUFU.EX2 R153, R153 ;  /* 0x0000009900997308 */ /* 0x000fe20000000800 */
[----:B------:R-:W-:Y:S01]  /*a950*/  FMNMX.FTZ R8, R183, R8, !PT ;  /* 0x00000008b7087209 */ /* 0x000fe20007810000 */
[--C-:B------:R-:W-:Y:S01]  /*a960*/  FFMA.FTZ R161, R165, UR10, -R14.reuse ;  /* 0x0000000aa5a17c23 */ /* 0x100fe2000801080e */
[--C-:B------:R-:W-:Y:S01]  /*a970*/  FFMA.FTZ R165, R169, UR10, -R14.reuse ;  /* 0x0000000aa9a57c23 */ /* 0x100fe2000801080e */
[----:B------:R-:W-:Y:S01]  /*a980*/  FADD.FTZ R168, -R168, R13 ;  /* 0x0000000da8a87221 */ /* 0x000fe20000010100 */
[--C-:B------:R-:W-:Y:S01]  /*a990*/  FFMA.FTZ R169, R173, UR10, -R14.reuse ;  /* 0x0000000aada97c23 */ /* 0x100fe2000801080e */
[----:B------:R-:W1:Y:S01]  /*a9a0*/  SHFL.BFLY PT, R193, R8, 0x2, 0x1f ;  /* 0x0c401f0008c17f89 */ /* 0x000e6200000e0000 */
[--C-:B------:R-:W-:Y:S01]  /*a9b0*/  FFMA.FTZ R173, R177, UR10, -R14.reuse ;  /* 0x0000000ab1ad7c23 */ /* 0x100fe2000801080e */
[----:B------:R-:W-:Y:S01]  /*a9c0*/  FMUL.FTZ R13, R168, UR10 ;  /* 0x0000000aa80d7c20 */ /* 0x000fe20008410000 */
[----:B------:R-:W-:Y:S01]  /*a9d0*/  MUFU.EX2 R156, R192 ;  /* 0x000000c0009c7308 */ /* 0x000fe20000000800 */
[----:B------:R-:W-:Y:S01]  /*a9e0*/  FFMA.FTZ R168, R176, UR10, -R14 ;  /* 0x0000000ab0a87c23 */ /* 0x000fe2000801080e */
[----:B------:R-:W-:-:S02]  /*a9f0*/  IMAD.MOV R177, RZ, RZ, -R17 ;  /* 0x000000ffffb17224 */ /* 0x000fc400078e0a11 */
[----:B------:R-:W-:-:S03]  /*aa00*/  FFMA.FTZ R172, R180, UR10, -R14 ;  /* 0x0000000ab4ac7c23 */ /* 0x000fc6000801080e */
[----:B------:R-:W-:Y:S01]  /*aa10*/  ISETP.NE.AND P3, PT, R2, R177, PT ;  /* 0x000000b10200720c */ /* 0x000fe20003f65270 */
[----:B------:R-:W2:Y:S01]  /*aa20*/  MUFU.EX2 R13, R13 ;  /* 0x0000000d000d7308 */ /* 0x000ea20000000800 */
[----:B------:R-:W-:-:S07]  /*aa30*/  FFMA.FTZ R177, R181, UR10, -R14 ;  /* 0x0000000ab5b17c23 */ /* 0x000fce000801080e */
[----:B------:R-:W4:Y:S01]  /*aa40*/  MUFU.EX2 R157, R157 ;  /* 0x0000009d009d7308 */ /* 0x000f220000000800 */
[----:B-1----:R-:W-:-:S07]  /*aa50*/  FMNMX.FTZ R193, R8, R193, !PT ;  /* 0x000000c108c17209 */ /* 0x002fce0007810000 */
[----:B------:R-:W1:Y:S01]  /*aa60*/  MUFU.EX2 R20, R20 ;  /* 0x0000001400147308 */ /* 0x000e620000000800 */
[----:B--2---:R-:W-:Y:S01]  /*aa70*/  FFMA.FTZ R176, R13, R5, R152 ;  /* 0x000000050db07223 */ /* 0x004fe20000010098 */
[----:B------:R-:W2:Y:S01]  /*aa80*/  SHFL.BFLY PT, R8, R193, 0x1, 0x1f ;  /* 0x0c201f00c1087f89 */ /* 0x000ea200000e0000 */
[C---:B------:R-:W-:Y:S01]  /*aa90*/  F2FP.BF16.F32.PACK_AB R152, R21.reuse, R152 ;  /* 0x000000981598723e */ /* 0x040fe200000010ff */
[-C--:B------:R-:W-:Y:S01]  /*aaa0*/  FMUL.FTZ R24, R24, R13.reuse ;  /* 0x0000000d18187220 */ /* 0x080fe20000410000 */
[----:B------:R-:W-:Y:S01]  /*aab0*/  FADD.FTZ R5, R21, R176 ;  /* 0x000000b015057221 */ /* 0x000fe20000010000 */
[-C--:B------:R-:W-:Y:S01]  /*aac0*/  FMUL.FTZ R25, R25, R13.reuse ;  /* 0x0000000d19197220 */ /* 0x080fe20000410000 */
[-C--:B------:R-:W-:Y:S01]  /*aad0*/  FMUL.FTZ R28, R28, R13.reuse ;  /* 0x0000000d1c1c7220 */ /* 0x080fe20000410000 */
[----:B------:R-:W5:Y:S01]  /*aae0*/  MUFU.EX2 R161, R161 ;  /* 0x000000a100a17308 */ /* 0x000f620000000800 */
[----:B------:R-:W-:Y:S01]  /*aaf0*/  FADD.FTZ R14, R154, R5 ;  /* 0x000000059a0e7221 */ /* 0x000fe20000010000 */
        /* <DEDUP_REMOVED lines=8> */
[----:B----4-:R-:W-:Y:S01]  /*ab80*/  F2FP.BF16.F32.PACK_AB R156, R157, R156 ;  /* 0x0000009c9d9c723e */ /* 0x010fe200000010ff */
[-C--:B------:R-:W-:Y:S01]  /*ab90*/  FMUL.FTZ R37, R37, R13.reuse ;  /* 0x0000000d25257220 */ /* 0x080fe20000410000 */
[-C--:B------:R-:W-:Y:S01]  /*aba0*/  FMUL.FTZ R40, R40, R13.reuse ;  /* 0x0000000d28287220 */ /* 0x080fe20000410000 */
[----:B------:R-:W-:Y:S01]  /*abb0*/  FADD.FTZ R181, R157, R192 ;  /* 0x000000c09db57221 */ /* 0x000fe20000010000 */
[-C--:B------:R-:W-:Y:S01]  /*abc0*/  FMUL.FTZ R41, R41, R13.reuse ;  /* 0x0000000d29297220 */ /* 0x080fe20000410000 */
[-C--:B------:R-:W-:Y:S01]  /*abd0*/  FMUL.FTZ R44, R44, R13.reuse ;  /* 0x0000000d2c2c7220 */ /* 0x080fe20000410000 */
[----:B------:R-:W4:Y:S01]  /*abe0*/  MUFU.EX2 R165, R165 ;  /* 0x000000a500a57308 */ /* 0x000f220000000800 */
[-C--:B------:R-:W-:Y:S01]  /*abf0*/  FMUL.FTZ R45, R45, R13.reuse ;  /* 0x0000000d2d2d7220 */ /* 0x080fe20000410000 */
[----:B--2---:R-:W-:Y:S01]  /*ac00*/  FMNMX.FTZ R8, R193, R8, !PT ;  /* 0x00000008c1087209 */ /* 0x004fe20007810000 */
[-C--:B------:R-:W-:Y:S01]  /*ac10*/  FMUL.FTZ R48, R48, R13.reuse ;  /* 0x0000000d30307220 */ /* 0x080fe20000410000 */
[----:B------:R-:W-:Y:S01]  /*ac20*/  MOV R193, UR21 ;  /* 0x0000001500c17c02 */ /* 0x000fe20008000f00 */
[-C--:B------:R-:W-:Y:S01]  /*ac30*/  FMUL.FTZ R49, R49, R13.reuse ;  /* 0x0000000d31317220 */ /* 0x080fe20000410000 */
[C---:B------:R-:W-:Y:S01]  /*ac40*/  FSETP.NEU.FTZ.AND P2, PT, R8.reuse, -INF , PT ;  /* 0xff8000000800780b */ /* 0x040fe20003f5d000 */
[C---:B------:R-:W-:Y:S01]  /*ac50*/  FMUL.FTZ R180, R8.reuse, UR10 ;  /* 0x0000000a08b47c20 */ /* 0x040fe20008410000 */
[----:B------:R-:W2:Y:S01]  /*ac60*/  MUFU.EX2 R164, R164 ;  /* 0x000000a400a47308 */ /* 0x000ea20000000800 */
[----:B------:R-:W-:Y:S01]  /*ac70*/  @!P3 IMAD R14, R193, 0x40, R16 ;  /* 0x00000040c10eb824 */ /* 0x000fe200078e0210 */
[----:B------:R-:W-:Y:S01]  /*ac80*/  FSEL R5, R8, RZ, P2 ;  /* 0x000000ff08057208 */ /* 0x000fe20001000000 */
[-C--:B------:R-:W-:Y:S01]  /*ac90*/  FMUL.FTZ R52, R52, R13.reuse ;  /* 0x0000000d34347220 */ /* 0x080fe20000410000 */
[----:B------:R-:W-:Y:S01]  /*aca0*/  FSEL R176, R180, RZ, P2 ;  /* 0x000000ffb4b07208 */ /* 0x000fe20001000000 */
[-C--:B------:R-:W-:Y:S01]  /*acb0*/  FMUL.FTZ R53, R53, R13.reuse ;  /* 0x0000000d35357220 */ /* 0x080fe20000410000 */
[-C--:B------:R-:W-:Y:S01]  /*acc0*/  FMUL.FTZ R56, R56, R13.reuse ;  /* 0x0000000d38387220 */ /* 0x080fe20000410000 */
[----:B------:R-:W-:Y:S01]  /*acd0*/  FADD.FTZ R5, -R5, R12 ;  /* 0x0000000c05057221 */ /* 0x000fe20000010100 */
[----:B------:R-:W2:Y:S01]  /*ace0*/  MUFU.EX2 R169, R169 ;  /* 0x000000a900a97308 */ /* 0x000ea20000000800 */
[--C-:B------:R-:W-:Y:S01]  /*acf0*/  FFMA.FTZ R180, R155, UR10, -R176.reuse ;  /* 0x0000000a9bb47c23 */ /* 0x100fe200080108b0 */
[----:B------:R-:W-:Y:S01]  /*ad00*/  @!P3 LEA R155, R14, UR48, 0x2 ;  /* 0x000000300e9bbc11 */ /* 0x000fe2000f8e10ff */
[----:B-1----:R-:W-:Y:S01]  /*ad10*/  FADD.FTZ R14, R20, R181 ;  /* 0x000000b5140e7221 */ /* 0x002fe20000010000 */
[--C-:B------:R-:W-:Y:S01]  /*ad20*/  FFMA.FTZ R181, R159, UR10, -R176.reuse ;  /* 0x0000000a9fb57c23 */ /* 0x100fe200080108b0 */
[--C-:B------:R-:W-:Y:S01]  /*ad30*/  FFMA.FTZ R192, R162, UR10, -R176.reuse ;  /* 0x0000000aa2c07c23 */ /* 0x100fe200080108b0 */
[----:B------:R-:W-:Y:S01]  /*ad40*/  FFMA.FTZ R15, R15, UR10, -R176 ;  /* 0x0000000a0f0f7c23 */ /* 0x000fe200080108b0 */
[----:B-----5:R-:W-:Y:S01]  /*ad50*/  FADD.FTZ R159, R161, R14 ;  /* 0x0000000ea19f7221 */ /* 0x020fe20000010000 */
[----:B------:R-:W1:Y:S01]  /*ad60*/  MUFU.EX2 R168, R168 ;  /* 0x000000a800a87308 */ /* 0x000e620000000800 */
[----:B------:R-:W-:Y:S01]  /*ad70*/  FMUL.FTZ R5, R5, UR10 ;  /* 0x0000000a05057c20 */ /* 0x000fe20008410000 */
[--C-:B------:R-:W-:Y:S01]  /*ad80*/  FFMA.FTZ R158, R158, UR10, -R176.reuse ;  /* 0x0000000a9e9e7c23 */ /* 0x100fe200080108b0 */
[----:B---3--:R-:W-:Y:S01]  /*ad90*/  FADD.FTZ R162, R160, R159 ;  /* 0x0000009fa0a27221 */ /* 0x008fe20000010000 */
[--C-:B------:R-:W-:Y:S01]  /*ada0*/  FFMA.FTZ R163, R163, UR10, -R176.reuse ;  /* 0x0000000aa3a37c23 */ /* 0x100fe200080108b0 */
[--C-:B------:R-:W-:Y:S01]  /*adb0*/  FFMA.FTZ R193, R166, UR10, -R176.reuse ;  /* 0x0000000aa6c17c23 */ /* 0x100fe200080108b0 */
[----:B------:R-:W-:Y:S01]  /*adc0*/  FFMA.FTZ R167, R167, UR10, -R176 ;  /* 0x0000000aa7a77c23 */ /* 0x000fe200080108b0 */
[----:B----4-:R-:W-:Y:S01]  /*add0*/  FADD.FTZ R195, R165, R162 ;  /* 0x000000a2a5c37221 */ /* 0x010fe20000010000 */
[----:B------:R-:W3:Y:S01]  /*ade0*/  MUFU.EX2 R173, R173 ;  /* 0x000000ad00ad7308 */ /* 0x000ee20000000800 */
[--C-:B------:R-:W-:Y:S01]  /*adf0*/  FFMA.FTZ R171, R171, UR10, -R176.reuse ;  /* 0x0000000aabab7c23 */ /* 0x100fe200080108b0 */
[--C-:B------:R-:W-:Y:S01]  /*ae00*/  FFMA.FTZ R174, R174, UR10, -R176.reuse ;  /* 0x0000000aaeae7c23 */ /* 0x100fe200080108b0 */
[----:B--2---:R-:W-:Y:S01]  /*ae10*/  FADD.FTZ R162, R164, R195 ;  /* 0x000000c3a4a27221 */ /* 0x004fe20000010000 */
[--C-:B------:R-:W-:Y:S01]  /*ae20*/  FFMA.FTZ R175, R175, UR10, -R176.reuse ;  /* 0x0000000aafaf7c23 */ /* 0x100fe200080108b0 */
[--C-:B------:R-:W-:Y:S01]  /*ae30*/  FFMA.FTZ R178, R178, UR10, -R176.reuse ;  /* 0x0000000ab2b27c23 */ /* 0x100fe200080108b0 */
[----:B------:R-:W-:Y:S01]  /*ae40*/  F2FP.BF16.F32.PACK_AB R160, R165, R160 ;  /* 0x000000a0a5a0723e */ /* 0x000fe200000010ff */
[--C-:B------:R-:W-:Y:S01]  /*ae50*/  FFMA.FTZ R179, R179, UR10, -R176.reuse ;  /* 0x0000000ab3b37c23 */ /* 0x100fe200080108b0 */
[----:B------:R-:W-:Y:S01]  /*ae60*/  MUFU.EX2 R172, R172 ;  /* 0x000000ac00ac7308 */ /* 0x000fe20000000800 */
[----:B------:R-:W-:Y:S01]  /*ae70*/  FFMA.FTZ R182, R182, UR10, -R176 ;  /* 0x0000000ab6b67c23 */ /* 0x000fe200080108b0 */
[----:B------:R-:W-:Y:S01]  /*ae80*/  @!P3 STS [R155+0x28800], R13 ;  /* 0x0288000d9b00b388 */ /* 0x000fe20000000800 */
        /* <DEDUP_REMOVED lines=22> */
[----:B--2---:R-:W-:Y:S01]  /*aff0*/  FADD.FTZ R5, R169, R162 ;  /* 0x000000a2a9057221 */ /* 0x004fe20000010000 */
[-C--:B------:R-:W-:Y:S01]  /*b000*/  FMUL.FTZ R96, R96, R13.reuse ;  /* 0x0000000d60607220 */ /* 0x080fe20000410000 */
[-C--:B------:R-:W-:Y:S01]  /*b010*/  FMUL.FTZ R97, R97, R13.reuse ;  /* 0x0000000d61617220 */ /* 0x080fe20000410000 */
[-C--:B------:R-:W-:Y:S01]  /*b020*/  FMUL.FTZ R100, R100, R13.reuse ;  /* 0x0000000d64647220 */ /* 0x080fe20000410000 */
[----:B-1----:R-:W-:Y:S01]  /*b030*/  FADD.FTZ R162, R168, R5 ;  /* 0x00000005a8a27221 */ /* 0x002fe20000010000 */
[-C--:B------:R-:W-:Y:S01]  /*b040*/  FMUL.FTZ R101, R101, R13.reuse ;  /* 0x0000000d65657220 */ /* 0x080fe20000410000 */
[-C--:B------:R-:W-:Y:S01]  /*b050*/  FMUL.FTZ R104, R104, R13.reuse ;  /* 0x0000000d68687220 */ /* 0x080fe20000410000 */
[----:B------:R1:W2:Y:S01]  /*b060*/  MUFU.EX2 R12, R180 ;  /* 0x000000b4000c7308 */ /* 0x0002a20000000800 */
[----:B---3--:R-:W-:Y:S01]  /*b070*/  FADD.FTZ R5, R173, R162 ;  /* 0x000000a2ad057221 */ /* 0x008fe20000010000 */
[----:B----4-:R-:W-:Y:S01]  /*b080*/  FFMA.FTZ R21, R14, R4, R15 ;  /* 0x000000040e157223 */ /* 0x010fe2000001000f */
[----:B------:R-:W-:Y:S01]  /*b090*/  F2FP.BF16.F32.PACK_AB R162, R169, R164 ;  /* 0x000000a4a9a2723e */ /* 0x000fe200000010ff */
[----:B------:R3:W-:Y:S01]  /*b0a0*/  @!P3 STS [R155+0x28820], R14 ;  /* 0x0288200e9b00b388 */ /* 0x0007e20000000800 */
[----:B------:R-:W-:Y:S01]  /*b0b0*/  F2FP.BF16.F32.PACK_AB R164, R173, R168 ;  /* 0x000000a8ada4723e */ /* 0x000fe200000010ff */
[-C--:B------:R-:W-:Y:S01]  /*b0c0*/  FMUL.FTZ R105, R105, R13.reuse ;  /* 0x0000000d69697220 */ /* 0x080fe20000410000 */
[-C--:B------:R-:W-:Y:S01]  /*b0d0*/  FMUL.FTZ R108, R108, R13.reuse ;  /* 0x0000000d6c6c7220 */ /* 0x080fe20000410000 */
[----:B------:R4:W3:Y:S01]  /*b0e0*/  MUFU.EX2 R159, R158 ;  /* 0x0000009e009f7308 */ /* 0x0008e20000000800 */
[--C-:B-1----:R-:W-:Y:S01]  /*b0f0*/  FFMA.FTZ R180, R170, UR10, -R176.reuse ;  /* 0x0000000aaab47c23 */ /* 0x102fe200080108b0 */
[----:B-----5:R-:W-:Y:S01]  /*b100*/  F2FP.BF16.F32.PACK_AB R166, R177, R172 ;  /* 0x000000acb1a6723e */ /* 0x020fe200000010ff */
[----:B------:R-:W-:Y:S01]  /*b110*/  FFMA.FTZ R176, R183, UR10, -R176 ;  /* 0x0000000ab7b07c23 */ /* 0x000fe200080108b0 */
[-C--:B------:R-:W-:Y:S01]  /*b120*/  FMUL.FTZ R109, R109, R13.reuse ;  /* 0x0000000d6d6d7220 */ /* 0x080fe20000410000 */
[-C--:B------:R-:W-:Y:S01]  /*b130*/  FMUL.FTZ R112, R112, R13.reuse ;  /* 0x0000000d70707220 */ /* 0x080fe20000410000 */
[-C--:B------:R-:W-:Y:S01]  /*b140*/  FMUL.FTZ R113, R113, R13.reuse ;  /* 0x0000000d71717220 */ /* 0x080fe20000410000 */
[----:B------:R-:W-:Y:S01]  /*b150*/  FMUL.FTZ R116, R116, R13 ;  /* 0x0000000d74747220 */ /* 0x000fe20000410000 */
[----:B------:R-:W1:Y:S01]  /*b160*/  MUFU.EX2 R170, R181 ;  /* 0x000000b500aa7308 */ /* 0x000e620000000800 */
[----:B----4-:R-:W-:Y:S01]  /*b170*/  F2FP.BF16.F32.PACK_AB R158, R161, R20 ;  /* 0x00000014a19e723e */ /* 0x010fe200000010ff */
[----:B------:R-:W-:Y:S01]  /*b180*/  FADD.FTZ R20, R172, R5 ;  /* 0x00000005ac147221 */ /* 0x000fe20000010000 */
[C---:B--2---:R-:W-:Y:S01]  /*b190*/  FADD.FTZ R4, R12.reuse, R21 ;  /* 0x000000150c047221 */ /* 0x044fe20000010000 */
[----:B------:R-:W-:Y:S01]  /*b1a0*/  F2FP.BF16.F32.PACK_AB R153, R12, R15 ;  /* 0x0000000f0c99723e */ /* 0x000fe200000010ff */
[-C--:B------:R-:W-:Y:S01]  /*b1b0*/  FMUL.FTZ R117, R117, R13.reuse ;  /* 0x0000000d75757220 */ /* 0x080fe20000410000 */
[----:B------:R-:W-:Y:S01]  /*b1c0*/  FADD.FTZ R5, R177, R20 ;  /* 0x00000014b1057221 */ /* 0x000fe20000010000 */
[-C--:B------:R-:W-:Y:S01]  /*b1d0*/  FMUL.FTZ R120, R120, R13.reuse ;  /* 0x0000000d78787220 */ /* 0x080fe20000410000 */
[----:B------:R-:W-:Y:S01]  /*b1e0*/  MUFU.EX2 R157, R192 ;  /* 0x000000c0009d7308 */ /* 0x000fe20000000800 */
[----:B---3--:R-:W-:Y:S01]  /*b1f0*/  FADD.FTZ R21, R159, R4 ;  /* 0x000000049f157221 */ /* 0x008fe20000010000 */
[-C--:B------:R-:W-:Y:S01]  /*b200*/  FMUL.FTZ R121, R121, R13.reuse ;  /* 0x0000000d79797220 */ /* 0x080fe20000410000 */
[-C--:B------:R-:W-:Y:S01]  /*b210*/  FMUL.FTZ R124, R124, R13.reuse ;  /* 0x0000000d7c7c7220 */ /* 0x080fe20000410000 */
[-C--:B------:R-:W-:Y:S01]  /*b220*/  FMUL.FTZ R125, R125, R13.reuse ;  /* 0x0000000d7d7d7220 */ /* 0x080fe20000410000 */
[-C--:B------:R-:W-:Y:S01]  /*b230*/  FMUL.FTZ R128, R128, R13.reuse ;  /* 0x0000000d80807220 */ /* 0x080fe20000410000 */
[-C--:B------:R-:W-:Y:S01]  /*b240*/  FMUL.FTZ R129, R129, R13.reuse ;  /* 0x0000000d81817220 */ /* 0x080fe20000410000 */
[----:B------:R-:W-:Y:S01]  /*b250*/  FMUL.FTZ R132, R132, R13 ;  /* 0x0000000d84847220 */ /* 0x000fe20000410000 */
[----:B------:R-:W-:Y:S01]  /*b260*/  MUFU.EX2 R20, R163 ;  /* 0x000000a300147308 */ /* 0x000fe20000000800 */
[----:B-1----:R-:W-:Y:S01]  /*b270*/  F2FP.BF16.F32.PACK_AB R155, R170, R159 ;  /* 0x0000009faa9b723e */ /* 0x002fe200000010ff */
        /* <DEDUP_REMOVED lines=10> */
[----:B------:R-:W-:Y:S01]  /*b320*/  FMUL.FTZ R149, R149, R13 ;  /* 0x0000000d95957220 */ /* 0x000fe20000410000 */
        /* <DEDUP_REMOVED lines=11> */
[----:B------:R2:W3:Y:S01]  /*b3e0*/  MUFU.EX2 R161, R180 ;  /* 0x000000b400a17308 */ /* 0x0004e20000000800 */
[-C--:B------:R-:W-:Y:S01]  /*b3f0*/  FMUL.FTZ R46, R46, R14.reuse ;  /* 0x0000000e2e2e7220 */ /* 0x080fe20000410000 */
[----:B------:R4:W-:Y:S01]  /*b400*/  STSM.16.M88.4 [R18+0x26800], R152 ;  /* 0x0268009812007844 */ /* 0x0009e20000000200 */
[-C--:B------:R-:W-:Y:S01]  /*b410*/  FMUL.FTZ R47, R47, R14.reuse ;  /* 0x0000000e2f2f7220 */ /* 0x080fe20000410000 */
[-C--:B------:R-:W-:Y:S01]  /*b420*/  FMUL.FTZ R50, R50, R14.reuse ;  /* 0x0000000e32327220 */ /* 0x080fe20000410000 */
[-C--:B------:R-:W-:Y:S01]  /*b430*/  FMUL.FTZ R51, R51, R14.reuse ;  /* 0x0000000e33337220 */ /* 0x080fe20000410000 */
[-C--:B------:R-:W-:Y:S01]  /*b440*/  FMUL.FTZ R54, R54, R14.reuse ;  /* 0x0000000e36367220 */ /* 0x080fe20000410000 */
[-C--:B------:R-:W-:Y:S01]  /*b450*/  FMUL.FTZ R55, R55, R14.reuse ;  /* 0x0000000e37377220 */ /* 0x080fe20000410000 */
[----:B------:R-:W5:Y:S01]  /*b460*/  MUFU.EX2 R172, R171 ;  /* 0x000000ab00ac7308 */ /* 0x000f620000000800 */
[----:B--2---:R-:W-:Y:S01]  /*b470*/  FADD.FTZ R180, R170, R21 ;  /* 0x00000015aab47221 */ /* 0x004fe20000010000 */
[----:B-1----:R-:W-:Y:S01]  /*b480*/  F2FP.BF16.F32.PACK_AB R159, R168, R193 ;  /* 0x000000c1a89f723e */ /* 0x002fe200000010ff */
[-C--:B------:R-:W-:Y:S01]  /*b490*/  FMUL.FTZ R58, R58, R14.reuse ;  /* 0x0000000e3a3a7220 */ /* 0x080fe20000410000 */
[-C--:B------:R-:W-:Y:S01]  /*b4a0*/  FMUL.FTZ R59, R59, R14.reuse ;  /* 0x0000000e3b3b7220 */ /* 0x080fe20000410000 */
[----:B------:R-:W-:Y:S01]  /*b4b0*/  FADD.FTZ R21, R157, R180 ;  /* 0x000000b49d157221 */ /* 0x000fe20000010000 */
[----:B------:R-:W-:Y:S01]  /*b4c0*/  F2FP.BF16.F32.PACK_AB R157, R20, R157 ;  /* 0x0000009d149d723e */ /* 0x000fe200000010ff */
[-C--:B------:R-:W-:Y:S01]  /*b4d0*/  FMUL.FTZ R62, R62, R14.reuse ;  /* 0x0000000e3e3e7220 */ /* 0x080fe20000410000 */
[----:B------:R1:W2:Y:S01]  /*b4e0*/  MUFU.EX2 R163, R174 ;  /* 0x000000ae00a37308 */ /* 0x0002a20000000800 */
[-C--:B------:R-:W-:Y:S01]  /*b4f0*/  FMUL.FTZ R63, R63, R14.reuse ;  /* 0x0000000e3f3f7220 */ /* 0x080fe20000410000 */
[-C--:B------:R-:W-:Y:S01]  /*b500*/  FMUL.FTZ R66, R66, R14.reuse ;  /* 0x0000000e42427220 */ /* 0x080fe20000410000 */
[----:B------:R4:W-:Y:S01]  /*b510*/  STSM.16.M88.4 [R23], R156 ;  /* 0x0000009c17007844 */ /* 0x0009e20000000200 */
        /* <DEDUP_REMOVED lines=8> */
[-C--:B------:R-:W-:Y:S01]  /*b5a0*/  FMUL.FTZ R79, R79, R14.reuse ;  /* 0x0000000e4f4f7220 */ /* 0x080fe20000410000 */
[----:B------:R-:W-:Y:S01]  /*b5b0*/  FADD.FTZ R21, R193, R174 ;  /* 0x000000aec1157221 */ /* 0x000fe20000010000 */
[-C--:B------:R-:W-:Y:S01]  /*b5c0*/  FMUL.FTZ R82, R82, R14.reuse ;  /* 0x0000000e52527220 */ /* 0x080fe20000410000 */
[-C--:B------:R-:W-:Y:S01]  /*b5d0*/  FMUL.FTZ R83, R83, R14.reuse ;  /* 0x0000000e53537220 */ /* 0x080fe20000410000 */
[----:B------:R1:W4:Y:S01]  /*b5e0*/  MUFU.EX2 R165, R178 ;  /* 0x000000b200a57308 */ /* 0x0003220000000800 */
[----:B------:R-:W-:Y:S01]  /*b5f0*/  FADD.FTZ R180, R168, R21 ;  /* 0x00000015a8b47221 */ /* 0x000fe20000010000 */
[-C--:B------:R-:W-:Y:S01]  /*b600*/  FMUL.FTZ R86, R86, R14.reuse ;  /* 0x0000000e56567220 */ /* 0x080fe20000410000 */
[-C--:B------:R-:W-:Y:S01]  /*b610*/  FMUL.FTZ R87, R87, R14.reuse ;  /* 0x0000000e57577220 */ /* 0x080fe20000410000 */
[-C--:B------:R-:W-:Y:S01]  /*b620*/  FMUL.FTZ R90, R90, R14.reuse ;  /* 0x0000000e5a5a7220 */ /* 0x080fe20000410000 */
[----:B---3--:R-:W-:Y:S01]  /*b630*/  FADD.FTZ R21, R161, R180 ;  /* 0x000000b4a1157221 */ /* 0x008fe20000010000 */
[C---:B-----5:R-:W-:Y:S01]  /*b640*/  F2FP.BF16.F32.PACK_AB R161, R172.reuse, R161 ;  /* 0x000000a1aca1723e */ /* 0x060fe200000010ff */
[-C--:B------:R-:W-:Y:S01]  /*b650*/  FMUL.FTZ R91, R91, R14.reuse ;  /* 0x0000000e5b5b7220 */ /* 0x080fe20000410000 */
[----:B------:R-:W3:Y:S01]  /*b660*/  MUFU.EX2 R174, R179 ;  /* 0x000000b300ae7308 */ /* 0x000ee20000000800 */
[----:B-1----:R-:W-:Y:S01]  /*b670*/  FADD.FTZ R178, R172, R21 ;  /* 0x00000015acb27221 */ /* 0x002fe20000010000 */
[-C--:B------:R-:W-:Y:S01]  /*b680*/  FMUL.FTZ R94, R94, R14.reuse ;  /* 0x0000000e5e5e7220 */ /* 0x080fe20000410000 */
[-C--:B------:R-:W-:Y:S01]  /*b690*/  FMUL.FTZ R95, R95, R14.reuse ;  /* 0x0000000e5f5f7220 */ /* 0x080fe20000410000 */
[-C--:B------:R-:W-:Y:S01]  /*b6a0*/  FMUL.FTZ R98, R98, R14.reuse ;  /* 0x0000000e62627220 */ /* 0x080fe20000410000 */
[----:B--2---:R-:W-:Y:S01]  /*b6b0*/  FADD.FTZ R21, R163, R178 ;  /* 0x000000b2a3157221 */ /* 0x004fe20000010000 */
[C---:B----4-:R-:W-:Y:S01]  /*b6c0*/  F2FP.BF16.F32.PACK_AB R163, R4.reuse, R163 ;  /* 0x000000a304a3723e */ /* 0x050fe200000010ff */
[-C--:B------:R-:W-:Y:S01]  /*b6d0*/  FMUL.FTZ R99, R99, R14.reuse ;  /* 0x0000000e63637220 */ /* 0x080fe20000410000 */
[----:B------:R-:W1:Y:S01]  /*b6e0*/  MUFU.EX2 R167, R182 ;  /* 0x000000b600a77308 */ /* 0x000e620000000800 */
[----:B------:R-:W-:Y:S01]  /*b6f0*/  FADD.FTZ R178, R4, R21 ;  /* 0x0000001504b27221 */ /* 0x000fe20000010000 */
[-C--:B------:R-:W-:Y:S01]  /*b700*/  FMUL.FTZ R102, R102, R14.reuse ;  /* 0x0000000e66667220 */ /* 0x080fe20000410000 */
[----:B------:R2:W-:Y:S01]  /*b710*/  STSM.16.M88.4 [R19], R160 ;  /* 0x000000a013007844 */ /* 0x0005e20000000200 */
[-C--:B------:R-:W-:Y:S01]  /*b720*/  FMUL.FTZ R103, R103, R14.reuse ;  /* 0x0000000e67677220 */ /* 0x080fe20000410000 */
[----:B------:R-:W-:Y:S01]  /*b730*/  FADD.FTZ R21, R165, R178 ;  /* 0x000000b2a5157221 */ /* 0x000fe20000010000 */
        /* <DEDUP_REMOVED lines=33> */
.L_x_4034:
[----:B------:R1:W3:Y:S01]  /*b950*/  SYNCS.PHASECHK.TRANS64.TRYWAIT P2, [UR26+0x28c50], R10 ;  /* 0x028c500aff0075a7 */ /* 0x0002e2000804015a */
[----:B------:R-:W-:Y:S05]  /*b960*/  @!P0 BRA `(.L_x_4035) ;  /* 0x0000000000048947 */ /* 0x000fea0003800000 */
[----:B------:R-:W-:Y:S01]  /*b970*/  BPT.TRAP 0x1 ;  /* 0x000000040000795c */ /* 0x000fe20000300000 */
.L_x_4035:
[----:B---3--:R-:W-:Y:S05]  /*b980*/  @P2 BRA `(.L_x_4036) ;  /* 0x0000000000082947 */ /* 0x008fea0003800000 */
[----:B------:R-:W3:Y:S02]  /*b990*/  SYNCS.PHASECHK.TRANS64.TRYWAIT P2, [UR26+0x28c50], R10 ;  /* 0x028c500aff0075a7 */ /* 0x000ee4000804015a */
[----:B---3--:R-:W-:Y:S05]  /*b9a0*/  @!P2 BRA `(.L_x_4037) ;  /* 0x0000005c00f4a947 */ /* 0x008fea0003800000 */
.L_x_4036:
[----:B------:R-:W-:Y:S01]  /*b9b0*/  ULEA UR11, UR39, UR45, 0xc ;  /* 0x0000002d270b7291 */ /* 0x000fe2000f8e603f */
[----:B------:R-:W-:Y:S01]  /*b9c0*/  WARPGROUP.ARRIVE ;  /* 0x00000000000079c5 */ /* 0x000fe20000000000 */
[----:B------:R-:W-:Y:S01]  /*b9d0*/  UMOV UR7, 0x40000040 ;  /* 0x4000004000077882 */ /* 0x000fe20000000000 */
[----:B------:R-:W-:Y:S01]  /*b9e0*/  ISETP.GT.AND P2, PT, R9, UR41, PT ;  /* 0x0000002909007c0c */ /* 0x000fe2000bf44270 */
        /* <DEDUP_REMOVED lines=37> */
.L_x_4021:
[----:B------:R-:W5:Y:S01]  /*bc40*/  SHFL.BFLY PT, R0, R5, 0x2, 0x1f ;  /* 0x0c401f0005007f89 */ /* 0x000f6200000e0000 */
[----:B-1----:R-:W-:Y:S01]  /*bc50*/  IMAD.MOV.U32 R10, RZ, RZ, RZ ;  /* 0x000000ffff0a7224 */ /* 0x002fe200078e00ff */
[----:B------:R-:W-:Y:S01]  /*bc60*/  UIADD3 UR37, UR37, 0x1, URZ ;  /* 0x0000000125257890 */ /* 0x000fe2000fffe03f */
[----:B------:R-:W-:Y:S01]  /*bc70*/  IMAD.U32 R14, RZ, RZ, UR10 ;  /* 0x0000000aff0e7e24 */ /* 0x000fe2000f8e00ff */
[----:B------:R-:W1:Y:S01]  /*bc80*/  SHFL.BFLY PT, R9, R4, 0x2, 0x1f ;  /* 0x0c401f0004097f89 */ /* 0x000e6200000e0000 */
[----:B------:R-:W-:Y:S08]  /*bc90*/  BAR.ARV 0x8, 0xa0 ;  /* 0x0202800000007b1d */ /* 0x000ff00000002000 */
[----:B------:R-:W-:Y:S01]  /*bca0*/  BAR.SYNC.DEFER_BLOCKING 0xf, 0x100 ;  /* 0x03c4000000007b1d */ /* 0x000fe20000010000 */
[----:B-----5:R-:W-:Y:S01]  /*bcb0*/  FADD.FTZ R0, R0, R5 ;  /* 0x0000000500007221 */ /* 0x020fe20000010000 */
[----:B-1----:R-:W-:-:S04]  /*bcc0*/  FADD.FTZ R9, R9, R4 ;  /* 0x0000000409097221 */ /* 0x002fc80000010000 */
[----:B------:R-:W3:Y:S01]  /*bcd0*/  SHFL.BFLY PT, R3, R0, 0x1, 0x1f ;  /* 0x0c201f0000037f89 */ /* 0x000ee200000e0000 */
[----:B------:R-:W-:-:S03]  /*bce0*/  IMAD.U32 R4, RZ, RZ, UR10 ;  /* 0x0000000aff047e24 */ /* 0x000fc6000f8e00ff */
[----:B------:R-:W1:Y:S01]  /*bcf0*/  SHFL.BFLY PT, R6, R9, 0x1, 0x1f ;  /* 0x0c201f0009067f89 */ /* 0x000e6200000e0000 */
[----:B---3--:R-:W-:Y:S01]  /*bd00*/  FADD.FTZ R11, R0, R3 ;  /* 0x00000003000b7221 */ /* 0x008fe20000010000 */
[----:B------:R-:W-:Y:S02]  /*bd10*/  IMAD.MOV R3, RZ, RZ, -R17 ;  /* 0x000000ffff037224 */ /* 0x000fe400078e0a11 */
[----:B------:R-:W-:Y:S02]  /*bd20*/  IMAD.MOV.U32 R0, RZ, RZ, RZ ;  /* 0x000000ffff007224 */ /* 0x000fe400078e00ff */
[----:B-1----:R-:W-:Y:S01]  /*bd30*/  FADD.FTZ R12, R9, R6 ;  /* 0x00000006090c7221 */ /* 0x002fe20000010000 */
[----:B------:R-:W-:Y:S02]  /*bd40*/  FSETP.NE.FTZ.AND P1, PT, R11, RZ, PT ;  /* 0x000000ff0b00720b */ /* 0x000fe40003f35000 */
[----:B------:R-:W-:Y:S02]  /*bd50*/  ISETP.NE.AND P0, PT, R2, R3, PT ;  /* 0x000000030200720c */ /* 0x000fe40003f05270 */
[----:B------:R-:W-:-:S02]  /*bd60*/  FSETP.NE.FTZ.AND P2, PT, R12, RZ, PT ;  /* 0x000000ff0c00720b */ /* 0x000fc40003f55000 */
[----:B------:R-:W-:Y:S01]  /*bd70*/  MOV R3, UR39 ;  /* 0x0000002700037c02 */ /* 0x000fe20008000f00 */
[----:B------:R-:W-:-:S04]  /*bd80*/  UIADD3 UR39, UR39, 0x1, URZ ;  /* 0x0000000127277890 */ /* 0x000fc8000fffe03f */
[----:B------:R-:W-:Y:S02]  /*bd90*/  UISETP.NE.AND UP0, UPT, UR39, 0x2, UPT ;  /* 0x000000022700788c */ /* 0x000fe4000bf05270 */
[----:B------:R-:W2:Y:S01]  /*bda0*/  @P1 MUFU.RCP R10, R11 ;  /* 0x0000000b000a1308 */ /* 0x000ea20000001000 */
[----:B------:R-:W-:Y:S01]  /*bdb0*/  @P1 FMUL.FTZ R4, R4, 0.69314718246459960938 ;  /* 0x3f31721804041820 */ /* 0x000fe20000410000 */
[----:B------:R-:W-:Y:S01]  /*bdc0*/  @!P0 IMAD R3, R3, 0x40, R16 ;  /* 0x0000004003038824 */ /* 0x000fe200078e0210 */
[----:B------:R-:W-:Y:S01]  /*bdd0*/  USEL UR4, URZ, 0x1, UP0 ;  /* 0x000000013f047887 */ /* 0x000fe20008000000 */
[----:B------:R-:W-:Y:S01]  /*bde0*/  @P2 FMUL.FTZ R14, R14, 0.69314718246459960938 ;  /* 0x3f3172180e0e2820 */ /* 0x000fe20000410000 */
[----:B------:R-:W-:Y:S02]  /*bdf0*/  USEL UR39, UR39, URZ, UP0 ;  /* 0x0000003f27277287 */ /* 0x000fe40008000000 */
[----:B------:R-:W-:Y:S01]  /*be00*/  @!P0 LEA R5, R3, UR48, 0x2 ;  /* 0x0000003003058c11 */ /* 0x000fe2000f8e10ff */
[----:B------:R-:W-:Y:S01]  /*be10*/  @P2 MUFU.RCP R0, R12 ;  /* 0x0000000c00002308 */ /* 0x000fe20000001000 */
[----:B------:R-:W-:Y:S01]  /*be20*/  MOV R3, 0xff800000 ;  /* 0xff80000000037802 */ /* 0x000fe20000000f00 */
[----:B------:R-:W-:-:S06]  /*be30*/  ULOP3.LUT UR38, UR38, UR4, URZ, 0x3c, !UPT ;  /* 0x0000000426267292 */ /* 0x000fcc000f8e3c3f */
[----:B------:R-:W1:Y:S01]  /*be40*/  @P1 MUFU.LG2 R6, R11 ;  /* 0x0000000b00061308 */ /* 0x000e620000000c00 */
[-C--:B--2-4-:R-:W-:Y:S01]  /*be50*/  FMUL.FTZ R162, R24, R10.reuse ;  /* 0x0000000a18a27220 */ /* 0x094fe20000410000 */
        /* <DEDUP_REMOVED lines=68> */
[----:B------:R-:W-:Y:S01]  /*c2a0*/  PLOP3.LUT P0, PT, PT, PT, PT, 0x8, 0x0 ;  /* 0x000000000000781c */ /* 0x000fe20003f0e170 */
[-C--:B------:R-:W-:Y:S01]  /*c2b0*/  FMUL.FTZ R30, R30, R0.reuse ;  /* 0x000000001e1e7220 */ /* 0x080fe20000410000 */
[-C--:B------:R-:W-:Y:S01]  /*c2c0*/  FMUL.FTZ R31, R31, R0.reuse ;  /* 0x000000001f1f7220 */ /* 0x080fe20000410000 */
[-C--:B------:R-:W-:Y:S01]  /*c2d0*/  FMUL.FTZ R34, R34, R0.reuse ;  /* 0x0000000022227220 */ /* 0x080fe20000410000 */
[-C--:B------:R-:W-:Y:S01]  /*c2e0*/  FMUL.FTZ R35, R35, R0.reuse ;  /* 0x0000000023237220 */ /* 0x080fe20000410000 */
[----:B--2---:R-:W2:Y:S01]  /*c2f0*/  @P2 MUFU.LG2 R10, R12 ;  /* 0x0000000c000a2308 */ /* 0x004ea20000000c00 */
        /* <DEDUP_REMOVED lines=63> */
.L_x_3954:
        /* <DEDUP_REMOVED lines=34> */
[----:B------:R-:W-:Y:S01]  /*c910*/  LOP3.LUT R0, R173, 0x380, RZ, 0xc0, !PT ;  /* 0x00000380ad007812 */ /* 0x000fe200078ec0ff */
[--C-:B------:R-:W-:Y:S01]  /*c920*/  IMAD.X R9, RZ, RZ, R7.reuse, P2 ;  /* 0x000000ffff097224 */ /* 0x100fe200010e0607 */
[----:B------:R-:W-:Y:S01]  /*c930*/  IADD3 R181, P6, R6, 0x2020, RZ ;  /* 0x0000202006b57810 */ /* 0x000fe20007fde0ff */
[----:B------:R-:W-:Y:S01]  /*c940*/  IMAD.X R11, RZ, RZ, R7, P3 ;  /* 0x000000ffff0b7224 */ /* 0x000fe200018e0607 */
[----:B------:R-:W-:-:S02]  /*c950*/  SHF.R.U64 R0, R0, 0x3, RZ ;  /* 0x0000000300007819 */ /* 0x000fc400000012ff */
[----:B------:R-:W-:Y:S01]  /*c960*/  LOP3.LUT R4, R175, 0x380, RZ, 0xc0, !PT ;  /* 0x00000380af047812 */ /* 0x000fe200078ec0ff */
[--C-:B------:R-:W-:Y:S01]  /*c970*/  IMAD.X R21, RZ, RZ, R7.reuse, P6 ;  /* 0x000000ffff157224 */ /* 0x100fe200030e0607 */
[----:B------:R-:W-:Y:S02]  /*c980*/  IADD3 R177, P4, R6, 0x60, RZ ;  /* 0x0000006006b17810 */ /* 0x000fe40007f9e0ff */
[----:B------:R-:W-:Y:S02]  /*c990*/  LOP3.LUT R8, R0, R173, RZ, 0x3c, !PT ;  /* 0x000000ad00087212 */ /* 0x000fe400078e3cff */
[----:B------:R-:W-:Y:S01]  /*c9a0*/  LOP3.LUT R0, R181, 0x380, RZ, 0xc0, !PT ;  /* 0x00000380b5007812 */ /* 0x000fe200078ec0ff */
[----:B------:R-:W-:Y:S01]  /*c9b0*/  IMAD.X R13, RZ, RZ, R7, P4 ;  /* 0x000000ffff0d7224 */ /* 0x000fe200020e0607 */
[----:B------:R-:W-:Y:S02]  /*c9c0*/  SHF.R.U64 R4, R4, 0x3, RZ ;  /* 0x0000000304047819 */ /* 0x000fe400000012ff */
[----:B------:R-:W-:-:S02]  /*c9d0*/  IADD3 R183, P1, R6, 0x2040, RZ ;  /* 0x0000204006b77810 */ /* 0x000fc40007f3e0ff */
[----:B------:R-:W-:Y:S02]  /*c9e0*/  SHF.R.U64 R0, R0, 0x3, RZ ;  /* 0x0000000300007819 */ /* 0x000fe400000012ff */
[----:B------:R-:W-:Y:S01]  /*c9f0*/  IADD3 R197, P4, R6, 0x4020, RZ ;  /* 0x0000402006c57810 */ /* 0x000fe20007f9e0ff */
[--C-:B------:R-:W-:Y:S01]  /*ca00*/  IMAD.X R25, RZ, RZ, R7.reuse, P1 ;  /* 0x000000ffff197224 */ /* 0x100fe200008e0607 */
[----:B------:R-:W-:Y:S02]  /*ca10*/  LOP3.LUT R10, R4, R175, RZ, 0x3c, !PT ;  /* 0x000000af040a7212 */ /* 0x000fe400078e3cff */
[C---:B------:R-:W-:Y:S01]  /*ca20*/  LOP3.LUT R111, R6.reuse, 0x380, RZ, 0xc0, !PT ;  /* 0x00000380066f7812 */ /* 0x040fe200078ec0ff */
[----:B------:R-:W-:Y:S01]  /*ca30*/  IMAD.X R99, RZ, RZ, R7, P4 ;  /* 0x000000ffff637224 */ /* 0x000fe200020e0607 */
[C---:B------:R-:W-:Y:S02]  /*ca40*/  IADD3 R179, P5, R6.reuse, 0x2000, RZ ;  /* 0x0000200006b37810 */ /* 0x040fe40007fbe0ff */
[----:B------:R-:W-:-:S02]  /*ca50*/  IADD3 R193, P2, R6, 0x2060, RZ ;  /* 0x0000206006c17810 */ /* 0x000fc40007f5e0ff */
[----:B------:R-:W-:Y:S02]  /*ca60*/  LOP3.LUT R4, R183, 0x380, RZ, 0xc0, !PT ;  /* 0x00000380b7047812 */ /* 0x000fe400078ec0ff */
[----:B------:R-:W-:Y:S01]  /*ca70*/  IADD3 R195, P3, R6, 0x4000, RZ ;  /* 0x0000400006c37810 */ /* 0x000fe20007f7e0ff */
[----:B------:R-:W-:Y:S01]  /*ca80*/  IMAD.X R91, RZ, RZ, R7, P2 ;  /* 0x000000ffff5b7224 */ /* 0x000fe200010e0607 */
[----:B------:R-:W-:Y:S02]  /*ca90*/  LOP3.LUT R20, R0, R181, RZ, 0x3c, !PT ;  /* 0x000000b500147212 */ /* 0x000fe400078e3cff */
[----:B------:R-:W-:Y:S02]  /*caa0*/  LOP3.LUT R0, R197, 0x380, RZ, 0xc0, !PT ;  /* 0x00000380c5007812 */ /* 0x000fe400078ec0ff */
[----:B------:R-:W-:Y:S02]  /*cab0*/  IADD3.X R15, RZ, R7, RZ, P5, !PT ;  /* 0x00000007ff0f7210 */ /* 0x000fe40002ffe4ff */
[----:B------:R-:W-:-:S02]  /*cac0*/  SHF.R.U64 R111, R111, 0x3, RZ ;  /* 0x000000036f6f7819 */ /* 0x000fc400000012ff */
[----:B------:R-:W-:Y:S02]  /*cad0*/  SHF.R.U64 R4, R4, 0x3, RZ ;  /* 0x0000000304047819 */ /* 0x000fe400000012ff */
[C---:B------:R-:W-:Y:S02]  /*cae0*/  IADD3 R199, P5, R6.reuse, 0x4040, RZ ;  /* 0x0000404006c77810 */ /* 0x040fe40007fbe0ff */
[C---:B------:R-:W-:Y:S02]  /*caf0*/  IADD3 R114, P2, R6.reuse, 0x6020, RZ ;  /* 0x0000602006727810 */ /* 0x040fe40007f5e0ff */
[----:B------:R-:W-:Y:S01]  /*cb00*/  IADD3.X R95, RZ, R7, RZ, P3, !PT ;  /* 0x00000007ff5f7210 */ /* 0x000fe20001ffe4ff */
[--C-:B------:R-:W-:Y:S01]  /*cb10*/  IMAD.X R103, RZ, RZ, R7.reuse, P5 ;  /* 0x000000ffff677224 */ /* 0x100fe200028e0607 */
[C---:B------:R-:W-:Y:S01]  /*cb20*/  IADD3 R201, P6, R6.reuse, 0x4060, RZ ;  /* 0x0000406006c97810 */ /* 0x040fe20007fde0ff */
[----:B------:R-:W-:Y:S01]  /*cb30*/  IMAD.X R115, RZ, RZ, R7, P2 ;  /* 0x000000ffff737224 */ /* 0x000fe200010e0607 */
[----:B------:R-:W-:-:S02]  /*cb40*/  IADD3 R203, P1, R6, 0x6000, RZ ;  /* 0x0000600006cb7810 */ /* 0x000fc40007f3e0ff */
[C---:B------:R-:W-:Y:S01]  /*cb50*/  IADD3 R118, P3, R6.reuse, 0x6040, RZ ;  /* 0x0000604006767810 */ /* 0x040fe20007f7e0ff */
[--C-:B------:R-:W-:Y:S01]  /*cb60*/  IMAD.X R107, RZ, RZ, R7.reuse, P6 ;  /* 0x000000ffff6b7224 */ /* 0x100fe200030e0607 */
[----:B------:R-:W-:Y:S02]  /*cb70*/  IADD3 R205, P4, R6, 0x6060, RZ ;  /* 0x0000606006cd7810 */ /* 0x000fe40007f9e0ff */
[----:B------:R-:W-:Y:S01]  /*cb80*/  SHF.R.U64 R0, R0, 0x3, RZ ;  /* 0x0000000300007819 */ /* 0x000fe200000012ff */
[--C-:B------:R-:W-:Y:S01]  /*cb90*/  IMAD.X R119, RZ, RZ, R7.reuse, P3 ;  /* 0x000000ffff777224 */ /* 0x100fe200018e0607 */
[----:B------:R-:W-:Y:S01]  /*cba0*/  LOP3.LUT R6, R111, R6, RZ, 0x3c, !PT ;  /* 0x000000066f067212 */ /* 0x000fe200078e3cff */
[----:B------:R-:W-:Y:S01]  /*cbb0*/  IMAD.X R123, RZ, RZ, R7, P4 ;  /* 0x000000ffff7b7224 */ /* 0x000fe200020e0607 */
[----:B------:R-:W-:Y:S02]  /*cbc0*/  LOP3.LUT R24, R4, R183, RZ, 0x3c, !PT ;  /* 0x000000b704187212 */ /* 0x000fe400078e3cff */
[----:B------:R-:W-:-:S02]  /*cbd0*/  LOP3.LUT R12, R177, 0x380, RZ, 0xc0, !PT ;  /* 0x00000380b10c7812 */ /* 0x000fc400078ec0ff */
[----:B------:R-:W-:Y:S02]  /*cbe0*/  LOP3.LUT R4, R199, 0x380, RZ, 0xc0, !PT ;  /* 0x00000380c7047812 */ /* 0x000fe400078ec0ff */
[----:B------:R-:W-:Y:S02]  /*cbf0*/  LOP3.LUT R14, R179, 0x380, RZ, 0xc0, !PT ;  /* 0x00000380b30e7812 */ /* 0x000fe400078ec0ff */
[----:B------:R-:W-:Y:S02]  /*cc00*/  LOP3.LUT R27, R114, 0x380, RZ, 0xc0, !PT ;  /* 0x00000380721b7812 */ /* 0x000fe400078ec0ff */
[----:B------:R-:W-:Y:S02]  /*cc10*/  LOP3.LUT R98, R0, R197, RZ, 0x3c, !PT ;  /* 0x000000c500627212 */ /* 0x000fe400078e3cff */
[-C--:B------:R-:W-:Y:S02]  /*cc20*/  IADD3.X R111, RZ, R7.reuse, RZ, P1, !PT ;  /* 0x00000007ff6f7210 */ /* 0x080fe40000ffe4ff */
[----:B------:R-:W-:-:S02]  /*cc30*/  MOV R0, R6 ;  /* 0x0000000600007202 */ /* 0x000fc40000000f00 */
[----:B------:R-:W-:Y:S02]  /*cc40*/  SHF.R.U64 R12, R12, 0x3, RZ ;  /* 0x000000030c0c7819 */ /* 0x000fe400000012ff */
[----:B------:R-:W-:Y:S02]  /*cc50*/  LOP3.LUT R90, R193, 0x380, RZ, 0xc0, !PT ;  /* 0x00000380c15a7812 */ /* 0x000fe400078ec0ff */
[----:B------:R-:W-:Y:S02]  /*cc60*/  SHF.R.U64 R4, R4, 0x3, RZ ;  /* 0x0000000304047819 */ /* 0x000fe400000012ff */
[----:B------:R-:W-:Y:S02]  /*cc70*/  LOP3.LUT R7, R118, 0x380, RZ, 0xc0, !PT ;  /* 0x0000038076077812 */ /* 0x000fe400078ec0ff */
[----:B------:R-:W-:Y:S02]  /*cc80*/  SHF.R.U64 R14, R14, 0x3, RZ ;  /* 0x000000030e0e7819 */ /* 0x000fe400000012ff */
[----:B------:R-:W-:-:S02]  /*cc90*/  LOP3.LUT R94, R195, 0x380, RZ, 0xc0, !PT ;  /* 0x00000380c35e7812 */ /* 0x000fc400078ec0ff */
[----:B------:R-:W-:Y:S02]  /*cca0*/  SHF.R.U64 R27, R27, 0x3, RZ ;  /* 0x000000031b1b7819 */ /* 0x000fe400000012ff */
[----:B------:R-:W-:Y:S02]  /*ccb0*/  LOP3.LUT R106, R201, 0x380, RZ, 0xc0, !PT ;  /* 0x00000380c96a7812 */ /* 0x000fe400078ec0ff */
[----:B------:R-:W-:Y:S02]  /*ccc0*/  F2FP.BF16.F32.PACK_AB R6, R29, R156 ;  /* 0x0000009c1d06723e */ /* 0x000fe400000010ff */
[----:B------:R-:W-:Y:S02]  /*ccd0*/  LOP3.LUT R12, R12, R177, RZ, 0x3c, !PT ;  /* 0x000000b10c0c7212 */ /* 0x000fe400078e3cff */
[----:B------:R-:W-:Y:S02]  /*cce0*/  SHF.R.U64 R90, R90, 0x3, RZ ;  /* 0x000000035a5a7819 */ /* 0x000fe400000012ff */
[----:B------:R-:W-:-:S02]  /*ccf0*/  LOP3.LUT R102, R4, R199, RZ, 0x3c, !PT ;  /* 0x000000c704667212 */ /* 0x000fc400078e3cff */
[----:B------:R-:W-:Y:S02]  /*cd00*/  LOP3.LUT R122, R205, 0x380, RZ, 0xc0, !PT ;  /* 0x00000380cd7a7812 */ /* 0x000fe400078ec0ff */
[----:B------:R-:W-:Y:S02]  /*cd10*/  SHF.R.U64 R29, R7, 0x3, RZ ;  /* 0x00000003071d7819 */ /* 0x000fe400000012ff */
[----:B------:R-:W-:Y:S02]  /*cd20*/  LOP3.LUT R14, R14, R179, RZ, 0x3c, !PT ;  /* 0x000000b30e0e7212 */ /* 0x000fe400078e3cff */
[----:B------:R-:W-:Y:S02]  /*cd30*/  SHF.R.U64 R94, R94, 0x3, RZ ;  /* 0x000000035e5e7819 */ /* 0x000fe400000012ff */
[----:B------:R-:W-:Y:S02]  /*cd40*/  LOP3.LUT R110, R203, 0x380, RZ, 0xc0, !PT ;  /* 0x00000380cb6e7812 */ /* 0x000fe400078ec0ff */
[----:B------:R-:W-:-:S02]  /*cd50*/  F2FP.BF16.F32.PACK_AB R4, R153, R162 ;  /* 0x000000a29904723e */ /* 0x000fc400000010ff */
[----:B------:R-:W-:Y:S02]  /*cd60*/  F2FP.BF16.F32.PACK_AB R7, R31, R30 ;  /* 0x0000001e1f07723e */ /* 0x000fe400000010ff */
[----:B------:R-:W-:Y:S02]  /*cd70*/  LOP3.LUT R114, R27, R114, RZ, 0x3c, !PT ;  /* 0x000000721b727212 */ /* 0x000fe400078e3cff */
[----:B------:R-:W-:Y:S01]  /*cd80*/  SHF.R.U64 R106, R106, 0x3, RZ ;  /* 0x000000036a6a7819 */ /* 0x000fe200000012ff */
[----:B------:R1:W-:Y:S01]  /*cd90*/  STSM.16.M88.4 [R0], R4 ;  /* 0x0000000400007844 */ /* 0x0003e20000000200 */
[----:B------:R-:W-:Y:S02]  /*cda0*/  MOV R27, R8 ;  /* 0x00000008001b7202 */ /* 0x000fe40000000f00 */
[----:B------:R-:W-:Y:S02]  /*cdb0*/  MOV R10, R10 ;  /* 0x0000000a000a7202 */ /* 0x000fe40000000f00 */
[----:B------:R-:W-:Y:S01]  /*cdc0*/  LOP3.LUT R90, R90, R193, RZ, 0x3c, !PT ;  /* 0x000000c15a5a7212 */ /* 0x000fe200078e3cff */
[----:B------:R2:W-:Y:S01]  /*cdd0*/  STSM.16.M88.4 [R27], R32 ;  /* 0x000000201b007844 */ /* 0x0005e20000000200 */
[----:B------:R-:W-:-:S02]  /*cde0*/  SHF.R.U64 R122, R122, 0x3, RZ ;  /* 0x000000037a7a7819 */ /* 0x000fc400000012ff */
[----:B------:R-:W-:Y:S01]  /*cdf0*/  MOV R12, R12 ;  /* 0x0000000c000c7202 */ /* 0x000fe20000000f00 */
[----:B------:R2:W-:Y:S01]  /*ce00*/  STSM.16.M88.4 [R10], R40 ;  /* 0x000000280a007844 */ /* 0x0005e20000000200 */
[----:B------:R-:W-:Y:S02]  /*ce10*/  F2FP.BF16.F32.PACK_AB R64, R65, R64 ;  /* 0x000000404140723e */ /* 0x000fe400000010ff */
[----:B------:R-:W-:Y:S01]  /*ce20*/  LOP3.LUT R94, R94, R195, RZ, 0x3c, !PT ;  /* 0x000000c35e5e7212 */ /* 0x000fe200078e3cff */
[----:B------:R2:W-:Y:S01]  /*ce30*/  STSM.16.M88.4 [R12], R48 ;  /* 0x000000300c007844 */ /* 0x0005e20000000200 */
[----:B------:R-:W-:Y:S02]  /*ce40*/  SHF.R.U64 R110, R110, 0x3, RZ ;  /* 0x000000036e6e7819 */ /* 0x000fe400000012ff */
[----:B------:R-:W-:Y:S02]  /*ce50*/  MOV R14, R14 ;  /* 0x0000000e000e7202 */ /* 0x000fe40000000f00 */
[----:B------:R-:W-:-:S02]  /*ce60*/  F2FP.BF16.F32.PACK_AB R58, R61, R60 ;  /* 0x0000003c3d3a723e */ /* 0x000fc400000010ff */
[----:B------:R-:W-:Y:S02]  /*ce70*/  F2FP.BF16.F32.PACK_AB R59, R63, R62 ;  /* 0x0000003e3f3b723e */ /* 0x000fe400000010ff */
[----:B------:R-:W-:Y:S02]  /*ce80*/  F2FP.BF16.F32.PACK_AB R65, R67, R66 ;  /* 0x000000424341723e */ /* 0x000fe400000010ff */
[----:B------:R-:W-:Y:S01]  /*ce90*/  F2FP.BF16.F32.PACK_AB R72, R73, R72 ;  /* 0x000000484948723e */ /* 0x000fe200000010ff */
[----:B------:R2:W-:Y:S01]  /*cea0*/  STSM.16.M88.4 [R14], R56 ;  /* 0x000000380e007844 */ /* 0x0005e20000000200 */
[----:B------:R-:W-:Y:S02]  /*ceb0*/  LOP3.LUT R106, R106, R201, RZ, 0x3c, !PT ;  /* 0x000000c96a6a7212 */ /* 0x000fe400078e3cff */
[----:B------:R-:W-:Y:S02]  /*cec0*/  MOV R20, R20 ;  /* 0x0000001400147202 */ /* 0x000fe40000000f00 */
        /* <DEDUP_REMOVED lines=9> */
[----:B------:R-:W-:Y:S01]  /*cf60*/  LOP3.LUT R122, R122, R205, RZ, 0x3c, !PT ;  /* 0x000000cd7a7a7212 */ /* 0x000fe200078e3cff */
[----:B------:R2:W-:Y:S01]  /*cf70*/  STSM.16.M88.4 [R24], R72 ;  /* 0x0000004818007844 */ /* 0x0005e20000000200 */
[----:B------:R-:W-:Y:S02]  /*cf80*/  MOV R9, R90 ;  /* 0x0000005a00097202 */ /* 0x000fe40000000f00 */
[----:B------:R-:W-:Y:S02]  /*cf90*/  F2FP.BF16.F32.PACK_AB R82, R85, R84 ;  /* 0x000000545552723e */ /* 0x000fe400000010ff */
[----:B------:R-:W-:Y:S02]  /*cfa0*/  F2FP.BF16.F32.PACK_AB R83, R87, R86 ;  /* 0x000000565753723e */ /* 0x000fe400000010ff */
[----:B------:R-:W-:-:S02]  /*cfb0*/  F2FP.BF16.F32.PACK_AB R88, R89, R88 ;  /* 0x000000585958723e */ /* 0x000fc400000010ff */
[----:B------:R-:W-:Y:S01]  /*cfc0*/  LOP3.LUT R110, R110, R203, RZ, 0x3c, !PT ;  /* 0x000000cb6e6e7212 */ /* 0x000fe200078e3cff */
[----:B------:R2:W-:Y:S01]  /*cfd0*/  STSM.16.M88.4 [R9], R80 ;  /* 0x0000005009007844 */ /* 0x0005e20000000200 */
[----:B------:R-:W-:Y:S02]  /*cfe0*/  MOV R94, R94 ;  /* 0x0000005e005e7202 */ /* 0x000fe40000000f00 */
[----:B------:R-:W-:Y:S02]  /*cff0*/  MOV R8, R98 ;  /* 0x0000006200087202 */ /* 0x000fe40000000f00 */
[----:B------:R-:W-:Y:S02]  /*d000*/  F2FP.BF16.F32.PACK_AB R89, R154, R26 ;  /* 0x0000001a9a59723e */ /* 0x000fe400000010ff */
[----:B------:R-:W-:Y:S02]  /*d010*/  F2FP.BF16.F32.PACK_AB R90, R93, R92 ;  /* 0x0000005c5d5a723e */ /* 0x000fe400000010ff */
[----:B------:R-:W-:-:S02]  /*d020*/  F2FP.BF16.F32.PACK_AB R91, R157, R155 ;  /* 0x0000009b9d5b723e */ /* 0x000fc400000010ff */
[----:B------:R-:W-:Y:S02]  /*d030*/  F2FP.BF16.F32.PACK_AB R96, R97, R96 ;  /* 0x000000606160723e */ /* 0x000fe400000010ff */
[----:B-1----:R-:W-:Y:S01]  /*d040*/  MOV R5, R106 ;  /* 0x0000006a00057202 */ /* 0x002fe20000000f00 */
[----:B------:R2:W-:Y:S01]  /*d050*/  STSM.16.M88.4 [R94], R88 ;  /* 0x000000585e007844 */ /* 0x0005e20000000200 */
[----:B------:R-:W-:Y:S02]  /*d060*/  F2FP.BF16.F32.PACK_AB R97, R159, R158 ;  /* 0x0000009e9f61723e */ /* 0x000fe400000010ff */
        /* <DEDUP_REMOVED lines=11> */
[----:B------:R-:W-:Y:S01]  /*d120*/  MOV R0, R122 ;  /* 0x0000007a00007202 */ /* 0x000fe20000000f00 */
[----:B------:R2:W-:Y:S01]  /*d130*/  STSM.16.M88.4 [R102], R104 ;  /* 0x0000006866007844 */ /* 0x0005e20000000200 */
[----:B------:R-:W-:Y:S02]  /*d140*/  F2FP.BF16.F32.PACK_AB R113, R168, R167 ;  /* 0x000000a7a871723e */ /* 0x000fe400000010ff */
        /* <DEDUP_REMOVED lines=9> */
[----:B------:R-:W-:-:S02]  /*d1e0*/  F2FP.BF16.F32.PACK_AB R129, R131, R130 ;  /* 0x000000828381723e */ /* 0x000fc400000010ff */
[----:B------:R-:W-:Y:S01]  /*d1f0*/  F2FP.BF16.F32.PACK_AB R136, R137, R136 ;  /* 0x000000888988723e */ /* 0x000fe200000010ff */
[----:B------:R2:W-:Y:S01]  /*d200*/  STSM.16.M88.4 [R110], R120 ;  /* 0x000000786e007844 */ /* 0x0005e20000000200 */
        /* <DEDUP_REMOVED lines=10> */
[----:B------:R2:W-:Y:S01]  /*d2b0*/  STSM.16.M88.4 [R118], R136 ;  /* 0x0000008876007844 */ /* 0x0005e20000000200 */
        /* <DEDUP_REMOVED lines=10> */
[----:B------:R-:W1:Y:S01]  /*d360*/  LDC.64 R6, c[0x0][0xb78] ;  /* 0x0002de00ff067b82 */ /* 0x000e620000000a00 */
[----:B------:R-:W-:Y:S01]  /*d370*/  USHF.R.S32.HI UR5, URZ, 0x1f, UR43 ;  /* 0x0000001f3f057899 */ /* 0x000fe2000801142b */
[----:B--2---:R-:W-:Y:S01]  /*d380*/  IADD3 R9, -R17, RZ, RZ ;  /* 0x000000ff11097210 */ /* 0x004fe20007ffe1ff */
[----:B------:R-:W-:Y:S02]  /*d390*/  ULDC.64 UR8, c[0x0][0xb70] ;  /* 0x0002dc0000087ab9 */ /* 0x000fe40000000a00 */
[----:B------:R-:W-:Y:S01]  /*d3a0*/  UIMAD UR5, UR5, UR8, URZ ;  /* 0x00000008050572a4 */ /* 0x000fe2000f8e023f */
[----:B------:R-:W-:Y:S01]  /*d3b0*/  ISETP.NE.AND P0, PT, R2, R9, PT ;  /* 0x000000090200720c */ /* 0x000fe20003f05270 */
[----:B------:R-:W-:Y:S01]  /*d3c0*/  UIMAD.WIDE.U32 UR6, UR43, UR8, URZ ;  /* 0x000000082b0672a5 */ /* 0x000fe2000f8e003f */
[----:B------:R-:W-:Y:S01]  /*d3d0*/  IADD3 R9, R16, UR42, RZ ;  /* 0x0000002a10097c10 */ /* 0x000fe2000fffe0ff */
[----:B------:R-:W-:Y:S02]  /*d3e0*/  UIMAD UR5, UR43, UR9, UR5 ;  /* 0x000000092b0572a4 */ /* 0x000fe4000f8e0205 */
[----:B------:R-:W-:-:S02]  /*d3f0*/  USHF.R.S32.HI UR8, URZ, 0x1f, UR44 ;  /* 0x0000001f3f087899 */ /* 0x000fc4000801142c */
[----:B------:R-:W-:Y:S02]  /*d400*/  UIADD3 UR5, UR7, UR5, URZ ;  /* 0x0000000507057290 */ /* 0x000fe4000fffe03f */
[----:B------:R-:W-:Y:S02]  /*d410*/  IMAD.U32 R5, RZ, RZ, UR7 ;  /* 0x00000007ff057e24 */ /* 0x000fe4000f8e00ff */
[----:B------:R-:W-:Y:S01]  /*d420*/  IMAD.U32 R4, RZ, RZ, UR6 ;  /* 0x00000006ff047e24 */ /* 0x000fe2000f8e00ff */
[----:B------:R-:W-:Y:S01]  /*d430*/  ULDC.64 UR6, c[0x0][0xb40] ;  /* 0x0002d00000067ab9 */ /* 0x000fe20000000a00 */
[C---:B------:R-:W-:Y:S02]  /*d440*/  VIADD R8, R9.reuse, 0x8 ;  /* 0x0000000809087836 */ /* 0x040fe40000000000 */
[----:B------:R-:W-:Y:S01]  /*d450*/  IMAD.U32 R5, RZ, RZ, UR5 ;  /* 0x00000005ff057e24 */ /* 0x000fe2000f8e00ff */
[----:B------:R-:W-:Y:S02]  /*d460*/  ULDC UR5, c[0x0][0xa88] ;  /* 0x0002a20000057ab9 */ /* 0x000fe40000000800 */
[----:B------:R-:W-:Y:S01]  /*d470*/  ISETP.GE.OR P1, PT, R9, UR5, P0 ;  /* 0x0000000509007c0c */ /* 0x000fe20008726670 */
[----:B-1----:R-:W-:Y:S01]  /*d480*/  IMAD R0, R6, UR8, RZ ;  /* 0x0000000806007c24 */ /* 0x002fe2000f8e02ff */
[----:B------:R-:W-:Y:S01]  /*d490*/  ISETP.GE.OR P0, PT, R8, UR5, P0 ;  /* 0x0000000508007c0c */ /* 0x000fe20008706670 */
[----:B------:R-:W-:-:S04]  /*d4a0*/  IMAD.WIDE.U32 R4, R6, UR44, R4 ;  /* 0x0000002c06047c25 */ /* 0x000fc8000f8e0004 */
[----:B------:R-:W-:Y:S01]  /*d4b0*/  IMAD R6, R7, UR44, R0 ;  /* 0x0000002c07067c24 */ /* 0x000fe2000f8e0200 */
[----:B------:R-:W-:Y:S02]  /*d4c0*/  SHF.R.S32.HI R7, RZ, 0x1f, R9 ;  /* 0x0000001fff077819 */ /* 0x000fe40000011409 */
[----:B------:R-:W-:-:S04]  /*d4d0*/  IADD3 R0, P2, R9, R4, RZ ;  /* 0x0000000409007210 */ /* 0x000fc80007f5e0ff */
[----:B------:R-:W-:Y:S02]  /*d4e0*/  IADD3.X R7, R7, R5, R6, P2, !PT ;  /* 0x0000000507077210 */ /* 0x000fe400017fe406 */
[----:B------:R-:W-:-:S04]  /*d4f0*/  LEA R4, P2, R0, UR6, 0x2 ;  /* 0x0000000600047c11 */ /* 0x000fc8000f8410ff */
[----:B------:R-:W-:-:S05]  /*d500*/  LEA.HI.X R5, R0, UR7, R7, 0x2, P2 ;  /* 0x0000000700057c11 */ /* 0x000fca00090f1407 */
[----:B------:R1:W-:Y:S04]  /*d510*/  @!P1 STG.E desc[UR50][R4.64], R3 ;  /* 0x0000000304009986 */ /* 0x0003e8000c101932 */
[----:B------:R1:W-:Y:S02]  /*d520*/  @!P0 STG.E desc[UR50][R4.64+0x20], R28 ;  /* 0x0000201c04008986 */ /* 0x0003e4000c101932 */
.L_x_4040:
[----:B--2---:R-:W2:Y:S02]  /*d530*/  SHFL.IDX PT, R0, R189, RZ, 0x1f ;  /* 0x00001fffbd007589 */ /* 0x004ea400000e0000 */
[----:B--2---:R-:W-:-:S13]  /*d540*/  ISETP.NE.AND P0, PT, R0, 0x7, PT ;  /* 0x000000070000780c */ /* 0x004fda0003f05270 */
[----:B------:R-:W-:Y:S05]  /*d550*/  @P0 BRA `(.L_x_4041) ;  /* 0x0000000800f80947 */ /* 0x000fea0003800000 */
[----:B------:R-:W-:Y:S01]  /*d560*/  BAR.SYNC.DEFER_BLOCKING 0x1, 0x120 ;  /* 0x0044800000007b1d */ /* 0x000fe20000010000 */
[----:B------:R-:W-:-:S05]  /*d570*/  ELECT P0, URZ, PT ;  /* 0x00000000003f782f */ /* 0x000fca0003800000 */
[----:B------:R-:W-:Y:S08]  /*d580*/  BSSY B0, `(.L_x_4042) ;  /* 0x0000030000007945 */ /* 0x000ff00003800000 */
[----:B------:R-:W-:Y:S05]  /*d590*/  @!P0 BRA `(.L_x_4043) ;  /* 0x0000000000b88947 */ /* 0x000fea0003800000 */
[----:B------:R-:W-:Y:S02]  /*d5a0*/  UIADD3 UR6, UP0, UR52, 0x9f0, URZ ;  /* 0x000009f034067890 */ /* 0x000fe4000ff1e03f */
[----:B------:R-:W-:Y:S02]  /*d5b0*/  UIADD3 UR5, UR48, 0x2000, URZ ;  /* 0x0000200030057890 */ /* 0x000fe4000fffe03f */
[----:B------:R-:W-:Y:S02]  /*d5c0*/  UIADD3.X UR7, URZ, UR53, URZ, UP0, !UPT ;  /* 0x000000353f077290 */ /* 0x000fe400087fe43f */
[----:B------:R-:W-:Y:S01]  /*d5d0*/  UIADD3 UR9, UR48, 0x4000, URZ ;  /* 0x0000400030097890 */ /* 0x000fe2000fffe03f */
[----:B------:R-:W-:Y:S01]  /*d5e0*/  UMOV UR41, URZ ;  /* 0x0000003f00297c82 */ /* 0x000fe20008000000 */
[----:B------:R-:W-:Y:S01]  /*d5f0*/  UMOV UR45, URZ ;  /* 0x0000003f002d7c82 */ /* 0x000fe20008000000 */
[----:B------:R-:W-:Y:S01]  /*d600*/  UMOV UR40, UR48 ;  /* 0x0000003000287c82 */ /* 0x000fe20008000000 */
[----:B------:R-:W-:Y:S01]  /*d610*/  UMOV UR8, 0x40 ;  /* 0x0000004000087882 */ /* 0x000fe20000000000 */
[----:B------:R-:W-:-:S02]  /*d620*/  UIADD3 UR11, UR48, 0x6000, URZ ;  /* 0x00006000300b7890 */ /* 0x000fc4000fffe03f */
        /* <DEDUP_REMOVED lines=37> */
.L_x_4043:
[----:B------:R-:W-:Y:S05]  /*d880*/  BSYNC B0 ;  /* 0x0000000000007941 */ /* 0x000fea0003800000 */
.L_x_4042:
[----:B------:R-:W-:Y:S05]  /*d890*/  BRA `(.L_x_4041) ;  /* 0x0000000800287947 */ /* 0x000fea0003800000 */
.L_x_4039:
[----:B------:R-:W1:Y:S01]  /*d8a0*/  LDC.64 R8, c[0x0][0xae0] ;  /* 0x0002b800ff087b82 */ /* 0x000e620000000a00 */
[----:B------:R-:W-:Y:S01]  /*d8b0*/  ISETP.GT.AND P0, PT, R191, 0x3f, PT ;  /* 0x0000003fbf00780c */ /* 0x000fe20003f04270 */
[----:B------:R-:W-:Y:S01]  /*d8c0*/  USHF.R.S32.HI UR5, URZ, 0x1f, UR43 ;  /* 0x0000001f3f057899 */ /* 0x000fe2000801142b */
[----:B------:R-:W-:Y:S01]  /*d8d0*/  BSSY B0, `(.L_x_4044) ;  /* 0x000001a000007945 */ /* 0x000fe20003800000 */
[----:B------:R-:W-:Y:S01]  /*d8e0*/  USHF.R.S32.HI UR8, URZ, 0x1f, UR44 ;  /* 0x0000001f3f087899 */ /* 0x000fe2000801142c */
[----:B------:R-:W-:-:S09]  /*d8f0*/  VIADD R12, R184, 0x40 ;  /* 0x00000040b80c7836 */ /* 0x000fd20000000000 */
[----:B------:R-:W-:Y:S05]  /*d900*/  @P0 BRA `(.L_x_4045) ;  /* 0x0000000000580947 */ /* 0x000fea0003800000 */
[----:B------:R-:W2:Y:S01]  /*d910*/  S2R R4, SR_TID.X ;  /* 0x0000000000047919 */ /* 0x000ea20000002100 */
[----:B------:R-:W-:Y:S01]  /*d920*/  IMAD.U32 R5, RZ, RZ, UR42 ;  /* 0x0000002aff057e24 */ /* 0x000fe2000f8e00ff */
[----:B------:R-:W-:-:S04]  /*d930*/  ULDC UR6, c[0x0][0xa88] ;  /* 0x0002a20000067ab9 */ /* 0x000fc80000000800 */
[----:B--2---:R-:W-:-:S04]  /*d940*/  IADD3 R4, R5, -0x80, R4 ;  /* 0xffffff8005047810 */ /* 0x004fc80007ffe004 */
[----:B------:R-:W-:-:S13]  /*d950*/  ISETP.GE.AND P0, PT, R4, UR6, PT ;  /* 0x0000000604007c0c */ /* 0x000fda000bf06270 */
[----:B------:R-:W-:Y:S05]  /*d960*/  @P0 BRA `(.L_x_4045) ;  /* 0x0000000000400947 */ /* 0x000fea0003800000 */
[----:B------:R-:W2:Y:S01]  /*d970*/  LDC.64 R6, c[0x0][0xb70] ;  /* 0x0002dc00ff067b82 */ /* 0x000ea20000000a00 */
[----:B------:R-:W-:Y:S01]  /*d980*/  SHF.R.S32.HI R5, RZ, 0x1f, R4 ;  /* 0x0000001fff057819 */ /* 0x000fe20000011404 */
[----:B------:R-:W-:-:S06]  /*d990*/  ULDC.64 UR6, c[0x0][0xb40] ;  /* 0x0002d00000067ab9 */ /* 0x000fcc0000000a00 */
[----:B------:R-:W3:Y:S01]  /*d9a0*/  LDC.64 R10, c[0x0][0xb78] ;  /* 0x0002de00ff0a7b82 */ /* 0x000ee20000000a00 */
[C---:B--2---:R-:W-:Y:S02]  /*d9b0*/  IMAD R0, R6.reuse, UR5, RZ ;  /* 0x0000000506007c24 */ /* 0x044fe4000f8e02ff */
[----:B------:R-:W-:-:S04]  /*d9c0*/  IMAD.WIDE.U32 R4, R6, UR43, R4 ;  /* 0x0000002b06047c25 */ /* 0x000fc8000f8e0004 */
[----:B------:R-:W-:Y:S02]  /*d9d0*/  IMAD R3, R7, UR43, R0 ;  /* 0x0000002b07037c24 */ /* 0x000fe4000f8e0200 */
[----:B---3--:R-:W-:-:S03]  /*d9e0*/  IMAD R0, R10, UR8, RZ ;  /* 0x000000080a007c24 */ /* 0x008fc6000f8e02ff */
[----:B------:R-:W-:Y:S01]  /*d9f0*/  IADD3 R5, R5, R3, RZ ;  /* 0x0000000305057210 */ /* 0x000fe20007ffe0ff */
[----:B------:R-:W-:Y:S02]  /*da00*/  IMAD R3, R11, UR44, R0 ;  /* 0x0000002c0b037c24 */ /* 0x000fe4000f8e0200 */
[----:B------:R-:W-:-:S04]  /*da10*/  IMAD.WIDE.U32 R4, R10, UR44, R4 ;  /* 0x0000002c0a047c25 */ /* 0x000fc8000f8e0004 */
[----:B------:R-:W-:Y:S01]  /*da20*/  IMAD.IADD R3, R5, 0x1, R3 ;  /* 0x0000000105037824 */ /* 0x000fe200078e0203 */
[----:B------:R-:W-:-:S04]  /*da30*/  LEA R6, P0, R4, UR6, 0x2 ;  /* 0x0000000604067c11 */ /* 0x000fc8000f8010ff */
[----:B------:R-:W-:Y:S01]  /*da40*/  LEA.HI.X R7, R4, UR7, R3, 0x2, P0 ;  /* 0x0000000704077c11 */ /* 0x000fe200080f1403 */
[----:B------:R-:W-:-:S05]  /*da50*/  IMAD.MOV.U32 R3, RZ, RZ, -0x800000 ;  /* 0xff800000ff037424 */ /* 0x000fca00078e00ff */
[----:B------:R2:W-:Y:S03]  /*da60*/  STG.E desc[UR50][R6.64], R3 ;  /* 0x0000000306007986 */ /* 0x0005e6000c101932 */
.L_x_4045:
[----:B------:R-:W-:Y:S05]  /*da70*/  BSYNC B0 ;  /* 0x0000000000007941 */ /* 0x000fea0003800000 */
.L_x_4044:
[----:B------:R-:W-:Y:S01]  /*da80*/  ULDC.64 UR6, c[0x0][0xa88] ;  /* 0x0002a20000067ab9 */ /* 0x000fe20000000a00 */
[----:B-12---:R-:W-:Y:S01]  /*da90*/  IMAD R6, R8, UR5, RZ ;  /* 0x0000000508067c24 */ /* 0x006fe2000f8e02ff */
[----:B------:R-:W-:Y:S01]  /*daa0*/  ISETP.GE.AND P1, PT, R12, UR7, PT ;  /* 0x000000070c007c0c */ /* 0x000fe2000bf26270 */
[----:B------:R-:W1:Y:S01]  /*dab0*/  LDC.64 R10, c[0x0][0xae8] ;  /* 0x0002ba00ff0a7b82 */ /* 0x000e620000000a00 */
[C---:B------:R-:W-:Y:S01]  /*dac0*/  ISETP.GE.AND P0, PT, R184.reuse, UR7, PT ;  /* 0x00000007b8007c0c */ /* 0x040fe2000bf06270 */
[C---:B------:R-:W-:Y:S01]  /*dad0*/  VIADD R14, R184.reuse, 0x80 ;  /* 0x00000080b80e7836 */ /* 0x040fe20000000000 */
[----:B------:R-:W-:Y:S01]  /*dae0*/  SEL R3, RZ, 0xffffffff, P1 ;  /* 0xffffffffff037807 */ /* 0x000fe20000800000 */
[----:B------:R-:W-:Y:S01]  /*daf0*/  VIADD R15, R184, 0xc0 ;  /* 0x000000c0b80f7836 */ /* 0x000fe20000000000 */
[----:B------:R-:W-:Y:S01]  /*db00*/  SEL R0, RZ, 0x1, P0 ;  /* 0x00000001ff007807 */ /* 0x000fe20000000000 */
[----:B------:R-:W-:Y:S01]  /*db10*/  IMAD R7, R9, UR43, R6 ;  /* 0x0000002b09077c24 */ /* 0x000fe2000f8e0206 */
[----:B------:R-:W-:Y:S01]  /*db20*/  ISETP.GE.AND P0, PT, R14, UR7, PT ;  /* 0x000000070e007c0c */ /* 0x000fe2000bf06270 */
[----:B------:R-:W2:Y:S01]  /*db30*/  LDC R9, c[0x0][0xdac] ;  /* 0x00036b00ff097b82 */ /* 0x000ea20000000800 */
[----:B------:R-:W-:Y:S01]  /*db40*/  IMAD.SHL.U32 R3, R3, 0x2, RZ ;  /* 0x0000000203037824 */ /* 0x000fe200078e00ff */
[----:B------:R-:W-:Y:S01]  /*db50*/  ISETP.GE.AND P2, PT, R15, UR7, PT ;  /* 0x000000070f007c0c */ /* 0x000fe2000bf46270 */
[C---:B------:R-:W-:Y:S01]  /*db60*/  VIADD R21, R184.reuse, 0x140 ;  /* 0x00000140b8157836 */ /* 0x040fe20000000000 */
[C---:B------:R-:W-:Y:S01]  /*db70*/  IADD3 R20, R184.reuse, 0x100, RZ ;  /* 0x00000100b8147810 */ /* 0x040fe20007ffe0ff */
[C---:B------:R-:W-:Y:S01]  /*db80*/  VIADD R4, R184.reuse, 0x180 ;  /* 0x00000180b8047836 */ /* 0x040fe20000000000 */
[----:B------:R-:W-:Y:S01]  /*db90*/  LOP3.LUT R0, R3, 0x2, R0, 0xe2, !PT ;  /* 0x0000000203007812 */ /* 0x000fe200078ee200 */
[----:B------:R-:W-:Y:S01]  /*dba0*/  UIADD3 UR42, -UR42, UR6, URZ ;  /* 0x000000062a2a7290 */ /* 0x000fe2000fffe13f */
[----:B------:R-:W-:Y:S01]  /*dbb0*/  SHF.R.S32.HI R185, RZ, 0x1f, R184 ;  /* 0x0000001fffb97819 */ /* 0x000fe200000114b8 */
[----:B------:R-:W-:Y:S01]  /*dbc0*/  ULOP3.LUT UR40, URZ, UR40, URZ, 0x33, !UPT ;  /* 0x000000283f287292 */ /* 0x000fe2000f8e333f */
[----:B------:R-:W-:Y:S01]  /*dbd0*/  IADD3 R5, R184, 0x1c0, RZ ;  /* 0x000001c0b8057810 */ /* 0x000fe20007ffe0ff */
[----:B------:R-:W-:Y:S01]  /*dbe0*/  BSSY B0, `(.L_x_4046) ;  /* 0x0000036000007945 */ /* 0x000fe20003800000 */
[----:B------:R-:W-:-:S02]  /*dbf0*/  SEL R3, RZ, 0x4, P0 ;  /* 0x00000004ff037807 */ /* 0x000fc40000000000 */
[----:B------:R-:W-:Y:S02]  /*dc00*/  SEL R6, RZ, 0x8, P2 ;  /* 0x00000008ff067807 */ /* 0x000fe40001000000 */
[----:B------:R-:W-:Y:S02]  /*dc10*/  ISETP.GE.AND P2, PT, R21, UR7, PT ;  /* 0x0000000715007c0c */ /* 0x000fe4000bf46270 */
[----:B------:R-:W-:Y:S02]  /*dc20*/  ISETP.GE.AND P0, PT, R20, UR7, PT ;  /* 0x0000000714007c0c */ /* 0x000fe4000bf06270 */
[----:B------:R-:W-:Y:S02]  /*dc30*/  ISETP.GE.AND P3, PT, R4, UR7, PT ;  /* 0x0000000704007c0c */ /* 0x000fe4000bf66270 */
[----:B------:R-:W-:Y:S01]  /*dc40*/  ISETP.GE.AND P1, PT, R5, UR7, PT ;  /* 0x0000000705007c0c */ /* 0x000fe2000bf26270 */
[----:B------:R-:W-:Y:S01]  /*dc50*/  IMAD.WIDE.U32 R4, R8, UR43, R184 ;  /* 0x0000002b08047c25 */ /* 0x000fe2000f8e00b8 */
[----:B------:R-:W-:-:S02]  /*dc60*/  LOP3.LUT R0, R6, R0, R3, 0xfe, !PT ;  /* 0x0000000006007212 */ /* 0x000fc400078efe03 */
[----:B------:R-:W-:Y:S01]  /*dc70*/  SEL R6, RZ, 0x20, P2 ;  /* 0x00000020ff067807 */ /* 0x000fe20001000000 */
[C---:B------:R-:W-:Y:S01]  /*dc80*/  VIADD R8, R186.reuse, 0x20 ;  /* 0x00000020ba087836 */ /* 0x040fe20000000000 */
[----:B------:R-:W-:Y:S01]  /*dc90*/  ISETP.GE.AND P2, PT, R186, UR42, PT ;  /* 0x0000002aba007c0c */ /* 0x000fe2000bf46270 */
[----:B------:R-:W-:Y:S01]  /*dca0*/  IMAD.IADD R5, R5, 0x1, R7 ;  /* 0x0000000105057824 */ /* 0x000fe200078e0207 */
[----:B------:R-:W-:Y:S02]  /*dcb0*/  SEL R3, RZ, 0x10, P0 ;  /* 0x00000010ff037807 */ /* 0x000fe40000000000 */
[----:B------:R-:W-:Y:S01]  /*dcc0*/  ISETP.GE.AND P0, PT, R8, UR42, PT ;  /* 0x0000002a08007c0c */ /* 0x000fe2000bf06270 */
[----:B-1----:R-:W-:Y:S01]  /*dcd0*/  IMAD R8, R10, UR8, RZ ;  /* 0x000000080a087c24 */ /* 0x002fe2000f8e02ff */
[----:B------:R-:W-:Y:S02]  /*dce0*/  LOP3.LUT R3, R6, R0, R3, 0xfe, !PT ;  /* 0x0000000006037212 */ /* 0x000fe400078efe03 */
[----:B------:R-:W-:Y:S01]  /*dcf0*/  SEL R0, RZ, 0x40, P3 ;  /* 0x00000040ff007807 */ /* 0x000fe20001800000 */
[----:B------:R-:W-:Y:S01]  /*dd00*/  IMAD R11, R11, UR44, R8 ;  /* 0x0000002c0b0b7c24 */ /* 0x000fe2000f8e0208 */
[----:B------:R-:W-:-:S02]  /*dd10*/  SHF.R.S32.HI R187, RZ, 0x1f, R186 ;  /* 0x0000001fffbb7819 */ /* 0x000fc400000114ba */
[----:B--2---:R-:W-:Y:S01]  /*dd20*/  IADD3 R7, R9, UR40, RZ ;  /* 0x0000002809077c10 */ /* 0x004fe2000fffe0ff */
[----:B------:R-:W-:Y:S01]  /*dd30*/  IMAD.WIDE.U32 R8, R10, UR44, R4 ;  /* 0x0000002c0a087c25 */ /* 0x000fe2000f8e0004 */
[----:B------:R-:W-:Y:S02]  /*dd40*/  LOP3.LUT R3, R3, R0, RZ, 0xfc, !PT ;  /* 0x0000000003037212 */ /* 0x000fe400078efcff */
[----:B------:R-:W-:Y:S01]  /*dd50*/  SEL R0, RZ, 0x80, P1 ;  /* 0x00000080ff007807 */ /* 0x000fe20000800000 */
[----:B------:R-:W-:-:S03]  /*dd60*/  IMAD.WIDE R6, R7, 0x40, R186 ;  /* 0x0000004007067825 */ /* 0x000fc600078e02ba */
[----:B------:R-:W-:Y:S01]  /*dd70*/  LOP3.LUT R0, R3, R0, RZ, 0xfc, !PT ;  /* 0x0000000003007212 */ /* 0x000fe200078efcff */
[----:B------:R-:W-:Y:S01]  /*dd80*/  IMAD.IADD R13, R9, 0x1, R11 ;  /* 0x00000001090d7824 */ /* 0x000fe200078e020b */
        /* <DEDUP_REMOVED lines=13> */
[----:B------:R-:W-:Y:S02]  /*de60*/  LEA R10, P2, R4, UR8, 0x1 ;  /* 0x00000008040a7c11 */ /* 0x000fe4000f8408ff */
[----:B------:R-:W-:-:S04]  /*de70*/  IADD3 R5, R5, R11, RZ ;  /* 0x0000000b05057210 */ /* 0x000fc80007ffe0ff */
        /* <DEDUP_REMOVED lines=12> */
.L_x_4047:
[----:B------:R-:W-:Y:S05]  /*df40*/  BSYNC B0 ;  /* 0x0000000000007941 */ /* 0x000fea0003800000 */
.L_x_4046:
[----:B------:R-:W-:Y:S04]  /*df50*/  BSSY B0, `(.L_x_4041) ;  /* 0x000001e000007945 */ /* 0x000fe80003800000 */
[----:B------:R-:W-:Y:S05]  /*df60*/  @P0 BRA `(.L_x_4048) ;  /* 0x0000000000700947 */ /* 0x000fea0003800000 */
[----:B------:R-:W-:Y:S01]  /*df70*/  IADD3 R9, P0, R6, 0x20, RZ ;  /* 0x0000002006097810 */ /* 0x000fe20007f1e0ff */
[----:B------:R-:W-:Y:S01]  /*df80*/  ULDC.64 UR8, c[0x0][0xad8] ;  /* 0x0002b60000087ab9 */ /* 0x000fe20000000a00 */
[----:B------:R-:W-:Y:S01]  /*df90*/  IMAD.MOV.U32 R4, RZ, RZ, R8 ;  /* 0x000000ffff047224 */ /* 0x000fe200078e0008 */
[----:B------:R-:W-:Y:S01]  /*dfa0*/  ISETP.GE.AND P1, PT, R14, UR7, PT ;  /* 0x000000070e007c0c */ /* 0x000fe2000bf26270 */
        /* <DEDUP_REMOVED lines=8> */
[----:B------:R-:W-:-:S03]  /*e030*/  LOP3.LUT P4, RZ, R3, 0x40, RZ, 0xc0, !PT ;  /* 0x0000004003ff7812 */ /* 0x000fc6000788c0ff */
[----:B------:R-:W-:Y:S01]  /*e040*/  IMAD R9, R9, UR9, R6 ;  /* 0x0000000909097c24 */ /* 0x000fe2000f8e0206 */
[----:B------:R-:W-:Y:S02]  /*e050*/  ULDC.64 UR8, c[0x0][0xa80] ;  /* 0x0002a00000087ab9 */ /* 0x000fe40000000a00 */
[----:B------:R-:W-:Y:S02]  /*e060*/  LEA R6, P3, R4, UR8, 0x1 ;  /* 0x0000000804067c11 */ /* 0x000fe4000f8608ff */
[----:B------:R-:W-:-:S04]  /*e070*/  IADD3 R5, R5, R9, RZ ;  /* 0x0000000905057210 */ /* 0x000fc80007ffe0ff */
        /* <DEDUP_REMOVED lines=11> */
.L_x_4048:
[----:B------:R-:W-:Y:S05]  /*e130*/  BSYNC B0 ;  /* 0x0000000000007941 */ /* 0x000fea0003800000 */
.L_x_4041:
[----:B------:R-:W3:Y:S02]  /*e140*/  LDC R0, c[0x0][0xda8] ;  /* 0x00036a00ff007b82 */ /* 0x000ee40000000800 */
[----:B---3--:R-:W-:-:S13]  /*e150*/  ISETP.LE.AND P0, PT, R0, UR4, PT ;  /* 0x0000000400007c0c */ /* 0x008fda000bf03270 */
[----:B------:R-:W-:Y:S05]  /*e160*/  @!P0 BRA `(.L_x_4049) ;  /* 0xffffff2c00588947 */ /* 0x000fea000383ffff */
[----:B------:R-:W-:Y:S05]  /*e170*/  EXIT ;  /* 0x000000000000794d */ /* 0x000fea0003800000 */
.L_x_3943:
[----:B------:R-:W-:-:S08]  /*e180*/  NOP ;  /* 0x0000000000007918 */ /* 0x000fd00000000000 */
[----:B------:R-:W1:-:S00]  /*e190*/  USETMAXREG.DEALLOC.CTAPOOL 0x18 ;  /* 0x00000018000079c8 */ /* 0x000e4000080e0500 */
        /* <DEDUP_REMOVED lines=11> */
[----:B------:R-:W-:Y:S01]  /*e250*/  LOP3.LUT R19, R19, 0x1f, RZ, 0xc0, !PT ;  /* 0x0000001f13137812 */ /* 0x000fe200078ec0ff */
[----:B------:R-:W-:Y:S01]  /*e260*/  IMAD.U32 R18, RZ, RZ, UR4 ;  /* 0x00000004ff127e24 */ /* 0x000fe2000f8e00ff */
[----:B------:R-:W-:Y:S01]  /*e270*/  MOV R17, 0x1 ;  /* 0x0000000100117802 */ /* 0x000fe20000000f00 */
[----:B------:R-:W-:Y:S01]  /*e280*/  IMAD.MOV.U32 R16, RZ, RZ, RZ ;  /* 0x000000ffff107224 */ /* 0x000fe200078e00ff */
[----:B------:R-:W-:Y:S01]  /*e290*/  ULDC UR44, c[0x0][0xc] ;  /* 0x00000300002c7ab9 */ /* 0x000fe20000000800 */
[----:B------:R-:W-:Y:S01]  /*e2a0*/  ULDC.64 UR46, c[0x0][0x198] ;  /* 0x00006600002e7ab9 */ /* 0x000fe20000000a00 */
[----:B------:R-:W-:-:S05]  /*e2b0*/  UMOV UR45, URZ ;  /* 0x0000003f002d7c82 */ /* 0x000fca0008000000 */
.L_x_4104:
[----:B------:R-:W-:Y:S01]  /*e2c0*/  ULDC UR10, c[0x0][0xdd0] ;  /* 0x00037400000a7ab9 */ /* 0x000fe20000000800 */
[----:B------:R-:W1:Y:S01]  /*e2d0*/  LDC R0, c[0x0][0xde8] ;  /* 0x00037a00ff007b82 */ /* 0x000e620000000800 */
        /* <DEDUP_REMOVED lines=19> */
.L_x_4051:
[----:B------:R-:W-:Y:S01]  /*e410*/  ULDC UR11, c[0x0][0xdc4] ;  /* 0x00037100000b7ab9 */ /* 0x000fe20000000800 */
[----:B------:R-:W-:Y:S01]  /*e420*/  UMOV UR9, UR10 ;  /* 0x0000000a00097c82 */ /* 0x000fe20008000000 */
[----:B------:R-:W-:-:S11]  /*e430*/  UISETP.NE.AND UP0, UPT, UR11, 0x1, UPT ;  /* 0x000000010b00788c */ /* 0x000fd6000bf05270 */
[----:B------:R-:W-:Y:S02]  /*e440*/  @UP0 ULDC.64 UR12, c[0x0][0xdc8] ;  /* 0x00037200000c0ab9 */ /* 0x000fe40000000a00 */
[----:B------:R-:W-:-:S04]  /*e450*/  UIMAD.WIDE.U32 UR6, UR10, UR12, URZ ;  /* 0x0000000c0a0672a5 */ /* 0x000fc8000f8e003f */
[----:B------:R-:W-:-:S04]  /*e460*/  @UP0 USHF.R.U32.HI UR9, URZ, UR13, UR7 ;  /* 0x0000000d3f090299 */ /* 0x000fc80008011607 */
[----:B------:R-:W-:-:S12]  /*e470*/  UIMAD UR6, UR9, UR11, URZ ;  /* 0x0000000b090672a4 */ /* 0x000fd8000f8e023f */
.L_x_4052:
[----:B------:R-:W-:Y:S01]  /*e480*/  ULDC.64 UR12, c[0x0][0x3f8] ;  /* 0x0000fe00000c7ab9 */ /* 0x000fe20000000a00 */
[----:B------:R-:W-:Y:S02]  /*e490*/  UIADD3 UR10, UR10, -UR6, URZ ;  /* 0x800000060a0a7290 */ /* 0x000fe4000fffe03f */
[----:B------:R-:W-:Y:S02]  /*e4a0*/  UISETP.NE.U32.AND UP0, UPT, UR12, URZ, UPT ;  /* 0x0000003f0c00728c */ /* 0x000fe4000bf05070 */
[----:B------:R-:W-:Y:S01]  /*e4b0*/  ULOP3.LUT UR9, URZ, UR9, URZ, 0x33, !UPT ;  /* 0x000000093f097292 */ /* 0x000fe2000f8e333f */
[----:B------:R-:W-:Y:S01]  /*e4c0*/  ULDC UR12, c[0x0][0xdb8] ;  /* 0x00036e00000c7ab9 */ /* 0x000fe20000000800 */
[----:B------:R-:W-:Y:S01]  /*e4d0*/  ULDC.64 UR6, c[0x0][0x9e0] ;  /* 0x0002780000067ab9 */ /* 0x000fe20000000a00 */
[----:B------:R-:W-:Y:S01]  /*e4e0*/  UISETP.NE.AND UP1, UPT, UR12, 0x1, UPT ;  /* 0x000000010c00788c */ /* 0x000fe2000bf25270 */
[----:B------:R-:W-:Y:S01]  /*e4f0*/  ULDC UR11, c[0x0][0xdc4] ;  /* 0x00037100000b7ab9 */ /* 0x000fe20000000800 */
[----:B------:R-:W-:Y:S01]  /*e500*/  ULDC UR41, c[0x0][0xdac] ;  /* 0x00036b0000297ab9 */ /* 0x000fe20000000800 */
[----:B------:R-:W-:-:S02]  /*e510*/  UISETP.GE.AND UP2, UPT, UR7, 0x1, UPT ;  /* 0x000000010700788c */ /* 0x000fc4000bf46270 */
[----:B------:R-:W-:Y:S02]  /*e520*/  UIMAD UR11, UR8, UR11, UR10 ;  /* 0x0000000b080b72a4 */ /* 0x000fe4000f8e020a */
[----:B------:R-:W-:Y:S02]  /*e530*/  UIADD3 UR41, UR9, UR41, URZ ;  /* 0x0000002909297290 */ /* 0x000fe4000fffe03f */
[----:B------:R-:W-:Y:S01]  /*e540*/  UISETP.NE.AND.EX UP0, UPT, UR13, URZ, UPT, UP0 ;  /* 0x0000003f0d00728c */ /* 0x000fe2000bf05300 */
[----:B------:R-:W-:Y:S01]  /*e550*/  PLOP3.LUT P1, PT, PT, PT, UP2, 0x80, 0x0 ;  /* 0x000000000000781c */ /* 0x000fe20003f2f028 */
[----:B------:R-:W-:Y:S01]  /*e560*/  @UP1 ULDC UR8, c[0x0][0xdbc] ;  /* 0x00036f0000081ab9 */ /* 0x000fe20000000800 */
[----:B------:R-:W-:Y:S02]  /*e570*/  USHF.L.U32 UR41, UR41, 0x6, URZ ;  /* 0x0000000629297899 */ /* 0x000fe4000800063f */
[----:B------:R-:W-:Y:S01]  /*e580*/  UIMAD.WIDE.U32 UR8, UR11, UR8, URZ ;  /* 0x000000080b0872a5 */ /* 0x000fe2000f8e003f */
        /* <DEDUP_REMOVED lines=23> */
.L_x_4054:
[----:B------:R-:W-:-:S11]  /*e700*/  UISETP.NE.AND UP0, UPT, UR7, 0x1, UPT ;  /* 0x000000010700788c */ /* 0x000fd6000bf05270 */
[----:B------:R-:W-:Y:S02]  /*e710*/  @UP0 ULDC.64 UR16, c[0x0][0x9e8] ;  /* 0x00027a0000100ab9 */ /* 0x000fe40000000a00 */
[----:B------:R-:W-:-:S04]  /*e720*/  UIMAD.WIDE.U32 UR8, UR10, UR16, URZ ;  /* 0x000000100a0872a5 */ /* 0x000fc8000f8e003f */
[----:B------:R-:W-:-:S12]  /*e730*/  @UP0 USHF.R.U32.HI UR10, URZ, UR17, UR9 ;  /* 0x000000113f0a0299 */ /* 0x000fd80008011609 */
.L_x_4055:
[----:B------:R-:W-:-:S04]  /*e740*/  UIMAD UR10, UR10, UR7, UR7 ;  /* 0x000000070a0a72a4 */ /* 0x000fc8000f8e0207 */
[----:B------:R-:W-:-:S04]  /*e750*/  UISETP.LT.AND UP0, UPT, UR6, UR10, UPT ;  /* 0x0000000a0600728c */ /* 0x000fc8000bf01270 */
[----:B------:R-:W-:-:S12]  /*e760*/  USEL UR6, UR6, UR10, UP0 ;  /* 0x0000000a06067287 */ /* 0x000fd80008000000 */
.L_x_4053:
[----:B------:R-:W-:Y:S02]  /*e770*/  UIMAD UR9, UR13, UR15, 0x3f ;  /* 0x0000003f0d0974a4 */ /* 0x000fe4000f8e020f */
[----:B------:R-:W-:Y:S02]  /*e780*/  UIADD3 UR6, UR6, 0x3f, URZ ;  /* 0x0000003f06067890 */ /* 0x000fe4000fffe03f */
[----:B------:R-:W-:Y:S02]  /*e790*/  USHF.R.S32.HI UR10, URZ, 0x1f, UR9 ;  /* 0x0000001f3f0a7899 */ /* 0x000fe40008011409 */
[----:B------:R-:W-:Y:S02]  /*e7a0*/  USHF.R.S32.HI UR8, URZ, 0x1f, UR6 ;  /* 0x0000001f3f087899 */ /* 0x000fe40008011406 */
[----:B------:R-:W-:Y:S02]  /*e7b0*/  ULEA.HI UR10, UR10, UR9, URZ, 0x6 ;  /* 0x000000090a0a7291 */ /* 0x000fe4000f8f303f */
[----:B------:R-:W-:-:S02]  /*e7c0*/  ULEA.HI UR8, UR8, UR6, URZ, 0x6 ;  /* 0x0000000608087291 */ /* 0x000fc4000f8f303f */
[----:B------:R-:W-:Y:S02]  /*e7d0*/  UIADD3 UR6, UR41, -UR14, URZ ;  /* 0x8000000e29067290 */ /* 0x000fe4000fffe03f */
[----:B------:R-:W-:Y:S02]  /*e7e0*/  USHF.R.S32.HI UR39, URZ, 0x6, UR10 ;  /* 0x000000063f277899 */ /* 0x000fe4000801140a */
[----:B------:R-:W-:Y:S02]  /*e7f0*/  USHF.R.S32.HI UR8, URZ, 0x6, UR8 ;  /* 0x000000063f087899 */ /* 0x000fe40008011408 */
[----:B------:R-:W-:Y:S02]  /*e800*/  UIMAD UR6, UR13, UR15, UR6 ;  /* 0x0000000f0d0672a4 */ /* 0x000fe4000f8e0206 */
[----:B------:R-:W-:Y:S01]  /*e810*/  UISETP.LT.AND UP0, UPT, UR39, UR8, UPT ;  /* 0x000000082700728c */ /* 0x000fe2000bf01270 */
[----:B------:R-:W-:Y:S02]  /*e820*/  ULDC UR10, c[0x0][0x9dc] ;  /* 0x00027700000a7ab9 */ /* 0x000fe40000000800 */
[----:B------:R-:W-:-:S02]  /*e830*/  UIADD3 UR10, UR6, -UR10, URZ ;  /* 0x8000000a060a7290 */ /* 0x000fc4000fffe03f */
[----:B------:R-:W-:Y:S01]  /*e840*/  USEL UR39, UR39, UR8, UP0 ;  /* 0x0000000827277287 */ /* 0x000fe20008000000 */
[----:B------:R-:W-:Y:S11]  /*e850*/  @!P1 BRA `(.L_x_4056) ;  /* 0x0000000000449947 */ /* 0x000ff60003800000 */
        /* <DEDUP_REMOVED lines=10> */
.L_x_4057:
[----:B------:R-:W-:-:S11]  /*e900*/  UISETP.NE.AND UP0, UPT, UR7, 0x1, UPT ;  /* 0x000000010700788c */ /* 0x000fd6000bf05270 */
[----:B------:R-:W-:Y:S02]  /*e910*/  @UP0 ULDC.64 UR12, c[0x0][0x9e8] ;  /* 0x00027a00000c0ab9 */ /* 0x000fe40000000a00 */
[----:B------:R-:W-:-:S04]  /*e920*/  UIMAD.WIDE.U32 UR8, UR6, UR12, URZ ;  /* 0x0000000c060872a5 */ /* 0x000fc8000f8e003f */
[----:B------:R-:W-:-:S12]  /*e930*/  @UP0 USHF.R.U32.HI UR6, URZ, UR13, UR9 ;  /* 0x0000000d3f060299 */ /* 0x000fd80008011609 */
.L_x_4058:
[----:B------:R-:W-:-:S04]  /*e940*/  UIMAD UR6, UR6, UR7, URZ ;  /* 0x00000007060672a4 */ /* 0x000fc8000f8e023f */
[----:B------:R-:W-:-:S04]  /*e950*/  UISETP.LT.AND UP0, UPT, UR10, UR6, UPT ;  /* 0x000000060a00728c */ /* 0x000fc8000bf01270 */
[----:B------:R-:W-:-:S12]  /*e960*/  USEL UR10, UR10, UR6, !UP0 ;  /* 0x000000060a0a7287 */ /* 0x000fd8000c000000 */
.L_x_4056:
[----:B------:R-:W-:Y:S01]  /*e970*/  USHF.R.S32.HI UR6, URZ, 0x1f, UR10 ;  /* 0x0000001f3f067899 */ /* 0x000fe2000801140a */
[----:B------:R-:W-:Y:S03]  /*e980*/  BSSY B6, `(.L_x_4059) ;  /* 0x0000284000067945 */ /* 0x000fe60003800000 */
[----:B------:R-:W-:-:S04]  /*e990*/  ULEA.HI UR6, UR6, UR10, URZ, 0x6 ;  /* 0x0000000a06067291 */ /* 0x000fc8000f8f303f */
[----:B------:R-:W-:-:S04]  /*e9a0*/  USHF.R.S32.HI UR6, URZ, 0x6, UR6 ;  /* 0x000000063f067899 */ /* 0x000fc80008011406 */
[----:B------:R-:W-:-:S04]  /*e9b0*/  UISETP.LT.AND UP0, UPT, URZ, UR6, UPT ;  /* 0x000000063f00728c */ /* 0x000fc8000bf01270 */
[----:B------:R-:W-:-:S04]  /*e9c0*/  USEL UR38, URZ, UR6, !UP0 ;  /* 0x000000063f267287 */ /* 0x000fc8000c000000 */
[----:B------:R-:W-:-:S06]  /*e9d0*/  UISETP.GT.AND UP0, UPT, UR39, UR38, UPT ;  /* 0x000000262700728c */ /* 0x000fcc000bf04270 */
[----:B------:R-:W-:-:S13]  /*e9e0*/  PLOP3.LUT P0, PT, PT, PT, UP0, 0x80, 0x0 ;  /* 0x000000000000781c */ /* 0x000fda0003f0f008 */
[----:B------:R-:W-:Y:S05]  /*e9f0*/  @P0 BRA `(.L_x_4060) ;  /* 0x0000000000400947 */ /* 0x000fea0003800000 */
        /* <DEDUP_REMOVED lines=16> */
.L_x_4060:
        /* <DEDUP_REMOVED lines=16> */
[----:B------:R-:W-:Y:S02]  /*ec00*/  IMAD.U32 R7, RZ, RZ, UR9 ;  /* 0x00000009ff077e24 */ /* 0x000fe4000f8e00ff */
[----:B------:R-:W-:-:S02]  /*ec10*/  IMAD.U32 R10, RZ, RZ, UR4 ;  /* 0x00000004ff0a7e24 */ /* 0x000fc4000f8e00ff */
[----:B------:R-:W-:Y:S02]  /*ec20*/  IMAD.MOV.U32 R8, RZ, RZ, 0x70 ;  /* 0x00000070ff087424 */ /* 0x000fe400078e00ff */
[----:B------:R-:W-:Y:S02]  /*ec30*/  IMAD.MOV.U32 R12, RZ, RZ, 0x1 ;  /* 0x00000001ff0c7424 */ /* 0x000fe400078e00ff */
[----:B------:R-:W-:-:S07]  /*ec40*/  IMAD.MOV.U32 R13, RZ, RZ, RZ ;  /* 0x000000ffff0d7224 */ /* 0x000fce00078e00ff */
[----:B------:R-:W-:-:S07]  /*ec50*/  LEPC R20, `(.L_x_4062) ;  /* 0x000000001014794e */ /* 0x000fce0000000000 */
[----:B-1----:R-:W-:Y:S05]  /*ec60*/  CALL.ABS.NOINC R2 ;  /* 0x0000000002007343 */ /* 0x002fea0003c00000 */
.L_x_4062:
        /* <DEDUP_REMOVED lines=13> */
[----:B------:R-:W-:Y:S01]  /*ed40*/  MOV R13, RZ ;  /* 0x000000ff000d7202 */ /* 0x000fe20000000f00 */
[----:B------:R-:W-:-:S02]  /*ed50*/  IMAD.U32 R7, RZ, RZ, UR9 ;  /* 0x00000009ff077e24 */ /* 0x000fc4000f8e00ff */
[----:B------:R-:W-:Y:S02]  /*ed60*/  IMAD.U32 R11, RZ, RZ, UR5 ;  /* 0x00000005ff0b7e24 */ /* 0x000fe4000f8e00ff */
[----:B------:R-:W-:Y:S02]  /*ed70*/  IMAD.MOV.U32 R8, RZ, RZ, 0x70 ;  /* 0x00000070ff087424 */ /* 0x000fe400078e00ff */
[----:B-1----:R-:W-:-:S07]  /*ed80*/  IMAD.MOV.U32 R12, RZ, RZ, 0x1 ;  /* 0x00000001ff0c7424 */ /* 0x002fce00078e00ff */
[----:B------:R-:W-:-:S07]  /*ed90*/  LEPC R20, `(.L_x_4064) ;  /* 0x000000001014794e */ /* 0x000fce0000000000 */
[----:B--2---:R-:W-:Y:S05]  /*eda0*/  CALL.ABS.NOINC R2 ;  /* 0x0000000002007343 */ /* 0x004fea0003c00000 */
.L_x_4064:
        /* <DEDUP_REMOVED lines=15> */
[----:B-1----:R-:W-:Y:S05]  /*eea0*/  CALL.ABS.NOINC R2 ;  /* 0x0000000002007343 */ /* 0x002fea0003c00000 */
.L_x_4063:
        /* <DEDUP_REMOVED lines=10> */
[----:B------:R-:W-:Y:S01]  /*ef50*/  UMOV UR40, URZ ;  /* 0x0000003f00287c82 */ /* 0x000fe20008000000 */
[----:B------:R-:W-:Y:S01]  /*ef60*/  ISETP.NE.AND P1, PT, R19, RZ, PT ;  /* 0x000000ff1300720c */ /* 0x000fe20003f25270 */
[----:B------:R-:W-:Y:S01]  /*ef70*/  UMOV UR6, 0xffffffff ;  /* 0xffffffff00067882 */ /* 0x000fe20000000000 */
[----:B------:R-:W-:Y:S01]  /*ef80*/  MOV R0, UR42 ;  /* 0x0000002a00007c02 */ /* 0x000fe20008000f00 */
[----:B------:R-:W-:Y:S01]  /*ef90*/  IMAD.U32 R10, RZ, RZ, UR39 ;  /* 0x00000027ff0a7e24 */ /* 0x000fe2000f8e00ff */
[----:B--2---:R-:W1:Y:S03]  /*efa0*/  LDC.64 R2, c[0x0][0x3f8] ;  /* 0x0000fe00ff027b82 */ /* 0x004e660000000a00 */
[----:B------:R-:W-:-:S06]  /*efb0*/  VIADD R10, R10, 0xffffffff ;  /* 0xffffffff0a0a7836 */ /* 0x000fcc0000000000 */
[----:B------:R-:W-:Y:S01]  /*efc0*/  VOTEU.ALL UP1, P1 ;  /* 0x00000000003f7886 */ /* 0x000fe20000820000 */
[----:B------:R-:W2:Y:S04]  /*efd0*/  @P0 LDC R4, c[0x0][0x42c] ;  /* 0x00010b00ff040b82 */ /* 0x000ea80000000800 */
[----:B------:R-:W-:-:S04]  /*efe0*/  @!UP1 UIADD3 UR4, UP0, UR46, 0x270, URZ ;  /* 0x000002702e049890 */ /* 0x000fc8000ff1e03f */
[----:B------:R-:W-:Y:S01]  /*eff0*/  @!UP1 UIADD3.X UR5, URZ, UR47, URZ, UP0, !UPT ;  /* 0x0000002f3f059290 */ /* 0x000fe200087fe43f */
[----:B------:R-:W4:Y:S08]  /*f000*/  @P0 LDC R5, c[0x0][0x430] ;  /* 0x00010c00ff050b82 */ /* 0x000f300000000800 */
[----:B------:R1:W-:Y:S01]  /*f010*/  @!UP1 UTMAPF.L2.4D [UR40], [UR4] ;  /* 0x00000028040095b8 */ /* 0x0003e20008018000 */
[----:B--2---:R-:W-:-:S05]  /*f020*/  @P0 IMAD.HI.U32 R4, R4, UR42, RZ ;  /* 0x0000002a04040c27 */ /* 0x004fca000f8e00ff */
[----:B----4-:R-:W-:Y:S02]  /*f030*/  @P0 SHF.R.U32.HI R0, RZ, R5, R4 ;  /* 0x00000005ff000219 */ /* 0x010fe40000011604 */
[----:B-1----:R-:W-:-:S04]  /*f040*/  ISETP.NE.U32.AND P0, PT, R2, RZ, PT ;  /* 0x000000ff0200720c */ /* 0x002fc80003f05070 */
[----:B------:R-:W-:-:S04]  /*f050*/  ISETP.NE.AND.EX P0, PT, R3, RZ, PT, P0 ;  /* 0x000000ff0300720c */ /* 0x000fc80003f05300 */
[----:B---3--:R-:W-:Y:S01]  /*f060*/  SEL R4, R6, RZ, !P0 ;  /* 0x000000ff06047207 */ /* 0x008fe20004000000 */
[----:B------:R-:W-:Y:S08]  /*f070*/  BRA.DIV UR6, `(.L_x_4065) ;  /* 0x0000002a06547947 */ /* 0x000ff0000b800000 */
.L_x_4117:
[----:B------:R-:W-:Y:S01]  /*f080*/  UMOV UR4, 0xffffffff ;  /* 0xffffffff00047882 */ /* 0x000fe20000000000 */
[----:B------:R-:W-:Y:S02]  /*f090*/  SHF.R.S32.HI R7, RZ, 0x1f, R6 ;  /* 0x0000001fff077819 */ /* 0x000fe40000011406 */
[----:B------:R-:W-:Y:S05]  /*f0a0*/  BRA.DIV UR4, `(.L_x_4066) ;  /* 0x0000002a04747947 */ /* 0x000fea000b800000 */
[----:B------:R-:W-:-:S13]  /*f0b0*/  ELECT P6, URZ, PT ;  /* 0x00000000003f782f */ /* 0x000fda00038c0000 */
.L_x_4120:
[----:B------:R-:W-:Y:S05]  /*f0c0*/  @!P6 BRA `(.L_x_4067) ;  /* 0x0000000000c4e947 */ /* 0x000fea0003800000 */
[----:B------:R-:W-:Y:S01]  /*f0d0*/  IMAD.MOV.U32 R4, RZ, RZ, R6 ;  /* 0x000000ffff047224 */ /* 0x000fe200078e0006 */
[----:B------:R-:W-:Y:S06]  /*f0e0*/  @!P0 BRA `(.L_x_4068) ;  /* 0x0000000000488947 */ /* 0x000fec0003800000 */
[----:B------:R-:W1:Y:S01]  /*f0f0*/  LDC R11, c[0x0][0x41c] ;  /* 0x00010700ff0b7b82 */ /* 0x000e620000000800 */
[----:B------:R-:W-:Y:S01]  /*f100*/  MOV R12, R10 ;  /* 0x0000000a000c7202 */ /* 0x000fe20000000f00 */
        /* <DEDUP_REMOVED lines=16> */
.L_x_4068:
[----:B-1----:R-:W-:Y:S01]  /*f210*/  LEA R8, R16, UR37, 0x3 ;  /* 0x0000002510087c11 */ /* 0x002fe2000f8e18ff */
[----:B------:R-:W1:Y:S01]  /*f220*/  S2R R9, SR_TID.X ;  /* 0x0000000000097919 */ /* 0x000e620000002100 */
[----:B------:R-:W-:-:S04]  /*f230*/  SHF.L.U32 R5, R17, 0x1f, RZ ;  /* 0x0000001f11057819 */ /* 0x000fc800000006ff */
[----:B------:R-:W2:Y:S01]  /*f240*/  SYNCS.PHASECHK.TRANS64.TRYWAIT P2, [R8+URZ+0x28c40], R5 ;  /* 0x028c4005080075a7 */ /* 0x000ea2000804017f */
[----:B-1----:R-:W-:-:S04]  /*f250*/  LOP3.LUT R9, R9, 0x7f, RZ, 0xc0, !PT ;  /* 0x0000007f09097812 */ /* 0x002fc800078ec0ff */
[----:B------:R-:W-:Y:S01]  /*f260*/  ISETP.NE.AND P3, PT, R9, RZ, PT ;  /* 0x000000ff0900720c */ /* 0x000fe20003f65270 */
[----:B--2---:R-:W-:-:S12]  /*f270*/  @!P2 BRA `(.L_x_4069) ;  /* 0x000000280020a947 */ /* 0x004fd80003800000 */
.L_x_4121:
[----:B------:R-:W-:Y:S05]  /*f280*/  @P3 BRA `(.L_x_4070) ;  /* 0x0000000000143947 */ /* 0x000fea0003800000 */
[----:B------:R-:W-:Y:S02]  /*f290*/  ISETP.NE.AND P2, PT, R19, RZ, PT ;  /* 0x000000ff1300720c */ /* 0x000fe40003f45270 */
[----:B-1----:R-:W-:-:S04]  /*f2a0*/  MOV R5, 0x2000 ;  /* 0x0000200000057802 */ /* 0x002fc80000000f00 */
[----:B------:R2:W-:Y:S07]  /*f2b0*/  SYNCS.ARRIVE.TRANS64 RZ, [R8+URZ+0x28c30], R5 ;  /* 0x028c300508ff79a7 */ /* 0x0005ee000800003f */
[----:B------:R-:W-:Y:S05]  /*f2c0*/  @!P2 BRA `(.L_x_4070) ;  /* 0x000000000004a947 */ /* 0x000fea0003800000 */
[----:B------:R-:W-:Y:S01]  /*f2d0*/  BPT.TRAP 0x1 ;  /* 0x000000040000795c */ /* 0x000fe20000300000 */
.L_x_4070:
        /* <DEDUP_REMOVED lines=8> */
[----:B-----5:R-:W-:Y:S01]  /*f360*/  R2UR UR13, R4 ;  /* 0x00000000040d72ca */ /* 0x020fe200000e0000 */
[----:B------:R-:W-:-:S04]  /*f370*/  UMOV UR10, URZ ;  /* 0x0000003f000a7c82 */ /* 0x000fc80008000000 */
[----:B------:R-:W-:Y:S02]  /*f380*/  ULEA UR8, UR8, UR37, 0xd ;  /* 0x0000002508087291 */ /* 0x000fe4000f8e683f */
[----:B------:R-:W-:Y:S02]  /*f390*/  UIADD3 UR9, UR9, 0x28c30, URZ ;  /* 0x00028c3009097890 */ /* 0x000fe4000fffe03f */
[----:B------:R-:W-:Y:S02]  /*f3a0*/  USHF.L.U32 UR11, UR11, 0x6, URZ ;  /* 0x000000060b0b7899 */ /* 0x000fe4000800063f */
[----:B------:R-:W-:-:S09]  /*f3b0*/  UIADD3 UR8, UR8, 0x22400, URZ ;  /* 0x0002240008087890 */ /* 0x000fd2000fffe03f */
[----:B------:R3:W-:Y:S02]  /*f3c0*/  UTMALDG.4D [UR8], [UR4], desc[UR6] ;  /* 0x00000608040075b4 */ /* 0x0007e40008019000 */
[----:B---3--:R-:W-:Y:S01]  /*f3d0*/  NOP ;  /* 0x0000000000007918 */ /* 0x008fe20000000000 */
.L_x_4067:
        /* <DEDUP_REMOVED lines=11> */
[----:B------:R-:W-:Y:S01]  /*f490*/  UIADD3.X UR7, URZ, UR47, URZ, UP0, !UPT ;  /* 0x0000002f3f077290 */ /* 0x000fe200087fe43f */
[----:B------:R-:W-:Y:S01]  /*f4a0*/  UMOV UR11, UR41 ;  /* 0x00000029000b7c82 */ /* 0x000fe20008000000 */
[----:B------:R-:W-:Y:S01]  /*f4b0*/  UMOV UR12, UR42 ;  /* 0x0000002a000c7c82 */ /* 0x000fe20008000000 */
[----:B------:R-:W-:Y:S01]  /*f4c0*/  UMOV UR13, UR43 ;  /* 0x0000002b000d7c82 */ /* 0x000fe20008000000 */
[----:B------:R-:W-:Y:S01]  /*f4d0*/  UMOV UR5, 0x12f00000 ;  /* 0x12f0000000057882 */ /* 0x000fe20000000000 */
[----:B------:R-:W-:Y:S01]  /*f4e0*/  UMOV UR10, URZ ;  /* 0x0000003f000a7c82 */ /* 0x000fe20008000000 */
[----:B------:R1:W-:Y:S02]  /*f4f0*/  @P2 SYNCS.ARRIVE.TRANS64 RZ, [UR37+0x28c00], R5 ;  /* 0x028c0005ffff29a7 */ /* 0x0003e40008000025 */
[----:B-1----:R-:W-:Y:S01]  /*f500*/  IMAD.U32 R5, RZ, RZ, UR4 ;  /* 0x00000004ff057e24 */ /* 0x002fe2000f8e00ff */
[----:B------:R-:W-:-:S02]  /*f510*/  UMOV UR4, 0x0 ;  /* 0x0000000000047882 */ /* 0x000fc40000000000 */
[----:B------:R1:W-:Y:S02]  /*f520*/  UTMALDG.4D [UR8], [UR6], desc[UR4] ;  /* 0x00000408060075b4 */ /* 0x0003e40008019000 */
[----:B------:R-:W-:-:S04]  /*f530*/  SHF.L.U32 R5, R5, 0x1f, RZ ;  /* 0x0000001f05057819 */ /* 0x000fc800000006ff */
[----:B------:R-:W2:Y:S02]  /*f540*/  SYNCS.PHASECHK.TRANS64.TRYWAIT P2, [UR37+0x28c20], R5 ;  /* 0x028c2005ff0075a7 */ /* 0x000ea40008040165 */
[----:B-12---:R-:W-:Y:S05]  /*f550*/  @!P2 BRA `(.L_x_4071) ;  /* 0x00000024007ca947 */ /* 0x006fea0003800000 */
.L_x_4122:
[----:B------:R-:W-:Y:S01]  /*f560*/  ULDC.64 UR4, c[0x0][0x408] ;  /* 0x0001020000047ab9 */ /* 0x000fe20000000a00 */
[----:B------:R-:W-:Y:S04]  /*f570*/  BSSY B0, `(.L_x_4072) ;  /* 0x0000042000007945 */ /* 0x000fe80003800000 */
[----:B------:R-:W-:Y:S05]  /*f580*/  @!P6 BRA `(.L_x_4073) ;  /* 0x000000040000e947 */ /* 0x000fea0003800000 */
[----:B-1----:R-:W-:Y:S01]  /*f590*/  LEA R8, R16, UR37, 0x3 ;  /* 0x0000002510087c11 */ /* 0x002fe2000f8e18ff */
[----:B------:R-:W1:Y:S01]  /*f5a0*/  S2R R9, SR_TID.X ;  /* 0x0000000000097919 */ /* 0x000e620000002100 */
[----:B------:R-:W-:-:S04]  /*f5b0*/  SHF.L.U32 R5, R17, 0x1f, RZ ;  /* 0x0000001f11057819 */ /* 0x000fc800000006ff */
[----:B------:R-:W2:Y:S01]  /*f5c0*/  SYNCS.PHASECHK.TRANS64.TRYWAIT P2, [R8+URZ+0x28c60], R5 ;  /* 0x028c6005080075a7 */ /* 0x000ea2000804017f */
[----:B-1----:R-:W-:-:S04]  /*f5d0*/  LOP3.LUT R9, R9, 0x7f, RZ, 0xc0, !PT ;  /* 0x0000007f09097812 */ /* 0x002fc800078ec0ff */
[----:B------:R-:W-:Y:S01]  /*f5e0*/  ISETP.NE.AND P3, PT, R9, RZ, PT ;  /* 0x000000ff0900720c */ /* 0x000fe20003f65270 */
[----:B--2---:R-:W-:-:S12]  /*f5f0*/  @!P2 BRA `(.L_x_4074) ;  /* 0x00000024006ca947 */ /* 0x004fd80003800000 */
.L_x_4123:
[----:B------:R-:W-:Y:S05]  /*f600*/  @P3 BRA `(.L_x_4075) ;  /* 0x0000000000143947 */ /* 0x000fea0003800000 */
[----:B------:R-:W-:Y:S01]  /*f610*/  ISETP.NE.AND P2, PT, R19, RZ, PT ;  /* 0x000000ff1300720c */ /* 0x000fe20003f45270 */
[----:B-1----:R-:W-:-:S04]  /*f620*/  IMAD.MOV.U32 R5, RZ, RZ, 0x10000 ;  /* 0x00010000ff057424 */ /* 0x002fc800078e00ff */
[----:B------:R2:W-:Y:S08]  /*f630*/  SYNCS.ARRIVE.TRANS64 RZ, [R8+URZ+0x28c50], R5 ;  /* 0x028c500508ff79a7 */ /* 0x0005f0000800003f */
[----:B------:R-:W-:Y:S05]  /*f640*/  @!P2 BRA `(.L_x_4075) ;  /* 0x000000000004a947 */ /* 0x000fea0003800000 */
[----:B------:R-:W-:Y:S01]  /*f650*/  BPT.TRAP 0x1 ;  /* 0x000000040000795c */ /* 0x000fe20000300000 */
.L_x_4075:
        /* <DEDUP_REMOVED lines=13> */
[----:B------:R-:W-:-:S02]  /*f730*/  ULEA UR16, UR16, UR37, 0x10 ;  /* 0x0000002510107291 */ /* 0x000fc4000f8e803f */
[----:B------:R-:W-:Y:S02]  /*f740*/  USHF.L.U32 UR11, UR11, 0x6, URZ ;  /* 0x000000060b0b7899 */ /* 0x000fe4000800063f */
[----:B------:R-:W-:Y:S02]  /*f750*/  UIADD3 UR9, UR9, 0x28c50, URZ ;  /* 0x00028c5009097890 */ /* 0x000fe4000fffe03f */
[----:B------:R-:W-:Y:S02]  /*f760*/  UIADD3 UR8, UR16, 0x400, URZ ;  /* 0x0000040010087890 */ /* 0x000fe4000fffe03f */
[----:B------:R-:W-:Y:S02]  /*f770*/  UIADD3 UR17, UR16, 0x2400, URZ ;  /* 0x0000240010117890 */ /* 0x000fe4000fffe03f */
[----:B------:R-:W-:Y:S02]  /*f780*/  UIADD3 UR19, UR16, 0x4400, URZ ;  /* 0x0000440010137890 */ /* 0x000fe4000fffe03f */
[----:B------:R-:W-:Y:S01]  /*f790*/  UIADD3 UR21, UR16, 0x6400, URZ ;  /* 0x0000640010157890 */ /* 0x000fe2000fffe03f */
[----:B------:R-:W-:-:S02]  /*f7a0*/  UMOV UR23, 0x100 ;  /* 0x0000010000177882 */ /* 0x000fc40000000000 */
[----:B------:R3:W-:Y:S01]  /*f7b0*/  UTMALDG.4D [UR8], [UR14], desc[UR6] ;  /* 0x000006080e0075b4 */ /* 0x0007e20008019000 */
[----:B------:R-:W-:Y:S01]  /*f7c0*/  UMOV UR24, 0x140 ;  /* 0x0000014000187882 */ /* 0x000fe20000000000 */
[----:B---3--:R-:W-:Y:S01]  /*f7d0*/  UMOV UR8, UR17 ;  /* 0x0000001100087c82 */ /* 0x008fe20008000000 */
[----:B------:R-:W-:Y:S01]  /*f7e0*/  UMOV UR10, UR18 ;  /* 0x00000012000a7c82 */ /* 0x000fe20008000000 */
[----:B------:R-:W-:Y:S01]  /*f7f0*/  UIADD3 UR17, UR16, 0x8400, URZ ;  /* 0x0000840010117890 */ /* 0x000fe2000fffe03f */
[----:B------:R3:W-:Y:S01]  /*f800*/  UTMALDG.4D [UR8], [UR14], desc[UR6] ;  /* 0x000006080e0075b4 */ /* 0x0007e20008019000 */
[----:B------:R-:W-:Y:S01]  /*f810*/  UIADD3 UR18, UR16, 0xa400, URZ ;  /* 0x0000a40010127890 */ /* 0x000fe2000fffe03f */
[----:B---3--:R-:W-:Y:S01]  /*f820*/  UMOV UR8, UR19 ;  /* 0x0000001300087c82 */ /* 0x008fe20008000000 */
[----:B------:R-:W-:Y:S01]  /*f830*/  UMOV UR10, UR20 ;  /* 0x00000014000a7c82 */ /* 0x000fe20008000000 */
[----:B------:R-:W-:Y:S01]  /*f840*/  UIADD3 UR19, UR16, 0xc400, URZ ;  /* 0x0000c40010137890 */ /* 0x000fe2000fffe03f */
[----:B------:R3:W-:Y:S02]  /*f850*/  UTMALDG.4D [UR8], [UR14], desc[UR6] ;  /* 0x000006080e0075b4 */ /* 0x0007e40008019000 */
[----:B---3--:R-:W-:Y:S01]  /*f860*/  UMOV UR8, UR21 ;  /* 0x0000001500087c82 */ /* 0x008fe20008000000 */
[----:B------:R-:W-:-:S02]  /*f870*/  UMOV UR10, UR22 ;  /* 0x00000016000a7c82 */ /* 0x000fc40008000000 */
[----:B------:R3:W-:Y:S02]  /*f880*/  UTMALDG.4D [UR8], [UR14], desc[UR6] ;  /* 0x000006080e0075b4 */ /* 0x0007e40008019000 */
[----:B---3--:R-:W-:Y:S01]  /*f890*/  UMOV UR8, UR17 ;  /* 0x0000001100087c82 */ /* 0x008fe20008000000 */
[----:B------:R-:W-:Y:S01]  /*f8a0*/  UMOV UR10, UR23 ;  /* 0x00000017000a7c82 */ /* 0x000fe20008000000 */
[----:B------:R-:W-:Y:S01]  /*f8b0*/  UIADD3 UR17, UR16, 0xe400, URZ ;  /* 0x0000e40010117890 */ /* 0x000fe2000fffe03f */
[----:B------:R3:W-:Y:S02]  /*f8c0*/  UTMALDG.4D [UR8], [UR14], desc[UR6] ;  /* 0x000006080e0075b4 */ /* 0x0007e40008019000 */
[----:B------:R-:W-:Y:S01]  /*f8d0*/  UMOV UR16, 0x180 ;  /* 0x0000018000107882 */ /* 0x000fe20000000000 */
[----:B---3--:R-:W-:Y:S01]  /*f8e0*/  UMOV UR8, UR18 ;  /* 0x0000001200087c82 */ /* 0x008fe20008000000 */
[----:B------:R-:W-:Y:S02]  /*f8f0*/  UMOV UR10, UR24 ;  /* 0x00000018000a7c82 */ /* 0x000fe40008000000 */
[----:B------:R3:W-:Y:S02]  /*f900*/  UTMALDG.4D [UR8], [UR14], desc[UR6] ;  /* 0x000006080e0075b4 */ /* 0x0007e40008019000 */
[----:B---3--:R-:W-:Y:S01]  /*f910*/  UMOV UR8, UR19 ;  /* 0x0000001300087c82 */ /* 0x008fe20008000000 */
[----:B------:R-:W-:Y:S01]  /*f920*/  UMOV UR10, UR16 ;  /* 0x00000010000a7c82 */ /* 0x000fe20008000000 */
[----:B------:R-:W-:Y:S01]  /*f930*/  UMOV UR16, 0x1c0 ;  /* 0x000001c000107882 */ /* 0x000fe20000000000 */
[----:B------:R3:W-:Y:S02]  /*f940*/  UTMALDG.4D [UR8], [UR14], desc[UR6] ;  /* 0x000006080e0075b4 */ /* 0x0007e40008019000 */
[----:B---3--:R-:W-:Y:S01]  /*f950*/  UMOV UR8, UR17 ;  /* 0x0000001100087c82 */ /* 0x008fe20008000000 */
[----:B------:R-:W-:-:S02]  /*f960*/  UMOV UR10, UR16 ;  /* 0x00000010000a7c82 */ /* 0x000fc40008000000 */
[----:B------:R3:W-:Y:S02]  /*f970*/  UTMALDG.4D [UR8], [UR14], desc[UR6] ;  /* 0x000006080e0075b4 */ /* 0x0007e40008019000 */
[----:B---3--:R-:W-:Y:S01]  /*f980*/  NOP ;  /* 0x0000000000007918 */ /* 0x008fe20000000000 */
.L_x_4073:
[----:B------:R-:W-:Y:S05]  /*f990*/  BSYNC B0 ;  /* 0x0000000000007941 */ /* 0x000fea0003800000 */
.L_x_4072:
[----:B------:R-:W-:-:S04]  /*f9a0*/  UIADD3 UR6, UR39, -0x2, URZ ;  /* 0xfffffffe27067890 */ /* 0x000fc8000fffe03f */
[----:B------:R-:W-:-:S06]  /*f9b0*/  UISETP.GE.AND UP0, UPT, UR6, UR38, UPT ;  /* 0x000000260600728c */ /* 0x000fcc000bf06270 */
[----:B------:R-:W-:-:S13]  /*f9c0*/  PLOP3.LUT P2, PT, PT, PT, UP0, 0x80, 0x0 ;  /* 0x000000000000781c */ /* 0x000fda0003f4f008 */
[----:B------:R-:W-:Y:S05]  /*f9d0*/  @!P2 BRA `(.L_x_4076) ;  /* 0x0000001400a4a947 */ /* 0x000fea0003800000 */
[----:B------:R-:W-:Y:S02]  /*f9e0*/  LOP3.LUT R9, RZ, UR38, RZ, 0x33, !PT ;  /* 0x00000026ff097c12 */ /* 0x000fe4000f8e33ff */
[----:B-12---:R-:W-:-:S04]  /*f9f0*/  IADD3 R8, RZ, -UR39, RZ ;  /* 0x80000027ff087c10 */ /* 0x006fc8000fffe0ff */
[----:B------:R-:W-:Y:S01]  /*fa00*/  VIADDMNMX R9, R8, 0x1, R9, !PT ;  /* 0x0000000108097846 */ /* 0x000fe20007800109 */
[----:B------:R-:W-:-:S04]  /*fa10*/  IMAD.U32 R8, RZ, RZ, UR6 ;  /* 0x00000006ff087e24 */ /* 0x000fc8000f8e00ff */
[----:B------:R-:W-:-:S05]  /*fa20*/  VIADD R5, R9, UR39 ;  /* 0x0000002709057c36 */ /* 0x000fca0008000000 */
[----:B------:R-:W-:-:S04]  /*fa30*/  LOP3.LUT R5, R5, 0x1, RZ, 0xc0, !PT ;  /* 0x0000000105057812 */ /* 0x000fc800078ec0ff */
[----:B------:R-:W-:-:S13]  /*fa40*/  ISETP.NE.U32.AND P2, PT, R5, 0x1, PT ;  /* 0x000000010500780c */ /* 0x000fda0003f45070 */
        /* <DEDUP_REMOVED lines=8> */
[----:B------:R-:W-:Y:S05]  /*fad0*/  @!P0 BRA `(.L_x_4080) ;  /* 0x0000000000488947 */ /* 0x000fea0003800000 */
        /* <DEDUP_REMOVED lines=18> */
.L_x_4080:
[----:B-1----:R-:W-:Y:S01]  /*fc00*/  LEA R2, R16, UR37, 0x3 ;  /* 0x0000002510027c11 */ /* 0x002fe2000f8e18ff */
[----:B------:R-:W1:Y:S01]  /*fc10*/  S2R R5, SR_TID.X ;  /* 0x0000000000057919 */ /* 0x000e620000002100 */
[----:B------:R-:W-:-:S04]  /*fc20*/  SHF.L.U32 R3, R17, 0x1f, RZ ;  /* 0x0000001f11037819 */ /* 0x000fc800000006ff */
[----:B------:R-:W2:Y:S01]  /*fc30*/  SYNCS.PHASECHK.TRANS64.TRYWAIT P3, [R2+URZ+0x28c40], R3 ;  /* 0x028c4003020075a7 */ /* 0x000ea2000806017f */
[----:B-1----:R-:W-:-:S04]  /*fc40*/  LOP3.LUT R5, R5, 0x7f, RZ, 0xc0, !PT ;  /* 0x0000007f05057812 */ /* 0x002fc800078ec0ff */
[----:B------:R-:W-:Y:S01]  /*fc50*/  ISETP.NE.AND P2, PT, R5, RZ, PT ;  /* 0x000000ff0500720c */ /* 0x000fe20003f45270 */
[----:B--2---:R-:W-:-:S12]  /*fc60*/  @!P3 BRA `(.L_x_4081) ;  /* 0x0000001c00e4b947 */ /* 0x004fd80003800000 */
.L_x_4124:
[----:B------:R-:W-:Y:S05]  /*fc70*/  @P2 BRA `(.L_x_4082) ;  /* 0x0000000000142947 */ /* 0x000fea0003800000 */
[----:B------:R-:W-:Y:S02]  /*fc80*/  ISETP.NE.AND P3, PT, R19, RZ, PT ;  /* 0x000000ff1300720c */ /* 0x000fe40003f65270 */
[----:B------:R-:W-:-:S04]  /*fc90*/  MOV R5, 0x2000 ;  /* 0x0000200000057802 */ /* 0x000fc80000000f00 */
[----:B------:R2:W-:Y:S07]  /*fca0*/  SYNCS.ARRIVE.TRANS64 RZ, [R2+URZ+0x28c30], R5 ;  /* 0x028c300502ff79a7 */ /* 0x0005ee000800003f */
[----:B------:R-:W-:Y:S05]  /*fcb0*/  @!P3 BRA `(.L_x_4082) ;  /* 0x000000000004b947 */ /* 0x000fea0003800000 */
[----:B------:R-:W-:Y:S01]  /*fcc0*/  BPT.TRAP 0x1 ;  /* 0x000000040000795c */ /* 0x000fe20000300000 */
.L_x_4082:
[----:B------:R-:W-:Y:S01]  /*fcd0*/  R2UR UR8, R16 ;  /* 0x00000000100872ca */ /* 0x000fe200000e0000 */
[----:B------:R-:W-:Y:S01]  /*fce0*/  IMAD.SHL.U32 R8, R8, 0x40, RZ ;  /* 0x0000004008087824 */ /* 0x000fe200078e00ff */
[----:B------:R-:W-:Y:S01]  /*fcf0*/  R2UR UR9, R2 ;  /* 0x00000000020972ca */ /* 0x000fe200000e0000 */
[----:B------:R-:W-:Y:S01]  /*fd00*/  UIADD3 UR6, UP0, UR46, 0x370, URZ ;  /* 0x000003702e067890 */ /* 0x000fe2000ff1e03f */
[----:B------:R-:W-:Y:S01]  /*fd10*/  R2UR UR12, R0 ;  /* 0x00000000000c72ca */ /* 0x000fe200000e0000 */
[----:B------:R-:W-:Y:S01]  /*fd20*/  UMOV UR14, 0x0 ;  /* 0x00000000000e7882 */ /* 0x000fe20000000000 */
[----:B-----5:R-:W-:Y:S01]  /*fd30*/  R2UR UR13, R4 ;  /* 0x00000000040d72ca */ /* 0x020fe200000e0000 */
[----:B------:R-:W-:Y:S01]  /*fd40*/  UIADD3.X UR7, URZ, UR47, URZ, UP0, !UPT ;  /* 0x0000002f3f077290 */ /* 0x000fe200087fe43f */
[----:B------:R-:W-:Y:S01]  /*fd50*/  R2UR UR11, R8 ;  /* 0x00000000080b72ca */ /* 0x000fe200000e0000 */
[----:B------:R-:W-:Y:S01]  /*fd60*/  UMOV UR15, 0x14f00000 ;  /* 0x14f00000000f7882 */ /* 0x000fe20000000000 */
[----:B------:R-:W-:-:S03]  /*fd70*/  UMOV UR10, URZ ;  /* 0x0000003f000a7c82 */ /* 0x000fc60008000000 */
[----:B------:R-:W-:Y:S02]  /*fd80*/  ULEA UR8, UR8, UR37, 0xd ;  /* 0x0000002508087291 */ /* 0x000fe4000f8e683f */
[----:B------:R-:W-:Y:S02]  /*fd90*/  UIADD3 UR9, UR9, 0x28c30, URZ ;  /* 0x00028c3009097890 */ /* 0x000fe4000fffe03f */
[----:B------:R-:W-:-:S09]  /*fda0*/  UIADD3 UR8, UR8, 0x22400, URZ ;  /* 0x0002240008087890 */ /* 0x000fd2000fffe03f */
[----:B------:R3:W-:Y:S01]  /*fdb0*/  UTMALDG.4D [UR8], [UR6], desc[UR14] ;  /* 0x00000e08060075b4 */ /* 0x0007e20008019000 */
[----:B------:R-:W4:Y:S02]  /*fdc0*/  SYNCS.PHASECHK.TRANS64.TRYWAIT P3, [R2+URZ+0x28c60], R3 ;  /* 0x028c6003020075a7 */ /* 0x000f24000806017f */
[----:B---34-:R-:W-:Y:S05]  /*fdd0*/  @!P3 BRA `(.L_x_4083) ;  /* 0x0000001c009cb947 */ /* 0x018fea0003800000 */
.L_x_4125:
[----:B------:R-:W-:Y:S05]  /*fde0*/  @P2 BRA `(.L_x_4084) ;  /* 0x0000000000142947 */ /* 0x000fea0003800000 */
[----:B------:R-:W-:Y:S01]  /*fdf0*/  ISETP.NE.AND P2, PT, R19, RZ, PT ;  /* 0x000000ff1300720c */ /* 0x000fe20003f45270 */
[----:B-1-3--:R-:W-:-:S04]  /*fe00*/  IMAD.MOV.U32 R3, RZ, RZ, 0x10000 ;  /* 0x00010000ff037424 */ /* 0x00afc800078e00ff */
[----:B------:R4:W-:Y:S08]  /*fe10*/  SYNCS.ARRIVE.TRANS64 RZ, [R2+URZ+0x28c50], R3 ;  /* 0x028c500302ff79a7 */ /* 0x0009f0000800003f */
[----:B------:R-:W-:Y:S05]  /*fe20*/  @!P2 BRA `(.L_x_4084) ;  /* 0x000000000004a947 */ /* 0x000fea0003800000 */
[----:B------:R-:W-:Y:S01]  /*fe30*/  BPT.TRAP 0x1 ;  /* 0x000000040000795c */ /* 0x000fe20000300000 */
.L_x_4084:
        /* <DEDUP_REMOVED lines=14> */
[----:B------:R-:W-:Y:S02]  /*ff20*/  UIADD3 UR9, UR9, 0x28c50, URZ ;  /* 0x00028c5009097890 */ /* 0x000fe4000fffe03f */
[----:B------:R-:W-:Y:S02]  /*ff30*/  UIADD3 UR8, UR16, 0x400, URZ ;  /* 0x0000040010087890 */ /* 0x000fe4000fffe03f */
[----:B------:R-:W-:Y:S02]  /*ff40*/  UIADD3 UR17, UR16, 0x2400, URZ ;  /* 0x0000240010117890 */ /* 0x000fe4000fffe03f */
[----:B------:R-:W-:Y:S02]  /*ff50*/  UIADD3 UR19, UR16, 0x4400, URZ ;  /* 0x0000440010137890 */ /* 0x000fe4000fffe03f */
[----:B------:R-:W-:Y:S01]  /*ff60*/  UIADD3 UR21, UR16, 0x6400, URZ ;  /* 0x0000640010157890 */ /* 0x000fe2000fffe03f */
[----:B------:R-:W-:Y:S02]  /*ff70*/  UMOV UR23, 0x100 ;  /* 0x0000010000177882 */ /* 0x000fe40000000000 */
[----:B------:R5:W-:Y:S01]  /*ff80*/  UTMALDG.4D [UR8], [UR14], desc[UR6] ;  /* 0x000006080e0075b4 */ /* 0x000be20008019000 */
[----:B------:R-:W-:Y:S01]  /*ff90*/  UMOV UR24, 0x140 ;  /* 0x0000014000187882 */ /* 0x000fe20000000000 */
[----:B-----5:R-:W-:Y:S01]  /*ffa0*/  UMOV UR8, UR17 ;  /* 0x0000001100087c82 */ /* 0x020fe20008000000 */
[----:B------:R-:W-:Y:S01]  /*ffb0*/  UMOV UR10, UR18 ;  /* 0x00000012000a7c82 */ /* 0x000fe20008000000 */
[----:B------:R-:W-:Y:S01]  /*ffc0*/  UIADD3 UR17, UR16, 0x8400, URZ ;  /* 0x0000840010117890 */ /* 0x000fe2000fffe03f */
[----:B------:R5:W-:Y:S01]  /*ffd0*/  UTMALDG.4D [UR8], [UR14], desc[UR6] ;  /* 0x000006080e0075b4 */ /* 0x000be20008019000 */
[----:B------:R-:W-:Y:S01]  /*ffe0*/  UIADD3 UR18, UR16, 0xa400, URZ ;  /* 0x0000a40010127890 */ /* 0x000fe2000fffe03f */
[----:B-----5:R-:W-:Y:S01]  /*fff0*/  UMOV UR8, UR19 ;  /* 0x0000001300087c82 */ /* 0x020fe20008000000 */
[----:B------:R-:W-:Y:S01]  /*10000*/  UMOV UR10, UR20 ;  /* 0x00000014000a7c82 */ /* 0x000fe20008000000 */
[----:B------:R-:W-:Y:S01]  /*10010*/  UIADD3 UR19, UR16, 0xc400, URZ ;  /* 0x0000c40010137890 */ /* 0x000fe2000fffe03f */
[----:B------:R5:W-:Y:S02]  /*10020*/  UTMALDG.4D [UR8], [UR14], desc[UR6] ;  /* 0x000006080e0075b4 */ /* 0x000be40008019000 */
[----:B-----5:R-:W-:Y:S01]  /*10030*/  UMOV UR8, UR21 ;  /* 0x0000001500087c82 */ /* 0x020fe20008000000 */
[----:B------:R-:W-:-:S02]  /*10040*/  UMOV UR10, UR22 ;  /* 0x00000016000a7c82 */ /* 0x000fc40008000000 */
[----:B------:R5:W-:Y:S02]  /*10050*/  UTMALDG.4D [UR8], [UR14], desc[UR6] ;  /* 0x000006080e0075b4 */ /* 0x000be40008019000 */
[----:B-----5:R-:W-:Y:S01]  /*10060*/  UMOV UR8, UR17 ;  /* 0x0000001100087c82 */ /* 0x020fe20008000000 */
[----:B------:R-:W-:Y:S01]  /*10070*/  UMOV UR10, UR23 ;  /* 0x00000017000a7c82 */ /* 0x000fe20008000000 */
[----:B------:R-:W-:Y:S01]  /*10080*/  UIADD3 UR17, UR16, 0xe400, URZ ;  /* 0x0000e40010117890 */ /* 0x000fe2000fffe03f */
[----:B------:R5:W-:Y:S02]  /*10090*/  UTMALDG.4D [UR8], [UR14], desc[UR6] ;  /* 0x000006080e0075b4 */ /* 0x000be40008019000 */
[----:B------:R-:W-:Y:S01]  /*100a0*/  UMOV UR16, 0x180 ;  /* 0x0000018000107882 */ /* 0x000fe20000000000 */
[----:B-----5:R-:W-:Y:S01]  /*100b0*/  UMOV UR8, UR18 ;  /* 0x0000001200087c82 */ /* 0x020fe20008000000 */
[----:B------:R-:W-:Y:S02]  /*100c0*/  UMOV UR10, UR24 ;  /* 0x00000018000a7c82 */ /* 0x000fe40008000000 */
[----:B------:R5:W-:Y:S02]  /*100d0*/  UTMALDG.4D [UR8], [UR14], desc[UR6] ;  /* 0x000006080e0075b4 */ /* 0x000be40008019000 */
[----:B-----5:R-:W-:Y:S01]  /*100e0*/  UMOV UR8, UR19 ;  /* 0x0000001300087c82 */ /* 0x020fe20008000000 */
[----:B------:R-:W-:Y:S01]  /*100f0*/  UMOV UR10, UR16 ;  /* 0x00000010000a7c82 */ /* 0x000fe20008000000 */
[----:B------:R-:W-:Y:S01]  /*10100*/  UMOV UR16, 0x1c0 ;  /* 0x000001c000107882 */ /* 0x000fe20000000000 */
[----:B------:R5:W-:Y:S02]  /*10110*/  UTMALDG.4D [UR8], [UR14], desc[UR6] ;  /* 0x000006080e0075b4 */ /* 0x000be40008019000 */
[----:B-----5:R-:W-:Y:S01]  /*10120*/  UMOV UR8, UR17 ;  /* 0x0000001100087c82 */ /* 0x020fe20008000000 */
[----:B------:R-:W-:-:S02]  /*10130*/  UMOV UR10, UR16 ;  /* 0x00000010000a7c82 */ /* 0x000fc40008000000 */
[----:B------:R1:W-:Y:S02]  /*10140*/  UTMALDG.4D [UR8], [UR14], desc[UR6] ;  /* 0x000006080e0075b4 */ /* 0x0003e40008019000 */
[----:B-1----:R-:W-:Y:S01]  /*10150*/  NOP ;  /* 0x0000000000007918 */ /* 0x002fe20000000000 */
.L_x_4079:
[----:B------:R-:W-:Y:S05]  /*10160*/  BSYNC B0 ;  /* 0x0000000000007941 */ /* 0x000fea0003800000 */
.L_x_4078:
[----:B------:R-:W-:-:S06]  /*10170*/  UIADD3 UR6, UR39, -0x3, URZ ;  /* 0xfffffffd27067890 */ /* 0x000fcc000fffe03f */
[----:B------:R-:W-:-:S07]  /*10180*/  IMAD.U32 R8, RZ, RZ, UR6 ;  /* 0x00000006ff087e24 */ /* 0x000fce000f8e00ff */
.L_x_4077:
[----:B------:R-:W-:Y:S01]  /*10190*/  ULOP3.LUT UR6, URZ, UR39, URZ, 0x33, !UPT ;  /* 0x000000273f067292 */ /* 0x000fe2000f8e333f */
[----:B------:R-:W-:Y:S01]  /*101a0*/  IADD3 R9, R9, -0x2, RZ ;  /* 0xfffffffe09097810 */ /* 0x000fe20007ffe0ff */
[----:B------:R-:W-:Y:S04]  /*101b0*/  BSSY B0, `(.L_x_4076) ;  /* 0x00000eb000007945 */ /* 0x000fe80003800000 */
[----:B------:R-:W-:-:S13]  /*101c0*/  ISETP.NE.AND P2, PT, R9, UR6, PT ;  /* 0x0000000609007c0c */ /* 0x000fda000bf45270 */
[----:B------:R-:W-:Y:S05]  /*101d0*/  @!P2 BRA `(.L_x_4085) ;  /* 0x0000000c00a0a947 */ /* 0x000fea0003800000 */
.L_x_4100:
[----:B------:R-:W-:Y:S01]  /*101e0*/  VIADD R9, R16, 0x1 ;  /* 0x0000000110097836 */ /* 0x000fe20000000000 */
[----:B------:R-:W-:Y:S05]  /*101f0*/  YIELD ;  /* 0x0000000000007946 */ /* 0x000fea0003800000 */
[----:B------:R-:W-:Y:S01]  /*10200*/  ISETP.NE.AND P2, PT, R9, 0x2, PT ;  /* 0x000000020900780c */ /* 0x000fe20003f45270 */
[----:B------:R-:W-:Y:S03]  /*10210*/  BSSY B1, `(.L_x_4086) ;  /* 0x000006f000017945 */ /* 0x000fe60003800000 */
[----:B-1234-:R-:W-:-:S02]  /*10220*/  SEL R2, RZ, 0x1, P2 ;  /* 0x00000001ff027807 */ /* 0x01efc40001000000 */
[----:B------:R-:W-:Y:S02]  /*10230*/  SEL R9, R9, RZ, P2 ;  /* 0x000000ff09097207 */ /* 0x000fe40001000000 */
[----:B------:R-:W-:Y:S01]  /*10240*/  LOP3.LUT R17, R17, R2, RZ, 0x3c, !PT ;  /* 0x0000000211117212 */ /* 0x000fe200078e3cff */
[----:B------:R-:W-:Y:S06]  /*10250*/  @!P6 BRA `(.L_x_4087) ;  /* 0x0000000400a8e947 */ /* 0x000fec0003800000 */
[----:B------:R-:W-:Y:S01]  /*10260*/  IMAD.MOV.U32 R10, RZ, RZ, R8 ;  /* 0x000000ffff0a7224 */ /* 0x000fe200078e0008 */
[----:B------:R-:W-:Y:S06]  /*10270*/  @!P0 BRA `(.L_x_4088) ;  /* 0x0000000000488947 */ /* 0x000fec0003800000 */
[----:B------:R-:W1:Y:S01]  /*10280*/  LDC R10, c[0x0][0x41c] ;  /* 0x00010700ff0a7b82 */ /* 0x000e620000000800 */
[----:B------:R-:W-:Y:S02]  /*10290*/  IMAD.MOV.U32 R11, RZ, RZ, R8 ;  /* 0x000000ffff0b7224 */ /* 0x000fe400078e0008 */
[----:B------:R-:W-:-:S04]  /*102a0*/  IMAD R13, R7, UR4, RZ ;  /* 0x00000004070d7c24 */ /* 0x000fc8000f8e02ff */
[----:B------:R-:W-:Y:S01]  /*102b0*/  IMAD R13, R6, UR5, R13 ;  /* 0x00000005060d7c24 */ /* 0x000fe2000f8e020d */
[----:B------:R-:W2:Y:S01]  /*102c0*/  LDC.64 R4, c[0x0][0x3f8] ;  /* 0x0000fe00ff047b82 */ /* 0x000ea20000000a00 */
[----:B-1----:R-:W-:-:S13]  /*102d0*/  ISETP.NE.AND P2, PT, R10, 0x1, PT ;  /* 0x000000010a00780c */ /* 0x002fda0003f45270 */
[----:B------:R-:W1:Y:S02]  /*102e0*/  @P2 LDC.64 R2, c[0x0][0x420] ;  /* 0x00010800ff022b82 */ /* 0x000e640000000a00 */
[----:B-1----:R-:W-:-:S05]  /*102f0*/  @P2 IMAD.HI.U32 R2, R8, R2, RZ ;  /* 0x0000000208022227 */ /* 0x002fca00078e00ff */
[----:B------:R-:W-:-:S04]  /*10300*/  @P2 SHF.R.U32.HI R11, RZ, R3, R2 ;  /* 0x00000003ff0b2219 */ /* 0x000fc80000011602 */
[----:B------:R-:W-:Y:S02]  /*10310*/  SHF.R.S32.HI R3, RZ, 0x1f, R11 ;  /* 0x0000001fff037819 */ /* 0x000fe4000001140b */
[----:B------:R-:W-:-:S05]  /*10320*/  MOV R2, R11 ;  /* 0x0000000b00027202 */ /* 0x000fca0000000f00 */
[----:B------:R-:W-:-:S04]  /*10330*/  IMAD.WIDE.U32 R2, R6, UR4, R2 ;  /* 0x0000000406027c25 */ /* 0x000fc8000f8e0002 */
[----:B------:R-:W-:Y:S01]  /*10340*/  IMAD.IADD R3, R13, 0x1, R3 ;  /* 0x000000010d037824 */ /* 0x000fe200078e0203 */
[----:B--2---:R-:W-:-:S04]  /*10350*/  LEA R4, P2, R2, R4, 0x2 ;  /* 0x0000000402047211 */ /* 0x004fc800078410ff */
[----:B------:R-:W-:-:S05]  /*10360*/  LEA.HI.X R5, R2, R5, R3, 0x2, P2 ;  /* 0x0000000502057211 */ /* 0x000fca00010f1403 */
[----:B------:R1:W5:Y:S01]  /*10370*/  LDG.E R4, desc[UR50][R4.64] ;  /* 0x0000003204047981 */ /* 0x000362000c1e1900 */
[----:B------:R-:W-:-:S04]  /*10380*/  IMAD.MOV R3, RZ, RZ, -R11 ;  /* 0x000000ffff037224 */ /* 0x000fc800078e0a0b */
[----:B------:R-:W-:-:S07]  /*10390*/  IMAD R10, R10, R3, R8 ;  /* 0x000000030a0a7224 */ /* 0x000fce00078e0208 */
.L_x_4088:
[----:B------:R-:W-:Y:S01]  /*103a0*/  LEA R3, R9, UR37, 0x3 ;  /* 0x0000002509037c11 */ /* 0x000fe2000f8e18ff */
[----:B-1----:R-:W1:Y:S01]  /*103b0*/  S2R R5, SR_TID.X ;  /* 0x0000000000057919 */ /* 0x002e620000002100 */
[----:B------:R-:W-:-:S04]  /*103c0*/  SHF.L.U32 R2, R17, 0x1f, RZ ;  /* 0x0000001f11027819 */ /* 0x000fc800000006ff */
[----:B------:R-:W2:Y:S01]  /*103d0*/  SYNCS.PHASECHK.TRANS64.TRYWAIT P3, [R3+URZ+0x28c40], R2 ;  /* 0x028c4002030075a7 */ /* 0x000ea2000806017f */
[----:B-1----:R-:W-:-:S04]  /*103e0*/  LOP3.LUT R5, R5, 0x7f, RZ, 0xc0, !PT ;  /* 0x0000007f05057812 */ /* 0x002fc800078ec0ff */
[----:B------:R-:W-:Y:S01]  /*103f0*/  ISETP.NE.AND P2, PT, R5, RZ, PT ;  /* 0x000000ff0500720c */ /* 0x000fe20003f45270 */
[----:B--2---:R-:W-:-:S12]  /*10400*/  @!P3 BRA `(.L_x_4089) ;  /* 0x000000180024b947 */ /* 0x004fd80003800000 */
.L_x_4126:
[----:B------:R-:W-:Y:S05]  /*10410*/  @P2 BRA `(.L_x_4090) ;  /* 0x0000000000142947 */ /* 0x000fea0003800000 */
[----:B------:R-:W-:Y:S01]  /*10420*/  ISETP.NE.AND P3, PT, R19, RZ, PT ;  /* 0x000000ff1300720c */ /* 0x000fe20003f65270 */
[----:B------:R-:W-:-:S04]  /*10430*/  IMAD.MOV.U32 R12, RZ, RZ, 0x2000 ;  /* 0x00002000ff0c7424 */ /* 0x000fc800078e00ff */
[----:B------:R2:W-:Y:S08]  /*10440*/  SYNCS.ARRIVE.TRANS64 RZ, [R3+URZ+0x28c30], R12 ;  /* 0x028c300c03ff79a7 */ /* 0x0005f0000800003f */
[----:B------:R-:W-:Y:S05]  /*10450*/  @!P3 BRA `(.L_x_4090) ;  /* 0x000000000004b947 */ /* 0x000fea0003800000 */
[----:B------:R-:W-:Y:S01]  /*10460*/  BPT.TRAP 0x1 ;  /* 0x000000040000795c */ /* 0x000fe20000300000 */
.L_x_4090:
[----:B------:R-:W-:Y:S01]  /*10470*/  R2UR UR8, R9 ;  /* 0x00000000090872ca */ /* 0x000fe200000e0000 */
        /* <DEDUP_REMOVED lines=9> */
[----:B------:R-:W-:-:S03]  /*10510*/  R2UR UR11, R5 ;  /* 0x00000000050b72ca */ /* 0x000fc600000e0000 */
[----:B------:R-:W-:Y:S02]  /*10520*/  ULEA UR8, UR8, UR37, 0xd ;  /* 0x0000002508087291 */ /* 0x000fe4000f8e683f */
[----:B------:R-:W-:Y:S02]  /*10530*/  UIADD3 UR9, UR9, 0x28c30, URZ ;  /* 0x00028c3009097890 */ /* 0x000fe4000fffe03f */
[----:B------:R-:W-:-:S09]  /*10540*/  UIADD3 UR8, UR8, 0x22400, URZ ;  /* 0x0002240008087890 */ /* 0x000fd2000fffe03f */
[----:B------:R3:W-:Y:S01]  /*10550*/  UTMALDG.4D [UR8], [UR6], desc[UR14] ;  /* 0x00000e08060075b4 */ /* 0x0007e20008019000 */
[----:B------:R-:W4:Y:S02]  /*10560*/  SYNCS.PHASECHK.TRANS64.TRYWAIT P3, [R3+URZ+0x28c60], R2 ;  /* 0x028c6002030075a7 */ /* 0x000f24000806017f */
[----:B---34-:R-:W-:Y:S05]  /*10570*/  @!P3 BRA `(.L_x_4091) ;  /* 0x0000001400dcb947 */ /* 0x018fea0003800000 */
.L_x_4127:
[----:B------:R-:W-:Y:S05]  /*10580*/  @P2 BRA `(.L_x_4092) ;  /* 0x0000000000142947 */ /* 0x000fea0003800000 */
[----:B------:R-:W-:Y:S01]  /*10590*/  ISETP.NE.AND P2, PT, R19, RZ, PT ;  /* 0x000000ff1300720c */ /* 0x000fe20003f45270 */
[----:B-1-3--:R-:W-:-:S04]  /*105a0*/  IMAD.MOV.U32 R2, RZ, RZ, 0x10000 ;  /* 0x00010000ff027424 */ /* 0x00afc800078e00ff */
[----:B------:R4:W-:Y:S08]  /*105b0*/  SYNCS.ARRIVE.TRANS64 RZ, [R3+URZ+0x28c50], R2 ;  /* 0x028c500203ff79a7 */ /* 0x0009f0000800003f */
[----:B------:R-:W-:Y:S05]  /*105c0*/  @!P2 BRA `(.L_x_4092) ;  /* 0x000000000004a947 */ /* 0x000fea0003800000 */
[----:B------:R-:W-:Y:S01]  /*105d0*/  BPT.TRAP 0x1 ;  /* 0x000000040000795c */ /* 0x000fe20000300000 */
.L_x_4092:
        /* <DEDUP_REMOVED lines=25> */
[----:B------:R5:W-:Y:S02]  /*10770*/  UTMALDG.4D [UR8], [UR14], desc[UR6] ;  /* 0x000006080e0075b4 */ /* 0x000be40008019000 */
[----:B-----5:R-:W-:Y:S01]  /*10780*/  UMOV UR8, UR18 ;  /* 0x0000001200087c82 */ /* 0x020fe20008000000 */
[----:B------:R-:W-:Y:S01]  /*10790*/  UMOV UR10, UR21 ;  /* 0x00000015000a7c82 */ /* 0x000fe20008000000 */
[----:B------:R-:W-:Y:S01]  /*107a0*/  UIADD3 UR18, UR16, 0xa400, URZ ;  /* 0x0000a40010127890 */ /* 0x000fe2000fffe03f */
[----:B------:R5:W-:Y:S02]  /*107b0*/  UTMALDG.4D [UR8], [UR14], desc[UR6] ;  /* 0x000006080e0075b4 */ /* 0x000be40008019000 */
[----:B-----5:R-:W-:Y:S01]  /*107c0*/  UMOV UR8, UR19 ;  /* 0x0000001300087c82 */ /* 0x020fe20008000000 */
[----:B------:R-:W-:Y:S01]  /*107d0*/  UMOV UR10, UR22 ;  /* 0x00000016000a7c82 */ /* 0x000fe20008000000 */
[----:B------:R-:W-:Y:S01]  /*107e0*/  UIADD3 UR19, UR16, 0xc400, URZ ;  /* 0x0000c40010137890 */ /* 0x000fe2000fffe03f */
[----:B------:R5:W-:Y:S01]  /*107f0*/  UTMALDG.4D [UR8], [UR14], desc[UR6] ;  /* 0x000006080e0075b4 */ /* 0x000be20008019000 */
[----:B------:R-:W-:Y:S01]  /*10800*/  UIADD3 UR16, UR16, 0xe400, URZ ;  /* 0x0000e40010107890 */ /* 0x000fe2000fffe03f */
[----:B-----5:R-:W-:Y:S01]  /*10810*/  UMOV UR8, UR17 ;  /* 0x0000001100087c82 */ /* 0x020fe20008000000 */
[----:B------:R-:W-:Y:S01]  /*10820*/  UMOV UR10, UR23 ;  /* 0x00000017000a7c82 */ /* 0x000fe20008000000 */
[----:B------:R-:W-:Y:S01]  /*10830*/  UMOV UR17, 0x180 ;  /* 0x0000018000117882 */ /* 0x000fe20000000000 */
[----:B------:R5:W-:Y:S02]  /*10840*/  UTMALDG.4D [UR8], [UR14], desc[UR6] ;  /* 0x000006080e0075b4 */ /* 0x000be40008019000 */
[----:B-----5:R-:W-:Y:S01]  /*10850*/  UMOV UR8, UR18 ;  /* 0x0000001200087c82 */ /* 0x020fe20008000000 */
[----:B------:R-:W-:-:S02]  /*10860*/  UMOV UR10, UR24 ;  /* 0x00000018000a7c82 */ /* 0x000fc40008000000 */
[----:B------:R5:W-:Y:S02]  /*10870*/  UTMALDG.4D [UR8], [UR14], desc[UR6] ;  /* 0x000006080e0075b4 */ /* 0x000be40008019000 */
[----:B-----5:R-:W-:Y:S01]  /*10880*/  UMOV UR8, UR19 ;  /* 0x0000001300087c82 */ /* 0x020fe20008000000 */
[----:B------:R-:W-:Y:S01]  /*10890*/  UMOV UR10, UR17 ;  /* 0x00000011000a7c82 */ /* 0x000fe20008000000 */
[----:B------:R-:W-:Y:S01]  /*108a0*/  UMOV UR17, 0x1c0 ;  /* 0x000001c000117882 */ /* 0x000fe20000000000 */
[----:B------:R5:W-:Y:S02]  /*108b0*/  UTMALDG.4D [UR8], [UR14], desc[UR6] ;  /* 0x000006080e0075b4 */ /* 0x000be40008019000 */
[----:B-----5:R-:W-:Y:S01]  /*108c0*/  UMOV UR8, UR16 ;  /* 0x0000001000087c82 */ /* 0x020fe20008000000 */
[----:B------:R-:W-:Y:S02]  /*108d0*/  UMOV UR10, UR17 ;  /* 0x00000011000a7c82 */ /* 0x000fe40008000000 */
[----:B------:R1:W-:Y:S02]  /*108e0*/  UTMALDG.4D [UR8], [UR14], desc[UR6] ;  /* 0x000006080e0075b4 */ /* 0x0003e40008019000 */
[----:B-1----:R-:W-:Y:S01]  /*108f0*/  NOP ;  /* 0x0000000000007918 */ /* 0x002fe20000000000 */
.L_x_4087:
[----:B------:R-:W-:Y:S05]  /*10900*/  BSYNC B1 ;  /* 0x0000000000017941 */ /* 0x000fea0003800000 */
.L_x_4086:
[----:B------:R-:W-:Y:S01]  /*10910*/  VIADD R9, R9, 0x1 ;  /* 0x0000000109097836 */ /* 0x000fe20000000000 */
[----:B------:R-:W-:Y:S04]  /*10920*/  BSSY B1, `(.L_x_4093) ;  /* 0x0000070000017945 */ /* 0x000fe80003800000 */
[----:B------:R-:W-:-:S04]  /*10930*/  ISETP.NE.AND P2, PT, R9, 0x2, PT ;  /* 0x000000020900780c */ /* 0x000fc80003f45270 */
[----:B---34-:R-:W-:Y:S02]  /*10940*/  SEL R2, RZ, 0x1, P2 ;  /* 0x00000001ff027807 */ /* 0x018fe40001000000 */
[----:B------:R-:W-:Y:S01]  /*10950*/  SEL R16, R9, RZ, P2 ;  /* 0x000000ff09107207 */ /* 0x000fe20001000000 */
[----:B------:R-:W-:Y:S01]  /*10960*/  VIADD R9, R8, 0xffffffff ;  /* 0xffffffff08097836 */ /* 0x000fe20000000000 */
[----:B------:R-:W-:Y:S01]  /*10970*/  LOP3.LUT R17, R17, R2, RZ, 0x3c, !PT ;  /* 0x0000000211117212 */ /* 0x000fe200078e3cff */
[----:B------:R-:W-:Y:S06]  /*10980*/  @!P6 BRA `(.L_x_4094) ;  /* 0x0000000400a4e947 */ /* 0x000fec0003800000 */
[----:B------:R-:W-:Y:S01]  /*10990*/  MOV R10, R9 ;  /* 0x00000009000a7202 */ /* 0x000fe20000000f00 */
[----:B------:R-:W-:Y:S06]  /*109a0*/  @!P0 BRA `(.L_x_4095) ;  /* 0x0000000000448947 */ /* 0x000fec0003800000 */
[----:B------:R-:W1:Y:S02]  /*109b0*/  LDC R11, c[0x0][0x41c] ;  /* 0x00010700ff0b7b82 */ /* 0x000e640000000800 */
[----:B-1----:R-:W-:-:S13]  /*109c0*/  ISETP.NE.AND P2, PT, R11, 0x1, PT ;  /* 0x000000010b00780c */ /* 0x002fda0003f45270 */
[----:B--2---:R-:W1:Y:S02]  /*109d0*/  @P2 LDC.64 R2, c[0x0][0x420] ;  /* 0x00010800ff022b82 */ /* 0x004e640000000a00 */
[----:B-1----:R-:W-:-:S04]  /*109e0*/  @P2 IMAD.HI.U32 R4, R10, R2, RZ ;  /* 0x000000020a042227 */ /* 0x002fc800078e00ff */
[----:B------:R-:W-:Y:S01]  /*109f0*/  IMAD.MOV.U32 R2, RZ, RZ, R10 ;  /* 0x000000ffff027224 */ /* 0x000fe200078e000a */
[----:B------:R-:W-:Y:S02]  /*10a00*/  @P2 SHF.R.U32.HI R2, RZ, R3, R4 ;  /* 0x00000003ff022219 */ /* 0x000fe40000011604 */
[----:B------:R-:W1:Y:S03]  /*10a10*/  LDC.64 R4, c[0x0][0x3f8] ;  /* 0x0000fe00ff047b82 */ /* 0x000e660000000a00 */
[----:B------:R-:W-:-:S04]  /*10a20*/  IMAD.MOV R3, RZ, RZ, -R2 ;  /* 0x000000ffff037224 */ /* 0x000fc800078e0a02 */
[----:B------:R-:W-:Y:S01]  /*10a30*/  IMAD R10, R11, R3, R10 ;  /* 0x000000030b0a7224 */ /* 0x000fe200078e020a */
[----:B------:R-:W-:Y:S01]  /*10a40*/  SHF.R.S32.HI R3, RZ, 0x1f, R2 ;  /* 0x0000001fff037819 */ /* 0x000fe20000011402 */
[----:B------:R-:W-:-:S04]  /*10a50*/  IMAD R11, R7, UR4, RZ ;  /* 0x00000004070b7c24 */ /* 0x000fc8000f8e02ff */
[C---:B------:R-:W-:Y:S02]  /*10a60*/  IMAD R11, R6.reuse, UR5, R11 ;  /* 0x00000005060b7c24 */ /* 0x040fe4000f8e020b */
[----:B------:R-:W-:-:S04]  /*10a70*/  IMAD.WIDE.U32 R2, R6, UR4, R2 ;  /* 0x0000000406027c25 */ /* 0x000fc8000f8e0002 */
[----:B------:R-:W-:Y:S01]  /*10a80*/  IMAD.IADD R3, R11, 0x1, R3 ;  /* 0x000000010b037824 */ /* 0x000fe200078e0203 */
[----:B-1----:R-:W-:-:S04]  /*10a90*/  LEA R4, P2, R2, R4, 0x2 ;  /* 0x0000000402047211 */ /* 0x002fc800078410ff */
[----:B------:R-:W-:-:S05]  /*10aa0*/  LEA.HI.X R5, R2, R5, R3, 0x2, P2 ;  /* 0x0000000502057211 */ /* 0x000fca00010f1403 */
[----:B------:R1:W5:Y:S04]  /*10ab0*/  LDG.E R4, desc[UR50][R4.64] ;  /* 0x0000003204047981 */ /* 0x000368000c1e1900 */
.L_x_4095:
[----:B------:R-:W-:Y:S01]  /*10ac0*/  LEA R2, R16, UR37, 0x3 ;  /* 0x0000002510027c11 */ /* 0x000fe2000f8e18ff */
[----:B-1----:R-:W1:Y:S01]  /*10ad0*/  S2R R5, SR_TID.X ;  /* 0x0000000000057919 */ /* 0x002e620000002100 */
[----:B--2---:R-:W-:-:S04]  /*10ae0*/  SHF.L.U32 R3, R17, 0x1f, RZ ;  /* 0x0000001f11037819 */ /* 0x004fc800000006ff */
[----:B------:R-:W2:Y:S01]  /*10af0*/  SYNCS.PHASECHK.TRANS64.TRYWAIT P3, [R2+URZ+0x28c40], R3 ;  /* 0x028c4003020075a7 */ /* 0x000ea2000806017f */
[----:B-1----:R-:W-:-:S04]  /*10b00*/  LOP3.LUT R5, R5, 0x7f, RZ, 0xc0, !PT ;  /* 0x0000007f05057812 */ /* 0x002fc800078ec0ff */
[----:B------:R-:W-:Y:S01]  /*10b10*/  ISETP.NE.AND P2, PT, R5, RZ, PT ;  /* 0x000000ff0500720c */ /* 0x000fe20003f45270 */
[----:B--2---:R-:W-:-:S12]  /*10b20*/  @!P3 BRA `(.L_x_4096) ;  /* 0x000000100084b947 */ /* 0x004fd80003800000 */
.L_x_4128:
[----:B------:R-:W-:Y:S05]  /*10b30*/  @P2 BRA `(.L_x_4097) ;  /* 0x0000000000142947 */ /* 0x000fea0003800000 */
[----:B------:R-:W-:Y:S02]  /*10b40*/  ISETP.NE.AND P3, PT, R19, RZ, PT ;  /* 0x000000ff1300720c */ /* 0x000fe40003f65270 */
[----:B------:R-:W-:-:S04]  /*10b50*/  MOV R5, 0x2000 ;  /* 0x0000200000057802 */ /* 0x000fc80000000f00 */
[----:B------:R2:W-:Y:S07]  /*10b60*/  SYNCS.ARRIVE.TRANS64 RZ, [R2+URZ+0x28c30], R5 ;  /* 0x028c300502ff79a7 */ /* 0x0005ee000800003f */
[----:B------:R-:W-:Y:S05]  /*10b70*/  @!P3 BRA `(.L_x_4097) ;  /* 0x000000000004b947 */ /* 0x000fea0003800000 */
[----:B------:R-:W-:Y:S01]  /*10b80*/  BPT.TRAP 0x1 ;  /* 0x000000040000795c */ /* 0x000fe20000300000 */
.L_x_4097:
[----:B------:R-:W-:Y:S01]  /*10b90*/  R2UR UR8, R16 ;  /* 0x00000000100872ca */ /* 0x000fe200000e0000 */
[----:B--2---:R-:W-:Y:S01]  /*10ba0*/  IMAD.SHL.U32 R5, R10, 0x40, RZ ;  /* 0x000000400a057824 */ /* 0x004fe200078e00ff */
        /* <DEDUP_REMOVED lines=13> */
[----:B------:R-:W3:Y:S02]  /*10c80*/  SYNCS.PHASECHK.TRANS64.TRYWAIT P3, [R2+URZ+0x28c60], R3 ;  /* 0x028c6003020075a7 */ /* 0x000ee4000806017f */
[----:B--23--:R-:W-:Y:S05]  /*10c90*/  @!P3 BRA `(.L_x_4098) ;  /* 0x00000010003cb947 */ /* 0x00cfea0003800000 */
.L_x_4129:
[----:B------:R-:W-:Y:S05]  /*10ca0*/  @P2 BRA `(.L_x_4099) ;  /* 0x0000000000142947 */ /* 0x000fea0003800000 */
[----:B------:R-:W-:Y:S01]  /*10cb0*/  ISETP.NE.AND P2, PT, R19, RZ, PT ;  /* 0x000000ff1300720c */ /* 0x000fe20003f45270 */
[----:B-12---:R-:W-:-:S04]  /*10cc0*/  IMAD.MOV.U32 R3, RZ, RZ, 0x10000 ;  /* 0x00010000ff037424 */ /* 0x006fc800078e00ff */
[----:B------:R3:W-:Y:S08]  /*10cd0*/  SYNCS.ARRIVE.TRANS64 RZ, [R2+URZ+0x28c50], R3 ;  /* 0x028c500302ff79a7 */ /* 0x0007f0000800003f */
[----:B------:R-:W-:Y:S05]  /*10ce0*/  @!P2 BRA `(.L_x_4099) ;  /* 0x000000000004a947 */ /* 0x000fea0003800000 */
[----:B------:R-:W-:Y:S01]  /*10cf0*/  BPT.TRAP 0x1 ;  /* 0x000000040000795c */ /* 0x000fe20000300000 */
.L_x_4099:
        /* <DEDUP_REMOVED lines=22> */
[----:B----4-:R-:W-:Y:S01]  /*10e60*/  UMOV UR8, UR17 ;  /* 0x0000001100087c82 */ /* 0x010fe20008000000 */
[----:B------:R-:W-:Y:S01]  /*10e70*/  UMOV UR10, UR18 ;  /* 0x00000012000a7c82 */ /* 0x000fe20008000000 */
[----:B------:R-:W-:Y:S01]  /*10e80*/  UIADD3 UR17, UR16, 0x8400, URZ ;  /* 0x0000840010117890 */ /* 0x000fe2000fffe03f */
[----:B------:R4:W-:Y:S01]  /*10e90*/  UTMALDG.4D [UR8], [UR14], desc[UR6] ;  /* 0x000006080e0075b4 */ /* 0x0009e20008019000 */
[----:B------:R-:W-:Y:S01]  /*10ea0*/  UIADD3 UR18, UR16, 0xa400, URZ ;  /* 0x0000a40010127890 */ /* 0x000fe2000fffe03f */
[----:B----4-:R-:W-:Y:S01]  /*10eb0*/  UMOV UR8, UR19 ;  /* 0x0000001300087c82 */ /* 0x010fe20008000000 */
[----:B------:R-:W-:Y:S01]  /*10ec0*/  UMOV UR10, UR20 ;  /* 0x00000014000a7c82 */ /* 0x000fe20008000000 */
[----:B------:R-:W-:Y:S01]  /*10ed0*/  UIADD3 UR19, UR16, 0xc400, URZ ;  /* 0x0000c40010137890 */ /* 0x000fe2000fffe03f */
[----:B------:R4:W-:Y:S02]  /*10ee0*/  UTMALDG.4D [UR8], [UR14], desc[UR6] ;  /* 0x000006080e0075b4 */ /* 0x0009e40008019000 */
[----:B----4-:R-:W-:Y:S01]  /*10ef0*/  UMOV UR8, UR21 ;  /* 0x0000001500087c82 */ /* 0x010fe20008000000 */
[----:B------:R-:W-:-:S02]  /*10f00*/  UMOV UR10, UR22 ;  /* 0x00000016000a7c82 */ /* 0x000fc40008000000 */
[----:B------:R4:W-:Y:S02]  /*10f10*/  UTMALDG.4D [UR8], [UR14], desc[UR6] ;  /* 0x000006080e0075b4 */ /* 0x0009e40008019000 */
[----:B----4-:R-:W-:Y:S01]  /*10f20*/  UMOV UR8, UR17 ;  /* 0x0000001100087c82 */ /* 0x010fe20008000000 */
[----:B------:R-:W-:Y:S01]  /*10f30*/  UMOV UR10, UR23 ;  /* 0x00000017000a7c82 */ /* 0x000fe20008000000 */
[----:B------:R-:W-:Y:S01]  /*10f40*/  UIADD3 UR17, UR16, 0xe400, URZ ;  /* 0x0000e40010117890 */ /* 0x000fe2000fffe03f */
[----:B------:R4:W-:Y:S02]  /*10f50*/  UTMALDG.4D [UR8], [UR14], desc[UR6] ;  /* 0x000006080e0075b4 */ /* 0x0009e40008019000 */
[----:B------:R-:W-:Y:S01]  /*10f60*/  UMOV UR16, 0x180 ;  /* 0x0000018000107882 */ /* 0x000fe20000000000 */
[----:B----4-:R-:W-:Y:S01]  /*10f70*/  UMOV UR8, UR18 ;  /* 0x0000001200087c82 */ /* 0x010fe20008000000 */
[----:B------:R-:W-:Y:S02]  /*10f80*/  UMOV UR10, UR24 ;  /* 0x00000018000a7c82 */ /* 0x000fe40008000000 */
[----:B------:R4:W-:Y:S02]  /*10f90*/  UTMALDG.4D [UR8], [UR14], desc[UR6] ;  /* 0x000006080e0075b4 */ /* 0x0009e40008019000 */
[----:B----4-:R-:W-:Y:S01]  /*10fa0*/  UMOV UR8, UR19 ;  /* 0x0000001300087c82 */ /* 0x010fe20008000000 */
[----:B------:R-:W-:Y:S01]  /*10fb0*/  UMOV UR10, UR16 ;  /* 0x00000010000a7c82 */ /* 0x000fe20008000000 */
[----:B------:R-:W-:Y:S01]  /*10fc0*/  UMOV UR16, 0x1c0 ;  /* 0x000001c000107882 */ /* 0x000fe20000000000 */
[----:B------:R4:W-:Y:S02]  /*10fd0*/  UTMALDG.4D [UR8], [UR14], desc[UR6] ;  /* 0x000006080e0075b4 */ /* 0x0009e40008019000 */
[----:B----4-:R-:W-:Y:S01]  /*10fe0*/  UMOV UR8, UR17 ;  /* 0x0000001100087c82 */ /* 0x010fe20008000000 */
[----:B------:R-:W-:-:S02]  /*10ff0*/  UMOV UR10, UR16 ;  /* 0x00000010000a7c82 */ /* 0x000fc40008000000 */
[----:B------:R4:W-:Y:S02]  /*11000*/  UTMALDG.4D [UR8], [UR14], desc[UR6] ;  /* 0x000006080e0075b4 */ /* 0x0009e40008019000 */
[----:B----4-:R-:W-:Y:S01]  /*11010*/  NOP ;  /* 0x0000000000007918 */ /* 0x010fe20000000000 */
.L_x_4094:
[----:B------:R-:W-:Y:S05]  /*11020*/  BSYNC B1 ;  /* 0x0000000000017941 */ /* 0x000fea0003800000 */
.L_x_4093:
[----:B------:R-:W-:Y:S01]  /*11030*/  ISETP.GT.AND P2, PT, R9, UR38, PT ;  /* 0x0000002609007c0c */ /* 0x000fe2000bf44270 */
[----:B------:R-:W-:-:S12]  /*11040*/  VIADD R8, R8, 0xfffffffe ;  /* 0xfffffffe08087836 */ /* 0x000fd80000000000 */
[----:B------:R-:W-:Y:S05]  /*11050*/  @P2 BRA `(.L_x_4100) ;  /* 0xfffffff000602947 */ /* 0x000fea000383ffff */
.L_x_4085:
[----:B------:R-:W-:Y:S05]  /*11060*/  BSYNC B0 ;  /* 0x0000000000007941 */ /* 0x000fea0003800000 */
.L_x_4076:
[----:B------:R-:W-:Y:S01]  /*11070*/  IADD3 R16, R16, 0x1, RZ ;  /* 0x0000000110107810 */ /* 0x000fe20007ffe0ff */
[----:B------:R-:W-:Y:S03]  /*11080*/  BSSY B0, `(.L_x_4101) ;  /* 0x0000011000007945 */ /* 0x000fe60003800000 */
[----:B------:R-:W-:-:S04]  /*11090*/  ISETP.NE.AND P0, PT, R16, 0x2, PT ;  /* 0x000000021000780c */ /* 0x000fc80003f05270 */
[----:B------:R-:W-:-:S04]  /*110a0*/  SEL R0, RZ, 0x1, P0 ;  /* 0x00000001ff007807 */ /* 0x000fc80000000000 */
[----:B------:R-:W-:Y:S01]  /*110b0*/  LOP3.LUT R17, R17, R0, RZ, 0x3c, !PT ;  /* 0x0000000011117212 */ /* 0x000fe200078e3cff */
[----:B------:R-:W-:Y:S06]  /*110c0*/  @P1 BRA `(.L_x_4102) ;  /* 0x0000000000301947 */ /* 0x000fec0003800000 */
[----:B-12---:R-:W1:Y:S01]  /*110d0*/  S2R R5, SR_LANEID ;  /* 0x0000000000057919 */ /* 0x006e620000000000 */
[----:B------:R-:W-:Y:S01]  /*110e0*/  VOTEU.ANY UR6, UPT, PT ;  /* 0x0000000000067886 */ /* 0x000fe200038e0100 */
[----:B---34-:R-:W2:Y:S01]  /*110f0*/  LDC.64 R2, c[0x0][0xdf0] ;  /* 0x00037c00ff027b82 */ /* 0x018ea20000000a00 */
        /* <DEDUP_REMOVED lines=9> */
.L_x_4102:
[----:B------:R-:W-:Y:S05]  /*11190*/  BSYNC B0 ;  /* 0x0000000000007941 */ /* 0x000fea0003800000 */
.L_x_4101:
[----:B------:R-:W-:Y:S01]  /*111a0*/  SEL R16, R16, RZ, P0 ;  /* 0x000000ff10107207 */ /* 0x000fe20000000000 */
[----:B------:R-:W-:-:S07]  /*111b0*/  IMAD.MOV.U32 R13, RZ, RZ, R18 ;  /* 0x000000ffff0d7224 */ /* 0x000fce00078e0012 */
.L_x_4061:
[----:B------:R-:W-:Y:S05]  /*111c0*/  BSYNC B6 ;  /* 0x0000000000067941 */ /* 0x000fea0003800000 */
.L_x_4059:
[----:B------:R-:W-:-:S03]  /*111d0*/  UMOV UR6, 0xffffffff ;  /* 0xffffffff00067882 */ /* 0x000fc60000000000 */
[----:B------:R-:W-:Y:S05]  /*111e0*/  BRA.DIV UR6, `(.L_x_4103) ;  /* 0x0000000a06fc7947 */ /* 0x000fea000b800000 */
[----:B------:R1:W1:Y:S02]  /*111f0*/  SHFL.IDX PT, R14, R13, RZ, 0x1f ;  /* 0x00001fff0d0e7589 */ /* 0x00026400000e0000 */
.L_x_4132:
[----:B------:R-:W-:Y:S01]  /*11200*/  ISETP.NE.AND P0, PT, R19, RZ, PT ;  /* 0x000000ff1300720c */ /* 0x000fe20003f05270 */
[----:B------:R-:W-:Y:S05]  /*11210*/  WARPSYNC.ALL ;  /* 0x0000000000007948 */ /* 0x000fea0003800000 */
[----:B------:R-:W-:Y:S01]  /*11220*/  BAR.SYNC.DEFER_BLOCKING 0x4, 0x120 ;  /* 0x0104800000007b1d */ /* 0x000fe20000010000 */
[----:B-1----:R-:W-:-:S05]  /*11230*/  IMAD.MOV.U32 R18, RZ, RZ, R14 ;  /* 0x000000ffff127224 */ /* 0x002fca00078e000e */
[----:B------:R-:W-:Y:S01]  /*11240*/  ULDC UR6, c[0x0][0xda8] ;  /* 0x00036a0000067ab9 */ /* 0x000fe20000000800 */
[----:B------:R-:W-:Y:S01]  /*11250*/  @!P0 MOV R0, 0x400 ;  /* 0x0000040000008802 */ /* 0x000fe20000000f00 */
[----:B--234-:R-:W1:Y:S03]  /*11260*/  @!P0 S2R R3, SR_CgaCtaId ;  /* 0x0000000000038919 */ /* 0x01ce660000008800 */
[----:B-1----:R-:W-:-:S05]  /*11270*/  @!P0 LEA R0, R3, R0, 0x18 ;  /* 0x0000000003008211 */ /* 0x002fca00078ec0ff */
[----:B------:R1:W-:Y:S01]  /*11280*/  @!P0 STS [R0+0x28cd0], R13 ;  /* 0x028cd00d00008388 */ /* 0x0003e20000000800 */
[----:B------:R-:W-:Y:S06]  /*11290*/  BAR.ARV 0x5, 0x120 ;  /* 0x0144800000007b1d */ /* 0x000fec0000002000 */
[----:B------:R-:W-:-:S13]  /*112a0*/  ISETP.GE.AND P0, PT, R18, UR6, PT ;  /* 0x0000000612007c0c */ /* 0x000fda000bf06270 */
[----:B-1----:R-:W-:Y:S05]  /*112b0*/  @!P0 BRA `(.L_x_4104) ;  /* 0xffffffd000008947 */ /* 0x002fea000383ffff */
.L_x_4050:
[----:B------:R-:W1:Y:S01]  /*112c0*/  S2R R3, SR_CgaCtaId ;  /* 0x0000000000037919 */ /* 0x000e620000008800 */
[----:B------:R-:W-:Y:S01]  /*112d0*/  UIADD3 UR45, UR45, 0x1, URZ ;  /* 0x000000012d2d7890 */ /* 0x000fe2000fffe03f */
[----:B------:R-:W-:-:S03]  /*112e0*/  MOV R0, 0x400 ;  /* 0x0000040000007802 */ /* 0x000fc60000000f00 */
[----:B------:R-:W-:-:S04]  /*112f0*/  ULEA.HI UR4, UR45, UR45, URZ, 0x1 ;  /* 0x0000002d2d047291 */ /* 0x000fc8000f8f083f */
[----:B------:R-:W-:-:S04]  /*11300*/  ULOP3.LUT UR4, UR4, 0xfffffffe, URZ, 0xc0, !UPT ;  /* 0xfffffffe04047892 */ /* 0x000fc8000f8ec03f */
[----:B------:R-:W-:Y:S01]  /*11310*/  UIADD3 UR4, UR45, -UR4, URZ ;  /* 0x800000042d047290 */ /* 0x000fe2000fffe03f */
[----:B-1----:R-:W-:-:S05]  /*11320*/  LEA R7, R3, R0, 0x18 ;  /* 0x0000000003077211 */ /* 0x002fca00078ec0ff */
[----:B------:R-:W-:-:S05]  /*11330*/  IMAD.U32 R0, RZ, RZ, UR4 ;  /* 0x00000004ff007e24 */ /* 0x000fca000f8e00ff */
[----:B------:R-:W-:-:S04]  /*11340*/  SHF.L.U32 R0, R0, 0x1f, RZ ;  /* 0x0000001f00007819 */ /* 0x000fc800000006ff */
[----:B------:R-:W1:Y:S02]  /*11350*/  SYNCS.PHASECHK.TRANS64.TRYWAIT P0, [R7+URZ+0x28c20], R0 ;  /* 0x028c2000070075a7 */ /* 0x000e64000800017f */
[----:B-1----:R-:W-:Y:S05]  /*11360*/  @!P0 BRA `(.L_x_4105) ;  /* 0x0000000800c08947 */ /* 0x002fea0003800000 */
.L_x_4133:
[----:B------:R-:W2:Y:S02]  /*11370*/  S2R R2, SR_TID.X ;  /* 0x0000000000027919 */ /* 0x000ea40000002100 */
[----:B--2---:R-:W-:-:S04]  /*11380*/  SHF.R.U32.HI R2, RZ, 0x5, R2 ;  /* 0x00000005ff027819 */ /* 0x004fc80000011602 */
[----:B------:R-:W-:-:S05]  /*11390*/  LOP3.LUT R2, R2, 0x3, RZ, 0xc0, !PT ;  /* 0x0000000302027812 */ /* 0x000fca00078ec0ff */
[----:B-1----:R-:W1:Y:S02]  /*113a0*/  SHFL.IDX PT, R0, R2, RZ, 0x1f ;  /* 0x00001fff02007589 */ /* 0x002e6400000e0000 */
[----:B-1----:R-:W-:-:S13]  /*113b0*/  ISETP.NE.AND P0, PT, R0, RZ, PT ;  /* 0x000000ff0000720c */ /* 0x002fda0003f05270 */
[----:B------:R-:W-:Y:S05]  /*113c0*/  @P0 EXIT ;  /* 0x000000000000094d */ /* 0x000fea0003800000 */
[----:B------:R-:W-:Y:S01]  /*113d0*/  ELECT P0, URZ, PT ;  /* 0x00000000003f782f */ /* 0x000fe20003800000 */
[----:B------:R-:W-:-:S12]  /*113e0*/  BSSY B0, `(.L_x_4106) ;  /* 0x0000020000007945 */ /* 0x000fd80003800000 */
[----:B------:R-:W-:Y:S05]  /*113f0*/  @!P0 BRA `(.L_x_4107) ;  /* 0x0000000000788947 */ /* 0x000fea0003800000 */
[----:B------:R-:W-:-:S06]  /*11400*/  ULOP3.LUT UR4, UR36, 0x2, URZ, 0xfc, !UPT ;  /* 0x0000000224047892 */ /* 0x000fcc000f8efc3f */
[----:B------:R-:W-:-:S04]  /*11410*/  MOV R0, UR4 ;  /* 0x0000000400007c02 */ /* 0x000fc80008000f00 */
[----:B------:R-:W-:-:S13]  /*11420*/  ISETP.NE.AND P2, PT, R0, 0x3, PT ;  /* 0x000000030000780c */ /* 0x000fda0003f45270 */
[----:B------:R-:W-:Y:S05]  /*11430*/  @!P2 BRA `(.L_x_4108) ;  /* 0x000000000004a947 */ /* 0x000fea0003800000 */
[----:B------:R-:W-:Y:S01]  /*11440*/  BPT.TRAP 0x1 ;  /* 0x000000040000795c */ /* 0x000fe20000300000 */
.L_x_4108:
[----:B------:R-:W-:Y:S01]  /*11450*/  VIADD R3, R7, 0x28c40 ;  /* 0x00028c4007037836 */ /* 0x000fe20000000000 */
        /* <DEDUP_REMOVED lines=8> */
[----:B------:R-:W-:Y:S02]  /*114e0*/  SHF.L.U32 R0, R17, 0x1f, RZ ;  /* 0x0000001f11007819 */ /* 0x000fe400000006ff */
[----:B------:R-:W-:Y:S01]  /*114f0*/  LEA R3, R2, R3, 0x3 ;  /* 0x0000000302037211 */ /* 0x000fe200078e18ff */
[----:B-1----:R-:W-:Y:S06]  /*11500*/  @!P0 BRA `(.L_x_4109) ;  /* 0x00000008006c8947 */ /* 0x002fec0003800000 */
.L_x_4134:
[----:B------:R-:W2:Y:S02]  /*11510*/  SYNCS.PHASECHK.TRANS64.TRYWAIT P0, [R3+URZ], R0 ;  /* 0x00000000030075a7 */ /* 0x000ea4000800017f */
[----:B--2---:R-:W-:Y:S05]  /*11520*/  @!P0 BRA `(.L_x_4110) ;  /* 0x0000000800788947 */ /* 0x004fea0003800000 */
.L_x_4135:
[----:B------:R-:W-:Y:S05]  /*11530*/  @!P2 BRA `(.L_x_4111) ;  /* 0x000000000004a947 */ /* 0x000fea0003800000 */
[----:B------:R-:W-:Y:S01]  /*11540*/  BPT.TRAP 0x1 ;  /* 0x000000040000795c */ /* 0x000fe20000300000 */
.L_x_4111:
[----:B--2---:R-:W-:-:S04]  /*11550*/  VIADD R3, R7, 0x28c60 ;  /* 0x00028c6007037836 */ /* 0x004fc80000000000 */
[----:B-1----:R-:W-:-:S04]  /*11560*/  IMAD R5, R16, 0x8, R3 ;  /* 0x0000000810057824 */ /* 0x002fc800078e0203 */
[----:B------:R-:W1:Y:S02]  /*11570*/  SYNCS.PHASECHK.TRANS64.TRYWAIT P0, [R5+URZ], R4 ;  /* 0x00000004050075a7 */ /* 0x000e64000800017f */
[----:B-1----:R-:W-:Y:S05]  /*11580*/  @!P0 BRA `(.L_x_4112) ;  /* 0x0000000800748947 */ /* 0x002fea0003800000 */
.L_x_4136:
[----:B------:R-:W-:-:S07]  /*11590*/  IMAD R3, R2, 0x8, R3 ;  /* 0x0000000802037824 */ /* 0x000fce00078e0203 */
.L_x_4113:
[----:B--2---:R2:W3:Y:S02]  /*115a0*/  SYNCS.PHASECHK.TRANS64.TRYWAIT P0, [R3+URZ], R0 ;  /* 0x00000000030075a7 */ /* 0x0044e4000800017f */
[----:B---3--:R-:W-:Y:S05]  /*115b0*/  @!P0 NANOSLEEP.SYNCS 0x989680 ;  /* 0x009896800000895d */ /* 0x008fea0003900000 */
[----:B------:R-:W3:Y:S02]  /*115c0*/  @!P0 SYNCS.PHASECHK.TRANS64 P0, [R3+URZ], R0 ;  /* 0x00000000030085a7 */ /* 0x000ee4000800007f */
[----:B---3--:R-:W-:Y:S05]  /*115d0*/  @!P0 BRA `(.L_x_4113) ;  /* 0xfffffffc00f08947 */ /* 0x008fea000383ffff */
.L_x_4107:
[----:B------:R-:W-:Y:S05]  /*115e0*/  BSYNC B0 ;  /* 0x0000000000007941 */ /* 0x000fea0003800000 */
.L_x_4106:
[----:B------:R-:W-:Y:S05]  /*115f0*/  EXIT ;  /* 0x000000000000794d */ /* 0x000fea0003800000 */
.L_x_3956:
[----:B-1----:R-:W-:-:S04]  /*11600*/  MOV R6, UR21 ;  /* 0x0000001500067c02 */ /* 0x002fc80008000f00 */
[----:B------:R1:W2:Y:S03]  /*11610*/  SYNCS.PHASECHK.TRANS64.TRYWAIT P1, [R6+URZ+0x28c50], R3 ;  /* 0x028c5003060075a7 */ /* 0x0002a6000802017f */
[----:B--2---:R-:W-:Y:S05]  /*11620*/  @!P1 NANOSLEEP.SYNCS 0x989680 ;  /* 0x009896800000995d */ /* 0x004fea0003900000 */
[----:B------:R-:W2:Y:S02]  /*11630*/  @!P1 SYNCS.PHASECHK.TRANS64 P1, [R6+URZ+0x28c50], R3 ;  /* 0x028c5003060095a7 */ /* 0x000ea4000802007f */
[----:B--2---:R-:W-:Y:S05]  /*11640*/  @!P1 BRA `(.L_x_3956) ;  /* 0xfffffffc00ec9947 */ /* 0x004fea000383ffff */
[----:B------:R-:W-:Y:S05]  /*11650*/  BRA `(.L_x_4114) ;  /* 0xffffff0400447947 */ /* 0x000fea000383ffff */
.L_x_3961:
[----:B--2---:R-:W-:-:S04]  /*11660*/  IMAD.U32 R5, RZ, RZ, UR21 ;  /* 0x00000015ff057e24 */ /* 0x004fc8000f8e00ff */
[----:B------:R2:W3:Y:S03]  /*11670*/  SYNCS.PHASECHK.TRANS64.TRYWAIT P1, [R5+URZ+0x28c50], R4 ;  /* 0x028c5004050075a7 */ /* 0x0004e6000802017f */
[----:B---3--:R-:W-:Y:S05]  /*11680*/  @!P1 NANOSLEEP.SYNCS 0x989680 ;  /* 0x009896800000995d */ /* 0x008fea0003900000 */
[----:B------:R-:W3:Y:S02]  /*11690*/  @!P1 SYNCS.PHASECHK.TRANS64 P1, [R5+URZ+0x28c50], R4 ;  /* 0x028c5004050095a7 */ /* 0x000ee4000802007f */
[----:B---3--:R-:W-:Y:S05]  /*116a0*/  @!P1 BRA `(.L_x_3961) ;  /* 0xfffffffc00ec9947 */ /* 0x008fea000383ffff */
[----:B------:R-:W-:Y:S05]  /*116b0*/  BRA `(.L_x_3960) ;  /* 0xffffff1000407947 */ /* 0x000fea000383ffff */
.L_x_3970:
[----:B-1----:R-:W-:-:S04]  /*116c0*/  IMAD.U32 R3, RZ, RZ, UR48 ;  /* 0x00000030ff037e24 */ /* 0x002fc8000f8e00ff */
[----:B------:R1:W2:Y:S03]  /*116d0*/  SYNCS.PHASECHK.TRANS64.TRYWAIT P1, [R3+URZ+0x28c00], R0 ;  /* 0x028c0000030075a7 */ /* 0x0002a6000802017f */
[----:B--2---:R-:W-:Y:S05]  /*116e0*/  @!P1 NANOSLEEP.SYNCS 0x989680 ;  /* 0x009896800000995d */ /* 0x004fea0003900000 */
[----:B------:R-:W2:Y:S02]  /*116f0*/  @!P1 SYNCS.PHASECHK.TRANS64 P1, [R3+URZ+0x28c00], R0 ;  /* 0x028c0000030095a7 */ /* 0x000ea4000802007f */
[----:B--2---:R-:W-:Y:S05]  /*11700*/  @!P1 BRA `(.L_x_3970) ;  /* 0xfffffffc00ec9947 */ /* 0x004fea000383ffff */
[----:B------:R-:W-:Y:S05]  /*11710*/  BRA `(.L_x_4115) ;  /* 0xffffff2400607947 */ /* 0x000fea000383ffff */
.L_x_3974:
[----:B---3--:R3:W4:Y:S02]  /*11720*/  SYNCS.PHASECHK.TRANS64.TRYWAIT P1, [R6+URZ+0x28c30], R13 ;  /* 0x028c300d060075a7 */ /* 0x008724000802017f */
[----:B----4-:R-:W-:Y:S05]  /*11730*/  @!P1 NANOSLEEP.SYNCS 0x989680 ;  /* 0x009896800000995d */ /* 0x010fea0003900000 */
[----:B------:R-:W4:Y:S02]  /*11740*/  @!P1 SYNCS.PHASECHK.TRANS64 P1, [R6+URZ+0x28c30], R13 ;  /* 0x028c300d060095a7 */ /* 0x000f24000802007f */
[----:B----4-:R-:W-:Y:S05]  /*11750*/  @!P1 BRA `(.L_x_3974) ;  /* 0xfffffffc00f09947 */ /* 0x010fea000383ffff */
[----:B------:R-:W-:Y:S05]  /*11760*/  BRA `(.L_x_3973) ;  /* 0xffffff24007c7947 */ /* 0x000fea000383ffff */
.L_x_3986:
[----:B----4-:R4:W1:Y:S02]  /*11770*/  SYNCS.PHASECHK.TRANS64.TRYWAIT P3, [R6+URZ+0x28c50], R13 ;  /* 0x028c500d060075a7 */ /* 0x010864000806017f */
[----:B-1----:R-:W-:Y:S05]  /*11780*/  @!P3 NANOSLEEP.SYNCS 0x989680 ;  /* 0x009896800000b95d */ /* 0x002fea0003900000 */
[----:B------:R-:W1:Y:S02]  /*11790*/  @!P3 SYNCS.PHASECHK.TRANS64 P3, [R6+URZ+0x28c50], R13 ;  /* 0x028c500d0600b5a7 */ /* 0x000e64000806007f */
[----:B-1----:R-:W-:Y:S05]  /*117a0*/  @!P3 BRA `(.L_x_3986) ;  /* 0xfffffffc00f0b947 */ /* 0x002fea000383ffff */
[----:B------:R-:W-:Y:S05]  /*117b0*/  BRA `(.L_x_3985) ;  /* 0xffffff3c00e87947 */ /* 0x000fea000383ffff */
.L_x_3994:
[----:B---3--:R-:W-:-:S04]  /*117c0*/  IMAD.U32 R12, RZ, RZ, UR26 ;  /* 0x0000001aff0c7e24 */ /* 0x008fc8000f8e00ff */
[----:B------:R3:W4:Y:S03]  /*117d0*/  SYNCS.PHASECHK.TRANS64.TRYWAIT P3, [R12+URZ+0x28c30], R11 ;  /* 0x028c300b0c0075a7 */ /* 0x000726000806017f */
[----:B----4-:R-:W-:Y:S05]  /*117e0*/  @!P3 NANOSLEEP.SYNCS 0x989680 ;  /* 0x009896800000b95d */ /* 0x010fea0003900000 */
[----:B------:R-:W4:Y:S02]  /*117f0*/  @!P3 SYNCS.PHASECHK.TRANS64 P3, [R12+URZ+0x28c30], R11 ;  /* 0x028c300b0c00b5a7 */ /* 0x000f24000806007f */
[----:B----4-:R-:W-:Y:S05]  /*11800*/  @!P3 BRA `(.L_x_3994) ;  /* 0xfffffffc00ecb947 */ /* 0x010fea000383ffff */
[----:B------:R-:W-:Y:S05]  /*11810*/  BRA `(.L_x_3993) ;  /* 0xffffff44001c7947 */ /* 0x000fea000383ffff */
.L_x_4006:
[----:B---3--:R3:W4:Y:S02]  /*11820*/  SYNCS.PHASECHK.TRANS64.TRYWAIT P3, [R12+URZ+0x28c50], R11 ;  /* 0x028c500b0c0075a7 */ /* 0x008724000806017f */
[----:B----4-:R-:W-:Y:S05]  /*11830*/  @!P3 NANOSLEEP.SYNCS 0x989680 ;  /* 0x009896800000b95d */ /* 0x010fea0003900000 */
[----:B------:R-:W4:Y:S02]  /*11840*/  @!P3 SYNCS.PHASECHK.TRANS64 P3, [R12+URZ+0x28c50], R11 ;  /* 0x028c500b0c00b5a7 */ /* 0x000f24000806007f */
[----:B----4-:R-:W-:Y:S05]  /*11850*/  @!P3 BRA `(.L_x_4006) ;  /* 0xfffffffc00f0b947 */ /* 0x010fea000383ffff */
[----:B------:R-:W-:Y:S05]  /*11860*/  BRA `(.L_x_4005) ;  /* 0xffffff6000cc7947 */ /* 0x000fea000383ffff */
.L_x_4015:
[----:B---3--:R-:W-:-:S04]  /*11870*/  MOV R8, UR23 ;  /* 0x0000001700087c02 */ /* 0x008fc80008000f00 */
[----:B------:R3:W4:Y:S03]  /*11880*/  SYNCS.PHASECHK.TRANS64.TRYWAIT P3, [R8+URZ+0x28c30], R9 ;  /* 0x028c3009080075a7 */ /* 0x000726000806017f */
[----:B----4-:R-:W-:Y:S05]  /*11890*/  @!P3 NANOSLEEP.SYNCS 0x989680 ;  /* 0x009896800000b95d */ /* 0x010fea0003900000 */
[----:B------:R-:W4:Y:S02]  /*118a0*/  @!P3 SYNCS.PHASECHK.TRANS64 P3, [R8+URZ+0x28c30], R9 ;  /* 0x028c30090800b5a7 */ /* 0x000f24000806007f */
[----:B----4-:R-:W-:Y:S05]  /*118b0*/  @!P3 BRA `(.L_x_4015) ;  /* 0xfffffffc00ecb947 */ /* 0x010fea000383ffff */
[----:B------:R-:W-:Y:S05]  /*118c0*/  BRA `(.L_x_4014) ;  /* 0xffffff6800387947 */ /* 0x000fea000383ffff */
.L_x_4019:
[----:B---3--:R3:W1:Y:S02]  /*118d0*/  SYNCS.PHASECHK.TRANS64.TRYWAIT P3, [R170+URZ+0x28c50], R9 ;  /* 0x028c5009aa0075a7 */ /* 0x008664000806017f */
[----:B-1----:R-:W-:Y:S05]  /*118e0*/  @!P3 NANOSLEEP.SYNCS 0x989680 ;  /* 0x009896800000b95d */ /* 0x002fea0003900000 */
[----:B------:R-:W1:Y:S02]  /*118f0*/  @!P3 SYNCS.PHASECHK.TRANS64 P3, [R170+URZ+0x28c50], R9 ;  /* 0x028c5009aa00b5a7 */ /* 0x000e64000806007f */
[----:B-1----:R-:W-:Y:S05]  /*11900*/  @!P3 BRA `(.L_x_4019) ;  /* 0xfffffffc00f0b947 */ /* 0x002fea000383ffff */
[----:B------:R-:W-:Y:S05]  /*11910*/  BRA `(.L_x_4018) ;  /* 0xffffff7c005c7947 */ /* 0x000fea000383ffff */
.L_x_4025:
[----:B------:R-:W-:-:S04]  /*11920*/  IMAD.U32 R7, RZ, RZ, UR26 ;  /* 0x0000001aff077e24 */ /* 0x000fc8000f8e00ff */
[----:B------:R1:W1:Y:S03]  /*11930*/  SYNCS.PHASECHK.TRANS64.TRYWAIT P2, [R7+URZ+0x28c30], R10 ;  /* 0x028c300a070075a7 */ /* 0x000266000804017f */
[----:B-1----:R-:W-:Y:S05]  /*11940*/  @!P2 NANOSLEEP.SYNCS 0x989680 ;  /* 0x009896800000a95d */ /* 0x002fea0003900000 */
[----:B------:R-:W1:Y:S02]  /*11950*/  @!P2 SYNCS.PHASECHK.TRANS64 P2, [R7+URZ+0x28c30], R10 ;  /* 0x028c300a0700a5a7 */ /* 0x000e64000804007f */
[----:B-1----:R-:W-:Y:S05]  /*11960*/  @!P2 BRA `(.L_x_4025) ;  /* 0xfffffffc00eca947 */ /* 0x002fea000383ffff */
[----:B------:R-:W-:Y:S05]  /*11970*/  BRA `(.L_x_4024) ;  /* 0xffffff80004c7947 */ /* 0x000fea000383ffff */
.L_x_4037:
[----:B---3--:R3:W4:Y:S02]  /*11980*/  SYNCS.PHASECHK.TRANS64.TRYWAIT P2, [R11+URZ+0x28c50], R10 ;  /* 0x028c500a0b0075a7 */ /* 0x008724000804017f */
[----:B----4-:R-:W-:Y:S05]  /*11990*/  @!P2 NANOSLEEP.SYNCS 0x989680 ;  /* 0x009896800000a95d */ /* 0x010fea0003900000 */
[----:B------:R-:W4:Y:S02]  /*119a0*/  @!P2 SYNCS.PHASECHK.TRANS64 P2, [R11+URZ+0x28c50], R10 ;  /* 0x028c500a0b00a5a7 */ /* 0x000f24000804007f */
[----:B----4-:R-:W-:Y:S05]  /*119b0*/  @!P2 BRA `(.L_x_4037) ;  /* 0xfffffffc00f0a947 */ /* 0x010fea000383ffff */
[----:B------:R-:W-:Y:S05]  /*119c0*/  BRA `(.L_x_4036) ;  /* 0xffffff9c00f87947 */ /* 0x000fea000383ffff */
.L_x_4065:
[----:B------:R-:W1:Y:S01]  /*119d0*/  S2R R7, SR_TID.X ;  /* 0x0000000000077919 */ /* 0x000e620000002100 */
        /* <DEDUP_REMOVED lines=9> */
.L_x_4116:
[----:B------:R-:W-:Y:S05]  /*11a70*/  BRA `(.L_x_4117) ;  /* 0xffffffd400807947 */ /* 0x000fea000383ffff */
.L_x_4066:
[----:B------:R-:W-:Y:S01]  /*11a80*/  BSSY B0, `(.L_x_4118) ;  /* 0x0000006000007945 */ /* 0x000fe20003800000 */
[----:B------:R-:W-:-:S07]  /*11a90*/  IMAD.MOV.U32 R15, RZ, RZ, -0x1 ;  /* 0xffffffffff0f7424 */ /* 0x000fce00078e00ff */
[----:B------:R-:W-:Y:S05]  /*11aa0*/  WARPSYNC.COLLECTIVE R15, `(.L_x_4119) ;  /* 0x000000000f0c7348 */ /* 0x000fea0003c00000 */
[----:B------:R-:W-:Y:S02]  /*11ab0*/  ELECT P6, UR62, PT ;  /* 0x00000000003e782f */ /* 0x000fe400038c0000 */
[----:B------:R-:W-:Y:S01]  /*11ac0*/  MOV R14, UR62 ;  /* 0x0000003e000e7c02 */ /* 0x000fe20008000f00 */
[----:B------:R-:W-:Y:S10]  /*11ad0*/  ENDCOLLECTIVE ;  /* 0x000000000000791b */ /* 0x000ff40003800000 */
.L_x_4119:
[----:B------:R-:W-:Y:S05]  /*11ae0*/  BSYNC B0 ;  /* 0x0000000000007941 */ /* 0x000fea0003800000 */
.L_x_4118:
[----:B------:R-:W-:Y:S05]  /*11af0*/  BRA `(.L_x_4120) ;  /* 0xffffffd400707947 */ /* 0x000fea000383ffff */
.L_x_4069:
[----:B-1----:R1:W2:Y:S02]  /*11b00*/  SYNCS.PHASECHK.TRANS64.TRYWAIT P2, [R8+URZ+0x28c40], R5 ;  /* 0x028c4005080075a7 */ /* 0x0022a4000804017f */
[----:B--2---:R-:W-:Y:S05]  /*11b10*/  @!P2 NANOSLEEP.SYNCS 0x989680 ;  /* 0x009896800000a95d */ /* 0x004fea0003900000 */
[----:B------:R-:W2:Y:S02]  /*11b20*/  @!P2 SYNCS.PHASECHK.TRANS64 P2, [R8+URZ+0x28c40], R5 ;  /* 0x028c40050800a5a7 */ /* 0x000ea4000804007f */
[----:B--2---:R-:W-:Y:S05]  /*11b30*/  @!P2 BRA `(.L_x_4069) ;  /* 0xfffffffc00f0a947 */ /* 0x004fea000383ffff */
[----:B------:R-:W-:Y:S05]  /*11b40*/  BRA `(.L_x_4121) ;  /* 0xffffffd400cc7947 */ /* 0x000fea000383ffff */
.L_x_4071:
[----:B-1----:R-:W-:-:S04]  /*11b50*/  IMAD.U32 R8, RZ, RZ, UR37 ;  /* 0x00000025ff087e24 */ /* 0x002fc8000f8e00ff */
[----:B------:R1:W2:Y:S03]  /*11b60*/  SYNCS.PHASECHK.TRANS64.TRYWAIT P2, [R8+URZ+0x28c20], R5 ;  /* 0x028c2005080075a7 */ /* 0x0002a6000804017f */
[----:B--2---:R-:W-:Y:S05]  /*11b70*/  @!P2 NANOSLEEP.SYNCS 0x989680 ;  /* 0x009896800000a95d */ /* 0x004fea0003900000 */
[----:B------:R-:W2:Y:S02]  /*11b80*/  @!P2 SYNCS.PHASECHK.TRANS64 P2, [R8+URZ+0x28c20], R5 ;  /* 0x028c20050800a5a7 */ /* 0x000ea4000804007f */
[----:B--2---:R-:W-:Y:S05]  /*11b90*/  @!P2 BRA `(.L_x_4071) ;  /* 0xfffffffc00eca947 */ /* 0x004fea000383ffff */
[----:B------:R-:W-:Y:S05]  /*11ba0*/  BRA `(.L_x_4122) ;  /* 0xffffffd8006c7947 */ /* 0x000fea000383ffff */
.L_x_4074:
[----:B-1----:R1:W2:Y:S02]  /*11bb0*/  SYNCS.PHASECHK.TRANS64.TRYWAIT P2, [R8+URZ+0x28c60], R5 ;  /* 0x028c6005080075a7 */ /* 0x0022a4000804017f */
[----:B--2---:R-:W-:Y:S05]  /*11bc0*/  @!P2 NANOSLEEP.SYNCS 0x989680 ;  /* 0x009896800000a95d */ /* 0x004fea0003900000 */
[----:B------:R-:W2:Y:S02]  /*11bd0*/  @!P2 SYNCS.PHASECHK.TRANS64 P2, [R8+URZ+0x28c60], R5 ;  /* 0x028c60050800a5a7 */ /* 0x000ea4000804007f */
[----:B--2---:R-:W-:Y:S05]  /*11be0*/  @!P2 BRA `(.L_x_4074) ;  /* 0xfffffffc00f0a947 */ /* 0x004fea000383ffff */
[----:B------:R-:W-:Y:S05]  /*11bf0*/  BRA `(.L_x_4123) ;  /* 0xffffffd800807947 */ /* 0x000fea000383ffff */
.L_x_4081:
[----:B-1----:R1:W2:Y:S02]  /*11c00*/  SYNCS.PHASECHK.TRANS64.TRYWAIT P3, [R2+URZ+0x28c40], R3 ;  /* 0x028c4003020075a7 */ /* 0x0022a4000806017f */
[----:B--2---:R-:W-:Y:S05]  /*11c10*/  @!P3 NANOSLEEP.SYNCS 0x989680 ;  /* 0x009896800000b95d */ /* 0x004fea0003900000 */
[----:B------:R-:W2:Y:S02]  /*11c20*/  @!P3 SYNCS.PHASECHK.TRANS64 P3, [R2+URZ+0x28c40], R3 ;  /* 0x028c40030200b5a7 */ /* 0x000ea4000806007f */
[----:B--2---:R-:W-:Y:S05]  /*11c30*/  @!P3 BRA `(.L_x_4081) ;  /* 0xfffffffc00f0b947 */ /* 0x004fea000383ffff */
[----:B------:R-:W-:Y:S05]  /*11c40*/  BRA `(.L_x_4124) ;  /* 0xffffffe000087947 */ /* 0x000fea000383ffff */
.L_x_4083:
[----:B---3--:R3:W4:Y:S02]  /*11c50*/  SYNCS.PHASECHK.TRANS64.TRYWAIT P3, [R2+URZ+0x28c60], R3 ;  /* 0x028c6003020075a7 */ /* 0x008724000806017f */
[----:B----4-:R-:W-:Y:S05]  /*11c60*/  @!P3 NANOSLEEP.SYNCS 0x989680 ;  /* 0x009896800000b95d */ /* 0x010fea0003900000 */
[----:B------:R-:W4:Y:S02]  /*11c70*/  @!P3 SYNCS.PHASECHK.TRANS64 P3, [R2+URZ+0x28c60], R3 ;  /* 0x028c60030200b5a7 */ /* 0x000f24000806007f */
[----:B----4-:R-:W-:Y:S05]  /*11c80*/  @!P3 BRA `(.L_x_4083) ;  /* 0xfffffffc00f0b947 */ /* 0x010fea000383ffff */
[----:B------:R-:W-:Y:S05]  /*11c90*/  BRA `(.L_x_4125) ;  /* 0xffffffe000507947 */ /* 0x000fea000383ffff */
.L_x_4089:
[----:B-1----:R1:W2:Y:S02]  /*11ca0*/  SYNCS.PHASECHK.TRANS64.TRYWAIT P3, [R3+URZ+0x28c40], R2 ;  /* 0x028c4002030075a7 */ /* 0x0022a4000806017f */
[----:B--2---:R-:W-:Y:S05]  /*11cb0*/  @!P3 NANOSLEEP.SYNCS 0x989680 ;  /* 0x009896800000b95d */ /* 0x004fea0003900000 */
[----:B------:R-:W2:Y:S02]  /*11cc0*/  @!P3 SYNCS.PHASECHK.TRANS64 P3, [R3+URZ+0x28c40], R2 ;  /* 0x028c40020300b5a7 */ /* 0x000ea4000806007f */
[----:B--2---:R-:W-:Y:S05]  /*11cd0*/  @!P3 BRA `(.L_x_4089) ;  /* 0xfffffffc00f0b947 */ /* 0x004fea000383ffff */
[----:B------:R-:W-:Y:S05]  /*11ce0*/  BRA `(.L_x_4126) ;  /* 0xffffffe400c87947 */ /* 0x000fea000383ffff */
.L_x_4091:
[----:B---3--:R3:W4:Y:S02]  /*11cf0*/  SYNCS.PHASECHK.TRANS64.TRYWAIT P3, [R3+URZ+0x28c60], R2 ;  /* 0x028c6002030075a7 */ /* 0x008724000806017f */
[----:B----4-:R-:W-:Y:S05]  /*11d00*/  @!P3 NANOSLEEP.SYNCS 0x989680 ;  /* 0x009896800000b95d */ /* 0x010fea0003900000 */
[----:B------:R-:W4:Y:S02]  /*11d10*/  @!P3 SYNCS.PHASECHK.TRANS64 P3, [R3+URZ+0x28c60], R2 ;  /* 0x028c60020300b5a7 */ /* 0x000f24000806007f */
[----:B----4-:R-:W-:Y:S05]  /*11d20*/  @!P3 BRA `(.L_x_4091) ;  /* 0xfffffffc00f0b947 */ /* 0x010fea000383ffff */
[----:B------:R-:W-:Y:S05]  /*11d30*/  BRA `(.L_x_4127) ;  /* 0xffffffe800107947 */ /* 0x000fea000383ffff */
.L_x_4096:
[----:B-1----:R1:W2:Y:S02]  /*11d40*/  SYNCS.PHASECHK.TRANS64.TRYWAIT P3, [R2+URZ+0x28c40], R3 ;  /* 0x028c4003020075a7 */ /* 0x0022a4000806017f */
[----:B--2---:R-:W-:Y:S05]  /*11d50*/  @!P3 NANOSLEEP.SYNCS 0x989680 ;  /* 0x009896800000b95d */ /* 0x004fea0003900000 */
[----:B------:R-:W2:Y:S02]  /*11d60*/  @!P3 SYNCS.PHASECHK.TRANS64 P3, [R2+URZ+0x28c40], R3 ;  /* 0x028c40030200b5a7 */ /* 0x000ea4000806007f */
[----:B--2---:R-:W-:Y:S05]  /*11d70*/  @!P3 BRA `(.L_x_4096) ;  /* 0xfffffffc00f0b947 */ /* 0x004fea000383ffff */
[----:B------:R-:W-:Y:S05]  /*11d80*/  BRA `(.L_x_4128) ;  /* 0xffffffec00687947 */ /* 0x000fea000383ffff */
.L_x_4098:
[----:B--2---:R2:W3:Y:S02]  /*11d90*/  SYNCS.PHASECHK.TRANS64.TRYWAIT P3, [R2+URZ+0x28c60], R3 ;  /* 0x028c6003020075a7 */ /* 0x0044e4000806017f */
[----:B---3--:R-:W-:Y:S05]  /*11da0*/  @!P3 NANOSLEEP.SYNCS 0x989680 ;  /* 0x009896800000b95d */ /* 0x008fea0003900000 */
[----:B------:R-:W3:Y:S02]  /*11db0*/  @!P3 SYNCS.PHASECHK.TRANS64 P3, [R2+URZ+0x28c60], R3 ;  /* 0x028c60030200b5a7 */ /* 0x000ee4000806007f */
[----:B---3--:R-:W-:Y:S05]  /*11dc0*/  @!P3 BRA `(.L_x_4098) ;  /* 0xfffffffc00f0b947 */ /* 0x008fea000383ffff */
[----:B------:R-:W-:Y:S05]  /*11dd0*/  BRA `(.L_x_4129) ;  /* 0xffffffec00b07947 */ /* 0x000fea000383ffff */
.L_x_4103:
[----:B------:R-:W-:Y:S01]  /*11de0*/  BSSY B0, `(.L_x_4130) ;  /* 0x0000007000007945 */ /* 0x000fe20003800000 */
[----:B--2---:R-:W-:Y:S01]  /*11df0*/  MOV R12, RZ ;  /* 0x000000ff000c7202 */ /* 0x004fe20000000f00 */
[----:B------:R-:W-:Y:S02]  /*11e00*/  IMAD.MOV.U32 R11, RZ, RZ, 0x1f ;  /* 0x0000001fff0b7424 */ /* 0x000fe400078e00ff */
[----:B------:R-:W-:-:S07]  /*11e10*/  IMAD.MOV.U32 R15, RZ, RZ, -0x1 ;  /* 0xffffffffff0f7424 */ /* 0x000fce00078e00ff */
[----:B-1-34-:R-:W-:Y:S05]  /*11e20*/  WARPSYNC.COLLECTIVE R15, `(.L_x_4131) ;  /* 0x000000000f087348 */ /* 0x01afea0003c00000 */
[----:B------:R2:W1:Y:S02]  /*11e30*/  SHFL.IDX P6, R14, R13, R12, R11 ;  /* 0x0000000c0d0e7389 */ /* 0x00046400000c000b */
[----:B-1234-:R-:W-:Y:S01]  /*11e40*/  ENDCOLLECTIVE ;  /* 0x000000000000791b */ /* 0x01efe20003800000 */
.L_x_4131:
[----:B------:R-:W-:Y:S05]  /*11e50*/  BSYNC B0 ;  /* 0x0000000000007941 */ /* 0x000fea0003800000 */
.L_x_4130:
[----:B------:R-:W-:Y:S05]  /*11e60*/  BRA `(.L_x_4132) ;  /* 0xfffffff000e47947 */ /* 0x000fea000383ffff */
.L_x_4105:
[----:B-1----:R1:W2:Y:S02]  /*11e70*/  SYNCS.PHASECHK.TRANS64.TRYWAIT P0, [R7+URZ+0x28c20], R0 ;  /* 0x028c2000070075a7 */ /* 0x0022a4000800017f */
[----:B--2---:R-:W-:Y:S05]  /*11e80*/  @!P0 NANOSLEEP.SYNCS 0x989680 ;  /* 0x009896800000895d */ /* 0x004fea0003900000 */
[----:B------:R-:W2:Y:S02]  /*11e90*/  @!P0 SYNCS.PHASECHK.TRANS64 P0, [R7+URZ+0x28c20], R0 ;  /* 0x028c2000070085a7 */ /* 0x000ea4000800007f */
[----:B--2---:R-:W-:Y:S05]  /*11ea0*/  @!P0 BRA `(.L_x_4105) ;  /* 0xfffffffc00f08947 */ /* 0x004fea000383ffff */
[----:B------:R-:W-:Y:S05]  /*11eb0*/  BRA `(.L_x_4133) ;  /* 0xfffffff4002c7947 */ /* 0x000fea000383ffff */
.L_x_4109:
[----:B-1----:R1:W2:Y:S02]  /*11ec0*/  SYNCS.PHASECHK.TRANS64.TRYWAIT P0, [R5+URZ], R4 ;  /* 0x00000004050075a7 */ /* 0x0022a4000800017f */
[----:B--2---:R-:W-:Y:S05]  /*11ed0*/  @!P0 NANOSLEEP.SYNCS 0x989680 ;  /* 0x009896800000895d */ /* 0x004fea0003900000 */
[----:B------:R-:W2:Y:S02]  /*11ee0*/  @!P0 SYNCS.PHASECHK.TRANS64 P0, [R5+URZ], R4 ;  /* 0x00000004050085a7 */ /* 0x000ea4000800007f */
[----:B--2---:R-:W-:Y:S05]  /*11ef0*/  @!P0 BRA `(.L_x_4109) ;  /* 0xfffffffc00f08947 */ /* 0x004fea000383ffff */
[----:B------:R-:W-:Y:S05]  /*11f00*/  BRA `(.L_x_4134) ;  /* 0xfffffff400807947 */ /* 0x000fea000383ffff */
.L_x_4110:
[----:B--2---:R2:W3:Y:S02]  /*11f10*/  SYNCS.PHASECHK.TRANS64.TRYWAIT P0, [R3+URZ], R0 ;  /* 0x00000000030075a7 */ /* 0x0044e4000800017f */
[----:B---3--:R-:W-:Y:S05]  /*11f20*/  @!P0 NANOSLEEP.SYNCS 0x989680 ;  /* 0x009896800000895d */ /* 0x008fea0003900000 */
[----:B------:R-:W3:Y:S02]  /*11f30*/  @!P0 SYNCS.PHASECHK.TRANS64 P0, [R3+URZ], R0 ;  /* 0x00000000030085a7 */ /* 0x000ee4000800007f */
[----:B---3--:R-:W-:Y:S05]  /*11f40*/  @!P0 BRA `(.L_x_4110) ;  /* 0xfffffffc00f08947 */ /* 0x008fea000383ffff */
[----:B------:R-:W-:Y:S05]  /*11f50*/  BRA `(.L_x_4135) ;  /* 0xfffffff400747947 */ /* 0x000fea000383ffff */
.L_x_4112:
[----:B-1----:R1:W2:Y:S02]  /*11f60*/  SYNCS.PHASECHK.TRANS64.TRYWAIT P0, [R5+URZ], R4 ;  /* 0x00000004050075a7 */ /* 0x0022a4000800017f */
[----:B--2---:R-:W-:Y:S05]  /*11f70*/  @!P0 NANOSLEEP.SYNCS 0x989680 ;  /* 0x009896800000895d */ /* 0x004fea0003900000 */
[----:B------:R-:W2:Y:S02]  /*11f80*/  @!P0 SYNCS.PHASECHK.TRANS64 P0, [R5+URZ], R4 ;  /* 0x00000004050085a7 */ /* 0x000ea4000800007f */
[----:B--2---:R-:W-:Y:S05]  /*11f90*/  @!P0 BRA `(.L_x_4112) ;  /* 0xfffffffc00f08947 */ /* 0x004fea000383ffff */
[----:B------:R-:W-:Y:S05]  /*11fa0*/  BRA `(.L_x_4136) ;  /* 0xfffffff400787947 */ /* 0x000fea000383ffff */
.L_x_4137:
        /* <DEDUP_REMOVED lines=13> */
.L_x_11946:


//--------------------- .text._ZN7cutlass13device_kernelIN5flash11enable_sm90INS1_16FlashAttnFwdSm90INS1_25CollectiveMainloopFwdSm90ILi2EN4cute5tupleIJNS5_1CILi1EEES8_S8_EEENS6_IJNS7_ILi64EEESA_SA_EEELi512ENS_10bfloat16_tEfNS_4arch4Sm90ELb0ELb1ELb0ELb0ELb0ELb0ELb1ELb0ELb0ELb0ELb0ELb0EEENS1_21CollectiveEpilogueFwdINS6_IJSA_NS7_ILi512EEESA_EEES9_SC_SE_Li256ELb0ELb0ELb0ELb0EEENS1_30DynamicPersistentTileSchedulerILi256ELi32ELb0ELb0ELb1EEEEEEEEEvNT_6ParamsE --------------------------
	.section	.text._ZN7cutlass13device_kernelIN5flash11enable_sm90INS1_16FlashAttnFwdSm90INS1_25CollectiveMainloopFwdSm90ILi2EN4cute5tupleIJNS5_1CILi1EEES8_S8_EEENS6_IJNS7_ILi64EEESA_SA_EEELi512ENS_10bfloat16_tEfNS_4arch4Sm90ELb0ELb1ELb0ELb0ELb0ELb0ELb1ELb0ELb0ELb0ELb0ELb0EEENS1_21CollectiveEpilogueFwdINS6_IJSA_NS7_ILi512EEESA_EEES9_SC_SE_Li256ELb0ELb0ELb0ELb0EEENS1_30DynamicPersistentTileSchedulerILi256ELi32ELb0ELb0ELb1EEEEEEEEEvNT_6ParamsE,"ax",@progbits
	.align	128
.text._ZN7cutlass13device_kernelIN5flash11enable_sm90INS1_16FlashAttnFwdSm90INS1_25CollectiveMainloopFwdSm90ILi2EN4cute5tupleIJNS5_1CILi1EEES8_S8_EEENS6_IJNS7_ILi64EEESA_SA_EEELi512ENS_10bfloat16_tEfNS_4arch4Sm90ELb0ELb1ELb0ELb0ELb0ELb0ELb1ELb0ELb0ELb0ELb0ELb0EEENS1_21CollectiveEpilogueFwdINS6_IJSA_NS7_ILi512EEESA_EEES9_SC_SE_Li256ELb0ELb0ELb0ELb0EEENS1_30DynamicPersistentTileSchedulerILi256ELi32ELb0ELb0ELb1EEEEEEEEEvNT_6ParamsE:
        .type           _ZN7cutlass13device_kernelIN5flash11enable_sm90INS1_16FlashAttnFwdSm90INS1_25CollectiveMainloopFwdSm90ILi2EN4cute5tupleIJNS5_1CILi1EEES8_S8_EEENS6_IJNS7_ILi64EEESA_SA_EEELi512ENS_10bfloat16_tEfNS_4arch4Sm90ELb0ELb1ELb0ELb0ELb0ELb0ELb1ELb0ELb0ELb0ELb0ELb0EEENS1_21CollectiveEpilogueFwdINS6_IJSA_NS7_ILi512EEESA_EEES9_SC_SE_Li256ELb0ELb0ELb0ELb0EEENS1_30DynamicPersistentTileSchedulerILi256ELi32ELb0ELb0ELb1EEEEEEEEEvNT_6ParamsE,@function
        .size           _ZN7cutlass13device_kernelIN5flash11enable_sm90INS1_16FlashAttnFwdSm90INS1_25CollectiveMainloopFwdSm90ILi2EN4cute5tupleIJNS5_1CILi1EEES8_S8_EEENS6_IJNS7_ILi64EEESA_SA_EEELi512ENS_10bfloat16_tEfNS_4arch4Sm90ELb0ELb1ELb0ELb0ELb0ELb0ELb1ELb0ELb0ELb0ELb0ELb0EEENS1_21CollectiveEpilogueFwdINS6_IJSA_NS7_ILi512EEESA_EEES9_SC_SE_Li256ELb0ELb0ELb0ELb0EEENS1_30DynamicPersistentTileSchedulerILi256ELi32ELb0ELb0ELb1EEEEEEEEEvNT_6ParamsE,(.L_x_11947 - _ZN7cutlass13device_kernelIN5flash11enable_sm90INS1_16FlashAttnFwdSm90INS1_25CollectiveMainloopFwdSm90ILi2EN4cute5tupleIJNS5_1CILi1EEES8_S8_EEENS6_IJNS7_ILi64EEESA_SA_EEELi512ENS_10bfloat16_tEfNS_4arch4Sm90ELb0ELb1ELb0ELb0ELb0ELb0ELb1ELb0ELb0ELb0ELb0ELb0EEENS1_21CollectiveEpilogueFwdINS6_IJSA_NS7_ILi512EEESA_EEES9_SC_SE_Li256ELb0ELb0ELb0ELb0EEENS1_30DynamicPersistentTileSchedulerILi256ELi32ELb0ELb0ELb1EEEEEEEEEvNT_6ParamsE)
        .other          _ZN7cutlass13device_kernelIN5flash11enable_sm90INS1_16FlashAttnFwdSm90INS1_25CollectiveMainloopFwdSm90ILi2EN4cute5tupleIJNS5_1CILi1EEES8_S8_EEENS6_IJNS7_ILi64EEESA_SA_EEELi512ENS_10bfloat16_tEfNS_4arch4Sm90ELb0ELb1ELb0ELb0ELb0ELb0ELb1ELb0ELb0ELb0ELb0ELb0EEENS1_21CollectiveEpilogueFwdINS6_IJSA_NS7_ILi512EEESA_EEES9_SC_SE_Li256ELb0ELb0ELb0ELb0EEENS1_30DynamicPersistentTileSchedulerILi256ELi32ELb0ELb0ELb1EEEEEEEEEvNT_6ParamsE,@"STO_CUDA_ENTRY STV_DEFAULT"
_ZN7cutlass13device_kernelIN5flash11enable_sm90INS1_16FlashAttnFwdSm90INS1_25CollectiveMainloopFwdSm90ILi2EN4cute5tupleIJNS5_1CILi1EEES8_S8_EEENS6_IJNS7_ILi64EEESA_SA_EEELi512ENS_10bfloat16_tEfNS_4arch4Sm90ELb0ELb1ELb0ELb0ELb0ELb0ELb1ELb0ELb0ELb0ELb0ELb0EEENS1_21CollectiveEpilogueFwdINS6_IJSA_NS7_ILi512EEESA_EEES9_SC_SE_Li256ELb0ELb0ELb0ELb0EEENS1_30DynamicPersistentTileSchedulerILi256ELi32ELb0ELb0ELb1EEEEEEEEEvNT_6ParamsE:
[----:B------:R-:W1:Y:S02]  /*0000*/  LDC R1, c[0x0][0x28] ;  /* 0x00000a00ff017b82 */ /* 0x000e640000000800 */
[----:B-1----:R-:W-:Y:S01]  /*0010*/  VIADD R1, R1, 0xfffffff8 ;  /* 0xfffffff801017836 */ /* 0x002fe20000000000 */
[----:B------:R-:W1:Y:S01]  /*0020*/  S2R R19, SR_TID.X ;  /* 0x0000000000137919 */ /* 0x000e620000002100 */
[----:B------:R-:W-:Y:S01]  /*0030*/  ELECT P0, URZ, PT ;  /* 0x00000000003f782f */ /* 0x000fe20003800000 */
[----:B------:R-:W-:Y:S01]  /*0040*/  BSSY B0, `(.L_x_4138) ;  /* 0x0000017000007945 */ /* 0x000fe20003800000 */
[--C-:B-1----:R-:W-:Y:S02]  /*0050*/  SHF.R.U32.HI R0, RZ, 0x5, R19.reuse ;  /* 0x00000005ff007819 */ /* 0x102fe40000011613 */
[----:B------:R-:W-:-:S03]  /*0060*/  SHF.R.U32.HI R3, RZ, 0x7, R19 ;  /* 0x00000007ff037819 */ /* 0x000fc60000011613 */
        /* <DEDUP_REMOVED lines=20> */
.L_x_4139:
[----:B------:R-:W-:Y:S05]  /*01b0*/  BSYNC B0 ;  /* 0x0000000000007941 */ /* 0x000fea0003800000 */
.L_x_4138:
        /* <DEDUP_REMOVED lines=14> */
[----:B---3--:R-:W-:-:S11]  /*02a0*/  ISETP.NE.AND P1, PT, R2, RZ, PT ;  /* 0x000000ff0200720c */ /* 0x008fd60003f25270 */
[----:B------:R-:W-:Y:S01]  /*02b0*/  UISETP.NE.AND UP0, UPT, UR47, URZ, UPT ;  /* 0x0000003f2f00728c */ /* 0x000fe2000bf05270 */
[----:B------:R-:W1:Y:S02]  /*02c0*/  FENCE.VIEW.ASYNC.S ;  /* 0x00000000000073c6 */ /* 0x000e640000000000 */
[----:B-1----:R1:W2:Y:S01]  /*02d0*/  @UP1 SYNCS.EXCH.64 URZ, [UR6+0x38800], UR4 ;  /* 0x03880004063f15b2 */ /* 0x0022a20008000100 */
[----:B------:R1:W3:Y:S01]  /*02e0*/  @UP2 SYNCS.EXCH.64 URZ, [UR6+0x38810], UR4 ;  /* 0x03881004063f25b2 */ /* 0x0002e20008000100 */
[----:B------:R1:W4:Y:S01]  /*02f0*/  @UP3 SYNCS.EXCH.64 URZ, [UR6+0x38820], UR4 ;  /* 0x03882004063f35b2 */ /* 0x0003220008000100 */
        /* <DEDUP_REMOVED lines=15> */
.L_x_4140:
        /* <DEDUP_REMOVED lines=22> */
.L_x_4141:
        /* <DEDUP_REMOVED lines=18> */
.L_x_4142:
        /* <DEDUP_REMOVED lines=22> */
.L_x_4143:
        /* <DEDUP_REMOVED lines=22> */
.L_x_4144:
[----:B-1----:R-:W-:Y:S01]  /*0930*/  UMOV UR4, 0x1 ;  /* 0x0000000100047882 */ /* 0x002fe20000000000 */
[----:B------:R-:W-:Y:S01]  /*0940*/  PLOP3.LUT P0, PT, PT, PT, UP0, 0x80, 0x0 ;  /* 0x000000000000781c */ /* 0x000fe20003f0f008 */
[----:B------:R-:W-:Y:S01]  /*0950*/  USEL UR4, UR4, 0x2, !UP0 ;  /* 0x0000000204047887 */ /* 0x000fe2000c000000 */
[----:B------:R-:W-:Y:S01]  /*0960*/  NOP ;  /* 0x0000000000007918 */ /* 0x000fe20000000000 */
[----:B------:R-:W-:-:S04]  /*0970*/  ULDC.64 UR54, c[0x0][0x208] ;  /* 0x0000820000367ab9 */ /* 0x000fc80000000a00 */
[----:B------:R-:W-:-:S05]  /*0980*/  IMAD.U32 R2, RZ, RZ, UR4 ;  /* 0x00000004ff027e24 */ /* 0x000fca000f8e00ff */
[----:B------:R1:W-:Y:S01]  /*0990*/  STL [R1+0x4], R2 ;  /* 0x0000040201007387 */ /* 0x0003e20000100800 */
[----:B--234-:R-:W-:Y:S06]  /*09a0*/  BAR.SYNC.DEFER_BLOCKING 0x0 ;  /* 0x0000000000007b1d */ /* 0x01cfec0000010000 */
[----:B------:R-:W-:Y:S05]  /*09b0*/  @!P0 BRA `(.L_x_4145) ;  /* 0x0000012800848947 */ /* 0x000fea0003800000 */
.L_x_4146:
[----:B------:R-:W-:-:S08]  /*09c0*/  NOP ;  /* 0x0000000000007918 */ /* 0x000fd00000000000 */
[----:B------:R-:W2:Y:S02]  /*09d0*/  USETMAXREG.TRY_ALLOC.CTAPOOL UP0, 0xf0 ;  /* 0x000000f0000079c8 */ /* 0x000ea40008000600 */
[----:B--2---:R-:W-:-:S13]  /*09e0*/  PLOP3.LUT P0, PT, PT, PT, UP0, 0x80, 0x0 ;  /* 0x000000000000781c */ /* 0x004fda0003f0f008 */
[----:B------:R-:W-:Y:S05]  /*09f0*/  @!P0 BRA `(.L_x_4146) ;  /* 0xfffffffc00f08947 */ /* 0x000fea000383ffff */
[----:B------:R-:W-:Y:S01]  /*0a00*/  LOP3.LUT R0, R19, 0xffffff80, RZ, 0xc0, !PT ;  /* 0xffffff8013007812 */ /* 0x000fe200078ec0ff */
[----:B------:R-:W2:Y:S08]  /*0a10*/  S2UR UR4, SR_CTAID.X ;  /* 0x00000000000479c3 */ /* 0x000eb00000002500 */
[----:B------:R-:W-:Y:S06]  /*0a20*/  BAR.ARV 0x4, 0x120 ;  /* 0x0104800000007b1d */ /* 0x000fec0000002000 */
[----:B------:R-:W-:-:S02]  /*0a30*/  ISETP.NE.AND P0, PT, R0, 0x80, PT ;  /* 0x000000800000780c */ /* 0x000fc40003f05270 */
[----:B------:R-:W2:Y:S11]  /*0a40*/  LDC R0, c[0x0][0xea8] ;  /* 0x0003aa00ff007b82 */ /* 0x000eb60000000800 */
[----:B------:R-:W-:Y:S06]  /*0a50*/  @!P0 BAR.ARV 0x8, 0xa0 ;  /* 0x0202800000008b1d */ /* 0x000fec0000002000 */
[----:B------:R-:W-:-:S13]  /*0a60*/  ISETP.GE.U32.AND P0, PT, R19, 0x100, PT ;  /* 0x000001001300780c */ /* 0x000fda0003f06070 */
[----:B------:R-:W-:Y:S06]  /*0a70*/  @P0 BAR.ARV 0xf, 0x100 ;  /* 0x03c4000000000b1d */ /* 0x000fec0000002000 */
[----:B--2---:R-:W-:-:S13]  /*0a80*/  ISETP.LE.AND P0, PT, R0, UR4, PT ;  /* 0x0000000400007c0c */ /* 0x004fda000bf03270 */
[----:B------:R-:W-:Y:S05]  /*0a90*/  @P0 EXIT ;  /* 0x000000000000094d */ /* 0x000fea0003800000 */
[----:B-1----:R-:W2:Y:S01]  /*0aa0*/  LDL R2, [R1+0x4] ;  /* 0x0000040001027983 */ /* 0x002ea20000100800 */
[----:B------:R-:W-:Y:S01]  /*0ab0*/  VIADD R195, R19, 0xffffff80 ;  /* 0xffffff8013c37836 */ /* 0x000fe20000000000 */
[----:B------:R-:W1:Y:S01]  /*0ac0*/  S2UR UR5, SR_CgaCtaId ;  /* 0x00000000000579c3 */ /* 0x000e620000008800 */
[----:B------:R-:W-:Y:S01]  /*0ad0*/  UMOV UR36, 0x400 ;  /* 0x0000040000247882 */ /* 0x000fe20000000000 */
[----:B------:R-:W-:Y:S01]  /*0ae0*/  IMAD.MOV.U32 R186, RZ, RZ, 0x20 ;  /* 0x00000020ffba7424 */ /* 0x000fe200078e00ff */
[----:B------:R-:W-:Y:S02]  /*0af0*/  CS2R R16, SRZ ;  /* 0x0000000000107805 */ /* 0x000fe4000001ff00 */
[----:B------:R-:W-:Y:S01]  /*0b00*/  SHF.R.S32.HI R0, RZ, 0x1f, R195 ;  /* 0x0000001fff007819 */ /* 0x000fe200000114c3 */
[----:B------:R-:W-:Y:S01]  /*0b10*/  ULDC.64 UR50, c[0x0][0x198] ;  /* 0x0000660000327ab9 */ /* 0x000fe20000000a00 */
[----:B------:R-:W-:Y:S02]  /*0b20*/  UMOV UR46, URZ ;  /* 0x0000003f002e7c82 */ /* 0x000fe40008000000 */
[----:B------:R-:W-:-:S02]  /*0b30*/  LEA.HI R5, R0, R195, RZ, 0x5 ;  /* 0x000000c300057211 */ /* 0x000fc400078f28ff */
[----:B------:R-:W-:Y:S02]  /*0b40*/  LEA.HI R3, R0, R195, RZ, 0x7 ;  /* 0x000000c300037211 */ /* 0x000fe400078f38ff */
[--C-:B------:R-:W-:Y:S02]  /*0b50*/  SHF.R.S32.HI R193, RZ, 0x5, R5.reuse ;  /* 0x00000005ffc17819 */ /* 0x100fe40000011405 */
[----:B------:R-:W-:Y:S02]  /*0b60*/  SHF.R.S32.HI R6, RZ, 0x1f, R5 ;  /* 0x0000001fff067819 */ /* 0x000fe40000011405 */
[----:B------:R-:W-:Y:S02]  /*0b70*/  SHF.R.S32.HI R192, RZ, 0x7, R3 ;  /* 0x00000007ffc07819 */ /* 0x000fe40000011403 */
[----:B------:R-:W-:-:S04]  /*0b80*/  LEA.HI R6, R6, R193, RZ, 0x2 ;  /* 0x000000c106067211 */ /* 0x000fc800078f10ff */
[----:B------:R-:W-:Y:S01]  /*0b90*/  LOP3.LUT R6, R6, 0x3ffffc, RZ, 0xc0, !PT ;  /* 0x003ffffc06067812 */ /* 0x000fe200078ec0ff */
[----:B-1----:R-:W-:-:S04]  /*0ba0*/  ULEA UR36, UR5, UR36, 0x18 ;  /* 0x0000002405247291 */ /* 0x002fc8000f8ec03f */
[----:B------:R-:W-:Y:S01]  /*0bb0*/  IMAD.IADD R6, R193, 0x1, -R6 ;  /* 0x00000001c1067824 */ /* 0x000fe200078e0a06 */
[----:B--2---:R-:W-:Y:S02]  /*0bc0*/  R2UR UR6, R2 ;  /* 0x00000000020672ca */ /* 0x004fe400000e0000 */
[CC--:B------:R-:W-:Y:S02]  /*0bd0*/  LEA.HI R2, R0.reuse, R195.reuse, RZ, 0x4 ;  /* 0x000000c300027211 */ /* 0x0c0fe400078f20ff */
[----:B------:R-:W-:Y:S02]  /*0be0*/  LEA.HI R0, R0, R195, RZ, 0x3 ;  /* 0x000000c300007211 */ /* 0x000fe400078f18ff */
[C---:B------:R-:W-:Y:S02]  /*0bf0*/  LOP3.LUT R4, R2.reuse, 0xfffffff0, RZ, 0xc0, !PT ;  /* 0xfffffff002047812 */ /* 0x040fe400078ec0ff */
[----:B------:R-:W-:Y:S02]  /*0c00*/  SHF.R.S32.HI R7, RZ, 0x4, R2 ;  /* 0x00000004ff077819 */ /* 0x000fe40000011402 */
[----:B------:R-:W-:Y:S01]  /*0c10*/  SHF.R.S32.HI R190, RZ, 0x3, R0 ;  /* 0x00000003ffbe7819 */ /* 0x000fe20000011400 */
[----:B------:R-:W-:Y:S01]  /*0c20*/  IMAD.IADD R5, R195, 0x1, -R4 ;  /* 0x00000001c3057824 */ /* 0x000fe200078e0a04 */
[----:B------:R-:W-:Y:S01]  /*0c30*/  LEA.HI R2, R2, R7, RZ, 0x1 ;  /* 0x0000000702027211 */ /* 0x000fe200078f08ff */
[----:B------:R-:W-:Y:S01]  /*0c40*/  ULOP3.LUT UR48, UR6, 0x1, URZ, 0xfc, !UPT ;  /* 0x0000000106307892 */ /* 0x000fe2000f8efc3f */
[----:B------:R-:W-:Y:S01]  /*0c50*/  LOP3.LUT R4, R3, 0xffffff80, RZ, 0xc0, !PT ;  /* 0xffffff8003047812 */ /* 0x000fe200078ec0ff */
[--C-:B------:R-:W-:Y:S01]  /*0c60*/  IMAD R11, R192, 0x100, R5.reuse ;  /* 0x00000100c00b7824 */ /* 0x100fe200078e0205 */
[----:B------:R-:W-:-:S02]  /*0c70*/  SHF.R.S32.HI R8, RZ, 0x1f, R5 ;  /* 0x0000001fff087819 */ /* 0x000fc40000011405 */
[----:B------:R-:W-:Y:S01]  /*0c80*/  LOP3.LUT R2, R2, 0x1ffffffe, RZ, 0xc0, !PT ;  /* 0x1ffffffe02027812 */ /* 0x000fe200078ec0ff */
[----:B------:R-:W-:Y:S01]  /*0c90*/  IMAD R13, R6, 0x10, R11 ;  /* 0x00000010060d7824 */ /* 0x000fe200078e020b */
[----:B------:R-:W-:Y:S01]  /*0ca0*/  LEA.HI R8, R8, R5, RZ, 0x3 ;  /* 0x0000000508087211 */ /* 0x000fe200078f18ff */
[----:B------:R-:W-:Y:S01]  /*0cb0*/  IMAD.IADD R4, R195, 0x1, -R4 ;  /* 0x00000001c3047824 */ /* 0x000fe200078e0a04 */
[----:B------:R-:W-:Y:S01]  /*0cc0*/  LEA.HI R3, R3, R192, RZ, 0x1 ;  /* 0x000000c003037211 */ /* 0x000fe200078f08ff */
[----:B------:R-:W-:Y:S01]  /*0cd0*/  IMAD.IADD R2, R7, 0x1, -R2 ;  /* 0x0000000107027824 */ /* 0x000fe200078e0a02 */
[C---:B------:R-:W-:Y:S01]  /*0ce0*/  LOP3.LUT R10, R8.reuse, 0xfffffff8, RZ, 0xc0, !PT ;  /* 0xfffffff8080a7812 */ /* 0x040fe200078ec0ff */
[----:B------:R-:W-:Y:S01]  /*0cf0*/  IMAD.SHL.U32 R8, R8, 0x40, RZ ;  /* 0x0000004008087824 */ /* 0x000fe200078e00ff */
[----:B------:R-:W-:Y:S01]  /*0d00*/  SHF.R.S32.HI R9, RZ, 0x1f, R4 ;  /* 0x0000001fff097819 */ /* 0x000fe20000011404 */
[----:B------:R-:W-:Y:S01]  /*0d10*/  IMAD.SHL.U32 R2, R2, 0x8, RZ ;  /* 0x0000000802027824 */ /* 0x000fe200078e00ff */
[----:B------:R-:W-:Y:S01]  /*0d20*/  LOP3.LUT R3, R3, 0xfffffe, RZ, 0xc0, !PT ;  /* 0x00fffffe03037812 */ /* 0x000fe200078ec0ff */
[----:B------:R-:W-:Y:S01]  /*0d30*/  IMAD.IADD R10, R5, 0x1, -R10 ;  /* 0x00000001050a7824 */ /* 0x000fe200078e0a0a */
[----:B------:R-:W-:Y:S01]  /*0d40*/  LOP3.LUT R8, R8, 0x7ffffe00, RZ, 0xc0, !PT ;  /* 0x7ffffe0008087812 */ /* 0x000fe200078ec0ff */
[----:B------:R-:W-:Y:S01]  /*0d50*/  IMAD.U32 R194, R13, 0x40, R2 ;  /* 0x000000400dc27824 */ /* 0x000fe200078e0002 */
[----:B------:R-:W-:Y:S01]  /*0d60*/  LEA.HI R6, R9, R4, RZ, 0x2 ;  /* 0x0000000409067211 */ /* 0x000fe200078f10ff */
[C---:B------:R-:W-:Y:S01]  /*0d70*/  IMAD.SHL.U32 R7, R10.reuse, 0x40, RZ ;  /* 0x000000400a077824 */ /* 0x040fe200078e00ff */
[----:B------:R-:W-:Y:S01]  /*0d80*/  R2P PR, R10, 0x6 ;  /* 0x000000060a007804 */ /* 0x000fe20000000000 */
[----:B------:R-:W-:Y:S01]  /*0d90*/  IMAD R8, R193, 0x400, R8 ;  /* 0x00000400c1087824 */ /* 0x000fe200078e0208 */
[----:B------:R-:W-:Y:S01]  /*0da0*/  LOP3.LUT R11, R6, 0x7ffffffc, RZ, 0xc0, !PT ;  /* 0x7ffffffc060b7812 */ /* 0x000fe200078ec0ff */
[----:B------:R-:W-:Y:S01]  /*0db0*/  IMAD.IADD R3, R192, 0x1, -R3 ;  /* 0x00000001c0037824 */ /* 0x000fe200078e0a03 */
[----:B------:R-:W-:-:S02]  /*0dc0*/  LOP3.LUT R7, R7, 0x1c0, RZ, 0xc0, !PT ;  /* 0x000001c007077812 */ /* 0x000fc400078ec0ff */
[----:B------:R-:W-:Y:S01]  /*0dd0*/  SHF.R.S32.HI R5, RZ, 0x2, R6 ;  /* 0x00000002ff057819 */ /* 0x000fe20000011406 */
[----:B------:R-:W-:Y:S01]  /*0de0*/  IMAD.IADD R11, R4, 0x1, -R11 ;  /* 0x00000001040b7824 */ /* 0x000fe200078e0a0b */
[----:B------:R-:W-:Y:S01]  /*0df0*/  LOP3.LUT R2, R7, 0x8, R2, 0xf8, !PT ;  /* 0x0000000807027812 */ /* 0x000fe200078ef802 */
[----:B------:R-:W-:Y:S01]  /*0e00*/  IMAD.SHL.U32 R23, R3, 0x100, RZ ;  /* 0x0000010003177824 */ /* 0x000fe200078e00ff */
[----:B------:R-:W-:Y:S01]  /*0e10*/  SHF.R.U32.HI R7, RZ, 0x3, R7 ;  /* 0x00000003ff077819 */ /* 0x000fe20000011607 */
[----:B------:R-:W-:Y:S01]  /*0e20*/  IMAD.SHL.U32 R18, R11, 0x2, RZ ;  /* 0x000000020b127824 */ /* 0x000fe200078e00ff */
[----:B------:R-:W-:Y:S02]  /*0e30*/  SHF.R.S32.HI R6, RZ, 0x1f, R6 ;  /* 0x0000001fff067819 */ /* 0x000fe40000011406 */
[----:B------:R-:W-:Y:S02]  /*0e40*/  LOP3.LUT R7, R2, R7, RZ, 0x3c, !PT ;  /* 0x0000000702077212 */ /* 0x000fe400078e3cff */
[----:B------:R-:W-:-:S02]  /*0e50*/  LEA.HI R6, R6, R5, RZ, 0x3 ;  /* 0x0000000506067211 */ /* 0x000fc400078f18ff */
[----:B------:R-:W-:Y:S01]  /*0e60*/  LEA.HI R9, R9, R4, RZ, 0x5 ;  /* 0x0000000409097211 */ /* 0x000fe200078f28ff */
[----:B------:R-:W-:Y:S01]  /*0e70*/  IMAD.IADD R7, R8, 0x1, R7 ;  /* 0x0000000108077824 */ /* 0x000fe200078e0207 */
[----:B------:R-:W-:Y:S02]  /*0e80*/  LOP3.LUT R6, R6, 0xfffffff8, RZ, 0xc0, !PT ;  /* 0xfffffff806067812 */ /* 0x000fe400078ec0ff */
[----:B------:R-:W-:Y:S02]  /*0e90*/  LOP3.LUT R2, R0, 0x1ffffff8, RZ, 0xc0, !PT ;  /* 0x1ffffff800027812 */ /* 0x000fe400078ec0ff */
[----:B------:R-:W-:Y:S01]  /*0ea0*/  LEA R184, R7, UR36, 0x1 ;  /* 0x0000002407b87c11 */ /* 0x000fe2000f8e08ff */
[----:B------:R-:W-:Y:S01]  /*0eb0*/  IMAD.IADD R6, R5, 0x1, -R6 ;  /* 0x0000000105067824 */ /* 0x000fe200078e0a06 */
[----:B------:R-:W-:Y:S01]  /*0ec0*/  SEL R186, R186, 0xffffffe0, !P1 ;  /* 0xffffffe0baba7807 */ /* 0x000fe20004800000 */
[----:B------:R-:W-:Y:S01]  /*0ed0*/  IMAD.IADD R2, R195, 0x1, -R2 ;  /* 0x00000001c3027824 */ /* 0x000fe200078e0a02 */
[----:B------:R-:W-:Y:S01]  /*0ee0*/  SHF.R.S32.HI R9, RZ, 0x5, R9 ;  /* 0x00000005ff097819 */ /* 0x000fe20000011409 */
[----:B------:R-:W-:-:S02]  /*0ef0*/  VIADD R187, R184, 0x36400 ;  /* 0x00036400b8bb7836 */ /* 0x000fc40000000000 */
[----:B------:R-:W-:Y:S02]  /*0f00*/  VIADD R185, R184, 0x36440 ;  /* 0x00036440b8b97836 */ /* 0x000fe40000000000 */
[C---:B------:R-:W-:Y:S02]  /*0f10*/  @P2 VIADD R185, R187.reuse, 0xffffffc0 ;  /* 0xffffffc0bbb92836 */ /* 0x040fe40000000000 */
[----:B------:R-:W-:Y:S02]  /*0f20*/  IMAD.IADD R187, R187, 0x1, R186 ;  /* 0x00000001bbbb7824 */ /* 0x000fe400078e02ba */
[----:B------:R-:W-:Y:S02]  /*0f30*/  IMAD R22, R9, 0x10, R6 ;  /* 0x0000001009167824 */ /* 0x000fe400078e0206 */
[----:B------:R-:W-:Y:S02]  /*0f40*/  IMAD.SHL.U32 R188, R2, 0x8, RZ ;  /* 0x0000000802bc7824 */ /* 0x000fe400078e00ff */
[----:B------:R-:W-:-:S07]  /*0f50*/  IMAD.IADD R186, R186, 0x1, R185 ;  /* 0x00000001baba7824 */ /* 0x000fce00078e02b9 */
.L_x_4246:
        /* <DEDUP_REMOVED lines=20> */
.L_x_4147:
[----:B------:R-:W-:Y:S01]  /*10a0*/  ULDC UR6, c[0x0][0xec4] ;  /* 0x0003b10000067ab9 */ /* 0x000fe20000000800 */
[----:B------:R-:W-:Y:S01]  /*10b0*/  UMOV UR39, UR7 ;  /* 0x0000000700277c82 */ /* 0x000fe20008000000 */
[----:B------:R-:W-:-:S11]  /*10c0*/  UISETP.NE.AND UP0, UPT, UR6, 0x1, UPT ;  /* 0x000000010600788c */ /* 0x000fd6000bf05270 */
[----:B------:R-:W-:Y:S02]  /*10d0*/  @UP0 ULDC.64 UR10, c[0x0][0xec8] ;  /* 0x0003b200000a0ab9 */ /* 0x000fe40000000a00 */
[----:B------:R-:W-:-:S04]  /*10e0*/  UIMAD.WIDE.U32 UR4, UR7, UR10, URZ ;  /* 0x0000000a070472a5 */ /* 0x000fc8000f8e003f */
[----:B------:R-:W-:-:S04]  /*10f0*/  @UP0 USHF.R.U32.HI UR39, URZ, UR11, UR5 ;  /* 0x0000000b3f270299 */ /* 0x000fc80008011605 */
[----:B------:R-:W-:-:S12]  /*1100*/  UIMAD UR4, UR39, UR6, URZ ;  /* 0x00000006270472a4 */ /* 0x000fd8000f8e023f */
.L_x_4148:
        /* <DEDUP_REMOVED lines=40> */
[----:B------:R-:W-:-:S06]  /*1390*/  IMAD.U32 R3, RZ, RZ, UR4 ;  /* 0x00000004ff037e24 */ /* 0x000fcc000f8e00ff */
        /* <DEDUP_REMOVED lines=8> */
.L_x_4151:
[----:B------:R-:W-:-:S13]  /*1420*/  ISETP.NE.AND P0, PT, R6, 0x1, PT ;  /* 0x000000010600780c */ /* 0x000fda0003f05270 */
[----:B------:R-:W1:Y:S02]  /*1430*/  @P0 LDC.64 R4, c[0x0][0xae0] ;  /* 0x0002b800ff040b82 */ /* 0x000e640000000a00 */
[----:B-1----:R-:W-:-:S05]  /*1440*/  @P0 IMAD.HI.U32 R2, R3, R4, RZ ;  /* 0x0000000403020227 */ /* 0x002fca00078e00ff */
[----:B------:R-:W-:-:S07]  /*1450*/  @P0 SHF.R.U32.HI R3, RZ, R5, R2 ;  /* 0x00000005ff030219 */ /* 0x000fce0000011602 */
.L_x_4152:
[----:B------:R-:W-:-:S05]  /*1460*/  IMAD R3, R3, R6, R6 ;  /* 0x0000000603037224 */ /* 0x000fca00078e0206 */
[----:B------:R-:W-:-:S07]  /*1470*/  VIMNMX R0, R0, R3, PT ;  /* 0x0000000300007248 */ /* 0x000fce0003fe0100 */
.L_x_4150:
        /* <DEDUP_REMOVED lines=21> */
.L_x_4154:
[----:B------:R-:W-:-:S13]  /*15d0*/  ISETP.NE.AND P0, PT, R6, 0x1, PT ;  /* 0x000000010600780c */ /* 0x000fda0003f05270 */
[----:B------:R-:W1:Y:S02]  /*15e0*/  @P0 LDC.64 R4, c[0x0][0xae0] ;  /* 0x0002b800ff040b82 */ /* 0x000e640000000a00 */
[----:B-1----:R-:W-:-:S05]  /*15f0*/  @P0 IMAD.HI.U32 R4, R3, R4, RZ ;  /* 0x0000000403040227 */ /* 0x002fca00078e00ff */
[----:B------:R-:W-:-:S07]  /*1600*/  @P0 SHF.R.U32.HI R3, RZ, R5, R4 ;  /* 0x00000005ff030219 */ /* 0x000fce0000011604 */
.L_x_4155:
[----:B------:R-:W-:-:S05]  /*1610*/  IMAD R3, R3, R6, RZ ;  /* 0x0000000603037224 */ /* 0x000fca00078e02ff */
[----:B------:R-:W-:-:S07]  /*1620*/  VIMNMX R2, R2, R3, !PT ;  /* 0x0000000302027248 */ /* 0x000fce0007fe0100 */
.L_x_4153:
[----:B------:R-:W-:Y:S02]  /*1630*/  SHF.R.S32.HI R3, RZ, 0x1f, R2 ;  /* 0x0000001fff037819 */ /* 0x000fe40000011402 */
[----:B------:R-:W-:Y:S02]  /*1640*/  CS2R R32, SRZ ;  /* 0x0000000000207805 */ /* 0x000fe4000001ff00 */
[----:B------:R-:W-:Y:S01]  /*1650*/  PLOP3.LUT P0, PT, PT, PT, PT, 0x80, 0x0 ;  /* 0x000000000000781c */ /* 0x000fe20003f0f070 */
[----:B------:R-:W-:Y:S01]  /*1660*/  IMAD.MOV.U32 R19, RZ, RZ, RZ ;  /* 0x000000ffff137224 */ /* 0x000fe200078e00ff */
[----:B------:R-:W-:Y:S02]  /*1670*/  LEA.HI R3, R3, R2, RZ, 0x6 ;  /* 0x0000000203037211 */ /* 0x000fe400078f30ff */
[----:B------:R-:W-:Y:S02]  /*1680*/  CS2R R150, SRZ ;  /* 0x0000000000967805 */ /* 0x000fe4000001ff00 */
[----:B------:R-:W-:-:S02]  /*1690*/  CS2R R148, SRZ ;  /* 0x0000000000947805 */ /* 0x000fc4000001ff00 */
[----:B------:R-:W-:Y:S02]  /*16a0*/  CS2R R146, SRZ ;  /* 0x0000000000927805 */ /* 0x000fe4000001ff00 */
[----:B------:R-:W-:Y:S02]  /*16b0*/  SHF.R.S32.HI R2, RZ, 0x6, R3 ;  /* 0x00000006ff027819 */ /* 0x000fe40000011403 */
        /* <DEDUP_REMOVED lines=63> */
[----:B------:R-:W-:Y:S06]  /*1ab0*/  @!P1 BRA `(.L_x_4156) ;  /* 0x000000fc00a09947 */ /* 0x000fec0003800000 */
[----:B------:R-:W1:Y:S01]  /*1ac0*/  SHFL.IDX PT, R3, R192, RZ, 0x1f ;  /* 0x00001fffc0037589 */ /* 0x000e6200000e0000 */
[----:B------:R-:W-:Y:S01]  /*1ad0*/  UIADD3 UR4, UR36, 0x36400, URZ ;  /* 0x0003640024047890 */ /* 0x000fe2000fffe03f */
[----:B------:R-:W-:Y:S01]  /*1ae0*/  VIADD R5, R0, 0xfffffffe ;  /* 0xfffffffe00057836 */ /* 0x000fe20000000000 */
[----:B------:R-:W-:Y:S01]  /*1af0*/  UMOV UR17, 0x40000040 ;  /* 0x4000004000117882 */ /* 0x000fe20000000000 */
[----:B------:R-:W-:Y:S01]  /*1b00*/  BAR.SYNC.DEFER_BLOCKING 0xe, 0x100 ;  /* 0x0384000000007b1d */ /* 0x000fe20000010000 */
[----:B------:R-:W-:Y:S02]  /*1b10*/  USHF.R.U32.HI UR4, URZ, 0x4, UR4 ;  /* 0x000000043f047899 */ /* 0x000fe40008011604 */
[----:B------:R-:W-:Y:S02]  /*1b20*/  ISETP.GE.AND P0, PT, R5, R2, PT ;  /* 0x000000020500720c */ /* 0x000fe40003f06270 */
[----:B------:R-:W-:Y:S01]  /*1b30*/  ULOP3.LUT UR4, UR4, 0x3fff, URZ, 0xc0, !UPT ;  /* 0x00003fff04047892 */ /* 0x000fe2000f8ec03f */
[----:B------:R-:W-:Y:S01]  /*1b40*/  UMOV UR19, 0x40000040 ;  /* 0x4000004000137882 */ /* 0x000fe20000000000 */
[----:B------:R-:W-:-:S02]  /*1b50*/  UMOV UR5, 0x40000040 ;  /* 0x4000004000057882 */ /* 0x000fc40000000000 */
[----:B------:R-:W-:Y:S01]  /*1b60*/  ULOP3.LUT UR16, UR4, 0x10000, URZ, 0xfc, !UPT ;  /* 0x0001000004107892 */ /* 0x000fe2000f8efc3f */
[----:B------:R-:W2:Y:S01]  /*1b70*/  S2R R6, SR_TID.X ;  /* 0x0000000000067919 */ /* 0x000ea20000002100 */
[----:B------:R-:W-:Y:S01]  /*1b80*/  UMOV UR7, 0x40000040 ;  /* 0x4000004000077882 */ /* 0x000fe20000000000 */
[----:B------:R-:W-:Y:S01]  /*1b90*/  UMOV UR9, 0x40000040 ;  /* 0x4000004000097882 */ /* 0x000fe20000000000 */
[----:B------:R-:W-:Y:S02]  /*1ba0*/  UIADD3 UR4, UR16, 0x2, URZ ;  /* 0x0000000210047890 */ /* 0x000fe4000fffe03f */
        /* <DEDUP_REMOVED lines=9> */
[----:B------:R-:W-:-:S04]  /*1c40*/  LEA R4, R4, UR36, 0xf ;  /* 0x0000002404047c11 */ /* 0x000fc8000f8e78ff */
[----:B------:R-:W-:-:S04]  /*1c50*/  IADD3 R4, R4, 0x400, RZ ;  /* 0x0000040004047810 */ /* 0x000fc80007ffe0ff */
[----:B------:R-:W-:Y:S02]  /*1c60*/  SHF.R.U32.HI R4, RZ, 0x4, R4 ;  /* 0x00000004ff047819 */ /* 0x000fe40000011604 */
[----:B--2---:R-:W-:Y:S02]  /*1c70*/  LOP3.LUT R6, R6, 0x7f, RZ, 0xc0, !PT ;  /* 0x0000007f06067812 */ /* 0x004fe400078ec0ff */
[----:B------:R-:W-:Y:S02]  /*1c80*/  LOP3.LUT R4, R4, 0x3fff, RZ, 0xc0, !PT ;  /* 0x00003fff04047812 */ /* 0x000fe400078ec0ff */
[----:B------:R-:W-:Y:S02]  /*1c90*/  ISETP.NE.AND P1, PT, R6, RZ, PT ;  /* 0x000000ff0600720c */ /* 0x000fe40003f25270 */
[----:B------:R-:W-:-:S05]  /*1ca0*/  LOP3.LUT R7, R4, 0x2000000, RZ, 0xfc, !PT ;  /* 0x0200000004077812 */ /* 0x000fca00078efcff */
[----:B------:R-:W-:-:S04]  /*1cb0*/  IMAD R3, R16, 0x1000, R7 ;  /* 0x0000100010037824 */ /* 0x000fc800078e0207 */
[C---:B------:R-:W-:Y:S01]  /*1cc0*/  VIADD R4, R3.reuse, 0x80 ;  /* 0x0000008003047836 */ /* 0x040fe20000000000 */
[----:B------:R-:W-:-:S04]  /*1cd0*/  R2UR UR18, R3 ;  /* 0x00000000031272ca */ /* 0x000fc800000e0000 */
[----:B------:R-:W-:Y:S01]  /*1ce0*/  R2UR UR6, R4 ;  /* 0x00000000040672ca */ /* 0x000fe200000e0000 */
[C---:B------:R-:W-:Y:S02]  /*1cf0*/  VIADD R4, R3.reuse, 0x100 ;  /* 0x0000010003047836 */ /* 0x040fe40000000000 */
[----:B------:R-:W-:-:S03]  /*1d00*/  VIADD R3, R3, 0x180 ;  /* 0x0000018003037836 */ /* 0x000fc60000000000 */
[----:B------:R-:W-:Y:S02]  /*1d10*/  R2UR UR10, R4 ;  /* 0x00000000040a72ca */ /* 0x000fe400000e0000 */
[----:B------:R-:W-:Y:S01]  /*1d20*/  R2UR UR14, R3 ;  /* 0x00000000030e72ca */ /* 0x000fe200000e0000 */
[----:B------:R-:W-:Y:S01]  /*1d30*/  HGMMA.64x256x16.F32.BF16 R24, gdesc[UR16].tnspB, RZ, !UPT, gsb0 ;  /* 0x43e00000101879f0 */ /* 0x000fe2000c0018ff */
[----:B------:R-:W-:-:S05]  /*1d40*/  @!P1 LEA R3, R16, UR36, 0x3 ;  /* 0x0000002410039c11 */ /* 0x000fca000f8e18ff */
[----:B------:R-:W-:-:S05]  /*1d50*/  @!P1 VIADD R3, R3, 0x38860 ;  /* 0x0003886003039836 */ /* 0x000fca0000000000 */
        /* <DEDUP_REMOVED lines=16> */
.L_x_4158:
[----:B------:R-:W-:Y:S01]  /*1e60*/  BAR.SYNC.DEFER_BLOCKING 0xe, 0x100 ;  /* 0x0384000000007b1d */ /* 0x000fe20000010000 */
[C---:B------:R-:W-:Y:S01]  /*1e70*/  IMAD R0, R16.reuse, 0x40, R22 ;  /* 0x0000004010007824 */ /* 0x040fe200078e0216 */
[C---:B------:R-:W-:Y:S01]  /*1e80*/  ISETP.GT.AND P2, PT, R5.reuse, R2, PT ;  /* 0x000000020500720c */ /* 0x040fe20003f44270 */
        /* <DEDUP_REMOVED lines=9> */
[----:B-1----:R-:W1:Y:S04]  /*1f20*/  LDS R3, [R0+0x38400] ;  /* 0x0384000000037984 */ /* 0x002e680000000800 */
[----:B------:R2:W3:Y:S02]  /*1f30*/  LDS R4, [R0+0x38420] ;  /* 0x0384200000047984 */ /* 0x0004e40000000800 */
[----:B--2---:R-:W-:-:S05]  /*1f40*/  IMAD R0, R16, 0x1000, R7 ;  /* 0x0000100010007824 */ /* 0x004fca00078e0207 */
        /* <DEDUP_REMOVED lines=137> */
[----:B------:R-:W-:-:S05]  /*27e0*/  @!P1 LEA R0, R16, UR36, 0x3 ;  /* 0x0000002410009c11 */ /* 0x000fca000f8e18ff */
[----:B------:R-:W-:-:S05]  /*27f0*/  @!P1 VIADD R0, R0, 0x38860 ;  /* 0x0003886000009836 */ /* 0x000fca0000000000 */
[----:B------:R-:W-:Y:S01]  /*2800*/  @!P1 PRMT R0, RZ, 0x654, R0 ;  /* 0x00000654ff009816 */ /* 0x000fe20000000000 */
[----:B------:R-:W-:Y:S02]  /*2810*/  WARPGROUP.DEPBAR.LE gsb0, 0x0 ;  /* 0x00008000000079c5 */ /* 0x000fe40000010000 */
[----:B------:R-:W-:-:S10]  /*2820*/  WARPGROUP.ARRIVE ;  /* 0x00000000000079c5 */ /* 0x000fd40000000000 */
        /* <DEDUP_REMOVED lines=15> */
.L_x_4157:
[----:B------:R-:W-:Y:S01]  /*2920*/  BAR.SYNC.DEFER_BLOCKING 0xe, 0x100 ;  /* 0x0384000000007b1d */ /* 0x000fe20000010000 */
[C---:B------:R-:W-:Y:S01]  /*2930*/  IMAD R0, R16.reuse, 0x40, R22 ;  /* 0x0000004010007824 */ /* 0x040fe200078e0216 */
[----:B------:R-:W-:Y:S01]  /*2940*/  PLOP3.LUT P0, PT, PT, PT, PT, 0x8, 0x0 ;  /* 0x000000000000781c */ /* 0x000fe20003f0e170 */
[----:B------:R-:W-:Y:S02]  /*2950*/  VIADD R16, R16, 0x1 ;  /* 0x0000000110107836 */ /* 0x000fe40000000000 */
[----:B------:R-:W-:Y:S01]  /*2960*/  IMAD.MOV.U32 R19, RZ, RZ, RZ ;  /* 0x000000ffff137224 */ /* 0x000fe200078e00ff */
[----:B-1----:R-:W-:Y:S02]  /*2970*/  LEA R3, R0, UR36, 0x2 ;  /* 0x0000002400037c11 */ /* 0x002fe4000f8e10ff */
        /* <DEDUP_REMOVED lines=9> */
[----:B------:R-:W-:Y:S01]  /*2a10*/  FMUL.FTZ R166, R28, R2 ;  /* 0x000000021ca67220 */ /* 0x000fe20000410000 */
[----:B--2---:R-:W-:Y:S01]  /*2a20*/  FMUL.FTZ R5, R26, R0 ;  /* 0x000000001a057220 */ /* 0x004fe20000410000 */
        /* <DEDUP_REMOVED lines=123> */
[----:B------:R-:W-:Y:S01]  /*31e0*/  IMAD.MOV.U32 R32, RZ, RZ, RZ ;  /* 0x000000ffff207224 */ /* 0x000fe200078e00ff */
[----:B------:R-:W-:Y:S06]  /*31f0*/  BAR.ARV 0xf, 0x100 ;  /* 0x03c4000000007b1d */ /* 0x000fec0000002000 */
[----:B------:R-:W-:Y:S05]  /*3200*/  BRA `(.L_x_4156) ;  /* 0x000000e400cc7947 */ /* 0x000fea0003800000 */
.L_x_4149:
        /* <DEDUP_REMOVED lines=14> */
.L_x_4160:
[----:B------:R-:W-:-:S11]  /*32f0*/  UISETP.NE.AND UP0, UPT, UR11, 0x1, UPT ;  /* 0x000000010b00788c */ /* 0x000fd6000bf05270 */
[----:B------:R-:W-:Y:S02]  /*3300*/  @UP0 ULDC.64 UR12, c[0x0][0xae0] ;  /* 0x0002b800000c0ab9 */ /* 0x000fe40000000a00 */
[----:B------:R-:W-:-:S04]  /*3310*/  UIMAD.WIDE.U32 UR4, UR6, UR12, URZ ;  /* 0x0000000c060472a5 */ /* 0x000fc8000f8e003f */
[----:B------:R-:W-:-:S12]  /*3320*/  @UP0 USHF.R.U32.HI UR6, URZ, UR13, UR5 ;  /* 0x0000000d3f060299 */ /* 0x000fd80008011605 */
.L_x_4161:
[----:B------:R-:W-:-:S06]  /*3330*/  UIMAD UR6, UR6, UR11, UR11 ;  /* 0x0000000b060672a4 */ /* 0x000fcc000f8e020b */
[----:B------:R-:W-:-:S07]  /*3340*/  VIMNMX R0, R0, UR6, PT ;  /* 0x0000000600007c48 */ /* 0x000fce000bfe0100 */
.L_x_4159:
        /* <DEDUP_REMOVED lines=20> */
.L_x_4163:
[----:B------:R-:W-:-:S11]  /*3490*/  UISETP.NE.AND UP0, UPT, UR11, 0x1, UPT ;  /* 0x000000010b00788c */ /* 0x000fd6000bf05270 */
[----:B------:R-:W-:Y:S02]  /*34a0*/  @UP0 ULDC.64 UR12, c[0x0][0xae0] ;  /* 0x0002b800000c0ab9 */ /* 0x000fe40000000a00 */
[----:B------:R-:W-:-:S04]  /*34b0*/  UIMAD.WIDE.U32 UR4, UR6, UR12, URZ ;  /* 0x0000000c060472a5 */ /* 0x000fc8000f8e003f */
[----:B------:R-:W-:-:S12]  /*34c0*/  @UP0 USHF.R.U32.HI UR6, URZ, UR13, UR5 ;  /* 0x0000000d3f060299 */ /* 0x000fd80008011605 */
.L_x_4164:
[----:B------:R-:W-:-:S04]  /*34d0*/  UIMAD UR6, UR6, UR11, URZ ;  /* 0x0000000b060672a4 */ /* 0x000fc8000f8e023f */
[----:B------:R-:W-:-:S04]  /*34e0*/  UISETP.LT.AND UP0, UPT, UR8, UR6, UPT ;  /* 0x000000060800728c */ /* 0x000fc8000bf01270 */
[----:B------:R-:W-:-:S12]  /*34f0*/  USEL UR8, UR8, UR6, !UP0 ;  /* 0x0000000608087287 */ /* 0x000fd8000c000000 */
.L_x_4162:
        /* <DEDUP_REMOVED lines=73> */
[----:B------:R-:W-:Y:S06]  /*3990*/  @!P1 BRA `(.L_x_4156) ;  /* 0x000000dc00e89947 */ /* 0x000fec0003800000 */
[----:B------:R-:W1:Y:S01]  /*39a0*/  SHFL.IDX PT, R0, R192, RZ, 0x1f ;  /* 0x00001fffc0007589 */ /* 0x000e6200000e0000 */
[----:B------:R-:W-:-:S04]  /*39b0*/  UIADD3 UR4, UR36, 0x36400, URZ ;  /* 0x0003640024047890 */ /* 0x000fc8000fffe03f */
[----:B------:R-:W-:-:S06]  /*39c0*/  ULOP3.LUT UP0, URZ, UR4, 0x3ff, URZ, 0xc0, !UPT ;  /* 0x000003ff043f7892 */ /* 0x000fcc000f80c03f */
[----:B------:R-:W-:Y:S02]  /*39d0*/  PLOP3.LUT P0, PT, PT, PT, UP0, 0x80, 0x0 ;  /* 0x000000000000781c */ /* 0x000fe40003f0f008 */
[----:B-1----:R-:W-:-:S04]  /*39e0*/  LEA.HI R2, R0, R0, RZ, 0x1 ;  /* 0x0000000000027211 */ /* 0x002fc800078f08ff */
[----:B------:R-:W-:-:S05]  /*39f0*/  LOP3.LUT R3, R2, 0x1fffe, RZ, 0xc0, !PT ;  /* 0x0001fffe02037812 */ /* 0x000fca00078ec0ff */
[----:B------:R-:W-:-:S05]  /*3a00*/  IMAD.IADD R3, R0, 0x1, -R3 ;  /* 0x0000000100037824 */ /* 0x000fca00078e0a03 */
[----:B------:R-:W-:-:S05]  /*3a10*/  LEA R3, R3, UR36, 0xf ;  /* 0x0000002403037c11 */ /* 0x000fca000f8e78ff */
[----:B------:R-:W-:-:S05]  /*3a20*/  VIADD R3, R3, 0x400 ;  /* 0x0000040003037836 */ /* 0x000fca0000000000 */
[----:B------:R-:W-:-:S04]  /*3a30*/  SHF.R.U32.HI R3, RZ, 0x4, R3 ;  /* 0x00000004ff037819 */ /* 0x000fc80000011603 */
[----:B------:R-:W-:-:S04]  /*3a40*/  LOP3.LUT R3, R3, 0x3fff, RZ, 0xc0, !PT ;  /* 0x00003fff03037812 */ /* 0x000fc800078ec0ff */
        /* <DEDUP_REMOVED lines=18> */
.L_x_4165:
        /* <DEDUP_REMOVED lines=9> */
.L_x_4313:
[----:B------:R-:W-:Y:S05]  /*3c00*/  @!P0 BRA `(.L_x_4167) ;  /* 0x0000000000048947 */ /* 0x000fea0003800000 */
[----:B------:R-:W-:Y:S01]  /*3c10*/  BPT.TRAP 0x1 ;  /* 0x000000040000795c */ /* 0x000fe20000300000 */
.L_x_4167:
[----:B------:R-:W-:Y:S02]  /*3c20*/  LEA R5, R16, UR36, 0x3 ;  /* 0x0000002410057c11 */ /* 0x000fe4000f8e18ff */
[----:B------:R-:W-:-:S04]  /*3c30*/  SHF.L.U32 R6, R17, 0x1f, RZ ;  /* 0x0000001f11067819 */ /* 0x000fc800000006ff */
[----:B------:R2:W3:Y:S01]  /*3c40*/  SYNCS.PHASECHK.TRANS64.TRYWAIT P1, [R5+URZ+0x38830], R6 ;  /* 0x03883006050075a7 */ /* 0x0004e2000802017f */
[----:B------:R-:W-:Y:S05]  /*3c50*/  @!P0 BRA `(.L_x_4168) ;  /* 0x0000000000048947 */ /* 0x000fea0003800000 */
[----:B------:R-:W-:Y:S01]  /*3c60*/  BPT.TRAP 0x1 ;  /* 0x000000040000795c */ /* 0x000fe20000300000 */
.L_x_4168:
[----:B---3--:R-:W-:Y:S05]  /*3c70*/  @P1 BRA `(.L_x_4169) ;  /* 0x0000000000081947 */ /* 0x008fea0003800000 */
[----:B------:R-:W3:Y:S02]  /*3c80*/  SYNCS.PHASECHK.TRANS64.TRYWAIT P1, [R5+URZ+0x38830], R6 ;  /* 0x03883006050075a7 */ /* 0x000ee4000802017f */
[----:B---3--:R-:W-:Y:S05]  /*3c90*/  @!P1 BRA `(.L_x_4170) ;  /* 0x0000012c00f89947 */ /* 0x008fea0003800000 */
.L_x_4169:
[----:B------:R-:W-:-:S04]  /*3ca0*/  UIADD3 UR4, UR36, 0x22400, URZ ;  /* 0x0002240024047890 */ /* 0x000fc8000fffe03f */
[----:B------:R-:W-:-:S04]  /*3cb0*/  USHF.R.U32.HI UR4, URZ, 0x4, UR4 ;  /* 0x000000043f047899 */ /* 0x000fc80008011604 */
[----:B------:R-:W-:-:S06]  /*3cc0*/  ULOP3.LUT UR4, UR4, 0x3fff, URZ, 0xc0, !UPT ;  /* 0x00003fff04047892 */ /* 0x000fcc000f8ec03f */
[----:B------:R-:W-:Y:S01]  /*3cd0*/  IMAD.U32 R4, RZ, RZ, UR4 ;  /* 0x00000004ff047e24 */ /* 0x000fe2000f8e00ff */
[----:B------:R-:W-:Y:S05]  /*3ce0*/  WARPSYNC.ALL ;  /* 0x0000000000007948 */ /* 0x000fea0003800000 */
[----:B------:R-:W-:Y:S01]  /*3cf0*/  LOP3.LUT R4, R4, 0x10000, RZ, 0xfc, !PT ;  /* 0x0001000004047812 */ /* 0x000fe200078efcff */
[----:B------:R-:W-:-:S04]  /*3d00*/  UIADD3 UR4, UR36, 0x20400, URZ ;  /* 0x0002040024047890 */ /* 0x000fc8000fffe03f */
[----:B------:R-:W-:Y:S01]  /*3d10*/  IMAD R2, R16, 0x200, R4 ;  /* 0x0000020010027824 */ /* 0x000fe200078e0204 */
        /* <DEDUP_REMOVED lines=30> */
[----:B------:R-:W4:Y:S02]  /*3f00*/  SYNCS.PHASECHK.TRANS64.TRYWAIT P1, [UR36+0x38810], R0 ;  /* 0x03881000ff0075a7 */ /* 0x000f240008020164 */
[----:B----4-:R-:W-:Y:S05]  /*3f10*/  @!P1 BRA `(.L_x_4171) ;  /* 0x0000012c006c9947 */ /* 0x010fea0003800000 */
.L_x_4314:
[----:B------:R-:W-:Y:S05]  /*3f20*/  @!P0 BRA `(.L_x_4172) ;  /* 0x0000000000048947 */ /* 0x000fea0003800000 */
[----:B------:R-:W-:Y:S01]  /*3f30*/  BPT.TRAP 0x1 ;  /* 0x000000040000795c */ /* 0x000fe20000300000 */
.L_x_4172:
[----:B------:R4:W1:Y:S01]  /*3f40*/  SYNCS.PHASECHK.TRANS64.TRYWAIT P1, [R5+URZ+0x38850], R6 ;  /* 0x03885006050075a7 */ /* 0x000862000802017f */
[----:B------:R-:W-:Y:S05]  /*3f50*/  @!P0 BRA `(.L_x_4173) ;  /* 0x0000000000048947 */ /* 0x000fea0003800000 */
[----:B------:R-:W-:Y:S01]  /*3f60*/  BPT.TRAP 0x1 ;  /* 0x000000040000795c */ /* 0x000fe20000300000 */
.L_x_4173:
[----:B------:R-:W-:-:S05]  /*3f70*/  IMAD.U32 R2, RZ, RZ, UR36 ;  /* 0x00000024ff027e24 */ /* 0x000fca000f8e00ff */
[C---:B-1----:R-:W-:Y:S01]  /*3f80*/  IADD3 R0, R2.reuse, 0x400, RZ ;  /* 0x0000040002007810 */ /* 0x042fe20007ffe0ff */
[----:B------:R-:W-:-:S03]  /*3f90*/  VIADD R2, R2, 0x26400 ;  /* 0x0002640002027836 */ /* 0x000fc60000000000 */
        /* <DEDUP_REMOVED lines=10> */
.L_x_4174:
[----:B------:R-:W-:Y:S01]  /*4040*/  R2UR UR8, R0 ;  /* 0x00000000000872ca */ /* 0x000fe200000e0000 */
[----:B------:R-:W-:Y:S01]  /*4050*/  WARPGROUP.ARRIVE ;  /* 0x00000000000079c5 */ /* 0x000fe20000000000 */
[----:B------:R-:W-:Y:S01]  /*4060*/  R2UR UR10, R2 ;  /* 0x00000000020a72ca */ /* 0x000fe200000e0000 */
[----:B------:R-:W-:Y:S01]  /*4070*/  UMOV UR9, 0x40000040 ;  /* 0x4000004000097882 */ /* 0x000fe20000000000 */
[----:B------:R-:W-:Y:S01]  /*4080*/  UMOV UR11, 0x40000040 ;  /* 0x40000040000b7882 */ /* 0x000fe20000000000 */
[----:B------:R-:W-:Y:S01]  /*4090*/  VIADD R7, R0, 0x2 ;  /* 0x0000000200077836 */ /* 0x000fe20000000000 */
[----:B------:R-:W-:Y:S01]  /*40a0*/  UMOV UR5, 0x40000040 ;  /* 0x4000004000057882 */ /* 0x000fe20000000000 */
[----:B--234-:R-:W-:Y:S01]  /*40b0*/  VIADD R6, R2, 0x2 ;  /* 0x0000000202067836 */ /* 0x01cfe20000000000 */
[----:B------:R-:W-:Y:S01]  /*40c0*/  UMOV UR7, 0x40000040 ;  /* 0x4000004000077882 */ /* 0x000fe20000000000 */
[----:B------:R-:W1:Y:S01]  /*40d0*/  S2R R8, SR_TID.X ;  /* 0x0000000000087919 */ /* 0x000e620000002100 */
[----:B------:R-:W-:Y:S01]  /*40e0*/  R2UR UR4, R7 ;  /* 0x00000000070472ca */ /* 0x000fe200000e0000 */
[----:B------:R-:W-:Y:S01]  /*40f0*/  VIADD R7, R0, 0x4 ;  /* 0x0000000400077836 */ /* 0x000fe20000000000 */
[----:B------:R-:W-:Y:S01]  /*4100*/  R2UR UR6, R6 ;  /* 0x00000000060672ca */ /* 0x000fe200000e0000 */
[C---:B------:R-:W-:Y:S01]  /*4110*/  VIADD R6, R2.reuse, 0x4 ;  /* 0x0000000402067836 */ /* 0x040fe20000000000 */
[----:B------:R-:W2:Y:S01]  /*4120*/  S2R R13, SR_TID.X ;  /* 0x00000000000d7919 */ /* 0x000ea20000002100 */
[----:B------:R-:W-:Y:S01]  /*4130*/  HGMMA.64x64x16.F32.BF16 R24, gdesc[UR8], R24, gsb0 ;  /* 0x00e00000081879f0 */ /* 0x000fe20008001818 */
[----:B------:R-:W-:Y:S01]  /*4140*/  VIADD R9, R2, 0x800 ;  /* 0x0000080002097836 */ /* 0x000fe20000000000 */
[----:B------:R-:W-:-:S02]  /*4150*/  LEA R20, R168, 0xffffffc0, 0x6 ;  /* 0xffffffc0a8147811 */ /* 0x000fc400078e30ff */
[----:B-1----:R-:W-:Y:S02]  /*4160*/  SHF.R.U32.HI R8, RZ, 0x7, R8 ;  /* 0x00000007ff087819 */ /* 0x002fe40000011608 */
[----:B--2---:R-:W-:Y:S01]  /*4170*/  LOP3.LUT R13, R13, 0x7f, RZ, 0xc0, !PT ;  /* 0x0000007f0d0d7812 */ /* 0x004fe200078ec0ff */
        /* <DEDUP_REMOVED lines=124> */
[----:B------:R-:W1:Y:S01]  /*4940*/  SHFL.IDX PT, R6, R8, RZ, 0x1f ;  /* 0x00001fff08067589 */ /* 0x000e6200000e0000 */
[----:B------:R-:W-:Y:S01]  /*4950*/  VIADD R7, R0, 0x800 ;  /* 0x0000080000077836 */ /* 0x000fe20000000000 */
[----:B-1----:R-:W-:-:S04]  /*4960*/  ISETP.GT.AND P1, PT, R6, 0x7f, PT ;  /* 0x0000007f0600780c */ /* 0x002fc80003f24270 */
        /* <DEDUP_REMOVED lines=14> */
[----:B------:R-:W-:Y:S02]  /*4a50*/  IMAD.IADD R12, R9, 0x1, R8 ;  /* 0x00000001090c7824 */ /* 0x000fe400078e0208 */
[--C-:B------:R-:W-:Y:S02]  /*4a60*/  IMAD.IADD R7, R7, 0x1, R10.reuse ;  /* 0x0000000107077824 */ /* 0x100fe400078e020a */
        /* <DEDUP_REMOVED lines=23> */
[----:B------:R-:W-:-:S04]  /*4be0*/  VIADD R9, R2, 0xa00 ;  /* 0x00000a0002097836 */ /* 0x000fc80000000000 */
        /* <DEDUP_REMOVED lines=18> */
[----:B------:R-:W-:Y:S02]  /*4d10*/  IMAD.IADD R12, R8, 0x1, R9 ;  /* 0x00000001080c7824 */ /* 0x000fe400078e0209 */
        /* <DEDUP_REMOVED lines=89> */
[----:B------:R-:W-:-:S02]  /*52b0*/  IMAD.IADD R9, R10, 0x1, R9 ;  /* 0x000000010a097824 */ /* 0x000fc400078e0209 */
[----:B------:R-:W1:Y:S01]  /*52c0*/  LDC R10, c[0x0][0x2e0] ;  /* 0x0000b800ff0a7b82 */ /* 0x000e620000000800 */
[----:B------:R-:W-:-:S04]  /*52d0*/  IMAD.MOV.U32 R11, RZ, RZ, -0x40 ;  /* 0xffffffc0ff0b7424 */ /* 0x000fc800078e00ff */
[----:B------:R-:W-:-:S04]  /*52e0*/  IMAD R11, R168, R11, 0x41 ;  /* 0x00000041a80b7424 */ /* 0x000fc800078e020b */
        /* <DEDUP_REMOVED lines=12> */
[----:B------:R-:W-:Y:S02]  /*53b0*/  ISETP.NE.AND P1, PT, R13, RZ, PT ;  /* 0x000000ff0d00720c */ /* 0x000fe40003f25270 */
[----:B------:R-:W-:Y:S01]  /*53c0*/  LOP3.LUT R8, R8, 0x1e00, RZ, 0xc0, !PT ;  /* 0x00001e0008087812 */ /* 0x000fe200078ec0ff */
[----:B------:R-:W2:Y:S02]  /*53d0*/  LDC.64 R12, c[0x0][0xad8] ;  /* 0x0002b600ff0c7b82 */ /* 0x000ea40000000a00 */
[----:B--2---:R-:W-:Y:S01]  /*53e0*/  ISETP.GE.AND P2, PT, R13, 0x1, PT ;  /* 0x000000010d00780c */ /* 0x004fe20003f46270 */
[----:B------:R-:W-:-:S02]  /*53f0*/  WARPGROUP.DEPBAR.LE gsb0, 0x0 ;  /* 0x00008000000079c5 */ /* 0x000fc40000010000 */
[----:B------:R-:W-:-:S06]  /*5400*/  WARPGROUP.ARRIVE ;  /* 0x00000000000079c5 */ /* 0x000fcc0000000000 */
[----:B------:R-:W-:Y:S01]  /*5410*/  HGMMA.64x64x16.F32.BF16 R24, gdesc[UR4], R24, gsb0 ;  /* 0x00e00000041879f0 */ /* 0x000fe20008001818 */
[----:B------:R-:W-:Y:S01]  /*5420*/  R2UR UR4, R7 ;  /* 0x00000000070472ca */ /* 0x000fe200000e0000 */
[----:B------:R-:W-:Y:S01]  /*5430*/  UMOV UR5, 0x40000040 ;  /* 0x4000004000057882 */ /* 0x000fe20000000000 */
[----:B------:R-:W-:Y:S01]  /*5440*/  R2UR UR6, R9 ;  /* 0x00000000090672ca */ /* 0x000fe200000e0000 */
[----:B------:R-:W-:Y:S01]  /*5450*/  UMOV UR7, 0x40000040 ;  /* 0x4000004000077882 */ /* 0x000fe20000000000 */
[----:B------:R-:W-:Y:S01]  /*5460*/  LOP3.LUT R7, R6, 0x6, RZ, 0xc0, !PT ;  /* 0x0000000606077812 */ /* 0x000fe200078ec0ff */
[----:B------:R-:W2:Y:S03]  /*5470*/  LDC R9, c[0x0][0x288] ;  /* 0x0000a200ff097b82 */ /* 0x000ea60000000800 */
[CC--:B------:R-:W-:Y:S02]  /*5480*/  IADD3 R6, R7.reuse, R8.reuse, R0 ;  /* 0x0000000807067210 */ /* 0x0c0fe40007ffe000 */
[----:B------:R-:W-:Y:S01]  /*5490*/  IADD3 R2, R7, R8, R2 ;  /* 0x0000000807027210 */ /* 0x000fe20007ffe002 */
[----:B-1----:R-:W-:-:S04]  /*54a0*/  IMAD R7, R10, UR38, -R20 ;  /* 0x000000260a077c24 */ /* 0x002fc8000f8e0a14 */
[----:B------:R-:W-:Y:S01]  /*54b0*/  IMAD.IADD R21, R7, 0x1, -R18 ;  /* 0x0000000107157824 */ /* 0x000fe200078e0a12 */
[----:B------:R-:W-:Y:S02]  /*54c0*/  WARPGROUP.DEPBAR.LE gsb0, 0x0 ;  /* 0x00008000000079c5 */ /* 0x000fe40000010000 */
[----:B------:R-:W-:-:S06]  /*54d0*/  WARPGROUP.ARRIVE ;  /* 0x00000000000079c5 */ /* 0x000fcc0000000000 */
[----:B------:R-:W-:Y:S01]  /*54e0*/  HGMMA.64x64x16.F32.BF16 R24, gdesc[UR4], R24, gsb0 ;  /* 0x00e00000041879f0 */ /* 0x000fe20008001818 */
[----:B------:R-:W-:Y:S01]  /*54f0*/  R2UR UR4, R6 ;  /* 0x00000000060472ca */ /* 0x000fe200000e0000 */
[----:B------:R-:W-:Y:S01]  /*5500*/  UMOV UR5, 0x40000040 ;  /* 0x4000004000057882 */ /* 0x000fe20000000000 */
[----:B------:R-:W-:Y:S01]  /*5510*/  R2UR UR6, R2 ;  /* 0x00000000020672ca */ /* 0x000fe200000e0000 */
[----:B------:R-:W-:Y:S01]  /*5520*/  UMOV UR7, 0x40000040 ;  /* 0x4000004000077882 */ /* 0x000fe20000000000 */
[----:B------:R-:W-:-:S05]  /*5530*/  @!P1 VIADD R2, R5, 0x38840 ;  /* 0x0003884005029836 */ /* 0x000fca0000000000 */
[----:B------:R-:W-:Y:S01]  /*5540*/  @!P1 PRMT R2, RZ, 0x654, R2 ;  /* 0x00000654ff029816 */ /* 0x000fe20000000002 */
[----:B------:R-:W-:Y:S02]  /*5550*/  WARPGROUP.DEPBAR.LE gsb0, 0x0 ;  /* 0x00008000000079c5 */ /* 0x000fe40000010000 */
[----:B------:R-:W-:-:S06]  /*5560*/  WARPGROUP.ARRIVE ;  /* 0x00000000000079c5 */ /* 0x000fcc0000000000 */
[----:B------:R-:W-:Y:S01]  /*5570*/  HGMMA.64x64x16.F32.BF16 R24, gdesc[UR4], R24, gsb0 ;  /* 0x00e00000041879f0 */ /* 0x000fe20008001818 */
[----:B------:R-:W-:Y:S02]  /*5580*/  ULDC UR6, c[0x0][0xad4] ;  /* 0x0002b50000067ab9 */ /* 0x000fe40000000800 */
[----:B------:R-:W-:Y:S01]  /*5590*/  ULOP3.LUT UR4, URZ, UR6, URZ, 0x33, !UPT ;  /* 0x000000063f047292 */ /* 0x000fe2000f8e333f */
[----:B------:R-:W-:Y:S02]  /*55a0*/  WARPGROUP.DEPBAR.LE gsb0, 0x0 ;  /* 0x00008000000079c5 */ /* 0x000fe40000010000 */
[----:B------:R1:W-:Y:S02]  /*55b0*/  @!P1 SYNCS.ARRIVE.TRANS64.RED.A1T0 RZ, [R2+URZ], RZ ;  /* 0x000000ff02ff99a7 */ /* 0x0003e4000810043f */
[----:B-1----:R-:W-:-:S05]  /*55c0*/  IMAD R2, R10, UR38, R11 ;  /* 0x000000260a027c24 */ /* 0x002fca000f8e020b */
[----:B--2---:R-:W-:Y:S02]  /*55d0*/  IADD3 R15, R2, -R9, -R18 ;  /* 0x80000009020f7210 */ /* 0x004fe40007ffe812 */
[----:B------:R-:W-:-:S03]  /*55e0*/  IADD3 R2, R22, UR42, RZ ;  /* 0x0000002a16027c10 */ /* 0x000fc6000fffe0ff */
[C---:B------:R-:W-:Y:S02]  /*55f0*/  VIADD R57, R15.reuse, UR4 ;  /* 0x000000040f397c36 */ /* 0x040fe40008000000 */
[----:B------:R-:W-:Y:S02]  /*5600*/  IMAD.IADD R15, R15, 0x1, R12 ;  /* 0x000000010f0f7824 */ /* 0x000fe400078e020c */
[----:B------:R-:W-:-:S03]  /*5610*/  IMAD.IADD R7, R57, 0x1, R2 ;  /* 0x0000000139077824 */ /* 0x000fc600078e0202 */
[----:B------:R-:W-:Y:S01]  /*5620*/  VIADDMNMX R6, R2, R15, R21, PT ;  /* 0x0000000f02067246 */ /* 0x000fe20003800115 */
        /* <DEDUP_REMOVED lines=13> */
.L_x_4178:
[----:B------:R-:W-:-:S13]  /*5700*/  ISETP.NE.AND P3, PT, R13, 0x1, PT ;  /* 0x000000010d00780c */ /* 0x000fda0003f65270 */
[----:B------:R-:W1:Y:S02]  /*5710*/  @P3 LDC.64 R58, c[0x0][0xae0] ;  /* 0x0002b800ff3a3b82 */ /* 0x000e640000000a00 */
[----:B-1----:R-:W-:-:S05]  /*5720*/  @P3 IMAD.HI.U32 R8, R11, R58, RZ ;  /* 0x0000003a0b083227 */ /* 0x002fca00078e00ff */
[----:B------:R-:W-:-:S07]  /*5730*/  @P3 SHF.R.U32.HI R11, RZ, R59, R8 ;  /* 0x0000003bff0b3219 */ /* 0x000fce0000011608 */
.L_x_4179:
[----:B------:R-:W-:Y:S05]  /*5740*/  BSYNC B0 ;  /* 0x0000000000007941 */ /* 0x000fea0003800000 */
.L_x_4177:
[----:B------:R-:W-:-:S04]  /*5750*/  IMAD R11, R11, R13, -R20 ;  /* 0x0000000d0b0b7224 */ /* 0x000fc800078e0a14 */
[----:B------:R-:W-:-:S05]  /*5760*/  IMAD.IADD R8, R11, 0x1, -R18 ;  /* 0x000000010b087824 */ /* 0x000fca00078e0a12 */
[----:B------:R-:W-:Y:S02]  /*5770*/  VIMNMX R7, R7, R8, !PT ;  /* 0x0000000807077248 */ /* 0x000fe40007fe0100 */
[----:B------:R-:W-:-:S07]  /*5780*/  VIADDMNMX R6, R8, R13, R6, PT ;  /* 0x0000000d08067246 */ /* 0x000fce0003800106 */
.L_x_4176:
        /* <DEDUP_REMOVED lines=75> */
[----:B------:R-:W-:Y:S01]  /*5c40*/  ISETP.LT.OR P6, PT, R6, 0x3a, P6 ;  /* 0x0000003a0600780c */ /* 0x000fe200037c1670 */
[----:B------:R-:W-:-:S03]  /*5c50*/  VIADD R6, R2, 0x8 ;  /* 0x0000000802067836 */ /* 0x000fc60000000000 */
[----:B------:R-:W-:Y:S02]  /*5c60*/  FSEL R53, R53, -INF , !P6 ;  /* 0xff80000035357808 */ /* 0x000fe40007000000 */
[----:B------:R-:W-:Y:S02]  /*5c70*/  VIADDMNMX R8, R6, R15, R21, PT ;  /* 0x0000000f06087246 */ /* 0x000fe40003800115 */
[----:B------:R-:W-:Y:S01]  /*5c80*/  IADD3 R6, R57, 0x8, R2 ;  /* 0x0000000839067810 */ /* 0x000fe20007ffe002 */
        /* <DEDUP_REMOVED lines=13> */
.L_x_4182:
[----:B------:R-:W-:-:S13]  /*5d60*/  ISETP.NE.AND P6, PT, R13, 0x1, PT ;  /* 0x000000010d00780c */ /* 0x000fda0003fc5270 */
[----:B------:R-:W1:Y:S02]  /*5d70*/  @P6 LDC.64 R14, c[0x0][0xae0] ;  /* 0x0002b800ff0e6b82 */ /* 0x000e640000000a00 */
[----:B-1----:R-:W-:-:S05]  /*5d80*/  @P6 IMAD.HI.U32 R14, R7, R14, RZ ;  /* 0x0000000e070e6227 */ /* 0x002fca00078e00ff */
[----:B------:R-:W-:-:S07]  /*5d90*/  @P6 SHF.R.U32.HI R7, RZ, R15, R14 ;  /* 0x0000000fff076219 */ /* 0x000fce000001160e */
.L_x_4183:
[----:B------:R-:W-:Y:S05]  /*5da0*/  BSYNC B0 ;  /* 0x0000000000007941 */ /* 0x000fea0003800000 */
.L_x_4181:
[----:B------:R-:W-:-:S04]  /*5db0*/  IMAD R7, R7, R13, -R20 ;  /* 0x0000000d07077224 */ /* 0x000fc800078e0a14 */
[----:B------:R-:W-:-:S05]  /*5dc0*/  IMAD.IADD R7, R7, 0x1, -R18 ;  /* 0x0000000107077824 */ /* 0x000fca00078e0a12 */
[----:B------:R-:W-:Y:S02]  /*5dd0*/  VIMNMX R6, R6, R7, !PT ;  /* 0x0000000706067248 */ /* 0x000fe40007fe0100 */
[----:B------:R-:W-:-:S07]  /*5de0*/  VIADDMNMX R8, R7, R13, R8, PT ;  /* 0x0000000d07087246 */ /* 0x000fce0003800108 */
.L_x_4180:
[----:B------:R-:W-:Y:S01]  /*5df0*/  ISETP.GT.AND P3, PT, R6, 0x1, !P3 ;  /* 0x000000010600780c */ /* 0x000fe20005f64270 */
[----:B------:R-:W-:Y:S01]  /*5e00*/  ULDC UR7, c[0x0][0xa80] ;  /* 0x0002a00000077ab9 */ /* 0x000fe20000000800 */
[----:B------:R-:W-:Y:S01]  /*5e10*/  FMNMX.FTZ R7, R25, R59, !PT ;  /* 0x0000003b19077209 */ /* 0x000fe20007810000 */
[----:B------:R-:W-:Y:S01]  /*5e20*/  IMAD R207, R16, 0x1000, R19 ;  /* 0x0000100010cf7824 */ /* 0x000fe200078e0213 */
[----:B------:R-:W-:Y:S01]  /*5e30*/  ISETP.LT.OR P3, PT, R8, 0x2, P3 ;  /* 0x000000020800780c */ /* 0x000fe20001f61670 */
[----:B------:R-:W-:Y:S01]  /*5e40*/  UMOV UR11, 0x40000040 ;  /* 0x40000040000b7882 */ /* 0x000fe20000000000 */
[----:B------:R-:W-:Y:S01]  /*5e50*/  FMNMX.FTZ R7, R61, R7, !PT ;  /* 0x000000073d077209 */ /* 0x000fe20007810000 */
[----:B------:R-:W-:Y:S01]  /*5e60*/  VIADD R208, R207, 0x80 ;  /* 0x00000080cfd07836 */ /* 0x000fe20000000000 */
[----:B------:R-:W-:Y:S01]  /*5e70*/  FSEL R27, R27, -INF , !P3 ;  /* 0xff8000001b1b7808 */ /* 0x000fe20005800000 */
[----:B------:R-:W-:Y:S01]  /*5e80*/  @!P1 VIADD R5, R5, 0x38860 ;  /* 0x0003886005059836 */ /* 0x000fe20000000000 */
[----:B------:R-:W-:Y:S01]  /*5e90*/  ISETP.NE.AND P3, PT, R28, RZ, PT ;  /* 0x000000ff1c00720c */ /* 0x000fe20003f65270 */
[----:B------:R-:W-:Y:S01]  /*5ea0*/  IMAD R10, R10, UR38, -R9 ;  /* 0x000000260a0a7c24 */ /* 0x000fe2000f8e0a09 */
[----:B------:R-:W-:Y:S01]  /*5eb0*/  FMNMX.FTZ R7, R29, R7, !PT ;  /* 0x000000071d077209 */ /* 0x000fe20007810000 */
[----:B------:R-:W-:Y:S01]  /*5ec0*/  VIADD R9, R168, 0xfffffffe ;  /* 0xfffffffea8097836 */ /* 0x000fe20000000000 */
[----:B------:R-:W-:Y:S01]  /*5ed0*/  BAR.SYNC.DEFER_BLOCKING 0xf, 0x100 ;  /* 0x03c4000000007b1d */ /* 0x000fe20000010000 */
        /* <DEDUP_REMOVED lines=28> */
[C---:B------:R-:W-:Y:S02]  /*60a0*/  ISETP.GT.AND P3, PT, R6.reuse, 0x19, !P3 ;  /* 0x000000190600780c */ /* 0x040fe40005f64270 */
[----:B------:R-:W-:Y:S01]  /*60b0*/  ISETP.GT.AND P4, PT, R6, 0x8, !P4 ;  /* 0x000000080600780c */ /* 0x000fe20006784270 */
[----:B------:R-:W1:Y:S01]  /*60c0*/  SHFL.BFLY PT, R14, R15, 0x2, 0x1f ;  /* 0x0c401f000f0e7f89 */ /* 0x000e6200000e0000 */
[----:B------:R-:W-:-:S02]  /*60d0*/  ISETP.LT.OR P3, PT, R8, 0x1a, P3 ;  /* 0x0000001a0800780c */ /* 0x000fc40001f61670 */
[----:B------:R-:W-:Y:S02]  /*60e0*/  ISETP.LT.OR P4, PT, R8, 0x9, P4 ;  /* 0x000000090800780c */ /* 0x000fe40002781670 */
[----:B------:R-:W-:Y:S02]  /*60f0*/  FSEL R39, R39, -INF , !P3 ;  /* 0xff80000027277808 */ /* 0x000fe40005800000 */
[----:B------:R-:W-:Y:S02]  /*6100*/  ISETP.NE.AND P3, PT, R60, RZ, PT ;  /* 0x000000ff3c00720c */ /* 0x000fe40003f65270 */
[----:B------:R-:W-:Y:S02]  /*6110*/  FSEL R30, R30, -INF , !P4 ;  /* 0xff8000001e1e7808 */ /* 0x000fe40006000000 */
[----:B------:R-:W-:Y:S02]  /*6120*/  ISETP.GT.AND P3, PT, R6, 0x20, !P3 ;  /* 0x000000200600780c */ /* 0x000fe40005f64270 */
[----:B------:R-:W-:-:S02]  /*6130*/  ISETP.NE.AND P4, PT, R44, RZ, PT ;  /* 0x000000ff2c00720c */ /* 0x000fc40003f85270 */
[----:B------:R-:W-:Y:S02]  /*6140*/  ISETP.LT.OR P3, PT, R8, 0x21, P3 ;  /* 0x000000210800780c */ /* 0x000fe40001f61670 */
[----:B------:R-:W-:Y:S02]  /*6150*/  ISETP.NE.AND P6, PT, R11, RZ, PT ;  /* 0x000000ff0b00720c */ /* 0x000fe40003fc5270 */
[----:B------:R-:W-:Y:S02]  /*6160*/  FSEL R42, R42, -INF , !P3 ;  /* 0xff8000002a2a7808 */ /* 0x000fe40005800000 */
[----:B------:R-:W-:Y:S02]  /*6170*/  ISETP.NE.AND P3, PT, R40, RZ, PT ;  /* 0x000000ff2800720c */ /* 0x000fe40003f65270 */
[C---:B------:R-:W-:Y:S02]  /*6180*/  ISETP.GT.AND P5, PT, R6.reuse, 0x38, !P5 ;  /* 0x000000380600780c */ /* 0x040fe40006fa4270 */
[----:B------:R-:W-:-:S02]  /*6190*/  ISETP.GT.AND P3, PT, R6, 0x21, !P3 ;  /* 0x000000210600780c */ /* 0x000fc40005f64270 */
[----:B-1----:R-:W-:Y:S02]  /*61a0*/  FMNMX.FTZ R20, R15, R14, !PT ;  /* 0x0000000e0f147209 */ /* 0x002fe40007810000 */
[C---:B------:R-:W-:Y:S02]  /*61b0*/  ISETP.LT.OR P3, PT, R8.reuse, 0x22, P3 ;  /* 0x000000220800780c */ /* 0x040fe40001f61670 */
[----:B------:R-:W-:Y:S01]  /*61c0*/  ISETP.LT.OR P5, PT, R8, 0x39, P5 ;  /* 0x000000390800780c */ /* 0x000fe20002fa1670 */
[----:B------:R-:W1:Y:S01]  /*61d0*/  SHFL.BFLY PT, R7, R20, 0x1, 0x1f ;  /* 0x0c201f0014077f89 */ /* 0x000e6200000e0000 */
[----:B------:R-:W-:Y:S02]  /*61e0*/  FSEL R43, R43, -INF , !P3 ;  /* 0xff8000002b2b7808 */ /* 0x000fe40005800000 */
[----:B------:R-:W-:Y:S02]  /*61f0*/  ISETP.NE.AND P3, PT, R62, RZ, PT ;  /* 0x000000ff3e00720c */ /* 0x000fe40003f65270 */
[----:B------:R-:W-:-:S02]  /*6200*/  FSEL R54, R54, -INF , !P5 ;  /* 0xff80000036367808 */ /* 0x000fc40006800000 */
[----:B------:R-:W-:Y:S02]  /*6210*/  ISETP.GT.AND P3, PT, R6, 0x28, !P3 ;  /* 0x000000280600780c */ /* 0x000fe40005f64270 */
[----:B------:R-:W-:Y:S02]  /*6220*/  R2UR UR10, R207 ;  /* 0x00000000cf0a72ca */ /* 0x000fe400000e0000 */
[----:B------:R-:W-:Y:S02]  /*6230*/  ISETP.LT.OR P3, PT, R8, 0x29, P3 ;  /* 0x000000290800780c */ /* 0x000fe40001f61670 */
[----:B------:R-:W-:Y:S02]  /*6240*/  @!P1 PRMT R5, RZ, 0x654, R5 ;  /* 0x00000654ff059816 */ /* 0x000fe40000000005 */
[----:B------:R-:W-:Y:S02]  /*6250*/  FSEL R46, R46, -INF , !P3 ;  /* 0xff8000002e2e7808 */ /* 0x000fe40005800000 */
[----:B------:R-:W-:-:S02]  /*6260*/  ISETP.GT.AND P3, PT, R6, 0x29, !P4 ;  /* 0x000000290600780c */ /* 0x000fc40006764270 */
[----:B------:R-:W-:Y:S02]  /*6270*/  ISETP.NE.AND P4, PT, R48, RZ, PT ;  /* 0x000000ff3000720c */ /* 0x000fe40003f85270 */
[----:B------:R-:W-:Y:S02]  /*6280*/  ISETP.LT.OR P3, PT, R8, 0x2a, P3 ;  /* 0x0000002a0800780c */ /* 0x000fe40001f61670 */
[C---:B------:R-:W-:Y:S02]  /*6290*/  ISETP.GT.AND P4, PT, R6.reuse, 0x31, !P4 ;  /* 0x000000310600780c */ /* 0x040fe40006784270 */
[----:B------:R-:W-:Y:S02]  /*62a0*/  FSEL R47, R47, -INF , !P3 ;  /* 0xff8000002f2f7808 */ /* 0x000fe40005800000 */
[----:B------:R-:W-:Y:S02]  /*62b0*/  ISETP.GT.AND P3, PT, R6, RZ, !P6 ;  /* 0x000000ff0600720c */ /* 0x000fe40007764270 */
[----:B-1----:R-:W-:-:S02]  /*62c0*/  FMNMX.FTZ R7, R20, R7, !PT ;  /* 0x0000000714077209 */ /* 0x002fc40007810000 */
[----:B------:R-:W-:Y:S02]  /*62d0*/  ISETP.LT.OR P3, PT, R8, 0x1, P3 ;  /* 0x000000010800780c */ /* 0x000fe40001f61670 */
[----:B------:R-:W-:Y:S01]  /*62e0*/  ISETP.NE.AND P6, PT, R24, RZ, PT ;  /* 0x000000ff1800720c */ /* 0x000fe20003fc5270 */
[C---:B------:R-:W-:Y:S01]  /*62f0*/  FMUL.FTZ R11, R7.reuse, UR7 ;  /* 0x00000007070b7c20 */ /* 0x040fe20008410000 */
[----:B------:R-:W-:Y:S02]  /*6300*/  FSEL R26, R26, -INF , !P3 ;  /* 0xff8000001a1a7808 */ /* 0x000fe40005800000 */
[----:B------:R-:W-:Y:S02]  /*6310*/  FSETP.NEU.FTZ.AND P3, PT, R7, -INF , PT ;  /* 0xff8000000700780b */ /* 0x000fe40003f7d000 */
[----:B------:R-:W-:Y:S02]  /*6320*/  ISETP.LT.OR P4, PT, R8, 0x32, P4 ;  /* 0x000000320800780c */ /* 0x000fe40002781670 */
[----:B------:R-:W-:-:S02]  /*6330*/  FSEL R24, R11, RZ, P3 ;  /* 0x000000ff0b187208 */ /* 0x000fc40001800000 */
        /* <DEDUP_REMOVED lines=8> */
[--C-:B------:R-:W-:Y:S01]  /*63c0*/  FFMA.FTZ R170, R37, UR7, -R24.reuse ;  /* 0x0000000725aa7c23 */ /* 0x100fe20008010818 */
[----:B------:R-:W-:Y:S01]  /*63d0*/  ISETP.LT.OR P3, PT, R8, 0x31, P3 ;  /* 0x000000310800780c */ /* 0x000fe20001f61670 */
[--C-:B------:R-:W-:Y:S01]  /*63e0*/  FFMA.FTZ R171, R171, UR7, -R24.reuse ;  /* 0x00000007abab7c23 */ /* 0x100fe20008010818 */
[----:B------:R-:W-:Y:S01]  /*63f0*/  FMNMX.FTZ R14, R34, R11, !PT ;  /* 0x0000000b220e7209 */ /* 0x000fe20007810000 */
[--C-:B------:R-:W-:Y:S01]  /*6400*/  FFMA.FTZ R172, R41, UR7, -R24.reuse ;  /* 0x0000000729ac7c23 */ /* 0x100fe20008010818 */
[----:B------:R-:W-:Y:S01]  /*6410*/  FSEL R50, R50, -INF , !P3 ;  /* 0xff80000032327808 */ /* 0x000fe20005800000 */
[--C-:B------:R-:W-:Y:S01]  /*6420*/  FFMA.FTZ R173, R173, UR7, -R24.reuse ;  /* 0x00000007adad7c23 */ /* 0x100fe20008010818 */
[----:B------:R-:W-:Y:S01]  /*6430*/  FMNMX.FTZ R11, R35, R14, !PT ;  /* 0x0000000e230b7209 */ /* 0x000fe20007810000 */
[--C-:B------:R-:W-:Y:S01]  /*6440*/  FFMA.FTZ R174, R45, UR7, -R24.reuse ;  /* 0x000000072dae7c23 */ /* 0x100fe20008010818 */
[----:B------:R-:W-:Y:S01]  /*6450*/  ISETP.GT.AND P6, PT, R6, 0x39, !P6 ;  /* 0x000000390600780c */ /* 0x000fe200077c4270 */
[--C-:B------:R-:W-:Y:S01]  /*6460*/  FFMA.FTZ R6, R25, UR7, -R24.reuse ;  /* 0x0000000719067c23 */ /* 0x100fe20008010818 */
[----:B------:R-:W-:Y:S01]  /*6470*/  FMNMX.FTZ R14, R38, R11, !PT ;  /* 0x0000000b260e7209 */ /* 0x000fe20007810000 */
[--C-:B------:R-:W-:Y:S01]  /*6480*/  FFMA.FTZ R28, R63, UR7, -R24.reuse ;  /* 0x000000073f1c7c23 */ /* 0x100fe20008010818 */
[----:B------:R-:W-:Y:S01]  /*6490*/  FSEL R51, R51, -INF , !P4 ;  /* 0xff80000033337808 */ /* 0x000fe20006000000 */
[--C-:B------:R-:W-:Y:S01]  /*64a0*/  FFMA.FTZ R175, R175, UR7, -R24.reuse ;  /* 0x00000007afaf7c23 */ /* 0x100fe20008010818 */
[----:B------:R-:W-:Y:S01]  /*64b0*/  FMNMX.FTZ R11, R39, R14, !PT ;  /* 0x0000000e270b7209 */ /* 0x000fe20007810000 */
[--C-:B------:R-:W-:Y:S01]  /*64c0*/  FFMA.FTZ R176, R49, UR7, -R24.reuse ;  /* 0x0000000731b07c23 */ /* 0x100fe20008010818 */
[----:B------:R-:W-:Y:S01]  /*64d0*/  ISETP.LT.OR P6, PT, R8, 0x3a, P6 ;  /* 0x0000003a0800780c */ /* 0x000fe200037c1670 */
[--C-:B------:R-:W-:Y:S01]  /*64e0*/  FFMA.FTZ R177, R177, UR7, -R24.reuse ;  /* 0x00000007b1b17c23 */ /* 0x100fe20008010818 */
[----:B------:R-:W-:Y:S01]  /*64f0*/  FMNMX.FTZ R14, R42, R11, !PT ;  /* 0x0000000b2a0e7209 */ /* 0x000fe20007810000 */
[----:B------:R-:W-:Y:S01]  /*6500*/  FFMA.FTZ R178, R53, UR7, -R24 ;  /* 0x0000000735b27c23 */ /* 0x000fe20008010818 */
[----:B------:R-:W-:Y:S01]  /*6510*/  FSEL R55, R55, -INF , !P6 ;  /* 0xff80000037377808 */ /* 0x000fe20007000000 */
[----:B------:R-:W-:Y:S01]  /*6520*/  MUFU.EX2 R6, R6 ;  /* 0x0000000600067308 */ /* 0x000fe20000000800 */
[----:B------:R-:W-:-:S04]  /*6530*/  FMNMX.FTZ R11, R43, R14, !PT ;  /* 0x0000000e2b0b7209 */ /* 0x000fc80007810000 */
[----:B------:R-:W-:-:S03]  /*6540*/  FMNMX.FTZ R14, R46, R11, !PT ;  /* 0x0000000b2e0e7209 */ /* 0x000fc60007810000 */
[----:B------:R-:W-:Y:S01]  /*6550*/  MUFU.EX2 R21, R21 ;  /* 0x0000001500157308 */ /* 0x000fe20000000800 */
[----:B------:R-:W-:-:S04]  /*6560*/  FMNMX.FTZ R11, R47, R14, !PT ;  /* 0x0000000e2f0b7209 */ /* 0x000fc80007810000 */
[----:B------:R-:W-:-:S03]  /*6570*/  FMNMX.FTZ R14, R50, R11, !PT ;  /* 0x0000000b320e7209 */ /* 0x000fc60007810000 */
[----:B------:R-:W1:Y:S01]  /*6580*/  MUFU.EX2 R11, R20 ;  /* 0x00000014000b7308 */ /* 0x000e620000000800 */
[----:B------:R-:W-:Y:S01]  /*6590*/  FMNMX.FTZ R15, R51, R14, !PT ;  /* 0x0000000e330f7209 */ /* 0x000fe20007810000 */
[----:B------:R-:W-:-:S03]  /*65a0*/  FFMA.FTZ R14, R61, UR7, -R24 ;  /* 0x000000073d0e7c23 */ /* 0x000fc60008010818 */
[----:B------:R-:W-:Y:S01]  /*65b0*/  FMNMX.FTZ R8, R54, R15, !PT ;  /* 0x0000000f36087209 */ /* 0x000fe20007810000 */
[----:B------:R-:W-:Y:S02]  /*65c0*/  FFMA.FTZ R15, R29, UR7, -R24 ;  /* 0x000000071d0f7c23 */ /* 0x000fe40008010818 */
[----:B------:R-:W-:Y:S01]  /*65d0*/  MUFU.EX2 R14, R14 ;  /* 0x0000000e000e7308 */ /* 0x000fe20000000800 */
[----:B------:R-:W-:-:S05]  /*65e0*/  FMNMX.FTZ R8, R55, R8, !PT ;  /* 0x0000000837087209 */ /* 0x000fca0007810000 */
[----:B------:R-:W2:Y:S02]  /*65f0*/  SHFL.BFLY PT, R25, R8, 0x2, 0x1f ;  /* 0x0c401f0008197f89 */ /* 0x000ea400000e0000 */
[----:B------:R-:W3:Y:S01]  /*6600*/  MUFU.EX2 R15, R15 ;  /* 0x0000000f000f7308 */ /* 0x000ee20000000800 */
[----:B-1----:R-:W-:Y:S01]  /*6610*/  F2FP.BF16.F32.PACK_AB R152, R11, R6 ;  /* 0x000000060b98723e */ /* 0x002fe200000010ff */
[----:B------:R-:W-:-:S06]  /*6620*/  FADD.FTZ R11, R6, R11 ;  /* 0x0000000b060b7221 */ /* 0x000fcc0000010000 */
[----:B------:R-:W1:Y:S08]  /*6630*/  MUFU.EX2 R20, R28 ;  /* 0x0000001c00147308 */ /* 0x000e700000000800 */
[----:B------:R-:W-:Y:S01]  /*6640*/  MUFU.EX2 R169, R169 ;  /* 0x000000a900a97308 */ /* 0x000fe20000000800 */
[----:B---3--:R-:W-:Y:S01]  /*6650*/  F2FP.BF16.F32.PACK_AB R154, R15, R14 ;  /* 0x0000000e0f9a723e */ /* 0x008fe200000010ff */
[----:B------:R-:W-:Y:S01]  /*6660*/  FADD.FTZ R14, R14, R11 ;  /* 0x0000000b0e0e7221 */ /* 0x000fe20000010000 */
[----:B--2---:R-:W-:-:S03]  /*6670*/  FMNMX.FTZ R25, R8, R25, !PT ;  /* 0x0000001908197209 */ /* 0x004fc60007810000 */
[----:B------:R-:W-:Y:S02]  /*6680*/  FADD.FTZ R15, R15, R14 ;  /* 0x0000000e0f0f7221 */ /* 0x000fe40000010000 */
[----:B------:R-:W2:Y:S01]  /*6690*/  MUFU.EX2 R170, R170 ;  /* 0x000000aa00aa7308 */ /* 0x000ea20000000800 */
[----:B-1----:R-:W-:Y:S01]  /*66a0*/  F2FP.BF16.F32.PACK_AB R156, R21, R20 ;  /* 0x00000014159c723e */ /* 0x002fe200000010ff */
[----:B------:R-:W1:Y:S01]  /*66b0*/  SHFL.BFLY PT, R8, R25, 0x1, 0x1f ;  /* 0x0c201f0019087f89 */ /* 0x000e6200000e0000 */
[----:B------:R-:W-:Y:S01]  /*66c0*/  FADD.FTZ R20, R20, R15 ;  /* 0x0000000f14147221 */ /* 0x000fe20000010000 */
[----:B------:R-:W-:-:S04]  /*66d0*/  VIADD R15, R10, UR42 ;  /* 0x0000002a0a0f7c36 */ /* 0x000fc80008000000 */
[----:B------:R-:W-:Y:S01]  /*66e0*/  MUFU.EX2 R171, R171 ;  /* 0x000000ab00ab7308 */ /* 0x000fe20000000800 */
[----:B------:R-:W-:Y:S01]  /*66f0*/  FADD.FTZ R20, R21, R20 ;  /* 0x0000001415147221 */ /* 0x000fe20000010000 */
[----:B------:R-:W-:-:S06]  /*6700*/  IMAD.IADD R12, R15, 0x1, R12 ;  /* 0x000000010f0c7824 */ /* 0x000fcc00078e020c */
[----:B------:R-:W3:Y:S01]  /*6710*/  MUFU.EX2 R172, R172 ;  /* 0x000000ac00ac7308 */ /* 0x000ee20000000800 */
[----:B--2---:R-:W-:Y:S01]  /*6720*/  F2FP.BF16.F32.PACK_AB R158, R170, R169 ;  /* 0x000000a9aa9e723e */ /* 0x004fe200000010ff */
[----:B------:R-:W-:-:S04]  /*6730*/  FADD.FTZ R169, R169, R20 ;  /* 0x00000014a9a97221 */ /* 0x000fc80000010000 */
[----:B------:R-:W-:Y:S02]  /*6740*/  FADD.FTZ R170, R170, R169 ;  /* 0x000000a9aaaa7221 */ /* 0x000fe40000010000 */
[----:B------:R-:W-:Y:S01]  /*6750*/  MUFU.EX2 R173, R173 ;  /* 0x000000ad00ad7308 */ /* 0x000fe20000000800 */
[----:B-1----:R-:W-:-:S04]  /*6760*/  FMNMX.FTZ R8, R25, R8, !PT ;  /* 0x0000000819087209 */ /* 0x002fc80007810000 */
[C---:B------:R-:W-:Y:S01]  /*6770*/  FSETP.NEU.FTZ.AND P3, PT, R8.reuse, -INF , PT ;  /* 0xff8000000800780b */ /* 0x040fe20003f7d000 */
[----:B------:R-:W-:Y:S02]  /*6780*/  FMUL.FTZ R25, R8, UR7 ;  /* 0x0000000708197c20 */ /* 0x000fe40008410000 */
[----:B------:R-:W1:Y:S01]  /*6790*/  MUFU.EX2 R174, R174 ;  /* 0x000000ae00ae7308 */ /* 0x000e620000000800 */
[----:B---3--:R-:W-:Y:S01]  /*67a0*/  F2FP.BF16.F32.PACK_AB R160, R172, R171 ;  /* 0x000000abaca0723e */ /* 0x008fe200000010ff */
[----:B------:R-:W-:Y:S01]  /*67b0*/  FADD.FTZ R171, R171, R170 ;  /* 0x000000aaabab7221 */ /* 0x000fe20000010000 */
[----:B------:R-:W-:-:S03]  /*67c0*/  FSEL R25, R25, RZ, P3 ;  /* 0x000000ff19197208 */ /* 0x000fc60001800000 */
[----:B------:R-:W-:Y:S02]  /*67d0*/  FADD.FTZ R172, R172, R171 ;  /* 0x000000abacac7221 */ /* 0x000fe40000010000 */
[----:B------:R-:W-:Y:S01]  /*67e0*/  MUFU.EX2 R175, R175 ;  /* 0x000000af00af7308 */ /* 0x000fe20000000800 */
        /* <DEDUP_REMOVED lines=17> */
[----:B-1----:R-:W-:Y:S01]  /*6900*/  F2FP.BF16.F32.PACK_AB R162, R174, R173 ;  /* 0x000000adaea2723e */ /* 0x002fe200000010ff */
[----:B------:R-:W-:-:S04]  /*6910*/  FADD.FTZ R173, R173, R172 ;  /* 0x000000acadad7221 */ /* 0x000fc80000010000 */
[----:B------:R-:W-:Y:S02]  /*6920*/  FADD.FTZ R174, R174, R173 ;  /* 0x000000adaeae7221 */ /* 0x000fe40000010000 */
[----:B------:R-:W1:Y:S08]  /*6930*/  MUFU.EX2 R180, R180 ;  /* 0x000000b400b47308 */ /* 0x000e700000000800 */
[----:B------:R-:W-:Y:S08]  /*6940*/  MUFU.EX2 R181, R181 ;  /* 0x000000b500b57308 */ /* 0x000ff00000000800 */
[----:B------:R-:W2:Y:S01]  /*6950*/  MUFU.EX2 R182, R182 ;  /* 0x000000b600b67308 */ /* 0x000ea20000000800 */
[----:B-1----:R-:W-:Y:S01]  /*6960*/  F2FP.BF16.F32.PACK_AB R153, R180, R179 ;  /* 0x000000b3b499723e */ /* 0x002fe200000010ff */
[----:B------:R-:W-:-:S06]  /*6970*/  FADD.FTZ R180, R179, R180 ;  /* 0x000000b4b3b47221 */ /* 0x000fcc0000010000 */
[----:B------:R-:W-:Y:S08]  /*6980*/  MUFU.EX2 R183, R183 ;  /* 0x000000b700b77308 */ /* 0x000ff00000000800 */
[----:B------:R-:W1:Y:S01]  /*6990*/  MUFU.EX2 R196, R196 ;  /* 0x000000c400c47308 */ /* 0x000e620000000800 */
[----:B--2---:R-:W-:Y:S01]  /*69a0*/  F2FP.BF16.F32.PACK_AB R155, R182, R181 ;  /* 0x000000b5b69b723e */ /* 0x004fe200000010ff */
[----:B------:R-:W-:-:S04]  /*69b0*/  FADD.FTZ R181, R181, R180 ;  /* 0x000000b4b5b57221 */ /* 0x000fc80000010000 */
[----:B------:R2:W-:Y:S01]  /*69c0*/  STSM.16.M88.4 [R184+0x36400], R152 ;  /* 0x03640098b8007844 */ /* 0x0005e20000000200 */
        /* <DEDUP_REMOVED lines=17> */
[----:B------:R-:W1:Y:S08]  /*6ae0*/  MUFU.EX2 R176, R176 ;  /* 0x000000b000b07308 */ /* 0x000e700000000800 */
        /* <DEDUP_REMOVED lines=20> */
[----:B------:R-:W-:Y:S01]  /*6c30*/  WARPGROUP.ARRIVE ;  /* 0x00000000000079c5 */ /* 0x000fe20000000000 */
[----:B------:R-:W-:-:S05]  /*6c40*/  FADD.FTZ R6, R206, R205 ;  /* 0x000000cdce067221 */ /* 0x000fca0000010000 */
[----:B------:R-:W-:Y:S01]  /*6c50*/  HGMMA.64x256x16.F32.BF16 R24, R152, gdesc[UR8].tnspB, RZ, !UPT, gsb0 ;  /* 0x43e0000898187df0 */ /* 0x000fe2000c0018ff */
[----:B------:R-:W-:Y:S01]  /*6c60*/  R2UR UR10, R208 ;  /* 0x00000000d00a72ca */ /* 0x000fe200000e0000 */
[----:B------:R-:W-:Y:S01]  /*6c70*/  UMOV UR11, 0x40000040 ;  /* 0x40000040000b7882 */ /* 0x000fe20000000000 */
[C---:B------:R-:W-:Y:S02]  /*6c80*/  VIADD R208, R207.reuse, 0x100 ;  /* 0x00000100cfd07836 */ /* 0x040fe40000000000 */
[----:B------:R-:W-:Y:S01]  /*6c90*/  VIADD R207, R207, 0x180 ;  /* 0x00000180cfcf7836 */ /* 0x000fe20000000000 */
[----:B------:R-:W-:Y:S02]  /*6ca0*/  WARPGROUP.DEPBAR.LE gsb0, 0x0 ;  /* 0x00008000000079c5 */ /* 0x000fe40000010000 */
[----:B------:R-:W-:-:S15]  /*6cb0*/  WARPGROUP.ARRIVE ;  /* 0x00000000000079c5 */ /* 0x000fde0000000000 */
[----:B------:R-:W-:-:S05]  /*6cc0*/  NOP ;  /* 0x0000000000007918 */ /* 0x000fca0000000000 */
[----:B------:R-:W-:Y:S01]  /*6cd0*/  HGMMA.64x256x16.F32.BF16 R24, R156, gdesc[UR8].tnspB, R24, gsb0 ;  /* 0x43e000089c187df0 */ /* 0x000fe20008001818 */
[----:B------:R-:W-:Y:S01]  /*6ce0*/  R2UR UR10, R208 ;  /* 0x00000000d00a72ca */ /* 0x000fe200000e0000 */
[----:B------:R-:W-:Y:S01]  /*6cf0*/  UMOV UR11, 0x40000040 ;  /* 0x40000040000b7882 */ /* 0x000fe20000000000 */
[----:B------:R-:W-:Y:S02]  /*6d00*/  WARPGROUP.DEPBAR.LE gsb0, 0x0 ;  /* 0x00008000000079c5 */ /* 0x000fe40000010000 */
[----:B------:R-:W-:-:S15]  /*6d10*/  WARPGROUP.ARRIVE ;  /* 0x00000000000079c5 */ /* 0x000fde0000000000 */
[----:B------:R-:W-:-:S08]  /*6d20*/  NOP ;  /* 0x0000000000007918 */ /* 0x000fd00000000000 */
[----:B------:R-:W-:Y:S01]  /*6d30*/  HGMMA.64x256x16.F32.BF16 R24, R160, gdesc[UR8].tnspB, R24, gsb0 ;  /* 0x43e00008a0187df0 */ /* 0x000fe20008001818 */
[----:B------:R-:W-:Y:S01]  /*6d40*/  R2UR UR10, R207 ;  /* 0x00000000cf0a72ca */ /* 0x000fe200000e0000 */
[----:B------:R-:W-:Y:S01]  /*6d50*/  UMOV UR11, 0x40000040 ;  /* 0x40000040000b7882 */ /* 0x000fe20000000000 */
[----:B------:R-:W-:Y:S02]  /*6d60*/  WARPGROUP.DEPBAR.LE gsb0, 0x0 ;  /* 0x00008000000079c5 */ /* 0x000fe40000010000 */
[----:B------:R-:W-:-:S15]  /*6d70*/  WARPGROUP.ARRIVE ;  /* 0x00000000000079c5 */ /* 0x000fde0000000000 */
[----:B------:R-:W-:-:S08]  /*6d80*/  NOP ;  /* 0x0000000000007918 */ /* 0x000fd00000000000 */
[----:B------:R-:W-:Y:S03]  /*6d90*/  HGMMA.64x256x16.F32.BF16 R24, R164, gdesc[UR8].tnspB, R24, gsb0 ;  /* 0x43e00008a4187df0 */ /* 0x000fe60008001818 */
[----:B------:R-:W-:Y:S02]  /*6da0*/  WARPGROUP.DEPBAR.LE gsb0, 0x0 ;  /* 0x00008000000079c5 */ /* 0x000fe40000010000 */
[----:B------:R1:W-:Y:S06]  /*6db0*/  MEMBAR.ALL.CTA ;  /* 0x0000000000007992 */ /* 0x0003ec0000008000 */
[----:B-1----:R-:W1:Y:S02]  /*6dc0*/  FENCE.VIEW.ASYNC.S ;  /* 0x00000000000073c6 */ /* 0x002e640000000000 */
[----:B-1----:R-:W-:Y:S01]  /*6dd0*/  NOP ;  /* 0x0000000000007918 */ /* 0x002fe20000000000 */
[----:B------:R-:W-:Y:S06]  /*6de0*/  BAR.ARV 0xe, 0x100 ;  /* 0x0384000000007b1d */ /* 0x000fec0000002000 */
[----:B------:R1:W-:Y:S02]  /*6df0*/  @!P1 SYNCS.ARRIVE.TRANS64.RED.A1T0 RZ, [R5+URZ], RZ ;  /* 0x000000ff05ff99a7 */ /* 0x0003e4000810043f */
[----:B-1----:R-:W-:-:S04]  /*6e00*/  FADD.FTZ R5, R177, R176 ;  /* 0x000000b0b1057221 */ /* 0x002fc80000010000 */
[----:B------:R-:W-:Y:S01]  /*6e10*/  FADD.FTZ R5, R178, R5 ;  /* 0x00000005b2057221 */ /* 0x000fe20000010000 */
[----:B--2---:R-:W-:Y:S06]  /*6e20*/  @!P2 BRA `(.L_x_4184) ;  /* 0x000000000040a947 */ /* 0x004fec0003800000 */
        /* <DEDUP_REMOVED lines=10> */
.L_x_4185:
[----:B------:R-:W-:-:S13]  /*6ed0*/  ISETP.NE.AND P3, PT, R13, 0x1, PT ;  /* 0x000000010d00780c */ /* 0x000fda0003f65270 */
[----:B------:R-:W1:Y:S02]  /*6ee0*/  @P3 LDC.64 R14, c[0x0][0xae0] ;  /* 0x0002b800ff0e3b82 */ /* 0x000e640000000a00 */
[----:B-1----:R-:W-:-:S05]  /*6ef0*/  @P3 IMAD.HI.U32 R14, R11, R14, RZ ;  /* 0x0000000e0b0e3227 */ /* 0x002fca00078e00ff */
[----:B------:R-:W-:-:S07]  /*6f00*/  @P3 SHF.R.U32.HI R11, RZ, R15, R14 ;  /* 0x0000000fff0b3219 */ /* 0x000fce000001160e */
.L_x_4186:
[----:B------:R-:W-:-:S05]  /*6f10*/  IMAD R11, R11, R13, R13 ;  /* 0x0000000d0b0b7224 */ /* 0x000fca00078e020d */
[----:B------:R-:W-:-:S07]  /*6f20*/  VIMNMX R12, R12, R11, PT ;  /* 0x0000000b0c0c7248 */ /* 0x000fce0003fe0100 */
.L_x_4184:
[----:B------:R-:W-:-:S04]  /*6f30*/  SHF.R.S32.HI R11, RZ, 0x1f, R12 ;  /* 0x0000001fff0b7819 */ /* 0x000fc8000001140c */
[----:B------:R-:W-:-:S04]  /*6f40*/  LEA.HI R11, R11, R12, RZ, 0x6 ;  /* 0x0000000c0b0b7211 */ /* 0x000fc800078f30ff */
[----:B------:R-:W-:-:S04]  /*6f50*/  SHF.R.S32.HI R11, RZ, 0x6, R11 ;  /* 0x00000006ff0b7819 */ /* 0x000fc8000001140b */
[----:B------:R-:W-:-:S04]  /*6f60*/  VIMNMX R14, R11, UR37, !PT ;  /* 0x000000250b0e7c48 */ /* 0x000fc8000ffe0100 */
[----:B------:R-:W-:-:S13]  /*6f70*/  ISETP.GE.AND P3, PT, R9, R14, PT ;  /* 0x0000000e0900720c */ /* 0x000fda0003f66270 */
[----:B------:R-:W-:Y:S05]  /*6f80*/  @!P3 BRA `(.L_x_4187) ;  /* 0x00000038000cb947 */ /* 0x000fea0003800000 */
.L_x_4204:
[----:B------:R-:W-:-:S05]  /*6f90*/  VIADD R12, R16, 0x1 ;  /* 0x00000001100c7836 */ /* 0x000fca0000000000 */
[----:B------:R-:W-:-:S04]  /*6fa0*/  ISETP.NE.AND P3, PT, R12, 0x2, PT ;  /* 0x000000020c00780c */ /* 0x000fc80003f65270 */
[----:B------:R-:W-:Y:S02]  /*6fb0*/  SEL R20, RZ, 0x1, P3 ;  /* 0x00000001ff147807 */ /* 0x000fe40001800000 */
[----:B------:R-:W-:Y:S02]  /*6fc0*/  SEL R12, R12, RZ, P3 ;  /* 0x000000ff0c0c7207 */ /* 0x000fe40001800000 */
[----:B------:R-:W-:Y:S01]  /*6fd0*/  LOP3.LUT R17, R17, R20, RZ, 0x3c, !PT ;  /* 0x0000001411117212 */ /* 0x000fe200078e3cff */
[----:B------:R-:W-:Y:S06]  /*6fe0*/  @!P0 BRA `(.L_x_4188) ;  /* 0x0000000000048947 */ /* 0x000fec0003800000 */
[----:B------:R-:W-:Y:S01]  /*6ff0*/  BPT.TRAP 0x1 ;  /* 0x000000040000795c */ /* 0x000fe20000300000 */
.L_x_4188:
[----:B------:R-:W-:Y:S02]  /*7000*/  LEA R11, R12, UR36, 0x3 ;  /* 0x000000240c0b7c11 */ /* 0x000fe4000f8e18ff */
[----:B------:R-:W-:-:S04]  /*7010*/  SHF.L.U32 R20, R17, 0x1f, RZ ;  /* 0x0000001f11147819 */ /* 0x000fc800000006ff */
[----:B------:R1:W2:Y:S01]  /*7020*/  SYNCS.PHASECHK.TRANS64.TRYWAIT P3, [R11+URZ+0x38830], R20 ;  /* 0x038830140b0075a7 */ /* 0x0002a2000806017f */
[----:B------:R-:W-:Y:S05]  /*7030*/  @!P0 BRA `(.L_x_4189) ;  /* 0x0000000000048947 */ /* 0x000fea0003800000 */
[----:B------:R-:W-:Y:S01]  /*7040*/  BPT.TRAP 0x1 ;  /* 0x000000040000795c */ /* 0x000fe20000300000 */
.L_x_4189:
[----:B------:R-:W-:Y:S01]  /*7050*/  IMAD R13, R12, 0x200, R4 ;  /* 0x000002000c0d7824 */ /* 0x000fe200078e0204 */
[----:B--2---:R-:W-:Y:S06]  /*7060*/  @P3 BRA `(.L_x_4190) ;  /* 0x0000000000083947 */ /* 0x004fec0003800000 */
[----:B------:R-:W2:Y:S02]  /*7070*/  SYNCS.PHASECHK.TRANS64.TRYWAIT P3, [R11+URZ+0x38830], R20 ;  /* 0x038830140b0075a7 */ /* 0x000ea4000806017f */
[----:B--2---:R-:W-:Y:S05]  /*7080*/  @!P3 BRA `(.L_x_4191) ;  /* 0x000000fc003cb947 */ /* 0x004fea0003800000 */
.L_x_4190:
[----:B------:R-:W-:Y:S01]  /*7090*/  R2UR UR10, R13 ;  /* 0x000000000d0a72ca */ /* 0x000fe200000e0000 */
[----:B------:R-:W-:Y:S01]  /*70a0*/  WARPGROUP.ARRIVE ;  /* 0x00000000000079c5 */ /* 0x000fe20000000000 */
[----:B------:R-:W-:Y:S01]  /*70b0*/  UMOV UR4, UR24 ;  /* 0x0000001800047c82 */ /* 0x000fe20008000000 */
[----:B------:R-:W-:Y:S01]  /*70c0*/  UMOV UR5, UR25 ;  /* 0x0000001900057c82 */ /* 0x000fe20008000000 */
[----:B------:R-:W-:-:S09]  /*70d0*/  UMOV UR7, 0x40000040 ;  /* 0x4000004000077882 */ /* 0x000fd20000000000 */
[----:B------:R-:W-:Y:S02]  /*70e0*/  UMOV UR6, UR10 ;  /* 0x0000000a00067c82 */ /* 0x000fe40008000000 */
        /* <DEDUP_REMOVED lines=23> */
[----:B------:R-:W-:Y:S05]  /*7260*/  @!P0 BRA `(.L_x_4192) ;  /* 0x0000000000048947 */ /* 0x000fea0003800000 */
[----:B------:R-:W-:Y:S01]  /*7270*/  BPT.TRAP 0x1 ;  /* 0x000000040000795c */ /* 0x000fe20000300000 */
.L_x_4192:
[----:B------:R3:W4:Y:S01]  /*7280*/  SYNCS.PHASECHK.TRANS64.TRYWAIT P3, [R11+URZ+0x38850], R20 ;  /* 0x038850140b0075a7 */ /* 0x000722000806017f */
[----:B------:R-:W-:Y:S05]  /*7290*/  @!P0 BRA `(.L_x_4193) ;  /* 0x0000000000048947 */ /* 0x000fea0003800000 */
[----:B------:R-:W-:Y:S01]  /*72a0*/  BPT.TRAP 0x1 ;  /* 0x000000040000795c */ /* 0x000fe20000300000 */
.L_x_4193:
[----:B------:R-:W-:Y:S01]  /*72b0*/  IMAD R13, R12, 0x1000, R3 ;  /* 0x000010000c0d7824 */ /* 0x000fe200078e0203 */
[----:B----4-:R-:W-:Y:S06]  /*72c0*/  @P3 BRA `(.L_x_4194) ;  /* 0x0000000000083947 */ /* 0x010fec0003800000 */
[----:B------:R-:W4:Y:S02]  /*72d0*/  SYNCS.PHASECHK.TRANS64.TRYWAIT P3, [R11+URZ+0x38850], R20 ;  /* 0x038850140b0075a7 */ /* 0x000f24000806017f */
[----:B----4-:R-:W-:Y:S05]  /*72e0*/  @!P3 BRA `(.L_x_4195) ;  /* 0x000000f800b8b947 */ /* 0x010fea0003800000 */
.L_x_4194:
[C---:B------:R-:W-:Y:S01]  /*72f0*/  R2UR UR6, R13.reuse ;  /* 0x000000000d0672ca */ /* 0x040fe200000e0000 */
[----:B------:R-:W-:Y:S01]  /*7300*/  WARPGROUP.ARRIVE ;  /* 0x00000000000079c5 */ /* 0x000fe20000000000 */
[----:B------:R-:W-:Y:S01]  /*7310*/  UMOV UR4, UR8 ;  /* 0x0000000800047c82 */ /* 0x000fe20008000000 */
[----:B------:R-:W-:Y:S01]  /*7320*/  UMOV UR5, UR9 ;  /* 0x0000000900057c82 */ /* 0x000fe20008000000 */
[----:B------:R-:W-:Y:S01]  /*7330*/  UMOV UR7, 0x40000040 ;  /* 0x4000004000077882 */ /* 0x000fe20000000000 */
[C---:B-1234-:R-:W-:Y:S02]  /*7340*/  VIADD R20, R0.reuse, 0x2 ;  /* 0x0000000200147836 */ /* 0x05efe40000000000 */
[----:B------:R-:W1:Y:S01]  /*7350*/  S2R R21, SR_TID.X ;  /* 0x0000000000157919 */ /* 0x000e620000002100 */
[----:B------:R-:W-:Y:S02]  /*7360*/  VIADD R15, R13, 0x2 ;  /* 0x000000020d0f7836 */ /* 0x000fe40000000000 */
[----:B------:R-:W-:-:S02]  /*7370*/  VIADD R198, R0, 0x800 ;  /* 0x0000080000c67836 */ /* 0x000fc40000000000 */
[----:B------:R-:W-:Y:S01]  /*7380*/  VIADD R196, R13, 0x800 ;  /* 0x000008000dc47836 */ /* 0x000fe20000000000 */
[----:B------:R-:W-:Y:S01]  /*7390*/  HGMMA.64x64x16.F32.BF16 R152, gdesc[UR4], R152, gsb0 ;  /* 0x00e00000049879f0 */ /* 0x000fe20008001898 */
[----:B------:R-:W-:Y:S01]  /*73a0*/  R2UR UR4, R20 ;  /* 0x00000000140472ca */ /* 0x000fe200000e0000 */
[----:B------:R-:W-:Y:S01]  /*73b0*/  UMOV UR5, 0x40000040 ;  /* 0x4000004000057882 */ /* 0x000fe20000000000 */
[----:B------:R-:W-:Y:S01]  /*73c0*/  R2UR UR6, R15 ;  /* 0x000000000f0672ca */ /* 0x000fe200000e0000 */
[----:B------:R-:W-:Y:S01]  /*73d0*/  UMOV UR7, 0x40000040 ;  /* 0x4000004000077882 */ /* 0x000fe20000000000 */
[----:B------:R-:W-:Y:S02]  /*73e0*/  VIADD R20, R0, 0x4 ;  /* 0x0000000400147836 */ /* 0x000fe40000000000 */
[----:B------:R-:W-:Y:S01]  /*73f0*/  VIADD R15, R13, 0x4 ;  /* 0x000000040d0f7836 */ /* 0x000fe20000000000 */
[----:B-1----:R-:W-:Y:S01]  /*7400*/  SHF.R.U32.HI R21, RZ, 0x7, R21 ;  /* 0x00000007ff157819 */ /* 0x002fe20000011615 */
        /* <DEDUP_REMOVED lines=124> */
[----:B------:R-:W1:Y:S02]  /*7bd0*/  SHFL.IDX PT, R15, R21, RZ, 0x1f ;  /* 0x00001fff150f7589 */ /* 0x000e6400000e0000 */
[----:B-1----:R-:W-:-:S04]  /*7be0*/  ISETP.GT.AND P3, PT, R15, 0x7f, PT ;  /* 0x0000007f0f00780c */ /* 0x002fc80003f64270 */
[----:B------:R-:W-:-:S05]  /*7bf0*/  SEL R15, RZ, 0x2, !P3 ;  /* 0x00000002ff0f7807 */ /* 0x000fca0005800000 */
        /* <DEDUP_REMOVED lines=11> */
[----:B------:R-:W-:-:S03]  /*7cb0*/  SEL R21, R21, 0x6, !P3 ;  /* 0x0000000615157807 */ /* 0x000fc60005800000 */
[--C-:B------:R-:W-:Y:S02]  /*7cc0*/  IMAD.IADD R197, R198, 0x1, R20.reuse ;  /* 0x00000001c6c57824 */ /* 0x100fe400078e0214 */
        /* <DEDUP_REMOVED lines=10> */
[----:B------:R-:W-:Y:S02]  /*7d70*/  WARPGROUP.DEPBAR.LE gsb0, 0x0 ;  /* 0x00008000000079c5 */ /* 0x000fe40000010000 */
[----:B------:R-:W-:-:S08]  /*7d80*/  WARPGROUP.ARRIVE ;  /* 0x00000000000079c5 */ /* 0x000fd00000000000 */
        /* <DEDUP_REMOVED lines=141> */
[----:B------:R-:W-:-:S04]  /*8660*/  SEL R15, R15, 0x3e, P3 ;  /* 0x0000003e0f0f7807 */ /* 0x000fc80001800000 */
[----:B------:R-:W-:-:S04]  /*8670*/  LOP3.LUT R15, R15, 0x6, RZ, 0xc0, !PT ;  /* 0x000000060f0f7812 */ /* 0x000fc800078ec0ff */
[CC--:B------:R-:W-:Y:S02]  /*8680*/  IADD3 R21, R15.reuse, R20.reuse, R0 ;  /* 0x000000140f157210 */ /* 0x0c0fe40007ffe000 */
[----:B------:R-:W-:Y:S01]  /*8690*/  IADD3 R13, R15, R20, R13 ;  /* 0x000000140f0d7210 */ /* 0x000fe20007ffe00d */
[----:B------:R-:W-:-:S05]  /*86a0*/  @!P1 VIADD R15, R11, 0x38840 ;  /* 0x000388400b0f9836 */ /* 0x000fca0000000000 */
[----:B------:R-:W-:Y:S01]  /*86b0*/  @!P1 PRMT R15, RZ, 0x654, R15 ;  /* 0x00000654ff0f9816 */ /* 0x000fe2000000000f */
[----:B------:R-:W-:Y:S02]  /*86c0*/  WARPGROUP.DEPBAR.LE gsb0, 0x0 ;  /* 0x00008000000079c5 */ /* 0x000fe40000010000 */
[----:B------:R-:W-:-:S06]  /*86d0*/  WARPGROUP.ARRIVE ;  /* 0x00000000000079c5 */ /* 0x000fcc0000000000 */
[----:B------:R-:W-:Y:S01]  /*86e0*/  HGMMA.64x64x16.F32.BF16 R152, gdesc[UR4], R152, gsb0 ;  /* 0x00e00000049879f0 */ /* 0x000fe20008001898 */
[----:B------:R-:W-:Y:S01]  /*86f0*/  R2UR UR4, R21 ;  /* 0x00000000150472ca */ /* 0x000fe200000e0000 */
[----:B------:R-:W-:Y:S01]  /*8700*/  UMOV UR5, 0x40000040 ;  /* 0x4000004000057882 */ /* 0x000fe20000000000 */
[----:B------:R-:W-:Y:S01]  /*8710*/  R2UR UR6, R13 ;  /* 0x000000000d0672ca */ /* 0x000fe200000e0000 */
[----:B------:R-:W-:Y:S01]  /*8720*/  UMOV UR7, 0x40000040 ;  /* 0x4000004000077882 */ /* 0x000fe20000000000 */
[----:B------:R-:W1:Y:S01]  /*8730*/  LDC R21, c[0x0][0x2e0] ;  /* 0x0000b800ff157b82 */ /* 0x000e620000000800 */
[----:B------:R-:W-:-:S05]  /*8740*/  IMAD.SHL.U32 R13, R9, 0x40, RZ ;  /* 0x00000040090d7824 */ /* 0x000fca00078e00ff */
[----:B------:R-:W-:Y:S01]  /*8750*/  IADD3 R20, -R13, 0x1, RZ ;  /* 0x000000010d147810 */ /* 0x000fe20007ffe1ff */
[----:B------:R-:W-:Y:S02]  /*8760*/  WARPGROUP.DEPBAR.LE gsb0, 0x0 ;  /* 0x00008000000079c5 */ /* 0x000fe40000010000 */
[----:B------:R-:W-:-:S06]  /*8770*/  WARPGROUP.ARRIVE ;  /* 0x00000000000079c5 */ /* 0x000fcc0000000000 */
[----:B------:R-:W-:Y:S01]  /*8780*/  HGMMA.64x64x16.F32.BF16 R152, gdesc[UR4], R152, gsb0 ;  /* 0x00e00000049879f0 */ /* 0x000fe20008001898 */
[----:B------:R-:W-:Y:S01]  /*8790*/  ULDC UR6, c[0x0][0xad4] ;  /* 0x0002b50000067ab9 */ /* 0x000fe20000000800 */
[----:B------:R-:W-:Y:S01]  /*87a0*/  ULDC UR5, c[0x0][0x288] ;  /* 0x0000a20000057ab9 */ /* 0x000fe20000000800 */
[----:B------:R-:W-:Y:S01]  /*87b0*/  ULOP3.LUT UR4, URZ, UR6, URZ, 0x33, !UPT ;  /* 0x000000063f047292 */ /* 0x000fe2000f8e333f */
[----:B------:R-:W-:Y:S02]  /*87c0*/  WARPGROUP.DEPBAR.LE gsb0, 0x0 ;  /* 0x00008000000079c5 */ /* 0x000fe40000010000 */
[----:B------:R1:W-:Y:S02]  /*87d0*/  @!P1 SYNCS.ARRIVE.TRANS64.RED.A1T0 RZ, [R15+URZ], RZ ;  /* 0x000000ff0fff99a7 */ /* 0x0003e4000810043f */
[----:B-1----:R-:W-:-:S05]  /*87e0*/  IMAD R15, R21, UR38, R20 ;  /* 0x00000026150f7c24 */ /* 0x002fca000f8e0214 */
[----:B------:R-:W-:Y:S01]  /*87f0*/  IADD3 R15, R15, -UR5, -R18 ;  /* 0x800000050f0f7c10 */ /* 0x000fe2000fffe812 */
[----:B------:R-:W-:-:S04]  /*8800*/  ULDC UR5, c[0x0][0xad8] ;  /* 0x0002b60000057ab9 */ /* 0x000fc80000000800 */
[C---:B------:R-:W-:Y:S02]  /*8810*/  VIADD R201, R15.reuse, UR5 ;  /* 0x000000050fc97c36 */ /* 0x040fe40008000000 */
[----:B------:R-:W-:Y:S01]  /*8820*/  VIADD R203, R15, UR4 ;  /* 0x000000040fcb7c36 */ /* 0x000fe20008000000 */
[----:B------:R-:W-:Y:S01]  /*8830*/  ULDC UR4, c[0x0][0xadc] ;  /* 0x0002b70000047ab9 */ /* 0x000fe20000000800 */
[C---:B------:R-:W-:Y:S02]  /*8840*/  IMAD.IADD R199, R2.reuse, 0x1, R201 ;  /* 0x0000000102c77824 */ /* 0x040fe400078e02c9 */
[----:B------:R-:W-:Y:S01]  /*8850*/  IMAD.IADD R200, R2, 0x1, R203 ;  /* 0x0000000102c87824 */ /* 0x000fe200078e02cb */
        /* <DEDUP_REMOVED lines=13> */
.L_x_4198:
[----:B------:R-:W-:-:S05]  /*8930*/  IMAD.U32 R198, RZ, RZ, UR4 ;  /* 0x00000004ffc67e24 */ /* 0x000fca000f8e00ff */
[----:B------:R-:W-:-:S13]  /*8940*/  ISETP.NE.AND P3, PT, R198, 0x1, PT ;  /* 0x00000001c600780c */ /* 0x000fda0003f65270 */
[----:B------:R-:W1:Y:S02]  /*8950*/  @P3 LDC.64 R20, c[0x0][0xae0] ;  /* 0x0002b800ff143b82 */ /* 0x000e640000000a00 */
[----:B-1----:R-:W-:-:S04]  /*8960*/  @P3 IMAD.HI.U32 R196, R15, R20, RZ ;  /* 0x000000140fc43227 */ /* 0x002fc800078e00ff */
[----:B------:R-:W-:Y:S01]  /*8970*/  IMAD.MOV.U32 R20, RZ, RZ, R15 ;  /* 0x000000ffff147224 */ /* 0x000fe200078e000f */
[----:B------:R-:W-:-:S07]  /*8980*/  @P3 SHF.R.U32.HI R20, RZ, R21, R196 ;  /* 0x00000015ff143219 */ /* 0x000fce00000116c4 */
.L_x_4199:
[----:B------:R-:W-:Y:S05]  /*8990*/  BSYNC B0 ;  /* 0x0000000000007941 */ /* 0x000fea0003800000 */
.L_x_4197:
[----:B------:R-:W-:-:S04]  /*89a0*/  IMAD R15, R20, R198, -R13 ;  /* 0x000000c6140f7224 */ /* 0x000fc800078e0a0d */
[----:B------:R-:W-:-:S05]  /*89b0*/  IMAD.IADD R15, R15, 0x1, -R18 ;  /* 0x000000010f0f7824 */ /* 0x000fca00078e0a12 */
[----:B------:R-:W-:Y:S02]  /*89c0*/  VIADDMNMX R199, R15, R198, R199, PT ;  /* 0x000000c60fc77246 */ /* 0x000fe400038001c7 */
[----:B------:R-:W-:-:S07]  /*89d0*/  VIMNMX R200, R200, R15, !PT ;  /* 0x0000000fc8c87248 */ /* 0x000fce0007fe0100 */
.L_x_4196:
[----:B------:R-:W-:-:S04]  /*89e0*/  ISETP.GT.AND P3, PT, R9, -0x1, PT ;  /* 0xffffffff0900780c */ /* 0x000fc80003f64270 */
[C---:B------:R-:W-:Y:S02]  /*89f0*/  ISETP.GT.AND P4, PT, R200.reuse, RZ, P3 ;  /* 0x000000ffc800720c */ /* 0x040fe40001f84270 */
[C---:B------:R-:W-:Y:S02]  /*8a00*/  ISETP.GT.AND P6, PT, R200.reuse, 0x1, P3 ;  /* 0x00000001c800780c */ /* 0x040fe40001fc4270 */
[----:B------:R-:W-:Y:S02]  /*8a10*/  ISETP.LT.OR P5, PT, R199, 0x1, P4 ;  /* 0x00000001c700780c */ /* 0x000fe400027a1670 */
[----:B------:R-:W-:Y:S02]  /*8a20*/  ISETP.GT.AND P4, PT, R200, 0x8, P3 ;  /* 0x00000008c800780c */ /* 0x000fe40001f84270 */
[----:B------:R-:W-:Y:S02]  /*8a30*/  FSEL R198, R152, -INF , !P5 ;  /* 0xff80000098c67808 */ /* 0x000fe40006800000 */
[----:B------:R-:W-:-:S02]  /*8a40*/  ISETP.GT.AND P5, PT, R200, 0x9, P3 ;  /* 0x00000009c800780c */ /* 0x000fc40001fa4270 */
[C---:B------:R-:W-:Y:S02]  /*8a50*/  ISETP.LT.OR P6, PT, R199.reuse, 0x2, P6 ;  /* 0x00000002c700780c */ /* 0x040fe400037c1670 */
[C---:B------:R-:W-:Y:S02]  /*8a60*/  ISETP.LT.OR P4, PT, R199.reuse, 0x9, P4 ;  /* 0x00000009c700780c */ /* 0x040fe40002781670 */
[----:B------:R-:W-:Y:S02]  /*8a70*/  ISETP.LT.OR P5, PT, R199, 0xa, P5 ;  /* 0x0000000ac700780c */ /* 0x000fe40002fa1670 */
[----:B------:R-:W-:Y:S02]  /*8a80*/  FSEL R15, R153, -INF , !P6 ;  /* 0xff800000990f7808 */ /* 0x000fe40007000000 */
[----:B------:R-:W-:Y:S02]  /*8a90*/  FSEL R197, R156, -INF , !P4 ;  /* 0xff8000009cc57808 */ /* 0x000fe40006000000 */
[----:B------:R-:W-:-:S02]  /*8aa0*/  FSEL R196, R157, -INF , !P5 ;  /* 0xff8000009dc47808 */ /* 0x000fc40006800000 */
[C---:B------:R-:W-:Y:S02]  /*8ab0*/  ISETP.GT.AND P6, PT, R200.reuse, 0x10, P3 ;  /* 0x00000010c800780c */ /* 0x040fe40001fc4270 */
[C---:B------:R-:W-:Y:S02]  /*8ac0*/  ISETP.GT.AND P4, PT, R200.reuse, 0x11, P3 ;  /* 0x00000011c800780c */ /* 0x040fe40001f84270 */
[----:B------:R-:W-:Y:S02]  /*8ad0*/  ISETP.GT.AND P5, PT, R200, 0x18, P3 ;  /* 0x00000018c800780c */ /* 0x000fe40001fa4270 */
[C---:B------:R-:W-:Y:S02]  /*8ae0*/  ISETP.LT.OR P6, PT, R199.reuse, 0x11, P6 ;  /* 0x00000011c700780c */ /* 0x040fe400037c1670 */
[C---:B------:R-:W-:Y:S02]  /*8af0*/  ISETP.LT.OR P4, PT, R199.reuse, 0x12, P4 ;  /* 0x00000012c700780c */ /* 0x040fe40002781670 */
[----:B------:R-:W-:-:S02]  /*8b00*/  ISETP.LT.OR P5, PT, R199, 0x19, P5 ;  /* 0x00000019c700780c */ /* 0x000fc40002fa1670 */
[----:B------:R-:W-:Y:S02]  /*8b10*/  FSEL R160, R160, -INF , !P6 ;  /* 0xff800000a0a07808 */ /* 0x000fe40007000000 */
[----:B------:R-:W-:Y:S02]  /*8b20*/  FSEL R161, R161, -INF , !P4 ;  /* 0xff800000a1a17808 */ /* 0x000fe40006000000 */
[----:B------:R-:W-:Y:S02]  /*8b30*/  FSEL R164, R164, -INF , !P5 ;  /* 0xff800000a4a47808 */ /* 0x000fe40006800000 */
[C---:B------:R-:W-:Y:S02]  /*8b40*/  ISETP.GT.AND P6, PT, R200.reuse, 0x19, P3 ;  /* 0x00000019c800780c */ /* 0x040fe40001fc4270 */
[C---:B------:R-:W-:Y:S02]  /*8b50*/  ISETP.GT.AND P4, PT, R200.reuse, 0x20, P3 ;  /* 0x00000020c800780c */ /* 0x040fe40001f84270 */
        /* <DEDUP_REMOVED lines=22> */
[--C-:B------:R-:W-:Y:S02]  /*8cc0*/  IADD3 R168, R201, 0x8, R2.reuse ;  /* 0x00000008c9a87810 */ /* 0x100fe40007ffe002 */
[----:B------:R-:W-:Y:S02]  /*8cd0*/  IADD3 R169, R203, 0x8, R2 ;  /* 0x00000008cba97810 */ /* 0x000fe40007ffe002 */
[----:B------:R-:W-:-:S02]  /*8ce0*/  FSEL R177, R177, -INF , !P6 ;  /* 0xff800000b1b17808 */ /* 0x000fc40007000000 */
        /* <DEDUP_REMOVED lines=16> */
.L_x_4202:
[----:B------:R-:W-:-:S05]  /*8df0*/  IMAD.U32 R172, RZ, RZ, UR4 ;  /* 0x00000004ffac7e24 */ /* 0x000fca000f8e00ff */
[----:B------:R-:W-:-:S13]  /*8e00*/  ISETP.NE.AND P4, PT, R172, 0x1, PT ;  /* 0x00000001ac00780c */ /* 0x000fda0003f85270 */
[----:B------:R-:W1:Y:S02]  /*8e10*/  @P4 LDC.64 R20, c[0x0][0xae0] ;  /* 0x0002b800ff144b82 */ /* 0x000e640000000a00 */
[----:B-1----:R-:W-:-:S05]  /*8e20*/  @P4 IMAD.HI.U32 R20, R173, R20, RZ ;  /* 0x00000014ad144227 */ /* 0x002fca00078e00ff */
[----:B------:R-:W-:-:S07]  /*8e30*/  @P4 SHF.R.U32.HI R173, RZ, R21, R20 ;  /* 0x00000015ffad4219 */ /* 0x000fce0000011614 */
.L_x_4203:
[----:B------:R-:W-:Y:S05]  /*8e40*/  BSYNC B0 ;  /* 0x0000000000007941 */ /* 0x000fea0003800000 */
.L_x_4201:
[----:B------:R-:W-:-:S04]  /*8e50*/  IMAD R173, R173, R172, -R13 ;  /* 0x000000acadad7224 */ /* 0x000fc800078e0a0d */
[----:B------:R-:W-:-:S05]  /*8e60*/  IMAD.IADD R173, R173, 0x1, -R18 ;  /* 0x00000001adad7824 */ /* 0x000fca00078e0a12 */
[----:B------:R-:W-:Y:S02]  /*8e70*/  VIADDMNMX R168, R173, R172, R168, PT ;  /* 0x000000acada87246 */ /* 0x000fe400038001a8 */
[----:B------:R-:W-:-:S07]  /*8e80*/  VIMNMX R169, R169, R173, !PT ;  /* 0x000000ada9a97248 */ /* 0x000fce0007fe0100 */
.L_x_4200:
[----:B------:R-:W-:Y:S01]  /*8e90*/  FMNMX.FTZ R20, R198, R7, !PT ;  /* 0x00000007c6147209 */ /* 0x000fe20007810000 */
[----:B------:R-:W-:Y:S01]  /*8ea0*/  ULDC UR7, c[0x0][0xa80] ;  /* 0x0002a00000077ab9 */ /* 0x000fe20000000800 */
[----:B------:R-:W-:Y:S01]  /*8eb0*/  ISETP.GT.AND P4, PT, R169, 0x1, P3 ;  /* 0x00000001a900780c */ /* 0x000fe20001f84270 */
[----:B------:R-:W-:Y:S01]  /*8ec0*/  UMOV UR11, 0x40000040 ;  /* 0x40000040000b7882 */ /* 0x000fe20000000000 */
[----:B------:R-:W-:Y:S01]  /*8ed0*/  FMNMX.FTZ R20, R15, R20, !PT ;  /* 0x000000140f147209 */ /* 0x000fe20007810000 */
[----:B------:R-:W-:Y:S01]  /*8ee0*/  @!P1 VIADD R11, R11, 0x38860 ;  /* 0x000388600b0b9836 */ /* 0x000fe20000000000 */
[----:B------:R-:W-:Y:S02]  /*8ef0*/  ISETP.LT.OR P4, PT, R168, 0x2, P4 ;  /* 0x00000002a800780c */ /* 0x000fe40002781670 */
[----:B------:R-:W-:Y:S02]  /*8f00*/  FMNMX.FTZ R13, R197, R20, !PT ;  /* 0x00000014c50d7209 */ /* 0x000fe40007810000 */
[----:B------:R-:W-:-:S02]  /*8f10*/  FSEL R155, R155, -INF , !P4 ;  /* 0xff8000009b9b7808 */ /* 0x000fc40006000000 */
[----:B------:R-:W-:Y:S02]  /*8f20*/  FMNMX.FTZ R13, R196, R13, !PT ;  /* 0x0000000dc40d7209 */ /* 0x000fe40007810000 */
[----:B------:R-:W-:Y:S02]  /*8f30*/  ISETP.GT.AND P4, PT, R169, RZ, P3 ;  /* 0x000000ffa900720c */ /* 0x000fe40001f84270 */
[----:B------:R-:W-:Y:S02]  /*8f40*/  FMNMX.FTZ R20, R160, R13, !PT ;  /* 0x0000000da0147209 */ /* 0x000fe40007810000 */
[----:B------:R-:W-:Y:S02]  /*8f50*/  ISETP.LT.OR P4, PT, R168, 0x1, P4 ;  /* 0x00000001a800780c */ /* 0x000fe40002781670 */
[----:B------:R-:W-:Y:S02]  /*8f60*/  FMNMX.FTZ R13, R161, R20, !PT ;  /* 0x00000014a10d7209 */ /* 0x000fe40007810000 */
[----:B------:R-:W-:-:S02]  /*8f70*/  ISETP.GT.AND P5, PT, R169, 0x8, P3 ;  /* 0x00000008a900780c */ /* 0x000fc40001fa4270 */
[----:B------:R-:W-:Y:S02]  /*8f80*/  FMNMX.FTZ R20, R164, R13, !PT ;  /* 0x0000000da4147209 */ /* 0x000fe40007810000 */
[----:B------:R-:W-:Y:S02]  /*8f90*/  FSEL R199, R154, -INF , !P4 ;  /* 0xff8000009ac77808 */ /* 0x000fe40006000000 */
        /* <DEDUP_REMOVED lines=18> */
[C---:B------:R-:W-:Y:S01]  /*90c0*/  ISETP.GT.AND P4, PT, R169.reuse, 0x18, P3 ;  /* 0x00000018a900780c */ /* 0x040fe20001f84270 */
[----:B------:R-:W1:Y:S01]  /*90d0*/  SHFL.BFLY PT, R13, R20, 0x2, 0x1f ;  /* 0x0c401f00140d7f89 */ /* 0x000e6200000e0000 */
[C---:B------:R-:W-:Y:S02]  /*90e0*/  ISETP.LT.OR P6, PT, R168.reuse, 0x12, P6 ;  /* 0x00000012a800780c */ /* 0x040fe400037c1670 */
[----:B------:R-:W-:Y:S02]  /*90f0*/  ISETP.GT.AND P5, PT, R169, 0x19, P3 ;  /* 0x00000019a900780c */ /* 0x000fe40001fa4270 */
[----:B------:R-:W-:-:S02]  /*9100*/  ISETP.LT.OR P4, PT, R168, 0x19, P4 ;  /* 0x00000019a800780c */ /* 0x000fc40002781670 */
[----:B------:R-:W-:Y:S02]  /*9110*/  FSEL R163, R163, -INF , !P6 ;  /* 0xff800000a3a37808 */ /* 0x000fe40007000000 */
[----:B------:R-:W-:Y:S02]  /*9120*/  ISETP.LT.OR P5, PT, R168, 0x1a, P5 ;  /* 0x0000001aa800780c */ /* 0x000fe40002fa1670 */
[C---:B------:R-:W-:Y:S02]  /*9130*/  ISETP.GT.AND P6, PT, R169.reuse, 0x20, P3 ;  /* 0x00000020a900780c */ /* 0x040fe40001fc4270 */
[----:B------:R-:W-:Y:S02]  /*9140*/  FSEL R166, R166, -INF , !P4 ;  /* 0xff800000a6a67808 */ /* 0x000fe40006000000 */
[----:B------:R-:W-:Y:S02]  /*9150*/  ISETP.GT.AND P4, PT, R169, 0x21, P3 ;  /* 0x00000021a900780c */ /* 0x000fe40001f84270 */
[----:B------:R-:W-:-:S02]  /*9160*/  FSEL R167, R167, -INF , !P5 ;  /* 0xff800000a7a77808 */ /* 0x000fc40006800000 */
[C---:B------:R-:W-:Y:S02]  /*9170*/  ISETP.LT.OR P6, PT, R168.reuse, 0x21, P6 ;  /* 0x00000021a800780c */ /* 0x040fe400037c1670 */
[----:B------:R-:W-:Y:S02]  /*9180*/  ISETP.GT.AND P5, PT, R169, 0x28, P3 ;  /* 0x00000028a900780c */ /* 0x000fe40001fa4270 */
[----:B------:R-:W-:Y:S02]  /*9190*/  ISETP.LT.OR P4, PT, R168, 0x22, P4 ;  /* 0x00000022a800780c */ /* 0x000fe40002781670 */
[----:B-1----:R-:W-:Y:S02]  /*91a0*/  FMNMX.FTZ R21, R20, R13, !PT ;  /* 0x0000000d14157209 */ /* 0x002fe40007810000 */
[----:B------:R-:W-:Y:S02]  /*91b0*/  FMNMX.FTZ R20, R199, R8, !PT ;  /* 0x00000008c7147209 */ /* 0x000fe40007810000 */
[----:B------:R-:W-:Y:S01]  /*91c0*/  FSEL R154, R170, -INF , !P6 ;  /* 0xff800000aa9a7808 */ /* 0x000fe20007000000 */
[----:B------:R-:W1:Y:S01]  /*91d0*/  SHFL.BFLY PT, R172, R21, 0x1, 0x1f ;  /* 0x0c201f0015ac7f89 */ /* 0x000e6200000e0000 */
[----:B------:R-:W-:-:S02]  /*91e0*/  ISETP.LT.OR P5, PT, R168, 0x29, P5 ;  /* 0x00000029a800780c */ /* 0x000fc40002fa1670 */
[----:B------:R-:W-:Y:S02]  /*91f0*/  FSEL R200, R171, -INF , !P4 ;  /* 0xff800000abc87808 */ /* 0x000fe40006000000 */
[C---:B------:R-:W-:Y:S02]  /*9200*/  ISETP.GT.AND P4, PT, R169.reuse, 0x29, P3 ;  /* 0x00000029a900780c */ /* 0x040fe40001f84270 */
[----:B------:R-:W-:Y:S02]  /*9210*/  FSEL R201, R174, -INF , !P5 ;  /* 0xff800000aec97808 */ /* 0x000fe40006800000 */
[----:B------:R-:W-:Y:S02]  /*9220*/  ISETP.GT.AND P5, PT, R169, 0x30, P3 ;  /* 0x00000030a900780c */ /* 0x000fe40001fa4270 */
[C---:B------:R-:W-:Y:S02]  /*9230*/  ISETP.LT.OR P4, PT, R168.reuse, 0x2a, P4 ;  /* 0x0000002aa800780c */ /* 0x040fe40002781670 */
[----:B------:R-:W-:-:S02]  /*9240*/  ISETP.LT.OR P5, PT, R168, 0x31, P5 ;  /* 0x00000031a800780c */ /* 0x000fc40002fa1670 */
[----:B------:R-:W-:Y:S02]  /*9250*/  @!P1 PRMT R11, RZ, 0x654, R11 ;  /* 0x00000654ff0b9816 */ /* 0x000fe4000000000b */
[----:B------:R-:W-:Y:S02]  /*9260*/  FSEL R202, R178, -INF , !P5 ;  /* 0xff800000b2ca7808 */ /* 0x000fe40006800000 */
[----:B------:R-:W-:-:S04]  /*9270*/  ISETP.GT.AND P5, PT, R169, 0x38, P3 ;  /* 0x00000038a900780c */ /* 0x000fc80001fa4270 */
[----:B------:R-:W-:Y:S02]  /*9280*/  ISETP.LT.OR P5, PT, R168, 0x39, P5 ;  /* 0x00000039a800780c */ /* 0x000fe40002fa1670 */
[----:B-1----:R-:W-:Y:S02]  /*9290*/  FMNMX.FTZ R13, R21, R172, !PT ;  /* 0x000000ac150d7209 */ /* 0x002fe40007810000 */
[----:B------:R-:W-:Y:S02]  /*92a0*/  FMNMX.FTZ R21, R155, R20, !PT ;  /* 0x000000149b157209 */ /* 0x000fe40007810000 */
[C---:B------:R-:W-:Y:S01]  /*92b0*/  FSETP.NEU.FTZ.AND P6, PT, R13.reuse, -INF , PT ;  /* 0xff8000000d00780b */ /* 0x040fe20003fdd000 */
[----:B------:R-:W-:Y:S01]  /*92c0*/  FMUL.FTZ R203, R13, UR7 ;  /* 0x000000070dcb7c20 */ /* 0x000fe20008410000 */
[----:B------:R-:W-:Y:S02]  /*92d0*/  FMNMX.FTZ R20, R158, R21, !PT ;  /* 0x000000159e147209 */ /* 0x000fe40007810000 */
[----:B------:R-:W-:-:S02]  /*92e0*/  FSEL R182, R182, -INF , !P5 ;  /* 0xff800000b6b67808 */ /* 0x000fc40006800000 */
[----:B------:R-:W-:Y:S02]  /*92f0*/  FMNMX.FTZ R21, R159, R20, !PT ;  /* 0x000000149f157209 */ /* 0x000fe40007810000 */
[----:B------:R-:W-:Y:S02]  /*9300*/  FSEL R203, R203, RZ, P6 ;  /* 0x000000ffcbcb7208 */ /* 0x000fe40003000000 */
[----:B------:R-:W-:-:S03]  /*9310*/  FMNMX.FTZ R20, R162, R21, !PT ;  /* 0x00000015a2147209 */ /* 0x000fc60007810000 */
[--C-:B------:R-:W-:Y:S01]  /*9320*/  FFMA.FTZ R171, R198, UR7, -R203.reuse ;  /* 0x00000007c6ab7c23 */ /* 0x100fe200080108cb */
[----:B------:R-:W-:Y:S01]  /*9330*/  FMNMX.FTZ R21, R163, R20, !PT ;  /* 0x00000014a3157209 */ /* 0x000fe20007810000 */
[--C-:B------:R-:W-:Y:S01]  /*9340*/  FFMA.FTZ R174, R156, UR7, -R203.reuse ;  /* 0x000000079cae7c23 */ /* 0x100fe200080108cb */
        /* <DEDUP_REMOVED lines=8> */
[----:B------:R-:W-:Y:S01]  /*93d0*/  ISETP.GT.AND P3, PT, R169, 0x39, P3 ;  /* 0x00000039a900780c */ /* 0x000fe20001f64270 */
[----:B------:R1:W-:Y:S01]  /*93e0*/  MUFU.EX2 R20, R171 ;  /* 0x000000ab00147308 */ /* 0x0003e20000000800 */
[----:B------:R-:W-:Y:S01]  /*93f0*/  FMNMX.FTZ R21, R154, R21, !PT ;  /* 0x000000159a157209 */ /* 0x000fe20007810000 */
[--C-:B------:R-:W-:Y:S01]  /*9400*/  FFMA.FTZ R173, R157, UR7, -R203.reuse ;  /* 0x000000079dad7c23 */ /* 0x100fe200080108cb */
[----:B------:R-:W-:Y:S01]  /*9410*/  ISETP.LT.OR P4, PT, R168, 0x32, P4 ;  /* 0x00000032a800780c */ /* 0x000fe20002781670 */
[--C-:B------:R-:W-:Y:S01]  /*9420*/  FFMA.FTZ R176, R176, UR7, -R203.reuse ;  /* 0x00000007b0b07c23 */ /* 0x100fe200080108cb */
[----:B------:R-:W-:Y:S01]  /*9430*/  FMNMX.FTZ R170, R200, R21, !PT ;  /* 0x00000015c8aa7209 */ /* 0x000fe20007810000 */
[--C-:B------:R-:W-:Y:S01]  /*9440*/  FFMA.FTZ R177, R177, UR7, -R203.reuse ;  /* 0x00000007b1b17c23 */ /* 0x100fe200080108cb */
[----:B------:R-:W-:Y:S01]  /*9450*/  ISETP.LT.OR P3, PT, R168, 0x3a, P3 ;  /* 0x0000003aa800780c */ /* 0x000fe20001f61670 */
[--C-:B------:R-:W-:Y:S01]  /*9460*/  FFMA.FTZ R168, R196, UR7, -R203.reuse ;  /* 0x00000007c4a87c23 */ /* 0x100fe200080108cb */
[----:B------:R-:W-:Y:S01]  /*9470*/  FMNMX.FTZ R21, R201, R170, !PT ;  /* 0x000000aac9157209 */ /* 0x000fe20007810000 */
[--C-:B-1----:R-:W-:Y:S01]  /*9480*/  FFMA.FTZ R171, R197, UR7, -R203.reuse ;  /* 0x00000007c5ab7c23 */ /* 0x102fe200080108cb */
[----:B------:R-:W-:Y:S01]  /*9490*/  FSEL R197, R179, -INF , !P4 ;  /* 0xff800000b3c57808 */ /* 0x000fe20006000000 */
[--C-:B------:R-:W-:Y:S01]  /*94a0*/  FFMA.FTZ R179, R180, UR7, -R203.reuse ;  /* 0x00000007b4b37c23 */ /* 0x100fe200080108cb */
[----:B------:R-:W-:Y:S01]  /*94b0*/  FMNMX.FTZ R169, R198, R21, !PT ;  /* 0x00000015c6a97209 */ /* 0x000fe20007810000 */
[----:B------:R-:W-:Y:S01]  /*94c0*/  FFMA.FTZ R196, R181, UR7, -R203 ;  /* 0x00000007b5c47c23 */ /* 0x000fe200080108cb */
[----:B------:R-:W-:Y:S01]  /*94d0*/  FSEL R183, R183, -INF , !P3 ;  /* 0xff800000b7b77808 */ /* 0x000fe20005800000 */
[----:B------:R1:W-:Y:S01]  /*94e0*/  MUFU.EX2 R21, R171 ;  /* 0x000000ab00157308 */ /* 0x0003e20000000800 */
[----:B------:R-:W-:-:S02]  /*94f0*/  FMNMX.FTZ R170, R202, R169, !PT ;  /* 0x000000a9caaa7209 */ /* 0x000fc40007810000 */
[----:B------:R-:W-:Y:S02]  /*9500*/  FSEL R152, R13, RZ, P6 ;  /* 0x000000ff0d987208 */ /* 0x000fe40003000000 */
[----:B------:R-:W-:-:S03]  /*9510*/  FMNMX.FTZ R169, R197, R170, !PT ;  /* 0x000000aac5a97209 */ /* 0x000fc60007810000 */
[----:B------:R-:W-:Y:S01]  /*9520*/  FADD.FTZ R152, -R152, R7 ;  /* 0x0000000798987221 */ /* 0x000fe20000010100 */
[----:B------:R-:W-:Y:S01]  /*9530*/  FMNMX.FTZ R170, R182, R169, !PT ;  /* 0x000000a9b6aa7209 */ /* 0x000fe20007810000 */
[--C-:B------:R-:W-:Y:S01]  /*9540*/  FFMA.FTZ R169, R160, UR7, -R203.reuse ;  /* 0x00000007a0a97c23 */ /* 0x100fe200080108cb */
[--C-:B-1----:R-:W-:Y:S01]  /*9550*/  FFMA.FTZ R171, R164, UR7, -R203.reuse ;  /* 0x00000007a4ab7c23 */ /* 0x102fe200080108cb */
[----:B------:R-:W-:Y:S01]  /*9560*/  FMUL.FTZ R7, R152, UR7 ;  /* 0x0000000798077c20 */ /* 0x000fe20008410000 */
[----:B------:R-:W-:Y:S01]  /*9570*/  FMNMX.FTZ R160, R183, R170, !PT ;  /* 0x000000aab7a07209 */ /* 0x000fe20007810000 */
[----:B------:R-:W-:Y:S01]  /*9580*/  FFMA.FTZ R170, R161, UR7, -R203 ;  /* 0x00000007a1aa7c23 */ /* 0x000fe200080108cb */
[----:B------:R-:W-:Y:S01]  /*9590*/  MUFU.EX2 R15, R15 ;  /* 0x0000000f000f7308 */ /* 0x000fe20000000800 */
[----:B------:R-:W-:Y:S02]  /*95a0*/  LEA R203, R12, R19, 0xc ;  /* 0x000000130ccb7211 */ /* 0x000fe400078e60ff */
[----:B------:R-:W1:Y:S02]  /*95b0*/  SHFL.BFLY PT, R161, R160, 0x2, 0x1f ;  /* 0x0c401f00a0a17f89 */ /* 0x000e6400000e0000 */
[C---:B------:R-:W-:Y:S01]  /*95c0*/  R2UR UR10, R203.reuse ;  /* 0x00000000cb0a72ca */ /* 0x040fe200000e0000 */
[----:B------:R-:W-:-:S02]  /*95d0*/  VIADD R210, R203, 0x80 ;  /* 0x00000080cbd27836 */ /* 0x000fc40000000000 */
[----:B------:R-:W2:Y:S08]  /*95e0*/  MUFU.EX2 R7, R7 ;  /* 0x0000000700077308 */ /* 0x000eb00000000800 */
[----:B------:R-:W-:Y:S08]  /*95f0*/  MUFU.EX2 R168, R168 ;  /* 0x000000a800a87308 */ /* 0x000ff00000000800 */
[----:B------:R-:W-:Y:S01]  /*9600*/  MUFU.EX2 R169, R169 ;  /* 0x000000a900a97308 */ /* 0x000fe20000000800 */
[-C--:B--2---:R-:W-:Y:S01]  /*9610*/  FMUL.FTZ R24, R24, R7.reuse ;  /* 0x0000000718187220 */ /* 0x084fe20000410000 */
[----:B------:R-:W-:Y:S01]  /*9620*/  FMUL.FTZ R25, R25, R7 ;  /* 0x0000000719197220 */ /* 0x000fe20000410000 */
[----:B-1----:R-:W-:Y:S01]  /*9630*/  FMNMX.FTZ R161, R160, R161, !PT ;  /* 0x000000a1a0a17209 */ /* 0x002fe20007810000 */
[-C--:B------:R-:W-:Y:S01]  /*9640*/  FMUL.FTZ R28, R28, R7.reuse ;  /* 0x000000071c1c7220 */ /* 0x080fe20000410000 */
[-C--:B------:R-:W-:Y:S01]  /*9650*/  FMUL.FTZ R29, R29, R7.reuse ;  /* 0x000000071d1d7220 */ /* 0x080fe20000410000 */
[-C--:B------:R-:W-:Y:S01]  /*9660*/  FMUL.FTZ R32, R32, R7.reuse ;  /* 0x0000000720207220 */ /* 0x080fe20000410000 */
[-C--:B------:R-:W-:Y:S01]  /*9670*/  FMUL.FTZ R33, R33, R7.reuse ;  /* 0x0000000721217220 */ /* 0x080fe20000410000 */
[----:B------:R-:W1:Y:S01]  /*9680*/  SHFL.BFLY PT, R156, R161, 0x1, 0x1f ;  /* 0x0c201f00a19c7f89 */ /* 0x000e6200000e0000 */
        /* <DEDUP_REMOVED lines=22> */
[----:B------:R-:W-:Y:S01]  /*97f0*/  FMUL.FTZ R73, R73, R7 ;  /* 0x0000000749497220 */ /* 0x000fe20000410000 */
[----:B-1----:R-:W-:Y:S01]  /*9800*/  FMNMX.FTZ R180, R161, R156, !PT ;  /* 0x0000009ca1b47209 */ /* 0x002fe20007810000 */
[----:B------:R-:W-:Y:S01]  /*9810*/  MUFU.EX2 R173, R173 ;  /* 0x000000ad00ad7308 */ /* 0x000fe20000000800 */
[----:B--2---:R-:W-:Y:S01]  /*9820*/  F2FP.BF16.F32.PACK_AB R156, R170, R169 ;  /* 0x000000a9aa9c723e */ /* 0x004fe200000010ff */
[-C--:B------:R-:W-:Y:S01]  /*9830*/  FMUL.FTZ R76, R76, R7.reuse ;  /* 0x000000074c4c7220 */ /* 0x080fe20000410000 */
[C---:B------:R-:W-:Y:S01]  /*9840*/  FSETP.NEU.FTZ.AND P3, PT, R180.reuse, -INF , PT ;  /* 0xff800000b400780b */ /* 0x040fe20003f7d000 */
[----:B------:R-:W-:Y:S01]  /*9850*/  FMUL.FTZ R153, R180, UR7 ;  /* 0x00000007b4997c20 */ /* 0x000fe20008410000 */
[-C--:B------:R-:W-:Y:S01]  /*9860*/  FMUL.FTZ R77, R77, R7.reuse ;  /* 0x000000074d4d7220 */ /* 0x080fe20000410000 */
[-C--:B------:R-:W-:Y:S01]  /*9870*/  FMUL.FTZ R80, R80, R7.reuse ;  /* 0x0000000750507220 */ /* 0x080fe20000410000 */
[-C--:B------:R-:W-:Y:S01]  /*9880*/  FMUL.FTZ R81, R81, R7.reuse ;  /* 0x0000000751517220 */ /* 0x080fe20000410000 */
[----:B------:R-:W1:Y:S01]  /*9890*/  MUFU.EX2 R174, R174 ;  /* 0x000000ae00ae7308 */ /* 0x000e620000000800 */
[----:B------:R-:W-:Y:S01]  /*98a0*/  FSEL R152, R153, RZ, P3 ;  /* 0x000000ff99987208 */ /* 0x000fe20001800000 */
[-C--:B------:R-:W-:Y:S01]  /*98b0*/  FMUL.FTZ R84, R84, R7.reuse ;  /* 0x0000000754547220 */ /* 0x080fe20000410000 */
[----:B------:R-:W-:Y:S01]  /*98c0*/  FSEL R153, R180, RZ, P3 ;  /* 0x000000ffb4997208 */ /* 0x000fe20001800000 */
[-C--:B------:R-:W-:Y:S01]  /*98d0*/  FMUL.FTZ R85, R85, R7.reuse ;  /* 0x0000000755557220 */ /* 0x080fe20000410000 */
[----:B------:R-:W-:Y:S01]  /*98e0*/  FMUL.FTZ R88, R88, R7 ;  /* 0x0000000758587220 */ /* 0x000fe20000410000 */
[----:B------:R-:W-:Y:S01]  /*98f0*/  FFMA.FTZ R204, R155, UR7, -R152 ;  /* 0x000000079bcc7c23 */ /* 0x000fe20008010898 */
[----:B------:R-:W-:-:S02]  /*9900*/  IMAD.MOV R155, RZ, RZ, -R23 ;  /* 0x000000ffff9b7224 */ /* 0x000fc400078e0a17 */
[----:B------:R-:W-:Y:S01]  /*9910*/  FADD.FTZ R153, -R153, R8 ;  /* 0x0000000899997221 */ /* 0x000fe20000010100 */
[--C-:B------:R-:W-:Y:S01]  /*9920*/  FFMA.FTZ R159, R159, UR7, -R152.reuse ;  /* 0x000000079f9f7c23 */ /* 0x100fe20008010898 */
[--C-:B------:R-:W-:Y:S01]  /*9930*/  FFMA.FTZ R181, R199, UR7, -R152.reuse ;  /* 0x00000007c7b57c23 */ /* 0x100fe20008010898 */
[--C-:B------:R-:W-:Y:S01]  /*9940*/  FFMA.FTZ R199, R158, UR7, -R152.reuse ;  /* 0x000000079ec77c23 */ /* 0x100fe20008010898 */
[----:B------:R-:W-:Y:S01]  /*9950*/  ISETP.NE.AND P3, PT, R18, R155, PT ;  /* 0x0000009b1200720c */ /* 0x000fe20003f65270 */
[----:B------:R-:W-:Y:S01]  /*9960*/  FMUL.FTZ R153, R153, UR7 ;  /* 0x0000000799997c20 */ /* 0x000fe20008410000 */
        /* <DEDUP_REMOVED lines=8> */
[----:B------:R4:W5:Y:S01]  /*99f0*/  MUFU.EX2 R206, R153 ;  /* 0x0000009900ce7308 */ /* 0x0009620000000800 */
[--C-:B--2---:R-:W-:Y:S01]  /*9a00*/  FFMA.FTZ R159, R198, UR7, -R152.reuse ;  /* 0x00000007c69f7c23 */ /* 0x104fe20008010898 */
[----:B------:R-:W-:Y:S01]  /*9a10*/  FFMA.FTZ R198, R202, UR7, -R152 ;  /* 0x00000007cac67c23 */ /* 0x000fe20008010898 */
[----:B------:R-:W-:-:S02]  /*9a20*/  @!P3 IMAD R16, R16, 0x40, R22 ;  /* 0x000000401010b824 */ /* 0x000fc400078e0216 */
[--C-:B------:R-:W-:Y:S01]  /*9a30*/  FFMA.FTZ R157, R154, UR7, -R152.reuse ;  /* 0x000000079a9d7c23 */ /* 0x100fe20008010898 */
[--C-:B------:R-:W-:Y:S01]  /*9a40*/  FFMA.FTZ R161, R182, UR7, -R152.reuse ;  /* 0x00000007b6a17c23 */ /* 0x100fe20008010898 */
[----:B------:R-:W-:Y:S01]  /*9a50*/  F2FP.BF16.F32.PACK_AB R154, R168, R21 ;  /* 0x00000015a89a723e */ /* 0x000fe200000010ff */
[-C--:B------:R-:W-:Y:S01]  /*9a60*/  FMUL.FTZ R89, R89, R7.reuse ;  /* 0x0000000759597220 */ /* 0x080fe20000410000 */
[----:B------:R-:W-:Y:S01]  /*9a70*/  @!P3 LEA R155, R16, UR36, 0x2 ;  /* 0x00000024109bbc11 */ /* 0x000fe2000f8e10ff */
[----:B----4-:R-:W-:Y:S01]  /*9a80*/  FFMA.FTZ R153, R201, UR7, -R152 ;  /* 0x00000007c9997c23 */ /* 0x010fe20008010898 */
[----:B------:R-:W-:Y:S01]  /*9a90*/  MUFU.EX2 R181, R181 ;  /* 0x000000b500b57308 */ /* 0x000fe20000000800 */
[----:B------:R-:W-:Y:S01]  /*9aa0*/  F2FP.BF16.F32.PACK_AB R152, R15, R20 ;  /* 0x000000140f98723e */ /* 0x000fe200000010ff */
[----:B------:R-:W-:Y:S01]  /*9ab0*/  FMUL.FTZ R92, R92, R7 ;  /* 0x000000075c5c7220 */ /* 0x000fe20000410000 */
[----:B------:R-:W-:Y:S01]  /*9ac0*/  @!P3 STS [R155+0x38400], R7 ;  /* 0x038400079b00b388 */ /* 0x000fe20000000800 */
[----:B---3--:R-:W-:Y:S01]  /*9ad0*/  F2FP.BF16.F32.PACK_AB R158, R172, R171 ;  /* 0x000000abac9e723e */ /* 0x008fe200000010ff */
[----:B------:R-:W-:Y:S01]  /*9ae0*/  FMUL.FTZ R93, R93, R7 ;  /* 0x000000075d5d7220 */ /* 0x000fe20000410000 */
[----:B-1----:R-:W-:Y:S01]  /*9af0*/  F2FP.BF16.F32.PACK_AB R160, R174, R173 ;  /* 0x000000adaea0723e */ /* 0x002fe200000010ff */
[----:B-----5:R1:W-:Y:S01]  /*9b00*/  @!P3 STS [R155+0x38420], R206 ;  /* 0x038420ce9b00b388 */ /* 0x0203e20000000800 */
        /* <DEDUP_REMOVED lines=74> */
[-C--:B------:R-:W-:Y:S01]  /*9fb0*/  FMUL.FTZ R94, R94, R206.reuse ;  /* 0x000000ce5e5e7220 */ /* 0x080fe20000410000 */
[----:B-1----:R-:W-:Y:S01]  /*9fc0*/  F2FP.BF16.F32.PACK_AB R162, R178, R175 ;  /* 0x000000afb2a2723e */ /* 0x002fe200000010ff */
        /* <DEDUP_REMOVED lines=25> */
[-C--:B------:R-:W-:Y:S01]  /*a160*/  FMUL.FTZ R134, R134, R206.reuse ;  /* 0x000000ce86867220 */ /* 0x080fe20000410000 */
[-C--:B------:R-:W-:Y:S01]  /*a170*/  FMUL.FTZ R135, R135, R206.reuse ;  /* 0x000000ce87877220 */ /* 0x080fe20000410000 */
[----:B------:R-:W-:Y:S01]  /*a180*/  FMUL.FTZ R138, R138, R206 ;  /* 0x000000ce8a8a7220 */ /* 0x000fe20000410000 */
[----:B------:R-:W1:Y:S01]  /*a190*/  MUFU.EX2 R177, R177 ;  /* 0x000000b100b17308 */ /* 0x000e620000000800 */
[----:B---3--:R-:W-:Y:S01]  /*a1a0*/  F2FP.BF16.F32.PACK_AB R163, R197, R182 ;  /* 0x000000b6c5a3723e */ /* 0x008fe200000010ff */
        /* <DEDUP_REMOVED lines=8> */
[----:B------:R2:W-:Y:S01]  /*a230*/  STSM.16.M88.4 [R184+0x36400], R152 ;  /* 0x03640098b8007844 */ /* 0x0005e20000000200 */
[----:B------:R-:W-:Y:S01]  /*a240*/  FFMA.FTZ R20, R7, R5, R20 ;  /* 0x0000000507147223 */ /* 0x000fe20000010014 */
[----:B------:R-:W-:Y:S01]  /*a250*/  FFMA.FTZ R181, R206, R6, R181 ;  /* 0x00000006ceb57223 */ /* 0x000fe200000100b5 */
[----:B------:R-:W-:Y:S01]  /*a260*/  ISETP.GT.AND P3, PT, R9, R14, PT ;  /* 0x0000000e0900720c */ /* 0x000fe20003f64270 */
[----:B------:R2:W-:Y:S01]  /*a270*/  STSM.16.M88.4 [R187], R156 ;  /* 0x0000009cbb007844 */ /* 0x0005e20000000200 */
[----:B------:R-:W-:Y:S01]  /*a280*/  FADD.FTZ R20, R15, R20 ;  /* 0x000000140f147221 */ /* 0x000fe20000010000 */
[----:B------:R-:W3:Y:S01]  /*a290*/  MUFU.EX2 R196, R196 ;  /* 0x000000c400c47308 */ /* 0x000ee20000000800 */
[----:B-1----:R-:W-:Y:S01]  /*a2a0*/  F2FP.BF16.F32.PACK_AB R164, R177, R176 ;  /* 0x000000b0b1a4723e */ /* 0x002fe200000010ff */
[----:B------:R-:W-:Y:S01]  /*a2b0*/  FADD.FTZ R204, R204, R181 ;  /* 0x000000b5cccc7221 */ /* 0x000fe20000010000 */
[----:B------:R-:W-:Y:S01]  /*a2c0*/  FADD.FTZ R21, R21, R20 ;  /* 0x0000001415157221 */ /* 0x000fe20000010000 */
[----:B------:R-:W-:-:S02]  /*a2d0*/  IMAD.MOV.U32 R7, RZ, RZ, R13 ;  /* 0x000000ffff077224 */ /* 0x000fc400078e000d */
[----:B------:R-:W-:Y:S01]  /*a2e0*/  FADD.FTZ R199, R199, R204 ;  /* 0x000000ccc7c77221 */ /* 0x000fe20000010000 */
[----:B------:R-:W-:Y:S01]  /*a2f0*/  FADD.FTZ R168, R168, R21 ;  /* 0x00000015a8a87221 */ /* 0x000fe20000010000 */
[----:B------:R-:W-:Y:S02]  /*a300*/  MUFU.EX2 R198, R198 ;  /* 0x000000c600c67308 */ /* 0x000fe40000000800 */
[----:B------:R-:W-:Y:S01]  /*a310*/  FADD.FTZ R199, R8, R199 ;  /* 0x000000c708c77221 */ /* 0x000fe20000010000 */
[----:B------:R-:W-:Y:S01]  /*a320*/  FADD.FTZ R169, R169, R168 ;  /* 0x000000a8a9a97221 */ /* 0x000fe20000010000 */
[----:B------:R-:W-:Y:S02]  /*a330*/  IMAD.MOV.U32 R8, RZ, RZ, R180 ;  /* 0x000000ffff087224 */ /* 0x000fe400078e00b4 */
        /* <DEDUP_REMOVED lines=8> */
[----:B------:R3:W-:Y:S01]  /*a3c0*/  MUFU.EX2 R200, R161 ;  /* 0x000000a100c87308 */ /* 0x0007e20000000800 */
[----:B------:R-:W-:Y:S02]  /*a3d0*/  IMAD.MOV.U32 R16, RZ, RZ, R12 ;  /* 0x000000ffff107224 */ /* 0x000fe400078e000c */
[----:B------:R-:W-:Y:S01]  /*a3e0*/  FADD.FTZ R209, R208, R209 ;  /* 0x000000d1d0d17221 */ /* 0x000fe20000010000 */
[----:B------:R-:W-:-:S04]  /*a3f0*/  FADD.FTZ R173, R173, R172 ;  /* 0x000000acadad7221 */ /* 0x000fc80000010000 */
[----:B------:R-:W-:Y:S01]  /*a400*/  FADD.FTZ R174, R174, R173 ;  /* 0x000000adaeae7221 */ /* 0x000fe20000010000 */
[----:B------:R-:W4:Y:S01]  /*a410*/  MUFU.EX2 R207, R207 ;  /* 0x000000cf00cf7308 */ /* 0x000f220000000800 */
[----:B---3--:R-:W-:Y:S01]  /*a420*/  F2FP.BF16.F32.PACK_AB R161, R183, R202 ;  /* 0x000000cab7a1723e */ /* 0x008fe200000010ff */
[----:B------:R-:W-:Y:S01]  /*a430*/  FADD.FTZ R202, R202, R209 ;  /* 0x000000d1caca7221 */ /* 0x000fe20000010000 */
[----:B-1----:R-:W-:Y:S01]  /*a440*/  F2FP.BF16.F32.PACK_AB R165, R205, R198 ;  /* 0x000000c6cda5723e */ /* 0x002fe200000010ff */
[----:B------:R-:W-:Y:S02]  /*a450*/  FADD.FTZ R175, R175, R174 ;  /* 0x000000aeafaf7221 */ /* 0x000fe40000010000 */
[----:B------:R2:W-:Y:S01]  /*a460*/  STSM.16.M88.4 [R185], R160 ;  /* 0x000000a0b9007844 */ /* 0x0005e20000000200 */
[----:B------:R-:W-:Y:S01]  /*a470*/  FADD.FTZ R183, R183, R202 ;  /* 0x000000cab7b77221 */ /* 0x000fe20000010000 */
[----:B------:R-:W-:-:S03]  /*a480*/  FADD.FTZ R175, R178, R175 ;  /* 0x000000afb2af7221 */ /* 0x000fc60000010000 */
[----:B------:R-:W-:Y:S01]  /*a490*/  FADD.FTZ R182, R182, R183 ;  /* 0x000000b7b6b67221 */ /* 0x000fe20000010000 */
[----:B------:R-:W-:-:S03]  /*a4a0*/  FADD.FTZ R176, R176, R175 ;  /* 0x000000afb0b07221 */ /* 0x000fc60000010000 */
[----:B------:R-:W-:Y:S01]  /*a4b0*/  FADD.FTZ R197, R197, R182 ;  /* 0x000000b6c5c57221 */ /* 0x000fe20000010000 */
[----:B------:R-:W-:Y:S01]  /*a4c0*/  FADD.FTZ R176, R177, R176 ;  /* 0x000000b0b1b07221 */ /* 0x000fe20000010000 */
[----:B----4-:R-:W-:Y:S02]  /*a4d0*/  F2FP.BF16.F32.PACK_AB R167, R207, R200 ;  /* 0x000000c8cfa7723e */ /* 0x010fe400000010ff */
[----:B------:R-:W-:Y:S01]  /*a4e0*/  FADD.FTZ R198, R198, R197 ;  /* 0x000000c5c6c67221 */ /* 0x000fe20000010000 */
[----:B------:R-:W-:Y:S02]  /*a4f0*/  FADD.FTZ R5, R179, R176 ;  /* 0x000000b0b3057221 */ /* 0x000fe40000010000 */
[----:B------:R2:W-:Y:S01]  /*a500*/  STSM.16.M88.4 [R186], R164 ;  /* 0x000000a4ba007844 */ /* 0x0005e20000000200 */
[----:B------:R-:W-:Y:S01]  /*a510*/  WARPGROUP.ARRIVE ;  /* 0x00000000000079c5 */ /* 0x000fe20000000000 */
[----:B------:R-:W-:Y:S01]  /*a520*/  FADD.FTZ R205, R205, R198 ;  /* 0x000000c6cdcd7221 */ /* 0x000fe20000010000 */
[----:B------:R-:W-:-:S03]  /*a530*/  FADD.FTZ R5, R196, R5 ;  /* 0x00000005c4057221 */ /* 0x000fc60000010000 */
[----:B------:R-:W-:Y:S01]  /*a540*/  FADD.FTZ R6, R200, R205 ;  /* 0x000000cdc8067221 */ /* 0x000fe20000010000 */
[----:B------:R-:W-:Y:S01]  /*a550*/  HGMMA.64x256x16.F32.BF16 R24, R152, gdesc[UR8].tnspB, R24, gsb0 ;  /* 0x43e0000898187df0 */ /* 0x000fe20008001818 */
[----:B------:R-:W-:Y:S01]  /*a560*/  R2UR UR10, R210 ;  /* 0x00000000d20a72ca */ /* 0x000fe200000e0000 */
[----:B------:R-:W-:Y:S01]  /*a570*/  UMOV UR11, 0x40000040 ;  /* 0x40000040000b7882 */ /* 0x000fe20000000000 */
[----:B------:R-:W-:Y:S02]  /*a580*/  VIADD R210, R203, 0x100 ;  /* 0x00000100cbd27836 */ /* 0x000fe40000000000 */
[----:B------:R-:W-:Y:S01]  /*a590*/  FADD.FTZ R6, R207, R6 ;  /* 0x00000006cf067221 */ /* 0x000fe20000010000 */
[----:B------:R-:W-:Y:S01]  /*a5a0*/  VIADD R203, R203, 0x180 ;  /* 0x00000180cbcb7836 */ /* 0x000fe20000000000 */
[----:B------:R-:W-:Y:S02]  /*a5b0*/  WARPGROUP.DEPBAR.LE gsb0, 0x0 ;  /* 0x00008000000079c5 */ /* 0x000fe40000010000 */
[----:B------:R-:W-:-:S15]  /*a5c0*/  WARPGROUP.ARRIVE ;  /* 0x00000000000079c5 */ /* 0x000fde0000000000 */
[----:B------:R-:W-:-:S04]  /*a5d0*/  NOP ;  /* 0x0000000000007918 */ /* 0x000fc80000000000 */
        /* <DEDUP_REMOVED lines=23> */
[----:B-1----:R-:W-:-:S04]  /*a750*/  VIADD R11, R9, 0xffffffff ;  /* 0xffffffff090b7836 */ /* 0x002fc80000000000 */
[----:B------:R-:W-:Y:S01]  /*a760*/  IMAD.MOV.U32 R9, RZ, RZ, R11 ;  /* 0x000000ffff097224 */ /* 0x000fe200078e000b */
[----:B--2---:R-:W-:Y:S06]  /*a770*/  @P3 BRA `(.L_x_4204) ;  /* 0xffffffc800043947 */ /* 0x004fec000383ffff */
[----:B------:R-:W-:Y:S02]  /*a780*/  IMAD.MOV.U32 R8, RZ, RZ, R180 ;  /* 0x000000ffff087224 */ /* 0x000fe400078e00b4 */
[----:B------:R-:W-:Y:S02]  /*a790*/  IMAD.MOV.U32 R7, RZ, RZ, R13 ;  /* 0x000000ffff077224 */ /* 0x000fe400078e000d */
[----:B------:R-:W-:Y:S02]  /*a7a0*/  IMAD.MOV.U32 R16, RZ, RZ, R12 ;  /* 0x000000ffff107224 */ /* 0x000fe400078e000c */
[----:B------:R-:W-:-:S07]  /*a7b0*/  IMAD.MOV.U32 R9, RZ, RZ, R11 ;  /* 0x000000ffff097224 */ /* 0x000fce00078e000b */
.L_x_4187:
        /* <DEDUP_REMOVED lines=15> */
.L_x_4206:
[----:B------:R-:W-:-:S11]  /*a8b0*/  UISETP.NE.AND UP0, UPT, UR10, 0x1, UPT ;  /* 0x000000010a00788c */ /* 0x000fd6000bf05270 */
[----:B------:R-:W-:Y:S02]  /*a8c0*/  @UP0 ULDC.64 UR14, c[0x0][0xae0] ;  /* 0x0002b800000e0ab9 */ /* 0x000fe40000000a00 */
[----:B------:R-:W-:-:S04]  /*a8d0*/  UIMAD.WIDE.U32 UR4, UR40, UR14, URZ ;  /* 0x0000000e280472a5 */ /* 0x000fc8000f8e003f */
[----:B------:R-:W-:-:S12]  /*a8e0*/  @UP0 USHF.R.U32.HI UR40, URZ, UR15, UR5 ;  /* 0x0000000f3f280299 */ /* 0x000fd80008011605 */
.L_x_4207:
[----:B------:R-:W-:-:S04]  /*a8f0*/  UIMAD UR40, UR40, UR10, URZ ;  /* 0x0000000a282872a4 */ /* 0x000fc8000f8e023f */
[----:B------:R-:W-:-:S04]  /*a900*/  UISETP.LT.AND UP0, UPT, UR6, UR40, UPT ;  /* 0x000000280600728c */ /* 0x000fc8000bf01270 */
[----:B------:R-:W-:-:S12]  /*a910*/  USEL UR6, UR6, UR40, !UP0 ;  /* 0x0000002806067287 */ /* 0x000fd8000c000000 */
.L_x_4205:
        /* <DEDUP_REMOVED lines=8> */
[----:B------:R-:W-:Y:S02]  /*a9a0*/  IMAD.MOV.U32 R201, RZ, RZ, R8 ;  /* 0x000000ffffc97224 */ /* 0x000fe400078e0008 */
[----:B------:R-:W-:Y:S02]  /*a9b0*/  IMAD.MOV.U32 R12, RZ, RZ, R7 ;  /* 0x000000ffff0c7224 */ /* 0x000fe400078e0007 */
[----:B------:R-:W-:Y:S02]  /*a9c0*/  IMAD.MOV.U32 R11, RZ, RZ, R9 ;  /* 0x000000ffff0b7224 */ /* 0x000fe400078e0009 */
[----:B------:R-:W-:-:S07]  /*a9d0*/  IMAD.MOV.U32 R199, RZ, RZ, R16 ;  /* 0x000000ffffc77224 */ /* 0x000fce00078e0010 */
.L_x_4217:
[----:B------:R-:W-:Y:S01]  /*a9e0*/  VIADD R16, R199, 0x1 ;  /* 0x00000001c7107836 */ /* 0x000fe20000000000 */
[C---:B------:R-:W-:Y:S01]  /*a9f0*/  ISETP.GT.AND P2, PT, R11.reuse, UR4, PT ;  /* 0x000000040b007c0c */ /* 0x040fe2000bf44270 */
[----:B------:R-:W-:-:S03]  /*aa00*/  VIADD R11, R11, 0xffffffff ;  /* 0xffffffff0b0b7836 */ /* 0x000fc60000000000 */
[----:B------:R-:W-:-:S04]  /*aa10*/  ISETP.NE.AND P3, PT, R16, 0x2, PT ;  /* 0x000000021000780c */ /* 0x000fc80003f65270 */
[----:B------:R-:W-:Y:S02]  /*aa20*/  SEL R8, RZ, 0x1, P3 ;  /* 0x00000001ff087807 */ /* 0x000fe40001800000 */
[----:B------:R-:W-:Y:S02]  /*aa30*/  SEL R16, R16, RZ, P3 ;  /* 0x000000ff10107207 */ /* 0x000fe40001800000 */
[----:B------:R-:W-:Y:S01]  /*aa40*/  LOP3.LUT R17, R17, R8, RZ, 0x3c, !PT ;  /* 0x0000000811117212 */ /* 0x000fe200078e3cff */
[----:B-1----:R-:W-:Y:S06]  /*aa50*/  @!P0 BRA `(.L_x_4209) ;  /* 0x0000000000048947 */ /* 0x002fec0003800000 */
[----:B------:R-:W-:Y:S01]  /*aa60*/  BPT.TRAP 0x1 ;  /* 0x000000040000795c */ /* 0x000fe20000300000 */
.L_x_4209:
[----:B------:R-:W-:Y:S02]  /*aa70*/  LEA R9, R16, UR36, 0x3 ;  /* 0x0000002410097c11 */ /* 0x000fe4000f8e18ff */
[----:B------:R-:W-:-:S04]  /*aa80*/  SHF.L.U32 R8, R17, 0x1f, RZ ;  /* 0x0000001f11087819 */ /* 0x000fc800000006ff */
[----:B------:R1:W2:Y:S01]  /*aa90*/  SYNCS.PHASECHK.TRANS64.TRYWAIT P3, [R9+URZ+0x38830], R8 ;  /* 0x03883008090075a7 */ /* 0x0002a2000806017f */
[----:B------:R-:W-:Y:S05]  /*aaa0*/  @!P0 BRA `(.L_x_4210) ;  /* 0x0000000000048947 */ /* 0x000fea0003800000 */
[----:B------:R-:W-:Y:S01]  /*aab0*/  BPT.TRAP 0x1 ;  /* 0x000000040000795c */ /* 0x000fe20000300000 */
.L_x_4210:
[----:B------:R-:W-:Y:S01]  /*aac0*/  IMAD R7, R16, 0x200, R4 ;  /* 0x0000020010077824 */ /* 0x000fe200078e0204 */
[----:B--2---:R-:W-:Y:S06]  /*aad0*/  @P3 BRA `(.L_x_4211) ;  /* 0x0000000000083947 */ /* 0x004fec0003800000 */
[----:B------:R-:W2:Y:S02]  /*aae0*/  SYNCS.PHASECHK.TRANS64.TRYWAIT P3, [R9+URZ+0x38830], R8 ;  /* 0x03883008090075a7 */ /* 0x000ea4000806017f */
[----:B--2---:R-:W-:Y:S05]  /*aaf0*/  @!P3 BRA `(.L_x_4212) ;  /* 0x000000c000c8b947 */ /* 0x004fea0003800000 */
.L_x_4211:
[----:B------:R-:W-:Y:S01]  /*ab00*/  R2UR UR26, R7 ;  /* 0x00000000071a72ca */ /* 0x000fe200000e0000 */
[----:B------:R-:W-:Y:S01]  /*ab10*/  WARPGROUP.ARRIVE ;  /* 0x00000000000079c5 */ /* 0x000fe20000000000 */
[----:B------:R-:W-:Y:S01]  /*ab20*/  UMOV UR27, 0x40000040 ;  /* 0x40000040001b7882 */ /* 0x000fe20000000000 */
[----:B------:R-:W-:Y:S01]  /*ab30*/  UMOV UR23, 0x40000040 ;  /* 0x4000004000177882 */ /* 0x000fe20000000000 */
[----:B------:R-:W-:Y:S01]  /*ab40*/  UMOV UR19, 0x40000040 ;  /* 0x4000004000137882 */ /* 0x000fe20000000000 */
[----:B------:R-:W-:-:S08]  /*ab50*/  UMOV UR15, 0x40000040 ;  /* 0x40000040000f7882 */ /* 0x000fd00000000000 */
[----:B------:R-:W-:Y:S01]  /*ab60*/  HGMMA.64x64x16.F32.BF16 R152, gdesc[UR24], RZ, !UPT, gsb0 ;  /* 0x00e00000189879f0 */ /* 0x000fe2000c0018ff */
[----:B------:R-:W-:Y:S02]  /*ab70*/  UIADD3 UR22, UR26, 0x2, URZ ;  /* 0x000000021a167890 */ /* 0x000fe4000fffe03f */
[----:B------:R-:W-:Y:S02]  /*ab80*/  UIADD3 UR18, UR26, 0x4, URZ ;  /* 0x000000041a127890 */ /* 0x000fe4000fffe03f */
[----:B------:R-:W-:Y:S01]  /*ab90*/  UIADD3 UR14, UR26, 0x6, URZ ;  /* 0x000000061a0e7890 */ /* 0x000fe2000fffe03f */
        /* <DEDUP_REMOVED lines=10> */
[----:B------:R-:W-:Y:S05]  /*ac40*/  @!P0 BRA `(.L_x_4213) ;  /* 0x0000000000048947 */ /* 0x000fea0003800000 */
[----:B------:R-:W-:Y:S01]  /*ac50*/  BPT.TRAP 0x1 ;  /* 0x000000040000795c */ /* 0x000fe20000300000 */
.L_x_4213:
[----:B------:R3:W4:Y:S01]  /*ac60*/  SYNCS.PHASECHK.TRANS64.TRYWAIT P3, [R9+URZ+0x38850], R8 ;  /* 0x03885008090075a7 */ /* 0x000722000806017f */
[----:B------:R-:W-:Y:S05]  /*ac70*/  @!P0 BRA `(.L_x_4214) ;  /* 0x0000000000048947 */ /* 0x000fea0003800000 */
[----:B------:R-:W-:Y:S01]  /*ac80*/  BPT.TRAP 0x1 ;  /* 0x000000040000795c */ /* 0x000fe20000300000 */
.L_x_4214:
[----:B----4-:R-:W-:Y:S05]  /*ac90*/  @P3 BRA `(.L_x_4215) ;  /* 0x0000000000083947 */ /* 0x010fea0003800000 */
[----:B------:R-:W4:Y:S02]  /*aca0*/  SYNCS.PHASECHK.TRANS64.TRYWAIT P3, [R9+URZ+0x38850], R8 ;  /* 0x03885008090075a7 */ /* 0x000f24000806017f */
[----:B----4-:R-:W-:Y:S05]  /*acb0*/  @!P3 BRA `(.L_x_4216) ;  /* 0x000000c0006cb947 */ /* 0x010fea0003800000 */
.L_x_4215:
[----:B------:R-:W-:Y:S01]  /*acc0*/  IMAD R7, R16, 0x1000, R3 ;  /* 0x0000100010077824 */ /* 0x000fe200078e0203 */
[----:B------:R-:W-:Y:S01]  /*acd0*/  WARPGROUP.ARRIVE ;  /* 0x00000000000079c5 */ /* 0x000fe20000000000 */
[----:B------:R-:W-:Y:S01]  /*ace0*/  UMOV UR11, 0x40000040 ;  /* 0x40000040000b7882 */ /* 0x000fe20000000000 */
[C---:B------:R-:W-:Y:S01]  /*acf0*/  VIADD R13, R0.reuse, 0x2 ;  /* 0x00000002000d7836 */ /* 0x040fe20000000000 */
[----:B------:R-:W-:Y:S01]  /*ad00*/  UMOV UR29, 0x40000040 ;  /* 0x40000040001d7882 */ /* 0x000fe20000000000 */
[C---:B------:R-:W-:Y:S01]  /*ad10*/  R2UR UR10, R7.reuse ;  /* 0x00000000070a72ca */ /* 0x040fe200000e0000 */
[----:B-1234-:R-:W-:Y:S01]  /*ad20*/  VIADD R8, R7, 0x2 ;  /* 0x0000000207087836 */ /* 0x01efe20000000000 */
[----:B------:R-:W-:Y:S01]  /*ad30*/  UMOV UR31, 0x40000040 ;  /* 0x40000040001f7882 */ /* 0x000fe20000000000 */
[----:B------:R-:W-:Y:S01]  /*ad40*/  R2UR UR28, R13 ;  /* 0x000000000d1c72ca */ /* 0x000fe200000e0000 */
[----:B------:R-:W-:Y:S01]  /*ad50*/  VIADD R13, R0, 0x4 ;  /* 0x00000004000d7836 */ /* 0x000fe20000000000 */
[----:B------:R-:W1:Y:S01]  /*ad60*/  S2R R14, SR_TID.X ;  /* 0x00000000000e7919 */ /* 0x000e620000002100 */
[----:B------:R-:W-:Y:S01]  /*ad70*/  R2UR UR30, R8 ;  /* 0x00000000081e72ca */ /* 0x000fe200000e0000 */
[----:B------:R-:W-:Y:S01]  /*ad80*/  VIADD R8, R7, 0x4 ;  /* 0x0000000407087836 */ /* 0x000fe20000000000 */
[----:B------:R-:W-:Y:S01]  /*ad90*/  ULDC UR7, c[0x0][0xa80] ;  /* 0x0002a00000077ab9 */ /* 0x000fe20000000800 */
[----:B------:R-:W-:-:S02]  /*ada0*/  VIADD R21, R0, 0x800 ;  /* 0x0000080000157836 */ /* 0x000fc40000000000 */
[----:B------:R-:W-:Y:S02]  /*adb0*/  VIADD R15, R7, 0x800 ;  /* 0x00000800070f7836 */ /* 0x000fe40000000000 */
[----:B------:R-:W-:Y:S01]  /*adc0*/  HGMMA.64x64x16.F32.BF16 R152, gdesc[UR8], R152, gsb0 ;  /* 0x00e00000089879f0 */ /* 0x000fe20008001898 */
[----:B------:R-:W-:Y:S01]  /*add0*/  IMAD R208, R16, 0x1000, R19 ;  /* 0x0000100010d07824 */ /* 0x000fe200078e0213 */
[----:B------:R-:W-:-:S04]  /*ade0*/  UMOV UR11, 0x40000040 ;  /* 0x40000040000b7882 */ /* 0x000fc80000000000 */
[----:B------:R-:W-:-:S13]  /*adf0*/  R2UR UR6, R208 ;  /* 0x00000000d00672ca */ /* 0x000fda00000e0000 */
[----:B------:R-:W-:Y:S01]  /*ae00*/  UMOV UR10, UR6 ;  /* 0x00000006000a7c82 */ /* 0x000fe20008000000 */
        /* <DEDUP_REMOVED lines=364> */
[----:B------:R-:W-:Y:S01]  /*c4d0*/  FFMA.FTZ R181, R181, UR7, -R200 ;  /* 0x00000007b5b57c23 */ /* 0x000fe200080108c8 */
[----:B------:R-:W-:Y:S02]  /*c4e0*/  MUFU.EX2 R13, R13 ;  /* 0x0000000d000d7308 */ /* 0x000fe40000000800 */
[----:B------:R-:W2:Y:S01]  /*c4f0*/  SHFL.BFLY PT, R153, R8, 0x2, 0x1f ;  /* 0x0c401f0008997f89 */ /* 0x000ea200000e0000 */
[-C--:B-1----:R-:W-:Y:S01]  /*c500*/  FMUL.FTZ R24, R24, R12.reuse ;  /* 0x0000000c18187220 */ /* 0x082fe20000410000 */
        /* <DEDUP_REMOVED lines=52> */
[----:B------:R-:W-:Y:S01]  /*c850*/  IMAD.MOV R153, RZ, RZ, -R23 ;  /* 0x000000ffff997224 */ /* 0x000fe200078e0a17 */
[----:B------:R-:W-:Y:S01]  /*c860*/  MUFU.EX2 R198, R198 ;  /* 0x000000c600c67308 */ /* 0x000fe20000000800 */
[-C--:B------:R-:W-:Y:S01]  /*c870*/  FMUL.FTZ R112, R112, R12.reuse ;  /* 0x0000000c70707220 */ /* 0x080fe20000410000 */
[-C--:B------:R-:W-:Y:S01]  /*c880*/  FMUL.FTZ R113, R113, R12.reuse ;  /* 0x0000000c71717220 */ /* 0x080fe20000410000 */
[----:B------:R-:W-:Y:S01]  /*c890*/  FADD.FTZ R152, -R8, R201 ;  /* 0x000000c908987221 */ /* 0x000fe20000010100 */
[----:B------:R-:W-:Y:S01]  /*c8a0*/  ISETP.NE.AND P3, PT, R18, R153, PT ;  /* 0x000000991200720c */ /* 0x000fe20003f65270 */
[----:B------:R-:W-:Y:S01]  /*c8b0*/  FMUL.FTZ R156, R8, UR7 ;  /* 0x00000007089c7c20 */ /* 0x000fe20008410000 */
[----:B------:R-:W-:Y:S01]  /*c8c0*/  FMUL.FTZ R116, R116, R12 ;  /* 0x0000000c74747220 */ /* 0x000fe20000410000 */
[----:B------:R-:W-:Y:S01]  /*c8d0*/  FMUL.FTZ R152, R152, UR7 ;  /* 0x0000000798987c20 */ /* 0x000fe20008410000 */
        /* <DEDUP_REMOVED lines=8> */
[----:B------:R2:W3:Y:S01]  /*c960*/  MUFU.EX2 R201, R152 ;  /* 0x0000009800c97308 */ /* 0x0004e20000000800 */
[----:B------:R-:W-:-:S02]  /*c970*/  @!P3 IMAD R153, R199, 0x40, R22 ;  /* 0x00000040c799b824 */ /* 0x000fc400078e0216 */
[--C-:B------:R-:W-:Y:S01]  /*c980*/  FFMA.FTZ R209, R167, UR7, -R156.reuse ;  /* 0x00000007a7d17c23 */ /* 0x100fe2000801089c */
[--C-:B------:R-:W-:Y:S01]  /*c990*/  FFMA.FTZ R170, R170, UR7, -R156.reuse ;  /* 0x00000007aaaa7c23 */ /* 0x100fe2000801089c */
[--C-:B------:R-:W-:Y:S01]  /*c9a0*/  FFMA.FTZ R171, R171, UR7, -R156.reuse ;  /* 0x00000007abab7c23 */ /* 0x100fe2000801089c */
[--C-:B------:R-:W-:Y:S01]  /*c9b0*/  FFMA.FTZ R174, R174, UR7, -R156.reuse ;  /* 0x00000007aeae7c23 */ /* 0x100fe2000801089c */
[----:B------:R-:W-:Y:S01]  /*c9c0*/  @!P3 LEA R153, R153, UR36, 0x2 ;  /* 0x000000249999bc11 */ /* 0x000fe2000f8e10ff */
[--C-:B------:R-:W-:Y:S01]  /*c9d0*/  FFMA.FTZ R175, R175, UR7, -R156.reuse ;  /* 0x00000007afaf7c23 */ /* 0x100fe2000801089c */
[--C-:B------:R-:W-:Y:S01]  /*c9e0*/  FFMA.FTZ R178, R178, UR7, -R156.reuse ;  /* 0x00000007b2b27c23 */ /* 0x100fe2000801089c */
[----:B--2---:R-:W-:Y:S02]  /*c9f0*/  @!P1 VIADD R152, R9, 0x38840 ;  /* 0x0003884009989836 */ /* 0x004fe40000000000 */
[--C-:B------:R-:W-:Y:S01]  /*ca00*/  FFMA.FTZ R179, R179, UR7, -R156.reuse ;  /* 0x00000007b3b37c23 */ /* 0x100fe2000801089c */
[--C-:B------:R-:W-:Y:S01]  /*ca10*/  FFMA.FTZ R182, R182, UR7, -R156.reuse ;  /* 0x00000007b6b67c23 */ /* 0x100fe2000801089c */
[----:B------:R-:W-:Y:S01]  /*ca20*/  FFMA.FTZ R183, R183, UR7, -R156 ;  /* 0x00000007b7b77c23 */ /* 0x000fe2000801089c */
[----:B------:R-:W-:Y:S01]  /*ca30*/  MUFU.EX2 R200, R200 ;  /* 0x000000c800c87308 */ /* 0x000fe20000000800 */
[----:B------:R-:W-:Y:S01]  /*ca40*/  @!P1 PRMT R152, RZ, 0x654, R152 ;  /* 0x00000654ff989816 */ /* 0x000fe20000000098 */
[----:B------:R-:W-:Y:S01]  /*ca50*/  FMUL.FTZ R117, R117, R12 ;  /* 0x0000000c75757220 */ /* 0x000fe20000410000 */
[----:B-1----:R-:W-:Y:S01]  /*ca60*/  F2FP.BF16.F32.PACK_AB R154, R20, R15 ;  /* 0x0000000f149a723e */ /* 0x002fe200000010ff */
[----:B---3--:R-:W-:Y:S01]  /*ca70*/  FMUL.FTZ R26, R26, R201 ;  /* 0x000000c91a1a7220 */ /* 0x008fe20000410000 */
[----:B------:R1:W-:Y:S01]  /*ca80*/  @!P1 SYNCS.ARRIVE.TRANS64.RED.A1T0 RZ, [R152+URZ], RZ ;  /* 0x000000ff98ff99a7 */ /* 0x0003e2000810043f */
[----:B------:R-:W-:Y:S01]  /*ca90*/  @!P3 STS [R153+0x38400], R12 ;  /* 0x0384000c9900b388 */ /* 0x000fe20000000800 */
[----:B------:R-:W-:Y:S01]  /*caa0*/  F2FP.BF16.F32.PACK_AB R156, R196, R21 ;  /* 0x00000015c49c723e */ /* 0x000fe200000010ff */
[----:B------:R-:W2:Y:S01]  /*cab0*/  MUFU.EX2 R203, R203 ;  /* 0x000000cb00cb7308 */ /* 0x000ea20000000800 */
[----:B------:R-:W-:Y:S01]  /*cac0*/  F2FP.BF16.F32.PACK_AB R158, R198, R197 ;  /* 0x000000c5c69e723e */ /* 0x000fe200000010ff */
[----:B------:R2:W-:Y:S01]  /*cad0*/  @!P3 STS [R153+0x38420], R201 ;  /* 0x038420c99900b388 */ /* 0x0005e20000000800 */
[-C--:B------:R-:W-:Y:S01]  /*cae0*/  FMUL.FTZ R27, R27, R201.reuse ;  /* 0x000000c91b1b7220 */ /* 0x080fe20000410000 */
[----:B------:R-:W-:Y:S01]  /*caf0*/  FMUL.FTZ R30, R30, R201 ;  /* 0x000000c91e1e7220 */ /* 0x000fe20000410000 */
[----:B-1----:R-:W-:Y:S01]  /*cb00*/  F2FP.BF16.F32.PACK_AB R152, R14, R13 ;  /* 0x0000000d0e98723e */ /* 0x002fe200000010ff */
        /* <DEDUP_REMOVED lines=11> */
[----:B--2---:R-:W-:Y:S01]  /*cbc0*/  F2FP.BF16.F32.PACK_AB R153, R203, R200 ;  /* 0x000000c8cb99723e */ /* 0x004fe200000010ff */
        /* <DEDUP_REMOVED lines=48> */
[-C--:B------:R-:W-:Y:S01]  /*ced0*/  FMUL.FTZ R122, R122, R201.reuse ;  /* 0x000000c97a7a7220 */ /* 0x080fe20000410000 */
[-C--:B------:R-:W-:Y:S01]  /*cee0*/  FMUL.FTZ R123, R123, R201.reuse ;  /* 0x000000c97b7b7220 */ /* 0x080fe20000410000 */
[-C--:B------:R-:W-:Y:S01]  /*cef0*/  FMUL.FTZ R124, R124, R12.reuse ;  /* 0x0000000c7c7c7220 */ /* 0x080fe20000410000 */
[----:B------:R-:W-:Y:S01]  /*cf00*/  FMUL.FTZ R125, R125, R12 ;  /* 0x0000000c7d7d7220 */ /* 0x000fe20000410000 */
        /* <DEDUP_REMOVED lines=30> */
[-C--:B------:R-:W-:Y:S01]  /*d0f0*/  FMUL.FTZ R150, R150, R201.reuse ;  /* 0x000000c996967220 */ /* 0x080fe20000410000 */
[----:B------:R-:W-:Y:S01]  /*d100*/  FMUL.FTZ R151, R151, R201 ;  /* 0x000000c997977220 */ /* 0x000fe20000410000 */
[----:B------:R1:W-:Y:S01]  /*d110*/  STSM.16.M88.4 [R184+0x36400], R152 ;  /* 0x03640098b8007844 */ /* 0x0003e20000000200 */
[----:B------:R-:W-:Y:S01]  /*d120*/  VIADD R199, R208, 0x80 ;  /* 0x00000080d0c77836 */ /* 0x000fe20000000000 */
[----:B------:R-:W3:Y:S01]  /*d130*/  MUFU.EX2 R175, R175 ;  /* 0x000000af00af7308 */ /* 0x000ee20000000800 */
[----:B--2---:R-:W-:Y:S01]  /*d140*/  F2FP.BF16.F32.PACK_AB R161, R171, R170 ;  /* 0x000000aaaba1723e */ /* 0x004fe200000010ff */
[----:B------:R1:W-:Y:S01]  /*d150*/  STSM.16.M88.4 [R187], R156 ;  /* 0x0000009cbb007844 */ /* 0x0003e20000000200 */
[----:B------:R-:W-:Y:S01]  /*d160*/  FFMA.FTZ R5, R12, R5, R13 ;  /* 0x000000050c057223 */ /* 0x000fe2000001000d */
[----:B------:R-:W-:Y:S01]  /*d170*/  R2UR UR6, R199 ;  /* 0x00000000c70672ca */ /* 0x000fe200000e0000 */
[----:B------:R-:W-:-:S02]  /*d180*/  VIADD R199, R208, 0x100 ;  /* 0x00000100d0c77836 */ /* 0x000fc40000000000 */
[----:B------:R-:W-:Y:S01]  /*d190*/  FFMA.FTZ R6, R201, R6, R200 ;  /* 0x00000006c9067223 */ /* 0x000fe200000100c8 */
[----:B------:R-:W-:Y:S01]  /*d1a0*/  VIADD R208, R208, 0x180 ;  /* 0x00000180d0d07836 */ /* 0x000fe20000000000 */
[----:B------:R-:W-:Y:S01]  /*d1b0*/  MUFU.EX2 R176, R176 ;  /* 0x000000b000b07308 */ /* 0x000fe20000000800 */
[----:B------:R-:W-:Y:S01]  /*d1c0*/  FADD.FTZ R14, R14, R5 ;  /* 0x000000050e0e7221 */ /* 0x000fe20000010000 */
[----:B------:R-:W-:Y:S01]  /*d1d0*/  FADD.FTZ R203, R203, R6 ;  /* 0x00000006cbcb7221 */ /* 0x000fe20000010000 */
[----:B------:R-:W-:Y:S02]  /*d1e0*/  @!P1 VIADD R9, R9, 0x38860 ;  /* 0x0003886009099836 */ /* 0x000fe40000000000 */
[----:B------:R-:W-:Y:S01]  /*d1f0*/  FADD.FTZ R15, R15, R14 ;  /* 0x0000000e0f0f7221 */ /* 0x000fe20000010000 */
[----:B------:R-:W-:Y:S01]  /*d200*/  FADD.FTZ R202, R202, R203 ;  /* 0x000000cbcaca7221 */ /* 0x000fe20000010000 */
[----:B------:R-:W-:Y:S01]  /*d210*/  IMAD.MOV.U32 R201, RZ, RZ, R8 ;  /* 0x000000ffffc97224 */ /* 0x000fe200078e0008 */
[----:B------:R-:W2:Y:S01]  /*d220*/  MUFU.EX2 R177, R177 ;  /* 0x000000b100b17308 */ /* 0x000ea20000000800 */
[----:B---3--:R-:W-:Y:S01]  /*d230*/  F2FP.BF16.F32.PACK_AB R163, R175, R174 ;  /* 0x000000aeafa3723e */ /* 0x008fe200000010ff */
[----:B------:R-:W-:Y:S01]  /*d240*/  FADD.FTZ R20, R20, R15 ;  /* 0x0000000f14147221 */ /* 0x000fe20000010000 */
[----:B------:R-:W-:Y:S01]  /*d250*/  FADD.FTZ R205, R205, R202 ;  /* 0x000000cacdcd7221 */ /* 0x000fe20000010000 */
[----:B------:R-:W-:Y:S01]  /*d260*/  @!P1 PRMT R9, RZ, 0x654, R9 ;  /* 0x00000654ff099816 */ /* 0x000fe20000000009 */
[----:B------:R-:W-:Y:S01]  /*d270*/  IMAD.MOV.U32 R12, RZ, RZ, R7 ;  /* 0x000000ffff0c7224 */ /* 0x000fe200078e0007 */
[----:B------:R1:W-:Y:S01]  /*d280*/  STSM.16.M88.4 [R185], R160 ;  /* 0x000000a0b9007844 */ /* 0x0003e20000000200 */
[----:B------:R-:W-:Y:S01]  /*d290*/  FADD.FTZ R21, R21, R20 ;  /* 0x0000001415157221 */ /* 0x000fe20000010000 */
[----:B------:R-:W-:Y:S01]  /*d2a0*/  MUFU.EX2 R180, R180 ;  /* 0x000000b400b47308 */ /* 0x000fe20000000800 */
[----:B------:R-:W-:-:S02]  /*d2b0*/  FADD.FTZ R204, R204, R205 ;  /* 0x000000cdcccc7221 */ /* 0x000fc40000010000 */
[----:B------:R-:W-:Y:S02]  /*d2c0*/  FADD.FTZ R196, R196, R21 ;  /* 0x00000015c4c47221 */ /* 0x000fe40000010000 */
[----:B------:R-:W-:Y:S02]  /*d2d0*/  FADD.FTZ R207, R207, R204 ;  /* 0x000000cccfcf7221 */ /* 0x000fe40000010000 */
[----:B------:R-:W-:Y:S01]  /*d2e0*/  FADD.FTZ R197, R197, R196 ;  /* 0x000000c4c5c57221 */ /* 0x000fe20000010000 */
[----:B------:R-:W3:Y:S01]  /*d2f0*/  MUFU.EX2 R181, R181 ;  /* 0x000000b500b57308 */ /* 0x000ee20000000800 */
[----:B--2---:R-:W-:Y:S01]  /*d300*/  F2FP.BF16.F32.PACK_AB R164, R177, R176 ;  /* 0x000000b0b1a4723e */ /* 0x004fe200000010ff */
[----:B------:R-:W-:Y:S01]  /*d310*/  FADD.FTZ R206, R206, R207 ;  /* 0x000000cfcece7221 */ /* 0x000fe20000010000 */
[----:B------:R-:W-:-:S03]  /*d320*/  FADD.FTZ R197, R198, R197 ;  /* 0x000000c5c6c57221 */ /* 0x000fc60000010000 */
[----:B------:R-:W-:Y:S01]  /*d330*/  FADD.FTZ R209, R209, R206 ;  /* 0x000000ced1d17221 */ /* 0x000fe20000010000 */
[----:B------:R-:W-:Y:S01]  /*d340*/  FADD.FTZ R168, R168, R197 ;  /* 0x000000c5a8a87221 */ /* 0x000fe20000010000 */
[----:B------:R-:W-:Y:S02]  /*d350*/  MUFU.EX2 R178, R178 ;  /* 0x000000b200b27308 */ /* 0x000fe40000000800 */
[----:B------:R-:W-:Y:S01]  /*d360*/  FADD.FTZ R170, R170, R209 ;  /* 0x000000d1aaaa7221 */ /* 0x000fe20000010000 */
[----:B------:R-:W-:-:S03]  /*d370*/  FADD.FTZ R169, R169, R168 ;  /* 0x000000a8a9a97221 */ /* 0x000fc60000010000 */
[----:B------:R-:W-:Y:S01]  /*d380*/  FADD.FTZ R171, R171, R170 ;  /* 0x000000aaabab7221 */ /* 0x000fe20000010000 */
[----:B------:R-:W-:Y:S01]  /*d390*/  FADD.FTZ R172, R172, R169 ;  /* 0x000000a9acac7221 */ /* 0x000fe20000010000 */
[----:B------:R-:W2:Y:S01]  /*d3a0*/  MUFU.EX2 R179, R179 ;  /* 0x000000b300b37308 */ /* 0x000ea20000000800 */
[----:B---3--:R-:W-:Y:S01]  /*d3b0*/  F2FP.BF16.F32.PACK_AB R166, R181, R180 ;  /* 0x000000b4b5a6723e */ /* 0x008fe200000010ff */
[----:B------:R-:W-:Y:S01]  /*d3c0*/  FADD.FTZ R174, R174, R171 ;  /* 0x000000abaeae7221 */ /* 0x000fe20000010000 */
[----:B------:R-:W-:-:S03]  /*d3d0*/  FADD.FTZ R173, R173, R172 ;  /* 0x000000acadad7221 */ /* 0x000fc60000010000 */
[----:B------:R-:W-:Y:S01]  /*d3e0*/  FADD.FTZ R175, R175, R174 ;  /* 0x000000aeafaf7221 */ /* 0x000fe20000010000 */
[----:B------:R-:W-:Y:S01]  /*d3f0*/  FADD.FTZ R176, R176, R173 ;  /* 0x000000adb0b07221 */ /* 0x000fe20000010000 */
[----:B------:R-:W3:Y:S03]  /*d400*/  MUFU.EX2 R182, R182 ;  /* 0x000000b600b67308 */ /* 0x000ee60000000800 */
[----:B------:R-:W-:-:S04]  /*d410*/  FADD.FTZ R177, R177, R176 ;  /* 0x000000b0b1b17221 */ /* 0x000fc80000010000 */
[----:B------:R-:W-:Y:S01]  /*d420*/  FADD.FTZ R180, R180, R177 ;  /* 0x000000b1b4b47221 */ /* 0x000fe20000010000 */
[----:B------:R-:W4:Y:S01]  /*d430*/  MUFU.EX2 R183, R183 ;  /* 0x000000b700b77308 */ /* 0x000f220000000800 */
[----:B--2---:R-:W-:Y:S01]  /*d440*/  F2FP.BF16.F32.PACK_AB R165, R179, R178 ;  /* 0x000000b2b3a5723e */ /* 0x004fe200000010ff */
[----:B------:R-:W-:Y:S01]  /*d450*/  FADD.FTZ R178, R178, R175 ;  /* 0x000000afb2b27221 */ /* 0x000fe20000010000 */
[----:B------:R-:W-:-:S03]  /*d460*/  FADD.FTZ R5, R181, R180 ;  /* 0x000000b4b5057221 */ /* 0x000fc60000010000 */
[----:B------:R-:W-:-:S04]  /*d470*/  FADD.FTZ R179, R179, R178 ;  /* 0x000000b2b3b37221 */ /* 0x000fc80000010000 */
[----:B---3--:R-:W-:Y:S01]  /*d480*/  FADD.FTZ R6, R182, R179 ;  /* 0x000000b3b6067221 */ /* 0x008fe20000010000 */
[----:B----4-:R-:W-:-:S03]  /*d490*/  F2FP.BF16.F32.PACK_AB R167, R183, R182 ;  /* 0x000000b6b7a7723e */ /* 0x010fc600000010ff */
[----:B------:R-:W-:Y:S02]  /*d4a0*/  FADD.FTZ R6, R183, R6 ;  /* 0x00000006b7067221 */ /* 0x000fe40000010000 */
[----:B------:R1:W-:Y:S01]  /*d4b0*/  STSM.16.M88.4 [R186], R164 ;  /* 0x000000a4ba007844 */ /* 0x0003e20000000200 */
[----:B------:R-:W-:-:S06]  /*d4c0*/  WARPGROUP.ARRIVE ;  /* 0x00000000000079c5 */ /* 0x000fcc0000000000 */
[----:B------:R-:W-:Y:S01]  /*d4d0*/  HGMMA.64x256x16.F32.BF16 R24, R152, gdesc[UR8].tnspB, R24, gsb0 ;  /* 0x43e0000898187df0 */ /* 0x000fe20008001818 */
[----:B------:R-:W-:Y:S01]  /*d4e0*/  UMOV UR10, UR6 ;  /* 0x00000006000a7c82 */ /* 0x000fe20008000000 */
[----:B------:R-:W-:Y:S01]  /*d4f0*/  UMOV UR11, 0x40000040 ;  /* 0x40000040000b7882 */ /* 0x000fe20000000000 */
[----:B------:R-:W-:Y:S01]  /*d500*/  R2UR UR6, R199 ;  /* 0x00000000c70672ca */ /* 0x000fe200000e0000 */
[----:B------:R-:W-:Y:S01]  /*d510*/  IMAD.MOV.U32 R199, RZ, RZ, R16 ;  /* 0x000000ffffc77224 */ /* 0x000fe200078e0010 */
[----:B------:R-:W-:Y:S02]  /*d520*/  WARPGROUP.DEPBAR.LE gsb0, 0x0 ;  /* 0x00008000000079c5 */ /* 0x000fe40000010000 */
[----:B------:R-:W-:-:S15]  /*d530*/  WARPGROUP.ARRIVE ;  /* 0x00000000000079c5 */ /* 0x000fde0000000000 */
[----:B------:R-:W-:-:S06]  /*d540*/  NOP ;  /* 0x0000000000007918 */ /* 0x000fcc0000000000 */
        /* <DEDUP_REMOVED lines=24> */
[----:B------:R-:W-:Y:S05]  /*d6d0*/  @P2 BRA `(.L_x_4217) ;  /* 0xffffffd000c02947 */ /* 0x000fea000383ffff */
[----:B-1----:R-:W-:-:S07]  /*d6e0*/  IMAD.MOV.U32 R9, RZ, RZ, R11 ;  /* 0x000000ffff097224 */ /* 0x002fce00078e000b */
.L_x_4208:
[----:B------:R-:W-:-:S13]  /*d6f0*/  ISETP.GE.AND P2, PT, R9, UR37, PT ;  /* 0x0000002509007c0c */ /* 0x000fda000bf46270 */
[----:B------:R-:W-:Y:S05]  /*d700*/  @!P2 BRA `(.L_x_4218) ;  /* 0x0000003400e4a947 */ /* 0x000fea0003800000 */
[----:B------:R-:W-:Y:S01]  /*d710*/  IMAD.MOV.U32 R15, RZ, RZ, R8 ;  /* 0x000000ffff0f7224 */ /* 0x000fe200078e0008 */
[----:B------:R-:W-:Y:S01]  /*d720*/  ULDC UR4, c[0x0][0xadc] ;  /* 0x0002b70000047ab9 */ /* 0x000fe20000000800 */
[----:B------:R-:W-:Y:S02]  /*d730*/  IMAD.MOV.U32 R14, RZ, RZ, R7 ;  /* 0x000000ffff0e7224 */ /* 0x000fe400078e0007 */
[----:B------:R-:W-:-:S07]  /*d740*/  IMAD.MOV.U32 R21, RZ, RZ, R16 ;  /* 0x000000ffff157224 */ /* 0x000fce00078e0010 */
.L_x_4235:
[----:B------:R-:W-:-:S05]  /*d750*/  VIADD R16, R21, 0x1 ;  /* 0x0000000115107836 */ /* 0x000fca0000000000 */
[----:B------:R-:W-:-:S04]  /*d760*/  ISETP.NE.AND P2, PT, R16, 0x2, PT ;  /* 0x000000021000780c */ /* 0x000fc80003f45270 */
[----:B------:R-:W-:Y:S02]  /*d770*/  SEL R8, RZ, 0x1, P2 ;  /* 0x00000001ff087807 */ /* 0x000fe40001000000 */
[----:B------:R-:W-:Y:S02]  /*d780*/  SEL R16, R16, RZ, P2 ;  /* 0x000000ff10107207 */ /* 0x000fe40001000000 */
[----:B------:R-:W-:Y:S01]  /*d790*/  LOP3.LUT R17, R17, R8, RZ, 0x3c, !PT ;  /* 0x0000000811117212 */ /* 0x000fe200078e3cff */
[----:B------:R-:W-:Y:S06]  /*d7a0*/  @!P0 BRA `(.L_x_4219) ;  /* 0x0000000000048947 */ /* 0x000fec0003800000 */
[----:B------:R-:W-:Y:S01]  /*d7b0*/  BPT.TRAP 0x1 ;  /* 0x000000040000795c */ /* 0x000fe20000300000 */
.L_x_4219:
[----:B------:R-:W-:Y:S02]  /*d7c0*/  LEA R11, R16, UR36, 0x3 ;  /* 0x00000024100b7c11 */ /* 0x000fe4000f8e18ff */
[----:B------:R-:W-:-:S04]  /*d7d0*/  SHF.L.U32 R8, R17, 0x1f, RZ ;  /* 0x0000001f11087819 */ /* 0x000fc800000006ff */
[----:B------:R1:W2:Y:S01]  /*d7e0*/  SYNCS.PHASECHK.TRANS64.TRYWAIT P2, [R11+URZ+0x38830], R8 ;  /* 0x038830080b0075a7 */ /* 0x0002a2000804017f */
[----:B------:R-:W-:Y:S05]  /*d7f0*/  @!P0 BRA `(.L_x_4220) ;  /* 0x0000000000048947 */ /* 0x000fea0003800000 */
[----:B------:R-:W-:Y:S01]  /*d800*/  BPT.TRAP 0x1 ;  /* 0x000000040000795c */ /* 0x000fe20000300000 */
.L_x_4220:
[----:B------:R-:W-:Y:S01]  /*d810*/  IMAD R7, R16, 0x200, R4 ;  /* 0x0000020010077824 */ /* 0x000fe200078e0204 */
[----:B--2---:R-:W-:Y:S06]  /*d820*/  @P2 BRA `(.L_x_4221) ;  /* 0x0000000000082947 */ /* 0x004fec0003800000 */
[----:B------:R-:W2:Y:S02]  /*d830*/  SYNCS.PHASECHK.TRANS64.TRYWAIT P2, [R11+URZ+0x38830], R8 ;  /* 0x038830080b0075a7 */ /* 0x000ea4000804017f */
[----:B--2---:R-:W-:Y:S05]  /*d840*/  @!P2 BRA `(.L_x_4222) ;  /* 0x00000094009ca947 */ /* 0x004fea0003800000 */
.L_x_4221:
        /* <DEDUP_REMOVED lines=22> */
.L_x_4223:
[----:B------:R3:W4:Y:S01]  /*d9b0*/  SYNCS.PHASECHK.TRANS64.TRYWAIT P2, [R11+URZ+0x38850], R8 ;  /* 0x038850080b0075a7 */ /* 0x000722000804017f */
[----:B------:R-:W-:Y:S05]  /*d9c0*/  @!P0 BRA `(.L_x_4224) ;  /* 0x0000000000048947 */ /* 0x000fea0003800000 */
[----:B------:R-:W-:Y:S01]  /*d9d0*/  BPT.TRAP 0x1 ;  /* 0x000000040000795c */ /* 0x000fe20000300000 */
.L_x_4224:
[----:B------:R-:W-:Y:S01]  /*d9e0*/  LEA R7, R16, R3, 0xc ;  /* 0x0000000310077211 */ /* 0x000fe200078e60ff */
[----:B----4-:R-:W-:Y:S06]  /*d9f0*/  @P2 BRA `(.L_x_4225) ;  /* 0x0000000000082947 */ /* 0x010fec0003800000 */
[----:B------:R-:W4:Y:S02]  /*da00*/  SYNCS.PHASECHK.TRANS64.TRYWAIT P2, [R11+URZ+0x38850], R8 ;  /* 0x038850080b0075a7 */ /* 0x000f24000804017f */
[----:B----4-:R-:W-:Y:S05]  /*da10*/  @!P2 BRA `(.L_x_4226) ;  /* 0x00000094003ca947 */ /* 0x010fea0003800000 */
.L_x_4225:
[C---:B------:R-:W-:Y:S01]  /*da20*/  R2UR UR10, R7.reuse ;  /* 0x00000000070a72ca */ /* 0x040fe200000e0000 */
[----:B------:R-:W-:Y:S01]  /*da30*/  WARPGROUP.ARRIVE ;  /* 0x00000000000079c5 */ /* 0x000fe20000000000 */
[----:B------:R-:W-:Y:S01]  /*da40*/  UMOV UR11, 0x40000040 ;  /* 0x40000040000b7882 */ /* 0x000fe20000000000 */
[----:B-1234-:R-:W-:Y:S01]  /*da50*/  VIADD R8, R0, 0x2 ;  /* 0x0000000200087836 */ /* 0x01efe20000000000 */
[----:B------:R-:W-:Y:S01]  /*da60*/  UMOV UR29, 0x40000040 ;  /* 0x40000040001d7882 */ /* 0x000fe20000000000 */
[C---:B------:R-:W-:Y:S01]  /*da70*/  VIADD R12, R7.reuse, 0x2 ;  /* 0x00000002070c7836 */ /* 0x040fe20000000000 */
[----:B------:R-:W-:Y:S01]  /*da80*/  UMOV UR31, 0x40000040 ;  /* 0x40000040001f7882 */ /* 0x000fe20000000000 */
[----:B------:R-:W1:Y:S01]  /*da90*/  S2R R13, SR_TID.X ;  /* 0x00000000000d7919 */ /* 0x000e620000002100 */
[----:B------:R-:W-:Y:S01]  /*daa0*/  R2UR UR28, R8 ;  /* 0x00000000081c72ca */ /* 0x000fe200000e0000 */
[----:B------:R-:W-:Y:S01]  /*dab0*/  VIADD R8, R0, 0x4 ;  /* 0x0000000400087836 */ /* 0x000fe20000000000 */
[----:B------:R-:W-:Y:S01]  /*dac0*/  R2UR UR30, R12 ;  /* 0x000000000c1e72ca */ /* 0x000fe200000e0000 */
[C---:B------:R-:W-:Y:S01]  /*dad0*/  VIADD R12, R7.reuse, 0x4 ;  /* 0x00000004070c7836 */ /* 0x040fe20000000000 */
[----:B------:R-:W-:Y:S01]  /*dae0*/  ULDC UR5, c[0x0][0xad4] ;  /* 0x0002b50000057ab9 */ /* 0x000fe20000000800 */
[----:B------:R-:W-:Y:S01]  /*daf0*/  HGMMA.64x64x16.F32.BF16 R152, gdesc[UR8], R152, gsb0 ;  /* 0x00e00000089879f0 */ /* 0x000fe20008001898 */
[----:B------:R-:W-:Y:S01]  /*db00*/  VIADD R197, R0, 0x800 ;  /* 0x0000080000c57836 */ /* 0x000fe20000000000 */
[----:B------:R-:W-:Y:S01]  /*db10*/  ULDC UR6, c[0x0][0x288] ;  /* 0x0000a20000067ab9 */ /* 0x000fe20000000800 */
[----:B------:R-:W-:Y:S01]  /*db20*/  VIADD R199, R7, 0x800 ;  /* 0x0000080007c77836 */ /* 0x000fe20000000000 */
[----:B------:R-:W-:Y:S01]  /*db30*/  ULOP3.LUT UR5, URZ, UR5, URZ, 0x33, !UPT ;  /* 0x000000053f057292 */ /* 0x000fe2000f8e333f */
        /* <DEDUP_REMOVED lines=128> */
[--C-:B------:R-:W-:Y:S02]  /*e340*/  IMAD.IADD R12, R197, 0x1, R8.reuse ;  /* 0x00000001c50c7824 */ /* 0x100fe400078e0208 */
        /* <DEDUP_REMOVED lines=154> */
[----:B------:R-:W-:-:S05]  /*ecf0*/  IMAD.MOV.U32 R12, RZ, RZ, 0x1000 ;  /* 0x00001000ff0c7424 */ /* 0x000fca00078e00ff */
[----:B------:R-:W-:Y:S01]  /*ed00*/  SEL R12, R12, 0xf80, P2 ;  /* 0x00000f800c0c7807 */ /* 0x000fe20001000000 */
        /* <DEDUP_REMOVED lines=8> */
[----:B------:R-:W-:-:S04]  /*ed90*/  LOP3.LUT R13, R12, 0x1e00, RZ, 0xc0, !PT ;  /* 0x00001e000c0d7812 */ /* 0x000fc800078ec0ff */
[----:B------:R-:W-:-:S04]  /*eda0*/  SEL R8, R8, 0x3e, P2 ;  /* 0x0000003e08087807 */ /* 0x000fc80001000000 */
[----:B------:R-:W-:-:S04]  /*edb0*/  LOP3.LUT R8, R8, 0x6, RZ, 0xc0, !PT ;  /* 0x0000000608087812 */ /* 0x000fc800078ec0ff */
[CC--:B------:R-:W-:Y:S02]  /*edc0*/  IADD3 R12, R8.reuse, R13.reuse, R0 ;  /* 0x0000000d080c7210 */ /* 0x0c0fe40007ffe000 */
[----:B------:R-:W-:Y:S01]  /*edd0*/  IADD3 R7, R8, R13, R7 ;  /* 0x0000000d08077210 */ /* 0x000fe20007ffe007 */
[----:B------:R-:W-:Y:S01]  /*ede0*/  @!P1 VIADD R8, R11, 0x38840 ;  /* 0x000388400b089836 */ /* 0x000fe20000000000 */
[----:B------:R-:W1:Y:S04]  /*edf0*/  LDC R13, c[0x0][0x2e0] ;  /* 0x0000b800ff0d7b82 */ /* 0x000e680000000800 */
        /* <DEDUP_REMOVED lines=8> */
[----:B------:R-:W-:-:S05]  /*ee80*/  IMAD.SHL.U32 R7, R9, 0x40, RZ ;  /* 0x0000004009077824 */ /* 0x000fca00078e00ff */
[----:B------:R-:W-:-:S05]  /*ee90*/  IADD3 R12, -R7, 0x1, RZ ;  /* 0x00000001070c7810 */ /* 0x000fca0007ffe1ff */
[----:B-1----:R-:W-:-:S05]  /*eea0*/  IMAD R13, R13, UR38, R12 ;  /* 0x000000260d0d7c24 */ /* 0x002fca000f8e020c */
[----:B------:R-:W-:Y:S01]  /*eeb0*/  IADD3 R13, R13, -UR6, -R18 ;  /* 0x800000060d0d7c10 */ /* 0x000fe2000fffe812 */
[----:B------:R-:W-:-:S03]  /*eec0*/  ULDC UR6, c[0x0][0xad8] ;  /* 0x0002b60000067ab9 */ /* 0x000fc60000000800 */
[C---:B------:R-:W-:Y:S01]  /*eed0*/  IADD3 R201, R13.reuse, UR6, RZ ;  /* 0x000000060dc97c10 */ /* 0x040fe2000fffe0ff */
[----:B------:R-:W-:-:S04]  /*eee0*/  VIADD R203, R13, UR5 ;  /* 0x000000050dcb7c36 */ /* 0x000fc80008000000 */
[C---:B------:R-:W-:Y:S02]  /*eef0*/  IMAD.IADD R198, R2.reuse, 0x1, R201 ;  /* 0x0000000102c67824 */ /* 0x040fe400078e02c9 */
[----:B------:R-:W-:Y:S01]  /*ef00*/  IMAD.IADD R199, R2, 0x1, R203 ;  /* 0x0000000102c77824 */ /* 0x000fe200078e02cb */
[----:B------:R-:W-:Y:S02]  /*ef10*/  WARPGROUP.DEPBAR.LE gsb0, 0x0 ;  /* 0x00008000000079c5 */ /* 0x000fe40000010000 */
[----:B------:R-:W-:-:S06]  /*ef20*/  WARPGROUP.ARRIVE ;  /* 0x00000000000079c5 */ /* 0x000fcc0000000000 */
[----:B------:R-:W-:Y:S03]  /*ef30*/  HGMMA.64x64x16.F32.BF16 R152, gdesc[UR28], R152, gsb0 ;  /* 0x00e000001c9879f0 */ /* 0x000fe60008001898 */
[----:B------:R-:W-:Y:S02]  /*ef40*/  WARPGROUP.DEPBAR.LE gsb0, 0x0 ;  /* 0x00008000000079c5 */ /* 0x000fe40000010000 */
[----:B------:R1:W-:Y:S01]  /*ef50*/  @!P1 SYNCS.ARRIVE.TRANS64.RED.A1T0 RZ, [R8+URZ], RZ ;  /* 0x000000ff08ff99a7 */ /* 0x0003e2000810043f */
[----:B------:R-:W-:Y:S05]  /*ef60*/  @!P6 BRA `(.L_x_4227) ;  /* 0x000000000058e947 */ /* 0x000fea0003800000 */
[----:B-1----:R-:W-:Y:S01]  /*ef70*/  IMAD.IADD R8, R2, 0x1, R10 ;  /* 0x0000000102087824 */ /* 0x002fe200078e020a */
        /* <DEDUP_REMOVED lines=11> */
.L_x_4229:
[----:B------:R-:W-:-:S05]  /*f030*/  IMAD.U32 R20, RZ, RZ, UR4 ;  /* 0x00000004ff147e24 */ /* 0x000fca000f8e00ff */
[----:B------:R-:W-:-:S13]  /*f040*/  ISETP.NE.AND P2, PT, R20, 0x1, PT ;  /* 0x000000011400780c */ /* 0x000fda0003f45270 */
[----:B------:R-:W1:Y:S02]  /*f050*/  @P2 LDC.64 R12, c[0x0][0xae0] ;  /* 0x0002b800ff0c2b82 */ /* 0x000e640000000a00 */
[----:B-1----:R-:W-:-:S05]  /*f060*/  @P2 IMAD.HI.U32 R12, R8, R12, RZ ;  /* 0x0000000c080c2227 */ /* 0x002fca00078e00ff */
[----:B------:R-:W-:-:S07]  /*f070*/  @P2 SHF.R.U32.HI R8, RZ, R13, R12 ;  /* 0x0000000dff082219 */ /* 0x000fce000001160c */
.L_x_4230:
[----:B------:R-:W-:Y:S05]  /*f080*/  BSYNC B0 ;  /* 0x0000000000007941 */ /* 0x000fea0003800000 */
.L_x_4228:
[----:B------:R-:W-:-:S04]  /*f090*/  IMAD R13, R8, R20, -R7 ;  /* 0x00000014080d7224 */ /* 0x000fc800078e0a07 */
[----:B------:R-:W-:-:S05]  /*f0a0*/  IMAD.IADD R13, R13, 0x1, -R18 ;  /* 0x000000010d0d7824 */ /* 0x000fca00078e0a12 */
[----:B------:R-:W-:Y:S02]  /*f0b0*/  VIADDMNMX R198, R13, R20, R198, PT ;  /* 0x000000140dc67246 */ /* 0x000fe400038001c6 */
[----:B------:R-:W-:-:S07]  /*f0c0*/  VIMNMX R199, R199, R13, !PT ;  /* 0x0000000dc7c77248 */ /* 0x000fce0007fe0100 */
.L_x_4227:
[----:B------:R-:W-:-:S04]  /*f0d0*/  ISETP.GT.AND P2, PT, R9, -0x1, PT ;  /* 0xffffffff0900780c */ /* 0x000fc80003f44270 */
[C---:B------:R-:W-:Y:S02]  /*f0e0*/  ISETP.GT.AND P3, PT, R199.reuse, RZ, P2 ;  /* 0x000000ffc700720c */ /* 0x040fe40001764270 */
[C---:B------:R-:W-:Y:S02]  /*f0f0*/  ISETP.GT.AND P5, PT, R199.reuse, 0x1, P2 ;  /* 0x00000001c700780c */ /* 0x040fe400017a4270 */
[----:B------:R-:W-:Y:S02]  /*f100*/  ISETP.LT.OR P4, PT, R198, 0x1, P3 ;  /* 0x00000001c600780c */ /* 0x000fe40001f81670 */
[C---:B------:R-:W-:Y:S02]  /*f110*/  ISETP.GT.AND P3, PT, R199.reuse, 0x8, P2 ;  /* 0x00000008c700780c */ /* 0x040fe40001764270 */
        /* <DEDUP_REMOVED lines=33> */
[----:B-1----:R-:W-:Y:S02]  /*f330*/  FSEL R8, R173, -INF , !P3 ;  /* 0xff800000ad087808 */ /* 0x002fe40005800000 */
        /* <DEDUP_REMOVED lines=26> */
.L_x_4233:
[----:B------:R-:W-:-:S05]  /*f4e0*/  IMAD.U32 R172, RZ, RZ, UR4 ;  /* 0x00000004ffac7e24 */ /* 0x000fca000f8e00ff */
[----:B------:R-:W-:-:S13]  /*f4f0*/  ISETP.NE.AND P3, PT, R172, 0x1, PT ;  /* 0x00000001ac00780c */ /* 0x000fda0003f65270 */
[----:B------:R-:W1:Y:S02]  /*f500*/  @P3 LDC.64 R12, c[0x0][0xae0] ;  /* 0x0002b800ff0c3b82 */ /* 0x000e640000000a00 */
[----:B-1----:R-:W-:-:S05]  /*f510*/  @P3 IMAD.HI.U32 R12, R173, R12, RZ ;  /* 0x0000000cad0c3227 */ /* 0x002fca00078e00ff */
[----:B------:R-:W-:-:S07]  /*f520*/  @P3 SHF.R.U32.HI R173, RZ, R13, R12 ;  /* 0x0000000dffad3219 */ /* 0x000fce000001160c */
.L_x_4234:
[----:B------:R-:W-:Y:S05]  /*f530*/  BSYNC B0 ;  /* 0x0000000000007941 */ /* 0x000fea0003800000 */
.L_x_4232:
[----:B------:R-:W-:-:S04]  /*f540*/  IMAD R173, R173, R172, -R7 ;  /* 0x000000acadad7224 */ /* 0x000fc800078e0a07 */
[----:B------:R-:W-:-:S05]  /*f550*/  IMAD.IADD R173, R173, 0x1, -R18 ;  /* 0x00000001adad7824 */ /* 0x000fca00078e0a12 */
[----:B------:R-:W-:Y:S02]  /*f560*/  VIADDMNMX R168, R173, R172, R168, PT ;  /* 0x000000acada87246 */ /* 0x000fe400038001a8 */
[----:B------:R-:W-:-:S07]  /*f570*/  VIMNMX R169, R169, R173, !PT ;  /* 0x000000ada9a97248 */ /* 0x000fce0007fe0100 */
.L_x_4231:
[----:B------:R-:W-:Y:S01]  /*f580*/  FMNMX.FTZ R7, R197, R14, !PT ;  /* 0x0000000ec5077209 */ /* 0x000fe20007810000 */
[----:B------:R-:W-:Y:S01]  /*f590*/  ULDC UR7, c[0x0][0xa80] ;  /* 0x0002a00000077ab9 */ /* 0x000fe20000000800 */
[----:B------:R-:W-:Y:S01]  /*f5a0*/  ISETP.GT.AND P3, PT, R169, 0x1, P2 ;  /* 0x00000001a900780c */ /* 0x000fe20001764270 */
[----:B------:R-:W-:Y:S01]  /*f5b0*/  IMAD R205, R16, 0x1000, R19 ;  /* 0x0000100010cd7824 */ /* 0x000fe200078e0213 */
[----:B------:R-:W-:Y:S01]  /*f5c0*/  FMNMX.FTZ R7, R196, R7, !PT ;  /* 0x00000007c4077209 */ /* 0x000fe20007810000 */
[----:B------:R-:W-:Y:S01]  /*f5d0*/  UMOV UR11, 0x40000040 ;  /* 0x40000040000b7882 */ /* 0x000fe20000000000 */
[----:B------:R-:W-:Y:S01]  /*f5e0*/  ISETP.LT.OR P3, PT, R168, 0x2, P3 ;  /* 0x00000002a800780c */ /* 0x000fe20001f61670 */
[----:B------:R-:W-:Y:S01]  /*f5f0*/  VIADD R208, R205, 0x80 ;  /* 0x00000080cdd07836 */ /* 0x000fe20000000000 */
[----:B------:R-:W-:Y:S01]  /*f600*/  FMNMX.FTZ R12, R20, R7, !PT ;  /* 0x00000007140c7209 */ /* 0x000fe20007810000 */
[----:B------:R-:W-:Y:S01]  /*f610*/  @!P1 VIADD R11, R11, 0x38860 ;  /* 0x000388600b0b9836 */ /* 0x000fe20000000000 */
        /* <DEDUP_REMOVED lines=52> */
[----:B------:R-:W-:Y:S02]  /*f960*/  R2UR UR6, R205 ;  /* 0x00000000cd0672ca */ /* 0x000fe400000e0000 */
[----:B------:R-:W-:Y:S02]  /*f970*/  @!P1 PRMT R11, RZ, 0x654, R11 ;  /* 0x00000654ff0b9816 */ /* 0x000fe4000000000b */
[----:B-1----:R-:W-:Y:S02]  /*f980*/  FMNMX.FTZ R7, R13, R172, !PT ;  /* 0x000000ac0d077209 */ /* 0x002fe40007810000 */
[----:B------:R-:W-:Y:S02]  /*f990*/  FMNMX.FTZ R13, R155, R12, !PT ;  /* 0x0000000c9b0d7209 */ /* 0x000fe40007810000 */
[C---:B------:R-:W-:Y:S01]  /*f9a0*/  FSETP.NEU.FTZ.AND P5, PT, R7.reuse, -INF , PT ;  /* 0xff8000000700780b */ /* 0x040fe20003fbd000 */
[----:B------:R-:W-:Y:S01]  /*f9b0*/  FMUL.FTZ R201, R7, UR7 ;  /* 0x0000000707c97c20 */ /* 0x000fe20008410000 */
[----:B------:R-:W-:-:S03]  /*f9c0*/  FMNMX.FTZ R12, R158, R13, !PT ;  /* 0x0000000d9e0c7209 */ /* 0x000fc60007810000 */
[----:B------:R-:W-:Y:S01]  /*f9d0*/  UMOV UR10, UR6 ;  /* 0x00000006000a7c82 */ /* 0x000fe20008000000 */
[----:B------:R-:W-:Y:S01]  /*f9e0*/  R2UR UR6, R208 ;  /* 0x00000000d00672ca */ /* 0x000fe200000e0000 */
[----:B------:R-:W-:Y:S01]  /*f9f0*/  VIADD R208, R205, 0x100 ;  /* 0x00000100cdd07836 */ /* 0x000fe20000000000 */
[----:B------:R-:W-:Y:S01]  /*fa00*/  FMNMX.FTZ R13, R159, R12, !PT ;  /* 0x0000000c9f0d7209 */ /* 0x000fe20007810000 */
[----:B------:R-:W-:Y:S01]  /*fa10*/  VIADD R205, R205, 0x180 ;  /* 0x00000180cdcd7836 */ /* 0x000fe20000000000 */
        /* <DEDUP_REMOVED lines=14> */
[----:B------:R1:W-:Y:S01]  /*fb00*/  MUFU.EX2 R12, R172 ;  /* 0x000000ac000c7308 */ /* 0x0003e20000000800 */
        /* <DEDUP_REMOVED lines=9> */
[--C-:B-1----:R-:W-:Y:S01]  /*fba0*/  FFMA.FTZ R172, R157, UR7, -R201.reuse ;  /* 0x000000079dac7c23 */ /* 0x102fe200080108c9 */
[----:B------:R-:W-:Y:S01]  /*fbb0*/  ISETP.GT.AND P2, PT, R169, 0x39, P2 ;  /* 0x00000039a900780c */ /* 0x000fe20001744270 */
[--C-:B------:R-:W-:Y:S01]  /*fbc0*/  FFMA.FTZ R171, R161, UR7, -R201.reuse ;  /* 0x00000007a1ab7c23 */ /* 0x100fe200080108c9 */
[----:B------:R-:W-:Y:S01]  /*fbd0*/  FMNMX.FTZ R169, R197, R170, !PT ;  /* 0x000000aac5a97209 */ /* 0x000fe20007810000 */
[--C-:B------:R-:W-:Y:S01]  /*fbe0*/  FFMA.FTZ R170, R164, UR7, -R201.reuse ;  /* 0x00000007a4aa7c23 */ /* 0x100fe200080108c9 */
[----:B------:R-:W-:Y:S01]  /*fbf0*/  ISETP.LT.OR P4, PT, R168, 0x39, P4 ;  /* 0x00000039a800780c */ /* 0x000fe20002781670 */
[----:B------:R-:W-:Y:S01]  /*fc00*/  MUFU.EX2 R13, R13 ;  /* 0x0000000d000d7308 */ /* 0x000fe20000000800 */
[----:B------:R-:W-:Y:S01]  /*fc10*/  FSEL R200, R179, -INF , !P3 ;  /* 0xff800000b3c87808 */ /* 0x000fe20005800000 */
[----:B------:R-:W-:Y:S01]  /*fc20*/  FFMA.FTZ R179, R8, UR7, -R201 ;  /* 0x0000000708b37c23 */ /* 0x000fe200080108c9 */
[----:B------:R-:W-:-:S02]  /*fc30*/  FMNMX.FTZ R169, R196, R169, !PT ;  /* 0x000000a9c4a97209 */ /* 0x000fc40007810000 */
[----:B------:R-:W-:Y:S02]  /*fc40*/  ISETP.LT.OR P2, PT, R168, 0x3a, P2 ;  /* 0x0000003aa800780c */ /* 0x000fe40001741670 */
[----:B------:R-:W-:Y:S01]  /*fc50*/  FSEL R182, R182, -INF , !P4 ;  /* 0xff800000b6b67808 */ /* 0x000fe20006000000 */
[----:B------:R-:W-:Y:S01]  /*fc60*/  MUFU.EX2 R20, R20 ;  /* 0x0000001400147308 */ /* 0x000fe20000000800 */
[----:B------:R-:W-:Y:S02]  /*fc70*/  FMNMX.FTZ R157, R200, R169, !PT ;  /* 0x000000a9c89d7209 */ /* 0x000fe40007810000 */
[----:B------:R-:W-:Y:S02]  /*fc80*/  FSEL R183, R183, -INF , !P2 ;  /* 0xff800000b7b77808 */ /* 0x000fe40005000000 */
[----:B------:R-:W-:-:S03]  /*fc90*/  FMNMX.FTZ R168, R182, R157, !PT ;  /* 0x0000009db6a87209 */ /* 0x000fc60007810000 */
[----:B------:R1:W-:Y:S01]  /*fca0*/  MUFU.EX2 R169, R172 ;  /* 0x000000ac00a97308 */ /* 0x0003e20000000800 */
[----:B------:R-:W-:-:S05]  /*fcb0*/  FMNMX.FTZ R157, R183, R168, !PT ;  /* 0x000000a8b79d7209 */ /* 0x000fca0007810000 */
[----:B------:R-:W2:Y:S02]  /*fcc0*/  SHFL.BFLY PT, R160, R157, 0x2, 0x1f ;  /* 0x0c401f009da07f89 */ /* 0x000ea400000e0000 */
[----:B------:R-:W-:Y:S01]  /*fcd0*/  MUFU.EX2 R168, R175 ;  /* 0x000000af00a87308 */ /* 0x000fe20000000800 */
[--C-:B-1----:R-:W-:Y:S01]  /*fce0*/  FFMA.FTZ R172, R156, UR7, -R201.reuse ;  /* 0x000000079cac7c23 */ /* 0x102fe200080108c9 */
[----:B------:R-:W-:-:S06]  /*fcf0*/  FFMA.FTZ R156, R153, UR7, -R201 ;  /* 0x00000007999c7c23 */ /* 0x000fcc00080108c9 */
[----:B------:R-:W-:Y:S08]  /*fd00*/  MUFU.EX2 R171, R171 ;  /* 0x000000ab00ab7308 */ /* 0x000ff00000000800 */
[----:B------:R-:W-:Y:S01]  /*fd10*/  MUFU.EX2 R170, R170 ;  /* 0x000000aa00aa7308 */ /* 0x000fe20000000800 */
[----:B--2---:R-:W-:Y:S02]  /*fd20*/  FMNMX.FTZ R160, R157, R160, !PT ;  /* 0x000000a09da07209 */ /* 0x004fe40007810000 */
[----:B------:R-:W-:-:S05]  /*fd30*/  FSEL R157, R7, RZ, P5 ;  /* 0x000000ff079d7208 */ /* 0x000fca0002800000 */
[----:B------:R-:W-:Y:S01]  /*fd40*/  MUFU.EX2 R173, R173 ;  /* 0x000000ad00ad7308 */ /* 0x000fe20000000800 */
[----:B------:R-:W1:Y:S01]  /*fd50*/  SHFL.BFLY PT, R153, R160, 0x1, 0x1f ;  /* 0x0c201f00a0997f89 */ /* 0x000e6200000e0000 */
[----:B------:R-:W-:-:S04]  /*fd60*/  FADD.FTZ R157, -R157, R14 ;  /* 0x0000000e9d9d7221 */ /* 0x000fc80000010100 */
[----:B------:R-:W-:Y:S02]  /*fd70*/  FMUL.FTZ R157, R157, UR7 ;  /* 0x000000079d9d7c20 */ /* 0x000fe40008410000 */
[----:B------:R-:W-:Y:S08]  /*fd80*/  MUFU.EX2 R172, R172 ;  /* 0x000000ac00ac7308 */ /* 0x000ff00000000800 */
[----:B------:R-:W2:Y:S08]  /*fd90*/  MUFU.EX2 R201, R157 ;  /* 0x0000009d00c97308 */ /* 0x000eb00000000800 */
[----:B------:R3:W-:Y:S01]  /*fda0*/  MUFU.EX2 R175, R156 ;  /* 0x0000009c00af7308 */ /* 0x0007e20000000800 */
[----:B-1----:R-:W-:Y:S01]  /*fdb0*/  FMNMX.FTZ R8, R160, R153, !PT ;  /* 0x00000099a0087209 */ /* 0x002fe20007810000 */
[----:B------:R-:W-:-:S03]  /*fdc0*/  IMAD.MOV R153, RZ, RZ, -R23 ;  /* 0x000000ffff997224 */ /* 0x000fc600078e0a17 */
[C---:B------:R-:W-:Y:S01]  /*fdd0*/  FSETP.NEU.FTZ.AND P2, PT, R8.reuse, -INF , PT ;  /* 0xff8000000800780b */ /* 0x040fe20003f5d000 */
[C---:B------:R-:W-:Y:S02]  /*fde0*/  FMUL.FTZ R161, R8.reuse, UR7 ;  /* 0x0000000708a17c20 */ /* 0x040fe40008410000 */
[----:B------:R-:W-:Y:S01]  /*fdf0*/  MUFU.EX2 R178, R178 ;  /* 0x000000b200b27308 */ /* 0x000fe20000000800 */
[----:B------:R-:W-:Y:S01]  /*fe00*/  FSEL R152, R8, RZ, P2 ;  /* 0x000000ff08987208 */ /* 0x000fe20001000000 */
[-C--:B--2---:R-:W-:Y:S01]  /*fe10*/  FMUL.FTZ R24, R24, R201.reuse ;  /* 0x000000c918187220 */ /* 0x084fe20000410000 */
[----:B------:R-:W-:Y:S01]  /*fe20*/  FSEL R161, R161, RZ, P2 ;  /* 0x000000ffa1a17208 */ /* 0x000fe20001000000 */
[----:B------:R-:W-:Y:S01]  /*fe30*/  FMUL.FTZ R25, R25, R201 ;  /* 0x000000c919197220 */ /* 0x000fe20000410000 */
[----:B------:R-:W-:Y:S01]  /*fe40*/  ISETP.NE.AND P2, PT, R18, R153, PT ;  /* 0x000000991200720c */ /* 0x000fe20003f45270 */
[----:B------:R-:W-:Y:S01]  /*fe50*/  FADD.FTZ R152, -R152, R15 ;  /* 0x0000000f98987221 */ /* 0x000fe20000010100 */
[----:B---3--:R-:W-:Y:S01]  /*fe60*/  F2FP.BF16.F32.PACK_AB R156, R171, R168 ;  /* 0x000000a8ab9c723e */ /* 0x008fe200000010ff */
[--C-:B------:R-:W-:Y:S01]  /*fe70*/  FFMA.FTZ R159, R159, UR7, -R161.reuse ;  /* 0x000000079f9f7c23 */ /* 0x100fe200080108a1 */
[--C-:B------:R-:W-:Y:S01]  /*fe80*/  FFMA.FTZ R203, R154, UR7, -R161.reuse ;  /* 0x000000079acb7c23 */ /* 0x100fe200080108a1 */
[----:B------:R-:W-:Y:S01]  /*fe90*/  FMUL.FTZ R152, R152, UR7 ;  /* 0x0000000798987c20 */ /* 0x000fe20008410000 */
[--C-:B------:R-:W-:Y:S01]  /*fea0*/  FFMA.FTZ R14, R155, UR7, -R161.reuse ;  /* 0x000000079b0e7c23 */ /* 0x100fe200080108a1 */
[--C-:B------:R-:W-:Y:S01]  /*feb0*/  FFMA.FTZ R202, R158, UR7, -R161.reuse ;  /* 0x000000079eca7c23 */ /* 0x100fe200080108a1 */
[--C-:B------:R-:W-:Y:S01]  /*fec0*/  FFMA.FTZ R206, R167, UR7, -R161.reuse ;  /* 0x00000007a7ce7c23 */ /* 0x100fe200080108a1 */
[----:B------:R1:W2:Y:S01]  /*fed0*/  MUFU.EX2 R204, R152 ;  /* 0x0000009800cc7308 */ /* 0x0002a20000000800 */
[--C-:B------:R-:W-:Y:S01]  /*fee0*/  FFMA.FTZ R207, R198, UR7, -R161.reuse ;  /* 0x00000007c6cf7c23 */ /* 0x100fe200080108a1 */
[--C-:B------:R-:W-:Y:S01]  /*fef0*/  FFMA.FTZ R162, R162, UR7, -R161.reuse ;  /* 0x00000007a2a27c23 */ /* 0x100fe200080108a1 */
[----:B------:R-:W-:Y:S01]  /*ff00*/  FFMA.FTZ R163, R163, UR7, -R161 ;  /* 0x00000007a3a37c23 */ /* 0x000fe200080108a1 */
[----:B------:R-:W-:-:S02]  /*ff10*/  @!P2 IMAD R21, R21, 0x40, R22 ;  /* 0x000000401515a824 */ /* 0x000fc400078e0216 */
[--C-:B------:R-:W-:Y:S01]  /*ff20*/  FFMA.FTZ R155, R166, UR7, -R161.reuse ;  /* 0x00000007a69b7c23 */ /* 0x100fe200080108a1 */
[--C-:B------:R-:W-:Y:S01]  /*ff30*/  FFMA.FTZ R199, R199, UR7, -R161.reuse ;  /* 0x00000007c7c77c23 */ /* 0x100fe200080108a1 */
[--C-:B------:R-:W-:Y:S01]  /*ff40*/  FFMA.FTZ R197, R197, UR7, -R161.reuse ;  /* 0x00000007c5c57c23 */ /* 0x100fe200080108a1 */
[----:B------:R3:W-:Y:S01]  /*ff50*/  MUFU.EX2 R15, R159 ;  /* 0x0000009f000f7308 */ /* 0x0007e20000000800 */
[----:B------:R-:W-:Y:S01]  /*ff60*/  @!P2 LEA R153, R21, UR36, 0x2 ;  /* 0x000000241599ac11 */ /* 0x000fe2000f8e10ff */
[--C-:B------:R-:W-:Y:S01]  /*ff70*/  FFMA.FTZ R196, R196, UR7, -R161.reuse ;  /* 0x00000007c4c47c23 */ /* 0x100fe200080108a1 */
[--C-:B------:R-:W-:Y:S01]  /*ff80*/  FFMA.FTZ R198, R182, UR7, -R161.reuse ;  /* 0x00000007b6c67c23 */ /* 0x100fe200080108a1 */
[--C-:B------:R-:W-:Y:S01]  /*ff90*/  FFMA.FTZ R157, R174, UR7, -R161.reuse ;  /* 0x00000007ae9d7c23 */ /* 0x100fe200080108a1 */
[----:B-1----:R-:W-:Y:S01]  /*ffa0*/  F2FP.BF16.F32.PACK_AB R152, R13, R12 ;  /* 0x0000000c0d98723e */ /* 0x002fe200000010ff */
[----:B------:R-:W-:Y:S01]  /*ffb0*/  @!P2 STS [R153+0x38400], R201 ;  /* 0x038400c99900a388 */ /* 0x000fe20000000800 */
[----:B------:R-:W-:Y:S01]  /*ffc0*/  F2FP.BF16.F32.PACK_AB R154, R169, R20 ;  /* 0x00000014a99a723e */ /* 0x000fe200000010ff */
[----:B------:R-:W-:Y:S01]  /*ffd0*/  MUFU.EX2 R203, R203 ;  /* 0x000000cb00cb7308 */ /* 0x000fe20000000800 */
[--C-:B---3--:R-:W-:Y:S01]  /*ffe0*/  FFMA.FTZ R159, R200, UR7, -R161.reuse ;  /* 0x00000007c89f7c23 */ /* 0x108fe200080108a1 */
[----:B--2---:R1:W-:Y:S01]  /*fff0*/  @!P2 STS [R153+0x38420], R204 ;  /* 0x038420cc9900a388 */ /* 0x0043e20000000800 */
[----:B------:R-:W-:Y:S01]  /*10000*/  FFMA.FTZ R161, R183, UR7, -R161 ;  /* 0x00000007b7a17c23 */ /* 0x000fe200080108a1 */
[----:B------:R-:W-:Y:S01]  /*10010*/  F2FP.BF16.F32.PACK_AB R158, R173, R170 ;  /* 0x000000aaad9e723e */ /* 0x000fe200000010ff */
[-C--:B------:R-:W-:Y:S01]  /*10020*/  FMUL.FTZ R28, R28, R201.reuse ;  /* 0x000000c91c1c7220 */ /* 0x080fe20000410000 */
[----:B------:R-:W-:Y:S01]  /*10030*/  F2FP.BF16.F32.PACK_AB R160, R175, R172 ;  /* 0x000000acafa0723e */ /* 0x000fe200000010ff */
        /* <DEDUP_REMOVED lines=43> */
[----:B------:R-:W-:Y:S01]  /*102f0*/  BAR.SYNC.DEFER_BLOCKING 0xf, 0x100 ;  /* 0x03c4000000007b1d */ /* 0x000fe20000010000 */
        /* <DEDUP_REMOVED lines=29> */
[----:B------:R1:W-:Y:S01]  /*104d0*/  MUFU.EX2 R183, R157 ;  /* 0x0000009d00b77308 */ /* 0x0003e20000000800 */
[----:B------:R-:W-:Y:S01]  /*104e0*/  FMUL.FTZ R149, R149, R201 ;  /* 0x000000c995957220 */ /* 0x000fe20000410000 */
        /* <DEDUP_REMOVED lines=54> */
[----:B------:R1:W3:Y:S01]  /*10850*/  MUFU.EX2 R197, R159 ;  /* 0x0000009f00c57308 */ /* 0x0002e20000000800 */
        /* <DEDUP_REMOVED lines=14> */
[----:B------:R-:W-:Y:S01]  /*10940*/  FMUL.FTZ R138, R138, R204 ;  /* 0x000000cc8a8a7220 */ /* 0x000fe20000410000 */
[----:B------:R1:W2:Y:S01]  /*10950*/  MUFU.EX2 R199, R161 ;  /* 0x000000a100c77308 */ /* 0x0002a20000000800 */
[----:B---3--:R-:W-:Y:S01]  /*10960*/  F2FP.BF16.F32.PACK_AB R165, R197, R196 ;  /* 0x000000c4c5a5723e */ /* 0x008fe200000010ff */
[-C--:B------:R-:W-:Y:S01]  /*10970*/  FMUL.FTZ R139, R139, R204.reuse ;  /* 0x000000cc8b8b7220 */ /* 0x080fe20000410000 */
[-C--:B------:R-:W-:Y:S01]  /*10980*/  FMUL.FTZ R142, R142, R204.reuse ;  /* 0x000000cc8e8e7220 */ /* 0x080fe20000410000 */
[-C--:B------:R-:W-:Y:S01]  /*10990*/  FMUL.FTZ R143, R143, R204.reuse ;  /* 0x000000cc8f8f7220 */ /* 0x080fe20000410000 */
[-C--:B------:R-:W-:Y:S01]  /*109a0*/  FMUL.FTZ R146, R146, R204.reuse ;  /* 0x000000cc92927220 */ /* 0x080fe20000410000 */
[-C--:B------:R-:W-:Y:S01]  /*109b0*/  FMUL.FTZ R147, R147, R204.reuse ;  /* 0x000000cc93937220 */ /* 0x080fe20000410000 */
[-C--:B------:R-:W-:Y:S01]  /*109c0*/  FMUL.FTZ R150, R150, R204.reuse ;  /* 0x000000cc96967220 */ /* 0x080fe20000410000 */
[----:B------:R-:W-:Y:S01]  /*109d0*/  FMUL.FTZ R151, R151, R204 ;  /* 0x000000cc97977220 */ /* 0x000fe20000410000 */
[----:B-1----:R-:W-:Y:S01]  /*109e0*/  F2FP.BF16.F32.PACK_AB R161, R200, R207 ;  /* 0x000000cfc8a1723e */ /* 0x002fe200000010ff */
[----:B------:R1:W-:Y:S01]  /*109f0*/  STSM.16.M88.4 [R184+0x36400], R152 ;  /* 0x03640098b8007844 */ /* 0x0003e20000000200 */
[----:B------:R-:W-:Y:S01]  /*10a00*/  FFMA.FTZ R12, R201, R5, R12 ;  /* 0x00000005c90c7223 */ /* 0x000fe2000001000c */
[----:B------:R-:W-:Y:S01]  /*10a10*/  FFMA.FTZ R203, R204, R6, R203 ;  /* 0x00000006cccb7223 */ /* 0x000fe200000100cb */
[----:B------:R-:W-:Y:S01]  /*10a20*/  ISETP.GT.AND P2, PT, R9, UR37, PT ;  /* 0x0000002509007c0c */ /* 0x000fe2000bf44270 */
[----:B------:R1:W-:Y:S01]  /*10a30*/  STSM.16.M88.4 [R187], R156 ;  /* 0x0000009cbb007844 */ /* 0x0003e20000000200 */
[----:B------:R-:W-:Y:S01]  /*10a40*/  FADD.FTZ R13, R13, R12 ;  /* 0x0000000c0d0d7221 */ /* 0x000fe20000010000 */
[----:B------:R-:W-:Y:S01]  /*10a50*/  FADD.FTZ R203, R14, R203 ;  /* 0x000000cb0ecb7221 */ /* 0x000fe20000010000 */
[----:B--2---:R-:W-:Y:S01]  /*10a60*/  F2FP.BF16.F32.PACK_AB R167, R199, R198 ;  /* 0x000000c6c7a7723e */ /* 0x004fe200000010ff */
[----:B------:R1:W-:Y:S01]  /*10a70*/  STSM.16.M88.4 [R185], R160 ;  /* 0x000000a0b9007844 */ /* 0x0003e20000000200 */
[----:B------:R-:W-:Y:S01]  /*10a80*/  FADD.FTZ R20, R20, R13 ;  /* 0x0000000d14147221 */ /* 0x000fe20000010000 */
[----:B------:R-:W-:Y:S01]  /*10a90*/  FADD.FTZ R202, R202, R203 ;  /* 0x000000cbcaca7221 */ /* 0x000fe20000010000 */
[----:B------:R-:W-:Y:S01]  /*10aa0*/  IMAD.MOV.U32 R14, RZ, RZ, R7 ;  /* 0x000000ffff0e7224 */ /* 0x000fe200078e0007 */
[----:B------:R1:W-:Y:S01]  /*10ab0*/  STSM.16.M88.4 [R186], R164 ;  /* 0x000000a4ba007844 */ /* 0x0003e20000000200 */
[----:B------:R-:W-:Y:S01]  /*10ac0*/  WARPGROUP.ARRIVE ;  /* 0x00000000000079c5 */ /* 0x000fe20000000000 */
[----:B------:R-:W-:Y:S01]  /*10ad0*/  FADD.FTZ R169, R169, R20 ;  /* 0x00000014a9a97221 */ /* 0x000fe20000010000 */
[----:B------:R-:W-:Y:S01]  /*10ae0*/  FADD.FTZ R202, R15, R202 ;  /* 0x000000ca0fca7221 */ /* 0x000fe20000010000 */
[----:B------:R-:W-:-:S02]  /*10af0*/  IMAD.MOV.U32 R15, RZ, RZ, R8 ;  /* 0x000000ffff0f7224 */ /* 0x000fc400078e0008 */
[----:B------:R-:W-:Y:S01]  /*10b00*/  FADD.FTZ R168, R168, R169 ;  /* 0x000000a9a8a87221 */ /* 0x000fe20000010000 */
[----:B------:R-:W-:Y:S01]  /*10b10*/  HGMMA.64x256x16.F32.BF16 R24, R152, gdesc[UR8].tnspB, R24, gsb0 ;  /* 0x43e0000898187df0 */ /* 0x000fe20008001818 */
[----:B------:R-:W-:Y:S01]  /*10b20*/  UMOV UR10, UR6 ;  /* 0x00000006000a7c82 */ /* 0x000fe20008000000 */
[----:B------:R-:W-:Y:S01]  /*10b30*/  UMOV UR11, 0x40000040 ;  /* 0x40000040000b7882 */ /* 0x000fe20000000000 */
[----:B------:R-:W-:Y:S01]  /*10b40*/  R2UR UR6, R208 ;  /* 0x00000000d00672ca */ /* 0x000fe200000e0000 */
        /* <DEDUP_REMOVED lines=24> */
[----:B------:R-:W-:Y:S02]  /*10cd0*/  WARPGROUP.DEPBAR.LE gsb0, 0x0 ;  /* 0x00008000000079c5 */ /* 0x000fe40000010000 */
        /* <DEDUP_REMOVED lines=25> */
[----:B--2---:R-:W-:-:S04]  /*10e70*/  VIADD R11, R9, 0xffffffff ;  /* 0xffffffff090b7836 */ /* 0x004fc80000000000 */
[----:B------:R-:W-:Y:S01]  /*10e80*/  IMAD.MOV.U32 R9, RZ, RZ, R11 ;  /* 0x000000ffff097224 */ /* 0x000fe200078e000b */
[----:B-1----:R-:W-:Y:S06]  /*10e90*/  @P2 BRA `(.L_x_4235) ;  /* 0xffffffc8002c2947 */ /* 0x002fec000383ffff */
.L_x_4218:
[----:B------:R-:W1:Y:S01]  /*10ea0*/  SHFL.BFLY PT, R0, R5, 0x2, 0x1f ;  /* 0x0c401f0005007f89 */ /* 0x000e6200000e0000 */
[----:B------:R-:W-:Y:S01]  /*10eb0*/  VIADD R2, R16, 0x1 ;  /* 0x0000000110027836 */ /* 0x000fe20000000000 */
[----:B------:R-:W-:Y:S01]  /*10ec0*/  UIADD3 UR46, UR46, 0x1, URZ ;  /* 0x000000012e2e7890 */ /* 0x000fe2000fffe03f */
[----:B------:R-:W-:Y:S01]  /*10ed0*/  IMAD.U32 R12, RZ, RZ, UR7 ;  /* 0x00000007ff0c7e24 */ /* 0x000fe2000f8e00ff */
[----:B------:R-:W2:Y:S01]  /*10ee0*/  SHFL.BFLY PT, R9, R6, 0x2, 0x1f ;  /* 0x0c401f0006097f89 */ /* 0x000ea200000e0000 */
[----:B------:R-:W-:Y:S01]  /*10ef0*/  IMAD.MOV.U32 R19, RZ, RZ, -0x800000 ;  /* 0xff800000ff137424 */ /* 0x000fe200078e00ff */
[----:B------:R-:W-:Y:S08]  /*10f00*/  BAR.ARV 0x8, 0xa0 ;  /* 0x0202800000007b1d */ /* 0x000ff00000002000 */
[----:B------:R-:W-:Y:S01]  /*10f10*/  BAR.SYNC.DEFER_BLOCKING 0xf, 0x100 ;  /* 0x03c4000000007b1d */ /* 0x000fe20000010000 */
[----:B------:R-:W-:Y:S01]  /*10f20*/  ISETP.NE.AND P1, PT, R2, 0x2, PT ;  /* 0x000000020200780c */ /* 0x000fe20003f25270 */
[----:B-1----:R-:W-:Y:S01]  /*10f30*/  FADD.FTZ R0, R0, R5 ;  /* 0x0000000500007221 */ /* 0x002fe20000010000 */
[----:B--2---:R-:W-:-:S04]  /*10f40*/  FADD.FTZ R9, R9, R6 ;  /* 0x0000000609097221 */ /* 0x004fc80000010000 */
[----:B------:R-:W1:Y:S01]  /*10f50*/  SHFL.BFLY PT, R3, R0, 0x1, 0x1f ;  /* 0x0c201f0000037f89 */ /* 0x000e6200000e0000 */
[----:B------:R-:W-:-:S03]  /*10f60*/  IMAD.U32 R6, RZ, RZ, UR7 ;  /* 0x00000007ff067e24 */ /* 0x000fc6000f8e00ff */
[----:B------:R-:W2:Y:S01]  /*10f70*/  SHFL.BFLY PT, R4, R9, 0x1, 0x1f ;  /* 0x0c201f0009047f89 */ /* 0x000ea200000e0000 */
[----:B-1----:R-:W-:Y:S01]  /*10f80*/  FADD.FTZ R11, R0, R3 ;  /* 0x00000003000b7221 */ /* 0x002fe20000010000 */
[----:B------:R-:W-:Y:S01]  /*10f90*/  IMAD.MOV R3, RZ, RZ, -R23 ;  /* 0x000000ffff037224 */ /* 0x000fe200078e0a17 */
[----:B------:R-:W-:Y:S01]  /*10fa0*/  SEL R0, RZ, 0x1, P1 ;  /* 0x00000001ff007807 */ /* 0x000fe20000800000 */
[----:B--2---:R-:W-:Y:S02]  /*10fb0*/  FADD.FTZ R10, R9, R4 ;  /* 0x00000004090a7221 */ /* 0x004fe40000010000 */
[----:B------:R-:W-:Y:S02]  /*10fc0*/  FSETP.NE.FTZ.AND P2, PT, R11, RZ, PT ;  /* 0x000000ff0b00720b */ /* 0x000fe40003f55000 */
[----:B------:R-:W-:Y:S01]  /*10fd0*/  ISETP.NE.AND P0, PT, R18, R3, PT ;  /* 0x000000031200720c */ /* 0x000fe20003f05270 */
[----:B------:R-:W-:Y:S01]  /*10fe0*/  IMAD.MOV.U32 R3, RZ, RZ, RZ ;  /* 0x000000ffff037224 */ /* 0x000fe200078e00ff */
[----:B------:R-:W-:-:S02]  /*10ff0*/  FSETP.NE.FTZ.AND P3, PT, R10, RZ, PT ;  /* 0x000000ff0a00720b */ /* 0x000fc40003f75000 */
[----:B------:R-:W-:Y:S01]  /*11000*/  LOP3.LUT R17, R17, R0, RZ, 0x3c, !PT ;  /* 0x0000000011117212 */ /* 0x000fe200078e3cff */
[----:B------:R-:W-:-:S06]  /*11010*/  IMAD.MOV.U32 R0, RZ, RZ, RZ ;  /* 0x000000ffff007224 */ /* 0x000fcc00078e00ff */
[----:B------:R-:W1:Y:S01]  /*11020*/  @P2 MUFU.RCP R3, R11 ;  /* 0x0000000b00032308 */ /* 0x000e620000001000 */
[----:B------:R-:W-:Y:S01]  /*11030*/  @P2 FMUL.FTZ R6, R6, 0.69314718246459960938 ;  /* 0x3f31721806062820 */ /* 0x000fe20000410000 */
[----:B------:R-:W-:Y:S02]  /*11040*/  @!P0 IMAD R16, R16, 0x40, R22 ;  /* 0x0000004010108824 */ /* 0x000fe400078e0216 */
[----:B------:R-:W-:-:S03]  /*11050*/  @P3 FMUL.FTZ R12, R12, 0.69314718246459960938 ;  /* 0x3f3172180c0c3820 */ /* 0x000fc60000410000 */
[----:B------:R-:W-:Y:S01]  /*11060*/  @!P0 LEA R16, R16, UR36, 0x2 ;  /* 0x0000002410108c11 */ /* 0x000fe2000f8e10ff */
        /* <DEDUP_REMOVED lines=9> */
[----:B------:R-:W1:Y:S01]  /*11100*/  @P3 MUFU.LG2 R10, R10 ;  /* 0x0000000a000a3308 */ /* 0x000e620000000c00 */
        /* <DEDUP_REMOVED lines=59> */
[----:B---3--:R-:W-:Y:S01]  /*114c0*/  @P2 FMUL.FTZ R9, R9, 0.69314718246459960938 ;  /* 0x3f31721809092820 */ /* 0x008fe20000410000 */
[----:B-1----:R-:W-:Y:S01]  /*114d0*/  @P3 FMUL.FTZ R3, R10, 0.69314718246459960938 ;  /* 0x3f3172180a033820 */ /* 0x002fe20000410000 */
[----:B------:R-:W-:-:S02]  /*114e0*/  IMAD.MOV.U32 R32, RZ, RZ, -0x800000 ;  /* 0xff800000ff207424 */ /* 0x000fc400078e00ff */
        /* <DEDUP_REMOVED lines=67> */
[----:B--2---:R-:W-:Y:S01]  /*11920*/  SEL R16, R2, RZ, P1 ;  /* 0x000000ff02107207 */ /* 0x004fe20000800000 */
[----:B------:R-:W-:Y:S06]  /*11930*/  BAR.ARV 0xe, 0x100 ;  /* 0x0384000000007b1d */ /* 0x000fec0000002000 */
.L_x_4156:
        /* <DEDUP_REMOVED lines=26> */
[----:B------:R-:W-:Y:S01]  /*11ae0*/  F2FP.BF16.F32.PACK_AB R57, R59, R58 ;  /* 0x0000003a3b39723e */ /* 0x000fe200000010ff */
[----:B------:R-:W-:Y:S01]  /*11af0*/  IMAD.U32 R7, RZ, RZ, UR7 ;  /* 0x00000007ff077e24 */ /* 0x000fe2000f8e00ff */
        /* <DEDUP_REMOVED lines=12> */
[----:B------:R-:W-:Y:S01]  /*11bc0*/  IADD3 R173, P3, R6, 0x40, RZ ;  /* 0x0000004006ad7810 */ /* 0x000fe20007f7e0ff */
[--C-:B------:R-:W-:Y:S01]  /*11bd0*/  IMAD.X R11, RZ, RZ, R7.reuse, P4 ;  /* 0x000000ffff0b7224 */ /* 0x100fe200020e0607 */
[----:B------:R-:W-:Y:S02]  /*11be0*/  LOP3.LUT R2, R0, R171, RZ, 0x3c, !PT ;  /* 0x000000ab00027212 */ /* 0x000fe400078e3cff */
[----:B------:R-:W-:Y:S02]  /*11bf0*/  LOP3.LUT R0, R179, 0x380, RZ, 0xc0, !PT ;  /* 0x00000380b3007812 */ /* 0x000fe400078ec0ff */
[----:B------:R-:W-:Y:S02]  /*11c00*/  IADD3 R199, P4, R6, 0x4020, RZ ;  /* 0x0000402006c77810 */ /* 0x000fe40007f9e0ff */
[----:B------:R-:W-:Y:S02]  /*11c10*/  SHF.R.U64 R0, R0, 0x3, RZ ;  /* 0x0000000300007819 */ /* 0x000fe400000012ff */
[C---:B------:R-:W-:Y:S01]  /*11c20*/  LOP3.LUT R103, R6.reuse, 0x380, RZ, 0xc0, !PT ;  /* 0x0000038006677812 */ /* 0x040fe200078ec0ff */
[----:B------:R-:W-:Y:S01]  /*11c30*/  IMAD.X R91, RZ, RZ, R7, P4 ;  /* 0x000000ffff5b7224 */ /* 0x000fe200020e0607 */
[----:B------:R-:W-:-:S02]  /*11c40*/  IADD3 R183, P2, R6, 0x2060, RZ ;  /* 0x0000206006b77810 */ /* 0x000fc40007f5e0ff */
[----:B------:R-:W-:Y:S02]  /*11c50*/  IADD3.X R9, RZ, R7, RZ, P3, !PT ;  /* 0x00000007ff097210 */ /* 0x000fe40001ffe4ff */
[C---:B------:R-:W-:Y:S01]  /*11c60*/  IADD3 R177, P5, R6.reuse, 0x2000, RZ ;  /* 0x0000200006b17810 */ /* 0x040fe20007fbe0ff */
[--C-:B------:R-:W-:Y:S01]  /*11c70*/  IMAD.X R25, RZ, RZ, R7.reuse, P2 ;  /* 0x000000ffff197224 */ /* 0x100fe200010e0607 */
[C---:B------:R-:W-:Y:S02]  /*11c80*/  IADD3 R181, P1, R6.reuse, 0x2040, RZ ;  /* 0x0000204006b57810 */ /* 0x040fe40007f3e0ff */
[----:B------:R-:W-:Y:S01]  /*11c90*/  IADD3 R197, P3, R6, 0x4000, RZ ;  /* 0x0000400006c57810 */ /* 0x000fe20007f7e0ff */
[--C-:B------:R-:W-:Y:S01]  /*11ca0*/  IMAD.X R13, RZ, RZ, R7.reuse, P5 ;  /* 0x000000ffff0d7224 */ /* 0x100fe200028e0607 */
[----:B------:R-:W-:Y:S01]  /*11cb0*/  LOP3.LUT R14, R0, R179, RZ, 0x3c, !PT ;  /* 0x000000b3000e7212 */ /* 0x000fe200078e3cff */
[--C-:B------:R-:W-:Y:S01]  /*11cc0*/  IMAD.X R21, RZ, RZ, R7.reuse, P1 ;  /* 0x000000ffff157224 */ /* 0x100fe200008e0607 */
[----:B------:R-:W-:Y:S01]  /*11cd0*/  LOP3.LUT R0, R199, 0x380, RZ, 0xc0, !PT ;  /* 0x00000380c7007812 */ /* 0x000fe200078ec0ff */
[----:B------:R-:W-:Y:S01]  /*11ce0*/  IMAD.X R29, RZ, RZ, R7, P3 ;  /* 0x000000ffff1d7224 */ /* 0x000fe200018e0607 */
[----:B------:R-:W-:-:S02]  /*11cf0*/  SHF.R.U64 R103, R103, 0x3, RZ ;  /* 0x0000000367677819 */ /* 0x000fc400000012ff */
[C---:B------:R-:W-:Y:S02]  /*11d00*/  IADD3 R106, P2, R6.reuse, 0x6020, RZ ;  /* 0x00006020066a7810 */ /* 0x040fe40007f5e0ff */
[C---:B------:R-:W-:Y:S02]  /*11d10*/  IADD3 R201, P5, R6.reuse, 0x4040, RZ ;  /* 0x0000404006c97810 */ /* 0x040fe40007fbe0ff */
[C---:B------:R-:W-:Y:S01]  /*11d20*/  IADD3 R203, P6, R6.reuse, 0x4060, RZ ;  /* 0x0000406006cb7810 */ /* 0x040fe20007fde0ff */
[--C-:B------:R-:W-:Y:S01]  /*11d30*/  IMAD.X R107, RZ, RZ, R7.reuse, P2 ;  /* 0x000000ffff6b7224 */ /* 0x100fe200010e0607 */
[C---:B------:R-:W-:Y:S01]  /*11d40*/  IADD3 R205, P1, R6.reuse, 0x6000, RZ ;  /* 0x0000600006cd7810 */ /* 0x040fe20007f3e0ff */
[--C-:B------:R-:W-:Y:S01]  /*11d50*/  IMAD.X R95, RZ, RZ, R7.reuse, P5 ;  /* 0x000000ffff5f7224 */ /* 0x100fe200028e0607 */
[C---:B------:R-:W-:Y:S01]  /*11d60*/  IADD3 R207, P3, R6.reuse, 0x6040, RZ ;  /* 0x0000604006cf7810 */ /* 0x040fe20007f7e0ff */
[----:B------:R-:W-:Y:S01]  /*11d70*/  IMAD.X R99, RZ, RZ, R7, P6 ;  /* 0x000000ffff637224 */ /* 0x000fe200030e0607 */
[----:B------:R-:W-:-:S02]  /*11d80*/  IADD3 R209, P4, R6, 0x6060, RZ ;  /* 0x0000606006d17810 */ /* 0x000fc40007f9e0ff */
[----:B------:R-:W-:Y:S01]  /*11d90*/  SHF.R.U64 R0, R0, 0x3, RZ ;  /* 0x0000000300007819 */ /* 0x000fe200000012ff */
[--C-:B------:R-:W-:Y:S01]  /*11da0*/  IMAD.X R111, RZ, RZ, R7.reuse, P3 ;  /* 0x000000ffff6f7224 */ /* 0x100fe200018e0607 */
[----:B------:R-:W-:Y:S01]  /*11db0*/  LOP3.LUT R6, R103, R6, RZ, 0x3c, !PT ;  /* 0x0000000667067212 */ /* 0x000fe200078e3cff */
[--C-:B------:R-:W-:Y:S01]  /*11dc0*/  IMAD.X R103, RZ, RZ, R7.reuse, P1 ;  /* 0x000000ffff677224 */ /* 0x100fe200008e0607 */
[----:B------:R-:W-:Y:S01]  /*11dd0*/  LOP3.LUT R8, R173, 0x380, RZ, 0xc0, !PT ;  /* 0x00000380ad087812 */ /* 0x000fe200078ec0ff */
[----:B------:R-:W-:Y:S01]  /*11de0*/  IMAD.X R115, RZ, RZ, R7, P4 ;  /* 0x000000ffff737224 */ /* 0x000fe200020e0607 */
[----:B------:R-:W-:Y:S02]  /*11df0*/  LOP3.LUT R10, R175, 0x380, RZ, 0xc0, !PT ;  /* 0x00000380af0a7812 */ /* 0x000fe400078ec0ff */
[----:B------:R-:W-:Y:S02]  /*11e00*/  LOP3.LUT R12, R177, 0x380, RZ, 0xc0, !PT ;  /* 0x00000380b10c7812 */ /* 0x000fe400078ec0ff */
[----:B------:R-:W-:-:S02]  /*11e10*/  LOP3.LUT R27, R106, 0x380, RZ, 0xc0, !PT ;  /* 0x000003806a1b7812 */ /* 0x000fc400078ec0ff */
[----:B------:R-:W-:Y:S02]  /*11e20*/  LOP3.LUT R90, R0, R199, RZ, 0x3c, !PT ;  /* 0x000000c7005a7212 */ /* 0x000fe400078e3cff */
[----:B------:R-:W-:Y:S02]  /*11e30*/  SHF.R.U64 R8, R8, 0x3, RZ ;  /* 0x0000000308087819 */ /* 0x000fe400000012ff */
[----:B------:R-:W-:Y:S02]  /*11e40*/  LOP3.LUT R20, R181, 0x380, RZ, 0xc0, !PT ;  /* 0x00000380b5147812 */ /* 0x000fe400078ec0ff */
[----:B------:R-:W-:Y:S02]  /*11e50*/  MOV R0, R6 ;  /* 0x0000000600007202 */ /* 0x000fe40000000f00 */
[----:B------:R-:W-:Y:S02]  /*11e60*/  SHF.R.U64 R10, R10, 0x3, RZ ;  /* 0x000000030a0a7819 */ /* 0x000fe400000012ff */
[----:B------:R-:W-:-:S02]  /*11e70*/  LOP3.LUT R24, R183, 0x380, RZ, 0xc0, !PT ;  /* 0x00000380b7187812 */ /* 0x000fc400078ec0ff */
[----:B------:R-:W-:Y:S02]  /*11e80*/  F2FP.BF16.F32.PACK_AB R6, R157, R166 ;  /* 0x000000a69d06723e */ /* 0x000fe400000010ff */
[----:B------:R-:W-:Y:S02]  /*11e90*/  F2FP.BF16.F32.PACK_AB R7, R31, R30 ;  /* 0x0000001e1f07723e */ /* 0x000fe400000010ff */
[----:B------:R-:W-:Y:S02]  /*11ea0*/  SHF.R.U64 R12, R12, 0x3, RZ ;  /* 0x000000030c0c7819 */ /* 0x000fe400000012ff */
[----:B------:R-:W-:Y:S01]  /*11eb0*/  LOP3.LUT R28, R197, 0x380, RZ, 0xc0, !PT ;  /* 0x00000380c51c7812 */ /* 0x000fe200078ec0ff */
[----:B------:R1:W-:Y:S01]  /*11ec0*/  STSM.16.M88.4 [R0], R4 ;  /* 0x0000000400007844 */ /* 0x0003e20000000200 */
[----:B------:R-:W-:Y:S02]  /*11ed0*/  LOP3.LUT R98, R203, 0x380, RZ, 0xc0, !PT ;  /* 0x00000380cb627812 */ /* 0x000fe400078ec0ff */
[----:B------:R-:W-:-:S02]  /*11ee0*/  SHF.R.U64 R27, R27, 0x3, RZ ;  /* 0x000000031b1b7819 */ /* 0x000fc400000012ff */
[----:B------:R-:W-:Y:S02]  /*11ef0*/  LOP3.LUT R8, R8, R173, RZ, 0x3c, !PT ;  /* 0x000000ad08087212 */ /* 0x000fe400078e3cff */
[----:B------:R-:W-:Y:S02]  /*11f00*/  SHF.R.U64 R20, R20, 0x3, RZ ;  /* 0x0000000314147819 */ /* 0x000fe400000012ff */
[----:B------:R-:W-:Y:S02]  /*11f10*/  LOP3.LUT R94, R201, 0x380, RZ, 0xc0, !PT ;  /* 0x00000380c95e7812 */ /* 0x000fe400078ec0ff */
[----:B------:R-:W-:Y:S02]  /*11f20*/  LOP3.LUT R114, R209, 0x380, RZ, 0xc0, !PT ;  /* 0x00000380d1727812 */ /* 0x000fe400078ec0ff */
[----:B------:R-:W-:Y:S02]  /*11f30*/  LOP3.LUT R10, R10, R175, RZ, 0x3c, !PT ;  /* 0x000000af0a0a7212 */ /* 0x000fe400078e3cff */
[----:B------:R-:W-:-:S02]  /*11f40*/  SHF.R.U64 R24, R24, 0x3, RZ ;  /* 0x0000000318187819 */ /* 0x000fc400000012ff */
[----:B------:R-:W-:Y:S02]  /*11f50*/  LOP3.LUT R12, R12, R177, RZ, 0x3c, !PT ;  /* 0x000000b10c0c7212 */ /* 0x000fe400078e3cff */
[----:B------:R-:W-:Y:S02]  /*11f60*/  SHF.R.U64 R28, R28, 0x3, RZ ;  /* 0x000000031c1c7819 */ /* 0x000fe400000012ff */
[----:B------:R-:W-:Y:S02]  /*11f70*/  LOP3.LUT R102, R205, 0x380, RZ, 0xc0, !PT ;  /* 0x00000380cd667812 */ /* 0x000fe400078ec0ff */
[----:B------:R-:W-:Y:S02]  /*11f80*/  SHF.R.U64 R98, R98, 0x3, RZ ;  /* 0x0000000362627819 */ /* 0x000fe400000012ff */
[----:B------:R-:W-:Y:S02]  /*11f90*/  LOP3.LUT R106, R27, R106, RZ, 0x3c, !PT ;  /* 0x0000006a1b6a7212 */ /* 0x000fe400078e3cff */
[----:B------:R-:W-:-:S02]  /*11fa0*/  MOV R27, R2 ;  /* 0x00000002001b7202 */ /* 0x000fc40000000f00 */
[----:B-1----:R-:W-:Y:S02]  /*11fb0*/  F2FP.BF16.F32.PACK_AB R4, R33, R159 ;  /* 0x0000009f2104723e */ /* 0x002fe400000010ff */
[----:B------:R-:W-:Y:S02]  /*11fc0*/  F2FP.BF16.F32.PACK_AB R5, R35, R34 ;  /* 0x000000222305723e */ /* 0x000fe400000010ff */
[----:B------:R-:W-:Y:S02]  /*11fd0*/  F2FP.BF16.F32.PACK_AB R6, R37, R36 ;  /* 0x000000242506723e */ /* 0x000fe400000010ff */
[----:B------:R-:W-:Y:S02]  /*11fe0*/  F2FP.BF16.F32.PACK_AB R7, R39, R38 ;  /* 0x000000262707723e */ /* 0x000fe400000010ff */
[----:B------:R-:W-:Y:S02]  /*11ff0*/  LOP3.LUT R20, R20, R181, RZ, 0x3c, !PT ;  /* 0x000000b514147212 */ /* 0x000fe400078e3cff */
[----:B------:R-:W-:Y:S01]  /*12000*/  SHF.R.U64 R94, R94, 0x3, RZ ;  /* 0x000000035e5e7819 */ /* 0x000fe200000012ff */
[----:B------:R1:W-:Y:S01]  /*12010*/  STSM.16.M88.4 [R27], R4 ;  /* 0x000000041b007844 */ /* 0x0003e20000000200 */
[----:B------:R-:W-:-:S02]  /*12020*/  LOP3.LUT R110, R207, 0x380, RZ, 0xc0, !PT ;  /* 0x00000380cf6e7812 */ /* 0x000fc400078ec0ff */
[----:B------:R-:W-:Y:S02]  /*12030*/  SHF.R.U64 R114, R114, 0x3, RZ ;  /* 0x0000000372727819 */ /* 0x000fe400000012ff */
[----:B------:R-:W-:Y:S02]  /*12040*/  MOV R8, R8 ;  /* 0x0000000800087202 */ /* 0x000fe40000000f00 */
[----:B------:R-:W-:Y:S02]  /*12050*/  LOP3.LUT R24, R24, R183, RZ, 0x3c, !PT ;  /* 0x000000b718187212 */ /* 0x000fe400078e3cff */
[----:B------:R-:W-:Y:S01]  /*12060*/  MOV R10, R10 ;  /* 0x0000000a000a7202 */ /* 0x000fe20000000f00 */
[----:B------:R1:W-:Y:S01]  /*12070*/  STSM.16.M88.4 [R8], R40 ;  /* 0x0000002808007844 */ /* 0x0003e20000000200 */
[----:B------:R-:W-:Y:S02]  /*12080*/  LOP3.LUT R28, R28, R197, RZ, 0x3c, !PT ;  /* 0x000000c51c1c7212 */ /* 0x000fe400078e3cff */
[----:B------:R-:W-:Y:S01]  /*12090*/  SHF.R.U64 R102, R102, 0x3, RZ ;  /* 0x0000000366667819 */ /* 0x000fe200000012ff */
[----:B------:R1:W-:Y:S01]  /*120a0*/  STSM.16.M88.4 [R10], R48 ;  /* 0x000000300a007844 */ /* 0x0003e20000000200 */
[----:B------:R-:W-:-:S02]  /*120b0*/  LOP3.LUT R98, R98, R203, RZ, 0x3c, !PT ;  /* 0x000000cb62627212 */ /* 0x000fc400078e3cff */
[----:B------:R-:W-:Y:S02]  /*120c0*/  MOV R12, R12 ;  /* 0x0000000c000c7202 */ /* 0x000fe40000000f00 */
[----:B------:R-:W-:Y:S02]  /*120d0*/  F2FP.BF16.F32.PACK_AB R72, R73, R72 ;  /* 0x000000484948723e */ /* 0x000fe400000010ff */
[----:B------:R-:W-:Y:S01]  /*120e0*/  MOV R14, R14 ;  /* 0x0000000e000e7202 */ /* 0x000fe20000000f00 */
[----:B------:R1:W-:Y:S01]  /*120f0*/  STSM.16.M88.4 [R12], R56 ;  /* 0x000000380c007844 */ /* 0x0003e20000000200 */
[----:B------:R-:W-:Y:S02]  /*12100*/  F2FP.BF16.F32.PACK_AB R66, R69, R68 ;  /* 0x000000444542723e */ /* 0x000fe400000010ff */
[----:B------:R-:W-:Y:S02]  /*12110*/  F2FP.BF16.F32.PACK_AB R67, R71, R70 ;  /* 0x000000464743723e */ /* 0x000fe400000010ff */
[----:B------:R-:W-:-:S02]  /*12120*/  F2FP.BF16.F32.PACK_AB R73, R75, R74 ;  /* 0x0000004a4b49723e */ /* 0x000fc400000010ff */
[----:B------:R-:W-:Y:S01]  /*12130*/  F2FP.BF16.F32.PACK_AB R80, R81, R80 ;  /* 0x000000505150723e */ /* 0x000fe200000010ff */
[----:B------:R1:W-:Y:S01]  /*12140*/  STSM.16.M88.4 [R14], R64 ;  /* 0x000000400e007844 */ /* 0x0003e20000000200 */
[----:B------:R-:W-:Y:S02]  /*12150*/  LOP3.LUT R94, R94, R201, RZ, 0x3c, !PT ;  /* 0x000000c95e5e7212 */ /* 0x000fe400078e3cff */
[----:B------:R-:W-:Y:S02]  /*12160*/  SHF.R.U64 R110, R110, 0x3, RZ ;  /* 0x000000036e6e7819 */ /* 0x000fe400000012ff */
[----:B------:R-:W-:Y:S02]  /*12170*/  LOP3.LUT R114, R114, R209, RZ, 0x3c, !PT ;  /* 0x000000d172727212 */ /* 0x000fe400078e3cff */
[----:B------:R-:W-:Y:S02]  /*12180*/  MOV R20, R20 ;  /* 0x0000001400147202 */ /* 0x000fe40000000f00 */
[----:B------:R-:W-:-:S02]  /*12190*/  F2FP.BF16.F32.PACK_AB R74, R77, R76 ;  /* 0x0000004c4d4a723e */ /* 0x000fc400000010ff */
[----:B------:R-:W-:Y:S02]  /*121a0*/  F2FP.BF16.F32.PACK_AB R75, R79, R78 ;  /* 0x0000004e4f4b723e */ /* 0x000fe400000010ff */
[----:B------:R-:W-:Y:S02]  /*121b0*/  F2FP.BF16.F32.PACK_AB R81, R83, R82 ;  /* 0x000000525351723e */ /* 0x000fe400000010ff */
[----:B------:R-:W-:Y:S01]  /*121c0*/  MOV R24, R24 ;  /* 0x0000001800187202 */ /* 0x000fe20000000f00 */
        /* <DEDUP_REMOVED lines=8> */
[----:B------:R-:W-:Y:S02]  /*12250*/  MOV R2, R98 ;  /* 0x0000006200027202 */ /* 0x000fe40000000f00 */
[----:B------:R-:W-:Y:S02]  /*12260*/  F2FP.BF16.F32.PACK_AB R89, R152, R26 ;  /* 0x0000001a9859723e */ /* 0x000fe400000010ff */
[----:B------:R-:W-:-:S02]  /*12270*/  F2FP.BF16.F32.PACK_AB R90, R93, R92 ;  /* 0x0000005c5d5a723e */ /* 0x000fc400000010ff */
[----:B------:R-:W-:Y:S02]  /*12280*/  F2FP.BF16.F32.PACK_AB R91, R154, R153 ;  /* 0x000000999a5b723e */ /* 0x000fe400000010ff */
[----:B------:R-:W-:Y:S02]  /*12290*/  F2FP.BF16.F32.PACK_AB R96, R97, R96 ;  /* 0x000000606160723e */ /* 0x000fe400000010ff */
[----:B------:R-:W-:Y:S01]  /*122a0*/  F2FP.BF16.F32.PACK_AB R97, R156, R155 ;  /* 0x0000009b9c61723e */ /* 0x000fe200000010ff */
[----:B------:R1:W-:Y:S01]  /*122b0*/  STSM.16.M88.4 [R28], R88 ;  /* 0x000000581c007844 */ /* 0x0003e20000000200 */
        /* <DEDUP_REMOVED lines=31> */
[----:B------:R-:W-:Y:S02]  /*124b0*/  MOV R110, R110 ;  /* 0x0000006e006e7202 */ /* 0x000fe40000000f00 */
[----:B------:R-:W-:-:S02]  /*124c0*/  F2FP.BF16.F32.PACK_AB R138, R141, R140 ;  /* 0x0000008c8d8a723e */ /* 0x000fc400000010ff */
        /* <DEDUP_REMOVED lines=11> */
[----:B--2---:R-:W2:Y:S02]  /*12580*/  FENCE.VIEW.ASYNC.S ;  /* 0x00000000000073c6 */ /* 0x004ea40000000000 */
[----:B--2---:R-:W-:Y:S06]  /*12590*/  BAR.ARV 0x1, 0x120 ;  /* 0x0044800000007b1d */ /* 0x004fec0000002000 */
[----:B------:R-:W-:Y:S05]  /*125a0*/  @P0 BRA `(.L_x_4237) ;  /* 0x0000000000740947 */ /* 0x000fea0003800000 */
[----:B-1----:R-:W1:Y:S01]  /*125b0*/  LDC.64 R4, c[0x0][0xc78] ;  /* 0x00031e00ff047b82 */ /* 0x002e620000000a00 */
[----:B------:R-:W-:Y:S01]  /*125c0*/  USHF.R.S32.HI UR5, URZ, 0x1f, UR43 ;  /* 0x0000001f3f057899 */ /* 0x000fe2000801142b */
[----:B------:R-:W-:Y:S01]  /*125d0*/  IMAD.MOV R7, RZ, RZ, -R23 ;  /* 0x000000ffff077224 */ /* 0x000fe200078e0a17 */
[----:B------:R-:W-:Y:S02]  /*125e0*/  ULDC.64 UR8, c[0x0][0xc70] ;  /* 0x00031c0000087ab9 */ /* 0x000fe40000000a00 */
[----:B------:R-:W-:Y:S02]  /*125f0*/  UIMAD UR5, UR5, UR8, URZ ;  /* 0x00000008050572a4 */ /* 0x000fe4000f8e023f */
[----:B------:R-:W-:Y:S01]  /*12600*/  UIMAD.WIDE.U32 UR6, UR43, UR8, URZ ;  /* 0x000000082b0672a5 */ /* 0x000fe2000f8e003f */
[----:B------:R-:W-:Y:S01]  /*12610*/  ISETP.NE.AND P0, PT, R18, R7, PT ;  /* 0x000000071200720c */ /* 0x000fe20003f05270 */
[----:B------:R-:W-:Y:S01]  /*12620*/  UIMAD UR5, UR43, UR9, UR5 ;  /* 0x000000092b0572a4 */ /* 0x000fe2000f8e0205 */
[----:B------:R-:W-:Y:S01]  /*12630*/  VIADD R7, R22, UR42 ;  /* 0x0000002a16077c36 */ /* 0x000fe20008000000 */
        /* <DEDUP_REMOVED lines=20> */
.L_x_4237:
[----:B-1----:R-:W1:Y:S02]  /*12780*/  SHFL.IDX PT, R0, R193, RZ, 0x1f ;  /* 0x00001fffc1007589 */ /* 0x002e6400000e0000 */
[----:B-1----:R-:W-:-:S13]  /*12790*/  ISETP.NE.AND P0, PT, R0, 0x7, PT ;  /* 0x000000070000780c */ /* 0x002fda0003f05270 */
        /* <DEDUP_REMOVED lines=19> */
[----:B-1----:R-:W-:Y:S01]  /*128d0*/  UMOV UR40, UR5 ;  /* 0x0000000500287c82 */ /* 0x002fe20008000000 */
[----:B------:R-:W-:Y:S01]  /*128e0*/  UMOV UR41, UR8 ;  /* 0x0000000800297c82 */ /* 0x000fe20008000000 */
[----:B------:R-:W-:Y:S01]  /*128f0*/  UIADD3 UR5, UR36, 0xa000, URZ ;  /* 0x0000a00024057890 */ /* 0x000fe2000fffe03f */
[----:B------:R1:W-:Y:S01]  /*12900*/  UTMASTG.5D [UR40], [UR6] ;  /* 0x00000028060073b5 */ /* 0x0003e20008020000 */
[----:B------:R-:W-:Y:S01]  /*12910*/  UMOV UR8, 0x140 ;  /* 0x0000014000087882 */ /* 0x000fe20000000000 */
[----:B-1----:R-:W-:Y:S01]  /*12920*/  UMOV UR40, UR9 ;  /* 0x0000000900287c82 */ /* 0x002fe20008000000 */
[----:B------:R-:W-:Y:S01]  /*12930*/  UMOV UR41, UR10 ;  /* 0x0000000a00297c82 */ /* 0x000fe20008000000 */
[----:B------:R-:W-:Y:S01]  /*12940*/  UIADD3 UR9, UR36, 0xc000, URZ ;  /* 0x0000c00024097890 */ /* 0x000fe2000fffe03f */
[----:B------:R1:W-:Y:S01]  /*12950*/  UTMASTG.5D [UR40], [UR6] ;  /* 0x00000028060073b5 */ /* 0x0003e20008020000 */
[----:B------:R-:W-:Y:S01]  /*12960*/  UIADD3 UR10, UR36, 0xe000, URZ ;  /* 0x0000e000240a7890 */ /* 0x000fe2000fffe03f */
[----:B-1----:R-:W-:Y:S01]  /*12970*/  UMOV UR40, UR11 ;  /* 0x0000000b00287c82 */ /* 0x002fe20008000000 */
[----:B------:R-:W-:-:S02]  /*12980*/  UMOV UR41, UR12 ;  /* 0x0000000c00297c82 */ /* 0x000fc40008000000 */
[----:B------:R1:W-:Y:S02]  /*12990*/  UTMASTG.5D [UR40], [UR6] ;  /* 0x00000028060073b5 */ /* 0x0003e40008020000 */
[----:B-1----:R-:W-:Y:S01]  /*129a0*/  UMOV UR40, UR13 ;  /* 0x0000000d00287c82 */ /* 0x002fe20008000000 */
[----:B------:R-:W-:Y:S02]  /*129b0*/  UMOV UR41, UR14 ;  /* 0x0000000e00297c82 */ /* 0x000fe40008000000 */
[----:B------:R1:W-:Y:S02]  /*129c0*/  UTMASTG.5D [UR40], [UR6] ;  /* 0x00000028060073b5 */ /* 0x0003e40008020000 */
[----:B-1----:R-:W-:Y:S01]  /*129d0*/  UMOV UR40, UR5 ;  /* 0x0000000500287c82 */ /* 0x002fe20008000000 */
[----:B------:R-:W-:Y:S01]  /*129e0*/  UMOV UR41, UR8 ;  /* 0x0000000800297c82 */ /* 0x000fe20008000000 */
[----:B------:R-:W-:Y:S01]  /*129f0*/  UMOV UR5, 0x180 ;  /* 0x0000018000057882 */ /* 0x000fe20000000000 */
[----:B------:R1:W-:Y:S02]  /*12a00*/  UTMASTG.5D [UR40], [UR6] ;  /* 0x00000028060073b5 */ /* 0x0003e40008020000 */
[----:B-1----:R-:W-:Y:S01]  /*12a10*/  UMOV UR40, UR9 ;  /* 0x0000000900287c82 */ /* 0x002fe20008000000 */
[----:B------:R-:W-:Y:S01]  /*12a20*/  UMOV UR41, UR5 ;  /* 0x0000000500297c82 */ /* 0x000fe20008000000 */
[----:B------:R-:W-:Y:S01]  /*12a30*/  UMOV UR5, 0x1c0 ;  /* 0x000001c000057882 */ /* 0x000fe20000000000 */
        /* <DEDUP_REMOVED lines=9> */
.L_x_4240:
[----:B------:R-:W-:Y:S05]  /*12ad0*/  BSYNC B0 ;  /* 0x0000000000007941 */ /* 0x000fea0003800000 */
.L_x_4239:
[----:B------:R-:W-:Y:S05]  /*12ae0*/  BRA `(.L_x_4238) ;  /* 0x0000000800287947 */ /* 0x000fea0003800000 */
.L_x_4236:
        /* <DEDUP_REMOVED lines=20> */
[C---:B---3--:R-:W-:Y:S02]  /*12c30*/  IMAD R0, R8.reuse, UR8, RZ ;  /* 0x0000000808007c24 */ /* 0x048fe4000f8e02ff */
        /* <DEDUP_REMOVED lines=8> */
.L_x_4242:
[----:B------:R-:W-:Y:S05]  /*12cc0*/  BSYNC B0 ;  /* 0x0000000000007941 */ /* 0x000fea0003800000 */
.L_x_4241:
[----:B------:R-:W-:Y:S01]  /*12cd0*/  ULDC.64 UR6, c[0x0][0xb88] ;  /* 0x0002e20000067ab9 */ /* 0x000fe20000000a00 */
[----:B------:R-:W3:Y:S01]  /*12ce0*/  LDC.64 R10, c[0x0][0xbe8] ;  /* 0x0002fa00ff0a7b82 */ /* 0x000ee20000000a00 */
[----:B------:R-:W-:Y:S01]  /*12cf0*/  ISETP.GE.AND P1, PT, R12, UR7, PT ;  /* 0x000000070c007c0c */ /* 0x000fe2000bf26270 */
[C---:B--2---:R-:W-:Y:S01]  /*12d00*/  VIADD R4, R188.reuse, 0x180 ;  /* 0x00000180bc047836 */ /* 0x044fe20000000000 */
[C---:B------:R-:W-:Y:S01]  /*12d10*/  ISETP.GE.AND P0, PT, R188.reuse, UR7, PT ;  /* 0x00000007bc007c0c */ /* 0x040fe2000bf06270 */
[C---:B------:R-:W-:Y:S01]  /*12d20*/  VIADD R14, R188.reuse, 0x80 ;  /* 0x00000080bc0e7836 */ /* 0x040fe20000000000 */
[----:B------:R-:W-:Y:S01]  /*12d30*/  SEL R2, RZ, 0xffffffff, P1 ;  /* 0xffffffffff027807 */ /* 0x000fe20000800000 */
[----:B------:R-:W-:Y:S01]  /*12d40*/  VIADD R15, R188, 0xc0 ;  /* 0x000000c0bc0f7836 */ /* 0x000fe20000000000 */
[----:B------:R-:W-:Y:S01]  /*12d50*/  ISETP.GE.AND P3, PT, R4, UR7, PT ;  /* 0x0000000704007c0c */ /* 0x000fe2000bf66270 */
[----:B------:R-:W2:Y:S01]  /*12d60*/  LDC R8, c[0x0][0xeac] ;  /* 0x0003ab00ff087b82 */ /* 0x000ea20000000800 */
[----:B------:R-:W-:Y:S01]  /*12d70*/  VIADD R5, R188, 0x1c0 ;  /* 0x000001c0bc057836 */ /* 0x000fe20000000000 */
[----:B------:R-:W-:Y:S01]  /*12d80*/  SEL R0, RZ, 0x1, P0 ;  /* 0x00000001ff007807 */ /* 0x000fe20000000000 */
[----:B------:R-:W-:Y:S01]  /*12d90*/  IMAD.SHL.U32 R3, R2, 0x2, RZ ;  /* 0x0000000202037824 */ /* 0x000fe200078e00ff */
[----:B------:R-:W-:Y:S01]  /*12da0*/  ISETP.GE.AND P0, PT, R14, UR7, PT ;  /* 0x000000070e007c0c */ /* 0x000fe2000bf06270 */
[----:B-1----:R-:W-:Y:S01]  /*12db0*/  IMAD R4, R6, UR5, RZ ;  /* 0x0000000506047c24 */ /* 0x002fe2000f8e02ff */
[----:B------:R-:W-:Y:S01]  /*12dc0*/  ISETP.GE.AND P2, PT, R15, UR7, PT ;  /* 0x000000070f007c0c */ /* 0x000fe2000bf46270 */
[C---:B------:R-:W-:Y:S01]  /*12dd0*/  VIADD R20, R188.reuse, 0x140 ;  /* 0x00000140bc147836 */ /* 0x040fe20000000000 */
[----:B------:R-:W-:Y:S01]  /*12de0*/  ISETP.GE.AND P1, PT, R5, UR7, PT ;  /* 0x0000000705007c0c */ /* 0x000fe2000bf26270 */
[----:B------:R-:W-:Y:S01]  /*12df0*/  VIADD R19, R188, 0x100 ;  /* 0x00000100bc137836 */ /* 0x000fe20000000000 */
[----:B------:R-:W-:Y:S01]  /*12e00*/  SHF.R.S32.HI R189, RZ, 0x1f, R188 ;  /* 0x0000001fffbd7819 */ /* 0x000fe200000114bc */
[----:B------:R-:W-:Y:S01]  /*12e10*/  IMAD R7, R7, UR43, R4 ;  /* 0x0000002b07077c24 */ /* 0x000fe2000f8e0204 */
[----:B------:R-:W-:Y:S01]  /*12e20*/  LOP3.LUT R0, R3, 0x2, R0, 0xe2, !PT ;  /* 0x0000000203007812 */ /* 0x000fe200078ee200 */
[----:B------:R-:W-:Y:S01]  /*12e30*/  UIADD3 UR42, -UR42, UR6, URZ ;  /* 0x000000062a2a7290 */ /* 0x000fe2000fffe13f */
[----:B------:R-:W-:Y:S01]  /*12e40*/  SEL R5, RZ, 0x4, P0 ;  /* 0x00000004ff057807 */ /* 0x000fe20000000000 */
[----:B------:R-:W-:Y:S01]  /*12e50*/  IMAD.WIDE.U32 R2, R6, UR43, R188 ;  /* 0x0000002b06027c25 */ /* 0x000fe2000f8e00bc */
[----:B------:R-:W-:Y:S01]  /*12e60*/  SEL R4, RZ, 0x8, P2 ;  /* 0x00000008ff047807 */ /* 0x000fe20001000000 */
[----:B------:R-:W-:Y:S01]  /*12e70*/  ULOP3.LUT UR39, URZ, UR39, URZ, 0x33, !UPT ;  /* 0x000000273f277292 */ /* 0x000fe2000f8e333f */
[----:B------:R-:W-:Y:S01]  /*12e80*/  ISETP.GE.AND P2, PT, R20, UR7, PT ;  /* 0x0000000714007c0c */ /* 0x000fe2000bf46270 */
[----:B------:R-:W-:Y:S01]  /*12e90*/  VIADD R6, R190, 0x20 ;  /* 0x00000020be067836 */ /* 0x000fe20000000000 */
[----:B------:R-:W-:Y:S01]  /*12ea0*/  ISETP.GE.AND P0, PT, R19, UR7, PT ;  /* 0x0000000713007c0c */ /* 0x000fe2000bf06270 */
[----:B------:R-:W-:Y:S01]  /*12eb0*/  IMAD.IADD R3, R3, 0x1, R7 ;  /* 0x0000000103037824 */ /* 0x000fe200078e0207 */
[----:B------:R-:W-:Y:S01]  /*12ec0*/  LOP3.LUT R0, R4, R0, R5, 0xfe, !PT ;  /* 0x0000000004007212 */ /* 0x000fe200078efe05 */
[----:B------:R-:W-:Y:S01]  /*12ed0*/  BSSY B0, `(.L_x_4243) ;  /* 0x000002c000007945 */ /* 0x000fe20003800000 */
[----:B------:R-:W-:Y:S01]  /*12ee0*/  SEL R4, RZ, 0x20, P2 ;  /* 0x00000020ff047807 */ /* 0x000fe20001000000 */
[----:B--2---:R-:W-:Y:S01]  /*12ef0*/  VIADD R13, R8, UR39 ;  /* 0x00000027080d7c36 */ /* 0x004fe20008000000 */
[----:B------:R-:W-:-:S02]  /*12f00*/  ISETP.GE.AND P2, PT, R190, UR42, PT ;  /* 0x0000002abe007c0c */ /* 0x000fc4000bf46270 */
[----:B------:R-:W-:Y:S02]  /*12f10*/  SEL R5, RZ, 0x10, P0 ;  /* 0x00000010ff057807 */ /* 0x000fe40000000000 */
[----:B------:R-:W-:Y:S01]  /*12f20*/  ISETP.GE.AND P0, PT, R6, UR42, PT ;  /* 0x0000002a06007c0c */ /* 0x000fe2000bf06270 */
[----:B---3--:R-:W-:Y:S01]  /*12f30*/  IMAD R6, R10, UR8, RZ ;  /* 0x000000080a067c24 */ /* 0x008fe2000f8e02ff */
[----:B------:R-:W-:Y:S02]  /*12f40*/  LOP3.LUT R5, R4, R0, R5, 0xfe, !PT ;  /* 0x0000000004057212 */ /* 0x000fe400078efe05 */
[----:B------:R-:W-:Y:S01]  /*12f50*/  SEL R0, RZ, 0x40, P3 ;  /* 0x00000040ff007807 */ /* 0x000fe20001800000 */
[----:B------:R-:W-:Y:S01]  /*12f60*/  IMAD R11, R11, UR44, R6 ;  /* 0x0000002c0b0b7c24 */ /* 0x000fe2000f8e0206 */
[----:B------:R-:W-:Y:S01]  /*12f70*/  SHF.R.S32.HI R191, RZ, 0x1f, R190 ;  /* 0x0000001fffbf7819 */ /* 0x000fe200000114be */
[----:B------:R-:W-:Y:S01]  /*12f80*/  IMAD.WIDE.U32 R6, R10, UR44, R2 ;  /* 0x0000002c0a067c25 */ /* 0x000fe2000f8e0002 */
[----:B------:R-:W-:-:S02]  /*12f90*/  LOP3.LUT R9, R5, R0, RZ, 0xfc, !PT ;  /* 0x0000000005097212 */ /* 0x000fc400078efcff */
[----:B------:R-:W-:Y:S01]  /*12fa0*/  SEL R0, RZ, 0x80, P1 ;  /* 0x00000080ff007807 */ /* 0x000fe20000800000 */
[----:B------:R-:W-:-:S03]  /*12fb0*/  IMAD.WIDE R4, R13, 0x40, R190 ;  /* 0x000000400d047825 */ /* 0x000fc600078e02be */
[----:B------:R-:W-:Y:S01]  /*12fc0*/  LOP3.LUT R0, R9, R0, RZ, 0xfc, !PT ;  /* 0x0000000009007212 */ /* 0x000fe200078efcff */
[----:B------:R-:W-:Y:S01]  /*12fd0*/  IMAD.IADD R13, R7, 0x1, R11 ;  /* 0x00000001070d7824 */ /* 0x000fe200078e020b */
[----:B------:R-:W-:Y:S06]  /*12fe0*/  @P2 BRA `(.L_x_4244) ;  /* 0x0000000000682947 */ /* 0x000fec0003800000 */
[----:B------:R-:W-:Y:S01]  /*12ff0*/  ULDC.64 UR8, c[0x0][0xbd8] ;  /* 0x0002f60000087ab9 */ /* 0x000fe20000000a00 */
[----:B------:R-:W-:Y:S01]  /*13000*/  MOV R3, R13 ;  /* 0x0000000d00037202 */ /* 0x000fe20000000f00 */
[----:B------:R-:W-:Y:S01]  /*13010*/  IMAD R11, R5, UR8, RZ ;  /* 0x00000008050b7c24 */ /* 0x000fe2000f8e02ff */
[----:B------:R-:W-:Y:S01]  /*13020*/  ISETP.GE.AND P6, PT, R188, UR7, PT ;  /* 0x00000007bc007c0c */ /* 0x000fe2000bfc6270 */
[----:B------:R-:W-:Y:S01]  /*13030*/  IMAD.MOV.U32 R2, RZ, RZ, R6 ;  /* 0x000000ffff027224 */ /* 0x000fe200078e0006 */
[----:B------:R-:W-:Y:S01]  /*13040*/  ISETP.GE.AND P1, PT, R12, UR7, PT ;  /* 0x000000070c007c0c */ /* 0x000fe2000bf26270 */
[C---:B------:R-:W-:Y:S01]  /*13050*/  IMAD R11, R4.reuse, UR9, R11 ;  /* 0x00000009040b7c24 */ /* 0x040fe2000f8e020b */
[----:B------:R-:W-:Y:S01]  /*13060*/  ISETP.GE.AND P3, PT, R15, UR7, PT ;  /* 0x000000070f007c0c */ /* 0x000fe2000bf66270 */
[----:B------:R-:W-:Y:S01]  /*13070*/  IMAD.WIDE.U32 R2, R4, UR8, R2 ;  /* 0x0000000804027c25 */ /* 0x000fe2000f8e0002 */
[----:B------:R-:W-:Y:S01]  /*13080*/  ULDC.64 UR8, c[0x0][0xb80] ;  /* 0x0002e00000087ab9 */ /* 0x000fe20000000a00 */
[----:B------:R-:W-:-:S02]  /*13090*/  ISETP.GE.AND P4, PT, R19, UR7, PT ;  /* 0x0000000713007c0c */ /* 0x000fc4000bf86270 */
[----:B------:R-:W-:Y:S01]  /*130a0*/  IMAD.IADD R3, R3, 0x1, R11 ;  /* 0x0000000103037824 */ /* 0x000fe200078e020b */
[----:B------:R-:W-:Y:S02]  /*130b0*/  LEA R10, P2, R2, UR8, 0x1 ;  /* 0x00000008020a7c11 */ /* 0x000fe4000f8408ff */
        /* <DEDUP_REMOVED lines=13> */
.L_x_4244:
[----:B------:R-:W-:Y:S05]  /*13190*/  BSYNC B0 ;  /* 0x0000000000007941 */ /* 0x000fea0003800000 */
.L_x_4243:
        /* <DEDUP_REMOVED lines=30> */
.L_x_4245:
[----:B------:R-:W-:Y:S05]  /*13380*/  BSYNC B0 ;  /* 0x0000000000007941 */ /* 0x000fea0003800000 */
.L_x_4238:
[----:B------:R-:W3:Y:S02]  /*13390*/  LDC R0, c[0x0][0xea8] ;  /* 0x0003aa00ff007b82 */ /* 0x000ee40000000800 */
[----:B---3--:R-:W-:-:S13]  /*133a0*/  ISETP.LE.AND P0, PT, R0, UR4, PT ;  /* 0x0000000400007c0c */ /* 0x008fda000bf03270 */
[----:B------:R-:W-:Y:S05]  /*133b0*/  @!P0 BRA `(.L_x_4246) ;  /* 0xfffffed800e88947 */ /* 0x000fea000383ffff */
[----:B------:R-:W-:Y:S05]  /*133c0*/  EXIT ;  /* 0x000000000000794d */ /* 0x000fea0003800000 */
.L_x_4145:
        /* <DEDUP_REMOVED lines=13> */
[----:B------:R-:W-:Y:S01]  /*134a0*/  ULDC UR5, c[0x0][0xc] ;  /* 0x0000030000057ab9 */ /* 0x000fe20000000800 */
[----:B------:R-:W-:Y:S01]  /*134b0*/  LOP3.LUT R19, R19, 0x1f, RZ, 0xc0, !PT ;  /* 0x0000001f13137812 */ /* 0x000fe200078ec0ff */
[----:B------:R-:W-:Y:S01]  /*134c0*/  IMAD.U32 R0, RZ, RZ, UR5 ;  /* 0x00000005ff007e24 */ /* 0x000fe2000f8e00ff */
[----:B------:R-:W-:Y:S01]  /*134d0*/  ULDC.64 UR46, c[0x0][0x198] ;  /* 0x00006600002e7ab9 */ /* 0x000fe20000000a00 */
[----:B------:R-:W-:Y:S01]  /*134e0*/  IMAD.U32 R18, RZ, RZ, UR4 ;  /* 0x00000004ff127e24 */ /* 0x000fe2000f8e00ff */
[----:B------:R-:W-:Y:S01]  /*134f0*/  UMOV UR61, URZ ;  /* 0x0000003f003d7c82 */ /* 0x000fe20008000000 */
[----:B------:R-:W-:Y:S01]  /*13500*/  IMAD.MOV.U32 R17, RZ, RZ, 0x1 ;  /* 0x00000001ff117424 */ /* 0x000fe200078e00ff */
[----:B------:R1:W-:Y:S01]  /*13510*/  STL [R1], R0 ;  /* 0x0000000001007387 */ /* 0x0003e20000100800 */
[----:B------:R-:W-:-:S07]  /*13520*/  IMAD.MOV.U32 R16, RZ, RZ, RZ ;  /* 0x000000ffff107224 */ /* 0x000fce00078e00ff */
.L_x_4303:
        /* <DEDUP_REMOVED lines=21> */
.L_x_4248:
[----:B------:R-:W-:Y:S01]  /*13680*/  ULDC UR11, c[0x0][0xec4] ;  /* 0x0003b100000b7ab9 */ /* 0x000fe20000000800 */
[----:B------:R-:W-:Y:S01]  /*13690*/  UMOV UR9, UR10 ;  /* 0x0000000a00097c82 */ /* 0x000fe20008000000 */
[----:B------:R-:W-:-:S11]  /*136a0*/  UISETP.NE.AND UP0, UPT, UR11, 0x1, UPT ;  /* 0x000000010b00788c */ /* 0x000fd6000bf05270 */
[----:B------:R-:W-:Y:S02]  /*136b0*/  @UP0 ULDC.64 UR12, c[0x0][0xec8] ;  /* 0x0003b200000c0ab9 */ /* 0x000fe40000000a00 */
[----:B------:R-:W-:-:S04]  /*136c0*/  UIMAD.WIDE.U32 UR6, UR10, UR12, URZ ;  /* 0x0000000c0a0672a5 */ /* 0x000fc8000f8e003f */
[----:B------:R-:W-:-:S04]  /*136d0*/  @UP0 USHF.R.U32.HI UR9, URZ, UR13, UR7 ;  /* 0x0000000d3f090299 */ /* 0x000fc80008011607 */
[----:B------:R-:W-:-:S12]  /*136e0*/  UIMAD UR6, UR9, UR11, URZ ;  /* 0x0000000b090672a4 */ /* 0x000fd8000f8e023f */
.L_x_4249:
        /* <DEDUP_REMOVED lines=40> */
.L_x_4251:
[----:B------:R-:W-:-:S11]  /*13970*/  UISETP.NE.AND UP0, UPT, UR7, 0x1, UPT ;  /* 0x000000010700788c */ /* 0x000fd6000bf05270 */
[----:B------:R-:W-:Y:S02]  /*13980*/  @UP0 ULDC.64 UR16, c[0x0][0xae0] ;  /* 0x0002b80000100ab9 */ /* 0x000fe40000000a00 */
[----:B------:R-:W-:-:S04]  /*13990*/  UIMAD.WIDE.U32 UR8, UR10, UR16, URZ ;  /* 0x000000100a0872a5 */ /* 0x000fc8000f8e003f */
[----:B------:R-:W-:-:S12]  /*139a0*/  @UP0 USHF.R.U32.HI UR10, URZ, UR17, UR9 ;  /* 0x000000113f0a0299 */ /* 0x000fd80008011609 */
.L_x_4252:
[----:B------:R-:W-:-:S04]  /*139b0*/  UIMAD UR10, UR10, UR7, UR7 ;  /* 0x000000070a0a72a4 */ /* 0x000fc8000f8e0207 */
[----:B------:R-:W-:-:S04]  /*139c0*/  UISETP.LT.AND UP0, UPT, UR6, UR10, UPT ;  /* 0x0000000a0600728c */ /* 0x000fc8000bf01270 */
[----:B------:R-:W-:-:S12]  /*139d0*/  USEL UR6, UR6, UR10, UP0 ;  /* 0x0000000a06067287 */ /* 0x000fd80008000000 */
.L_x_4250:
        /* <DEDUP_REMOVED lines=25> */
.L_x_4254:
[----:B------:R-:W-:-:S11]  /*13b70*/  UISETP.NE.AND UP0, UPT, UR7, 0x1, UPT ;  /* 0x000000010700788c */ /* 0x000fd6000bf05270 */
[----:B------:R-:W-:Y:S02]  /*13b80*/  @UP0 ULDC.64 UR12, c[0x0][0xae0] ;  /* 0x0002b800000c0ab9 */ /* 0x000fe40000000a00 */
[----:B------:R-:W-:-:S04]  /*13b90*/  UIMAD.WIDE.U32 UR8, UR6, UR12, URZ ;  /* 0x0000000c060872a5 */ /* 0x000fc8000f8e003f */
[----:B------:R-:W-:-:S12]  /*13ba0*/  @UP0 USHF.R.U32.HI UR6, URZ, UR13, UR9 ;  /* 0x0000000d3f060299 */ /* 0x000fd80008011609 */
.L_x_4255:
[----:B------:R-:W-:-:S04]  /*13bb0*/  UIMAD UR6, UR6, UR7, URZ ;  /* 0x00000007060672a4 */ /* 0x000fc8000f8e023f */
[----:B------:R-:W-:-:S04]  /*13bc0*/  UISETP.LT.AND UP0, UPT, UR10, UR6, UPT ;  /* 0x000000060a00728c */ /* 0x000fc8000bf01270 */
[----:B------:R-:W-:-:S12]  /*13bd0*/  USEL UR10, UR10, UR6, !UP0 ;  /* 0x000000060a0a7287 */ /* 0x000fd8000c000000 */
.L_x_4253:
        /* <DEDUP_REMOVED lines=12> */
[----:B------:R-:W2:Y:S01]  /*13ca0*/  LDL R0, [R1] ;  /* 0x0000000001007983 */ /* 0x000ea20000100800 */
[----:B------:R-:W-:Y:S01]  /*13cb0*/  VOTEU.ANY UR6, UPT, PT ;  /* 0x0000000000067886 */ /* 0x000fe200038e0100 */
[----:B------:R-:W1:Y:S01]  /*13cc0*/  LDC.64 R2, c[0x0][0xef0] ;  /* 0x0003bc00ff027b82 */ /* 0x000e620000000a00 */
[----:B------:R-:W3:Y:S01]  /*13cd0*/  S2R R5, SR_LANEID ;  /* 0x0000000000057919 */ /* 0x000ee20000000000 */
[----:B--2---:R-:W-:Y:S02]  /*13ce0*/  R2UR UR7, R0 ;  /* 0x00000000000772ca */ /* 0x004fe400000e0000 */
[----:B------:R-:W3:Y:S02]  /*13cf0*/  FLO.U32 R0, UR6 ;  /* 0x0000000600007d00 */ /* 0x000ee400080e0000 */
[----:B---3--:R-:W-:-:S06]  /*13d00*/  ISETP.EQ.U32.AND P0, PT, R0, R5, PT ;  /* 0x000000050000720c */ /* 0x008fcc0003f02070 */
[----:B------:R-:W1:Y:S07]  /*13d10*/  POPC R5, UR6 ;  /* 0x0000000600057d09 */ /* 0x000e6e0008000000 */
[----:B-1----:R-:W2:Y:S01]  /*13d20*/  @P0 ATOMG.E.ADD.STRONG.GPU PT, R3, desc[UR54][R2.64], R5 ;  /* 0x00000005020309a8 */ /* 0x002ea200081ee1f6 */
[----:B------:R-:W1:Y:S02]  /*13d30*/  S2R R4, SR_LTMASK ;  /* 0x0000000000047919 */ /* 0x000e640000003900 */
[----:B-1----:R-:W-:-:S04]  /*13d40*/  LOP3.LUT R4, R4, UR6, RZ, 0xc0, !PT ;  /* 0x0000000604047c12 */ /* 0x002fc8000f8ec0ff */
[----:B------:R-:W1:Y:S01]  /*13d50*/  POPC R13, R4 ;  /* 0x00000004000d7309 */ /* 0x000e620000000000 */
[----:B--2---:R-:W1:Y:S02]  /*13d60*/  SHFL.IDX PT, R0, R3, R0, 0x1f ;  /* 0x00001f0003007589 */ /* 0x004e6400000e0000 */
[----:B-1----:R-:W-:Y:S01]  /*13d70*/  IADD3 R13, R0, UR7, R13 ;  /* 0x00000007000d7c10 */ /* 0x002fe2000fffe00d */
[----:B------:R-:W-:Y:S06]  /*13d80*/  BRA `(.L_x_4258) ;  /* 0x00000028008c7947 */ /* 0x000fec0003800000 */
.L_x_4257:
        /* <DEDUP_REMOVED lines=23> */
.L_x_4259:
        /* <DEDUP_REMOVED lines=20> */
.L_x_4261:
[----:B------:R-:W-:Y:S01]  /*14040*/  MOV R2, 0x0 ;  /* 0x0000000000027802 */ /* 0x000fe20000000f00 */
[----:B------:R-:W-:Y:S01]  /*14050*/  ULDC.64 UR6, c[0x4][0x108] ;  /* 0x0100420000067ab9 */ /* 0x000fe20000000a00 */
[----:B------:R-:W-:Y:S01]  /*14060*/  ULDC.64 UR8, c[0x4][0x110] ;  /* 0x0100440000087ab9 */ /* 0x000fe20000000a00 */
[----:B------:R-:W-:Y:S01]  /*14070*/  ULDC.64 UR4, c[0x4][0x48] ;  /* 0x0100120000047ab9 */ /* 0x000fe20000000a00 */
[----:B------:R-:W-:Y:S01]  /*14080*/  IMAD.U32 R4, RZ, RZ, UR6 ;  /* 0x00000006ff047e24 */ /* 0x000fe2000f8e00ff */
[----:B------:R-:W-:Y:S01]  /*14090*/  MOV R8, 0x70 ;  /* 0x0000007000087802 */ /* 0x000fe20000000f00 */
[----:B------:R-:W1:Y:S01]  /*140a0*/  LDC.64 R2, c[0x4][R2] ;  /* 0x0100000002027b82 */ /* 0x000e620000000a00 */
        /* <DEDUP_REMOVED lines=8> */
[----:B-1----:R-:W-:Y:S05]  /*14130*/  CALL.ABS.NOINC R2 ;  /* 0x0000000002007343 */ /* 0x002fea0003c00000 */
.L_x_4260:
        /* <DEDUP_REMOVED lines=29> */
.L_x_4316:
[----:B------:R-:W-:Y:S01]  /*14310*/  UMOV UR4, 0xffffffff ;  /* 0xffffffff00047882 */ /* 0x000fe20000000000 */
[----:B------:R-:W-:Y:S02]  /*14320*/  SHF.R.S32.HI R7, RZ, 0x1f, R6 ;  /* 0x0000001fff077819 */ /* 0x000fe40000011406 */
[----:B------:R-:W-:Y:S05]  /*14330*/  BRA.DIV UR4, `(.L_x_4263) ;  /* 0x0000002e04347947 */ /* 0x000fea000b800000 */
[----:B------:R-:W-:-:S13]  /*14340*/  ELECT P6, URZ, PT ;  /* 0x00000000003f782f */ /* 0x000fda00038c0000 */
.L_x_4319:
        /* <DEDUP_REMOVED lines=21> */
.L_x_4265:
[----:B-1----:R-:W-:Y:S01]  /*144a0*/  LEA R8, R16, UR38, 0x3 ;  /* 0x0000002610087c11 */ /* 0x002fe2000f8e18ff */
[----:B------:R-:W1:Y:S01]  /*144b0*/  S2R R9, SR_TID.X ;  /* 0x0000000000097919 */ /* 0x000e620000002100 */
[----:B------:R-:W-:-:S04]  /*144c0*/  SHF.L.U32 R5, R17, 0x1f, RZ ;  /* 0x0000001f11057819 */ /* 0x000fc800000006ff */
[----:B------:R-:W2:Y:S01]  /*144d0*/  SYNCS.PHASECHK.TRANS64.TRYWAIT P2, [R8+URZ+0x38840], R5 ;  /* 0x03884005080075a7 */ /* 0x000ea2000804017f */
[----:B-1----:R-:W-:-:S04]  /*144e0*/  LOP3.LUT R9, R9, 0x7f, RZ, 0xc0, !PT ;  /* 0x0000007f09097812 */ /* 0x002fc800078ec0ff */
[----:B------:R-:W-:Y:S01]  /*144f0*/  ISETP.NE.AND P3, PT, R9, RZ, PT ;  /* 0x000000ff0900720c */ /* 0x000fe20003f65270 */
[----:B--2---:R-:W-:-:S12]  /*14500*/  @!P2 BRA `(.L_x_4266) ;  /* 0x0000002800e0a947 */ /* 0x004fd80003800000 */
.L_x_4320:
[----:B------:R-:W-:Y:S05]  /*14510*/  @P3 BRA `(.L_x_4267) ;  /* 0x0000000000143947 */ /* 0x000fea0003800000 */
[----:B------:R-:W-:Y:S01]  /*14520*/  ISETP.NE.AND P2, PT, R19, RZ, PT ;  /* 0x000000ff1300720c */ /* 0x000fe20003f45270 */
[----:B-1----:R-:W-:-:S04]  /*14530*/  IMAD.MOV.U32 R5, RZ, RZ, 0x2000 ;  /* 0x00002000ff057424 */ /* 0x002fc800078e00ff */
[----:B------:R2:W-:Y:S08]  /*14540*/  SYNCS.ARRIVE.TRANS64 RZ, [R8+URZ+0x38830], R5 ;  /* 0x0388300508ff79a7 */ /* 0x0005f0000800003f */
[----:B------:R-:W-:Y:S05]  /*14550*/  @!P2 BRA `(.L_x_4267) ;  /* 0x000000000004a947 */ /* 0x000fea0003800000 */
[----:B------:R-:W-:Y:S01]  /*14560*/  BPT.TRAP 0x1 ;  /* 0x000000040000795c */ /* 0x000fe20000300000 */
.L_x_4267:
        /* <DEDUP_REMOVED lines=16> */
.L_x_4264:
[----:B------:R-:W-:Y:S05]  /*14670*/  WARPSYNC.ALL ;  /* 0x0000000000007948 */ /* 0x000fea0003800000 */
[----:B------:R-:W-:Y:S01]  /*14680*/  BAR.SYNC.DEFER_BLOCKING 0x8, 0xa0 ;  /* 0x0202800000007b1d */ /* 0x000fe20000010000 */
[----:B------:R-:W-:-:S05]  /*14690*/  ELECT P2, URZ, PT ;  /* 0x00000000003f782f */ /* 0x000fca0003840000 */
[----:B------:R-:W-:Y:S08]  /*146a0*/  BSSY B0, `(.L_x_4268) ;  /* 0x0000041000007945 */ /* 0x000ff00003800000 */
[----:B------:R-:W-:Y:S05]  /*146b0*/  @!P2 BRA `(.L_x_4269) ;  /* 0x0000000000fca947 */ /* 0x000fea0003800000 */
[----:B------:R-:W-:Y:S01]  /*146c0*/  UIADD3 UR14, UP0, UR46, 0x270, URZ ;  /* 0x000002702e0e7890 */ /* 0x000fe2000ff1e03f */
[----:B-12---:R-:W-:Y:S01]  /*146d0*/  IMAD.MOV.U32 R5, RZ, RZ, 0x2000 ;  /* 0x00002000ff057424 */ /* 0x006fe200078e00ff */
[----:B------:R-:W-:Y:S02]  /*146e0*/  UIADD3 UR16, UR38, 0x20400, URZ ;  /* 0x0002040026107890 */ /* 0x000fe4000fffe03f */
[----:B------:R-:W-:Y:S01]  /*146f0*/  UIADD3.X UR15, URZ, UR47, URZ, UP0, !UPT ;  /* 0x0000002f3f0f7290 */ /* 0x000fe200087fe43f */
[----:B------:R1:W-:Y:S01]  /*14700*/  SYNCS.ARRIVE.TRANS64 RZ, [UR38+0x38800], R5 ;  /* 0x03880005ffff79a7 */ /* 0x0003e20008000026 */
[----:B------:R-:W-:Y:S02]  /*14710*/  UIADD3 UR4, UP0, UR46, 0x770, URZ ;  /* 0x000007702e047890 */ /* 0x000fe4000ff1e03f */
[----:B------:R-:W-:Y:S02]  /*14720*/  UIADD3 UR17, UR38, 0x38800, URZ ;  /* 0x0003880026117890 */ /* 0x000fe4000fffe03f */
[----:B------:R-:W-:-:S02]  /*14730*/  UIADD3 UR8, UR38, 0x26400, URZ ;  /* 0x0002640026087890 */ /* 0x000fc4000fffe03f */
[----:B------:R-:W-:Y:S01]  /*14740*/  UIADD3 UR9, UR38, 0x38810, URZ ;  /* 0x0003881026097890 */ /* 0x000fe2000fffe03f */
[----:B-1----:R-:W-:Y:S01]  /*14750*/  IMAD.MOV.U32 R5, RZ, RZ, 0x10000 ;  /* 0x00010000ff057424 */ /* 0x002fe200078e00ff */
[----:B------:R-:W-:Y:S02]  /*14760*/  UIADD3.X UR5, URZ, UR47, URZ, UP0, !UPT ;  /* 0x0000002f3f057290 */ /* 0x000fe400087fe43f */
[----:B------:R-:W-:Y:S01]  /*14770*/  UIADD3 UR24, UR38, 0x28400, URZ ;  /* 0x0002840026187890 */ /* 0x000fe2000fffe03f */
[----:B------:R-:W-:Y:S01]  /*14780*/  UMOV UR6, 0x0 ;  /* 0x0000000000067882 */ /* 0x000fe20000000000 */
[----:B------:R-:W-:Y:S01]  /*14790*/  UMOV UR7, 0x12f00000 ;  /* 0x12f0000000077882 */ /* 0x000fe20000000000 */
[----:B------:R-:W-:Y:S01]  /*147a0*/  UMOV UR18, URZ ;  /* 0x0000003f00127c82 */ /* 0x000fe20008000000 */
[----:B------:R-:W-:Y:S01]  /*147b0*/  UMOV UR19, UR57 ;  /* 0x0000003900137c82 */ /* 0x000fe20008000000 */
[----:B------:R-:W-:Y:S01]  /*147c0*/  UMOV UR20, UR58 ;  /* 0x0000003a00147c82 */ /* 0x000fe20008000000 */
[----:B------:R-:W-:Y:S01]  /*147d0*/  UMOV UR21, UR59 ;  /* 0x0000003b00157c82 */ /* 0x000fe20008000000 */
[----:B------:R-:W-:Y:S01]  /*147e0*/  UMOV UR11, UR57 ;  /* 0x00000039000b7c82 */ /* 0x000fe20008000000 */
[----:B------:R1:W-:Y:S01]  /*147f0*/  UTMALDG.4D [UR16], [UR14], desc[UR6] ;  /* 0x000006100e0075b4 */ /* 0x0003e20008019000 */
[----:B------:R-:W-:Y:S01]  /*14800*/  UMOV UR12, UR58 ;  /* 0x0000003a000c7c82 */ /* 0x000fe20008000000 */
[----:B------:R-:W-:Y:S01]  /*14810*/  UMOV UR13, UR59 ;  /* 0x0000003b000d7c82 */ /* 0x000fe20008000000 */
[----:B------:R-:W-:Y:S01]  /*14820*/  UMOV UR10, UR18 ;  /* 0x00000012000a7c82 */ /* 0x000fe20008000000 */
[----:B------:R3:W-:Y:S01]  /*14830*/  SYNCS.ARRIVE.TRANS64 RZ, [UR38+0x38810], R5 ;  /* 0x03881005ffff79a7 */ /* 0x0007e20008000026 */
[----:B------:R-:W-:Y:S01]  /*14840*/  UMOV UR26, 0x40 ;  /* 0x00000040001a7882 */ /* 0x000fe20000000000 */
[----:B------:R-:W-:Y:S01]  /*14850*/  UMOV UR27, UR57 ;  /* 0x00000039001b7c82 */ /* 0x000fe20008000000 */
[----:B------:R-:W-:Y:S01]  /*14860*/  UMOV UR28, UR58 ;  /* 0x0000003a001c7c82 */ /* 0x000fe20008000000 */
[----:B------:R-:W-:Y:S01]  /*14870*/  UMOV UR29, UR59 ;  /* 0x0000003b001d7c82 */ /* 0x000fe20008000000 */
[----:B------:R-:W-:Y:S01]  /*14880*/  UIADD3 UR48, UR38, 0x2a400, URZ ;  /* 0x0002a40026307890 */ /* 0x000fe2000fffe03f */
[----:B------:R2:W-:Y:S01]  /*14890*/  UTMALDG.4D [UR8], [UR4], desc[UR6] ;  /* 0x00000608040075b4 */ /* 0x0005e20008019000 */
[----:B------:R-:W-:Y:S01]  /*148a0*/  UMOV UR25, UR9 ;  /* 0x0000000900197c82 */ /* 0x000fe20008000000 */
[----:B------:R-:W-:-:S02]  /*148b0*/  UIADD3 UR40, UR38, 0x2c400, URZ ;  /* 0x0002c40026287890 */ /* 0x000fc4000fffe03f */
[----:B------:R-:W-:Y:S01]  /*148c0*/  UIADD3 UR32, UR38, 0x2e400, URZ ;  /* 0x0002e40026207890 */ /* 0x000fe2000fffe03f */
[----:B------:R-:W-:Y:S01]  /*148d0*/  UMOV UR50, 0x80 ;  /* 0x0000008000327882 */ /* 0x000fe20000000000 */
[----:B------:R-:W-:Y:S01]  /*148e0*/  UMOV UR51, UR57 ;  /* 0x0000003900337c82 */ /* 0x000fe20008000000 */
[----:B------:R4:W-:Y:S01]  /*148f0*/  UTMALDG.4D [UR24], [UR4], desc[UR6] ;  /* 0x00000618040075b4 */ /* 0x0009e20008019000 */
[----:B------:R-:W-:Y:S01]  /*14900*/  UMOV UR52, UR58 ;  /* 0x0000003a00347c82 */ /* 0x000fe20008000000 */
[----:B------:R-:W-:Y:S01]  /*14910*/  UMOV UR53, UR59 ;  /* 0x0000003b00357c82 */ /* 0x000fe20008000000 */
[----:B------:R-:W-:Y:S01]  /*14920*/  UMOV UR49, UR9 ;  /* 0x0000000900317c82 */ /* 0x000fe20008000000 */
[----:B------:R-:W-:Y:S01]  /*14930*/  UMOV UR42, 0xc0 ;  /* 0x000000c0002a7882 */ /* 0x000fe20000000000 */
[----:B------:R-:W-:Y:S01]  /*14940*/  UMOV UR43, UR57 ;  /* 0x00000039002b7c82 */ /* 0x000fe20008000000 */
[----:B------:R-:W-:Y:S01]  /*14950*/  UMOV UR44, UR58 ;  /* 0x0000003a002c7c82 */ /* 0x000fe20008000000 */
[----:B------:R-:W-:Y:S01]  /*14960*/  UMOV UR45, UR59 ;  /* 0x0000003b002d7c82 */ /* 0x000fe20008000000 */
[----:B-1----:R-:W-:Y:S01]  /*14970*/  UIADD3 UR16, UR38, 0x32400, URZ ;  /* 0x0003240026107890 */ /* 0x002fe2000fffe03f */
[----:B------:R3:W-:Y:S01]  /*14980*/  UTMALDG.4D [UR48], [UR4], desc[UR6] ;  /* 0x00000630040075b4 */ /* 0x0007e20008019000 */
[----:B------:R-:W-:Y:S01]  /*14990*/  UMOV UR41, UR9 ;  /* 0x0000000900297c82 */ /* 0x000fe20008000000 */
[----:B------:R-:W-:Y:S01]  /*149a0*/  UMOV UR34, 0x100 ;  /* 0x0000010000227882 */ /* 0x000fe20000000000 */
[----:B------:R-:W-:Y:S01]  /*149b0*/  UMOV UR35, UR57 ;  /* 0x0000003900237c82 */ /* 0x000fe20008000000 */
[----:B------:R-:W-:Y:S01]  /*149c0*/  UMOV UR36, UR58 ;  /* 0x0000003a00247c82 */ /* 0x000fe20008000000 */
[----:B------:R-:W-:Y:S01]  /*149d0*/  UMOV UR37, UR59 ;  /* 0x0000003b00257c82 */ /* 0x000fe20008000000 */
[----:B------:R-:W-:Y:S01]  /*149e0*/  UMOV UR33, UR9 ;  /* 0x0000000900217c82 */ /* 0x000fe20008000000 */
[----:B------:R-:W-:Y:S01]  /*149f0*/  UMOV UR18, 0x180 ;  /* 0x0000018000127882 */ /* 0x000fe20000000000 */
[----:B------:R3:W-:Y:S01]  /*14a00*/  UTMALDG.4D [UR40], [UR4], desc[UR6] ;  /* 0x00000628040075b4 */ /* 0x0007e20008019000 */
[----:B--2---:R-:W-:Y:S01]  /*14a10*/  UIADD3 UR8, UR38, 0x34400, URZ ;  /* 0x0003440026087890 */ /* 0x004fe2000fffe03f */
[----:B------:R-:W-:Y:S01]  /*14a20*/  UMOV UR17, UR9 ;  /* 0x0000000900117c82 */ /* 0x000fe20008000000 */
[----:B------:R-:W-:Y:S01]  /*14a30*/  UMOV UR10, 0x1c0 ;  /* 0x000001c0000a7882 */ /* 0x000fe20000000000 */
[----:B------:R3:W-:Y:S01]  /*14a40*/  UTMALDG.4D [UR32], [UR4], desc[UR6] ;  /* 0x00000620040075b4 */ /* 0x0007e20008019000 */
[----:B----4-:R-:W-:Y:S01]  /*14a50*/  UIADD3 UR24, UR38, 0x30400, URZ ;  /* 0x0003040026187890 */ /* 0x010fe2000fffe03f */
[----:B------:R-:W-:-:S08]  /*14a60*/  UMOV UR26, 0x140 ;  /* 0x00000140001a7882 */ /* 0x000fd00000000000 */
[----:B------:R3:W-:Y:S01]  /*14a70*/  UTMALDG.4D [UR24], [UR4], desc[UR6] ;  /* 0x00000618040075b4 */ /* 0x0007e20008019000 */
[----:B------:R3:W-:Y:S01]  /*14a80*/  UTMALDG.4D [UR16], [UR4], desc[UR6] ;  /* 0x00000610040075b4 */ /* 0x0007e20008019000 */
[----:B------:R3:W-:Y:S02]  /*14a90*/  UTMALDG.4D [UR8], [UR4], desc[UR6] ;  /* 0x00000608040075b4 */ /* 0x0007e40008019000 */
[----:B---3--:R-:W-:Y:S01]  /*14aa0*/  NOP ;  /* 0x0000000000007918 */ /* 0x008fe20000000000 */
.L_x_4269:
[----:B------:R-:W-:Y:S05]  /*14ab0*/  BSYNC B0 ;  /* 0x0000000000007941 */ /* 0x000fea0003800000 */
.L_x_4268:
[----:B------:R-:W-:-:S04]  /*14ac0*/  UIADD3 UR61, UR61, 0x1, URZ ;  /* 0x000000013d3d7890 */ /* 0x000fc8000fffe03f */
[----:B------:R-:W-:-:S04]  /*14ad0*/  ULEA.HI UR4, UR61, UR61, URZ, 0x1 ;  /* 0x0000003d3d047291 */ /* 0x000fc8000f8f083f */
[----:B------:R-:W-:-:S04]  /*14ae0*/  ULOP3.LUT UR4, UR4, 0xfffffffe, URZ, 0xc0, !UPT ;  /* 0xfffffffe04047892 */ /* 0x000fc8000f8ec03f */
[----:B------:R-:W-:-:S06]  /*14af0*/  UIADD3 UR4, UR61, -UR4, URZ ;  /* 0x800000043d047290 */ /* 0x000fcc000fffe03f */
[----:B-12---:R-:W-:-:S05]  /*14b00*/  IMAD.U32 R5, RZ, RZ, UR4 ;  /* 0x00000004ff057e24 */ /* 0x006fca000f8e00ff */
[----:B------:R-:W-:-:S04]  /*14b10*/  SHF.L.U32 R5, R5, 0x1f, RZ ;  /* 0x0000001f05057819 */ /* 0x000fc800000006ff */
[----:B------:R-:W1:Y:S02]  /*14b20*/  SYNCS.PHASECHK.TRANS64.TRYWAIT P2, [UR38+0x38820], R5 ;  /* 0x03882005ff0075a7 */ /* 0x000e640008040166 */
[----:B-1----:R-:W-:Y:S05]  /*14b30*/  @!P2 BRA `(.L_x_4270) ;  /* 0x000000240068a947 */ /* 0x002fea0003800000 */
.L_x_4321:
        /* <DEDUP_REMOVED lines=10> */
.L_x_4322:
[----:B------:R-:W-:Y:S05]  /*14be0*/  @P3 BRA `(.L_x_4274) ;  /* 0x0000000000143947 */ /* 0x000fea0003800000 */
[----:B------:R-:W-:Y:S01]  /*14bf0*/  ISETP.NE.AND P2, PT, R19, RZ, PT ;  /* 0x000000ff1300720c */ /* 0x000fe20003f45270 */
[----:B-1----:R-:W-:-:S04]  /*14c00*/  IMAD.MOV.U32 R8, RZ, RZ, 0x10000 ;  /* 0x00010000ff087424 */ /* 0x002fc800078e00ff */
[----:B------:R2:W-:Y:S08]  /*14c10*/  SYNCS.ARRIVE.TRANS64 RZ, [R5+URZ+0x38850], R8 ;  /* 0x0388500805ff79a7 */ /* 0x0005f0000800003f */
[----:B------:R-:W-:Y:S05]  /*14c20*/  @!P2 BRA `(.L_x_4274) ;  /* 0x000000000004a947 */ /* 0x000fea0003800000 */
[----:B------:R-:W-:Y:S01]  /*14c30*/  BPT.TRAP 0x1 ;  /* 0x000000040000795c */ /* 0x000fe20000300000 */
.L_x_4274:
        /* <DEDUP_REMOVED lines=26> */
[----:B------:R3:W-:Y:S02]  /*14de0*/  UTMALDG.4D [UR8], [UR14], desc[UR6] ;  /* 0x000006080e0075b4 */ /* 0x0007e40008019000 */
[----:B---3--:R-:W-:Y:S01]  /*14df0*/  UMOV UR8, UR18 ;  /* 0x0000001200087c82 */ /* 0x008fe20008000000 */
[----:B------:R-:W-:Y:S01]  /*14e00*/  UMOV UR10, UR21 ;  /* 0x00000015000a7c82 */ /* 0x000fe20008000000 */
[----:B------:R-:W-:Y:S01]  /*14e10*/  UIADD3 UR18, UR16, 0xa400, URZ ;  /* 0x0000a40010127890 */ /* 0x000fe2000fffe03f */
[----:B------:R3:W-:Y:S02]  /*14e20*/  UTMALDG.4D [UR8], [UR14], desc[UR6] ;  /* 0x000006080e0075b4 */ /* 0x0007e40008019000 */
[----:B---3--:R-:W-:Y:S01]  /*14e30*/  UMOV UR8, UR19 ;  /* 0x0000001300087c82 */ /* 0x008fe20008000000 */
[----:B------:R-:W-:Y:S01]  /*14e40*/  UMOV UR10, UR22 ;  /* 0x00000016000a7c82 */ /* 0x000fe20008000000 */
[----:B------:R-:W-:Y:S01]  /*14e50*/  UIADD3 UR19, UR16, 0xc400, URZ ;  /* 0x0000c40010137890 */ /* 0x000fe2000fffe03f */
[----:B------:R3:W-:Y:S01]  /*14e60*/  UTMALDG.4D [UR8], [UR14], desc[UR6] ;  /* 0x000006080e0075b4 */ /* 0x0007e20008019000 */
[----:B------:R-:W-:Y:S01]  /*14e70*/  UIADD3 UR16, UR16, 0xe400, URZ ;  /* 0x0000e40010107890 */ /* 0x000fe2000fffe03f */
[----:B---3--:R-:W-:Y:S01]  /*14e80*/  UMOV UR8, UR17 ;  /* 0x0000001100087c82 */ /* 0x008fe20008000000 */
[----:B------:R-:W-:Y:S01]  /*14e90*/  UMOV UR10, UR23 ;  /* 0x00000017000a7c82 */ /* 0x000fe20008000000 */
[----:B------:R-:W-:Y:S01]  /*14ea0*/  UMOV UR17, 0x180 ;  /* 0x0000018000117882 */ /* 0x000fe20000000000 */
[----:B------:R3:W-:Y:S02]  /*14eb0*/  UTMALDG.4D [UR8], [UR14], desc[UR6] ;  /* 0x000006080e0075b4 */ /* 0x0007e40008019000 */
[----:B---3--:R-:W-:Y:S01]  /*14ec0*/  UMOV UR8, UR18 ;  /* 0x0000001200087c82 */ /* 0x008fe20008000000 */
[----:B------:R-:W-:-:S02]  /*14ed0*/  UMOV UR10, UR24 ;  /* 0x00000018000a7c82 */ /* 0x000fc40008000000 */
[----:B------:R3:W-:Y:S02]  /*14ee0*/  UTMALDG.4D [UR8], [UR14], desc[UR6] ;  /* 0x000006080e0075b4 */ /* 0x0007e40008019000 */
[----:B---3--:R-:W-:Y:S01]  /*14ef0*/  UMOV UR8, UR19 ;  /* 0x0000001300087c82 */ /* 0x008fe20008000000 */
[----:B------:R-:W-:Y:S01]  /*14f00*/  UMOV UR10, UR17 ;  /* 0x00000011000a7c82 */ /* 0x000fe20008000000 */
[----:B------:R-:W-:Y:S01]  /*14f10*/  UMOV UR17, 0x1c0 ;  /* 0x000001c000117882 */ /* 0x000fe20000000000 */
[----:B------:R3:W-:Y:S02]  /*14f20*/  UTMALDG.4D [UR8], [UR14], desc[UR6] ;  /* 0x000006080e0075b4 */ /* 0x0007e40008019000 */
[----:B---3--:R-:W-:Y:S01]  /*14f30*/  UMOV UR8, UR16 ;  /* 0x0000001000087c82 */ /* 0x008fe20008000000 */
[----:B------:R-:W-:Y:S02]  /*14f40*/  UMOV UR10, UR17 ;  /* 0x00000011000a7c82 */ /* 0x000fe40008000000 */
[----:B------:R3:W-:Y:S02]  /*14f50*/  UTMALDG.4D [UR8], [UR14], desc[UR6] ;  /* 0x000006080e0075b4 */ /* 0x0007e40008019000 */
[----:B---3--:R-:W-:Y:S01]  /*14f60*/  NOP ;  /* 0x0000000000007918 */ /* 0x008fe20000000000 */
.L_x_4272:
[----:B------:R-:W-:Y:S05]  /*14f70*/  BSYNC B0 ;  /* 0x0000000000007941 */ /* 0x000fea0003800000 */
.L_x_4271:
[----:B------:R-:W-:-:S04]  /*14f80*/  UIADD3 UR6, UR60, -0x2, URZ ;  /* 0xfffffffe3c067890 */ /* 0x000fc8000fffe03f */
[----:B------:R-:W-:-:S06]  /*14f90*/  UISETP.GE.AND UP0, UPT, UR6, UR39, UPT ;  /* 0x000000270600728c */ /* 0x000fcc000bf06270 */
[----:B------:R-:W-:-:S13]  /*14fa0*/  PLOP3.LUT P2, PT, PT, PT, UP0, 0x80, 0x0 ;  /* 0x000000000000781c */ /* 0x000fda0003f4f008 */
[----:B------:R-:W-:Y:S05]  /*14fb0*/  @!P2 BRA `(.L_x_4275) ;  /* 0x0000001400a4a947 */ /* 0x000fea0003800000 */
[----:B-12---:R-:W-:Y:S01]  /*14fc0*/  IMAD R8, RZ, RZ, -UR60 ;  /* 0x8000003cff087e24 */ /* 0x006fe2000f8e02ff */
[----:B------:R-:W-:-:S04]  /*14fd0*/  LOP3.LUT R9, RZ, UR39, RZ, 0x33, !PT ;  /* 0x00000027ff097c12 */ /* 0x000fc8000f8e33ff */
        /* <DEDUP_REMOVED lines=32> */
.L_x_4279:
[----:B-1----:R-:W-:Y:S01]  /*151e0*/  LEA R2, R16, UR38, 0x3 ;  /* 0x0000002610027c11 */ /* 0x002fe2000f8e18ff */
[----:B------:R-:W1:Y:S01]  /*151f0*/  S2R R5, SR_TID.X ;  /* 0x0000000000057919 */ /* 0x000e620000002100 */
[----:B------:R-:W-:-:S04]  /*15200*/  SHF.L.U32 R3, R17, 0x1f, RZ ;  /* 0x0000001f11037819 */ /* 0x000fc800000006ff */
[----:B------:R-:W2:Y:S01]  /*15210*/  SYNCS.PHASECHK.TRANS64.TRYWAIT P3, [R2+URZ+0x38840], R3 ;  /* 0x03884003020075a7 */ /* 0x000ea2000806017f */
[----:B-1----:R-:W-:-:S04]  /*15220*/  LOP3.LUT R5, R5, 0x7f, RZ, 0xc0, !PT ;  /* 0x0000007f05057812 */ /* 0x002fc800078ec0ff */
[----:B------:R-:W-:Y:S01]  /*15230*/  ISETP.NE.AND P2, PT, R5, RZ, PT ;  /* 0x000000ff0500720c */ /* 0x000fe20003f45270 */
[----:B--2---:R-:W-:-:S12]  /*15240*/  @!P3 BRA `(.L_x_4280) ;  /* 0x0000001c00d0b947 */ /* 0x004fd80003800000 */
.L_x_4323:
[----:B------:R-:W-:Y:S05]  /*15250*/  @P2 BRA `(.L_x_4281) ;  /* 0x0000000000142947 */ /* 0x000fea0003800000 */
[----:B------:R-:W-:Y:S01]  /*15260*/  ISETP.NE.AND P3, PT, R19, RZ, PT ;  /* 0x000000ff1300720c */ /* 0x000fe20003f65270 */
[----:B------:R-:W-:-:S04]  /*15270*/  IMAD.MOV.U32 R5, RZ, RZ, 0x2000 ;  /* 0x00002000ff057424 */ /* 0x000fc800078e00ff */
[----:B------:R2:W-:Y:S08]  /*15280*/  SYNCS.ARRIVE.TRANS64 RZ, [R2+URZ+0x38830], R5 ;  /* 0x0388300502ff79a7 */ /* 0x0005f0000800003f */
[----:B------:R-:W-:Y:S05]  /*15290*/  @!P3 BRA `(.L_x_4281) ;  /* 0x000000000004b947 */ /* 0x000fea0003800000 */
[----:B------:R-:W-:Y:S01]  /*152a0*/  BPT.TRAP 0x1 ;  /* 0x000000040000795c */ /* 0x000fe20000300000 */
.L_x_4281:
        /* <DEDUP_REMOVED lines=17> */
.L_x_4324:
[----:B------:R-:W-:Y:S05]  /*153c0*/  @P2 BRA `(.L_x_4283) ;  /* 0x0000000000142947 */ /* 0x000fea0003800000 */
[----:B------:R-:W-:Y:S01]  /*153d0*/  ISETP.NE.AND P2, PT, R19, RZ, PT ;  /* 0x000000ff1300720c */ /* 0x000fe20003f45270 */
[----:B-1-3--:R-:W-:-:S04]  /*153e0*/  IMAD.MOV.U32 R3, RZ, RZ, 0x10000 ;  /* 0x00010000ff037424 */ /* 0x00afc800078e00ff */
[----:B------:R4:W-:Y:S08]  /*153f0*/  SYNCS.ARRIVE.TRANS64 RZ, [R2+URZ+0x38850], R3 ;  /* 0x0388500302ff79a7 */ /* 0x0009f0000800003f */
[----:B------:R-:W-:Y:S05]  /*15400*/  @!P2 BRA `(.L_x_4283) ;  /* 0x000000000004a947 */ /* 0x000fea0003800000 */
[----:B------:R-:W-:Y:S01]  /*15410*/  BPT.TRAP 0x1 ;  /* 0x000000040000795c */ /* 0x000fe20000300000 */
.L_x_4283:
        /* <DEDUP_REMOVED lines=50> */
.L_x_4278:
[----:B------:R-:W-:Y:S05]  /*15740*/  BSYNC B0 ;  /* 0x0000000000007941 */ /* 0x000fea0003800000 */
.L_x_4277:
[----:B------:R-:W-:-:S06]  /*15750*/  UIADD3 UR6, UR60, -0x3, URZ ;  /* 0xfffffffd3c067890 */ /* 0x000fcc000fffe03f */
[----:B------:R-:W-:-:S07]  /*15760*/  IMAD.U32 R8, RZ, RZ, UR6 ;  /* 0x00000006ff087e24 */ /* 0x000fce000f8e00ff */
.L_x_4276:
[----:B------:R-:W-:Y:S01]  /*15770*/  ULOP3.LUT UR6, URZ, UR60, URZ, 0x33, !UPT ;  /* 0x0000003c3f067292 */ /* 0x000fe2000f8e333f */
[----:B------:R-:W-:Y:S01]  /*15780*/  VIADD R9, R9, 0xfffffffe ;  /* 0xfffffffe09097836 */ /* 0x000fe20000000000 */
[----:B------:R-:W-:Y:S04]  /*15790*/  BSSY B0, `(.L_x_4275) ;  /* 0x00000eb000007945 */ /* 0x000fe80003800000 */
[----:B------:R-:W-:-:S13]  /*157a0*/  ISETP.NE.AND P2, PT, R9, UR6, PT ;  /* 0x0000000609007c0c */ /* 0x000fda000bf45270 */
[----:B------:R-:W-:Y:S05]  /*157b0*/  @!P2 BRA `(.L_x_4284) ;  /* 0x0000000c00a0a947 */ /* 0x000fea0003800000 */
.L_x_4299:
        /* <DEDUP_REMOVED lines=23> */
[----:B--2---:R-:W-:-:S04]  /*15930*/  LEA R4, P2, R2, R4, 0x2 ;  /* 0x0000000402047211 */ /* 0x004fc800078410ff */
[----:B------:R-:W-:-:S05]  /*15940*/  LEA.HI.X R5, R2, R5, R3, 0x2, P2 ;  /* 0x0000000502057211 */ /* 0x000fca00010f1403 */
[----:B------:R1:W5:Y:S01]  /*15950*/  LDG.E R4, desc[UR54][R4.64] ;  /* 0x0000003604047981 */ /* 0x000362000c1e1900 */
[----:B------:R-:W-:-:S04]  /*15960*/  IMAD.MOV R3, RZ, RZ, -R11 ;  /* 0x000000ffff037224 */ /* 0x000fc800078e0a0b */
[----:B------:R-:W-:-:S07]  /*15970*/  IMAD R10, R10, R3, R8 ;  /* 0x000000030a0a7224 */ /* 0x000fce00078e0208 */
.L_x_4287:
[----:B------:R-:W-:Y:S01]  /*15980*/  LEA R3, R9, UR38, 0x3 ;  /* 0x0000002609037c11 */ /* 0x000fe2000f8e18ff */
[----:B-1----:R-:W1:Y:S01]  /*15990*/  S2R R5, SR_TID.X ;  /* 0x0000000000057919 */ /* 0x002e620000002100 */
[----:B------:R-:W-:-:S04]  /*159a0*/  SHF.L.U32 R2, R17, 0x1f, RZ ;  /* 0x0000001f11027819 */ /* 0x000fc800000006ff */
[----:B------:R-:W2:Y:S01]  /*159b0*/  SYNCS.PHASECHK.TRANS64.TRYWAIT P3, [R3+URZ+0x38840], R2 ;  /* 0x03884002030075a7 */ /* 0x000ea2000806017f */
[----:B-1----:R-:W-:-:S04]  /*159c0*/  LOP3.LUT R5, R5, 0x7f, RZ, 0xc0, !PT ;  /* 0x0000007f05057812 */ /* 0x002fc800078ec0ff */
[----:B------:R-:W-:Y:S01]  /*159d0*/  ISETP.NE.AND P2, PT, R5, RZ, PT ;  /* 0x000000ff0500720c */ /* 0x000fe20003f45270 */
[----:B--2---:R-:W-:-:S12]  /*159e0*/  @!P3 BRA `(.L_x_4288) ;  /* 0x000000180010b947 */ /* 0x004fd80003800000 */
.L_x_4325:
[----:B------:R-:W-:Y:S05]  /*159f0*/  @P2 BRA `(.L_x_4289) ;  /* 0x0000000000142947 */ /* 0x000fea0003800000 */
[----:B------:R-:W-:Y:S02]  /*15a00*/  ISETP.NE.AND P3, PT, R19, RZ, PT ;  /* 0x000000ff1300720c */ /* 0x000fe40003f65270 */
[----:B------:R-:W-:-:S04]  /*15a10*/  MOV R12, 0x2000 ;  /* 0x00002000000c7802 */ /* 0x000fc80000000f00 */
[----:B------:R2:W-:Y:S07]  /*15a20*/  SYNCS.ARRIVE.TRANS64 RZ, [R3+URZ+0x38830], R12 ;  /* 0x0388300c03ff79a7 */ /* 0x0005ee000800003f */
[----:B------:R-:W-:Y:S05]  /*15a30*/  @!P3 BRA `(.L_x_4289) ;  /* 0x000000000004b947 */ /* 0x000fea0003800000 */
[----:B------:R-:W-:Y:S01]  /*15a40*/  BPT.TRAP 0x1 ;  /* 0x000000040000795c */ /* 0x000fe20000300000 */
.L_x_4289:
        /* <DEDUP_REMOVED lines=17> */
.L_x_4326:
[----:B------:R-:W-:Y:S05]  /*15b60*/  @P2 BRA `(.L_x_4291) ;  /* 0x0000000000142947 */ /* 0x000fea0003800000 */
[----:B------:R-:W-:Y:S01]  /*15b70*/  ISETP.NE.AND P2, PT, R19, RZ, PT ;  /* 0x000000ff1300720c */ /* 0x000fe20003f45270 */
[----:B-1-3--:R-:W-:-:S04]  /*15b80*/  IMAD.MOV.U32 R2, RZ, RZ, 0x10000 ;  /* 0x00010000ff027424 */ /* 0x00afc800078e00ff */
[----:B------:R4:W-:Y:S08]  /*15b90*/  SYNCS.ARRIVE.TRANS64 RZ, [R3+URZ+0x38850], R2 ;  /* 0x0388500203ff79a7 */ /* 0x0009f0000800003f */
[----:B------:R-:W-:Y:S05]  /*15ba0*/  @!P2 BRA `(.L_x_4291) ;  /* 0x000000000004a947 */ /* 0x000fea0003800000 */
[----:B------:R-:W-:Y:S01]  /*15bb0*/  BPT.TRAP 0x1 ;  /* 0x000000040000795c */ /* 0x000fe20000300000 */
.L_x_4291:
        /* <DEDUP_REMOVED lines=50> */
.L_x_4286:
[----:B------:R-:W-:Y:S05]  /*15ee0*/  BSYNC B1 ;  /* 0x0000000000017941 */ /* 0x000fea0003800000 */
.L_x_4285:
        /* <DEDUP_REMOVED lines=8> */
[----:B------:R-:W-:Y:S01]  /*15f70*/  IMAD.MOV.U32 R10, RZ, RZ, R9 ;  /* 0x000000ffff0a7224 */ /* 0x000fe200078e0009 */
        /* <DEDUP_REMOVED lines=18> */
.L_x_4294:
[----:B------:R-:W-:Y:S01]  /*160a0*/  LEA R2, R16, UR38, 0x3 ;  /* 0x0000002610027c11 */ /* 0x000fe2000f8e18ff */
[----:B-1----:R-:W1:Y:S01]  /*160b0*/  S2R R5, SR_TID.X ;  /* 0x0000000000057919 */ /* 0x002e620000002100 */
[----:B--2---:R-:W-:-:S04]  /*160c0*/  SHF.L.U32 R3, R17, 0x1f, RZ ;  /* 0x0000001f11037819 */ /* 0x004fc800000006ff */
[----:B------:R-:W2:Y:S01]  /*160d0*/  SYNCS.PHASECHK.TRANS64.TRYWAIT P3, [R2+URZ+0x38840], R3 ;  /* 0x03884003020075a7 */ /* 0x000ea2000806017f */
[----:B-1----:R-:W-:-:S04]  /*160e0*/  LOP3.LUT R5, R5, 0x7f, RZ, 0xc0, !PT ;  /* 0x0000007f05057812 */ /* 0x002fc800078ec0ff */
[----:B------:R-:W-:Y:S01]  /*160f0*/  ISETP.NE.AND P2, PT, R5, RZ, PT ;  /* 0x000000ff0500720c */ /* 0x000fe20003f45270 */
[----:B--2---:R-:W-:-:S12]  /*16100*/  @!P3 BRA `(.L_x_4295) ;  /* 0x000000100070b947 */ /* 0x004fd80003800000 */
.L_x_4327:
[----:B------:R-:W-:Y:S05]  /*16110*/  @P2 BRA `(.L_x_4296) ;  /* 0x0000000000142947 */ /* 0x000fea0003800000 */
[----:B------:R-:W-:Y:S01]  /*16120*/  ISETP.NE.AND P3, PT, R19, RZ, PT ;  /* 0x000000ff1300720c */ /* 0x000fe20003f65270 */
[----:B------:R-:W-:-:S04]  /*16130*/  IMAD.MOV.U32 R5, RZ, RZ, 0x2000 ;  /* 0x00002000ff057424 */ /* 0x000fc800078e00ff */
[----:B------:R2:W-:Y:S08]  /*16140*/  SYNCS.ARRIVE.TRANS64 RZ, [R2+URZ+0x38830], R5 ;  /* 0x0388300502ff79a7 */ /* 0x0005f0000800003f */
[----:B------:R-:W-:Y:S05]  /*16150*/  @!P3 BRA `(.L_x_4296) ;  /* 0x000000000004b947 */ /* 0x000fea0003800000 */
[----:B------:R-:W-:Y:S01]  /*16160*/  BPT.TRAP 0x1 ;  /* 0x000000040000795c */ /* 0x000fe20000300000 */
.L_x_4296:
        /* <DEDUP_REMOVED lines=17> */
.L_x_4328:
[----:B------:R-:W-:Y:S05]  /*16280*/  @P2 BRA `(.L_x_4298) ;  /* 0x0000000000142947 */ /* 0x000fea0003800000 */
[----:B------:R-:W-:Y:S01]  /*16290*/  ISETP.NE.AND P2, PT, R19, RZ, PT ;  /* 0x000000ff1300720c */ /* 0x000fe20003f45270 */
[----:B-12---:R-:W-:-:S04]  /*162a0*/  IMAD.MOV.U32 R3, RZ, RZ, 0x10000 ;  /* 0x00010000ff037424 */ /* 0x006fc800078e00ff */
[----:B------:R3:W-:Y:S08]  /*162b0*/  SYNCS.ARRIVE.TRANS64 RZ, [R2+URZ+0x38850], R3 ;  /* 0x0388500302ff79a7 */ /* 0x0007f0000800003f */
[----:B------:R-:W-:Y:S05]  /*162c0*/  @!P2 BRA `(.L_x_4298) ;  /* 0x000000000004a947 */ /* 0x000fea0003800000 */
[----:B------:R-:W-:Y:S01]  /*162d0*/  BPT.TRAP 0x1 ;  /* 0x000000040000795c */ /* 0x000fe20000300000 */
.L_x_4298:
        /* <DEDUP_REMOVED lines=50> */
.L_x_4293:
[----:B------:R-:W-:Y:S05]  /*16600*/  BSYNC B1 ;  /* 0x0000000000017941 */ /* 0x000fea0003800000 */
.L_x_4292:
[----:B------:R-:W-:Y:S01]  /*16610*/  ISETP.GT.AND P2, PT, R9, UR39, PT ;  /* 0x0000002709007c0c */ /* 0x000fe2000bf44270 */
[----:B------:R-:W-:-:S12]  /*16620*/  VIADD R8, R8, 0xfffffffe ;  /* 0xfffffffe08087836 */ /* 0x000fd80000000000 */
[----:B------:R-:W-:Y:S05]  /*16630*/  @P2 BRA `(.L_x_4299) ;  /* 0xfffffff000602947 */ /* 0x000fea000383ffff */
.L_x_4284:
[----:B------:R-:W-:Y:S05]  /*16640*/  BSYNC B0 ;  /* 0x0000000000007941 */ /* 0x000fea0003800000 */
.L_x_4275:
[----:B------:R-:W-:Y:S01]  /*16650*/  VIADD R16, R16, 0x1 ;  /* 0x0000000110107836 */ /* 0x000fe20000000000 */
[----:B------:R-:W-:Y:S04]  /*16660*/  BSSY B0, `(.L_x_4300) ;  /* 0x0000013000007945 */ /* 0x000fe80003800000 */
[----:B------:R-:W-:-:S04]  /*16670*/  ISETP.NE.AND P0, PT, R16, 0x2, PT ;  /* 0x000000021000780c */ /* 0x000fc80003f05270 */
[----:B------:R-:W-:-:S04]  /*16680*/  SEL R0, RZ, 0x1, P0 ;  /* 0x00000001ff007807 */ /* 0x000fc80000000000 */
[----:B------:R-:W-:Y:S01]  /*16690*/  LOP3.LUT R17, R17, R0, RZ, 0x3c, !PT ;  /* 0x0000000011117212 */ /* 0x000fe200078e3cff */
[----:B------:R-:W-:Y:S06]  /*166a0*/  @P1 BRA `(.L_x_4301) ;  /* 0x0000000000381947 */ /* 0x000fec0003800000 */
[----:B-1234-:R-:W2:Y:S01]  /*166b0*/  LDL R2, [R1] ;  /* 0x0000000001027983 */ /* 0x01eea20000100800 */
[----:B------:R-:W-:Y:S02]  /*166c0*/  VOTEU.ANY UR6, UPT, PT ;  /* 0x0000000000067886 */ /* 0x000fe400038e0100 */
[----:B------:R-:W1:Y:S01]  /*166d0*/  FLO.U32 R0, UR6 ;  /* 0x0000000600007d00 */ /* 0x000e6200080e0000 */
[----:B------:R-:W1:Y:S02]  /*166e0*/  S2R R5, SR_LANEID ;  /* 0x0000000000057919 */ /* 0x000e640000000000 */
[----:B-1----:R-:W-:-:S05]  /*166f0*/  ISETP.EQ.U32.AND P1, PT, R0, R5, PT ;  /* 0x000000050000720c */ /* 0x002fca0003f22070 */
[----:B------:R-:W1:Y:S01]  /*16700*/  POPC R5, UR6 ;  /* 0x0000000600057d09 */ /* 0x000e620008000000 */
[----:B--2---:R-:W-:Y:S02]  /*16710*/  R2UR UR7, R2 ;  /* 0x00000000020772ca */ /* 0x004fe400000e0000 */
[----:B------:R-:W1:Y:S05]  /*16720*/  LDC.64 R2, c[0x0][0xef0] ;  /* 0x0003bc00ff027b82 */ /* 0x000e6a0000000a00 */
[----:B-1----:R-:W2:Y:S01]  /*16730*/  @P1 ATOMG.E.ADD.STRONG.GPU PT, R3, desc[UR54][R2.64], R5 ;  /* 0x00000005020319a8 */ /* 0x002ea200081ee1f6 */
[----:B------:R-:W1:Y:S02]  /*16740*/  S2R R4, SR_LTMASK ;  /* 0x0000000000047919 */ /* 0x000e640000003900 */
[----:B-1----:R-:W-:-:S04]  /*16750*/  LOP3.LUT R4, R4, UR6, RZ, 0xc0, !PT ;  /* 0x0000000604047c12 */ /* 0x002fc8000f8ec0ff */
[----:B------:R-:W1:Y:S01]  /*16760*/  POPC R7, R4 ;  /* 0x0000000400077309 */ /* 0x000e620000000000 */
[----:B--2---:R-:W1:Y:S02]  /*16770*/  SHFL.IDX PT, R0, R3, R0, 0x1f ;  /* 0x00001f0003007589 */ /* 0x004e6400000e0000 */
[----:B-1----:R-:W-:-:S07]  /*16780*/  IADD3 R18, R0, UR7, R7 ;  /* 0x0000000700127c10 */ /* 0x002fce000fffe007 */
.L_x_4301:
[----:B------:R-:W-:Y:S05]  /*16790*/  BSYNC B0 ;  /* 0x0000000000007941 */ /* 0x000fea0003800000 */
.L_x_4300:
[----:B------:R-:W-:Y:S01]  /*167a0*/  SEL R16, R16, RZ, P0 ;  /* 0x000000ff10107207 */ /* 0x000fe20000000000 */
[----:B------:R-:W-:-:S07]  /*167b0*/  IMAD.MOV.U32 R13, RZ, RZ, R18 ;  /* 0x000000ffff0d7224 */ /* 0x000fce00078e0012 */
.L_x_4258:
[----:B------:R-:W-:Y:S05]  /*167c0*/  BSYNC B6 ;  /* 0x0000000000067941 */ /* 0x000fea0003800000 */
.L_x_4256:
[----:B------:R-:W-:-:S03]  /*167d0*/  UMOV UR6, 0xffffffff ;  /* 0xffffffff00067882 */ /* 0x000fc60000000000 */
[----:B------:R-:W-:Y:S05]  /*167e0*/  BRA.DIV UR6, `(.L_x_4302) ;  /* 0x0000000a06e07947 */ /* 0x000fea000b800000 */
[----:B------:R1:W1:Y:S02]  /*167f0*/  SHFL.IDX PT, R14, R13, RZ, 0x1f ;  /* 0x00001fff0d0e7589 */ /* 0x00026400000e0000 */
.L_x_4331:
        /* <DEDUP_REMOVED lines=11> */
[----:B--2---:R-:W-:Y:S05]  /*168b0*/  @!P0 BRA `(.L_x_4303) ;  /* 0xffffffcc001c8947 */ /* 0x004fea000383ffff */
.L_x_4247:
        /* <DEDUP_REMOVED lines=11> */
.L_x_4332:
        /* <DEDUP_REMOVED lines=9> */
[----:B------:R-:W2:Y:S02]  /*16a00*/  LDL R2, [R1+0x4] ;  /* 0x0000040001027983 */ /* 0x000ea40000100800 */
[----:B--2---:R-:W-:-:S13]  /*16a10*/  R2UR UR4, R2 ;  /* 0x00000000020472ca */ /* 0x004fda00000e0000 */
[----:B------:R-:W-:-:S06]  /*16a20*/  ULOP3.LUT UR4, UR4, 0x2, URZ, 0xfc, !UPT ;  /* 0x0000000204047892 */ /* 0x000fcc000f8efc3f */
[----:B------:R-:W-:-:S05]  /*16a30*/  IMAD.U32 R0, RZ, RZ, UR4 ;  /* 0x00000004ff007e24 */ /* 0x000fca000f8e00ff */
[----:B------:R-:W-:-:S13]  /*16a40*/  ISETP.NE.AND P2, PT, R0, 0x3, PT ;  /* 0x000000030000780c */ /* 0x000fda0003f45270 */
[----:B------:R-:W-:Y:S05]  /*16a50*/  @!P2 BRA `(.L_x_4307) ;  /* 0x000000000004a947 */ /* 0x000fea0003800000 */
[----:B------:R-:W-:Y:S01]  /*16a60*/  BPT.TRAP 0x1 ;  /* 0x000000040000795c */ /* 0x000fe20000300000 */
.L_x_4307:
        /* <DEDUP_REMOVED lines=12> */
.L_x_4333:
[----:B------:R-:W2:Y:S02]  /*16b30*/  SYNCS.PHASECHK.TRANS64.TRYWAIT P0, [R3+URZ], R0 ;  /* 0x00000000030075a7 */ /* 0x000ea4000800017f */
[----:B--2---:R-:W-:Y:S05]  /*16b40*/  @!P0 BRA `(.L_x_4309) ;  /* 0x0000000800548947 */ /* 0x004fea0003800000 */
.L_x_4334:
[----:B------:R-:W-:Y:S05]  /*16b50*/  @!P2 BRA `(.L_x_4310) ;  /* 0x000000000004a947 */ /* 0x000fea0003800000 */
[----:B------:R-:W-:Y:S01]  /*16b60*/  BPT.TRAP 0x1 ;  /* 0x000000040000795c */ /* 0x000fe20000300000 */
.L_x_4310:
[----:B--2---:R-:W-:-:S04]  /*16b70*/  VIADD R3, R7, 0x38860 ;  /* 0x0003886007037836 */ /* 0x004fc80000000000 */
[----:B-1----:R-:W-:-:S04]  /*16b80*/  IMAD R5, R16, 0x8, R3 ;  /* 0x0000000810057824 */ /* 0x002fc800078e0203 */
[----:B------:R-:W1:Y:S02]  /*16b90*/  SYNCS.PHASECHK.TRANS64.TRYWAIT P0, [R5+URZ], R4 ;  /* 0x00000004050075a7 */ /* 0x000e64000800017f */
[----:B-1----:R-:W-:Y:S05]  /*16ba0*/  @!P0 BRA `(.L_x_4311) ;  /* 0x0000000800508947 */ /* 0x002fea0003800000 */
.L_x_4335:
[----:B------:R-:W-:-:S07]  /*16bb0*/  IMAD R3, R2, 0x8, R3 ;  /* 0x0000000802037824 */ /* 0x000fce00078e0203 */
.L_x_4312:
[----:B--2---:R2:W3:Y:S02]  /*16bc0*/  SYNCS.PHASECHK.TRANS64.TRYWAIT P0, [R3+URZ], R0 ;  /* 0x00000000030075a7 */ /* 0x0044e4000800017f */
[----:B---3--:R-:W-:Y:S05]  /*16bd0*/  @!P0 NANOSLEEP.SYNCS 0x989680 ;  /* 0x009896800000895d */ /* 0x008fea0003900000 */
[----:B------:R-:W3:Y:S02]  /*16be0*/  @!P0 SYNCS.PHASECHK.TRANS64 P0, [R3+URZ], R0 ;  /* 0x00000000030085a7 */ /* 0x000ee4000800007f */
[----:B---3--:R-:W-:Y:S05]  /*16bf0*/  @!P0 BRA `(.L_x_4312) ;  /* 0xfffffffc00f08947 */ /* 0x008fea000383ffff */
.L_x_4306:
[----:B------:R-:W-:Y:S05]  /*16c00*/  BSYNC B0 ;  /* 0x0000000000007941 */ /* 0x000fea0003800000 */
.L_x_4305:
[----:B------:R-:W-:Y:S05]  /*16c10*/  EXIT ;  /* 0x000000000000794d */ /* 0x000fea0003800000 */
.L_x_4166:
[----:B-1----:R-:W-:-:S04]  /*16c20*/  IMAD.U32 R3, RZ, RZ, UR36 ;  /* 0x00000024ff037e24 */ /* 0x002fc8000f8e00ff */
[----:B------:R1:W2:Y:S03]  /*16c30*/  SYNCS.PHASECHK.TRANS64.TRYWAIT P1, [R3+URZ+0x38800], R0 ;  /* 0x03880000030075a7 */ /* 0x0002a6000802017f */
[----:B--2---:R-:W-:Y:S05]  /*16c40*/  @!P1 NANOSLEEP.SYNCS 0x989680 ;  /* 0x009896800000995d */ /* 0x004fea0003900000 */
[----:B------:R-:W2:Y:S02]  /*16c50*/  @!P1 SYNCS.PHASECHK.TRANS64 P1, [R3+URZ+0x38800], R0 ;  /* 0x03880000030095a7 */ /* 0x000ea4000802007f */
[----:B--2---:R-:W-:Y:S05]  /*16c60*/  @!P1 BRA `(.L_x_4166) ;  /* 0xfffffffc00ec9947 */ /* 0x004fea000383ffff */
[----:B------:R-:W-:Y:S05]  /*16c70*/  BRA `(.L_x_4313) ;  /* 0xfffffecc00e07947 */ /* 0x000fea000383ffff */
.L_x_4170:
[----:B---3--:R3:W4:Y:S02]  /*16c80*/  SYNCS.PHASECHK.TRANS64.TRYWAIT P1, [R5+URZ+0x38830], R6 ;  /* 0x03883006050075a7 */ /* 0x008724000802017f */
[----:B----4-:R-:W-:Y:S05]  /*16c90*/  @!P1 NANOSLEEP.SYNCS 0x989680 ;  /* 0x009896800000995d */ /* 0x010fea0003900000 */
[----:B------:R-:W4:Y:S02]  /*16ca0*/  @!P1 SYNCS.PHASECHK.TRANS64 P1, [R5+URZ+0x38830], R6 ;  /* 0x03883006050095a7 */ /* 0x000f24000802007f */
[----:B----4-:R-:W-:Y:S05]  /*16cb0*/  @!P1 BRA `(.L_x_4170) ;  /* 0xfffffffc00f09947 */ /* 0x010fea000383ffff */
[----:B------:R-:W-:Y:S05]  /*16cc0*/  BRA `(.L_x_4169) ;  /* 0xfffffecc00f47947 */ /* 0x000fea000383ffff */
.L_x_4171:
[----:B-1----:R-:W-:-:S04]  /*16cd0*/  IMAD.U32 R3, RZ, RZ, UR36 ;  /* 0x00000024ff037e24 */ /* 0x002fc8000f8e00ff */
[----:B------:R1:W4:Y:S03]  /*16ce0*/  SYNCS.PHASECHK.TRANS64.TRYWAIT P1, [R3+URZ+0x38810], R0 ;  /* 0x03881000030075a7 */ /* 0x000326000802017f */
[----:B----4-:R-:W-:Y:S05]  /*16cf0*/  @!P1 NANOSLEEP.SYNCS 0x989680 ;  /* 0x009896800000995d */ /* 0x010fea0003900000 */
[----:B------:R-:W4:Y:S02]  /*16d00*/  @!P1 SYNCS.PHASECHK.TRANS64 P1, [R3+URZ+0x38810], R0 ;  /* 0x03881000030095a7 */ /* 0x000f24000802007f */
[----:B----4-:R-:W-:Y:S05]  /*16d10*/  @!P1 BRA `(.L_x_4171) ;  /* 0xfffffffc00ec9947 */ /* 0x010fea000383ffff */
[----:B------:R-:W-:Y:S05]  /*16d20*/  BRA `(.L_x_4314) ;  /* 0xfffffed0007c7947 */ /* 0x000fea000383ffff */
.L_x_4175:
[----:B------:R1:W1:Y:S02]  /*16d30*/  SYNCS.PHASECHK.TRANS64.TRYWAIT P1, [R5+URZ+0x38850], R6 ;  /* 0x03885006050075a7 */ /* 0x000264000802017f */
[----:B-1----:R-:W-:Y:S05]  /*16d40*/  @!P1 NANOSLEEP.SYNCS 0x989680 ;  /* 0x009896800000995d */ /* 0x002fea0003900000 */
[----:B------:R-:W1:Y:S02]  /*16d50*/  @!P1 SYNCS.PHASECHK.TRANS64 P1, [R5+URZ+0x38850], R6 ;  /* 0x03885006050095a7 */ /* 0x000e64000802007f */
[----:B-1----:R-:W-:Y:S05]  /*16d60*/  @!P1 BRA `(.L_x_4175) ;  /* 0xfffffffc00f09947 */ /* 0x002fea000383ffff */
[----:B------:R-:W-:Y:S05]  /*16d70*/  BRA `(.L_x_4174) ;  /* 0xfffffed000b07947 */ /* 0x000fea000383ffff */
.L_x_4191:
[----:B--2---:R2:W3:Y:S02]  /*16d80*/  SYNCS.PHASECHK.TRANS64.TRYWAIT P3, [R11+URZ+0x38830], R20 ;  /* 0x038830140b0075a7 */ /* 0x0044e4000806017f */
[----:B---3--:R-:W-:Y:S05]  /*16d90*/  @!P3 NANOSLEEP.SYNCS 0x989680 ;  /* 0x009896800000b95d */ /* 0x008fea0003900000 */
[----:B------:R-:W3:Y:S02]  /*16da0*/  @!P3 SYNCS.PHASECHK.TRANS64 P3, [R11+URZ+0x38830], R20 ;  /* 0x038830140b00b5a7 */ /* 0x000ee4000806007f */
[----:B---3--:R-:W-:Y:S05]  /*16db0*/  @!P3 BRA `(.L_x_4191) ;  /* 0xfffffffc00f0b947 */ /* 0x008fea000383ffff */
[----:B------:R-:W-:Y:S05]  /*16dc0*/  BRA `(.L_x_4190) ;  /* 0xffffff0000b07947 */ /* 0x000fea000383ffff */
.L_x_4195:
[----:B----4-:R4:W1:Y:S02]  /*16dd0*/  SYNCS.PHASECHK.TRANS64.TRYWAIT P3, [R11+URZ+0x38850], R20 ;  /* 0x038850140b0075a7 */ /* 0x010864000806017f */
[----:B-1----:R-:W-:Y:S05]  /*16de0*/  @!P3 NANOSLEEP.SYNCS 0x989680 ;  /* 0x009896800000b95d */ /* 0x002fea0003900000 */
[----:B------:R-:W1:Y:S02]  /*16df0*/  @!P3 SYNCS.PHASECHK.TRANS64 P3, [R11+URZ+0x38850], R20 ;  /* 0x038850140b00b5a7 */ /* 0x000e64000806007f */
[----:B-1----:R-:W-:Y:S05]  /*16e00*/  @!P3 BRA `(.L_x_4195) ;  /* 0xfffffffc00f0b947 */ /* 0x002fea000383ffff */
[----:B------:R-:W-:Y:S05]  /*16e10*/  BRA `(.L_x_4194) ;  /* 0xffffff0400347947 */ /* 0x000fea000383ffff */
.L_x_4212:
[----:B--2---:R2:W3:Y:S02]  /*16e20*/  SYNCS.PHASECHK.TRANS64.TRYWAIT P3, [R9+URZ+0x38830], R8 ;  /* 0x03883008090075a7 */ /* 0x0044e4000806017f */
[----:B---3--:R-:W-:Y:S05]  /*16e30*/  @!P3 NANOSLEEP.SYNCS 0x989680 ;  /* 0x009896800000b95d */ /* 0x008fea0003900000 */
[----:B------:R-:W3:Y:S02]  /*16e40*/  @!P3 SYNCS.PHASECHK.TRANS64 P3, [R9+URZ+0x38830], R8 ;  /* 0x038830080900b5a7 */ /* 0x000ee4000806007f */
[----:B---3--:R-:W-:Y:S05]  /*16e50*/  @!P3 BRA `(.L_x_4212) ;  /* 0xfffffffc00f0b947 */ /* 0x008fea000383ffff */
[----:B------:R-:W-:Y:S05]  /*16e60*/  BRA `(.L_x_4211) ;  /* 0xffffff3c00247947 */ /* 0x000fea000383ffff */
.L_x_4216:
[----:B----4-:R4:W1:Y:S02]  /*16e70*/  SYNCS.PHASECHK.TRANS64.TRYWAIT P3, [R9+URZ+0x38850], R8 ;  /* 0x03885008090075a7 */ /* 0x010864000806017f */
[----:B-1----:R-:W-:Y:S05]  /*16e80*/  @!P3 NANOSLEEP.SYNCS 0x989680 ;  /* 0x009896800000b95d */ /* 0x002fea0003900000 */
[----:B------:R-:W1:Y:S02]  /*16e90*/  @!P3 SYNCS.PHASECHK.TRANS64 P3, [R9+URZ+0x38850], R8 ;  /* 0x038850080900b5a7 */ /* 0x000e64000806007f */
[----:B-1----:R-:W-:Y:S05]  /*16ea0*/  @!P3 BRA `(.L_x_4216) ;  /* 0xfffffffc00f0b947 */ /* 0x002fea000383ffff */
[----:B------:R-:W-:Y:S05]  /*16eb0*/  BRA `(.L_x_4215) ;  /* 0xffffff3c00807947 */ /* 0x000fea000383ffff */
.L_x_4222:
[----:B--2---:R2:W3:Y:S02]  /*16ec0*/  SYNCS.PHASECHK.TRANS64.TRYWAIT P2, [R11+URZ+0x38830], R8 ;  /* 0x038830080b0075a7 */ /* 0x0044e4000804017f */
[----:B---3--:R-:W-:Y:S05]  /*16ed0*/  @!P2 NANOSLEEP.SYNCS 0x989680 ;  /* 0x009896800000a95d */ /* 0x008fea0003900000 */
[----:B------:R-:W3:Y:S02]  /*16ee0*/  @!P2 SYNCS.PHASECHK.TRANS64 P2, [R11+URZ+0x38830], R8 ;  /* 0x038830080b00a5a7 */ /* 0x000ee4000804007f */
[----:B---3--:R-:W-:Y:S05]  /*16ef0*/  @!P2 BRA `(.L_x_4222) ;  /* 0xfffffffc00f0a947 */ /* 0x008fea000383ffff */
[----:B------:R-:W-:Y:S05]  /*16f00*/  BRA `(.L_x_4221) ;  /* 0xffffff6800507947 */ /* 0x000fea000383ffff */
.L_x_4226:
[----:B----4-:R4:W1:Y:S02]  /*16f10*/  SYNCS.PHASECHK.TRANS64.TRYWAIT P2, [R11+URZ+0x38850], R8 ;  /* 0x038850080b0075a7 */ /* 0x010864000804017f */
[----:B-1----:R-:W-:Y:S05]  /*16f20*/  @!P2 NANOSLEEP.SYNCS 0x989680 ;  /* 0x009896800000a95d */ /* 0x002fea0003900000 */
[----:B------:R-:W1:Y:S02]  /*16f30*/  @!P2 SYNCS.PHASECHK.TRANS64 P2, [R11+URZ+0x38850], R8 ;  /* 0x038850080b00a5a7 */ /* 0x000e64000804007f */
[----:B-1----:R-:W-:Y:S05]  /*16f40*/  @!P2 BRA `(.L_x_4226) ;  /* 0xfffffffc00f0a947 */ /* 0x002fea000383ffff */
[----:B------:R-:W-:Y:S05]  /*16f50*/  BRA `(.L_x_4225) ;  /* 0xffffff6800b07947 */ /* 0x000fea000383ffff */
.L_x_4262:
        /* <DEDUP_REMOVED lines=10> */
.L_x_4315:
[----:B------:R-:W-:Y:S05]  /*17000*/  BRA `(.L_x_4316) ;  /* 0xffffffd000c07947 */ /* 0x000fea000383ffff */
.L_x_4263:
[----:B------:R-:W-:Y:S01]  /*17010*/  BSSY B0, `(.L_x_4317) ;  /* 0x0000006000007945 */ /* 0x000fe20003800000 */
[----:B------:R-:W-:-:S07]  /*17020*/  IMAD.MOV.U32 R15, RZ, RZ, -0x1 ;  /* 0xffffffffff0f7424 */ /* 0x000fce00078e00ff */
[----:B------:R-:W-:Y:S05]  /*17030*/  WARPSYNC.COLLECTIVE R15, `(.L_x_4318) ;  /* 0x000000000f0c7348 */ /* 0x000fea0003c00000 */
[----:B------:R-:W-:Y:S02]  /*17040*/  ELECT P6, UR62, PT ;  /* 0x00000000003e782f */ /* 0x000fe400038c0000 */
[----:B------:R-:W-:Y:S01]  /*17050*/  MOV R14, UR62 ;  /* 0x0000003e000e7c02 */ /* 0x000fe20008000f00 */
[----:B------:R-:W-:Y:S10]  /*17060*/  ENDCOLLECTIVE ;  /* 0x000000000000791b */ /* 0x000ff40003800000 */
.L_x_4318:
[----:B------:R-:W-:Y:S05]  /*17070*/  BSYNC B0 ;  /* 0x0000000000007941 */ /* 0x000fea0003800000 */
.L_x_4317:
[----:B------:R-:W-:Y:S05]  /*17080*/  BRA `(.L_x_4319) ;  /* 0xffffffd000b07947 */ /* 0x000fea000383ffff */
.L_x_4266:
[----:B-1----:R1:W2:Y:S02]  /*17090*/  SYNCS.PHASECHK.TRANS64.TRYWAIT P2, [R8+URZ+0x38840], R5 ;  /* 0x03884005080075a7 */ /* 0x0022a4000804017f */
[----:B--2---:R-:W-:Y:S05]  /*170a0*/  @!P2 NANOSLEEP.SYNCS 0x989680 ;  /* 0x009896800000a95d */ /* 0x004fea0003900000 */
[----:B------:R-:W2:Y:S02]  /*170b0*/  @!P2 SYNCS.PHASECHK.TRANS64 P2, [R8+URZ+0x38840], R5 ;  /* 0x038840050800a5a7 */ /* 0x000ea4000804007f */
[----:B--2---:R-:W-:Y:S05]  /*170c0*/  @!P2 BRA `(.L_x_4266) ;  /* 0xfffffffc00f0a947 */ /* 0x004fea000383ffff */
[----:B------:R-:W-:Y:S05]  /*170d0*/  BRA `(.L_x_4320) ;  /* 0xffffffd4000c7947 */ /* 0x000fea000383ffff */
.L_x_4270:
[----:B-1----:R-:W-:-:S04]  /*170e0*/  IMAD.U32 R8, RZ, RZ, UR38 ;  /* 0x00000026ff087e24 */ /* 0x002fc8000f8e00ff */
[----:B------:R1:W2:Y:S03]  /*170f0*/  SYNCS.PHASECHK.TRANS64.TRYWAIT P2, [R8+URZ+0x38820], R5 ;  /* 0x03882005080075a7 */ /* 0x0002a6000804017f */
[----:B--2---:R-:W-:Y:S05]  /*17100*/  @!P2 NANOSLEEP.SYNCS 0x989680 ;  /* 0x009896800000a95d */ /* 0x004fea0003900000 */
[----:B------:R-:W2:Y:S02]  /*17110*/  @!P2 SYNCS.PHASECHK.TRANS64 P2, [R8+URZ+0x38820], R5 ;  /* 0x038820050800a5a7 */ /* 0x000ea4000804007f */
[----:B--2---:R-:W-:Y:S05]  /*17120*/  @!P2 BRA `(.L_x_4270) ;  /* 0xfffffffc00eca947 */ /* 0x004fea000383ffff */
[----:B------:R-:W-:Y:S05]  /*17130*/  BRA `(.L_x_4321) ;  /* 0xffffffd800807947 */ /* 0x000fea000383ffff */
.L_x_4273:
[----:B-1----:R1:W2:Y:S02]  /*17140*/  SYNCS.PHASECHK.TRANS64.TRYWAIT P2, [R5+URZ+0x38860], R8 ;  /* 0x03886008050075a7 */ /* 0x0022a4000804017f */
[----:B--2---:R-:W-:Y:S05]  /*17150*/  @!P2 NANOSLEEP.SYNCS 0x989680 ;  /* 0x009896800000a95d */ /* 0x004fea0003900000 */
[----:B------:R-:W2:Y:S02]  /*17160*/  @!P2 SYNCS.PHASECHK.TRANS64 P2, [R5+URZ+0x38860], R8 ;  /* 0x038860080500a5a7 */ /* 0x000ea4000804007f */
[----:B--2---:R-:W-:Y:S05]  /*17170*/  @!P2 BRA `(.L_x_4273) ;  /* 0xfffffffc00f0a947 */ /* 0x004fea000383ffff */
[----:B------:R-:W-:Y:S05]  /*17180*/  BRA `(.L_x_4322) ;  /* 0xffffffd800947947 */ /* 0x000fea000383ffff */
.L_x_4280:
[----:B-1----:R1:W2:Y:S02]  /*17190*/  SYNCS.PHASECHK.TRANS64.TRYWAIT P3, [R2+URZ+0x38840], R3 ;  /* 0x03884003020075a7 */ /* 0x0022a4000806017f */
[----:B--2---:R-:W-:Y:S05]  /*171a0*/  @!P3 NANOSLEEP.SYNCS 0x989680 ;  /* 0x009896800000b95d */ /* 0x004fea0003900000 */
[----:B------:R-:W2:Y:S02]  /*171b0*/  @!P3 SYNCS.PHASECHK.TRANS64 P3, [R2+URZ+0x38840], R3 ;  /* 0x038840030200b5a7 */ /* 0x000ea4000806007f */
[----:B--2---:R-:W-:Y:S05]  /*171c0*/  @!P3 BRA `(.L_x_4280) ;  /* 0xfffffffc00f0b947 */ /* 0x004fea000383ffff */
[----:B------:R-:W-:Y:S05]  /*171d0*/  BRA `(.L_x_4323) ;  /* 0xffffffe0001c7947 */ /* 0x000fea000383ffff */
.L_x_4282:
[----:B---3--:R3:W4:Y:S02]  /*171e0*/  SYNCS.PHASECHK.TRANS64.TRYWAIT P3, [R2+URZ+0x38860], R3 ;  /* 0x03886003020075a7 */ /* 0x008724000806017f */
[----:B----4-:R-:W-:Y:S05]  /*171f0*/  @!P3 NANOSLEEP.SYNCS 0x989680 ;  /* 0x009896800000b95d */ /* 0x010fea0003900000 */
[----:B------:R-:W4:Y:S02]  /*17200*/  @!P3 SYNCS.PHASECHK.TRANS64 P3, [R2+URZ+0x38860], R3 ;  /* 0x038860030200b5a7 */ /* 0x000f24000806007f */
[----:B----4-:R-:W-:Y:S05]  /*17210*/  @!P3 BRA `(.L_x_4282) ;  /* 0xfffffffc00f0b947 */ /* 0x010fea000383ffff */
[----:B------:R-:W-:Y:S05]  /*17220*/  BRA `(.L_x_4324) ;  /* 0xffffffe000647947 */ /* 0x000fea000383ffff */
.L_x_4288:
[----:B-1----:R1:W2:Y:S02]  /*17230*/  SYNCS.PHASECHK.TRANS64.TRYWAIT P3, [R3+URZ+0x38840], R2 ;  /* 0x03884002030075a7 */ /* 0x0022a4000806017f */
[----:B--2---:R-:W-:Y:S05]  /*17240*/  @!P3 NANOSLEEP.SYNCS 0x989680 ;  /* 0x009896800000b95d */ /* 0x004fea0003900000 */
[----:B------:R-:W2:Y:S02]  /*17250*/  @!P3 SYNCS.PHASECHK.TRANS64 P3, [R3+URZ+0x38840], R2 ;  /* 0x038840020300b5a7 */ /* 0x000ea4000806007f */
[----:B--2---:R-:W-:Y:S05]  /*17260*/  @!P3 BRA `(.L_x_4288) ;  /* 0xfffffffc00f0b947 */ /* 0x004fea000383ffff */
[----:B------:R-:W-:Y:S05]  /*17270*/  BRA `(.L_x_4325) ;  /* 0xffffffe400dc7947 */ /* 0x000fea000383ffff */
.L_x_4290:
[----:B---3--:R3:W4:Y:S02]  /*17280*/  SYNCS.PHASECHK.TRANS64.TRYWAIT P3, [R3+URZ+0x38860], R2 ;  /* 0x03886002030075a7 */ /* 0x008724000806017f */
[----:B----4-:R-:W-:Y:S05]  /*17290*/  @!P3 NANOSLEEP.SYNCS 0x989680 ;  /* 0x009896800000b95d */ /* 0x010fea0003900000 */
[----:B------:R-:W4:Y:S02]  /*172a0*/  @!P3 SYNCS.PHASECHK.TRANS64 P3, [R3+URZ+0x38860], R2 ;  /* 0x038860020300b5a7 */ /* 0x000f24000806007f */
[----:B----4-:R-:W-:Y:S05]  /*172b0*/  @!P3 BRA `(.L_x_4290) ;  /* 0xfffffffc00f0b947 */ /* 0x010fea000383ffff */
[----:B------:R-:W-:Y:S05]  /*172c0*/  BRA `(.L_x_4326) ;  /* 0xffffffe800247947 */ /* 0x000fea000383ffff */
.L_x_4295:
[----:B-1----:R1:W2:Y:S02]  /*172d0*/  SYNCS.PHASECHK.TRANS64.TRYWAIT P3, [R2+URZ+0x38840], R3 ;  /* 0x03884003020075a7 */ /* 0x0022a4000806017f */
[----:B--2---:R-:W-:Y:S05]  /*172e0*/  @!P3 NANOSLEEP.SYNCS 0x989680 ;  /* 0x009896800000b95d */ /* 0x004fea0003900000 */
[----:B------:R-:W2:Y:S02]  /*172f0*/  @!P3 SYNCS.PHASECHK.TRANS64 P3, [R2+URZ+0x38840], R3 ;  /* 0x038840030200b5a7 */ /* 0x000ea4000806007f */
[----:B--2---:R-:W-:Y:S05]  /*17300*/  @!P3 BRA `(.L_x_4295) ;  /* 0xfffffffc00f0b947 */ /* 0x004fea000383ffff */
[----:B------:R-:W-:Y:S05]  /*17310*/  BRA `(.L_x_4327) ;  /* 0xffffffec007c7947 */ /* 0x000fea000383ffff */
.L_x_4297:
[----:B--2---:R2:W3:Y:S02]  /*17320*/  SYNCS.PHASECHK.TRANS64.TRYWAIT P3, [R2+URZ+0x38860], R3 ;  /* 0x03886003020075a7 */ /* 0x0044e4000806017f */
[----:B---3--:R-:W-:Y:S05]  /*17330*/  @!P3 NANOSLEEP.SYNCS 0x989680 ;  /* 0x009896800000b95d */ /* 0x008fea0003900000 */
[----:B------:R-:W3:Y:S02]  /*17340*/  @!P3 SYNCS.PHASECHK.TRANS64 P3, [R2+URZ+0x38860], R3 ;  /* 0x038860030200b5a7 */ /* 0x000ee4000806007f */
[----:B---3--:R-:W-:Y:S05]  /*17350*/  @!P3 BRA `(.L_x_4297) ;  /* 0xfffffffc00f0b947 */ /* 0x008fea000383ffff */
[----:B------:R-:W-:Y:S05]  /*17360*/  BRA `(.L_x_4328) ;  /* 0xffffffec00c47947 */ /* 0x000fea000383ffff */
.L_x_4302:
[----:B------:R-:W-:Y:S01]  /*17370*/  BSSY B0, `(.L_x_4329) ;  /* 0x0000007000007945 */ /* 0x000fe20003800000 */
[----:B--2---:R-:W-:Y:S02]  /*17380*/  IMAD.MOV.U32 R12, RZ, RZ, RZ ;  /* 0x000000ffff0c7224 */ /* 0x004fe400078e00ff */
[----:B------:R-:W-:Y:S02]  /*17390*/  IMAD.MOV.U32 R11, RZ, RZ, 0x1f ;  /* 0x0000001fff0b7424 */ /* 0x000fe400078e00ff */
[----:B------:R-:W-:-:S07]  /*173a0*/  IMAD.MOV.U32 R15, RZ, RZ, -0x1 ;  /* 0xffffffffff0f7424 */ /* 0x000fce00078e00ff */
[----:B-1-34-:R-:W-:Y:S05]  /*173b0*/  WARPSYNC.COLLECTIVE R15, `(.L_x_4330) ;  /* 0x000000000f087348 */ /* 0x01afea0003c00000 */
[----:B------:R2:W1:Y:S02]  /*173c0*/  SHFL.IDX P6, R14, R13, R12, R11 ;  /* 0x0000000c0d0e7389 */ /* 0x00046400000c000b */
[----:B-1234-:R-:W-:Y:S01]  /*173d0*/  ENDCOLLECTIVE ;  /* 0x000000000000791b */ /* 0x01efe20003800000 */
.L_x_4330:
[----:B------:R-:W-:Y:S05]  /*173e0*/  BSYNC B0 ;  /* 0x0000000000007941 */ /* 0x000fea0003800000 */
.L_x_4329:
[----:B------:R-:W-:Y:S05]  /*173f0*/  BRA `(.L_x_4331) ;  /* 0xfffffff400007947 */ /* 0x000fea000383ffff */
.L_x_4304:
[----:B-1----:R1:W2:Y:S02]  /*17400*/  SYNCS.PHASECHK.TRANS64.TRYWAIT P0, [R7+URZ+0x38820], R0 ;  /* 0x03882000070075a7 */ /* 0x0022a4000800017f */
[----:B--2---:R-:W-:Y:S05]  /*17410*/  @!P0 NANOSLEEP.SYNCS 0x989680 ;  /* 0x009896800000895d */ /* 0x004fea0003900000 */
[----:B------:R-:W2:Y:S02]  /*17420*/  @!P0 SYNCS.PHASECHK.TRANS64 P0, [R7+URZ+0x38820], R0 ;  /* 0x03882000070085a7 */ /* 0x000ea4000800007f */
[----:B--2---:R-:W-:Y:S05]  /*17430*/  @!P0 BRA `(.L_x_4304) ;  /* 0xfffffffc00f08947 */ /* 0x004fea000383ffff */
[----:B------:R-:W-:Y:S05]  /*17440*/  BRA `(.L_x_4332) ;  /* 0xfffffff400487947 */ /* 0x000fea000383ffff */
.L_x_4308:
[----:B-1----:R1:W2:Y:S02]  /*17450*/  SYNCS.PHASECHK.TRANS64.TRYWAIT P0, [R5+URZ], R4 ;  /* 0x00000004050075a7 */ /* 0x0022a4000800017f */
[----:B--2---:R-:W-:Y:S05]  /*17460*/  @!P0 NANOSLEEP.SYNCS 0x989680 ;  /* 0x009896800000895d */ /* 0x004fea0003900000 */
[----:B------:R-:W2:Y:S02]  /*17470*/  @!P0 SYNCS.PHASECHK.TRANS64 P0, [R5+URZ], R4 ;  /* 0x00000004050085a7 */ /* 0x000ea4000800007f */
[----:B--2---:R-:W-:Y:S05]  /*17480*/  @!P0 BRA `(.L_x_4308) ;  /* 0xfffffffc00f08947 */ /* 0x004fea000383ffff */
[----:B------:R-:W-:Y:S05]  /*17490*/  BRA `(.L_x_4333) ;  /* 0xfffffff400a47947 */ /* 0x000fea000383ffff */
.L_x_4309:
[----:B--2---:R2:W3:Y:S02]  /*174a0*/  SYNCS.PHASECHK.TRANS64.TRYWAIT P0, [R3+URZ], R0 ;  /* 0x00000000030075a7 */ /* 0x0044e4000800017f */
[----:B---3--:R-:W-:Y:S05]  /*174b0*/  @!P0 NANOSLEEP.SYNCS 0x989680 ;  /* 0x009896800000895d */ /* 0x008fea0003900000 */
[----:B------:R-:W3:Y:S02]  /*174c0*/  @!P0 SYNCS.PHASECHK.TRANS64 P0, [R3+URZ], R0 ;  /* 0x00000000030085a7 */ /* 0x000ee4000800007f */
[----:B---3--:R-:W-:Y:S05]  /*174d0*/  @!P0 BRA `(.L_x_4309) ;  /* 0xfffffffc00f08947 */ /* 0x008fea000383ffff */
[----:B------:R-:W-:Y:S05]  /*174e0*/  BRA `(.L_x_4334) ;  /* 0xfffffff400987947 */ /* 0x000fea000383ffff */
.L_x_4311:
[----:B-1----:R1:W2:Y:S02]  /*174f0*/  SYNCS.PHASECHK.TRANS64.TRYWAIT P0, [R5+URZ], R4 ;  /* 0x00000004050075a7 */ /* 0x0022a4000800017f */
[----:B--2---:R-:W-:Y:S05]  /*17500*/  @!P0 NANOSLEEP.SYNCS 0x989680 ;  /* 0x009896800000895d */ /* 0x004fea0003900000 */
[----:B------:R-:W2:Y:S02]  /*17510*/  @!P0 SYNCS.PHASECHK.TRANS64 P0, [R5+URZ], R4 ;  /* 0x00000004050085a7 */ /* 0x000ea4000800007f */
[----:B--2---:R-:W-:Y:S05]  /*17520*/  @!P0 BRA `(.L_x_4311) ;  /* 0xfffffffc00f08947 */ /* 0x004fea000383ffff */
[----:B------:R-:W-:Y:S05]  /*17530*/  BRA `(.L_x_4335) ;  /* 0xfffffff4009c7947 */ /* 0x000fea000383ffff */
.L_x_4336:
        /* <DEDUP_REMOVED lines=12> */
.L_x_11947:


//--------------------- .text._ZN7cutlass13device_kernelIN5flash11enable_sm90INS1_16FlashAttnFwdSm90INS1_25CollectiveMainloopFwdSm90ILi2EN4cute5tupleIJNS5_1CILi1EEES8_S8_EEENS6_IJNS7_ILi64EEESA_SA_EEELi512ENS_10bfloat16_tEfNS_4arch4Sm90ELb0ELb1ELb0ELb1ELb0ELb0ELb0ELb0ELb0ELb0ELb0ELb0EEENS1_21CollectiveEpilogueFwdINS6_IJSA_NS7_ILi512EEESA_EEES9_SC_SE_Li256ELb1ELb0ELb0ELb0EEENS1_36VarlenDynamicPersistentTileSchedulerILi64ELi64ELi256ELi32ELb0ELb0ELb1ELb1ELb0ELb1EEEEEEEEEvNT_6ParamsE --------------------------
	.section	.text._ZN7cutlass13device_kernelIN5flash11enable_sm90INS1_16FlashAttnFwdSm90INS1_25CollectiveMainloopFwdSm90ILi2EN4cute5tupleIJNS5_1CILi1EEES8_S8_EEENS6_IJNS7_ILi64EEESA_SA_EEELi512ENS_10bfloat16_tEfNS_4arch4Sm90ELb0ELb1ELb0ELb1ELb0ELb0ELb0ELb0ELb0ELb0ELb0ELb0EEENS1_21CollectiveEpilogueFwdINS6_IJSA_NS7_ILi512EEESA_EEES9_SC_SE_Li256ELb1ELb0ELb0ELb0EEENS1_36VarlenDynamicPersistentTileSchedulerILi64ELi64ELi256ELi32ELb0ELb0ELb1ELb1ELb0ELb1EEEEEEEEEvNT_6ParamsE,"ax",@progbits
	.align	128
.text._ZN7cutlass13device_kernelIN5flash11enable_sm90INS1_16FlashAttnFwdSm90INS1_25CollectiveMainloopFwdSm90ILi2EN4cute5tupleIJNS5_1CILi1EEES8_S8_EEENS6_IJNS7_ILi64EEESA_SA_EEELi512ENS_10bfloat16_tEfNS_4arch4Sm90ELb0ELb1ELb0ELb1ELb0ELb0ELb0ELb0ELb0ELb0ELb0ELb0EEENS1_21CollectiveEpilogueFwdINS6_IJSA_NS7_ILi512EEESA_EEES9_SC_SE_Li256ELb1ELb0ELb0ELb0EEENS1_36VarlenDynamicPersistentTileSchedulerILi64ELi64ELi256ELi32ELb0ELb0ELb1ELb1ELb0ELb1EEEEEEEEEvNT_6ParamsE:
        .type           _ZN7cutlass13device_kernelIN5flash11enable_sm90INS1_16FlashAttnFwdSm90INS1_25CollectiveMainloopFwdSm90ILi2EN4cute5tupleIJNS5_1CILi1EEES8_S8_EEENS6_IJNS7_ILi64EEESA_SA_EEELi512ENS_10bfloat16_tEfNS_4arch4Sm90ELb0ELb1ELb0ELb1ELb0ELb0ELb0ELb0ELb0ELb0ELb0ELb0EEENS1_21CollectiveEpilogueFwdINS6_IJSA_NS7_ILi512EEESA_EEES9_SC_SE_Li256ELb1ELb0ELb0ELb0EEENS1_36VarlenDynamicPersistentTileSchedulerILi64ELi64ELi256ELi32ELb0ELb0ELb1ELb1ELb0ELb1EEEEEEEEEvNT_6ParamsE,@function
        .size           _ZN7cutlass13device_kernelIN5flash11enable_sm90INS1_16FlashAttnFwdSm90INS1_25CollectiveMainloopFwdSm90ILi2EN4cute5tupleIJNS5_1CILi1EEES8_S8_EEENS6_IJNS7_ILi64EEESA_SA_EEELi512ENS_10bfloat16_tEfNS_4arch4Sm90ELb0ELb1ELb0ELb1ELb0ELb0ELb0ELb0ELb0ELb0ELb0ELb0EEENS1_21CollectiveEpilogueFwdINS6_IJSA_NS7_ILi512EEESA_EEES9_SC_SE_Li256ELb1ELb0ELb0ELb0EEENS1_36VarlenDynamicPersistentTileSchedulerILi64ELi64ELi256ELi32ELb0ELb0ELb1ELb1ELb0ELb1EEEEEEEEEvNT_6ParamsE,(.L_x_11948 - _ZN7cutlass13device_kernelIN5flash11enable_sm90INS1_16FlashAttnFwdSm90INS1_25CollectiveMainloopFwdSm90ILi2EN4cute5tupleIJNS5_1CILi1EEES8_S8_EEENS6_IJNS7_ILi64EEESA_SA_EEELi512ENS_10bfloat16_tEfNS_4arch4Sm90ELb0ELb1ELb0ELb1ELb0ELb0ELb0ELb0ELb0ELb0ELb0ELb0EEENS1_21CollectiveEpilogueFwdINS6_IJSA_NS7_ILi512EEESA_EEES9_SC_SE_Li256ELb1ELb0ELb0ELb0EEENS1_36VarlenDynamicPersistentTileSchedulerILi64ELi64ELi256ELi32ELb0ELb0ELb1ELb1ELb0ELb1EEEEEEEEEvNT_6ParamsE)
        .other          _ZN7cutlass13device_kernelIN5flash11enable_sm90INS1_16FlashAttnFwdSm90INS1_25CollectiveMainloopFwdSm90ILi2EN4cute5tupleIJNS5_1CILi1EEES8_S8_EEENS6_IJNS7_ILi64EEESA_SA_EEELi512ENS_10bfloat16_tEfNS_4arch4Sm90ELb0ELb1ELb0ELb1ELb0ELb0ELb0ELb0ELb0ELb0ELb0ELb0EEENS1_21CollectiveEpilogueFwdINS6_IJSA_NS7_ILi512EEESA_EEES9_SC_SE_Li256ELb1ELb0ELb0ELb0EEENS1_36VarlenDynamicPersistentTileSchedulerILi64ELi64ELi256ELi32ELb0ELb0ELb1ELb1ELb0ELb1EEEEEEEEEvNT_6ParamsE,@"STO_CUDA_ENTRY STV_DEFAULT"
_ZN7cutlass13device_kernelIN5flash11enable_sm90INS1_16FlashAttnFwdSm90INS1_25CollectiveMainloopFwdSm90ILi2EN4cute5tupleIJNS5_1CILi1EEES8_S8_EEENS6_IJNS7_ILi64EEESA_SA_EEELi512ENS_10bfloat16_tEfNS_4arch4Sm90ELb0ELb1ELb0ELb1ELb0ELb0ELb0ELb0ELb0ELb0ELb0ELb0EEENS1_21CollectiveEpilogueFwdINS6_IJSA_NS7_ILi512EEESA_EEES9_SC_SE_Li256ELb1ELb0ELb0ELb0EEENS1_36VarlenDynamicPersistentTileSchedulerILi64ELi64ELi256ELi32ELb0ELb0ELb1ELb1ELb0ELb1EEEEEEEEEvNT_6ParamsE:
        /* <DEDUP_REMOVED lines=21> */
.L_x_4338:
[----:B------:R-:W-:Y:S05]  /*0150*/  BSYNC B0 ;  /* 0x0000000000007941 */ /* 0x000fea0003800000 */
.L_x_4337:
        /* <DEDUP_REMOVED lines=37> */
.L_x_4339:
        /* <DEDUP_REMOVED lines=22> */
.L_x_4340:
        /* <DEDUP_REMOVED lines=18> */
.L_x_4341:
        /* <DEDUP_REMOVED lines=22> */
.L_x_4342:
        /* <DEDUP_REMOVED lines=22> */
.L_x_4343:
[----:B------:R-:W-:Y:S01]  /*08f0*/  PLOP3.LUT P0, PT, PT, PT, UP0, 0x80, 0x0 ;  /* 0x000000000000781c */ /* 0x000fe20003f0f008 */
[----:B------:R-:W-:Y:S01]  /*0900*/  UMOV UR36, 0x1 ;  /* 0x0000000100247882 */ /* 0x000fe20000000000 */
[----:B------:R-:W-:Y:S01]  /*0910*/  NOP ;  /* 0x0000000000007918 */ /* 0x000fe20000000000 */
[----:B------:R-:W-:Y:S01]  /*0920*/  USEL UR36, UR36, 0x2, !UP0 ;  /* 0x0000000224247887 */ /* 0x000fe2000c000000 */
[----:B------:R-:W-:Y:S01]  /*0930*/  ULDC.64 UR48, c[0x0][0x208] ;  /* 0x0000820000307ab9 */ /* 0x000fe20000000a00 */
[----:B012-4-:R-:W-:Y:S08]  /*0940*/  BAR.SYNC.DEFER_BLOCKING 0x0 ;  /* 0x0000000000007b1d */ /* 0x017ff00000010000 */
[----:B------:R-:W-:Y:S05]  /*0950*/  @!P0 BRA `(.L_x_4344) ;  /* 0x000000e800c08947 */ /* 0x000fea0003800000 */
.L_x_4345:
[----:B------:R-:W-:-:S08]  /*0960*/  NOP ;  /* 0x0000000000007918 */ /* 0x000fd00000000000 */
[----:B------:R-:W0:Y:S02]  /*0970*/  USETMAXREG.TRY_ALLOC.CTAPOOL UP0, 0xf0 ;  /* 0x000000f0000079c8 */ /* 0x000e240008000600 */
[----:B0-----:R-:W-:-:S13]  /*0980*/  PLOP3.LUT P0, PT, PT, PT, UP0, 0x80, 0x0 ;  /* 0x000000000000781c */ /* 0x001fda0003f0f008 */
[----:B------:R-:W-:Y:S05]  /*0990*/  @!P0 BRA `(.L_x_4345) ;  /* 0xfffffffc00f08947 */ /* 0x000fea000383ffff */
[----:B------:R-:W-:Y:S01]  /*09a0*/  LOP3.LUT R0, R4, 0xffffff80, RZ, 0xc0, !PT ;  /* 0xffffff8004007812 */ /* 0x000fe200078ec0ff */
[----:B------:R-:W0:Y:S01]  /*09b0*/  S2UR UR4, SR_CgaCtaId ;  /* 0x00000000000479c3 */ /* 0x000e220000008800 */
[----:B------:R-:W-:Y:S02]  /*09c0*/  UMOV UR38, 0x400 ;  /* 0x0000040000267882 */ /* 0x000fe40000000000 */
[----:B------:R-:W-:-:S13]  /*09d0*/  ISETP.NE.AND P0, PT, R0, 0x80, PT ;  /* 0x000000800000780c */ /* 0x000fda0003f05270 */
[----:B------:R-:W-:Y:S06]  /*09e0*/  @!P0 BAR.ARV 0x8, 0xa0 ;  /* 0x0202800000008b1d */ /* 0x000fec0000002000 */
[----:B------:R-:W-:Y:S01]  /*09f0*/  ISETP.GE.U32.AND P0, PT, R4, 0x100, PT ;  /* 0x000001000400780c */ /* 0x000fe20003f06070 */
[----:B0-----:R-:W-:-:S03]  /*0a00*/  ULEA UR38, UR4, UR38, 0x18 ;  /* 0x0000002604267291 */ /* 0x001fc6000f8ec03f */
[----:B------:R-:W-:-:S09]  /*0a10*/  ULDC UR4, c[0x0][0xc14] ;  /* 0x0003050000047ab9 */ /* 0x000fd20000000800 */
        /* <DEDUP_REMOVED lines=9> */
[----:B------:R-:W-:Y:S01]  /*0ab0*/  R2UR UR6, R14 ;  /* 0x000000000e0672ca */ /* 0x000fe200000e0000 */
[----:B------:R-:W-:Y:S01]  /*0ac0*/  IMAD.MOV.U32 R187, RZ, RZ, RZ ;  /* 0x000000ffffbb7224 */ /* 0x000fe200078e00ff */
[----:B------:R-:W-:Y:S01]  /*0ad0*/  SHF.R.S32.HI R3, RZ, 0x1f, R192 ;  /* 0x0000001fff037819 */ /* 0x000fe200000114c0 */
[----:B------:R-:W-:Y:S01]  /*0ae0*/  ULOP3.LUT UR39, UR36, 0x1, URZ, 0xfc, !UPT ;  /* 0x0000000124277892 */ /* 0x000fe2000f8efc3f */
[----:B------:R-:W-:Y:S01]  /*0af0*/  R2UR UR5, R15 ;  /* 0x000000000f0572ca */ /* 0x000fe200000e0000 */
[----:B------:R-:W-:Y:S01]  /*0b00*/  UMOV UR37, URZ ;  /* 0x0000003f00257c82 */ /* 0x000fe20008000000 */
[CC--:B------:R-:W-:Y:S02]  /*0b10*/  LEA.HI R0, R3.reuse, R192.reuse, RZ, 0x4 ;  /* 0x000000c003007211 */ /* 0x0c0fe400078f20ff */
[----:B------:R-:W-:-:S02]  /*0b20*/  LEA.HI R2, R3, R192, RZ, 0x5 ;  /* 0x000000c003027211 */ /* 0x000fc400078f28ff */
[----:B------:R-:W-:Y:S02]  /*0b30*/  SHF.R.S32.HI R9, RZ, 0x4, R0 ;  /* 0x00000004ff097819 */ /* 0x000fe40000011400 */
[C---:B------:R-:W-:Y:S02]  /*0b40*/  LOP3.LUT R7, R0.reuse, 0xfffffff0, RZ, 0xc0, !PT ;  /* 0xfffffff000077812 */ /* 0x040fe400078ec0ff */
[----:B------:R-:W-:Y:S02]  /*0b50*/  LEA.HI R4, R0, R9, RZ, 0x1 ;  /* 0x0000000900047211 */ /* 0x000fe400078f08ff */
[--C-:B------:R-:W-:Y:S01]  /*0b60*/  SHF.R.S32.HI R0, RZ, 0x5, R2.reuse ;  /* 0x00000005ff007819 */ /* 0x100fe20000011402 */
[----:B------:R-:W-:Y:S01]  /*0b70*/  IMAD.IADD R7, R192, 0x1, -R7 ;  /* 0x00000001c0077824 */ /* 0x000fe200078e0a07 */
[----:B------:R-:W-:Y:S02]  /*0b80*/  SHF.R.S32.HI R11, RZ, 0x1f, R2 ;  /* 0x0000001fff0b7819 */ /* 0x000fe40000011402 */
[----:B------:R-:W-:-:S02]  /*0b90*/  LEA.HI R5, R3, R192, RZ, 0x7 ;  /* 0x000000c003057211 */ /* 0x000fc400078f38ff */
[----:B------:R-:W-:Y:S02]  /*0ba0*/  LEA.HI R11, R11, R0, RZ, 0x2 ;  /* 0x000000000b0b7211 */ /* 0x000fe400078f10ff */
[----:B------:R-:W-:Y:S02]  /*0bb0*/  SHF.R.S32.HI R2, RZ, 0x1f, R7 ;  /* 0x0000001fff027819 */ /* 0x000fe40000011407 */
[----:B------:R-:W-:Y:S02]  /*0bc0*/  SHF.R.S32.HI R190, RZ, 0x7, R5 ;  /* 0x00000007ffbe7819 */ /* 0x000fe40000011405 */
[----:B------:R-:W-:Y:S02]  /*0bd0*/  LOP3.LUT R11, R11, 0x3ffffc, RZ, 0xc0, !PT ;  /* 0x003ffffc0b0b7812 */ /* 0x000fe400078ec0ff */
[----:B------:R-:W-:Y:S01]  /*0be0*/  LEA.HI R6, R2, R7, RZ, 0x3 ;  /* 0x0000000702067211 */ /* 0x000fe200078f18ff */
[----:B------:R-:W-:Y:S01]  /*0bf0*/  IMAD R10, R190, 0x100, R7 ;  /* 0x00000100be0a7824 */ /* 0x000fe200078e0207 */
[----:B------:R-:W-:Y:S01]  /*0c00*/  LOP3.LUT R4, R4, 0x1ffffffe, RZ, 0xc0, !PT ;  /* 0x1ffffffe04047812 */ /* 0x000fe200078ec0ff */
[----:B------:R-:W-:Y:S01]  /*0c10*/  IMAD.IADD R11, R0, 0x1, -R11 ;  /* 0x00000001000b7824 */ /* 0x000fe200078e0a0b */
[C---:B------:R-:W-:Y:S01]  /*0c20*/  LOP3.LUT R8, R6.reuse, 0xfffffff8, RZ, 0xc0, !PT ;  /* 0xfffffff806087812 */ /* 0x040fe200078ec0ff */
[----:B------:R-:W-:Y:S01]  /*0c30*/  IMAD.SHL.U32 R12, R6, 0x40, RZ ;  /* 0x00000040060c7824 */ /* 0x000fe200078e00ff */
[----:B------:R-:W-:Y:S01]  /*0c40*/  LEA.HI R3, R3, R192, RZ, 0x3 ;  /* 0x000000c003037211 */ /* 0x000fe200078f18ff */
[----:B------:R-:W-:Y:S01]  /*0c50*/  IMAD.IADD R4, R9, 0x1, -R4 ;  /* 0x0000000109047824 */ /* 0x000fe200078e0a04 */
[----:B------:R-:W-:Y:S01]  /*0c60*/  LOP3.LUT R9, R5, 0xffffff80, RZ, 0xc0, !PT ;  /* 0xffffff8005097812 */ /* 0x000fe200078ec0ff */
[----:B------:R-:W-:Y:S01]  /*0c70*/  IMAD R191, R11, 0x10, R10 ;  /* 0x000000100bbf7824 */ /* 0x000fe200078e020a */
[----:B------:R-:W-:Y:S01]  /*0c80*/  LOP3.LUT R13, R12, 0x7ffffe00, RZ, 0xc0, !PT ;  /* 0x7ffffe000c0d7812 */ /* 0x000fe200078ec0ff */
[----:B------:R-:W-:Y:S01]  /*0c90*/  IMAD.IADD R10, R7, 0x1, -R8 ;  /* 0x00000001070a7824 */ /* 0x000fe200078e0a08 */
[----:B------:R-:W-:Y:S01]  /*0ca0*/  LEA.HI R5, R5, R190, RZ, 0x1 ;  /* 0x000000be05057211 */ /* 0x000fe200078f08ff */
[----:B------:R-:W-:Y:S01]  /*0cb0*/  IMAD.IADD R9, R192, 0x1, -R9 ;  /* 0x00000001c0097824 */ /* 0x000fe200078e0a09 */
[----:B------:R-:W-:Y:S01]  /*0cc0*/  SHF.R.S32.HI R188, RZ, 0x3, R3 ;  /* 0x00000003ffbc7819 */ /* 0x000fe20000011403 */
[C---:B------:R-:W-:Y:S01]  /*0cd0*/  IMAD.SHL.U32 R11, R10.reuse, 0x40, RZ ;  /* 0x000000400a0b7824 */ /* 0x040fe200078e00ff */
[----:B------:R-:W-:Y:S01]  /*0ce0*/  R2P PR, R10, 0x6 ;  /* 0x000000060a007804 */ /* 0x000fe20000000000 */
[----:B------:R-:W-:Y:S01]  /*0cf0*/  IMAD.SHL.U32 R4, R4, 0x8, RZ ;  /* 0x0000000804047824 */ /* 0x000fe200078e00ff */
[----:B------:R-:W-:Y:S01]  /*0d00*/  SHF.R.S32.HI R2, RZ, 0x1f, R9 ;  /* 0x0000001fff027819 */ /* 0x000fe20000011409 */
[----:B------:R-:W-:Y:S01]  /*0d10*/  IMAD R13, R0, 0x400, R13 ;  /* 0x00000400000d7824 */ /* 0x000fe200078e020d */
[----:B------:R-:W-:Y:S01]  /*0d20*/  LOP3.LUT R11, R11, 0x1c0, RZ, 0xc0, !PT ;  /* 0x000001c00b0b7812 */ /* 0x000fe200078ec0ff */
[----:B------:R-:W-:Y:S01]  /*0d30*/  IMAD.U32 R191, R191, 0x40, R4 ;  /* 0x00000040bfbf7824 */ /* 0x000fe200078e0004 */
[----:B------:R-:W-:-:S02]  /*0d40*/  LEA.HI R6, R2, R9, RZ, 0x2 ;  /* 0x0000000902067211 */ /* 0x000fc400078f10ff */
[----:B------:R-:W-:Y:S02]  /*0d50*/  LOP3.LUT R4, R11, 0x8, R4, 0xf8, !PT ;  /* 0x000000080b047812 */ /* 0x000fe400078ef804 */
[----:B------:R-:W-:Y:S02]  /*0d60*/  SHF.R.U32.HI R11, RZ, 0x3, R11 ;  /* 0x00000003ff0b7819 */ /* 0x000fe4000001160b */
[--C-:B------:R-:W-:Y:S02]  /*0d70*/  SHF.R.S32.HI R7, RZ, 0x2, R6.reuse ;  /* 0x00000002ff077819 */ /* 0x100fe40000011406 */
        /* <DEDUP_REMOVED lines=9> */
[----:B------:R-:W-:Y:S02]  /*0e10*/  LOP3.LUT R7, R3, 0x1ffffff8, RZ, 0xc0, !PT ;  /* 0x1ffffff803077812 */ /* 0x000fe400078ec0ff */
[----:B------:R-:W-:Y:S01]  /*0e20*/  LOP3.LUT R5, R5, 0xfffffe, RZ, 0xc0, !PT ;  /* 0x00fffffe05057812 */ /* 0x000fe200078ec0ff */
[C---:B------:R-:W-:Y:S01]  /*0e30*/  VIADD R184, R19.reuse, 0x26800 ;  /* 0x0002680013b87836 */ /* 0x040fe20000000000 */
[----:B------:R-:W-:Y:S01]  /*0e40*/  SHF.R.S32.HI R2, RZ, 0x5, R2 ;  /* 0x00000005ff027819 */ /* 0x000fe20000011402 */
[----:B------:R-:W-:Y:S01]  /*0e50*/  VIADD R22, R19, 0x26840 ;  /* 0x0002684013167836 */ /* 0x000fe20000000000 */
[----:B------:R-:W-:Y:S01]  /*0e60*/  SEL R23, R23, 0xffffffe0, !P1 ;  /* 0xffffffe017177807 */ /* 0x000fe20004800000 */
[----:B------:R-:W-:Y:S01]  /*0e70*/  IMAD.IADD R7, R192, 0x1, -R7 ;  /* 0x00000001c0077824 */ /* 0x000fe200078e0a07 */
[----:B------:R-:W-:Y:S01]  /*0e80*/  IADD3 R6, R9, -R6, RZ ;  /* 0x8000000609067210 */ /* 0x000fe20007ffe0ff */
[----:B------:R-:W-:-:S02]  /*0e90*/  IMAD.IADD R5, R190, 0x1, -R5 ;  /* 0x00000001be057824 */ /* 0x000fc400078e0a05 */
[----:B------:R-:W-:Y:S02]  /*0ea0*/  @P2 VIADD R22, R184, 0xffffffc0 ;  /* 0xffffffc0b8162836 */ /* 0x000fe40000000000 */
[----:B------:R-:W-:Y:S02]  /*0eb0*/  IMAD R17, R2, 0x10, R17 ;  /* 0x0000001002117824 */ /* 0x000fe400078e0211 */
[----:B------:R-:W-:Y:S02]  /*0ec0*/  IMAD.IADD R184, R184, 0x1, R23 ;  /* 0x00000001b8b87824 */ /* 0x000fe400078e0217 */
[----:B------:R-:W-:Y:S02]  /*0ed0*/  IMAD.MOV.U32 R2, RZ, RZ, RZ ;  /* 0x000000ffff027224 */ /* 0x000fe400078e00ff */
[----:B------:R-:W-:Y:S02]  /*0ee0*/  IMAD.SHL.U32 R185, R7, 0x8, RZ ;  /* 0x0000000807b97824 */ /* 0x000fe400078e00ff */
[----:B------:R-:W-:-:S02]  /*0ef0*/  IMAD.SHL.U32 R18, R5, 0x100, RZ ;  /* 0x0000010005127824 */ /* 0x000fc400078e00ff */
[----:B------:R-:W-:Y:S02]  /*0f00*/  IMAD.SHL.U32 R16, R6, 0x2, RZ ;  /* 0x0000000206107824 */ /* 0x000fe400078e00ff */
[----:B------:R-:W-:-:S07]  /*0f10*/  IMAD.IADD R23, R23, 0x1, R22 ;  /* 0x0000000117177824 */ /* 0x000fce00078e0216 */
.L_x_4453:
[----:B------:R-:W-:Y:S01]  /*0f20*/  ULDC.64 UR8, c[0x0][0xa28] ;  /* 0x00028a0000087ab9 */ /* 0x000fe20000000a00 */
[----:B------:R-:W-:Y:S01]  /*0f30*/  ULDC UR4, c[0x0][0x404] ;  /* 0x0001010000047ab9 */ /* 0x000fe20000000800 */
[----:B------:R-:W-:Y:S01]  /*0f40*/  UISETP.NE.U32.AND UP0, UPT, UR8, URZ, UPT ;  /* 0x0000003f0800728c */ /* 0x000fe2000bf05070 */
[----:B------:R-:W-:-:S03]  /*0f50*/  ULDC UR7, c[0x0][0x2e0] ;  /* 0x0000b80000077ab9 */ /* 0x000fc60000000800 */
[----:B------:R-:W-:-:S03]  /*0f60*/  UISETP.NE.AND.EX UP0, UPT, UR9, URZ, UPT, UP0 ;  /* 0x0000003f0900728c */ /* 0x000fc6000bf05300 */
[----:B------:R-:W-:Y:S02]  /*0f70*/  ULDC.64 UR8, c[0x0][0xa18] ;  /* 0x0002860000087ab9 */ /* 0x000fe40000000a00 */
[----:B------:R-:W-:Y:S01]  /*0f80*/  UISETP.NE.U32.AND UP1, UPT, UR8, URZ, UPT ;  /* 0x0000003f0800728c */ /* 0x000fe2000bf25070 */
[----:B------:R-:W-:-:S03]  /*0f90*/  PLOP3.LUT P0, PT, PT, PT, UP0, 0x80, 0x0 ;  /* 0x000000000000781c */ /* 0x000fc60003f0f008 */
[----:B------:R-:W-:-:S03]  /*0fa0*/  UISETP.NE.AND.EX UP1, UPT, UR9, URZ, UPT, UP1 ;  /* 0x0000003f0900728c */ /* 0x000fc6000bf25310 */
[----:B------:R-:W-:Y:S02]  /*0fb0*/  @UP0 ULDC.64 UR8, c[0x0][0xa28] ;  /* 0x00028a0000080ab9 */ /* 0x000fe40000000a00 */
[----:B------:R-:W-:Y:S01]  /*0fc0*/  @UP0 UIMAD.WIDE UR8, UR5, 0x4, UR8 ;  /* 0x00000004050808a5 */ /* 0x000fe2000f8e0208 */
[----:B------:R-:W-:-:S05]  /*0fd0*/  PLOP3.LUT P2, PT, PT, PT, UP1, 0x80, 0x0 ;  /* 0x000000000000781c */ /* 0x000fca0003f4f018 */
[----:B------:R-:W-:Y:S01]  /*0fe0*/  @UP1 ULDC.64 UR10, c[0x0][0xa18] ;  /* 0x00028600000a1ab9 */ /* 0x000fe20000000a00 */
[----:B-1---5:R-:W-:Y:S01]  /*0ff0*/  MOV R4, UR8 ;  /* 0x0000000800047c02 */ /* 0x022fe20008000f00 */
[----:B------:R-:W-:Y:S01]  /*1000*/  IMAD.U32 R5, RZ, RZ, UR9 ;  /* 0x00000009ff057e24 */ /* 0x000fe2000f8e00ff */
[----:B------:R-:W-:-:S04]  /*1010*/  @UP1 UIMAD.WIDE UR8, UR5, 0x4, UR10 ;  /* 0x00000004050818a5 */ /* 0x000fc8000f8e020a */
[----:B--2---:R-:W2:Y:S02]  /*1020*/  @P0 LDG.E R4, desc[UR48][R4.64] ;  /* 0x0000003004040981 */ /* 0x004ea4000c1e1900 */
[----:B---3--:R-:W-:Y:S02]  /*1030*/  IMAD.U32 R6, RZ, RZ, UR8 ;  /* 0x00000008ff067e24 */ /* 0x008fe4000f8e00ff */
[----:B------:R-:W-:Y:S01]  /*1040*/  IMAD.U32 R7, RZ, RZ, UR9 ;  /* 0x00000009ff077e24 */ /* 0x000fe2000f8e00ff */
[----:B------:R-:W-:-:S04]  /*1050*/  ULDC.64 UR8, c[0x0][0x3f8] ;  /* 0x0000fe0000087ab9 */ /* 0x000fc80000000a00 */
[----:B------:R-:W3:Y:S01]  /*1060*/  @P2 LDG.E R6, desc[UR48][R6.64] ;  /* 0x0000003006062981 */ /* 0x000ee2000c1e1900 */
[----:B------:R-:W-:Y:S01]  /*1070*/  UISETP.NE.U32.AND UP0, UPT, UR8, URZ, UPT ;  /* 0x0000003f0800728c */ /* 0x000fe2000bf05070 */
[----:B------:R-:W-:Y:S01]  /*1080*/  UMOV UR44, URZ ;  /* 0x0000003f002c7c82 */ /* 0x000fe20008000000 */
[----:B------:R-:W-:Y:S02]  /*1090*/  ULDC UR40, c[0x0][0x288] ;  /* 0x0000a20000287ab9 */ /* 0x000fe40000000800 */
[----:B------:R-:W-:Y:S01]  /*10a0*/  UISETP.NE.AND.EX UP0, UPT, UR9, URZ, UPT, UP0 ;  /* 0x0000003f0900728c */ /* 0x000fe2000bf05300 */
[----:B------:R-:W-:Y:S02]  /*10b0*/  UMOV UR41, UR6 ;  /* 0x0000000600297c82 */ /* 0x000fe40008000000 */
[----:B------:R-:W-:Y:S01]  /*10c0*/  ULDC.64 UR8, c[0x0][0xa20] ;  /* 0x0002880000087ab9 */ /* 0x000fe20000000a00 */
[----:B------:R-:W-:Y:S01]  /*10d0*/  USEL UR4, UR4, 0x1, UP0 ;  /* 0x0000000104047887 */ /* 0x000fe20008000000 */
[----:B------:R-:W-:-:S03]  /*10e0*/  ISETP.NE.U32.AND P1, PT, RZ, UR8, PT ;  /* 0x00000008ff007c0c */ /* 0x000fc6000bf25070 */
[----:B------:R-:W-:Y:S01]  /*10f0*/  UIMAD UR4, UR4, UR7, URZ ;  /* 0x00000007040472a4 */ /* 0x000fe2000f8e023f */
[----:B------:R-:W-:Y:S02]  /*1100*/  ISETP.NE.AND.EX P1, PT, RZ, UR9, PT, P1 ;  /* 0x00000009ff007c0c */ /* 0x000fe4000bf25310 */
[----:B--2---:R-:W-:Y:S02]  /*1110*/  @P0 R2UR UR44, R4 ;  /* 0x00000000042c02ca */ /* 0x004fe400000e0000 */
[----:B---3--:R-:W-:Y:S01]  /*1120*/  @P2 R2UR UR40, R6 ;  /* 0x00000000062822ca */ /* 0x008fe200000e0000 */
[----:B0-----:R-:W-:-:S14]  /*1130*/  @P2 BRA `(.L_x_4346) ;  /* 0x0000000000342947 */ /* 0x001fdc0003800000 */
[----:B------:R-:W-:Y:S02]  /*1140*/  ULDC.64 UR6, c[0x0][0xa00] ;  /* 0x0002800000067ab9 */ /* 0x000fe40000000a00 */
[----:B------:R-:W-:-:S04]  /*1150*/  ISETP.NE.U32.AND P0, PT, RZ, UR6, PT ;  /* 0x00000006ff007c0c */ /* 0x000fc8000bf05070 */
[----:B------:R-:W-:-:S13]  /*1160*/  ISETP.NE.AND.EX P0, PT, RZ, UR7, PT, P0 ;  /* 0x00000007ff007c0c */ /* 0x000fda000bf05300 */
[----:B------:R-:W-:Y:S05]  /*1170*/  @!P0 BRA `(.L_x_4346) ;  /* 0x0000000000248947 */ /* 0x000fea0003800000 */
[----:B------:R-:W-:Y:S02]  /*1180*/  ULDC.64 UR6, c[0x0][0xa00] ;  /* 0x0002800000067ab9 */ /* 0x000fe40000000a00 */
        /* <DEDUP_REMOVED lines=8> */
.L_x_4346:
[----:B------:R-:W-:Y:S01]  /*1210*/  UMOV UR42, UR47 ;  /* 0x0000002f002a7c82 */ /* 0x000fe20008000000 */
[----:B------:R-:W-:Y:S01]  /*1220*/  UMOV UR43, UR5 ;  /* 0x00000005002b7c82 */ /* 0x000fe20008000000 */
[----:B------:R-:W-:Y:S05]  /*1230*/  @!P1 BRA `(.L_x_4347) ;  /* 0x00000000001c9947 */ /* 0x000fea0003800000 */
[----:B------:R-:W-:Y:S02]  /*1240*/  ULDC.64 UR6, c[0x0][0xa20] ;  /* 0x0002880000067ab9 */ /* 0x000fe40000000a00 */
[----:B------:R-:W-:-:S06]  /*1250*/  UIMAD.WIDE UR4, UR5, 0x4, UR6 ;  /* 0x00000004050478a5 */ /* 0x000fcc000f8e0206 */
[----:B------:R-:W-:Y:S02]  /*1260*/  IMAD.U32 R4, RZ, RZ, UR4 ;  /* 0x00000004ff047e24 */ /* 0x000fe4000f8e00ff */
[----:B------:R-:W-:-:S05]  /*1270*/  IMAD.U32 R5, RZ, RZ, UR5 ;  /* 0x00000005ff057e24 */ /* 0x000fca000f8e00ff */
[----:B------:R-:W2:Y:S02]  /*1280*/  LDG.E R4, desc[UR48][R4.64] ;  /* 0x0000003004047981 */ /* 0x000ea4000c1e1900 */
[----:B--2---:R-:W-:Y:S01]  /*1290*/  R2UR UR4, R4 ;  /* 0x00000000040472ca */ /* 0x004fe200000e0000 */
[----:B------:R-:W-:-:S14]  /*12a0*/  BRA `(.L_x_4348) ;  /* 0x0000000000347947 */ /* 0x000fdc0003800000 */
.L_x_4347:
        /* <DEDUP_REMOVED lines=13> */
.L_x_4348:
[----:B------:R-:W-:Y:S02]  /*1380*/  UISETP.NE.AND UP0, UPT, UR46, 0x1, UPT ;  /* 0x000000012e00788c */ /* 0x000fe4000bf05270 */
[----:B------:R-:W-:Y:S02]  /*1390*/  UIADD3 UR44, -UR44, UR4, URZ ;  /* 0x000000042c2c7290 */ /* 0x000fe4000fffe13f */
[----:B------:R-:W-:Y:S02]  /*13a0*/  ULEA UR6, UR47, 0x40, 0x6 ;  /* 0x000000402f067891 */ /* 0x000fe4000f8e303f */
[----:B------:R-:W-:Y:S01]  /*13b0*/  UIADD3 UR4, UR44, 0x3f, URZ ;  /* 0x0000003f2c047890 */ /* 0x000fe2000fffe03f */
[----:B------:R-:W-:Y:S01]  /*13c0*/  PLOP3.LUT P0, PT, PT, PT, UP0, 0x80, 0x0 ;  /* 0x000000000000781c */ /* 0x000fe20003f0f008 */
[----:B------:R-:W-:Y:S02]  /*13d0*/  UIADD3 UR9, UR44, UR6, -UR40 ;  /* 0x000000062c097290 */ /* 0x000fe4000fffe828 */
[----:B------:R-:W-:Y:S01]  /*13e0*/  USHF.R.S32.HI UR5, URZ, 0x1f, UR4 ;  /* 0x0000001f3f057899 */ /* 0x000fe20008011404 */
[----:B------:R-:W-:-:S03]  /*13f0*/  ULDC UR7, c[0x0][0x9e0] ;  /* 0x0002780000077ab9 */ /* 0x000fc60000000800 */
[----:B------:R-:W-:Y:S02]  /*1400*/  ULEA.HI UR5, UR5, UR4, URZ, 0x6 ;  /* 0x0000000405057291 */ /* 0x000fe4000f8f303f */
[----:B------:R-:W-:Y:S02]  /*1410*/  UIADD3 UR6, UR9, UR7, URZ ;  /* 0x0000000709067290 */ /* 0x000fe4000fffe03f */
[----:B------:R-:W-:Y:S02]  /*1420*/  USHF.R.S32.HI UR20, URZ, 0x6, UR5 ;  /* 0x000000063f147899 */ /* 0x000fe40008011405 */
[----:B------:R-:W-:Y:S10]  /*1430*/  @!P0 BRA `(.L_x_4349) ;  /* 0x0000001c00fc8947 */ /* 0x000ff40003800000 */
        /* <DEDUP_REMOVED lines=14> */
.L_x_4351:
[----:B------:R-:W-:-:S11]  /*1520*/  UISETP.NE.AND UP0, UPT, UR8, 0x1, UPT ;  /* 0x000000010800788c */ /* 0x000fd6000bf05270 */
[----:B------:R-:W-:Y:S02]  /*1530*/  @UP0 ULDC.64 UR10, c[0x0][0x9e8] ;  /* 0x00027a00000a0ab9 */ /* 0x000fe40000000a00 */
[----:B------:R-:W-:-:S04]  /*1540*/  UIMAD.WIDE.U32 UR4, UR7, UR10, URZ ;  /* 0x0000000a070472a5 */ /* 0x000fc8000f8e003f */
[----:B------:R-:W-:-:S12]  /*1550*/  @UP0 USHF.R.U32.HI UR7, URZ, UR11, UR5 ;  /* 0x0000000b3f070299 */ /* 0x000fd80008011605 */
.L_x_4352:
[----:B------:R-:W-:-:S04]  /*1560*/  UIMAD UR7, UR7, UR8, UR8 ;  /* 0x00000008070772a4 */ /* 0x000fc8000f8e0208 */
[----:B------:R-:W-:-:S04]  /*1570*/  UISETP.LT.AND UP0, UPT, UR6, UR7, UPT ;  /* 0x000000070600728c */ /* 0x000fc8000bf01270 */
[----:B------:R-:W-:-:S12]  /*1580*/  USEL UR6, UR6, UR7, UP0 ;  /* 0x0000000706067287 */ /* 0x000fd80008000000 */
.L_x_4350:
[----:B------:R-:W-:Y:S02]  /*1590*/  UIADD3 UR6, UR6, 0x3f, URZ ;  /* 0x0000003f06067890 */ /* 0x000fe4000fffe03f */
[----:B------:R-:W-:Y:S02]  /*15a0*/  ULEA UR40, UR47, -UR40, 0x6 ;  /* 0x800000282f287291 */ /* 0x000fe4000f8e303f */
[----:B------:R-:W-:Y:S02]  /*15b0*/  USHF.R.S32.HI UR4, URZ, 0x1f, UR6 ;  /* 0x0000001f3f047899 */ /* 0x000fe40008011406 */
[----:B------:R-:W-:Y:S02]  /*15c0*/  UIADD3 UR40, UR44, UR40, URZ ;  /* 0x000000282c287290 */ /* 0x000fe4000fffe03f */
[----:B------:R-:W-:Y:S01]  /*15d0*/  ULEA.HI UR4, UR4, UR6, URZ, 0x6 ;  /* 0x0000000604047291 */ /* 0x000fe2000f8f303f */
[----:B------:R-:W-:-:S03]  /*15e0*/  ULDC UR5, c[0x0][0x9dc] ;  /* 0x0002770000057ab9 */ /* 0x000fc60000000800 */
[----:B------:R-:W-:Y:S02]  /*15f0*/  USHF.R.S32.HI UR4, URZ, 0x6, UR4 ;  /* 0x000000063f047899 */ /* 0x000fe40008011404 */
[----:B------:R-:W-:Y:S02]  /*1600*/  UIADD3 UR5, UR40, -UR5, URZ ;  /* 0x8000000528057290 */ /* 0x000fe4000fffe03f */
[----:B------:R-:W-:-:S04]  /*1610*/  UISETP.LT.AND UP0, UPT, UR20, UR4, UPT ;  /* 0x000000041400728c */ /* 0x000fc8000bf01270 */
[----:B------:R-:W-:Y:S01]  /*1620*/  USEL UR20, UR20, UR4, UP0 ;  /* 0x0000000414147287 */ /* 0x000fe20008000000 */
[----:B------:R-:W-:Y:S01]  /*1630*/  IMAD.U32 R0, RZ, RZ, UR5 ;  /* 0x00000005ff007e24 */ /* 0x000fe2000f8e00ff */
[----:B------:R-:W-:Y:S10]  /*1640*/  @!P1 BRA `(.L_x_4353) ;  /* 0x0000000000409947 */ /* 0x000ff40003800000 */
        /* <DEDUP_REMOVED lines=10> */
.L_x_4354:
[----:B------:R-:W-:-:S11]  /*16f0*/  UISETP.NE.AND UP0, UPT, UR8, 0x1, UPT ;  /* 0x000000010800788c */ /* 0x000fd6000bf05270 */
[----:B------:R-:W-:Y:S02]  /*1700*/  @UP0 ULDC.64 UR6, c[0x0][0x9e8] ;  /* 0x00027a0000060ab9 */ /* 0x000fe40000000a00 */
[----:B------:R-:W-:-:S04]  /*1710*/  UIMAD.WIDE.U32 UR4, UR40, UR6, URZ ;  /* 0x00000006280472a5 */ /* 0x000fc8000f8e003f */
[----:B------:R-:W-:-:S12]  /*1720*/  @UP0 USHF.R.U32.HI UR40, URZ, UR7, UR5 ;  /* 0x000000073f280299 */ /* 0x000fd80008011605 */
.L_x_4355:
[----:B------:R-:W-:-:S06]  /*1730*/  UIMAD UR40, UR40, UR8, URZ ;  /* 0x00000008282872a4 */ /* 0x000fcc000f8e023f */
[----:B------:R-:W-:-:S07]  /*1740*/  VIMNMX R0, R0, UR40, !PT ;  /* 0x0000002800007c48 */ /* 0x000fce000ffe0100 */
.L_x_4353:
[----:B------:R-:W-:Y:S01]  /*1750*/  SHF.R.S32.HI R5, RZ, 0x1f, R0 ;  /* 0x0000001fff057819 */ /* 0x000fe20000011400 */
[----:B------:R-:W-:Y:S01]  /*1760*/  IMAD.MOV.U32 R3, RZ, RZ, RZ ;  /* 0x000000ffff037224 */ /* 0x000fe200078e00ff */
[----:B------:R-:W-:Y:S02]  /*1770*/  PLOP3.LUT P0, PT, PT, PT, PT, 0x80, 0x0 ;  /* 0x000000000000781c */ /* 0x000fe40003f0f070 */
[----:B------:R-:W-:Y:S02]  /*1780*/  CS2R R150, SRZ ;  /* 0x0000000000967805 */ /* 0x000fe4000001ff00 */
[----:B------:R-:W-:Y:S01]  /*1790*/  LEA.HI R5, R5, R0, RZ, 0x6 ;  /* 0x0000000005057211 */ /* 0x000fe200078f30ff */
[----:B------:R-:W-:Y:S01]  /*17a0*/  IMAD.MOV.U32 R0, RZ, RZ, RZ ;  /* 0x000000ffff007224 */ /* 0x000fe200078e00ff */
[----:B------:R-:W-:Y:S02]  /*17b0*/  CS2R R148, SRZ ;  /* 0x0000000000947805 */ /* 0x000fe4000001ff00 */
[----:B------:R-:W-:-:S02]  /*17c0*/  CS2R R146, SRZ ;  /* 0x0000000000927805 */ /* 0x000fc4000001ff00 */
[----:B------:R-:W-:Y:S02]  /*17d0*/  SHF.R.S32.HI R4, RZ, 0x6, R5 ;  /* 0x00000006ff047819 */ /* 0x000fe40000011405 */
[----:B------:R-:W-:Y:S02]  /*17e0*/  CS2R R144, SRZ ;  /* 0x0000000000907805 */ /* 0x000fe4000001ff00 */
[----:B------:R-:W-:Y:S02]  /*17f0*/  CS2R R142, SRZ ;  /* 0x00000000008e7805 */ /* 0x000fe4000001ff00 */
[----:B------:R-:W-:Y:S02]  /*1800*/  CS2R R140, SRZ ;  /* 0x00000000008c7805 */ /* 0x000fe4000001ff00 */
[----:B------:R-:W-:Y:S02]  /*1810*/  VIMNMX R4, RZ, R4, !PT ;  /* 0x00000004ff047248 */ /* 0x000fe40007fe0100 */
[----:B------:R-:W-:-:S02]  /*1820*/  CS2R R138, SRZ ;  /* 0x00000000008a7805 */ /* 0x000fc4000001ff00 */
[----:B------:R-:W-:Y:S01]  /*1830*/  CS2R R136, SRZ ;  /* 0x0000000000887805 */ /* 0x000fe2000001ff00 */
[----:B------:R-:W-:Y:S01]  /*1840*/  IMAD.MOV.U32 R172, RZ, RZ, RZ ;  /* 0x000000ffffac7224 */ /* 0x000fe200078e00ff */
[----:B------:R-:W-:Y:S02]  /*1850*/  ISETP.LT.AND P1, PT, R4, UR20, PT ;  /* 0x0000001404007c0c */ /* 0x000fe4000bf21270 */
        /* <DEDUP_REMOVED lines=56> */
[----:B------:R-:W-:Y:S06]  /*1be0*/  @!P1 BRA `(.L_x_4356) ;  /* 0x000000ac00b89947 */ /* 0x000fec0003800000 */
        /* <DEDUP_REMOVED lines=14> */
.L_x_4357:
[----:B------:R-:W-:Y:S01]  /*1cd0*/  ULEA UR22, UR37, UR38, 0x3 ;  /* 0x0000002625167291 */ /* 0x000fe2000f8e183f */
[----:B------:R-:W-:-:S08]  /*1ce0*/  SHF.L.U32 R0, R2, 0x1f, RZ ;  /* 0x0000001f02007819 */ /* 0x000fd000000006ff */
[----:B------:R-:W0:Y:S02]  /*1cf0*/  SYNCS.PHASECHK.TRANS64.TRYWAIT P1, [UR22+0x28c50], R0 ;  /* 0x028c5000ff0075a7 */ /* 0x000e240008020156 */
[----:B0-----:R-:W-:Y:S05]  /*1d00*/  @!P1 BRA `(.L_x_4358) ;  /* 0x0000012800b89947 */ /* 0x001fea0003800000 */
.L_x_4547:
        /* <DEDUP_REMOVED lines=24> */
[----:B------:R-:W-:-:S06]  /*1e90*/  UIADD3 UR20, UR20, -0x2, URZ ;  /* 0xfffffffe14147890 */ /* 0x000fcc000fffe03f */
[----:B------:R-:W-:Y:S02]  /*1ea0*/  ISETP.LE.AND P1, PT, R4, UR20, PT ;  /* 0x0000001404007c0c */ /* 0x000fe4000bf23270 */
[----:B0-----:R-:W-:-:S04]  /*1eb0*/  LOP3.LUT R3, R3, 0x7f, RZ, 0xc0, !PT ;  /* 0x0000007f03037812 */ /* 0x001fc800078ec0ff */
        /* <DEDUP_REMOVED lines=18> */
[----:B0-----:R-:W-:-:S07]  /*1fe0*/  IMAD.U32 R0, RZ, RZ, UR20 ;  /* 0x00000014ff007e24 */ /* 0x001fce000f8e00ff */
.L_x_4364:
[----:B------:R-:W-:Y:S01]  /*1ff0*/  BAR.SYNC.DEFER_BLOCKING 0xe, 0x100 ;  /* 0x0384000000007b1d */ /* 0x000fe20000010000 */
[----:B------:R-:W-:Y:S01]  /*2000*/  IMAD.U32 R6, RZ, RZ, UR37 ;  /* 0x00000025ff067e24 */ /* 0x000fe2000f8e00ff */
[----:B------:R-:W-:Y:S01]  /*2010*/  UIADD3 UR37, UR37, 0x1, URZ ;  /* 0x0000000125257890 */ /* 0x000fe2000fffe03f */
[C---:B------:R-:W-:Y:S01]  /*2020*/  ISETP.GT.AND P3, PT, R0.reuse, R4, PT ;  /* 0x000000040000720c */ /* 0x040fe20003f64270 */
[----:B------:R-:W-:Y:S02]  /*2030*/  VIADD R0, R0, 0xffffffff ;  /* 0xffffffff00007836 */ /* 0x000fe40000000000 */
[----:B-1----:R-:W-:Y:S01]  /*2040*/  IMAD R3, R6, 0x40, R17 ;  /* 0x0000004006037824 */ /* 0x002fe200078e0211 */
        /* <DEDUP_REMOVED lines=137> */
.L_x_4360:
[----:B------:R-:W-:Y:S01]  /*28e0*/  ULEA UR20, UR37, UR38, 0x3 ;  /* 0x0000002625147291 */ /* 0x000fe2000f8e183f */
[----:B------:R-:W-:-:S08]  /*28f0*/  SHF.L.U32 R3, R2, 0x1f, RZ ;  /* 0x0000001f02037819 */ /* 0x000fd000000006ff */
[----:B------:R0:W1:Y:S01]  /*2900*/  SYNCS.PHASECHK.TRANS64.TRYWAIT P1, [UR20+0x28c50], R3 ;  /* 0x028c5003ff0075a7 */ /* 0x0000620008020154 */
[----:B------:R-:W-:Y:S05]  /*2910*/  @!P0 BRA `(.L_x_4361) ;  /* 0x0000000000048947 */ /* 0x000fea0003800000 */
[----:B------:R-:W-:Y:S01]  /*2920*/  BPT.TRAP 0x1 ;  /* 0x000000040000795c */ /* 0x000fe20000300000 */
.L_x_4361:
[----:B-1----:R-:W-:Y:S05]  /*2930*/  @P1 BRA `(.L_x_4362) ;  /* 0x0000000000081947 */ /* 0x002fea0003800000 */
[----:B------:R-:W1:Y:S02]  /*2940*/  SYNCS.PHASECHK.TRANS64.TRYWAIT P1, [UR20+0x28c50], R3 ;  /* 0x028c5003ff0075a7 */ /* 0x000e640008020154 */
[----:B-1----:R-:W-:Y:S05]  /*2950*/  @!P1 BRA `(.L_x_4363) ;  /* 0x0000011c00bc9947 */ /* 0x002fea0003800000 */
.L_x_4362:
[----:B------:R-:W-:Y:S01]  /*2960*/  ULEA UR18, UR37, UR21, 0xc ;  /* 0x0000001525127291 */ /* 0x000fe2000f8e603f */
[----:B------:R-:W-:Y:S01]  /*2970*/  WARPGROUP.ARRIVE ;  /* 0x00000000000079c5 */ /* 0x000fe20000000000 */
[----:B------:R-:W-:Y:S01]  /*2980*/  UMOV UR19, 0x40000040 ;  /* 0x4000004000137882 */ /* 0x000fe20000000000 */
[----:B------:R-:W-:Y:S01]  /*2990*/  UMOV UR7, 0x40000040 ;  /* 0x4000004000077882 */ /* 0x000fe20000000000 */
[----:B------:R-:W-:Y:S01]  /*29a0*/  UIADD3 UR6, UR18, 0x80, URZ ;  /* 0x0000008012067890 */ /* 0x000fe2000fffe03f */
[----:B01----:R-:W-:Y:S01]  /*29b0*/  IMAD.U32 R3, RZ, RZ, UR20 ;  /* 0x00000014ff037e24 */ /* 0x003fe2000f8e00ff */
        /* <DEDUP_REMOVED lines=23> */
.L_x_4359:
[----:B------:R-:W-:Y:S01]  /*2b30*/  BAR.SYNC.DEFER_BLOCKING 0xe, 0x100 ;  /* 0x0384000000007b1d */ /* 0x000fe20000010000 */
[----:B0-----:R-:W-:Y:S01]  /*2b40*/  IMAD.U32 R0, RZ, RZ, UR37 ;  /* 0x00000025ff007e24 */ /* 0x001fe2000f8e00ff */
        /* <DEDUP_REMOVED lines=142> */
.L_x_4349:
        /* <DEDUP_REMOVED lines=14> */
.L_x_4366:
[----:B------:R-:W-:-:S11]  /*3510*/  UISETP.NE.AND UP0, UPT, UR8, 0x1, UPT ;  /* 0x000000010800788c */ /* 0x000fd6000bf05270 */
[----:B------:R-:W-:Y:S02]  /*3520*/  @UP0 ULDC.64 UR10, c[0x0][0x9e8] ;  /* 0x00027a00000a0ab9 */ /* 0x000fe40000000a00 */
[----:B------:R-:W-:-:S04]  /*3530*/  UIMAD.WIDE.U32 UR4, UR7, UR10, URZ ;  /* 0x0000000a070472a5 */ /* 0x000fc8000f8e003f */
[----:B------:R-:W-:-:S12]  /*3540*/  @UP0 USHF.R.U32.HI UR7, URZ, UR11, UR5 ;  /* 0x0000000b3f070299 */ /* 0x000fd80008011605 */
.L_x_4367:
[----:B------:R-:W-:-:S04]  /*3550*/  UIMAD UR7, UR7, UR8, UR8 ;  /* 0x00000008070772a4 */ /* 0x000fc8000f8e0208 */
[----:B------:R-:W-:-:S04]  /*3560*/  UISETP.LT.AND UP0, UPT, UR6, UR7, UPT ;  /* 0x000000070600728c */ /* 0x000fc8000bf01270 */
[----:B------:R-:W-:-:S12]  /*3570*/  USEL UR6, UR6, UR7, UP0 ;  /* 0x0000000706067287 */ /* 0x000fd80008000000 */
.L_x_4365:
[----:B------:R-:W-:Y:S02]  /*3580*/  UIADD3 UR6, UR6, 0x3f, URZ ;  /* 0x0000003f06067890 */ /* 0x000fe4000fffe03f */
[----:B------:R-:W-:Y:S02]  /*3590*/  ULEA UR5, UR47, -UR40, 0x6 ;  /* 0x800000282f057291 */ /* 0x000fe4000f8e303f */
[----:B------:R-:W-:-:S04]  /*35a0*/  USHF.R.S32.HI UR4, URZ, 0x1f, UR6 ;  /* 0x0000001f3f047899 */ /* 0x000fc80008011406 */
[----:B------:R-:W-:Y:S02]  /*35b0*/  ULEA.HI UR4, UR4, UR6, URZ, 0x6 ;  /* 0x0000000604047291 */ /* 0x000fe4000f8f303f */
[----:B------:R-:W-:Y:S02]  /*35c0*/  UIADD3 UR6, UR44, UR5, URZ ;  /* 0x000000052c067290 */ /* 0x000fe4000fffe03f */
[----:B------:R-:W-:Y:S01]  /*35d0*/  USHF.R.S32.HI UR4, URZ, 0x6, UR4 ;  /* 0x000000063f047899 */ /* 0x000fe20008011404 */
[----:B------:R-:W-:Y:S02]  /*35e0*/  ULDC UR5, c[0x0][0x9dc] ;  /* 0x0002770000057ab9 */ /* 0x000fe40000000800 */
        /* <DEDUP_REMOVED lines=15> */
.L_x_4369:
[----:B------:R-:W-:-:S11]  /*36e0*/  UISETP.NE.AND UP0, UPT, UR8, 0x1, UPT ;  /* 0x000000010800788c */ /* 0x000fd6000bf05270 */
[----:B------:R-:W-:Y:S02]  /*36f0*/  @UP0 ULDC.64 UR10, c[0x0][0x9e8] ;  /* 0x00027a00000a0ab9 */ /* 0x000fe40000000a00 */
[----:B------:R-:W-:-:S04]  /*3700*/  UIMAD.WIDE.U32 UR4, UR6, UR10, URZ ;  /* 0x0000000a060472a5 */ /* 0x000fc8000f8e003f */
[----:B------:R-:W-:-:S12]  /*3710*/  @UP0 USHF.R.U32.HI UR6, URZ, UR11, UR5 ;  /* 0x0000000b3f060299 */ /* 0x000fd80008011605 */
.L_x_4370:
[----:B------:R-:W-:-:S06]  /*3720*/  UIMAD UR6, UR6, UR8, URZ ;  /* 0x00000008060672a4 */ /* 0x000fcc000f8e023f */
[----:B------:R-:W-:-:S07]  /*3730*/  VIMNMX R0, R0, UR6, !PT ;  /* 0x0000000600007c48 */ /* 0x000fce000ffe0100 */
.L_x_4368:
        /* <DEDUP_REMOVED lines=91> */
[----:B------:R-:W-:Y:S01]  /*3cf0*/  MOV R4, UR4 ;  /* 0x0000000400047c02 */ /* 0x000fe20008000f00 */
        /* <DEDUP_REMOVED lines=12> */
.L_x_4371:
[----:B------:R-:W-:Y:S01]  /*3dc0*/  LEA.HI R0, R187, R187, RZ, 0x1 ;  /* 0x000000bbbb007211 */ /* 0x000fe200078f08ff */
[----:B------:R-:W-:-:S03]  /*3dd0*/  IMAD.U32 R3, RZ, RZ, UR39 ;  /* 0x00000027ff037e24 */ /* 0x000fc6000f8e00ff */
[----:B------:R-:W-:Y:S02]  /*3de0*/  LOP3.LUT R0, R0, 0xfffffffe, RZ, 0xc0, !PT ;  /* 0xfffffffe00007812 */ /* 0x000fe400078ec0ff */
[----:B------:R-:W-:-:S03]  /*3df0*/  ISETP.NE.AND P4, PT, R3, 0x3, PT ;  /* 0x000000030300780c */ /* 0x000fc60003f85270 */
[----:B------:R-:W-:-:S05]  /*3e00*/  IMAD.IADD R0, R187, 0x1, -R0 ;  /* 0x00000001bb007824 */ /* 0x000fca00078e0a00 */
[----:B------:R-:W-:-:S04]  /*3e10*/  SHF.L.U32 R0, R0, 0x1f, RZ ;  /* 0x0000001f00007819 */ /* 0x000fc800000006ff */
[----:B------:R-:W0:Y:S02]  /*3e20*/  SYNCS.PHASECHK.TRANS64.TRYWAIT P0, [UR38+0x28c00], R0 ;  /* 0x028c0000ff0075a7 */ /* 0x000e240008000166 */
[----:B0-----:R-:W-:Y:S05]  /*3e30*/  @!P0 BRA `(.L_x_4372) ;  /* 0x00000108009c8947 */ /* 0x001fea0003800000 */
.L_x_4548:
[----:B------:R-:W-:Y:S05]  /*3e40*/  @!P4 BRA `(.L_x_4373) ;  /* 0x000000000004c947 */ /* 0x000fea0003800000 */
[----:B------:R-:W-:Y:S01]  /*3e50*/  BPT.TRAP 0x1 ;  /* 0x000000040000795c */ /* 0x000fe20000300000 */
.L_x_4373:
[----:B------:R-:W-:Y:S01]  /*3e60*/  IMAD.U32 R10, RZ, RZ, UR37 ;  /* 0x00000025ff0a7e24 */ /* 0x000fe2000f8e00ff */
[----:B------:R-:W-:-:S04]  /*3e70*/  SHF.L.U32 R11, R2, 0x1f, RZ ;  /* 0x0000001f020b7819 */ /* 0x000fc800000006ff */
[----:B------:R-:W-:-:S04]  /*3e80*/  LEA R10, R10, UR38, 0x3 ;  /* 0x000000260a0a7c11 */ /* 0x000fc8000f8e18ff */
[----:B------:R1:W2:Y:S01]  /*3e90*/  SYNCS.PHASECHK.TRANS64.TRYWAIT P0, [R10+URZ+0x28c30], R11 ;  /* 0x028c300b0a0075a7 */ /* 0x0002a2000800017f */
[----:B------:R-:W-:Y:S05]  /*3ea0*/  @!P4 BRA `(.L_x_4374) ;  /* 0x000000000004c947 */ /* 0x000fea0003800000 */
[----:B------:R-:W-:Y:S01]  /*3eb0*/  BPT.TRAP 0x1 ;  /* 0x000000040000795c */ /* 0x000fe20000300000 */
.L_x_4374:
[----:B--2---:R-:W-:Y:S05]  /*3ec0*/  @P0 BRA `(.L_x_4375) ;  /* 0x0000000000080947 */ /* 0x004fea0003800000 */
[----:B------:R-:W2:Y:S02]  /*3ed0*/  SYNCS.PHASECHK.TRANS64.TRYWAIT P0, [R10+URZ+0x28c30], R11 ;  /* 0x028c300b0a0075a7 */ /* 0x000ea4000800017f */
[----:B--2---:R-:W-:Y:S05]  /*3ee0*/  @!P0 BRA `(.L_x_4376) ;  /* 0x0000010800888947 */ /* 0x004fea0003800000 */
.L_x_4375:
        /* <DEDUP_REMOVED lines=15> */
[----:B------:R-:W0:Y:S01]  /*3fe0*/  LDC.64 R8, c[0x0][0x9e0] ;  /* 0x00027800ff087b82 */ /* 0x000e220000000a00 */
[----:B------:R-:W-:Y:S01]  /*3ff0*/  UMOV UR7, 0x40000040 ;  /* 0x4000004000077882 */ /* 0x000fe20000000000 */
[----:B------:R-:W-:Y:S01]  /*4000*/  UMOV UR5, 0x40000040 ;  /* 0x4000004000057882 */ /* 0x000fe20000000000 */
[----:B------:R-:W-:-:S02]  /*4010*/  ULOP3.LUT UR4, UR4, 0x3fff, URZ, 0xc0, !UPT ;  /* 0x00003fff04047892 */ /* 0x000fc4000f8ec03f */
[----:B------:R-:W-:Y:S01]  /*4020*/  @!P5 VIADD R0, R10, 0x28c40 ;  /* 0x00028c400a00d836 */ /* 0x000fe20000000000 */
[----:B------:R-:W-:Y:S01]  /*4030*/  UMOV UR11, 0x40000040 ;  /* 0x40000040000b7882 */ /* 0x000fe20000000000 */
[----:B------:R-:W-:Y:S01]  /*4040*/  UMOV UR9, 0x40000040 ;  /* 0x4000004000097882 */ /* 0x000fe20000000000 */
[----:B------:R-:W-:Y:S02]  /*4050*/  ULEA UR18, UR37, UR18, 0x9 ;  /* 0x0000001225127291 */ /* 0x000fe4000f8e483f */
[----:B------:R-:W-:Y:S01]  /*4060*/  ULOP3.LUT UR16, UR4, 0x10000, URZ, 0xfc, !UPT ;  /* 0x0001000004107892 */ /* 0x000fe2000f8efc3f */
[----:B------:R-:W-:Y:S01]  /*4070*/  @!P5 PRMT R0, RZ, 0x654, R0 ;  /* 0x00000654ff00d816 */ /* 0x000fe20000000000 */
[----:B------:R-:W-:Y:S02]  /*4080*/  UIADD3 UR6, UR18, 0x2, URZ ;  /* 0x0000000212067890 */ /* 0x000fe4000fffe03f */
[----:B------:R-:W-:Y:S02]  /*4090*/  UIADD3 UR4, UR16, 0x2, URZ ;  /* 0x0000000210047890 */ /* 0x000fe4000fffe03f */
[----:B------:R-:W-:-:S02]  /*40a0*/  UIADD3 UR10, UR18, 0x4, URZ ;  /* 0x00000004120a7890 */ /* 0x000fc4000fffe03f */
[----:B------:R-:W-:Y:S02]  /*40b0*/  UIADD3 UR8, UR16, 0x4, URZ ;  /* 0x0000000410087890 */ /* 0x000fe4000fffe03f */
[----:B------:R-:W-:Y:S01]  /*40c0*/  HGMMA.64x64x16.F32.BF16 R24, gdesc[UR16], RZ, !UPT, gsb0 ;  /* 0x00e00000101879f0 */ /* 0x000fe2000c0018ff */
[----:B------:R-:W-:Y:S02]  /*40d0*/  UIADD3 UR14, UR18, 0x6, URZ ;  /* 0x00000006120e7890 */ /* 0x000fe4000fffe03f */
[----:B------:R-:W-:Y:S01]  /*40e0*/  UIADD3 UR12, UR16, 0x6, URZ ;  /* 0x00000006100c7890 */ /* 0x000fe2000fffe03f */
[----:B------:R-:W-:Y:S01]  /*40f0*/  UMOV UR15, 0x40000040 ;  /* 0x40000040000f7882 */ /* 0x000fe20000000000 */
[----:B------:R-:W-:Y:S01]  /*4100*/  UMOV UR13, 0x40000040 ;  /* 0x40000040000d7882 */ /* 0x000fe20000000000 */
[----:B0-----:R-:W-:Y:S01]  /*4110*/  ISETP.GE.AND P6, PT, R9, 0x1, PT ;  /* 0x000000010900780c */ /* 0x001fe20003fc6270 */
[----:B------:R-:W-:Y:S01]  /*4120*/  ULDC UR20, c[0x0][0x9dc] ;  /* 0x0002770000147ab9 */ /* 0x000fe20000000800 */
[----:B------:R-:W-:-:S02]  /*4130*/  WARPGROUP.DEPBAR.LE gsb0, 0x0 ;  /* 0x00008000000079c5 */ /* 0x000fc40000010000 */
[----:B------:R-:W-:-:S06]  /*4140*/  WARPGROUP.ARRIVE ;  /* 0x00000000000079c5 */ /* 0x000fcc0000000000 */
[----:B------:R-:W-:Y:S01]  /*4150*/  HGMMA.64x64x16.F32.BF16 R24, gdesc[UR4], R24, gsb0 ;  /* 0x00e00000041879f0 */ /* 0x000fe20008001818 */
[----:B------:R-:W-:Y:S02]  /*4160*/  UMOV UR6, 0xffffffc0 ;  /* 0xffffffc000067882 */ /* 0x000fe40000000000 */
[----:B------:R-:W-:-:S04]  /*4170*/  UIMAD UR6, UR50, UR6, 0x41 ;  /* 0x00000041320674a4 */ /* 0x000fc8000f8e0206 */
[----:B------:R-:W-:Y:S02]  /*4180*/  UIADD3 UR7, -UR40, UR6, UR44 ;  /* 0x0000000628077290 */ /* 0x000fe4000fffe12c */
[----:B------:R-:W-:-:S04]  /*4190*/  UIADD3 UR6, UR6, -0x1, URZ ;  /* 0xffffffff06067890 */ /* 0x000fc8000fffe03f */
[----:B------:R-:W-:-:S05]  /*41a0*/  IADD3 R5, -R16, UR7, RZ ;  /* 0x0000000710057c10 */ /* 0x000fca000fffe1ff */
[----:B------:R-:W-:Y:S01]  /*41b0*/  IMAD.IADD R14, R5, 0x1, R8 ;  /* 0x00000001050e7824 */ /* 0x000fe200078e0208 */
[----:B------:R-:W-:Y:S02]  /*41c0*/  WARPGROUP.DEPBAR.LE gsb0, 0x0 ;  /* 0x00008000000079c5 */ /* 0x000fe40000010000 */
[----:B------:R-:W-:-:S06]  /*41d0*/  WARPGROUP.ARRIVE ;  /* 0x00000000000079c5 */ /* 0x000fcc0000000000 */
[----:B------:R-:W-:Y:S01]  /*41e0*/  HGMMA.64x64x16.F32.BF16 R24, gdesc[UR8], R24, gsb0 ;  /* 0x00e00000081879f0 */ /* 0x000fe20008001818 */
[----:B------:R-:W-:-:S06]  /*41f0*/  ULOP3.LUT UR10, URZ, UR20, URZ, 0x33, !UPT ;  /* 0x000000143f0a7292 */ /* 0x000fcc000f8e333f */
[----:B------:R-:W-:Y:S01]  /*4200*/  VIADD R15, R5, UR10 ;  /* 0x0000000a050f7c36 */ /* 0x000fe20008000000 */
[----:B------:R-:W-:Y:S02]  /*4210*/  WARPGROUP.DEPBAR.LE gsb0, 0x0 ;  /* 0x00008000000079c5 */ /* 0x000fe40000010000 */
[----:B------:R-:W-:-:S06]  /*4220*/  WARPGROUP.ARRIVE ;  /* 0x00000000000079c5 */ /* 0x000fcc0000000000 */
[----:B------:R-:W-:Y:S01]  /*4230*/  HGMMA.64x64x16.F32.BF16 R24, gdesc[UR12], R24, gsb0 ;  /* 0x00e000000c1879f0 */ /* 0x000fe20008001818 */
[----:B------:R-:W-:-:S06]  /*4240*/  ULEA UR14, UR50, 0xffffffc0, 0x6 ;  /* 0xffffffc0320e7891 */ /* 0x000fcc000f8e303f */
[----:B------:R-:W-:-:S04]  /*4250*/  MOV R13, UR14 ;  /* 0x0000000e000d7c02 */ /* 0x000fc80008000f00 */
[----:B------:R-:W-:Y:S01]  /*4260*/  IADD3 R13, -R16, UR44, -R13 ;  /* 0x0000002c100d7c10 */ /* 0x000fe2000fffe90d */
[----:B------:R-:W-:Y:S02]  /*4270*/  WARPGROUP.DEPBAR.LE gsb0, 0x0 ;  /* 0x00008000000079c5 */ /* 0x000fe40000010000 */
[----:B------:R0:W-:Y:S02]  /*4280*/  @!P5 SYNCS.ARRIVE.TRANS64.RED.A1T0 RZ, [R0+URZ], RZ ;  /* 0x000000ff00ffd9a7 */ /* 0x0001e4000810043f */
[----:B0-----:R-:W-:-:S04]  /*4290*/  IMAD.U32 R0, RZ, RZ, UR47 ;  /* 0x0000002fff007e24 */ /* 0x001fc8000f8e00ff */
[----:B------:R-:W-:-:S04]  /*42a0*/  IMAD R0, R0, 0x40, R17 ;  /* 0x0000004000007824 */ /* 0x000fc800078e0211 */
[----:B------:R-:W-:Y:S01]  /*42b0*/  IMAD.IADD R5, R15, 0x1, R0 ;  /* 0x000000010f057824 */ /* 0x000fe200078e0200 */
[----:B------:R-:W-:Y:S01]  /*42c0*/  VIADDMNMX R4, R0, R14, R13, PT ;  /* 0x0000000e00047246 */ /* 0x000fe2000380010d */
[----:B------:R-:W-:Y:S06]  /*42d0*/  @!P6 BRA `(.L_x_4377) ;  /* 0x000000000054e947 */ /* 0x000fec0003800000 */
[----:B------:R-:W-:Y:S01]  /*42e0*/  IMAD.U32 R7, RZ, RZ, UR40 ;  /* 0x00000028ff077e24 */ /* 0x000fe2000f8e00ff */
[----:B------:R-:W-:Y:S04]  /*42f0*/  BSSY B0, `(.L_x_4378) ;  /* 0x000000f000007945 */ /* 0x000fe80003800000 */
[----:B------:R-:W-:-:S04]  /*4300*/  IADD3 R6, R0, UR44, -R7 ;  /* 0x0000002c00067c10 */ /* 0x000fc8000fffe807 */
        /* <DEDUP_REMOVED lines=9> */
.L_x_4379:
[----:B------:R-:W-:-:S13]  /*43a0*/  ISETP.NE.AND P0, PT, R9, 0x1, PT ;  /* 0x000000010900780c */ /* 0x000fda0003f05270 */
[----:B------:R-:W0:Y:S02]  /*43b0*/  @P0 LDC.64 R20, c[0x0][0x9e8] ;  /* 0x00027a00ff140b82 */ /* 0x000e240000000a00 */
[----:B0-----:R-:W-:-:S05]  /*43c0*/  @P0 IMAD.HI.U32 R12, R6, R20, RZ ;  /* 0x00000014060c0227 */ /* 0x001fca00078e00ff */
[----:B------:R-:W-:-:S07]  /*43d0*/  @P0 SHF.R.U32.HI R6, RZ, R21, R12 ;  /* 0x00000015ff060219 */ /* 0x000fce000001160c */
.L_x_4380:
[----:B------:R-:W-:Y:S05]  /*43e0*/  BSYNC B0 ;  /* 0x0000000000007941 */ /* 0x000fea0003800000 */
.L_x_4378:
[----:B------:R-:W-:-:S04]  /*43f0*/  IMAD R7, R6, R9, -UR14 ;  /* 0x8000000e06077e24 */ /* 0x000fc8000f8e0209 */
[----:B------:R-:W-:-:S05]  /*4400*/  IMAD.IADD R6, R7, 0x1, -R16 ;  /* 0x0000000107067824 */ /* 0x000fca00078e0a10 */
[----:B------:R-:W-:Y:S02]  /*4410*/  VIMNMX R5, R5, R6, !PT ;  /* 0x0000000605057248 */ /* 0x000fe40007fe0100 */
[----:B------:R-:W-:-:S07]  /*4420*/  VIADDMNMX R4, R6, R9, R4, PT ;  /* 0x0000000906047246 */ /* 0x000fce0003800104 */
.L_x_4377:
[----:B------:R-:W-:Y:S02]  /*4430*/  UISETP.GE.AND UP4, UPT, UR6, 0x9, UPT ;  /* 0x000000090600788c */ /* 0x000fe4000bf86270 */
[----:B------:R-:W-:Y:S02]  /*4440*/  UISETP.GE.AND UP1, UPT, UR6, 0x1, UPT ;  /* 0x000000010600788c */ /* 0x000fe4000bf26270 */
[----:B------:R-:W-:Y:S02]  /*4450*/  UISETP.GE.AND UP0, UPT, UR6, 0x2, UPT ;  /* 0x000000020600788c */ /* 0x000fe4000bf06270 */
[----:B------:R-:W-:Y:S01]  /*4460*/  PLOP3.LUT P0, PT, PT, PT, UP4, 0x40, 0x0 ;  /* 0x000000000000781c */ /* 0x000fe20003f0e848 */
[----:B------:R-:W-:Y:S01]  /*4470*/  UISETP.GE.AND UP3, UPT, UR6, 0xa, UPT ;  /* 0x0000000a0600788c */ /* 0x000fe2000bf66270 */
[----:B------:R-:W-:Y:S01]  /*4480*/  PLOP3.LUT P2, PT, PT, PT, UP1, 0x40, 0x0 ;  /* 0x000000000000781c */ /* 0x000fe20003f4e818 */
[----:B------:R-:W-:Y:S01]  /*4490*/  UP2UR UR11, UPR, URZ, 0x1 ;  /* 0x000000013f0b7883 */ /* 0x000fe20008000000 */
[C---:B------:R-:W-:Y:S01]  /*44a0*/  ISETP.GT.AND P0, PT, R5.reuse, 0x8, P0 ;  /* 0x000000080500780c */ /* 0x040fe20000704270 */
[----:B------:R-:W-:Y:S01]  /*44b0*/  UISETP.GE.AND UP2, UPT, UR6, 0x11, UPT ;  /* 0x000000110600788c */ /* 0x000fe2000bf46270 */
[C---:B------:R-:W-:Y:S01]  /*44c0*/  ISETP.GT.AND P2, PT, R5.reuse, RZ, P2 ;  /* 0x000000ff0500720c */ /* 0x040fe20001744270 */
[----:B------:R-:W-:Y:S01]  /*44d0*/  UP2UR UR10, UPR, URZ, 0x2 ;  /* 0x000000023f0a7883 */ /* 0x000fe20008000000 */
[----:B------:R-:W-:Y:S01]  /*44e0*/  PLOP3.LUT P1, PT, PT, PT, UP0, 0x40, 0x0 ;  /* 0x000000000000781c */ /* 0x000fe20003f2e808 */
[----:B------:R-:W-:Y:S01]  /*44f0*/  UISETP.GE.AND UP0, UPT, UR6, 0x19, UPT ;  /* 0x000000190600788c */ /* 0x000fe2000bf06270 */
[----:B------:R-:W-:Y:S01]  /*4500*/  PLOP3.LUT P3, PT, PT, PT, UP3, 0x40, 0x0 ;  /* 0x000000000000781c */ /* 0x000fe20003f6e838 */
[----:B------:R-:W-:Y:S01]  /*4510*/  UISETP.GE.AND UP1, UPT, UR6, 0x12, UPT ;  /* 0x000000120600788c */ /* 0x000fe2000bf26270 */
[C---:B------:R-:W-:Y:S01]  /*4520*/  ISETP.LT.OR P0, PT, R4.reuse, 0x9, P0 ;  /* 0x000000090400780c */ /* 0x040fe20000701670 */
[----:B------:R-:W-:Y:S01]  /*4530*/  UP2UR UR22, UPR, URZ, 0x1 ;  /* 0x000000013f167883 */ /* 0x000fe20008000000 */
[----:B------:R-:W-:Y:S01]  /*4540*/  ISETP.LT.OR P2, PT, R4, 0x1, P2 ;  /* 0x000000010400780c */ /* 0x000fe20001741670 */
[----:B------:R-:W-:Y:S01]  /*4550*/  UP2UR UR19, UPR, URZ, 0x4 ;  /* 0x000000043f137883 */ /* 0x000fe20008000000 */
[C---:B------:R-:W-:Y:S01]  /*4560*/  ISETP.GT.AND P3, PT, R5.reuse, 0x9, P3 ;  /* 0x000000090500780c */ /* 0x040fe20001f64270 */
[----:B------:R-:W-:Y:S01]  /*4570*/  UP2UR UR21, UPR, URZ, 0x2 ;  /* 0x000000023f157883 */ /* 0x000fe20008000000 */
[C---:B------:R-:W-:Y:S01]  /*4580*/  ISETP.GT.AND P1, PT, R5.reuse, 0x1, P1 ;  /* 0x000000010500780c */ /* 0x040fe20000f24270 */
[----:B------:R-:W-:Y:S01]  /*4590*/  UP2UR UR7, UPR, URZ, 0x10 ;  /* 0x000000103f077883 */ /* 0x000fe20008000000 */
[----:B------:R-:W-:Y:S01]  /*45a0*/  FSEL R28, R28, -INF , !P0 ;  /* 0xff8000001c1c7808 */ /* 0x000fe20004000000 */
[----:B------:R-:W-:Y:S01]  /*45b0*/  UP2UR UR18, UPR, URZ, 0x8 ;  /* 0x000000083f127883 */ /* 0x000fe20008000000 */
[----:B------:R-:W-:Y:S01]  /*45c0*/  FSEL R24, R24, -INF , !P2 ;  /* 0xff80000018187808 */ /* 0x000fe20005000000 */
[----:B------:R-:W-:Y:S01]  /*45d0*/  UISETP.GE.AND UP3, UPT, UR6, 0x31, UPT ;  /* 0x000000310600788c */ /* 0x000fe2000bf66270 */
[----:B------:R-:W-:Y:S01]  /*45e0*/  PLOP3.LUT P0, PT, PT, PT, UP0, 0x40, 0x0 ;  /* 0x000000000000781c */ /* 0x000fe20003f0e808 */
[----:B------:R-:W-:Y:S01]  /*45f0*/  UISETP.GE.AND UP0, UPT, UR6, 0x1a, UPT ;  /* 0x0000001a0600788c */ /* 0x000fe2000bf06270 */
[----:B------:R-:W-:Y:S01]  /*4600*/  PLOP3.LUT P2, PT, PT, PT, UP2, 0x40, 0x0 ;  /* 0x000000000000781c */ /* 0x000fe20003f4e828 */
[----:B------:R-:W-:Y:S01]  /*4610*/  UISETP.GE.AND UP2, UPT, UR6, 0x2a, UPT ;  /* 0x0000002a0600788c */ /* 0x000fe2000bf46270 */
[C---:B------:R-:W-:Y:S01]  /*4620*/  ISETP.LT.OR P3, PT, R4.reuse, 0xa, P3 ;  /* 0x0000000a0400780c */ /* 0x040fe20001f61670 */
[----:B------:R-:W-:Y:S01]  /*4630*/  UP2UR UR23, UPR, URZ, 0x1 ;  /* 0x000000013f177883 */ /* 0x000fe20008000000 */
[----:B------:R-:W-:Y:S01]  /*4640*/  ISETP.LT.OR P1, PT, R4, 0x2, P1 ;  /* 0x000000020400780c */ /* 0x000fe20000f21670 */
[----:B------:R-:W-:Y:S01]  /*4650*/  UISETP.GE.AND UP4, UPT, UR6, 0x32, UPT ;  /* 0x000000320600788c */ /* 0x000fe2000bf86270 */
[----:B------:R-:W-:Y:S01]  /*4660*/  ISETP.GT.AND P2, PT, R5, 0x10, P2 ;  /* 0x000000100500780c */ /* 0x000fe20001744270 */
[----:B------:R-:W-:Y:S01]  /*4670*/  UISETP.GE.AND UP5, UPT, UR6, 0x39, UPT ;  /* 0x000000390600788c */ /* 0x000fe2000bfa6270 */
[----:B------:R-:W-:Y:S01]  /*4680*/  FSEL R56, R29, -INF , !P3 ;  /* 0xff8000001d387808 */ /* 0x000fe20005800000 */
[----:B------:R-:W-:Y:S01]  /*4690*/  UISETP.GE.AND UP6, UPT, UR6, 0x3a, UPT ;  /* 0x0000003a0600788c */ /* 0x000fe2000bfc6270 */
[----:B------:R-:W-:-:S02]  /*46a0*/  FSEL R20, R25, -INF , !P1 ;  /* 0xff80000019147808 */ /* 0x000fc40004800000 */
[----:B------:R-:W-:Y:S01]  /*46b0*/  PLOP3.LUT P3, PT, PT, PT, UP0, 0x40, 0x0 ;  /* 0x000000000000781c */ /* 0x000fe20003f6e808 */
[----:B------:R-:W-:Y:S01]  /*46c0*/  UISETP.GE.AND UP0, UPT, UR6, 0x21, UPT ;  /* 0x000000210600788c */ /* 0x000fe2000bf06270 */
[----:B------:R-:W-:Y:S01]  /*46d0*/  PLOP3.LUT P1, PT, PT, PT, UP1, 0x40, 0x0 ;  /* 0x000000000000781c */ /* 0x000fe20003f2e818 */
[----:B------:R-:W-:Y:S01]  /*46e0*/  UISETP.GE.AND UP1, UPT, UR6, 0x29, UPT ;  /* 0x000000290600788c */ /* 0x000fe2000bf26270 */
[----:B------:R-:W-:Y:S01]  /*46f0*/  ISETP.LT.OR P2, PT, R4, 0x11, P2 ;  /* 0x000000110400780c */ /* 0x000fe20001741670 */
[----:B------:R-:W-:Y:S01]  /*4700*/  UP2UR UR24, UPR, URZ, 0x1 ;  /* 0x000000013f187883 */ /* 0x000fe20008000000 */
[C---:B------:R-:W-:Y:S02]  /*4710*/  ISETP.GT.AND P1, PT, R5.reuse, 0x11, P1 ;  /* 0x000000110500780c */ /* 0x040fe40000f24270 */
[C---:B------:R-:W-:Y:S02]  /*4720*/  ISETP.GT.AND P0, PT, R5.reuse, 0x18, P0 ;  /* 0x000000180500780c */ /* 0x040fe40000704270 */
[----:B------:R-:W-:-:S02]  /*4730*/  ISETP.GT.AND P3, PT, R5, 0x19, P3 ;  /* 0x000000190500780c */ /* 0x000fc40001f64270 */
[----:B------:R-:W-:Y:S02]  /*4740*/  FSEL R32, R32, -INF , !P2 ;  /* 0xff80000020207808 */ /* 0x000fe40005000000 */
[----:B------:R-:W-:Y:S01]  /*4750*/  PLOP3.LUT P2, PT, PT, PT, UP0, 0x40, 0x0 ;  /* 0x000000000000781c */ /* 0x000fe20003f4e808 */
[----:B------:R-:W-:Y:S01]  /*4760*/  UISETP.GE.AND UP0, UPT, UR6, 0x22, UPT ;  /* 0x000000220600788c */ /* 0x000fe2000bf06270 */
[C---:B------:R-:W-:Y:S02]  /*4770*/  ISETP.LT.OR P1, PT, R4.reuse, 0x12, P1 ;  /* 0x000000120400780c */ /* 0x040fe40000f21670 */
[C---:B------:R-:W-:Y:S02]  /*4780*/  ISETP.LT.OR P0, PT, R4.reuse, 0x19, P0 ;  /* 0x000000190400780c */ /* 0x040fe40000701670 */
[----:B------:R-:W-:Y:S02]  /*4790*/  ISETP.LT.OR P3, PT, R4, 0x1a, P3 ;  /* 0x0000001a0400780c */ /* 0x000fe40001f61670 */
[----:B------:R-:W-:-:S02]  /*47a0*/  FSEL R58, R33, -INF , !P1 ;  /* 0xff800000213a7808 */ /* 0x000fc40004800000 */
[----:B------:R-:W-:Y:S02]  /*47b0*/  FSEL R36, R36, -INF , !P0 ;  /* 0xff80000024247808 */ /* 0x000fe40004000000 */
[----:B------:R-:W-:Y:S02]  /*47c0*/  FSEL R60, R37, -INF , !P3 ;  /* 0xff800000253c7808 */ /* 0x000fe40005800000 */
[----:B------:R-:W-:Y:S02]  /*47d0*/  PLOP3.LUT P1, PT, PT, PT, UP0, 0x40, 0x0 ;  /* 0x000000000000781c */ /* 0x000fe40003f2e808 */
[----:B------:R-:W-:Y:S02]  /*47e0*/  PLOP3.LUT P0, PT, PT, PT, UP1, 0x40, 0x0 ;  /* 0x000000000000781c */ /* 0x000fe40003f0e818 */
[----:B------:R-:W-:Y:S02]  /*47f0*/  PLOP3.LUT P3, PT, PT, PT, UP2, 0x40, 0x0 ;  /* 0x000000000000781c */ /* 0x000fe40003f6e828 */
[----:B------:R-:W-:-:S02]  /*4800*/  ISETP.GT.AND P2, PT, R5, 0x20, P2 ;  /* 0x000000200500780c */ /* 0x000fc40001744270 */
[C---:B------:R-:W-:Y:S02]  /*4810*/  ISETP.GT.AND P1, PT, R5.reuse, 0x21, P1 ;  /* 0x000000210500780c */ /* 0x040fe40000f24270 */
[C---:B------:R-:W-:Y:S02]  /*4820*/  ISETP.GT.AND P0, PT, R5.reuse, 0x28, P0 ;  /* 0x000000280500780c */ /* 0x040fe40000704270 */
[----:B------:R-:W-:Y:S02]  /*4830*/  ISETP.GT.AND P3, PT, R5, 0x29, P3 ;  /* 0x000000290500780c */ /* 0x000fe40001f64270 */
[C---:B------:R-:W-:Y:S02]  /*4840*/  ISETP.LT.OR P2, PT, R4.reuse, 0x21, P2 ;  /* 0x000000210400780c */ /* 0x040fe40001741670 */
[C---:B------:R-:W-:Y:S02]  /*4850*/  ISETP.LT.OR P1, PT, R4.reuse, 0x22, P1 ;  /* 0x000000220400780c */ /* 0x040fe40000f21670 */
[----:B------:R-:W-:-:S02]  /*4860*/  ISETP.LT.OR P0, PT, R4, 0x29, P0 ;  /* 0x000000290400780c */ /* 0x000fc40000701670 */
[----:B------:R-:W-:Y:S02]  /*4870*/  ISETP.LT.OR P3, PT, R4, 0x2a, P3 ;  /* 0x0000002a0400780c */ /* 0x000fe40001f61670 */
[----:B------:R-:W-:Y:S02]  /*4880*/  FSEL R40, R40, -INF , !P2 ;  /* 0xff80000028287808 */ /* 0x000fe40005000000 */
[----:B------:R-:W-:Y:S02]  /*4890*/  FSEL R62, R41, -INF , !P1 ;  /* 0xff800000293e7808 */ /* 0x000fe40004800000 */
[----:B------:R-:W-:Y:S02]  /*48a0*/  FSEL R44, R44, -INF , !P0 ;  /* 0xff8000002c2c7808 */ /* 0x000fe40004000000 */
[----:B------:R-:W-:Y:S02]  /*48b0*/  FSEL R64, R45, -INF , !P3 ;  /* 0xff8000002d407808 */ /* 0x000fe40005800000 */
[----:B------:R-:W-:-:S02]  /*48c0*/  PLOP3.LUT P2, PT, PT, PT, UP3, 0x40, 0x0 ;  /* 0x000000000000781c */ /* 0x000fc40003f4e838 */
[----:B------:R-:W-:Y:S02]  /*48d0*/  PLOP3.LUT P1, PT, PT, PT, UP4, 0x40, 0x0 ;  /* 0x000000000000781c */ /* 0x000fe40003f2e848 */
[----:B------:R-:W-:Y:S02]  /*48e0*/  PLOP3.LUT P0, PT, PT, PT, UP5, 0x40, 0x0 ;  /* 0x000000000000781c */ /* 0x000fe40003f0e858 */
[----:B------:R-:W-:Y:S02]  /*48f0*/  PLOP3.LUT P3, PT, PT, PT, UP6, 0x40, 0x0 ;  /* 0x000000000000781c */ /* 0x000fe40003f6e868 */
[C---:B------:R-:W-:Y:S02]  /*4900*/  ISETP.GT.AND P2, PT, R5.reuse, 0x30, P2 ;  /* 0x000000300500780c */ /* 0x040fe40001744270 */
[C---:B------:R-:W-:Y:S02]  /*4910*/  ISETP.GT.AND P1, PT, R5.reuse, 0x31, P1 ;  /* 0x000000310500780c */ /* 0x040fe40000f24270 */
[----:B------:R-:W-:-:S02]  /*4920*/  ISETP.GT.AND P0, PT, R5, 0x38, P0 ;  /* 0x000000380500780c */ /* 0x000fc40000704270 */
[----:B------:R-:W-:Y:S01]  /*4930*/  ISETP.GT.AND P3, PT, R5, 0x39, P3 ;  /* 0x000000390500780c */ /* 0x000fe20001f64270 */
[----:B------:R-:W-:Y:S01]  /*4940*/  VIADD R5, R0, 0x8 ;  /* 0x0000000800057836 */ /* 0x000fe20000000000 */
[C---:B------:R-:W-:Y:S02]  /*4950*/  ISETP.LT.OR P2, PT, R4.reuse, 0x31, P2 ;  /* 0x000000310400780c */ /* 0x040fe40001741670 */
[C---:B------:R-:W-:Y:S02]  /*4960*/  ISETP.LT.OR P1, PT, R4.reuse, 0x32, P1 ;  /* 0x000000320400780c */ /* 0x040fe40000f21670 */
[C---:B------:R-:W-:Y:S02]  /*4970*/  ISETP.LT.OR P0, PT, R4.reuse, 0x39, P0 ;  /* 0x000000390400780c */ /* 0x040fe40000701670 */
[----:B------:R-:W-:Y:S02]  /*4980*/  ISETP.LT.OR P3, PT, R4, 0x3a, P3 ;  /* 0x0000003a0400780c */ /* 0x000fe40001f61670 */
[----:B------:R-:W-:-:S02]  /*4990*/  VIADDMNMX R6, R5, R14, R13, PT ;  /* 0x0000000e05067246 */ /* 0x000fc4000380010d */
[----:B------:R-:W-:Y:S02]  /*49a0*/  IADD3 R5, R15, 0x8, R0 ;  /* 0x000000080f057810 */ /* 0x000fe40007ffe000 */
[----:B------:R-:W-:Y:S02]  /*49b0*/  FSEL R48, R48, -INF , !P2 ;  /* 0xff80000030307808 */ /* 0x000fe40005000000 */
[----:B------:R-:W-:Y:S02]  /*49c0*/  FSEL R66, R49, -INF , !P1 ;  /* 0xff80000031427808 */ /* 0x000fe40004800000 */
[----:B------:R-:W-:Y:S02]  /*49d0*/  FSEL R52, R52, -INF , !P0 ;  /* 0xff80000034347808 */ /* 0x000fe40004000000 */
[----:B------:R-:W-:Y:S01]  /*49e0*/  FSEL R68, R53, -INF , !P3 ;  /* 0xff80000035447808 */ /* 0x000fe20005800000 */
[----:B------:R-:W-:Y:S06]  /*49f0*/  @!P6 BRA `(.L_x_4381) ;  /* 0x000000000058e947 */ /* 0x000fec0003800000 */
[----:B------:R-:W-:Y:S01]  /*4a00*/  IMAD.U32 R7, RZ, RZ, UR40 ;  /* 0x00000028ff077e24 */ /* 0x000fe2000f8e00ff */
[----:B------:R-:W-:Y:S04]  /*4a10*/  BSSY B0, `(.L_x_4382) ;  /* 0x0000010000007945 */ /* 0x000fe80003800000 */
[----:B------:R-:W-:-:S05]  /*4a20*/  IADD3 R4, R0, UR44, -R7 ;  /* 0x0000002c00047c10 */ /* 0x000fca000fffe807 */
[----:B------:R-:W-:-:S05]  /*4a30*/  VIADD R4, R4, 0x8 ;  /* 0x0000000804047836 */ /* 0x000fca0000000000 */
        /* <DEDUP_REMOVED lines=9> */
.L_x_4383:
[----:B------:R-:W-:-:S13]  /*4ad0*/  ISETP.NE.AND P0, PT, R9, 0x1, PT ;  /* 0x000000010900780c */ /* 0x000fda0003f05270 */
[----:B------:R-:W0:Y:S02]  /*4ae0*/  @P0 LDC.64 R12, c[0x0][0x9e8] ;  /* 0x00027a00ff0c0b82 */ /* 0x000e240000000a00 */
[----:B0-----:R-:W-:-:S05]  /*4af0*/  @P0 IMAD.HI.U32 R12, R4, R12, RZ ;  /* 0x0000000c040c0227 */ /* 0x001fca00078e00ff */
[----:B------:R-:W-:-:S07]  /*4b00*/  @P0 SHF.R.U32.HI R4, RZ, R13, R12 ;  /* 0x0000000dff040219 */ /* 0x000fce000001160c */
.L_x_4384:
[----:B------:R-:W-:Y:S05]  /*4b10*/  BSYNC B0 ;  /* 0x0000000000007941 */ /* 0x000fea0003800000 */
.L_x_4382:
[----:B------:R-:W-:-:S04]  /*4b20*/  IMAD R7, R4, R9, -UR14 ;  /* 0x8000000e04077e24 */ /* 0x000fc8000f8e0209 */
[----:B------:R-:W-:-:S05]  /*4b30*/  IMAD.IADD R4, R7, 0x1, -R16 ;  /* 0x0000000107047824 */ /* 0x000fca00078e0a10 */
[----:B------:R-:W-:Y:S02]  /*4b40*/  VIMNMX R5, R5, R4, !PT ;  /* 0x0000000405057248 */ /* 0x000fe40007fe0100 */
[----:B------:R-:W-:-:S07]  /*4b50*/  VIADDMNMX R6, R4, R9, R6, PT ;  /* 0x0000000904067246 */ /* 0x000fce0003800106 */
.L_x_4381:
[----:B------:R-:W-:Y:S01]  /*4b60*/  FMNMX.FTZ R4, R24, R20, !PT ;  /* 0x0000001418047209 */ /* 0x000fe20007810000 */
[----:B------:R-:W-:Y:S01]  /*4b70*/  UP2UR UR6, UPR, URZ, 0x4 ;  /* 0x000000043f067883 */ /* 0x000fe20008000000 */
[----:B------:R-:W-:Y:S01]  /*4b80*/  BAR.SYNC.DEFER_BLOCKING 0xf, 0x100 ;  /* 0x03c4000000007b1d */ /* 0x000fe20000010000 */
[----:B------:R-:W-:Y:S01]  /*4b90*/  UISETP.NE.AND UP2, UPT, UR7, URZ, UPT ;  /* 0x0000003f0700728c */ /* 0x000fe2000bf45270 */
[----:B------:R-:W-:Y:S01]  /*4ba0*/  FMNMX.FTZ R4, R28, R4, !PT ;  /* 0x000000041c047209 */ /* 0x000fe20007810000 */
[----:B------:R-:W-:Y:S02]  /*4bb0*/  UP2UR UR7, UPR, URZ, 0x8 ;  /* 0x000000083f077883 */ /* 0x000fe40008000000 */
[----:B------:R-:W-:Y:S01]  /*4bc0*/  UISETP.NE.AND UP3, UPT, UR11, URZ, UPT ;  /* 0x0000003f0b00728c */ /* 0x000fe2000bf65270 */
[----:B------:R-:W-:Y:S01]  /*4bd0*/  FMNMX.FTZ R4, R56, R4, !PT ;  /* 0x0000000438047209 */ /* 0x000fe20007810000 */
[----:B------:R-:W-:Y:S01]  /*4be0*/  UP2UR UR11, UPR, URZ, 0x10 ;  /* 0x000000103f0b7883 */ /* 0x000fe20008000000 */
[----:B------:R-:W-:Y:S01]  /*4bf0*/  PLOP3.LUT P0, PT, PT, PT, UP2, 0x40, 0x0 ;  /* 0x000000000000781c */ /* 0x000fe20003f0e828 */
[----:B------:R-:W-:Y:S01]  /*4c00*/  UISETP.NE.AND UP4, UPT, UR10, URZ, UPT ;  /* 0x0000003f0a00728c */ /* 0x000fe2000bf85270 */
[----:B------:R-:W-:Y:S01]  /*4c10*/  FMNMX.FTZ R4, R32, R4, !PT ;  /* 0x0000000420047209 */ /* 0x000fe20007810000 */
[----:B------:R-:W-:Y:S01]  /*4c20*/  UP2UR UR14, UPR, URZ, 0x20 ;  /* 0x000000203f0e7883 */ /* 0x000fe20008000000 */
[----:B------:R-:W-:Y:S01]  /*4c30*/  PLOP3.LUT P3, PT, PT, PT, UP3, 0x40, 0x0 ;  /* 0x000000000000781c */ /* 0x000fe20003f6e838 */
[----:B------:R-:W-:Y:S01]  /*4c40*/  ULDC UR10, c[0x0][0x988] ;  /* 0x00026200000a7ab9 */ /* 0x000fe20000000800 */
[----:B------:R-:W-:Y:S01]  /*4c50*/  FMNMX.FTZ R4, R58, R4, !PT ;  /* 0x000000043a047209 */ /* 0x000fe20007810000 */
[----:B------:R-:W-:Y:S01]  /*4c60*/  UISETP.NE.AND UP5, UPT, UR18, URZ, UPT ;  /* 0x0000003f1200728c */ /* 0x000fe2000bfa5270 */
[----:B------:R-:W-:Y:S01]  /*4c70*/  PLOP3.LUT P1, PT, PT, PT, UP4, 0x40, 0x0 ;  /* 0x000000000000781c */ /* 0x000fe20003f2e848 */
[----:B------:R-:W-:Y:S01]  /*4c80*/  UISETP.NE.AND UP2, UPT, UR19, URZ, UPT ;  /* 0x0000003f1300728c */ /* 0x000fe2000bf45270 */
[----:B------:R-:W-:Y:S01]  /*4c90*/  FMNMX.FTZ R4, R36, R4, !PT ;  /* 0x0000000424047209 */ /* 0x000fe20007810000 */
[----:B------:R-:W-:Y:S01]  /*4ca0*/  UISETP.NE.AND UP3, UPT, UR21, URZ, UPT ;  /* 0x0000003f1500728c */ /* 0x000fe2000bf65270 */
[C---:B------:R-:W-:Y:S01]  /*4cb0*/  ISETP.GT.AND P1, PT, R5.reuse, RZ, P1 ;  /* 0x000000ff0500720c */ /* 0x040fe20000f24270 */
[----:B------:R-:W-:Y:S01]  /*4cc0*/  UISETP.NE.AND UP4, UPT, UR22, URZ, UPT ;  /* 0x0000003f1600728c */ /* 0x000fe2000bf85270 */
[----:B------:R-:W-:Y:S01]  /*4cd0*/  FMNMX.FTZ R4, R60, R4, !PT ;  /* 0x000000043c047209 */ /* 0x000fe20007810000 */
[----:B------:R-:W-:Y:S01]  /*4ce0*/  UP2UR UR15, UPR, URZ, 0x40 ;  /* 0x000000403f0f7883 */ /* 0x000fe20008000000 */
[----:B------:R-:W-:Y:S01]  /*4cf0*/  ISETP.GT.AND P3, PT, R5, 0x1, P3 ;  /* 0x000000010500780c */ /* 0x000fe20001f64270 */
[----:B------:R-:W-:Y:S01]  /*4d00*/  UISETP.NE.AND UP6, UPT, UR24, URZ, UPT ;  /* 0x0000003f1800728c */ /* 0x000fe2000bfc5270 */
[----:B------:R-:W-:-:S02]  /*4d10*/  FMNMX.FTZ R4, R40, R4, !PT ;  /* 0x0000000428047209 */ /* 0x000fc40007810000 */
[----:B------:R-:W-:Y:S02]  /*4d20*/  ISETP.LT.OR P1, PT, R6, 0x1, P1 ;  /* 0x000000010600780c */ /* 0x000fe40000f21670 */
[----:B------:R-:W-:Y:S02]  /*4d30*/  FMNMX.FTZ R4, R62, R4, !PT ;  /* 0x000000043e047209 */ /* 0x000fe40007810000 */
[----:B------:R-:W-:Y:S02]  /*4d40*/  ISETP.LT.OR P3, PT, R6, 0x2, P3 ;  /* 0x000000020600780c */ /* 0x000fe40001f61670 */
[----:B------:R-:W-:Y:S02]  /*4d50*/  FMNMX.FTZ R4, R44, R4, !PT ;  /* 0x000000042c047209 */ /* 0x000fe40007810000 */
[----:B------:R-:W-:Y:S02]  /*4d60*/  ISETP.GT.AND P0, PT, R5, 0x8, P0 ;  /* 0x000000080500780c */ /* 0x000fe40000704270 */
[----:B------:R-:W-:-:S02]  /*4d70*/  FMNMX.FTZ R4, R64, R4, !PT ;  /* 0x0000000440047209 */ /* 0x000fc40007810000 */
[----:B------:R-:W-:Y:S02]  /*4d80*/  FSEL R26, R26, -INF , !P1 ;  /* 0xff8000001a1a7808 */ /* 0x000fe40004800000 */
[----:B------:R-:W-:Y:S02]  /*4d90*/  FMNMX.FTZ R4, R48, R4, !PT ;  /* 0x0000000430047209 */ /* 0x000fe40007810000 */
[----:B------:R-:W-:Y:S01]  /*4da0*/  PLOP3.LUT P1, PT, PT, PT, UP2, 0x40, 0x0 ;  /* 0x000000000000781c */ /* 0x000fe20003f2e828 */
[----:B------:R-:W-:Y:S01]  /*4db0*/  UISETP.NE.AND UP2, UPT, UR6, URZ, UPT ;  /* 0x0000003f0600728c */ /* 0x000fe2000bf45270 */
[----:B------:R-:W-:Y:S02]  /*4dc0*/  FMNMX.FTZ R4, R66, R4, !PT ;  /* 0x0000000442047209 */ /* 0x000fe40007810000 */
[----:B------:R-:W-:Y:S02]  /*4dd0*/  FSEL R27, R27, -INF , !P3 ;  /* 0xff8000001b1b7808 */ /* 0x000fe40005800000 */
[----:B------:R-:W-:-:S02]  /*4de0*/  FMNMX.FTZ R4, R52, R4, !PT ;  /* 0x0000000434047209 */ /* 0x000fc40007810000 */
[----:B------:R-:W-:Y:S02]  /*4df0*/  ISETP.LT.OR P0, PT, R6, 0x9, P0 ;  /* 0x000000090600780c */ /* 0x000fe40000701670 */
[----:B------:R-:W-:Y:S02]  /*4e00*/  FMNMX.FTZ R7, R68, R4, !PT ;  /* 0x0000000444077209 */ /* 0x000fe40007810000 */
[----:B------:R-:W-:Y:S01]  /*4e10*/  PLOP3.LUT P3, PT, PT, PT, UP3, 0x40, 0x0 ;  /* 0x000000000000781c */ /* 0x000fe20003f6e838 */
[----:B------:R-:W-:Y:S01]  /*4e20*/  UISETP.NE.AND UP3, UPT, UR7, URZ, UPT ;  /* 0x0000003f0700728c */ /* 0x000fe2000bf65270 */
[----:B------:R-:W-:Y:S01]  /*4e30*/  FSEL R30, R30, -INF , !P0 ;  /* 0xff8000001e1e7808 */ /* 0x000fe20004000000 */
[----:B------:R-:W0:Y:S01]  /*4e40*/  SHFL.BFLY PT, R4, R7, 0x2, 0x1f ;  /* 0x0c401f0007047f89 */ /* 0x000e2200000e0000 */
[----:B------:R-:W-:Y:S02]  /*4e50*/  ISETP.GT.AND P1, PT, R5, 0x10, P1 ;  /* 0x000000100500780c */ /* 0x000fe40000f24270 */
[----:B------:R-:W-:Y:S01]  /*4e60*/  PLOP3.LUT P0, PT, PT, PT, UP4, 0x40, 0x0 ;  /* 0x000000000000781c */ /* 0x000fe20003f0e848 */
[----:B------:R-:W-:Y:S01]  /*4e70*/  UISETP.NE.AND UP4, UPT, UR11, URZ, UPT ;  /* 0x0000003f0b00728c */ /* 0x000fe2000bf85270 */
[----:B------:R-:W-:-:S02]  /*4e80*/  ISETP.LT.OR P1, PT, R6, 0x11, P1 ;  /* 0x000000110600780c */ /* 0x000fc40000f21670 */
[C---:B------:R-:W-:Y:S02]  /*4e90*/  ISETP.GT.AND P3, PT, R5.reuse, 0x11, P3 ;  /* 0x000000110500780c */ /* 0x040fe40001f64270 */
[----:B------:R-:W-:Y:S02]  /*4ea0*/  FSEL R34, R34, -INF , !P1 ;  /* 0xff80000022227808 */ /* 0x000fe40004800000 */
[----:B------:R-:W-:Y:S02]  /*4eb0*/  ISETP.LT.OR P3, PT, R6, 0x12, P3 ;  /* 0x000000120600780c */ /* 0x000fe40001f61670 */
[----:B------:R-:W-:Y:S02]  /*4ec0*/  ISETP.GT.AND P0, PT, R5, 0x18, P0 ;  /* 0x000000180500780c */ /* 0x000fe40000704270 */
[----:B------:R-:W-:Y:S01]  /*4ed0*/  PLOP3.LUT P1, PT, PT, PT, UP6, 0x40, 0x0 ;  /* 0x000000000000781c */ /* 0x000fe20003f2e868 */
[----:B------:R-:W-:Y:S01]  /*4ee0*/  UISETP.NE.AND UP6, UPT, UR15, URZ, UPT ;  /* 0x0000003f0f00728c */ /* 0x000fe2000bfc5270 */
[----:B------:R-:W-:-:S02]  /*4ef0*/  FSEL R35, R35, -INF , !P3 ;  /* 0xff80000023237808 */ /* 0x000fc40005800000 */
[----:B------:R-:W-:Y:S02]  /*4f00*/  ISETP.LT.OR P0, PT, R6, 0x19, P0 ;  /* 0x000000190600780c */ /* 0x000fe40000701670 */
[----:B------:R-:W-:Y:S02]  /*4f10*/  PLOP3.LUT P3, PT, PT, PT, UP0, 0x40, 0x0 ;  /* 0x000000000000781c */ /* 0x000fe40003f6e808 */
[----:B------:R-:W-:Y:S02]  /*4f20*/  ISETP.GT.AND P1, PT, R5, 0x20, P1 ;  /* 0x000000200500780c */ /* 0x000fe40000f24270 */
[----:B0-----:R-:W-:Y:S02]  /*4f30*/  FMNMX.FTZ R12, R7, R4, !PT ;  /* 0x00000004070c7209 */ /* 0x001fe40007810000 */
[----:B------:R-:W-:Y:S02]  /*4f40*/  FMNMX.FTZ R7, R26, R27, !PT ;  /* 0x0000001b1a077209 */ /* 0x000fe40007810000 */
[----:B------:R-:W-:Y:S01]  /*4f50*/  FSEL R38, R38, -INF , !P0 ;  /* 0xff80000026267808 */ /* 0x000fe20004000000 */
[----:B------:R-:W0:Y:S01]  /*4f60*/  SHFL.BFLY PT, R13, R12, 0x1, 0x1f ;  /* 0x0c201f000c0d7f89 */ /* 0x000e2200000e0000 */
[----:B------:R-:W-:-:S02]  /*4f70*/  PLOP3.LUT P0, PT, PT, PT, UP1, 0x40, 0x0 ;  /* 0x000000000000781c */ /* 0x000fc40003f0e818 */
[----:B------:R-:W-:Y:S02]  /*4f80*/  ISETP.LT.OR P1, PT, R6, 0x21, P1 ;  /* 0x000000210600780c */ /* 0x000fe40000f21670 */
[C---:B------:R-:W-:Y:S02]  /*4f90*/  ISETP.GT.AND P3, PT, R5.reuse, 0x21, P3 ;  /* 0x000000210500780c */ /* 0x040fe40001f64270 */
[----:B------:R-:W-:Y:S02]  /*4fa0*/  FSEL R42, R42, -INF , !P1 ;  /* 0xff8000002a2a7808 */ /* 0x000fe40004800000 */
[----:B------:R-:W-:Y:S02]  /*4fb0*/  ISETP.GT.AND P0, PT, R5, 0x28, P0 ;  /* 0x000000280500780c */ /* 0x000fe40000704270 */
[----:B------:R-:W-:Y:S02]  /*4fc0*/  ISETP.LT.OR P3, PT, R6, 0x22, P3 ;  /* 0x000000220600780c */ /* 0x000fe40001f61670 */
[----:B------:R-:W-:-:S02]  /*4fd0*/  PLOP3.LUT P1, PT, PT, PT, UP3, 0x40, 0x0 ;  /* 0x000000000000781c */ /* 0x000fc40003f2e838 */
[----:B------:R-:W-:Y:S02]  /*4fe0*/  ISETP.LT.OR P0, PT, R6, 0x29, P0 ;  /* 0x000000290600780c */ /* 0x000fe40000701670 */
[----:B------:R-:W-:Y:S02]  /*4ff0*/  FSEL R43, R43, -INF , !P3 ;  /* 0xff8000002b2b7808 */ /* 0x000fe40005800000 */
[----:B------:R-:W-:Y:S02]  /*5000*/  PLOP3.LUT P3, PT, PT, PT, UP4, 0x40, 0x0 ;  /* 0x000000000000781c */ /* 0x000fe40003f6e848 */
[----:B------:R-:W-:Y:S02]  /*5010*/  FSEL R46, R46, -INF , !P0 ;  /* 0xff8000002e2e7808 */ /* 0x000fe40004000000 */
[----:B------:R-:W-:Y:S02]  /*5020*/  ISETP.GT.AND P1, PT, R5, 0x30, P1 ;  /* 0x000000300500780c */ /* 0x000fe40000f24270 */
[----:B0-----:R-:W-:-:S02]  /*5030*/  FMNMX.FTZ R4, R12, R13, !PT ;  /* 0x0000000d0c047209 */ /* 0x001fc40007810000 */
[----:B------:R-:W-:Y:S02]  /*5040*/  FMNMX.FTZ R12, R30, R7, !PT ;  /* 0x000000071e0c7209 */ /* 0x000fe40007810000 */
[C---:B------:R-:W-:Y:S01]  /*5050*/  FSETP.NEU.FTZ.AND P2, PT, R4.reuse, -INF , PT ;  /* 0xff8000000400780b */ /* 0x040fe20003f5d000 */
[----:B------:R-:W-:Y:S01]  /*5060*/  FMUL.FTZ R13, R4, UR10 ;  /* 0x0000000a040d7c20 */ /* 0x000fe20008410000 */
[----:B------:R-:W-:Y:S02]  /*5070*/  ISETP.GT.AND P3, PT, R5, 0x31, P3 ;  /* 0x000000310500780c */ /* 0x000fe40001f64270 */
[C---:B------:R-:W-:Y:S02]  /*5080*/  ISETP.LT.OR P1, PT, R6.reuse, 0x31, P1 ;  /* 0x000000310600780c */ /* 0x040fe40000f21670 */
[----:B------:R-:W-:Y:S02]  /*5090*/  FSEL R13, R13, RZ, P2 ;  /* 0x000000ff0d0d7208 */ /* 0x000fe40001000000 */
[----:B------:R-:W-:Y:S01]  /*50a0*/  PLOP3.LUT P2, PT, PT, PT, UP5, 0x40, 0x0 ;  /* 0x000000000000781c */ /* 0x000fe20003f4e858 */
[----:B------:R-:W-:Y:S01]  /*50b0*/  UISETP.NE.AND UP5, UPT, UR23, URZ, UPT ;  /* 0x0000003f1700728c */ /* 0x000fe2000bfa5270 */
[----:B------:R-:W-:Y:S01]  /*50c0*/  ISETP.LT.OR P3, PT, R6, 0x32, P3 ;  /* 0x000000320600780c */ /* 0x000fe20001f61670 */
[--C-:B------:R-:W-:Y:S01]  /*50d0*/  FFMA.FTZ R14, R24, UR10, -R13.reuse ;  /* 0x0000000a180e7c23 */ /* 0x100fe2000801080d */
[----:B------:R-:W-:Y:S01]  /*50e0*/  ISETP.GT.AND P2, PT, R5, 0x9, P2 ;  /* 0x000000090500780c */ /* 0x000fe20001744270 */
[--C-:B------:R-:W-:Y:S01]  /*50f0*/  FFMA.FTZ R24, R32, UR10, -R13.reuse ;  /* 0x0000000a20187c23 */ /* 0x100fe2000801080d */
[----:B------:R-:W-:Y:S01]  /*5100*/  FSEL R50, R50, -INF , !P1 ;  /* 0xff80000032327808 */ /* 0x000fe20004800000 */
[--C-:B------:R-:W-:Y:S01]  /*5110*/  FFMA.FTZ R32, R40, UR10, -R13.reuse ;  /* 0x0000000a28207c23 */ /* 0x100fe2000801080d */
[----:B------:R-:W-:Y:S01]  /*5120*/  ISETP.LT.OR P2, PT, R6, 0xa, P2 ;  /* 0x0000000a0600780c */ /* 0x000fe20001741670 */
[----:B------:R-:W-:Y:S01]  /*5130*/  MUFU.EX2 R14, R14 ;  /* 0x0000000e000e7308 */ /* 0x000fe20000000800 */
[----:B------:R-:W-:Y:S01]  /*5140*/  FSEL R51, R51, -INF , !P3 ;  /* 0xff80000033337808 */ /* 0x000fe20005800000 */
[--C-:B------:R-:W-:Y:S01]  /*5150*/  FFMA.FTZ R29, R60, UR10, -R13.reuse ;  /* 0x0000000a3c1d7c23 */ /* 0x100fe2000801080d */
[----:B------:R-:W-:Y:S01]  /*5160*/  FSEL R31, R31, -INF , !P2 ;  /* 0xff8000001f1f7808 */ /* 0x000fe20005000000 */
[--C-:B------:R-:W-:Y:S01]  /*5170*/  FFMA.FTZ R37, R64, UR10, -R13.reuse ;  /* 0x0000000a40257c23 */ /* 0x100fe2000801080d */
[----:B------:R-:W-:Y:S01]  /*5180*/  PLOP3.LUT P2, PT, PT, PT, UP5, 0x40, 0x0 ;  /* 0x000000000000781c */ /* 0x000fe20003f4e858 */
[----:B------:R-:W-:Y:S01]  /*5190*/  UISETP.NE.AND UP5, UPT, UR14, URZ, UPT ;  /* 0x0000003f0e00728c */ /* 0x000fe2000bfa5270 */
[----:B------:R-:W-:Y:S01]  /*51a0*/  FMNMX.FTZ R7, R31, R12, !PT ;  /* 0x0000000c1f077209 */ /* 0x000fe20007810000 */
[--C-:B------:R-:W-:Y:S01]  /*51b0*/  FFMA.FTZ R40, R48, UR10, -R13.reuse ;  /* 0x0000000a30287c23 */ /* 0x100fe2000801080d */
[----:B------:R-:W-:Y:S01]  /*51c0*/  ISETP.GT.AND P2, PT, R5, 0x19, P2 ;  /* 0x000000190500780c */ /* 0x000fe20001744270 */
[----:B------:R-:W-:Y:S01]  /*51d0*/  FFMA.FTZ R41, R66, UR10, -R13 ;  /* 0x0000000a42297c23 */ /* 0x000fe2000801080d */
[----:B------:R-:W-:Y:S01]  /*51e0*/  FMNMX.FTZ R12, R34, R7, !PT ;  /* 0x00000007220c7209 */ /* 0x000fe20007810000 */
[----:B------:R-:W-:Y:S01]  /*51f0*/  MUFU.EX2 R24, R24 ;  /* 0x0000001800187308 */ /* 0x000fe20000000800 */
[----:B------:R-:W-:-:S02]  /*5200*/  ISETP.LT.OR P2, PT, R6, 0x1a, P2 ;  /* 0x0000001a0600780c */ /* 0x000fc40001741670 */
[----:B------:R-:W-:Y:S02]  /*5210*/  FMNMX.FTZ R7, R35, R12, !PT ;  /* 0x0000000c23077209 */ /* 0x000fe40007810000 */
[----:B------:R-:W-:Y:S02]  /*5220*/  FSEL R39, R39, -INF , !P2 ;  /* 0xff80000027277808 */ /* 0x000fe40005000000 */
[----:B------:R-:W-:Y:S01]  /*5230*/  FMNMX.FTZ R12, R38, R7, !PT ;  /* 0x00000007260c7209 */ /* 0x000fe20007810000 */
[----:B------:R-:W-:Y:S01]  /*5240*/  MUFU.EX2 R29, R29 ;  /* 0x0000001d001d7308 */ /* 0x000fe20000000800 */
[----:B------:R-:W-:Y:S02]  /*5250*/  PLOP3.LUT P2, PT, PT, PT, UP2, 0x40, 0x0 ;  /* 0x000000000000781c */ /* 0x000fe40003f4e828 */
[----:B------:R-:W-:Y:S02]  /*5260*/  FMNMX.FTZ R7, R39, R12, !PT ;  /* 0x0000000c27077209 */ /* 0x000fe40007810000 */
[----:B------:R-:W-:-:S02]  /*5270*/  ISETP.GT.AND P2, PT, R5, 0x29, P2 ;  /* 0x000000290500780c */ /* 0x000fc40001744270 */
[----:B------:R-:W-:Y:S01]  /*5280*/  FMNMX.FTZ R12, R42, R7, !PT ;  /* 0x000000072a0c7209 */ /* 0x000fe20007810000 */
[----:B------:R-:W-:Y:S01]  /*5290*/  MUFU.EX2 R32, R32 ;  /* 0x0000002000207308 */ /* 0x000fe20000000800 */
[----:B------:R-:W-:Y:S02]  /*52a0*/  ISETP.LT.OR P2, PT, R6, 0x2a, P2 ;  /* 0x0000002a0600780c */ /* 0x000fe40001741670 */
[----:B------:R-:W-:Y:S02]  /*52b0*/  FMNMX.FTZ R7, R43, R12, !PT ;  /* 0x0000000c2b077209 */ /* 0x000fe40007810000 */
[----:B------:R-:W-:Y:S02]  /*52c0*/  FSEL R47, R47, -INF , !P2 ;  /* 0xff8000002f2f7808 */ /* 0x000fe40005000000 */
[----:B------:R-:W-:Y:S01]  /*52d0*/  PLOP3.LUT P0, PT, PT, PT, UP5, 0x40, 0x0 ;  /* 0x000000000000781c */ /* 0x000fe20003f0e858 */
[----:B------:R-:W-:Y:S01]  /*52e0*/  MUFU.EX2 R37, R37 ;  /* 0x0000002500257308 */ /* 0x000fe20000000800 */
[----:B------:R-:W-:-:S02]  /*52f0*/  PLOP3.LUT P2, PT, PT, PT, UP6, 0x40, 0x0 ;  /* 0x000000000000781c */ /* 0x000fc40003f4e868 */
[----:B------:R-:W-:Y:S01]  /*5300*/  FMNMX.FTZ R12, R46, R7, !PT ;  /* 0x000000072e0c7209 */ /* 0x000fe20007810000 */
[--C-:B------:R-:W-:Y:S01]  /*5310*/  FFMA.FTZ R7, R20, UR10, -R13.reuse ;  /* 0x0000000a14077c23 */ /* 0x100fe2000801080d */
[C---:B------:R-:W-:Y:S01]  /*5320*/  ISETP.GT.AND P0, PT, R5.reuse, 0x38, P0 ;  /* 0x000000380500780c */ /* 0x040fe20000704270 */
[----:B------:R-:W-:Y:S01]  /*5330*/  FFMA.FTZ R20, R56, UR10, -R13 ;  /* 0x0000000a38147c23 */ /* 0x000fe2000801080d */
[----:B------:R-:W-:Y:S01]  /*5340*/  ISETP.GT.AND P2, PT, R5, 0x39, P2 ;  /* 0x000000390500780c */ /* 0x000fe20001744270 */
[----:B------:R0:W3:Y:S01]  /*5350*/  MUFU.EX2 R15, R7 ;  /* 0x00000007000f7308 */ /* 0x0000e20000000800 */
[----:B------:R-:W-:Y:S02]  /*5360*/  FMNMX.FTZ R5, R47, R12, !PT ;  /* 0x0000000c2f057209 */ /* 0x000fe40007810000 */
[----:B------:R-:W-:Y:S02]  /*5370*/  ISETP.LT.OR P0, PT, R6, 0x39, P0 ;  /* 0x000000390600780c */ /* 0x000fe40000701670 */
[----:B------:R-:W-:-:S02]  /*5380*/  FMNMX.FTZ R12, R50, R5, !PT ;  /* 0x00000005320c7209 */ /* 0x000fc40007810000 */
[----:B------:R-:W-:Y:S01]  /*5390*/  ISETP.LT.OR P2, PT, R6, 0x3a, P2 ;  /* 0x0000003a0600780c */ /* 0x000fe20001741670 */
[----:B------:R4:W-:Y:S01]  /*53a0*/  MUFU.EX2 R21, R20 ;  /* 0x0000001400157308 */ /* 0x0009e20000000800 */
[----:B------:R-:W-:Y:S01]  /*53b0*/  FSEL R54, R54, -INF , !P0 ;  /* 0xff80000036367808 */ /* 0x000fe20004000000 */
[--C-:B0-----:R-:W-:Y:S01]  /*53c0*/  FFMA.FTZ R7, R58, UR10, -R13.reuse ;  /* 0x0000000a3a077c23 */ /* 0x101fe2000801080d */
[----:B------:R-:W-:Y:S01]  /*53d0*/  FMNMX.FTZ R5, R51, R12, !PT ;  /* 0x0000000c33057209 */ /* 0x000fe20007810000 */
[--C-:B------:R-:W-:Y:S01]  /*53e0*/  FFMA.FTZ R12, R28, UR10, -R13.reuse ;  /* 0x0000000a1c0c7c23 */ /* 0x100fe2000801080d */
[----:B------:R-:W-:Y:S01]  /*53f0*/  FSEL R55, R55, -INF , !P2 ;  /* 0xff80000037377808 */ /* 0x000fe20005000000 */
[--C-:B------:R-:W-:Y:S01]  /*5400*/  FFMA.FTZ R28, R36, UR10, -R13.reuse ;  /* 0x0000000a241c7c23 */ /* 0x100fe2000801080d */
[----:B------:R-:W-:Y:S01]  /*5410*/  FMNMX.FTZ R6, R54, R5, !PT ;  /* 0x0000000536067209 */ /* 0x000fe20007810000 */
[----:B------:R-:W0:Y:S01]  /*5420*/  MUFU.EX2 R25, R7 ;  /* 0x0000000700197308 */ /* 0x000e220000000800 */
[--C-:B----4-:R-:W-:Y:S01]  /*5430*/  FFMA.FTZ R20, R62, UR10, -R13.reuse ;  /* 0x0000000a3e147c23 */ /* 0x110fe2000801080d */
[----:B------:R-:W-:Y:S01]  /*5440*/  FFMA.FTZ R36, R44, UR10, -R13 ;  /* 0x0000000a2c247c23 */ /* 0x000fe2000801080d */
[----:B------:R-:W-:-:S02]  /*5450*/  FMNMX.FTZ R6, R55, R6, !PT ;  /* 0x0000000637067209 */ /* 0x000fc40007810000 */
[----:B---3--:R-:W-:-:S03]  /*5460*/  F2FP.BF16.F32.PACK_AB R152, R15, R14 ;  /* 0x0000000e0f98723e */ /* 0x008fc600000010ff */
[----:B------:R-:W3:Y:S01]  /*5470*/  SHFL.BFLY PT, R5, R6, 0x2, 0x1f ;  /* 0x0c401f0006057f89 */ /* 0x000ee200000e0000 */
[----:B------:R-:W4:Y:S08]  /*5480*/  MUFU.EX2 R33, R20 ;  /* 0x0000001400217308 */ /* 0x000f300000000800 */
[----:B------:R-:W5:Y:S01]  /*5490*/  MUFU.EX2 R12, R12 ;  /* 0x0000000c000c7308 */ /* 0x000f620000000800 */
[----:B0-----:R-:W-:-:S07]  /*54a0*/  F2FP.BF16.F32.PACK_AB R156, R25, R24 ;  /* 0x00000018199c723e */ /* 0x001fce00000010ff */
[----:B------:R-:W0:Y:S01]  /*54b0*/  MUFU.EX2 R28, R28 ;  /* 0x0000001c001c7308 */ /* 0x000e220000000800 */
[----:B----4-:R-:W-:Y:S02]  /*54c0*/  F2FP.BF16.F32.PACK_AB R160, R33, R32 ;  /* 0x0000002021a0723e */ /* 0x010fe400000010ff */
[----:B---3--:R-:W-:-:S05]  /*54d0*/  FMNMX.FTZ R5, R6, R5, !PT ;  /* 0x0000000506057209 */ /* 0x008fca0007810000 */
[----:B------:R-:W3:Y:S01]  /*54e0*/  MUFU.EX2 R36, R36 ;  /* 0x0000002400247308 */ /* 0x000ee20000000800 */
[----:B-----5:R-:W-:Y:S01]  /*54f0*/  F2FP.BF16.F32.PACK_AB R154, R21, R12 ;  /* 0x0000000c159a723e */ /* 0x020fe200000010ff */
[----:B------:R-:W4:Y:S06]  /*5500*/  SHFL.BFLY PT, R6, R5, 0x1, 0x1f ;  /* 0x0c201f0005067f89 */ /* 0x000f2c00000e0000 */
[----:B------:R-:W-:Y:S01]  /*5510*/  MUFU.EX2 R40, R40 ;  /* 0x0000002800287308 */ /* 0x000fe20000000800 */
[----:B0-----:R-:W-:-:S07]  /*5520*/  F2FP.BF16.F32.PACK_AB R158, R29, R28 ;  /* 0x0000001c1d9e723e */ /* 0x001fce00000010ff */
[----:B------:R-:W0:Y:S01]  /*5530*/  MUFU.EX2 R41, R41 ;  /* 0x0000002900297308 */ /* 0x000e220000000800 */
[----:B---3--:R-:W-:Y:S02]  /*5540*/  F2FP.BF16.F32.PACK_AB R162, R37, R36 ;  /* 0x0000002425a2723e */ /* 0x008fe400000010ff */
[----:B----4-:R-:W-:Y:S01]  /*5550*/  FMNMX.FTZ R7, R5, R6, !PT ;  /* 0x0000000605077209 */ /* 0x010fe20007810000 */
[--C-:B------:R-:W-:Y:S01]  /*5560*/  FFMA.FTZ R5, R52, UR10, -R13.reuse ;  /* 0x0000000a34057c23 */ /* 0x100fe2000801080d */
[----:B------:R-:W-:Y:S02]  /*5570*/  FFMA.FTZ R13, R68, UR10, -R13 ;  /* 0x0000000a440d7c23 */ /* 0x000fe4000801080d */
[C---:B------:R-:W-:Y:S01]  /*5580*/  FSETP.NEU.FTZ.AND P0, PT, R7.reuse, -INF , PT ;  /* 0xff8000000700780b */ /* 0x040fe20003f1d000 */
[----:B------:R-:W-:Y:S01]  /*5590*/  FMUL.FTZ R6, R7, UR10 ;  /* 0x0000000a07067c20 */ /* 0x000fe20008410000 */
[----:B0-----:R-:W-:Y:S01]  /*55a0*/  F2FP.BF16.F32.PACK_AB R164, R41, R40 ;  /* 0x0000002829a4723e */ /* 0x001fe200000010ff */
[----:B------:R-:W-:Y:S03]  /*55b0*/  MUFU.EX2 R5, R5 ;  /* 0x0000000500057308 */ /* 0x000fe60000000800 */
[----:B------:R-:W-:-:S05]  /*55c0*/  FSEL R20, R6, RZ, P0 ;  /* 0x000000ff06147208 */ /* 0x000fca0000000000 */
[--C-:B------:R-:W-:Y:S01]  /*55d0*/  FFMA.FTZ R26, R26, UR10, -R20.reuse ;  /* 0x0000000a1a1a7c23 */ /* 0x100fe20008010814 */
[--C-:B------:R-:W-:Y:S01]  /*55e0*/  FFMA.FTZ R27, R27, UR10, -R20.reuse ;  /* 0x0000000a1b1b7c23 */ /* 0x100fe20008010814 */
[--C-:B------:R-:W-:Y:S01]  /*55f0*/  FFMA.FTZ R30, R30, UR10, -R20.reuse ;  /* 0x0000000a1e1e7c23 */ /* 0x100fe20008010814 */
[--C-:B------:R-:W-:Y:S01]  /*5600*/  FFMA.FTZ R31, R31, UR10, -R20.reuse ;  /* 0x0000000a1f1f7c23 */ /* 0x100fe20008010814 */
[--C-:B------:R-:W-:Y:S01]  /*5610*/  FFMA.FTZ R34, R34, UR10, -R20.reuse ;  /* 0x0000000a22227c23 */ /* 0x100fe20008010814 */
[--C-:B------:R-:W-:Y:S01]  /*5620*/  FFMA.FTZ R35, R35, UR10, -R20.reuse ;  /* 0x0000000a23237c23 */ /* 0x100fe20008010814 */
        /* <DEDUP_REMOVED lines=8> */
[----:B------:R-:W0:Y:S01]  /*56b0*/  MUFU.EX2 R27, R27 ;  /* 0x0000001b001b7308 */ /* 0x000e220000000800 */
[--C-:B------:R-:W-:Y:S01]  /*56c0*/  FFMA.FTZ R51, R51, UR10, -R20.reuse ;  /* 0x0000000a33337c23 */ /* 0x100fe20008010814 */
[--C-:B------:R-:W-:Y:S01]  /*56d0*/  FFMA.FTZ R54, R54, UR10, -R20.reuse ;  /* 0x0000000a36367c23 */ /* 0x100fe20008010814 */
[----:B------:R-:W-:-:S05]  /*56e0*/  FFMA.FTZ R20, R55, UR10, -R20 ;  /* 0x0000000a37147c23 */ /* 0x000fca0008010814 */
[----:B------:R-:W-:Y:S08]  /*56f0*/  MUFU.EX2 R30, R30 ;  /* 0x0000001e001e7308 */ /* 0x000ff00000000800 */
[----:B------:R-:W3:Y:S01]  /*5700*/  MUFU.EX2 R31, R31 ;  /* 0x0000001f001f7308 */ /* 0x000ee20000000800 */
[----:B0-----:R-:W-:-:S07]  /*5710*/  F2FP.BF16.F32.PACK_AB R153, R27, R26 ;  /* 0x0000001a1b99723e */ /* 0x001fce00000010ff */
[----:B------:R0:W4:Y:S08]  /*5720*/  MUFU.EX2 R6, R13 ;  /* 0x0000000d00067308 */ /* 0x0001300000000800 */
[----:B------:R-:W5:Y:S01]  /*5730*/  MUFU.EX2 R34, R34 ;  /* 0x0000002200227308 */ /* 0x000f620000000800 */
[----:B0-----:R-:W-:Y:S01]  /*5740*/  FADD.FTZ R13, R14, R15 ;  /* 0x0000000f0e0d7221 */ /* 0x001fe20000010000 */
[----:B---3--:R-:W-:-:S03]  /*5750*/  F2FP.BF16.F32.PACK_AB R155, R31, R30 ;  /* 0x0000001e1f9b723e */ /* 0x008fc600000010ff */
[----:B------:R-:W-:Y:S01]  /*5760*/  FADD.FTZ R44, R12, R13 ;  /* 0x0000000d0c2c7221 */ /* 0x000fe20000010000 */
[----:B------:R-:W-:Y:S01]  /*5770*/  FADD.FTZ R13, R26, R27 ;  /* 0x0000001b1a0d7221 */ /* 0x000fe20000010000 */
[----:B------:R0:W-:Y:S01]  /*5780*/  STSM.16.M88.4 [R19+0x26800], R152 ;  /* 0x0268009813007844 */ /* 0x0001e20000000200 */
[----:B------:R-:W3:Y:S01]  /*5790*/  MUFU.EX2 R35, R35 ;  /* 0x0000002300237308 */ /* 0x000ee20000000800 */
[----:B------:R-:W-:Y:S01]  /*57a0*/  FADD.FTZ R45, R21, R44 ;  /* 0x0000002c152d7221 */ /* 0x000fe20000010000 */
[----:B------:R-:W-:Y:S01]  /*57b0*/  FADD.FTZ R44, R30, R13 ;  /* 0x0000000d1e2c7221 */ /* 0x000fe20000010000 */
[----:B----4-:R-:W-:Y:S02]  /*57c0*/  F2FP.BF16.F32.PACK_AB R166, R6, R5 ;  /* 0x0000000506a6723e */ /* 0x010fe400000010ff */
[----:B------:R-:W-:Y:S01]  /*57d0*/  FADD.FTZ R48, R24, R45 ;  /* 0x0000002d18307221 */ /* 0x000fe20000010000 */
[----:B------:R-:W-:Y:S02]  /*57e0*/  FADD.FTZ R13, R31, R44 ;  /* 0x0000002c1f0d7221 */ /* 0x000fe40000010000 */
[----:B------:R-:W4:Y:S01]  /*57f0*/  MUFU.EX2 R38, R38 ;  /* 0x0000002600267308 */ /* 0x000f220000000800 */
[----:B------:R-:W-:Y:S01]  /*5800*/  FADD.FTZ R45, R25, R48 ;  /* 0x00000030192d7221 */ /* 0x000fe20000010000 */
[----:B-----5:R-:W-:-:S03]  /*5810*/  FADD.FTZ R44, R34, R13 ;  /* 0x0000000d222c7221 */ /* 0x020fc60000010000 */
[----:B------:R-:W-:-:S03]  /*5820*/  FADD.FTZ R48, R28, R45 ;  /* 0x0000002d1c307221 */ /* 0x000fc60000010000 */
[----:B------:R-:W5:Y:S01]  /*5830*/  MUFU.EX2 R39, R39 ;  /* 0x0000002700277308 */ /* 0x000f620000000800 */
[----:B---3--:R-:W-:Y:S01]  /*5840*/  FADD.FTZ R13, R35, R44 ;  /* 0x0000002c230d7221 */ /* 0x008fe20000010000 */
[----:B------:R-:W-:Y:S01]  /*5850*/  FADD.FTZ R15, R29, R48 ;  /* 0x000000301d0f7221 */ /* 0x000fe20000010000 */
[----:B------:R-:W-:-:S03]  /*5860*/  F2FP.BF16.F32.PACK_AB R157, R35, R34 ;  /* 0x00000022239d723e */ /* 0x000fc600000010ff */
[----:B------:R-:W-:Y:S02]  /*5870*/  FADD.FTZ R14, R32, R15 ;  /* 0x0000000f200e7221 */ /* 0x000fe40000010000 */
[----:B------:R-:W3:Y:S01]  /*5880*/  MUFU.EX2 R42, R42 ;  /* 0x0000002a002a7308 */ /* 0x000ee20000000800 */
[----:B----4-:R-:W-:Y:S01]  /*5890*/  FADD.FTZ R12, R38, R13 ;  /* 0x0000000d260c7221 */ /* 0x010fe20000010000 */
[----:B------:R-:W-:-:S06]  /*58a0*/  FADD.FTZ R21, R33, R14 ;  /* 0x0000000e21157221 */ /* 0x000fcc0000010000 */
[----:B------:R-:W4:Y:S01]  /*58b0*/  MUFU.EX2 R43, R43 ;  /* 0x0000002b002b7308 */ /* 0x000f220000000800 */
[C---:B-----5:R-:W-:Y:S01]  /*58c0*/  FADD.FTZ R15, R39.reuse, R12 ;  /* 0x0000000c270f7221 */ /* 0x060fe20000010000 */
[----:B------:R-:W-:-:S05]  /*58d0*/  F2FP.BF16.F32.PACK_AB R159, R39, R38 ;  /* 0x00000026279f723e */ /* 0x000fca00000010ff */
[----:B------:R0:W-:Y:S01]  /*58e0*/  STSM.16.M88.4 [R184], R156 ;  /* 0x0000009cb8007844 */ /* 0x0001e20000000200 */
[----:B------:R-:W5:Y:S01]  /*58f0*/  MUFU.EX2 R46, R46 ;  /* 0x0000002e002e7308 */ /* 0x000f620000000800 */
[----:B---3--:R-:W-:-:S07]  /*5900*/  FADD.FTZ R12, R42, R15 ;  /* 0x0000000f2a0c7221 */ /* 0x008fce0000010000 */
[----:B------:R-:W3:Y:S01]  /*5910*/  MUFU.EX2 R47, R47 ;  /* 0x0000002f002f7308 */ /* 0x000ee20000000800 */
[C---:B----4-:R-:W-:Y:S01]  /*5920*/  FADD.FTZ R15, R43.reuse, R12 ;  /* 0x0000000c2b0f7221 */ /* 0x050fe20000010000 */
[----:B------:R-:W-:Y:S01]  /*5930*/  FADD.FTZ R12, R36, R21 ;  /* 0x00000015240c7221 */ /* 0x000fe20000010000 */
[----:B------:R-:W-:-:S03]  /*5940*/  F2FP.BF16.F32.PACK_AB R161, R43, R42 ;  /* 0x0000002a2ba1723e */ /* 0x000fc600000010ff */
[----:B------:R-:W-:Y:S02]  /*5950*/  FADD.FTZ R37, R37, R12 ;  /* 0x0000000c25257221 */ /* 0x000fe40000010000 */
[----:B------:R-:W-:Y:S01]  /*5960*/  MUFU.EX2 R50, R50 ;  /* 0x0000003200327308 */ /* 0x000fe20000000800 */
[----:B-----5:R-:W-:Y:S01]  /*5970*/  FADD.FTZ R14, R46, R15 ;  /* 0x0000000f2e0e7221 */ /* 0x020fe20000010000 */
[----:B------:R-:W-:-:S04]  /*5980*/  FADD.FTZ R40, R40, R37 ;  /* 0x0000002528287221 */ /* 0x000fc80000010000 */
[----:B------:R-:W-:Y:S02]  /*5990*/  FADD.FTZ R40, R41, R40 ;  /* 0x0000002829287221 */ /* 0x000fe40000010000 */
[----:B------:R-:W4:Y:S01]  /*59a0*/  MUFU.EX2 R51, R51 ;  /* 0x0000003300337308 */ /* 0x000f220000000800 */
[C---:B---3--:R-:W-:Y:S01]  /*59b0*/  F2FP.BF16.F32.PACK_AB R163, R47.reuse, R46 ;  /* 0x0000002e2fa3723e */ /* 0x048fe200000010ff */
[----:B------:R-:W-:Y:S01]  /*59c0*/  FADD.FTZ R47, R47, R14 ;  /* 0x0000000e2f2f7221 */ /* 0x000fe20000010000 */
[----:B------:R-:W-:-:S03]  /*59d0*/  FADD.FTZ R5, R5, R40 ;  /* 0x0000002805057221 */ /* 0x000fc60000010000 */
[----:B------:R0:W-:Y:S01]  /*59e0*/  STSM.16.M88.4 [R22], R160 ;  /* 0x000000a016007844 */ /* 0x0001e20000000200 */
[----:B------:R-:W-:Y:S01]  /*59f0*/  FADD.FTZ R5, R6, R5 ;  /* 0x0000000506057221 */ /* 0x000fe20000010000 */
[----:B------:R-:W-:Y:S08]  /*5a00*/  MUFU.EX2 R54, R54 ;  /* 0x0000003600367308 */ /* 0x000ff00000000800 */
[----:B------:R-:W3:Y:S01]  /*5a10*/  MUFU.EX2 R13, R20 ;  /* 0x00000014000d7308 */ /* 0x000ee20000000800 */
[----:B----4-:R-:W-:Y:S01]  /*5a20*/  F2FP.BF16.F32.PACK_AB R165, R51, R50 ;  /* 0x0000003233a5723e */ /* 0x010fe200000010ff */
[----:B------:R-:W-:-:S04]  /*5a30*/  FADD.FTZ R50, R50, R47 ;  /* 0x0000002f32327221 */ /* 0x000fc80000010000 */
[----:B------:R-:W-:Y:S01]  /*5a40*/  FADD.FTZ R51, R51, R50 ;  /* 0x0000003233337221 */ /* 0x000fe20000010000 */
[----:B---3--:R-:W-:-:S03]  /*5a50*/  F2FP.BF16.F32.PACK_AB R167, R13, R54 ;  /* 0x000000360da7723e */ /* 0x008fc600000010ff */
[----:B------:R-:W-:Y:S02]  /*5a60*/  FADD.FTZ R54, R54, R51 ;  /* 0x0000003336367221 */ /* 0x000fe40000010000 */
[----:B------:R0:W-:Y:S02]  /*5a70*/  STSM.16.M88.4 [R23], R164 ;  /* 0x000000a417007844 */ /* 0x0001e40000000200 */
[----:B------:R-:W-:Y:S01]  /*5a80*/  FADD.FTZ R6, R13, R54 ;  /* 0x000000360d067221 */ /* 0x000fe20000010000 */
[----:B------:R-:W-:Y:S06]  /*5a90*/  @!P4 BRA `(.L_x_4385) ;  /* 0x000000000004c947 */ /* 0x000fec0003800000 */
[----:B------:R-:W-:Y:S01]  /*5aa0*/  BPT.TRAP 0x1 ;  /* 0x000000040000795c */ /* 0x000fe20000300000 */
.L_x_4385:
[----:B------:R3:W4:Y:S01]  /*5ab0*/  SYNCS.PHASECHK.TRANS64.TRYWAIT P0, [R10+URZ+0x28c50], R11 ;  /* 0x028c500b0a0075a7 */ /* 0x000722000800017f */
[----:B------:R-:W-:Y:S05]  /*5ac0*/  @!P4 BRA `(.L_x_4386) ;  /* 0x000000000004c947 */ /* 0x000fea0003800000 */
[----:B------:R-:W-:Y:S01]  /*5ad0*/  BPT.TRAP 0x1 ;  /* 0x000000040000795c */ /* 0x000fe20000300000 */
.L_x_4386:
[----:B----4-:R-:W-:Y:S05]  /*5ae0*/  @P0 BRA `(.L_x_4387) ;  /* 0x0000000000080947 */ /* 0x010fea0003800000 */
[----:B------:R-:W4:Y:S02]  /*5af0*/  SYNCS.PHASECHK.TRANS64.TRYWAIT P0, [R10+URZ+0x28c50], R11 ;  /* 0x028c500b0a0075a7 */ /* 0x000f24000800017f */
[----:B----4-:R-:W-:Y:S05]  /*5b00*/  @!P0 BRA `(.L_x_4388) ;  /* 0x000000ec00948947 */ /* 0x010fea0003800000 */
.L_x_4387:
[----:B------:R-:W-:Y:S01]  /*5b10*/  ULEA UR11, UR37, UR45, 0xc ;  /* 0x0000002d250b7291 */ /* 0x000fe2000f8e603f */
[----:B------:R-:W-:Y:S01]  /*5b20*/  WARPGROUP.ARRIVE ;  /* 0x00000000000079c5 */ /* 0x000fe20000000000 */
[----:B------:R-:W-:Y:S01]  /*5b30*/  UMOV UR7, 0x40000040 ;  /* 0x4000004000077882 */ /* 0x000fe20000000000 */
[----:B------:R-:W-:Y:S01]  /*5b40*/  UIADD3 UR23, UR44, -UR40, URZ ;  /* 0x800000282c177290 */ /* 0x000fe2000fffe03f */
[----:B-1234-:R-:W-:Y:S01]  /*5b50*/  @!P5 VIADD R10, R10, 0x28c60 ;  /* 0x00028c600a0ad836 */ /* 0x01efe20000000000 */
[----:B------:R-:W-:Y:S02]  /*5b60*/  UIADD3 UR50, UR50, -0x2, URZ ;  /* 0xfffffffe32327890 */ /* 0x000fe4000fffe03f */
[----:B------:R-:W-:Y:S02]  /*5b70*/  UMOV UR6, UR11 ;  /* 0x0000000b00067c82 */ /* 0x000fe40008000000 */
[----:B------:R-:W-:Y:S01]  /*5b80*/  HGMMA.64x256x16.F32.BF16 R24, R152, gdesc[UR4].tnspB, RZ, !UPT, gsb0 ;  /* 0x43e0000498187df0 */ /* 0x000fe2000c0018ff */
[----:B------:R-:W-:Y:S01]  /*5b90*/  UIADD3 UR6, UR11, 0x80, URZ ;  /* 0x000000800b067890 */ /* 0x000fe2000fffe03f */
[----:B------:R-:W-:Y:S01]  /*5ba0*/  @!P5 PRMT R10, RZ, 0x654, R10 ;  /* 0x00000654ff0ad816 */ /* 0x000fe2000000000a */
[----:B------:R-:W-:Y:S01]  /*5bb0*/  UMOV UR7, 0x40000040 ;  /* 0x4000004000077882 */ /* 0x000fe20000000000 */
[----:B------:R-:W-:-:S02]  /*5bc0*/  WARPGROUP.DEPBAR.LE gsb0, 0x0 ;  /* 0x00008000000079c5 */ /* 0x000fc40000010000 */
        /* <DEDUP_REMOVED lines=15> */
[----:B------:R-:W-:-:S06]  /*5cc0*/  ULEA UR7, UR47, UR23, 0x6 ;  /* 0x000000172f077291 */ /* 0x000fcc000f8e303f */
[----:B------:R-:W-:Y:S01]  /*5cd0*/  VIADD R8, R8, UR7 ;  /* 0x0000000708087c36 */ /* 0x000fe20008000000 */
        /* <DEDUP_REMOVED lines=11> */
[----:B------:R-:W-:Y:S01]  /*5d90*/  ISETP.LT.AND P0, PT, RZ, UR7, PT ;  /* 0x00000007ff007c0c */ /* 0x000fe2000bf01270 */
[----:B------:R-:W-:-:S06]  /*5da0*/  UIADD3 UR6, UR7, -0x1, URZ ;  /* 0xffffffff07067890 */ /* 0x000fcc000fffe03f */
[----:B-1----:R-:W-:-:S06]  /*5db0*/  IMAD.U32 R10, RZ, RZ, UR6 ;  /* 0x00000006ff0a7e24 */ /* 0x002fcc000f8e00ff */
        /* <DEDUP_REMOVED lines=8> */
.L_x_4390:
[----:B------:R-:W-:-:S13]  /*5e40*/  ISETP.NE.AND P0, PT, R9, 0x1, PT ;  /* 0x000000010900780c */ /* 0x000fda0003f05270 */
[----:B------:R-:W1:Y:S02]  /*5e50*/  @P0 LDC.64 R12, c[0x0][0x9e8] ;  /* 0x00027a00ff0c0b82 */ /* 0x000e640000000a00 */
[----:B-1----:R-:W-:-:S05]  /*5e60*/  @P0 IMAD.HI.U32 R12, R10, R12, RZ ;  /* 0x0000000c0a0c0227 */ /* 0x002fca00078e00ff */
[----:B------:R-:W-:-:S07]  /*5e70*/  @P0 SHF.R.U32.HI R10, RZ, R13, R12 ;  /* 0x0000000dff0a0219 */ /* 0x000fce000001160c */
.L_x_4391:
[----:B------:R-:W-:-:S05]  /*5e80*/  IMAD R9, R10, R9, R9 ;  /* 0x000000090a097224 */ /* 0x000fca00078e0209 */
[----:B------:R-:W-:-:S07]  /*5e90*/  VIMNMX R8, R8, R9, PT ;  /* 0x0000000908087248 */ /* 0x000fce0003fe0100 */
.L_x_4389:
[----:B------:R-:W-:-:S04]  /*5ea0*/  SHF.R.S32.HI R9, RZ, 0x1f, R8 ;  /* 0x0000001fff097819 */ /* 0x000fc80000011408 */
[----:B------:R-:W-:-:S04]  /*5eb0*/  LEA.HI R9, R9, R8, RZ, 0x6 ;  /* 0x0000000809097211 */ /* 0x000fc800078f30ff */
[----:B------:R-:W-:-:S04]  /*5ec0*/  SHF.R.S32.HI R9, RZ, 0x6, R9 ;  /* 0x00000006ff097819 */ /* 0x000fc80000011409 */
[----:B-1----:R-:W-:-:S04]  /*5ed0*/  VIMNMX R10, R186, R9, !PT ;  /* 0x00000009ba0a7248 */ /* 0x002fc80007fe0100 */
[----:B------:R-:W-:-:S13]  /*5ee0*/  ISETP.LE.AND P0, PT, R10, UR50, PT ;  /* 0x000000320a007c0c */ /* 0x000fda000bf03270 */
[----:B------:R-:W-:Y:S05]  /*5ef0*/  @!P0 BRA `(.L_x_4392) ;  /* 0x0000002000c88947 */ /* 0x000fea0003800000 */
[----:B------:R-:W-:Y:S01]  /*5f00*/  VIADD R11, R0, UR23 ;  /* 0x00000017000b7c36 */ /* 0x000fe20008000000 */
[----:B------:R-:W-:Y:S01]  /*5f10*/  ULDC UR24, c[0x0][0x9e4] ;  /* 0x0002790000187ab9 */ /* 0x000fe20000000800 */
[----:B------:R-:W-:Y:S01]  /*5f20*/  ULDC UR20, c[0x0][0x9dc] ;  /* 0x0002770000147ab9 */ /* 0x000fe20000000800 */
[----:B------:R-:W-:Y:S01]  /*5f30*/  ULDC UR21, c[0x0][0x988] ;  /* 0x0002620000157ab9 */ /* 0x000fe20000000800 */
[----:B------:R-:W-:Y:S01]  /*5f40*/  VIADD R13, R11, 0x8 ;  /* 0x000000080b0d7836 */ /* 0x000fe20000000000 */
[----:B------:R-:W-:-:S04]  /*5f50*/  ULDC UR25, c[0x0][0x9e0] ;  /* 0x0002780000197ab9 */ /* 0x000fc80000000800 */
[----:B------:R-:W-:-:S07]  /*5f60*/  LOP3.LUT R15, RZ, R13, RZ, 0x33, !PT ;  /* 0x0000000dff0f7212 */ /* 0x000fce00078e33ff */
.L_x_4409:
[----:B------:R-:W-:-:S04]  /*5f70*/  UIADD3 UR22, UR37, 0x1, URZ ;  /* 0x0000000125167890 */ /* 0x000fc8000fffe03f */
[----:B------:R-:W-:-:S04]  /*5f80*/  UISETP.NE.AND UP0, UPT, UR22, 0x2, UPT ;  /* 0x000000021600788c */ /* 0x000fc8000bf05270 */
[----:B------:R-:W-:Y:S02]  /*5f90*/  USEL UR6, URZ, 0x1, UP0 ;  /* 0x000000013f067887 */ /* 0x000fe40008000000 */
[----:B------:R-:W-:-:S04]  /*5fa0*/  USEL UR22, UR22, URZ, UP0 ;  /* 0x0000003f16167287 */ /* 0x000fc80008000000 */
[----:B------:R-:W-:Y:S01]  /*5fb0*/  LOP3.LUT R2, R2, UR6, RZ, 0x3c, !PT ;  /* 0x0000000602027c12 */ /* 0x000fe2000f8e3cff */
[----:B01-3--:R-:W-:Y:S07]  /*5fc0*/  @!P4 BRA `(.L_x_4393) ;  /* 0x000000000004c947 */ /* 0x00bfee0003800000 */
[----:B------:R-:W-:Y:S01]  /*5fd0*/  BPT.TRAP 0x1 ;  /* 0x000000040000795c */ /* 0x000fe20000300000 */
.L_x_4393:
[----:B------:R-:W-:Y:S01]  /*5fe0*/  ULEA UR26, UR22, UR38, 0x3 ;  /* 0x00000026161a7291 */ /* 0x000fe2000f8e183f */
[----:B------:R-:W-:-:S08]  /*5ff0*/  SHF.L.U32 R12, R2, 0x1f, RZ ;  /* 0x0000001f020c7819 */ /* 0x000fd000000006ff */
[----:B------:R1:W2:Y:S01]  /*6000*/  SYNCS.PHASECHK.TRANS64.TRYWAIT P0, [UR26+0x28c30], R12 ;  /* 0x028c300cff0075a7 */ /* 0x0002a2000800015a */
[----:B------:R-:W-:Y:S05]  /*6010*/  @!P4 BRA `(.L_x_4394) ;  /* 0x000000000004c947 */ /* 0x000fea0003800000 */
[----:B------:R-:W-:Y:S01]  /*6020*/  BPT.TRAP 0x1 ;  /* 0x000000040000795c */ /* 0x000fe20000300000 */
.L_x_4394:
[----:B--2---:R-:W-:Y:S05]  /*6030*/  @P0 BRA `(.L_x_4395) ;  /* 0x0000000000080947 */ /* 0x004fea0003800000 */
[----:B------:R-:W2:Y:S02]  /*6040*/  SYNCS.PHASECHK.TRANS64.TRYWAIT P0, [UR26+0x28c30], R12 ;  /* 0x028c300cff0075a7 */ /* 0x000ea4000800015a */
[----:B--2---:R-:W-:Y:S05]  /*6050*/  @!P0 BRA `(.L_x_4396) ;  /* 0x000000e800548947 */ /* 0x004fea0003800000 */
.L_x_4395:
[----:B------:R-:W-:Y:S01]  /*6060*/  R2UR UR18, R3 ;  /* 0x00000000031272ca */ /* 0x000fe200000e0000 */
[----:B0-----:R-:W-:Y:S01]  /*6070*/  WARPGROUP.ARRIVE ;  /* 0x00000000000079c5 */ /* 0x001fe20000000000 */
[----:B------:R-:W-:Y:S01]  /*6080*/  UMOV UR19, 0x40000040 ;  /* 0x4000004000137882 */ /* 0x000fe20000000000 */
[----:B------:R-:W-:Y:S01]  /*6090*/  UMOV UR7, 0x40000040 ;  /* 0x4000004000077882 */ /* 0x000fe20000000000 */
[----:B------:R-:W-:Y:S01]  /*60a0*/  UMOV UR11, 0x40000040 ;  /* 0x40000040000b7882 */ /* 0x000fe20000000000 */
[----:B------:R-:W-:Y:S01]  /*60b0*/  UMOV UR15, 0x40000040 ;  /* 0x40000040000f7882 */ /* 0x000fe20000000000 */
[----:B------:R-:W-:Y:S01]  /*60c0*/  MOV R21, UR26 ;  /* 0x0000001a00157c02 */ /* 0x000fe20008000f00 */
[----:B--2---:R-:W-:-:S04]  /*60d0*/  IMAD.U32 R9, RZ, RZ, UR40 ;  /* 0x00000028ff097e24 */ /* 0x004fc8000f8e00ff */
[----:B------:R-:W-:Y:S02]  /*60e0*/  @!P5 VIADD R8, R21, 0x28c40 ;  /* 0x00028c401508d836 */ /* 0x000fe40000000000 */
[----:B------:R-:W-:-:S03]  /*60f0*/  ULEA UR18, UR22, UR18, 0x9 ;  /* 0x0000001216127291 */ /* 0x000fc6000f8e483f */
[----:B------:R-:W-:Y:S01]  /*6100*/  @!P5 PRMT R8, RZ, 0x654, R8 ;  /* 0x00000654ff08d816 */ /* 0x000fe20000000008 */
[----:B------:R-:W-:Y:S02]  /*6110*/  UIADD3 UR6, UR18, 0x2, URZ ;  /* 0x0000000212067890 */ /* 0x000fe4000fffe03f */
[----:B------:R-:W-:Y:S02]  /*6120*/  UIADD3 UR10, UR18, 0x4, URZ ;  /* 0x00000004120a7890 */ /* 0x000fe4000fffe03f */
[----:B------:R-:W-:Y:S02]  /*6130*/  UIADD3 UR14, UR18, 0x6, URZ ;  /* 0x00000006120e7890 */ /* 0x000fe4000fffe03f */
[----:B------:R-:W-:Y:S03]  /*6140*/  HGMMA.64x64x16.F32.BF16 R152, gdesc[UR16], RZ, !UPT, gsb0 ;  /* 0x00e00000109879f0 */ /* 0x000fe6000c0018ff */
[----:B------:R-:W-:-:S02]  /*6150*/  WARPGROUP.DEPBAR.LE gsb0, 0x0 ;  /* 0x00008000000079c5 */ /* 0x000fc40000010000 */
[----:B------:R-:W-:-:S06]  /*6160*/  WARPGROUP.ARRIVE ;  /* 0x00000000000079c5 */ /* 0x000fcc0000000000 */
[----:B------:R-:W-:Y:S01]  /*6170*/  HGMMA.64x64x16.F32.BF16 R152, gdesc[UR4], R152, gsb0 ;  /* 0x00e00000049879f0 */ /* 0x000fe20008001898 */
[----:B------:R-:W-:-:S04]  /*6180*/  USHF.L.U32 UR7, UR50, 0x6, URZ ;  /* 0x0000000632077899 */ /* 0x000fc8000800063f */
[----:B------:R-:W-:Y:S01]  /*6190*/  UIADD3 UR6, UR44, 0x1, -UR7 ;  /* 0x000000012c067890 */ /* 0x000fe2000fffe807 */
[----:B------:R-:W-:Y:S02]  /*61a0*/  WARPGROUP.DEPBAR.LE gsb0, 0x0 ;  /* 0x00008000000079c5 */ /* 0x000fe40000010000 */
[----:B------:R-:W-:-:S06]  /*61b0*/  WARPGROUP.ARRIVE ;  /* 0x00000000000079c5 */ /* 0x000fcc0000000000 */
[----:B------:R-:W-:Y:S01]  /*61c0*/  HGMMA.64x64x16.F32.BF16 R152, gdesc[UR8], R152, gsb0 ;  /* 0x00e00000089879f0 */ /* 0x000fe20008001898 */
[----:B------:R-:W-:Y:S02]  /*61d0*/  ULOP3.LUT UR10, URZ, UR20, URZ, 0x33, !UPT ;  /* 0x000000143f0a7292 */ /* 0x000fe4000f8e333f */
[----:B------:R-:W-:Y:S02]  /*61e0*/  WARPGROUP.DEPBAR.LE gsb0, 0x0 ;  /* 0x00008000000079c5 */ /* 0x000fe40000010000 */
[----:B------:R-:W-:-:S06]  /*61f0*/  WARPGROUP.ARRIVE ;  /* 0x00000000000079c5 */ /* 0x000fcc0000000000 */
[----:B------:R-:W-:Y:S03]  /*6200*/  HGMMA.64x64x16.F32.BF16 R152, gdesc[UR12], R152, gsb0 ;  /* 0x00e000000c9879f0 */ /* 0x000fe60008001898 */
[----:B------:R-:W-:Y:S02]  /*6210*/  WARPGROUP.DEPBAR.LE gsb0, 0x0 ;  /* 0x00008000000079c5 */ /* 0x000fe40000010000 */
[----:B------:R0:W-:Y:S02]  /*6220*/  @!P5 SYNCS.ARRIVE.TRANS64.RED.A1T0 RZ, [R8+URZ], RZ ;  /* 0x000000ff08ffd9a7 */ /* 0x0001e4000810043f */
[----:B0-----:R-:W-:-:S05]  /*6230*/  IADD3 R8, -R16, UR6, -R9 ;  /* 0x0000000610087c10 */ /* 0x001fca000fffe909 */
[C---:B------:R-:W-:Y:S02]  /*6240*/  VIADD R195, R8.reuse, UR25 ;  /* 0x0000001908c37c36 */ /* 0x040fe40008000000 */
[----:B------:R-:W-:Y:S02]  /*6250*/  VIADD R197, R8, UR10 ;  /* 0x0000000a08c57c36 */ /* 0x000fe40008000000 */
[C---:B------:R-:W-:Y:S02]  /*6260*/  IMAD.IADD R8, R0.reuse, 0x1, R195 ;  /* 0x0000000100087824 */ /* 0x040fe400078e02c3 */
[----:B------:R-:W-:Y:S01]  /*6270*/  IMAD.IADD R9, R0, 0x1, R197 ;  /* 0x0000000100097824 */ /* 0x000fe200078e02c5 */
[----:B------:R-:W-:Y:S06]  /*6280*/  @!P6 BRA `(.L_x_4397) ;  /* 0x00000000005ce947 */ /* 0x000fec0003800000 */
[----:B------:R-:W-:Y:S01]  /*6290*/  ISETP.GT.AND P0, PT, R11, -0x1, PT ;  /* 0xffffffff0b00780c */ /* 0x000fe20003f04270 */
[----:B------:R-:W-:-:S12]  /*62a0*/  BSSY B0, `(.L_x_4398) ;  /* 0x0000011000007945 */ /* 0x000fd80003800000 */
[----:B------:R-:W-:Y:S05]  /*62b0*/  @P0 BRA `(.L_x_4399) ;  /* 0x0000000000240947 */ /* 0x000fea0003800000 */
[----:B------:R-:W-:Y:S02]  /*62c0*/  IMAD.U32 R199, RZ, RZ, UR24 ;  /* 0x00000018ffc77e24 */ /* 0x000fe4000f8e00ff */
[----:B------:R-:W-:-:S03]  /*62d0*/  VIADD R193, R0, UR23 ;  /* 0x0000001700c17c36 */ /* 0x000fc60008000000 */
[----:B------:R-:W-:Y:S02]  /*62e0*/  ISETP.NE.AND P0, PT, R199, 0x1, PT ;  /* 0x00000001c700780c */ /* 0x000fe40003f05270 */
[----:B------:R-:W-:-:S11]  /*62f0*/  LOP3.LUT R193, RZ, R193, RZ, 0x33, !PT ;  /* 0x000000c1ffc17212 */ /* 0x000fd600078e33ff */
[----:B------:R-:W0:Y:S02]  /*6300*/  @P0 LDC.64 R200, c[0x0][0x9e8] ;  /* 0x00027a00ffc80b82 */ /* 0x000e240000000a00 */
[----:B0-----:R-:W-:-:S05]  /*6310*/  @P0 IMAD.HI.U32 R14, R193, R200, RZ ;  /* 0x000000c8c10e0227 */ /* 0x001fca00078e00ff */
[----:B------:R-:W-:-:S04]  /*6320*/  @P0 SHF.R.U32.HI R193, RZ, R201, R14 ;  /* 0x000000c9ffc10219 */ /* 0x000fc8000001160e */
[----:B------:R-:W-:Y:S01]  /*6330*/  LOP3.LUT R14, RZ, R193, RZ, 0x33, !PT ;  /* 0x000000c1ff0e7212 */ /* 0x000fe200078e33ff */
[----:B------:R-:W-:Y:S06]  /*6340*/  BRA `(.L_x_4400) ;  /* 0x0000000000187947 */ /* 0x000fec0003800000 */
.L_x_4399:
[----:B------:R-:W-:Y:S02]  /*6350*/  IMAD.U32 R199, RZ, RZ, UR24 ;  /* 0x00000018ffc77e24 */ /* 0x000fe4000f8e00ff */
[----:B------:R-:W-:-:S03]  /*6360*/  IMAD.MOV.U32 R14, RZ, RZ, R11 ;  /* 0x000000ffff0e7224 */ /* 0x000fc600078e000b */
[----:B------:R-:W-:-:S13]  /*6370*/  ISETP.NE.AND P0, PT, R199, 0x1, PT ;  /* 0x00000001c700780c */ /* 0x000fda0003f05270 */
[----:B------:R-:W0:Y:S02]  /*6380*/  @P0 LDC.64 R200, c[0x0][0x9e8] ;  /* 0x00027a00ffc80b82 */ /* 0x000e240000000a00 */
[----:B0-----:R-:W-:-:S05]  /*6390*/  @P0 IMAD.HI.U32 R20, R11, R200, RZ ;  /* 0x000000c80b140227 */ /* 0x001fca00078e00ff */
[----:B------:R-:W-:-:S07]  /*63a0*/  @P0 SHF.R.U32.HI R14, RZ, R201, R20 ;  /* 0x000000c9ff0e0219 */ /* 0x000fce0000011614 */
.L_x_4400:
[----:B------:R-:W-:Y:S05]  /*63b0*/  BSYNC B0 ;  /* 0x0000000000007941 */ /* 0x000fea0003800000 */
.L_x_4398:
[----:B------:R-:W-:-:S04]  /*63c0*/  IMAD R193, R14, R199, -UR7 ;  /* 0x800000070ec17e24 */ /* 0x000fc8000f8e02c7 */
[----:B------:R-:W-:-:S05]  /*63d0*/  IMAD.IADD R193, R193, 0x1, -R16 ;  /* 0x00000001c1c17824 */ /* 0x000fca00078e0a10 */
[----:B------:R-:W-:Y:S02]  /*63e0*/  VIADDMNMX R8, R193, R199, R8, PT ;  /* 0x000000c7c1087246 */ /* 0x000fe40003800108 */
[----:B------:R-:W-:-:S07]  /*63f0*/  VIMNMX R9, R9, R193, !PT ;  /* 0x000000c109097248 */ /* 0x000fce0007fe0100 */
.L_x_4397:
[----:B------:R-:W-:Y:S01]  /*6400*/  UISETP.GT.AND UP0, UPT, UR50, -0x1, UPT ;  /* 0xffffffff3200788c */ /* 0x000fe2000bf04270 */
[--C-:B------:R-:W-:Y:S02]  /*6410*/  IADD3 R14, R195, 0x8, R0.reuse ;  /* 0x00000008c30e7810 */ /* 0x100fe40007ffe000 */
[----:B------:R-:W-:-:S03]  /*6420*/  IADD3 R20, R197, 0x8, R0 ;  /* 0x00000008c5147810 */ /* 0x000fc60007ffe000 */
[----:B------:R-:W-:-:S04]  /*6430*/  PLOP3.LUT P0, PT, PT, PT, UP0, 0x80, 0x0 ;  /* 0x000000000000781c */ /* 0x000fc80003f0f008 */
        /* <DEDUP_REMOVED lines=47> */
[----:B------:R-:W-:Y:S01]  /*6730*/  FSEL R181, R181, -INF , !P2 ;  /* 0xff800000b5b57808 */ /* 0x000fe20005000000 */
[----:B------:R-:W-:Y:S06]  /*6740*/  @!P6 BRA `(.L_x_4401) ;  /* 0x000000000058e947 */ /* 0x000fec0003800000 */
[----:B------:R-:W-:Y:S01]  /*6750*/  ISETP.GT.AND P1, PT, R13, -0x1, PT ;  /* 0xffffffff0d00780c */ /* 0x000fe20003f24270 */
[----:B------:R-:W-:-:S12]  /*6760*/  BSSY B0, `(.L_x_4402) ;  /* 0x0000010000007945 */ /* 0x000fd80003800000 */
[----:B------:R-:W-:Y:S05]  /*6770*/  @P1 BRA `(.L_x_4403) ;  /* 0x0000000000201947 */ /* 0x000fea0003800000 */
[----:B------:R-:W-:-:S05]  /*6780*/  IMAD.U32 R195, RZ, RZ, UR24 ;  /* 0x00000018ffc37e24 */ /* 0x000fca000f8e00ff */
[----:B------:R-:W-:-:S13]  /*6790*/  ISETP.NE.AND P1, PT, R195, 0x1, PT ;  /* 0x00000001c300780c */ /* 0x000fda0003f25270 */
[----:B------:R-:W0:Y:S02]  /*67a0*/  @P1 LDC.64 R8, c[0x0][0x9e8] ;  /* 0x00027a00ff081b82 */ /* 0x000e240000000a00 */
[----:B0-----:R-:W-:-:S04]  /*67b0*/  @P1 IMAD.HI.U32 R152, R15, R8, RZ ;  /* 0x000000080f981227 */ /* 0x001fc800078e00ff */
[----:B------:R-:W-:Y:S01]  /*67c0*/  IMAD.MOV.U32 R8, RZ, RZ, R15 ;  /* 0x000000ffff087224 */ /* 0x000fe200078e000f */
[----:B------:R-:W-:-:S04]  /*67d0*/  @P1 SHF.R.U32.HI R8, RZ, R9, R152 ;  /* 0x00000009ff081219 */ /* 0x000fc80000011698 */
[----:B------:R-:W-:Y:S01]  /*67e0*/  LOP3.LUT R8, RZ, R8, RZ, 0x33, !PT ;  /* 0x00000008ff087212 */ /* 0x000fe200078e33ff */
[----:B------:R-:W-:Y:S06]  /*67f0*/  BRA `(.L_x_4404) ;  /* 0x0000000000187947 */ /* 0x000fec0003800000 */
.L_x_4403:
[----:B------:R-:W-:-:S05]  /*6800*/  IMAD.U32 R195, RZ, RZ, UR24 ;  /* 0x00000018ffc37e24 */ /* 0x000fca000f8e00ff */
[----:B------:R-:W-:-:S13]  /*6810*/  ISETP.NE.AND P1, PT, R195, 0x1, PT ;  /* 0x00000001c300780c */ /* 0x000fda0003f25270 */
[----:B------:R-:W0:Y:S02]  /*6820*/  @P1 LDC.64 R8, c[0x0][0x9e8] ;  /* 0x00027a00ff081b82 */ /* 0x000e240000000a00 */
[----:B0-----:R-:W-:-:S04]  /*6830*/  @P1 IMAD.HI.U32 R152, R13, R8, RZ ;  /* 0x000000080d981227 */ /* 0x001fc800078e00ff */
[----:B------:R-:W-:Y:S01]  /*6840*/  IMAD.MOV.U32 R8, RZ, RZ, R13 ;  /* 0x000000ffff087224 */ /* 0x000fe200078e000d */
[----:B------:R-:W-:-:S07]  /*6850*/  @P1 SHF.R.U32.HI R8, RZ, R9, R152 ;  /* 0x00000009ff081219 */ /* 0x000fce0000011698 */
.L_x_4404:
[----:B------:R-:W-:Y:S05]  /*6860*/  BSYNC B0 ;  /* 0x0000000000007941 */ /* 0x000fea0003800000 */
.L_x_4402:
[----:B------:R-:W-:-:S05]  /*6870*/  IMAD R9, R8, R195, -UR7 ;  /* 0x8000000708097e24 */ /* 0x000fca000f8e02c3 */
[----:B------:R-:W-:-:S04]  /*6880*/  IADD3 R9, -R16, R9, RZ ;  /* 0x0000000910097210 */ /* 0x000fc80007ffe1ff */
[----:B------:R-:W-:Y:S02]  /*6890*/  VIADDMNMX R14, R9, R195, R14, PT ;  /* 0x000000c3090e7246 */ /* 0x000fe4000380010e */
[----:B------:R-:W-:-:S07]  /*68a0*/  VIMNMX R20, R20, R9, !PT ;  /* 0x0000000914147248 */ /* 0x000fce0007fe0100 */
.L_x_4401:
        /* <DEDUP_REMOVED lines=33> */
[----:B------:R-:W-:Y:S01]  /*6ac0*/  ISETP.GT.AND P1, PT, R20, 0x18, P0 ;  /* 0x000000181400780c */ /* 0x000fe20000724270 */
[----:B------:R-:W0:Y:S01]  /*6ad0*/  SHFL.BFLY PT, R8, R9, 0x2, 0x1f ;  /* 0x0c401f0009087f89 */ /* 0x000e2200000e0000 */
[----:B------:R-:W-:Y:S02]  /*6ae0*/  ISETP.LT.OR P3, PT, R14, 0x12, P3 ;  /* 0x000000120e00780c */ /* 0x000fe40001f61670 */
[----:B------:R-:W-:Y:S02]  /*6af0*/  ISETP.GT.AND P2, PT, R20, 0x19, P0 ;  /* 0x000000191400780c */ /* 0x000fe40000744270 */
[----:B------:R-:W-:-:S02]  /*6b00*/  ISETP.LT.OR P1, PT, R14, 0x19, P1 ;  /* 0x000000190e00780c */ /* 0x000fc40000f21670 */
[----:B------:R-:W-:Y:S02]  /*6b10*/  FSEL R163, R163, -INF , !P3 ;  /* 0xff800000a3a37808 */ /* 0x000fe40005800000 */
[----:B------:R-:W-:Y:S02]  /*6b20*/  ISETP.GT.AND P3, PT, R20, 0x20, P0 ;  /* 0x000000201400780c */ /* 0x000fe40000764270 */
[----:B------:R-:W-:Y:S02]  /*6b30*/  ISETP.LT.OR P2, PT, R14, 0x1a, P2 ;  /* 0x0000001a0e00780c */ /* 0x000fe40001741670 */
[----:B------:R-:W-:Y:S02]  /*6b40*/  FSEL R166, R166, -INF , !P1 ;  /* 0xff800000a6a67808 */ /* 0x000fe40004800000 */
[----:B------:R-:W-:Y:S02]  /*6b50*/  ISETP.LT.OR P3, PT, R14, 0x21, P3 ;  /* 0x000000210e00780c */ /* 0x000fe40001f61670 */
[----:B------:R-:W-:-:S02]  /*6b60*/  ISETP.GT.AND P1, PT, R20, 0x21, P0 ;  /* 0x000000211400780c */ /* 0x000fc40000724270 */
[----:B------:R-:W-:Y:S02]  /*6b70*/  FSEL R167, R167, -INF , !P2 ;  /* 0xff800000a7a77808 */ /* 0x000fe40005000000 */
[----:B------:R-:W-:Y:S02]  /*6b80*/  FSEL R170, R170, -INF , !P3 ;  /* 0xff800000aaaa7808 */ /* 0x000fe40005800000 */
[----:B------:R-:W-:Y:S02]  /*6b90*/  ISETP.GT.AND P2, PT, R20, 0x28, P0 ;  /* 0x000000281400780c */ /* 0x000fe40000744270 */
[----:B0-----:R-:W-:Y:S02]  /*6ba0*/  FMNMX.FTZ R152, R9, R8, !PT ;  /* 0x0000000809987209 */ /* 0x001fe40007810000 */
[C---:B------:R-:W-:Y:S02]  /*6bb0*/  ISETP.LT.OR P1, PT, R14.reuse, 0x22, P1 ;  /* 0x000000220e00780c */ /* 0x040fe40000f21670 */
[----:B------:R-:W-:Y:S01]  /*6bc0*/  ISETP.LT.OR P2, PT, R14, 0x29, P2 ;  /* 0x000000290e00780c */ /* 0x000fe20001741670 */
[----:B------:R-:W0:Y:S01]  /*6bd0*/  SHFL.BFLY PT, R195, R152, 0x1, 0x1f ;  /* 0x0c201f0098c37f89 */ /* 0x000e2200000e0000 */
[----:B------:R-:W-:-:S02]  /*6be0*/  FSEL R171, R171, -INF , !P1 ;  /* 0xff800000abab7808 */ /* 0x000fc40004800000 */
[----:B------:R-:W-:Y:S02]  /*6bf0*/  ISETP.GT.AND P1, PT, R20, 0x29, P0 ;  /* 0x000000291400780c */ /* 0x000fe40000724270 */
[----:B------:R-:W-:Y:S02]  /*6c00*/  FSEL R174, R174, -INF , !P2 ;  /* 0xff800000aeae7808 */ /* 0x000fe40005000000 */
[----:B------:R-:W-:Y:S02]  /*6c10*/  ISETP.GT.AND P2, PT, R20, 0x30, P0 ;  /* 0x000000301400780c */ /* 0x000fe40000744270 */
[C---:B------:R-:W-:Y:S02]  /*6c20*/  ISETP.LT.OR P1, PT, R14.reuse, 0x2a, P1 ;  /* 0x0000002a0e00780c */ /* 0x040fe40000f21670 */
[----:B------:R-:W-:Y:S02]  /*6c30*/  ISETP.LT.OR P2, PT, R14, 0x31, P2 ;  /* 0x000000310e00780c */ /* 0x000fe40001741670 */
[----:B------:R-:W-:-:S02]  /*6c40*/  FSEL R175, R175, -INF , !P1 ;  /* 0xff800000afaf7808 */ /* 0x000fc40004800000 */
[----:B------:R-:W-:Y:S02]  /*6c50*/  ISETP.GT.AND P1, PT, R20, 0x31, P0 ;  /* 0x000000311400780c */ /* 0x000fe40000724270 */
[----:B------:R-:W-:Y:S02]  /*6c60*/  FSEL R178, R178, -INF , !P2 ;  /* 0xff800000b2b27808 */ /* 0x000fe40005000000 */
[----:B------:R-:W-:Y:S02]  /*6c70*/  ISETP.GT.AND P2, PT, R20, 0x38, P0 ;  /* 0x000000381400780c */ /* 0x000fe40000744270 */
[----:B------:R-:W-:Y:S02]  /*6c80*/  ISETP.LT.OR P1, PT, R14, 0x32, P1 ;  /* 0x000000320e00780c */ /* 0x000fe40000f21670 */
[----:B------:R-:W-:Y:S02]  /*6c90*/  ISETP.GT.AND P0, PT, R20, 0x39, P0 ;  /* 0x000000391400780c */ /* 0x000fe40000704270 */
[----:B0-----:R-:W-:-:S02]  /*6ca0*/  FMNMX.FTZ R8, R152, R195, !PT ;  /* 0x000000c398087209 */ /* 0x001fc40007810000 */
[----:B------:R-:W-:Y:S02]  /*6cb0*/  FMNMX.FTZ R152, R154, R7, !PT ;  /* 0x000000079a987209 */ /* 0x000fe40007810000 */
[C---:B------:R-:W-:Y:S01]  /*6cc0*/  FSETP.NEU.FTZ.AND P3, PT, R8.reuse, -INF , PT ;  /* 0xff8000000800780b */ /* 0x040fe20003f7d000 */
[----:B------:R-:W-:Y:S01]  /*6cd0*/  FMUL.FTZ R194, R8, UR10 ;  /* 0x0000000a08c27c20 */ /* 0x000fe20008410000 */
[----:B------:R-:W-:Y:S02]  /*6ce0*/  FMNMX.FTZ R9, R155, R152, !PT ;  /* 0x000000989b097209 */ /* 0x000fe40007810000 */
[----:B------:R-:W-:Y:S02]  /*6cf0*/  ISETP.LT.OR P2, PT, R14, 0x39, P2 ;  /* 0x000000390e00780c */ /* 0x000fe40001741670 */
[----:B------:R-:W-:Y:S02]  /*6d00*/  FMNMX.FTZ R152, R158, R9, !PT ;  /* 0x000000099e987209 */ /* 0x000fe40007810000 */
[----:B------:R-:W-:-:S02]  /*6d10*/  FSEL R194, R194, RZ, P3 ;  /* 0x000000ffc2c27208 */ /* 0x000fc40001800000 */
[----:B------:R-:W-:Y:S02]  /*6d20*/  FMNMX.FTZ R9, R159, R152, !PT ;  /* 0x000000989f097209 */ /* 0x000fe40007810000 */
[----:B------:R-:W-:Y:S01]  /*6d30*/  FSEL R179, R179, -INF , !P1 ;  /* 0xff800000b3b37808 */ /* 0x000fe20004800000 */
[--C-:B------:R-:W-:Y:S01]  /*6d40*/  FFMA.FTZ R20, R156, UR10, -R194.reuse ;  /* 0x0000000a9c147c23 */ /* 0x100fe200080108c2 */
[----:B------:R-:W-:Y:S01]  /*6d50*/  FMNMX.FTZ R152, R162, R9, !PT ;  /* 0x00000009a2987209 */ /* 0x000fe20007810000 */
[--C-:B------:R-:W-:Y:S01]  /*6d60*/  FFMA.FTZ R193, R193, UR10, -R194.reuse ;  /* 0x0000000ac1c17c23 */ /* 0x100fe200080108c2 */
[----:B------:R-:W-:Y:S01]  /*6d70*/  ISETP.LT.OR P0, PT, R14, 0x3a, P0 ;  /* 0x0000003a0e00780c */ /* 0x000fe20000701670 */
[--C-:B------:R-:W-:Y:S01]  /*6d80*/  FFMA.FTZ R173, R173, UR10, -R194.reuse ;  /* 0x0000000aadad7c23 */ /* 0x100fe200080108c2 */
[----:B------:R-:W-:Y:S01]  /*6d90*/  FMNMX.FTZ R9, R163, R152, !PT ;  /* 0x00000098a3097209 */ /* 0x000fe20007810000 */
[----:B------:R-:W-:Y:S01]  /*6da0*/  MUFU.EX2 R20, R20 ;  /* 0x0000001400147308 */ /* 0x000fe20000000800 */
[----:B------:R-:W-:Y:S01]  /*6db0*/  FSEL R182, R182, -INF , !P2 ;  /* 0xff800000b6b67808 */ /* 0x000fe20005000000 */
[--C-:B------:R-:W-:Y:S01]  /*6dc0*/  FFMA.FTZ R180, R180, UR10, -R194.reuse ;  /* 0x0000000ab4b47c23 */ /* 0x100fe200080108c2 */
[----:B------:R-:W-:Y:S01]  /*6dd0*/  FMNMX.FTZ R152, R166, R9, !PT ;  /* 0x00000009a6987209 */ /* 0x000fe20007810000 */
[----:B------:R-:W-:Y:S01]  /*6de0*/  FFMA.FTZ R181, R181, UR10, -R194 ;  /* 0x0000000ab5b57c23 */ /* 0x000fe200080108c2 */
[----:B------:R-:W-:-:S02]  /*6df0*/  FSEL R183, R183, -INF , !P0 ;  /* 0xff800000b7b77808 */ /* 0x000fc40004000000 */
[----:B------:R-:W-:Y:S01]  /*6e00*/  FMNMX.FTZ R9, R167, R152, !PT ;  /* 0x00000098a7097209 */ /* 0x000fe20007810000 */
[----:B------:R-:W-:Y:S03]  /*6e10*/  MUFU.EX2 R173, R173 ;  /* 0x000000ad00ad7308 */ /* 0x000fe60000000800 */
[----:B------:R-:W-:Y:S01]  /*6e20*/  FMNMX.FTZ R196, R170, R9, !PT ;  /* 0x00000009aac47209 */ /* 0x000fe20007810000 */
[----:B------:R-:W-:-:S03]  /*6e30*/  FFMA.FTZ R9, R153, UR10, -R194 ;  /* 0x0000000a99097c23 */ /* 0x000fc600080108c2 */
[----:B------:R-:W-:Y:S01]  /*6e40*/  FMNMX.FTZ R153, R171, R196, !PT ;  /* 0x000000c4ab997209 */ /* 0x000fe20007810000 */
[----:B------:R0:W-:Y:S03]  /*6e50*/  MUFU.EX2 R152, R193 ;  /* 0x000000c100987308 */ /* 0x0001e60000000800 */
[----:B------:R-:W-:-:S04]  /*6e60*/  FMNMX.FTZ R196, R174, R153, !PT ;  /* 0x00000099aec47209 */ /* 0x000fc80007810000 */
[----:B------:R-:W-:Y:S01]  /*6e70*/  FMNMX.FTZ R153, R175, R196, !PT ;  /* 0x000000c4af997209 */ /* 0x000fe20007810000 */
[----:B------:R-:W-:Y:S03]  /*6e80*/  MUFU.EX2 R9, R9 ;  /* 0x0000000900097308 */ /* 0x000fe60000000800 */
[----:B------:R-:W-:Y:S01]  /*6e90*/  FMNMX.FTZ R156, R178, R153, !PT ;  /* 0x00000099b29c7209 */ /* 0x000fe20007810000 */
[----:B------:R-:W-:-:S03]  /*6ea0*/  FFMA.FTZ R153, R157, UR10, -R194 ;  /* 0x0000000a9d997c23 */ /* 0x000fc600080108c2 */
        /* <DEDUP_REMOVED lines=8> */
[----:B0-----:R-:W-:Y:S01]  /*6f30*/  FMNMX.FTZ R193, R183, R14, !PT ;  /* 0x0000000eb7c17209 */ /* 0x001fe20007810000 */
[--C-:B------:R-:W-:Y:S01]  /*6f40*/  FFMA.FTZ R14, R164, UR10, -R194.reuse ;  /* 0x0000000aa40e7c23 */ /* 0x100fe200080108c2 */
[----:B------:R-:W-:Y:S01]  /*6f50*/  FSEL R169, R8, RZ, P3 ;  /* 0x000000ff08a97208 */ /* 0x000fe20001800000 */
[----:B------:R-:W-:Y:S01]  /*6f60*/  MUFU.EX2 R156, R156 ;  /* 0x0000009c009c7308 */ /* 0x000fe20000000800 */
[----:B------:R-:W-:Y:S01]  /*6f70*/  FFMA.FTZ R164, R172, UR10, -R194 ;  /* 0x0000000aaca47c23 */ /* 0x000fe200080108c2 */
[----:B------:R-:W0:Y:S02]  /*6f80*/  SHFL.BFLY PT, R196, R193, 0x2, 0x1f ;  /* 0x0c401f00c1c47f89 */ /* 0x000e2400000e0000 */
[----:B------:R-:W-:Y:S01]  /*6f90*/  FADD.FTZ R169, -R169, R4 ;  /* 0x00000004a9a97221 */ /* 0x000fe20000010100 */
[----:B------:R-:W-:Y:S01]  /*6fa0*/  FFMA.FTZ R4, R176, UR10, -R194 ;  /* 0x0000000ab0047c23 */ /* 0x000fe200080108c2 */
[----:B------:R-:W-:-:S02]  /*6fb0*/  IMAD.U32 R176, RZ, RZ, UR37 ;  /* 0x00000025ffb07e24 */ /* 0x000fc4000f8e00ff */
[----:B------:R-:W-:Y:S01]  /*6fc0*/  FMUL.FTZ R169, R169, UR10 ;  /* 0x0000000aa9a97c20 */ /* 0x000fe20008410000 */
[----:B------:R-:W-:Y:S08]  /*6fd0*/  MUFU.EX2 R157, R157 ;  /* 0x0000009d009d7308 */ /* 0x000ff00000000800 */
[----:B------:R-:W2:Y:S08]  /*6fe0*/  MUFU.EX2 R169, R169 ;  /* 0x000000a900a97308 */ /* 0x000eb00000000800 */
[----:B------:R-:W3:Y:S01]  /*6ff0*/  MUFU.EX2 R14, R14 ;  /* 0x0000000e000e7308 */ /* 0x000ee20000000800 */
[----:B0-----:R-:W-:Y:S01]  /*7000*/  FMNMX.FTZ R196, R193, R196, !PT ;  /* 0x000000c4c1c47209 */ /* 0x001fe20007810000 */
[----:B------:R-:W-:Y:S01]  /*7010*/  FFMA.FTZ R193, R177, UR10, -R194 ;  /* 0x0000000ab1c17c23 */ /* 0x000fe200080108c2 */
[----:B------:R-:W-:-:S03]  /*7020*/  IMAD.MOV R177, RZ, RZ, -R18 ;  /* 0x000000ffffb17224 */ /* 0x000fc600078e0a12 */
[----:B------:R-:W0:Y:S02]  /*7030*/  SHFL.BFLY PT, R195, R196, 0x1, 0x1f ;  /* 0x0c201f00c4c37f89 */ /* 0x000e2400000e0000 */
[----:B------:R-:W-:Y:S01]  /*7040*/  ISETP.NE.AND P0, PT, R16, R177, PT ;  /* 0x000000b11000720c */ /* 0x000fe20003f05270 */
[----:B--2---:R-:W-:Y:S01]  /*7050*/  FFMA.FTZ R172, R169, R5, R152 ;  /* 0x00000005a9ac7223 */ /* 0x004fe20000010098 */
[----:B------:R-:W2:Y:S01]  /*7060*/  MUFU.EX2 R161, R161 ;  /* 0x000000a100a17308 */ /* 0x000ea20000000800 */
[C---:B------:R-:W-:Y:S01]  /*7070*/  F2FP.BF16.F32.PACK_AB R152, R9.reuse, R152 ;  /* 0x000000980998723e */ /* 0x040fe200000010ff */
[-C--:B------:R-:W-:Y:S01]  /*7080*/  FMUL.FTZ R24, R24, R169.reuse ;  /* 0x000000a918187220 */ /* 0x080fe20000410000 */
[----:B------:R-:W-:Y:S01]  /*7090*/  FADD.FTZ R177, R9, R172 ;  /* 0x000000ac09b17221 */ /* 0x000fe20000010000 */
[-C--:B------:R-:W-:Y:S01]  /*70a0*/  FMUL.FTZ R25, R25, R169.reuse ;  /* 0x000000a919197220 */ /* 0x080fe20000410000 */
[-C--:B------:R-:W-:Y:S01]  /*70b0*/  FMUL.FTZ R28, R28, R169.reuse ;  /* 0x000000a91c1c7220 */ /* 0x080fe20000410000 */
[-C--:B------:R-:W-:Y:S01]  /*70c0*/  FMUL.FTZ R29, R29, R169.reuse ;  /* 0x000000a91d1d7220 */ /* 0x080fe20000410000 */
[----:B------:R-:W-:Y:S01]  /*70d0*/  FADD.FTZ R172, R20, R177 ;  /* 0x000000b114ac7221 */ /* 0x000fe20000010000 */
        /* <DEDUP_REMOVED lines=12> */
[----:B0-----:R-:W-:Y:S01]  /*71a0*/  FMNMX.FTZ R168, R196, R195, !PT ;  /* 0x000000c3c4a87209 */ /* 0x001fe20007810000 */
[-C--:B------:R-:W-:Y:S01]  /*71b0*/  FMUL.FTZ R52, R52, R169.reuse ;  /* 0x000000a934347220 */ /* 0x080fe20000410000 */
[-C--:B------:R-:W-:Y:S01]  /*71c0*/  FMUL.FTZ R53, R53, R169.reuse ;  /* 0x000000a935357220 */ /* 0x080fe20000410000 */
[-C--:B------:R-:W-:Y:S01]  /*71d0*/  FMUL.FTZ R56, R56, R169.reuse ;  /* 0x000000a938387220 */ /* 0x080fe20000410000 */
[C---:B------:R-:W-:Y:S01]  /*71e0*/  FSETP.NEU.FTZ.AND P1, PT, R168.reuse, -INF , PT ;  /* 0xff800000a800780b */ /* 0x040fe20003f3d000 */
[----:B------:R-:W-:Y:S01]  /*71f0*/  FMUL.FTZ R5, R168, UR10 ;  /* 0x0000000aa8057c20 */ /* 0x000fe20008410000 */
[----:B------:R-:W0:Y:S01]  /*7200*/  MUFU.EX2 R164, R164 ;  /* 0x000000a400a47308 */ /* 0x000e220000000800 */
[-C--:B------:R-:W-:Y:S01]  /*7210*/  FMUL.FTZ R57, R57, R169.reuse ;  /* 0x000000a939397220 */ /* 0x080fe20000410000 */
[-C--:B------:R-:W-:Y:S01]  /*7220*/  FMUL.FTZ R60, R60, R169.reuse ;  /* 0x000000a93c3c7220 */ /* 0x080fe20000410000 */
[-C--:B------:R-:W-:Y:S01]  /*7230*/  FMUL.FTZ R61, R61, R169.reuse ;  /* 0x000000a93d3d7220 */ /* 0x080fe20000410000 */
[----:B------:R-:W-:Y:S01]  /*7240*/  FSEL R194, R5, RZ, P1 ;  /* 0x000000ff05c27208 */ /* 0x000fe20000800000 */
[----:B------:R-:W-:Y:S01]  /*7250*/  FADD.FTZ R5, R153, R172 ;  /* 0x000000ac99057221 */ /* 0x000fe20000010000 */
[-C--:B------:R-:W-:Y:S01]  /*7260*/  FMUL.FTZ R64, R64, R169.reuse ;  /* 0x000000a940407220 */ /* 0x080fe20000410000 */
[----:B------:R-:W-:Y:S01]  /*7270*/  FMUL.FTZ R65, R65, R169 ;  /* 0x000000a941417220 */ /* 0x000fe20000410000 */
[----:B------:R-:W-:Y:S01]  /*7280*/  MUFU.EX2 R4, R4 ;  /* 0x0000000400047308 */ /* 0x000fe20000000800 */
[----:B------:R-:W-:Y:S01]  /*7290*/  FFMA.FTZ R177, R154, UR10, -R194 ;  /* 0x0000000a9ab17c23 */ /* 0x000fe200080108c2 */
[----:B------:R-:W-:Y:S01]  /*72a0*/  FSEL R154, R168, RZ, P1 ;  /* 0x000000ffa89a7208 */ /* 0x000fe20000800000 */
[----:B------:R-:W-:Y:S01]  /*72b0*/  FADD.FTZ R172, R156, R5 ;  /* 0x000000059cac7221 */ /* 0x000fe20000010000 */
[----:B------:R-:W-:-:S02]  /*72c0*/  @!P0 IMAD R5, R176, 0x40, R17 ;  /* 0x00000040b0058824 */ /* 0x000fc400078e0211 */
[--C-:B------:R-:W-:Y:S01]  /*72d0*/  FFMA.FTZ R176, R155, UR10, -R194.reuse ;  /* 0x0000000a9bb07c23 */ /* 0x100fe200080108c2 */
[----:B------:R-:W-:Y:S01]  /*72e0*/  FFMA.FTZ R155, R158, UR10, -R194 ;  /* 0x0000000a9e9b7c23 */ /* 0x000fe200080108c2 */
[----:B------:R-:W-:Y:S01]  /*72f0*/  FADD.FTZ R154, -R154, R7 ;  /* 0x000000079a9a7221 */ /* 0x000fe20000010100 */
[----:B------:R-:W-:Y:S01]  /*7300*/  FADD.FTZ R7, R157, R172 ;  /* 0x000000ac9d077221 */ /* 0x000fe20000010000 */
[----:B------:R-:W4:Y:S01]  /*7310*/  MUFU.EX2 R193, R193 ;  /* 0x000000c100c17308 */ /* 0x000f220000000800 */
[--C-:B------:R-:W-:Y:S01]  /*7320*/  FFMA.FTZ R159, R159, UR10, -R194.reuse ;  /* 0x0000000a9f9f7c23 */ /* 0x100fe200080108c2 */
[----:B------:R-:W-:Y:S01]  /*7330*/  FMUL.FTZ R154, R154, UR10 ;  /* 0x0000000a9a9a7c20 */ /* 0x000fe20008410000 */
[----:B---3--:R-:W-:Y:S01]  /*7340*/  FADD.FTZ R158, R14, R7 ;  /* 0x000000070e9e7221 */ /* 0x008fe20000010000 */
[--C-:B------:R-:W-:Y:S01]  /*7350*/  FFMA.FTZ R7, R162, UR10, -R194.reuse ;  /* 0x0000000aa2077c23 */ /* 0x100fe200080108c2 */
[--C-:B------:R-:W-:Y:S01]  /*7360*/  FFMA.FTZ R196, R170, UR10, -R194.reuse ;  /* 0x0000000aaac47c23 */ /* 0x100fe200080108c2 */
[----:B------:R-:W-:Y:S01]  /*7370*/  FFMA.FTZ R163, R163, UR10, -R194 ;  /* 0x0000000aa3a37c23 */ /* 0x000fe200080108c2 */
[----:B--2---:R-:W-:Y:S01]  /*7380*/  FADD.FTZ R197, R161, R158 ;  /* 0x0000009ea1c57221 */ /* 0x004fe20000010000 */
[----:B------:R-:W2:Y:S01]  /*7390*/  MUFU.EX2 R180, R180 ;  /* 0x000000b400b47308 */ /* 0x000ea20000000800 */
[----:B0-----:R-:W-:Y:S01]  /*73a0*/  F2FP.BF16.F32.PACK_AB R162, R173, R164 ;  /* 0x000000a4ada2723e */ /* 0x001fe200000010ff */
[--C-:B------:R-:W-:Y:S01]  /*73b0*/  FFMA.FTZ R195, R166, UR10, -R194.reuse ;  /* 0x0000000aa6c37c23 */ /* 0x100fe200080108c2 */
[----:B------:R-:W-:Y:S01]  /*73c0*/  FADD.FTZ R158, R160, R197 ;  /* 0x000000c5a09e7221 */ /* 0x000fe20000010000 */
[----:B------:R-:W-:Y:S01]  /*73d0*/  @!P0 LEA R5, R5, UR38, 0x2 ;  /* 0x0000002605058c11 */ /* 0x000fe2000f8e10ff */
[--C-:B------:R-:W-:Y:S01]  /*73e0*/  FFMA.FTZ R167, R167, UR10, -R194.reuse ;  /* 0x0000000aa7a77c23 */ /* 0x100fe200080108c2 */
[----:B------:R-:W-:Y:S01]  /*73f0*/  FFMA.FTZ R171, R171, UR10, -R194 ;  /* 0x0000000aabab7c23 */ /* 0x000fe200080108c2 */
[----:B------:R-:W-:Y:S01]  /*7400*/  FADD.FTZ R197, R165, R158 ;  /* 0x0000009ea5c57221 */ /* 0x000fe20000010000 */
[----:B------:R-:W-:Y:S01]  /*7410*/  MUFU.EX2 R177, R177 ;  /* 0x000000b100b17308 */ /* 0x000fe20000000800 */
[----:B------:R-:W-:Y:S01]  /*7420*/  @!P0 STS [R5+0x28800], R169 ;  /* 0x028800a905008388 */ /* 0x000fe20000000800 */
[--C-:B------:R-:W-:Y:S01]  /*7430*/  FFMA.FTZ R174, R174, UR10, -R194.reuse ;  /* 0x0000000aaeae7c23 */ /* 0x100fe200080108c2 */
[----:B------:R-:W-:Y:S01]  /*7440*/  FADD.FTZ R158, R164, R197 ;  /* 0x000000c5a49e7221 */ /* 0x000fe20000010000 */
[----:B----4-:R-:W-:Y:S01]  /*7450*/  F2FP.BF16.F32.PACK_AB R164, R193, R4 ;  /* 0x00000004c1a4723e */ /* 0x010fe200000010ff */
[--C-:B------:R-:W-:Y:S01]  /*7460*/  FFMA.FTZ R175, R175, UR10, -R194.reuse ;  /* 0x0000000aafaf7c23 */ /* 0x100fe200080108c2 */
[----:B------:R-:W-:Y:S01]  /*7470*/  FFMA.FTZ R178, R178, UR10, -R194 ;  /* 0x0000000ab2b27c23 */ /* 0x000fe200080108c2 */
[----:B------:R-:W-:Y:S01]  /*7480*/  FADD.FTZ R197, R173, R158 ;  /* 0x0000009eadc57221 */ /* 0x000fe20000010000 */
[----:B------:R0:W3:Y:S01]  /*7490*/  MUFU.EX2 R172, R154 ;  /* 0x0000009a00ac7308 */ /* 0x0000e20000000800 */
[----:B------:R-:W-:Y:S01]  /*74a0*/  F2FP.BF16.F32.PACK_AB R160, R165, R160 ;  /* 0x000000a0a5a0723e */ /* 0x000fe200000010ff */
[--C-:B------:R-:W-:Y:S01]  /*74b0*/  FFMA.FTZ R179, R179, UR10, -R194.reuse ;  /* 0x0000000ab3b37c23 */ /* 0x100fe200080108c2 */
[----:B------:R-:W-:Y:S01]  /*74c0*/  FADD.FTZ R158, R4, R197 ;  /* 0x000000c5049e7221 */ /* 0x000fe20000010000 */
[--C-:B------:R-:W-:Y:S01]  /*74d0*/  FFMA.FTZ R182, R182, UR10, -R194.reuse ;  /* 0x0000000ab6b67c23 */ /* 0x100fe200080108c2 */
[----:B------:R-:W-:Y:S01]  /*74e0*/  FFMA.FTZ R183, R183, UR10, -R194 ;  /* 0x0000000ab7b77c23 */ /* 0x000fe200080108c2 */
[----:B------:R-:W-:Y:S01]  /*74f0*/  F2FP.BF16.F32.PACK_AB R156, R157, R156 ;  /* 0x0000009c9d9c723e */ /* 0x000fe200000010ff */
[----:B------:R-:W-:Y:S01]  /*7500*/  FADD.FTZ R9, R193, R158 ;  /* 0x0000009ec1097221 */ /* 0x000fe20000010000 */
[----:B------:R-:W4:Y:S01]  /*7510*/  MUFU.EX2 R176, R176 ;  /* 0x000000b000b07308 */ /* 0x000f220000000800 */
[----:B------:R-:W-:Y:S01]  /*7520*/  F2FP.BF16.F32.PACK_AB R158, R161, R14 ;  /* 0x0000000ea19e723e */ /* 0x000fe200000010ff */
[-C--:B------:R-:W-:Y:S01]  /*7530*/  FMUL.FTZ R68, R68, R169.reuse ;  /* 0x000000a944447220 */ /* 0x080fe20000410000 */
[----:B--2---:R-:W-:Y:S01]  /*7540*/  FADD.FTZ R14, R180, R9 ;  /* 0x00000009b40e7221 */ /* 0x004fe20000010000 */
[----:B0-----:R-:W-:Y:S01]  /*7550*/  F2FP.BF16.F32.PACK_AB R154, R153, R20 ;  /* 0x00000014999a723e */ /* 0x001fe200000010ff */
[-C--:B------:R-:W-:Y:S01]  /*7560*/  FMUL.FTZ R69, R69, R169.reuse ;  /* 0x000000a945457220 */ /* 0x080fe20000410000 */
[-C--:B------:R-:W-:Y:S01]  /*7570*/  FMUL.FTZ R72, R72, R169.reuse ;  /* 0x000000a948487220 */ /* 0x080fe20000410000 */
[-C--:B------:R-:W-:Y:S01]  /*7580*/  FMUL.FTZ R73, R73, R169.reuse ;  /* 0x000000a949497220 */ /* 0x080fe20000410000 */
[----:B------:R-:W0:Y:S01]  /*7590*/  MUFU.EX2 R155, R155 ;  /* 0x0000009b009b7308 */ /* 0x000e220000000800 */
[----:B---3--:R-:W-:Y:S01]  /*75a0*/  FFMA.FTZ R9, R172, R6, R177 ;  /* 0x00000006ac097223 */ /* 0x008fe200000100b1 */
[----:B------:R2:W-:Y:S01]  /*75b0*/  @!P0 STS [R5+0x28820], R172 ;  /* 0x028820ac05008388 */ /* 0x0005e20000000800 */
[-C--:B------:R-:W-:Y:S01]  /*75c0*/  FMUL.FTZ R76, R76, R169.reuse ;  /* 0x000000a94c4c7220 */ /* 0x080fe20000410000 */
[-C--:B------:R-:W-:Y:S01]  /*75d0*/  FMUL.FTZ R77, R77, R169.reuse ;  /* 0x000000a94d4d7220 */ /* 0x080fe20000410000 */
[-C--:B------:R-:W-:Y:S01]  /*75e0*/  FMUL.FTZ R80, R80, R169.reuse ;  /* 0x000000a950507220 */ /* 0x080fe20000410000 */
[-C--:B------:R-:W-:Y:S01]  /*75f0*/  FMUL.FTZ R81, R81, R169.reuse ;  /* 0x000000a951517220 */ /* 0x080fe20000410000 */
[----:B------:R-:W-:Y:S01]  /*7600*/  FMUL.FTZ R84, R84, R169 ;  /* 0x000000a954547220 */ /* 0x000fe20000410000 */
[----:B------:R-:W2:Y:S01]  /*7610*/  MUFU.EX2 R181, R181 ;  /* 0x000000b500b57308 */ /* 0x000ea20000000800 */
[C---:B----4-:R-:W-:Y:S01]  /*7620*/  FADD.FTZ R6, R176.reuse, R9 ;  /* 0x00000009b0067221 */ /* 0x050fe20000010000 */
[----:B------:R-:W-:Y:S01]  /*7630*/  F2FP.BF16.F32.PACK_AB R153, R176, R177 ;  /* 0x000000b1b099723e */ /* 0x000fe200000010ff */
[-C--:B------:R-:W-:Y:S01]  /*7640*/  FMUL.FTZ R85, R85, R169.reuse ;  /* 0x000000a955557220 */ /* 0x080fe20000410000 */
[-C--:B------:R-:W-:Y:S01]  /*7650*/  FMUL.FTZ R88, R88, R169.reuse ;  /* 0x000000a958587220 */ /* 0x080fe20000410000 */
[-C--:B------:R-:W-:Y:S01]  /*7660*/  FMUL.FTZ R89, R89, R169.reuse ;  /* 0x000000a959597220 */ /* 0x080fe20000410000 */
[-C--:B------:R-:W-:Y:S01]  /*7670*/  FMUL.FTZ R92, R92, R169.reuse ;  /* 0x000000a95c5c7220 */ /* 0x080fe20000410000 */
[-C--:B------:R-:W-:Y:S01]  /*7680*/  FMUL.FTZ R93, R93, R169.reuse ;  /* 0x000000a95d5d7220 */ /* 0x080fe20000410000 */
[----:B------:R-:W3:Y:S01]  /*7690*/  MUFU.EX2 R170, R159 ;  /* 0x0000009f00aa7308 */ /* 0x000ee20000000800 */
        /* <DEDUP_REMOVED lines=8> */
[C---:B--2---:R-:W-:Y:S01]  /*7720*/  FADD.FTZ R5, R181.reuse, R14 ;  /* 0x0000000eb5057221 */ /* 0x044fe20000010000 */
[----:B------:R-:W-:Y:S01]  /*7730*/  F2FP.BF16.F32.PACK_AB R166, R181, R180 ;  /* 0x000000b4b5a6723e */ /* 0x000fe200000010ff */
[-C--:B------:R-:W-:Y:S01]  /*7740*/  FMUL.FTZ R108, R108, R169.reuse ;  /* 0x000000a96c6c7220 */ /* 0x080fe20000410000 */
[-C--:B------:R-:W-:Y:S01]  /*7750*/  FMUL.FTZ R109, R109, R169.reuse ;  /* 0x000000a96d6d7220 */ /* 0x080fe20000410000 */
[-C--:B------:R-:W-:Y:S01]  /*7760*/  FMUL.FTZ R112, R112, R169.reuse ;  /* 0x000000a970707220 */ /* 0x080fe20000410000 */
[-C--:B------:R-:W-:Y:S01]  /*7770*/  FMUL.FTZ R113, R113, R169.reuse ;  /* 0x000000a971717220 */ /* 0x080fe20000410000 */
[----:B------:R-:W-:Y:S01]  /*7780*/  FMUL.FTZ R116, R116, R169 ;  /* 0x000000a974747220 */ /* 0x000fe20000410000 */
[----:B------:R-:W2:Y:S01]  /*7790*/  MUFU.EX2 R4, R163 ;  /* 0x000000a300047308 */ /* 0x000ea20000000800 */
[C---:B---3--:R-:W-:Y:S01]  /*77a0*/  FADD.FTZ R180, R170.reuse, R9 ;  /* 0x00000009aab47221 */ /* 0x048fe20000010000 */
[----:B------:R-:W-:Y:S01]  /*77b0*/  F2FP.BF16.F32.PACK_AB R155, R170, R155 ;  /* 0x0000009baa9b723e */ /* 0x000fe200000010ff */
[----:B------:R-:W-:Y:S01]  /*77c0*/  BAR.SYNC.DEFER_BLOCKING 0xf, 0x100 ;  /* 0x03c4000000007b1d */ /* 0x000fe20000010000 */
        /* <DEDUP_REMOVED lines=12> */
[----:B------:R-:W-:Y:S01]  /*7890*/  FMUL.FTZ R137, R137, R169 ;  /* 0x000000a989897220 */ /* 0x000fe20000410000 */
[----:B------:R-:W0:Y:S01]  /*78a0*/  MUFU.EX2 R14, R167 ;  /* 0x000000a7000e7308 */ /* 0x000e220000000800 */
[----:B--2---:R-:W-:Y:S01]  /*78b0*/  F2FP.BF16.F32.PACK_AB R157, R4, R7 ;  /* 0x00000007049d723e */ /* 0x004fe200000010ff */
[-C--:B------:R-:W-:Y:S01]  /*78c0*/  FMUL.FTZ R140, R140, R169.reuse ;  /* 0x000000a98c8c7220 */ /* 0x080fe20000410000 */
[-C--:B------:R-:W-:Y:S01]  /*78d0*/  FMUL.FTZ R141, R141, R169.reuse ;  /* 0x000000a98d8d7220 */ /* 0x080fe20000410000 */
[-C--:B------:R-:W-:Y:S01]  /*78e0*/  FMUL.FTZ R144, R144, R169.reuse ;  /* 0x000000a990907220 */ /* 0x080fe20000410000 */
[-C--:B------:R-:W-:Y:S01]  /*78f0*/  FMUL.FTZ R145, R145, R169.reuse ;  /* 0x000000a991917220 */ /* 0x080fe20000410000 */
[-C--:B------:R-:W-:Y:S01]  /*7900*/  FMUL.FTZ R148, R148, R169.reuse ;  /* 0x000000a994947220 */ /* 0x080fe20000410000 */
[----:B------:R-:W-:Y:S01]  /*7910*/  FMUL.FTZ R149, R149, R169 ;  /* 0x000000a995957220 */ /* 0x000fe20000410000 */
[----:B------:R-:W2:Y:S01]  /*7920*/  MUFU.EX2 R161, R196 ;  /* 0x000000c400a17308 */ /* 0x000ea20000000800 */
        /* <DEDUP_REMOVED lines=28> */
[----:B---3--:R-:W-:Y:S01]  /*7af0*/  FADD.FTZ R9, R159, R174 ;  /* 0x000000ae9f097221 */ /* 0x008fe20000010000 */
[C---:B0-----:R-:W-:Y:S01]  /*7b00*/  F2FP.BF16.F32.PACK_AB R159, R14.reuse, R159 ;  /* 0x0000009f0e9f723e */ /* 0x041fe200000010ff */
[-C--:B------:R-:W-:Y:S01]  /*7b10*/  FMUL.FTZ R71, R71, R172.reuse ;  /* 0x000000ac47477220 */ /* 0x080fe20000410000 */
[----:B------:R0:W1:Y:S01]  /*7b20*/  MUFU.EX2 R165, R178 ;  /* 0x000000b200a57308 */ /* 0x0000620000000800 */
[----:B------:R-:W-:Y:S01]  /*7b30*/  FADD.FTZ R180, R14, R9 ;  /* 0x000000090eb47221 */ /* 0x000fe20000010000 */
[-C--:B------:R-:W-:Y:S01]  /*7b40*/  FMUL.FTZ R74, R74, R172.reuse ;  /* 0x000000ac4a4a7220 */ /* 0x080fe20000410000 */
[----:B------:R3:W-:Y:S01]  /*7b50*/  STSM.16.M88.4 [R184], R156 ;  /* 0x0000009cb8007844 */ /* 0x0007e20000000200 */
[-C--:B------:R-:W-:Y:S01]  /*7b60*/  FMUL.FTZ R75, R75, R172.reuse ;  /* 0x000000ac4b4b7220 */ /* 0x080fe20000410000 */
[----:B--2---:R-:W-:Y:S01]  /*7b70*/  FADD.FTZ R9, R161, R180 ;  /* 0x000000b4a1097221 */ /* 0x004fe20000010000 */
[----:B-----5:R-:W-:Y:S01]  /*7b80*/  F2FP.BF16.F32.PACK_AB R161, R20, R161 ;  /* 0x000000a114a1723e */ /* 0x020fe200000010ff */
[-C--:B------:R-:W-:Y:S01]  /*7b90*/  FMUL.FTZ R78, R78, R172.reuse ;  /* 0x000000ac4e4e7220 */ /* 0x080fe20000410000 */
[----:B------:R-:W2:Y:S01]  /*7ba0*/  MUFU.EX2 R174, R179 ;  /* 0x000000b300ae7308 */ /* 0x000ea20000000800 */
[----:B0-----:R-:W-:Y:S01]  /*7bb0*/  FADD.FTZ R178, R20, R9 ;  /* 0x0000000914b27221 */ /* 0x001fe20000010000 */
[-C--:B------:R-:W-:Y:S01]  /*7bc0*/  FMUL.FTZ R79, R79, R172.reuse ;  /* 0x000000ac4f4f7220 */ /* 0x080fe20000410000 */
[-C--:B------:R-:W-:Y:S01]  /*7bd0*/  FMUL.FTZ R82, R82, R172.reuse ;  /* 0x000000ac52527220 */ /* 0x080fe20000410000 */
[-C--:B------:R-:W-:Y:S01]  /*7be0*/  FMUL.FTZ R83, R83, R172.reuse ;  /* 0x000000ac53537220 */ /* 0x080fe20000410000 */
[----:B----4-:R-:W-:Y:S01]  /*7bf0*/  FADD.FTZ R9, R163, R178 ;  /* 0x000000b2a3097221 */ /* 0x010fe20000010000 */
[----:B------:R-:W-:Y:S01]  /*7c00*/  F2FP.BF16.F32.PACK_AB R163, R6, R163 ;  /* 0x000000a306a3723e */ /* 0x000fe200000010ff */
[-C--:B------:R-:W-:Y:S01]  /*7c10*/  FMUL.FTZ R86, R86, R172.reuse ;  /* 0x000000ac56567220 */ /* 0x080fe20000410000 */
[----:B------:R-:W0:Y:S01]  /*7c20*/  MUFU.EX2 R167, R182 ;  /* 0x000000b600a77308 */ /* 0x000e220000000800 */
[----:B------:R-:W-:Y:S01]  /*7c30*/  FADD.FTZ R180, R6, R9 ;  /* 0x0000000906b47221 */ /* 0x000fe20000010000 */
[-C--:B------:R-:W-:Y:S01]  /*7c40*/  FMUL.FTZ R87, R87, R172.reuse ;  /* 0x000000ac57577220 */ /* 0x080fe20000410000 */
[----:B------:R3:W-:Y:S01]  /*7c50*/  STSM.16.M88.4 [R22], R160 ;  /* 0x000000a016007844 */ /* 0x0007e20000000200 */
[-C--:B------:R-:W-:Y:S01]  /*7c60*/  FMUL.FTZ R90, R90, R172.reuse ;  /* 0x000000ac5a5a7220 */ /* 0x080fe20000410000 */
[----:B-1----:R-:W-:Y:S01]  /*7c70*/  FADD.FTZ R9, R165, R180 ;  /* 0x000000b4a5097221 */ /* 0x002fe20000010000 */
[-C--:B------:R-:W-:Y:S01]  /*7c80*/  FMUL.FTZ R91, R91, R172.reuse ;  /* 0x000000ac5b5b7220 */ /* 0x080fe20000410000 */
[-C--:B------:R-:W-:Y:S01]  /*7c90*/  FMUL.FTZ R94, R94, R172.reuse ;  /* 0x000000ac5e5e7220 */ /* 0x080fe20000410000 */
[----:B------:R-:W1:Y:S01]  /*7ca0*/  MUFU.EX2 R178, R183 ;  /* 0x000000b700b27308 */ /* 0x000e620000000800 */
[C---:B--2---:R-:W-:Y:S01]  /*7cb0*/  FADD.FTZ R176, R174.reuse, R9 ;  /* 0x00000009aeb07221 */ /* 0x044fe20000010000 */
[----:B------:R-:W-:Y:S01]  /*7cc0*/  F2FP.BF16.F32.PACK_AB R165, R174, R165 ;  /* 0x000000a5aea5723e */ /* 0x000fe200000010ff */
[-C--:B------:R-:W-:Y:S01]  /*7cd0*/  FMUL.FTZ R95, R95, R172.reuse ;  /* 0x000000ac5f5f7220 */ /* 0x080fe20000410000 */
[-C--:B------:R-:W-:Y:S01]  /*7ce0*/  FMUL.FTZ R98, R98, R172.reuse ;  /* 0x000000ac62627220 */ /* 0x080fe20000410000 */
[-C--:B------:R-:W-:Y:S01]  /*7cf0*/  FMUL.FTZ R99, R99, R172.reuse ;  /* 0x000000ac63637220 */ /* 0x080fe20000410000 */
[-C--:B------:R-:W-:Y:S01]  /*7d00*/  FMUL.FTZ R102, R102, R172.reuse ;  /* 0x000000ac66667220 */ /* 0x080fe20000410000 */
[-C--:B------:R-:W-:Y:S01]  /*7d10*/  FMUL.FTZ R103, R103, R172.reuse ;  /* 0x000000ac67677220 */ /* 0x080fe20000410000 */
[-C--:B------:R-:W-:Y:S01]  /*7d20*/  FMUL.FTZ R106, R106, R172.reuse ;  /* 0x000000ac6a6a7220 */ /* 0x080fe20000410000 */
[----:B0-----:R-:W-:Y:S01]  /*7d30*/  FADD.FTZ R7, R167, R176 ;  /* 0x000000b0a7077221 */ /* 0x001fe20000010000 */
[-C--:B------:R-:W-:Y:S01]  /*7d40*/  FMUL.FTZ R107, R107, R172.reuse ;  /* 0x000000ac6b6b7220 */ /* 0x080fe20000410000 */
[-C--:B------:R-:W-:Y:S01]  /*7d50*/  FMUL.FTZ R110, R110, R172.reuse ;  /* 0x000000ac6e6e7220 */ /* 0x080fe20000410000 */
[-C--:B------:R-:W-:Y:S01]  /*7d60*/  FMUL.FTZ R111, R111, R172.reuse ;  /* 0x000000ac6f6f7220 */ /* 0x080fe20000410000 */
[-C--:B------:R-:W-:Y:S01]  /*7d70*/  FMUL.FTZ R114, R114, R172.reuse ;  /* 0x000000ac72727220 */ /* 0x080fe20000410000 */
[-C--:B------:R-:W-:Y:S01]  /*7d80*/  FMUL.FTZ R115, R115, R172.reuse ;  /* 0x000000ac73737220 */ /* 0x080fe20000410000 */
[-C--:B------:R-:W-:Y:S01]  /*7d90*/  FMUL.FTZ R118, R118, R172.reuse ;  /* 0x000000ac76767220 */ /* 0x080fe20000410000 */
[-C--:B------:R-:W-:Y:S01]  /*7da0*/  FMUL.FTZ R119, R119, R172.reuse ;  /* 0x000000ac77777220 */ /* 0x080fe20000410000 */
[C---:B-1----:R-:W-:Y:S01]  /*7db0*/  F2FP.BF16.F32.PACK_AB R167, R178.reuse, R167 ;  /* 0x000000a7b2a7723e */ /* 0x042fe200000010ff */
        /* <DEDUP_REMOVED lines=20> */
.L_x_4405:
[----:B------:R0:W1:Y:S01]  /*7f00*/  SYNCS.PHASECHK.TRANS64.TRYWAIT P0, [UR26+0x28c50], R12 ;  /* 0x028c500cff0075a7 */ /* 0x000062000800015a */
[----:B------:R-:W-:Y:S05]  /*7f10*/  @!P4 BRA `(.L_x_4406) ;  /* 0x000000000004c947 */ /* 0x000fea0003800000 */
[----:B------:R-:W-:Y:S01]  /*7f20*/  BPT.TRAP 0x1 ;  /* 0x000000040000795c */ /* 0x000fe20000300000 */
.L_x_4406:
[----:B-1----:R-:W-:Y:S05]  /*7f30*/  @P0 BRA `(.L_x_4407) ;  /* 0x0000000000080947 */ /* 0x002fea0003800000 */
[----:B------:R-:W1:Y:S02]  /*7f40*/  SYNCS.PHASECHK.TRANS64.TRYWAIT P0, [UR26+0x28c50], R12 ;  /* 0x028c500cff0075a7 */ /* 0x000e64000800015a */
[----:B-1----:R-:W-:Y:S05]  /*7f50*/  @!P0 BRA `(.L_x_4408) ;  /* 0x000000c800ac8947 */ /* 0x002fea0003800000 */
.L_x_4407:
[----:B------:R-:W-:Y:S01]  /*7f60*/  ULEA UR11, UR22, UR45, 0xc ;  /* 0x0000002d160b7291 */ /* 0x000fe2000f8e603f */
[----:B------:R-:W-:Y:S01]  /*7f70*/  WARPGROUP.ARRIVE ;  /* 0x00000000000079c5 */ /* 0x000fe20000000000 */
[----:B------:R-:W-:Y:S01]  /*7f80*/  UMOV UR7, 0x40000040 ;  /* 0x4000004000077882 */ /* 0x000fe20000000000 */
[----:B------:R-:W-:Y:S01]  /*7f90*/  ISETP.LT.AND P0, PT, R10, UR50, PT ;  /* 0x000000320a007c0c */ /* 0x000fe2000bf01270 */
[----:B-1----:R-:W-:Y:S01]  /*7fa0*/  @!P5 VIADD R21, R21, 0x28c60 ;  /* 0x00028c601515d836 */ /* 0x002fe20000000000 */
[----:B------:R-:W-:Y:S01]  /*7fb0*/  UIADD3 UR50, UR50, -0x1, URZ ;  /* 0xffffffff32327890 */ /* 0x000fe2000fffe03f */
[----:B------:R-:W-:Y:S01]  /*7fc0*/  IMAD.MOV.U32 R7, RZ, RZ, R168 ;  /* 0x000000ffff077224 */ /* 0x000fe200078e00a8 */
[----:B------:R-:W-:Y:S01]  /*7fd0*/  UMOV UR6, UR11 ;  /* 0x0000000b00067c82 */ /* 0x000fe20008000000 */
[----:B------:R-:W-:Y:S01]  /*7fe0*/  UMOV UR37, UR22 ;  /* 0x0000001600257c82 */ /* 0x000fe20008000000 */
        /* <DEDUP_REMOVED lines=32> */
[----:B------:R-:W-:Y:S01]  /*81f0*/  IMAD.MOV.U32 R7, RZ, RZ, R168 ;  /* 0x000000ffff077224 */ /* 0x000fe200078e00a8 */
[----:B------:R-:W-:Y:S01]  /*8200*/  UMOV UR37, UR22 ;  /* 0x0000001600257c82 */ /* 0x000fe20008000000 */
[----:B------:R-:W-:-:S07]  /*8210*/  IMAD.MOV.U32 R4, RZ, RZ, R8 ;  /* 0x000000ffff047224 */ /* 0x000fce00078e0008 */
.L_x_4392:
[----:B0-----:R-:W0:Y:S01]  /*8220*/  LDC R12, c[0x0][0x9e4] ;  /* 0x00027900ff0c7b82 */ /* 0x001e220000000800 */
[----:B------:R-:W-:-:S04]  /*8230*/  UIADD3 UR6, UR44, 0x40, -UR40 ;  /* 0x000000402c067890 */ /* 0x000fc8000fffe828 */
[----:B------:R-:W-:-:S04]  /*8240*/  ULEA UR6, UR47, UR6, 0x6 ;  /* 0x000000062f067291 */ /* 0x000fc8000f8e303f */
[----:B------:R-:W-:-:S06]  /*8250*/  UIADD3 UR20, UR6, -UR20, URZ ;  /* 0x8000001406147290 */ /* 0x000fcc000fffe03f */
[----:B------:R-:W-:Y:S01]  /*8260*/  IMAD.U32 R8, RZ, RZ, UR20 ;  /* 0x00000014ff087e24 */ /* 0x000fe2000f8e00ff */
[----:B0-----:R-:W-:-:S13]  /*8270*/  ISETP.GE.AND P6, PT, R12, 0x1, PT ;  /* 0x000000010c00780c */ /* 0x001fda0003fc6270 */
[----:B------:R-:W-:Y:S05]  /*8280*/  @!P6 BRA `(.L_x_4410) ;  /* 0x000000000040e947 */ /* 0x000fea0003800000 */
[----:B------:R-:W-:-:S05]  /*8290*/  IMAD.U32 R9, RZ, RZ, UR6 ;  /* 0x00000006ff097e24 */ /* 0x000fca000f8e00ff */
        /* <DEDUP_REMOVED lines=9> */
.L_x_4411:
[----:B------:R-:W-:-:S13]  /*8330*/  ISETP.NE.AND P0, PT, R12, 0x1, PT ;  /* 0x000000010c00780c */ /* 0x000fda0003f05270 */
[----:B------:R-:W0:Y:S02]  /*8340*/  @P0 LDC.64 R10, c[0x0][0x9e8] ;  /* 0x00027a00ff0a0b82 */ /* 0x000e240000000a00 */
[----:B0-----:R-:W-:-:S05]  /*8350*/  @P0 IMAD.HI.U32 R10, R9, R10, RZ ;  /* 0x0000000a090a0227 */ /* 0x001fca00078e00ff */
[----:B------:R-:W-:-:S07]  /*8360*/  @P0 SHF.R.U32.HI R9, RZ, R11, R10 ;  /* 0x0000000bff090219 */ /* 0x000fce000001160a */
.L_x_4412:
[----:B------:R-:W-:-:S05]  /*8370*/  IMAD R9, R9, R12, RZ ;  /* 0x0000000c09097224 */ /* 0x000fca00078e02ff */
[----:B------:R-:W-:-:S07]  /*8380*/  VIMNMX R8, R8, R9, !PT ;  /* 0x0000000908087248 */ /* 0x000fce0007fe0100 */
.L_x_4410:
[----:B------:R-:W-:-:S05]  /*8390*/  VIADD R8, R8, 0x3f ;  /* 0x0000003f08087836 */ /* 0x000fca0000000000 */
[----:B------:R-:W-:-:S04]  /*83a0*/  SHF.R.S32.HI R9, RZ, 0x1f, R8 ;  /* 0x0000001fff097819 */ /* 0x000fc80000011408 */
[----:B------:R-:W-:-:S04]  /*83b0*/  LEA.HI R9, R9, R8, RZ, 0x6 ;  /* 0x0000000809097211 */ /* 0x000fc800078f30ff */
[----:B------:R-:W-:-:S04]  /*83c0*/  SHF.R.S32.HI R9, RZ, 0x6, R9 ;  /* 0x00000006ff097819 */ /* 0x000fc80000011409 */
[----:B------:R-:W-:-:S04]  /*83d0*/  VIMNMX R8, R186, R9, !PT ;  /* 0x00000009ba087248 */ /* 0x000fc80007fe0100 */
[----:B------:R-:W-:-:S13]  /*83e0*/  ISETP.LE.AND P0, PT, R8, UR50, PT ;  /* 0x0000003208007c0c */ /* 0x000fda000bf03270 */
[----:B------:R-:W-:Y:S05]  /*83f0*/  @!P0 BRA `(.L_x_4413) ;  /* 0x00000018002c8947 */ /* 0x000fea0003800000 */
[----:B------:R-:W-:Y:S01]  /*8400*/  IMAD.MOV.U32 R10, RZ, RZ, R7 ;  /* 0x000000ffff0a7224 */ /* 0x000fe200078e0007 */
[----:B------:R-:W-:Y:S01]  /*8410*/  UMOV UR21, UR37 ;  /* 0x0000002500157c82 */ /* 0x000fe20008000000 */
[----:B------:R-:W-:Y:S01]  /*8420*/  IMAD.MOV.U32 R11, RZ, RZ, R4 ;  /* 0x000000ffff0b7224 */ /* 0x000fe200078e0004 */
[----:B------:R-:W-:-:S06]  /*8430*/  ULDC UR20, c[0x0][0x988] ;  /* 0x0002620000147ab9 */ /* 0x000fcc0000000800 */
.L_x_4422:
[----:B------:R-:W-:Y:S01]  /*8440*/  UIADD3 UR37, UR21, 0x1, URZ ;  /* 0x0000000115257890 */ /* 0x000fe2000fffe03f */
[----:B------:R-:W-:Y:S01]  /*8450*/  IMAD.U32 R7, RZ, RZ, UR50 ;  /* 0x00000032ff077e24 */ /* 0x000fe2000f8e00ff */
[----:B------:R-:W-:Y:S02]  /*8460*/  UIADD3 UR50, UR50, -0x1, URZ ;  /* 0xffffffff32327890 */ /* 0x000fe4000fffe03f */
[----:B------:R-:W-:Y:S02]  /*8470*/  UISETP.NE.AND UP0, UPT, UR37, 0x2, UPT ;  /* 0x000000022500788c */ /* 0x000fe4000bf05270 */
[----:B------:R-:W-:Y:S02]  /*8480*/  ISETP.GT.AND P0, PT, R7, R8, PT ;  /* 0x000000080700720c */ /* 0x000fe40003f04270 */
[----:B------:R-:W-:Y:S02]  /*8490*/  USEL UR6, URZ, 0x1, UP0 ;  /* 0x000000013f067887 */ /* 0x000fe40008000000 */
[----:B------:R-:W-:-:S04]  /*84a0*/  USEL UR37, UR37, URZ, UP0 ;  /* 0x0000003f25257287 */ /* 0x000fc80008000000 */
[----:B------:R-:W-:Y:S01]  /*84b0*/  LOP3.LUT R2, R2, UR6, RZ, 0x3c, !PT ;  /* 0x0000000602027c12 */ /* 0x000fe2000f8e3cff */
[----:B012-4-:R-:W-:Y:S07]  /*84c0*/  @!P4 BRA `(.L_x_4414) ;  /* 0x000000000004c947 */ /* 0x017fee0003800000 */
[----:B------:R-:W-:Y:S01]  /*84d0*/  BPT.TRAP 0x1 ;  /* 0x000000040000795c */ /* 0x000fe20000300000 */
.L_x_4414:
[----:B------:R-:W-:Y:S01]  /*84e0*/  ULEA UR22, UR37, UR38, 0x3 ;  /* 0x0000002625167291 */ /* 0x000fe2000f8e183f */
[----:B------:R-:W-:-:S08]  /*84f0*/  SHF.L.U32 R9, R2, 0x1f, RZ ;  /* 0x0000001f02097819 */ /* 0x000fd000000006ff */
[----:B------:R0:W2:Y:S01]  /*8500*/  SYNCS.PHASECHK.TRANS64.TRYWAIT P1, [UR22+0x28c30], R9 ;  /* 0x028c3009ff0075a7 */ /* 0x0000a20008020156 */
[----:B------:R-:W-:Y:S05]  /*8510*/  @!P4 BRA `(.L_x_4415) ;  /* 0x000000000004c947 */ /* 0x000fea0003800000 */
[----:B------:R-:W-:Y:S01]  /*8520*/  BPT.TRAP 0x1 ;  /* 0x000000040000795c */ /* 0x000fe20000300000 */
.L_x_4415:
[----:B--2---:R-:W-:Y:S05]  /*8530*/  @P1 BRA `(.L_x_4416) ;  /* 0x0000000000081947 */ /* 0x004fea0003800000 */
[----:B------:R-:W2:Y:S02]  /*8540*/  SYNCS.PHASECHK.TRANS64.TRYWAIT P1, [UR22+0x28c30], R9 ;  /* 0x028c3009ff0075a7 */ /* 0x000ea40008020156 */
[----:B--2---:R-:W-:Y:S05]  /*8550*/  @!P1 BRA `(.L_x_4417) ;  /* 0x000000c400409947 */ /* 0x004fea0003800000 */
.L_x_4416:
[----:B------:R-:W-:Y:S01]  /*8560*/  R2UR UR18, R3 ;  /* 0x00000000031272ca */ /* 0x000fe200000e0000 */
[----:B---3--:R-:W-:Y:S01]  /*8570*/  WARPGROUP.ARRIVE ;  /* 0x00000000000079c5 */ /* 0x008fe20000000000 */
        /* <DEDUP_REMOVED lines=48> */
[----:B------:R-:W-:Y:S01]  /*8880*/  FADD.FTZ R11, -R4, R11 ;  /* 0x0000000b040b7221 */ /* 0x000fe20000010100 */
        /* <DEDUP_REMOVED lines=14> */
[----:B------:R-:W2:Y:S01]  /*8970*/  MUFU.EX2 R12, R13 ;  /* 0x0000000d000c7308 */ /* 0x000ea20000000800 */
[----:B------:R-:W-:Y:S01]  /*8980*/  FMNMX.FTZ R14, R178, R7, !PT ;  /* 0x00000007b20e7209 */ /* 0x000fe20007810000 */
[--C-:B------:R-:W-:Y:S01]  /*8990*/  FFMA.FTZ R164, R164, UR10, -R193.reuse ;  /* 0x0000000aa4a47c23 */ /* 0x100fe200080108c1 */
[--C-:B------:R-:W-:Y:S01]  /*89a0*/  FFMA.FTZ R15, R161, UR10, -R193.reuse ;  /* 0x0000000aa10f7c23 */ /* 0x100fe200080108c1 */
[--C-:B------:R-:W-:Y:S01]  /*89b0*/  FFMA.FTZ R161, R176, UR10, -R193.reuse ;  /* 0x0000000ab0a17c23 */ /* 0x100fe200080108c1 */
[----:B------:R-:W-:Y:S01]  /*89c0*/  FMNMX.FTZ R7, R179, R14, !PT ;  /* 0x0000000eb3077209 */ /* 0x000fe20007810000 */
[--C-:B-1----:R-:W-:Y:S01]  /*89d0*/  FFMA.FTZ R21, R165, UR10, -R193.reuse ;  /* 0x0000000aa5157c23 */ /* 0x102fe200080108c1 */
[--C-:B------:R-:W-:Y:S01]  /*89e0*/  FFMA.FTZ R165, R180, UR10, -R193.reuse ;  /* 0x0000000ab4a57c23 */ /* 0x100fe200080108c1 */
[----:B------:R-:W1:Y:S01]  /*89f0*/  MUFU.EX2 R11, R11 ;  /* 0x0000000b000b7308 */ /* 0x000e620000000800 */
[----:B------:R-:W-:Y:S01]  /*8a00*/  FMNMX.FTZ R14, R182, R7, !PT ;  /* 0x00000007b60e7209 */ /* 0x000fe20007810000 */
[----:B------:R-:W-:-:S03]  /*8a10*/  FFMA.FTZ R181, R181, UR10, -R193 ;  /* 0x0000000ab5b57c23 */ /* 0x000fc600080108c1 */
[----:B------:R-:W-:-:S03]  /*8a20*/  FMNMX.FTZ R7, R183, R14, !PT ;  /* 0x0000000eb7077209 */ /* 0x000fc60007810000 */
[----:B------:R3:W-:Y:S01]  /*8a30*/  MUFU.EX2 R14, R157 ;  /* 0x0000009d000e7308 */ /* 0x0007e20000000800 */
[-C--:B--2---:R-:W-:Y:S01]  /*8a40*/  FMUL.FTZ R24, R24, R12.reuse ;  /* 0x0000000c18187220 */ /* 0x084fe20000410000 */
[----:B------:R-:W2:Y:S01]  /*8a50*/  SHFL.BFLY PT, R194, R7, 0x2, 0x1f ;  /* 0x0c401f0007c27f89 */ /* 0x000ea200000e0000 */
[-C--:B------:R-:W-:Y:S01]  /*8a60*/  FMUL.FTZ R25, R25, R12.reuse ;  /* 0x0000000c19197220 */ /* 0x080fe20000410000 */
[-C--:B------:R-:W-:Y:S01]  /*8a70*/  FMUL.FTZ R28, R28, R12.reuse ;  /* 0x0000000c1c1c7220 */ /* 0x080fe20000410000 */
[-C--:B------:R-:W-:Y:S01]  /*8a80*/  FMUL.FTZ R29, R29, R12.reuse ;  /* 0x0000000c1d1d7220 */ /* 0x080fe20000410000 */
[-C--:B------:R-:W-:Y:S01]  /*8a90*/  FMUL.FTZ R32, R32, R12.reuse ;  /* 0x0000000c20207220 */ /* 0x080fe20000410000 */
[-C--:B------:R-:W-:Y:S01]  /*8aa0*/  FMUL.FTZ R33, R33, R12.reuse ;  /* 0x0000000c21217220 */ /* 0x080fe20000410000 */
[----:B------:R-:W4:Y:S01]  /*8ab0*/  MUFU.EX2 R152, R152 ;  /* 0x0000009800987308 */ /* 0x000f220000000800 */
[----:B---3--:R-:W-:Y:S01]  /*8ac0*/  FFMA.FTZ R157, R172, UR10, -R193 ;  /* 0x0000000aac9d7c23 */ /* 0x008fe200080108c1 */
[----:B-1----:R-:W-:Y:S01]  /*8ad0*/  FFMA.FTZ R5, R12, R5, R11 ;  /* 0x000000050c057223 */ /* 0x002fe2000001000b */
        /* <DEDUP_REMOVED lines=22> */
[----:B---3--:R-:W-:Y:S01]  /*8c40*/  FFMA.FTZ R164, R173, UR10, -R193 ;  /* 0x0000000aada47c23 */ /* 0x008fe200080108c1 */
        /* <DEDUP_REMOVED lines=21> */
[----:B--2---:R-:W-:Y:S01]  /*8da0*/  FMNMX.FTZ R7, R194, R7, !PT ;  /* 0x00000007c2077209 */ /* 0x004fe20007810000 */
[----:B------:R-:W-:Y:S01]  /*8db0*/  MUFU.EX2 R160, R160 ;  /* 0x000000a000a07308 */ /* 0x000fe20000000800 */
[-C--:B------:R-:W-:Y:S01]  /*8dc0*/  FMUL.FTZ R108, R108, R12.reuse ;  /* 0x0000000c6c6c7220 */ /* 0x080fe20000410000 */
[-C--:B------:R-:W-:Y:S01]  /*8dd0*/  FMUL.FTZ R109, R109, R12.reuse ;  /* 0x0000000c6d6d7220 */ /* 0x080fe20000410000 */
[-C--:B------:R-:W-:Y:S01]  /*8de0*/  FMUL.FTZ R112, R112, R12.reuse ;  /* 0x0000000c70707220 */ /* 0x080fe20000410000 */
[C---:B------:R-:W-:Y:S01]  /*8df0*/  FADD.FTZ R169, -R7.reuse, R10 ;  /* 0x0000000a07a97221 */ /* 0x040fe20000010100 */
[----:B------:R-:W-:Y:S01]  /*8e00*/  FMUL.FTZ R177, R7, UR10 ;  /* 0x0000000a07b17c20 */ /* 0x000fe20008410000 */
[-C--:B------:R-:W-:Y:S01]  /*8e10*/  FMUL.FTZ R113, R113, R12.reuse ;  /* 0x0000000c71717220 */ /* 0x080fe20000410000 */
[----:B------:R-:W-:Y:S01]  /*8e20*/  FMUL.FTZ R116, R116, R12 ;  /* 0x0000000c74747220 */ /* 0x000fe20000410000 */
[----:B------:R-:W-:Y:S01]  /*8e30*/  FMUL.FTZ R169, R169, UR10 ;  /* 0x0000000aa9a97c20 */ /* 0x000fe20008410000 */
[--C-:B------:R-:W-:Y:S01]  /*8e40*/  FFMA.FTZ R172, R154, UR10, -R177.reuse ;  /* 0x0000000a9aac7c23 */ /* 0x100fe200080108b1 */
[--C-:B------:R-:W-:Y:S01]  /*8e50*/  FFMA.FTZ R194, R167, UR10, -R177.reuse ;  /* 0x0000000aa7c27c23 */ /* 0x100fe200080108b1 */
[--C-:B------:R-:W-:Y:S01]  /*8e60*/  FFMA.FTZ R167, R170, UR10, -R177.reuse ;  /* 0x0000000aaaa77c23 */ /* 0x100fe200080108b1 */
[----:B------:R-:W-:Y:S01]  /*8e70*/  MOV R170, UR22 ;  /* 0x0000001600aa7c02 */ /* 0x000fe20008000f00 */
[--C-:B------:R-:W-:Y:S01]  /*8e80*/  FFMA.FTZ R155, R155, UR10, -R177.reuse ;  /* 0x0000000a9b9b7c23 */ /* 0x100fe200080108b1 */
[----:B------:R-:W-:Y:S01]  /*8e90*/  MUFU.EX2 R169, R169 ;  /* 0x000000a900a97308 */ /* 0x000fe20000000800 */
[--C-:B------:R-:W-:Y:S01]  /*8ea0*/  FFMA.FTZ R173, R158, UR10, -R177.reuse ;  /* 0x0000000a9ead7c23 */ /* 0x100fe200080108b1 */
[----:B------:R-:W-:Y:S01]  /*8eb0*/  FFMA.FTZ R176, R159, UR10, -R177 ;  /* 0x0000000a9fb07c23 */ /* 0x000fe200080108b1 */
[----:B------:R-:W-:-:S02]  /*8ec0*/  @!P5 VIADD R154, R170, 0x28c40 ;  /* 0x00028c40aa9ad836 */ /* 0x000fc40000000000 */
[--C-:B------:R-:W-:Y:S01]  /*8ed0*/  FFMA.FTZ R159, R162, UR10, -R177.reuse ;  /* 0x0000000aa29f7c23 */ /* 0x100fe200080108b1 */
[--C-:B------:R-:W-:Y:S01]  /*8ee0*/  FFMA.FTZ R180, R163, UR10, -R177.reuse ;  /* 0x0000000aa3b47c23 */ /* 0x100fe200080108b1 */
[--C-:B------:R-:W-:Y:S01]  /*8ef0*/  FFMA.FTZ R163, R166, UR10, -R177.reuse ;  /* 0x0000000aa6a37c23 */ /* 0x100fe200080108b1 */
[--C-:B------:R-:W-:Y:S01]  /*8f00*/  FFMA.FTZ R196, R171, UR10, -R177.reuse ;  /* 0x0000000aabc47c23 */ /* 0x100fe200080108b1 */
[----:B------:R-:W2:Y:S01]  /*8f10*/  MUFU.EX2 R172, R172 ;  /* 0x000000ac00ac7308 */ /* 0x000ea20000000800 */
[----:B------:R-:W-:Y:S01]  /*8f20*/  @!P5 PRMT R154, RZ, 0x654, R154 ;  /* 0x00000654ff9ad816 */ /* 0x000fe2000000009a */
[--C-:B------:R-:W-:Y:S01]  /*8f30*/  FFMA.FTZ R179, R179, UR10, -R177.reuse ;  /* 0x0000000ab3b37c23 */ /* 0x100fe200080108b1 */
[--C-:B------:R-:W-:Y:S01]  /*8f40*/  FFMA.FTZ R171, R174, UR10, -R177.reuse ;  /* 0x0000000aaeab7c23 */ /* 0x100fe200080108b1 */
[--C-:B------:R-:W-:Y:S01]  /*8f50*/  FFMA.FTZ R174, R175, UR10, -R177.reuse ;  /* 0x0000000aafae7c23 */ /* 0x100fe200080108b1 */
[----:B------:R4:W-:Y:S01]  /*8f60*/  @!P5 SYNCS.ARRIVE.TRANS64.RED.A1T0 RZ, [R154+URZ], RZ ;  /* 0x000000ff9affd9a7 */ /* 0x0009e2000810043f */
[--C-:B------:R-:W-:Y:S01]  /*8f70*/  FFMA.FTZ R175, R178, UR10, -R177.reuse ;  /* 0x0000000ab2af7c23 */ /* 0x100fe200080108b1 */
[----:B------:R-:W-:Y:S01]  /*8f80*/  IMAD.U32 R158, RZ, RZ, UR21 ;  /* 0x00000015ff9e7e24 */ /* 0x000fe2000f8e00ff */
[----:B------:R-:W3:Y:S01]  /*8f90*/  MUFU.EX2 R155, R155 ;  /* 0x0000009b009b7308 */ /* 0x000ee20000000800 */
[--C-:B------:R-:W-:Y:S01]  /*8fa0*/  FFMA.FTZ R182, R182, UR10, -R177.reuse ;  /* 0x0000000ab6b67c23 */ /* 0x100fe200080108b1 */
[----:B------:R-:W-:Y:S01]  /*8fb0*/  FFMA.FTZ R177, R183, UR10, -R177 ;  /* 0x0000000ab7b17c23 */ /* 0x000fe200080108b1 */
[-C--:B------:R-:W-:Y:S01]  /*8fc0*/  FMUL.FTZ R117, R117, R12.reuse ;  /* 0x0000000c75757220 */ /* 0x080fe20000410000 */
[-C--:B------:R-:W-:Y:S01]  /*8fd0*/  FMUL.FTZ R120, R120, R12.reuse ;  /* 0x0000000c78787220 */ /* 0x080fe20000410000 */
[----:B----4-:R-:W-:Y:S01]  /*8fe0*/  FADD.FTZ R154, R152, R5 ;  /* 0x00000005989a7221 */ /* 0x010fe20000010000 */
[-C--:B------:R-:W-:Y:S01]  /*8ff0*/  FMUL.FTZ R121, R121, R12.reuse ;  /* 0x0000000c79797220 */ /* 0x080fe20000410000 */
[----:B------:R-:W-:Y:S01]  /*9000*/  FMUL.FTZ R124, R124, R12 ;  /* 0x0000000c7c7c7220 */ /* 0x000fe20000410000 */
[----:B------:R-:W4:Y:S01]  /*9010*/  MUFU.EX2 R173, R173 ;  /* 0x000000ad00ad7308 */ /* 0x000f220000000800 */
[----:B-1----:R-:W-:Y:S01]  /*9020*/  FADD.FTZ R5, R13, R154 ;  /* 0x0000009a0d057221 */ /* 0x002fe20000010000 */
[----:B--2---:R-:W-:Y:S01]  /*9030*/  FFMA.FTZ R6, R169, R6, R172 ;  /* 0x00000006a9067223 */ /* 0x004fe200000100ac */
[-C--:B------:R-:W-:Y:S01]  /*9040*/  FMUL.FTZ R125, R125, R12.reuse ;  /* 0x0000000c7d7d7220 */ /* 0x080fe20000410000 */
[-C--:B------:R-:W-:Y:S01]  /*9050*/  FMUL.FTZ R128, R128, R12.reuse ;  /* 0x0000000c80807220 */ /* 0x080fe20000410000 */
[----:B------:R-:W-:Y:S01]  /*9060*/  FADD.FTZ R5, R14, R5 ;  /* 0x000000050e057221 */ /* 0x000fe20000010000 */
[-C--:B------:R-:W-:Y:S01]  /*9070*/  FMUL.FTZ R129, R129, R12.reuse ;  /* 0x0000000c81817220 */ /* 0x080fe20000410000 */
[-C--:B------:R-:W-:Y:S01]  /*9080*/  FMUL.FTZ R132, R132, R12.reuse ;  /* 0x0000000c84847220 */ /* 0x080fe20000410000 */
[----:B------:R-:W1:Y:S01]  /*9090*/  MUFU.EX2 R176, R176 ;  /* 0x000000b000b07308 */ /* 0x000e620000000800 */
[----:B---3--:R-:W-:Y:S01]  /*90a0*/  FADD.FTZ R6, R155, R6 ;  /* 0x000000069b067221 */ /* 0x008fe20000010000 */
[----:B------:R-:W-:Y:S01]  /*90b0*/  FADD.FTZ R154, R156, R5 ;  /* 0x000000059c9a7221 */ /* 0x000fe20000010000 */
        /* <DEDUP_REMOVED lines=10> */
[----:B------:R-:W-:Y:S01]  /*9160*/  FMUL.FTZ R149, R149, R12 ;  /* 0x0000000c95957220 */ /* 0x000fe20000410000 */
[----:B------:R-:W-:Y:S01]  /*9170*/  F2FP.BF16.F32.PACK_AB R152, R152, R11 ;  /* 0x0000000b9898723e */ /* 0x000fe200000010ff */
[-C--:B------:R-:W-:Y:S01]  /*9180*/  FMUL.FTZ R26, R26, R169.reuse ;  /* 0x000000a91a1a7220 */ /* 0x080fe20000410000 */
[----:B------:R3:W-:Y:S01]  /*9190*/  MUFU.EX2 R10, R181 ;  /* 0x000000b5000a7308 */ /* 0x0007e20000000800 */
[----:B-1----:R-:W-:Y:S01]  /*91a0*/  FADD.FTZ R6, R176, R5 ;  /* 0x00000005b0067221 */ /* 0x002fe20000010000 */
[----:B------:R-:W-:Y:S01]  /*91b0*/  F2FP.BF16.F32.PACK_AB R156, R15, R156 ;  /* 0x0000009c0f9c723e */ /* 0x000fe200000010ff */
[-C--:B------:R-:W-:Y:S01]  /*91c0*/  FMUL.FTZ R27, R27, R169.reuse ;  /* 0x000000a91b1b7220 */ /* 0x080fe20000410000 */
[-C--:B------:R-:W-:Y:S01]  /*91d0*/  FMUL.FTZ R30, R30, R169.reuse ;  /* 0x000000a91e1e7220 */ /* 0x080fe20000410000 */
[-C--:B------:R-:W-:Y:S01]  /*91e0*/  FMUL.FTZ R31, R31, R169.reuse ;  /* 0x000000a91f1f7220 */ /* 0x080fe20000410000 */
[-C--:B------:R-:W-:Y:S01]  /*91f0*/  FMUL.FTZ R34, R34, R169.reuse ;  /* 0x000000a922227220 */ /* 0x080fe20000410000 */
[----:B------:R-:W-:Y:S01]  /*9200*/  FMUL.FTZ R35, R35, R169 ;  /* 0x000000a923237220 */ /* 0x000fe20000410000 */
[----:B------:R-:W1:Y:S01]  /*9210*/  MUFU.EX2 R180, R180 ;  /* 0x000000b400b47308 */ /* 0x000e620000000800 */
[----:B---3--:R-:W-:-:S02]  /*9220*/  IMAD.MOV R181, RZ, RZ, -R18 ;  /* 0x000000ffffb57224 */ /* 0x008fc400078e0a12 */
[----:B--2---:R-:W-:Y:S01]  /*9230*/  FADD.FTZ R5, R159, R6 ;  /* 0x000000069f057221 */ /* 0x004fe20000010000 */
[-C--:B------:R-:W-:Y:S01]  /*9240*/  FMUL.FTZ R38, R38, R169.reuse ;  /* 0x000000a926267220 */ /* 0x080fe20000410000 */
[-C--:B------:R-:W-:Y:S01]  /*9250*/  FMUL.FTZ R39, R39, R169.reuse ;  /* 0x000000a927277220 */ /* 0x080fe20000410000 */
[----:B------:R-:W-:Y:S01]  /*9260*/  FMUL.FTZ R42, R42, R169 ;  /* 0x000000a92a2a7220 */ /* 0x000fe20000410000 */
[----:B------:R-:W-:Y:S01]  /*9270*/  ISETP.NE.AND P1, PT, R16, R181, PT ;  /* 0x000000b51000720c */ /* 0x000fe20003f25270 */
        /* <DEDUP_REMOVED lines=11> */
[----:B------:R-:W-:Y:S01]  /*9330*/  FMUL.FTZ R59, R59, R169 ;  /* 0x000000a93b3b7220 */ /* 0x000fe20000410000 */
[----:B------:R-:W-:-:S02]  /*9340*/  @!P1 IMAD R158, R158, 0x40, R17 ;  /* 0x000000409e9e9824 */ /* 0x000fc400078e0211 */
[-C--:B------:R-:W-:Y:S01]  /*9350*/  FMUL.FTZ R62, R62, R169.reuse ;  /* 0x000000a93e3e7220 */ /* 0x080fe20000410000 */
[-C--:B------:R-:W-:Y:S01]  /*9360*/  FMUL.FTZ R63, R63, R169.reuse ;  /* 0x000000a93f3f7220 */ /* 0x080fe20000410000 */
[-C--:B------:R-:W-:Y:S01]  /*9370*/  FMUL.FTZ R66, R66, R169.reuse ;  /* 0x000000a942427220 */ /* 0x080fe20000410000 */
[-C--:B------:R-:W-:Y:S01]  /*9380*/  FMUL.FTZ R67, R67, R169.reuse ;  /* 0x000000a943437220 */ /* 0x080fe20000410000 */
[----:B------:R-:W1:Y:S01]  /*9390*/  MUFU.EX2 R153, R153 ;  /* 0x0000009900997308 */ /* 0x000e620000000800 */
[----:B------:R-:W-:Y:S01]  /*93a0*/  @!P1 LEA R158, R158, UR38, 0x2 ;  /* 0x000000269e9e9c11 */ /* 0x000fe2000f8e10ff */
[----:B--2---:R-:W-:Y:S01]  /*93b0*/  FADD.FTZ R5, R163, R6 ;  /* 0x00000006a3057221 */ /* 0x004fe20000010000 */
[-C--:B------:R-:W-:Y:S01]  /*93c0*/  FMUL.FTZ R70, R70, R169.reuse ;  /* 0x000000a946467220 */ /* 0x080fe20000410000 */
[-C--:B------:R-:W-:Y:S01]  /*93d0*/  FMUL.FTZ R71, R71, R169.reuse ;  /* 0x000000a947477220 */ /* 0x080fe20000410000 */
[-C--:B------:R-:W-:Y:S01]  /*93e0*/  FMUL.FTZ R74, R74, R169.reuse ;  /* 0x000000a94a4a7220 */ /* 0x080fe20000410000 */
[----:B------:R-:W-:Y:S01]  /*93f0*/  @!P1 STS [R158+0x28800], R12 ;  /* 0x0288000c9e009388 */ /* 0x000fe20000000800 */
[-C--:B------:R-:W-:Y:S01]  /*9400*/  FMUL.FTZ R75, R75, R169.reuse ;  /* 0x000000a94b4b7220 */ /* 0x080fe20000410000 */
[----:B------:R2:W-:Y:S01]  /*9410*/  MUFU.EX2 R178, R179 ;  /* 0x000000b300b27308 */ /* 0x0005e20000000800 */
[----:B---3--:R-:W-:Y:S01]  /*9420*/  FADD.FTZ R6, R194, R5 ;  /* 0x00000005c2067221 */ /* 0x008fe20000010000 */
[----:B------:R3:W-:Y:S01]  /*9430*/  @!P1 STS [R158+0x28820], R169 ;  /* 0x028820a99e009388 */ /* 0x0007e20000000800 */
        /* <DEDUP_REMOVED lines=9> */
[----:B---3--:R-:W-:Y:S01]  /*94d0*/  F2FP.BF16.F32.PACK_AB R158, R21, R20 ;  /* 0x00000014159e723e */ /* 0x008fe200000010ff */
[----:B------:R-:W-:Y:S01]  /*94e0*/  FADD.FTZ R154, R20, R179 ;  /* 0x000000b3149a7221 */ /* 0x000fe20000010000 */
[-C--:B------:R-:W-:Y:S01]  /*94f0*/  FMUL.FTZ R91, R91, R169.reuse ;  /* 0x000000a95b5b7220 */ /* 0x080fe20000410000 */
[-C--:B------:R-:W-:Y:S01]  /*9500*/  FMUL.FTZ R94, R94, R169.reuse ;  /* 0x000000a95e5e7220 */ /* 0x080fe20000410000 */
[----:B------:R-:W2:Y:S01]  /*9510*/  MUFU.EX2 R157, R157 ;  /* 0x0000009d009d7308 */ /* 0x000ea20000000800 */
[----:B------:R-:W-:Y:S01]  /*9520*/  FADD.FTZ R179, R21, R154 ;  /* 0x0000009a15b37221 */ /* 0x000fe20000010000 */
[-C--:B------:R-:W-:Y:S01]  /*9530*/  FMUL.FTZ R95, R95, R169.reuse ;  /* 0x000000a95f5f7220 */ /* 0x080fe20000410000 */
[-C--:B------:R-:W-:Y:S01]  /*9540*/  FMUL.FTZ R98, R98, R169.reuse ;  /* 0x000000a962627220 */ /* 0x080fe20000410000 */
[-C--:B------:R-:W-:Y:S01]  /*9550*/  FMUL.FTZ R99, R99, R169.reuse ;  /* 0x000000a963637220 */ /* 0x080fe20000410000 */
[----:B------:R-:W-:Y:S01]  /*9560*/  FADD.FTZ R154, R160, R179 ;  /* 0x000000b3a09a7221 */ /* 0x000fe20000010000 */
[C---:B-1----:R-:W-:Y:S01]  /*9570*/  F2FP.BF16.F32.PACK_AB R160, R153.reuse, R160 ;  /* 0x000000a099a0723e */ /* 0x042fe200000010ff */
[-C--:B------:R-:W-:Y:S01]  /*9580*/  FMUL.FTZ R102, R102, R169.reuse ;  /* 0x000000a966667220 */ /* 0x080fe20000410000 */
[----:B------:R-:W1:Y:S01]  /*9590*/  MUFU.EX2 R196, R196 ;  /* 0x000000c400c47308 */ /* 0x000e620000000800 */
[----:B------:R-:W-:Y:S01]  /*95a0*/  FADD.FTZ R154, R153, R154 ;  /* 0x0000009a999a7221 */ /* 0x000fe20000010000 */
[----:B----4-:R-:W-:Y:S01]  /*95b0*/  FADD.FTZ R5, R167, R6 ;  /* 0x00000006a7057221 */ /* 0x010fe20000010000 */
[----:B------:R-:W-:Y:S01]  /*95c0*/  F2FP.BF16.F32.PACK_AB R153, R155, R172 ;  /* 0x000000ac9b99723e */ /* 0x000fe200000010ff */
[----:B------:R-:W-:Y:S01]  /*95d0*/  FMUL.FTZ R103, R103, R169 ;  /* 0x000000a967677220 */ /* 0x000fe20000410000 */
[----:B------:R-:W-:Y:S01]  /*95e0*/  F2FP.BF16.F32.PACK_AB R155, R176, R173 ;  /* 0x000000adb09b723e */ /* 0x000fe200000010ff */
[-C--:B------:R-:W-:Y:S01]  /*95f0*/  FMUL.FTZ R106, R106, R169.reuse ;  /* 0x000000a96a6a7220 */ /* 0x080fe20000410000 */
[----:B------:R-:W-:Y:S01]  /*9600*/  FMUL.FTZ R107, R107, R169 ;  /* 0x000000a96b6b7220 */ /* 0x000fe20000410000 */
[----:B------:R-:W3:Y:S01]  /*9610*/  MUFU.EX2 R164, R164 ;  /* 0x000000a400a47308 */ /* 0x000ee20000000800 */
[----:B--2---:R-:W-:Y:S01]  /*9620*/  FADD.FTZ R179, R157, R154 ;  /* 0x0000009a9db37221 */ /* 0x004fe20000010000 */
[----:B------:R-:W-:Y:S01]  /*9630*/  F2FP.BF16.F32.PACK_AB R154, R14, R13 ;  /* 0x0000000d0e9a723e */ /* 0x000fe200000010ff */
[----:B------:R-:W-:Y:S01]  /*9640*/  BAR.SYNC.DEFER_BLOCKING 0xf, 0x100 ;  /* 0x03c4000000007b1d */ /* 0x000fe20000010000 */
[-C--:B------:R-:W-:Y:S01]  /*9650*/  FMUL.FTZ R110, R110, R169.reuse ;  /* 0x000000a96e6e7220 */ /* 0x080fe20000410000 */
[-C--:B------:R-:W-:Y:S01]  /*9660*/  FMUL.FTZ R111, R111, R169.reuse ;  /* 0x000000a96f6f7220 */ /* 0x080fe20000410000 */
[-C--:B------:R-:W-:Y:S01]  /*9670*/  FMUL.FTZ R114, R114, R169.reuse ;  /* 0x000000a972727220 */ /* 0x080fe20000410000 */
[-C--:B------:R-:W-:Y:S01]  /*9680*/  FMUL.FTZ R115, R115, R169.reuse ;  /* 0x000000a973737220 */ /* 0x080fe20000410000 */
[-C--:B------:R-:W-:Y:S01]  /*9690*/  FMUL.FTZ R118, R118, R169.reuse ;  /* 0x000000a976767220 */ /* 0x080fe20000410000 */
[----:B------:R-:W2:Y:S01]  /*96a0*/  MUFU.EX2 R171, R171 ;  /* 0x000000ab00ab7308 */ /* 0x000ea20000000800 */
[----:B-1----:R-:W-:Y:S01]  /*96b0*/  FADD.FTZ R6, R196, R5 ;  /* 0x00000005c4067221 */ /* 0x002fe20000010000 */
[-C--:B------:R-:W-:Y:S01]  /*96c0*/  FMUL.FTZ R119, R119, R169.reuse ;  /* 0x000000a977777220 */ /* 0x080fe20000410000 */
[-C--:B------:R-:W-:Y:S01]  /*96d0*/  FMUL.FTZ R122, R122, R169.reuse ;  /* 0x000000a97a7a7220 */ /* 0x080fe20000410000 */
[-C--:B------:R-:W-:Y:S01]  /*96e0*/  FMUL.FTZ R123, R123, R169.reuse ;  /* 0x000000a97b7b7220 */ /* 0x080fe20000410000 */
[-C--:B------:R-:W-:Y:S01]  /*96f0*/  FMUL.FTZ R126, R126, R169.reuse ;  /* 0x000000a97e7e7220 */ /* 0x080fe20000410000 */
[-C--:B------:R-:W-:Y:S01]  /*9700*/  FMUL.FTZ R127, R127, R169.reuse ;  /* 0x000000a97f7f7220 */ /* 0x080fe20000410000 */
[----:B------:R-:W-:Y:S01]  /*9710*/  FMUL.FTZ R130, R130, R169 ;  /* 0x000000a982827220 */ /* 0x000fe20000410000 */
[----:B------:R-:W1:Y:S01]  /*9720*/  MUFU.EX2 R161, R161 ;  /* 0x000000a100a17308 */ /* 0x000e620000000800 */
[C---:B---3--:R-:W-:Y:S01]  /*9730*/  FADD.FTZ R12, R164.reuse, R179 ;  /* 0x000000b3a40c7221 */ /* 0x048fe20000010000 */
[----:B------:R-:W-:Y:S01]  /*9740*/  F2FP.BF16.F32.PACK_AB R162, R164, R157 ;  /* 0x0000009da4a2723e */ /* 0x000fe200000010ff */
[----:B------:R-:W-:Y:S01]  /*9750*/  FMUL.FTZ R131, R131, R169 ;  /* 0x000000a983837220 */ /* 0x000fe20000410000 */
[----:B------:R-:W-:Y:S01]  /*9760*/  F2FP.BF16.F32.PACK_AB R157, R180, R159 ;  /* 0x0000009fb49d723e */ /* 0x000fe200000010ff */
[----:B------:R-:W-:Y:S01]  /*9770*/  FMUL.FTZ R134, R134, R169 ;  /* 0x000000a986867220 */ /* 0x000fe20000410000 */
[----:B------:R-:W-:Y:S01]  /*9780*/  F2FP.BF16.F32.PACK_AB R159, R194, R163 ;  /* 0x000000a3c29f723e */ /* 0x000fe200000010ff */
[-C--:B------:R-:W-:Y:S01]  /*9790*/  FMUL.FTZ R135, R135, R169.reuse ;  /* 0x000000a987877220 */ /* 0x080fe20000410000 */
[----:B------:R-:W3:Y:S01]  /*97a0*/  MUFU.EX2 R174, R174 ;  /* 0x000000ae00ae7308 */ /* 0x000ee20000000800 */
[----:B--2---:R-:W-:Y:S01]  /*97b0*/  FADD.FTZ R5, R171, R6 ;  /* 0x00000006ab057221 */ /* 0x004fe20000010000 */
[----:B------:R2:W-:Y:S01]  /*97c0*/  STSM.16.M88.4 [R19+0x26800], R152 ;  /* 0x0268009813007844 */ /* 0x0005e20000000200 */
[-C--:B------:R-:W-:Y:S01]  /*97d0*/  FMUL.FTZ R138, R138, R169.reuse ;  /* 0x000000a98a8a7220 */ /* 0x080fe20000410000 */
[-C--:B------:R-:W-:Y:S01]  /*97e0*/  FMUL.FTZ R139, R139, R169.reuse ;  /* 0x000000a98b8b7220 */ /* 0x080fe20000410000 */
[-C--:B------:R-:W-:Y:S01]  /*97f0*/  FMUL.FTZ R142, R142, R169.reuse ;  /* 0x000000a98e8e7220 */ /* 0x080fe20000410000 */
[----:B------:R2:W-:Y:S01]  /*9800*/  STSM.16.M88.4 [R184], R156 ;  /* 0x0000009cb8007844 */ /* 0x0005e20000000200 */
[-C--:B------:R-:W-:Y:S01]  /*9810*/  FMUL.FTZ R143, R143, R169.reuse ;  /* 0x000000a98f8f7220 */ /* 0x080fe20000410000 */
[----:B------:R-:W4:Y:S01]  /*9820*/  MUFU.EX2 R168, R168 ;  /* 0x000000a800a87308 */ /* 0x000f220000000800 */
[----:B-1----:R-:W-:Y:S01]  /*9830*/  FADD.FTZ R11, R161, R12 ;  /* 0x0000000ca10b7221 */ /* 0x002fe20000010000 */
[-C--:B------:R-:W-:Y:S01]  /*9840*/  FMUL.FTZ R146, R146, R169.reuse ;  /* 0x000000a992927220 */ /* 0x080fe20000410000 */
[-C--:B------:R-:W-:Y:S01]  /*9850*/  FMUL.FTZ R147, R147, R169.reuse ;  /* 0x000000a993937220 */ /* 0x080fe20000410000 */
[-C--:B------:R-:W-:Y:S01]  /*9860*/  FMUL.FTZ R150, R150, R169.reuse ;  /* 0x000000a996967220 */ /* 0x080fe20000410000 */
[----:B------:R-:W-:-:S03]  /*9870*/  FMUL.FTZ R151, R151, R169 ;  /* 0x000000a997977220 */ /* 0x000fc60000410000 */
[----:B------:R-:W1:Y:S01]  /*9880*/  MUFU.EX2 R175, R175 ;  /* 0x000000af00af7308 */ /* 0x000e620000000800 */
[C---:B---3--:R-:W-:Y:S01]  /*9890*/  FADD.FTZ R6, R174.reuse, R5 ;  /* 0x00000005ae067221 */ /* 0x048fe20000010000 */
[----:B------:R-:W-:-:S06]  /*98a0*/  F2FP.BF16.F32.PACK_AB R163, R174, R171 ;  /* 0x000000abaea3723e */ /* 0x000fcc00000010ff */
[----:B------:R-:W3:Y:S01]  /*98b0*/  MUFU.EX2 R165, R165 ;  /* 0x000000a500a57308 */ /* 0x000ee20000000800 */
[C---:B----4-:R-:W-:Y:S01]  /*98c0*/  FADD.FTZ R12, R168.reuse, R11 ;  /* 0x0000000ba80c7221 */ /* 0x050fe20000010000 */
[----:B------:R-:W-:Y:S02]  /*98d0*/  F2FP.BF16.F32.PACK_AB R164, R168, R161 ;  /* 0x000000a1a8a4723e */ /* 0x000fe400000010ff */
[----:B------:R-:W-:-:S04]  /*98e0*/  F2FP.BF16.F32.PACK_AB R161, R196, R167 ;  /* 0x000000a7c4a1723e */ /* 0x000fc800000010ff */
[----:B------:R-:W4:Y:S01]  /*98f0*/  MUFU.EX2 R182, R182 ;  /* 0x000000b600b67308 */ /* 0x000f220000000800 */
[----:B-1----:R-:W-:Y:S01]  /*9900*/  FADD.FTZ R11, R175, R6 ;  /* 0x00000006af0b7221 */ /* 0x002fe20000010000 */
[----:B------:R2:W-:Y:S03]  /*9910*/  STSM.16.M88.4 [R22], R160 ;  /* 0x000000a016007844 */ /* 0x0005e60000000200 */
[----:B------:R-:W-:-:S03]  /*9920*/  FADD.FTZ R11, R178, R11 ;  /* 0x0000000bb20b7221 */ /* 0x000fc60000010000 */
[----:B------:R-:W1:Y:S01]  /*9930*/  MUFU.EX2 R177, R177 ;  /* 0x000000b100b17308 */ /* 0x000e620000000800 */
[----:B---3--:R-:W-:Y:S01]  /*9940*/  FADD.FTZ R5, R165, R12 ;  /* 0x0000000ca5057221 */ /* 0x008fe20000010000 */
[----:B------:R-:W-:Y:S02]  /*9950*/  F2FP.BF16.F32.PACK_AB R166, R10, R165 ;  /* 0x000000a50aa6723e */ /* 0x000fe400000010ff */
[----:B------:R-:W-:Y:S01]  /*9960*/  F2FP.BF16.F32.PACK_AB R165, R178, R175 ;  /* 0x000000afb2a5723e */ /* 0x000fe200000010ff */
[----:B------:R-:W-:Y:S01]  /*9970*/  FADD.FTZ R5, R10, R5 ;  /* 0x000000050a057221 */ /* 0x000fe20000010000 */
[----:B----4-:R-:W-:Y:S01]  /*9980*/  FADD.FTZ R6, R182, R11 ;  /* 0x0000000bb6067221 */ /* 0x010fe20000010000 */
[----:B-1----:R-:W-:-:S03]  /*9990*/  F2FP.BF16.F32.PACK_AB R167, R177, R182 ;  /* 0x000000b6b1a7723e */ /* 0x002fc600000010ff */
[----:B------:R-:W-:Y:S02]  /*99a0*/  FADD.FTZ R6, R177, R6 ;  /* 0x00000006b1067221 */ /* 0x000fe40000010000 */
[----:B------:R2:W-:Y:S01]  /*99b0*/  STSM.16.M88.4 [R23], R164 ;  /* 0x000000a417007844 */ /* 0x0005e20000000200 */
[----:B------:R-:W-:Y:S05]  /*99c0*/  @!P4 BRA `(.L_x_4418) ;  /* 0x000000000004c947 */ /* 0x000fea0003800000 */
[----:B------:R-:W-:Y:S01]  /*99d0*/  BPT.TRAP 0x1 ;  /* 0x000000040000795c */ /* 0x000fe20000300000 */
.L_x_4418:
[----:B------:R1:W3:Y:S01]  /*99e0*/  SYNCS.PHASECHK.TRANS64.TRYWAIT P1, [UR22+0x28c50], R9 ;  /* 0x028c5009ff0075a7 */ /* 0x0002e20008020156 */
[----:B------:R-:W-:Y:S05]  /*99f0*/  @!P4 BRA `(.L_x_4419) ;  /* 0x000000000004c947 */ /* 0x000fea0003800000 */
[----:B------:R-:W-:Y:S01]  /*9a00*/  BPT.TRAP 0x1 ;  /* 0x000000040000795c */ /* 0x000fe20000300000 */
.L_x_4419:
[----:B---3--:R-:W-:Y:S05]  /*9a10*/  @P1 BRA `(.L_x_4420) ;  /* 0x0000000000081947 */ /* 0x008fea0003800000 */
[----:B------:R-:W3:Y:S02]  /*9a20*/  SYNCS.PHASECHK.TRANS64.TRYWAIT P1, [UR22+0x28c50], R9 ;  /* 0x028c5009ff0075a7 */ /* 0x000ee40008020156 */
[----:B---3--:R-:W-:Y:S05]  /*9a30*/  @!P1 BRA `(.L_x_4421) ;  /* 0x000000b000209947 */ /* 0x008fea0003800000 */
.L_x_4420:
[----:B------:R-:W-:Y:S01]  /*9a40*/  ULEA UR11, UR37, UR45, 0xc ;  /* 0x0000002d250b7291 */ /* 0x000fe2000f8e603f */
[----:B------:R-:W-:Y:S01]  /*9a50*/  WARPGROUP.ARRIVE ;  /* 0x00000000000079c5 */ /* 0x000fe20000000000 */
[----:B------:R-:W-:Y:S01]  /*9a60*/  UMOV UR7, 0x40000040 ;  /* 0x4000004000077882 */ /* 0x000fe20000000000 */
[----:B---3--:R-:W-:Y:S01]  /*9a70*/  @!P5 VIADD R170, R170, 0x28c60 ;  /* 0x00028c60aaaad836 */ /* 0x008fe20000000000 */
[----:B------:R-:W-:Y:S01]  /*9a80*/  UMOV UR21, UR37 ;  /* 0x0000002500157c82 */ /* 0x000fe20008000000 */
[----:B------:R-:W-:Y:S02]  /*9a90*/  IMAD.MOV.U32 R10, RZ, RZ, R7 ;  /* 0x000000ffff0a7224 */ /* 0x000fe400078e0007 */
[----:B------:R-:W-:Y:S01]  /*9aa0*/  UMOV UR6, UR11 ;  /* 0x0000000b00067c82 */ /* 0x000fe20008000000 */
[----:B------:R-:W-:Y:S01]  /*9ab0*/  @!P5 PRMT R170, RZ, 0x654, R170 ;  /* 0x00000654ffaad816 */ /* 0x000fe200000000aa */
[----:B------:R-:W-:Y:S01]  /*9ac0*/  HGMMA.64x256x16.F32.BF16 R24, R152, gdesc[UR4].tnspB, R24, gsb0 ;  /* 0x43e0000498187df0 */ /* 0x000fe20008001818 */
[----:B------:R-:W-:Y:S01]  /*9ad0*/  UIADD3 UR6, UR11, 0x80, URZ ;  /* 0x000000800b067890 */ /* 0x000fe2000fffe03f */
[----:B------:R-:W-:Y:S01]  /*9ae0*/  IMAD.MOV.U32 R11, RZ, RZ, R4 ;  /* 0x000000ffff0b7224 */ /* 0x000fe200078e0004 */
        /* <DEDUP_REMOVED lines=28> */
.L_x_4413:
[----:B------:R-:W-:-:S13]  /*9cb0*/  ISETP.LE.AND P0, PT, R186, UR50, PT ;  /* 0x00000032ba007c0c */ /* 0x000fda000bf03270 */
[----:B------:R-:W-:Y:S05]  /*9cc0*/  @!P0 BRA `(.L_x_4423) ;  /* 0x0000002000d48947 */ /* 0x000fea0003800000 */
[----:B------:R-:W-:Y:S01]  /*9cd0*/  UIADD3 UR6, UR44, -UR40, URZ ;  /* 0x800000282c067290 */ /* 0x000fe2000fffe03f */
[----:B------:R-:W-:Y:S01]  /*9ce0*/  IMAD.MOV.U32 R10, RZ, RZ, R7 ;  /* 0x000000ffff0a7224 */ /* 0x000fe200078e0007 */
[----:B------:R-:W-:Y:S01]  /*9cf0*/  UMOV UR21, UR37 ;  /* 0x0000002500157c82 */ /* 0x000fe20008000000 */
[----:B------:R-:W-:Y:S01]  /*9d00*/  IMAD.MOV.U32 R12, RZ, RZ, R4 ;  /* 0x000000ffff0c7224 */ /* 0x000fe200078e0004 */
[----:B------:R-:W-:Y:S01]  /*9d10*/  ULDC UR23, c[0x0][0x9e4] ;  /* 0x0002790000177ab9 */ /* 0x000fe20000000800 */
[----:B------:R-:W-:Y:S01]  /*9d20*/  ULDC UR24, c[0x0][0x9dc] ;  /* 0x0002770000187ab9 */ /* 0x000fe20000000800 */
[----:B01----:R-:W-:Y:S01]  /*9d30*/  IMAD.U32 R9, RZ, RZ, UR6 ;  /* 0x00000006ff097e24 */ /* 0x003fe2000f8e00ff */
[----:B------:R-:W-:Y:S01]  /*9d40*/  ULDC UR20, c[0x0][0x988] ;  /* 0x0002620000147ab9 */ /* 0x000fe20000000800 */
[----:B------:R-:W-:Y:S01]  /*9d50*/  VIADD R11, R0, UR6 ;  /* 0x00000006000b7c36 */ /* 0x000fe20008000000 */
[----:B------:R-:W-:Y:S02]  /*9d60*/  ULDC UR22, c[0x0][0x9e0] ;  /* 0x0002780000167ab9 */ /* 0x000fe40000000800 */
[----:B------:R-:W-:-:S04]  /*9d70*/  IADD3 R9, R9, 0x8, R0 ;  /* 0x0000000809097810 */ /* 0x000fc80007ffe000 */
[----:B------:R-:W-:-:S07]  /*9d80*/  LOP3.LUT R13, RZ, R9, RZ, 0x33, !PT ;  /* 0x00000009ff0d7212 */ /* 0x000fce00078e33ff */
.L_x_4440:
[----:B------:R-:W-:-:S04]  /*9d90*/  UIADD3 UR37, UR21, 0x1, URZ ;  /* 0x0000000115257890 */ /* 0x000fc8000fffe03f */
[----:B------:R-:W-:-:S04]  /*9da0*/  UISETP.NE.AND UP0, UPT, UR37, 0x2, UPT ;  /* 0x000000022500788c */ /* 0x000fc8000bf05270 */
[----:B------:R-:W-:Y:S02]  /*9db0*/  USEL UR6, URZ, 0x1, UP0 ;  /* 0x000000013f067887 */ /* 0x000fe40008000000 */
[----:B------:R-:W-:-:S04]  /*9dc0*/  USEL UR37, UR37, URZ, UP0 ;  /* 0x0000003f25257287 */ /* 0x000fc80008000000 */
[----:B------:R-:W-:Y:S01]  /*9dd0*/  LOP3.LUT R2, R2, UR6, RZ, 0x3c, !PT ;  /* 0x0000000602027c12 */ /* 0x000fe2000f8e3cff */
[----:B01----:R-:W-:Y:S07]  /*9de0*/  @!P4 BRA `(.L_x_4424) ;  /* 0x000000000004c947 */ /* 0x003fee0003800000 */
[----:B------:R-:W-:Y:S01]  /*9df0*/  BPT.TRAP 0x1 ;  /* 0x000000040000795c */ /* 0x000fe20000300000 */
.L_x_4424:
[----:B------:R-:W-:Y:S01]  /*9e00*/  ULEA UR25, UR37, UR38, 0x3 ;  /* 0x0000002625197291 */ /* 0x000fe2000f8e183f */
[----:B------:R-:W-:-:S08]  /*9e10*/  SHF.L.U32 R8, R2, 0x1f, RZ ;  /* 0x0000001f02087819 */ /* 0x000fd000000006ff */
[----:B------:R0:W1:Y:S01]  /*9e20*/  SYNCS.PHASECHK.TRANS64.TRYWAIT P0, [UR25+0x28c30], R8 ;  /* 0x028c3008ff0075a7 */ /* 0x0000620008000159 */
[----:B------:R-:W-:Y:S05]  /*9e30*/  @!P4 BRA `(.L_x_4425) ;  /* 0x000000000004c947 */ /* 0x000fea0003800000 */
[----:B------:R-:W-:Y:S01]  /*9e40*/  BPT.TRAP 0x1 ;  /* 0x000000040000795c */ /* 0x000fe20000300000 */
.L_x_4425:
[----:B-1----:R-:W-:Y:S05]  /*9e50*/  @P0 BRA `(.L_x_4426) ;  /* 0x0000000000080947 */ /* 0x002fea0003800000 */
[----:B------:R-:W1:Y:S02]  /*9e60*/  SYNCS.PHASECHK.TRANS64.TRYWAIT P0, [UR25+0x28c30], R8 ;  /* 0x028c3008ff0075a7 */ /* 0x000e640008000159 */
[----:B-1----:R-:W-:Y:S05]  /*9e70*/  @!P0 BRA `(.L_x_4427) ;  /* 0x000000ac00248947 */ /* 0x002fea0003800000 */
.L_x_4426:
[----:B------:R-:W-:Y:S01]  /*9e80*/  R2UR UR18, R3 ;  /* 0x00000000031272ca */ /* 0x000fe200000e0000 */
[----:B--234-:R-:W-:Y:S01]  /*9e90*/  WARPGROUP.ARRIVE ;  /* 0x00000000000079c5 */ /* 0x01cfe20000000000 */
[----:B------:R-:W-:Y:S01]  /*9ea0*/  UMOV UR19, 0x40000040 ;  /* 0x4000004000137882 */ /* 0x000fe20000000000 */
[----:B------:R-:W-:Y:S01]  /*9eb0*/  UMOV UR7, 0x40000040 ;  /* 0x4000004000077882 */ /* 0x000fe20000000000 */
[----:B------:R-:W-:Y:S01]  /*9ec0*/  UMOV UR11, 0x40000040 ;  /* 0x40000040000b7882 */ /* 0x000fe20000000000 */
[----:B------:R-:W-:Y:S01]  /*9ed0*/  UMOV UR15, 0x40000040 ;  /* 0x40000040000f7882 */ /* 0x000fe20000000000 */
[----:B------:R-:W-:Y:S02]  /*9ee0*/  IMAD.U32 R15, RZ, RZ, UR25 ;  /* 0x00000019ff0f7e24 */ /* 0x000fe4000f8e00ff */
[----:B-1----:R-:W-:Y:S02]  /*9ef0*/  IMAD.U32 R7, RZ, RZ, UR40 ;  /* 0x00000028ff077e24 */ /* 0x002fe4000f8e00ff */
[----:B------:R-:W-:-:S03]  /*9f00*/  @!P5 VIADD R4, R15, 0x28c40 ;  /* 0x00028c400f04d836 */ /* 0x000fc60000000000 */
[----:B------:R-:W-:Y:S02]  /*9f10*/  ULEA UR18, UR37, UR18, 0x9 ;  /* 0x0000001225127291 */ /* 0x000fe4000f8e483f */
[----:B------:R-:W-:Y:S02]  /*9f20*/  @!P5 PRMT R4, RZ, 0x654, R4 ;  /* 0x00000654ff04d816 */ /* 0x000fe40000000004 */
        /* <DEDUP_REMOVED lines=18> */
[----:B-1----:R-:W-:-:S05]  /*a050*/  IADD3 R4, -R16, UR6, -R7 ;  /* 0x0000000610047c10 */ /* 0x002fca000fffe907 */
[C---:B------:R-:W-:Y:S02]  /*a060*/  VIADD R21, R4.reuse, UR22 ;  /* 0x0000001604157c36 */ /* 0x040fe40008000000 */
[----:B------:R-:W-:-:S03]  /*a070*/  VIADD R193, R4, UR10 ;  /* 0x0000000a04c17c36 */ /* 0x000fc60008000000 */
[C---:B------:R-:W-:Y:S01]  /*a080*/  IADD3 R4, R0.reuse, R21, RZ ;  /* 0x0000001500047210 */ /* 0x040fe20007ffe0ff */
[----:B------:R-:W-:Y:S01]  /*a090*/  IMAD.IADD R14, R0, 0x1, R193 ;  /* 0x00000001000e7824 */ /* 0x000fe200078e02c1 */
[----:B------:R-:W-:Y:S06]  /*a0a0*/  @!P6 BRA `(.L_x_4428) ;  /* 0x000000000060e947 */ /* 0x000fec0003800000 */
[----:B------:R-:W-:Y:S01]  /*a0b0*/  ISETP.GT.AND P0, PT, R11, -0x1, PT ;  /* 0xffffffff0b00780c */ /* 0x000fe20003f04270 */
[----:B------:R-:W-:-:S12]  /*a0c0*/  BSSY B0, `(.L_x_4429) ;  /* 0x0000012000007945 */ /* 0x000fd80003800000 */
[----:B------:R-:W-:Y:S05]  /*a0d0*/  @P0 BRA `(.L_x_4430) ;  /* 0x0000000000280947 */ /* 0x000fea0003800000 */
[----:B------:R-:W-:Y:S02]  /*a0e0*/  IMAD.U32 R194, RZ, RZ, UR23 ;  /* 0x00000017ffc27e24 */ /* 0x000fe4000f8e00ff */
[----:B------:R-:W-:-:S03]  /*a0f0*/  IMAD.U32 R7, RZ, RZ, UR40 ;  /* 0x00000028ff077e24 */ /* 0x000fc6000f8e00ff */
[----:B------:R-:W-:Y:S02]  /*a100*/  ISETP.NE.AND P0, PT, R194, 0x1, PT ;  /* 0x00000001c200780c */ /* 0x000fe40003f05270 */
[----:B------:R-:W-:-:S04]  /*a110*/  IADD3 R7, R0, UR44, -R7 ;  /* 0x0000002c00077c10 */ /* 0x000fc8000fffe807 */
[----:B------:R-:W-:-:S07]  /*a120*/  LOP3.LUT R7, RZ, R7, RZ, 0x33, !PT ;  /* 0x00000007ff077212 */ /* 0x000fce00078e33ff */
[----:B------:R-:W1:Y:S02]  /*a130*/  @P0 LDC.64 R196, c[0x0][0x9e8] ;  /* 0x00027a00ffc40b82 */ /* 0x000e640000000a00 */
[----:B-1----:R-:W-:-:S05]  /*a140*/  @P0 IMAD.HI.U32 R20, R7, R196, RZ ;  /* 0x000000c407140227 */ /* 0x002fca00078e00ff */
[----:B------:R-:W-:-:S04]  /*a150*/  @P0 SHF.R.U32.HI R7, RZ, R197, R20 ;  /* 0x000000c5ff070219 */ /* 0x000fc80000011614 */
[----:B------:R-:W-:Y:S01]  /*a160*/  LOP3.LUT R7, RZ, R7, RZ, 0x33, !PT ;  /* 0x00000007ff077212 */ /* 0x000fe200078e33ff */
[----:B------:R-:W-:Y:S06]  /*a170*/  BRA `(.L_x_4431) ;  /* 0x0000000000187947 */ /* 0x000fec0003800000 */
.L_x_4430:
[----:B------:R-:W-:Y:S02]  /*a180*/  IMAD.U32 R194, RZ, RZ, UR23 ;  /* 0x00000017ffc27e24 */ /* 0x000fe4000f8e00ff */
[----:B------:R-:W-:-:S03]  /*a190*/  IMAD.MOV.U32 R7, RZ, RZ, R11 ;  /* 0x000000ffff077224 */ /* 0x000fc600078e000b */
[----:B------:R-:W-:-:S13]  /*a1a0*/  ISETP.NE.AND P0, PT, R194, 0x1, PT ;  /* 0x00000001c200780c */ /* 0x000fda0003f05270 */
[----:B------:R-:W1:Y:S02]  /*a1b0*/  @P0 LDC.64 R196, c[0x0][0x9e8] ;  /* 0x00027a00ffc40b82 */ /* 0x000e640000000a00 */
[----:B-1----:R-:W-:-:S05]  /*a1c0*/  @P0 IMAD.HI.U32 R20, R11, R196, RZ ;  /* 0x000000c40b140227 */ /* 0x002fca00078e00ff */
[----:B------:R-:W-:-:S07]  /*a1d0*/  @P0 SHF.R.U32.HI R7, RZ, R197, R20 ;  /* 0x000000c5ff070219 */ /* 0x000fce0000011614 */
.L_x_4431:
[----:B------:R-:W-:Y:S05]  /*a1e0*/  BSYNC B0 ;  /* 0x0000000000007941 */ /* 0x000fea0003800000 */
.L_x_4429:
[----:B------:R-:W-:-:S04]  /*a1f0*/  IMAD R7, R7, R194, -UR7 ;  /* 0x8000000707077e24 */ /* 0x000fc8000f8e02c2 */
[----:B------:R-:W-:-:S05]  /*a200*/  IMAD.IADD R7, R7, 0x1, -R16 ;  /* 0x0000000107077824 */ /* 0x000fca00078e0a10 */
[----:B------:R-:W-:Y:S02]  /*a210*/  VIADDMNMX R4, R7, R194, R4, PT ;  /* 0x000000c207047246 */ /* 0x000fe40003800104 */
[----:B------:R-:W-:-:S07]  /*a220*/  VIMNMX R14, R14, R7, !PT ;  /* 0x000000070e0e7248 */ /* 0x000fce0007fe0100 */
.L_x_4428:
[----:B------:R-:W-:-:S06]  /*a230*/  UISETP.GT.AND UP0, UPT, UR50, -0x1, UPT ;  /* 0xffffffff3200788c */ /* 0x000fcc000bf04270 */
[----:B------:R-:W-:-:S04]  /*a240*/  PLOP3.LUT P0, PT, PT, PT, UP0, 0x80, 0x0 ;  /* 0x000000000000781c */ /* 0x000fc80003f0f008 */
[C---:B------:R-:W-:Y:S02]  /*a250*/  ISETP.GT.AND P1, PT, R14.reuse, RZ, P0 ;  /* 0x000000ff0e00720c */ /* 0x040fe40000724270 */
[----:B------:R-:W-:Y:S02]  /*a260*/  ISETP.GT.AND P3, PT, R14, 0x1, P0 ;  /* 0x000000010e00780c */ /* 0x000fe40000764270 */
        /* <DEDUP_REMOVED lines=49> */
[----:B------:R-:W-:Y:S01]  /*a580*/  ISETP.GT.AND P1, PT, R9, -0x1, PT ;  /* 0xffffffff0900780c */ /* 0x000fe20003f24270 */
[----:B------:R-:W-:-:S12]  /*a590*/  BSSY B0, `(.L_x_4433) ;  /* 0x0000010000007945 */ /* 0x000fd80003800000 */
[----:B------:R-:W-:Y:S05]  /*a5a0*/  @P1 BRA `(.L_x_4434) ;  /* 0x0000000000201947 */ /* 0x000fea0003800000 */
[----:B------:R-:W-:Y:S02]  /*a5b0*/  IMAD.U32 R193, RZ, RZ, UR23 ;  /* 0x00000017ffc17e24 */ /* 0x000fe4000f8e00ff */
[----:B------:R-:W-:-:S03]  /*a5c0*/  IMAD.MOV.U32 R4, RZ, RZ, R13 ;  /* 0x000000ffff047224 */ /* 0x000fc600078e000d */
[----:B------:R-:W-:-:S13]  /*a5d0*/  ISETP.NE.AND P1, PT, R193, 0x1, PT ;  /* 0x00000001c100780c */ /* 0x000fda0003f25270 */
[----:B------:R-:W1:Y:S02]  /*a5e0*/  @P1 LDC.64 R20, c[0x0][0x9e8] ;  /* 0x00027a00ff141b82 */ /* 0x000e640000000a00 */
[----:B-1----:R-:W-:-:S05]  /*a5f0*/  @P1 IMAD.HI.U32 R20, R13, R20, RZ ;  /* 0x000000140d141227 */ /* 0x002fca00078e00ff */
[----:B------:R-:W-:-:S04]  /*a600*/  @P1 SHF.R.U32.HI R4, RZ, R21, R20 ;  /* 0x00000015ff041219 */ /* 0x000fc80000011614 */
[----:B------:R-:W-:Y:S01]  /*a610*/  LOP3.LUT R4, RZ, R4, RZ, 0x33, !PT ;  /* 0x00000004ff047212 */ /* 0x000fe200078e33ff */
[----:B------:R-:W-:Y:S06]  /*a620*/  BRA `(.L_x_4435) ;  /* 0x0000000000187947 */ /* 0x000fec0003800000 */
.L_x_4434:
[----:B------:R-:W-:Y:S02]  /*a630*/  IMAD.U32 R193, RZ, RZ, UR23 ;  /* 0x00000017ffc17e24 */ /* 0x000fe4000f8e00ff */
[----:B------:R-:W-:-:S03]  /*a640*/  IMAD.MOV.U32 R4, RZ, RZ, R9 ;  /* 0x000000ffff047224 */ /* 0x000fc600078e0009 */
[----:B------:R-:W-:-:S13]  /*a650*/  ISETP.NE.AND P1, PT, R193, 0x1, PT ;  /* 0x00000001c100780c */ /* 0x000fda0003f25270 */
[----:B------:R-:W1:Y:S02]  /*a660*/  @P1 LDC.64 R20, c[0x0][0x9e8] ;  /* 0x00027a00ff141b82 */ /* 0x000e640000000a00 */
[----:B-1----:R-:W-:-:S05]  /*a670*/  @P1 IMAD.HI.U32 R20, R9, R20, RZ ;  /* 0x0000001409141227 */ /* 0x002fca00078e00ff */
[----:B------:R-:W-:-:S07]  /*a680*/  @P1 SHF.R.U32.HI R4, RZ, R21, R20 ;  /* 0x00000015ff041219 */ /* 0x000fce0000011614 */
.L_x_4435:
[----:B------:R-:W-:Y:S05]  /*a690*/  BSYNC B0 ;  /* 0x0000000000007941 */ /* 0x000fea0003800000 */
.L_x_4433:
[----:B------:R-:W-:-:S04]  /*a6a0*/  IMAD R21, R4, R193, -UR7 ;  /* 0x8000000704157e24 */ /* 0x000fc8000f8e02c1 */
[----:B------:R-:W-:-:S05]  /*a6b0*/  IMAD.IADD R21, R21, 0x1, -R16 ;  /* 0x0000000115157824 */ /* 0x000fca00078e0a10 */
[----:B------:R-:W-:Y:S02]  /*a6c0*/  VIADDMNMX R14, R21, R193, R14, PT ;  /* 0x000000c1150e7246 */ /* 0x000fe4000380010e */
[----:B------:R-:W-:-:S07]  /*a6d0*/  VIMNMX R152, R152, R21, !PT ;  /* 0x0000001598987248 */ /* 0x000fce0007fe0100 */
.L_x_4432:
[----:B------:R-:W-:Y:S01]  /*a6e0*/  FMNMX.FTZ R4, R7, R12, !PT ;  /* 0x0000000c07047209 */ /* 0x000fe20007810000 */
[----:B------:R-:W-:Y:S01]  /*a6f0*/  UMOV UR10, UR20 ;  /* 0x00000014000a7c82 */ /* 0x000fe20008000000 */
[----:B------:R-:W-:Y:S01]  /*a700*/  ISETP.GT.AND P1, PT, R152, 0x1, P0 ;  /* 0x000000019800780c */ /* 0x000fe20000724270 */
[----:B------:R-:W-:Y:S01]  /*a710*/  IMAD.MOV R195, RZ, RZ, -R18 ;  /* 0x000000ffffc37224 */ /* 0x000fe200078e0a12 */
        /* <DEDUP_REMOVED lines=62> */
[----:B------:R-:W-:Y:S02]  /*ab00*/  FSEL R154, R154, RZ, P3 ;  /* 0x000000ff9a9a7208 */ /* 0x000fe40001800000 */
[----:B------:R-:W-:Y:S02]  /*ab10*/  FMNMX.FTZ R193, R163, R20, !PT ;  /* 0x00000014a3c17209 */ /* 0x000fe40007810000 */
[----:B------:R-:W-:Y:S01]  /*ab20*/  ISETP.LT.OR P1, PT, R14, 0x22, P1 ;  /* 0x000000220e00780c */ /* 0x000fe20000f21670 */
[--C-:B------:R-:W-:Y:S01]  /*ab30*/  FFMA.FTZ R153, R153, UR10, -R154.reuse ;  /* 0x0000000a99997c23 */ /* 0x100fe2000801089a */
[----:B------:R-:W-:Y:S01]  /*ab40*/  FMNMX.FTZ R20, R166, R193, !PT ;  /* 0x000000c1a6147209 */ /* 0x000fe20007810000 */
[--C-:B------:R-:W-:Y:S01]  /*ab50*/  FFMA.FTZ R193, R7, UR10, -R154.reuse ;  /* 0x0000000a07c17c23 */ /* 0x100fe2000801089a */
[----:B------:R-:W-:Y:S01]  /*ab60*/  FSEL R171, R171, -INF , !P1 ;  /* 0xff800000abab7808 */ /* 0x000fe20004800000 */
[--C-:B------:R-:W-:Y:S01]  /*ab70*/  FFMA.FTZ R156, R156, UR10, -R154.reuse ;  /* 0x0000000a9c9c7c23 */ /* 0x100fe2000801089a */
[----:B------:R-:W-:Y:S01]  /*ab80*/  FMNMX.FTZ R7, R167, R20, !PT ;  /* 0x00000014a7077209 */ /* 0x000fe20007810000 */
[----:B------:R-:W-:Y:S01]  /*ab90*/  MUFU.EX2 R153, R153 ;  /* 0x0000009900997308 */ /* 0x000fe20000000800 */
[----:B------:R-:W-:Y:S01]  /*aba0*/  ISETP.GT.AND P1, PT, R152, 0x29, P0 ;  /* 0x000000299800780c */ /* 0x000fe20000724270 */
[--C-:B------:R-:W-:Y:S01]  /*abb0*/  FFMA.FTZ R157, R157, UR10, -R154.reuse ;  /* 0x0000000a9d9d7c23 */ /* 0x100fe2000801089a */
[----:B------:R-:W-:Y:S01]  /*abc0*/  FMNMX.FTZ R194, R170, R7, !PT ;  /* 0x00000007aac27209 */ /* 0x000fe20007810000 */
[--C-:B------:R-:W-:Y:S01]  /*abd0*/  FFMA.FTZ R161, R161, UR10, -R154.reuse ;  /* 0x0000000aa1a17c23 */ /* 0x100fe2000801089a */
[----:B------:R-:W-:Y:S01]  /*abe0*/  ISETP.LT.OR P1, PT, R14, 0x2a, P1 ;  /* 0x0000002a0e00780c */ /* 0x000fe20000f21670 */
[--C-:B------:R-:W-:Y:S01]  /*abf0*/  FFMA.FTZ R165, R165, UR10, -R154.reuse ;  /* 0x0000000aa5a57c23 */ /* 0x100fe2000801089a */
[----:B------:R-:W-:Y:S01]  /*ac00*/  FMNMX.FTZ R7, R171, R194, !PT ;  /* 0x000000c2ab077209 */ /* 0x000fe20007810000 */
[----:B------:R1:W-:Y:S01]  /*ac10*/  MUFU.EX2 R20, R193 ;  /* 0x000000c100147308 */ /* 0x0003e20000000800 */
[----:B------:R-:W-:Y:S01]  /*ac20*/  FSEL R175, R175, -INF , !P1 ;  /* 0xff800000afaf7808 */ /* 0x000fe20004800000 */
[--C-:B------:R-:W-:Y:S01]  /*ac30*/  FFMA.FTZ R169, R169, UR10, -R154.reuse ;  /* 0x0000000aa9a97c23 */ /* 0x100fe2000801089a */
[----:B------:R-:W-:Y:S01]  /*ac40*/  ISETP.GT.AND P1, PT, R152, 0x31, P0 ;  /* 0x000000319800780c */ /* 0x000fe20000724270 */
[--C-:B------:R-:W-:Y:S01]  /*ac50*/  FFMA.FTZ R177, R177, UR10, -R154.reuse ;  /* 0x0000000ab1b17c23 */ /* 0x100fe2000801089a */
[----:B------:R-:W-:Y:S01]  /*ac60*/  FMNMX.FTZ R194, R174, R7, !PT ;  /* 0x00000007aec27209 */ /* 0x000fe20007810000 */
[--C-:B------:R-:W-:Y:S01]  /*ac70*/  FFMA.FTZ R181, R181, UR10, -R154.reuse ;  /* 0x0000000ab5b57c23 */ /* 0x100fe2000801089a */
[----:B------:R-:W-:Y:S01]  /*ac80*/  ISETP.LT.OR P1, PT, R14, 0x32, P1 ;  /* 0x000000320e00780c */ /* 0x000fe20000f21670 */
[----:B------:R-:W-:Y:S01]  /*ac90*/  MUFU.EX2 R156, R156 ;  /* 0x0000009c009c7308 */ /* 0x000fe20000000800 */
[----:B------:R-:W-:Y:S01]  /*aca0*/  FMNMX.FTZ R7, R175, R194, !PT ;  /* 0x000000c2af077209 */ /* 0x000fe20007810000 */
[--C-:B-1----:R-:W-:Y:S01]  /*acb0*/  FFMA.FTZ R193, R160, UR10, -R154.reuse ;  /* 0x0000000aa0c17c23 */ /* 0x102fe2000801089a */
[----:B------:R-:W-:Y:S01]  /*acc0*/  ISETP.GT.AND P0, PT, R152, 0x39, P0 ;  /* 0x000000399800780c */ /* 0x000fe20000704270 */
[--C-:B------:R-:W-:Y:S01]  /*acd0*/  FFMA.FTZ R160, R164, UR10, -R154.reuse ;  /* 0x0000000aa4a07c23 */ /* 0x100fe2000801089a */
[----:B------:R-:W-:Y:S01]  /*ace0*/  FSEL R179, R179, -INF , !P1 ;  /* 0xff800000b3b37808 */ /* 0x000fe20004800000 */
        /* <DEDUP_REMOVED lines=8> */
[----:B------:R-:W-:Y:S02]  /*ad70*/  FMNMX.FTZ R14, R182, R7, !PT ;  /* 0x00000007b60e7209 */ /* 0x000fe40007810000 */
[----:B------:R-:W-:Y:S02]  /*ad80*/  ISETP.NE.AND P1, PT, R16, R195, PT ;  /* 0x000000c31000720c */ /* 0x000fe40003f25270 */
[----:B------:R-:W-:Y:S01]  /*ad90*/  FMNMX.FTZ R7, R183, R14, !PT ;  /* 0x0000000eb7077209 */ /* 0x000fe20007810000 */
[----:B------:R-:W-:Y:S04]  /*ada0*/  MUFU.EX2 R161, R161 ;  /* 0x000000a100a17308 */ /* 0x000fe80000000800 */
[----:B------:R-:W1:Y:S04]  /*adb0*/  SHFL.BFLY PT, R152, R7, 0x2, 0x1f ;  /* 0x0c401f0007987f89 */ /* 0x000e6800000e0000 */
[----:B------:R2:W-:Y:S08]  /*adc0*/  MUFU.EX2 R14, R193 ;  /* 0x000000c1000e7308 */ /* 0x0005f00000000800 */
[----:B------:R-:W-:Y:S01]  /*add0*/  MUFU.EX2 R160, R160 ;  /* 0x000000a000a07308 */ /* 0x000fe20000000800 */
[----:B--2---:R-:W-:-:S05]  /*ade0*/  FSEL R193, R4, RZ, P3 ;  /* 0x000000ff04c17208 */ /* 0x004fca0001800000 */
[----:B------:R-:W-:Y:S02]  /*adf0*/  FADD.FTZ R12, -R193, R12 ;  /* 0x0000000cc10c7221 */ /* 0x000fe40000010100 */
[----:B------:R-:W-:Y:S02]  /*ae00*/  MUFU.EX2 R165, R165 ;  /* 0x000000a500a57308 */ /* 0x000fe40000000800 */
[----:B------:R-:W-:Y:S01]  /*ae10*/  FMUL.FTZ R173, R12, UR10 ;  /* 0x0000000a0cad7c20 */ /* 0x000fe20008410000 */
[--C-:B------:R-:W-:Y:S01]  /*ae20*/  FFMA.FTZ R12, R176, UR10, -R154.reuse ;  /* 0x0000000ab00c7c23 */ /* 0x100fe2000801089a */
[----:B-1----:R-:W-:Y:S01]  /*ae30*/  FMNMX.FTZ R152, R7, R152, !PT ;  /* 0x0000009807987209 */ /* 0x002fe20007810000 */
[----:B------:R-:W-:-:S03]  /*ae40*/  FFMA.FTZ R176, R180, UR10, -R154 ;  /* 0x0000000ab4b07c23 */ /* 0x000fc6000801089a */
[----:B------:R-:W1:Y:S01]  /*ae50*/  MUFU.EX2 R173, R173 ;  /* 0x000000ad00ad7308 */ /* 0x000e620000000800 */
[----:B------:R-:W2:Y:S07]  /*ae60*/  SHFL.BFLY PT, R7, R152, 0x1, 0x1f ;  /* 0x0c201f0098077f89 */ /* 0x000eae00000e0000 */
[----:B------:R-:W3:Y:S08]  /*ae70*/  MUFU.EX2 R164, R164 ;  /* 0x000000a400a47308 */ /* 0x000ef00000000800 */
[----:B------:R-:W4:Y:S01]  /*ae80*/  MUFU.EX2 R169, R169 ;  /* 0x000000a900a97308 */ /* 0x000f220000000800 */
[-C--:B-1----:R-:W-:Y:S01]  /*ae90*/  FMUL.FTZ R24, R24, R173.reuse ;  /* 0x000000ad18187220 */ /* 0x082fe20000410000 */
[-C--:B------:R-:W-:Y:S01]  /*aea0*/  FMUL.FTZ R25, R25, R173.reuse ;  /* 0x000000ad19197220 */ /* 0x080fe20000410000 */
[-C--:B------:R-:W-:Y:S01]  /*aeb0*/  FMUL.FTZ R28, R28, R173.reuse ;  /* 0x000000ad1c1c7220 */ /* 0x080fe20000410000 */
[-C--:B------:R-:W-:Y:S01]  /*aec0*/  FMUL.FTZ R29, R29, R173.reuse ;  /* 0x000000ad1d1d7220 */ /* 0x080fe20000410000 */
[-C--:B------:R-:W-:Y:S01]  /*aed0*/  FMUL.FTZ R32, R32, R173.reuse ;  /* 0x000000ad20207220 */ /* 0x080fe20000410000 */
[-C--:B------:R-:W-:Y:S01]  /*aee0*/  FMUL.FTZ R33, R33, R173.reuse ;  /* 0x000000ad21217220 */ /* 0x080fe20000410000 */
[----:B------:R-:W-:Y:S01]  /*aef0*/  FMUL.FTZ R36, R36, R173 ;  /* 0x000000ad24247220 */ /* 0x000fe20000410000 */
[----:B------:R1:W-:Y:S01]  /*af00*/  MUFU.EX2 R193, R172 ;  /* 0x000000ac00c17308 */ /* 0x0003e20000000800 */
[----:B--2---:R-:W-:Y:S01]  /*af10*/  FMNMX.FTZ R7, R152, R7, !PT ;  /* 0x0000000798077209 */ /* 0x004fe20007810000 */
[----:B------:R-:W-:Y:S01]  /*af20*/  FFMA.FTZ R152, R173, R5, R20 ;  /* 0x00000005ad987223 */ /* 0x000fe20000010014 */
[-C--:B------:R-:W-:Y:S01]  /*af30*/  FMUL.FTZ R37, R37, R173.reuse ;  /* 0x000000ad25257220 */ /* 0x080fe20000410000 */
[-C--:B------:R-:W-:Y:S01]  /*af40*/  FMUL.FTZ R40, R40, R173.reuse ;  /* 0x000000ad28287220 */ /* 0x080fe20000410000 */
[----:B------:R-:W-:Y:S01]  /*af50*/  FSETP.NEU.FTZ.AND P0, PT, R7, -INF , PT ;  /* 0xff8000000700780b */ /* 0x000fe20003f1d000 */
[----:B------:R-:W-:Y:S01]  /*af60*/  FADD.FTZ R5, R153, R152 ;  /* 0x0000009899057221 */ /* 0x000fe20000010000 */
[-C--:B------:R-:W-:Y:S01]  /*af70*/  FMUL.FTZ R41, R41, R173.reuse ;  /* 0x000000ad29297220 */ /* 0x080fe20000410000 */
[----:B------:R-:W2:Y:S01]  /*af80*/  MUFU.EX2 R168, R168 ;  /* 0x000000a800a87308 */ /* 0x000ea20000000800 */
[C---:B-1----:R-:W-:Y:S01]  /*af90*/  FMUL.FTZ R172, R7.reuse, UR10 ;  /* 0x0000000a07ac7c20 */ /* 0x042fe20008410000 */
[----:B------:R-:W-:Y:S01]  /*afa0*/  FADD.FTZ R152, R156, R5 ;  /* 0x000000059c987221 */ /* 0x000fe20000010000 */
[----:B------:R-:W-:Y:S01]  /*afb0*/  FSEL R5, R7, RZ, P0 ;  /* 0x000000ff07057208 */ /* 0x000fe20000000000 */
[-C--:B------:R-:W-:Y:S01]  /*afc0*/  FMUL.FTZ R44, R44, R173.reuse ;  /* 0x000000ad2c2c7220 */ /* 0x080fe20000410000 */
[----:B------:R-:W-:Y:S01]  /*afd0*/  FMUL.FTZ R45, R45, R173 ;  /* 0x000000ad2d2d7220 */ /* 0x000fe20000410000 */
[----:B------:R-:W-:Y:S01]  /*afe0*/  FADD.FTZ R195, R157, R152 ;  /* 0x000000989dc37221 */ /* 0x000fe20000010000 */
[----:B------:R-:W-:-:S02]  /*aff0*/  IMAD.U32 R152, RZ, RZ, UR21 ;  /* 0x00000015ff987e24 */ /* 0x000fc4000f8e00ff */
[----:B------:R-:W-:Y:S01]  /*b000*/  FADD.FTZ R5, -R5, R10 ;  /* 0x0000000a05057221 */ /* 0x000fe20000010100 */
[----:B------:R-:W-:Y:S01]  /*b010*/  FSEL R154, R172, RZ, P0 ;  /* 0x000000ffac9a7208 */ /* 0x000fe20000000000 */
[----:B------:R-:W-:Y:S01]  /*b020*/  FADD.FTZ R180, R14, R195 ;  /* 0x000000c30eb47221 */ /* 0x000fe20000010000 */
[----:B------:R-:W-:Y:S01]  /*b030*/  @!P1 IMAD R152, R152, 0x40, R17 ;  /* 0x0000004098989824 */ /* 0x000fe200078e0211 */
[----:B------:R-:W1:Y:S01]  /*b040*/  MUFU.EX2 R12, R12 ;  /* 0x0000000c000c7308 */ /* 0x000e620000000800 */
[----:B------:R-:W-:Y:S01]  /*b050*/  FMUL.FTZ R5, R5, UR10 ;  /* 0x0000000a05057c20 */ /* 0x000fe20008410000 */
[----:B------:R-:W-:Y:S01]  /*b060*/  FADD.FTZ R195, R161, R180 ;  /* 0x000000b4a1c37221 */ /* 0x000fe20000010000 */
[--C-:B------:R-:W-:Y:S01]  /*b070*/  FFMA.FTZ R21, R21, UR10, -R154.reuse ;  /* 0x0000000a15157c23 */ /* 0x100fe2000801089a */
[----:B------:R-:W-:Y:S01]  /*b080*/  @!P1 LEA R180, R152, UR38, 0x2 ;  /* 0x0000002698b49c11 */ /* 0x000fe2000f8e10ff */
[--C-:B------:R-:W-:Y:S01]  /*b090*/  FFMA.FTZ R172, R155, UR10, -R154.reuse ;  /* 0x0000000a9bac7c23 */ /* 0x100fe2000801089a */
[----:B------:R-:W-:Y:S01]  /*b0a0*/  FADD.FTZ R10, R160, R195 ;  /* 0x000000c3a00a7221 */ /* 0x000fe20000010000 */
[--C-:B------:R-:W-:Y:S01]  /*b0b0*/  FFMA.FTZ R155, R158, UR10, -R154.reuse ;  /* 0x0000000a9e9b7c23 */ /* 0x100fe2000801089a */
[----:B------:R-:W5:Y:S01]  /*b0c0*/  MUFU.EX2 R177, R177 ;  /* 0x000000b100b17308 */ /* 0x000f620000000800 */
[----:B------:R-:W-:Y:S01]  /*b0d0*/  FFMA.FTZ R159, R159, UR10, -R154 ;  /* 0x0000000a9f9f7c23 */ /* 0x000fe2000801089a */
[----:B------:R-:W-:Y:S01]  /*b0e0*/  FADD.FTZ R197, R165, R10 ;  /* 0x0000000aa5c57221 */ /* 0x000fe20000010000 */
[--C-:B------:R-:W-:Y:S01]  /*b0f0*/  FFMA.FTZ R196, R170, UR10, -R154.reuse ;  /* 0x0000000aaac47c23 */ /* 0x100fe2000801089a */
[--C-:B------:R-:W-:Y:S01]  /*b100*/  FFMA.FTZ R194, R162, UR10, -R154.reuse ;  /* 0x0000000aa2c27c23 */ /* 0x100fe2000801089a */
[--C-:B------:R-:W-:Y:S01]  /*b110*/  FFMA.FTZ R163, R163, UR10, -R154.reuse ;  /* 0x0000000aa3a37c23 */ /* 0x100fe2000801089a */
[----:B---3--:R-:W-:Y:S01]  /*b120*/  FADD.FTZ R152, R164, R197 ;  /* 0x000000c5a4987221 */ /* 0x008fe20000010000 */
[--C-:B------:R-:W-:Y:S01]  /*b130*/  FFMA.FTZ R195, R166, UR10, -R154.reuse ;  /* 0x0000000aa6c37c23 */ /* 0x100fe2000801089a */
[----:B------:R-:W-:Y:S01]  /*b140*/  MUFU.EX2 R21, R21 ;  /* 0x0000001500157308 */ /* 0x000fe20000000800 */
[----:B------:R-:W-:Y:S01]  /*b150*/  FFMA.FTZ R167, R167, UR10, -R154 ;  /* 0x0000000aa7a77c23 */ /* 0x000fe2000801089a */
[----:B----4-:R-:W-:Y:S01]  /*b160*/  FADD.FTZ R197, R169, R152 ;  /* 0x00000098a9c57221 */ /* 0x010fe20000010000 */
[--C-:B------:R-:W-:Y:S01]  /*b170*/  FFMA.FTZ R171, R171, UR10, -R154.reuse ;  /* 0x0000000aabab7c23 */ /* 0x100fe2000801089a */
[--C-:B------:R-:W-:Y:S01]  /*b180*/  FFMA.FTZ R174, R174, UR10, -R154.reuse ;  /* 0x0000000aaeae7c23 */ /* 0x100fe2000801089a */
[--C-:B------:R-:W-:Y:S01]  /*b190*/  FFMA.FTZ R175, R175, UR10, -R154.reuse ;  /* 0x0000000aafaf7c23 */ /* 0x100fe2000801089a */
[----:B--2---:R-:W-:Y:S01]  /*b1a0*/  FADD.FTZ R152, R168, R197 ;  /* 0x000000c5a8987221 */ /* 0x004fe20000010000 */
[--C-:B------:R-:W-:Y:S01]  /*b1b0*/  FFMA.FTZ R178, R178, UR10, -R154.reuse ;  /* 0x0000000ab2b27c23 */ /* 0x100fe2000801089a */
[----:B------:R2:W3:Y:S01]  /*b1c0*/  MUFU.EX2 R10, R5 ;  /* 0x00000005000a7308 */ /* 0x0004e20000000800 */
[--C-:B------:R-:W-:Y:S01]  /*b1d0*/  FFMA.FTZ R179, R179, UR10, -R154.reuse ;  /* 0x0000000ab3b37c23 */ /* 0x100fe2000801089a */
[--C-:B------:R-:W-:Y:S01]  /*b1e0*/  FFMA.FTZ R182, R182, UR10, -R154.reuse ;  /* 0x0000000ab6b67c23 */ /* 0x100fe2000801089a */
[----:B------:R-:W-:Y:S01]  /*b1f0*/  FFMA.FTZ R183, R183, UR10, -R154 ;  /* 0x0000000ab7b77c23 */ /* 0x000fe2000801089a */
[----:B------:R-:W-:Y:S01]  /*b200*/  F2FP.BF16.F32.PACK_AB R154, R157, R156 ;  /* 0x0000009c9d9a723e */ /* 0x000fe200000010ff */
[----:B------:R4:W-:Y:S01]  /*b210*/  @!P1 STS [R180+0x28800], R173 ;  /* 0x028800adb4009388 */ /* 0x0009e20000000800 */
[----:B------:R-:W-:Y:S01]  /*b220*/  F2FP.BF16.F32.PACK_AB R156, R161, R14 ;  /* 0x0000000ea19c723e */ /* 0x000fe200000010ff */
[-C--:B------:R-:W-:Y:S01]  /*b230*/  FMUL.FTZ R48, R48, R173.reuse ;  /* 0x000000ad30307220 */ /* 0x080fe20000410000 */
[----:B------:R-:W0:Y:S01]  /*b240*/  MUFU.EX2 R172, R172 ;  /* 0x000000ac00ac7308 */ /* 0x000e220000000800 */
[----:B--2---:R-:W-:Y:S01]  /*b250*/  FADD.FTZ R5, R193, R152 ;  /* 0x00000098c1057221 */ /* 0x004fe20000010000 */
[----:B------:R-:W-:Y:S01]  /*b260*/  F2FP.BF16.F32.PACK_AB R152, R153, R20 ;  /* 0x000000149998723e */ /* 0x000fe200000010ff */
[-C--:B------:R-:W-:Y:S01]  /*b270*/  FMUL.FTZ R49, R49, R173.reuse ;  /* 0x000000ad31317220 */ /* 0x080fe20000410000 */
[----:B------:R-:W-:Y:S01]  /*b280*/  F2FP.BF16.F32.PACK_AB R162, R193, R168 ;  /* 0x000000a8c1a2723e */ /* 0x000fe200000010ff */
[----:B-1----:R-:W-:Y:S01]  /*b290*/  FADD.FTZ R158, R12, R5 ;  /* 0x000000050c9e7221 */ /* 0x002fe20000010000 */
[-C--:B------:R-:W-:Y:S01]  /*b2a0*/  FMUL.FTZ R52, R52, R173.reuse ;  /* 0x000000ad34347220 */ /* 0x080fe20000410000 */
[-C--:B------:R-:W-:Y:S01]  /*b2b0*/  FMUL.FTZ R53, R53, R173.reuse ;  /* 0x000000ad35357220 */ /* 0x080fe20000410000 */
[----:B------:R-:W1:Y:S01]  /*b2c0*/  MUFU.EX2 R176, R176 ;  /* 0x000000b000b07308 */ /* 0x000e620000000800 */
[----:B-----5:R-:W-:Y:S01]  /*b2d0*/  FADD.FTZ R5, R177, R158 ;  /* 0x0000009eb1057221 */ /* 0x020fe20000010000 */
[----:B------:R-:W-:Y:S01]  /*b2e0*/  F2FP.BF16.F32.PACK_AB R158, R165, R160 ;  /* 0x000000a0a59e723e */ /* 0x000fe200000010ff */
[----:B---3--:R-:W-:Y:S01]  /*b2f0*/  FFMA.FTZ R153, R10, R6, R21 ;  /* 0x000000060a997223 */ /* 0x008fe20000010015 */
[----:B------:R-:W-:Y:S01]  /*b300*/  F2FP.BF16.F32.PACK_AB R160, R169, R164 ;  /* 0x000000a4a9a0723e */ /* 0x000fe200000010ff */
[----:B------:R4:W-:Y:S01]  /*b310*/  @!P1 STS [R180+0x28820], R10 ;  /* 0x0288200ab4009388 */ /* 0x0009e20000000800 */
[----:B------:R-:W-:Y:S01]  /*b320*/  F2FP.BF16.F32.PACK_AB R164, R177, R12 ;  /* 0x0000000cb1a4723e */ /* 0x000fe200000010ff */
[-C--:B------:R-:W-:Y:S01]  /*b330*/  FMUL.FTZ R56, R56, R173.reuse ;  /* 0x000000ad38387220 */ /* 0x080fe20000410000 */
[----:B------:R-:W2:Y:S01]  /*b340*/  MUFU.EX2 R155, R155 ;  /* 0x0000009b009b7308 */ /* 0x000ea20000000800 */
        /* <DEDUP_REMOVED lines=26> */
[-C--:B------:R-:W-:Y:S01]  /*b4f0*/  FMUL.FTZ R93, R93, R173.reuse ;  /* 0x000000ad5d5d7220 */ /* 0x080fe20000410000 */
[-C--:B------:R-:W-:Y:S01]  /*b500*/  FMUL.FTZ R96, R96, R173.reuse ;  /* 0x000000ad60607220 */ /* 0x080fe20000410000 */
[-C--:B------:R-:W-:Y:S01]  /*b510*/  FMUL.FTZ R97, R97, R173.reuse ;  /* 0x000000ad61617220 */ /* 0x080fe20000410000 */
[-C--:B------:R-:W-:Y:S01]  /*b520*/  FMUL.FTZ R100, R100, R173.reuse ;  /* 0x000000ad64647220 */ /* 0x080fe20000410000 */
[----:B------:R-:W-:Y:S01]  /*b530*/  FMUL.FTZ R101, R101, R173 ;  /* 0x000000ad65657220 */ /* 0x000fe20000410000 */
[----:B------:R-:W0:Y:S01]  /*b540*/  MUFU.EX2 R12, R163 ;  /* 0x000000a3000c7308 */ /* 0x000e220000000800 */
[C---:B-1----:R-:W-:Y:S01]  /*b550*/  FADD.FTZ R168, R170.reuse, R153 ;  /* 0x00000099aaa87221 */ /* 0x042fe20000010000 */
[----:B------:R-:W-:Y:S01]  /*b560*/  F2FP.BF16.F32.PACK_AB R155, R170, R155 ;  /* 0x0000009baa9b723e */ /* 0x000fe200000010ff */
        /* <DEDUP_REMOVED lines=12> */
[----:B------:R-:W-:Y:S01]  /*b630*/  FMUL.FTZ R124, R124, R173 ;  /* 0x000000ad7c7c7220 */ /* 0x000fe20000410000 */
[----:B------:R-:W2:Y:S01]  /*b640*/  MUFU.EX2 R14, R167 ;  /* 0x000000a7000e7308 */ /* 0x000ea20000000800 */
[C---:B0-----:R-:W-:Y:S01]  /*b650*/  FADD.FTZ R168, R12.reuse, R153 ;  /* 0x000000990ca87221 */ /* 0x041fe20000010000 */
[----:B------:R-:W-:Y:S01]  /*b660*/  F2FP.BF16.F32.PACK_AB R157, R12, R157 ;  /* 0x0000009d0c9d723e */ /* 0x000fe200000010ff */
        /* <DEDUP_REMOVED lines=14> */
[----:B--2---:R-:W-:Y:S01]  /*b750*/  F2FP.BF16.F32.PACK_AB R159, R14, R159 ;  /* 0x0000009f0e9f723e */ /* 0x004fe200000010ff */
[-C--:B------:R-:W-:Y:S01]  /*b760*/  FMUL.FTZ R148, R148, R173.reuse ;  /* 0x000000ad94947220 */ /* 0x080fe20000410000 */
[----:B------:R-:W-:Y:S01]  /*b770*/  FMUL.FTZ R149, R149, R173 ;  /* 0x000000ad95957220 */ /* 0x000fe20000410000 */
[-C--:B------:R-:W-:Y:S01]  /*b780*/  FMUL.FTZ R26, R26, R10.reuse ;  /* 0x0000000a1a1a7220 */ /* 0x080fe20000410000 */
[-C--:B------:R-:W-:Y:S01]  /*b790*/  FMUL.FTZ R27, R27, R10.reuse ;  /* 0x0000000a1b1b7220 */ /* 0x080fe20000410000 */
[-C--:B------:R-:W-:Y:S01]  /*b7a0*/  FMUL.FTZ R30, R30, R10.reuse ;  /* 0x0000000a1e1e7220 */ /* 0x080fe20000410000 */
[-C--:B------:R-:W-:Y:S01]  /*b7b0*/  FMUL.FTZ R31, R31, R10.reuse ;  /* 0x0000000a1f1f7220 */ /* 0x080fe20000410000 */
[----:B------:R2:W3:Y:S01]  /*b7c0*/  MUFU.EX2 R163, R174 ;  /* 0x000000ae00a37308 */ /* 0x0004e20000000800 */
        /* <DEDUP_REMOVED lines=12> */
[----:B0-----:R-:W-:Y:S01]  /*b890*/  FADD.FTZ R153, R161, R174 ;  /* 0x000000aea1997221 */ /* 0x001fe20000010000 */
[----:B-1----:R-:W-:Y:S01]  /*b8a0*/  F2FP.BF16.F32.PACK_AB R161, R20, R161 ;  /* 0x000000a114a1723e */ /* 0x002fe200000010ff */
[-C--:B------:R-:W-:Y:S01]  /*b8b0*/  FMUL.FTZ R54, R54, R10.reuse ;  /* 0x0000000a36367220 */ /* 0x080fe20000410000 */
[----:B------:R-:W0:Y:S01]  /*b8c0*/  MUFU.EX2 R165, R178 ;  /* 0x000000b200a57308 */ /* 0x000e220000000800 */
[----:B------:R-:W-:Y:S01]  /*b8d0*/  FADD.FTZ R174, R20, R153 ;  /* 0x0000009914ae7221 */ /* 0x000fe20000010000 */
[-C--:B------:R-:W-:Y:S01]  /*b8e0*/  FMUL.FTZ R55, R55, R10.reuse ;  /* 0x0000000a37377220 */ /* 0x080fe20000410000 */
[-C--:B------:R-:W-:Y:S01]  /*b8f0*/  FMUL.FTZ R58, R58, R10.reuse ;  /* 0x0000000a3a3a7220 */ /* 0x080fe20000410000 */
[-C--:B------:R-:W-:Y:S01]  /*b900*/  FMUL.FTZ R59, R59, R10.reuse ;  /* 0x0000000a3b3b7220 */ /* 0x080fe20000410000 */
[----:B---3--:R-:W-:Y:S01]  /*b910*/  FADD.FTZ R153, R163, R174 ;  /* 0x000000aea3997221 */ /* 0x008fe20000010000 */
[-C--:B------:R-:W-:Y:S01]  /*b920*/  FMUL.FTZ R62, R62, R10.reuse ;  /* 0x0000000a3e3e7220 */ /* 0x080fe20000410000 */
[-C--:B------:R-:W-:Y:S01]  /*b930*/  FMUL.FTZ R63, R63, R10.reuse ;  /* 0x0000000a3f3f7220 */ /* 0x080fe20000410000 */
[----:B------:R-:W1:Y:S01]  /*b940*/  MUFU.EX2 R168, R179 ;  /* 0x000000b300a87308 */ /* 0x000e620000000800 */
[----:B-----5:R-:W-:Y:S01]  /*b950*/  FADD.FTZ R176, R6, R153 ;  /* 0x0000009906b07221 */ /* 0x020fe20000010000 */
[----:B------:R-:W-:Y:S01]  /*b960*/  F2FP.BF16.F32.PACK_AB R153, R172, R21 ;  /* 0x00000015ac99723e */ /* 0x000fe200000010ff */
[----:B------:R-:W-:Y:S01]  /*b970*/  BAR.SYNC.DEFER_BLOCKING 0xf, 0x100 ;  /* 0x03c4000000007b1d */ /* 0x000fe20000010000 */
[----:B------:R-:W-:Y:S01]  /*b980*/  F2FP.BF16.F32.PACK_AB R163, R6, R163 ;  /* 0x000000a306a3723e */ /* 0x000fe200000010ff */
[-C--:B------:R-:W-:Y:S01]  /*b990*/  FMUL.FTZ R66, R66, R10.reuse ;  /* 0x0000000a42427220 */ /* 0x080fe20000410000 */
[-C--:B------:R-:W-:Y:S01]  /*b9a0*/  FMUL.FTZ R67, R67, R10.reuse ;  /* 0x0000000a43437220 */ /* 0x080fe20000410000 */
[-C--:B------:R-:W-:Y:S01]  /*b9b0*/  FMUL.FTZ R70, R70, R10.reuse ;  /* 0x0000000a46467220 */ /* 0x080fe20000410000 */
        /* <DEDUP_REMOVED lines=17> */
[-C--:B------:R-:W-:Y:S01]  /*bad0*/  FMUL.FTZ R95, R95, R10.reuse ;  /* 0x0000000a5f5f7220 */ /* 0x080fe20000410000 */
[----:B--2---:R-:W-:Y:S01]  /*bae0*/  FADD.FTZ R21, R167, R172 ;  /* 0x000000aca7157221 */ /* 0x004fe20000010000 */
[----:B------:R4:W-:Y:S01]  /*baf0*/  STSM.16.M88.4 [R19+0x26800], R152 ;  /* 0x0268009813007844 */ /* 0x0009e20000000200 */
[-C--:B------:R-:W-:Y:S01]  /*bb00*/  FMUL.FTZ R98, R98, R10.reuse ;  /* 0x0000000a62627220 */ /* 0x080fe20000410000 */
[-C--:B------:R-:W-:Y:S01]  /*bb10*/  FMUL.FTZ R99, R99, R10.reuse ;  /* 0x0000000a63637220 */ /* 0x080fe20000410000 */
[-C--:B------:R-:W-:Y:S01]  /*bb20*/  FMUL.FTZ R102, R102, R10.reuse ;  /* 0x0000000a66667220 */ /* 0x080fe20000410000 */
[----:B------:R4:W-:Y:S01]  /*bb30*/  STSM.16.M88.4 [R184], R156 ;  /* 0x0000009cb8007844 */ /* 0x0009e20000000200 */
[-C--:B------:R-:W-:Y:S01]  /*bb40*/  FMUL.FTZ R103, R103, R10.reuse ;  /* 0x0000000a67677220 */ /* 0x080fe20000410000 */
[-C--:B------:R-:W-:Y:S01]  /*bb50*/  FMUL.FTZ R106, R106, R10.reuse ;  /* 0x0000000a6a6a7220 */ /* 0x080fe20000410000 */
[C---:B0-----:R-:W-:Y:S01]  /*bb60*/  F2FP.BF16.F32.PACK_AB R167, R174.reuse, R167 ;  /* 0x000000a7aea7723e */ /* 0x041fe200000010ff */
[----:B------:R4:W-:Y:S01]  /*bb70*/  STSM.16.M88.4 [R22], R160 ;  /* 0x000000a016007844 */ /* 0x0009e20000000200 */
[----:B------:R-:W-:Y:S01]  /*bb80*/  FADD.FTZ R6, R174, R21 ;  /* 0x00000015ae067221 */ /* 0x000fe20000010000 */
        /* <DEDUP_REMOVED lines=24> */
[----:B----4-:R-:W-:Y:S06]  /*bd10*/  @!P4 BRA `(.L_x_4436) ;  /* 0x000000000004c947 */ /* 0x010fec0003800000 */
[----:B------:R-:W-:Y:S01]  /*bd20*/  BPT.TRAP 0x1 ;  /* 0x000000040000795c */ /* 0x000fe20000300000 */
.L_x_4436:
[----:B------:R0:W1:Y:S01]  /*bd30*/  SYNCS.PHASECHK.TRANS64.TRYWAIT P0, [UR25+0x28c50], R8 ;  /* 0x028c5008ff0075a7 */ /* 0x0000620008000159 */
[----:B------:R-:W-:Y:S05]  /*bd40*/  @!P4 BRA `(.L_x_4437) ;  /* 0x000000000004c947 */ /* 0x000fea0003800000 */
[----:B------:R-:W-:Y:S01]  /*bd50*/  BPT.TRAP 0x1 ;  /* 0x000000040000795c */ /* 0x000fe20000300000 */
.L_x_4437:
[----:B-1----:R-:W-:Y:S05]  /*bd60*/  @P0 BRA `(.L_x_4438) ;  /* 0x0000000000080947 */ /* 0x002fea0003800000 */
[----:B------:R-:W1:Y:S02]  /*bd70*/  SYNCS.PHASECHK.TRANS64.TRYWAIT P0, [UR25+0x28c50], R8 ;  /* 0x028c5008ff0075a7 */ /* 0x000e640008000159 */
[----:B-1----:R-:W-:Y:S05]  /*bd80*/  @!P0 BRA `(.L_x_4439) ;  /* 0x0000008c00788947 */ /* 0x002fea0003800000 */
.L_x_4438:
[----:B------:R-:W-:Y:S01]  /*bd90*/  ULEA UR11, UR37, UR45, 0xc ;  /* 0x0000002d250b7291 */ /* 0x000fe2000f8e603f */
[----:B------:R-:W-:Y:S01]  /*bda0*/  WARPGROUP.ARRIVE ;  /* 0x00000000000079c5 */ /* 0x000fe20000000000 */
[----:B------:R-:W-:Y:S01]  /*bdb0*/  UMOV UR7, 0x40000040 ;  /* 0x4000004000077882 */ /* 0x000fe20000000000 */
[----:B------:R-:W-:Y:S01]  /*bdc0*/  ISETP.LT.AND P0, PT, R186, UR50, PT ;  /* 0x00000032ba007c0c */ /* 0x000fe2000bf01270 */
[----:B-1----:R-:W-:Y:S01]  /*bdd0*/  @!P5 VIADD R15, R15, 0x28c60 ;  /* 0x00028c600f0fd836 */ /* 0x002fe20000000000 */
[----:B------:R-:W-:Y:S01]  /*bde0*/  UIADD3 UR50, UR50, -0x1, URZ ;  /* 0xffffffff32327890 */ /* 0x000fe2000fffe03f */
[----:B------:R-:W-:Y:S01]  /*bdf0*/  MOV R10, R7 ;  /* 0x00000007000a7202 */ /* 0x000fe20000000f00 */
        /* <DEDUP_REMOVED lines=34> */
.L_x_4423:
[----:B------:R-:W5:Y:S01]  /*c020*/  SHFL.BFLY PT, R0, R5, 0x2, 0x1f ;  /* 0x0c401f0005007f89 */ /* 0x000f6200000e0000 */
[----:B------:R-:W-:Y:S02]  /*c030*/  IMAD.MOV.U32 R10, RZ, RZ, RZ ;  /* 0x000000ffff0a7224 */ /* 0x000fe400078e00ff */
[----:B------:R-:W-:Y:S01]  /*c040*/  IMAD.U32 R14, RZ, RZ, UR10 ;  /* 0x0000000aff0e7e24 */ /* 0x000fe2000f8e00ff */
[----:B01----:R-:W0:Y:S01]  /*c050*/  SHFL.BFLY PT, R9, R6, 0x2, 0x1f ;  /* 0x0c401f0006097f89 */ /* 0x003e2200000e0000 */
[----:B------:R-:W-:Y:S01]  /*c060*/  VIADD R187, R187, 0x1 ;  /* 0x00000001bbbb7836 */ /* 0x000fe20000000000 */
[----:B------:R-:W-:Y:S08]  /*c070*/  BAR.ARV 0x8, 0xa0 ;  /* 0x0202800000007b1d */ /* 0x000ff00000002000 */
[----:B------:R-:W-:Y:S01]  /*c080*/  BAR.SYNC.DEFER_BLOCKING 0xf, 0x100 ;  /* 0x03c4000000007b1d */ /* 0x000fe20000010000 */
[----:B-----5:R-:W-:Y:S01]  /*c090*/  FADD.FTZ R0, R0, R5 ;  /* 0x0000000500007221 */ /* 0x020fe20000010000 */
[----:B------:R-:W-:-:S02]  /*c0a0*/  IMAD.MOV.U32 R5, RZ, RZ, RZ ;  /* 0x000000ffff057224 */ /* 0x000fc400078e00ff */
[----:B0-----:R-:W-:Y:S02]  /*c0b0*/  FADD.FTZ R9, R9, R6 ;  /* 0x0000000609097221 */ /* 0x001fe40000010000 */
[----:B------:R-:W0:Y:S04]  /*c0c0*/  SHFL.BFLY PT, R3, R0, 0x1, 0x1f ;  /* 0x0c201f0000037f89 */ /* 0x000e2800000e0000 */
[----:B------:R-:W1:Y:S01]  /*c0d0*/  SHFL.BFLY PT, R8, R9, 0x1, 0x1f ;  /* 0x0c201f0009087f89 */ /* 0x000e6200000e0000 */
[----:B0-----:R-:W-:Y:S01]  /*c0e0*/  FADD.FTZ R12, R0, R3 ;  /* 0x00000003000c7221 */ /* 0x001fe20000010000 */
[----:B------:R-:W-:Y:S02]  /*c0f0*/  IMAD.MOV R3, RZ, RZ, -R18 ;  /* 0x000000ffff037224 */ /* 0x000fe400078e0a12 */
[----:B------:R-:W-:-:S02]  /*c100*/  IMAD.U32 R0, RZ, RZ, UR37 ;  /* 0x00000025ff007e24 */ /* 0x000fc4000f8e00ff */
[----:B-1----:R-:W-:Y:S01]  /*c110*/  FADD.FTZ R13, R9, R8 ;  /* 0x00000008090d7221 */ /* 0x002fe20000010000 */
[----:B------:R-:W-:Y:S01]  /*c120*/  FSETP.NE.FTZ.AND P1, PT, R12, RZ, PT ;  /* 0x000000ff0c00720b */ /* 0x000fe20003f35000 */
[----:B------:R-:W-:Y:S01]  /*c130*/  UIADD3 UR37, UR37, 0x1, URZ ;  /* 0x0000000125257890 */ /* 0x000fe2000fffe03f */
[----:B------:R-:W-:Y:S01]  /*c140*/  ISETP.NE.AND P0, PT, R16, R3, PT ;  /* 0x000000031000720c */ /* 0x000fe20003f05270 */
[----:B------:R-:W-:Y:S01]  /*c150*/  IMAD.U32 R9, RZ, RZ, UR10 ;  /* 0x0000000aff097e24 */ /* 0x000fe2000f8e00ff */
[----:B------:R-:W-:Y:S01]  /*c160*/  FSETP.NE.FTZ.AND P2, PT, R13, RZ, PT ;  /* 0x000000ff0d00720b */ /* 0x000fe20003f55000 */
[----:B------:R-:W-:Y:S01]  /*c170*/  UISETP.NE.AND UP0, UPT, UR37, 0x2, UPT ;  /* 0x000000022500788c */ /* 0x000fe2000bf05270 */
[----:B------:R-:W-:-:S03]  /*c180*/  IMAD.MOV.U32 R3, RZ, RZ, -0x800000 ;  /* 0xff800000ff037424 */ /* 0x000fc600078e00ff */
[----:B------:R-:W-:Y:S02]  /*c190*/  USEL UR4, URZ, 0x1, UP0 ;  /* 0x000000013f047887 */ /* 0x000fe40008000000 */
[----:B------:R-:W-:Y:S02]  /*c1a0*/  USEL UR37, UR37, URZ, UP0 ;  /* 0x0000003f25257287 */ /* 0x000fe40008000000 */
[----:B------:R-:W0:Y:S01]  /*c1b0*/  @P1 MUFU.RCP R10, R12 ;  /* 0x0000000c000a1308 */ /* 0x000e220000001000 */
[----:B------:R-:W-:Y:S01]  /*c1c0*/  @P1 FMUL.FTZ R9, R9, 0.69314718246459960938 ;  /* 0x3f31721809091820 */ /* 0x000fe20000410000 */
[----:B------:R-:W-:Y:S01]  /*c1d0*/  @!P0 IMAD R0, R0, 0x40, R17 ;  /* 0x0000004000008824 */ /* 0x000fe200078e0211 */
[----:B------:R-:W-:-:S04]  /*c1e0*/  LOP3.LUT R2, R2, UR4, RZ, 0x3c, !PT ;  /* 0x0000000402027c12 */ /* 0x000fc8000f8e3cff */
[----:B------:R-:W-:Y:S01]  /*c1f0*/  @!P0 LEA R11, R0, UR38, 0x2 ;  /* 0x00000026000b8c11 */ /* 0x000fe2000f8e10ff */
[----:B------:R-:W-:Y:S01]  /*c200*/  @P2 MUFU.RCP R5, R13 ;  /* 0x0000000d00052308 */ /* 0x000fe20000001000 */
[----:B------:R-:W-:-:S07]  /*c210*/  IMAD.MOV.U32 R0, RZ, RZ, -0x800000 ;  /* 0xff800000ff007424 */ /* 0x000fce00078e00ff */
[----:B------:R-:W1:Y:S01]  /*c220*/  @P1 MUFU.LG2 R6, R12 ;  /* 0x0000000c00061308 */ /* 0x000e620000000c00 */
[-C--:B0-----:R-:W-:Y:S01]  /*c230*/  FMUL.FTZ R169, R24, R10.reuse ;  /* 0x0000000a18a97220 */ /* 0x081fe20000410000 */
[-C--:B--23--:R-:W-:Y:S01]  /*c240*/  FMUL.FTZ R165, R25, R10.reuse ;  /* 0x0000000a19a57220 */ /* 0x08cfe20000410000 */
        /* <DEDUP_REMOVED lines=64> */
[-C--:B------:R-:W-:Y:S01]  /*c650*/  FMUL.FTZ R26, R26, R5.reuse ;  /* 0x000000051a1a7220 */ /* 0x080fe20000410000 */
[-C--:B------:R-:W-:Y:S01]  /*c660*/  FMUL.FTZ R27, R27, R5.reuse ;  /* 0x000000051b1b7220 */ /* 0x080fe20000410000 */
[----:B------:R1:W-:Y:S01]  /*c670*/  @!P0 STS [R11+0x28820], R5 ;  /* 0x028820050b008388 */ /* 0x0003e20000000800 */
[----:B------:R-:W-:Y:S01]  /*c680*/  PLOP3.LUT P0, PT, PT, PT, PT, 0x8, 0x0 ;  /* 0x000000000000781c */ /* 0x000fe20003f0e170 */
[-C--:B------:R-:W-:Y:S01]  /*c690*/  FMUL.FTZ R30, R30, R5.reuse ;  /* 0x000000051e1e7220 */ /* 0x080fe20000410000 */
        /* <DEDUP_REMOVED lines=47> */
[-C--:B----4-:R-:W-:Y:S01]  /*c990*/  FMUL.FTZ R170, R119, R5.reuse ;  /* 0x0000000577aa7220 */ /* 0x090fe20000410000 */
        /* <DEDUP_REMOVED lines=19> */
.L_x_4356:
[----:B------:R-:W0:Y:S08]  /*cad0*/  S2UR UR4, SR_CgaCtaId ;  /* 0x00000000000479c3 */ /* 0x000e300000008800 */
[----:B------:R-:W-:Y:S06]  /*cae0*/  BAR.SYNC.DEFER_BLOCKING 0x5, 0x120 ;  /* 0x0144800000007b1d */ /* 0x000fec0000010000 */
[----:B------:R-:W-:Y:S01]  /*caf0*/  UMOV UR38, 0x400 ;  /* 0x0000040000267882 */ /* 0x000fe20000000000 */
[----:B------:R-:W-:Y:S01]  /*cb00*/  BSSY B0, `(.L_x_4441) ;  /* 0x0000290000007945 */ /* 0x000fe20003800000 */
[----:B0-----:R-:W-:-:S09]  /*cb10*/  ULEA UR38, UR4, UR38, 0x18 ;  /* 0x0000002604267291 */ /* 0x001fd2000f8ec03f */
[----:B------:R-:W0:Y:S02]  /*cb20*/  LDS.128 R4, [UR38+0x28cd0] ;  /* 0x028cd026ff047984 */ /* 0x000e240008000c00 */
[----:B0-----:R-:W-:Y:S02]  /*cb30*/  R2UR UR47, R5 ;  /* 0x00000000052f72ca */ /* 0x001fe400000e0000 */
[----:B------:R-:W-:Y:S02]  /*cb40*/  R2UR UR6, R6 ;  /* 0x00000000060672ca */ /* 0x000fe400000e0000 */
[----:B------:R-:W-:Y:S01]  /*cb50*/  R2UR UR5, R7 ;  /* 0x00000000070572ca */ /* 0x000fe200000e0000 */
[----:B------:R-:W-:Y:S06]  /*cb60*/  BAR.ARV 0x4, 0x120 ;  /* 0x0104800000007b1d */ /* 0x000fec0000002000 */
[----:B------:R-:W-:Y:S08]  /*cb70*/  @P0 BRA `(.L_x_4442) ;  /* 0x0000001c00580947 */ /* 0x000ff00003800000 */
[----:B------:R-:W0:Y:S08]  /*cb80*/  S2UR UR4, SR_SWINHI ;  /* 0x00000000000479c3 */ /* 0x000e300000002f00 */
[----:B------:R-:W-:Y:S01]  /*cb90*/  BAR.SYNC.DEFER_BLOCKING 0x1, 0x100 ;  /* 0x0044000000007b1d */ /* 0x000fe20000010000 */
[----:B------:R-:W-:Y:S02]  /*cba0*/  F2FP.BF16.F32.PACK_AB R40, R41, R40 ;  /* 0x000000282928723e */ /* 0x000fe400000010ff */
[----:B------:R-:W-:-:S02]  /*cbb0*/  F2FP.BF16.F32.PACK_AB R41, R43, R42 ;  /* 0x0000002a2b29723e */ /* 0x000fc400000010ff */
[----:B------:R-:W-:Y:S01]  /*cbc0*/  F2FP.BF16.F32.PACK_AB R48, R49, R48 ;  /* 0x000000303130723e */ /* 0x000fe200000010ff */
[----:B------:R-:W-:Y:S01]  /*cbd0*/  ULDC.64 UR10, c[0x0][0xbe0] ;  /* 0x0002f800000a7ab9 */ /* 0x000fe20000000a00 */
[----:B------:R-:W-:Y:S01]  /*cbe0*/  F2FP.BF16.F32.PACK_AB R42, R45, R44 ;  /* 0x0000002c2d2a723e */ /* 0x000fe200000010ff */
[----:B------:R-:W-:Y:S01]  /*cbf0*/  UISETP.NE.U32.AND UP1, UPT, UR10, URZ, UPT ;  /* 0x0000003f0a00728c */ /* 0x000fe2000bf25070 */
[----:B------:R-:W-:Y:S02]  /*cc00*/  F2FP.BF16.F32.PACK_AB R43, R47, R46 ;  /* 0x0000002e2f2b723e */ /* 0x000fe400000010ff */
[----:B------:R-:W-:Y:S01]  /*cc10*/  F2FP.BF16.F32.PACK_AB R49, R51, R50 ;  /* 0x000000323331723e */ /* 0x000fe200000010ff */
[----:B------:R-:W-:Y:S01]  /*cc20*/  UISETP.NE.AND.EX UP1, UPT, UR11, URZ, UPT, UP1 ;  /* 0x0000003f0b00728c */ /* 0x000fe2000bf25310 */
[----:B------:R-:W-:Y:S02]  /*cc30*/  F2FP.BF16.F32.PACK_AB R56, R57, R56 ;  /* 0x000000383938723e */ /* 0x000fe400000010ff */
[----:B------:R-:W-:Y:S01]  /*cc40*/  F2FP.BF16.F32.PACK_AB R50, R53, R52 ;  /* 0x000000343532723e */ /* 0x000fe200000010ff */
[----:B------:R-:W-:Y:S01]  /*cc50*/  ULDC.64 UR10, c[0x0][0xbd8] ;  /* 0x0002f600000a7ab9 */ /* 0x000fe20000000a00 */
[----:B------:R-:W-:Y:S01]  /*cc60*/  F2FP.BF16.F32.PACK_AB R51, R55, R54 ;  /* 0x000000363733723e */ /* 0x000fe200000010ff */
[----:B------:R-:W-:Y:S01]  /*cc70*/  UIMAD.WIDE UR10, UR43, 0x4, UR10 ;  /* 0x000000042b0a78a5 */ /* 0x000fe2000f8e020a */
        /* <DEDUP_REMOVED lines=14> */
[----:B------:R-:W-:-:S02]  /*cd60*/  F2FP.BF16.F32.PACK_AB R67, R71, R70 ;  /* 0x000000464743723e */ /* 0x000fc400000010ff */
[C---:B------:R-:W-:Y:S01]  /*cd70*/  IADD3 R173, P1, R4.reuse, 0x20, RZ ;  /* 0x0000002004ad7810 */ /* 0x040fe20007f3e0ff */
[----:B------:R-:W-:Y:S01]  /*cd80*/  UISETP.NE.AND.EX UP0, UPT, UR9, URZ, UPT, UP0 ;  /* 0x0000003f0900728c */ /* 0x000fe2000bf05300 */
[C---:B------:R-:W-:Y:S02]  /*cd90*/  LOP3.LUT R7, R4.reuse, 0x380, RZ, 0xc0, !PT ;  /* 0x0000038004077812 */ /* 0x040fe400078ec0ff */
[C---:B------:R-:W-:Y:S01]  /*cda0*/  IADD3 R12, P0, R4.reuse, 0x40, RZ ;  /* 0x00000040040c7810 */ /* 0x040fe20007f1e0ff */
[--C-:B------:R-:W-:Y:S01]  /*cdb0*/  IMAD.X R11, RZ, RZ, R5.reuse, P1 ;  /* 0x000000ffff0b7224 */ /* 0x100fe200008e0605 */
[C---:B------:R-:W-:Y:S01]  /*cdc0*/  IADD3 R177, P3, R4.reuse, 0x2000, RZ ;  /* 0x0000200004b17810 */ /* 0x040fe20007f7e0ff */
[----:B------:R-:W-:Y:S01]  /*cdd0*/  @UP1 ULDC.64 UR8, c[0x0][0xbe0] ;  /* 0x0002f80000081ab9 */ /* 0x000fe20000000a00 */
        /* <DEDUP_REMOVED lines=10> */
[----:B------:R-:W-:Y:S01]  /*ce80*/  SHF.R.U64 R7, R7, 0x3, RZ ;  /* 0x0000000307077819 */ /* 0x000fe200000012ff */
[----:B------:R-:W-:Y:S01]  /*ce90*/  IMAD.X R95, RZ, RZ, R5, P1 ;  /* 0x000000ffff5f7224 */ /* 0x000fe200008e0605 */
[----:B------:R-:W-:Y:S01]  /*cea0*/  IADD3.X R15, RZ, R5, RZ, P4, !PT ;  /* 0x00000005ff0f7210 */ /* 0x000fe200027fe4ff */
[----:B------:R-:W-:Y:S01]  /*ceb0*/  @UP1 UIMAD.WIDE UR8, UR43, 0x4, UR8 ;  /* 0x000000042b0818a5 */ /* 0x000fe2000f8e0208 */
[----:B------:R-:W-:-:S02]  /*cec0*/  IADD3 R193, P0, R4, 0x4020, RZ ;  /* 0x0000402004c17810 */ /* 0x000fc40007f1e0ff */
        /* <DEDUP_REMOVED lines=13> */
[----:B------:R-:W-:Y:S01]  /*cfa0*/  LOP3.LUT R7, R12, 0x380, RZ, 0xc0, !PT ;  /* 0x000003800c077812 */ /* 0x000fe200078ec0ff */
[----:B------:R-:W-:Y:S01]  /*cfb0*/  IMAD.X R9, RZ, RZ, R5, P1 ;  /* 0x000000ffff097224 */ /* 0x000fe200008e0605 */
[----:B------:R-:W-:-:S02]  /*cfc0*/  LOP3.LUT R6, R173, 0x380, RZ, 0xc0, !PT ;  /* 0x00000380ad067812 */ /* 0x000fc400078ec0ff */
[----:B------:R-:W-:Y:S02]  /*cfd0*/  SHF.R.U64 R7, R7, 0x3, RZ ;  /* 0x0000000307077819 */ /* 0x000fe400000012ff */
[----:B------:R-:W-:Y:S02]  /*cfe0*/  SHF.R.U64 R6, R6, 0x3, RZ ;  /* 0x0000000306067819 */ /* 0x000fe400000012ff */
[----:B------:R-:W-:Y:S02]  /*cff0*/  LOP3.LUT R12, R7, R12, RZ, 0x3c, !PT ;  /* 0x0000000c070c7212 */ /* 0x000fe400078e3cff */
[----:B------:R-:W-:Y:S02]  /*d000*/  LOP3.LUT R7, R28, 0x380, RZ, 0xc0, !PT ;  /* 0x000003801c077812 */ /* 0x000fe400078ec0ff */
[----:B------:R-:W-:Y:S02]  /*d010*/  LOP3.LUT R10, R6, R173, RZ, 0x3c, !PT ;  /* 0x000000ad060a7212 */ /* 0x000fe400078e3cff */
        /* <DEDUP_REMOVED lines=10> */
[----:B------:R-:W-:Y:S02]  /*d0c0*/  MOV R173, R4 ;  /* 0x0000000400ad7202 */ /* 0x000fe40000000f00 */
[----:B------:R-:W-:Y:S02]  /*d0d0*/  LOP3.LUT R7, R199, 0x380, RZ, 0xc0, !PT ;  /* 0x00000380c7077812 */ /* 0x000fe400078ec0ff */
[----:B------:R-:W-:-:S02]  /*d0e0*/  LOP3.LUT R14, R175, 0x380, RZ, 0xc0, !PT ;  /* 0x00000380af0e7812 */ /* 0x000fc400078ec0ff */
[----:B------:R-:W-:Y:S02]  /*d0f0*/  F2FP.BF16.F32.PACK_AB R5, R27, R26 ;  /* 0x0000001a1b05723e */ /* 0x000fe400000010ff */
[----:B------:R-:W-:Y:S02]  /*d100*/  LOP3.LUT R20, R177, 0x380, RZ, 0xc0, !PT ;  /* 0x00000380b1147812 */ /* 0x000fe400078ec0ff */
[----:B------:R-:W-:Y:S02]  /*d110*/  LOP3.LUT R98, R6, R193, RZ, 0x3c, !PT ;  /* 0x000000c106627212 */ /* 0x000fe400078e3cff */
[----:B------:R-:W-:Y:S02]  /*d120*/  LOP3.LUT R27, R174, 0x380, RZ, 0xc0, !PT ;  /* 0x00000380ae1b7812 */ /* 0x000fe400078ec0ff */
[----:B------:R-:W-:Y:S02]  /*d130*/  LOP3.LUT R26, R201, 0x380, RZ, 0xc0, !PT ;  /* 0x00000380c91a7812 */ /* 0x000fe400078ec0ff */
[----:B------:R-:W-:-:S02]  /*d140*/  F2FP.BF16.F32.PACK_AB R6, R8, R167 ;  /* 0x000000a70806723e */ /* 0x000fc400000010ff */
[----:B------:R-:W-:Y:S02]  /*d150*/  SHF.R.U64 R8, R7, 0x3, RZ ;  /* 0x0000000307087819 */ /* 0x000fe400000012ff */
[----:B------:R-:W-:Y:S02]  /*d160*/  SHF.R.U64 R14, R14, 0x3, RZ ;  /* 0x000000030e0e7819 */ /* 0x000fe400000012ff */
[----:B------:R-:W-:Y:S02]  /*d170*/  LOP3.LUT R90, R181, 0x380, RZ, 0xc0, !PT ;  /* 0x00000380b55a7812 */ /* 0x000fe400078ec0ff */
[----:B------:R-:W-:Y:S02]  /*d180*/  F2FP.BF16.F32.PACK_AB R4, R165, R169 ;  /* 0x000000a9a504723e */ /* 0x000fe400000010ff */
[----:B------:R-:W-:Y:S02]  /*d190*/  F2FP.BF16.F32.PACK_AB R7, R31, R30 ;  /* 0x0000001e1f07723e */ /* 0x000fe400000010ff */
[----:B------:R-:W-:-:S02]  /*d1a0*/  SHF.R.U64 R20, R20, 0x3, RZ ;  /* 0x0000000314147819 */ /* 0x000fc400000012ff */
[----:B------:R-:W-:Y:S01]  /*d1b0*/  LOP3.LUT R94, R183, 0x380, RZ, 0xc0, !PT ;  /* 0x00000380b75e7812 */ /* 0x000fe200078ec0ff */
[----:B------:R0:W-:Y:S01]  /*d1c0*/  STSM.16.M88.4 [R173], R4 ;  /* 0x00000004ad007844 */ /* 0x0001e20000000200 */
[----:B------:R-:W-:Y:S02]  /*d1d0*/  SHF.R.U64 R27, R27, 0x3, RZ ;  /* 0x000000031b1b7819 */ /* 0x000fe400000012ff */
[----:B------:R-:W-:Y:S02]  /*d1e0*/  LOP3.LUT R106, R195, 0x380, RZ, 0xc0, !PT ;  /* 0x00000380c36a7812 */ /* 0x000fe400078ec0ff */
[----:B------:R-:W-:Y:S02]  /*d1f0*/  SHF.R.U64 R26, R26, 0x3, RZ ;  /* 0x000000031a1a7819 */ /* 0x000fe400000012ff */
[----:B------:R-:W-:Y:S02]  /*d200*/  LOP3.LUT R14, R14, R175, RZ, 0x3c, !PT ;  /* 0x000000af0e0e7212 */ /* 0x000fe400078e3cff */
[----:B------:R-:W-:-:S02]  /*d210*/  SHF.R.U64 R90, R90, 0x3, RZ ;  /* 0x000000035a5a7819 */ /* 0x000fc400000012ff */
[----:B------:R-:W-:Y:S02]  /*d220*/  LOP3.LUT R114, R8, R199, RZ, 0x3c, !PT ;  /* 0x000000c708727212 */ /* 0x000fe400078e3cff */
[----:B------:R-:W-:Y:S02]  /*d230*/  LOP3.LUT R20, R20, R177, RZ, 0x3c, !PT ;  /* 0x000000b114147212 */ /* 0x000fe400078e3cff */
[----:B------:R-:W-:Y:S02]  /*d240*/  SHF.R.U64 R94, R94, 0x3, RZ ;  /* 0x000000035e5e7819 */ /* 0x000fe400000012ff */
[----:B------:R-:W-:Y:S02]  /*d250*/  LOP3.LUT R110, R197, 0x380, RZ, 0xc0, !PT ;  /* 0x00000380c56e7812 */ /* 0x000fe400078ec0ff */
[----:B------:R-:W-:Y:S02]  /*d260*/  LOP3.LUT R8, R27, R174, RZ, 0x3c, !PT ;  /* 0x000000ae1b087212 */ /* 0x000fe400078e3cff */
[----:B------:R-:W-:-:S02]  /*d270*/  SHF.R.U64 R106, R106, 0x3, RZ ;  /* 0x000000036a6a7819 */ /* 0x000fc400000012ff */
[----:B------:R-:W-:Y:S02]  /*d280*/  LOP3.LUT R118, R26, R201, RZ, 0x3c, !PT ;  /* 0x000000c91a767212 */ /* 0x000fe400078e3cff */
[----:B------:R-:W-:Y:S02]  /*d290*/  MOV R27, R10 ;  /* 0x0000000a001b7202 */ /* 0x000fe40000000f00 */
[----:B0-----:R-:W-:Y:S02]  /*d2a0*/  F2FP.BF16.F32.PACK_AB R4, R33, R159 ;  /* 0x0000009f2104723e */ /* 0x001fe400000010ff */
[----:B------:R-:W-:Y:S02]  /*d2b0*/  F2FP.BF16.F32.PACK_AB R5, R35, R34 ;  /* 0x000000222305723e */ /* 0x000fe400000010ff */
[----:B------:R-:W-:Y:S02]  /*d2c0*/  F2FP.BF16.F32.PACK_AB R6, R37, R36 ;  /* 0x000000242506723e */ /* 0x000fe400000010ff */
[----:B------:R-:W-:-:S02]  /*d2d0*/  F2FP.BF16.F32.PACK_AB R7, R39, R38 ;  /* 0x000000262707723e */ /* 0x000fc400000010ff */
[----:B------:R-:W-:Y:S02]  /*d2e0*/  MOV R26, R12 ;  /* 0x0000000c001a7202 */ /* 0x000fe40000000f00 */
[----:B------:R-:W-:Y:S01]  /*d2f0*/  LOP3.LUT R90, R90, R181, RZ, 0x3c, !PT ;  /* 0x000000b55a5a7212 */ /* 0x000fe200078e3cff */
[----:B------:R0:W-:Y:S01]  /*d300*/  STSM.16.M88.4 [R27], R4 ;  /* 0x000000041b007844 */ /* 0x0001e20000000200 */
[----:B------:R-:W-:Y:S02]  /*d310*/  MOV R15, R14 ;  /* 0x0000000e000f7202 */ /* 0x000fe40000000f00 */
[----:B------:R-:W-:Y:S01]  /*d320*/  LOP3.LUT R94, R94, R183, RZ, 0x3c, !PT ;  /* 0x000000b75e5e7212 */ /* 0x000fe200078e3cff */
[----:B------:R-:W-:Y:S01]  /*d330*/  STSM.16.M88.4 [R26], R40 ;  /* 0x000000281a007844 */ /* 0x000fe20000000200 */
[----:B------:R-:W-:Y:S02]  /*d340*/  SHF.R.U64 R110, R110, 0x3, RZ ;  /* 0x000000036e6e7819 */ /* 0x000fe400000012ff */
[----:B------:R-:W-:Y:S01]  /*d350*/  MOV R20, R20 ;  /* 0x0000001400147202 */ /* 0x000fe20000000f00 */
[----:B------:R-:W-:Y:S01]  /*d360*/  STSM.16.M88.4 [R15], R48 ;  /* 0x000000300f007844 */ /* 0x000fe20000000200 */
[----:B------:R-:W-:-:S02]  /*d370*/  LOP3.LUT R106, R106, R195, RZ, 0x3c, !PT ;  /* 0x000000c36a6a7212 */ /* 0x000fc400078e3cff */
[----:B------:R-:W-:Y:S01]  /*d380*/  MOV R24, R24 ;  /* 0x0000001800187202 */ /* 0x000fe20000000f00 */
[----:B------:R-:W-:Y:S01]  /*d390*/  STSM.16.M88.4 [R20], R56 ;  /* 0x0000003814007844 */ /* 0x000fe20000000200 */
[----:B------:R-:W-:Y:S02]  /*d3a0*/  F2FP.BF16.F32.PACK_AB R73, R75, R74 ;  /* 0x0000004a4b49723e */ /* 0x000fe400000010ff */
[----:B------:R-:W-:Y:S01]  /*d3b0*/  F2FP.BF16.F32.PACK_AB R80, R81, R80 ;  /* 0x000000505150723e */ /* 0x000fe200000010ff */
[----:B------:R-:W-:Y:S01]  /*d3c0*/  STSM.16.M88.4 [R24], R64 ;  /* 0x0000004018007844 */ /* 0x000fe20000000200 */
[----:B------:R-:W-:Y:S01]  /*d3d0*/  MOV R28, R28 ;  /* 0x0000001c001c7202 */ /* 0x000fe20000000f00 */
[----:B0-----:R-:W-:Y:S01]  /*d3e0*/  IMAD.U32 R6, RZ, RZ, UR10 ;  /* 0x0000000aff067e24 */ /* 0x001fe2000f8e00ff */
[----:B------:R-:W-:Y:S02]  /*d3f0*/  F2FP.BF16.F32.PACK_AB R74, R77, R76 ;  /* 0x0000004c4d4a723e */ /* 0x000fe400000010ff */
[----:B------:R-:W-:-:S02]  /*d400*/  F2FP.BF16.F32.PACK_AB R75, R79, R78 ;  /* 0x0000004e4f4b723e */ /* 0x000fc400000010ff */
[----:B------:R-:W-:Y:S02]  /*d410*/  F2FP.BF16.F32.PACK_AB R81, R83, R82 ;  /* 0x000000525351723e */ /* 0x000fe400000010ff */
[----:B------:R-:W-:Y:S01]  /*d420*/  MOV R14, R90 ;  /* 0x0000005a000e7202 */ /* 0x000fe20000000f00 */
[----:B------:R-:W-:Y:S01]  /*d430*/  STSM.16.M88.4 [R28], R72 ;  /* 0x000000481c007844 */ /* 0x000fe20000000200 */
[----:B------:R-:W-:Y:S02]  /*d440*/  F2FP.BF16.F32.PACK_AB R82, R85, R84 ;  /* 0x000000545552723e */ /* 0x000fe400000010ff */
[----:B------:R-:W-:Y:S02]  /*d450*/  F2FP.BF16.F32.PACK_AB R83, R87, R86 ;  /* 0x000000565753723e */ /* 0x000fe400000010ff */
[----:B------:R-:W-:Y:S02]  /*d460*/  F2FP.BF16.F32.PACK_AB R88, R89, R88 ;  /* 0x000000585958723e */ /* 0x000fe400000010ff */
[----:B------:R-:W-:Y:S01]  /*d470*/  LOP3.LUT R110, R110, R197, RZ, 0x3c, !PT ;  /* 0x000000c56e6e7212 */ /* 0x000fe200078e3cff */
[----:B------:R-:W-:Y:S01]  /*d480*/  STSM.16.M88.4 [R14], R80 ;  /* 0x000000500e007844 */ /* 0x000fe20000000200 */
[----:B------:R-:W-:-:S02]  /*d490*/  MOV R94, R94 ;  /* 0x0000005e005e7202 */ /* 0x000fc40000000f00 */
[----:B------:R-:W-:Y:S02]  /*d4a0*/  MOV R13, R98 ;  /* 0x00000062000d7202 */ /* 0x000fe40000000f00 */
        /* <DEDUP_REMOVED lines=29> */
[----:B------:R-:W-:Y:S01]  /*d680*/  F2FP.BF16.F32.PACK_AB R136, R137, R136 ;  /* 0x000000888988723e */ /* 0x000fe200000010ff */
[----:B------:R-:W-:Y:S01]  /*d690*/  STSM.16.M88.4 [R110], R120 ;  /* 0x000000786e007844 */ /* 0x000fe20000000200 */
        /* <DEDUP_REMOVED lines=9> */
[----:B------:R-:W-:Y:S01]  /*d730*/  MOV R10, R8 ;  /* 0x00000008000a7202 */ /* 0x000fe20000000f00 */
[----:B------:R2:W-:Y:S01]  /*d740*/  STSM.16.M88.4 [R118], R136 ;  /* 0x0000008876007844 */ /* 0x0005e20000000200 */
[----:B------:R-:W-:Y:S01]  /*d750*/  F2FP.BF16.F32.PACK_AB R146, R149, R148 ;  /* 0x000000949592723e */ /* 0x000fe200000010ff */
[----:B------:R-:W-:Y:S01]  /*d760*/  IMAD.U32 R8, RZ, RZ, UR8 ;  /* 0x00000008ff087e24 */ /* 0x000fe2000f8e00ff */
[----:B------:R-:W-:Y:S01]  /*d770*/  F2FP.BF16.F32.PACK_AB R147, R151, R150 ;  /* 0x000000969793723e */ /* 0x000fe200000010ff */
[----:B------:R-:W-:Y:S01]  /*d780*/  IMAD.U32 R9, RZ, RZ, UR9 ;  /* 0x00000009ff097e24 */ /* 0x000fe2000f8e00ff */
[----:B------:R-:W-:-:S02]  /*d790*/  PLOP3.LUT P6, PT, PT, PT, UP1, 0x80, 0x0 ;  /* 0x000000000000781c */ /* 0x000fc40003fcf018 */
[----:B------:R-:W-:Y:S01]  /*d7a0*/  PLOP3.LUT P0, PT, PT, PT, UP0, 0x80, 0x0 ;  /* 0x000000000000781c */ /* 0x000fe20003f0f008 */
[----:B------:R2:W-:Y:S01]  /*d7b0*/  STSM.16.M88.4 [R10], R144 ;  /* 0x000000900a007844 */ /* 0x0005e20000000200 */
[----:B------:R-:W-:Y:S01]  /*d7c0*/  MOV R7, UR11 ;  /* 0x0000000b00077c02 */ /* 0x000fe20008000f00 */
[----:B------:R-:W-:Y:S08]  /*d7d0*/  BAR.SYNC.DEFER_BLOCKING 0x1, 0x100 ;  /* 0x0044000000007b1d */ /* 0x000ff00000010000 */
[----:B------:R3:W4:Y:S04]  /*d7e0*/  @P6 LDG.E R8, desc[UR48][R8.64] ;  /* 0x0000003008086981 */ /* 0x000728000c1e1900 */
[----:B------:R-:W5:Y:S01]  /*d7f0*/  @P0 LDG.E R5, desc[UR48][R6.64] ;  /* 0x0000003006050981 */ /* 0x000f62000c1e1900 */
[----:B0-----:R-:W-:Y:S01]  /*d800*/  IMAD R11, R188, 0x40, R185 ;  /* 0x00000040bc0b7824 */ /* 0x001fe200078e02b9 */
[----:B------:R-:W-:Y:S01]  /*d810*/  ULDC UR7, c[0x0][0xa88] ;  /* 0x0002a20000077ab9 */ /* 0x000fe20000000800 */
[----:B------:R-:W-:-:S02]  /*d820*/  UMOV UR4, URZ ;  /* 0x0000003f00047c82 */ /* 0x000fc40008000000 */
[----:B------:R-:W-:-:S03]  /*d830*/  IMAD.WIDE R134, R11, 0x2, R134 ;  /* 0x000000020b867825 */ /* 0x000fc600078e0286 */
[C---:B------:R-:W-:Y:S02]  /*d840*/  IADD3 R11, P2, R134.reuse, 0x1000, RZ ;  /* 0x00001000860b7810 */ /* 0x040fe40007f5e0ff */
[C---:B------:R-:W-:Y:S02]  /*d850*/  IADD3 R29, P1, R134.reuse, 0x2000, RZ ;  /* 0x00002000861d7810 */ /* 0x040fe40007f3e0ff */
[----:B---3--:R-:W-:Y:S02]  /*d860*/  P2R R9, PR, RZ, 0x4 ;  /* 0x00000004ff097803 */ /* 0x008fe40000000000 */
[C---:B------:R-:W-:Y:S02]  /*d870*/  IADD3 R13, P2, R134.reuse, 0x3000, RZ ;  /* 0x00003000860d7810 */ /* 0x040fe40007f5e0ff */
[C---:B------:R-:W-:Y:S02]  /*d880*/  IADD3 R37, P3, R134.reuse, 0x4000, RZ ;  /* 0x0000400086257810 */ /* 0x040fe40007f7e0ff */
[----:B------:R-:W-:-:S02]  /*d890*/  IADD3 R25, P4, R134, 0x5000, RZ ;  /* 0x0000500086197810 */ /* 0x000fc40007f9e0ff */
[----:B------:R-:W-:Y:S02]  /*d8a0*/  IADD3 R41, P5, R134, 0x6000, RZ ;  /* 0x0000600086297810 */ /* 0x000fe40007fbe0ff */
[----:B------:R-:W-:Y:S02]  /*d8b0*/  LOP3.LUT R4, R11, 0x380, RZ, 0xc0, !PT ;  /* 0x000003800b047812 */ /* 0x000fe400078ec0ff */
[----:B------:R-:W-:Y:S02]  /*d8c0*/  LOP3.LUT R28, R29, 0x380, RZ, 0xc0, !PT ;  /* 0x000003801d1c7812 */ /* 0x000fe400078ec0ff */
[----:B-1----:R-:W-:Y:S02]  /*d8d0*/  LOP3.LUT R12, R13, 0x380, RZ, 0xc0, !PT ;  /* 0x000003800d0c7812 */ /* 0x002fe400078ec0ff */
[----:B------:R-:W-:Y:S02]  /*d8e0*/  LOP3.LUT R36, R37, 0x380, RZ, 0xc0, !PT ;  /* 0x0000038025247812 */ /* 0x000fe400078ec0ff */
[----:B------:R-:W-:-:S02]  /*d8f0*/  LOP3.LUT R24, R25, 0x380, RZ, 0xc0, !PT ;  /* 0x0000038019187812 */ /* 0x000fc400078ec0ff */
[----:B------:R-:W-:Y:S02]  /*d900*/  LOP3.LUT R40, R41, 0x380, RZ, 0xc0, !PT ;  /* 0x0000038029287812 */ /* 0x000fe400078ec0ff */
[----:B------:R-:W-:Y:S02]  /*d910*/  SHF.R.U64 R4, R4, 0x3, RZ ;  /* 0x0000000304047819 */ /* 0x000fe400000012ff */
        /* <DEDUP_REMOVED lines=10> */
[----:B------:R-:W-:Y:S02]  /*d9c0*/  LOP3.LUT R40, R40, R41, RZ, 0x3c, !PT ;  /* 0x0000002928287212 */ /* 0x000fe400078e3cff */
[----:B----4-:R-:W-:Y:S02]  /*d9d0*/  @P6 R2UR UR7, R8 ;  /* 0x00000000080762ca */ /* 0x010fe400000e0000 */
[----:B-----5:R-:W-:Y:S01]  /*d9e0*/  @P0 R2UR UR4, R5 ;  /* 0x00000000050402ca */ /* 0x020fe200000e0000 */
[----:B--2---:R-:W-:-:S14]  /*d9f0*/  @P6 BRA `(.L_x_4443) ;  /* 0x0000000000186947 */ /* 0x004fdc0003800000 */
[----:B------:R-:W-:Y:S05]  /*da00*/  @!P0 BRA `(.L_x_4443) ;  /* 0x0000000000148947 */ /* 0x000fea0003800000 */
[----:B------:R-:W2:Y:S04]  /*da10*/  LDG.E R10, desc[UR48][R6.64] ;  /* 0x00000030060a7981 */ /* 0x000ea8000c1e1900 */
[----:B------:R-:W3:Y:S01]  /*da20*/  LDG.E R8, desc[UR48][R6.64+0x4] ;  /* 0x0000043006087981 */ /* 0x000ee2000c1e1900 */
[----:B--2---:R-:W-:Y:S02]  /*da30*/  R2UR UR8, R10 ;  /* 0x000000000a0872ca */ /* 0x004fe400000e0000 */
[----:B---3--:R-:W-:-:S13]  /*da40*/  R2UR UR7, R8 ;  /* 0x00000000080772ca */ /* 0x008fda00000e0000 */
[----:B------:R-:W-:-:S12]  /*da50*/  UIADD3 UR7, -UR8, UR7, URZ ;  /* 0x0000000708077290 */ /* 0x000fd8000fffe13f */
.L_x_4443:
        /* <DEDUP_REMOVED lines=10> */
[--C-:B------:R-:W-:Y:S01]  /*db00*/  IMAD.X R25, RZ, RZ, R135.reuse, P4 ;  /* 0x000000ffff197224 */ /* 0x100fe200020e0687 */
[----:B------:R-:W-:Y:S01]  /*db10*/  LOP3.LUT R48, R49, 0x380, RZ, 0xc0, !PT ;  /* 0x0000038031307812 */ /* 0x000fe200078ec0ff */
[--C-:B------:R-:W-:Y:S01]  /*db20*/  IMAD.X R41, RZ, RZ, R135.reuse, P5 ;  /* 0x000000ffff297224 */ /* 0x100fe200028e0687 */
[----:B------:R-:W-:Y:S01]  /*db30*/  LOP3.LUT R44, R45, 0x380, RZ, 0xc0, !PT ;  /* 0x000003802d2c7812 */ /* 0x000fe200078ec0ff */
[----:B------:R-:W-:Y:S01]  /*db40*/  USHF.R.S32.HI UR8, URZ, 0x1f, UR43 ;  /* 0x0000001f3f087899 */ /* 0x000fe2000801142b */
[----:B------:R-:W-:Y:S01]  /*db50*/  SHF.R.U64 R48, R48, 0x3, RZ ;  /* 0x0000000330307819 */ /* 0x000fe200000012ff */
[----:B------:R-:W-:Y:S01]  /*db60*/  USHF.R.S32.HI UR11, URZ, 0x1f, UR4 ;  /* 0x0000001f3f0b7899 */ /* 0x000fe20008011404 */
[----:B------:R-:W-:Y:S01]  /*db70*/  SHF.R.U64 R32, R32, 0x3, RZ ;  /* 0x0000000320207819 */ /* 0x000fe200000012ff */
[----:B------:R-:W-:Y:S01]  /*db80*/  USHF.R.S32.HI UR14, URZ, 0x1f, UR41 ;  /* 0x0000001f3f0e7899 */ /* 0x000fe20008011429 */
[----:B------:R-:W-:Y:S01]  /*db90*/  SHF.R.U64 R44, R44, 0x3, RZ ;  /* 0x000000032c2c7819 */ /* 0x000fe200000012ff */
[----:B------:R-:W-:Y:S01]  /*dba0*/  USEL UR15, UR43, URZ, !UP0 ;  /* 0x0000003f2b0f7287 */ /* 0x000fe2000c000000 */
[----:B------:R-:W-:Y:S01]  /*dbb0*/  LOP3.LUT R48, R48, R49, RZ, 0x3c, !PT ;  /* 0x0000003130307212 */ /* 0x000fe200078e3cff */
[--C-:B------:R-:W-:Y:S01]  /*dbc0*/  IMAD.X R49, RZ, RZ, R135.reuse, P6 ;  /* 0x000000ffff317224 */ /* 0x100fe200030e0687 */
[----:B------:R-:W-:Y:S01]  /*dbd0*/  LOP3.LUT R32, R32, R33, RZ, 0x3c, !PT ;  /* 0x0000002120207212 */ /* 0x000fe200078e3cff */
[--C-:B------:R-:W-:Y:S01]  /*dbe0*/  IMAD.X R33, RZ, RZ, R135.reuse, P0 ;  /* 0x000000ffff217224 */ /* 0x100fe200000e0687 */
[----:B0-----:R-:W-:Y:S01]  /*dbf0*/  ISETP.NE.AND P6, PT, R6, RZ, PT ;  /* 0x000000ff0600720c */ /* 0x001fe20003fc5270 */
[----:B------:R-:W-:Y:S01]  /*dc00*/  USEL UR16, UR8, URZ, !UP0 ;  /* 0x0000003f08107287 */ /* 0x000fe2000c000000 */
[----:B------:R-:W-:Y:S01]  /*dc10*/  LOP3.LUT R44, R44, R45, RZ, 0x3c, !PT ;  /* 0x0000002d2c2c7212 */ /* 0x000fe200078e3cff */
[----:B------:R-:W-:Y:S01]  /*dc20*/  IMAD.X R45, RZ, RZ, R135, P1 ;  /* 0x000000ffff2d7224 */ /* 0x000fe200008e0687 */
[----:B------:R-:W-:-:S02]  /*dc30*/  IADD3 R57, P2, R134, 0xa000, RZ ;  /* 0x0000a00086397810 */ /* 0x000fc40007f5e0ff */
[C---:B------:R-:W-:Y:S02]  /*dc40*/  IADD3 R53, P3, R134.reuse, 0xb000, RZ ;  /* 0x0000b00086357810 */ /* 0x040fe40007f7e0ff */
[C---:B------:R-:W-:Y:S02]  /*dc50*/  IADD3 R65, P4, R134.reuse, 0xc000, RZ ;  /* 0x0000c00086417810 */ /* 0x040fe40007f9e0ff */
[C---:B------:R-:W-:Y:S02]  /*dc60*/  IADD3 R61, P5, R134.reuse, 0xd000, RZ ;  /* 0x0000d000863d7810 */ /* 0x040fe40007fbe0ff */
[C---:B------:R-:W-:Y:S02]  /*dc70*/  IADD3 R73, P0, R134.reuse, 0xe000, RZ ;  /* 0x0000e00086497810 */ /* 0x040fe40007f1e0ff */
[----:B------:R-:W-:Y:S02]  /*dc80*/  IADD3 R7, P1, R134, 0xf000, RZ ;  /* 0x0000f00086077810 */ /* 0x000fe40007f3e0ff */
[----:B------:R-:W-:-:S02]  /*dc90*/  LOP3.LUT R56, R57, 0x380, RZ, 0xc0, !PT ;  /* 0x0000038039387812 */ /* 0x000fc400078ec0ff */
[----:B------:R-:W-:Y:S02]  /*dca0*/  LOP3.LUT R52, R53, 0x380, RZ, 0xc0, !PT ;  /* 0x0000038035347812 */ /* 0x000fe400078ec0ff */
        /* <DEDUP_REMOVED lines=22> */
[----:B------:R-:W-:-:S02]  /*de10*/  LOP3.LUT R134, R9, R134, RZ, 0x3c, !PT ;  /* 0x0000008609867212 */ /* 0x000fc400078e3cff */
[----:B------:R-:W-:Y:S02]  /*de20*/  IADD3.X R69, RZ, R135, RZ, P1, !PT ;  /* 0x00000087ff457210 */ /* 0x000fe40000ffe4ff */
[----:B------:R-:W-:Y:S01]  /*de30*/  LOP3.LUT R68, R6, R7, RZ, 0x3c, !PT ;  /* 0x0000000706447212 */ /* 0x000fe200078e3cff */
[----:B------:R-:W-:Y:S06]  /*de40*/  @P6 BRA `(.L_x_4444) ;  /* 0x00000000006c6947 */ /* 0x000fec0003800000 */
[----:B------:R-:W-:Y:S01]  /*de50*/  ULDC.64 UR12, c[0x0][0xb70] ;  /* 0x0002dc00000c7ab9 */ /* 0x000fe20000000a00 */
[----:B------:R-:W-:Y:S01]  /*de60*/  UMOV UR8, UR4 ;  /* 0x0000000400087c82 */ /* 0x000fe20008000000 */
[----:B------:R-:W-:Y:S01]  /*de70*/  UIMAD UR10, UR14, UR12, URZ ;  /* 0x0000000c0e0a72a4 */ /* 0x000fe2000f8e023f */
[----:B------:R-:W-:Y:S01]  /*de80*/  IMAD.U32 R8, RZ, RZ, UR42 ;  /* 0x0000002aff087e24 */ /* 0x000fe2000f8e00ff */
[----:B------:R-:W-:Y:S01]  /*de90*/  UMOV UR9, UR11 ;  /* 0x0000000b00097c82 */ /* 0x000fe20008000000 */
[----:B------:R-:W-:Y:S01]  /*dea0*/  IMAD.MOV R7, RZ, RZ, -R18 ;  /* 0x000000ffff077224 */ /* 0x000fe200078e0a12 */
[----:B------:R-:W-:Y:S01]  /*deb0*/  UIMAD.WIDE.U32 UR8, UR41, UR12, UR8 ;  /* 0x0000000c290872a5 */ /* 0x000fe2000f8e0008 */
[----:B------:R-:W-:Y:S01]  /*dec0*/  IMAD R8, R8, 0x40, R17 ;  /* 0x0000004008087824 */ /* 0x000fe200078e0211 */
[----:B------:R-:W-:Y:S02]  /*ded0*/  UIMAD UR10, UR41, UR13, UR10 ;  /* 0x0000000d290a72a4 */ /* 0x000fe4000f8e020a */
[----:B------:R-:W-:Y:S01]  /*dee0*/  ISETP.NE.AND P0, PT, R16, R7, PT ;  /* 0x000000071000720c */ /* 0x000fe20003f05270 */
[----:B------:R-:W-:Y:S01]  /*def0*/  ULDC.64 UR12, c[0x0][0xb78] ;  /* 0x0002de00000c7ab9 */ /* 0x000fe20000000a00 */
[----:B------:R-:W-:Y:S01]  /*df00*/  UIADD3 UR9, UR9, UR10, URZ ;  /* 0x0000000a09097290 */ /* 0x000fe2000fffe03f */
[C---:B------:R-:W-:Y:S01]  /*df10*/  VIADD R10, R8.reuse, 0x8 ;  /* 0x00000008080a7836 */ /* 0x040fe20000000000 */
[----:B------:R-:W-:Y:S01]  /*df20*/  UIMAD UR10, UR16, UR12, URZ ;  /* 0x0000000c100a72a4 */ /* 0x000fe2000f8e023f */
[----:B------:R-:W-:Y:S01]  /*df30*/  SHF.R.S32.HI R6, RZ, 0x1f, R8 ;  /* 0x0000001fff067819 */ /* 0x000fe20000011408 */
[----:B------:R-:W-:Y:S01]  /*df40*/  UIMAD.WIDE.U32 UR8, UR15, UR12, UR8 ;  /* 0x0000000c0f0872a5 */ /* 0x000fe2000f8e0008 */
[----:B------:R-:W-:Y:S01]  /*df50*/  ISETP.GE.OR P1, PT, R8, UR7, P0 ;  /* 0x0000000708007c0c */ /* 0x000fe20008726670 */
[----:B------:R-:W-:Y:S01]  /*df60*/  UIMAD UR10, UR15, UR13, UR10 ;  /* 0x0000000d0f0a72a4 */ /* 0x000fe2000f8e020a */
[----:B------:R-:W-:-:S02]  /*df70*/  ISETP.GE.OR P0, PT, R10, UR7, P0 ;  /* 0x000000070a007c0c */ /* 0x000fc40008706670 */
        /* <DEDUP_REMOVED lines=8> */
.L_x_4444:
[C---:B0-----:R-:W-:Y:S01]  /*e000*/  VIADD R3, R185.reuse, 0x40 ;  /* 0x00000040b9037836 */ /* 0x041fe20000000000 */
[----:B------:R-:W-:Y:S01]  /*e010*/  ULDC UR12, c[0x0][0xa8c] ;  /* 0x0002a300000c7ab9 */ /* 0x000fe20000000800 */
[----:B------:R-:W-:Y:S01]  /*e020*/  VIADD R82, R185, 0x80 ;  /* 0x00000080b9527836 */ /* 0x000fe20000000000 */
[----:B------:R-:W-:Y:S01]  /*e030*/  ULDC.64 UR18, c[0x0][0xaa0] ;  /* 0x0002a80000127ab9 */ /* 0x000fe20000000a00 */
[----:B------:R0:W5:Y:S01]  /*e040*/  LD.E.128 R8, desc[UR48][R134.64] ;  /* 0x0000003086087980 */ /* 0x000162000c101d00 */
[----:B------:R-:W-:Y:S01]  /*e050*/  ISETP.GE.AND P1, PT, R3, UR12, PT ;  /* 0x0000000c03007c0c */ /* 0x000fe2000bf26270 */
[C---:B------:R-:W-:Y:S01]  /*e060*/  VIADD R83, R185.reuse, 0xc0 ;  /* 0x000000c0b9537836 */ /* 0x040fe20000000000 */
[----:B------:R-:W-:Y:S01]  /*e070*/  ISETP.GE.AND P0, PT, R185, UR12, PT ;  /* 0x0000000cb9007c0c */ /* 0x000fe2000bf06270 */
[----:B------:R-:W5:Y:S01]  /*e080*/  LD.E.128 R4, desc[UR48][R4.64] ;  /* 0x0000003004047980 */ /* 0x000f62000c101d00 */
[----:B------:R-:W-:Y:S02]  /*e090*/  SEL R20, RZ, 0xffffffff, P1 ;  /* 0xffffffffff147807 */ /* 0x000fe40000800000 */
[----:B------:R-:W-:Y:S01]  /*e0a0*/  SEL R0, RZ, 0x1, P0 ;  /* 0x00000001ff007807 */ /* 0x000fe20000000000 */
[----:B------:R-:W5:Y:S02]  /*e0b0*/  LD.E.128 R28, desc[UR48][R28.64] ;  /* 0x000000301c1c7980 */ /* 0x000f64000c101d00 */
[----:B------:R-:W-:Y:S01]  /*e0c0*/  IMAD.SHL.U32 R21, R20, 0x2, RZ ;  /* 0x0000000214157824 */ /* 0x000fe200078e00ff */
[----:B------:R-:W-:Y:S01]  /*e0d0*/  ISETP.GE.AND P0, PT, R82, UR12, PT ;  /* 0x0000000c52007c0c */ /* 0x000fe2000bf06270 */
[----:B------:R-:W5:Y:S01]  /*e0e0*/  LD.E.128 R12, desc[UR48][R12.64] ;  /* 0x000000300c0c7980 */ /* 0x000f62000c101d00 */
[----:B------:R-:W-:-:S02]  /*e0f0*/  ISETP.GE.AND P1, PT, R83, UR12, PT ;  /* 0x0000000c53007c0c */ /* 0x000fc4000bf26270 */
[----:B------:R-:W-:Y:S01]  /*e100*/  LOP3.LUT R0, R21, 0x2, R0, 0xe2, !PT ;  /* 0x0000000215007812 */ /* 0x000fe200078ee200 */
[----:B------:R-:W5:Y:S01]  /*e110*/  LD.E.128 R36, desc[UR48][R36.64] ;  /* 0x0000003024247980 */ /* 0x000f62000c101d00 */
[----:B------:R-:W-:Y:S02]  /*e120*/  SEL R21, RZ, 0x4, P0 ;  /* 0x00000004ff157807 */ /* 0x000fe40000000000 */
[----:B------:R-:W-:Y:S01]  /*e130*/  SEL R20, RZ, 0x8, P1 ;  /* 0x00000008ff147807 */ /* 0x000fe20000800000 */
[----:B------:R-:W-:Y:S01]  /*e140*/  UIMAD UR8, UR11, UR18, URZ ;  /* 0x000000120b0872a4 */ /* 0x000fe2000f8e023f */
[----:B------:R-:W5:Y:S02]  /*e150*/  LD.E.128 R24, desc[UR48][R24.64] ;  /* 0x0000003018187980 */ /* 0x000f64000c101d00 */
[----:B------:R-:W-:Y:S01]  /*e160*/  LOP3.LUT R0, R20, R0, R21, 0xfe, !PT ;  /* 0x0000000014007212 */ /* 0x000fe200078efe15 */
[C---:B------:R-:W-:Y:S01]  /*e170*/  VIADD R86, R185.reuse, 0x100 ;  /* 0x00000100b9567836 */ /* 0x040fe20000000000 */
[----:B------:R-:W5:Y:S01]  /*e180*/  LD.E.128 R40, desc[UR48][R40.64] ;  /* 0x0000003028287980 */ /* 0x000f62000c101d00 */
[----:B------:R-:W-:Y:S01]  /*e190*/  SHF.R.S32.HI R21, RZ, 0x1f, R185 ;  /* 0x0000001fff157819 */ /* 0x000fe200000114b9 */
[----:B------:R-:W-:Y:S01]  /*e1a0*/  VIADD R87, R185, 0x140 ;  /* 0x00000140b9577836 */ /* 0x000fe20000000000 */
[----:B------:R-:W-:Y:S01]  /*e1b0*/  ULDC.64 UR10, c[0x0][0xae0] ;  /* 0x0002b800000a7ab9 */ /* 0x000fe20000000a00 */
[----:B------:R-:W5:Y:S01]  /*e1c0*/  LD.E.128 R32, desc[UR48][R32.64] ;  /* 0x0000003020207980 */ /* 0x000f62000c101d00 */
[----:B------:R-:W-:-:S02]  /*e1d0*/  IMAD.U32 R77, RZ, RZ, UR18 ;  /* 0x00000012ff4d7e24 */ /* 0x000fc4000f8e00ff */
[----:B------:R-:W-:Y:S01]  /*e1e0*/  IMAD.MOV.U32 R20, RZ, RZ, R185 ;  /* 0x000000ffff147224 */ /* 0x000fe200078e00b9 */
[----:B------:R-:W5:Y:S01]  /*e1f0*/  LD.E.128 R48, desc[UR48][R48.64] ;  /* 0x0000003030307980 */ /* 0x000f62000c101d00 */
[----:B------:R-:W-:-:S03]  /*e200*/  UIMAD UR8, UR4, UR19, UR8 ;  /* 0x00000013040872a4 */ /* 0x000fc6000f8e0208 */
[----:B------:R-:W5:Y:S04]  /*e210*/  LD.E.128 R44, desc[UR48][R44.64] ;  /* 0x000000302c2c7980 */ /* 0x000f68000c101d00 */
[----:B------:R-:W5:Y:S04]  /*e220*/  LD.E.128 R56, desc[UR48][R56.64] ;  /* 0x0000003038387980 */ /* 0x000f68000c101d00 */
[----:B------:R-:W5:Y:S04]  /*e230*/  LD.E.128 R52, desc[UR48][R52.64] ;  /* 0x0000003034347980 */ /* 0x000f68000c101d00 */
[----:B------:R-:W5:Y:S04]  /*e240*/  LD.E.128 R64, desc[UR48][R64.64] ;  /* 0x0000003040407980 */ /* 0x000f68000c101d00 */
[----:B------:R-:W5:Y:S04]  /*e250*/  LD.E.128 R60, desc[UR48][R60.64] ;  /* 0x000000303c3c7980 */ /* 0x000f68000c101d00 */
[----:B------:R-:W5:Y:S04]  /*e260*/  LD.E.128 R72, desc[UR48][R72.64] ;  /* 0x0000003048487980 */ /* 0x000f68000c101d00 */
[----:B------:R-:W5:Y:S01]  /*e270*/  LD.E.128 R68, desc[UR48][R68.64] ;  /* 0x0000003044447980 */ /* 0x000f62000c101d00 */
[----:B------:R-:W-:Y:S01]  /*e280*/  IMAD.WIDE.U32 R20, R77, UR4, R20 ;  /* 0x000000044d147c25 */ /* 0x000fe2000f8e0014 */
[----:B------:R-:W-:Y:S01]  /*e290*/  ISETP.GE.AND P0, PT, R86, UR12, PT ;  /* 0x0000000c56007c0c */ /* 0x000fe2000bf06270 */
[----:B------:R-:W-:Y:S01]  /*e2a0*/  UIMAD UR4, UR14, UR10, URZ ;  /* 0x0000000a0e0472a4 */ /* 0x000fe2000f8e023f */
[----:B------:R-:W-:Y:S01]  /*e2b0*/  @!PT LDS RZ, [RZ] ;  /* 0x00000000fffff984 */ /* 0x000fe20000000800 */
[----:B------:R-:W-:Y:S01]  /*e2c0*/  @!PT LDS RZ, [RZ] ;  /* 0x00000000fffff984 */ /* 0x000fe20000000800 */
[----:B------:R-:W-:Y:S01]  /*e2d0*/  @!PT LDS RZ, [RZ] ;  /* 0x00000000fffff984 */ /* 0x000fe20000000800 */
[----:B------:R-:W-:Y:S01]  /*e2e0*/  @!PT LDS RZ, [RZ] ;  /* 0x00000000fffff984 */ /* 0x000fe20000000800 */
[----:B------:R1:W-:Y:S06]  /*e2f0*/  MEMBAR.ALL.CTA ;  /* 0x0000000000007992 */ /* 0x0003ec0000008000 */
[----:B-1----:R-:W1:Y:S01]  /*e300*/  FENCE.VIEW.ASYNC.S ;  /* 0x00000000000073c6 */ /* 0x002e620000000000 */
[----:B------:R-:W-:Y:S01]  /*e310*/  ISETP.GE.AND P1, PT, R87, UR12, PT ;  /* 0x0000000c57007c0c */ /* 0x000fe2000bf26270 */
[----:B------:R-:W-:Y:S01]  /*e320*/  UIMAD UR9, UR42, -0x40, UR7 ;  /* 0xffffffc02a0978a4 */ /* 0x000fe2000f8e0207 */
[----:B------:R-:W-:Y:S01]  /*e330*/  MOV R79, UR10 ;  /* 0x0000000a004f7c02 */ /* 0x000fe20008000f00 */
[----:B------:R-:W-:Y:S01]  /*e340*/  VIADD R78, R185, 0x180 ;  /* 0x00000180b94e7836 */ /* 0x000fe20000000000 */
[----:B------:R-:W-:Y:S01]  /*e350*/  SEL R77, RZ, 0x10, P0 ;  /* 0x00000010ff4d7807 */ /* 0x000fe20000000000 */
[----:B------:R-:W-:Y:S01]  /*e360*/  VIADD R21, R21, UR8 ;  /* 0x0000000815157c36 */ /* 0x000fe20008000000 */
[----:B------:R-:W-:Y:S01]  /*e370*/  SEL R76, RZ, 0x20, P1 ;  /* 0x00000020ff4c7807 */ /* 0x000fe20000800000 */
[----:B------:R-:W-:Y:S01]  /*e380*/  UIMAD UR8, UR41, UR11, UR4 ;  /* 0x0000000b290872a4 */ /* 0x000fe2000f8e0204 */
[----:B------:R-:W-:Y:S01]  /*e390*/  ISETP.GE.AND P2, PT, R188, UR9, PT ;  /* 0x00000009bc007c0c */ /* 0x000fe2000bf46270 */
[----:B------:R-:W-:Y:S01]  /*e3a0*/  UIADD3 UR4, UR38, 0x28c20, URZ ;  /* 0x00028c2026047890 */ /* 0x000fe2000fffe03f */
[----:B------:R-:W-:Y:S01]  /*e3b0*/  IMAD.WIDE.U32 R20, R79, UR41, R20 ;  /* 0x000000294f147c25 */ /* 0x000fe2000f8e0014 */
[----:B------:R-:W-:Y:S01]  /*e3c0*/  ULDC.64 UR10, c[0x0][0xae8] ;  /* 0x0002ba00000a7ab9 */ /* 0x000fe20000000a00 */
[----:B------:R-:W-:Y:S01]  /*e3d0*/  ISETP.GE.AND P0, PT, R78, UR12, PT ;  /* 0x0000000c4e007c0c */ /* 0x000fe2000bf06270 */
[----:B------:R-:W-:Y:S01]  /*e3e0*/  UIMAD UR7, UR16, UR10, URZ ;  /* 0x0000000a100772a4 */ /* 0x000fe2000f8e023f */
[----:B------:R-:W-:Y:S01]  /*e3f0*/  LOP3.LUT R77, R76, R0, R77, 0xfe, !PT ;  /* 0x000000004c4d7212 */ /* 0x000fe200078efe4d */
[----:B------:R-:W-:Y:S01]  /*e400*/  VIADD R76, R185, 0x1c0 ;  /* 0x000001c0b94c7836 */ /* 0x000fe20000000000 */
[----:B------:R-:W-:Y:S01]  /*e410*/  UPRMT UR4, URZ, 0x654, UR4 ;  /* 0x000006543f047896 */ /* 0x000fe20008000004 */
[----:B------:R-:W-:Y:S01]  /*e420*/  VIADD R78, R188, 0x20 ;  /* 0x00000020bc4e7836 */ /* 0x000fe20000000000 */
[----:B------:R-:W-:Y:S01]  /*e430*/  SEL R0, RZ, 0x40, P0 ;  /* 0x00000040ff007807 */ /* 0x000fe20000000000 */
[----:B------:R-:W-:Y:S01]  /*e440*/  VIADD R21, R21, UR8 ;  /* 0x0000000815157c36 */ /* 0x000fe20008000000 */
[----:B------:R-:W-:Y:S01]  /*e450*/  UIMAD UR7, UR15, UR11, UR7 ;  /* 0x0000000b0f0772a4 */ /* 0x000fe2000f8e0207 */
[----:B------:R-:W-:Y:S01]  /*e460*/  IMAD.U32 R79, RZ, RZ, UR10 ;  /* 0x0000000aff4f7e24 */ /* 0x000fe2000f8e00ff */
[----:B------:R-:W-:Y:S01]  /*e470*/  ISETP.GE.AND P1, PT, R76, UR12, PT ;  /* 0x0000000c4c007c0c */ /* 0x000fe2000bf26270 */
[----:B------:R-:W-:Y:S01]  /*e480*/  BSSY B1, `(.L_x_4445) ;  /* 0x0000026000017945 */ /* 0x000fe20003800000 */
[----:B------:R-:W-:Y:S01]  /*e490*/  ISETP.GE.AND P0, PT, R78, UR9, PT ;  /* 0x000000094e007c0c */ /* 0x000fe2000bf06270 */
[----:B------:R-:W-:Y:S01]  /*e4a0*/  IMAD.WIDE.U32 R78, R79, UR15, R20 ;  /* 0x0000000f4f4e7c25 */ /* 0x000fe2000f8e0014 */
[----:B------:R-:W-:Y:S01]  /*e4b0*/  LOP3.LUT R0, R77, R0, RZ, 0xfc, !PT ;  /* 0x000000004d007212 */ /* 0x000fe200078efcff */
[----:B-1----:R-:W-:Y:S01]  /*e4c0*/  SYNCS.ARRIVE.TRANS64.RED.A1T0 RZ, [UR4], RZ ;  /* 0x000000ffffff79a7 */ /* 0x002fe20008100404 */
[----:B------:R-:W-:Y:S01]  /*e4d0*/  SHF.R.S32.HI R189, RZ, 0x1f, R188 ;  /* 0x0000001fffbd7819 */ /* 0x000fe200000114bc */
[----:B------:R-:W-:Y:S01]  /*e4e0*/  IMAD.U32 R77, RZ, RZ, UR42 ;  /* 0x0000002aff4d7e24 */ /* 0x000fe2000f8e00ff */
[----:B------:R-:W-:Y:S01]  /*e4f0*/  SEL R21, RZ, 0x80, P1 ;  /* 0x00000080ff157807 */ /* 0x000fe20000800000 */
[----:B------:R-:W-:-:S02]  /*e500*/  VIADD R85, R79, UR7 ;  /* 0x000000074f557c36 */ /* 0x000fc40008000000 */
[----:B------:R-:W-:Y:S01]  /*e510*/  IMAD.WIDE R76, R77, 0x40, R188 ;  /* 0x000000404d4c7825 */ /* 0x000fe200078e02bc */
[----:B------:R-:W-:Y:S01]  /*e520*/  LOP3.LUT R84, R0, R21, RZ, 0xfc, !PT ;  /* 0x0000001500547212 */ /* 0x000fe200078efcff */
[----:B0-----:R-:W-:Y:S06]  /*e530*/  @P2 BRA `(.L_x_4446) ;  /* 0x0000000000682947 */ /* 0x001fec0003800000 */
        /* <DEDUP_REMOVED lines=16> */
[----:B-----5:R0:W-:Y:S01]  /*e640*/  @!P2 STG.E.128 desc[UR48][R80.64], R8 ;  /* 0x000000085000a986 */ /* 0x0201e2000c101d30 */
        /* <DEDUP_REMOVED lines=9> */
.L_x_4446:
[----:B------:R-:W-:Y:S05]  /*e6e0*/  BSYNC B1 ;  /* 0x0000000000017941 */ /* 0x000fea0003800000 */
.L_x_4445:
[----:B------:R-:W-:Y:S05]  /*e6f0*/  @P0 BRA `(.L_x_4447) ;  /* 0x0000000c00400947 */ /* 0x000fea0003800000 */
[----:B0----5:R-:W-:Y:S01]  /*e700*/  IADD3 R11, P0, R76, 0x20, RZ ;  /* 0x000000204c0b7810 */ /* 0x021fe20007f1e0ff */
        /* <DEDUP_REMOVED lines=11> */
[----:B------:R-:W-:-:S03]  /*e7c0*/  ISETP.GE.AND P0, PT, R87, UR12, PT ;  /* 0x0000000c57007c0c */ /* 0x000fc6000bf06270 */
        /* <DEDUP_REMOVED lines=17> */
.L_x_4442:
[----:B------:R-:W-:Y:S01]  /*e8e0*/  ULDC.64 UR8, c[0x0][0xbe0] ;  /* 0x0002f80000087ab9 */ /* 0x000fe20000000a00 */
[----:B------:R-:W-:Y:S01]  /*e8f0*/  MOV R3, RZ ;  /* 0x000000ff00037202 */ /* 0x000fe20000000f00 */
[----:B------:R-:W-:Y:S01]  /*e900*/  UISETP.NE.U32.AND UP0, UPT, UR8, URZ, UPT ;  /* 0x0000003f0800728c */ /* 0x000fe2000bf05070 */
[----:B------:R-:W-:Y:S01]  /*e910*/  VIADD R12, R185, 0x40 ;  /* 0x00000040b90c7836 */ /* 0x000fe20000000000 */
[----:B------:R-:W-:Y:S02]  /*e920*/  ULDC UR14, c[0x0][0xa8c] ;  /* 0x0002a300000e7ab9 */ /* 0x000fe40000000800 */
[----:B------:R-:W-:-:S03]  /*e930*/  UISETP.NE.AND.EX UP1, UPT, UR9, URZ, UPT, UP0 ;  /* 0x0000003f0900728c */ /* 0x000fc6000bf25300 */
[----:B------:R-:W-:Y:S02]  /*e940*/  ULDC.64 UR8, c[0x0][0xbd8] ;  /* 0x0002f60000087ab9 */ /* 0x000fe40000000a00 */
[----:B------:R-:W-:Y:S01]  /*e950*/  UISETP.NE.U32.AND UP0, UPT, UR8, URZ, UPT ;  /* 0x0000003f0800728c */ /* 0x000fe2000bf05070 */
[----:B------:R-:W-:-:S03]  /*e960*/  PLOP3.LUT P3, PT, PT, PT, UP1, 0x80, 0x0 ;  /* 0x000000000000781c */ /* 0x000fc60003f6f018 */
[----:B------:R-:W-:-:S03]  /*e970*/  UISETP.NE.AND.EX UP0, UPT, UR9, URZ, UPT, UP0 ;  /* 0x0000003f0900728c */ /* 0x000fc6000bf05300 */
[----:B------:R-:W-:Y:S02]  /*e980*/  @UP1 ULDC.64 UR8, c[0x0][0xbe0] ;  /* 0x0002f80000081ab9 */ /* 0x000fe40000000a00 */
[----:B------:R-:W-:Y:S01]  /*e990*/  @UP1 UIMAD.WIDE UR10, UR43, 0x4, UR8 ;  /* 0x000000042b0a18a5 */ /* 0x000fe2000f8e0208 */
[----:B------:R-:W-:Y:S02]  /*e9a0*/  PLOP3.LUT P2, PT, PT, PT, UP0, 0x80, 0x0 ;  /* 0x000000000000781c */ /* 0x000fe40003f4f008 */
[----:B------:R-:W-:Y:S02]  /*e9b0*/  ULDC.64 UR8, c[0x0][0xbd8] ;  /* 0x0002f60000087ab9 */ /* 0x000fe40000000a00 */
[----:B------:R-:W-:Y:S01]  /*e9c0*/  UIMAD.WIDE UR8, UR43, 0x4, UR8 ;  /* 0x000000042b0878a5 */ /* 0x000fe2000f8e0208 */
[----:B------:R-:W-:Y:S02]  /*e9d0*/  IMAD.U32 R6, RZ, RZ, UR10 ;  /* 0x0000000aff067e24 */ /* 0x000fe4000f8e00ff */
[----:B------:R-:W-:-:S03]  /*e9e0*/  IMAD.U32 R7, RZ, RZ, UR11 ;  /* 0x0000000bff077e24 */ /* 0x000fc6000f8e00ff */
[----:B------:R-:W-:Y:S02]  /*e9f0*/  IMAD.U32 R4, RZ, RZ, UR8 ;  /* 0x00000008ff047e24 */ /* 0x000fe4000f8e00ff */
[----:B------:R0:W2:Y:S01]  /*ea00*/  @P3 LDG.E R6, desc[UR48][R6.64] ;  /* 0x0000003006063981 */ /* 0x0000a2000c1e1900 */
[----:B------:R-:W-:-:S05]  /*ea10*/  IMAD.U32 R5, RZ, RZ, UR9 ;  /* 0x00000009ff057e24 */ /* 0x000fca000f8e00ff */
[----:B------:R1:W5:Y:S01]  /*ea20*/  @P2 LDG.E R3, desc[UR48][R4.64] ;  /* 0x0000003004032981 */ /* 0x000362000c1e1900 */
[----:B------:R-:W-:Y:S01]  /*ea30*/  ISETP.GE.AND P1, PT, R12, UR14, PT ;  /* 0x0000000e0c007c0c */ /* 0x000fe2000bf26270 */
[C---:B------:R-:W-:Y:S01]  /*ea40*/  VIADD R13, R185.reuse, 0x80 ;  /* 0x00000080b90d7836 */ /* 0x040fe20000000000 */
[C---:B------:R-:W-:Y:S01]  /*ea50*/  ISETP.GE.AND P0, PT, R185.reuse, UR14, PT ;  /* 0x0000000eb9007c0c */ /* 0x040fe2000bf06270 */
[----:B------:R-:W-:Y:S01]  /*ea60*/  VIADD R14, R185, 0xc0 ;  /* 0x000000c0b90e7836 */ /* 0x000fe20000000000 */
[----:B------:R-:W-:Y:S01]  /*ea70*/  SEL R8, RZ, 0xffffffff, P1 ;  /* 0xffffffffff087807 */ /* 0x000fe20000800000 */
[----:B------:R-:W-:Y:S01]  /*ea80*/  ULDC UR4, c[0x0][0xa88] ;  /* 0x0002a20000047ab9 */ /* 0x000fe20000000800 */
[----:B------:R-:W-:Y:S02]  /*ea90*/  SEL R0, RZ, 0x1, P0 ;  /* 0x00000001ff007807 */ /* 0x000fe40000000000 */
[----:B------:R-:W-:Y:S01]  /*eaa0*/  ISETP.GE.AND P0, PT, R13, UR14, PT ;  /* 0x0000000e0d007c0c */ /* 0x000fe2000bf06270 */
[----:B0-----:R-:W-:Y:S01]  /*eab0*/  IMAD.SHL.U32 R7, R8, 0x2, RZ ;  /* 0x0000000208077824 */ /* 0x001fe200078e00ff */
[----:B------:R-:W-:-:S04]  /*eac0*/  ISETP.GE.AND P1, PT, R14, UR14, PT ;  /* 0x0000000e0e007c0c */ /* 0x000fc8000bf26270 */
[----:B------:R-:W-:Y:S02]  /*ead0*/  LOP3.LUT R0, R7, 0x2, R0, 0xe2, !PT ;  /* 0x0000000207007812 */ /* 0x000fe400078ee200 */
[----:B------:R-:W-:Y:S02]  /*eae0*/  SEL R7, RZ, 0x4, P0 ;  /* 0x00000004ff077807 */ /* 0x000fe40000000000 */
[----:B------:R-:W-:-:S04]  /*eaf0*/  SEL R8, RZ, 0x8, P1 ;  /* 0x00000008ff087807 */ /* 0x000fc80000800000 */
[----:B------:R-:W-:Y:S02]  /*eb00*/  LOP3.LUT R9, R8, R0, R7, 0xfe, !PT ;  /* 0x0000000008097212 */ /* 0x000fe400078efe07 */
[----:B--2---:R-:W-:Y:S01]  /*eb10*/  @P3 R2UR UR4, R6 ;  /* 0x00000000060432ca */ /* 0x004fe200000e0000 */
[----:B-1----:R-:W-:-:S14]  /*eb20*/  @P3 BRA `(.L_x_4448) ;  /* 0x0000000000183947 */ /* 0x002fdc0003800000 */
[----:B------:R-:W-:Y:S05]  /*eb30*/  @!P2 BRA `(.L_x_4448) ;  /* 0x000000000014a947 */ /* 0x000fea0003800000 */
[----:B------:R-:W2:Y:S04]  /*eb40*/  LDG.E R6, desc[UR48][R4.64] ;  /* 0x0000003004067981 */ /* 0x000ea8000c1e1900 */
[----:B------:R-:W3:Y:S01]  /*eb50*/  LDG.E R0, desc[UR48][R4.64+0x4] ;  /* 0x0000043004007981 */ /* 0x000ee2000c1e1900 */
[----:B--2---:R-:W-:Y:S02]  /*eb60*/  R2UR UR7, R6 ;  /* 0x00000000060772ca */ /* 0x004fe400000e0000 */
[----:B---3--:R-:W-:-:S13]  /*eb70*/  R2UR UR4, R0 ;  /* 0x00000000000472ca */ /* 0x008fda00000e0000 */
[----:B------:R-:W-:-:S12]  /*eb80*/  UIADD3 UR4, -UR7, UR4, URZ ;  /* 0x0000000407047290 */ /* 0x000fd8000fffe13f */
.L_x_4448:
[----:B------:R-:W-:Y:S01]  /*eb90*/  ISETP.GT.AND P0, PT, R192, 0x3f, PT ;  /* 0x0000003fc000780c */ /* 0x000fe20003f04270 */
[----:B------:R-:W-:Y:S01]  /*eba0*/  USHF.R.S32.HI UR7, URZ, 0x1f, UR43 ;  /* 0x0000001f3f077899 */ /* 0x000fe2000801142b */
[----:B------:R-:W-:Y:S01]  /*ebb0*/  BSSY B1, `(.L_x_4449) ;  /* 0x0000022000017945 */ /* 0x000fe20003800000 */
[----:B------:R-:W-:Y:S01]  /*ebc0*/  USHF.R.S32.HI UR9, URZ, 0x1f, UR41 ;  /* 0x0000001f3f097899 */ /* 0x000fe20008011429 */
[C---:B------:R-:W-:Y:S01]  /*ebd0*/  VIADD R24, R185.reuse, 0x100 ;  /* 0x00000100b9187836 */ /* 0x040fe20000000000 */
[----:B------:R-:W-:Y:S01]  /*ebe0*/  USEL UR10, UR43, URZ, !UP0 ;  /* 0x0000003f2b0a7287 */ /* 0x000fe2000c000000 */
[----:B------:R-:W-:Y:S01]  /*ebf0*/  VIADD R25, R185, 0x140 ;  /* 0x00000140b9197836 */ /* 0x000fe20000000000 */
[----:B------:R-:W-:Y:S01]  /*ec00*/  USEL UR11, UR7, URZ, !UP0 ;  /* 0x0000003f070b7287 */ /* 0x000fe2000c000000 */
[----:B------:R-:W-:Y:S02]  /*ec10*/  SHF.R.S32.HI R10, RZ, 0x1f, R185 ;  /* 0x0000001fff0a7819 */ /* 0x000fe400000114b9 */
[----:B-----5:R-:W-:-:S03]  /*ec20*/  SHF.R.S32.HI R8, RZ, 0x1f, R3 ;  /* 0x0000001fff087819 */ /* 0x020fc60000011403 */
[----:B------:R-:W-:Y:S06]  /*ec30*/  @P0 BRA `(.L_x_4450) ;  /* 0x0000000000640947 */ /* 0x000fec0003800000 */
[----:B------:R-:W0:Y:S01]  /*ec40*/  S2R R0, SR_TID.X ;  /* 0x0000000000007919 */ /* 0x000e220000002100 */
[----:B------:R-:W-:-:S04]  /*ec50*/  IMAD.U32 R5, RZ, RZ, UR42 ;  /* 0x0000002aff057e24 */ /* 0x000fc8000f8e00ff */
[----:B0-----:R-:W-:-:S04]  /*ec60*/  IMAD R0, R5, 0x40, R0 ;  /* 0x0000004005007824 */ /* 0x001fc800078e0200 */
[----:B------:R-:W-:-:S05]  /*ec70*/  VIADD R0, R0, 0xffffff80 ;  /* 0xffffff8000007836 */ /* 0x000fca0000000000 */
[----:B------:R-:W-:-:S13]  /*ec80*/  ISETP.GE.AND P0, PT, R0, UR4, PT ;  /* 0x0000000400007c0c */ /* 0x000fda000bf06270 */
        /* <DEDUP_REMOVED lines=17> */
[----:B------:R-:W-:Y:S02]  /*eda0*/  LEA.HI.X R7, R4, UR13, R5, 0x2, P0 ;  /* 0x0000000d04077c11 */ /* 0x000fe400080f1405 */
[----:B------:R-:W-:-:S05]  /*edb0*/  MOV R5, 0xff800000 ;  /* 0xff80000000057802 */ /* 0x000fca0000000f00 */
[----:B------:R0:W-:Y:S02]  /*edc0*/  STG.E desc[UR48][R6.64], R5 ;  /* 0x0000000506007986 */ /* 0x0001e4000c101930 */
.L_x_4450:
[----:B------:R-:W-:Y:S05]  /*edd0*/  BSYNC B1 ;  /* 0x0000000000017941 */ /* 0x000fea0003800000 */
.L_x_4449:
[----:B------:R-:W-:Y:S01]  /*ede0*/  ULDC.64 UR12, c[0x0][0xaa0] ;  /* 0x0002a800000c7ab9 */ /* 0x000fe20000000a00 */
[----:B------:R-:W-:Y:S01]  /*edf0*/  IMAD.MOV.U32 R4, RZ, RZ, R185 ;  /* 0x000000ffff047224 */ /* 0x000fe200078e00b9 */
[----:B------:R-:W-:Y:S01]  /*ee00*/  ISETP.GE.AND P0, PT, R24, UR14, PT ;  /* 0x0000000e18007c0c */ /* 0x000fe2000bf06270 */
[----:B0-----:R-:W-:Y:S01]  /*ee10*/  IMAD.MOV.U32 R5, RZ, RZ, R10 ;  /* 0x000000ffff057224 */ /* 0x001fe200078e000a */
[----:B------:R-:W-:Y:S01]  /*ee20*/  ISETP.GE.AND P1, PT, R25, UR14, PT ;  /* 0x0000000e19007c0c */ /* 0x000fe2000bf26270 */
[----:B------:R-:W-:Y:S01]  /*ee30*/  IMAD R0, R8, UR12, RZ ;  /* 0x0000000c08007c24 */ /* 0x000fe2000f8e02ff */
[----:B------:R-:W-:Y:S01]  /*ee40*/  UIMAD UR8, UR42, -0x40, UR4 ;  /* 0xffffffc02a0878a4 */ /* 0x000fe2000f8e0204 */
[C---:B------:R-:W-:Y:S01]  /*ee50*/  IMAD.WIDE.U32 R4, R3.reuse, UR12, R4 ;  /* 0x0000000c03047c25 */ /* 0x040fe2000f8e0004 */
[----:B------:R-:W-:Y:S01]  /*ee60*/  SEL R6, RZ, 0x20, P1 ;  /* 0x00000020ff067807 */ /* 0x000fe20000800000 */
[----:B------:R-:W-:Y:S02]  /*ee70*/  BSSY B1, `(.L_x_4451) ;  /* 0x000003b000017945 */ /* 0x000fe40003800000 */
[----:B------:R-:W-:Y:S01]  /*ee80*/  IMAD R3, R3, UR13, R0 ;  /* 0x0000000d03037c24 */ /* 0x000fe2000f8e0200 */
[----:B------:R-:W-:Y:S01]  /*ee90*/  ULDC.64 UR12, c[0x0][0xae0] ;  /* 0x0002b800000c7ab9 */ /* 0x000fe20000000a00 */
[----:B------:R-:W-:Y:S01]  /*eea0*/  VIADD R7, R185, 0x180 ;  /* 0x00000180b9077836 */ /* 0x000fe20000000000 */
[----:B------:R-:W-:Y:S01]  /*eeb0*/  UIMAD UR7, UR9, UR12, URZ ;  /* 0x0000000c090772a4 */ /* 0x000fe2000f8e023f */
[----:B------:R-:W-:Y:S01]  /*eec0*/  IMAD.IADD R5, R5, 0x1, R3 ;  /* 0x0000000105057824 */ /* 0x000fe200078e0203 */
[----:B------:R-:W-:Y:S01]  /*eed0*/  SEL R0, RZ, 0x10, P0 ;  /* 0x00000010ff007807 */ /* 0x000fe20000000000 */
[----:B------:R-:W-:Y:S01]  /*eee0*/  IMAD.U32 R3, RZ, RZ, UR12 ;  /* 0x0000000cff037e24 */ /* 0x000fe2000f8e00ff */
[----:B------:R-:W-:Y:S01]  /*eef0*/  UIMAD UR7, UR41, UR13, UR7 ;  /* 0x0000000d290772a4 */ /* 0x000fe2000f8e0207 */
[----:B------:R-:W-:-:S02]  /*ef00*/  ISETP.GE.AND P1, PT, R188, UR8, PT ;  /* 0x00000008bc007c0c */ /* 0x000fc4000bf26270 */
[----:B------:R-:W-:Y:S01]  /*ef10*/  IMAD.WIDE.U32 R4, R3, UR41, R4 ;  /* 0x0000002903047c25 */ /* 0x000fe2000f8e0004 */
[----:B------:R-:W-:Y:S01]  /*ef20*/  ULDC.64 UR12, c[0x0][0xae8] ;  /* 0x0002ba00000c7ab9 */ /* 0x000fe20000000a00 */
[----:B------:R-:W-:Y:S01]  /*ef30*/  LOP3.LUT R9, R6, R9, R0, 0xfe, !PT ;  /* 0x0000000906097212 */ /* 0x000fe200078efe00 */
[----:B------:R-:W-:Y:S01]  /*ef40*/  UIMAD UR4, UR11, UR12, URZ ;  /* 0x0000000c0b0472a4 */ /* 0x000fe2000f8e023f */
[----:B------:R-:W-:Y:S01]  /*ef50*/  ISETP.GE.AND P0, PT, R7, UR14, PT ;  /* 0x0000000e07007c0c */ /* 0x000fe2000bf06270 */
[----:B------:R-:W-:Y:S02]  /*ef60*/  VIADD R3, R185, 0x1c0 ;  /* 0x000001c0b9037836 */ /* 0x000fe40000000000 */
[----:B------:R-:W-:Y:S01]  /*ef70*/  VIADD R6, R188, 0x20 ;  /* 0x00000020bc067836 */ /* 0x000fe20000000000 */
[----:B------:R-:W-:Y:S01]  /*ef80*/  SEL R0, RZ, 0x40, P0 ;  /* 0x00000040ff007807 */ /* 0x000fe20000000000 */
[----:B------:R-:W-:Y:S01]  /*ef90*/  VIADD R5, R5, UR7 ;  /* 0x0000000705057c36 */ /* 0x000fe20008000000 */
[----:B------:R-:W-:Y:S01]  /*efa0*/  UIMAD UR4, UR10, UR13, UR4 ;  /* 0x0000000d0a0472a4 */ /* 0x000fe2000f8e0204 */
[----:B------:R-:W-:Y:S01]  /*efb0*/  IMAD.U32 R7, RZ, RZ, UR12 ;  /* 0x0000000cff077e24 */ /* 0x000fe2000f8e00ff */
[----:B------:R-:W-:-:S02]  /*efc0*/  ISETP.GE.AND P2, PT, R3, UR14, PT ;  /* 0x0000000e03007c0c */ /* 0x000fc4000bf46270 */
[----:B------:R-:W-:Y:S01]  /*efd0*/  ISETP.GE.AND P0, PT, R6, UR8, PT ;  /* 0x0000000806007c0c */ /* 0x000fe2000bf06270 */
[----:B------:R-:W-:Y:S01]  /*efe0*/  IMAD.WIDE.U32 R6, R7, UR10, R4 ;  /* 0x0000000a07067c25 */ /* 0x000fe2000f8e0004 */
[----:B------:R-:W-:Y:S02]  /*eff0*/  LOP3.LUT R15, R9, R0, RZ, 0xfc, !PT ;  /* 0x00000000090f7212 */ /* 0x000fe400078efcff */
[--C-:B------:R-:W-:Y:S01]  /*f000*/  SHF.R.S32.HI R5, RZ, 0x1f, R188.reuse ;  /* 0x0000001fff057819 */ /* 0x100fe200000114bc */
[----:B------:R-:W-:Y:S01]  /*f010*/  IMAD.U32 R9, RZ, RZ, UR42 ;  /* 0x0000002aff097e24 */ /* 0x000fe2000f8e00ff */
[----:B------:R-:W-:Y:S01]  /*f020*/  SEL R0, RZ, 0x80, P2 ;  /* 0x00000080ff007807 */ /* 0x000fe20001000000 */
[----:B------:R-:W-:Y:S02]  /*f030*/  IMAD.MOV.U32 R4, RZ, RZ, R188 ;  /* 0x000000ffff047224 */ /* 0x000fe400078e00bc */
[----:B------:R-:W-:Y:S01]  /*f040*/  VIADD R11, R7, UR4 ;  /* 0x00000004070b7c36 */ /* 0x000fe20008000000 */
[----:B------:R-:W-:Y:S01]  /*f050*/  LOP3.LUT R0, R15, R0, RZ, 0xfc, !PT ;  /* 0x000000000f007212 */ /* 0x000fe200078efcff */
[----:B------:R-:W-:Y:S01]  /*f060*/  IMAD.WIDE R8, R9, 0x40, R4 ;  /* 0x0000004009087825 */ /* 0x000fe200078e0204 */
        /* <DEDUP_REMOVED lines=27> */
.L_x_4452:
[----:B------:R-:W-:Y:S05]  /*f220*/  BSYNC B1 ;  /* 0x0000000000017941 */ /* 0x000fea0003800000 */
.L_x_4451:
        /* <DEDUP_REMOVED lines=29> */
.L_x_4447:
[----:B------:R-:W-:Y:S05]  /*f400*/  BSYNC B0 ;  /* 0x0000000000007941 */ /* 0x000fea0003800000 */
.L_x_4441:
[----:B------:R-:W-:Y:S02]  /*f410*/  ULDC UR4, c[0x0][0xc14] ;  /* 0x0003050000047ab9 */ /* 0x000fe40000000800 */
[----:B------:R-:W-:-:S06]  /*f420*/  UISETP.GE.AND UP0, UPT, UR5, UR4, UPT ;  /* 0x000000040500728c */ /* 0x000fcc000bf06270 */
[----:B------:R-:W-:-:S13]  /*f430*/  PLOP3.LUT P0, PT, PT, PT, UP0, 0x80, 0x0 ;  /* 0x000000000000781c */ /* 0x000fda0003f0f008 */
[----:B------:R-:W-:Y:S05]  /*f440*/  @!P0 BRA `(.L_x_4453) ;  /* 0xffffff1800b48947 */ /* 0x000fea000383ffff */
[----:B------:R-:W-:Y:S05]  /*f450*/  EXIT ;  /* 0x000000000000794d */ /* 0x000fea0003800000 */
.L_x_4344:
[----:B------:R-:W-:-:S08]  /*f460*/  NOP ;  /* 0x0000000000007918 */ /* 0x000fd00000000000 */
[----:B------:R-:W0:-:S00]  /*f470*/  USETMAXREG.DEALLOC.CTAPOOL 0x18 ;  /* 0x00000018000079c8 */ /* 0x000e0000080e0500 */
[----:B0-----:R-:W-:-:S06]  /*f480*/  LOP3.LUT R0, R0, 0x3, RZ, 0xc0, !PT ;  /* 0x0000000300007812 */ /* 0x001fcc00078ec0ff */
[----:B------:R-:W0:Y:S02]  /*f490*/  SHFL.IDX PT, R0, R0, RZ, 0x1f ;  /* 0x00001fff00007589 */ /* 0x000e2400000e0000 */
[----:B0-----:R-:W-:-:S13]  /*f4a0*/  ISETP.NE.AND P0, PT, R0, RZ, PT ;  /* 0x000000ff0000720c */ /* 0x001fda0003f05270 */
[----:B------:R-:W-:Y:S05]  /*f4b0*/  @P0 EXIT ;  /* 0x000000000000094d */ /* 0x000fea0003800000 */
[----:B------:R-:W-:Y:S01]  /*f4c0*/  LOP3.LUT R7, R4, 0x1f, RZ, 0xc0, !PT ;  /* 0x0000001f04077812 */ /* 0x000fe200078ec0ff */
[----:B------:R-:W-:Y:S01]  /*f4d0*/  ULDC UR5, c[0x0][0xc14] ;  /* 0x0003050000057ab9 */ /* 0x000fe20000000800 */
[----:B------:R-:W-:Y:S01]  /*f4e0*/  LOP3.LUT R0, R0, 0xffffffdf, RZ, 0xc0, !PT ;  /* 0xffffffdf00007812 */ /* 0x000fe200078ec0ff */
[----:B------:R-:W-:Y:S01]  /*f4f0*/  IMAD.MOV.U32 R8, RZ, RZ, RZ ;  /* 0x000000ffff087224 */ /* 0x000fe200078e00ff */
[----:B------:R-:W-:Y:S01]  /*f500*/  ISETP.NE.AND P0, PT, R7, 0x1f, PT ;  /* 0x0000001f0700780c */ /* 0x000fe20003f05270 */
[----:B------:R-:W0:Y:S01]  /*f510*/  S2UR UR6, SR_CTAID.X ;  /* 0x00000000000679c3 */ /* 0x000e220000002500 */
[----:B------:R-:W-:-:S11]  /*f520*/  ULDC UR4, c[0x0][0xc10] ;  /* 0x0003040000047ab9 */ /* 0x000fd60000000800 */
        /* <DEDUP_REMOVED lines=43> */
[----:B------:R-:W-:Y:S01]  /*f7e0*/  MOV R6, RZ ;  /* 0x000000ff00067202 */ /* 0x000fe20000000f00 */
[----:B------:R-:W-:Y:S01]  /*f7f0*/  ULDC UR5, c[0x0][0xc14] ;  /* 0x0003050000057ab9 */ /* 0x000fe20000000800 */
[----:B------:R-:W-:Y:S01]  /*f800*/  ULDC UR7, c[0x0][0xc14] ;  /* 0x0003050000077ab9 */ /* 0x000fe20000000800 */
[----:B------:R-:W-:-:S05]  /*f810*/  ULDC UR4, c[0x0][0xc10] ;  /* 0x0003040000047ab9 */ /* 0x000fca0000000800 */
.L_x_4458:
        /* <DEDUP_REMOVED lines=15> */
.L_x_4457:
[----:B------:R-:W-:Y:S05]  /*f910*/  BSYNC B0 ;  /* 0x0000000000007941 */ /* 0x000fea0003800000 */
.L_x_4456:
        /* <DEDUP_REMOVED lines=25> */
.L_x_4454:
        /* <DEDUP_REMOVED lines=20> */
.L_x_4459:
[----:B-1----:R-:W-:Y:S01]  /*fbf0*/  IADD3 R2, RZ, -R3, RZ ;  /* 0x80000003ff027210 */ /* 0x002fe20007ffe0ff */
[----:B---3--:R-:W-:Y:S01]  /*fc00*/  IMAD R16, R16, UR4, R7 ;  /* 0x0000000410107c24 */ /* 0x008fe2000f8e0207 */
[----:B--2---:R-:W-:-:S03]  /*fc10*/  IABS R4, R6 ;  /* 0x0000000600047213 */ /* 0x004fc60000000000 */
[----:B------:R-:W-:Y:S02]  /*fc20*/  IMAD R5, R2, R11, RZ ;  /* 0x0000000b02057224 */ /* 0x000fe400078e02ff */
[----:B------:R-:W-:Y:S02]  /*fc30*/  IMAD.MOV.U32 R2, RZ, RZ, RZ ;  /* 0x000000ffff027224 */ /* 0x000fe400078e00ff */
[----:B------:R-:W-:Y:S02]  /*fc40*/  IMAD.MOV R4, RZ, RZ, -R4 ;  /* 0x000000ffff047224 */ /* 0x000fe400078e0a04 */
[----:B------:R-:W-:Y:S01]  /*fc50*/  IMAD.HI.U32 R2, R3, R5, R2 ;  /* 0x0000000503027227 */ /* 0x000fe200078e0002 */
[----:B------:R-:W-:-:S04]  /*fc60*/  IADD3 R5, -R16, UR6, RZ ;  /* 0x0000000610057c10 */ /* 0x000fc8000fffe1ff */
        /* <DEDUP_REMOVED lines=17> */
[----:B------:R-:W-:-:S04]  /*fd80*/  VIADDMNMX R10, R3, UR4, R10, PT ;  /* 0x00000004030a7c46 */ /* 0x000fc8000b80010a */
[-C--:B------:R-:W-:Y:S02]  /*fd90*/  IABS R7, R10.reuse ;  /* 0x0000000a00077213 */ /* 0x080fe40000000000 */
[----:B------:R-:W-:Y:S02]  /*fda0*/  IABS R6, R10 ;  /* 0x0000000a00067213 */ /* 0x000fe40000000000 */
[----:B------:R-:W1:Y:S03]  /*fdb0*/  I2F.RP R8, R7 ;  /* 0x0000000700087306 */ /* 0x000e660000209400 */
[----:B------:R-:W-:-:S05]  /*fdc0*/  IMAD.MOV R6, RZ, RZ, -R6 ;  /* 0x000000ffff067224 */ /* 0x000fca00078e0a06 */
[----:B-1----:R-:W1:Y:S02]  /*fdd0*/  MUFU.RCP R8, R8 ;  /* 0x0000000800087308 */ /* 0x002e640000001000 */
[----:B-1----:R-:W-:-:S06]  /*fde0*/  VIADD R3, R8, 0xffffffe ;  /* 0x0ffffffe08037836 */ /* 0x002fcc0000000000 */
[----:B------:R-:W1:Y:S02]  /*fdf0*/  F2I.FTZ.U32.TRUNC.NTZ R3, R3 ;  /* 0x0000000300037305 */ /* 0x000e64000021f000 */
[----:B-1----:R-:W-:-:S04]  /*fe00*/  IMAD.MOV R2, RZ, RZ, -R3 ;  /* 0x000000ffff027224 */ /* 0x002fc800078e0a03 */
[----:B------:R-:W-:Y:S02]  /*fe10*/  IMAD R9, R2, R7, RZ ;  /* 0x0000000702097224 */ /* 0x000fe400078e02ff */
[----:B------:R-:W-:-:S04]  /*fe20*/  IMAD.MOV.U32 R2, RZ, RZ, RZ ;  /* 0x000000ffff027224 */ /* 0x000fc800078e00ff */
[----:B------:R-:W-:Y:S01]  /*fe30*/  IMAD.HI.U32 R2, R3, R9, R2 ;  /* 0x0000000903027227 */ /* 0x000fe200078e0002 */
[----:B------:R-:W-:Y:S02]  /*fe40*/  IABS R9, R5 ;  /* 0x0000000500097213 */ /* 0x000fe40000000000 */
[C---:B------:R-:W-:Y:S01]  /*fe50*/  LOP3.LUT R3, R5.reuse, R10, RZ, 0x3c, !PT ;  /* 0x0000000a05037212 */ /* 0x040fe200078e3cff */
[----:B------:R-:W-:Y:S02]  /*fe60*/  IMAD.IADD R5, R5, 0x1, R4 ;  /* 0x0000000105057824 */ /* 0x000fe400078e0204 */
[----:B------:R-:W-:-:S04]  /*fe70*/  IMAD.HI.U32 R2, R2, R9, RZ ;  /* 0x0000000902027227 */ /* 0x000fc800078e00ff */
[----:B------:R-:W-:-:S05]  /*fe80*/  IMAD R6, R2, R6, R9 ;  /* 0x0000000602067224 */ /* 0x000fca00078e0209 */
[----:B------:R-:W-:-:S13]  /*fe90*/  ISETP.GT.U32.AND P0, PT, R7, R6, PT ;  /* 0x000000060700720c */ /* 0x000fda0003f04070 */
[----:B------:R-:W-:Y:S02]  /*fea0*/  @!P0 IMAD.IADD R6, R6, 0x1, -R7 ;  /* 0x0000000106068824 */ /* 0x000fe400078e0a07 */
[----:B------:R-:W-:-:S03]  /*feb0*/  @!P0 VIADD R2, R2, 0x1 ;  /* 0x0000000102028836 */ /* 0x000fc60000000000 */
[----:B------:R-:W-:-:S13]  /*fec0*/  ISETP.GE.U32.AND P0, PT, R6, R7, PT ;  /* 0x000000070600720c */ /* 0x000fda0003f06070 */
[----:B------:R-:W-:Y:S02]  /*fed0*/  @P0 IADD3 R2, R2, 0x1, RZ ;  /* 0x0000000102020810 */ /* 0x000fe40007ffe0ff */
        /* <DEDUP_REMOVED lines=9> */
.L_x_4455:
[----:B------:R-:W-:Y:S02]  /*ff70*/  IMAD.MOV.U32 R17, RZ, RZ, RZ ;  /* 0x000000ffff117224 */ /* 0x000fe400078e00ff */
[----:B------:R-:W-:Y:S02]  /*ff80*/  IMAD.U32 R16, RZ, RZ, UR6 ;  /* 0x00000006ff107e24 */ /* 0x000fe4000f8e00ff */
[----:B------:R-:W-:-:S07]  /*ff90*/  IMAD.MOV.U32 R18, RZ, RZ, RZ ;  /* 0x000000ffff127224 */ /* 0x000fce00078e00ff */
.L_x_4460:
        /* <DEDUP_REMOVED lines=20> */
.L_x_4534:
        /* <DEDUP_REMOVED lines=40> */
.L_x_4462:
[----:B------:R-:W1:Y:S01]  /*10360*/  LDC.64 R2, c[0x0][0xa08] ;  /* 0x00028200ff027b82 */ /* 0x000e620000000a00 */
[----:B------:R-:W-:Y:S01]  /*10370*/  MOV R7, RZ ;  /* 0x000000ff00077202 */ /* 0x000fe20000000f00 */
        /* <DEDUP_REMOVED lines=12> */
.L_x_4463:
[----:B------:R-:W-:Y:S05]  /*10440*/  @!P0 BRA `(.L_x_4464) ;  /* 0x00000000000c8947 */ /* 0x000fea0003800000 */
[----:B-1----:R-:W2:Y:S04]  /*10450*/  LDG.E R6, desc[UR48][R2.64] ;  /* 0x0000003002067981 */ /* 0x002ea8000c1e1900 */
[----:B------:R-:W2:Y:S02]  /*10460*/  LDG.E R5, desc[UR48][R2.64+0x4] ;  /* 0x0000043002057981 */ /* 0x000ea4000c1e1900 */
[----:B--2---:R-:W-:-:S07]  /*10470*/  IMAD.IADD R5, R5, 0x1, -R6 ;  /* 0x0000000105057824 */ /* 0x004fce00078e0a06 */
.L_x_4464:
        /* <DEDUP_REMOVED lines=18> */
.L_x_4467:
[----:B------:R-:W-:-:S13]  /*105a0*/  ISETP.NE.AND P1, PT, R3, 0x1, PT ;  /* 0x000000010300780c */ /* 0x000fda0003f25270 */
[----:B------:R-:W1:Y:S02]  /*105b0*/  @P1 LDC.64 R4, c[0x0][0x9e8] ;  /* 0x00027a00ff041b82 */ /* 0x000e640000000a00 */
[----:B-1----:R-:W-:-:S05]  /*105c0*/  @P1 IMAD.HI.U32 R4, R6, R4, RZ ;  /* 0x0000000406041227 */ /* 0x002fca00078e00ff */
[----:B------:R-:W-:-:S07]  /*105d0*/  @P1 SHF.R.U32.HI R6, RZ, R5, R4 ;  /* 0x00000005ff061219 */ /* 0x000fce0000011604 */
.L_x_4468:
[----:B------:R-:W-:Y:S05]  /*105e0*/  BSYNC B0 ;  /* 0x0000000000007941 */ /* 0x000fea0003800000 */
.L_x_4466:
[----:B------:R-:W-:-:S05]  /*105f0*/  IMAD R5, R6, R3, R3 ;  /* 0x0000000306057224 */ /* 0x000fca00078e0203 */
[----:B------:R-:W-:-:S07]  /*10600*/  VIMNMX R2, R2, R5, PT ;  /* 0x0000000502027248 */ /* 0x000fce0003fe0100 */
.L_x_4465:
[----:B------:R-:W-:Y:S01]  /*10610*/  VIADD R2, R2, 0x3f ;  /* 0x0000003f02027836 */ /* 0x000fe20000000000 */
[----:B------:R-:W-:Y:S01]  /*10620*/  ULDC UR4, c[0x0][0x9dc] ;  /* 0x0002770000047ab9 */ /* 0x000fe20000000800 */
[----:B------:R-:W-:-:S03]  /*10630*/  IMAD R0, R17, 0x40, -R0 ;  /* 0x0000004011007824 */ /* 0x000fc600078e0a00 */
[----:B------:R-:W-:-:S04]  /*10640*/  SHF.R.S32.HI R5, RZ, 0x1f, R2 ;  /* 0x0000001fff057819 */ /* 0x000fc80000011402 */
[----:B------:R-:W-:Y:S01]  /*10650*/  LEA.HI R4, R5, R2, RZ, 0x6 ;  /* 0x0000000205047211 */ /* 0x000fe200078f30ff */
[C---:B------:R-:W-:Y:S02]  /*10660*/  VIADD R2, R7.reuse, 0x3f ;  /* 0x0000003f07027836 */ /* 0x040fe40000000000 */
[----:B------:R-:W-:Y:S01]  /*10670*/  IMAD.IADD R7, R7, 0x1, R0 ;  /* 0x0000000107077824 */ /* 0x000fe200078e0200 */
[----:B------:R-:W-:Y:S02]  /*10680*/  SHF.R.S32.HI R4, RZ, 0x6, R4 ;  /* 0x00000006ff047819 */ /* 0x000fe40000011404 */
[----:B------:R-:W-:Y:S01]  /*10690*/  SHF.R.S32.HI R5, RZ, 0x1f, R2 ;  /* 0x0000001fff057819 */ /* 0x000fe20000011402 */
[----:B------:R-:W-:-:S03]  /*106a0*/  VIADD R0, R7, -UR4 ;  /* 0x8000000407007c36 */ /* 0x000fc60008000000 */
[----:B------:R-:W-:-:S04]  /*106b0*/  LEA.HI R5, R5, R2, RZ, 0x6 ;  /* 0x0000000205057211 */ /* 0x000fc800078f30ff */
[----:B------:R-:W-:-:S04]  /*106c0*/  SHF.R.S32.HI R5, RZ, 0x6, R5 ;  /* 0x00000006ff057819 */ /* 0x000fc80000011405 */
        /* <DEDUP_REMOVED lines=13> */
.L_x_4471:
[----:B------:R-:W-:-:S13]  /*107a0*/  ISETP.NE.AND P0, PT, R3, 0x1, PT ;  /* 0x000000010300780c */ /* 0x000fda0003f05270 */
[----:B------:R-:W2:Y:S02]  /*107b0*/  @P0 LDC.64 R4, c[0x0][0x9e8] ;  /* 0x00027a00ff040b82 */ /* 0x000ea40000000a00 */
[----:B--2---:R-:W-:-:S05]  /*107c0*/  @P0 IMAD.HI.U32 R4, R7, R4, RZ ;  /* 0x0000000407040227 */ /* 0x004fca00078e00ff */
[----:B------:R-:W-:-:S07]  /*107d0*/  @P0 SHF.R.U32.HI R7, RZ, R5, R4 ;  /* 0x00000005ff070219 */ /* 0x000fce0000011604 */
.L_x_4472:
[----:B------:R-:W-:Y:S05]  /*107e0*/  BSYNC B0 ;  /* 0x0000000000007941 */ /* 0x000fea0003800000 */
.L_x_4470:
[----:B------:R-:W-:-:S05]  /*107f0*/  IMAD R3, R7, R3, RZ ;  /* 0x0000000307037224 */ /* 0x000fca00078e02ff */
[----:B------:R-:W-:-:S07]  /*10800*/  VIMNMX R0, R0, R3, !PT ;  /* 0x0000000300007248 */ /* 0x000fce0007fe0100 */
.L_x_4469:
[----:B------:R-:W-:Y:S01]  /*10810*/  SHF.R.S32.HI R3, RZ, 0x1f, R0 ;  /* 0x0000001fff037819 */ /* 0x000fe20000011400 */
[----:B------:R-:W-:Y:S03]  /*10820*/  BSSY B6, `(.L_x_4473) ;  /* 0x00002fe000067945 */ /* 0x000fe60003800000 */
[----:B------:R-:W-:-:S04]  /*10830*/  LEA.HI R3, R3, R0, RZ, 0x6 ;  /* 0x0000000003037211 */ /* 0x000fc800078f30ff */
[----:B------:R-:W-:-:S04]  /*10840*/  SHF.R.S32.HI R3, RZ, 0x6, R3 ;  /* 0x00000006ff037819 */ /* 0x000fc80000011403 */
        /* <DEDUP_REMOVED lines=21> */
.L_x_4474:
        /* <DEDUP_REMOVED lines=11> */
[----:B------:R-:W-:Y:S01]  /*10a50*/  IMAD.U32 R4, RZ, RZ, UR6 ;  /* 0x00000006ff047e24 */ /* 0x000fe2000f8e00ff */
[----:B-1----:R-:W-:Y:S01]  /*10a60*/  MOV R6, UR8 ;  /* 0x0000000800067c02 */ /* 0x002fe20008000f00 */
[----:B------:R-:W1:Y:S01]  /*10a70*/  LDC.64 R2, c[0x4][R2] ;  /* 0x0100000002027b82 */ /* 0x000e620000000a00 */
        /* <DEDUP_REMOVED lines=9> */
.L_x_4476:
        /* <DEDUP_REMOVED lines=9> */
[----:B------:R-:W-:Y:S01]  /*10ba0*/  IMAD.U32 R4, RZ, RZ, UR6 ;  /* 0x00000006ff047e24 */ /* 0x000fe2000f8e00ff */
[----:B------:R-:W-:Y:S01]  /*10bb0*/  MOV R12, 0x1 ;  /* 0x00000001000c7802 */ /* 0x000fe20000000f00 */
[----:B------:R-:W-:Y:S02]  /*10bc0*/  IMAD.U32 R5, RZ, RZ, UR7 ;  /* 0x00000007ff057e24 */ /* 0x000fe4000f8e00ff */
[----:B-1----:R-:W-:Y:S02]  /*10bd0*/  IMAD.U32 R6, RZ, RZ, UR8 ;  /* 0x00000008ff067e24 */ /* 0x002fe4000f8e00ff */
[----:B------:R-:W-:-:S02]  /*10be0*/  IMAD.U32 R7, RZ, RZ, UR9 ;  /* 0x00000009ff077e24 */ /* 0x000fc4000f8e00ff */
[----:B------:R-:W-:Y:S02]  /*10bf0*/  IMAD.U32 R10, RZ, RZ, UR4 ;  /* 0x00000004ff0a7e24 */ /* 0x000fe4000f8e00ff */
[----:B------:R-:W-:Y:S02]  /*10c00*/  IMAD.U32 R11, RZ, RZ, UR5 ;  /* 0x00000005ff0b7e24 */ /* 0x000fe4000f8e00ff */
[----:B------:R-:W-:Y:S02]  /*10c10*/  IMAD.MOV.U32 R8, RZ, RZ, 0x70 ;  /* 0x00000070ff087424 */ /* 0x000fe400078e00ff */
[----:B0-2---:R-:W-:-:S07]  /*10c20*/  IMAD.MOV.U32 R13, RZ, RZ, RZ ;  /* 0x000000ffff0d7224 */ /* 0x005fce00078e00ff */
[----:B------:R-:W-:-:S07]  /*10c30*/  LEPC R20, `(.L_x_4478) ;  /* 0x000000001014794e */ /* 0x000fce0000000000 */
[----:B---3--:R-:W-:Y:S05]  /*10c40*/  CALL.ABS.NOINC R2 ;  /* 0x0000000002007343 */ /* 0x008fea0003c00000 */
.L_x_4478:
        /* <DEDUP_REMOVED lines=16> */
.L_x_4477:
[----:B------:R-:W2:Y:S01]  /*10d50*/  LDL.LU R7, [R1+0x1c] ;  /* 0x00001c0001077983 */ /* 0x000ea20000300800 */
[----:B------:R-:W3:Y:S01]  /*10d60*/  LDC R0, c[0x0][0x428] ;  /* 0x00010a00ff007b82 */ /* 0x000ee20000000800 */
[----:B------:R-:W-:Y:S01]  /*10d70*/  ULDC.64 UR4, c[0x0][0x9f8] ;  /* 0x00027e0000047ab9 */ /* 0x000fe20000000a00 */
[----:B------:R-:W-:Y:S01]  /*10d80*/  IMAD.MOV.U32 R4, RZ, RZ, R19 ;  /* 0x000000ffff047224 */ /* 0x000fe200078e0013 */
[----:B-1----:R-:W1:Y:S01]  /*10d90*/  S2R R6, SR_TID.X ;  /* 0x0000000000067919 */ /* 0x002e620000002100 */
[----:B---3--:R-:W-:Y:S01]  /*10da0*/  ISETP.NE.AND P0, PT, R0, 0x1, PT ;  /* 0x000000010000780c */ /* 0x008fe20003f05270 */
[----:B------:R-:W-:Y:S01]  /*10db0*/  IMAD.MOV.U32 R0, RZ, RZ, R18 ;  /* 0x000000ffff007224 */ /* 0x000fe200078e0012 */
[----:B-1----:R-:W-:-:S11]  /*10dc0*/  LOP3.LUT R6, R6, 0x1f, RZ, 0xc0, !PT ;  /* 0x0000001f06067812 */ /* 0x002fd600078ec0ff */
[----:B------:R-:W1:Y:S08]  /*10dd0*/  @P0 LDC R3, c[0x0][0x42c] ;  /* 0x00010b00ff030b82 */ /* 0x000e700000000800 */
[----:B------:R-:W3:Y:S01]  /*10de0*/  @P0 LDC R5, c[0x0][0x430] ;  /* 0x00010c00ff050b82 */ /* 0x000ee20000000800 */
[----:B-1----:R-:W-:-:S05]  /*10df0*/  @P0 IMAD.HI.U32 R2, R18, R3, RZ ;  /* 0x0000000312020227 */ /* 0x002fca00078e00ff */
[----:B---3--:R-:W-:Y:S02]  /*10e00*/  @P0 SHF.R.U32.HI R0, RZ, R5, R2 ;  /* 0x00000005ff000219 */ /* 0x008fe40000011602 */
        /* <DEDUP_REMOVED lines=16> */
.L_x_4479:
        /* <DEDUP_REMOVED lines=19> */
.L_x_4551:
[----:B------:R-:W-:Y:S01]  /*11040*/  UMOV UR4, 0xffffffff ;  /* 0xffffffff00047882 */ /* 0x000fe20000000000 */
[----:B------:R-:W-:Y:S02]  /*11050*/  SHF.R.S32.HI R5, RZ, 0x1f, R4 ;  /* 0x0000001fff057819 */ /* 0x000fe40000011404 */
[----:B------:R-:W-:Y:S05]  /*11060*/  BRA.DIV UR4, `(.L_x_4481) ;  /* 0x0000003e04087947 */ /* 0x000fea000b800000 */
[----:B------:R-:W-:-:S13]  /*11070*/  ELECT P6, URZ, PT ;  /* 0x00000000003f782f */ /* 0x000fda00038c0000 */
.L_x_4554:
        /* <DEDUP_REMOVED lines=20> */
[----:B0-----:R-:W-:-:S05]  /*111c0*/  LEA.HI.X R13, R10, R3, R7, 0x2, P0 ;  /* 0x000000030a0d7211 */ /* 0x001fca00000f1407 */
[----:B------:R1:W5:Y:S02]  /*111d0*/  LDG.E R7, desc[UR48][R12.64] ;  /* 0x000000300c077981 */ /* 0x000364000c1e1900 */
.L_x_4483:
[----:B------:R-:W2:Y:S01]  /*111e0*/  LDL R9, [R1] ;  /* 0x0000000001097983 */ /* 0x000ea20000100800 */
[----:B------:R-:W-:-:S03]  /*111f0*/  MOV R11, 0x400 ;  /* 0x00000400000b7802 */ /* 0x000fc60000000f00 */
[----:B------:R-:W3:Y:S01]  /*11200*/  LDL R10, [R1+0x4] ;  /* 0x00000400010a7983 */ /* 0x000ee20000100800 */
[----:B-1----:R-:W1:Y:S02]  /*11210*/  S2R R12, SR_CgaCtaId ;  /* 0x00000000000c7919 */ /* 0x002e640000008800 */
[----:B-1----:R-:W-:-:S05]  /*11220*/  LEA R11, R12, R11, 0x18 ;  /* 0x0000000b0c0b7211 */ /* 0x002fca00078ec0ff */
[----:B--2---:R-:W-:Y:S01]  /*11230*/  IMAD R9, R9, 0x8, R11 ;  /* 0x0000000809097824 */ /* 0x004fe200078e020b */
[----:B---3--:R-:W-:-:S04]  /*11240*/  SHF.L.U32 R10, R10, 0x1f, RZ ;  /* 0x0000001f0a0a7819 */ /* 0x008fc800000006ff */
[----:B------:R-:W1:Y:S02]  /*11250*/  SYNCS.PHASECHK.TRANS64.TRYWAIT P0, [R9+URZ+0x28c40], R10 ;  /* 0x028c400a090075a7 */ /* 0x000e64000800017f */
[----:B-1----:R-:W-:Y:S05]  /*11260*/  @!P0 BRA `(.L_x_4484) ;  /* 0x0000003800a88947 */ /* 0x002fea0003800000 */
.L_x_4555:
        /* <DEDUP_REMOVED lines=11> */
.L_x_4485:
[----:B------:R-:W2:Y:S01]  /*11320*/  LDL R11, [R1] ;  /* 0x00000000010b7983 */ /* 0x000ea20000100800 */
[----:B------:R-:W-:-:S03]  /*11330*/  MOV R12, 0x400 ;  /* 0x00000400000c7802 */ /* 0x000fc60000000f00 */
[----:B-1----:R-:W3:Y:S01]  /*11340*/  LDL R10, [R1+0x8] ;  /* 0x00000800010a7983 */ /* 0x002ee20000100800 */
[----:B0-----:R-:W0:Y:S01]  /*11350*/  S2R R13, SR_CgaCtaId ;  /* 0x00000000000d7919 */ /* 0x001e220000008800 */
[----:B------:R-:W-:Y:S02]  /*11360*/  R2UR UR9, R9 ;  /* 0x00000000090972ca */ /* 0x000fe400000e0000 */
[----:B------:R-:W-:Y:S01]  /*11370*/  R2UR UR11, R8 ;  /* 0x00000000080b72ca */ /* 0x000fe200000e0000 */
[----:B------:R-:W-:Y:S01]  /*11380*/  UIADD3 UR6, UP0, UR38, 0x370, URZ ;  /* 0x0000037026067890 */ /* 0x000fe2000ff1e03f */
[----:B------:R-:W-:Y:S02]  /*11390*/  R2UR UR12, R0 ;  /* 0x00000000000c72ca */ /* 0x000fe400000e0000 */
[----:B-----5:R-:W-:Y:S01]  /*113a0*/  R2UR UR13, R7 ;  /* 0x00000000070d72ca */ /* 0x020fe200000e0000 */
[----:B------:R-:W-:Y:S01]  /*113b0*/  UIADD3.X UR7, URZ, UR39, URZ, UP0, !UPT ;  /* 0x000000273f077290 */ /* 0x000fe200087fe43f */
[----:B0-----:R-:W-:-:S05]  /*113c0*/  LEA R12, R13, R12, 0x18 ;  /* 0x0000000c0d0c7211 */ /* 0x001fca00078ec0ff */
[----:B------:R-:W-:Y:S01]  /*113d0*/  UIADD3 UR9, UR9, 0x28c30, URZ ;  /* 0x00028c3009097890 */ /* 0x000fe2000fffe03f */
[----:B------:R-:W-:Y:S01]  /*113e0*/  UMOV UR5, 0x14f00000 ;  /* 0x14f0000000057882 */ /* 0x000fe20000000000 */
[----:B------:R-:W-:Y:S01]  /*113f0*/  UMOV UR10, URZ ;  /* 0x0000003f000a7c82 */ /* 0x000fe20008000000 */
[----:B--2---:R-:W-:Y:S01]  /*11400*/  IMAD R9, R11, 0x2000, R12 ;  /* 0x000020000b097824 */ /* 0x004fe200078e020c */
[----:B---3--:R-:W-:-:S04]  /*11410*/  R2UR UR4, R10 ;  /* 0x000000000a0472ca */ /* 0x008fc800000e0000 */
[----:B------:R-:W-:-:S09]  /*11420*/  R2UR UR8, R9 ;  /* 0x00000000090872ca */ /* 0x000fd200000e0000 */
[----:B------:R-:W-:-:S04]  /*11430*/  ULEA UR11, UR11, UR4, 0x6 ;  /* 0x000000040b0b7291 */ /* 0x000fc8000f8e303f */
[----:B------:R-:W-:Y:S01]  /*11440*/  UIADD3 UR8, UR8, 0x22400, URZ ;  /* 0x0002240008087890 */ /* 0x000fe2000fffe03f */
[----:B------:R-:W-:-:S08]  /*11450*/  UMOV UR4, 0x0 ;  /* 0x0000000000047882 */ /* 0x000fd00000000000 */
[----:B------:R1:W-:Y:S02]  /*11460*/  UTMALDG.4D [UR8], [UR6], desc[UR4] ;  /* 0x00000408060075b4 */ /* 0x0003e40008019000 */
[----:B-1----:R-:W-:Y:S01]  /*11470*/  NOP ;  /* 0x0000000000007918 */ /* 0x002fe20000000000 */
.L_x_4482:
[----:B------:R-:W2:Y:S01]  /*11480*/  LDL.LU R12, [R1+0x18] ;  /* 0x00001800010c7983 */ /* 0x000ea20000300800 */
[----:B------:R-:W-:Y:S01]  /*11490*/  MOV R10, 0x400 ;  /* 0x00000400000a7802 */ /* 0x000fe20000000f00 */
[----:B------:R-:W-:Y:S05]  /*114a0*/  WARPSYNC.ALL ;  /* 0x0000000000007948 */ /* 0x000fea0003800000 */
[----:B------:R-:W1:Y:S01]  /*114b0*/  S2R R11, SR_CgaCtaId ;  /* 0x00000000000b7919 */ /* 0x000e620000008800 */
        /* <DEDUP_REMOVED lines=11> */
[----:B-1----:R-:W-:Y:S01]  /*11570*/  LEA R10, R11, R10, 0x18 ;  /* 0x0000000a0b0a7211 */ /* 0x002fe200078ec0ff */
        /* <DEDUP_REMOVED lines=12> */
[----:B------:R-:W2:Y:S02]  /*11640*/  SYNCS.PHASECHK.TRANS64.TRYWAIT P0, [R10+URZ+0x28c20], R6 ;  /* 0x028c20060a0075a7 */ /* 0x000ea4000800017f */
[----:B-12---:R-:W-:Y:S05]  /*11650*/  @!P0 BRA `(.L_x_4487) ;  /* 0x0000003400c08947 */ /* 0x006fea0003800000 */
.L_x_4556:
[----:B------:R-:W-:Y:S05]  /*11660*/  BSYNC B0 ;  /* 0x0000000000007941 */ /* 0x000fea0003800000 */
.L_x_4486:
[----:B------:R-:W-:Y:S04]  /*11670*/  BSSY B0, `(.L_x_4488) ;  /* 0x000004f000007945 */ /* 0x000fe80003800000 */
[----:B------:R-:W-:Y:S05]  /*11680*/  @!P6 BRA `(.L_x_4489) ;  /* 0x000000040034e947 */ /* 0x000fea0003800000 */
[----:B------:R-:W2:Y:S01]  /*11690*/  LDL R10, [R1] ;  /* 0x00000000010a7983 */ /* 0x000ea20000100800 */
[----:B------:R-:W-:-:S03]  /*116a0*/  MOV R11, 0x400 ;  /* 0x00000400000b7802 */ /* 0x000fc60000000f00 */
[----:B-1----:R-:W3:Y:S01]  /*116b0*/  LDL R9, [R1+0x4] ;  /* 0x0000040001097983 */ /* 0x002ee20000100800 */
[----:B------:R-:W1:Y:S02]  /*116c0*/  S2R R12, SR_CgaCtaId ;  /* 0x00000000000c7919 */ /* 0x000e640000008800 */
[----:B-1----:R-:W-:-:S05]  /*116d0*/  LEA R11, R12, R11, 0x18 ;  /* 0x0000000b0c0b7211 */ /* 0x002fca00078ec0ff */
[----:B--2---:R-:W-:Y:S01]  /*116e0*/  IMAD R6, R10, 0x8, R11 ;  /* 0x000000080a067824 */ /* 0x004fe200078e020b */
[----:B---3--:R-:W-:-:S04]  /*116f0*/  SHF.L.U32 R9, R9, 0x1f, RZ ;  /* 0x0000001f09097819 */ /* 0x008fc800000006ff */
[----:B------:R-:W1:Y:S02]  /*11700*/  SYNCS.PHASECHK.TRANS64.TRYWAIT P0, [R6+URZ+0x28c60], R9 ;  /* 0x028c6009060075a7 */ /* 0x000e64000800017f */
[----:B-1----:R-:W-:Y:S05]  /*11710*/  @!P0 BRA `(.L_x_4490) ;  /* 0x0000003400b08947 */ /* 0x002fea0003800000 */
.L_x_4557:
        /* <DEDUP_REMOVED lines=11> */
.L_x_4491:
[----:B------:R-:W2:Y:S01]  /*117d0*/  LDL R10, [R1] ;  /* 0x00000000010a7983 */ /* 0x000ea20000100800 */
[----:B------:R-:W-:-:S03]  /*117e0*/  MOV R11, 0x400 ;  /* 0x00000400000b7802 */ /* 0x000fc60000000f00 */
[----:B-1----:R-:W3:Y:S01]  /*117f0*/  LDL R9, [R1+0x8] ;  /* 0x0000080001097983 */ /* 0x002ee20000100800 */
[----:B------:R-:W1:Y:S01]  /*11800*/  S2R R12, SR_CgaCtaId ;  /* 0x00000000000c7919 */ /* 0x000e620000008800 */
[----:B------:R-:W-:Y:S02]  /*11810*/  R2UR UR9, R6 ;  /* 0x00000000060972ca */ /* 0x000fe400000e0000 */
[----:B------:R-:W-:Y:S01]  /*11820*/  R2UR UR11, R8 ;  /* 0x00000000080b72ca */ /* 0x000fe200000e0000 */
[----:B------:R-:W-:Y:S01]  /*11830*/  UIADD3 UR4, UP0, UR38, 0x470, URZ ;  /* 0x0000047026047890 */ /* 0x000fe2000ff1e03f */
[----:B------:R-:W-:Y:S02]  /*11840*/  R2UR UR12, R0 ;  /* 0x00000000000c72ca */ /* 0x000fe400000e0000 */
[----:B------:R-:W-:Y:S02]  /*11850*/  R2UR UR13, R7 ;  /* 0x00000000070d72ca */ /* 0x000fe400000e0000 */
        /* <DEDUP_REMOVED lines=48> */
.L_x_4489:
[----:B------:R-:W-:Y:S05]  /*11b60*/  BSYNC B0 ;  /* 0x0000000000007941 */ /* 0x000fea0003800000 */
.L_x_4488:
[----:B-1----:R-:W2:Y:S04]  /*11b70*/  LDL R6, [R1+0x14] ;  /* 0x0000140001067983 */ /* 0x002ea80000100800 */
[----:B------:R-:W3:Y:S01]  /*11b80*/  LDL R9, [R1+0xc] ;  /* 0x00000c0001097983 */ /* 0x000ee20000100800 */
[----:B------:R-:W-:Y:S01]  /*11b90*/  BSSY B0, `(.L_x_4492) ;  /* 0x00001ab000007945 */ /* 0x000fe20003800000 */
[----:B--2---:R-:W-:-:S05]  /*11ba0*/  VIADD R8, R6, 0xfffffffe ;  /* 0xfffffffe06087836 */ /* 0x004fca0000000000 */
[----:B---3--:R-:W-:-:S13]  /*11bb0*/  ISETP.GE.AND P0, PT, R8, R9, PT ;  /* 0x000000090800720c */ /* 0x008fda0003f06270 */
[----:B------:R-:W-:Y:S05]  /*11bc0*/  @!P0 BRA `(.L_x_4493) ;  /* 0x00000018009c8947 */ /* 0x000fea0003800000 */
[----:B------:R-:W-:Y:S01]  /*11bd0*/  LOP3.LUT R10, RZ, R9, RZ, 0x33, !PT ;  /* 0x00000009ff0a7212 */ /* 0x000fe200078e33ff */
[----:B------:R-:W-:Y:S01]  /*11be0*/  IMAD.MOV R9, RZ, RZ, -R6 ;  /* 0x000000ffff097224 */ /* 0x000fe200078e0a06 */
[----:B------:R-:W-:Y:S04]  /*11bf0*/  BSSY B1, `(.L_x_4494) ;  /* 0x000008f000017945 */ /* 0x000fe80003800000 */
[----:B------:R-:W-:-:S04]  /*11c00*/  VIADDMNMX R10, R9, 0x1, R10, !PT ;  /* 0x00000001090a7846 */ /* 0x000fc8000780010a */
[----:B------:R-:W-:-:S04]  /*11c10*/  IADD3 R6, R6, R10, RZ ;  /* 0x0000000a06067210 */ /* 0x000fc80007ffe0ff */
[----:B------:R-:W-:-:S04]  /*11c20*/  LOP3.LUT R6, R6, 0x1, RZ, 0xc0, !PT ;  /* 0x0000000106067812 */ /* 0x000fc800078ec0ff */
[----:B------:R-:W-:-:S13]  /*11c30*/  ISETP.NE.U32.AND P0, PT, R6, 0x1, PT ;  /* 0x000000010600780c */ /* 0x000fda0003f05070 */
[----:B------:R-:W-:Y:S05]  /*11c40*/  @P0 BRA `(.L_x_4495) ;  /* 0x0000000800240947 */ /* 0x000fea0003800000 */
[----:B------:R-:W2:Y:S04]  /*11c50*/  LDL.LU R11, [R1] ;  /* 0x00000000010b7983 */ /* 0x000ea80000300800 */
[----:B0-----:R-:W3:Y:S01]  /*11c60*/  LDL.LU R13, [R1+0x4] ;  /* 0x00000400010d7983 */ /* 0x001ee20000300800 */
        /* <DEDUP_REMOVED lines=25> */
[----:B------:R-:W-:Y:S01]  /*11e00*/  LEA R2, P0, R6, R2, 0x2 ;  /* 0x0000000206027211 */ /* 0x000fe200078010ff */
[----:B------:R-:W-:-:S03]  /*11e10*/  IMAD.MOV R7, RZ, RZ, -R9 ;  /* 0x000000ffff077224 */ /* 0x000fc600078e0a09 */
[----:B------:R-:W-:Y:S01]  /*11e20*/  LEA.HI.X R3, R6, R3, R11, 0x2, P0 ;  /* 0x0000000306037211 */ /* 0x000fe200000f140b */
[----:B------:R-:W-:-:S04]  /*11e30*/  IMAD R8, R12, R7, R8 ;  /* 0x000000070c087224 */ /* 0x000fc800078e0208 */
[----:B------:R1:W5:Y:S04]  /*11e40*/  LDG.E R7, desc[UR48][R2.64] ;  /* 0x0000003002077981 */ /* 0x000368000c1e1900 */
.L_x_4498:
[----:B-1----:R-:W1:Y:S01]  /*11e50*/  S2R R3, SR_CgaCtaId ;  /* 0x0000000000037919 */ /* 0x002e620000008800 */
[----:B------:R-:W-:-:S04]  /*11e60*/  MOV R2, 0x400 ;  /* 0x0000040000027802 */ /* 0x000fc80000000f00 */
[----:B-1----:R-:W-:Y:S02]  /*11e70*/  LEA R2, R3, R2, 0x18 ;  /* 0x0000000203027211 */ /* 0x002fe400078ec0ff */
[----:B------:R-:W-:-:S03]  /*11e80*/  SHF.L.U32 R3, R13, 0x1f, RZ ;  /* 0x0000001f0d037819 */ /* 0x000fc600000006ff */
[----:B------:R-:W-:-:S04]  /*11e90*/  IMAD R2, R14, 0x8, R2 ;  /* 0x000000080e027824 */ /* 0x000fc800078e0202 */
[----:B------:R-:W1:Y:S02]  /*11ea0*/  SYNCS.PHASECHK.TRANS64.TRYWAIT P0, [R2+URZ+0x28c40], R3 ;  /* 0x028c4003020075a7 */ /* 0x000e64000800017f */
[----:B-1----:R-:W-:Y:S05]  /*11eb0*/  @!P0 BRA `(.L_x_4499) ;  /* 0x0000002c00dc8947 */ /* 0x002fea0003800000 */
.L_x_4558:
[----:B------:R-:W2:Y:S02]  /*11ec0*/  S2R R6, SR_TID.X ;  /* 0x0000000000067919 */ /* 0x000ea40000002100 */
[----:B--2---:R-:W-:-:S04]  /*11ed0*/  LOP3.LUT R6, R6, 0x7f, RZ, 0xc0, !PT ;  /* 0x0000007f06067812 */ /* 0x004fc800078ec0ff */
[----:B------:R-:W-:-:S13]  /*11ee0*/  ISETP.NE.AND P1, PT, R6, RZ, PT ;  /* 0x000000ff0600720c */ /* 0x000fda0003f25270 */
        /* <DEDUP_REMOVED lines=8> */
.L_x_4500:
[----:B------:R-:W2:Y:S01]  /*11f70*/  LDL R6, [R1] ;  /* 0x0000000001067983 */ /* 0x000ea20000100800 */
        /* <DEDUP_REMOVED lines=21> */
.L_x_4559:
        /* <DEDUP_REMOVED lines=8> */
.L_x_4502:
        /* <DEDUP_REMOVED lines=54> */
.L_x_4497:
[----:B------:R-:W-:Y:S05]  /*124b0*/  BSYNC B2 ;  /* 0x0000000000027941 */ /* 0x000fea0003800000 */
.L_x_4496:
[----:B------:R-:W2:Y:S02]  /*124c0*/  LDL R2, [R1+0x14] ;  /* 0x0000140001027983 */ /* 0x000ea40000100800 */
[----:B--2---:R-:W-:-:S07]  /*124d0*/  VIADD R8, R2, 0xfffffffd ;  /* 0xfffffffd02087836 */ /* 0x004fce0000000000 */
.L_x_4495:
[----:B------:R-:W-:Y:S05]  /*124e0*/  BSYNC B1 ;  /* 0x0000000000017941 */ /* 0x000fea0003800000 */
.L_x_4494:
[----:B------:R-:W2:Y:S01]  /*124f0*/  LDL.LU R2, [R1+0x14] ;  /* 0x0000140001027983 */ /* 0x000ea20000300800 */
[----:B------:R-:W-:Y:S01]  /*12500*/  VIADD R10, R10, 0xfffffffe ;  /* 0xfffffffe0a0a7836 */ /* 0x000fe20000000000 */
[----:B--2---:R-:W-:-:S04]  /*12510*/  LOP3.LUT R3, RZ, R2, RZ, 0x33, !PT ;  /* 0x00000002ff037212 */ /* 0x004fc800078e33ff */
[----:B------:R-:W-:-:S13]  /*12520*/  ISETP.NE.AND P0, PT, R10, R3, PT ;  /* 0x000000030a00720c */ /* 0x000fda0003f05270 */
[----:B------:R-:W-:Y:S05]  /*12530*/  @!P0 BRA `(.L_x_4493) ;  /* 0x0000001000408947 */ /* 0x000fea0003800000 */
.L_x_4517:
        /* <DEDUP_REMOVED lines=11> */
[----:B------:R-:W-:Y:S02]  /*125f0*/  MOV R11, R8 ;  /* 0x00000008000b7202 */ /* 0x000fe40000000f00 */
        /* <DEDUP_REMOVED lines=20> */
.L_x_4505:
[----:B------:R-:W2:Y:S01]  /*12740*/  S2R R3, SR_CgaCtaId ;  /* 0x0000000000037919 */ /* 0x000ea20000008800 */
[----:B------:R-:W-:-:S04]  /*12750*/  MOV R2, 0x400 ;  /* 0x0000040000027802 */ /* 0x000fc80000000f00 */
[----:B--2---:R-:W-:Y:S02]  /*12760*/  LEA R2, R3, R2, 0x18 ;  /* 0x0000000203027211 */ /* 0x004fe400078ec0ff */
[----:B------:R-:W-:-:S03]  /*12770*/  SHF.L.U32 R3, R10, 0x1f, RZ ;  /* 0x0000001f0a037819 */ /* 0x000fc600000006ff */
[----:B------:R-:W-:-:S04]  /*12780*/  IMAD R2, R9, 0x8, R2 ;  /* 0x0000000809027824 */ /* 0x000fc800078e0202 */
[----:B------:R-:W2:Y:S02]  /*12790*/  SYNCS.PHASECHK.TRANS64.TRYWAIT P0, [R2+URZ+0x28c40], R3 ;  /* 0x028c4003020075a7 */ /* 0x000ea4000800017f */
[----:B--2---:R-:W-:Y:S05]  /*127a0*/  @!P0 BRA `(.L_x_4506) ;  /* 0x0000002400c88947 */ /* 0x004fea0003800000 */
.L_x_4560:
[----:B-1----:R-:W1:Y:S02]  /*127b0*/  S2R R6, SR_TID.X ;  /* 0x0000000000067919 */ /* 0x002e640000002100 */
        /* <DEDUP_REMOVED lines=8> */
[----:B---3--:R-:W-:Y:S05]  /*12840*/  @!P1 BRA `(.L_x_4507) ;  /* 0x0000000000049947 */ /* 0x008fea0003800000 */
[----:B------:R-:W-:Y:S01]  /*12850*/  BPT.TRAP 0x1 ;  /* 0x000000040000795c */ /* 0x000fe20000300000 */
.L_x_4507:
[----:B------:R-:W3:Y:S01]  /*12860*/  LDL R12, [R1+0x8] ;  /* 0x00000800010c7983 */ /* 0x000ee20000100800 */
[----:B------:R-:W-:Y:S01]  /*12870*/  MOV R6, 0x400 ;  /* 0x0000040000067802 */ /* 0x000fe20000000f00 */
[----:B0-----:R-:W0:Y:S01]  /*12880*/  S2R R13, SR_CgaCtaId ;  /* 0x00000000000d7919 */ /* 0x001e220000008800 */
        /* <DEDUP_REMOVED lines=16> */
[----:B------:R-:W1:Y:S02]  /*12990*/  SYNCS.PHASECHK.TRANS64.TRYWAIT P1, [R2+URZ+0x28c60], R3 ;  /* 0x028c6003020075a7 */ /* 0x000e64000802017f */
[----:B01----:R-:W-:Y:S05]  /*129a0*/  @!P1 BRA `(.L_x_4508) ;  /* 0x00000024005c9947 */ /* 0x003fea0003800000 */
.L_x_4561:
[----:B------:R-:W-:Y:S05]  /*129b0*/  @P0 BRA `(.L_x_4509) ;  /* 0x00000000001c0947 */ /* 0x000fea0003800000 */
[----:B------:R-:W1:Y:S01]  /*129c0*/  S2R R11, SR_TID.X ;  /* 0x00000000000b7919 */ /* 0x000e620000002100 */
[----:B0-2---:R-:W-:-:S04]  /*129d0*/  IMAD.MOV.U32 R3, RZ, RZ, 0x10000 ;  /* 0x00010000ff037424 */ /* 0x005fc800078e00ff */
[----:B------:R3:W-:Y:S01]  /*129e0*/  SYNCS.ARRIVE.TRANS64 RZ, [R2+URZ+0x28c50], R3 ;  /* 0x028c500302ff79a7 */ /* 0x0007e2000800003f */
[----:B-1----:R-:W-:-:S04]  /*129f0*/  LOP3.LUT R11, R11, 0x1f, RZ, 0xc0, !PT ;  /* 0x0000001f0b0b7812 */ /* 0x002fc800078ec0ff */
[----:B------:R-:W-:-:S13]  /*12a00*/  ISETP.NE.AND P1, PT, R11, RZ, PT ;  /* 0x000000ff0b00720c */ /* 0x000fda0003f25270 */
[----:B---3--:R-:W-:Y:S05]  /*12a10*/  @!P1 BRA `(.L_x_4509) ;  /* 0x0000000000049947 */ /* 0x008fea0003800000 */
[----:B------:R-:W-:Y:S01]  /*12a20*/  BPT.TRAP 0x1 ;  /* 0x000000040000795c */ /* 0x000fe20000300000 */
.L_x_4509:
[----:B------:R-:W1:Y:S01]  /*12a30*/  S2R R11, SR_CgaCtaId ;  /* 0x00000000000b7919 */ /* 0x000e620000008800 */
[----:B0-2---:R-:W-:Y:S01]  /*12a40*/  MOV R3, 0x400 ;  /* 0x0000040000037802 */ /* 0x005fe20000000f00 */
        /* <DEDUP_REMOVED lines=15> */
[----:B-1----:R-:W-:-:S05]  /*12b40*/  LEA R3, R11, R3, 0x18 ;  /* 0x000000030b037211 */ /* 0x002fca00078ec0ff */
        /* <DEDUP_REMOVED lines=34> */
[----:B-1----:R-:W-:Y:S01]  /*12d70*/  NOP ;  /* 0x0000000000007918 */ /* 0x002fe20000000000 */
.L_x_4504:
[----:B------:R-:W-:Y:S05]  /*12d80*/  BSYNC B1 ;  /* 0x0000000000017941 */ /* 0x000fea0003800000 */
.L_x_4503:
[----:B------:R-:W-:Y:S01]  /*12d90*/  VIADD R9, R9, 0x1 ;  /* 0x0000000109097836 */ /* 0x000fe20000000000 */
[----:B------:R-:W-:Y:S04]  /*12da0*/  BSSY B1, `(.L_x_4510) ;  /* 0x0000085000017945 */ /* 0x000fe80003800000 */
[----:B------:R-:W-:-:S04]  /*12db0*/  ISETP.NE.AND P0, PT, R9, 0x2, PT ;  /* 0x000000020900780c */ /* 0x000fc80003f05270 */
[----:B------:R-:W-:Y:S02]  /*12dc0*/  SEL R3, RZ, 0x1, P0 ;  /* 0x00000001ff037807 */ /* 0x000fe40000000000 */
[----:B------:R-:W-:Y:S01]  /*12dd0*/  SEL R12, R9, RZ, P0 ;  /* 0x000000ff090c7207 */ /* 0x000fe20000000000 */
[----:B------:R-:W-:Y:S01]  /*12de0*/  VIADD R9, R8, 0xffffffff ;  /* 0xffffffff08097836 */ /* 0x000fe20000000000 */
        /* <DEDUP_REMOVED lines=21> */
[----:B------:R-:W-:-:S05]  /*12f40*/  IMAD.WIDE.U32 R2, R4, UR6, R2 ;  /* 0x0000000604027c25 */ /* 0x000fca000f8e0002 */
[----:B------:R-:W-:Y:S02]  /*12f50*/  IADD3 R3, R6, R3, RZ ;  /* 0x0000000306037210 */ /* 0x000fe40007ffe0ff */
[----:B------:R-:W-:-:S04]  /*12f60*/  LEA R6, P0, R2, UR4, 0x2 ;  /* 0x0000000402067c11 */ /* 0x000fc8000f8010ff */
[----:B------:R-:W-:-:S06]  /*12f70*/  LEA.HI.X R7, R2, UR5, R3, 0x2, P0 ;  /* 0x0000000502077c11 */ /* 0x000fcc00080f1403 */
[----:B------:R2:W5:Y:S03]  /*12f80*/  LDG.E R7, desc[UR48][R6.64] ;  /* 0x0000003006077981 */ /* 0x000566000c1e1900 */
.L_x_4512:
[----:B------:R-:W3:Y:S01]  /*12f90*/  S2R R3, SR_CgaCtaId ;  /* 0x0000000000037919 */ /* 0x000ee20000008800 */
[----:B------:R-:W-:-:S04]  /*12fa0*/  MOV R2, 0x400 ;  /* 0x0000040000027802 */ /* 0x000fc80000000f00 */
[----:B---3--:R-:W-:Y:S02]  /*12fb0*/  LEA R2, R3, R2, 0x18 ;  /* 0x0000000203027211 */ /* 0x008fe400078ec0ff */
[----:B------:R-:W-:-:S03]  /*12fc0*/  SHF.L.U32 R3, R11, 0x1f, RZ ;  /* 0x0000001f0b037819 */ /* 0x000fc600000006ff */
[----:B------:R-:W-:-:S04]  /*12fd0*/  IMAD R2, R12, 0x8, R2 ;  /* 0x000000080c027824 */ /* 0x000fc800078e0202 */
[----:B------:R-:W3:Y:S02]  /*12fe0*/  SYNCS.PHASECHK.TRANS64.TRYWAIT P0, [R2+URZ+0x28c40], R3 ;  /* 0x028c4003020075a7 */ /* 0x000ee4000800017f */
[----:B---3--:R-:W-:Y:S05]  /*12ff0*/  @!P0 BRA `(.L_x_4513) ;  /* 0x0000001c00dc8947 */ /* 0x008fea0003800000 */
.L_x_4562:
[----:B--2---:R-:W2:Y:S02]  /*13000*/  S2R R6, SR_TID.X ;  /* 0x0000000000067919 */ /* 0x004ea40000002100 */
        /* <DEDUP_REMOVED lines=8> */
[----:B----4-:R-:W-:Y:S05]  /*13090*/  @!P1 BRA `(.L_x_4514) ;  /* 0x0000000000049947 */ /* 0x010fea0003800000 */
[----:B------:R-:W-:Y:S01]  /*130a0*/  BPT.TRAP 0x1 ;  /* 0x000000040000795c */ /* 0x000fe20000300000 */
.L_x_4514:
[----:B------:R-:W2:Y:S01]  /*130b0*/  LDL R6, [R1] ;  /* 0x0000000001067983 */ /* 0x000ea20000100800 */
[----:B-1----:R-:W-:-:S03]  /*130c0*/  MOV R12, 0x400 ;  /* 0x00000400000c7802 */ /* 0x002fc60000000f00 */
[----:B------:R-:W4:Y:S01]  /*130d0*/  LDL R11, [R1+0x8] ;  /* 0x00000800010b7983 */ /* 0x000f220000100800 */
        /* <DEDUP_REMOVED lines=17> */
[----:B------:R-:W1:Y:S02]  /*131f0*/  SYNCS.PHASECHK.TRANS64.TRYWAIT P1, [R2+URZ+0x28c60], R3 ;  /* 0x028c6003020075a7 */ /* 0x000e64000802017f */
[----:B01----:R-:W-:Y:S05]  /*13200*/  @!P1 BRA `(.L_x_4515) ;  /* 0x0000001c006c9947 */ /* 0x003fea0003800000 */
.L_x_4563:
[----:B------:R-:W-:Y:S05]  /*13210*/  @P0 BRA `(.L_x_4516) ;  /* 0x00000000001c0947 */ /* 0x000fea0003800000 */
[----:B------:R-:W1:Y:S01]  /*13220*/  S2R R10, SR_TID.X ;  /* 0x00000000000a7919 */ /* 0x000e620000002100 */
[----:B0--3--:R-:W-:-:S04]  /*13230*/  IMAD.MOV.U32 R3, RZ, RZ, 0x10000 ;  /* 0x00010000ff037424 */ /* 0x009fc800078e00ff */
[----:B------:R2:W-:Y:S01]  /*13240*/  SYNCS.ARRIVE.TRANS64 RZ, [R2+URZ+0x28c50], R3 ;  /* 0x028c500302ff79a7 */ /* 0x0005e2000800003f */
[----:B-1----:R-:W-:-:S04]  /*13250*/  LOP3.LUT R10, R10, 0x1f, RZ, 0xc0, !PT ;  /* 0x0000001f0a0a7812 */ /* 0x002fc800078ec0ff */
[----:B------:R-:W-:-:S13]  /*13260*/  ISETP.NE.AND P1, PT, R10, RZ, PT ;  /* 0x000000ff0a00720c */ /* 0x000fda0003f25270 */
[----:B--2---:R-:W-:Y:S05]  /*13270*/  @!P1 BRA `(.L_x_4516) ;  /* 0x0000000000049947 */ /* 0x004fea0003800000 */
[----:B------:R-:W-:Y:S01]  /*13280*/  BPT.TRAP 0x1 ;  /* 0x000000040000795c */ /* 0x000fe20000300000 */
.L_x_4516:
[----:B0--3--:R-:W2:Y:S01]  /*13290*/  LDL R3, [R1] ;  /* 0x0000000001037983 */ /* 0x009ea20000100800 */
        /* <DEDUP_REMOVED lines=53> */
.L_x_4511:
[----:B------:R-:W-:Y:S05]  /*135f0*/  BSYNC B1 ;  /* 0x0000000000017941 */ /* 0x000fea0003800000 */
.L_x_4510:
[----:B------:R-:W2:Y:S01]  /*13600*/  LDL R2, [R1+0xc] ;  /* 0x00000c0001027983 */ /* 0x000ea20000100800 */
[----:B------:R-:W-:Y:S01]  /*13610*/  VIADD R8, R8, 0xfffffffe ;  /* 0xfffffffe08087836 */ /* 0x000fe20000000000 */
[----:B--2---:R-:W-:-:S13]  /*13620*/  ISETP.GT.AND P0, PT, R9, R2, PT ;  /* 0x000000020900720c */ /* 0x004fda0003f04270 */
[----:B------:R-:W-:Y:S05]  /*13630*/  @P0 BRA `(.L_x_4517) ;  /* 0xffffffec00c00947 */ /* 0x000fea000383ffff */
.L_x_4493:
[----:B------:R-:W-:Y:S05]  /*13640*/  BSYNC B0 ;  /* 0x0000000000007941 */ /* 0x000fea0003800000 */
.L_x_4492:
        /* <DEDUP_REMOVED lines=23> */
.L_x_4519:
[----:B------:R-:W-:Y:S05]  /*137c0*/  BSYNC B0 ;  /* 0x0000000000007941 */ /* 0x000fea0003800000 */
.L_x_4518:
[----:B--2---:R-:W2:Y:S02]  /*137d0*/  LDL.LU R2, [R1+0x4] ;  /* 0x0000040001027983 */ /* 0x004ea40000300800 */
[----:B--2---:R-:W-:-:S05]  /*137e0*/  LOP3.LUT R2, R2, R0, RZ, 0x3c, !PT ;  /* 0x0000000002027212 */ /* 0x004fca00078e3cff */
[----:B------:R2:W-:Y:S02]  /*137f0*/  STL [R1+0x4], R2 ;  /* 0x0000040201007387 */ /* 0x0005e40000100800 */
.L_x_4475:
[----:B------:R-:W-:Y:S05]  /*13800*/  BSYNC B6 ;  /* 0x0000000000067941 */ /* 0x000fea0003800000 */
.L_x_4473:
[----:B------:R-:W-:-:S03]  /*13810*/  UMOV UR4, 0xffffffff ;  /* 0xffffffff00047882 */ /* 0x000fc60000000000 */
[----:B------:R-:W-:Y:S05]  /*13820*/  BRA.DIV UR4, `(.L_x_4520) ;  /* 0x0000001604f87947 */ /* 0x000fea000b800000 */
[----:B------:R3:W4:Y:S04]  /*13830*/  SHFL.IDX PT, R4, R16, RZ, 0x1f ;  /* 0x00001fff10047589 */ /* 0x00072800000e0000 */
[----:B------:R3:W0:Y:S02]  /*13840*/  SHFL.IDX PT, R7, R16, 0x1, 0x1f ;  /* 0x00201f0010077f89 */ /* 0x00062400000e0000 */
.L_x_4567:
[----:B-1----:R-:W1:Y:S01]  /*13850*/  S2R R6, SR_TID.X ;  /* 0x0000000000067919 */ /* 0x002e620000002100 */
[----:B------:R-:W-:Y:S01]  /*13860*/  ULDC UR4, c[0x0][0xc14] ;  /* 0x0003050000047ab9 */ /* 0x000fe20000000800 */
[----:B------:R-:W-:Y:S01]  /*13870*/  BSSY B0, `(.L_x_4521) ;  /* 0x000000b000007945 */ /* 0x000fe20003800000 */
[----:B------:R-:W-:Y:S02]  /*13880*/  IMAD.U32 R0, RZ, RZ, UR4 ;  /* 0x00000004ff007e24 */ /* 0x000fe4000f8e00ff */
[----:B------:R-:W-:Y:S01]  /*13890*/  IMAD.MOV.U32 R17, RZ, RZ, RZ ;  /* 0x000000ffff117224 */ /* 0x000fe200078e00ff */
[----:B-1----:R-:W-:-:S04]  /*138a0*/  LOP3.LUT R6, R6, 0x1f, RZ, 0xc0, !PT ;  /* 0x0000001f06067812 */ /* 0x002fc800078ec0ff */
[C---:B------:R-:W-:Y:S01]  /*138b0*/  ISETP.NE.AND P0, PT, R6.reuse, 0x1f, PT ;  /* 0x0000001f0600780c */ /* 0x040fe20003f05270 */
[----:B------:R-:W-:-:S05]  /*138c0*/  IMAD.IADD R5, R6, 0x1, R19 ;  /* 0x0000000106057824 */ /* 0x000fca00078e0213 */
[----:B------:R-:W-:-:S13]  /*138d0*/  ISETP.GE.OR P0, PT, R5, R0, !P0 ;  /* 0x000000000500720c */ /* 0x000fda0004706670 */
[----:B------:R-:W-:Y:S05]  /*138e0*/  @P0 BRA `(.L_x_4522) ;  /* 0x00000000000c0947 */ /* 0x000fea0003800000 */
[----:B--2---:R-:W1:Y:S02]  /*138f0*/  LDC.64 R2, c[0x0][0xc58] ;  /* 0x00031600ff027b82 */ /* 0x004e640000000a00 */
[----:B-1----:R-:W-:-:S05]  /*13900*/  IMAD.WIDE R2, R5, 0x4, R2 ;  /* 0x0000000405027825 */ /* 0x002fca00078e0202 */
[----:B------:R1:W5:Y:S02]  /*13910*/  LDG.E R17, desc[UR48][R2.64] ;  /* 0x0000003002117981 */ /* 0x000364000c1e1900 */
.L_x_4522:
[----:B------:R-:W-:Y:S05]  /*13920*/  BSYNC B0 ;  /* 0x0000000000007941 */ /* 0x000fea0003800000 */
.L_x_4521:
        /* <DEDUP_REMOVED lines=9> */
[----:B-12---:R-:W-:Y:S02]  /*139c0*/  SEL R2, R14, RZ, P1 ;  /* 0x000000ff0e027207 */ /* 0x006fe40000800000 */
        /* <DEDUP_REMOVED lines=12> */
[----:B------:R0:W1:Y:S02]  /*13a90*/  SHFL.IDX PT, R14, R2, 0x1f, 0x1f ;  /* 0x03e01f00020e7f89 */ /* 0x00006400000e0000 */
.L_x_4575:
[----:B------:R-:W-:Y:S02]  /*13aa0*/  ULDC UR4, c[0x0][0xc10] ;  /* 0x0003040000047ab9 */ /* 0x000fe40000000800 */
[----:B------:R-:W-:-:S04]  /*13ab0*/  IMAD.U32 R5, RZ, RZ, UR4 ;  /* 0x00000004ff057e24 */ /* 0x000fc8000f8e00ff */
[----:B-1----:R-:W-:-:S04]  /*13ac0*/  IMAD R14, R14, R5, RZ ;  /* 0x000000050e0e7224 */ /* 0x002fc800078e02ff */
[----:B------:R-:W-:-:S05]  /*13ad0*/  IMAD.IADD R7, R7, 0x1, R14 ;  /* 0x0000000107077824 */ /* 0x000fca00078e020e */
[----:B----4-:R-:W-:-:S13]  /*13ae0*/  ISETP.GT.AND P0, PT, R7, R4, PT ;  /* 0x000000040700720c */ /* 0x010fda0003f04270 */
[----:B------:R-:W-:Y:S05]  /*13af0*/  @P0 BRA `(.L_x_4524) ;  /* 0x0000000000b40947 */ /* 0x000fea0003800000 */
[----:B------:R-:W1:Y:S02]  /*13b00*/  LDC R0, c[0x0][0xc14] ;  /* 0x00030500ff007b82 */ /* 0x000e640000000800 */
.L_x_4529:
        /* <DEDUP_REMOVED lines=14> */
.L_x_4527:
[----:B------:R-:W-:Y:S05]  /*13bf0*/  BSYNC B0 ;  /* 0x0000000000007941 */ /* 0x000fea0003800000 */
.L_x_4526:
        /* <DEDUP_REMOVED lines=9> */
[----:B01----:R-:W-:Y:S02]  /*13c90*/  SEL R2, R14, RZ, P1 ;  /* 0x000000ff0e027207 */ /* 0x003fe40000800000 */
        /* <DEDUP_REMOVED lines=13> */
.L_x_4583:
[----:B------:R-:W-:Y:S02]  /*13d70*/  ULDC UR4, c[0x0][0xc10] ;  /* 0x0003040000047ab9 */ /* 0x000fe40000000800 */
[----:B------:R-:W-:-:S04]  /*13d80*/  IMAD.U32 R5, RZ, RZ, UR4 ;  /* 0x00000004ff057e24 */ /* 0x000fc8000f8e00ff */
[----:B-1----:R-:W-:-:S04]  /*13d90*/  IMAD R14, R14, R5, RZ ;  /* 0x000000050e0e7224 */ /* 0x002fc800078e02ff */
[----:B------:R-:W-:-:S05]  /*13da0*/  IMAD.IADD R7, R14, 0x1, R7 ;  /* 0x000000010e077824 */ /* 0x000fca00078e0207 */
[----:B------:R-:W-:-:S13]  /*13db0*/  ISETP.GT.AND P0, PT, R7, R4, PT ;  /* 0x000000040700720c */ /* 0x000fda0003f04270 */
[----:B------:R-:W-:Y:S05]  /*13dc0*/  @!P0 BRA `(.L_x_4529) ;  /* 0xfffffffc00508947 */ /* 0x000fea000383ffff */
.L_x_4524:
[----:B---3--:R-:W-:Y:S01]  /*13dd0*/  IMAD.IADD R16, R7, 0x1, -R14 ;  /* 0x0000000107107824 */ /* 0x008fe200078e0a0e */
[----:B------:R-:W-:-:S03]  /*13de0*/  UMOV UR4, 0xffffffff ;  /* 0xffffffff00047882 */ /* 0x000fc60000000000 */
[----:B------:R-:W-:-:S05]  /*13df0*/  IMAD R3, R2, R5, R16 ;  /* 0x0000000502037224 */ /* 0x000fca00078e0210 */
[----:B------:R-:W-:Y:S01]  /*13e00*/  ISETP.GT.AND P6, PT, R3, R4, PT ;  /* 0x000000040300720c */ /* 0x000fe20003fc4270 */
[----:B------:R-:W-:-:S12]  /*13e10*/  BRA.DIV UR4, `(.L_x_4530) ;  /* 0x0000001a04687947 */ /* 0x000fd8000b800000 */
[----:B------:R-:W-:-:S04]  /*13e20*/  VOTE.ANY R3, PT, !P6 ;  /* 0x0000000000037806 */ /* 0x000fc800070e0100 */
[----:B------:R-:W1:Y:S02]  /*13e30*/  POPC R6, R3 ;  /* 0x0000000300067309 */ /* 0x000e640000000000 */
[----:B-1----:R1:W2:Y:S02]  /*13e40*/  SHFL.IDX PT, R17, R17, R6, 0x1f ;  /* 0x00001f0611117589 */ /* 0x0022a400000e0000 */
.L_x_4587:
[----:B------:R-:W-:Y:S02]  /*13e50*/  ISETP.NE.AND P0, PT, R3, RZ, PT ;  /* 0x000000ff0300720c */ /* 0x000fe40003f05270 */
[----:B------:R-:W-:-:S11]  /*13e60*/  MOV R7, RZ ;  /* 0x000000ff00077202 */ /* 0x000fd60000000f00 */
[----:B------:R-:W-:Y:S05]  /*13e70*/  @!P0 BRA `(.L_x_4531) ;  /* 0x0000000000108947 */ /* 0x000fea0003800000 */
[----:B------:R-:W-:Y:S01]  /*13e80*/  UMOV UR4, 0xffffffff ;  /* 0xffffffff00047882 */ /* 0x000fe20000000000 */
[----:B------:R-:W-:Y:S02]  /*13e90*/  VIADD R12, R6, 0xffffffff ;  /* 0xffffffff060c7836 */ /* 0x000fe40000000000 */
[----:B------:R-:W-:Y:S05]  /*13ea0*/  BRA.DIV UR4, `(.L_x_4532) ;  /* 0x0000001a048c7947 */ /* 0x000fea000b800000 */
[----:B------:R3:W4:Y:S02]  /*13eb0*/  SHFL.IDX PT, R7, R2, R12, 0x1f ;  /* 0x00001f0c02077589 */ /* 0x00072400000e0000 */
.L_x_4531:
        /* <DEDUP_REMOVED lines=32> */
[----:B------:R-:W-:Y:S01]  /*140c0*/  IMAD R4, R8, R9, RZ ;  /* 0x0000000908047224 */ /* 0x000fe200078e02ff */
[----:B------:R-:W-:-:S03]  /*140d0*/  IADD3 R9, -R9, RZ, RZ ;  /* 0x000000ff09097210 */ /* 0x000fc60007ffe1ff */
        /* <DEDUP_REMOVED lines=33> */
.L_x_4525:
[----:B------:R-:W-:Y:S01]  /*142f0*/  UMOV UR4, URZ ;  /* 0x0000003f00047c82 */ /* 0x000fe20008000000 */
[----:B------:R-:W-:Y:S01]  /*14300*/  UMOV UR5, URZ ;  /* 0x0000003f00057c82 */ /* 0x000fe20008000000 */
[----:B------:R-:W-:Y:S01]  /*14310*/  ULDC UR6, c[0x0][0xc14] ;  /* 0x0003050000067ab9 */ /* 0x000fe20000000800 */
[----:B---3--:R-:W-:Y:S02]  /*14320*/  IMAD.MOV.U32 R16, RZ, RZ, R4 ;  /* 0x000000ffff107224 */ /* 0x008fe400078e0004 */
[----:B------:R-:W-:Y:S02]  /*14330*/  IMAD.U32 R17, RZ, RZ, UR4 ;  /* 0x00000004ff117e24 */ /* 0x000fe4000f8e00ff */
[----:B------:R-:W-:Y:S02]  /*14340*/  IMAD.U32 R18, RZ, RZ, UR5 ;  /* 0x00000005ff127e24 */ /* 0x000fe4000f8e00ff */
[----:B------:R-:W-:-:S07]  /*14350*/  IMAD.U32 R19, RZ, RZ, UR6 ;  /* 0x00000006ff137e24 */ /* 0x000fce000f8e00ff */
.L_x_4533:
        /* <DEDUP_REMOVED lines=12> */
.L_x_4461:
[----:B-1----:R-:W3:Y:S01]  /*14420*/  LDL.LU R0, [R1+0x18] ;  /* 0x0000180001007983 */ /* 0x002ee20000300800 */
[----:B------:R-:W-:Y:S01]  /*14430*/  BSSY B0, `(.L_x_4535) ;  /* 0x000000b000007945 */ /* 0x000fe20003800000 */
[----:B------:R-:W1:Y:S01]  /*14440*/  S2R R5, SR_CgaCtaId ;  /* 0x0000000000057919 */ /* 0x000e620000008800 */
[----:B---3--:R-:W-:-:S04]  /*14450*/  IADD3 R0, R0, 0x1, RZ ;  /* 0x0000000100007810 */ /* 0x008fc80007ffe0ff */
        /* <DEDUP_REMOVED lines=8> */
.L_x_4590:
[----:B------:R-:W-:Y:S05]  /*144e0*/  BSYNC B0 ;  /* 0x0000000000007941 */ /* 0x000fea0003800000 */
.L_x_4535:
[----:B------:R-:W-:-:S03]  /*144f0*/  UMOV UR4, 0xffffffff ;  /* 0xffffffff00047882 */ /* 0x000fc60000000000 */
[----:B------:R-:W-:Y:S05]  /*14500*/  BRA.DIV UR4, `(.L_x_4537) ;  /* 0x0000001604307947 */ /* 0x000fea000b800000 */
[----:B------:R-:W2:Y:S02]  /*14510*/  S2R R2, SR_TID.X ;  /* 0x0000000000027919 */ /* 0x000ea40000002100 */
[----:B--2---:R-:W-:-:S04]  /*14520*/  SHF.R.U32.HI R2, RZ, 0x5, R2 ;  /* 0x00000005ff027819 */ /* 0x004fc80000011602 */
[----:B------:R-:W-:-:S05]  /*14530*/  LOP3.LUT R2, R2, 0x3, RZ, 0xc0, !PT ;  /* 0x0000000302027812 */ /* 0x000fca00078ec0ff */
[----:B------:R2:W3:Y:S02]  /*14540*/  SHFL.IDX PT, R14, R2, RZ, 0x1f ;  /* 0x00001fff020e7589 */ /* 0x0004e400000e0000 */
.L_x_4593:
[----:B---3--:R-:W-:Y:S01]  /*14550*/  ISETP.NE.AND P0, PT, R14, RZ, PT ;  /* 0x000000ff0e00720c */ /* 0x008fe20003f05270 */
[----:B------:R-:W-:-:S12]  /*14560*/  BSSY B0, `(.L_x_4538) ;  /* 0x0000027000007945 */ /* 0x000fd80003800000 */
[----:B------:R-:W-:Y:S05]  /*14570*/  @P0 BRA `(.L_x_4539) ;  /* 0x0000000000940947 */ /* 0x000fea0003800000 */
[----:B------:R-:W-:-:S03]  /*14580*/  UMOV UR4, 0xffffffff ;  /* 0xffffffff00047882 */ /* 0x000fc60000000000 */
[----:B------:R-:W-:Y:S05]  /*14590*/  BRA.DIV UR4, `(.L_x_4540) ;  /* 0x0000001604407947 */ /* 0x000fea000b800000 */
[----:B------:R-:W-:-:S13]  /*145a0*/  ELECT P6, URZ, PT ;  /* 0x00000000003f782f */ /* 0x000fda00038c0000 */
.L_x_4596:
[----:B------:R-:W-:Y:S05]  /*145b0*/  @!P6 BRA `(.L_x_4539) ;  /* 0x000000000084e947 */ /* 0x000fea0003800000 */
[----:B------:R-:W-:-:S06]  /*145c0*/  ULOP3.LUT UR4, UR36, 0x2, URZ, 0xfc, !UPT ;  /* 0x0000000224047892 */ /* 0x000fcc000f8efc3f */
[----:B--2---:R-:W-:-:S05]  /*145d0*/  IMAD.U32 R2, RZ, RZ, UR4 ;  /* 0x00000004ff027e24 */ /* 0x004fca000f8e00ff */
[----:B------:R-:W-:-:S13]  /*145e0*/  ISETP.NE.AND P2, PT, R2, 0x3, PT ;  /* 0x000000030200780c */ /* 0x000fda0003f45270 */
[----:B------:R-:W-:Y:S05]  /*145f0*/  @!P2 BRA `(.L_x_4541) ;  /* 0x000000000004a947 */ /* 0x000fea0003800000 */
[----:B------:R-:W-:Y:S01]  /*14600*/  BPT.TRAP 0x1 ;  /* 0x000000040000795c */ /* 0x000fe20000300000 */
.L_x_4541:
        /* <DEDUP_REMOVED lines=14> */
.L_x_4597:
[----:B------:R-:W2:Y:S02]  /*146f0*/  SYNCS.PHASECHK.TRANS64.TRYWAIT P0, [R7+URZ], R2 ;  /* 0x00000002070075a7 */ /* 0x000ea4000800017f */
[----:B--2---:R-:W-:Y:S05]  /*14700*/  @!P0 BRA `(.L_x_4543) ;  /* 0x0000001400188947 */ /* 0x004fea0003800000 */
.L_x_4598:
[----:B------:R-:W-:Y:S05]  /*14710*/  @!P2 BRA `(.L_x_4544) ;  /* 0x000000000004a947 */ /* 0x000fea0003800000 */
[----:B------:R-:W-:Y:S01]  /*14720*/  BPT.TRAP 0x1 ;  /* 0x000000040000795c */ /* 0x000fe20000300000 */
.L_x_4544:
[----:B------:R-:W3:Y:S01]  /*14730*/  LDL.LU R4, [R1] ;  /* 0x0000000001047983 */ /* 0x000ee20000300800 */
[----:B------:R-:W-:-:S04]  /*14740*/  VIADD R0, R0, 0x28c60 ;  /* 0x00028c6000007836 */ /* 0x000fc80000000000 */
[----:B---3--:R-:W-:-:S04]  /*14750*/  IMAD R4, R4, 0x8, R0 ;  /* 0x0000000804047824 */ /* 0x008fc800078e0200 */
[----:B------:R-:W3:Y:S02]  /*14760*/  SYNCS.PHASECHK.TRANS64.TRYWAIT P0, [R4+URZ], R5 ;  /* 0x00000005040075a7 */ /* 0x000ee4000800017f */
[----:B---3--:R-:W-:Y:S05]  /*14770*/  @!P0 BRA `(.L_x_4545) ;  /* 0x0000001400108947 */ /* 0x008fea0003800000 */
.L_x_4599:
[----:B------:R-:W-:-:S07]  /*14780*/  IMAD R3, R3, 0x8, R0 ;  /* 0x0000000803037824 */ /* 0x000fce00078e0200 */
.L_x_4546:
[----:B----4-:R4:W0:Y:S02]  /*14790*/  SYNCS.PHASECHK.TRANS64.TRYWAIT P0, [R3+URZ], R2 ;  /* 0x00000002030075a7 */ /* 0x010824000800017f */
[----:B0-----:R-:W-:Y:S05]  /*147a0*/  @!P0 NANOSLEEP.SYNCS 0x989680 ;  /* 0x009896800000895d */ /* 0x001fea0003900000 */
[----:B------:R-:W0:Y:S02]  /*147b0*/  @!P0 SYNCS.PHASECHK.TRANS64 P0, [R3+URZ], R2 ;  /* 0x00000002030085a7 */ /* 0x000e24000800007f */
[----:B0-----:R-:W-:Y:S05]  /*147c0*/  @!P0 BRA `(.L_x_4546) ;  /* 0xfffffffc00f08947 */ /* 0x001fea000383ffff */
.L_x_4539:
[----:B------:R-:W-:Y:S05]  /*147d0*/  BSYNC B0 ;  /* 0x0000000000007941 */ /* 0x000fea0003800000 */
.L_x_4538:
[----:B------:R-:W-:Y:S05]  /*147e0*/  EXIT ;  /* 0x000000000000794d */ /* 0x000fea0003800000 */
.L_x_4358:
[----:B0-----:R-:W-:-:S04]  /*147f0*/  IMAD.U32 R3, RZ, RZ, UR22 ;  /* 0x00000016ff037e24 */ /* 0x001fc8000f8e00ff */
[----:B------:R0:W1:Y:S03]  /*14800*/  SYNCS.PHASECHK.TRANS64.TRYWAIT P1, [R3+URZ+0x28c50], R0 ;  /* 0x028c5000030075a7 */ /* 0x000066000802017f */
[----:B-1----:R-:W-:Y:S05]  /*14810*/  @!P1 NANOSLEEP.SYNCS 0x989680 ;  /* 0x009896800000995d */ /* 0x002fea0003900000 */
[----:B------:R-:W1:Y:S02]  /*14820*/  @!P1 SYNCS.PHASECHK.TRANS64 P1, [R3+URZ+0x28c50], R0 ;  /* 0x028c5000030095a7 */ /* 0x000e64000802007f */
[----:B-1----:R-:W-:Y:S05]  /*14830*/  @!P1 BRA `(.L_x_4358) ;  /* 0xfffffffc00ec9947 */ /* 0x002fea000383ffff */
[----:B------:R-:W-:Y:S05]  /*14840*/  BRA `(.L_x_4547) ;  /* 0xfffffed400307947 */ /* 0x000fea000383ffff */
.L_x_4363:
[----:B-1----:R-:W-:-:S04]  /*14850*/  IMAD.U32 R6, RZ, RZ, UR20 ;  /* 0x00000014ff067e24 */ /* 0x002fc8000f8e00ff */
[----:B------:R1:W2:Y:S03]  /*14860*/  SYNCS.PHASECHK.TRANS64.TRYWAIT P1, [R6+URZ+0x28c50], R3 ;  /* 0x028c5003060075a7 */ /* 0x0002a6000802017f */
[----:B--2---:R-:W-:Y:S05]  /*14870*/  @!P1 NANOSLEEP.SYNCS 0x989680 ;  /* 0x009896800000995d */ /* 0x004fea0003900000 */
[----:B------:R-:W2:Y:S02]  /*14880*/  @!P1 SYNCS.PHASECHK.TRANS64 P1, [R6+URZ+0x28c50], R3 ;  /* 0x028c5003060095a7 */ /* 0x000ea4000802007f */
[----:B--2---:R-:W-:Y:S05]  /*14890*/  @!P1 BRA `(.L_x_4363) ;  /* 0xfffffffc00ec9947 */ /* 0x004fea000383ffff */
[----:B------:R-:W-:Y:S05]  /*148a0*/  BRA `(.L_x_4362) ;  /* 0xfffffee0002c7947 */ /* 0x000fea000383ffff */
.L_x_4372:
[----:B0-----:R-:W-:-:S04]  /*148b0*/  IMAD.U32 R3, RZ, RZ, UR38 ;  /* 0x00000026ff037e24 */ /* 0x001fc8000f8e00ff */
[----:B------:R0:W1:Y:S03]  /*148c0*/  SYNCS.PHASECHK.TRANS64.TRYWAIT P0, [R3+URZ+0x28c00], R0 ;  /* 0x028c0000030075a7 */ /* 0x000066000800017f */
[----:B-1----:R-:W-:Y:S05]  /*148d0*/  @!P0 NANOSLEEP.SYNCS 0x989680 ;  /* 0x009896800000895d */ /* 0x002fea0003900000 */
[----:B------:R-:W1:Y:S02]  /*148e0*/  @!P0 SYNCS.PHASECHK.TRANS64 P0, [R3+URZ+0x28c00], R0 ;  /* 0x028c0000030085a7 */ /* 0x000e64000800007f */
[----:B-1----:R-:W-:Y:S05]  /*148f0*/  @!P0 BRA `(.L_x_4372) ;  /* 0xfffffffc00ec8947 */ /* 0x002fea000383ffff */
[----:B------:R-:W-:Y:S05]  /*14900*/  BRA `(.L_x_4548) ;  /* 0xfffffef4004c7947 */ /* 0x000fea000383ffff */
.L_x_4376:
[----:B--2---:R2:W3:Y:S02]  /*14910*/  SYNCS.PHASECHK.TRANS64.TRYWAIT P0, [R10+URZ+0x28c30], R11 ;  /* 0x028c300b0a0075a7 */ /* 0x0044e4000800017f */
[----:B---3--:R-:W-:Y:S05]  /*14920*/  @!P0 NANOSLEEP.SYNCS 0x989680 ;  /* 0x009896800000895d */ /* 0x008fea0003900000 */
[----:B------:R-:W3:Y:S02]  /*14930*/  @!P0 SYNCS.PHASECHK.TRANS64 P0, [R10+URZ+0x28c30], R11 ;  /* 0x028c300b0a0085a7 */ /* 0x000ee4000800007f */
[----:B---3--:R-:W-:Y:S05]  /*14940*/  @!P0 BRA `(.L_x_4376) ;  /* 0xfffffffc00f08947 */ /* 0x008fea000383ffff */
[----:B------:R-:W-:Y:S05]  /*14950*/  BRA `(.L_x_4375) ;  /* 0xfffffef400647947 */ /* 0x000fea000383ffff */
.L_x_4388:
[----:B----4-:R4:W0:Y:S02]  /*14960*/  SYNCS.PHASECHK.TRANS64.TRYWAIT P0, [R10+URZ+0x28c50], R11 ;  /* 0x028c500b0a0075a7 */ /* 0x010824000800017f */
[----:B0-----:R-:W-:Y:S05]  /*14970*/  @!P0 NANOSLEEP.SYNCS 0x989680 ;  /* 0x009896800000895d */ /* 0x001fea0003900000 */
[----:B------:R-:W0:Y:S02]  /*14980*/  @!P0 SYNCS.PHASECHK.TRANS64 P0, [R10+URZ+0x28c50], R11 ;  /* 0x028c500b0a0085a7 */ /* 0x000e24000800007f */
[----:B0-----:R-:W-:Y:S05]  /*14990*/  @!P0 BRA `(.L_x_4388) ;  /* 0xfffffffc00f08947 */ /* 0x001fea000383ffff */
[----:B------:R-:W-:Y:S05]  /*149a0*/  BRA `(.L_x_4387) ;  /* 0xffffff1000587947 */ /* 0x000fea000383ffff */
.L_x_4396:
[----:B--2---:R-:W-:-:S04]  /*149b0*/  IMAD.U32 R9, RZ, RZ, UR26 ;  /* 0x0000001aff097e24 */ /* 0x004fc8000f8e00ff */
[----:B------:R2:W3:Y:S03]  /*149c0*/  SYNCS.PHASECHK.TRANS64.TRYWAIT P0, [R9+URZ+0x28c30], R12 ;  /* 0x028c300c090075a7 */ /* 0x0004e6000800017f */
[----:B---3--:R-:W-:Y:S05]  /*149d0*/  @!P0 NANOSLEEP.SYNCS 0x989680 ;  /* 0x009896800000895d */ /* 0x008fea0003900000 */
[----:B------:R-:W3:Y:S02]  /*149e0*/  @!P0 SYNCS.PHASECHK.TRANS64 P0, [R9+URZ+0x28c30], R12 ;  /* 0x028c300c090085a7 */ /* 0x000ee4000800007f */
[----:B---3--:R-:W-:Y:S05]  /*149f0*/  @!P0 BRA `(.L_x_4396) ;  /* 0xfffffffc00ec8947 */ /* 0x008fea000383ffff */
[----:B------:R-:W-:Y:S05]  /*14a00*/  BRA `(.L_x_4395) ;  /* 0xffffff1400947947 */ /* 0x000fea000383ffff */
.L_x_4408:
[----:B-1----:R1:W2:Y:S02]  /*14a10*/  SYNCS.PHASECHK.TRANS64.TRYWAIT P0, [R21+URZ+0x28c50], R12 ;  /* 0x028c500c150075a7 */ /* 0x0022a4000800017f */
[----:B--2---:R-:W-:Y:S05]  /*14a20*/  @!P0 NANOSLEEP.SYNCS 0x989680 ;  /* 0x009896800000895d */ /* 0x004fea0003900000 */
[----:B------:R-:W2:Y:S02]  /*14a30*/  @!P0 SYNCS.PHASECHK.TRANS64 P0, [R21+URZ+0x28c50], R12 ;  /* 0x028c500c150085a7 */ /* 0x000ea4000800007f */
[----:B--2---:R-:W-:Y:S05]  /*14a40*/  @!P0 BRA `(.L_x_4408) ;  /* 0xfffffffc00f08947 */ /* 0x004fea000383ffff */
[----:B------:R-:W-:Y:S05]  /*14a50*/  BRA `(.L_x_4407) ;  /* 0xffffff3400407947 */ /* 0x000fea000383ffff */
.L_x_4417:
[----:B--2---:R-:W-:-:S04]  /*14a60*/  IMAD.U32 R4, RZ, RZ, UR22 ;  /* 0x00000016ff047e24 */ /* 0x004fc8000f8e00ff */
[----:B------:R2:W4:Y:S03]  /*14a70*/  SYNCS.PHASECHK.TRANS64.TRYWAIT P1, [R4+URZ+0x28c30], R9 ;  /* 0x028c3009040075a7 */ /* 0x000526000802017f */
[----:B----4-:R-:W-:Y:S05]  /*14a80*/  @!P1 NANOSLEEP.SYNCS 0x989680 ;  /* 0x009896800000995d */ /* 0x010fea0003900000 */
[----:B------:R-:W4:Y:S02]  /*14a90*/  @!P1 SYNCS.PHASECHK.TRANS64 P1, [R4+URZ+0x28c30], R9 ;  /* 0x028c3009040095a7 */ /* 0x000f24000802007f */
[----:B----4-:R-:W-:Y:S05]  /*14aa0*/  @!P1 BRA `(.L_x_4417) ;  /* 0xfffffffc00ec9947 */ /* 0x010fea000383ffff */
[----:B------:R-:W-:Y:S05]  /*14ab0*/  BRA `(.L_x_4416) ;  /* 0xffffff3800a87947 */ /* 0x000fea000383ffff */
.L_x_4421:
[----:B---3--:R3:W4:Y:S02]  /*14ac0*/  SYNCS.PHASECHK.TRANS64.TRYWAIT P1, [R170+URZ+0x28c50], R9 ;  /* 0x028c5009aa0075a7 */ /* 0x008724000802017f */
[----:B----4-:R-:W-:Y:S05]  /*14ad0*/  @!P1 NANOSLEEP.SYNCS 0x989680 ;  /* 0x009896800000995d */ /* 0x010fea0003900000 */
[----:B------:R-:W4:Y:S02]  /*14ae0*/  @!P1 SYNCS.PHASECHK.TRANS64 P1, [R170+URZ+0x28c50], R9 ;  /* 0x028c5009aa0095a7 */ /* 0x000f24000802007f */
[----:B----4-:R-:W-:Y:S05]  /*14af0*/  @!P1 BRA `(.L_x_4421) ;  /* 0xfffffffc00f09947 */ /* 0x010fea000383ffff */
[----:B------:R-:W-:Y:S05]  /*14b00*/  BRA `(.L_x_4420) ;  /* 0xffffff4c00cc7947 */ /* 0x000fea000383ffff */
.L_x_4427:
[----:B-1----:R-:W-:-:S04]  /*14b10*/  MOV R7, UR25 ;  /* 0x0000001900077c02 */ /* 0x002fc80008000f00 */
[----:B------:R1:W0:Y:S03]  /*14b20*/  SYNCS.PHASECHK.TRANS64.TRYWAIT P0, [R7+URZ+0x28c30], R8 ;  /* 0x028c3008070075a7 */ /* 0x000226000800017f */
[----:B0-----:R-:W-:Y:S05]  /*14b30*/  @!P0 NANOSLEEP.SYNCS 0x989680 ;  /* 0x009896800000895d */ /* 0x001fea0003900000 */
[----:B------:R-:W0:Y:S02]  /*14b40*/  @!P0 SYNCS.PHASECHK.TRANS64 P0, [R7+URZ+0x28c30], R8 ;  /* 0x028c3008070085a7 */ /* 0x000e24000800007f */
[----:B0-----:R-:W-:Y:S05]  /*14b50*/  @!P0 BRA `(.L_x_4427) ;  /* 0xfffffffc00ec8947 */ /* 0x001fea000383ffff */
[----:B------:R-:W-:Y:S05]  /*14b60*/  BRA `(.L_x_4426) ;  /* 0xffffff5000c47947 */ /* 0x000fea000383ffff */
.L_x_4439:
[----:B-1----:R1:W2:Y:S02]  /*14b70*/  SYNCS.PHASECHK.TRANS64.TRYWAIT P0, [R15+URZ+0x28c50], R8 ;  /* 0x028c50080f0075a7 */ /* 0x0022a4000800017f */
[----:B--2---:R-:W-:Y:S05]  /*14b80*/  @!P0 NANOSLEEP.SYNCS 0x989680 ;  /* 0x009896800000895d */ /* 0x004fea0003900000 */
[----:B------:R-:W2:Y:S02]  /*14b90*/  @!P0 SYNCS.PHASECHK.TRANS64 P0, [R15+URZ+0x28c50], R8 ;  /* 0x028c50080f0085a7 */ /* 0x000ea4000800007f */
[----:B--2---:R-:W-:Y:S05]  /*14ba0*/  @!P0 BRA `(.L_x_4439) ;  /* 0xfffffffc00f08947 */ /* 0x004fea000383ffff */
[----:B------:R-:W-:Y:S05]  /*14bb0*/  BRA `(.L_x_4438) ;  /* 0xffffff7000747947 */ /* 0x000fea000383ffff */
.L_x_4480:
        /* <DEDUP_REMOVED lines=11> */
.L_x_4550:
[----:B------:R-:W-:Y:S05]  /*14c70*/  BSYNC B0 ;  /* 0x0000000000007941 */ /* 0x000fea0003800000 */
.L_x_4549:
[----:B------:R-:W-:Y:S05]  /*14c80*/  BRA `(.L_x_4551) ;  /* 0xffffffc000ec7947 */ /* 0x000fea000383ffff */
.L_x_4481:
[----:B------:R-:W-:Y:S01]  /*14c90*/  BSSY B0, `(.L_x_4552) ;  /* 0x0000006000007945 */ /* 0x000fe20003800000 */
[----:B------:R-:W-:-:S07]  /*14ca0*/  IMAD.MOV.U32 R15, RZ, RZ, -0x1 ;  /* 0xffffffffff0f7424 */ /* 0x000fce00078e00ff */
[----:B0-----:R-:W-:Y:S05]  /*14cb0*/  WARPSYNC.COLLECTIVE R15, `(.L_x_4553) ;  /* 0x000000000f0c7348 */ /* 0x001fea0003c00000 */
[----:B------:R-:W-:Y:S02]  /*14cc0*/  ELECT P6, UR62, PT ;  /* 0x00000000003e782f */ /* 0x000fe400038c0000 */
[----:B------:R-:W-:Y:S01]  /*14cd0*/  MOV R14, UR62 ;  /* 0x0000003e000e7c02 */ /* 0x000fe20008000f00 */
[----:B0-----:R-:W-:Y:S10]  /*14ce0*/  ENDCOLLECTIVE ;  /* 0x000000000000791b */ /* 0x001ff40003800000 */
.L_x_4553:
[----:B------:R-:W-:Y:S05]  /*14cf0*/  BSYNC B0 ;  /* 0x0000000000007941 */ /* 0x000fea0003800000 */
.L_x_4552:
[----:B------:R-:W-:Y:S05]  /*14d00*/  BRA `(.L_x_4554) ;  /* 0xffffffc000dc7947 */ /* 0x000fea000383ffff */
.L_x_4484:
[----:B-1----:R1:W2:Y:S02]  /*14d10*/  SYNCS.PHASECHK.TRANS64.TRYWAIT P0, [R9+URZ+0x28c40], R10 ;  /* 0x028c400a090075a7 */ /* 0x0022a4000800017f */
[----:B--2---:R-:W-:Y:S05]  /*14d20*/  @!P0 NANOSLEEP.SYNCS 0x989680 ;  /* 0x009896800000895d */ /* 0x004fea0003900000 */
[----:B------:R-:W2:Y:S02]  /*14d30*/  @!P0 SYNCS.PHASECHK.TRANS64 P0, [R9+URZ+0x28c40], R10 ;  /* 0x028c400a090085a7 */ /* 0x000ea4000800007f */
[----:B--2---:R-:W-:Y:S05]  /*14d40*/  @!P0 BRA `(.L_x_4484) ;  /* 0xfffffffc00f08947 */ /* 0x004fea000383ffff */
[----:B------:R-:W-:Y:S05]  /*14d50*/  BRA `(.L_x_4555) ;  /* 0xffffffc400447947 */ /* 0x000fea000383ffff */
.L_x_4487:
        /* <DEDUP_REMOVED lines=8> */
.L_x_4490:
[----:B-1----:R1:W2:Y:S02]  /*14de0*/  SYNCS.PHASECHK.TRANS64.TRYWAIT P0, [R6+URZ+0x28c60], R9 ;  /* 0x028c6009060075a7 */ /* 0x0022a4000800017f */
[----:B--2---:R-:W-:Y:S05]  /*14df0*/  @!P0 NANOSLEEP.SYNCS 0x989680 ;  /* 0x009896800000895d */ /* 0x004fea0003900000 */
[----:B------:R-:W2:Y:S02]  /*14e00*/  @!P0 SYNCS.PHASECHK.TRANS64 P0, [R6+URZ+0x28c60], R9 ;  /* 0x028c6009060085a7 */ /* 0x000ea4000800007f */
[----:B--2---:R-:W-:Y:S05]  /*14e10*/  @!P0 BRA `(.L_x_4490) ;  /* 0xfffffffc00f08947 */ /* 0x004fea000383ffff */
[----:B------:R-:W-:Y:S05]  /*14e20*/  BRA `(.L_x_4557) ;  /* 0xffffffc8003c7947 */ /* 0x000fea000383ffff */
.L_x_4499:
[----:B-1----:R1:W2:Y:S02]  /*14e30*/  SYNCS.PHASECHK.TRANS64.TRYWAIT P0, [R2+URZ+0x28c40], R3 ;  /* 0x028c4003020075a7 */ /* 0x0022a4000800017f */
[----:B--2---:R-:W-:Y:S05]  /*14e40*/  @!P0 NANOSLEEP.SYNCS 0x989680 ;  /* 0x009896800000895d */ /* 0x004fea0003900000 */
[----:B------:R-:W2:Y:S02]  /*14e50*/  @!P0 SYNCS.PHASECHK.TRANS64 P0, [R2+URZ+0x28c40], R3 ;  /* 0x028c4003020085a7 */ /* 0x000ea4000800007f */
[----:B--2---:R-:W-:Y:S05]  /*14e60*/  @!P0 BRA `(.L_x_4499) ;  /* 0xfffffffc00f08947 */ /* 0x004fea000383ffff */
[----:B------:R-:W-:Y:S05]  /*14e70*/  BRA `(.L_x_4558) ;  /* 0xffffffd000107947 */ /* 0x000fea000383ffff */
.L_x_4501:
[----:B--2---:R2:W3:Y:S02]  /*14e80*/  SYNCS.PHASECHK.TRANS64.TRYWAIT P0, [R2+URZ+0x28c60], R3 ;  /* 0x028c6003020075a7 */ /* 0x0044e4000800017f */
[----:B---3--:R-:W-:Y:S05]  /*14e90*/  @!P0 NANOSLEEP.SYNCS 0x989680 ;  /* 0x009896800000895d */ /* 0x008fea0003900000 */
[----:B------:R-:W3:Y:S02]  /*14ea0*/  @!P0 SYNCS.PHASECHK.TRANS64 P0, [R2+URZ+0x28c60], R3 ;  /* 0x028c6003020085a7 */ /* 0x000ee4000800007f */
[----:B---3--:R-:W-:Y:S05]  /*14eb0*/  @!P0 BRA `(.L_x_4501) ;  /* 0xfffffffc00f08947 */ /* 0x008fea000383ffff */
[----:B------:R-:W-:Y:S05]  /*14ec0*/  BRA `(.L_x_4559) ;  /* 0xffffffd000807947 */ /* 0x000fea000383ffff */
.L_x_4506:
[----:B--2---:R2:W3:Y:S02]  /*14ed0*/  SYNCS.PHASECHK.TRANS64.TRYWAIT P0, [R2+URZ+0x28c40], R3 ;  /* 0x028c4003020075a7 */ /* 0x0044e4000800017f */
[----:B---3--:R-:W-:Y:S05]  /*14ee0*/  @!P0 NANOSLEEP.SYNCS 0x989680 ;  /* 0x009896800000895d */ /* 0x008fea0003900000 */
[----:B------:R-:W3:Y:S02]  /*14ef0*/  @!P0 SYNCS.PHASECHK.TRANS64 P0, [R2+URZ+0x28c40], R3 ;  /* 0x028c4003020085a7 */ /* 0x000ee4000800007f */
[----:B---3--:R-:W-:Y:S05]  /*14f00*/  @!P0 BRA `(.L_x_4506) ;  /* 0xfffffffc00f08947 */ /* 0x008fea000383ffff */
[----:B------:R-:W-:Y:S05]  /*14f10*/  BRA `(.L_x_4560) ;  /* 0xffffffd800247947 */ /* 0x000fea000383ffff */
.L_x_4508:
[----:B0-----:R0:W1:Y:S02]  /*14f20*/  SYNCS.PHASECHK.TRANS64.TRYWAIT P1, [R2+URZ+0x28c60], R3 ;  /* 0x028c6003020075a7 */ /* 0x001064000802017f */
[----:B-1----:R-:W-:Y:S05]  /*14f30*/  @!P1 NANOSLEEP.SYNCS 0x989680 ;  /* 0x009896800000995d */ /* 0x002fea0003900000 */
[----:B------:R-:W1:Y:S02]  /*14f40*/  @!P1 SYNCS.PHASECHK.TRANS64 P1, [R2+URZ+0x28c60], R3 ;  /* 0x028c6003020095a7 */ /* 0x000e64000802007f */
[----:B-1----:R-:W-:Y:S05]  /*14f50*/  @!P1 BRA `(.L_x_4508) ;  /* 0xfffffffc00f09947 */ /* 0x002fea000383ffff */
[----:B------:R-:W-:Y:S05]  /*14f60*/  BRA `(.L_x_4561) ;  /* 0xffffffd800907947 */ /* 0x000fea000383ffff */
.L_x_4513:
[----:B---3--:R3:W4:Y:S02]  /*14f70*/  SYNCS.PHASECHK.TRANS64.TRYWAIT P0, [R2+URZ+0x28c40], R3 ;  /* 0x028c4003020075a7 */ /* 0x008724000800017f */
[----:B----4-:R-:W-:Y:S05]  /*14f80*/  @!P0 NANOSLEEP.SYNCS 0x989680 ;  /* 0x009896800000895d */ /* 0x010fea0003900000 */
[----:B------:R-:W4:Y:S02]  /*14f90*/  @!P0 SYNCS.PHASECHK.TRANS64 P0, [R2+URZ+0x28c40], R3 ;  /* 0x028c4003020085a7 */ /* 0x000f24000800007f */
[----:B----4-:R-:W-:Y:S05]  /*14fa0*/  @!P0 BRA `(.L_x_4513) ;  /* 0xfffffffc00f08947 */ /* 0x010fea000383ffff */
[----:B------:R-:W-:Y:S05]  /*14fb0*/  BRA `(.L_x_4562) ;  /* 0xffffffe000107947 */ /* 0x000fea000383ffff */
.L_x_4515:
[----:B0-----:R0:W1:Y:S02]  /*14fc0*/  SYNCS.PHASECHK.TRANS64.TRYWAIT P1, [R2+URZ+0x28c60], R3 ;  /* 0x028c6003020075a7 */ /* 0x001064000802017f */
[----:B-1----:R-:W-:Y:S05]  /*14fd0*/  @!P1 NANOSLEEP.SYNCS 0x989680 ;  /* 0x009896800000995d */ /* 0x002fea0003900000 */
[----:B------:R-:W1:Y:S02]  /*14fe0*/  @!P1 SYNCS.PHASECHK.TRANS64 P1, [R2+URZ+0x28c60], R3 ;  /* 0x028c6003020095a7 */ /* 0x000e64000802007f */
[----:B-1----:R-:W-:Y:S05]  /*14ff0*/  @!P1 BRA `(.L_x_4515) ;  /* 0xfffffffc00f09947 */ /* 0x002fea000383ffff */
[----:B------:R-:W-:Y:S05]  /*15000*/  BRA `(.L_x_4563) ;  /* 0xffffffe000807947 */ /* 0x000fea000383ffff */
.L_x_4520:
[----:B------:R-:W-:Y:S01]  /*15010*/  BSSY B0, `(.L_x_4564) ;  /* 0x0000008000007945 */ /* 0x000fe20003800000 */
[----:B0-----:R-:W-:Y:S02]  /*15020*/  IMAD.MOV.U32 R13, RZ, RZ, R16 ;  /* 0x000000ffff0d7224 */ /* 0x001fe400078e0010 */
[----:B-1----:R-:W-:Y:S02]  /*15030*/  IMAD.MOV.U32 R12, RZ, RZ, RZ ;  /* 0x000000ffff0c7224 */ /* 0x002fe400078e00ff */
[----:B------:R-:W-:Y:S02]  /*15040*/  IMAD.MOV.U32 R11, RZ, RZ, 0x1f ;  /* 0x0000001fff0b7424 */ /* 0x000fe400078e00ff */
[----:B------:R-:W-:-:S07]  /*15050*/  IMAD.MOV.U32 R15, RZ, RZ, -0x1 ;  /* 0xffffffffff0f7424 */ /* 0x000fce00078e00ff */
[----:B--2---:R-:W-:Y:S05]  /*15060*/  WARPSYNC.COLLECTIVE R15, `(.L_x_4565) ;  /* 0x000000000f087348 */ /* 0x004fea0003c00000 */
[----:B------:R0:W1:Y:S02]  /*15070*/  SHFL.IDX P6, R14, R13, R12, R11 ;  /* 0x0000000c0d0e7389 */ /* 0x00006400000c000b */
[----:B012---:R-:W-:Y:S01]  /*15080*/  ENDCOLLECTIVE ;  /* 0x000000000000791b */ /* 0x007fe20003800000 */
.L_x_4565:
[----:B------:R-:W-:Y:S05]  /*15090*/  BSYNC B0 ;  /* 0x0000000000007941 */ /* 0x000fea0003800000 */
.L_x_4564:
        /* <DEDUP_REMOVED lines=8> */
.L_x_4566:
[----:B------:R-:W-:Y:S01]  /*15120*/  MOV R7, R14 ;  /* 0x0000000e00077202 */ /* 0x000fe20000000f00 */
[----:B------:R-:W-:Y:S06]  /*15130*/  BRA `(.L_x_4567) ;  /* 0xffffffe400c47947 */ /* 0x000fec000383ffff */
.L_x_4523:
        /* <DEDUP_REMOVED lines=8> */
.L_x_4569:
[----:B------:R-:W-:Y:S05]  /*151c0*/  BSYNC B0 ;  /* 0x0000000000007941 */ /* 0x000fea0003800000 */
.L_x_4568:
        /* <DEDUP_REMOVED lines=10> */
.L_x_4570:
        /* <DEDUP_REMOVED lines=8> */
.L_x_4571:
        /* <DEDUP_REMOVED lines=8> */
.L_x_4572:
        /* <DEDUP_REMOVED lines=8> */
.L_x_4573:
        /* <DEDUP_REMOVED lines=8> */
.L_x_4574:
[----:B------:R-:W-:Y:S05]  /*15470*/  BRA `(.L_x_4575) ;  /* 0xffffffe400887947 */ /* 0x000fea000383ffff */
.L_x_4528:
[----:B------:R-:W-:Y:S01]  /*15480*/  BSSY B0, `(.L_x_4576) ;  /* 0x0000008000007945 */ /* 0x000fe20003800000 */
[----:B-----5:R-:W-:Y:S02]  /*15490*/  IMAD.MOV.U32 R13, RZ, RZ, R17 ;  /* 0x000000ffff0d7224 */ /* 0x020fe400078e0011 */
[----:B------:R-:W-:Y:S02]  /*154a0*/  IMAD.MOV.U32 R12, RZ, RZ, 0x1 ;  /* 0x00000001ff0c7424 */ /* 0x000fe400078e00ff */
[----:B------:R-:W-:Y:S02]  /*154b0*/  IMAD.MOV.U32 R11, RZ, RZ, RZ ;  /* 0x000000ffff0b7224 */ /* 0x000fe400078e00ff */
[----:B------:R-:W-:-:S07]  /*154c0*/  IMAD.MOV.U32 R15, RZ, RZ, -0x1 ;  /* 0xffffffffff0f7424 */ /* 0x000fce00078e00ff */
[----:B01-3--:R-:W-:Y:S05]  /*154d0*/  WARPSYNC.COLLECTIVE R15, `(.L_x_4577) ;  /* 0x000000000f087348 */ /* 0x00bfea0003c00000 */
[----:B------:R2:W4:Y:S02]  /*154e0*/  SHFL.UP P6, R14, R13, R12, R11 ;  /* 0x0400000c0d0e7389 */ /* 0x00052400000c000b */
[----:B01234-:R-:W-:Y:S01]  /*154f0*/  ENDCOLLECTIVE ;  /* 0x000000000000791b */ /* 0x01ffe20003800000 */
.L_x_4577:
[----:B------:R-:W-:Y:S05]  /*15500*/  BSYNC B0 ;  /* 0x0000000000007941 */ /* 0x000fea0003800000 */
.L_x_4576:
        /* <DEDUP_REMOVED lines=10> */
.L_x_4578:
        /* <DEDUP_REMOVED lines=8> */
.L_x_4579:
        /* <DEDUP_REMOVED lines=8> */
.L_x_4580:
        /* <DEDUP_REMOVED lines=8> */
.L_x_4581:
        /* <DEDUP_REMOVED lines=8> */
.L_x_4582:
[----:B------:R-:W-:Y:S05]  /*157b0*/  BRA `(.L_x_4583) ;  /* 0xffffffe4006c7947 */ /* 0x000fea000383ffff */
.L_x_4530:
[----:B------:R-:W-:Y:S01]  /*157c0*/  BSSY B0, `(.L_x_4584) ;  /* 0x0000006000007945 */ /* 0x000fe20003800000 */
[----:B------:R-:W-:Y:S01]  /*157d0*/  PLOP3.LUT P6, PT, P6, PT, PT, 0x8, 0x0 ;  /* 0x000000000000781c */ /* 0x000fe200037ce170 */
[----:B------:R-:W-:-:S12]  /*157e0*/  IMAD.MOV.U32 R15, RZ, RZ, -0x1 ;  /* 0xffffffffff0f7424 */ /* 0x000fd800078e00ff */
[----:B0-----:R-:W-:Y:S05]  /*157f0*/  WARPSYNC.COLLECTIVE R15, `(.L_x_4585) ;  /* 0x000000000f087348 */ /* 0x001fea0003c00000 */
[----:B------:R-:W-:Y:S01]  /*15800*/  VOTE.ANY R14, PT, P6 ;  /* 0x00000000000e7806 */ /* 0x000fe200030e0100 */
[----:B0-----:R-:W-:Y:S06]  /*15810*/  ENDCOLLECTIVE ;  /* 0x000000000000791b */ /* 0x001fec0003800000 */
.L_x_4585:
[----:B------:R-:W-:Y:S05]  /*15820*/  BSYNC B0 ;  /* 0x0000000000007941 */ /* 0x000fea0003800000 */
.L_x_4584:
[----:B------:R-:W-:Y:S01]  /*15830*/  IMAD.MOV.U32 R3, RZ, RZ, R14 ;  /* 0x000000ffff037224 */ /* 0x000fe200078e000e */
[----:B------:R-:W-:Y:S01]  /*15840*/  MOV R13, R17 ;  /* 0x00000011000d7202 */ /* 0x000fe20000000f00 */
[----:B------:R-:W-:Y:S02]  /*15850*/  IMAD.MOV.U32 R11, RZ, RZ, 0x1f ;  /* 0x0000001fff0b7424 */ /* 0x000fe400078e00ff */
[----:B------:R-:W0:Y:S01]  /*15860*/  POPC R6, R3 ;  /* 0x0000000300067309 */ /* 0x000e220000000000 */
[----:B------:R-:W-:Y:S02]  /*15870*/  IMAD.MOV.U32 R15, RZ, RZ, -0x1 ;  /* 0xffffffffff0f7424 */ /* 0x000fe400078e00ff */
[----:B0-----:R-:W-:-:S07]  /*15880*/  IMAD.MOV.U32 R12, RZ, RZ, R6 ;  /* 0x000000ffff0c7224 */ /* 0x001fce00078e0006 */
[----:B------:R-:W-:Y:S05]  /*15890*/  WARPSYNC.COLLECTIVE R15, `(.L_x_4586) ;  /* 0x000000000f087348 */ /* 0x000fea0003c00000 */
[----:B------:R0:W1:Y:S02]  /*158a0*/  SHFL.IDX P6, R14, R13, R12, R11 ;  /* 0x0000000c0d0e7389 */ /* 0x00006400000c000b */
[----:B01----:R-:W-:Y:S01]  /*158b0*/  ENDCOLLECTIVE ;  /* 0x000000000000791b */ /* 0x003fe20003800000 */
.L_x_4586:
[----:B------:R-:W-:Y:S01]  /*158c0*/  IMAD.MOV.U32 R17, RZ, RZ, R14 ;  /* 0x000000ffff117224 */ /* 0x000fe200078e000e */
[----:B------:R-:W-:Y:S06]  /*158d0*/  BRA `(.L_x_4587) ;  /* 0xffffffe4005c7947 */ /* 0x000fec000383ffff */
.L_x_4532:
[----:B------:R-:W-:Y:S01]  /*158e0*/  BSSY B0, `(.L_x_4588) ;  /* 0x0000007000007945 */ /* 0x000fe20003800000 */
[----:B------:R-:W-:Y:S02]  /*158f0*/  IMAD.MOV.U32 R13, RZ, RZ, R2 ;  /* 0x000000ffff0d7224 */ /* 0x000fe400078e0002 */
[----:B------:R-:W-:Y:S02]  /*15900*/  IMAD.MOV.U32 R11, RZ, RZ, 0x1f ;  /* 0x0000001fff0b7424 */ /* 0x000fe400078e00ff */
[----:B------:R-:W-:-:S07]  /*15910*/  IMAD.MOV.U32 R15, RZ, RZ, -0x1 ;  /* 0xffffffffff0f7424 */ /* 0x000fce00078e00ff */
[----:B012---:R-:W-:Y:S05]  /*15920*/  WARPSYNC.COLLECTIVE R15, `(.L_x_4589) ;  /* 0x000000000f087348 */ /* 0x007fea0003c00000 */
[----:B------:R3:W4:Y:S02]  /*15930*/  SHFL.IDX P6, R14, R13, R12, R11 ;  /* 0x0000000c0d0e7389 */ /* 0x00072400000c000b */
[----:B01234-:R-:W-:Y:S01]  /*15940*/  ENDCOLLECTIVE ;  /* 0x000000000000791b */ /* 0x01ffe20003800000 */
.L_x_4589:
[----:B------:R-:W-:Y:S05]  /*15950*/  BSYNC B0 ;  /* 0x0000000000007941 */ /* 0x000fea0003800000 */
.L_x_4588:
[----:B------:R-:W-:Y:S01]  /*15960*/  IMAD.MOV.U32 R7, RZ, RZ, R14 ;  /* 0x000000ffff077224 */ /* 0x000fe200078e000e */
[----:B------:R-:W-:Y:S06]  /*15970*/  BRA `(.L_x_4531) ;  /* 0xffffffe400507947 */ /* 0x000fec000383ffff */
.L_x_4536:
[----:B-1----:R1:W2:Y:S02]  /*15980*/  SYNCS.PHASECHK.TRANS64.TRYWAIT P0, [R0+URZ+0x28c20], R3 ;  /* 0x028c2003000075a7 */ /* 0x0022a4000800017f */
[----:B--2---:R-:W-:Y:S05]  /*15990*/  @!P0 NANOSLEEP.SYNCS 0x989680 ;  /* 0x009896800000895d */ /* 0x004fea0003900000 */
[----:B------:R-:W2:Y:S02]  /*159a0*/  @!P0 SYNCS.PHASECHK.TRANS64 P0, [R0+URZ+0x28c20], R3 ;  /* 0x028c2003000085a7 */ /* 0x000ea4000800007f */
[----:B--2---:R-:W-:Y:S05]  /*159b0*/  @!P0 BRA `(.L_x_4536) ;  /* 0xfffffffc00f08947 */ /* 0x004fea000383ffff */
[----:B------:R-:W-:Y:S05]  /*159c0*/  BRA `(.L_x_4590) ;  /* 0xffffffe800c47947 */ /* 0x000fea000383ffff */
.L_x_4537:
        /* <DEDUP_REMOVED lines=11> */
.L_x_4592:
[----:B------:R-:W-:Y:S05]  /*15a80*/  BSYNC B0 ;  /* 0x0000000000007941 */ /* 0x000fea0003800000 */
.L_x_4591:
[----:B------:R-:W-:Y:S05]  /*15a90*/  BRA `(.L_x_4593) ;  /* 0xffffffe800ac7947 */ /* 0x000fea000383ffff */
.L_x_4540:
[----:B------:R-:W-:Y:S01]  /*15aa0*/  BSSY B1, `(.L_x_4594) ;  /* 0x0000006000017945 */ /* 0x000fe20003800000 */
[----:B------:R-:W-:-:S07]  /*15ab0*/  IMAD.MOV.U32 R15, RZ, RZ, -0x1 ;  /* 0xffffffffff0f7424 */ /* 0x000fce00078e00ff */
[----:B012---:R-:W-:Y:S05]  /*15ac0*/  WARPSYNC.COLLECTIVE R15, `(.L_x_4595) ;  /* 0x000000000f0c7348 */ /* 0x007fea0003c00000 */
[----:B------:R-:W-:Y:S02]  /*15ad0*/  ELECT P6, UR62, PT ;  /* 0x00000000003e782f */ /* 0x000fe400038c0000 */
[----:B------:R-:W-:Y:S01]  /*15ae0*/  MOV R14, UR62 ;  /* 0x0000003e000e7c02 */ /* 0x000fe20008000f00 */
[----:B012---:R-:W-:Y:S10]  /*15af0*/  ENDCOLLECTIVE ;  /* 0x000000000000791b */ /* 0x007ff40003800000 */
.L_x_4595:
[----:B------:R-:W-:Y:S05]  /*15b00*/  BSYNC B1 ;  /* 0x0000000000017941 */ /* 0x000fea0003800000 */
.L_x_4594:
[----:B------:R-:W-:Y:S05]  /*15b10*/  BRA `(.L_x_4596) ;  /* 0xffffffe800a47947 */ /* 0x000fea000383ffff */
.L_x_4542:
[----:B-1----:R1:W2:Y:S02]  /*15b20*/  SYNCS.PHASECHK.TRANS64.TRYWAIT P0, [R6+URZ], R5 ;  /* 0x00000005060075a7 */ /* 0x0022a4000800017f */
[----:B--2---:R-:W-:Y:S05]  /*15b30*/  @!P0 NANOSLEEP.SYNCS 0x989680 ;  /* 0x009896800000895d */ /* 0x004fea0003900000 */
[----:B------:R-:W2:Y:S02]  /*15b40*/  @!P0 SYNCS.PHASECHK.TRANS64 P0, [R6+URZ], R5 ;  /* 0x00000005060085a7 */ /* 0x000ea4000800007f */
[----:B--2---:R-:W-:Y:S05]  /*15b50*/  @!P0 BRA `(.L_x_4542) ;  /* 0xfffffffc00f08947 */ /* 0x004fea000383ffff */
[----:B------:R-:W-:Y:S05]  /*15b60*/  BRA `(.L_x_4597) ;  /* 0xffffffe800e07947 */ /* 0x000fea000383ffff */
.L_x_4543:
[----:B--2---:R2:W3:Y:S02]  /*15b70*/  SYNCS.PHASECHK.TRANS64.TRYWAIT P0, [R7+URZ], R2 ;  /* 0x00000002070075a7 */ /* 0x0044e4000800017f */
[----:B---3--:R-:W-:Y:S05]  /*15b80*/  @!P0 NANOSLEEP.SYNCS 0x989680 ;  /* 0x009896800000895d */ /* 0x008fea0003900000 */
[----:B------:R-:W3:Y:S02]  /*15b90*/  @!P0 SYNCS.PHASECHK.TRANS64 P0, [R7+URZ], R2 ;  /* 0x00000002070085a7 */ /* 0x000ee4000800007f */
[----:B---3--:R-:W-:Y:S05]  /*15ba0*/  @!P0 BRA `(.L_x_4543) ;  /* 0xfffffffc00f08947 */ /* 0x008fea000383ffff */
[----:B------:R-:W-:Y:S05]  /*15bb0*/  BRA `(.L_x_4598) ;  /* 0xffffffe800d47947 */ /* 0x000fea000383ffff */
.L_x_4545:
[----:B---3--:R3:W4:Y:S02]  /*15bc0*/  SYNCS.PHASECHK.TRANS64.TRYWAIT P0, [R4+URZ], R5 ;  /* 0x00000005040075a7 */ /* 0x008724000800017f */
[----:B----4-:R-:W-:Y:S05]  /*15bd0*/  @!P0 NANOSLEEP.SYNCS 0x989680 ;  /* 0x009896800000895d */ /* 0x010fea0003900000 */
[----:B------:R-:W4:Y:S02]  /*15be0*/  @!P0 SYNCS.PHASECHK.TRANS64 P0, [R4+URZ], R5 ;  /* 0x00000005040085a7 */ /* 0x000f24000800007f */
[----:B----4-:R-:W-:Y:S05]  /*15bf0*/  @!P0 BRA `(.L_x_4545) ;  /* 0xfffffffc00f08947 */ /* 0x010fea000383ffff */
[----:B------:R-:W-:Y:S05]  /*15c00*/  BRA `(.L_x_4599) ;  /* 0xffffffe800dc7947 */ /* 0x000fea000383ffff */
.L_x_4600:
        /* <DEDUP_REMOVED lines=15> */
.L_x_11948:


//--------------------- .text._ZN7cutlass13device_kernelIN5flash11enable_sm90INS1_16FlashAttnFwdSm90INS1_25CollectiveMainloopFwdSm90ILi2EN4cute5tupleIJNS5_1CILi1EEES8_S8_EEENS6_IJNS7_ILi64EEESA_SA_EEELi512ENS_10bfloat16_tEfNS_4arch4Sm90ELb0ELb1ELb0ELb1ELb0ELb1ELb0ELb0ELb0ELb0ELb0ELb0EEENS1_21CollectiveEpilogueFwdINS6_IJSA_NS7_ILi512EEESA_EEES9_SC_SE_Li256ELb1ELb0ELb0ELb0EEENS1_36VarlenDynamicPersistentTileSchedulerILi64ELi64ELi256ELi32ELb0ELb0ELb1ELb1ELb0ELb1EEEEEEEEEvNT_6ParamsE --------------------------
	.section	.text._ZN7cutlass13device_kernelIN5flash11enable_sm90INS1_16FlashAttnFwdSm90INS1_25CollectiveMainloopFwdSm90ILi2EN4cute5tupleIJNS5_1CILi1EEES8_S8_EEENS6_IJNS7_ILi64EEESA_SA_EEELi512ENS_10bfloat16_tEfNS_4arch4Sm90ELb0ELb1ELb0ELb1ELb0ELb1ELb0ELb0ELb0ELb0ELb0ELb0EEENS1_21CollectiveEpilogueFwdINS6_IJSA_NS7_ILi512EEESA_EEES9_SC_SE_Li256ELb1ELb0ELb0ELb0EEENS1_36VarlenDynamicPersistentTileSchedulerILi64ELi64ELi256ELi32ELb0ELb0ELb1ELb1ELb0ELb1EEEEEEEEEvNT_6ParamsE,"ax",@progbits
	.align	128
.text._ZN7cutlass13device_kernelIN5flash11enable_sm90INS1_16FlashAttnFwdSm90INS1_25CollectiveMainloopFwdSm90ILi2EN4cute5tupleIJNS5_1CILi1EEES8_S8_EEENS6_IJNS7_ILi64EEESA_SA_EEELi512ENS_10bfloat16_tEfNS_4arch4Sm90ELb0ELb1ELb0ELb1ELb0ELb1ELb0ELb0ELb0ELb0ELb0ELb0EEENS1_21CollectiveEpilogueFwdINS6_IJSA_NS7_ILi512EEESA_EEES9_SC_SE_Li256ELb1ELb0ELb0ELb0EEENS1_36VarlenDynamicPersistentTileSchedulerILi64ELi64ELi256ELi32ELb0ELb0ELb1ELb1ELb0ELb1EEEEEEEEEvNT_6ParamsE:
        .type           _ZN7cutlass13device_kernelIN5flash11enable_sm90INS1_16FlashAttnFwdSm90INS1_25CollectiveMainloopFwdSm90ILi2EN4cute5tupleIJNS5_1CILi1EEES8_S8_EEENS6_IJNS7_ILi64EEESA_SA_EEELi512ENS_10bfloat16_tEfNS_4arch4Sm90ELb0ELb1ELb0ELb1ELb0ELb1ELb0ELb0ELb0ELb0ELb0ELb0EEENS1_21CollectiveEpilogueFwdINS6_IJSA_NS7_ILi512EEESA_EEES9_SC_SE_Li256ELb1ELb0ELb0ELb0EEENS1_36VarlenDynamicPersistentTileSchedulerILi64ELi64ELi256ELi32ELb0ELb0ELb1ELb1ELb0ELb1EEEEEEEEEvNT_6ParamsE,@function
        .size           _ZN7cutlass13device_kernelIN5flash11enable_sm90INS1_16FlashAttnFwdSm90INS1_25CollectiveMainloopFwdSm90ILi2EN4cute5tupleIJNS5_1CILi1EEES8_S8_EEENS6_IJNS7_ILi64EEESA_SA_EEELi512ENS_10bfloat16_tEfNS_4arch4Sm90ELb0ELb1ELb0ELb1ELb0ELb1ELb0ELb0ELb0ELb0ELb0ELb0EEENS1_21CollectiveEpilogueFwdINS6_IJSA_NS7_ILi512EEESA_EEES9_SC_SE_Li256ELb1ELb0ELb0ELb0EEENS1_36VarlenDynamicPersistentTileSchedulerILi64ELi64ELi256ELi32ELb0ELb0ELb1ELb1ELb0ELb1EEEEEEEEEvNT_6ParamsE,(.L_x_11949 - _ZN7cutlass13device_kernelIN5flash11enable_sm90INS1_16FlashAttnFwdSm90INS1_25CollectiveMainloopFwdSm90ILi2EN4cute5tupleIJNS5_1CILi1EEES8_S8_EEENS6_IJNS7_ILi64EEESA_SA_EEELi512ENS_10bfloat16_tEfNS_4arch4Sm90ELb0ELb1ELb0ELb1ELb0ELb1ELb0ELb0ELb0ELb0ELb0ELb0EEENS1_21CollectiveEpilogueFwdINS6_IJSA_NS7_ILi512EEESA_EEES9_SC_SE_Li256ELb1ELb0ELb0ELb0EEENS1_36VarlenDynamicPersistentTileSchedulerILi64ELi64ELi256ELi32ELb0ELb0ELb1ELb1ELb0ELb1EEEEEEEEEvNT_6ParamsE)
        .other          _ZN7cutlass13device_kernelIN5flash11enable_sm90INS1_16FlashAttnFwdSm90INS1_25CollectiveMainloopFwdSm90ILi2EN4cute5tupleIJNS5_1CILi1EEES8_S8_EEENS6_IJNS7_ILi64EEESA_SA_EEELi512ENS_10bfloat16_tEfNS_4arch4Sm90ELb0ELb1ELb0ELb1ELb0ELb1ELb0ELb0ELb0ELb0ELb0ELb0EEENS1_21CollectiveEpilogueFwdINS6_IJSA_NS7_ILi512EEESA_EEES9_SC_SE_Li256ELb1ELb0ELb0ELb0EEENS1_36VarlenDynamicPersistentTileSchedulerILi64ELi64ELi256ELi32ELb0ELb0ELb1ELb1ELb0ELb1EEEEEEEEEvNT_6ParamsE,@"STO_CUDA_ENTRY STV_DEFAULT"
_ZN7cutlass13device_kernelIN5flash11enable_sm90INS1_16FlashAttnFwdSm90INS1_25CollectiveMainloopFwdSm90ILi2EN4cute5tupleIJNS5_1CILi1EEES8_S8_EEENS6_IJNS7_ILi64EEESA_SA_EEELi512ENS_10bfloat16_tEfNS_4arch4Sm90ELb0ELb1ELb0ELb1ELb0ELb1ELb0ELb0ELb0ELb0ELb0ELb0EEENS1_21CollectiveEpilogueFwdINS6_IJSA_NS7_ILi512EEESA_EEES9_SC_SE_Li256ELb1ELb0ELb0ELb0EEENS1_36VarlenDynamicPersistentTileSchedulerILi64ELi64ELi256ELi32ELb0ELb0ELb1ELb1ELb0ELb1EEEEEEEEEvNT_6ParamsE:
        /* <DEDUP_REMOVED lines=27> */
.L_x_4602:
[----:B------:R-:W-:Y:S05]  /*01b0*/  BSYNC B0 ;  /* 0x0000000000007941 */ /* 0x000fea0003800000 */
.L_x_4601:
        /* <DEDUP_REMOVED lines=37> */
.L_x_4603:
        /* <DEDUP_REMOVED lines=22> */
.L_x_4604:
        /* <DEDUP_REMOVED lines=18> */
.L_x_4605:
        /* <DEDUP_REMOVED lines=22> */
.L_x_4606:
        /* <DEDUP_REMOVED lines=22> */
.L_x_4607:
[----:B------:R-:W-:Y:S01]  /*0950*/  PLOP3.LUT P0, PT, PT, PT, UP0, 0x80, 0x0 ;  /* 0x000000000000781c */ /* 0x000fe20003f0f008 */
[----:B------:R-:W-:Y:S01]  /*0960*/  UMOV UR36, 0x1 ;  /* 0x0000000100247882 */ /* 0x000fe20000000000 */
[----:B------:R-:W-:Y:S01]  /*0970*/  NOP ;  /* 0x0000000000007918 */ /* 0x000fe20000000000 */
[----:B------:R-:W-:Y:S01]  /*0980*/  USEL UR36, UR36, 0x2, !UP0 ;  /* 0x0000000224247887 */ /* 0x000fe2000c000000 */
[----:B------:R-:W-:Y:S01]  /*0990*/  BSSY B8, `(.L_x_4608) ;  /* 0x0001b9d000087945 */ /* 0x000fe20003800000 */
[----:B------:R-:W-:Y:S01]  /*09a0*/  ULDC.64 UR42, c[0x0][0x208] ;  /* 0x00008200002a7ab9 */ /* 0x000fe20000000a00 */
[----:B012-4-:R-:W-:Y:S07]  /*09b0*/  BAR.SYNC.DEFER_BLOCKING 0x0 ;  /* 0x0000000000007b1d */ /* 0x017fee0000010000 */
[----:B------:R-:W-:Y:S05]  /*09c0*/  @!P0 BRA `(.L_x_4609) ;  /* 0x0000015000548947 */ /* 0x000fea0003800000 */
.L_x_4610:
[----:B------:R-:W-:-:S08]  /*09d0*/  NOP ;  /* 0x0000000000007918 */ /* 0x000fd00000000000 */
[----:B------:R-:W0:Y:S02]  /*09e0*/  USETMAXREG.TRY_ALLOC.CTAPOOL UP0, 0xf0 ;  /* 0x000000f0000079c8 */ /* 0x000e240008000600 */
[----:B0-----:R-:W-:-:S13]  /*09f0*/  PLOP3.LUT P0, PT, PT, PT, UP0, 0x80, 0x0 ;  /* 0x000000000000781c */ /* 0x001fda0003f0f008 */
[----:B------:R-:W-:Y:S05]  /*0a00*/  @!P0 BRA `(.L_x_4610) ;  /* 0xfffffffc00f08947 */ /* 0x000fea000383ffff */
[----:B------:R-:W-:Y:S01]  /*0a10*/  ISETP.NE.AND P0, PT, R2, 0x1, PT ;  /* 0x000000010200780c */ /* 0x000fe20003f05270 */
[----:B------:R-:W0:Y:S01]  /*0a20*/  S2UR UR5, SR_CgaCtaId ;  /* 0x00000000000579c3 */ /* 0x000e220000008800 */
[----:B------:R-:W-:-:S11]  /*0a30*/  UMOV UR4, 0x400 ;  /* 0x0000040000047882 */ /* 0x000fd60000000000 */
[----:B------:R-:W-:Y:S06]  /*0a40*/  @!P0 BAR.ARV 0x8, 0xa0 ;  /* 0x0202800000008b1d */ /* 0x000fec0000002000 */
[----:B------:R-:W-:Y:S01]  /*0a50*/  ISETP.GE.U32.AND P0, PT, R4, 0x100, PT ;  /* 0x000001000400780c */ /* 0x000fe20003f06070 */
[----:B0-----:R-:W-:-:S06]  /*0a60*/  ULEA UR4, UR5, UR4, 0x18 ;  /* 0x0000000405047291 */ /* 0x001fcc000f8ec03f */
[----:B------:R-:W-:-:S06]  /*0a70*/  IMAD.U32 R2, RZ, RZ, UR4 ;  /* 0x00000004ff027e24 */ /* 0x000fcc000f8e00ff */
[----:B------:R-:W-:Y:S06]  /*0a80*/  @P0 BAR.ARV 0xf, 0x100 ;  /* 0x03c4000000000b1d */ /* 0x000fec0000002000 */
[----:B------:R-:W-:Y:S02]  /*0a90*/  ULDC UR4, c[0x0][0xc14] ;  /* 0x0003050000047ab9 */ /* 0x000fe40000000800 */
[----:B------:R-:W-:Y:S06]  /*0aa0*/  BAR.SYNC.DEFER_BLOCKING 0x5, 0x120 ;  /* 0x0144800000007b1d */ /* 0x000fec0000010000 */
[----:B------:R-:W0:Y:S02]  /*0ab0*/  LDS.128 R188, [R2+0x28cd0] ;  /* 0x028cd00002bc7984 */ /* 0x000e240000000c00 */
[----:B------:R-:W-:Y:S06]  /*0ac0*/  BAR.ARV 0x4, 0x120 ;  /* 0x0104800000007b1d */ /* 0x000fec0000002000 */
[----:B0-----:R-:W-:-:S13]  /*0ad0*/  ISETP.GE.AND P0, PT, R191, UR4, PT ;  /* 0x00000004bf007c0c */ /* 0x001fda000bf06270 */
[----:B------:R-:W-:Y:S05]  /*0ae0*/  @P0 BRA `(.L_x_4611) ;  /* 0x000001b8001c0947 */ /* 0x000fea0003800000 */
[----:B------:R-:W-:Y:S01]  /*0af0*/  VIADD R225, R4, 0xffffff80 ;  /* 0xffffff8004e17836 */ /* 0x000fe20000000000 */
[----:B------:R-:W-:Y:S01]  /*0b00*/  CS2R R18, SRZ ;  /* 0x0000000000127805 */ /* 0x000fe2000001ff00 */
[----:B------:R-:W-:Y:S01]  /*0b10*/  IMAD.MOV.U32 R197, RZ, RZ, 0x20 ;  /* 0x00000020ffc57424 */ /* 0x000fe200078e00ff */
[----:B------:R-:W-:Y:S01]  /*0b20*/  ULOP3.LUT UR37, UR36, 0x1, URZ, 0xfc, !UPT ;  /* 0x0000000124257892 */ /* 0x000fe2000f8efc3f */
[----:B------:R-:W-:Y:S01]  /*0b30*/  IMAD.MOV.U32 R216, RZ, RZ, RZ ;  /* 0x000000ffffd87224 */ /* 0x000fe200078e00ff */
[----:B------:R-:W-:Y:S01]  /*0b40*/  SHF.R.S32.HI R0, RZ, 0x1f, R225 ;  /* 0x0000001fff007819 */ /* 0x000fe200000114e1 */
[----:B------:R-:W-:Y:S02]  /*0b50*/  IMAD.MOV.U32 R23, RZ, RZ, RZ ;  /* 0x000000ffff177224 */ /* 0x000fe400078e00ff */
[----:B------:R-:W-:Y:S01]  /*0b60*/  IMAD.MOV.U32 R187, RZ, RZ, RZ ;  /* 0x000000ffffbb7224 */ /* 0x000fe200078e00ff */
[CC--:B------:R-:W-:Y:S02]  /*0b70*/  LEA.HI R3, R0.reuse, R225.reuse, RZ, 0x4 ;  /* 0x000000e100037211 */ /* 0x0c0fe400078f20ff */
[----:B------:R-:W-:-:S02]  /*0b80*/  LEA.HI R4, R0, R225, RZ, 0x7 ;  /* 0x000000e100047211 */ /* 0x000fc400078f38ff */
[----:B------:R-:W-:Y:S02]  /*0b90*/  LOP3.LUT R6, R3, 0xfffffff0, RZ, 0xc0, !PT ;  /* 0xfffffff003067812 */ /* 0x000fe400078ec0ff */
[----:B------:R-:W-:Y:S02]  /*0ba0*/  LOP3.LUT R8, R4, 0xffffff80, RZ, 0xc0, !PT ;  /* 0xffffff8004087812 */ /* 0x000fe400078ec0ff */
[----:B------:R-:W-:Y:S01]  /*0bb0*/  LEA.HI R5, R0, R225, RZ, 0x5 ;  /* 0x000000e100057211 */ /* 0x000fe200078f28ff */
[C---:B------:R-:W-:Y:S01]  /*0bc0*/  IMAD.IADD R6, R225.reuse, 0x1, -R6 ;  /* 0x00000001e1067824 */ /* 0x040fe200078e0a06 */
[----:B------:R-:W-:Y:S01]  /*0bd0*/  SHF.R.S32.HI R219, RZ, 0x7, R4 ;  /* 0x00000007ffdb7819 */ /* 0x000fe20000011404 */
[----:B------:R-:W-:Y:S01]  /*0be0*/  IMAD.IADD R7, R225, 0x1, -R8 ;  /* 0x00000001e1077824 */ /* 0x000fe200078e0a08 */
[--C-:B------:R-:W-:Y:S02]  /*0bf0*/  SHF.R.S32.HI R200, RZ, 0x5, R5.reuse ;  /* 0x00000005ffc87819 */ /* 0x100fe40000011405 */
[--C-:B------:R-:W-:Y:S01]  /*0c00*/  SHF.R.S32.HI R9, RZ, 0x1f, R6.reuse ;  /* 0x0000001fff097819 */ /* 0x100fe20000011406 */
[----:B------:R-:W-:Y:S01]  /*0c10*/  IMAD R14, R219, 0x100, R6 ;  /* 0x00000100db0e7824 */ /* 0x000fe200078e0206 */
[----:B------:R-:W-:-:S02]  /*0c20*/  SHF.R.S32.HI R5, RZ, 0x1f, R5 ;  /* 0x0000001fff057819 */ /* 0x000fc40000011405 */
[----:B------:R-:W-:Y:S02]  /*0c30*/  SHF.R.S32.HI R8, RZ, 0x4, R3 ;  /* 0x00000004ff087819 */ /* 0x000fe40000011403 */
[----:B------:R-:W-:Y:S02]  /*0c40*/  LEA.HI R13, R9, R6, RZ, 0x3 ;  /* 0x00000006090d7211 */ /* 0x000fe400078f18ff */
[----:B------:R-:W-:Y:S02]  /*0c50*/  LEA.HI R3, R3, R8, RZ, 0x1 ;  /* 0x0000000803037211 */ /* 0x000fe400078f08ff */
[----:B------:R-:W-:Y:S02]  /*0c60*/  LEA.HI R5, R5, R200, RZ, 0x2 ;  /* 0x000000c805057211 */ /* 0x000fe400078f10ff */
[C---:B------:R-:W-:Y:S01]  /*0c70*/  LOP3.LUT R15, R13.reuse, 0xfffffff8, RZ, 0xc0, !PT ;  /* 0xfffffff80d0f7812 */ /* 0x040fe200078ec0ff */
[----:B------:R-:W-:Y:S01]  /*0c80*/  IMAD.SHL.U32 R13, R13, 0x40, RZ ;  /* 0x000000400d0d7824 */ /* 0x000fe200078e00ff */
[----:B------:R-:W-:-:S02]  /*0c90*/  LOP3.LUT R3, R3, 0x1ffffffe, RZ, 0xc0, !PT ;  /* 0x1ffffffe03037812 */ /* 0x000fc400078ec0ff */
[----:B------:R-:W-:Y:S01]  /*0ca0*/  LOP3.LUT R5, R5, 0x3ffffc, RZ, 0xc0, !PT ;  /* 0x003ffffc05057812 */ /* 0x000fe200078ec0ff */
[----:B------:R-:W-:Y:S01]  /*0cb0*/  IMAD.IADD R15, R6, 0x1, -R15 ;  /* 0x00000001060f7824 */ /* 0x000fe200078e0a0f */
[----:B------:R-:W-:Y:S01]  /*0cc0*/  SHF.R.S32.HI R10, RZ, 0x1f, R7 ;  /* 0x0000001fff0a7819 */ /* 0x000fe20000011407 */
[----:B------:R-:W-:Y:S01]  /*0cd0*/  IMAD.IADD R3, R8, 0x1, -R3 ;  /* 0x0000000108037824 */ /* 0x000fe200078e0a03 */
[----:B------:R-:W-:Y:S01]  /*0ce0*/  LOP3.LUT R13, R13, 0x7ffffe00, RZ, 0xc0, !PT ;  /* 0x7ffffe000d0d7812 */ /* 0x000fe200078ec0ff */
[----:B------:R-:W-:Y:S01]  /*0cf0*/  IMAD.IADD R5, R200, 0x1, -R5 ;  /* 0x00000001c8057824 */ /* 0x000fe200078e0a05 */
[----:B------:R-:W-:Y:S01]  /*0d00*/  LEA.HI R9, R10, R7, RZ, 0x2 ;  /* 0x000000070a097211 */ /* 0x000fe200078f10ff */
[C---:B------:R-:W-:Y:S01]  /*0d10*/  IMAD.SHL.U32 R6, R15.reuse, 0x40, RZ ;  /* 0x000000400f067824 */ /* 0x040fe200078e00ff */
[----:B------:R-:W-:Y:S01]  /*0d20*/  R2P PR, R15, 0x6 ;  /* 0x000000060f007804 */ /* 0x000fe20000000000 */
[----:B------:R-:W-:Y:S01]  /*0d30*/  IMAD R14, R5, 0x10, R14 ;  /* 0x00000010050e7824 */ /* 0x000fe200078e020e */
[----:B------:R-:W-:Y:S01]  /*0d40*/  LEA.HI R5, R0, R225, RZ, 0x2 ;  /* 0x000000e100057211 */ /* 0x000fe200078f10ff */
[----:B------:R-:W-:Y:S01]  /*0d50*/  IMAD.SHL.U32 R3, R3, 0x8, RZ ;  /* 0x0000000803037824 */ /* 0x000fe200078e00ff */
[----:B------:R-:W-:Y:S01]  /*0d60*/  LOP3.LUT R6, R6, 0x1c0, RZ, 0xc0, !PT ;  /* 0x000001c006067812 */ /* 0x000fe200078ec0ff */
[----:B------:R-:W-:Y:S01]  /*0d70*/  IMAD R13, R200, 0x400, R13 ;  /* 0x00000400c80d7824 */ /* 0x000fe200078e020d */
[----:B------:R-:W-:Y:S01]  /*0d80*/  SHF.R.S32.HI R185, RZ, 0x2, R5 ;  /* 0x00000002ffb97819 */ /* 0x000fe20000011405 */
[--C-:B------:R-:W-:Y:S01]  /*0d90*/  IMAD.U32 R224, R14, 0x40, R3.reuse ;  /* 0x000000400ee07824 */ /* 0x100fe200078e0003 */
[----:B------:R-:W-:-:S02]  /*0da0*/  LOP3.LUT R3, R6, 0x8, R3, 0xf8, !PT ;  /* 0x0000000806037812 */ /* 0x000fc400078ef803 */
[----:B------:R-:W-:Y:S02]  /*0db0*/  SHF.R.U32.HI R6, RZ, 0x3, R6 ;  /* 0x00000003ff067819 */ /* 0x000fe40000011606 */
[----:B------:R-:W-:Y:S02]  /*0dc0*/  IADD3 R226, R185, 0x20, RZ ;  /* 0x00000020b9e27810 */ /* 0x000fe40007ffe0ff */
[----:B------:R-:W-:Y:S02]  /*0dd0*/  LOP3.LUT R6, R3, R6, RZ, 0x3c, !PT ;  /* 0x0000000603067212 */ /* 0x000fe400078e3cff */
[----:B------:R-:W-:Y:S01]  /*0de0*/  LEA.HI R3, R0, R225, RZ, 0x3 ;  /* 0x000000e100037211 */ /* 0x000fe200078f18ff */
[----:B------:R-:W-:Y:S01]  /*0df0*/  IMAD.SHL.U32 R222, R226, 0x40, RZ ;  /* 0x00000040e2de7824 */ /* 0x000fe200078e00ff */
[----:B------:R-:W-:Y:S01]  /*0e00*/  LOP3.LUT R218, R5, 0xfffffffc, RZ, 0xc0, !PT ;  /* 0xfffffffc05da7812 */ /* 0x000fe200078ec0ff */
[----:B------:R-:W-:Y:S01]  /*0e10*/  IMAD.IADD R13, R13, 0x1, R6 ;  /* 0x000000010d0d7824 */ /* 0x000fe200078e0206 */
[----:B------:R-:W-:-:S02]  /*0e20*/  SHF.R.S32.HI R202, RZ, 0x3, R3 ;  /* 0x00000003ffca7819 */ /* 0x000fc40000011403 */
[----:B------:R-:W-:Y:S01]  /*0e30*/  LOP3.LUT R0, R3, 0x1ffffff8, RZ, 0xc0, !PT ;  /* 0x1ffffff803007812 */ /* 0x000fe200078ec0ff */
[----:B------:R-:W-:Y:S01]  /*0e40*/  IMAD.IADD R218, R225, 0x1, -R218 ;  /* 0x00000001e1da7824 */ /* 0x000fe200078e0ada */
[----:B------:R-:W-:Y:S01]  /*0e50*/  SHF.R.S32.HI R3, RZ, 0x1f, R226 ;  /* 0x0000001fff037819 */ /* 0x000fe200000114e2 */
[----:B------:R-:W-:Y:S01]  /*0e60*/  IMAD R195, R13, 0x2, R2 ;  /* 0x000000020dc37824 */ /* 0x000fe200078e0202 */
[--C-:B------:R-:W-:Y:S01]  /*0e70*/  SHF.R.S32.HI R11, RZ, 0x2, R9.reuse ;  /* 0x00000002ff0b7819 */ /* 0x100fe20000011409 */
[----:B------:R-:W-:Y:S01]  /*0e80*/  IMAD.IADD R0, R225, 0x1, -R0 ;  /* 0x00000001e1007824 */ /* 0x000fe200078e0a00 */
[----:B------:R-:W-:Y:S01]  /*0e90*/  LEA.HI R3, R3, R226, RZ, 0x3 ;  /* 0x000000e203037211 */ /* 0x000fe200078f18ff */
[----:B------:R-:W-:Y:S01]  /*0ea0*/  IMAD.SHL.U32 R16, R218, 0x8, RZ ;  /* 0x00000008da107824 */ /* 0x000fe200078e00ff */
[----:B------:R-:W-:Y:S01]  /*0eb0*/  SHF.R.S32.HI R12, RZ, 0x1f, R9 ;  /* 0x0000001fff0c7819 */ /* 0x000fe20000011409 */
[----:B------:R-:W-:Y:S01]  /*0ec0*/  IMAD.SHL.U32 R199, R0, 0x8, RZ ;  /* 0x0000000800c77824 */ /* 0x000fe200078e00ff */
[----:B------:R-:W-:Y:S01]  /*0ed0*/  SHF.R.S32.HI R6, RZ, 0x1f, R5 ;  /* 0x0000001fff067819 */ /* 0x000fe20000011405 */
[----:B------:R-:W-:Y:S01]  /*0ee0*/  IMAD.SHL.U32 R3, R3, 0x40, RZ ;  /* 0x0000004003037824 */ /* 0x000fe200078e00ff */
[----:B------:R-:W-:Y:S01]  /*0ef0*/  LEA.HI R12, R12, R11, RZ, 0x3 ;  /* 0x0000000b0c0c7211 */ /* 0x000fe200078f18ff */
[C---:B------:R-:W-:Y:S01]  /*0f00*/  VIADD R198, R195.reuse, 0x26800 ;  /* 0x00026800c3c67836 */ /* 0x040fe20000000000 */
[----:B------:R-:W-:Y:S01]  /*0f10*/  LEA.HI R4, R4, R219, RZ, 0x1 ;  /* 0x000000db04047211 */ /* 0x000fe200078f08ff */
[----:B------:R-:W-:Y:S01]  /*0f20*/  VIADD R196, R195, 0x26840 ;  /* 0x00026840c3c47836 */ /* 0x000fe20000000000 */
[----:B------:R-:W-:Y:S01]  /*0f30*/  LOP3.LUT R222, R222, 0x1c0, RZ, 0xc0, !PT ;  /* 0x000001c0dede7812 */ /* 0x000fe200078ec0ff */
[----:B------:R-:W-:Y:S01]  /*0f40*/  @P2 VIADD R196, R198, 0xffffffc0 ;  /* 0xffffffc0c6c42836 */ /* 0x000fe20000000000 */
[----:B------:R-:W-:-:S02]  /*0f50*/  LOP3.LUT R12, R12, 0xfffffff8, RZ, 0xc0, !PT ;  /* 0xfffffff80c0c7812 */ /* 0x000fc400078ec0ff */
[----:B------:R-:W-:Y:S02]  /*0f60*/  LEA.HI R10, R10, R7, RZ, 0x5 ;  /* 0x000000070a0a7211 */ /* 0x000fe400078f28ff */
[----:B------:R-:W-:Y:S01]  /*0f70*/  LOP3.LUT R8, R9, 0x7ffffffc, RZ, 0xc0, !PT ;  /* 0x7ffffffc09087812 */ /* 0x000fe200078ec0ff */
[----:B------:R-:W-:Y:S01]  /*0f80*/  IMAD.IADD R11, R11, 0x1, -R12 ;  /* 0x000000010b0b7824 */ /* 0x000fe200078e0a0c */
[----:B------:R-:W-:Y:S02]  /*0f90*/  LEA.HI R6, R6, R185, RZ, 0x3 ;  /* 0x000000b906067211 */ /* 0x000fe400078f18ff */
[----:B------:R-:W-:Y:S01]  /*0fa0*/  LOP3.LUT R4, R4, 0xfffffe, RZ, 0xc0, !PT ;  /* 0x00fffffe04047812 */ /* 0x000fe200078ec0ff */
[----:B------:R-:W-:Y:S01]  /*0fb0*/  IMAD.IADD R8, R7, 0x1, -R8 ;  /* 0x0000000107087824 */ /* 0x000fe200078e0a08 */
[----:B------:R-:W-:Y:S02]  /*0fc0*/  LOP3.LUT R0, R222, 0x38, R16, 0xf8, !PT ;  /* 0x00000038de007812 */ /* 0x000fe400078ef810 */
[----:B------:R-:W-:Y:S01]  /*0fd0*/  SHF.R.U32.HI R227, RZ, 0x3, R222 ;  /* 0x00000003ffe37819 */ /* 0x000fe200000116de */
[----:B------:R-:W-:Y:S01]  /*0fe0*/  IMAD.IADD R4, R219, 0x1, -R4 ;  /* 0x00000001db047824 */ /* 0x000fe200078e0a04 */
[----:B------:R-:W-:Y:S01]  /*0ff0*/  LOP3.LUT R223, R3, 0xfffffe00, RZ, 0xc0, !PT ;  /* 0xfffffe0003df7812 */ /* 0x000fe200078ec0ff */
[----:B------:R-:W-:Y:S01]  /*1000*/  IMAD.SHL.U32 R22, R8, 0x2, RZ ;  /* 0x0000000208167824 */ /* 0x000fe200078e00ff */
[----:B------:R-:W-:Y:S01]  /*1010*/  SEL R197, R197, 0xffffffe0, !P1 ;  /* 0xffffffe0c5c57807 */ /* 0x000fe20004800000 */
[----:B------:R-:W-:Y:S01]  /*1020*/  IMAD.SHL.U32 R194, R4, 0x100, RZ ;  /* 0x0000010004c27824 */ /* 0x000fe200078e00ff */
[----:B------:R-:W-:-:S02]  /*1030*/  SHF.R.S32.HI R10, RZ, 0x5, R10 ;  /* 0x00000005ff0a7819 */ /* 0x000fc4000001140a */
[----:B------:R-:W-:Y:S01]  /*1040*/  LOP3.LUT R6, R6, 0xfffffff8, RZ, 0xc0, !PT ;  /* 0xfffffff806067812 */ /* 0x000fe200078ec0ff */
[----:B------:R-:W-:Y:S01]  /*1050*/  IMAD.IADD R198, R198, 0x1, R197 ;  /* 0x00000001c6c67824 */ /* 0x000fe200078e02c5 */
[----:B------:R-:W-:Y:S01]  /*1060*/  LOP3.LUT R221, R223, R0, R227, 0xf6, !PT ;  /* 0x00000000dfdd7212 */ /* 0x000fe200078ef6e3 */
[----:B------:R-:W-:Y:S01]  /*1070*/  IMAD R192, R10, 0x10, R11 ;  /* 0x000000100ac07824 */ /* 0x000fe200078e020b */
[----:B------:R-:W-:Y:S01]  /*1080*/  SHF.R.S32.HI R220, RZ, 0x1f, R185 ;  /* 0x0000001fffdc7819 */ /* 0x000fe200000114b9 */
[----:B------:R-:W-:Y:S01]  /*1090*/  IMAD.IADD R193, R185, 0x1, -R6 ;  /* 0x00000001b9c17824 */ /* 0x000fe200078e0a06 */
[----:B------:R-:W-:Y:S01]  /*10a0*/  SHF.R.S32.HI R17, RZ, 0x1f, R16 ;  /* 0x0000001fff117819 */ /* 0x000fe20000011410 */
[----:B------:R-:W-:Y:S02]  /*10b0*/  IMAD R221, R221, 0x2, R2 ;  /* 0x00000002dddd7824 */ /* 0x000fe400078e0202 */
[----:B------:R-:W-:-:S07]  /*10c0*/  IMAD.IADD R197, R197, 0x1, R196 ;  /* 0x00000001c5c57824 */ /* 0x000fce00078e02c4 */
.L_x_4828:
[----:B------:R-:W-:Y:S01]  /*10d0*/  ULDC.64 UR4, c[0x0][0xa28] ;  /* 0x00028a0000047ab9 */ /* 0x000fe20000000a00 */
[----:B01---5:R-:W0:Y:S01]  /*10e0*/  LDC.64 R6, c[0x0][0xa08] ;  /* 0x00028200ff067b82 */ /* 0x023e220000000a00 */
        /* <DEDUP_REMOVED lines=17> */
[----:B--2---:R2:W5:Y:S01]  /*1200*/  @P3 LDG.E R25, desc[UR42][R10.64] ;  /* 0x0000002a0a193981 */ /* 0x004562000c1e1900 */
[----:B-1----:R-:W-:-:S05]  /*1210*/  @P0 IMAD.WIDE R4, R191, 0x4, R4 ;  /* 0x00000004bf040825 */ /* 0x002fca00078e0204 */
[----:B------:R2:W5:Y:S01]  /*1220*/  @P0 LDG.E R3, desc[UR42][R4.64] ;  /* 0x0000002a04030981 */ /* 0x000562000c1e1900 */
[----:B0-----:R-:W-:-:S05]  /*1230*/  @P1 IMAD.WIDE R6, R191, 0x4, R8 ;  /* 0x00000004bf061825 */ /* 0x001fca00078e0208 */
[----:B------:R2:W5:Y:S01]  /*1240*/  @P1 LDG.E R186, desc[UR42][R6.64] ;  /* 0x0000002a06ba1981 */ /* 0x000562000c1e1900 */
[----:B------:R-:W-:-:S03]  /*1250*/  UISETP.NE.U32.AND UP0, UPT, UR4, URZ, UPT ;  /* 0x0000003f0400728c */ /* 0x000fc6000bf05070 */
[----:B------:R-:W-:Y:S01]  /*1260*/  ULDC UR4, c[0x0][0x404] ;  /* 0x0001010000047ab9 */ /* 0x000fe20000000800 */
[----:B------:R-:W-:Y:S01]  /*1270*/  UISETP.NE.AND.EX UP0, UPT, UR5, URZ, UPT, UP0 ;  /* 0x0000003f0500728c */ /* 0x000fe2000bf05300 */
[----:B------:R-:W-:Y:S02]  /*1280*/  ISETP.NE.U32.AND P2, PT, RZ, UR6, PT ;  /* 0x00000006ff007c0c */ /* 0x000fe4000bf45070 */
[----:B------:R-:W-:Y:S01]  /*1290*/  ULDC UR5, c[0x0][0x2e0] ;  /* 0x0000b80000057ab9 */ /* 0x000fe20000000800 */
[----:B------:R-:W-:Y:S01]  /*12a0*/  USEL UR4, UR4, 0x1, UP0 ;  /* 0x0000000104047887 */ /* 0x000fe20008000000 */
[----:B------:R-:W-:-:S03]  /*12b0*/  ISETP.NE.AND.EX P2, PT, RZ, UR7, PT, P2 ;  /* 0x00000007ff007c0c */ /* 0x000fc6000bf45320 */
[----:B------:R-:W-:-:S03]  /*12c0*/  UIMAD UR4, UR4, UR5, URZ ;  /* 0x00000005040472a4 */ /* 0x000fc6000f8e023f */
[----:B------:R-:W-:Y:S01]  /*12d0*/  ULDC UR5, c[0x0][0x338] ;  /* 0x0000ce0000057ab9 */ /* 0x000fe20000000800 */
[----:B------:R-:W-:Y:S02]  /*12e0*/  IMAD.MOV.U32 R217, RZ, RZ, R189 ;  /* 0x000000ffffd97224 */ /* 0x000fe400078e00bd */
[----:B------:R-:W-:Y:S02]  /*12f0*/  IMAD.MOV.U32 R214, RZ, RZ, R190 ;  /* 0x000000ffffd67224 */ /* 0x000fe400078e00be */
[----:B------:R-:W-:Y:S01]  /*1300*/  IMAD.MOV.U32 R215, RZ, RZ, R191 ;  /* 0x000000ffffd77224 */ /* 0x000fe200078e00bf */
[----:B--23--:R-:W-:Y:S06]  /*1310*/  @P1 BRA `(.L_x_4612) ;  /* 0x0000000000241947 */ /* 0x00cfec0003800000 */
        /* <DEDUP_REMOVED lines=9> */
.L_x_4612:
[----:B------:R-:W-:Y:S02]  /*13b0*/  IMAD.U32 R32, RZ, RZ, UR5 ;  /* 0x00000005ff207e24 */ /* 0x000fe4000f8e00ff */
[----:B------:R-:W-:Y:S01]  /*13c0*/  IMAD.U32 R24, RZ, RZ, UR4 ;  /* 0x00000004ff187e24 */ /* 0x000fe2000f8e00ff */
[----:B------:R-:W-:Y:S06]  /*13d0*/  @!P2 BRA `(.L_x_4613) ;  /* 0x000000000010a947 */ /* 0x000fec0003800000 */
[----:B------:R-:W0:Y:S02]  /*13e0*/  LDC.64 R4, c[0x0][0xa20] ;  /* 0x00028800ff047b82 */ /* 0x000e240000000a00 */
[----:B0-----:R-:W-:-:S05]  /*13f0*/  IMAD.WIDE R4, R191, 0x4, R4 ;  /* 0x00000004bf047825 */ /* 0x001fca00078e0204 */
[----:B------:R0:W5:Y:S01]  /*1400*/  LDG.E R24, desc[UR42][R4.64] ;  /* 0x0000002a04187981 */ /* 0x000162000c1e1900 */
[----:B------:R-:W-:Y:S05]  /*1410*/  BRA `(.L_x_4614) ;  /* 0x0000000000107947 */ /* 0x000fea0003800000 */
.L_x_4613:
[----:B------:R-:W-:Y:S05]  /*1420*/  @!P3 BRA `(.L_x_4614) ;  /* 0x00000000000cb947 */ /* 0x000fea0003800000 */
[----:B------:R-:W2:Y:S04]  /*1430*/  LDG.E R5, desc[UR42][R10.64] ;  /* 0x0000002a0a057981 */ /* 0x000ea8000c1e1900 */
[----:B------:R-:W2:Y:S02]  /*1440*/  LDG.E R24, desc[UR42][R10.64+0x4] ;  /* 0x0000042a0a187981 */ /* 0x000ea4000c1e1900 */
[----:B--2---:R-:W-:-:S07]  /*1450*/  IADD3 R24, -R5, R24, RZ ;  /* 0x0000001805187210 */ /* 0x004fce0007ffe1ff */
.L_x_4614:
[----:B------:R-:W-:Y:S01]  /*1460*/  ULDC.64 UR4, c[0x0][0xa10] ;  /* 0x0002840000047ab9 */ /* 0x000fe20000000a00 */
[----:B------:R-:W1:Y:S01]  /*1470*/  LDC.64 R10, c[0x0][0x9e0] ;  /* 0x00027800ff0a7b82 */ /* 0x000e620000000a00 */
[----:B------:R-:W-:-:S04]  /*1480*/  ISETP.NE.U32.AND P0, PT, RZ, UR4, PT ;  /* 0x00000004ff007c0c */ /* 0x000fc8000bf05070 */
        /* <DEDUP_REMOVED lines=10> */
[----:B--2---:R-:W-:-:S05]  /*1530*/  @P1 IMAD.WIDE R6, R191, 0x4, R6 ;  /* 0x00000004bf061825 */ /* 0x004fca00078e0206 */
[----:B------:R0:W5:Y:S01]  /*1540*/  @P1 LDG.E R33, desc[UR42][R6.64] ;  /* 0x0000002a06211981 */ /* 0x000162000c1e1900 */
[----:B-1----:R-:W-:Y:S02]  /*1550*/  ISETP.GE.AND P1, PT, R11, 0x1, PT ;  /* 0x000000010b00780c */ /* 0x002fe40003f26270 */
[----:B------:R-:W-:Y:S01]  /*1560*/  LEA R49, R189, 0x40, 0x6 ;  /* 0x00000040bd317811 */ /* 0x000fe200078e30ff */
[----:B---3--:R-:W-:Y:S02]  /*1570*/  @P0 IMAD.IADD R32, R9, 0x1, -R0 ;  /* 0x0000000109200824 */ /* 0x008fe400078e0a00 */
[----:B------:R-:W-:-:S04]  /*1580*/  IMAD.IADD R9, R24, 0x1, -R3 ;  /* 0x0000000118097824 */ /* 0x000fc800078e0a03 */
[----:B------:R-:W-:-:S04]  /*1590*/  IMAD.IADD R184, R9, 0x1, R32 ;  /* 0x0000000109b87824 */ /* 0x000fc800078e0220 */
[C---:B------:R-:W-:Y:S01]  /*15a0*/  VIADD R0, R184.reuse, 0x3f ;  /* 0x0000003fb8007836 */ /* 0x040fe20000000000 */
[----:B------:R-:W-:-:S04]  /*15b0*/  IADD3 R49, R184, R49, -R186 ;  /* 0x00000031b8317210 */ /* 0x000fc80007ffe8ba */
[----:B------:R-:W-:-:S04]  /*15c0*/  SHF.R.S32.HI R3, RZ, 0x1f, R0 ;  /* 0x0000001fff037819 */ /* 0x000fc80000011400 */
[----:B------:R-:W-:Y:S01]  /*15d0*/  LEA.HI R3, R3, R0, RZ, 0x6 ;  /* 0x0000000003037211 */ /* 0x000fe200078f30ff */
[----:B------:R-:W-:-:S03]  /*15e0*/  IMAD.IADD R0, R49, 0x1, R10 ;  /* 0x0000000131007824 */ /* 0x000fc600078e020a */
[----:B------:R-:W-:Y:S01]  /*15f0*/  SHF.R.S32.HI R168, RZ, 0x6, R3 ;  /* 0x00000006ffa87819 */ /* 0x000fe20000011403 */
        /* <DEDUP_REMOVED lines=12> */
.L_x_4617:
[----:B------:R-:W-:-:S13]  /*16c0*/  ISETP.NE.AND P0, PT, R11, 0x1, PT ;  /* 0x000000010b00780c */ /* 0x000fda0003f05270 */
[----:B------:R-:W0:Y:S02]  /*16d0*/  @P0 LDC.64 R4, c[0x0][0x9e8] ;  /* 0x00027a00ff040b82 */ /* 0x000e240000000a00 */
[----:B0-----:R-:W-:-:S05]  /*16e0*/  @P0 IMAD.HI.U32 R4, R3, R4, RZ ;  /* 0x0000000403040227 */ /* 0x001fca00078e00ff */
[----:B------:R-:W-:-:S07]  /*16f0*/  @P0 SHF.R.U32.HI R3, RZ, R5, R4 ;  /* 0x00000005ff030219 */ /* 0x000fce0000011604 */
.L_x_4618:
[----:B------:R-:W-:Y:S05]  /*1700*/  BSYNC B0 ;  /* 0x0000000000007941 */ /* 0x000fea0003800000 */
.L_x_4616:
[----:B------:R-:W-:-:S05]  /*1710*/  IMAD R3, R3, R11, R11 ;  /* 0x0000000b03037224 */ /* 0x000fca00078e020b */
[----:B------:R-:W-:-:S07]  /*1720*/  VIMNMX R0, R0, R3, PT ;  /* 0x0000000300007248 */ /* 0x000fce0003fe0100 */
.L_x_4615:
        /* <DEDUP_REMOVED lines=15> */
.L_x_4621:
[----:B------:R-:W-:Y:S01]  /*1820*/  ISETP.NE.AND P0, PT, R11, 0x1, PT ;  /* 0x000000010b00780c */ /* 0x000fe20003f05270 */
[----:B------:R-:W-:-:S12]  /*1830*/  IMAD.MOV.U32 R4, RZ, RZ, R47 ;  /* 0x000000ffff047224 */ /* 0x000fd800078e002f */
[----:B------:R-:W0:Y:S02]  /*1840*/  @P0 LDC.64 R6, c[0x0][0x9e8] ;  /* 0x00027a00ff060b82 */ /* 0x000e240000000a00 */
[----:B0-----:R-:W-:-:S05]  /*1850*/  @P0 IMAD.HI.U32 R6, R47, R6, RZ ;  /* 0x000000062f060227 */ /* 0x001fca00078e00ff */
[----:B------:R-:W-:-:S07]  /*1860*/  @P0 SHF.R.U32.HI R4, RZ, R7, R6 ;  /* 0x00000007ff040219 */ /* 0x000fce0000011606 */
.L_x_4622:
[----:B------:R-:W-:Y:S05]  /*1870*/  BSYNC B0 ;  /* 0x0000000000007941 */ /* 0x000fea0003800000 */
.L_x_4620:
[----:B------:R-:W-:-:S05]  /*1880*/  IMAD R4, R4, R11, RZ ;  /* 0x0000000b04047224 */ /* 0x000fca00078e02ff */
[----:B------:R-:W-:-:S07]  /*1890*/  VIMNMX R3, R3, R4, !PT ;  /* 0x0000000403037248 */ /* 0x000fce0007fe0100 */
.L_x_4619:
[----:B------:R-:W-:Y:S01]  /*18a0*/  VIADD R0, R0, 0x3f ;  /* 0x0000003f00007836 */ /* 0x000fe20000000000 */
[----:B------:R-:W-:-:S04]  /*18b0*/  SHF.R.S32.HI R4, RZ, 0x1f, R3 ;  /* 0x0000001fff047819 */ /* 0x000fc80000011403 */
[----:B------:R-:W-:Y:S02]  /*18c0*/  SHF.R.S32.HI R5, RZ, 0x1f, R0 ;  /* 0x0000001fff057819 */ /* 0x000fe40000011400 */
[----:B------:R-:W-:Y:S02]  /*18d0*/  LEA.HI R4, R4, R3, RZ, 0x6 ;  /* 0x0000000304047211 */ /* 0x000fe400078f30ff */
[----:B------:R-:W-:Y:S02]  /*18e0*/  LEA.HI R5, R5, R0, RZ, 0x6 ;  /* 0x0000000005057211 */ /* 0x000fe400078f30ff */
[----:B------:R-:W-:Y:S02]  /*18f0*/  SHF.R.S32.HI R4, RZ, 0x6, R4 ;  /* 0x00000006ff047819 */ /* 0x000fe40000011404 */
[----:B------:R-:W-:Y:S02]  /*1900*/  SHF.R.S32.HI R5, RZ, 0x6, R5 ;  /* 0x00000006ff057819 */ /* 0x000fe40000011405 */
[----:B------:R-:W-:-:S02]  /*1910*/  VIMNMX R4, RZ, R4, !PT ;  /* 0x00000004ff047248 */ /* 0x000fc40007fe0100 */
[----:B------:R-:W-:-:S03]  /*1920*/  VIMNMX R5, R168, R5, PT ;  /* 0x00000005a8057248 */ /* 0x000fc60003fe0100 */
[--C-:B------:R-:W-:Y:S02]  /*1930*/  IMAD R4, R4, 0x40, -R9.reuse ;  /* 0x0000004004047824 */ /* 0x100fe400078e0a09 */
[----:B------:R-:W-:-:S03]  /*1940*/  IMAD R5, R5, 0x40, -R9 ;  /* 0x0000004005057824 */ /* 0x000fc600078e0a09 */
[----:B------:R-:W-:Y:S02]  /*1950*/  VIMNMX R4, RZ, R4, !PT ;  /* 0x00000004ff047248 */ /* 0x000fe40007fe0100 */
[----:B------:R-:W-:Y:S02]  /*1960*/  VIMNMX R5, R5, R32, PT ;  /* 0x0000002005057248 */ /* 0x000fe40003fe0100 */
[----:B------:R-:W-:Y:S02]  /*1970*/  SHF.R.U32.HI R46, RZ, 0x6, R4 ;  /* 0x00000006ff2e7819 */ /* 0x000fe40000011604 */
[----:B------:R-:W-:-:S03]  /*1980*/  ISETP.GT.AND P0, PT, R5, R4, PT ;  /* 0x000000040500720c */ /* 0x000fc60003f04270 */
[----:B------:R-:W-:-:S10]  /*1990*/  IMAD.MOV.U32 R51, RZ, RZ, R46 ;  /* 0x000000ffff337224 */ /* 0x000fd400078e002e */
[----:B------:R-:W-:-:S05]  /*19a0*/  @P0 VIADD R0, R5, 0x3f ;  /* 0x0000003f05000836 */ /* 0x000fca0000000000 */
[----:B------:R-:W-:-:S04]  /*19b0*/  @P0 SHF.R.S32.HI R3, RZ, 0x1f, R0 ;  /* 0x0000001fff030819 */ /* 0x000fc80000011400 */
[----:B------:R-:W-:-:S04]  /*19c0*/  @P0 LEA.HI R3, R3, R0, RZ, 0x6 ;  /* 0x0000000003030211 */ /* 0x000fc800078f30ff */
[----:B------:R-:W-:Y:S02]  /*19d0*/  @P0 SHF.R.S32.HI R51, RZ, 0x6, R3 ;  /* 0x00000006ff330819 */ /* 0x000fe40000011403 */
        /* <DEDUP_REMOVED lines=23> */
.L_x_4625:
[----:B------:R-:W-:Y:S05]  /*1b50*/  BSYNC B6 ;  /* 0x0000000000067941 */ /* 0x000fea0003800000 */
.L_x_4624:
        /* <DEDUP_REMOVED lines=20> */
.L_x_4627:
[----:B------:R-:W-:Y:S05]  /*1ca0*/  BSYNC B6 ;  /* 0x0000000000067941 */ /* 0x000fea0003800000 */
.L_x_4626:
[----:B------:R-:W-:Y:S01]  /*1cb0*/  ULDC.64 UR4, c[0x0][0x9f8] ;  /* 0x00027e0000047ab9 */ /* 0x000fe20000000a00 */
[----:B------:R-:W0:Y:S01]  /*1cc0*/  LDC R0, c[0x0][0x428] ;  /* 0x00010a00ff007b82 */ /* 0x000e220000000800 */
[----:B------:R-:W-:-:S07]  /*1cd0*/  ISETP.NE.U32.AND P0, PT, RZ, UR4, PT ;  /* 0x00000004ff007c0c */ /* 0x000fce000bf05070 */
[----:B------:R-:W1:Y:S01]  /*1ce0*/  LDC.64 R52, c[0x0][0x2f0] ;  /* 0x0000bc00ff347b82 */ /* 0x000e620000000a00 */
[----:B------:R-:W-:Y:S01]  /*1cf0*/  ISETP.NE.AND.EX P0, PT, RZ, UR5, PT, P0 ;  /* 0x00000005ff007c0c */ /* 0x000fe2000bf05300 */
[----:B------:R-:W-:Y:S01]  /*1d00*/  IMAD.IADD R20, R25, 0x1, R24 ;  /* 0x0000000119147824 */ /* 0x000fe200078e0218 */
[----:B------:R-:W-:Y:S01]  /*1d10*/  ULDC.64 UR4, c[0x0][0xa08] ;  /* 0x0002820000047ab9 */ /* 0x000fe20000000a00 */
[----:B------:R-:W-:-:S04]  /*1d20*/  ULDC.64 UR6, c[0x0][0x320] ;  /* 0x0000c80000067ab9 */ /* 0x000fc80000000a00 */
[----:B------:R-:W2:Y:S08]  /*1d30*/  LDC.64 R26, c[0x0][0x3d8] ;  /* 0x0000f600ff1a7b82 */ /* 0x000eb00000000a00 */
[----:B------:R-:W3:Y:S08]  /*1d40*/  @P0 LDC.64 R4, c[0x0][0x9f8] ;  /* 0x00027e00ff040b82 */ /* 0x000ef00000000a00 */
[----:B------:R-:W4:Y:S08]  /*1d50*/  LDC R25, c[0x0][0x3d4] ;  /* 0x0000f500ff197b82 */ /* 0x000f300000000800 */
[----:B------:R-:W4:Y:S01]  /*1d60*/  LDC.64 R28, c[0x0][0x3e8] ;  /* 0x0000fa00ff1c7b82 */ /* 0x000f220000000a00 */
[----:B---3--:R-:W-:-:S04]  /*1d70*/  @P0 IMAD.WIDE R4, R191, 0x4, R4 ;  /* 0x00000004bf040825 */ /* 0x008fc800078e0204 */
[----:B------:R-:W-:Y:S01]  /*1d80*/  IMAD.SHL.U32 R42, R218, 0x4, RZ ;  /* 0x00000004da2a7824 */ /* 0x000fe200078e00ff */
[----:B------:R3:W3:Y:S01]  /*1d90*/  @P0 LDG.E R191, desc[UR42][R4.64] ;  /* 0x0000002a04bf0981 */ /* 0x0006e2000c1e1900 */
[----:B0-----:R-:W-:Y:S01]  /*1da0*/  ISETP.NE.AND P0, PT, R0, 0x1, PT ;  /* 0x000000010000780c */ /* 0x001fe20003f05270 */
[----:B-1----:R-:W-:Y:S01]  /*1db0*/  IMAD.WIDE.U32 R6, R20, R52, RZ ;  /* 0x0000003414067225 */ /* 0x002fe200078e00ff */
[----:B------:R-:W-:Y:S01]  /*1dc0*/  SHF.R.S32.HI R13, RZ, 0x1f, R20 ;  /* 0x0000001fff0d7819 */ /* 0x000fe20000011414 */
[----:B------:R-:W0:Y:S01]  /*1dd0*/  S2R R60, SR_TID.X ;  /* 0x00000000003c7919 */ /* 0x000e220000002100 */
[----:B------:R-:W-:Y:S01]  /*1de0*/  SHF.R.S32.HI R43, RZ, 0x1f, R42 ;  /* 0x0000001fff2b7819 */ /* 0x000fe2000001142a */
[----:B--2---:R-:W-:Y:S01]  /*1df0*/  IMAD R10, R220, R26, RZ ;  /* 0x0000001adc0a7224 */ /* 0x004fe200078e02ff */
[----:B----4-:R-:W-:Y:S01]  /*1e00*/  ISETP.GE.AND P1, PT, R16, R25, PT ;  /* 0x000000191000720c */ /* 0x010fe20003f26270 */
[-C--:B------:R-:W-:Y:S01]  /*1e10*/  IMAD R0, R13, R52.reuse, RZ ;  /* 0x000000340d007224 */ /* 0x080fe200078e02ff */
[----:B------:R-:W1:Y:S01]  /*1e20*/  LDC R61, c[0x0][0x3d4] ;  /* 0x0000f500ff3d7b82 */ /* 0x000e620000000800 */
[----:B------:R-:W-:Y:S01]  /*1e30*/  IMAD R12, R220, R52, RZ ;  /* 0x00000034dc0c7224 */ /* 0x000fe200078e02ff */
[----:B------:R-:W-:Y:S01]  /*1e40*/  SHF.L.U64.HI R56, R28, 0x6, R29 ;  /* 0x000000061c387819 */ /* 0x000fe2000001021d */
[----:B------:R-:W-:Y:S01]  /*1e50*/  IMAD R3, R20, R53, R0 ;  /* 0x0000003514037224 */ /* 0x000fe200078e0200 */
[----:B------:R-:W-:Y:S01]  /*1e60*/  P2R R72, PR, RZ, 0x2 ;  /* 0x00000002ff487803 */ /* 0x000fe20000000000 */
[----:B------:R-:W-:Y:S01]  /*1e70*/  IMAD R15, R185, R27, R10 ;  /* 0x0000001bb90f7224 */ /* 0x000fe200078e020a */
[----:B------:R-:W-:Y:S01]  /*1e80*/  SHF.L.U64.HI R50, R26, 0x6, R27 ;  /* 0x000000061a327819 */ /* 0x000fe2000001021b */
[----:B------:R-:W-:Y:S01]  /*1e90*/  IMAD.IADD R7, R7, 0x1, R3 ;  /* 0x0000000107077824 */ /* 0x000fe200078e0203 */
[----:B------:R-:W2:Y:S01]  /*1ea0*/  @P0 LDC R9, c[0x0][0x42c] ;  /* 0x00010b00ff090b82 */ /* 0x000ea20000000800 */
[----:B------:R-:W-:-:S02]  /*1eb0*/  IMAD.SHL.U32 R59, R193, 0x40, RZ ;  /* 0x00000040c13b7824 */ /* 0x000fc400078e00ff */
[----:B------:R-:W-:Y:S02]  /*1ec0*/  IMAD.SHL.U32 R57, R28, 0x40, RZ ;  /* 0x000000401c397824 */ /* 0x000fe400078e00ff */
[----:B------:R-:W-:Y:S01]  /*1ed0*/  VIADD R82, R16, 0x20 ;  /* 0x0000002010527836 */ /* 0x000fe20000000000 */
[----:B------:R-:W-:Y:S01]  /*1ee0*/  LOP3.LUT R59, R59, 0x1c0, RZ, 0xc0, !PT ;  /* 0x000001c03b3b7812 */ /* 0x000fe200078ec0ff */
[----:B------:R-:W-:Y:S01]  /*1ef0*/  IMAD.SHL.U32 R55, R26, 0x40, RZ ;  /* 0x000000401a377824 */ /* 0x000fe200078e00ff */
[----:B------:R-:W4:Y:S01]  /*1f00*/  @P0 LDC R11, c[0x0][0x430] ;  /* 0x00010c00ff0b0b82 */ /* 0x000f220000000800 */
[----:B------:R-:W-:Y:S01]  /*1f10*/  IMAD.SHL.U32 R62, R25, 0x2, RZ ;  /* 0x00000002193e7824 */ /* 0x000fe200078e00ff */
[----:B------:R-:W-:-:S06]  /*1f20*/  SHF.R.U32.HI R58, RZ, 0x3, R59 ;  /* 0x00000003ff3a7819 */ /* 0x000fcc000001163b */
[----:B------:R-:W1:Y:S01]  /*1f30*/  LDC R63, c[0x0][0x2e4] ;  /* 0x0000b900ff3f7b82 */ /* 0x000e620000000800 */
[----:B0-----:R-:W-:Y:S01]  /*1f40*/  LEA.HI R60, R60, 0x8, RZ, 0x19 ;  /* 0x000000083c3c7811 */ /* 0x001fe200078fc8ff */
[----:B--2---:R-:W-:-:S05]  /*1f50*/  @P0 IMAD.HI.U32 R0, R190, R9, RZ ;  /* 0x00000009be000227 */ /* 0x004fca00078e00ff */
[----:B----4-:R-:W-:Y:S02]  /*1f60*/  @P0 SHF.R.U32.HI R190, RZ, R11, R0 ;  /* 0x0000000bffbe0219 */ /* 0x010fe40000011600 */
[----:B------:R-:W-:Y:S02]  /*1f70*/  ISETP.NE.U32.AND P0, PT, RZ, UR4, PT ;  /* 0x00000004ff007c0c */ /* 0x000fe4000bf05070 */
[----:B------:R-:W-:Y:S01]  /*1f80*/  SHF.R.S32.HI R0, RZ, 0x1f, R190 ;  /* 0x0000001fff007819 */ /* 0x000fe200000114be */
[----:B------:R-:W-:Y:S01]  /*1f90*/  IMAD.WIDE.U32 R8, R190, UR6, R16 ;  /* 0x00000006be087c25 */ /* 0x000fe2000f8e0010 */
[----:B------:R-:W-:Y:S01]  /*1fa0*/  ISETP.NE.AND.EX P0, PT, RZ, UR5, PT, P0 ;  /* 0x00000005ff007c0c */ /* 0x000fe2000bf05300 */
[----:B------:R-:W-:Y:S02]  /*1fb0*/  ULDC.64 UR4, c[0x0][0x2f8] ;  /* 0x0000be0000047ab9 */ /* 0x000fe40000000a00 */
[C---:B---3--:R-:W-:Y:S02]  /*1fc0*/  IMAD R5, R0.reuse, UR6, RZ ;  /* 0x0000000600057c24 */ /* 0x048fe4000f8e02ff */
[----:B------:R-:W-:-:S02]  /*1fd0*/  IMAD R3, R0, UR4, RZ ;  /* 0x0000000400037c24 */ /* 0x000fc4000f8e02ff */
[C---:B------:R-:W-:Y:S02]  /*1fe0*/  IMAD R11, R190.reuse, UR7, R5 ;  /* 0x00000007be0b7c24 */ /* 0x040fe4000f8e0205 */
[C---:B------:R-:W-:Y:S02]  /*1ff0*/  IMAD R3, R190.reuse, UR5, R3 ;  /* 0x00000005be037c24 */ /* 0x040fe4000f8e0203 */
[----:B------:R-:W-:Y:S01]  /*2000*/  IMAD.WIDE.U32 R4, R190, UR4, R6 ;  /* 0x00000004be047c25 */ /* 0x000fe2000f8e0006 */
[----:B------:R-:W-:-:S03]  /*2010*/  ULDC.64 UR4, c[0x0][0x300] ;  /* 0x0000c00000047ab9 */ /* 0x000fc60000000a00 */
[----:B------:R-:W-:Y:S02]  /*2020*/  IMAD.IADD R5, R5, 0x1, R3 ;  /* 0x0000000105057824 */ /* 0x000fe400078e0203 */
[----:B------:R-:W-:Y:S02]  /*2030*/  IMAD.IADD R9, R9, 0x1, R11 ;  /* 0x0000000109097824 */ /* 0x000fe400078e020b */
[----:B------:R-:W-:Y:S01]  /*2040*/  IMAD R11, R185, R53, R12 ;  /* 0x00000035b90b7224 */ /* 0x000fe200078e020c */
[----:B------:R-:W-:Y:S02]  /*2050*/  SHF.L.U64.HI R53, R52, 0x6, R53 ;  /* 0x0000000634357819 */ /* 0x000fe40000010235 */
        /* <DEDUP_REMOVED lines=8> */
[----:B------:R-:W-:Y:S01]  /*20e0*/  IMAD.WIDE.U32 R6, R185, R52, R16 ;  /* 0x00000034b9067225 */ /* 0x000fe200078e0010 */
[----:B------:R-:W-:-:S03]  /*20f0*/  SHF.L.U32 R52, R52, 0x6, RZ ;  /* 0x0000000634347819 */ /* 0x000fc600000006ff */
[----:B------:R-:W-:Y:S02]  /*2100*/  IMAD R10, R0, UR4, RZ ;  /* 0x00000004000a7c24 */ /* 0x000fe4000f8e02ff */
[----:B------:R-:W-:Y:S01]  /*2110*/  IMAD.IADD R0, R45, 0x1, R3 ;  /* 0x000000012d007824 */ /* 0x000fe200078e0203 */
[----:B------:R-:W-:Y:S01]  /*2120*/  IADD3 R3, P0, R44, R6, RZ ;  /* 0x000000062c037210 */ /* 0x000fe20007f1e0ff */
[----:B------:R-:W-:Y:S02]  /*2130*/  IMAD.IADD R39, R15, 0x1, R5 ;  /* 0x000000010f277824 */ /* 0x000fe400078e0205 */
[----:B------:R-:W-:Y:S01]  /*2140*/  IMAD.MOV.U32 R38, RZ, RZ, R4 ;  /* 0x000000ffff267224 */ /* 0x000fe200078e0004 */
[----:B------:R-:W-:Y:S01]  /*2150*/  IADD3.X R48, R0, R7, R11, P0, !PT ;  /* 0x0000000700307210 */ /* 0x000fe200007fe40b */
[----:B------:R-:W-:Y:S01]  /*2160*/  IMAD.WIDE.U32 R4, R185, R26, R42 ;  /* 0x0000001ab9047225 */ /* 0x000fe200078e002a */
[----:B------:R-:W-:Y:S02]  /*2170*/  SEL R11, R25, RZ, P1 ;  /* 0x000000ff190b7207 */ /* 0x000fe40000800000 */
[----:B------:R-:W-:Y:S01]  /*2180*/  IADD3 R20, P0, R185, R20, RZ ;  /* 0x00000014b9147210 */ /* 0x000fe20007f1e0ff */
[----:B------:R-:W-:Y:S01]  /*2190*/  IMAD.IADD R5, R5, 0x1, R15 ;  /* 0x0000000105057824 */ /* 0x000fe200078e020f */
[----:B-----5:R-:W-:Y:S01]  /*21a0*/  SHF.R.S32.HI R15, RZ, 0x1f, R33 ;  /* 0x0000001fff0f7819 */ /* 0x020fe20000011421 */
[----:B------:R-:W-:-:S02]  /*21b0*/  IMAD.IADD R11, R16, 0x1, R11 ;  /* 0x00000001100b7824 */ /* 0x000fc400078e020b */
[----:B------:R-:W-:Y:S02]  /*21c0*/  IMAD R6, R220, R28, RZ ;  /* 0x0000001cdc067224 */ /* 0x000fe400078e02ff */
[C---:B------:R-:W-:Y:S01]  /*21d0*/  IMAD R75, R41.reuse, UR5, R10 ;  /* 0x00000005294b7c24 */ /* 0x040fe2000f8e020a */
[----:B------:R-:W-:Y:S01]  /*21e0*/  SHF.R.S32.HI R54, RZ, 0x1f, R11 ;  /* 0x0000001fff367819 */ /* 0x000fe2000001140b */
[----:B------:R-:W-:Y:S01]  /*21f0*/  IMAD.WIDE.U32 R40, R41, UR4, R8 ;  /* 0x0000000429287c25 */ /* 0x000fe2000f8e0008 */
[----:B------:R-:W-:Y:S02]  /*2200*/  ULDC UR4, c[0x0][0x2e4] ;  /* 0x0000b90000047ab9 */ /* 0x000fe40000000800 */
[----:B------:R-:W-:Y:S01]  /*2210*/  LEA.HI R54, R54, R11, RZ, 0x3 ;  /* 0x0000000b36367211 */ /* 0x000fe200078f18ff */
[----:B------:R-:W-:Y:S01]  /*2220*/  IMAD R21, R185, R29, R6 ;  /* 0x0000001db9157224 */ /* 0x000fe200078e0206 */
[----:B------:R-:W-:Y:S01]  /*2230*/  ISETP.GE.AND P4, PT, R16, UR4, PT ;  /* 0x0000000410007c0c */ /* 0x000fe2000bf86270 */
[----:B------:R-:W-:Y:S01]  /*2240*/  IMAD R10, R15, R26, RZ ;  /* 0x0000001a0f0a7224 */ /* 0x000fe200078e02ff */
[----:B------:R-:W-:Y:S01]  /*2250*/  LOP3.LUT R69, R54, 0xfffffff8, RZ, 0xc0, !PT ;  /* 0xfffffff836457812 */ /* 0x000fe200078ec0ff */
[----:B------:R-:W-:Y:S01]  /*2260*/  IMAD.WIDE.U32 R8, R185, R28, R16 ;  /* 0x0000001cb9087225 */ /* 0x000fe200078e0010 */
[----:B------:R-:W-:-:S02]  /*2270*/  ISETP.GE.AND P3, PT, R82, UR4, PT ;  /* 0x0000000452007c0c */ /* 0x000fc4000bf66270 */
[----:B------:R-:W-:Y:S01]  /*2280*/  SHF.R.S32.HI R73, RZ, 0x1f, R69 ;  /* 0x0000001fff497819 */ /* 0x000fe20000011445 */
[----:B------:R-:W-:-:S04]  /*2290*/  IMAD.WIDE.U32 R6, R185, R28, R42 ;  /* 0x0000001cb9067225 */ /* 0x000fc800078e002a */
[----:B------:R-:W-:Y:S02]  /*22a0*/  IMAD R11, R33, R27, R10 ;  /* 0x0000001b210b7224 */ /* 0x000fe400078e020a */
[----:B------:R-:W-:Y:S02]  /*22b0*/  IMAD.IADD R9, R21, 0x1, R9 ;  /* 0x0000000115097824 */ /* 0x000fe400078e0209 */
[----:B------:R-:W-:Y:S02]  /*22c0*/  IMAD.IADD R7, R7, 0x1, R21 ;  /* 0x0000000107077824 */ /* 0x000fe400078e0215 */
[-C--:B------:R-:W-:Y:S02]  /*22d0*/  IMAD R10, R15, R28.reuse, RZ ;  /* 0x0000001c0f0a7224 */ /* 0x080fe400078e02ff */
[----:B------:R-:W-:-:S04]  /*22e0*/  IMAD.WIDE.U32 R34, R33, R28, R8 ;  /* 0x0000001c21227225 */ /* 0x000fc800078e0008 */
[C---:B------:R-:W-:Y:S02]  /*22f0*/  IMAD R71, R33.reuse, R29, R10 ;  /* 0x0000001d21477224 */ /* 0x040fe400078e020a */
[C---:B------:R-:W-:Y:S02]  /*2300*/  IMAD.WIDE.U32 R30, R33.reuse, R28, R6 ;  /* 0x0000001c211e7225 */ /* 0x040fe400078e0006 */
[----:B------:R-:W0:Y:S02]  /*2310*/  LDC.64 R28, c[0x0][0x2d8] ;  /* 0x0000b600ff1c7b82 */ /* 0x000e240000000a00 */
[----:B------:R-:W-:Y:S01]  /*2320*/  IMAD.WIDE.U32 R36, R33, R26, R4 ;  /* 0x0000001a21247225 */ /* 0x000fe200078e0004 */
[----:B------:R-:W-:-:S03]  /*2330*/  LOP3.LUT R5, R59, 0x18, R16, 0xf8, !PT ;  /* 0x000000183b057812 */ /* 0x000fc600078ef810 */
[----:B------:R-:W-:Y:S01]  /*2340*/  IMAD.WIDE.U32 R38, R33, R26, R38 ;  /* 0x0000001a21267225 */ /* 0x000fe200078e0026 */
[----:B------:R-:W-:-:S03]  /*2350*/  LOP3.LUT R5, R5, R58, RZ, 0x3c, !PT ;  /* 0x0000003a05057212 */ /* 0x000fc600078e3cff */
[----:B------:R-:W-:Y:S02]  /*2360*/  IMAD.IADD R67, R71, 0x1, R35 ;  /* 0x0000000147437824 */ /* 0x000fe400078e0223 */
[----:B------:R-:W-:Y:S01]  /*2370*/  IMAD R64, R200, 0x200, R5 ;  /* 0x00000200c8407824 */ /* 0x000fe200078e0205 */
[----:B------:R-:W-:Y:S01]  /*2380*/  LOP3.LUT R5, R59, 0x38, R54, 0xf8, !PT ;  /* 0x000000383b057812 */ /* 0x000fe200078ef836 */
[----:B------:R-:W-:Y:S02]  /*2390*/  IMAD.X R21, R220, 0x1, R13, P0 ;  /* 0x00000001dc157824 */ /* 0x000fe400000e060d */
[----:B------:R-:W-:Y:S01]  /*23a0*/  IMAD.IADD R65, R11, 0x1, R39 ;  /* 0x000000010b417824 */ /* 0x000fe200078e0227 */
[----:B------:R-:W-:Y:S01]  /*23b0*/  LOP3.LUT R5, R5, R58, RZ, 0x3c, !PT ;  /* 0x0000003a05057212 */ /* 0x000fe200078e3cff */
[----:B------:R-:W-:Y:S02]  /*23c0*/  IMAD.IADD R66, R37, 0x1, R11 ;  /* 0x0000000125427824 */ /* 0x000fe400078e020b */
[----:B------:R-:W-:-:S02]  /*23d0*/  IMAD.IADD R71, R31, 0x1, R71 ;  /* 0x000000011f477824 */ /* 0x000fc400078e0247 */
[----:B------:R-:W-:Y:S02]  /*23e0*/  IMAD R68, R200, 0x200, R5 ;  /* 0x00000200c8447824 */ /* 0x000fe400078e0205 */
[----:B-1----:R-:W-:-:S07]  /*23f0*/  IMAD.IADD R75, R41, 0x1, R75 ;  /* 0x00000001294b7824 */ /* 0x002fce00078e024b */
.L_x_4657:
[----:B------:R-:W-:Y:S01]  /*2400*/  VIADD R51, R51, 0xffffffff ;  /* 0xffffffff33337836 */ /* 0x000fe20000000000 */
[----:B------:R-:W-:Y:S05]  /*2410*/  YIELD ;  /* 0x0000000000007946 */ /* 0x000fea0003800000 */
[----:B------:R-:W-:Y:S01]  /*2420*/  SHF.R.S32.HI R74, RZ, 0x1f, R51 ;  /* 0x0000001fff4a7819 */ /* 0x000fe20000011433 */
[-C--:B------:R-:W-:Y:S01]  /*2430*/  IMAD R5, R53, R51.reuse, RZ ;  /* 0x0000003335057224 */ /* 0x080fe200078e02ff */
[----:B------:R-:W-:Y:S01]  /*2440*/  BSSY B0, `(.L_x_4628) ;  /* 0x0000194000007945 */ /* 0x000fe20003800000 */
[----:B----4-:R-:W-:Y:S01]  /*2450*/  IMAD.WIDE.U32 R24, R52, R51, RZ ;  /* 0x0000003334187225 */ /* 0x010fe200078e00ff */
[----:B------:R-:W-:-:S03]  /*2460*/  ISETP.GT.AND P2, PT, R51, R46, PT ;  /* 0x0000002e3300720c */ /* 0x000fc60003f44270 */
[----:B------:R-:W-:Y:S01]  /*2470*/  IMAD R5, R74, R52, R5 ;  /* 0x000000344a057224 */ /* 0x000fe200078e0205 */
[----:B------:R-:W-:Y:S01]  /*2480*/  IADD3 R4, P0, R3, R24, RZ ;  /* 0x0000001803047210 */ /* 0x000fe20007f1e0ff */
[----:B---3--:R-:W-:Y:S02]  /*2490*/  IMAD.SHL.U32 R15, R23, 0x1000, RZ ;  /* 0x00001000170f7824 */ /* 0x008fe400078e00ff */
[----:B------:R-:W-:Y:S01]  /*24a0*/  IMAD.IADD R79, R25, 0x1, R5 ;  /* 0x00000001194f7824 */ /* 0x000fe200078e0205 */
[----:B0-----:R-:W-:Y:S01]  /*24b0*/  LEA R12, P1, R4, R28, 0x1 ;  /* 0x0000001c040c7211 */ /* 0x001fe200078208ff */
[----:B------:R-:W-:Y:S02]  /*24c0*/  IMAD.IADD R5, R64, 0x1, R15 ;  /* 0x0000000140057824 */ /* 0x000fe400078e020f */
[----:B------:R-:W-:Y:S01]  /*24d0*/  IMAD.X R6, R79, 0x1, R48, P0 ;  /* 0x000000014f067824 */ /* 0x000fe200000e0630 */
[----:B------:R-:W-:Y:S01]  /*24e0*/  ISETP.GE.AND P0, PT, R61, 0x1, PT ;  /* 0x000000013d00780c */ /* 0x000fe20003f06270 */
[----:B------:R-:W-:-:S03]  /*24f0*/  IMAD R14, R5, 0x2, R2 ;  /* 0x00000002050e7824 */ /* 0x000fc600078e0202 */
[----:B------:R-:W-:-:S09]  /*2500*/  LEA.HI.X R13, R4, R29, R6, 0x1, P1 ;  /* 0x0000001d040d7211 */ /* 0x000fd200008f0c06 */
[----:B--2---:R-:W-:Y:S05]  /*2510*/  @!P0 BRA `(.L_x_4629) ;  /* 0x0000001400b48947 */ /* 0x004fea0003800000 */
        /* <DEDUP_REMOVED lines=16> */
[----:B------:R-:W-:Y:S01]  /*2620*/  IMAD R6, R56, R51, RZ ;  /* 0x0000003338067224 */ /* 0x000fe200078e02ff */
[----:B------:R-:W-:Y:S01]  /*2630*/  IADD3 R7, P0, R36, R4, RZ ;  /* 0x0000000424077210 */ /* 0x000fe20007f1e0ff */
[----:B------:R-:W-:Y:S01]  /*2640*/  IMAD.MOV.U32 R70, RZ, RZ, R30 ;  /* 0x000000ffff467224 */ /* 0x000fe200078e001e */
[----:B------:R-:W-:Y:S01]  /*2650*/  ULDC.64 UR4, c[0x0][0x3c8] ;  /* 0x0000f20000047ab9 */ /* 0x000fe20000000a00 */
[-C--:B------:R-:W-:Y:S01]  /*2660*/  IMAD R9, R74, R57.reuse, R6 ;  /* 0x000000394a097224 */ /* 0x080fe200078e0206 */
[----:B------:R-:W-:Y:S01]  /*2670*/  ULDC.64 UR6, c[0x0][0x3e0] ;  /* 0x0000f80000067ab9 */ /* 0x000fe20000000a00 */
        /* <DEDUP_REMOVED lines=16> */
.L_x_4632:
[----:B------:R-:W-:Y:S05]  /*2780*/  BSYNC B1 ;  /* 0x0000000000017941 */ /* 0x000fea0003800000 */
.L_x_4631:
[----:B------:R-:W-:Y:S01]  /*2790*/  UISETP.NE.AND UP0, UPT, UR37, 0x3, UPT ;  /* 0x000000032500788c */ /* 0x000fe2000bf05270 */
[----:B-----5:R-:W-:Y:S01]  /*27a0*/  MOV R4, R8 ;  /* 0x0000000800047202 */ /* 0x020fe20000000f00 */
[----:B------:R-:W-:Y:S02]  /*27b0*/  IMAD.MOV.U32 R5, RZ, RZ, R9 ;  /* 0x000000ffff057224 */ /* 0x000fe400078e0009 */
[----:B0-----:R-:W-:Y:S01]  /*27c0*/  IMAD.MOV.U32 R6, RZ, RZ, R26 ;  /* 0x000000ffff067224 */ /* 0x001fe200078e001a */
[----:B------:R-:W-:Y:S01]  /*27d0*/  PRMT R84, R84, 0x5410, R4 ;  /* 0x0000541054547816 */ /* 0x000fe20000000004 */
[----:B------:R-:W-:Y:S01]  /*27e0*/  IMAD.MOV.U32 R4, RZ, RZ, R27 ;  /* 0x000000ffff047224 */ /* 0x000fe200078e001b */
[----:B------:R-:W-:Y:S01]  /*27f0*/  PLOP3.LUT P0, PT, PT, PT, UP0, 0x80, 0x0 ;  /* 0x000000000000781c */ /* 0x000fe20003f0f008 */
        /* <DEDUP_REMOVED lines=13> */
.L_x_4633:
[----:B------:R-:W-:Y:S01]  /*28d0*/  IMAD R70, R23, 0x8, R2 ;  /* 0x0000000817467824 */ /* 0x000fe200078e0202 */
[----:B------:R-:W-:Y:S01]  /*28e0*/  SHF.L.U32 R77, R187, 0x1f, RZ ;  /* 0x0000001fbb4d7819 */ /* 0x000fe200000006ff */
[----:B------:R-:W-:Y:S03]  /*28f0*/  BSSY B1, `(.L_x_4634) ;  /* 0x0000003000017945 */ /* 0x000fe60003800000 */
[----:B------:R-:W0:Y:S02]  /*2900*/  SYNCS.PHASECHK.TRANS64.TRYWAIT P5, [R70+URZ+0x28c90], R77 ;  /* 0x028c904d460075a7 */ /* 0x000e2400080a017f */
[----:B0-----:R-:W-:Y:S05]  /*2910*/  @!P5 BRA `(.L_x_4635) ;  /* 0x000001980098d947 */ /* 0x001fea0003800000 */
.L_x_4947:
[----:B------:R-:W-:Y:S05]  /*2920*/  BSYNC B1 ;  /* 0x0000000000017941 */ /* 0x000fea0003800000 */
.L_x_4634:
        /* <DEDUP_REMOVED lines=9> */
[--C-:B------:R-:W-:Y:S02]  /*29c0*/  SHF.R.U64 R74, R26, 0x10, R27.reuse ;  /* 0x000000101a4a7819 */ /* 0x100fe4000000121b */
[----:B------:R-:W-:Y:S02]  /*29d0*/  SHF.R.U32.HI R76, RZ, 0x10, R27 ;  /* 0x00000010ff4c7819 */ /* 0x000fe4000001161b */
[----:B------:R-:W-:Y:S02]  /*29e0*/  PRMT R78, R83, 0x5432, R78 ;  /* 0x00005432534e7816 */ /* 0x000fe4000000004e */
[----:B------:R-:W-:Y:S01]  /*29f0*/  SHF.R.U32.HI R81, RZ, 0x10, R25 ;  /* 0x00000010ff517819 */ /* 0x000fe20000011619 */
[----:B------:R-:W-:Y:S01]  /*2a00*/  IMAD.U32 R25, R7, 0x10000, RZ ;  /* 0x0001000007197824 */ /* 0x000fe200078e00ff */
[----:B------:R-:W-:-:S02]  /*2a10*/  PRMT R27, R79, 0x5432, R74 ;  /* 0x000054324f1b7816 */ /* 0x000fc4000000004a */
[----:B------:R-:W-:Y:S02]  /*2a20*/  LOP3.LUT R26, R7, 0xffff0000, RZ, 0xc0, !PT ;  /* 0xffff0000071a7812 */ /* 0x000fe400078ec0ff */
        /* <DEDUP_REMOVED lines=12> */
[----:B------:R-:W-:Y:S01]  /*2af0*/  FMUL.FTZ R7, R7, R74 ;  /* 0x0000004a07077220 */ /* 0x000fe20000410000 */
[----:B------:R-:W-:Y:S01]  /*2b00*/  LOP3.LUT R81, R81, 0xffff0000, RZ, 0xc0, !PT ;  /* 0xffff000051517812 */ /* 0x000fe200078ec0ff */
[----:B------:R-:W-:Y:S02]  /*2b10*/  IMAD.U32 R5, R4, 0x10000, RZ ;  /* 0x0001000004057824 */ /* 0x000fe400078e00ff */
[----:B------:R-:W-:Y:S01]  /*2b20*/  FMUL.FTZ R87, R24, R83 ;  /* 0x0000005318577220 */ /* 0x000fe20000410000 */
[----:B------:R-:W-:Y:S01]  /*2b30*/  FFMA.FTZ R80, R6, R80, R7 ;  /* 0x0000005006507223 */ /* 0x000fe20000010007 */
[----:B------:R-:W-:Y:S01]  /*2b40*/  FMUL.FTZ R7, R24, R79 ;  /* 0x0000004f18077220 */ /* 0x000fe20000410000 */
[----:B------:R-:W-:Y:S01]  /*2b50*/  LOP3.LUT R4, R4, 0xffff0000, RZ, 0xc0, !PT ;  /* 0xffff000004047812 */ /* 0x000fe200078ec0ff */
[C---:B------:R-:W-:Y:S01]  /*2b60*/  FMUL.FTZ R24, R26.reuse, R81 ;  /* 0x000000511a187220 */ /* 0x040fe20000410000 */
[----:B------:R-:W-:Y:S02]  /*2b70*/  IMAD.U32 R27, R27, 0x10000, RZ ;  /* 0x000100001b1b7824 */ /* 0x000fe400078e00ff */
[----:B------:R-:W-:Y:S01]  /*2b80*/  FMUL.FTZ R26, R26, R76 ;  /* 0x0000004c1a1a7220 */ /* 0x000fe20000410000 */
[----:B------:R-:W-:Y:S01]  /*2b90*/  FFMA.FTZ R87, R14, R79, -R87 ;  /* 0x0000004f0e577223 */ /* 0x000fe20000010857 */
[----:B------:R-:W-:Y:S01]  /*2ba0*/  FFMA.FTZ R85, R6, R74, -R85 ;  /* 0x0000004a06557223 */ /* 0x000fe20000010855 */
[----:B------:R-:W-:Y:S01]  /*2bb0*/  FFMA.FTZ R14, R14, R83, R7 ;  /* 0x000000530e0e7223 */ /* 0x000fe20000010007 */
[C---:B------:R-:W-:Y:S01]  /*2bc0*/  FFMA.FTZ R24, R25.reuse, R76, -R24 ;  /* 0x0000004c19187223 */ /* 0x040fe20000010818 */
[CC--:B------:R-:W-:Y:S01]  /*2bd0*/  FMUL.FTZ R6, R4.reuse, R78.reuse ;  /* 0x0000004e04067220 */ /* 0x0c0fe20000410000 */
        /* <DEDUP_REMOVED lines=10> */
.L_x_4640:
[----:B------:R-:W-:Y:S05]  /*2c80*/  BSYNC B2 ;  /* 0x0000000000027941 */ /* 0x000fea0003800000 */
.L_x_4639:
[----:B--2---:R1:W-:Y:S02]  /*2c90*/  STG.E.128 desc[UR42][R12.64], R4 ;  /* 0x000000040c007986 */ /* 0x0043e4000c101d2a */
.L_x_4638:
[----:B------:R-:W-:Y:S05]  /*2ca0*/  BSYNC B1 ;  /* 0x0000000000017941 */ /* 0x000fea0003800000 */
.L_x_4637:
        /* <DEDUP_REMOVED lines=57> */
.L_x_4642:
[----:B------:R-:W-:Y:S05]  /*3040*/  BSYNC B1 ;  /* 0x0000000000017941 */ /* 0x000fea0003800000 */
.L_x_4641:
[----:B-1----:R2:W-:Y:S01]  /*3050*/  STG.E.128 desc[UR42][R12.64+0x40], R4 ;  /* 0x000040040c007986 */ /* 0x0025e2000c101d2a */
[----:B------:R-:W-:Y:S05]  /*3060*/  BRA `(.L_x_4636) ;  /* 0x0000000c00447947 */ /* 0x000fea0003800000 */
.L_x_4630:
        /* <DEDUP_REMOVED lines=24> */
[----:B------:R-:W-:Y:S01]  /*31f0*/  UISETP.NE.AND UP0, UPT, UR37, 0x3, UPT ;  /* 0x000000032500788c */ /* 0x000fe2000bf05270 */
[----:B------:R-:W-:-:S05]  /*3200*/  ISETP.GE.AND P5, PT, R16, R61, PT ;  /* 0x0000003d1000720c */ /* 0x000fca0003fa6270 */
[----:B------:R-:W-:Y:S02]  /*3210*/  PLOP3.LUT P0, PT, PT, PT, UP0, 0x80, 0x0 ;  /* 0x000000000000781c */ /* 0x000fe40003f0f008 */
[----:B0-----:R-:W-:Y:S01]  /*3220*/  P2R R27, PR, RZ, 0x20 ;  /* 0x00000020ff1b7803 */ /* 0x001fe20000000000 */
[----:B--2---:R-:W-:Y:S02]  /*3230*/  IMAD.MOV.U32 R14, RZ, RZ, R4 ;  /* 0x000000ffff0e7224 */ /* 0x004fe400078e0004 */
[----:B------:R-:W-:Y:S02]  /*3240*/  IMAD.MOV.U32 R70, RZ, RZ, R5 ;  /* 0x000000ffff467224 */ /* 0x000fe400078e0005 */
[----:B------:R-:W-:Y:S02]  /*3250*/  IMAD.MOV.U32 R76, RZ, RZ, R7 ;  /* 0x000000ffff4c7224 */ /* 0x000fe400078e0007 */
[----:B------:R-:W-:Y:S01]  /*3260*/  IMAD.MOV.U32 R74, RZ, RZ, R6 ;  /* 0x000000ffff4a7224 */ /* 0x000fe200078e0006 */
[----:B------:R-:W-:Y:S01]  /*3270*/  PRMT R90, R70, 0x5410, R14 ;  /* 0x00005410465a7816 */ /* 0x000fe2000000000e */
[----:B---3--:R-:W-:Y:S01]  /*3280*/  IMAD.MOV.U32 R12, RZ, RZ, R8 ;  /* 0x000000ffff0c7224 */ /* 0x008fe200078e0008 */
[----:B------:R-:W-:Y:S01]  /*3290*/  PRMT R92, R92, 0x5410, R76 ;  /* 0x000054105c5c7816 */ /* 0x000fe2000000004c */
[----:B------:R-:W-:Y:S01]  /*32a0*/  IMAD.MOV.U32 R13, RZ, RZ, R9 ;  /* 0x000000ffff0d7224 */ /* 0x000fe200078e0009 */
[----:B------:R-:W-:Y:S01]  /*32b0*/  PRMT R94, R74, 0x7610, R94 ;  /* 0x000076104a5e7816 */ /* 0x000fe2000000005e */
[----:B------:R-:W-:-:S02]  /*32c0*/  IMAD.MOV.U32 R14, RZ, RZ, R10 ;  /* 0x000000ffff0e7224 */ /* 0x000fc400078e000a */
[----:B------:R-:W-:Y:S01]  /*32d0*/  IMAD.MOV.U32 R26, RZ, RZ, R11 ;  /* 0x000000ffff1a7224 */ /* 0x000fe200078e000b */
[----:B------:R-:W-:Y:S02]  /*32e0*/  PRMT R84, R12, 0x5410, R13 ;  /* 0x000054100c547816 */ /* 0x000fe4000000000d */
[----:B------:R-:W-:Y:S02]  /*32f0*/  PRMT R92, R14, 0x7610, R92 ;  /* 0x000076100e5c7816 */ /* 0x000fe4000000005c */
[----:B------:R-:W-:Y:S01]  /*3300*/  PRMT R93, R26, 0x7610, R93 ;  /* 0x000076101a5d7816 */ /* 0x000fe2000000005d */
[----:B------:R-:W-:Y:S06]  /*3310*/  @!P0 BRA `(.L_x_4643) ;  /* 0x0000000000048947 */ /* 0x000fec0003800000 */
[----:B------:R-:W-:Y:S01]  /*3320*/  BPT.TRAP 0x1 ;  /* 0x000000040000795c */ /* 0x000fe20000300000 */
.L_x_4643:
[----:B------:R-:W-:Y:S01]  /*3330*/  IMAD R70, R23, 0x8, R2 ;  /* 0x0000000817467824 */ /* 0x000fe200078e0202 */
[----:B------:R-:W-:Y:S01]  /*3340*/  SHF.L.U32 R77, R187, 0x1f, RZ ;  /* 0x0000001fbb4d7819 */ /* 0x000fe200000006ff */
[----:B------:R-:W-:Y:S03]  /*3350*/  BSSY B1, `(.L_x_4644) ;  /* 0x0000003000017945 */ /* 0x000fe60003800000 */
[----:B------:R-:W0:Y:S02]  /*3360*/  SYNCS.PHASECHK.TRANS64.TRYWAIT P5, [R70+URZ+0x28c90], R77 ;  /* 0x028c904d460075a7 */ /* 0x000e2400080a017f */
[----:B0-----:R-:W-:Y:S05]  /*3370*/  @!P5 BRA `(.L_x_4645) ;  /* 0x000001900014d947 */ /* 0x001fea0003800000 */
.L_x_4948:
[----:B------:R-:W-:Y:S05]  /*3380*/  BSYNC B1 ;  /* 0x0000000000017941 */ /* 0x000fea0003800000 */
.L_x_4644:
        /* <DEDUP_REMOVED lines=23> */
[----:B------:R-:W-:-:S05]  /*3500*/  LOP3.LUT R13, R13, R58, RZ, 0x3c, !PT ;  /* 0x0000003a0d0d7212 */ /* 0x000fca00078e3cff */
[----:B------:R-:W-:Y:S01]  /*3510*/  IMAD R12, R200, 0x200, R13 ;  /* 0x00000200c80c7824 */ /* 0x000fe200078e020d */
[----:B------:R-:W-:-:S03]  /*3520*/  IADD3 R13, R68, R15, RZ ;  /* 0x0000000f440d7210 */ /* 0x000fc60007ffe0ff */
[----:B------:R-:W-:Y:S02]  /*3530*/  IMAD.IADD R15, R15, 0x1, R12 ;  /* 0x000000010f0f7824 */ /* 0x000fe400078e020c */
[--C-:B------:R-:W-:Y:S02]  /*3540*/  IMAD R13, R13, 0x2, R2.reuse ;  /* 0x000000020d0d7824 */ /* 0x100fe400078e0202 */
[----:B------:R-:W-:-:S04]  /*3550*/  IMAD R24, R15, 0x2, R2 ;  /* 0x000000020f187824 */ /* 0x000fc800078e0202 */
[----:B------:R-:W1:Y:S04]  /*3560*/  LDS.128 R12, [R13+0x22400] ;  /* 0x022400000d0c7984 */ /* 0x000e680000000c00 */
        /* <DEDUP_REMOVED lines=11> */
[----:B------:R-:W-:Y:S02]  /*3620*/  SHF.R.U32.HI R91, RZ, 0x10, R11 ;  /* 0x00000010ff5b7819 */ /* 0x000fe4000001160b */
[--C-:B------:R-:W-:Y:S02]  /*3630*/  SHF.R.U64 R85, R6, 0x10, R7.reuse ;  /* 0x0000001006557819 */ /* 0x100fe40000001207 */
[----:B------:R-:W-:Y:S01]  /*3640*/  SHF.R.U32.HI R86, RZ, 0x10, R7 ;  /* 0x00000010ff567819 */ /* 0x000fe20000011607 */
[----:B------:R-:W-:Y:S01]  /*3650*/  IMAD.U32 R7, R14, 0x10000, RZ ;  /* 0x000100000e077824 */ /* 0x000fe200078e00ff */
[----:B------:R-:W-:Y:S01]  /*3660*/  SHF.R.U64 R89, R10, 0x10, R11 ;  /* 0x000000100a597819 */ /* 0x000fe2000000120b */
[----:B--2---:R-:W-:Y:S01]  /*3670*/  IMAD.U32 R11, R25, 0x10000, RZ ;  /* 0x00010000190b7824 */ /* 0x004fe200078e00ff */
[----:B------:R-:W-:Y:S01]  /*3680*/  PRMT R76, R90, 0x5432, R76 ;  /* 0x000054325a4c7816 */ /* 0x000fe2000000004c */
[----:B------:R-:W-:Y:S01]  /*3690*/  IMAD.U32 R90, R88, 0x10000, RZ ;  /* 0x00010000585a7824 */ /* 0x000fe200078e00ff */
[----:B------:R-:W-:Y:S01]  /*36a0*/  PRMT R87, R84, 0x5410, R87 ;  /* 0x0000541054577816 */ /* 0x000fe20000000057 */
[----:B------:R-:W-:Y:S01]  /*36b0*/  IMAD.U32 R84, R83, 0x10000, RZ ;  /* 0x0001000053547824 */ /* 0x000fe200078e00ff */
[----:B------:R-:W-:Y:S01]  /*36c0*/  PRMT R91, R93, 0x5410, R91 ;  /* 0x000054105d5b7816 */ /* 0x000fe2000000005b */
[----:B------:R-:W-:Y:S01]  /*36d0*/  IMAD.U32 R10, R24, 0x10000, RZ ;  /* 0x00010000180a7824 */ /* 0x000fe200078e00ff */
[----:B------:R-:W-:-:S02]  /*36e0*/  LOP3.LUT R6, R13, 0xffff0000, RZ, 0xc0, !PT ;  /* 0xffff00000d067812 */ /* 0x000fc400078ec0ff */
[----:B------:R-:W-:Y:S01]  /*36f0*/  LOP3.LUT R13, R25, 0xffff0000, RZ, 0xc0, !PT ;  /* 0xffff0000190d7812 */ /* 0x000fe200078ec0ff */
[----:B------:R-:W-:Y:S01]  /*3700*/  IMAD.U32 R25, R27, 0x10000, RZ ;  /* 0x000100001b197824 */ /* 0x000fe200078e00ff */
[----:B------:R-:W-:Y:S02]  /*3710*/  LOP3.LUT R88, R88, 0xffff0000, RZ, 0xc0, !PT ;  /* 0xffff000058587812 */ /* 0x000fe400078ec0ff */
[----:B------:R-:W-:Y:S01]  /*3720*/  PRMT R85, R94, 0x5410, R85 ;  /* 0x000054105e557816 */ /* 0x000fe20000000055 */
[----:B------:R-:W-:Y:S01]  /*3730*/  FMUL.FTZ R94, R11, R84 ;  /* 0x000000540b5e7220 */ /* 0x000fe20000410000 */
[C---:B------:R-:W-:Y:S01]  /*3740*/  PRMT R86, R92.reuse, 0x5432, R86 ;  /* 0x000054325c567816 */ /* 0x040fe20000000056 */
[----:B------:R-:W-:Y:S01]  /*3750*/  FMUL.FTZ R93, R13, R88 ;  /* 0x000000580d5d7220 */ /* 0x000fe20000410000 */
[----:B------:R-:W-:Y:S01]  /*3760*/  PRMT R89, R92, 0x5410, R89 ;  /* 0x000054105c597816 */ /* 0x000fe20000000059 */
[----:B------:R-:W-:Y:S01]  /*3770*/  FMUL.FTZ R92, R11, R90 ;  /* 0x0000005a0b5c7220 */ /* 0x000fe20000410000 */
[----:B------:R-:W-:Y:S01]  /*3780*/  LOP3.LUT R83, R83, 0xffff0000, RZ, 0xc0, !PT ;  /* 0xffff000053537812 */ /* 0x000fe200078ec0ff */
[----:B------:R-:W-:-:S02]  /*3790*/  IMAD.U32 R11, R91, 0x10000, RZ ;  /* 0x000100005b0b7824 */ /* 0x000fc400078e00ff */
[C---:B------:R-:W-:Y:S01]  /*37a0*/  FFMA.FTZ R94, R5.reuse, R90, R94 ;  /* 0x0000005a055e7223 */ /* 0x040fe2000001005e */
[----:B------:R-:W-:Y:S01]  /*37b0*/  FFMA.FTZ R92, R5, R84, -R92 ;  /* 0x00000054055c7223 */ /* 0x000fe2000001085c */
[----:B------:R-:W-:Y:S02]  /*37c0*/  IMAD.U32 R5, R86, 0x10000, RZ ;  /* 0x0001000056057824 */ /* 0x000fe400078e00ff */
[----:B------:R-:W-:Y:S01]  /*37d0*/  FMUL.FTZ R13, R13, R83 ;  /* 0x000000530d0d7220 */ /* 0x000fe20000410000 */
[----:B------:R-:W-:Y:S01]  /*37e0*/  FMUL.FTZ R95, R25, R11 ;  /* 0x0000000b195f7220 */ /* 0x000fe20000410000 */
[C---:B------:R-:W-:Y:S01]  /*37f0*/  FFMA.FTZ R93, R6.reuse, R83, -R93 ;  /* 0x00000053065d7223 */ /* 0x040fe2000001085d */
[----:B------:R-:W-:Y:S01]  /*3800*/  LOP3.LUT R27, R27, 0xffff0000, RZ, 0xc0, !PT ;  /* 0xffff00001b1b7812 */ /* 0x000fe200078ec0ff */
[----:B------:R-:W-:Y:S01]  /*3810*/  FFMA.FTZ R83, R6, R88, R13 ;  /* 0x0000005806537223 */ /* 0x000fe2000001000d */
[----:B------:R-:W-:Y:S01]  /*3820*/  LOP3.LUT R84, R91, 0xffff0000, RZ, 0xc0, !PT ;  /* 0xffff00005b547812 */ /* 0x000fe200078ec0ff */
[-C--:B------:R-:W-:Y:S01]  /*3830*/  FMUL.FTZ R90, R25, R5.reuse ;  /* 0x00000005195a7220 */ /* 0x080fe20000410000 */
[----:B------:R-:W-:Y:S01]  /*3840*/  FFMA.FTZ R95, R8, R5, -R95 ;  /* 0x00000005085f7223 */ /* 0x000fe2000001085f */
[----:B------:R-:W-:Y:S01]  /*3850*/  LOP3.LUT R86, R86, 0xffff0000, RZ, 0xc0, !PT ;  /* 0xffff000056567812 */ /* 0x000fe200078ec0ff */
[----:B------:R-:W-:Y:S01]  /*3860*/  IMAD.U32 R13, R87, 0x10000, RZ ;  /* 0x00010000570d7824 */ /* 0x000fe200078e00ff */
[----:B------:R-:W-:Y:S01]  /*3870*/  LOP3.LUT R9, R15, 0xffff0000, RZ, 0xc0, !PT ;  /* 0xffff00000f097812 */ /* 0x000fe200078ec0ff */
[----:B------:R-:W-:-:S02]  /*3880*/  IMAD.U32 R5, R76, 0x10000, RZ ;  /* 0x000100004c057824 */ /* 0x000fc400078e00ff */
[----:B------:R-:W-:Y:S01]  /*3890*/  FFMA.FTZ R90, R8, R11, R90 ;  /* 0x0000000b085a7223 */ /* 0x000fe2000001005a */
[C---:B------:R-:W-:Y:S01]  /*38a0*/  FMUL.FTZ R6, R27.reuse, R84 ;  /* 0x000000541b067220 */ /* 0x040fe20000410000 */
        /* <DEDUP_REMOVED lines=41> */
.L_x_4647:
[----:B------:R-:W-:Y:S05]  /*3b40*/  BSYNC B1 ;  /* 0x0000000000017941 */ /* 0x000fea0003800000 */
.L_x_4646:
        /* <DEDUP_REMOVED lines=10> */
.L_x_4629:
[----:B------:R-:W-:-:S06]  /*3bf0*/  UISETP.NE.AND UP0, UPT, UR37, 0x3, UPT ;  /* 0x000000032500788c */ /* 0x000fcc000bf05270 */
[----:B------:R-:W-:-:S13]  /*3c00*/  PLOP3.LUT P0, PT, PT, PT, UP0, 0x80, 0x0 ;  /* 0x000000000000781c */ /* 0x000fda0003f0f008 */
[----:B------:R-:W-:Y:S05]  /*3c10*/  @!P0 BRA `(.L_x_4648) ;  /* 0x0000000000048947 */ /* 0x000fea0003800000 */
[----:B------:R-:W-:Y:S01]  /*3c20*/  BPT.TRAP 0x1 ;  /* 0x000000040000795c */ /* 0x000fe20000300000 */
.L_x_4648:
        /* <DEDUP_REMOVED lines=8> */
.L_x_4949:
[----:B------:R-:W-:Y:S05]  /*3cb0*/  BSYNC B1 ;  /* 0x0000000000017941 */ /* 0x000fea0003800000 */
.L_x_4649:
        /* <DEDUP_REMOVED lines=12> */
.L_x_4636:
[----:B------:R-:W-:Y:S05]  /*3d80*/  BSYNC B0 ;  /* 0x0000000000007941 */ /* 0x000fea0003800000 */
.L_x_4628:
[----:B-12-4-:R-:W1:Y:S01]  /*3d90*/  S2R R4, SR_TID.X ;  /* 0x0000000000047919 */ /* 0x016e620000002100 */
        /* <DEDUP_REMOVED lines=16> */
.L_x_4652:
[----:B------:R-:W-:Y:S05]  /*3ea0*/  BSYNC B0 ;  /* 0x0000000000007941 */ /* 0x000fea0003800000 */
.L_x_4651:
[----:B------:R-:W2:Y:S01]  /*3eb0*/  SYNCS.PHASECHK.TRANS64.TRYWAIT P0, [R70+URZ+0x28cb0], R77 ;  /* 0x028cb04d460075a7 */ /* 0x000ea2000800017f */
[----:B------:R-:W-:Y:S04]  /*3ec0*/  BSSY B0, `(.L_x_4653) ;  /* 0x0000002000007945 */ /* 0x000fe80003800000 */
[----:B--2---:R-:W-:Y:S05]  /*3ed0*/  @!P0 BRA `(.L_x_4654) ;  /* 0x0000018400648947 */ /* 0x004fea0003800000 */
.L_x_4950:
[----:B------:R-:W-:Y:S05]  /*3ee0*/  BSYNC B0 ;  /* 0x0000000000007941 */ /* 0x000fea0003800000 */
.L_x_4653:
[----:B------:R-:W-:Y:S04]  /*3ef0*/  BSSY B0, `(.L_x_4655) ;  /* 0x0000051000007945 */ /* 0x000fe80003800000 */
[----:B------:R-:W-:Y:S05]  /*3f00*/  @P1 BRA `(.L_x_4656) ;  /* 0x00000004003c1947 */ /* 0x000fea0003800000 */
[----:B-1----:R-:W-:Y:S01]  /*3f10*/  IMAD.WIDE R4, R51, 0x40, R20 ;  /* 0x0000004033047825 */ /* 0x002fe200078e0214 */
[----:B------:R-:W-:Y:S01]  /*3f20*/  ULDC.64 UR4, c[0x0][0x318] ;  /* 0x0000c60000047ab9 */ /* 0x000fe20000000a00 */
[----:B------:R-:W-:Y:S02]  /*3f30*/  LOP3.LUT P0, RZ, R193, 0x4, RZ, 0xc0, !PT ;  /* 0x00000004c1ff7812 */ /* 0x000fe4000780c0ff */
[----:B------:R-:W-:Y:S02]  /*3f40*/  IMAD R5, R5, UR4, RZ ;  /* 0x0000000405057c24 */ /* 0x000fe4000f8e02ff */
[----:B------:R-:W-:Y:S02]  /*3f50*/  IMAD.MOV.U32 R74, RZ, RZ, R40 ;  /* 0x000000ffff4a7224 */ /* 0x000fe400078e0028 */
[C---:B------:R-:W-:Y:S02]  /*3f60*/  IMAD R5, R4.reuse, UR5, R5 ;  /* 0x0000000504057c24 */ /* 0x040fe4000f8e0205 */
        /* <DEDUP_REMOVED lines=8> */
[----:B0-2---:R-:W-:Y:S01]  /*3ff0*/  LEA.HI.X R77, R6, UR5, R5, 0x1, P1 ;  /* 0x00000005064d7c11 */ /* 0x005fe200088f0c05 */
[C---:B------:R-:W-:Y:S01]  /*4000*/  @P0 VIADD R79, R9.reuse, 0xffffffe0 ;  /* 0xffffffe0094f0836 */ /* 0x040fe20000000000 */
[----:B------:R-:W-:Y:S01]  /*4010*/  ISETP.GE.AND P1, PT, R16, UR4, PT ;  /* 0x0000000410007c0c */ /* 0x000fe2000bf26270 */
[----:B---3--:R-:W-:Y:S01]  /*4020*/  IMAD R80, R9, 0x2, R2 ;  /* 0x0000000209507824 */ /* 0x008fe200078e0202 */
[----:B------:R-:W-:Y:S01]  /*4030*/  ISETP.GE.AND P0, PT, R4, UR4, PT ;  /* 0x0000000404007c0c */ /* 0x000fe2000bf06270 */
[----:B------:R-:W-:-:S02]  /*4040*/  VIADD R12, R16, 0x80 ;  /* 0x00000080100c7836 */ /* 0x000fc40000000000 */
[C---:B------:R-:W-:Y:S02]  /*4050*/  VIADD R13, R16.reuse, 0xc0 ;  /* 0x000000c0100d7836 */ /* 0x040fe40000000000 */
[C---:B------:R-:W-:Y:S02]  /*4060*/  VIADD R74, R16.reuse, 0x100 ;  /* 0x00000100104a7836 */ /* 0x040fe40000000000 */
[----:B------:R-:W-:Y:S02]  /*4070*/  VIADD R78, R16, 0x140 ;  /* 0x00000140104e7836 */ /* 0x000fe40000000000 */
[----:B------:R-:W-:Y:S02]  /*4080*/  IMAD R79, R79, 0x2, R2 ;  /* 0x000000024f4f7824 */ /* 0x000fe400078e0202 */
        /* <DEDUP_REMOVED lines=55> */
.L_x_4656:
[----:B------:R-:W-:Y:S05]  /*4400*/  BSYNC B0 ;  /* 0x0000000000007941 */ /* 0x000fea0003800000 */
.L_x_4655:
[----:B------:R-:W-:Y:S01]  /*4410*/  @!PT LDS RZ, [RZ] ;  /* 0x00000000fffff984 */ /* 0x000fe20000000800 */
[----:B------:R-:W-:Y:S01]  /*4420*/  @!PT LDS RZ, [RZ] ;  /* 0x00000000fffff984 */ /* 0x000fe20000000800 */
[----:B------:R-:W-:Y:S01]  /*4430*/  @!PT LDS RZ, [RZ] ;  /* 0x00000000fffff984 */ /* 0x000fe20000000800 */
[----:B------:R-:W-:Y:S01]  /*4440*/  @!PT LDS RZ, [RZ] ;  /* 0x00000000fffff984 */ /* 0x000fe20000000800 */
[----:B------:R5:W-:Y:S06]  /*4450*/  MEMBAR.ALL.CTA ;  /* 0x0000000000007992 */ /* 0x000bec0000008000 */
[----:B-----5:R-:W5:Y:S01]  /*4460*/  FENCE.VIEW.ASYNC.S ;  /* 0x00000000000073c6 */ /* 0x020f620000000000 */
[----:B------:R-:W-:Y:S01]  /*4470*/  VIADD R23, R23, 0x1 ;  /* 0x0000000117177836 */ /* 0x000fe20000000000 */
[----:B0-2---:R-:W-:Y:S01]  /*4480*/  @!P5 IADD3 R70, R70, 0x28cc0, RZ ;  /* 0x00028cc04646d810 */ /* 0x005fe20007ffe0ff */
        /* <DEDUP_REMOVED lines=9> */
.L_x_4623:
[----:B------:R-:W-:Y:S04]  /*4520*/  BSSY B0, `(.L_x_4658) ;  /* 0x0000004000007945 */ /* 0x000fe80003800000 */
[----:B------:R-:W-:Y:S05]  /*4530*/  @P0 BRA `(.L_x_4659) ;  /* 0x0000000000080947 */ /* 0x000fea0003800000 */
[----:B------:R-:W0:Y:S02]  /*4540*/  FENCE.VIEW.ASYNC.G ;  /* 0x00000000000073c6 */ /* 0x000e240000000100 */
[----:B0-----:R-:W-:Y:S06]  /*4550*/  BAR.ARV 0xc, 0x120 ;  /* 0x0304800000007b1d */ /* 0x001fec0000002000 */
.L_x_4659:
[----:B------:R-:W-:Y:S05]  /*4560*/  BSYNC B0 ;  /* 0x0000000000007941 */ /* 0x000fea0003800000 */
.L_x_4658:
[----:B------:R-:W-:Y:S01]  /*4570*/  UISETP.NE.AND UP0, UPT, UR38, 0x1, UPT ;  /* 0x000000012600788c */ /* 0x000fe2000bf05270 */
[----:B------:R-:W-:Y:S01]  /*4580*/  BSSY B7, `(.L_x_4660) ;  /* 0x0000ee4000077945 */ /* 0x000fe20003800000 */
[----:B------:R-:W-:Y:S02]  /*4590*/  ULDC UR4, c[0x0][0x9e0] ;  /* 0x0002780000047ab9 */ /* 0x000fe40000000800 */
[----:B------:R-:W-:Y:S02]  /*45a0*/  VIADD R0, R49, UR4 ;  /* 0x0000000431007c36 */ /* 0x000fe40008000000 */
[----:B------:R-:W-:-:S13]  /*45b0*/  PLOP3.LUT P0, PT, PT, PT, UP0, 0x80, 0x0 ;  /* 0x000000000000781c */ /* 0x000fda0003f0f008 */
[----:B------:R-:W-:Y:S05]  /*45c0*/  @!P0 BRA `(.L_x_4661) ;  /* 0x0000002000708947 */ /* 0x000fea0003800000 */
[----:B------:R-:W0:Y:S02]  /*45d0*/  LDC R6, c[0x0][0x9e4] ;  /* 0x00027900ff067b82 */ /* 0x000e240000000800 */
[----:B0-----:R-:W-:-:S13]  /*45e0*/  ISETP.GE.AND P0, PT, R6, 0x1, PT ;  /* 0x000000010600780c */ /* 0x001fda0003f06270 */
[----:B------:R-:W-:Y:S05]  /*45f0*/  @!P0 BRA `(.L_x_4662) ;  /* 0x0000000000488947 */ /* 0x000fea0003800000 */
        /* <DEDUP_REMOVED lines=11> */
.L_x_4664:
[----:B------:R-:W-:-:S13]  /*46b0*/  ISETP.NE.AND P1, PT, R6, 0x1, PT ;  /* 0x000000010600780c */ /* 0x000fda0003f25270 */
[----:B------:R-:W0:Y:S02]  /*46c0*/  @P1 LDC.64 R4, c[0x0][0x9e8] ;  /* 0x00027a00ff041b82 */ /* 0x000e240000000a00 */
[----:B0-----:R-:W-:-:S05]  /*46d0*/  @P1 IMAD.HI.U32 R4, R3, R4, RZ ;  /* 0x0000000403041227 */ /* 0x001fca00078e00ff */
[----:B------:R-:W-:-:S07]  /*46e0*/  @P1 SHF.R.U32.HI R3, RZ, R5, R4 ;  /* 0x00000005ff031219 */ /* 0x000fce0000011604 */
.L_x_4665:
[----:B------:R-:W-:Y:S05]  /*46f0*/  BSYNC B0 ;  /* 0x0000000000007941 */ /* 0x000fea0003800000 */
.L_x_4663:
[----:B------:R-:W-:-:S05]  /*4700*/  IMAD R3, R3, R6, R6 ;  /* 0x0000000603037224 */ /* 0x000fca00078e0206 */
[----:B------:R-:W-:-:S07]  /*4710*/  VIMNMX R0, R0, R3, PT ;  /* 0x0000000300007248 */ /* 0x000fce0003fe0100 */
.L_x_4662:
[----:B------:R-:W-:Y:S01]  /*4720*/  VIADD R0, R0, 0x3f ;  /* 0x0000003f00007836 */ /* 0x000fe20000000000 */
[----:B------:R-:W-:Y:S02]  /*4730*/  ULDC UR4, c[0x0][0x9dc] ;  /* 0x0002770000047ab9 */ /* 0x000fe40000000800 */
[----:B------:R-:W-:Y:S02]  /*4740*/  VIADD R4, R47, -UR4 ;  /* 0x800000042f047c36 */ /* 0x000fe40008000000 */
[----:B------:R-:W-:-:S04]  /*4750*/  SHF.R.S32.HI R3, RZ, 0x1f, R0 ;  /* 0x0000001fff037819 */ /* 0x000fc80000011400 */
[----:B------:R-:W-:-:S04]  /*4760*/  LEA.HI R3, R3, R0, RZ, 0x6 ;  /* 0x0000000003037211 */ /* 0x000fc800078f30ff */
[----:B------:R-:W-:-:S04]  /*4770*/  SHF.R.S32.HI R3, RZ, 0x6, R3 ;  /* 0x00000006ff037819 */ /* 0x000fc80000011403 */
        /* <DEDUP_REMOVED lines=12> */
.L_x_4668:
[----:B------:R-:W-:-:S13]  /*4840*/  ISETP.NE.AND P0, PT, R6, 0x1, PT ;  /* 0x000000010600780c */ /* 0x000fda0003f05270 */
[----:B------:R-:W0:Y:S02]  /*4850*/  @P0 LDC.64 R10, c[0x0][0x9e8] ;  /* 0x00027a00ff0a0b82 */ /* 0x000e240000000a00 */
[----:B0-----:R-:W-:-:S05]  /*4860*/  @P0 IMAD.HI.U32 R10, R47, R10, RZ ;  /* 0x0000000a2f0a0227 */ /* 0x001fca00078e00ff */
[----:B------:R-:W-:-:S07]  /*4870*/  @P0 SHF.R.U32.HI R47, RZ, R11, R10 ;  /* 0x0000000bff2f0219 */ /* 0x000fce000001160a */
.L_x_4669:
[----:B------:R-:W-:Y:S05]  /*4880*/  BSYNC B0 ;  /* 0x0000000000007941 */ /* 0x000fea0003800000 */
.L_x_4667:
[----:B------:R-:W-:-:S05]  /*4890*/  IMAD R47, R47, R6, RZ ;  /* 0x000000062f2f7224 */ /* 0x000fca00078e02ff */
[----:B------:R-:W-:-:S07]  /*48a0*/  VIMNMX R4, R4, R47, !PT ;  /* 0x0000002f04047248 */ /* 0x000fce0007fe0100 */
.L_x_4666:
        /* <DEDUP_REMOVED lines=14> */
[----:B------:R-:W-:Y:S02]  /*4990*/  CS2R R136, SRZ ;  /* 0x0000000000887805 */ /* 0x000fe4000001ff00 */
[----:B------:R-:W-:Y:S02]  /*49a0*/  CS2R R134, SRZ ;  /* 0x0000000000867805 */ /* 0x000fe4000001ff00 */
[----:B------:R-:W-:Y:S02]  /*49b0*/  ISETP.GT.AND P1, PT, R8, R4, PT ;  /* 0x000000040800720c */ /* 0x000fe40003f24270 */
        /* <DEDUP_REMOVED lines=30> */
[----:B---3--:R-:W-:Y:S02]  /*4ba0*/  CS2R R80, SRZ ;  /* 0x0000000000507805 */ /* 0x008fe4000001ff00 */
[----:B------:R-:W-:Y:S02]  /*4bb0*/  CS2R R78, SRZ ;  /* 0x00000000004e7805 */ /* 0x000fe4000001ff00 */
[----:B----4-:R-:W-:-:S02]  /*4bc0*/  CS2R R76, SRZ ;  /* 0x00000000004c7805 */ /* 0x010fc4000001ff00 */
[----:B------:R-:W-:Y:S02]  /*4bd0*/  CS2R R74, SRZ ;  /* 0x00000000004a7805 */ /* 0x000fe4000001ff00 */
[----:B------:R-:W-:Y:S02]  /*4be0*/  CS2R R72, SRZ ;  /* 0x0000000000487805 */ /* 0x000fe4000001ff00 */
[----:B--2---:R-:W-:Y:S02]  /*4bf0*/  CS2R R70, SRZ ;  /* 0x0000000000467805 */ /* 0x004fe4000001ff00 */
        /* <DEDUP_REMOVED lines=12> */
[----:B------:R-:W-:Y:S02]  /*4cc0*/  CS2R R38, SRZ ;  /* 0x0000000000267805 */ /* 0x000fe4000001ff00 */
[----:B------:R-:W-:Y:S02]  /*4cd0*/  CS2R R170, SRZ ;  /* 0x0000000000aa7805 */ /* 0x000fe4000001ff00 */
[----:B------:R-:W-:Y:S02]  /*4ce0*/  CS2R R34, SRZ ;  /* 0x0000000000227805 */ /* 0x000fe4000001ff00 */
[----:B------:R-:W-:Y:S01]  /*4cf0*/  CS2R R172, SRZ ;  /* 0x0000000000ac7805 */ /* 0x000fe2000001ff00 */
[----:B------:R-:W-:Y:S01]  /*4d00*/  IMAD.MOV.U32 R31, RZ, RZ, RZ ;  /* 0x000000ffff1f7224 */ /* 0x000fe200078e00ff */
[----:B------:R-:W-:-:S02]  /*4d10*/  CS2R R6, SRZ ;  /* 0x0000000000067805 */ /* 0x000fc4000001ff00 */
[----:B------:R-:W-:Y:S01]  /*4d20*/  CS2R R174, SRZ ;  /* 0x0000000000ae7805 */ /* 0x000fe2000001ff00 */
[----:B------:R-:W-:Y:S02]  /*4d30*/  IMAD.MOV.U32 R27, RZ, RZ, RZ ;  /* 0x000000ffff1b7224 */ /* 0x000fe400078e00ff */
[----:B------:R-:W-:Y:S01]  /*4d40*/  IMAD.MOV.U32 R5, RZ, RZ, RZ ;  /* 0x000000ffff057224 */ /* 0x000fe200078e00ff */
[----:B------:R-:W-:Y:S06]  /*4d50*/  @!P1 BRA `(.L_x_4670) ;  /* 0x000000e400989947 */ /* 0x000fec0003800000 */
[----:B------:R-:W0:Y:S02]  /*4d60*/  SHFL.IDX PT, R0, R219, RZ, 0x1f ;  /* 0x00001fffdb007589 */ /* 0x000e2400000e0000 */
[----:B0-----:R-:W-:-:S04]  /*4d70*/  LEA.HI R3, R0, R0, RZ, 0x1 ;  /* 0x0000000000037211 */ /* 0x001fc800078f08ff */
[----:B------:R-:W-:-:S05]  /*4d80*/  LOP3.LUT R3, R3, 0x1fffe, RZ, 0xc0, !PT ;  /* 0x0001fffe03037812 */ /* 0x000fca00078ec0ff */
[----:B------:R-:W-:Y:S02]  /*4d90*/  IMAD.IADD R3, R0, 0x1, -R3 ;  /* 0x0000000100037824 */ /* 0x000fe400078e0a03 */
[----:B------:R-:W-:Y:S02]  /*4da0*/  IMAD.U32 R0, RZ, RZ, UR37 ;  /* 0x00000025ff007e24 */ /* 0x000fe4000f8e00ff */
[----:B------:R-:W-:-:S03]  /*4db0*/  IMAD R3, R3, 0x8000, R2 ;  /* 0x0000800003037824 */ /* 0x000fc600078e0202 */
[----:B------:R-:W-:Y:S01]  /*4dc0*/  ISETP.NE.AND P0, PT, R0, 0x3, PT ;  /* 0x000000030000780c */ /* 0x000fe20003f05270 */
[----:B------:R-:W-:-:S05]  /*4dd0*/  VIADD R3, R3, 0x400 ;  /* 0x0000040003037836 */ /* 0x000fca0000000000 */
[----:B------:R-:W-:-:S04]  /*4de0*/  SHF.R.U32.HI R3, RZ, 0x4, R3 ;  /* 0x00000004ff037819 */ /* 0x000fc80000011603 */
[----:B------:R-:W-:-:S04]  /*4df0*/  LOP3.LUT R3, R3, 0x3fff, RZ, 0xc0, !PT ;  /* 0x00003fff03037812 */ /* 0x000fc800078ec0ff */
[----:B------:R-:W-:Y:S01]  /*4e00*/  LOP3.LUT R153, R3, 0x2000000, RZ, 0xfc, !PT ;  /* 0x0200000003997812 */ /* 0x000fe200078efcff */
[----:B------:R-:W-:Y:S06]  /*4e10*/  @!P0 BRA `(.L_x_4671) ;  /* 0x0000000000048947 */ /* 0x000fec0003800000 */
[----:B------:R-:W-:Y:S01]  /*4e20*/  BPT.TRAP 0x1 ;  /* 0x000000040000795c */ /* 0x000fe20000300000 */
.L_x_4671:
        /* <DEDUP_REMOVED lines=11> */
.L_x_4951:
[----:B------:R-:W-:Y:S05]  /*4ee0*/  BSYNC B0 ;  /* 0x0000000000007941 */ /* 0x000fea0003800000 */
.L_x_4672:
[----:B------:R-:W-:Y:S01]  /*4ef0*/  BAR.SYNC.DEFER_BLOCKING 0xe, 0x100 ;  /* 0x0384000000007b1d */ /* 0x000fe20000010000 */
[----:B------:R-:W-:Y:S01]  /*4f00*/  IMAD.MOV.U32 R7, RZ, RZ, 0x40000040 ;  /* 0x40000040ff077424 */ /* 0x000fe200078e00ff */
[C---:B------:R-:W-:Y:S01]  /*4f10*/  R2UR UR6, R10.reuse ;  /* 0x000000000a0672ca */ /* 0x040fe200000e0000 */
[----:B------:R-:W-:Y:S01]  /*4f20*/  VIADD R12, R10, 0x80 ;  /* 0x000000800a0c7836 */ /* 0x000fe20000000000 */
[----:B------:R-:W-:Y:S01]  /*4f30*/  R2UR UR7, R11 ;  /* 0x000000000b0772ca */ /* 0x000fe200000e0000 */
[C---:B------:R-:W-:Y:S01]  /*4f40*/  VIADD R14, R6.reuse, 0x2 ;  /* 0x00000002060e7836 */ /* 0x040fe20000000000 */
[----:B------:R-:W-:Y:S01]  /*4f50*/  R2UR UR4, R6 ;  /* 0x00000000060472ca */ /* 0x000fe200000e0000 */
[----:B------:R-:W-:Y:S01]  /*4f60*/  IMAD.MOV.U32 R13, RZ, RZ, 0x40000040 ;  /* 0x40000040ff0d7424 */ /* 0x000fe200078e00ff */
[----:B------:R-:W-:Y:S01]  /*4f70*/  R2UR UR5, R7 ;  /* 0x00000000070572ca */ /* 0x000fe200000e0000 */
[C---:B------:R-:W-:Y:S01]  /*4f80*/  VIADD R20, R10.reuse, 0x100 ;  /* 0x000001000a147836 */ /* 0x040fe20000000000 */
[----:B------:R-:W-:Y:S01]  /*4f90*/  MOV R15, 0x40000040 ;  /* 0x40000040000f7802 */ /* 0x000fe20000000f00 */
[----:B------:R-:W-:Y:S01]  /*4fa0*/  IMAD.MOV.U32 R21, RZ, RZ, 0x40000040 ;  /* 0x40000040ff157424 */ /* 0x000fe200078e00ff */
[----:B------:R-:W1:Y:S01]  /*4fb0*/  S2R R0, SR_TID.X ;  /* 0x0000000000007919 */ /* 0x000e620000002100 */
[----:B------:R-:W-:Y:S01]  /*4fc0*/  VIADD R10, R10, 0x180 ;  /* 0x000001800a0a7836 */ /* 0x000fe20000000000 */
[----:B------:R-:W-:Y:S01]  /*4fd0*/  BSSY B0, `(.L_x_4674) ;  /* 0x00000ec000007945 */ /* 0x000fe20003800000 */
[----:B------:R-:W-:-:S02]  /*4fe0*/  IMAD.MOV.U32 R11, RZ, RZ, 0x40000040 ;  /* 0x40000040ff0b7424 */ /* 0x000fc400078e00ff */
[----:B0-----:R-:W-:-:S05]  /*4ff0*/  VIADD R3, R8, 0xfffffffe ;  /* 0xfffffffe08037836 */ /* 0x001fca0000000000 */
[----:B------:R-:W-:Y:S01]  /*5000*/  ISETP.GE.AND P2, PT, R3, R4, PT ;  /* 0x000000040300720c */ /* 0x000fe20003f46270 */
[----:B-----5:R-:W-:-:S06]  /*5010*/  WARPGROUP.ARRIVE ;  /* 0x00000000000079c5 */ /* 0x020fcc0000000000 */
        /* <DEDUP_REMOVED lines=8> */
[----:B------:R-:W-:-:S13]  /*50a0*/  ISETP.NE.AND P1, PT, R0, RZ, PT ;  /* 0x000000ff0000720c */ /* 0x000fda0003f25270 */
[----:B------:R-:W-:-:S05]  /*50b0*/  @!P1 VIADD R0, R152, 0x28c60 ;  /* 0x00028c6098009836 */ /* 0x000fca0000000000 */
[----:B------:R-:W-:Y:S01]  /*50c0*/  @!P1 PRMT R0, RZ, 0x654, R0 ;  /* 0x00000654ff009816 */ /* 0x000fe20000000000 */
[----:B------:R-:W-:Y:S02]  /*50d0*/  WARPGROUP.DEPBAR.LE gsb0, 0x0 ;  /* 0x00008000000079c5 */ /* 0x000fe40000010000 */
[----:B------:R-:W-:-:S06]  /*50e0*/  WARPGROUP.ARRIVE ;  /* 0x00000000000079c5 */ /* 0x000fcc0000000000 */
[----:B------:R-:W-:Y:S01]  /*50f0*/  HGMMA.64x256x16.F32.BF16 R24, gdesc[UR4].tnspB, R24, gsb0 ;  /* 0x43e00000041879f0 */ /* 0x000fe20008001818 */
[----:B------:R-:W-:Y:S01]  /*5100*/  R2UR UR6, R20 ;  /* 0x00000000140672ca */ /* 0x000fe200000e0000 */
[----:B------:R-:W-:Y:S01]  /*5110*/  VIADD R20, R6, 0x6 ;  /* 0x0000000606147836 */ /* 0x000fe20000000000 */
[----:B------:R-:W-:Y:S01]  /*5120*/  R2UR UR7, R21 ;  /* 0x00000000150772ca */ /* 0x000fe200000e0000 */
[----:B------:R-:W-:Y:S01]  /*5130*/  IMAD.MOV.U32 R21, RZ, RZ, 0x40000040 ;  /* 0x40000040ff157424 */ /* 0x000fe200078e00ff */
        /* <DEDUP_REMOVED lines=18> */
.L_x_4681:
[----:B------:R-:W-:Y:S01]  /*5260*/  BAR.SYNC.DEFER_BLOCKING 0xe, 0x100 ;  /* 0x0384000000007b1d */ /* 0x000fe20000010000 */
[C---:B------:R-:W-:Y:S01]  /*5270*/  IMAD R5, R18.reuse, 0x40, R192 ;  /* 0x0000004012057824 */ /* 0x040fe200078e02c0 */
[----:B------:R-:W-:Y:S01]  /*5280*/  ISETP.GT.AND P3, PT, R3, R4, PT ;  /* 0x000000040300720c */ /* 0x000fe20003f64270 */
[----:B------:R-:W-:Y:S02]  /*5290*/  VIADD R18, R18, 0x1 ;  /* 0x0000000112127836 */ /* 0x000fe40000000000 */
[----:B------:R-:W-:Y:S02]  /*52a0*/  IMAD R5, R5, 0x4, R2 ;  /* 0x0000000405057824 */ /* 0x000fe400078e0202 */
[----:B------:R-:W-:Y:S01]  /*52b0*/  VIADD R3, R3, 0xffffffff ;  /* 0xffffffff03037836 */ /* 0x000fe20000000000 */
[----:B------:R-:W-:-:S04]  /*52c0*/  ISETP.NE.AND P2, PT, R18, 0x2, PT ;  /* 0x000000021200780c */ /* 0x000fc80003f45270 */
[----:B------:R-:W-:Y:S02]  /*52d0*/  SEL R8, RZ, 0x1, P2 ;  /* 0x00000001ff087807 */ /* 0x000fe40001000000 */
[----:B------:R-:W-:Y:S02]  /*52e0*/  SEL R18, R18, RZ, P2 ;  /* 0x000000ff12127207 */ /* 0x000fe40001000000 */
[----:B------:R-:W-:Y:S01]  /*52f0*/  LOP3.LUT R19, R19, R8, RZ, 0x3c, !PT ;  /* 0x0000000813137212 */ /* 0x000fe200078e3cff */
[----:B01----:R-:W0:Y:S04]  /*5300*/  LDS R0, [R5+0x28800] ;  /* 0x0288000005007984 */ /* 0x003e280000000800 */
        /* <DEDUP_REMOVED lines=131> */
.L_x_4676:
[----:B------:R-:W-:Y:S01]  /*5b40*/  IMAD R0, R18, 0x8, R2 ;  /* 0x0000000812007824 */ /* 0x000fe200078e0202 */
[----:B------:R-:W-:-:S04]  /*5b50*/  SHF.L.U32 R5, R19, 0x1f, RZ ;  /* 0x0000001f13057819 */ /* 0x000fc800000006ff */
[----:B------:R0:W1:Y:S01]  /*5b60*/  SYNCS.PHASECHK.TRANS64.TRYWAIT P2, [R0+URZ+0x28c50], R5 ;  /* 0x028c5005000075a7 */ /* 0x000062000804017f */
[----:B------:R-:W-:Y:S05]  /*5b70*/  @!P0 BRA `(.L_x_4677) ;  /* 0x0000000000048947 */ /* 0x000fea0003800000 */
[----:B------:R-:W-:Y:S01]  /*5b80*/  BPT.TRAP 0x1 ;  /* 0x000000040000795c */ /* 0x000fe20000300000 */
.L_x_4677:
[----:B------:R-:W-:Y:S04]  /*5b90*/  BSSY B1, `(.L_x_4678) ;  /* 0x0000004000017945 */ /* 0x000fe80003800000 */
[----:B-1----:R-:W-:Y:S05]  /*5ba0*/  @P2 BRA `(.L_x_4679) ;  /* 0x0000000000082947 */ /* 0x002fea0003800000 */
[----:B------:R-:W1:Y:S02]  /*5bb0*/  SYNCS.PHASECHK.TRANS64.TRYWAIT P2, [R0+URZ+0x28c50], R5 ;  /* 0x028c5005000075a7 */ /* 0x000e64000804017f */
[----:B-1----:R-:W-:Y:S05]  /*5bc0*/  @!P2 BRA `(.L_x_4680) ;  /* 0x000001680050a947 */ /* 0x002fea0003800000 */
.L_x_4679:
[----:B------:R-:W-:Y:S05]  /*5bd0*/  BSYNC B1 ;  /* 0x0000000000017941 */ /* 0x000fea0003800000 */
.L_x_4678:
[----:B------:R-:W-:Y:S01]  /*5be0*/  IMAD R8, R18, 0x1000, R153 ;  /* 0x0000100012087824 */ /* 0x000fe200078e0299 */
[----:B------:R-:W-:Y:S01]  /*5bf0*/  R2UR UR4, R6 ;  /* 0x00000000060472ca */ /* 0x000fe200000e0000 */
[----:B------:R-:W-:Y:S01]  /*5c00*/  IMAD.MOV.U32 R9, RZ, RZ, 0x40000040 ;  /* 0x40000040ff097424 */ /* 0x000fe200078e00ff */
[----:B------:R-:W-:Y:S01]  /*5c10*/  R2UR UR5, R7 ;  /* 0x00000000070572ca */ /* 0x000fe200000e0000 */
[----:B------:R-:W-:Y:S01]  /*5c20*/  WARPGROUP.ARRIVE ;  /* 0x00000000000079c5 */ /* 0x000fe20000000000 */
[C---:B------:R-:W-:Y:S01]  /*5c30*/  R2UR UR6, R8.reuse ;  /* 0x00000000080672ca */ /* 0x040fe200000e0000 */
[----:B------:R-:W-:Y:S01]  /*5c40*/  VIADD R10, R8, 0x80 ;  /* 0x00000080080a7836 */ /* 0x000fe20000000000 */
[----:B------:R-:W-:Y:S01]  /*5c50*/  R2UR UR7, R9 ;  /* 0x00000000090772ca */ /* 0x000fe200000e0000 */
[----:B------:R-:W-:Y:S02]  /*5c60*/  IMAD.MOV.U32 R11, RZ, RZ, 0x40000040 ;  /* 0x40000040ff0b7424 */ /* 0x000fe400078e00ff */
[----:B------:R-:W-:-:S02]  /*5c70*/  IMAD.MOV.U32 R9, RZ, RZ, 0x40000040 ;  /* 0x40000040ff097424 */ /* 0x000fc400078e00ff */
[----:B01----:R-:W-:-:S05]  /*5c80*/  @!P1 VIADD R0, R0, 0x28c60 ;  /* 0x00028c6000009836 */ /* 0x003fca0000000000 */
[----:B------:R-:W-:-:S03]  /*5c90*/  @!P1 PRMT R0, RZ, 0x654, R0 ;  /* 0x00000654ff009816 */ /* 0x000fc60000000000 */
[----:B------:R-:W-:Y:S01]  /*5ca0*/  HGMMA.64x256x16.F32.BF16 R24, gdesc[UR4].tnspB, R24, gsb0 ;  /* 0x43e00000041879f0 */ /* 0x000fe20008001818 */
[----:B------:R-:W-:Y:S02]  /*5cb0*/  R2UR UR4, R14 ;  /* 0x000000000e0472ca */ /* 0x000fe400000e0000 */
[----:B------:R-:W-:Y:S02]  /*5cc0*/  R2UR UR5, R15 ;  /* 0x000000000f0572ca */ /* 0x000fe400000e0000 */
[----:B------:R-:W-:Y:S01]  /*5cd0*/  R2UR UR6, R10 ;  /* 0x000000000a0672ca */ /* 0x000fe200000e0000 */
[C---:B------:R-:W-:Y:S01]  /*5ce0*/  VIADD R10, R8.reuse, 0x100 ;  /* 0x00000100080a7836 */ /* 0x040fe20000000000 */
[----:B------:R-:W-:Y:S01]  /*5cf0*/  R2UR UR7, R11 ;  /* 0x000000000b0772ca */ /* 0x000fe200000e0000 */
[----:B------:R-:W-:Y:S02]  /*5d00*/  IMAD.MOV.U32 R11, RZ, RZ, 0x40000040 ;  /* 0x40000040ff0b7424 */ /* 0x000fe400078e00ff */
[----:B------:R-:W-:Y:S01]  /*5d10*/  VIADD R8, R8, 0x180 ;  /* 0x0000018008087836 */ /* 0x000fe20000000000 */
[----:B------:R-:W-:-:S02]  /*5d20*/  WARPGROUP.DEPBAR.LE gsb0, 0x0 ;  /* 0x00008000000079c5 */ /* 0x000fc40000010000 */
        /* <DEDUP_REMOVED lines=22> */
.L_x_4675:
[----:B------:R-:W-:Y:S05]  /*5e90*/  BSYNC B0 ;  /* 0x0000000000007941 */ /* 0x000fea0003800000 */
.L_x_4674:
[----:B------:R-:W-:Y:S01]  /*5ea0*/  BAR.SYNC.DEFER_BLOCKING 0xe, 0x100 ;  /* 0x0384000000007b1d */ /* 0x000fe20000010000 */
[C---:B------:R-:W-:Y:S01]  /*5eb0*/  LEA R3, R18.reuse, R192, 0x6 ;  /* 0x000000c012037211 */ /* 0x040fe200078e30ff */
[----:B------:R-:W-:Y:S01]  /*5ec0*/  VIADD R18, R18, 0x1 ;  /* 0x0000000112127836 */ /* 0x000fe20000000000 */
[----:B------:R-:W-:-:S03]  /*5ed0*/  PLOP3.LUT P0, PT, PT, PT, PT, 0x8, 0x0 ;  /* 0x000000000000781c */ /* 0x000fc60003f0e170 */
[----:B------:R-:W-:Y:S01]  /*5ee0*/  IMAD R3, R3, 0x4, R2 ;  /* 0x0000000403037824 */ /* 0x000fe200078e0202 */
[----:B------:R-:W-:-:S04]  /*5ef0*/  ISETP.NE.AND P1, PT, R18, 0x2, PT ;  /* 0x000000021200780c */ /* 0x000fc80003f25270 */
[----:B------:R-:W-:Y:S02]  /*5f00*/  SEL R4, RZ, 0x1, P1 ;  /* 0x00000001ff047807 */ /* 0x000fe40000800000 */
[----:B------:R-:W-:Y:S02]  /*5f10*/  SEL R18, R18, RZ, P1 ;  /* 0x000000ff12127207 */ /* 0x000fe40000800000 */
[----:B------:R-:W-:Y:S01]  /*5f20*/  LOP3.LUT R19, R19, R4, RZ, 0x3c, !PT ;  /* 0x0000000413137212 */ /* 0x000fe200078e3cff */
[----:B------:R-:W2:Y:S04]  /*5f30*/  LDS R2, [R3+0x28800] ;  /* 0x0288000003027984 */ /* 0x000ea80000000800 */
[----:B01----:R0:W1:Y:S02]  /*5f40*/  LDS R0, [R3+0x28820] ;  /* 0x0288200003007984 */ /* 0x0030640000000800 */
[----:B0-----:R-:W-:-:S02]  /*5f50*/  IMAD.MOV.U32 R3, RZ, RZ, RZ ;  /* 0x000000ffff037224 */ /* 0x001fc400078e00ff */
[-C--:B--2---:R-:W-:Y:S01]  /*5f60*/  FMUL.FTZ R173, R25, R2.reuse ;  /* 0x0000000219ad7220 */ /* 0x084fe20000410000 */
[-C--:B------:R-:W-:Y:S01]  /*5f70*/  FMUL.FTZ R6, R29, R2.reuse ;  /* 0x000000021d067220 */ /* 0x080fe20000410000 */
[-C--:B------:R-:W-:Y:S01]  /*5f80*/  FMUL.FTZ R156, R68, R2.reuse ;  /* 0x00000002449c7220 */ /* 0x080fe20000410000 */
[----:B------:R-:W-:Y:S01]  /*5f90*/  FMUL.FTZ R175, R24, R2 ;  /* 0x0000000218af7220 */ /* 0x000fe20000410000 */
[-C--:B-1----:R-:W-:Y:S01]  /*5fa0*/  FMUL.FTZ R11, R46, R0.reuse ;  /* 0x000000002e0b7220 */ /* 0x082fe20000410000 */
[-C--:B------:R-:W-:Y:S01]  /*5fb0*/  FMUL.FTZ R13, R50, R0.reuse ;  /* 0x00000000320d7220 */ /* 0x080fe20000410000 */
[-C--:B------:R-:W-:Y:S01]  /*5fc0*/  FMUL.FTZ R15, R54, R0.reuse ;  /* 0x00000000360f7220 */ /* 0x080fe20000410000 */
[-C--:B------:R-:W-:Y:S01]  /*5fd0*/  FMUL.FTZ R25, R58, R0.reuse ;  /* 0x000000003a197220 */ /* 0x080fe20000410000 */
[----:B------:R-:W-:Y:S01]  /*5fe0*/  FMUL.FTZ R29, R66, R0 ;  /* 0x00000000421d7220 */ /* 0x000fe20000410000 */
        /* <DEDUP_REMOVED lines=122> */
.L_x_4661:
        /* <DEDUP_REMOVED lines=14> */
.L_x_4684:
[----:B------:R-:W-:-:S13]  /*6870*/  ISETP.NE.AND P1, PT, R6, 0x1, PT ;  /* 0x000000010600780c */ /* 0x000fda0003f25270 */
[----:B------:R-:W0:Y:S02]  /*6880*/  @P1 LDC.64 R4, c[0x0][0x9e8] ;  /* 0x00027a00ff041b82 */ /* 0x000e240000000a00 */
[----:B0-----:R-:W-:-:S05]  /*6890*/  @P1 IMAD.HI.U32 R4, R3, R4, RZ ;  /* 0x0000000403041227 */ /* 0x001fca00078e00ff */
[----:B------:R-:W-:-:S07]  /*68a0*/  @P1 SHF.R.U32.HI R3, RZ, R5, R4 ;  /* 0x00000005ff031219 */ /* 0x000fce0000011604 */
.L_x_4685:
[----:B------:R-:W-:Y:S05]  /*68b0*/  BSYNC B0 ;  /* 0x0000000000007941 */ /* 0x000fea0003800000 */
.L_x_4683:
[----:B------:R-:W-:-:S05]  /*68c0*/  IMAD R3, R3, R6, R6 ;  /* 0x0000000603037224 */ /* 0x000fca00078e0206 */
[----:B------:R-:W-:-:S07]  /*68d0*/  VIMNMX R0, R0, R3, PT ;  /* 0x0000000300007248 */ /* 0x000fce0003fe0100 */
.L_x_4682:
[----:B------:R-:W-:Y:S01]  /*68e0*/  VIADD R0, R0, 0x3f ;  /* 0x0000003f00007836 */ /* 0x000fe20000000000 */
[----:B------:R-:W-:-:S04]  /*68f0*/  ULDC UR4, c[0x0][0x9dc] ;  /* 0x0002770000047ab9 */ /* 0x000fc80000000800 */
[----:B------:R-:W-:-:S04]  /*6900*/  SHF.R.S32.HI R3, RZ, 0x1f, R0 ;  /* 0x0000001fff037819 */ /* 0x000fc80000011400 */
[----:B------:R-:W-:-:S04]  /*6910*/  LEA.HI R3, R3, R0, RZ, 0x6 ;  /* 0x0000000003037211 */ /* 0x000fc800078f30ff */
[----:B------:R-:W-:Y:S01]  /*6920*/  SHF.R.S32.HI R5, RZ, 0x6, R3 ;  /* 0x00000006ff057819 */ /* 0x000fe20000011403 */
        /* <DEDUP_REMOVED lines=13> */
.L_x_4688:
[----:B------:R-:W-:-:S13]  /*6a00*/  ISETP.NE.AND P0, PT, R6, 0x1, PT ;  /* 0x000000010600780c */ /* 0x000fda0003f05270 */
[----:B------:R-:W0:Y:S02]  /*6a10*/  @P0 LDC.64 R4, c[0x0][0x9e8] ;  /* 0x00027a00ff040b82 */ /* 0x000e240000000a00 */
[----:B0-----:R-:W-:-:S05]  /*6a20*/  @P0 IMAD.HI.U32 R4, R47, R4, RZ ;  /* 0x000000042f040227 */ /* 0x001fca00078e00ff */
[----:B------:R-:W-:-:S07]  /*6a30*/  @P0 SHF.R.U32.HI R47, RZ, R5, R4 ;  /* 0x00000005ff2f0219 */ /* 0x000fce0000011604 */
.L_x_4689:
[----:B------:R-:W-:Y:S05]  /*6a40*/  BSYNC B0 ;  /* 0x0000000000007941 */ /* 0x000fea0003800000 */
.L_x_4687:
[----:B------:R-:W-:-:S05]  /*6a50*/  IMAD R6, R47, R6, RZ ;  /* 0x000000062f067224 */ /* 0x000fca00078e02ff */
[----:B------:R-:W-:-:S07]  /*6a60*/  VIMNMX R3, R3, R6, !PT ;  /* 0x0000000603037248 */ /* 0x000fce0007fe0100 */
.L_x_4686:
        /* <DEDUP_REMOVED lines=104> */
.L_x_4691:
[----:B------:R-:W-:Y:S05]  /*70f0*/  BSYNC B6 ;  /* 0x0000000000067941 */ /* 0x000fea0003800000 */
.L_x_4690:
        /* <DEDUP_REMOVED lines=12> */
.L_x_4695:
[----:B-1----:R1:W2:Y:S02]  /*71c0*/  SYNCS.PHASECHK.TRANS64.TRYWAIT P0, [R2+URZ+0x28c00], R3 ;  /* 0x028c0003020075a7 */ /* 0x0022a4000800017f */
[----:B--2---:R-:W-:Y:S05]  /*71d0*/  @!P0 NANOSLEEP.SYNCS 0x989680 ;  /* 0x009896800000895d */ /* 0x004fea0003900000 */
[----:B------:R-:W2:Y:S02]  /*71e0*/  @!P0 SYNCS.PHASECHK.TRANS64 P0, [R2+URZ+0x28c00], R3 ;  /* 0x028c0003020085a7 */ /* 0x000ea4000800007f */
[----:B--2---:R-:W-:Y:S05]  /*71f0*/  @!P0 BRA `(.L_x_4695) ;  /* 0xfffffffc00f08947 */ /* 0x004fea000383ffff */
.L_x_4694:
[----:B------:R-:W-:Y:S05]  /*7200*/  BSYNC B0 ;  /* 0x0000000000007941 */ /* 0x000fea0003800000 */
.L_x_4693:
[----:B------:R-:W-:Y:S05]  /*7210*/  BRA `(.L_x_4696) ;  /* 0x0000002c00fc7947 */ /* 0x000fea0003800000 */
.L_x_4692:
[----:B------:R-:W0:Y:S01]  /*7220*/  LDC.64 R44, c[0x0][0x3e8] ;  /* 0x0000fa00ff2c7b82 */ /* 0x000e220000000a00 */
[----:B------:R-:W-:Y:S01]  /*7230*/  VIADD R0, R2, 0x20400 ;  /* 0x0002040002007836 */ /* 0x000fe20000000000 */
[----:B-----5:R-:W-:Y:S01]  /*7240*/  SHF.R.S32.HI R3, RZ, 0x1f, R33 ;  /* 0x0000001fff037819 */ /* 0x020fe20000011421 */
[----:B------:R-:W-:Y:S01]  /*7250*/  IMAD.SHL.U32 R24, R218, 0x4, RZ ;  /* 0x00000004da187824 */ /* 0x000fe200078e00ff */
[----:B------:R-:W-:Y:S01]  /*7260*/  BSSY B6, `(.L_x_4697) ;  /* 0x0000033000067945 */ /* 0x000fe20003800000 */
[----:B------:R-:W-:Y:S01]  /*7270*/  IMAD.MOV.U32 R4, RZ, RZ, R16 ;  /* 0x000000ffff047224 */ /* 0x000fe200078e0010 */
[----:B------:R-:W-:Y:S01]  /*7280*/  LOP3.LUT P0, RZ, R0, 0x3ff, RZ, 0xc0, !PT ;  /* 0x000003ff00ff7812 */ /* 0x000fe2000780c0ff */
[----:B------:R-:W-:Y:S01]  /*7290*/  IMAD.MOV.U32 R5, RZ, RZ, R17 ;  /* 0x000000ffff057224 */ /* 0x000fe200078e0011 */
[----:B------:R-:W1:Y:S01]  /*72a0*/  LDC.64 R46, c[0x0][0x3d8] ;  /* 0x0000f600ff2e7b82 */ /* 0x000e620000000a00 */
[----:B------:R-:W-:Y:S01]  /*72b0*/  SHF.R.S32.HI R25, RZ, 0x1f, R24 ;  /* 0x0000001fff197819 */ /* 0x000fe20000011418 */
[----:B0-----:R-:W-:-:S02]  /*72c0*/  IMAD R6, R3, R44, RZ ;  /* 0x0000002c03067224 */ /* 0x001fc400078e02ff */
[----:B------:R-:W-:-:S04]  /*72d0*/  IMAD.WIDE.U32 R10, R185, R44, R4 ;  /* 0x0000002cb90a7225 */ /* 0x000fc800078e0004 */
[----:B------:R-:W-:Y:S02]  /*72e0*/  IMAD R51, R33, R45, R6 ;  /* 0x0000002d21337224 */ /* 0x000fe400078e0206 */
[-C--:B-1----:R-:W-:Y:S02]  /*72f0*/  IMAD R0, R3, R46.reuse, RZ ;  /* 0x0000002e03007224 */ /* 0x082fe400078e02ff */
[----:B------:R-:W-:-:S04]  /*7300*/  IMAD.WIDE.U32 R8, R185, R46, R4 ;  /* 0x0000002eb9087225 */ /* 0x000fc800078e0004 */
[-C--:B------:R-:W-:Y:S02]  /*7310*/  IMAD R12, R220, R46.reuse, RZ ;  /* 0x0000002edc0c7224 */ /* 0x080fe400078e02ff */
[----:B------:R-:W-:-:S04]  /*7320*/  IMAD.WIDE.U32 R42, R33, R46, RZ ;  /* 0x0000002e212a7225 */ /* 0x000fc800078e00ff */
[----:B------:R-:W-:Y:S01]  /*7330*/  IMAD R14, R220, R44, RZ ;  /* 0x0000002cdc0e7224 */ /* 0x000fe200078e02ff */
[----:B------:R-:W-:Y:S01]  /*7340*/  IADD3 R27, P3, R8, R42, RZ ;  /* 0x0000002a081b7210 */ /* 0x000fe20007f7e0ff */
[C---:B------:R-:W-:Y:S02]  /*7350*/  IMAD R49, R33.reuse, R47, R0 ;  /* 0x0000002f21317224 */ /* 0x040fe400078e0200 */
[----:B------:R-:W-:-:S04]  /*7360*/  IMAD.WIDE.U32 R40, R33, R44, RZ ;  /* 0x0000002c21287225 */ /* 0x000fc800078e00ff */
[----:B------:R-:W-:Y:S01]  /*7370*/  IMAD.WIDE.U32 R4, R185, R46, R24 ;  /* 0x0000002eb9047225 */ /* 0x000fe200078e0018 */
[----:B------:R-:W-:-:S03]  /*7380*/  IADD3 R29, P4, R10, R40, RZ ;  /* 0x000000280a1d7210 */ /* 0x000fc60007f9e0ff */
[----:B------:R-:W-:Y:S01]  /*7390*/  IMAD.WIDE.U32 R6, R185, R44, R24 ;  /* 0x0000002cb9067225 */ /* 0x000fe200078e0018 */
[----:B------:R-:W-:-:S03]  /*73a0*/  IADD3 R53, P1, R4, R42, RZ ;  /* 0x0000002a04357210 */ /* 0x000fc60007f3e0ff */
[C---:B------:R-:W-:Y:S01]  /*73b0*/  IMAD R12, R185.reuse, R47, R12 ;  /* 0x0000002fb90c7224 */ /* 0x040fe200078e020c */
[----:B------:R-:W-:Y:S01]  /*73c0*/  IADD3 R55, P2, R6, R40, RZ ;  /* 0x0000002806377210 */ /* 0x000fe20007f5e0ff */
[----:B------:R-:W-:Y:S01]  /*73d0*/  IMAD R14, R185, R45, R14 ;  /* 0x0000002db90e7224 */ /* 0x000fe200078e020e */
[----:B------:R-:W-:Y:S01]  /*73e0*/  SHF.L.U64.HI R47, R46, 0x5, R47 ;  /* 0x000000052e2f7819 */ /* 0x000fe2000001022f */
[----:B------:R-:W-:Y:S01]  /*73f0*/  IMAD.IADD R49, R49, 0x1, R43 ;  /* 0x0000000131317824 */ /* 0x000fe200078e022b */
[----:B------:R-:W-:Y:S01]  /*7400*/  SHF.L.U64.HI R45, R44, 0x5, R45 ;  /* 0x000000052c2d7819 */ /* 0x000fe2000001022d */
[----:B------:R-:W-:Y:S02]  /*7410*/  IMAD.IADD R51, R51, 0x1, R41 ;  /* 0x0000000133337824 */ /* 0x000fe400078e0229 */
[----:B------:R-:W-:Y:S01]  /*7420*/  IMAD.SHL.U32 R46, R46, 0x20, RZ ;  /* 0x000000202e2e7824 */ /* 0x000fe200078e00ff */
[C---:B------:R-:W-:Y:S01]  /*7430*/  IADD3.X R26, R49.reuse, R12, R9, P3, !PT ;  /* 0x0000000c311a7210 */ /* 0x040fe20001ffe409 */
[----:B------:R-:W-:Y:S01]  /*7440*/  IMAD.SHL.U32 R44, R44, 0x20, RZ ;  /* 0x000000202c2c7824 */ /* 0x000fe200078e00ff */
[----:B------:R-:W-:-:S02]  /*7450*/  IADD3.X R48, R49, R5, R12, P1, !PT ;  /* 0x0000000531307210 */ /* 0x000fc40000ffe40c */
[C---:B------:R-:W-:Y:S02]  /*7460*/  IADD3.X R28, R51.reuse, R14, R11, P4, !PT ;  /* 0x0000000e331c7210 */ /* 0x040fe400027fe40b */
[----:B------:R-:W-:Y:S01]  /*7470*/  IADD3.X R50, R51, R7, R14, P2, !PT ;  /* 0x0000000733327210 */ /* 0x000fe200017fe40e */
        /* <DEDUP_REMOVED lines=17> */
.L_x_4698:
[----:B------:R-:W-:Y:S05]  /*7590*/  BSYNC B6 ;  /* 0x0000000000067941 */ /* 0x000fea0003800000 */
.L_x_4697:
        /* <DEDUP_REMOVED lines=22> */
[----:B------:R-:W-:Y:S01]  /*7700*/  LEA R3, R189, R185, 0x6 ;  /* 0x000000b9bd037211 */ /* 0x000fe200078e30ff */
[----:B------:R-:W-:Y:S01]  /*7710*/  BSSY B1, `(.L_x_4701) ;  /* 0x000002d000017945 */ /* 0x000fe20003800000 */
[-C--:B------:R-:W-:Y:S01]  /*7720*/  ISETP.GE.AND P0, PT, R185, R56.reuse, PT ;  /* 0x00000038b900720c */ /* 0x080fe20003f06270 */
[----:B------:R-:W-:Y:S01]  /*7730*/  IMAD.MOV.U32 R10, RZ, RZ, R42 ;  /* 0x000000ffff0a7224 */ /* 0x000fe200078e002a */
[----:B------:R-:W-:Y:S01]  /*7740*/  ISETP.GE.AND P1, PT, R226, R56, PT ;  /* 0x00000038e200720c */ /* 0x000fe20003f26270 */
[----:B------:R-:W-:Y:S01]  /*7750*/  IMAD R3, R218, 0x20, R3 ;  /* 0x00000020da037824 */ /* 0x000fe200078e0203 */
        /* <DEDUP_REMOVED lines=10> */
[----:B0-----:R-:W-:-:S13]  /*7800*/  ISETP.NE.AND P2, PT, R0, 0x1, PT ;  /* 0x000000010000780c */ /* 0x001fda0003f45270 */
[----:B------:R-:W0:Y:S08]  /*7810*/  @P2 LDC R0, c[0x0][0x42c] ;  /* 0x00010b00ff002b82 */ /* 0x000e300000000800 */
[----:B------:R-:W1:Y:S01]  /*7820*/  @P2 LDC R9, c[0x0][0x430] ;  /* 0x00010c00ff092b82 */ /* 0x000e620000000800 */
[----:B0-----:R-:W-:-:S05]  /*7830*/  @P2 IMAD.HI.U32 R0, R3, R0, RZ ;  /* 0x0000000003002227 */ /* 0x001fca00078e00ff */
[----:B-1----:R-:W-:Y:S02]  /*7840*/  @P2 SHF.R.U32.HI R3, RZ, R9, R0 ;  /* 0x00000009ff032219 */ /* 0x002fe40000011600 */
[----:B------:R-:W-:Y:S02]  /*7850*/  CS2R R8, SRZ ;  /* 0x0000000000087805 */ /* 0x000fe4000001ff00 */
[----:B------:R-:W-:Y:S01]  /*7860*/  SHF.R.S32.HI R41, RZ, 0x1f, R3 ;  /* 0x0000001fff297819 */ /* 0x000fe20000011403 */
[----:B------:R-:W-:Y:S06]  /*7870*/  @P0 BRA `(.L_x_4702) ;  /* 0x0000000000580947 */ /* 0x000fec0003800000 */
[----:B------:R-:W-:Y:S01]  /*7880*/  VIADD R14, R24, 0x10 ;  /* 0x00000010180e7836 */ /* 0x000fe20000000000 */
[----:B------:R-:W-:Y:S01]  /*7890*/  IADD3 R15, P4, R52, R53, RZ ;  /* 0x00000035340f7210 */ /* 0x000fe20007f9e0ff */
[----:B------:R-:W-:Y:S01]  /*78a0*/  ULDC UR4, c[0x0][0x3d4] ;  /* 0x0000f50000047ab9 */ /* 0x000fe20000000800 */
[----:B------:R-:W-:Y:S01]  /*78b0*/  IADD3 R0, P5, R54, R55, RZ ;  /* 0x0000003736007210 */ /* 0x000fe20007fbe0ff */
[----:B------:R-:W-:Y:S01]  /*78c0*/  ULDC.64 UR6, c[0x0][0x3c8] ;  /* 0x0000f20000067ab9 */ /* 0x000fe20000000a00 */
[----:B------:R-:W-:Y:S01]  /*78d0*/  ISETP.GE.AND P2, PT, R14, UR4, PT ;  /* 0x000000040e007c0c */ /* 0x000fe2000bf46270 */
[----:B------:R-:W-:Y:S01]  /*78e0*/  ULDC.64 UR8, c[0x0][0x3e0] ;  /* 0x0000f80000087ab9 */ /* 0x000fe20000000a00 */
[----:B------:R-:W-:Y:S01]  /*78f0*/  ISETP.GE.AND P3, PT, R24, UR4, PT ;  /* 0x0000000418007c0c */ /* 0x000fe2000bf66270 */
[----:B------:R-:W-:Y:S01]  /*7900*/  IMAD.X R30, R57, 0x1, R48, P4 ;  /* 0x00000001391e7824 */ /* 0x000fe200020e0630 */
[----:B------:R-:W-:Y:S01]  /*7910*/  LEA R14, P4, R15, UR6, 0x1 ;  /* 0x000000060f0e7c11 */ /* 0x000fe2000f8808ff */
[----:B------:R-:W-:Y:S01]  /*7920*/  IMAD.X R31, R59, 0x1, R50, P5 ;  /* 0x000000013b1f7824 */ /* 0x000fe200028e0632 */
[----:B------:R-:W-:-:S02]  /*7930*/  LEA R38, P5, R0, UR8, 0x1 ;  /* 0x0000000800267c11 */ /* 0x000fc4000f8a08ff */
[----:B------:R-:W-:Y:S02]  /*7940*/  CS2R R36, SRZ ;  /* 0x0000000000247805 */ /* 0x000fe4000001ff00 */
[----:B------:R-:W-:Y:S02]  /*7950*/  LEA.HI.X R15, R15, UR7, R30, 0x1, P4 ;  /* 0x000000070f0f7c11 */ /* 0x000fe4000a0f0c1e */
[----:B------:R-:W-:Y:S02]  /*7960*/  CS2R R32, SRZ ;  /* 0x0000000000207805 */ /* 0x000fe4000001ff00 */
[----:B------:R-:W-:Y:S02]  /*7970*/  LEA.HI.X R39, R0, UR9, R31, 0x1, P5 ;  /* 0x0000000900277c11 */ /* 0x000fe4000a8f0c1f */
[----:B------:R-:W-:Y:S02]  /*7980*/  CS2R R34, SRZ ;  /* 0x0000000000227805 */ /* 0x000fe4000001ff00 */
[----:B------:R-:W-:Y:S01]  /*7990*/  CS2R R30, SRZ ;  /* 0x00000000001e7805 */ /* 0x000fe2000001ff00 */
[----:B------:R0:W5:Y:S04]  /*79a0*/  @!P3 LDG.E.64 R36, desc[UR42][R14.64] ;  /* 0x0000002a0e24b981 */ /* 0x000168000c1e1b00 */
[----:B------:R0:W5:Y:S04]  /*79b0*/  @!P2 LDG.E.64 R32, desc[UR42][R14.64+0x20] ;  /* 0x0000202a0e20a981 */ /* 0x000168000c1e1b00 */
[----:B------:R0:W5:Y:S04]  /*79c0*/  @!P3 LDG.E.64 R34, desc[UR42][R38.64] ;  /* 0x0000002a2622b981 */ /* 0x000168000c1e1b00 */
[----:B------:R0:W5:Y:S02]  /*79d0*/  @!P2 LDG.E.64 R30, desc[UR42][R38.64+0x20] ;  /* 0x0000202a261ea981 */ /* 0x000164000c1e1b00 */
.L_x_4702:
[----:B------:R-:W-:Y:S05]  /*79e0*/  BSYNC B1 ;  /* 0x0000000000017941 */ /* 0x000fea0003800000 */
.L_x_4701:
[----:B------:R-:W-:Y:S04]  /*79f0*/  BSSY B1, `(.L_x_4703) ;  /* 0x0000018000017945 */ /* 0x000fe80003800000 */
[----:B------:R-:W-:Y:S05]  /*7a00*/  @P1 BRA `(.L_x_4704) ;  /* 0x0000000000581947 */ /* 0x000fea0003800000 */
[----:B------:R-:W-:Y:S01]  /*7a10*/  IADD3 R0, P4, P5, R55, R44, R54 ;  /* 0x0000002c37007210 */ /* 0x000fe20007d9e036 */
[----:B0-----:R-:W-:Y:S01]  /*7a20*/  VIADD R14, R24, 0x10 ;  /* 0x00000010180e7836 */ /* 0x001fe20000000000 */
[----:B------:R-:W-:Y:S01]  /*7a30*/  IADD3 R8, P2, P3, R53, R46, R52 ;  /* 0x0000002e35087210 */ /* 0x000fe20007b5e034 */
[----:B------:R-:W-:Y:S01]  /*7a40*/  ULDC UR4, c[0x0][0x3d4] ;  /* 0x0000f50000047ab9 */ /* 0x000fe20000000800 */
[----:B------:R-:W-:Y:S01]  /*7a50*/  IADD3.X R9, R50, R45, R59, P4, P5 ;  /* 0x0000002d32097210 */ /* 0x000fe200027ea43b */
[----:B------:R-:W-:Y:S01]  /*7a60*/  ULDC.64 UR6, c[0x0][0x3c8] ;  /* 0x0000f20000067ab9 */ /* 0x000fe20000000a00 */
[----:B------:R-:W-:Y:S02]  /*7a70*/  ISETP.GE.AND P5, PT, R14, UR4, PT ;  /* 0x000000040e007c0c */ /* 0x000fe4000bfa6270 */
[----:B------:R-:W-:Y:S02]  /*7a80*/  CS2R R26, SRZ ;  /* 0x00000000001a7805 */ /* 0x000fe4000001ff00 */
[----:B------:R-:W-:Y:S01]  /*7a90*/  ISETP.GE.AND P4, PT, R24, UR4, PT ;  /* 0x0000000418007c0c */ /* 0x000fe2000bf86270 */
[----:B------:R-:W-:Y:S01]  /*7aa0*/  ULDC.64 UR4, c[0x0][0x3e0] ;  /* 0x0000f80000047ab9 */ /* 0x000fe20000000a00 */
[----:B------:R-:W-:-:S02]  /*7ab0*/  IADD3.X R15, R48, R47, R57, P2, P3 ;  /* 0x0000002f300f7210 */ /* 0x000fc400017e6439 */
[----:B------:R-:W-:Y:S02]  /*7ac0*/  CS2R R28, SRZ ;  /* 0x00000000001c7805 */ /* 0x000fe4000001ff00 */
[----:B------:R-:W-:Y:S02]  /*7ad0*/  LEA R14, P2, R8, UR6, 0x1 ;  /* 0x00000006080e7c11 */ /* 0x000fe4000f8408ff */
[----:B------:R-:W-:Y:S02]  /*7ae0*/  CS2R R20, SRZ ;  /* 0x0000000000147805 */ /* 0x000fe4000001ff00 */
[----:B------:R-:W-:Y:S02]  /*7af0*/  LEA R38, P3, R0, UR4, 0x1 ;  /* 0x0000000400267c11 */ /* 0x000fe4000f8608ff */
[----:B------:R-:W-:Y:S02]  /*7b00*/  LEA.HI.X R15, R8, UR7, R15, 0x1, P2 ;  /* 0x00000007080f7c11 */ /* 0x000fe400090f0c0f */
[----:B------:R-:W-:-:S02]  /*7b10*/  LEA.HI.X R39, R0, UR5, R9, 0x1, P3 ;  /* 0x0000000500277c11 */ /* 0x000fc400098f0c09 */
[----:B------:R-:W-:Y:S01]  /*7b20*/  CS2R R8, SRZ ;  /* 0x0000000000087805 */ /* 0x000fe2000001ff00 */
[----:B------:R1:W5:Y:S05]  /*7b30*/  @!P4 LDG.E.64 R26, desc[UR42][R14.64] ;  /* 0x0000002a0e1ac981 */ /* 0x00036a000c1e1b00 */
[----:B------:R1:W5:Y:S04]  /*7b40*/  @!P5 LDG.E.64 R8, desc[UR42][R14.64+0x20] ;  /* 0x0000202a0e08d981 */ /* 0x000368000c1e1b00 */
[----:B------:R1:W5:Y:S04]  /*7b50*/  @!P4 LDG.E.64 R28, desc[UR42][R38.64] ;  /* 0x0000002a261cc981 */ /* 0x000368000c1e1b00 */
[----:B------:R1:W5:Y:S02]  /*7b60*/  @!P5 LDG.E.64 R20, desc[UR42][R38.64+0x20] ;  /* 0x0000202a2614d981 */ /* 0x000364000c1e1b00 */
.L_x_4704:
[----:B------:R-:W-:Y:S05]  /*7b70*/  BSYNC B1 ;  /* 0x0000000000017941 */ /* 0x000fea0003800000 */
.L_x_4703:
[C---:B------:R-:W-:Y:S01]  /*7b80*/  IMAD.WIDE.U32 R10, R3.reuse, R6, R10 ;  /* 0x00000006030a7225 */ /* 0x040fe200078e000a */
[----:B------:R-:W-:Y:S01]  /*7b90*/  LEA.HI R0, R216, R216, RZ, 0x1 ;  /* 0x000000d8d8007211 */ /* 0x000fe200078f08ff */
[----:B------:R-:W-:Y:S01]  /*7ba0*/  ULDC.64 UR4, c[0x0][0x3c8] ;  /* 0x0000f20000047ab9 */ /* 0x000fe20000000a00 */
[----:B------:R-:W-:Y:S01]  /*7bb0*/  ULDC.64 UR6, c[0x0][0x3e0] ;  /* 0x0000f80000067ab9 */ /* 0x000fe20000000a00 */
[----:B------:R-:W-:Y:S01]  /*7bc0*/  IMAD.WIDE.U32 R12, R3, R4, R12 ;  /* 0x00000004030c7225 */ /* 0x000fe200078e000c */
[----:B01----:R-:W-:-:S03]  /*7bd0*/  LOP3.LUT R15, R0, 0xfffffffe, RZ, 0xc0, !PT ;  /* 0xfffffffe000f7812 */ /* 0x003fc600078ec0ff */
[C---:B------:R-:W-:Y:S01]  /*7be0*/  IMAD R6, R41.reuse, R6, RZ ;  /* 0x0000000629067224 */ /* 0x040fe200078e02ff */
[----:B------:R-:W-:Y:S01]  /*7bf0*/  LEA R0, P3, R12, UR6, 0x1 ;  /* 0x000000060c007c11 */ /* 0x000fe2000f8608ff */
[----:B------:R-:W-:Y:S02]  /*7c00*/  IMAD R4, R41, R4, RZ ;  /* 0x0000000429047224 */ /* 0x000fe400078e02ff */
[----:B------:R-:W-:Y:S02]  /*7c10*/  IMAD.SHL.U32 R14, R193, 0x40, RZ ;  /* 0x00000040c10e7824 */ /* 0x000fe400078e00ff */
[C---:B------:R-:W-:Y:S02]  /*7c20*/  IMAD R7, R3.reuse, R7, R6 ;  /* 0x0000000703077224 */ /* 0x040fe400078e0206 */
[----:B------:R-:W-:Y:S01]  /*7c30*/  IMAD R3, R3, R5, R4 ;  /* 0x0000000503037224 */ /* 0x000fe200078e0204 */
[----:B------:R-:W-:Y:S01]  /*7c40*/  LOP3.LUT R39, R14, 0x1c0, RZ, 0xc0, !PT ;  /* 0x000001c00e277812 */ /* 0x000fe200078ec0ff */
[----:B------:R-:W-:Y:S01]  /*7c50*/  IMAD.IADD R5, R11, 0x1, R7 ;  /* 0x000000010b057824 */ /* 0x000fe200078e0207 */
[----:B------:R-:W-:Y:S01]  /*7c60*/  LEA R4, P2, R10, UR4, 0x1 ;  /* 0x000000040a047c11 */ /* 0x000fe2000f8408ff */
[----:B------:R-:W-:Y:S01]  /*7c70*/  IMAD.IADD R3, R13, 0x1, R3 ;  /* 0x000000010d037824 */ /* 0x000fe200078e0203 */
[----:B------:R-:W-:Y:S01]  /*7c80*/  LOP3.LUT R6, R39, 0x18, R16, 0xf8, !PT ;  /* 0x0000001827067812 */ /* 0x000fe200078ef810 */
[----:B------:R-:W-:Y:S01]  /*7c90*/  IMAD.IADD R7, R216, 0x1, -R15 ;  /* 0x00000001d8077824 */ /* 0x000fe200078e0a0f */
[----:B------:R-:W-:Y:S01]  /*7ca0*/  UMOV UR4, 0xffffffff ;  /* 0xffffffff00047882 */ /* 0x000fe20000000000 */
[----:B------:R-:W-:-:S02]  /*7cb0*/  SHF.R.U32.HI R39, RZ, 0x3, R39 ;  /* 0x00000003ff277819 */ /* 0x000fc40000011627 */
[----:B------:R-:W-:Y:S02]  /*7cc0*/  LEA.HI.X R5, R10, UR5, R5, 0x1, P2 ;  /* 0x000000050a057c11 */ /* 0x000fe400090f0c05 */
[----:B------:R-:W-:Y:S02]  /*7cd0*/  LEA.HI.X R3, R12, UR7, R3, 0x1, P3 ;  /* 0x000000070c037c11 */ /* 0x000fe400098f0c03 */
[----:B------:R-:W-:Y:S02]  /*7ce0*/  LOP3.LUT R39, R6, R39, RZ, 0x3c, !PT ;  /* 0x0000002706277212 */ /* 0x000fe400078e3cff */
[----:B------:R-:W-:Y:S01]  /*7cf0*/  SHF.L.U32 R7, R7, 0x1f, RZ ;  /* 0x0000001f07077819 */ /* 0x000fe200000006ff */
[----:B------:R-:W-:Y:S06]  /*7d00*/  BRA.DIV UR4, `(.L_x_4705) ;  /* 0x0000014a04147947 */ /* 0x000fec000b800000 */
.L_x_4954:
[----:B------:R-:W-:-:S03]  /*7d10*/  UMOV UR4, 0xffffffff ;  /* 0xffffffff00047882 */ /* 0x000fc60000000000 */
[----:B------:R-:W-:Y:S05]  /*7d20*/  BRA.DIV UR4, `(.L_x_4706) ;  /* 0x0000014a04347947 */ /* 0x000fea000b800000 */
.L_x_4957:
[----:B------:R-:W-:-:S03]  /*7d30*/  UMOV UR4, 0xffffffff ;  /* 0xffffffff00047882 */ /* 0x000fc60000000000 */
[----:B------:R-:W-:Y:S05]  /*7d40*/  BRA.DIV UR4, `(.L_x_4707) ;  /* 0x0000014a04547947 */ /* 0x000fea000b800000 */
.L_x_4960:
[----:B------:R-:W-:-:S03]  /*7d50*/  UMOV UR4, 0xffffffff ;  /* 0xffffffff00047882 */ /* 0x000fc60000000000 */
[----:B------:R-:W-:Y:S05]  /*7d60*/  BRA.DIV UR4, `(.L_x_4708) ;  /* 0x0000014a04747947 */ /* 0x000fea000b800000 */
.L_x_4963:
[----:B------:R-:W-:-:S03]  /*7d70*/  UMOV UR4, 0xffffffff ;  /* 0xffffffff00047882 */ /* 0x000fc60000000000 */
[----:B------:R-:W-:Y:S05]  /*7d80*/  BRA.DIV UR4, `(.L_x_4709) ;  /* 0x0000014a04947947 */ /* 0x000fea000b800000 */
.L_x_4966:
[----:B------:R-:W-:-:S03]  /*7d90*/  UMOV UR4, 0xffffffff ;  /* 0xffffffff00047882 */ /* 0x000fc60000000000 */
[----:B------:R-:W-:Y:S05]  /*7da0*/  BRA.DIV UR4, `(.L_x_4710) ;  /* 0x0000014a04b47947 */ /* 0x000fea000b800000 */
.L_x_4969:
[----:B------:R-:W-:-:S03]  /*7db0*/  UMOV UR4, 0xffffffff ;  /* 0xffffffff00047882 */ /* 0x000fc60000000000 */
[----:B------:R-:W-:Y:S05]  /*7dc0*/  BRA.DIV UR4, `(.L_x_4711) ;  /* 0x0000014a04d47947 */ /* 0x000fea000b800000 */
.L_x_4972:
[----:B------:R-:W-:-:S03]  /*7dd0*/  UMOV UR4, 0xffffffff ;  /* 0xffffffff00047882 */ /* 0x000fc60000000000 */
[----:B------:R-:W-:Y:S05]  /*7de0*/  BRA.DIV UR4, `(.L_x_4712) ;  /* 0x0000014a04f47947 */ /* 0x000fea000b800000 */
.L_x_4975:
[----:B------:R-:W0:Y:S01]  /*7df0*/  SYNCS.PHASECHK.TRANS64.TRYWAIT P2, [R2+URZ+0x28c00], R7 ;  /* 0x028c0007020075a7 */ /* 0x000e22000804017f */
[----:B-----5:R-:W-:Y:S01]  /*7e00*/  IMAD.MOV.U32 R0, RZ, RZ, R32 ;  /* 0x000000ffff007224 */ /* 0x020fe200078e0020 */
[----:B------:R-:W-:Y:S01]  /*7e10*/  LOP3.LUT P3, RZ, R193, 0x4, RZ, 0xc0, !PT ;  /* 0x00000004c1ff7812 */ /* 0x000fe2000786c0ff */
[----:B------:R-:W-:Y:S01]  /*7e20*/  IMAD.MOV.U32 R3, RZ, RZ, R33 ;  /* 0x000000ffff037224 */ /* 0x000fe200078e0021 */
[----:B------:R-:W-:Y:S01]  /*7e30*/  BSSY B1, `(.L_x_4713) ;  /* 0x0000021000017945 */ /* 0x000fe20003800000 */
[----:B------:R-:W-:Y:S02]  /*7e40*/  IMAD.MOV.U32 R4, RZ, RZ, R36 ;  /* 0x000000ffff047224 */ /* 0x000fe400078e0024 */
[----:B------:R-:W-:Y:S01]  /*7e50*/  IMAD.MOV.U32 R5, RZ, RZ, R37 ;  /* 0x000000ffff057224 */ /* 0x000fe200078e0025 */
[----:B------:R-:W-:Y:S01]  /*7e60*/  PRMT R40, R3, 0x5410, R0 ;  /* 0x0000541003287816 */ /* 0x000fe20000000000 */
[----:B------:R-:W-:Y:S02]  /*7e70*/  IMAD R3, R200, 0x200, R39 ;  /* 0x00000200c8037824 */ /* 0x000fe400078e0227 */
[----:B------:R-:W-:Y:S01]  /*7e80*/  IMAD.MOV.U32 R0, RZ, RZ, R30 ;  /* 0x000000ffff007224 */ /* 0x000fe200078e001e */
[----:B------:R-:W-:Y:S01]  /*7e90*/  PRMT R11, R5, 0x5410, R4 ;  /* 0x00005410050b7816 */ /* 0x000fe20000000004 */
[----:B------:R-:W-:-:S02]  /*7ea0*/  IMAD.MOV.U32 R5, RZ, RZ, R34 ;  /* 0x000000ffff057224 */ /* 0x000fc400078e0022 */
[----:B------:R-:W-:Y:S01]  /*7eb0*/  IMAD.MOV.U32 R4, RZ, RZ, R31 ;  /* 0x000000ffff047224 */ /* 0x000fe200078e001f */
[----:B------:R-:W-:Y:S01]  /*7ec0*/  PRMT R42, R42, 0x5410, R0 ;  /* 0x000054102a2a7816 */ /* 0x000fe20000000000 */
[----:B------:R-:W-:Y:S01]  /*7ed0*/  IMAD R3, R3, 0x2, R2 ;  /* 0x0000000203037824 */ /* 0x000fe200078e0202 */
[----:B------:R-:W-:Y:S01]  /*7ee0*/  PRMT R12, R12, 0x5410, R5 ;  /* 0x000054100c0c7816 */ /* 0x000fe20000000005 */
[----:B------:R-:W-:Y:S01]  /*7ef0*/  IMAD.MOV.U32 R5, RZ, RZ, R35 ;  /* 0x000000ffff057224 */ /* 0x000fe200078e0023 */
[----:B------:R-:W-:Y:S01]  /*7f00*/  PRMT R43, R43, 0x5410, R4 ;  /* 0x000054102b2b7816 */ /* 0x000fe20000000004 */
[C---:B------:R-:W-:Y:S01]  /*7f10*/  VIADD R4, R3.reuse, 0x20400 ;  /* 0x0002040003047836 */ /* 0x040fe20000000000 */
[----:B------:R-:W-:Y:S01]  /*7f20*/  IADD3 R0, R3, 0x20440, RZ ;  /* 0x0002044003007810 */ /* 0x000fe20007ffe0ff */
[----:B------:R-:W-:Y:S01]  /*7f30*/  IMAD.MOV.U32 R6, RZ, RZ, R8 ;  /* 0x000000ffff067224 */ /* 0x000fe200078e0008 */
[----:B------:R-:W-:Y:S01]  /*7f40*/  PRMT R13, R13, 0x5410, R5 ;  /* 0x000054100d0d7816 */ /* 0x000fe20000000005 */
[----:B------:R-:W-:-:S02]  /*7f50*/  IMAD.MOV.U32 R10, RZ, RZ, R9 ;  /* 0x000000ffff0a7224 */ /* 0x000fc400078e0009 */
[----:B------:R-:W-:Y:S01]  /*7f60*/  @P3 VIADD R0, R4, 0xffffffc0 ;  /* 0xffffffc004003836 */ /* 0x000fe20000000000 */
        /* <DEDUP_REMOVED lines=13> */
.L_x_4976:
[----:B------:R-:W-:Y:S05]  /*8040*/  BSYNC B1 ;  /* 0x0000000000017941 */ /* 0x000fea0003800000 */
.L_x_4713:
[----:B------:R-:W-:Y:S01]  /*8050*/  BSSY B1, `(.L_x_4715) ;  /* 0x0000068000017945 */ /* 0x000fe20003800000 */
[----:B------:R-:W-:Y:S02]  /*8060*/  PRMT R45, R4, 0x7610, R45 ;  /* 0x00007610042d7816 */ /* 0x000fe4000000002d */
[----:B------:R-:W-:Y:S01]  /*8070*/  PRMT R47, R47, 0x5410, R5 ;  /* 0x000054102f2f7816 */ /* 0x000fe20000000005 */
[----:B------:R-:W-:Y:S06]  /*8080*/  @P0 BRA `(.L_x_4716) ;  /* 0x0000000400900947 */ /* 0x000fec0003800000 */
[----:B------:R-:W1:Y:S01]  /*8090*/  LDC R5, c[0x0][0x3d4] ;  /* 0x0000f500ff057b82 */ /* 0x000e620000000800 */
[C---:B------:R-:W-:Y:S01]  /*80a0*/  VIADD R4, R24.reuse, 0x10 ;  /* 0x0000001018047836 */ /* 0x040fe20000000000 */
[----:B------:R-:W-:Y:S01]  /*80b0*/  BSSY B2, `(.L_x_4717) ;  /* 0x0000032000027945 */ /* 0x000fe20003800000 */
[----:B-1----:R-:W-:-:S03]  /*80c0*/  ISETP.GE.AND P0, PT, R24, R5, PT ;  /* 0x000000051800720c */ /* 0x002fc60003f06270 */
[----:B------:R-:W-:-:S10]  /*80d0*/  ISETP.GE.AND P2, PT, R4, R5, PT ;  /* 0x000000050400720c */ /* 0x000fd40003f46270 */
[----:B------:R-:W-:Y:S05]  /*80e0*/  @P0 BRA `(.L_x_4718) ;  /* 0x0000000000b80947 */ /* 0x000fea0003800000 */
[----:B0-----:R-:W0:Y:S01]  /*80f0*/  LDS.128 R4, [R3+0x20400] ;  /* 0x0204000003047984 */ /* 0x001e220000000c00 */
[----:B------:R-:W-:Y:S02]  /*8100*/  SHF.R.U64 R14, R36, 0x10, R37 ;  /* 0x00000010240e7819 */ /* 0x000fe40000001225 */
[----:B------:R-:W-:Y:S02]  /*8110*/  SHF.R.U32.HI R36, RZ, 0x10, R35 ;  /* 0x00000010ff247819 */ /* 0x000fe40000011623 */
[----:B------:R-:W-:Y:S02]  /*8120*/  SHF.R.U32.HI R15, RZ, 0x10, R37 ;  /* 0x00000010ff0f7819 */ /* 0x000fe40000011625 */
[----:B------:R-:W-:Y:S02]  /*8130*/  PRMT R36, R13, 0x5432, R36 ;  /* 0x000054320d247816 */ /* 0x000fe40000000024 */
[C---:B------:R-:W-:Y:S02]  /*8140*/  PRMT R15, R11.reuse, 0x5410, R15 ;  /* 0x000054100b0f7816 */ /* 0x040fe4000000000f */
[----:B------:R-:W-:Y:S01]  /*8150*/  PRMT R14, R11, 0x5432, R14 ;  /* 0x000054320b0e7816 */ /* 0x000fe2000000000e */
[----:B------:R-:W-:Y:S01]  /*8160*/  IMAD.U32 R37, R36, 0x10000, RZ ;  /* 0x0001000024257824 */ /* 0x000fe200078e00ff */
[----:B------:R-:W-:Y:S01]  /*8170*/  SHF.R.U64 R10, R34, 0x10, R35 ;  /* 0x00000010220a7819 */ /* 0x000fe20000001223 */
[----:B------:R-:W-:Y:S01]  /*8180*/  IMAD.U32 R34, R15, 0x10000, RZ ;  /* 0x000100000f227824 */ /* 0x000fe200078e00ff */
[----:B------:R-:W-:-:S02]  /*8190*/  LOP3.LUT R36, R36, 0xffff0000, RZ, 0xc0, !PT ;  /* 0xffff000024247812 */ /* 0x000fc400078ec0ff */
[----:B------:R-:W-:Y:S02]  /*81a0*/  PRMT R35, R12, 0x5432, R10 ;  /* 0x000054320c237816 */ /* 0x000fe4000000000a */
[----:B------:R-:W-:Y:S02]  /*81b0*/  LOP3.LUT R15, R15, 0xffff0000, RZ, 0xc0, !PT ;  /* 0xffff00000f0f7812 */ /* 0x000fe400078ec0ff */
[C---:B0-----:R-:W-:Y:S01]  /*81c0*/  LOP3.LUT R11, R6.reuse, 0xffff0000, RZ, 0xc0, !PT ;  /* 0xffff0000060b7812 */ /* 0x041fe200078ec0ff */
[----:B------:R-:W-:Y:S01]  /*81d0*/  IMAD.U32 R10, R6, 0x10000, RZ ;  /* 0x00010000060a7824 */ /* 0x000fe200078e00ff */
[C---:B------:R-:W-:Y:S01]  /*81e0*/  LOP3.LUT R13, R7.reuse, 0xffff0000, RZ, 0xc0, !PT ;  /* 0xffff0000070d7812 */ /* 0x040fe200078ec0ff */
[----:B------:R-:W-:Y:S02]  /*81f0*/  IMAD.U32 R12, R7, 0x10000, RZ ;  /* 0x00010000070c7824 */ /* 0x000fe400078e00ff */
[C---:B------:R-:W-:Y:S01]  /*8200*/  FMUL.FTZ R39, R11.reuse, R37 ;  /* 0x000000250b277220 */ /* 0x040fe20000410000 */
[----:B------:R-:W-:Y:S01]  /*8210*/  FMUL.FTZ R38, R11, R34 ;  /* 0x000000220b267220 */ /* 0x000fe20000410000 */
[----:B------:R-:W-:Y:S01]  /*8220*/  FMUL.FTZ R11, R13, R36 ;  /* 0x000000240d0b7220 */ /* 0x000fe20000410000 */
[----:B------:R-:W-:-:S02]  /*8230*/  IMAD.U32 R6, R4, 0x10000, RZ ;  /* 0x0001000004067824 */ /* 0x000fc400078e00ff */
[C---:B------:R-:W-:Y:S01]  /*8240*/  FFMA.FTZ R39, R10.reuse, R34, -R39 ;  /* 0x000000220a277223 */ /* 0x040fe20000010827 */
[----:B------:R-:W-:Y:S01]  /*8250*/  FFMA.FTZ R38, R10, R37, R38 ;  /* 0x000000250a267223 */ /* 0x000fe20000010026 */
[-C--:B------:R-:W-:Y:S01]  /*8260*/  FFMA.FTZ R37, R12, R15.reuse, -R11 ;  /* 0x0000000f0c257223 */ /* 0x080fe2000001080b */
[C---:B------:R-:W-:Y:S01]  /*8270*/  IMAD.U32 R7, R5.reuse, 0x10000, RZ ;  /* 0x0001000005077824 */ /* 0x040fe200078e00ff */
[----:B------:R-:W-:Y:S01]  /*8280*/  LOP3.LUT R4, R4, 0xffff0000, RZ, 0xc0, !PT ;  /* 0xffff000004047812 */ /* 0x000fe200078ec0ff */
[C---:B------:R-:W-:Y:S01]  /*8290*/  IMAD.U32 R11, R14.reuse, 0x10000, RZ ;  /* 0x000100000e0b7824 */ /* 0x040fe200078e00ff */
[----:B------:R-:W-:Y:S01]  /*82a0*/  LOP3.LUT R5, R5, 0xffff0000, RZ, 0xc0, !PT ;  /* 0xffff000005057812 */ /* 0x000fe200078ec0ff */
[----:B------:R-:W-:Y:S01]  /*82b0*/  FMUL.FTZ R41, R13, R15 ;  /* 0x0000000f0d297220 */ /* 0x000fe20000410000 */
[C---:B------:R-:W-:Y:S01]  /*82c0*/  LOP3.LUT R10, R35.reuse, 0xffff0000, RZ, 0xc0, !PT ;  /* 0xffff0000230a7812 */ /* 0x040fe200078ec0ff */
[----:B------:R-:W-:Y:S01]  /*82d0*/  IMAD.U32 R13, R35, 0x10000, RZ ;  /* 0x00010000230d7824 */ /* 0x000fe200078e00ff */
[----:B------:R-:W-:Y:S01]  /*82e0*/  LOP3.LUT R14, R14, 0xffff0000, RZ, 0xc0, !PT ;  /* 0xffff00000e0e7812 */ /* 0x000fe200078ec0ff */
[----:B------:R-:W-:Y:S01]  /*82f0*/  FFMA.FTZ R36, R12, R36, R41 ;  /* 0x000000240c247223 */ /* 0x000fe20000010029 */
[C---:B------:R-:W-:Y:S01]  /*8300*/  FMUL.FTZ R12, R4.reuse, R11 ;  /* 0x0000000b040c7220 */ /* 0x040fe20000410000 */
[-C--:B------:R-:W-:Y:S01]  /*8310*/  FMUL.FTZ R15, R4, R13.reuse ;  /* 0x0000000d040f7220 */ /* 0x080fe20000410000 */
[C---:B------:R-:W-:Y:S01]  /*8320*/  FMUL.FTZ R34, R5.reuse, R10 ;  /* 0x0000000a05227220 */ /* 0x040fe20000410000 */
[-C--:B------:R-:W-:Y:S01]  /*8330*/  FMUL.FTZ R35, R5, R14.reuse ;  /* 0x0000000e05237220 */ /* 0x080fe20000410000 */
[C---:B------:R-:W-:Y:S01]  /*8340*/  FFMA.FTZ R13, R6.reuse, R13, R12 ;  /* 0x0000000d060d7223 */ /* 0x040fe2000001000c */
[----:B------:R-:W-:Y:S01]  /*8350*/  FFMA.FTZ R4, R6, R11, -R15 ;  /* 0x0000000b06047223 */ /* 0x000fe2000001080f */
[C---:B------:R-:W-:Y:S01]  /*8360*/  FFMA.FTZ R5, R7.reuse, R14, -R34 ;  /* 0x0000000e07057223 */ /* 0x040fe20000010822 */
[----:B------:R-:W-:Y:S01]  /*8370*/  FFMA.FTZ R10, R7, R10, R35 ;  /* 0x0000000a070a7223 */ /* 0x000fe20000010023 */
[----:B------:R-:W-:-:S02]  /*8380*/  F2FP.BF16.F32.PACK_AB R6, R38, R39 ;  /* 0x000000272606723e */ /* 0x000fc400000010ff */
[----:B------:R-:W-:Y:S02]  /*8390*/  F2FP.BF16.F32.PACK_AB R7, R36, R37 ;  /* 0x000000252407723e */ /* 0x000fe400000010ff */
[----:B------:R-:W-:Y:S02]  /*83a0*/  F2FP.BF16.F32.PACK_AB R4, R13, R4 ;  /* 0x000000040d04723e */ /* 0x000fe400000010ff */
[----:B------:R-:W-:-:S05]  /*83b0*/  F2FP.BF16.F32.PACK_AB R5, R10, R5 ;  /* 0x000000050a05723e */ /* 0x000fca00000010ff */
[----:B------:R1:W-:Y:S02]  /*83c0*/  STS.128 [R3+0x20400], R4 ;  /* 0x0204000403007388 */ /* 0x0003e40000000c00 */
.L_x_4718:
[----:B------:R-:W-:Y:S05]  /*83d0*/  BSYNC B2 ;  /* 0x0000000000027941 */ /* 0x000fea0003800000 */
.L_x_4717:
[----:B------:R-:W-:Y:S05]  /*83e0*/  @P2 BRA `(.L_x_4716) ;  /* 0x0000000000b82947 */ /* 0x000fea0003800000 */
[----:B01----:R-:W0:Y:S01]  /*83f0*/  LDS.128 R4, [R0] ;  /* 0x0000000000047984 */ /* 0x003e220000000c00 */
[----:B------:R-:W-:Y:S02]  /*8400*/  SHF.R.U64 R14, R32, 0x10, R33 ;  /* 0x00000010200e7819 */ /* 0x000fe40000001221 */
[----:B------:R-:W-:Y:S02]  /*8410*/  SHF.R.U32.HI R32, RZ, 0x10, R31 ;  /* 0x00000010ff207819 */ /* 0x000fe4000001161f */
[----:B------:R-:W-:Y:S02]  /*8420*/  SHF.R.U32.HI R15, RZ, 0x10, R33 ;  /* 0x00000010ff0f7819 */ /* 0x000fe40000011621 */
[----:B------:R-:W-:Y:S02]  /*8430*/  PRMT R32, R43, 0x5432, R32 ;  /* 0x000054322b207816 */ /* 0x000fe40000000020 */
[----:B------:R-:W-:Y:S02]  /*8440*/  PRMT R15, R40, 0x5410, R15 ;  /* 0x00005410280f7816 */ /* 0x000fe4000000000f */
[----:B------:R-:W-:Y:S01]  /*8450*/  SHF.R.U64 R10, R30, 0x10, R31 ;  /* 0x000000101e0a7819 */ /* 0x000fe2000000121f */
[C---:B------:R-:W-:Y:S01]  /*8460*/  IMAD.U32 R33, R32.reuse, 0x10000, RZ ;  /* 0x0001000020217824 */ /* 0x040fe200078e00ff */
[----:B------:R-:W-:Y:S01]  /*8470*/  LOP3.LUT R32, R32, 0xffff0000, RZ, 0xc0, !PT ;  /* 0xffff000020207812 */ /* 0x000fe200078ec0ff */
[----:B------:R-:W-:Y:S01]  /*8480*/  IMAD.U32 R30, R15, 0x10000, RZ ;  /* 0x000100000f1e7824 */ /* 0x000fe200078e00ff */
[----:B------:R-:W-:-:S02]  /*8490*/  PRMT R31, R42, 0x5432, R10 ;  /* 0x000054322a1f7816 */ /* 0x000fc4000000000a */
[----:B------:R-:W-:Y:S02]  /*84a0*/  LOP3.LUT R15, R15, 0xffff0000, RZ, 0xc0, !PT ;  /* 0xffff00000f0f7812 */ /* 0x000fe400078ec0ff */
[----:B------:R-:W-:Y:S02]  /*84b0*/  PRMT R14, R40, 0x5432, R14 ;  /* 0x00005432280e7816 */ /* 0x000fe4000000000e */
        /* <DEDUP_REMOVED lines=11> */
[----:B------:R-:W-:Y:S02]  /*8570*/  IMAD.U32 R7, R5, 0x10000, RZ ;  /* 0x0001000005077824 */ /* 0x000fe400078e00ff */
[----:B------:R-:W-:Y:S01]  /*8580*/  FMUL.FTZ R37, R13, R15 ;  /* 0x0000000f0d257220 */ /* 0x000fe20000410000 */
[----:B------:R-:W-:Y:S01]  /*8590*/  IMAD.U32 R11, R14, 0x10000, RZ ;  /* 0x000100000e0b7824 */ /* 0x000fe200078e00ff */
[----:B------:R-:W-:Y:S02]  /*85a0*/  LOP3.LUT R4, R4, 0xffff0000, RZ, 0xc0, !PT ;  /* 0xffff000004047812 */ /* 0x000fe400078ec0ff */
[----:B------:R-:W-:Y:S01]  /*85b0*/  LOP3.LUT R5, R5, 0xffff0000, RZ, 0xc0, !PT ;  /* 0xffff000005057812 */ /* 0x000fe200078ec0ff */
[----:B------:R-:W-:Y:S01]  /*85c0*/  FFMA.FTZ R32, R12, R32, R37 ;  /* 0x000000200c207223 */ /* 0x000fe20000010025 */
[C---:B------:R-:W-:Y:S01]  /*85d0*/  SHF.L.U32 R13, R31.reuse, 0x10, RZ ;  /* 0x000000101f0d7819 */ /* 0x040fe200000006ff */
[----:B------:R-:W-:Y:S01]  /*85e0*/  FMUL.FTZ R12, R4, R11 ;  /* 0x0000000b040c7220 */ /* 0x000fe20000410000 */
[----:B------:R-:W-:-:S02]  /*85f0*/  LOP3.LUT R10, R31, 0xffff0000, RZ, 0xc0, !PT ;  /* 0xffff00001f0a7812 */ /* 0x000fc400078ec0ff */
[----:B------:R-:W-:Y:S01]  /*8600*/  LOP3.LUT R14, R14, 0xffff0000, RZ, 0xc0, !PT ;  /* 0xffff00000e0e7812 */ /* 0x000fe200078ec0ff */
[-C--:B------:R-:W-:Y:S01]  /*8610*/  FMUL.FTZ R15, R4, R13.reuse ;  /* 0x0000000d040f7220 */ /* 0x080fe20000410000 */
[C---:B------:R-:W-:Y:S01]  /*8620*/  FFMA.FTZ R13, R6.reuse, R13, R12 ;  /* 0x0000000d060d7223 */ /* 0x040fe2000001000c */
[C---:B------:R-:W-:Y:S02]  /*8630*/  FMUL.FTZ R30, R5.reuse, R10 ;  /* 0x0000000a051e7220 */ /* 0x040fe40000410000 */
[-C--:B------:R-:W-:Y:S01]  /*8640*/  FMUL.FTZ R31, R5, R14.reuse ;  /* 0x0000000e051f7220 */ /* 0x080fe20000410000 */
[----:B------:R-:W-:Y:S01]  /*8650*/  FFMA.FTZ R4, R6, R11, -R15 ;  /* 0x0000000b06047223 */ /* 0x000fe2000001080f */
[C---:B------:R-:W-:Y:S01]  /*8660*/  FFMA.FTZ R5, R7.reuse, R14, -R30 ;  /* 0x0000000e07057223 */ /* 0x040fe2000001081e */
[----:B------:R-:W-:Y:S01]  /*8670*/  F2FP.BF16.F32.PACK_AB R6, R34, R35 ;  /* 0x000000232206723e */ /* 0x000fe200000010ff */
[----:B------:R-:W-:Y:S01]  /*8680*/  FFMA.FTZ R10, R7, R10, R31 ;  /* 0x0000000a070a7223 */ /* 0x000fe2000001001f */
[----:B------:R-:W-:-:S02]  /*8690*/  F2FP.BF16.F32.PACK_AB R7, R32, R33 ;  /* 0x000000212007723e */ /* 0x000fc400000010ff */
[----:B------:R-:W-:Y:S02]  /*86a0*/  F2FP.BF16.F32.PACK_AB R4, R13, R4 ;  /* 0x000000040d04723e */ /* 0x000fe400000010ff */
[----:B------:R-:W-:-:S05]  /*86b0*/  F2FP.BF16.F32.PACK_AB R5, R10, R5 ;  /* 0x000000050a05723e */ /* 0x000fca00000010ff */
[----:B------:R2:W-:Y:S02]  /*86c0*/  STS.128 [R0], R4 ;  /* 0x0000000400007388 */ /* 0x0005e40000000c00 */
.L_x_4716:
[----:B------:R-:W-:Y:S05]  /*86d0*/  BSYNC B1 ;  /* 0x0000000000017941 */ /* 0x000fea0003800000 */
.L_x_4715:
        /* <DEDUP_REMOVED lines=16> */
[C---:B------:R-:W-:Y:S01]  /*87e0*/  IMAD.U32 R24, R15.reuse, 0x10000, RZ ;  /* 0x000100000f187824 */ /* 0x040fe200078e00ff */
[----:B------:R-:W-:-:S02]  /*87f0*/  LOP3.LUT R15, R15, 0xffff0000, RZ, 0xc0, !PT ;  /* 0xffff00000f0f7812 */ /* 0x000fc400078ec0ff */
[C---:B------:R-:W-:Y:S02]  /*8800*/  PRMT R14, R45.reuse, 0x5432, R14 ;  /* 0x000054322d0e7816 */ /* 0x040fe4000000000e */
        /* <DEDUP_REMOVED lines=10> */
[----:B------:R-:W-:Y:S02]  /*88b0*/  IMAD.U32 R7, R5, 0x10000, RZ ;  /* 0x0001000005077824 */ /* 0x000fe400078e00ff */
[----:B------:R-:W-:Y:S01]  /*88c0*/  FFMA.FTZ R28, R10, R27, R28 ;  /* 0x0000001b0a1c7223 */ /* 0x000fe2000001001c */
[-C--:B------:R-:W-:Y:S01]  /*88d0*/  FFMA.FTZ R24, R12, R15.reuse, -R11 ;  /* 0x0000000f0c187223 */ /* 0x080fe2000001080b */
[----:B------:R-:W-:Y:S01]  /*88e0*/  LOP3.LUT R4, R4, 0xffff0000, RZ, 0xc0, !PT ;  /* 0xffff000004047812 */ /* 0x000fe200078ec0ff */
[----:B------:R-:W-:Y:S01]  /*88f0*/  FMUL.FTZ R27, R13, R15 ;  /* 0x0000000f0d1b7220 */ /* 0x000fe20000410000 */
[----:B------:R-:W-:Y:S01]  /*8900*/  LOP3.LUT R5, R5, 0xffff0000, RZ, 0xc0, !PT ;  /* 0xffff000005057812 */ /* 0x000fe200078ec0ff */
[C---:B------:R-:W-:Y:S01]  /*8910*/  IMAD.U32 R11, R14.reuse, 0x10000, RZ ;  /* 0x000100000e0b7824 */ /* 0x040fe200078e00ff */
[C---:B------:R-:W-:Y:S01]  /*8920*/  LOP3.LUT R10, R25.reuse, 0xffff0000, RZ, 0xc0, !PT ;  /* 0xffff0000190a7812 */ /* 0x040fe200078ec0ff */
[----:B------:R-:W-:Y:S01]  /*8930*/  IMAD.U32 R13, R25, 0x10000, RZ ;  /* 0x00010000190d7824 */ /* 0x000fe200078e00ff */
[----:B------:R-:W-:Y:S01]  /*8940*/  LOP3.LUT R14, R14, 0xffff0000, RZ, 0xc0, !PT ;  /* 0xffff00000e0e7812 */ /* 0x000fe200078ec0ff */
[----:B------:R-:W-:-:S02]  /*8950*/  FFMA.FTZ R27, R12, R26, R27 ;  /* 0x0000001a0c1b7223 */ /* 0x000fc4000001001b */
        /* <DEDUP_REMOVED lines=8> */
[----:B------:R-:W-:Y:S02]  /*89e0*/  F2FP.BF16.F32.PACK_AB R6, R28, R29 ;  /* 0x0000001d1c06723e */ /* 0x000fe400000010ff */
[----:B------:R-:W-:-:S02]  /*89f0*/  F2FP.BF16.F32.PACK_AB R7, R27, R24 ;  /* 0x000000181b07723e */ /* 0x000fc400000010ff */
[----:B------:R-:W-:Y:S02]  /*8a00*/  F2FP.BF16.F32.PACK_AB R4, R4, R15 ;  /* 0x0000000f0404723e */ /* 0x000fe400000010ff */
[----:B------:R-:W-:-:S05]  /*8a10*/  F2FP.BF16.F32.PACK_AB R5, R5, R12 ;  /* 0x0000000c0505723e */ /* 0x000fca00000010ff */
[----:B------:R1:W-:Y:S02]  /*8a20*/  STS.128 [R3+0x21400], R4 ;  /* 0x0214000403007388 */ /* 0x0003e40000000c00 */
.L_x_4721:
[----:B------:R-:W-:Y:S05]  /*8a30*/  BSYNC B1 ;  /* 0x0000000000017941 */ /* 0x000fea0003800000 */
.L_x_4720:
[----:B------:R-:W-:Y:S05]  /*8a40*/  @P1 BRA `(.L_x_4719) ;  /* 0x0000001400cc1947 */ /* 0x000fea0003800000 */
[----:B01----:R-:W0:Y:S01]  /*8a50*/  LDS.128 R4, [R0+0x1000] ;  /* 0x0010000000047984 */ /* 0x003e220000000c00 */
[----:B------:R-:W-:Y:S02]  /*8a60*/  SHF.R.U32.HI R15, RZ, 0x10, R21 ;  /* 0x00000010ff0f7819 */ /* 0x000fe40000011615 */
[----:B------:R-:W-:Y:S02]  /*8a70*/  SHF.R.U32.HI R12, RZ, 0x10, R9 ;  /* 0x00000010ff0c7819 */ /* 0x000fe40000011609 */
[C---:B------:R-:W-:Y:S02]  /*8a80*/  PRMT R15, R44.reuse, 0x5410, R15 ;  /* 0x000054102c0f7816 */ /* 0x040fe4000000000f */
[----:B------:R-:W-:Y:S02]  /*8a90*/  PRMT R12, R44, 0x5432, R12 ;  /* 0x000054322c0c7816 */ /* 0x000fe4000000000c */
[----:B------:R-:W-:Y:S02]  /*8aa0*/  SHF.R.U64 R11, R8, 0x10, R9 ;  /* 0x00000010080b7819 */ /* 0x000fe40000001209 */
        /* <DEDUP_REMOVED lines=8> */
[C---:B------:R-:W-:Y:S01]  /*8b30*/  IMAD.U32 R10, R7.reuse, 0x10000, RZ ;  /* 0x00010000070a7824 */ /* 0x040fe200078e00ff */
[----:B------:R-:W-:Y:S01]  /*8b40*/  LOP3.LUT R7, R7, 0xffff0000, RZ, 0xc0, !PT ;  /* 0xffff000007077812 */ /* 0x000fe200078ec0ff */
[----:B------:R-:W-:Y:S02]  /*8b50*/  IMAD.U32 R8, R6, 0x10000, RZ ;  /* 0x0001000006087824 */ /* 0x000fe400078e00ff */
[C---:B------:R-:W-:Y:S01]  /*8b60*/  FMUL.FTZ R21, R9.reuse, R20 ;  /* 0x0000001409157220 */ /* 0x040fe20000410000 */
[----:B------:R-:W-:Y:S01]  /*8b70*/  FMUL.FTZ R9, R9, R13 ;  /* 0x0000000d09097220 */ /* 0x000fe20000410000 */
[----:B------:R-:W-:-:S02]  /*8b80*/  IMAD.U32 R6, R5, 0x10000, RZ ;  /* 0x0001000005067824 */ /* 0x000fc400078e00ff */
[C---:B------:R-:W-:Y:S01]  /*8b90*/  FMUL.FTZ R25, R7.reuse, R15 ;  /* 0x0000000f07197220 */ /* 0x040fe20000410000 */
[C---:B------:R-:W-:Y:S01]  /*8ba0*/  FFMA.FTZ R21, R8.reuse, R13, -R21 ;  /* 0x0000000d08157223 */ /* 0x040fe20000010815 */
[----:B------:R-:W-:Y:S01]  /*8bb0*/  FFMA.FTZ R20, R8, R20, R9 ;  /* 0x0000001408147223 */ /* 0x000fe20000010009 */
        /* <DEDUP_REMOVED lines=8> */
[----:B------:R-:W-:Y:S01]  /*8c40*/  LOP3.LUT R11, R11, 0xffff0000, RZ, 0xc0, !PT ;  /* 0xffff00000b0b7812 */ /* 0x000fe200078ec0ff */
[----:B------:R-:W-:Y:S01]  /*8c50*/  FFMA.FTZ R12, R10, R15, R9 ;  /* 0x0000000f0a0c7223 */ /* 0x000fe20000010009 */
[C---:B------:R-:W-:Y:S01]  /*8c60*/  FMUL.FTZ R13, R5.reuse, R14 ;  /* 0x0000000e050d7220 */ /* 0x040fe20000410000 */
        /* <DEDUP_REMOVED lines=13> */
.L_x_4700:
[----:B------:R-:W0:Y:S01]  /*8d40*/  LDC R21, c[0x0][0x3d4] ;  /* 0x0000f500ff157b82 */ /* 0x000e220000000800 */
[-C--:B------:R-:W-:Y:S01]  /*8d50*/  ISETP.GE.AND P0, PT, R226, R56.reuse, PT ;  /* 0x00000038e200720c */ /* 0x080fe20003f06270 */
[----:B------:R-:W-:Y:S01]  /*8d60*/  ULDC.64 UR4, c[0x0][0x3c8] ;  /* 0x0000f20000047ab9 */ /* 0x000fe20000000a00 */
[----:B------:R-:W-:Y:S01]  /*8d70*/  ISETP.GE.AND P1, PT, R185, R56, PT ;  /* 0x00000038b900720c */ /* 0x000fe20003f26270 */
[----:B------:R-:W-:Y:S01]  /*8d80*/  ULDC.64 UR6, c[0x0][0x3e0] ;  /* 0x0000f80000067ab9 */ /* 0x000fe20000000a00 */
[----:B------:R-:W-:Y:S02]  /*8d90*/  CS2R R32, SRZ ;  /* 0x0000000000207805 */ /* 0x000fe4000001ff00 */
[----:B------:R-:W-:Y:S02]  /*8da0*/  CS2R R34, SRZ ;  /* 0x0000000000227805 */ /* 0x000fe4000001ff00 */
[CC--:B0-----:R-:W-:Y:S02]  /*8db0*/  ISETP.GE.OR P0, PT, R16.reuse, R21.reuse, P0 ;  /* 0x000000151000720c */ /* 0x0c1fe40000706670 */
[----:B------:R-:W-:-:S11]  /*8dc0*/  ISETP.GE.OR P1, PT, R16, R21, P1 ;  /* 0x000000151000720c */ /* 0x000fd60000f26670 */
[----:B------:R-:W0:Y:S01]  /*8dd0*/  @!P0 LDC.64 R14, c[0x0][0x3c8] ;  /* 0x0000f200ff0e8b82 */ /* 0x000e220000000a00 */
[----:B------:R-:W-:Y:S02]  /*8de0*/  @!P0 IADD3 R0, P2, P3, R29, R44, R54 ;  /* 0x0000002c1d008210 */ /* 0x000fe40007b5e036 */
[----:B------:R-:W-:Y:S02]  /*8df0*/  @!P1 IADD3 R9, P4, R52, R27, RZ ;  /* 0x0000001b34099210 */ /* 0x000fe40007f9e0ff */
[----:B------:R-:W-:Y:S02]  /*8e00*/  @!P0 IADD3 R13, P5, P6, R27, R46, R52 ;  /* 0x0000002e1b0d8210 */ /* 0x000fe40007ebe034 */
[----:B------:R-:W-:Y:S01]  /*8e10*/  @!P0 IADD3.X R3, R28, R45, R59, P2, P3 ;  /* 0x0000002d1c038210 */ /* 0x000fe200017e643b */
[----:B------:R-:W1:Y:S01]  /*8e20*/  @!P0 LDC.64 R30, c[0x0][0x3e0] ;  /* 0x0000f800ff1e8b82 */ /* 0x000e620000000a00 */
[----:B------:R-:W-:Y:S01]  /*8e30*/  @!P1 IMAD.X R10, R57, 0x1, R26, P4 ;  /* 0x00000001390a9824 */ /* 0x000fe200020e061a */
[----:B------:R-:W-:-:S02]  /*8e40*/  @!P1 LEA R8, P4, R9, UR4, 0x1 ;  /* 0x0000000409089c11 */ /* 0x000fc4000f8808ff */
[----:B------:R-:W-:Y:S02]  /*8e50*/  @!P0 IADD3.X R20, R26, R47, R57, P5, P6 ;  /* 0x0000002f1a148210 */ /* 0x000fe40002fec439 */
[----:B------:R-:W-:Y:S02]  /*8e60*/  @!P1 LEA.HI.X R9, R9, UR5, R10, 0x1, P4 ;  /* 0x0000000509099c11 */ /* 0x000fe4000a0f0c0a */
[----:B------:R-:W-:Y:S02]  /*8e70*/  @!P1 IADD3 R11, P5, R54, R29, RZ ;  /* 0x0000001d360b9210 */ /* 0x000fe40007fbe0ff */
[----:B0-----:R-:W-:-:S03]  /*8e80*/  @!P0 LEA R12, P3, R13, R14, 0x1 ;  /* 0x0000000e0d0c8211 */ /* 0x001fc600078608ff */
[----:B------:R-:W-:Y:S01]  /*8e90*/  @!P1 IMAD.X R24, R59, 0x1, R28, P5 ;  /* 0x000000013b189824 */ /* 0x000fe200028e061c */
[----:B------:R-:W-:Y:S02]  /*8ea0*/  @!P1 LEA R10, P2, R11, UR6, 0x1 ;  /* 0x000000060b0a9c11 */ /* 0x000fe4000f8408ff */
[----:B------:R-:W-:Y:S02]  /*8eb0*/  CS2R R26, SRZ ;  /* 0x00000000001a7805 */ /* 0x000fe4000001ff00 */
[----:B------:R-:W-:Y:S01]  /*8ec0*/  @!P0 LEA.HI.X R13, R13, R15, R20, 0x1, P3 ;  /* 0x0000000f0d0d8211 */ /* 0x000fe200018f0c14 */
[----:B------:R0:W5:Y:S01]  /*8ed0*/  @!P1 LDG.E.128 R32, desc[UR42][R8.64] ;  /* 0x0000002a08209981 */ /* 0x000162000c1e1d00 */
[----:B------:R-:W-:Y:S02]  /*8ee0*/  @!P1 LEA.HI.X R11, R11, UR7, R24, 0x1, P2 ;  /* 0x000000070b0b9c11 */ /* 0x000fe400090f0c18 */
[----:B-1----:R-:W-:-:S04]  /*8ef0*/  @!P0 LEA R14, P4, R0, R30, 0x1 ;  /* 0x0000001e000e8211 */ /* 0x002fc800078808ff */
[----:B------:R-:W-:Y:S02]  /*8f00*/  @!P0 LEA.HI.X R15, R0, R31, R3, 0x1, P4 ;  /* 0x0000001f000f8211 */ /* 0x000fe400020f0c03 */
[----:B------:R-:W1:Y:S01]  /*8f10*/  LDC R0, c[0x0][0x428] ;  /* 0x00010a00ff007b82 */ /* 0x000e620000000800 */
[----:B------:R-:W-:Y:S02]  /*8f20*/  CS2R R24, SRZ ;  /* 0x0000000000187805 */ /* 0x000fe4000001ff00 */
[----:B------:R-:W-:Y:S02]  /*8f30*/  CS2R R28, SRZ ;  /* 0x00000000001c7805 */ /* 0x000fe4000001ff00 */
[----:B------:R-:W-:Y:S02]  /*8f40*/  CS2R R30, SRZ ;  /* 0x00000000001e7805 */ /* 0x000fe4000001ff00 */
[----:B------:R-:W5:Y:S04]  /*8f50*/  @!P0 LDG.E.128 R24, desc[UR42][R12.64] ;  /* 0x0000002a0c188981 */ /* 0x000f68000c1e1d00 */
[----:B------:R-:W5:Y:S01]  /*8f60*/  @!P0 LDG.E.128 R28, desc[UR42][R14.64] ;  /* 0x0000002a0e1c8981 */ /* 0x000f62000c1e1d00 */
[----:B-1----:R-:W-:-:S13]  /*8f70*/  ISETP.NE.AND P0, PT, R0, 0x1, PT ;  /* 0x000000010000780c */ /* 0x002fda0003f05270 */
[----:B------:R-:W1:Y:S08]  /*8f80*/  @P0 LDC R0, c[0x0][0x42c] ;  /* 0x00010b00ff000b82 */ /* 0x000e700000000800 */
[----:B0-----:R-:W0:Y:S01]  /*8f90*/  @P0 LDC R9, c[0x0][0x430] ;  /* 0x00010c00ff090b82 */ /* 0x001e220000000800 */
[----:B------:R-:W-:-:S04]  /*8fa0*/  IMAD R3, R189, 0x40, R185 ;  /* 0x00000040bd037824 */ /* 0x000fc800078e02b9 */
[----:B------:R-:W-:Y:S01]  /*8fb0*/  IMAD R3, R218, 0x20, R3 ;  /* 0x00000020da037824 */ /* 0x000fe200078e0203 */
[----:B------:R-:W-:Y:S02]  /*8fc0*/  CS2R R38, SRZ ;  /* 0x0000000000267805 */ /* 0x000fe4000001ff00 */
[----:B------:R-:W-:Y:S01]  /*8fd0*/  CS2R R36, SRZ ;  /* 0x0000000000247805 */ /* 0x000fe2000001ff00 */
[----:B------:R-:W-:-:S05]  /*8fe0*/  IMAD.MOV.U32 R8, RZ, RZ, R42 ;  /* 0x000000ffff087224 */ /* 0x000fca00078e002a */
[----:B------:R2:W5:Y:S01]  /*8ff0*/  @!P1 LDG.E.128 R36, desc[UR42][R10.64] ;  /* 0x0000002a0a249981 */ /* 0x000562000c1e1d00 */
[----:B-1----:R-:W-:-:S05]  /*9000*/  @P0 IMAD.HI.U32 R0, R3, R0, RZ ;  /* 0x0000000003000227 */ /* 0x002fca00078e00ff */
[----:B0-----:R-:W-:-:S04]  /*9010*/  @P0 SHF.R.U32.HI R3, RZ, R9, R0 ;  /* 0x00000009ff030219 */ /* 0x001fc80000011600 */
[----:B------:R-:W-:Y:S01]  /*9020*/  SHF.R.S32.HI R41, RZ, 0x1f, R3 ;  /* 0x0000001fff297819 */ /* 0x000fe20000011403 */
[----:B------:R-:W-:Y:S01]  /*9030*/  IMAD.MOV.U32 R9, RZ, RZ, R49 ;  /* 0x000000ffff097224 */ /* 0x000fe200078e0031 */
[----:B--2---:R-:W-:Y:S01]  /*9040*/  MOV R10, R40 ;  /* 0x00000028000a7202 */ /* 0x004fe20000000f00 */
[----:B------:R-:W-:Y:S02]  /*9050*/  IMAD.MOV.U32 R11, RZ, RZ, R51 ;  /* 0x000000ffff0b7224 */ /* 0x000fe400078e0033 */
[C---:B------:R-:W-:Y:S02]  /*9060*/  IMAD R0, R41.reuse, R6, RZ ;  /* 0x0000000629007224 */ /* 0x040fe400078e02ff */
[----:B------:R-:W-:Y:S02]  /*9070*/  IMAD R12, R41, R4, RZ ;  /* 0x00000004290c7224 */ /* 0x000fe400078e02ff */
[----:B------:R-:W-:-:S04]  /*9080*/  IMAD.WIDE.U32 R8, R3, R6, R8 ;  /* 0x0000000603087225 */ /* 0x000fc800078e0008 */
[----:B------:R-:W-:-:S04]  /*9090*/  IMAD.WIDE.U32 R10, R3, R4, R10 ;  /* 0x00000004030a7225 */ /* 0x000fc800078e000a */
[C---:B------:R-:W-:Y:S02]  /*90a0*/  IMAD R7, R3.reuse, R7, R0 ;  /* 0x0000000703077224 */ /* 0x040fe400078e0200 */
[----:B------:R-:W-:Y:S01]  /*90b0*/  IMAD R3, R3, R5, R12 ;  /* 0x0000000503037224 */ /* 0x000fe200078e020c */
[----:B------:R-:W-:Y:S01]  /*90c0*/  LEA R4, P0, R8, UR4, 0x1 ;  /* 0x0000000408047c11 */ /* 0x000fe2000f8008ff */
[----:B------:R-:W-:Y:S01]  /*90d0*/  IMAD.IADD R5, R9, 0x1, R7 ;  /* 0x0000000109057824 */ /* 0x000fe200078e0207 */
[----:B------:R-:W-:Y:S01]  /*90e0*/  LEA R0, P1, R10, UR6, 0x1 ;  /* 0x000000060a007c11 */ /* 0x000fe2000f8208ff */
[----:B------:R-:W-:Y:S01]  /*90f0*/  IMAD.IADD R3, R11, 0x1, R3 ;  /* 0x000000010b037824 */ /* 0x000fe200078e0203 */
[----:B------:R-:W-:Y:S02]  /*9100*/  UMOV UR4, 0xffffffff ;  /* 0xffffffff00047882 */ /* 0x000fe40000000000 */
[----:B------:R-:W-:Y:S02]  /*9110*/  LEA.HI.X R5, R8, UR5, R5, 0x1, P0 ;  /* 0x0000000508057c11 */ /* 0x000fe400080f0c05 */
[----:B------:R-:W-:-:S02]  /*9120*/  LEA.HI.X R3, R10, UR7, R3, 0x1, P1 ;  /* 0x000000070a037c11 */ /* 0x000fc400088f0c03 */
[----:B------:R-:W-:Y:S01]  /*9130*/  LEA.HI R6, R216, R216, RZ, 0x1 ;  /* 0x000000d8d8067211 */ /* 0x000fe200078f08ff */
[----:B------:R-:W-:Y:S06]  /*9140*/  BRA.DIV UR4, `(.L_x_4722) ;  /* 0x0000013a04587947 */ /* 0x000fec000b800000 */
.L_x_4979:
[----:B------:R-:W-:-:S03]  /*9150*/  UMOV UR4, 0xffffffff ;  /* 0xffffffff00047882 */ /* 0x000fc60000000000 */
[----:B------:R-:W-:Y:S05]  /*9160*/  BRA.DIV UR4, `(.L_x_4723) ;  /* 0x0000013a04787947 */ /* 0x000fea000b800000 */
.L_x_4982:
[----:B------:R-:W-:-:S03]  /*9170*/  UMOV UR4, 0xffffffff ;  /* 0xffffffff00047882 */ /* 0x000fc60000000000 */
[----:B------:R-:W-:Y:S05]  /*9180*/  BRA.DIV UR4, `(.L_x_4724) ;  /* 0x0000013a04987947 */ /* 0x000fea000b800000 */
.L_x_4985:
[----:B------:R-:W-:-:S03]  /*9190*/  UMOV UR4, 0xffffffff ;  /* 0xffffffff00047882 */ /* 0x000fc60000000000 */
[----:B------:R-:W-:Y:S05]  /*91a0*/  BRA.DIV UR4, `(.L_x_4725) ;  /* 0x0000013a04b87947 */ /* 0x000fea000b800000 */
.L_x_4988:
[----:B------:R-:W-:-:S03]  /*91b0*/  UMOV UR4, 0xffffffff ;  /* 0xffffffff00047882 */ /* 0x000fc60000000000 */
[----:B------:R-:W-:Y:S05]  /*91c0*/  BRA.DIV UR4, `(.L_x_4726) ;  /* 0x0000013a04d87947 */ /* 0x000fea000b800000 */
.L_x_4991:
[----:B------:R-:W-:Y:S01]  /*91d0*/  UMOV UR4, 0xffffffff ;  /* 0xffffffff00047882 */ /* 0x000fe20000000000 */
[----:B------:R-:W-:Y:S02]  /*91e0*/  LOP3.LUT R5, R6, 0xfffffffe, RZ, 0xc0, !PT ;  /* 0xfffffffe06057812 */ /* 0x000fe400078ec0ff */
[----:B------:R-:W-:Y:S05]  /*91f0*/  BRA.DIV UR4, `(.L_x_4727) ;  /* 0x0000013a04f47947 */ /* 0x000fea000b800000 */
.L_x_4994:
[----:B------:R-:W-:Y:S01]  /*9200*/  UMOV UR4, 0xffffffff ;  /* 0xffffffff00047882 */ /* 0x000fe20000000000 */
[----:B------:R-:W-:Y:S02]  /*9210*/  IMAD.IADD R5, R216, 0x1, -R5 ;  /* 0x00000001d8057824 */ /* 0x000fe400078e0a05 */
[----:B------:R-:W-:Y:S05]  /*9220*/  BRA.DIV UR4, `(.L_x_4728) ;  /* 0x0000013e04107947 */ /* 0x000fea000b800000 */
.L_x_4997:
[----:B------:R-:W-:Y:S01]  /*9230*/  UMOV UR4, 0xffffffff ;  /* 0xffffffff00047882 */ /* 0x000fe20000000000 */
[----:B------:R-:W-:Y:S02]  /*9240*/  SHF.L.U32 R3, R5, 0x1f, RZ ;  /* 0x0000001f05037819 */ /* 0x000fe400000006ff */
[----:B------:R-:W-:Y:S05]  /*9250*/  BRA.DIV UR4, `(.L_x_4729) ;  /* 0x0000013e042c7947 */ /* 0x000fea000b800000 */
.L_x_5000:
[----:B------:R-:W0:Y:S01]  /*9260*/  SYNCS.PHASECHK.TRANS64.TRYWAIT P1, [R2+URZ+0x28c00], R3 ;  /* 0x028c0003020075a7 */ /* 0x000e22000802017f */
[----:B-----5:R-:W-:Y:S01]  /*9270*/  IMAD.MOV.U32 R0, RZ, RZ, R32 ;  /* 0x000000ffff007224 */ /* 0x020fe200078e0020 */
[----:B------:R-:W-:Y:S01]  /*9280*/  ISETP.GE.AND P0, PT, R16, R21, PT ;  /* 0x000000151000720c */ /* 0x000fe20003f06270 */
[----:B------:R-:W-:Y:S01]  /*9290*/  IMAD.MOV.U32 R4, RZ, RZ, R33 ;  /* 0x000000ffff047224 */ /* 0x000fe200078e0021 */
[----:B------:R-:W-:Y:S01]  /*92a0*/  BSSY B1, `(.L_x_4730) ;  /* 0x000001f000017945 */ /* 0x000fe20003800000 */
        /* <DEDUP_REMOVED lines=9> */
[-C--:B------:R-:W-:Y:S01]  /*9340*/  ISETP.GE.OR P2, PT, R185, R56.reuse, P0 ;  /* 0x00000038b900720c */ /* 0x080fe20000746670 */
        /* <DEDUP_REMOVED lines=11> */
[----:B------:R-:W-:Y:S01]  /*9400*/  ISETP.GE.OR P0, PT, R226, R56, P0 ;  /* 0x00000038e200720c */ /* 0x000fe20000706670 */
[----:B------:R-:W-:Y:S01]  /*9410*/  IMAD.MOV.U32 R4, RZ, RZ, R29 ;  /* 0x000000ffff047224 */ /* 0x000fe200078e001d */
[----:B------:R-:W-:Y:S01]  /*9420*/  PRMT R52, R52, 0x5410, R5 ;  /* 0x0000541034347816 */ /* 0x000fe20000000005 */
[----:B------:R-:W-:Y:S01]  /*9430*/  IMAD.MOV.U32 R54, RZ, RZ, R30 ;  /* 0x000000ffff367224 */ /* 0x000fe200078e001e */
[----:B------:R-:W-:Y:S01]  /*9440*/  PRMT R53, R53, 0x5410, R6 ;  /* 0x0000541035357816 */ /* 0x000fe20000000006 */
[----:B------:R-:W-:Y:S01]  /*9450*/  IMAD.MOV.U32 R55, RZ, RZ, R31 ;  /* 0x000000ffff377224 */ /* 0x000fe200078e001f */
[----:B------:R-:W-:-:S02]  /*9460*/  PRMT R49, R49, 0x5410, R0 ;  /* 0x0000541031317816 */ /* 0x000fc40000000000 */
[----:B------:R-:W-:Y:S01]  /*9470*/  PRMT R50, R50, 0x5410, R4 ;  /* 0x0000541032327816 */ /* 0x000fe20000000004 */
[----:B0-----:R-:W-:Y:S06]  /*9480*/  @!P1 BRA `(.L_x_4731) ;  /* 0x0000013800c89947 */ /* 0x001fec0003800000 */
.L_x_5001:
[----:B------:R-:W-:Y:S05]  /*9490*/  BSYNC B1 ;  /* 0x0000000000017941 */ /* 0x000fea0003800000 */
.L_x_4730:
[----:B------:R-:W-:Y:S04]  /*94a0*/  BSSY B1, `(.L_x_4732) ;  /* 0x000006a000017945 */ /* 0x000fe80003800000 */
[----:B------:R-:W-:Y:S05]  /*94b0*/  @P2 BRA `(.L_x_4733) ;  /* 0x0000000400a02947 */ /* 0x000fea0003800000 */
[----:B------:R-:W-:Y:S01]  /*94c0*/  IMAD.SHL.U32 R0, R193, 0x40, RZ ;  /* 0x00000040c1007824 */ /* 0x000fe200078e00ff */
[----:B------:R-:W-:Y:S01]  /*94d0*/  SHF.R.U64 R12, R32, 0x10, R33 ;  /* 0x00000010200c7819 */ /* 0x000fe20000001221 */
[----:B------:R-:W-:Y:S01]  /*94e0*/  IMAD.IADD R4, R16, 0x1, R21 ;  /* 0x0000000110047824 */ /* 0x000fe200078e0215 */
[----:B------:R-:W-:Y:S02]  /*94f0*/  SHF.R.U32.HI R32, RZ, 0x10, R33 ;  /* 0x00000010ff207819 */ /* 0x000fe40000011621 */
[----:B------:R-:W-:Y:S02]  /*9500*/  LOP3.LUT R5, R0, 0x1c0, RZ, 0xc0, !PT ;  /* 0x000001c000057812 */ /* 0x000fe400078ec0ff */
[----:B------:R-:W-:Y:S02]  /*9510*/  SHF.R.U64 R41, R38, 0x10, R39 ;  /* 0x0000001026297819 */ /* 0x000fe40000001227 */
[----:B------:R-:W-:Y:S02]  /*9520*/  SHF.R.U32.HI R7, RZ, 0x3, R5 ;  /* 0x00000003ff077819 */ /* 0x000fe40000011605 */
[----:B------:R-:W-:-:S02]  /*9530*/  LOP3.LUT R4, R5, 0x38, R4, 0xf8, !PT ;  /* 0x0000003805047812 */ /* 0x000fc400078ef804 */
[----:B------:R-:W-:Y:S02]  /*9540*/  LOP3.LUT R0, R5, 0x38, R16, 0xf8, !PT ;  /* 0x0000003805007812 */ /* 0x000fe400078ef810 */
[-C--:B------:R-:W-:Y:S02]  /*9550*/  LOP3.LUT R5, R4, R7.reuse, RZ, 0x3c, !PT ;  /* 0x0000000704057212 */ /* 0x080fe400078e3cff */
[----:B0-----:R-:W-:Y:S02]  /*9560*/  LOP3.LUT R3, R0, R7, RZ, 0x3c, !PT ;  /* 0x0000000700037212 */ /* 0x001fe400078e3cff */
[----:B------:R-:W-:Y:S02]  /*9570*/  LEA R5, R200, R5, 0x9 ;  /* 0x00000005c8057211 */ /* 0x000fe400078e48ff */
[----:B------:R-:W-:Y:S01]  /*9580*/  SHF.R.U64 R0, R36, 0x10, R37 ;  /* 0x0000001024007819 */ /* 0x000fe20000001225 */
[----:B------:R-:W-:Y:S01]  /*9590*/  IMAD R3, R200, 0x200, R3 ;  /* 0x00000200c8037824 */ /* 0x000fe200078e0203 */
[----:B------:R-:W-:Y:S01]  /*95a0*/  PRMT R33, R20, 0x5432, R12 ;  /* 0x0000543214217816 */ /* 0x000fe2000000000c */
[----:B------:R-:W-:Y:S01]  /*95b0*/  IMAD R48, R5, 0x2, R2 ;  /* 0x0000000205307824 */ /* 0x000fe200078e0202 */
[----:B------:R-:W-:Y:S01]  /*95c0*/  PRMT R38, R14, 0x5432, R0 ;  /* 0x000054320e267816 */ /* 0x000fe20000000000 */
[----:B------:R-:W-:Y:S01]  /*95d0*/  IMAD R47, R3, 0x2, R2 ;  /* 0x00000002032f7824 */ /* 0x000fe200078e0202 */
[----:B------:R-:W-:-:S02]  /*95e0*/  SHF.R.U64 R3, R34, 0x10, R35 ;  /* 0x0000001022037819 */ /* 0x000fc40000001223 */
[----:B------:R-:W0:Y:S01]  /*95f0*/  LDS.128 R4, [R48+0x20400] ;  /* 0x0204000030047984 */ /* 0x000e220000000c00 */
[----:B------:R-:W-:Y:S02]  /*9600*/  SHF.R.U32.HI R35, RZ, 0x10, R35 ;  /* 0x00000010ff237819 */ /* 0x000fe40000011623 */
[----:B------:R-:W-:Y:S01]  /*9610*/  SHF.R.U32.HI R40, RZ, 0x10, R37 ;  /* 0x00000010ff287819 */ /* 0x000fe20000011625 */
[----:B------:R-:W1:Y:S01]  /*9620*/  LDS.128 R8, [R47+0x20400] ;  /* 0x020400002f087984 */ /* 0x000e620000000c00 */
[----:B------:R-:W-:Y:S01]  /*9630*/  SHF.R.U32.HI R42, RZ, 0x10, R39 ;  /* 0x00000010ff2a7819 */ /* 0x000fe20000011627 */
[----:B------:R-:W-:Y:S01]  /*9640*/  IMAD.U32 R39, R38, 0x10000, RZ ;  /* 0x0001000026277824 */ /* 0x000fe200078e00ff */
[----:B------:R-:W-:Y:S02]  /*9650*/  PRMT R36, R14, 0x5410, R3 ;  /* 0x000054100e247816 */ /* 0x000fe40000000003 */
[----:B------:R-:W-:Y:S01]  /*9660*/  PRMT R37, R15, 0x5410, R35 ;  /* 0x000054100f257816 */ /* 0x000fe20000000023 */
[----:B------:R-:W-:Y:S01]  /*9670*/  IMAD.U32 R35, R33, 0x10000, RZ ;  /* 0x0001000021237824 */ /* 0x000fe200078e00ff */
[----:B------:R-:W-:-:S02]  /*9680*/  LOP3.LUT R38, R38, 0xffff0000, RZ, 0xc0, !PT ;  /* 0xffff000026267812 */ /* 0x000fc400078ec0ff */
[----:B------:R-:W-:Y:S02]  /*9690*/  PRMT R34, R43, 0x5432, R32 ;  /* 0x000054322b227816 */ /* 0x000fe40000000020 */
[----:B------:R-:W-:Y:S02]  /*96a0*/  PRMT R40, R15, 0x5432, R40 ;  /* 0x000054320f287816 */ /* 0x000fe40000000028 */
[----:B------:R-:W-:Y:S02]  /*96b0*/  LOP3.LUT R33, R33, 0xffff0000, RZ, 0xc0, !PT ;  /* 0xffff000021217812 */ /* 0x000fe400078ec0ff */
[C---:B------:R-:W-:Y:S02]  /*96c0*/  PRMT R41, R13.reuse, 0x5410, R41 ;  /* 0x000054100d297816 */ /* 0x040fe40000000029 */
[----:B------:R-:W-:Y:S01]  /*96d0*/  PRMT R42, R13, 0x5432, R42 ;  /* 0x000054320d2a7816 */ /* 0x000fe2000000002a */
[C---:B0-----:R-:W-:Y:S01]  /*96e0*/  IMAD.U32 R14, R4.reuse, 0x10000, RZ ;  /* 0x00010000040e7824 */ /* 0x041fe200078e00ff */
[----:B------:R-:W-:Y:S01]  /*96f0*/  LOP3.LUT R4, R4, 0xffff0000, RZ, 0xc0, !PT ;  /* 0xffff000004047812 */ /* 0x000fe200078ec0ff */
[C---:B------:R-:W-:Y:S01]  /*9700*/  IMAD.U32 R15, R5.reuse, 0x10000, RZ ;  /* 0x00010000050f7824 */ /* 0x040fe200078e00ff */
[----:B------:R-:W-:Y:S01]  /*9710*/  LOP3.LUT R5, R5, 0xffff0000, RZ, 0xc0, !PT ;  /* 0xffff000005057812 */ /* 0x000fe200078ec0ff */
[----:B-1----:R-:W-:-:S02]  /*9720*/  IMAD.U32 R0, R8, 0x10000, RZ ;  /* 0x0001000008007824 */ /* 0x002fc400078e00ff */
[C---:B------:R-:W-:Y:S01]  /*9730*/  FMUL.FTZ R43, R14.reuse, R39 ;  /* 0x000000270e2b7220 */ /* 0x040fe20000410000 */
[-C--:B------:R-:W-:Y:S01]  /*9740*/  FMUL.FTZ R45, R14, R35.reuse ;  /* 0x000000230e2d7220 */ /* 0x080fe20000410000 */
[----:B------:R-:W-:Y:S01]  /*9750*/  LOP3.LUT R3, R8, 0xffff0000, RZ, 0xc0, !PT ;  /* 0xffff000008037812 */ /* 0x000fe200078ec0ff */
[----:B------:R-:W-:Y:S01]  /*9760*/  FMUL.FTZ R44, R4, R38 ;  /* 0x00000026042c7220 */ /* 0x000fe20000410000 */
[----:B------:R-:W-:Y:S01]  /*9770*/  FFMA.FTZ R43, R0, R35, -R43 ;  /* 0x00000023002b7223 */ /* 0x000fe2000001082b */
[----:B------:R-:W-:Y:S02]  /*9780*/  IMAD.U32 R14, R40, 0x10000, RZ ;  /* 0x00010000280e7824 */ /* 0x000fe400078e00ff */
[----:B------:R-:W-:Y:S01]  /*9790*/  FFMA.FTZ R45, R0, R39, R45 ;  /* 0x00000027002d7223 */ /* 0x000fe2000001002d */
[----:B------:R-:W-:Y:S02]  /*97a0*/  IMAD.U32 R0, R34, 0x10000, RZ ;  /* 0x0001000022007824 */ /* 0x000fe400078e00ff */
[-C--:B------:R-:W-:Y:S01]  /*97b0*/  FMUL.FTZ R4, R4, R33.reuse ;  /* 0x0000002104047220 */ /* 0x080fe20000410000 */
[----:B------:R-:W-:Y:S01]  /*97c0*/  FFMA.FTZ R44, R3, R33, -R44 ;  /* 0x00000021032c7223 */ /* 0x000fe2000001082c */
[----:B------:R-:W-:-:S02]  /*97d0*/  IMAD.U32 R8, R9, 0x10000, RZ ;  /* 0x0001000009087824 */ /* 0x000fc400078e00ff */
[C---:B------:R-:W-:Y:S01]  /*97e0*/  FMUL.FTZ R33, R15.reuse, R14 ;  /* 0x0000000e0f217220 */ /* 0x040fe20000410000 */
[----:B------:R-:W-:Y:S01]  /*97f0*/  LOP3.LUT R40, R40, 0xffff0000, RZ, 0xc0, !PT ;  /* 0xffff000028287812 */ /* 0x000fe200078ec0ff */
[-C--:B------:R-:W-:Y:S01]  /*9800*/  FMUL.FTZ R15, R15, R0.reuse ;  /* 0x000000000f0f7220 */ /* 0x080fe20000410000 */
[----:B------:R-:W-:Y:S01]  /*9810*/  LOP3.LUT R34, R34, 0xffff0000, RZ, 0xc0, !PT ;  /* 0xffff000022227812 */ /* 0x000fe200078ec0ff */
[C---:B------:R-:W-:Y:S01]  /*9820*/  FFMA.FTZ R33, R8.reuse, R0, -R33 ;  /* 0x0000000008217223 */ /* 0x040fe20000010821 */
[----:B------:R-:W-:Y:S01]  /*9830*/  LOP3.LUT R9, R9, 0xffff0000, RZ, 0xc0, !PT ;  /* 0xffff000009097812 */ /* 0x000fe200078ec0ff */
[----:B------:R-:W-:Y:S01]  /*9840*/  FFMA.FTZ R38, R3, R38, R4 ;  /* 0x0000002603267223 */ /* 0x000fe20000010004 */
[----:B------:R-:W-:Y:S01]  /*9850*/  FFMA.FTZ R14, R8, R14, R15 ;  /* 0x0000000e080e7223 */ /* 0x000fe2000001000f */
[C---:B------:R-:W-:Y:S01]  /*9860*/  FMUL.FTZ R0, R5.reuse, R40 ;  /* 0x0000002805007220 */ /* 0x040fe20000410000 */
[----:B------:R-:W-:Y:S02]  /*9870*/  IMAD.U32 R20, R6, 0x10000, RZ ;  /* 0x0001000006147824 */ /* 0x000fe400078e00ff */
[----:B------:R-:W-:Y:S01]  /*9880*/  FMUL.FTZ R8, R5, R34 ;  /* 0x0000002205087220 */ /* 0x000fe20000410000 */
[----:B------:R-:W-:-:S02]  /*9890*/  IMAD.U32 R3, R36, 0x10000, RZ ;  /* 0x0001000024037824 */ /* 0x000fc400078e00ff */
[----:B------:R-:W-:Y:S01]  /*98a0*/  FFMA.FTZ R34, R9, R34, -R0 ;  /* 0x0000002209227223 */ /* 0x000fe20000010800 */
[----:B------:R-:W-:Y:S02]  /*98b0*/  IMAD.U32 R15, R41, 0x10000, RZ ;  /* 0x00010000290f7824 */ /* 0x000fe400078e00ff */
[----:B------:R-:W-:Y:S01]  /*98c0*/  FFMA.FTZ R9, R9, R40, R8 ;  /* 0x0000002809097223 */ /* 0x000fe20000010008 */
[----:B------:R-:W-:Y:S02]  /*98d0*/  IMAD.U32 R32, R7, 0x10000, RZ ;  /* 0x0001000007207824 */ /* 0x000fe400078e00ff */
[----:B------:R-:W-:Y:S01]  /*98e0*/  FMUL.FTZ R46, R20, R3 ;  /* 0x00000003142e7220 */ /* 0x000fe20000410000 */
[----:B------:R-:W-:Y:S02]  /*98f0*/  IMAD.U32 R4, R42, 0x10000, RZ ;  /* 0x000100002a047824 */ /* 0x000fe400078e00ff */
[----:B------:R-:W-:Y:S01]  /*9900*/  FMUL.FTZ R5, R20, R15 ;  /* 0x0000000f14057220 */ /* 0x000fe20000410000 */
[----:B------:R-:W-:Y:S01]  /*9910*/  IMAD.U32 R12, R10, 0x10000, RZ ;  /* 0x000100000a0c7824 */ /* 0x000fe200078e00ff */
[----:B------:R-:W-:Y:S01]  /*9920*/  LOP3.LUT R6, R6, 0xffff0000, RZ, 0xc0, !PT ;  /* 0xffff000006067812 */ /* 0x000fe200078ec0ff */
[----:B------:R-:W-:-:S02]  /*9930*/  IMAD.U32 R13, R11, 0x10000, RZ ;  /* 0x000100000b0d7824 */ /* 0x000fc400078e00ff */
[----:B------:R-:W-:Y:S01]  /*9940*/  FMUL.FTZ R8, R32, R4 ;  /* 0x0000000420087220 */ /* 0x000fe20000410000 */
[----:B------:R-:W-:Y:S02]  /*9950*/  IMAD.U32 R0, R37, 0x10000, RZ ;  /* 0x0001000025007824 */ /* 0x000fe400078e00ff */
[C---:B------:R-:W-:Y:S01]  /*9960*/  FFMA.FTZ R20, R12.reuse, R3, -R5 ;  /* 0x000000030c147223 */ /* 0x040fe20000010805 */
[----:B------:R-:W-:Y:S01]  /*9970*/  FFMA.FTZ R46, R12, R15, R46 ;  /* 0x0000000f0c2e7223 */ /* 0x000fe2000001002e */
[----:B------:R-:W-:Y:S01]  /*9980*/  LOP3.LUT R7, R7, 0xffff0000, RZ, 0xc0, !PT ;  /* 0xffff000007077812 */ /* 0x000fe200078ec0ff */
[-C--:B------:R-:W-:Y:S01]  /*9990*/  FMUL.FTZ R32, R32, R0.reuse ;  /* 0x0000000020207220 */ /* 0x080fe20000410000 */
[----:B------:R-:W-:Y:S01]  /*99a0*/  FFMA.FTZ R12, R13, R0, -R8 ;  /* 0x000000000d0c7223 */ /* 0x000fe20000010808 */
[----:B------:R-:W-:Y:S02]  /*99b0*/  LOP3.LUT R41, R41, 0xffff0000, RZ, 0xc0, !PT ;  /* 0xffff000029297812 */ /* 0x000fe400078ec0ff */
[----:B------:R-:W-:Y:S01]  /*99c0*/  LOP3.LUT R42, R42, 0xffff0000, RZ, 0xc0, !PT ;  /* 0xffff00002a2a7812 */ /* 0x000fe200078ec0ff */
[----:B------:R-:W-:Y:S01]  /*99d0*/  FFMA.FTZ R32, R13, R4, R32 ;  /* 0x000000040d207223 */ /* 0x000fe20000010020 */
[----:B------:R-:W-:Y:S01]  /*99e0*/  LOP3.LUT R3, R36, 0xffff0000, RZ, 0xc0, !PT ;  /* 0xffff000024037812 */ /* 0x000fe200078ec0ff */
[----:B------:R-:W-:Y:S01]  /*99f0*/  FMUL.FTZ R5, R6, R41 ;  /* 0x0000002906057220 */ /* 0x000fe20000410000 */
[----:B------:R-:W-:Y:S01]  /*9a00*/  LOP3.LUT R0, R37, 0xffff0000, RZ, 0xc0, !PT ;  /* 0xffff000025007812 */ /* 0x000fe200078ec0ff */
[----:B------:R-:W-:Y:S01]  /*9a10*/  FMUL.FTZ R4, R7, R42 ;  /* 0x0000002a07047220 */ /* 0x000fe20000410000 */
[----:B------:R-:W-:Y:S01]  /*9a20*/  LOP3.LUT R10, R10, 0xffff0000, RZ, 0xc0, !PT ;  /* 0xffff00000a0a7812 */ /* 0x000fe200078ec0ff */
[----:B------:R-:W-:Y:S01]  /*9a30*/  FMUL.FTZ R6, R6, R3 ;  /* 0x0000000306067220 */ /* 0x000fe20000410000 */
[----:B------:R-:W-:Y:S01]  /*9a40*/  LOP3.LUT R11, R11, 0xffff0000, RZ, 0xc0, !PT ;  /* 0xffff00000b0b7812 */ /* 0x000fe200078ec0ff */
        /* <DEDUP_REMOVED lines=15> */
.L_x_4733:
[----:B------:R-:W-:Y:S05]  /*9b40*/  BSYNC B1 ;  /* 0x0000000000017941 */ /* 0x000fea0003800000 */
.L_x_4732:
[----:B------:R-:W-:Y:S01]  /*9b50*/  PRMT R14, R55, 0x5410, R54 ;  /* 0x00005410370e7816 */ /* 0x000fe20000000036 */
[----:B------:R-:W-:Y:S06]  /*9b60*/  @P0 BRA `(.L_x_4719) ;  /* 0x0000000400840947 */ /* 0x000fec0003800000 */
[----:B------:R-:W-:Y:S01]  /*9b70*/  IMAD.IADD R21, R16, 0x1, R21 ;  /* 0x0000000110157824 */ /* 0x000fe200078e0215 */
[----:B-1----:R-:W1:Y:S01]  /*9b80*/  LDS.128 R8, [R221+0x20400] ;  /* 0x02040000dd087984 */ /* 0x002e620000000c00 */
[----:B------:R-:W-:Y:S02]  /*9b90*/  SHF.R.U64 R13, R24, 0x10, R25 ;  /* 0x00000010180d7819 */ /* 0x000fe40000001219 */
[----:B------:R-:W-:Y:S02]  /*9ba0*/  SHF.R.U64 R34, R30, 0x10, R31 ;  /* 0x000000101e227819 */ /* 0x000fe4000000121f */
[----:B------:R-:W-:Y:S02]  /*9bb0*/  LOP3.LUT R0, R222, 0x38, R21, 0xf8, !PT ;  /* 0x00000038de007812 */ /* 0x000fe400078ef815 */
[----:B------:R-:W-:Y:S02]  /*9bc0*/  SHF.R.U32.HI R24, RZ, 0x10, R25 ;  /* 0x00000010ff187819 */ /* 0x000fe40000011619 */
[----:B------:R-:W-:-:S02]  /*9bd0*/  LOP3.LUT R0, R0, R227, RZ, 0x3c, !PT ;  /* 0x000000e300007212 */ /* 0x000fc400078e3cff */
[--C-:B------:R-:W-:Y:S02]  /*9be0*/  SHF.R.U64 R12, R26, 0x10, R27.reuse ;  /* 0x000000101a0c7819 */ /* 0x100fe4000000121b */
[----:B------:R-:W-:Y:S01]  /*9bf0*/  SHF.R.U32.HI R26, RZ, 0x10, R27 ;  /* 0x00000010ff1a7819 */ /* 0x000fe2000001161b */
[----:B0-----:R-:W-:Y:S01]  /*9c00*/  IMAD.IADD R3, R223, 0x1, R0 ;  /* 0x00000001df037824 */ /* 0x001fe200078e0200 */
[--C-:B------:R-:W-:Y:S02]  /*9c10*/  SHF.R.U64 R0, R28, 0x10, R29.reuse ;  /* 0x000000101c007819 */ /* 0x100fe4000000121d */
[----:B------:R-:W-:Y:S01]  /*9c20*/  SHF.R.U32.HI R32, RZ, 0x10, R29 ;  /* 0x00000010ff207819 */ /* 0x000fe2000001161d */
[----:B------:R-:W-:Y:S01]  /*9c30*/  IMAD R3, R3, 0x2, R2 ;  /* 0x0000000203037824 */ /* 0x000fe200078e0202 */
[C---:B------:R-:W-:Y:S02]  /*9c40*/  PRMT R30, R49.reuse, 0x5432, R0 ;  /* 0x00005432311e7816 */ /* 0x040fe40000000000 */
[----:B------:R-:W-:-:S02]  /*9c50*/  PRMT R25, R49, 0x5410, R13 ;  /* 0x0000541031197816 */ /* 0x000fc4000000000d */
[----:B------:R-:W0:Y:S01]  /*9c60*/  LDS.128 R4, [R3+0x20400] ;  /* 0x0204000003047984 */ /* 0x000e220000000c00 */
[----:B------:R-:W-:Y:S01]  /*9c70*/  SHF.R.U32.HI R35, RZ, 0x10, R31 ;  /* 0x00000010ff237819 */ /* 0x000fe2000001161f */
[----:B------:R-:W-:Y:S01]  /*9c80*/  IMAD.U32 R31, R30, 0x10000, RZ ;  /* 0x000100001e1f7824 */ /* 0x000fe200078e00ff */
[----:B------:R-:W-:Y:S01]  /*9c90*/  PRMT R29, R53, 0x5432, R26 ;  /* 0x00005432351d7816 */ /* 0x000fe2000000001a */
[----:B------:R-:W-:Y:S01]  /*9ca0*/  IMAD.U32 R26, R25, 0x10000, RZ ;  /* 0x00010000191a7824 */ /* 0x000fe200078e00ff */
[----:B------:R-:W-:Y:S02]  /*9cb0*/  PRMT R32, R50, 0x5432, R32 ;  /* 0x0000543232207816 */ /* 0x000fe40000000020 */
[----:B------:R-:W-:Y:S02]  /*9cc0*/  PRMT R27, R51, 0x5432, R24 ;  /* 0x00005432331b7816 */ /* 0x000fe40000000018 */
[----:B------:R-:W-:Y:S01]  /*9cd0*/  PRMT R35, R14, 0x5410, R35 ;  /* 0x000054100e237816 */ /* 0x000fe20000000023 */
[----:B------:R-:W-:Y:S01]  /*9ce0*/  IMAD.U32 R33, R32, 0x10000, RZ ;  /* 0x0001000020217824 */ /* 0x000fe200078e00ff */
[----:B------:R-:W-:-:S02]  /*9cf0*/  PRMT R28, R52, 0x5432, R12 ;  /* 0x00005432341c7816 */ /* 0x000fc4000000000c */
[----:B------:R-:W-:Y:S02]  /*9d00*/  PRMT R34, R14, 0x5432, R34 ;  /* 0x000054320e227816 */ /* 0x000fe40000000022 */
[----:B------:R-:W-:Y:S01]  /*9d10*/  LOP3.LUT R25, R25, 0xffff0000, RZ, 0xc0, !PT ;  /* 0xffff000019197812 */ /* 0x000fe200078ec0ff */
[----:B-1----:R-:W-:Y:S01]  /*9d20*/  IMAD.U32 R0, R8, 0x10000, RZ ;  /* 0x0001000008007824 */ /* 0x002fe200078e00ff */
[----:B------:R-:W-:Y:S01]  /*9d30*/  LOP3.LUT R32, R32, 0xffff0000, RZ, 0xc0, !PT ;  /* 0xffff000020207812 */ /* 0x000fe200078ec0ff */
[C---:B------:R-:W-:Y:S01]  /*9d40*/  IMAD.U32 R12, R9.reuse, 0x10000, RZ ;  /* 0x00010000090c7824 */ /* 0x040fe200078e00ff */
[----:B------:R-:W-:Y:S01]  /*9d50*/  LOP3.LUT R9, R9, 0xffff0000, RZ, 0xc0, !PT ;  /* 0xffff000009097812 */ /* 0x000fe200078ec0ff */
[----:B------:R-:W-:Y:S01]  /*9d60*/  IMAD.U32 R14, R11, 0x10000, RZ ;  /* 0x000100000b0e7824 */ /* 0x000fe200078e00ff */
[----:B------:R-:W-:Y:S01]  /*9d70*/  LOP3.LUT R8, R8, 0xffff0000, RZ, 0xc0, !PT ;  /* 0xffff000008087812 */ /* 0x000fe200078ec0ff */
[C---:B------:R-:W-:Y:S01]  /*9d80*/  IMAD.U32 R13, R10.reuse, 0x10000, RZ ;  /* 0x000100000a0d7824 */ /* 0x040fe200078e00ff */
[----:B------:R-:W-:-:S02]  /*9d90*/  LOP3.LUT R10, R10, 0xffff0000, RZ, 0xc0, !PT ;  /* 0xffff00000a0a7812 */ /* 0x000fc400078ec0ff */
[----:B------:R-:W-:Y:S02]  /*9da0*/  LOP3.LUT R11, R11, 0xffff0000, RZ, 0xc0, !PT ;  /* 0xffff00000b0b7812 */ /* 0x000fe400078ec0ff */
[C---:B0-----:R-:W-:Y:S01]  /*9db0*/  SHF.L.U32 R15, R4.reuse, 0x10, RZ ;  /* 0x00000010040f7819 */ /* 0x041fe200000006ff */
[----:B------:R-:W-:Y:S01]  /*9dc0*/  IMAD.U32 R20, R5, 0x10000, RZ ;  /* 0x0001000005147824 */ /* 0x000fe200078e00ff */
[----:B------:R-:W-:Y:S01]  /*9dd0*/  LOP3.LUT R4, R4, 0xffff0000, RZ, 0xc0, !PT ;  /* 0xffff000004047812 */ /* 0x000fe200078ec0ff */
[----:B------:R-:W-:Y:S01]  /*9de0*/  IMAD.U32 R24, R7, 0x10000, RZ ;  /* 0x0001000007187824 */ /* 0x000fe200078e00ff */
[----:B------:R-:W-:Y:S01]  /*9df0*/  LOP3.LUT R5, R5, 0xffff0000, RZ, 0xc0, !PT ;  /* 0xffff000005057812 */ /* 0x000fe200078ec0ff */
[C---:B------:R-:W-:Y:S01]  /*9e00*/  FMUL.FTZ R37, R15.reuse, R31 ;  /* 0x0000001f0f257220 */ /* 0x040fe20000410000 */
[-C--:B------:R-:W-:Y:S01]  /*9e10*/  FMUL.FTZ R39, R15, R26.reuse ;  /* 0x0000001a0f277220 */ /* 0x080fe20000410000 */
[----:B------:R-:W-:Y:S02]  /*9e20*/  IMAD.U32 R15, R27, 0x10000, RZ ;  /* 0x000100001b0f7824 */ /* 0x000fe400078e00ff */
[----:B------:R-:W-:Y:S01]  /*9e30*/  FMUL.FTZ R41, R20, R33 ;  /* 0x0000002114297220 */ /* 0x000fe20000410000 */
[----:B------:R-:W-:Y:S01]  /*9e40*/  FFMA.FTZ R26, R0, R26, -R37 ;  /* 0x0000001a001a7223 */ /* 0x000fe20000010825 */
[----:B------:R-:W-:-:S02]  /*9e50*/  IMAD.U32 R37, R35, 0x10000, RZ ;  /* 0x0001000023257824 */ /* 0x000fc400078e00ff */
[----:B------:R-:W-:Y:S01]  /*9e60*/  FFMA.FTZ R39, R0, R31, R39 ;  /* 0x0000001f00277223 */ /* 0x000fe20000010027 */
[----:B------:R-:W-:Y:S02]  /*9e70*/  IMAD.U32 R31, R29, 0x10000, RZ ;  /* 0x000100001d1f7824 */ /* 0x000fe400078e00ff */
[-C--:B------:R-:W-:Y:S01]  /*9e80*/  FMUL.FTZ R43, R20, R15.reuse ;  /* 0x0000000f142b7220 */ /* 0x080fe20000410000 */
[----:B------:R-:W-:Y:S01]  /*9e90*/  FFMA.FTZ R41, R12, R15, -R41 ;  /* 0x0000000f0c297223 */ /* 0x000fe20000010829 */
[----:B------:R-:W-:Y:S01]  /*9ea0*/  FMUL.FTZ R45, R24, R37 ;  /* 0x00000025182d7220 */ /* 0x000fe20000410000 */
[----:B------:R-:W-:Y:S01]  /*9eb0*/  LOP3.LUT R15, R30, 0xffff0000, RZ, 0xc0, !PT ;  /* 0xffff00001e0f7812 */ /* 0x000fe200078ec0ff */
[----:B------:R-:W-:Y:S01]  /*9ec0*/  FMUL.FTZ R24, R24, R31 ;  /* 0x0000001f18187220 */ /* 0x000fe20000410000 */
[----:B------:R-:W-:Y:S01]  /*9ed0*/  FFMA.FTZ R43, R12, R33, R43 ;  /* 0x000000210c2b7223 */ /* 0x000fe2000001002b */
[----:B------:R-:W-:Y:S01]  /*9ee0*/  LOP3.LUT R0, R27, 0xffff0000, RZ, 0xc0, !PT ;  /* 0xffff00001b007812 */ /* 0x000fe200078ec0ff */
[----:B------:R-:W-:-:S02]  /*9ef0*/  IMAD.U32 R21, R6, 0x10000, RZ ;  /* 0x0001000006157824 */ /* 0x000fc400078e00ff */
[----:B------:R-:W-:Y:S01]  /*9f00*/  FFMA.FTZ R45, R14, R31, -R45 ;  /* 0x0000001f0e2d7223 */ /* 0x000fe2000001082d */
[----:B------:R-:W-:Y:S02]  /*9f10*/  IMAD.U32 R12, R34, 0x10000, RZ ;  /* 0x00010000220c7824 */ /* 0x000fe400078e00ff */
[----:B------:R-:W-:Y:S01]  /*9f20*/  FFMA.FTZ R37, R14, R37, R24 ;  /* 0x000000250e257223 */ /* 0x000fe20000010018 */
[C---:B------:R-:W-:Y:S01]  /*9f30*/  FMUL.FTZ R31, R4.reuse, R15 ;  /* 0x0000000f041f7220 */ /* 0x040fe20000410000 */
[-C--:B------:R-:W-:Y:S01]  /*9f40*/  FMUL.FTZ R27, R4, R25.reuse ;  /* 0x00000019041b7220 */ /* 0x080fe20000410000 */
[C---:B------:R-:W-:Y:S01]  /*9f50*/  FMUL.FTZ R14, R5.reuse, R32 ;  /* 0x00000020050e7220 */ /* 0x040fe20000410000 */
[----:B------:R-:W-:Y:S02]  /*9f60*/  IMAD.U32 R4, R28, 0x10000, RZ ;  /* 0x000100001c047824 */ /* 0x000fe400078e00ff */
[----:B------:R-:W-:Y:S01]  /*9f70*/  FMUL.FTZ R5, R5, R0 ;  /* 0x0000000005057220 */ /* 0x000fe20000410000 */
[----:B------:R-:W-:Y:S01]  /*9f80*/  FMUL.FTZ R20, R21, R12 ;  /* 0x0000000c15147220 */ /* 0x000fe20000410000 */
[----:B------:R-:W-:Y:S01]  /*9f90*/  FFMA.FTZ R14, R9, R0, -R14 ;  /* 0x00000000090e7223 */ /* 0x000fe2000001080e */
[----:B------:R-:W-:Y:S01]  /*9fa0*/  FMUL.FTZ R24, R21, R4 ;  /* 0x0000000415187220 */ /* 0x000fe20000410000 */
[----:B------:R-:W-:Y:S01]  /*9fb0*/  FFMA.FTZ R32, R9, R32, R5 ;  /* 0x0000002009207223 */ /* 0x000fe20000010005 */
[C---:B------:R-:W-:Y:S01]  /*9fc0*/  FFMA.FTZ R20, R13.reuse, R4, -R20 ;  /* 0x000000040d147223 */ /* 0x040fe20000010814 */
[----:B------:R-:W-:Y:S01]  /*9fd0*/  LOP3.LUT R6, R6, 0xffff0000, RZ, 0xc0, !PT ;  /* 0xffff000006067812 */ /* 0x000fe200078ec0ff */
[----:B------:R-:W-:Y:S01]  /*9fe0*/  FFMA.FTZ R24, R13, R12, R24 ;  /* 0x0000000c0d187223 */ /* 0x000fe20000010018 */
[----:B------:R-:W-:Y:S01]  /*9ff0*/  LOP3.LUT R7, R7, 0xffff0000, RZ, 0xc0, !PT ;  /* 0xffff000007077812 */ /* 0x000fe200078ec0ff */
[----:B------:R-:W-:Y:S01]  /*a000*/  FFMA.FTZ R31, R8, R25, -R31 ;  /* 0x00000019081f7223 */ /* 0x000fe2000001081f */
[----:B------:R-:W-:Y:S01]  /*a010*/  LOP3.LUT R9, R34, 0xffff0000, RZ, 0xc0, !PT ;  /* 0xffff000022097812 */ /* 0x000fe200078ec0ff */
[----:B------:R-:W-:Y:S01]  /*a020*/  FFMA.FTZ R8, R8, R15, R27 ;  /* 0x0000000f08087223 */ /* 0x000fe2000001001b */
[----:B------:R-:W-:-:S02]  /*a030*/  LOP3.LUT R4, R35, 0xffff0000, RZ, 0xc0, !PT ;  /* 0xffff000023047812 */ /* 0x000fc400078ec0ff */
        /* <DEDUP_REMOVED lines=17> */
[----:B------:R2:W-:Y:S01]  /*a150*/  STS.128 [R221+0x20400], R40 ;  /* 0x02040028dd007388 */ /* 0x0005e20000000c00 */
[----:B------:R-:W-:-:S05]  /*a160*/  F2FP.BF16.F32.PACK_AB R31, R4, R37 ;  /* 0x00000025041f723e */ /* 0x000fca00000010ff */
[----:B------:R2:W-:Y:S02]  /*a170*/  STS.128 [R3+0x20400], R28 ;  /* 0x0204001c03007388 */ /* 0x0005e40000000c00 */
.L_x_4719:
[----:B------:R-:W-:Y:S05]  /*a180*/  BSYNC B0 ;  /* 0x0000000000007941 */ /* 0x000fea0003800000 */
.L_x_4699:
[----:B------:R-:W-:Y:S01]  /*a190*/  @!PT LDS RZ, [RZ] ;  /* 0x00000000fffff984 */ /* 0x000fe20000000800 */
[----:B------:R-:W-:Y:S01]  /*a1a0*/  @!PT LDS RZ, [RZ] ;  /* 0x00000000fffff984 */ /* 0x000fe20000000800 */
[----:B------:R-:W-:Y:S01]  /*a1b0*/  @!PT LDS RZ, [RZ] ;  /* 0x00000000fffff984 */ /* 0x000fe20000000800 */
[----:B------:R-:W-:Y:S01]  /*a1c0*/  @!PT LDS RZ, [RZ] ;  /* 0x00000000fffff984 */ /* 0x000fe20000000800 */
[----:B------:R4:W-:Y:S06]  /*a1d0*/  MEMBAR.ALL.CTA ;  /* 0x0000000000007992 */ /* 0x0009ec0000008000 */
[----:B----4-:R-:W4:Y:S01]  /*a1e0*/  FENCE.VIEW.ASYNC.S ;  /* 0x00000000000073c6 */ /* 0x010f220000000000 */
[----:B------:R-:W-:Y:S05]  /*a1f0*/  WARPSYNC.ALL ;  /* 0x0000000000007948 */ /* 0x000fea0003800000 */
[----:B----4-:R-:W-:Y:S06]  /*a200*/  BAR.SYNC.DEFER_BLOCKING 0xd, 0x80 ;  /* 0x0342000000007b1d */ /* 0x010fec0000010000 */
.L_x_4696:
[----:B--23--:R-:W-:-:S05]  /*a210*/  IMAD.U32 R0, RZ, RZ, UR37 ;  /* 0x00000025ff007e24 */ /* 0x00cfca000f8e00ff */
[----:B------:R-:W-:-:S13]  /*a220*/  ISETP.NE.AND P0, PT, R0, 0x3, PT ;  /* 0x000000030000780c */ /* 0x000fda0003f05270 */
[----:B------:R-:W-:Y:S05]  /*a230*/  @!P0 BRA `(.L_x_4734) ;  /* 0x0000000000048947 */ /* 0x000fea0003800000 */
[----:B------:R-:W-:Y:S01]  /*a240*/  BPT.TRAP 0x1 ;  /* 0x000000040000795c */ /* 0x000fe20000300000 */
.L_x_4734:
[----:B------:R-:W-:Y:S01]  /*a250*/  IMAD R14, R18, 0x8, R2 ;  /* 0x00000008120e7824 */ /* 0x000fe200078e0202 */
[----:B------:R-:W-:-:S04]  /*a260*/  SHF.L.U32 R57, R19, 0x1f, RZ ;  /* 0x0000001f13397819 */ /* 0x000fc800000006ff */
[----:B------:R2:W3:Y:S01]  /*a270*/  SYNCS.PHASECHK.TRANS64.TRYWAIT P2, [R14+URZ+0x28c30], R57 ;  /* 0x028c30390e0075a7 */ /* 0x0004e2000804017f */
[----:B------:R-:W-:Y:S05]  /*a280*/  @!P0 BRA `(.L_x_4735) ;  /* 0x0000000000048947 */ /* 0x000fea0003800000 */
[----:B------:R-:W-:Y:S01]  /*a290*/  BPT.TRAP 0x1 ;  /* 0x000000040000795c */ /* 0x000fe20000300000 */
.L_x_4735:
[----:B------:R-:W4:Y:S02]  /*a2a0*/  S2R R0, SR_TID.X ;  /* 0x0000000000007919 */ /* 0x000f240000002100 */
[----:B----4-:R-:W-:-:S04]  /*a2b0*/  LOP3.LUT R0, R0, 0x7f, RZ, 0xc0, !PT ;  /* 0x0000007f00007812 */ /* 0x010fc800078ec0ff */
[----:B------:R-:W-:Y:S01]  /*a2c0*/  ISETP.NE.AND P1, PT, R0, RZ, PT ;  /* 0x000000ff0000720c */ /* 0x000fe20003f25270 */
[----:B------:R-:W-:-:S05]  /*a2d0*/  VIADD R0, R2, 0x22400 ;  /* 0x0002240002007836 */ /* 0x000fca0000000000 */
[----:B------:R-:W-:Y:S01]  /*a2e0*/  SHF.R.U32.HI R0, RZ, 0x4, R0 ;  /* 0x00000004ff007819 */ /* 0x000fe20000011600 */
[----:B---3--:R-:W-:Y:S06]  /*a2f0*/  @P2 BRA `(.L_x_4736) ;  /* 0x0000000000082947 */ /* 0x008fec0003800000 */
[----:B------:R-:W3:Y:S02]  /*a300*/  SYNCS.PHASECHK.TRANS64.TRYWAIT P2, [R14+URZ+0x28c30], R57 ;  /* 0x028c30390e0075a7 */ /* 0x000ee4000804017f */
[----:B---3--:R-:W-:Y:S05]  /*a310*/  @!P2 BRA `(.L_x_4737) ;  /* 0x0000012c0038a947 */ /* 0x008fea0003800000 */
.L_x_4736:
[----:B------:R-:W-:Y:S01]  /*a320*/  LOP3.LUT R0, R0, 0x3fff, RZ, 0xc0, !PT ;  /* 0x00003fff00007812 */ /* 0x000fe200078ec0ff */
[----:B------:R-:W-:Y:S05]  /*a330*/  WARPSYNC.ALL ;  /* 0x0000000000007948 */ /* 0x000fea0003800000 */
[----:B------:R-:W-:Y:S01]  /*a340*/  LOP3.LUT R21, R0, 0x10000, RZ, 0xfc, !PT ;  /* 0x0001000000157812 */ /* 0x000fe200078efcff */
[----:B------:R-:W-:Y:S01]  /*a350*/  VIADD R0, R2, 0x20400 ;  /* 0x0002040002007836 */ /* 0x000fe20000000000 */
[----:B-1---5:R-:W-:-:S03]  /*a360*/  WARPGROUP.ARRIVE ;  /* 0x00000000000079c5 */ /* 0x022fc60000000000 */
[----:B------:R-:W-:Y:S01]  /*a370*/  IMAD R6, R18, 0x200, R21 ;  /* 0x0000020012067824 */ /* 0x000fe200078e0215 */
[----:B------:R-:W-:Y:S01]  /*a380*/  ULDC.64 UR40, c[0x0][0x9e0] ;  /* 0x0002780000287ab9 */ /* 0x000fe20000000a00 */
[----:B0-----:R-:W-:Y:S01]  /*a390*/  IMAD.MOV.U32 R7, RZ, RZ, 0x40000040 ;  /* 0x40000040ff077424 */ /* 0x001fe200078e00ff */
[----:B------:R-:W-:Y:S01]  /*a3a0*/  SHF.R.U32.HI R0, RZ, 0x4, R0 ;  /* 0x00000004ff007819 */ /* 0x000fe20000011600 */
[----:B------:R-:W-:Y:S01]  /*a3b0*/  IMAD.MOV.U32 R5, RZ, RZ, 0x40000040 ;  /* 0x40000040ff057424 */ /* 0x000fe200078e00ff */
[C---:B------:R-:W-:Y:S01]  /*a3c0*/  R2UR UR6, R6.reuse ;  /* 0x00000000060672ca */ /* 0x040fe200000e0000 */
[----:B------:R-:W-:Y:S01]  /*a3d0*/  VIADD R8, R6, 0x2 ;  /* 0x0000000206087836 */ /* 0x000fe20000000000 */
[----:B------:R-:W-:Y:S01]  /*a3e0*/  LOP3.LUT R0, R0, 0x3fff, RZ, 0xc0, !PT ;  /* 0x00003fff00007812 */ /* 0x000fe200078ec0ff */
[----:B------:R-:W-:Y:S01]  /*a3f0*/  IMAD.MOV.U32 R9, RZ, RZ, 0x40000040 ;  /* 0x40000040ff097424 */ /* 0x000fe200078e00ff */
[----:B------:R-:W-:Y:S01]  /*a400*/  R2UR UR7, R7 ;  /* 0x00000000070772ca */ /* 0x000fe200000e0000 */
[----:B------:R-:W-:Y:S01]  /*a410*/  IMAD.MOV.U32 R13, RZ, RZ, 0x40000040 ;  /* 0x40000040ff0d7424 */ /* 0x000fe200078e00ff */
[----:B------:R-:W-:Y:S01]  /*a420*/  LOP3.LUT R4, R0, 0x10000, RZ, 0xfc, !PT ;  /* 0x0001000000047812 */ /* 0x000fe200078efcff */
[----:B------:R-:W-:Y:S01]  /*a430*/  IMAD.MOV.U32 R11, RZ, RZ, 0x40000040 ;  /* 0x40000040ff0b7424 */ /* 0x000fe200078e00ff */
[----:B------:R-:W-:Y:S01]  /*a440*/  R2UR UR5, R5 ;  /* 0x00000000050572ca */ /* 0x000fe200000e0000 */
[----:B------:R-:W-:Y:S01]  /*a450*/  IMAD.MOV.U32 R7, RZ, RZ, 0x40000040 ;  /* 0x40000040ff077424 */ /* 0x000fe200078e00ff */
[C---:B------:R-:W-:Y:S01]  /*a460*/  R2UR UR4, R4.reuse ;  /* 0x00000000040472ca */ /* 0x040fe200000e0000 */
[C---:B------:R-:W-:Y:S01]  /*a470*/  VIADD R12, R4.reuse, 0x2 ;  /* 0x00000002040c7836 */ /* 0x040fe20000000000 */
[----:B------:R-:W-:Y:S01]  /*a480*/  UISETP.GE.AND UP0, UPT, UR41, 0x1, UPT ;  /* 0x000000012900788c */ /* 0x000fe2000bf06270 */
[----:B------:R-:W-:Y:S01]  /*a490*/  VIADD R10, R4, 0x4 ;  /* 0x00000004040a7836 */ /* 0x000fe20000000000 */
[----:B------:R-:W-:Y:S01]  /*a4a0*/  LEA R15, R168, 0xffffffc0, 0x6 ;  /* 0xffffffc0a80f7811 */ /* 0x000fe200078e30ff */
[----:B------:R-:W-:Y:S01]  /*a4b0*/  IMAD.MOV.U32 R3, RZ, RZ, -0x40 ;  /* 0xffffffc0ff037424 */ /* 0x000fe200078e00ff */
[----:B------:R-:W-:Y:S01]  /*a4c0*/  UP2UR UR47, UPR, URZ, 0x1 ;  /* 0x000000013f2f7883 */ /* 0x000fe20008000000 */
[----:B------:R-:W-:Y:S01]  /*a4d0*/  @!P1 VIADD R0, R14, 0x28c40 ;  /* 0x00028c400e009836 */ /* 0x000fe20000000000 */
[----:B------:R-:W-:Y:S01]  /*a4e0*/  PLOP3.LUT P2, PT, PT, PT, UP0, 0x40, 0x0 ;  /* 0x000000000000781c */ /* 0x000fe20003f4e808 */
[----:B------:R-:W-:Y:S01]  /*a4f0*/  IMAD R3, R168, R3, 0x41 ;  /* 0x00000041a8037424 */ /* 0x000fe200078e0203 */
[----:B------:R-:W-:-:S02]  /*a500*/  IADD3 R20, -R22, R184, -R15 ;  /* 0x000000b816147210 */ /* 0x000fc40007ffe90f */
[----:B------:R-:W-:Y:S01]  /*a510*/  @!P1 PRMT R0, RZ, 0x654, R0 ;  /* 0x00000654ff009816 */ /* 0x000fe20000000000 */
[----:B------:R-:W-:Y:S01]  /*a520*/  HGMMA.64x64x16.F32.BF16 R24, gdesc[UR4], RZ, !UPT, gsb0 ;  /* 0x00e00000041879f0 */ /* 0x000fe2000c0018ff */
[----:B------:R-:W-:Y:S01]  /*a530*/  R2UR UR6, R8 ;  /* 0x00000000080672ca */ /* 0x000fe200000e0000 */
[----:B------:R-:W-:Y:S01]  /*a540*/  VIADD R8, R6, 0x4 ;  /* 0x0000000406087836 */ /* 0x000fe20000000000 */
[----:B------:R-:W-:Y:S01]  /*a550*/  R2UR UR7, R9 ;  /* 0x00000000090772ca */ /* 0x000fe200000e0000 */
[----:B------:R-:W-:Y:S01]  /*a560*/  VIADD R56, R3, 0xffffffff ;  /* 0xffffffff03387836 */ /* 0x000fe20000000000 */
[----:B------:R-:W-:Y:S02]  /*a570*/  R2UR UR4, R12 ;  /* 0x000000000c0472ca */ /* 0x000fe400000e0000 */
        /* <DEDUP_REMOVED lines=8> */
[----:B------:R-:W-:Y:S01]  /*a600*/  VIADD R6, R4, 0x6 ;  /* 0x0000000604067836 */ /* 0x000fe20000000000 */
[----:B------:R-:W-:Y:S01]  /*a610*/  R2UR UR4, R10 ;  /* 0x000000000a0472ca */ /* 0x000fe200000e0000 */
[----:B------:R-:W-:Y:S01]  /*a620*/  IMAD.MOV.U32 R9, RZ, RZ, 0x40000040 ;  /* 0x40000040ff097424 */ /* 0x000fe200078e00ff */
[----:B------:R-:W-:Y:S01]  /*a630*/  R2UR UR5, R11 ;  /* 0x000000000b0572ca */ /* 0x000fe200000e0000 */
[----:B------:R-:W-:Y:S02]  /*a640*/  WARPGROUP.DEPBAR.LE gsb0, 0x0 ;  /* 0x00008000000079c5 */ /* 0x000fe40000010000 */
[----:B------:R-:W-:-:S10]  /*a650*/  WARPGROUP.ARRIVE ;  /* 0x00000000000079c5 */ /* 0x000fd40000000000 */
[----:B------:R-:W-:Y:S01]  /*a660*/  HGMMA.64x64x16.F32.BF16 R24, gdesc[UR4], R24, gsb0 ;  /* 0x00e00000041879f0 */ /* 0x000fe20008001818 */
[----:B------:R-:W-:Y:S02]  /*a670*/  R2UR UR6, R8 ;  /* 0x00000000080672ca */ /* 0x000fe400000e0000 */
[----:B------:R-:W-:Y:S02]  /*a680*/  R2UR UR7, R9 ;  /* 0x00000000090772ca */ /* 0x000fe400000e0000 */
[----:B------:R-:W-:Y:S02]  /*a690*/  R2UR UR4, R6 ;  /* 0x00000000060472ca */ /* 0x000fe400000e0000 */
[----:B------:R-:W-:Y:S02]  /*a6a0*/  R2UR UR5, R7 ;  /* 0x00000000070572ca */ /* 0x000fe400000e0000 */
[----:B------:R-:W-:-:S05]  /*a6b0*/  IADD3 R9, -R186, R3, R184 ;  /* 0x00000003ba097210 */ /* 0x000fca0007ffe1b8 */
[----:B------:R-:W-:-:S04]  /*a6c0*/  IMAD.IADD R9, R9, 0x1, -R22 ;  /* 0x0000000109097824 */ /* 0x000fc800078e0a16 */
[----:B------:R-:W-:Y:S01]  /*a6d0*/  VIADD R59, R9, UR40 ;  /* 0x00000028093b7c36 */ /* 0x000fe20008000000 */
[----:B------:R-:W-:Y:S02]  /*a6e0*/  WARPGROUP.DEPBAR.LE gsb0, 0x0 ;  /* 0x00008000000079c5 */ /* 0x000fe40000010000 */
[----:B------:R-:W-:-:S06]  /*a6f0*/  WARPGROUP.ARRIVE ;  /* 0x00000000000079c5 */ /* 0x000fcc0000000000 */
[----:B------:R-:W-:Y:S01]  /*a700*/  HGMMA.64x64x16.F32.BF16 R24, gdesc[UR4], R24, gsb0 ;  /* 0x00e00000041879f0 */ /* 0x000fe20008001818 */
[----:B------:R-:W-:Y:S02]  /*a710*/  ULDC UR4, c[0x0][0x9dc] ;  /* 0x0002770000047ab9 */ /* 0x000fe40000000800 */
[----:B------:R-:W-:-:S05]  /*a720*/  IMAD.U32 R188, RZ, RZ, UR4 ;  /* 0x00000004ffbc7e24 */ /* 0x000fca000f8e00ff */
[----:B------:R-:W-:-:S05]  /*a730*/  LOP3.LUT R8, RZ, R188, RZ, 0x33, !PT ;  /* 0x000000bcff087212 */ /* 0x000fca00078e33ff */
[----:B------:R-:W-:Y:S01]  /*a740*/  IMAD.IADD R61, R9, 0x1, R8 ;  /* 0x00000001093d7824 */ /* 0x000fe200078e0208 */
[----:B------:R-:W-:Y:S02]  /*a750*/  WARPGROUP.DEPBAR.LE gsb0, 0x0 ;  /* 0x00008000000079c5 */ /* 0x000fe40000010000 */
[----:B------:R0:W-:Y:S02]  /*a760*/  @!P1 SYNCS.ARRIVE.TRANS64.RED.A1T0 RZ, [R0+URZ], RZ ;  /* 0x000000ff00ff99a7 */ /* 0x0001e4000810043f */
[----:B0-----:R-:W-:-:S04]  /*a770*/  IMAD R0, R189, 0x40, R192 ;  /* 0x00000040bd007824 */ /* 0x001fc800078e02c0 */
[----:B------:R-:W-:Y:S01]  /*a780*/  IMAD.IADD R8, R61, 0x1, R0 ;  /* 0x000000013d087824 */ /* 0x000fe200078e0200 */
[----:B------:R-:W-:Y:S01]  /*a790*/  VIADDMNMX R3, R0, R59, R20, PT ;  /* 0x0000003b00037246 */ /* 0x000fe20003800114 */
[----:B------:R-:W-:Y:S06]  /*a7a0*/  @P2 BRA `(.L_x_4738) ;  /* 0x0000000000582947 */ /* 0x000fec0003800000 */
[----:B------:R-:W-:Y:S01]  /*a7b0*/  IADD3 R9, R0, R184, -R186 ;  /* 0x000000b800097210 */ /* 0x000fe20007ffe8ba */
[----:B------:R-:W-:Y:S03]  /*a7c0*/  BSSY B0, `(.L_x_4739) ;  /* 0x0000010000007945 */ /* 0x000fe60003800000 */
[----:B------:R-:W-:-:S13]  /*a7d0*/  ISETP.GT.AND P2, PT, R9, -0x1, PT ;  /* 0xffffffff0900780c */ /* 0x000fda0003f44270 */
[----:B------:R-:W-:Y:S05]  /*a7e0*/  @P2 BRA `(.L_x_4740) ;  /* 0x0000000000202947 */ /* 0x000fea0003800000 */
[----:B------:R-:W-:Y:S01]  /*a7f0*/  UISETP.NE.AND UP0, UPT, UR41, 0x1, UPT ;  /* 0x000000012900788c */ /* 0x000fe2000bf05270 */
[----:B------:R-:W-:-:S05]  /*a800*/  LOP3.LUT R9, RZ, R9, RZ, 0x33, !PT ;  /* 0x00000009ff097212 */ /* 0x000fca00078e33ff */
[----:B------:R-:W-:-:S05]  /*a810*/  PLOP3.LUT P2, PT, PT, PT, UP0, 0x80, 0x0 ;  /* 0x000000000000781c */ /* 0x000fca0003f4f008 */
[----:B------:R-:W-:-:S08]  /*a820*/  @UP0 ULDC.64 UR4, c[0x0][0x9e8] ;  /* 0x00027a0000040ab9 */ /* 0x000fd00000000a00 */
[----:B------:R-:W-:-:S05]  /*a830*/  @P2 IMAD.HI.U32 R58, R9, UR4, RZ ;  /* 0x00000004093a2c27 */ /* 0x000fca000f8e00ff */
[----:B------:R-:W-:-:S04]  /*a840*/  @P2 SHF.R.U32.HI R9, RZ, UR5, R58 ;  /* 0x00000005ff092c19 */ /* 0x000fc8000801163a */
[----:B------:R-:W-:Y:S01]  /*a850*/  LOP3.LUT R9, RZ, R9, RZ, 0x33, !PT ;  /* 0x00000009ff097212 */ /* 0x000fe200078e33ff */
[----:B------:R-:W-:Y:S06]  /*a860*/  BRA `(.L_x_4741) ;  /* 0x0000000000147947 */ /* 0x000fec0003800000 */
.L_x_4740:
[----:B------:R-:W-:-:S06]  /*a870*/  UISETP.NE.AND UP0, UPT, UR41, 0x1, UPT ;  /* 0x000000012900788c */ /* 0x000fcc000bf05270 */
[----:B------:R-:W-:-:S05]  /*a880*/  PLOP3.LUT P2, PT, PT, PT, UP0, 0x80, 0x0 ;  /* 0x000000000000781c */ /* 0x000fca0003f4f008 */
[----:B------:R-:W-:-:S08]  /*a890*/  @UP0 ULDC.64 UR4, c[0x0][0x9e8] ;  /* 0x00027a0000040ab9 */ /* 0x000fd00000000a00 */
[----:B------:R-:W-:-:S05]  /*a8a0*/  @P2 IMAD.HI.U32 R58, R9, UR4, RZ ;  /* 0x00000004093a2c27 */ /* 0x000fca000f8e00ff */
[----:B------:R-:W-:-:S07]  /*a8b0*/  @P2 SHF.R.U32.HI R9, RZ, UR5, R58 ;  /* 0x00000005ff092c19 */ /* 0x000fce000801163a */
.L_x_4741:
[----:B------:R-:W-:Y:S05]  /*a8c0*/  BSYNC B0 ;  /* 0x0000000000007941 */ /* 0x000fea0003800000 */
.L_x_4739:
[----:B------:R-:W-:-:S04]  /*a8d0*/  IMAD R9, R9, UR41, -R15 ;  /* 0x0000002909097c24 */ /* 0x000fc8000f8e0a0f */
[----:B------:R-:W-:-:S05]  /*a8e0*/  IMAD.IADD R9, R9, 0x1, -R22 ;  /* 0x0000000109097824 */ /* 0x000fca00078e0a16 */
[----:B------:R-:W-:Y:S02]  /*a8f0*/  VIMNMX R8, R8, R9, !PT ;  /* 0x0000000908087248 */ /* 0x000fe40007fe0100 */
[----:B------:R-:W-:-:S07]  /*a900*/  VIADDMNMX R3, R9, UR41, R3, PT ;  /* 0x0000002909037c46 */ /* 0x000fce000b800103 */
.L_x_4738:
[C---:B------:R-:W-:Y:S01]  /*a910*/  ISETP.GE.AND P2, PT, R56.reuse, 0x2, PT ;  /* 0x000000023800780c */ /* 0x040fe20003f46270 */
[----:B------:R-:W-:Y:S01]  /*a920*/  UISETP.NE.AND UP0, UPT, UR47, URZ, UPT ;  /* 0x0000003f2f00728c */ /* 0x000fe2000bf05270 */
[----:B------:R-:W-:Y:S02]  /*a930*/  ISETP.GE.AND P6, PT, R56, 0xa, PT ;  /* 0x0000000a3800780c */ /* 0x000fe40003fc6270 */
[----:B------:R-:W-:Y:S02]  /*a940*/  ISETP.GT.AND P4, PT, R8, 0x1, !P2 ;  /* 0x000000010800780c */ /* 0x000fe40005784270 */
[----:B------:R-:W-:Y:S02]  /*a950*/  ISETP.GE.AND P3, PT, R56, 0x9, PT ;  /* 0x000000093800780c */ /* 0x000fe40003f66270 */
[----:B------:R-:W-:Y:S02]  /*a960*/  ISETP.LT.OR P4, PT, R3, 0x2, P4 ;  /* 0x000000020300780c */ /* 0x000fe40002781670 */
[----:B------:R-:W-:-:S02]  /*a970*/  P2R R58, PR, RZ, 0x40 ;  /* 0x00000040ff3a7803 */ /* 0x000fc40000000000 */
[----:B------:R-:W-:Y:S02]  /*a980*/  FSEL R63, R25, -INF , !P4 ;  /* 0xff800000193f7808 */ /* 0x000fe40006000000 */
[C---:B------:R-:W-:Y:S02]  /*a990*/  ISETP.GT.AND P4, PT, R8.reuse, 0x9, !P6 ;  /* 0x000000090800780c */ /* 0x040fe40007784270 */
[----:B------:R-:W-:Y:S02]  /*a9a0*/  ISETP.GT.AND P5, PT, R8, 0x8, !P3 ;  /* 0x000000080800780c */ /* 0x000fe40005fa4270 */
[----:B------:R-:W-:Y:S02]  /*a9b0*/  ISETP.LT.OR P4, PT, R3, 0xa, P4 ;  /* 0x0000000a0300780c */ /* 0x000fe40002781670 */
[----:B------:R-:W-:Y:S02]  /*a9c0*/  ISETP.GE.AND P6, PT, R56, 0x11, PT ;  /* 0x000000113800780c */ /* 0x000fe40003fc6270 */
[----:B------:R-:W-:-:S02]  /*a9d0*/  FSEL R67, R29, -INF , !P4 ;  /* 0xff8000001d437808 */ /* 0x000fc40006000000 */
[C---:B------:R-:W-:Y:S02]  /*a9e0*/  ISETP.LT.OR P5, PT, R3.reuse, 0x9, P5 ;  /* 0x000000090300780c */ /* 0x040fe40002fa1670 */
[----:B------:R-:W-:Y:S02]  /*a9f0*/  ISETP.GT.AND P4, PT, R8, 0x10, !P6 ;  /* 0x000000100800780c */ /* 0x000fe40007784270 */
[----:B------:R-:W-:Y:S02]  /*aa00*/  FSEL R65, R28, -INF , !P5 ;  /* 0xff8000001c417808 */ /* 0x000fe40006800000 */
        /* <DEDUP_REMOVED lines=63> */
[----:B------:R-:W-:Y:S02]  /*ae00*/  PLOP3.LUT P6, PT, PT, PT, UP0, 0x40, 0x0 ;  /* 0x000000000000781c */ /* 0x000fe40003fce808 */
[----:B------:R-:W-:-:S11]  /*ae10*/  VIADDMNMX R3, R3, R59, R20, PT ;  /* 0x0000003b03037246 */ /* 0x000fd60003800114 */
[----:B------:R-:W-:Y:S05]  /*ae20*/  @P6 BRA `(.L_x_4742) ;  /* 0x0000000000646947 */ /* 0x000fea0003800000 */
[----:B------:R-:W-:Y:S01]  /*ae30*/  IADD3 R9, R0, R184, -R186 ;  /* 0x000000b800097210 */ /* 0x000fe20007ffe8ba */
[----:B------:R-:W-:Y:S04]  /*ae40*/  BSSY B0, `(.L_x_4743) ;  /* 0x0000013000007945 */ /* 0x000fe80003800000 */
[----:B------:R-:W-:-:S05]  /*ae50*/  VIADD R9, R9, 0x8 ;  /* 0x0000000809097836 */ /* 0x000fca0000000000 */
[----:B------:R-:W-:-:S13]  /*ae60*/  ISETP.GT.AND P6, PT, R9, -0x1, PT ;  /* 0xffffffff0900780c */ /* 0x000fda0003fc4270 */
[----:B------:R-:W-:Y:S05]  /*ae70*/  @P6 BRA `(.L_x_4744) ;  /* 0x0000000000246947 */ /* 0x000fea0003800000 */
[----:B------:R-:W-:Y:S01]  /*ae80*/  UISETP.NE.AND UP0, UPT, UR41, 0x1, UPT ;  /* 0x000000012900788c */ /* 0x000fe2000bf05270 */
[----:B------:R-:W-:-:S05]  /*ae90*/  LOP3.LUT R9, RZ, R9, RZ, 0x33, !PT ;  /* 0x00000009ff097212 */ /* 0x000fca00078e33ff */
[----:B------:R-:W-:-:S05]  /*aea0*/  PLOP3.LUT P6, PT, PT, PT, UP0, 0x80, 0x0 ;  /* 0x000000000000781c */ /* 0x000fca0003fcf008 */
[----:B------:R-:W-:-:S08]  /*aeb0*/  @UP0 ULDC.64 UR4, c[0x0][0x9e8] ;  /* 0x00027a0000040ab9 */ /* 0x000fd00000000a00 */
[----:B------:R-:W-:Y:S01]  /*aec0*/  @P6 IMAD.HI.U32 R20, R9, UR4, RZ ;  /* 0x0000000409146c27 */ /* 0x000fe2000f8e00ff */
[----:B------:R-:W-:-:S13]  /*aed0*/  PLOP3.LUT P6, PT, PT, PT, UP0, 0x80, 0x0 ;  /* 0x000000000000781c */ /* 0x000fda0003fcf008 */
[----:B------:R-:W-:-:S04]  /*aee0*/  @P6 SHF.R.U32.HI R9, RZ, UR5, R20 ;  /* 0x00000005ff096c19 */ /* 0x000fc80008011614 */
[----:B------:R-:W-:Y:S01]  /*aef0*/  LOP3.LUT R9, RZ, R9, RZ, 0x33, !PT ;  /* 0x00000009ff097212 */ /* 0x000fe200078e33ff */
[----:B------:R-:W-:Y:S06]  /*af00*/  BRA `(.L_x_4745) ;  /* 0x0000000000187947 */ /* 0x000fec0003800000 */
.L_x_4744:
[----:B------:R-:W-:-:S06]  /*af10*/  UISETP.NE.AND UP0, UPT, UR41, 0x1, UPT ;  /* 0x000000012900788c */ /* 0x000fcc000bf05270 */
[----:B------:R-:W-:-:S05]  /*af20*/  PLOP3.LUT P6, PT, PT, PT, UP0, 0x80, 0x0 ;  /* 0x000000000000781c */ /* 0x000fca0003fcf008 */
[----:B------:R-:W-:-:S08]  /*af30*/  @UP0 ULDC.64 UR4, c[0x0][0x9e8] ;  /* 0x00027a0000040ab9 */ /* 0x000fd00000000a00 */
[----:B------:R-:W-:Y:S01]  /*af40*/  @P6 IMAD.HI.U32 R20, R9, UR4, RZ ;  /* 0x0000000409146c27 */ /* 0x000fe2000f8e00ff */
[----:B------:R-:W-:-:S13]  /*af50*/  PLOP3.LUT P6, PT, PT, PT, UP0, 0x80, 0x0 ;  /* 0x000000000000781c */ /* 0x000fda0003fcf008 */
[----:B------:R-:W-:-:S07]  /*af60*/  @P6 SHF.R.U32.HI R9, RZ, UR5, R20 ;  /* 0x00000005ff096c19 */ /* 0x000fce0008011614 */
.L_x_4745:
[----:B------:R-:W-:Y:S05]  /*af70*/  BSYNC B0 ;  /* 0x0000000000007941 */ /* 0x000fea0003800000 */
.L_x_4743:
[----:B------:R-:W-:-:S04]  /*af80*/  IMAD R9, R9, UR41, -R15 ;  /* 0x0000002909097c24 */ /* 0x000fc8000f8e0a0f */
[----:B------:R-:W-:-:S05]  /*af90*/  IMAD.IADD R9, R9, 0x1, -R22 ;  /* 0x0000000109097824 */ /* 0x000fca00078e0a16 */
[----:B------:R-:W-:Y:S02]  /*afa0*/  VIMNMX R8, R8, R9, !PT ;  /* 0x0000000908087248 */ /* 0x000fe40007fe0100 */
[----:B------:R-:W-:-:S07]  /*afb0*/  VIADDMNMX R3, R9, UR41, R3, PT ;  /* 0x0000002909037c46 */ /* 0x000fce000b800103 */
.L_x_4742:
        /* <DEDUP_REMOVED lines=33> */
[----:B------:R-:W-:Y:S02]  /*b1d0*/  ISETP.GT.AND P3, PT, R8, 0x8, !P3 ;  /* 0x000000080800780c */ /* 0x000fe40005f64270 */
[----:B------:R-:W-:Y:S02]  /*b1e0*/  FSEL R38, R38, -INF , !P2 ;  /* 0xff80000026267808 */ /* 0x000fe40005000000 */
[----:B------:R-:W-:Y:S02]  /*b1f0*/  ISETP.NE.AND P2, PT, R36, RZ, PT ;  /* 0x000000ff2400720c */ /* 0x000fe40003f45270 */
[----:B------:R-:W-:Y:S02]  /*b200*/  FMNMX.FTZ R9, R85, R9, !PT ;  /* 0x0000000955097209 */ /* 0x000fe40007810000 */
[----:B------:R-:W-:-:S02]  /*b210*/  ISETP.GT.AND P2, PT, R8, 0x19, !P2 ;  /* 0x000000190800780c */ /* 0x000fc40005744270 */
[C---:B------:R-:W-:Y:S02]  /*b220*/  ISETP.LT.OR P3, PT, R3.reuse, 0x9, P3 ;  /* 0x000000090300780c */ /* 0x040fe40001f61670 */
[----:B------:R-:W-:Y:S02]  /*b230*/  ISETP.LT.OR P2, PT, R3, 0x1a, P2 ;  /* 0x0000001a0300780c */ /* 0x000fe40001741670 */
[----:B------:R-:W-:Y:S02]  /*b240*/  FMNMX.FTZ R20, R53, R9, !PT ;  /* 0x0000000935147209 */ /* 0x000fe40007810000 */
[----:B------:R-:W-:Y:S02]  /*b250*/  FSEL R32, R39, -INF , !P2 ;  /* 0xff80000027207808 */ /* 0x000fe40005000000 */
[----:B------:R-:W-:Y:S01]  /*b260*/  ISETP.NE.AND P2, PT, R37, RZ, PT ;  /* 0x000000ff2500720c */ /* 0x000fe20003f45270 */
[----:B------:R-:W0:Y:S01]  /*b270*/  SHFL.BFLY PT, R9, R20, 0x2, 0x1f ;  /* 0x0c401f0014097f89 */ /* 0x000e2200000e0000 */
        /* <DEDUP_REMOVED lines=8> */
[C---:B------:R-:W-:Y:S02]  /*b300*/  ISETP.GT.AND P2, PT, R8.reuse, 0x21, !P2 ;  /* 0x000000210800780c */ /* 0x040fe40005744270 */
[----:B------:R-:W-:Y:S02]  /*b310*/  ISETP.GT.AND P5, PT, R8, 0x38, !P5 ;  /* 0x000000380800780c */ /* 0x000fe40006fa4270 */
[C---:B------:R-:W-:Y:S02]  /*b320*/  ISETP.LT.OR P2, PT, R3.reuse, 0x22, P2 ;  /* 0x000000220300780c */ /* 0x040fe40001741670 */
[----:B------:R-:W-:Y:S02]  /*b330*/  ISETP.LT.OR P4, PT, R3, 0x32, P4 ;  /* 0x000000320300780c */ /* 0x000fe40002781670 */
[----:B------:R-:W-:-:S02]  /*b340*/  FSEL R36, R43, -INF , !P2 ;  /* 0xff8000002b247808 */ /* 0x000fc40005000000 */
[----:B------:R-:W-:Y:S02]  /*b350*/  ISETP.GT.AND P2, PT, R8, 0x28, !P3 ;  /* 0x000000280800780c */ /* 0x000fe40005f44270 */
[----:B0-----:R-:W-:Y:S02]  /*b360*/  FMNMX.FTZ R29, R20, R9, !PT ;  /* 0x00000009141d7209 */ /* 0x001fe40007810000 */
[----:B------:R-:W-:Y:S02]  /*b370*/  ISETP.LT.OR P2, PT, R3, 0x29, P2 ;  /* 0x000000290300780c */ /* 0x000fe40001741670 */
[----:B------:R-:W-:Y:S01]  /*b380*/  ISETP.NE.AND P3, PT, R60, RZ, PT ;  /* 0x000000ff3c00720c */ /* 0x000fe20003f65270 */
[----:B------:R-:W0:Y:S01]  /*b390*/  SHFL.BFLY PT, R40, R29, 0x1, 0x1f ;  /* 0x0c201f001d287f89 */ /* 0x000e2200000e0000 */
[----:B------:R-:W-:Y:S02]  /*b3a0*/  FSEL R46, R46, -INF , !P2 ;  /* 0xff8000002e2e7808 */ /* 0x000fe40005000000 */
[----:B------:R-:W-:-:S02]  /*b3b0*/  ISETP.GT.AND P2, PT, R8, RZ, !P6 ;  /* 0x000000ff0800720c */ /* 0x000fc40007744270 */
[----:B------:R-:W-:Y:S02]  /*b3c0*/  ISETP.GT.AND P3, PT, R8, 0x30, !P3 ;  /* 0x000000300800780c */ /* 0x000fe40005f64270 */
[C---:B------:R-:W-:Y:S02]  /*b3d0*/  ISETP.LT.OR P2, PT, R3.reuse, 0x1, P2 ;  /* 0x000000010300780c */ /* 0x040fe40001741670 */
[----:B------:R-:W-:Y:S02]  /*b3e0*/  ISETP.LT.OR P3, PT, R3, 0x31, P3 ;  /* 0x000000310300780c */ /* 0x000fe40001f61670 */
[----:B------:R-:W-:Y:S02]  /*b3f0*/  FSEL R26, R26, -INF , !P2 ;  /* 0xff8000001a1a7808 */ /* 0x000fe40005000000 */
[----:B------:R-:W-:Y:S02]  /*b400*/  ISETP.NE.AND P2, PT, R44, RZ, PT ;  /* 0x000000ff2c00720c */ /* 0x000fe40003f45270 */
[----:B------:R-:W-:-:S02]  /*b410*/  FMNMX.FTZ R9, R26, R27, !PT ;  /* 0x0000001b1a097209 */ /* 0x000fc40007810000 */
[----:B------:R-:W-:Y:S02]  /*b420*/  ISETP.GT.AND P2, PT, R8, 0x29, !P2 ;  /* 0x000000290800780c */ /* 0x000fe40005744270 */
[----:B------:R-:W-:Y:S02]  /*b430*/  FMNMX.FTZ R9, R30, R9, !PT ;  /* 0x000000091e097209 */ /* 0x000fe40007810000 */
[----:B------:R-:W-:Y:S02]  /*b440*/  ISETP.LT.OR P2, PT, R3, 0x2a, P2 ;  /* 0x0000002a0300780c */ /* 0x000fe40001741670 */
[----:B------:R-:W-:Y:S02]  /*b450*/  FMNMX.FTZ R9, R24, R9, !PT ;  /* 0x0000000918097209 */ /* 0x000fe40007810000 */
[----:B------:R-:W-:Y:S02]  /*b460*/  ISETP.NE.AND P6, PT, R48, RZ, PT ;  /* 0x000000ff3000720c */ /* 0x000fe40003fc5270 */
[----:B------:R-:W-:-:S02]  /*b470*/  FMNMX.FTZ R15, R34, R9, !PT ;  /* 0x00000009220f7209 */ /* 0x000fc40007810000 */
[----:B0-----:R-:W-:Y:S02]  /*b480*/  FMNMX.FTZ R9, R29, R40, !PT ;  /* 0x000000281d097209 */ /* 0x001fe40007810000 */
[----:B------:R-:W-:Y:S01]  /*b490*/  FMNMX.FTZ R25, R28, R15, !PT ;  /* 0x0000000f1c197209 */ /* 0x000fe20007810000 */
[----:B------:R-:W-:Y:S01]  /*b4a0*/  IMAD.U32 R15, RZ, RZ, UR4 ;  /* 0x00000004ff0f7e24 */ /* 0x000fe2000f8e00ff */
[----:B------:R-:W-:Y:S02]  /*b4b0*/  FSEL R40, R47, -INF , !P2 ;  /* 0xff8000002f287808 */ /* 0x000fe40005000000 */
[----:B------:R-:W-:Y:S01]  /*b4c0*/  FMNMX.FTZ R25, R38, R25, !PT ;  /* 0x0000001926197209 */ /* 0x000fe20007810000 */
[C---:B------:R-:W-:Y:S01]  /*b4d0*/  FMUL.FTZ R20, R9.reuse, R15 ;  /* 0x0000000f09147220 */ /* 0x040fe20000410000 */
[----:B------:R-:W-:Y:S02]  /*b4e0*/  FSETP.NEU.FTZ.AND P2, PT, R9, -INF , PT ;  /* 0xff8000000900780b */ /* 0x000fe40003f5d000 */
[----:B------:R-:W-:-:S02]  /*b4f0*/  FMNMX.FTZ R25, R32, R25, !PT ;  /* 0x0000001920197209 */ /* 0x000fc40007810000 */
[----:B------:R-:W-:Y:S02]  /*b500*/  FSEL R50, R50, -INF , !P3 ;  /* 0xff80000032327808 */ /* 0x000fe40005800000 */
[----:B------:R-:W-:Y:S02]  /*b510*/  FMNMX.FTZ R25, R42, R25, !PT ;  /* 0x000000192a197209 */ /* 0x000fe40007810000 */
        /* <DEDUP_REMOVED lines=17> */
[----:B------:R-:W1:Y:S01]  /*b630*/  MUFU.EX2 R29, R29 ;  /* 0x0000001d001d7308 */ /* 0x000e620000000800 */
[----:B------:R-:W-:Y:S01]  /*b640*/  FMNMX.FTZ R25, R8, R25, !PT ;  /* 0x0000001908197209 */ /* 0x000fe20007810000 */
[-CC-:B------:R-:W-:Y:S01]  /*b650*/  FFMA.FTZ R45, R49, R15.reuse, -R48.reuse ;  /* 0x0000000f312d7223 */ /* 0x180fe20000010830 */
[----:B------:R-:W-:Y:S01]  /*b660*/  FSEL R44, R55, -INF , !P2 ;  /* 0xff800000372c7808 */ /* 0x000fe20005000000 */
[--C-:B------:R-:W-:Y:S01]  /*b670*/  FFMA.FTZ R35, R71, R15, -R48.reuse ;  /* 0x0000000f47237223 */ /* 0x100fe20000010830 */
[----:B------:R-:W-:Y:S01]  /*b680*/  FMNMX.FTZ R25, R54, R25, !PT ;  /* 0x0000001936197209 */ /* 0x000fe20007810000 */
[-CC-:B------:R-:W-:Y:S01]  /*b690*/  FFMA.FTZ R37, R73, R15.reuse, -R48.reuse ;  /* 0x0000000f49257223 */ /* 0x180fe20000010830 */
[--C-:B------:R-:W-:Y:S01]  /*b6a0*/  FFMA.FTZ R39, R75, R15, -R48.reuse ;  /* 0x0000000f4b277223 */ /* 0x100fe20000010830 */
[----:B------:R-:W-:Y:S01]  /*b6b0*/  MUFU.EX2 R166, R3 ;  /* 0x0000000300a67308 */ /* 0x000fe20000000800 */
[----:B------:R-:W-:Y:S01]  /*b6c0*/  FMNMX.FTZ R25, R44, R25, !PT ;  /* 0x000000192c197209 */ /* 0x000fe20007810000 */
[----:B------:R-:W-:-:S04]  /*b6d0*/  FFMA.FTZ R41, R77, R15, -R48 ;  /* 0x0000000f4d297223 */ /* 0x000fc80000010830 */
[----:B0-----:R-:W0:Y:S02]  /*b6e0*/  SHFL.BFLY PT, R20, R25, 0x2, 0x1f ;  /* 0x0c401f0019147f89 */ /* 0x001e2400000e0000 */
[----:B------:R-:W-:Y:S08]  /*b6f0*/  MUFU.EX2 R31, R31 ;  /* 0x0000001f001f7308 */ /* 0x000ff00000000800 */
[----:B------:R1:W-:Y:S08]  /*b700*/  MUFU.EX2 R56, R45 ;  /* 0x0000002d00387308 */ /* 0x0003f00000000800 */
[----:B------:R-:W-:Y:S01]  /*b710*/  MUFU.EX2 R33, R33 ;  /* 0x0000002100217308 */ /* 0x000fe20000000800 */
[----:B-1----:R-:W-:Y:S01]  /*b720*/  FADD.FTZ R45, R164, R29 ;  /* 0x0000001da42d7221 */ /* 0x002fe20000010000 */
[----:B------:R-:W-:-:S02]  /*b730*/  F2FP.BF16.F32.PACK_AB R164, R29, R164 ;  /* 0x000000a41da4723e */ /* 0x000fc400000010ff */
[----:B0-----:R-:W-:Y:S01]  /*b740*/  FMNMX.FTZ R3, R25, R20, !PT ;  /* 0x0000001419037209 */ /* 0x001fe20007810000 */
[----:B------:R-:W-:-:S03]  /*b750*/  FFMA.FTZ R25, R79, R15, -R48 ;  /* 0x0000000f4f197223 */ /* 0x000fc60000010830 */
[----:B------:R0:W-:Y:S01]  /*b760*/  MUFU.EX2 R160, R35 ;  /* 0x0000002300a07308 */ /* 0x0001e20000000800 */
[----:B------:R-:W1:Y:S07]  /*b770*/  SHFL.BFLY PT, R20, R3, 0x1, 0x1f ;  /* 0x0c201f0003147f89 */ /* 0x000e6e00000e0000 */
[----:B------:R4:W-:Y:S01]  /*b780*/  MUFU.EX2 R156, R25 ;  /* 0x00000019009c7308 */ /* 0x0009e20000000800 */
[----:B0-----:R-:W-:-:S07]  /*b790*/  FFMA.FTZ R35, R81, R15, -R48 ;  /* 0x0000000f51237223 */ /* 0x001fce0000010830 */
[----:B------:R-:W-:Y:S08]  /*b7a0*/  MUFU.EX2 R37, R37 ;  /* 0x0000002500257308 */ /* 0x000ff00000000800 */
[----:B------:R0:W-:Y:S01]  /*b7b0*/  MUFU.EX2 R162, R39 ;  /* 0x0000002700a27308 */ /* 0x0001e20000000800 */
[----:B-1----:R-:W-:Y:S01]  /*b7c0*/  FMNMX.FTZ R20, R3, R20, !PT ;  /* 0x0000001403147209 */ /* 0x002fe20007810000 */
[----:B------:R-:W-:-:S03]  /*b7d0*/  FFMA.FTZ R3, R85, R15, -R48 ;  /* 0x0000000f55037223 */ /* 0x000fc60000010830 */
[C---:B------:R-:W-:Y:S01]  /*b7e0*/  FSETP.NEU.FTZ.AND P2, PT, R20.reuse, -INF , PT ;  /* 0xff8000001400780b */ /* 0x040fe20003f5d000 */
[-C--:B----4-:R-:W-:Y:S02]  /*b7f0*/  FMUL.FTZ R25, R20, R15.reuse ;  /* 0x0000000f14197220 */ /* 0x090fe40000410000 */
[----:B------:R-:W-:Y:S01]  /*b800*/  MUFU.EX2 R41, R41 ;  /* 0x0000002900297308 */ /* 0x000fe20000000800 */
[-CC-:B0-----:R-:W-:Y:S01]  /*b810*/  FFMA.FTZ R39, R83, R15.reuse, -R48.reuse ;  /* 0x0000000f53277223 */ /* 0x181fe20000010830 */
[----:B------:R-:W-:Y:S01]  /*b820*/  FFMA.FTZ R48, R53, R15, -R48 ;  /* 0x0000000f35307223 */ /* 0x000fe20000010830 */
[----:B------:R-:W-:-:S05]  /*b830*/  FSEL R25, R25, RZ, P2 ;  /* 0x000000ff19197208 */ /* 0x000fca0001000000 */
        /* <DEDUP_REMOVED lines=16> */
[----:B------:R-:W0:Y:S01]  /*b940*/  MUFU.EX2 R27, R27 ;  /* 0x0000001b001b7308 */ /* 0x000e220000000800 */
[-CC-:B------:R-:W-:Y:S01]  /*b950*/  FFMA.FTZ R54, R54, R15.reuse, -R25.reuse ;  /* 0x0000000f36367223 */ /* 0x180fe20000010819 */
[----:B------:R-:W-:-:S06]  /*b960*/  FFMA.FTZ R25, R44, R15, -R25 ;  /* 0x0000000f2c197223 */ /* 0x000fcc0000010819 */
[----:B------:R-:W1:Y:S08]  /*b970*/  MUFU.EX2 R30, R30 ;  /* 0x0000001e001e7308 */ /* 0x000e700000000800 */
[----:B------:R4:W5:Y:S01]  /*b980*/  MUFU.EX2 R167, R24 ;  /* 0x0000001800a77308 */ /* 0x0009620000000800 */
[----:B0-----:R-:W-:-:S07]  /*b990*/  F2FP.BF16.F32.PACK_AB R165, R27, R26 ;  /* 0x0000001a1ba5723e */ /* 0x001fce00000010ff */
[----:B------:R-:W0:Y:S01]  /*b9a0*/  MUFU.EX2 R34, R34 ;  /* 0x0000002200227308 */ /* 0x000e220000000800 */
[----:B----4-:R-:W-:Y:S01]  /*b9b0*/  FADD.FTZ R24, R166, R45 ;  /* 0x0000002da6187221 */ /* 0x010fe20000010000 */
[----:B------:R-:W-:Y:S01]  /*b9c0*/  FADD.FTZ R45, R26, R27 ;  /* 0x0000001b1a2d7221 */ /* 0x000fe20000010000 */
[----:B------:R-:W-:-:S05]  /*b9d0*/  F2FP.BF16.F32.PACK_AB R166, R31, R166 ;  /* 0x000000a61fa6723e */ /* 0x000fca00000010ff */
[----:B------:R4:W2:Y:S08]  /*b9e0*/  MUFU.EX2 R161, R28 ;  /* 0x0000001c00a17308 */ /* 0x0008b00000000800 */
[----:B------:R-:W3:Y:S01]  /*b9f0*/  MUFU.EX2 R38, R38 ;  /* 0x0000002600267308 */ /* 0x000ee20000000800 */
[----:B----4-:R-:W-:Y:S01]  /*ba00*/  FADD.FTZ R28, R31, R24 ;  /* 0x000000181f1c7221 */ /* 0x010fe20000010000 */
[----:B-1----:R-:W-:-:S03]  /*ba10*/  FADD.FTZ R24, R30, R45 ;  /* 0x0000002d1e187221 */ /* 0x002fc60000010000 */
[----:B------:R-:W-:Y:S01]  /*ba20*/  FADD.FTZ R49, R33, R28 ;  /* 0x0000001c21317221 */ /* 0x000fe20000010000 */
[C---:B-----5:R-:W-:Y:S01]  /*ba30*/  FADD.FTZ R47, R167.reuse, R24 ;  /* 0x00000018a72f7221 */ /* 0x060fe20000010000 */
[----:B------:R-:W-:Y:S01]  /*ba40*/  F2FP.BF16.F32.PACK_AB R167, R167, R30 ;  /* 0x0000001ea7a7723e */ /* 0x000fe200000010ff */
[----:B------:R-:W1:Y:S01]  /*ba50*/  MUFU.EX2 R163, R32 ;  /* 0x0000002000a37308 */ /* 0x000e620000000800 */
[----:B------:R-:W-:Y:S01]  /*ba60*/  FADD.FTZ R28, R160, R49 ;  /* 0x00000031a01c7221 */ /* 0x000fe20000010000 */
[----:B0-----:R-:W-:Y:S01]  /*ba70*/  FADD.FTZ R24, R34, R47 ;  /* 0x0000002f22187221 */ /* 0x001fe20000010000 */
[----:B------:R-:W-:Y:S01]  /*ba80*/  F2FP.BF16.F32.PACK_AB R160, R160, R33 ;  /* 0x00000021a0a0723e */ /* 0x000fe200000010ff */
[----:B------:R0:W-:Y:S01]  /*ba90*/  STSM.16.M88.4 [R195+0x26800], R164 ;  /* 0x026800a4c3007844 */ /* 0x0001e20000000200 */
[----:B------:R-:W-:Y:S01]  /*baa0*/  FADD.FTZ R47, R37, R28 ;  /* 0x0000001c252f7221 */ /* 0x000fe20000010000 */
[C---:B--2---:R-:W-:Y:S01]  /*bab0*/  FADD.FTZ R29, R161.reuse, R24 ;  /* 0x00000018a11d7221 */ /* 0x044fe20000010000 */
[----:B------:R-:W-:Y:S01]  /*bac0*/  F2FP.BF16.F32.PACK_AB R161, R161, R34 ;  /* 0x00000022a1a1723e */ /* 0x000fe200000010ff */
[----:B------:R-:W2:Y:S01]  /*bad0*/  MUFU.EX2 R42, R42 ;  /* 0x0000002a002a7308 */ /* 0x000ea20000000800 */
[C---:B------:R-:W-:Y:S01]  /*bae0*/  FADD.FTZ R24, R162.reuse, R47 ;  /* 0x0000002fa2187221 */ /* 0x040fe20000010000 */
[----:B------:R-:W-:-:S03]  /*baf0*/  F2FP.BF16.F32.PACK_AB R162, R162, R37 ;  /* 0x00000025a2a2723e */ /* 0x000fc600000010ff */
[----:B------:R-:W-:-:S03]  /*bb00*/  FADD.FTZ R31, R41, R24 ;  /* 0x00000018291f7221 */ /* 0x000fc60000010000 */
[----:B------:R-:W4:Y:S01]  /*bb10*/  MUFU.EX2 R157, R36 ;  /* 0x00000024009d7308 */ /* 0x000f220000000800 */
[C---:B------:R-:W-:Y:S01]  /*bb20*/  FADD.FTZ R24, R156.reuse, R31 ;  /* 0x0000001f9c187221 */ /* 0x040fe20000010000 */
[----:B------:R-:W-:-:S06]  /*bb30*/  F2FP.BF16.F32.PACK_AB R156, R156, R41 ;  /* 0x000000299c9c723e */ /* 0x000fcc00000010ff */
[----:B------:R-:W5:Y:S08]  /*bb40*/  MUFU.EX2 R46, R46 ;  /* 0x0000002e002e7308 */ /* 0x000f700000000800 */
[----:B------:R3:W-:Y:S08]  /*bb50*/  MUFU.EX2 R45, R8 ;  /* 0x00000008002d7308 */ /* 0x0007f00000000800 */
[----:B------:R-:W0:Y:S01]  /*bb60*/  MUFU.EX2 R52, R43 ;  /* 0x0000002b00347308 */ /* 0x000e220000000800 */
[----:B---3--:R-:W-:-:S04]  /*bb70*/  FADD.FTZ R8, R38, R29 ;  /* 0x0000001d26087221 */ /* 0x008fc80000010000 */
[C---:B-1----:R-:W-:Y:S01]  /*bb80*/  FADD.FTZ R29, R163.reuse, R8 ;  /* 0x00000008a31d7221 */ /* 0x042fe20000010000 */
[----:B------:R-:W-:Y:S02]  /*bb90*/  F2FP.BF16.F32.PACK_AB R163, R163, R38 ;  /* 0x00000026a3a3723e */ /* 0x000fe400000010ff */
[----:B------:R-:W1:Y:S01]  /*bba0*/  MUFU.EX2 R43, R40 ;  /* 0x00000028002b7308 */ /* 0x000e620000000800 */
[----:B--2---:R-:W-:Y:S01]  /*bbb0*/  FADD.FTZ R8, R42, R29 ;  /* 0x0000001d2a087221 */ /* 0x004fe20000010000 */
[----:B------:R-:W-:Y:S01]  /*bbc0*/  FADD.FTZ R29, R35, R24 ;  /* 0x00000018231d7221 */ /* 0x000fe20000010000 */
[----:B------:R2:W-:Y:S02]  /*bbd0*/  STSM.16.M88.4 [R198], R160 ;  /* 0x000000a0c6007844 */ /* 0x0005e40000000200 */
[C---:B----4-:R-:W-:Y:S01]  /*bbe0*/  FADD.FTZ R27, R157.reuse, R8 ;  /* 0x000000089d1b7221 */ /* 0x050fe20000010000 */
[----:B------:R-:W-:Y:S02]  /*bbf0*/  F2FP.BF16.F32.PACK_AB R157, R157, R42 ;  /* 0x0000002a9d9d723e */ /* 0x000fe400000010ff */
[----:B------:R-:W3:Y:S01]  /*bc00*/  MUFU.EX2 R39, R39 ;  /* 0x0000002700277308 */ /* 0x000ee20000000800 */
[----:B-----5:R-:W-:Y:S01]  /*bc10*/  FADD.FTZ R8, R46, R27 ;  /* 0x0000001b2e087221 */ /* 0x020fe20000010000 */
[C---:B0-----:R-:W-:Y:S01]  /*bc20*/  F2FP.BF16.F32.PACK_AB R158, R52.reuse, R35 ;  /* 0x00000023349e723e */ /* 0x041fe200000010ff */
[----:B------:R-:W-:-:S05]  /*bc30*/  FADD.FTZ R52, R52, R29 ;  /* 0x0000001d34347221 */ /* 0x000fca0000010000 */
[----:B------:R-:W0:Y:S01]  /*bc40*/  MUFU.EX2 R50, R50 ;  /* 0x0000003200327308 */ /* 0x000e220000000800 */
[C---:B-1----:R-:W-:Y:S01]  /*bc50*/  F2FP.BF16.F32.PACK_AB R159, R43.reuse, R46 ;  /* 0x0000002e2b9f723e */ /* 0x042fe200000010ff */
[----:B------:R-:W-:-:S04]  /*bc60*/  FADD.FTZ R43, R43, R8 ;  /* 0x000000082b2b7221 */ /* 0x000fc80000010000 */
[----:B------:R2:W-:Y:S02]  /*bc70*/  STSM.16.M88.4 [R196], R156 ;  /* 0x0000009cc4007844 */ /* 0x0005e40000000200 */
[----:B------:R-:W-:Y:S01]  /*bc80*/  MUFU.EX2 R3, R3 ;  /* 0x0000000300037308 */ /* 0x000fe20000000800 */
[----:B---3--:R-:W-:Y:S01]  /*bc90*/  F2FP.BF16.F32.PACK_AB R152, R56, R39 ;  /* 0x000000273898723e */ /* 0x008fe200000010ff */
[----:B------:R-:W-:-:S04]  /*bca0*/  FADD.FTZ R39, R39, R52 ;  /* 0x0000003427277221 */ /* 0x000fc80000010000 */
[----:B------:R-:W-:Y:S02]  /*bcb0*/  FADD.FTZ R56, R56, R39 ;  /* 0x0000002738387221 */ /* 0x000fe40000010000 */
[----:B------:R-:W1:Y:S01]  /*bcc0*/  MUFU.EX2 R48, R48 ;  /* 0x0000003000307308 */ /* 0x000e620000000800 */
[----:B0-----:R-:W-:Y:S01]  /*bcd0*/  F2FP.BF16.F32.PACK_AB R153, R45, R50 ;  /* 0x000000322d99723e */ /* 0x001fe200000010ff */
[----:B------:R-:W-:-:S04]  /*bce0*/  FADD.FTZ R50, R50, R43 ;  /* 0x0000002b32327221 */ /* 0x000fc80000010000 */
[----:B------:R-:W-:Y:S02]  /*bcf0*/  FADD.FTZ R45, R45, R50 ;  /* 0x000000322d2d7221 */ /* 0x000fe40000010000 */
[----:B------:R-:W0:Y:S08]  /*bd00*/  MUFU.EX2 R54, R54 ;  /* 0x0000003600367308 */ /* 0x000e300000000800 */
[----:B------:R-:W3:Y:S01]  /*bd10*/  MUFU.EX2 R25, R25 ;  /* 0x0000001900197308 */ /* 0x000ee20000000800 */
[----:B-1----:R-:W-:Y:S01]  /*bd20*/  F2FP.BF16.F32.PACK_AB R154, R48, R3 ;  /* 0x00000003309a723e */ /* 0x002fe200000010ff */
[----:B------:R-:W-:-:S04]  /*bd30*/  FADD.FTZ R3, R3, R56 ;  /* 0x0000003803037221 */ /* 0x000fc80000010000 */
[----:B------:R-:W-:Y:S01]  /*bd40*/  FADD.FTZ R3, R48, R3 ;  /* 0x0000000330037221 */ /* 0x000fe20000010000 */
[----:B0-----:R-:W-:Y:S01]  /*bd50*/  FADD.FTZ R8, R54, R45 ;  /* 0x0000002d36087221 */ /* 0x001fe20000010000 */
[----:B---3--:R-:W-:-:S03]  /*bd60*/  F2FP.BF16.F32.PACK_AB R155, R25, R54 ;  /* 0x00000036199b723e */ /* 0x008fc600000010ff */
[----:B------:R-:W-:Y:S02]  /*bd70*/  FADD.FTZ R8, R25, R8 ;  /* 0x0000000819087221 */ /* 0x000fe40000010000 */
[----:B------:R2:W-:Y:S01]  /*bd80*/  STSM.16.M88.4 [R197], R152 ;  /* 0x00000098c5007844 */ /* 0x0005e20000000200 */
[----:B------:R-:W-:Y:S05]  /*bd90*/  @!P0 BRA `(.L_x_4746) ;  /* 0x0000000000048947 */ /* 0x000fea0003800000 */
[----:B------:R-:W-:Y:S01]  /*bda0*/  BPT.TRAP 0x1 ;  /* 0x000000040000795c */ /* 0x000fe20000300000 */
.L_x_4746:
[----:B------:R0:W1:Y:S01]  /*bdb0*/  SYNCS.PHASECHK.TRANS64.TRYWAIT P2, [R14+URZ+0x28c50], R57 ;  /* 0x028c50390e0075a7 */ /* 0x000062000804017f */
[----:B------:R-:W-:Y:S05]  /*bdc0*/  @!P0 BRA `(.L_x_4747) ;  /* 0x0000000000048947 */ /* 0x000fea0003800000 */
[----:B------:R-:W-:Y:S01]  /*bdd0*/  BPT.TRAP 0x1 ;  /* 0x000000040000795c */ /* 0x000fe20000300000 */
.L_x_4747:
[----:B------:R-:W-:Y:S01]  /*bde0*/  ULDC UR44, c[0x0][0x9e4] ;  /* 0x00027900002c7ab9 */ /* 0x000fe20000000800 */
[----:B------:R-:W-:Y:S01]  /*bdf0*/  ULDC UR45, c[0x0][0x9dc] ;  /* 0x00027700002d7ab9 */ /* 0x000fe20000000800 */
[----:B------:R-:W-:Y:S01]  /*be00*/  ULDC UR39, c[0x0][0x988] ;  /* 0x0002620000277ab9 */ /* 0x000fe20000000800 */
[----:B------:R-:W-:Y:S01]  /*be10*/  ULDC UR46, c[0x0][0x9e0] ;  /* 0x00027800002e7ab9 */ /* 0x000fe20000000800 */
[----:B------:R-:W-:Y:S01]  /*be20*/  BSSY B0, `(.L_x_4748) ;  /* 0x0000006000007945 */ /* 0x000fe20003800000 */
[----:B------:R-:W-:Y:S02]  /*be30*/  IMAD R170, R18, 0x1000, R190 ;  /* 0x0000100012aa7824 */ /* 0x000fe400078e02be */
[----:B------:R-:W-:Y:S01]  /*be40*/  IMAD.MOV.U32 R171, RZ, RZ, 0x40000040 ;  /* 0x40000040ffab7424 */ /* 0x000fe200078e00ff */
[----:B-1----:R-:W-:Y:S06]  /*be50*/  @P2 BRA `(.L_x_4749) ;  /* 0x0000000000082947 */ /* 0x002fec0003800000 */
[----:B------:R-:W1:Y:S02]  /*be60*/  SYNCS.PHASECHK.TRANS64.TRYWAIT P2, [R14+URZ+0x28c50], R57 ;  /* 0x028c50390e0075a7 */ /* 0x000e64000804017f */
[----:B-1----:R-:W-:Y:S05]  /*be70*/  @!P2 BRA `(.L_x_4750) ;  /* 0x000001100074a947 */ /* 0x002fea0003800000 */
.L_x_4749:
[----:B------:R-:W-:Y:S05]  /*be80*/  BSYNC B0 ;  /* 0x0000000000007941 */ /* 0x000fea0003800000 */
.L_x_4748:
[----:B------:R-:W-:Y:S01]  /*be90*/  R2UR UR6, R170 ;  /* 0x00000000aa0672ca */ /* 0x000fe200000e0000 */
[----:B01----:R-:W-:Y:S01]  /*bea0*/  WARPGROUP.ARRIVE ;  /* 0x00000000000079c5 */ /* 0x003fe20000000000 */
[----:B------:R-:W-:Y:S01]  /*beb0*/  R2UR UR7, R171 ;  /* 0x00000000ab0772ca */ /* 0x000fe200000e0000 */
[----:B------:R-:W-:Y:S01]  /*bec0*/  IMAD.MOV.U32 R171, RZ, RZ, 0x40000040 ;  /* 0x40000040ffab7424 */ /* 0x000fe200078e00ff */
[----:B------:R-:W-:Y:S01]  /*bed0*/  UISETP.NE.AND UP0, UPT, UR47, URZ, UPT ;  /* 0x0000003f2f00728c */ /* 0x000fe2000bf05270 */
[----:B------:R-:W-:Y:S02]  /*bee0*/  @!P1 VIADD R14, R14, 0x28c60 ;  /* 0x00028c600e0e9836 */ /* 0x000fe40000000000 */
[----:B------:R-:W-:-:S03]  /*bef0*/  IMAD.IADD R201, R184, 0x1, -R186 ;  /* 0x00000001b8c97824 */ /* 0x000fc600078e0aba */
[----:B------:R-:W-:Y:S02]  /*bf00*/  PLOP3.LUT P2, PT, PT, PT, UP0, 0x40, 0x0 ;  /* 0x000000000000781c */ /* 0x000fe40003f4e808 */
[----:B------:R-:W-:-:S03]  /*bf10*/  @!P1 PRMT R14, RZ, 0x654, R14 ;  /* 0x00000654ff0e9816 */ /* 0x000fc6000000000e */
[----:B------:R-:W-:Y:S03]  /*bf20*/  HGMMA.64x256x16.F32.BF16 R24, R164, gdesc[UR4].tnspB, RZ, !UPT, gsb0 ;  /* 0x43e00004a4187df0 */ /* 0x000fe6000c0018ff */
[----:B------:R-:W-:Y:S02]  /*bf30*/  WARPGROUP.DEPBAR.LE gsb0, 0x0 ;  /* 0x00008000000079c5 */ /* 0x000fe40000010000 */
[----:B------:R-:W-:Y:S01]  /*bf40*/  VIADD R164, R170, 0x80 ;  /* 0x00000080aaa47836 */ /* 0x000fe20000000000 */
[----:B------:R-:W-:Y:S01]  /*bf50*/  WARPGROUP.ARRIVE ;  /* 0x00000000000079c5 */ /* 0x000fe20000000000 */
[----:B------:R-:W-:-:S03]  /*bf60*/  IMAD.MOV.U32 R165, RZ, RZ, 0x40000040 ;  /* 0x40000040ffa57424 */ /* 0x000fc600078e00ff */
[----:B------:R-:W-:Y:S02]  /*bf70*/  R2UR UR6, R164 ;  /* 0x00000000a40672ca */ /* 0x000fe400000e0000 */
[----:B------:R-:W-:-:S15]  /*bf80*/  R2UR UR7, R165 ;  /* 0x00000000a50772ca */ /* 0x000fde00000e0000 */
[----:B------:R-:W-:-:S01]  /*bf90*/  NOP ;  /* 0x0000000000007918 */ /* 0x000fc20000000000 */
[----:B------:R-:W-:Y:S03]  /*bfa0*/  HGMMA.64x256x16.F32.BF16 R24, R160, gdesc[UR4].tnspB, R24, gsb0 ;  /* 0x43e00004a0187df0 */ /* 0x000fe60008001818 */
[----:B------:R-:W-:Y:S02]  /*bfb0*/  WARPGROUP.DEPBAR.LE gsb0, 0x0 ;  /* 0x00008000000079c5 */ /* 0x000fe40000010000 */
[C---:B--2---:R-:W-:Y:S01]  /*bfc0*/  VIADD R160, R170.reuse, 0x100 ;  /* 0x00000100aaa07836 */ /* 0x044fe20000000000 */
[----:B------:R-:W-:Y:S01]  /*bfd0*/  MOV R161, 0x40000040 ;  /* 0x4000004000a17802 */ /* 0x000fe20000000f00 */
[----:B------:R-:W-:Y:S01]  /*bfe0*/  WARPGROUP.ARRIVE ;  /* 0x00000000000079c5 */ /* 0x000fe20000000000 */
[----:B------:R-:W-:Y:S02]  /*bff0*/  VIADD R170, R170, 0x180 ;  /* 0x00000180aaaa7836 */ /* 0x000fe40000000000 */
[----:B------:R-:W-:-:S02]  /*c000*/  R2UR UR6, R160 ;  /* 0x00000000a00672ca */ /* 0x000fc400000e0000 */
[----:B------:R-:W-:-:S15]  /*c010*/  R2UR UR7, R161 ;  /* 0x00000000a10772ca */ /* 0x000fde00000e0000 */
[----:B------:R-:W-:-:S01]  /*c020*/  NOP ;  /* 0x0000000000007918 */ /* 0x000fc20000000000 */
        /* <DEDUP_REMOVED lines=13> */
[----:B0-----:R-:W0:Y:S01]  /*c100*/  FENCE.VIEW.ASYNC.S ;  /* 0x00000000000073c6 */ /* 0x001e220000000000 */
[----:B------:R-:W-:-:S04]  /*c110*/  IMAD R154, R189, 0x40, R201 ;  /* 0x00000040bd9a7824 */ /* 0x000fc800078e02c9 */
[----:B------:R-:W-:Y:S01]  /*c120*/  VIADD R152, R154, UR40 ;  /* 0x000000289a987c36 */ /* 0x000fe20008000000 */
[----:B0-----:R-:W-:Y:S01]  /*c130*/  NOP ;  /* 0x0000000000007918 */ /* 0x001fe20000000000 */
[----:B------:R-:W-:Y:S06]  /*c140*/  BAR.ARV 0xe, 0x100 ;  /* 0x0384000000007b1d */ /* 0x000fec0000002000 */
[----:B------:R0:W-:Y:S02]  /*c150*/  @!P1 SYNCS.ARRIVE.TRANS64.RED.A1T0 RZ, [R14+URZ], RZ ;  /* 0x000000ff0eff99a7 */ /* 0x0001e4000810043f */
[----:B0-----:R-:W-:Y:S01]  /*c160*/  VIADD R14, R168, 0xfffffffe ;  /* 0xfffffffea80e7836 */ /* 0x001fe20000000000 */
[----:B------:R-:W-:Y:S06]  /*c170*/  @P2 BRA `(.L_x_4751) ;  /* 0x0000000000542947 */ /* 0x000fec0003800000 */
[C---:B------:R-:W-:Y:S01]  /*c180*/  ISETP.GT.AND P2, PT, R154.reuse, RZ, PT ;  /* 0x000000ff9a00720c */ /* 0x040fe20003f44270 */
[----:B------:R-:W-:Y:S01]  /*c190*/  BSSY B0, `(.L_x_4752) ;  /* 0x0000010000007945 */ /* 0x000fe20003800000 */
[----:B------:R-:W-:-:S11]  /*c1a0*/  VIADD R153, R154, 0xffffffff ;  /* 0xffffffff9a997836 */ /* 0x000fd60000000000 */
[----:B------:R-:W-:Y:S05]  /*c1b0*/  @P2 BRA `(.L_x_4753) ;  /* 0x0000000000202947 */ /* 0x000fea0003800000 */
[----:B------:R-:W-:Y:S01]  /*c1c0*/  UISETP.NE.AND UP0, UPT, UR41, 0x1, UPT ;  /* 0x000000012900788c */ /* 0x000fe2000bf05270 */
[----:B------:R-:W-:-:S05]  /*c1d0*/  IMAD.MOV R153, RZ, RZ, -R154 ;  /* 0x000000ffff997224 */ /* 0x000fca00078e0a9a */
[----:B------:R-:W-:-:S05]  /*c1e0*/  PLOP3.LUT P2, PT, PT, PT, UP0, 0x80, 0x0 ;  /* 0x000000000000781c */ /* 0x000fca0003f4f008 */
[----:B------:R-:W-:-:S08]  /*c1f0*/  @UP0 ULDC.64 UR4, c[0x0][0x9e8] ;  /* 0x00027a0000040ab9 */ /* 0x000fd00000000a00 */
[----:B------:R-:W-:-:S05]  /*c200*/  @P2 IMAD.HI.U32 R154, R153, UR4, RZ ;  /* 0x00000004999a2c27 */ /* 0x000fca000f8e00ff */
[----:B------:R-:W-:-:S04]  /*c210*/  @P2 SHF.R.U32.HI R153, RZ, UR5, R154 ;  /* 0x00000005ff992c19 */ /* 0x000fc8000801169a */
[----:B------:R-:W-:Y:S01]  /*c220*/  LOP3.LUT R153, RZ, R153, RZ, 0x33, !PT ;  /* 0x00000099ff997212 */ /* 0x000fe200078e33ff */
[----:B------:R-:W-:Y:S06]  /*c230*/  BRA `(.L_x_4754) ;  /* 0x0000000000147947 */ /* 0x000fec0003800000 */
.L_x_4753:
[----:B------:R-:W-:-:S06]  /*c240*/  UISETP.NE.AND UP0, UPT, UR41, 0x1, UPT ;  /* 0x000000012900788c */ /* 0x000fcc000bf05270 */
[----:B------:R-:W-:-:S05]  /*c250*/  PLOP3.LUT P2, PT, PT, PT, UP0, 0x80, 0x0 ;  /* 0x000000000000781c */ /* 0x000fca0003f4f008 */
[----:B------:R-:W-:-:S08]  /*c260*/  @UP0 ULDC.64 UR4, c[0x0][0x9e8] ;  /* 0x00027a0000040ab9 */ /* 0x000fd00000000a00 */
[----:B------:R-:W-:-:S05]  /*c270*/  @P2 IMAD.HI.U32 R154, R153, UR4, RZ ;  /* 0x00000004999a2c27 */ /* 0x000fca000f8e00ff */
[----:B------:R-:W-:-:S07]  /*c280*/  @P2 SHF.R.U32.HI R153, RZ, UR5, R154 ;  /* 0x00000005ff992c19 */ /* 0x000fce000801169a */
.L_x_4754:
[----:B------:R-:W-:Y:S05]  /*c290*/  BSYNC B0 ;  /* 0x0000000000007941 */ /* 0x000fea0003800000 */
.L_x_4752:
[----:B------:R-:W-:-:S04]  /*c2a0*/  IMAD.U32 R154, RZ, RZ, UR41 ;  /* 0x00000029ff9a7e24 */ /* 0x000fc8000f8e00ff */
[----:B------:R-:W-:-:S05]  /*c2b0*/  IMAD R153, R153, R154, UR41 ;  /* 0x0000002999997e24 */ /* 0x000fca000f8e029a */
[----:B------:R-:W-:-:S07]  /*c2c0*/  VIMNMX R152, R152, R153, PT ;  /* 0x0000009998987248 */ /* 0x000fce0003fe0100 */
.L_x_4751:
[----:B------:R-:W-:Y:S01]  /*c2d0*/  SHF.R.S32.HI R153, RZ, 0x1f, R152 ;  /* 0x0000001fff997819 */ /* 0x000fe20000011498 */
[----:B------:R-:W-:Y:S03]  /*c2e0*/  BSSY B1, `(.L_x_4755) ;  /* 0x0000250000017945 */ /* 0x000fe60003800000 */
[----:B------:R-:W-:-:S04]  /*c2f0*/  LEA.HI R153, R153, R152, RZ, 0x6 ;  /* 0x0000009899997211 */ /* 0x000fc800078f30ff */
[----:B------:R-:W-:-:S04]  /*c300*/  SHF.R.S32.HI R204, RZ, 0x6, R153 ;  /* 0x00000006ffcc7819 */ /* 0x000fc80000011499 */
[----:B------:R-:W-:-:S04]  /*c310*/  VIMNMX R204, R191, R204, !PT ;  /* 0x000000ccbfcc7248 */ /* 0x000fc80007fe0100 */
[----:B------:R-:W-:-:S13]  /*c320*/  ISETP.GE.AND P2, PT, R14, R204, PT ;  /* 0x000000cc0e00720c */ /* 0x000fda0003f46270 */
[----:B------:R-:W-:Y:S05]  /*c330*/  @!P2 BRA `(.L_x_4756) ;  /* 0x000000240028a947 */ /* 0x000fea0003800000 */
[----:B------:R-:W-:Y:S01]  /*c340*/  IMAD.IADD R205, R0, 0x1, R201 ;  /* 0x0000000100cd7824 */ /* 0x000fe200078e02c9 */
[----:B------:R-:W-:Y:S03]  /*c350*/  BSSY B0, `(.L_x_4757) ;  /* 0x0000245000007945 */ /* 0x000fe60003800000 */
[----:B------:R-:W-:-:S07]  /*c360*/  VIADD R210, R205, 0x8 ;  /* 0x00000008cdd27836 */ /* 0x000fce0000000000 */
.L_x_4776:
[----:B------:R-:W-:-:S05]  /*c370*/  VIADD R211, R18, 0x1 ;  /* 0x0000000112d37836 */ /* 0x000fca0000000000 */
[----:B------:R-:W-:-:S04]  /*c380*/  ISETP.NE.AND P2, PT, R211, 0x2, PT ;  /* 0x00000002d300780c */ /* 0x000fc80003f45270 */
[----:B------:R-:W-:Y:S02]  /*c390*/  SEL R152, RZ, 0x1, P2 ;  /* 0x00000001ff987807 */ /* 0x000fe40001000000 */
[----:B------:R-:W-:Y:S02]  /*c3a0*/  SEL R211, R211, RZ, P2 ;  /* 0x000000ffd3d37207 */ /* 0x000fe40001000000 */
[----:B------:R-:W-:Y:S01]  /*c3b0*/  LOP3.LUT R19, R19, R152, RZ, 0x3c, !PT ;  /* 0x0000009813137212 */ /* 0x000fe200078e3cff */
[----:B0-----:R-:W-:Y:S06]  /*c3c0*/  @!P0 BRA `(.L_x_4758) ;  /* 0x0000000000048947 */ /* 0x001fec0003800000 */
[----:B------:R-:W-:Y:S01]  /*c3d0*/  BPT.TRAP 0x1 ;  /* 0x000000040000795c */ /* 0x000fe20000300000 */
.L_x_4758:
[----:B------:R-:W-:Y:S01]  /*c3e0*/  IMAD R212, R211, 0x8, R2 ;  /* 0x00000008d3d47824 */ /* 0x000fe200078e0202 */
[----:B------:R-:W-:-:S04]  /*c3f0*/  SHF.L.U32 R213, R19, 0x1f, RZ ;  /* 0x0000001f13d57819 */ /* 0x000fc800000006ff */
[----:B------:R0:W1:Y:S01]  /*c400*/  SYNCS.PHASECHK.TRANS64.TRYWAIT P2, [R212+URZ+0x28c30], R213 ;  /* 0x028c30d5d40075a7 */ /* 0x000062000804017f */
[----:B------:R-:W-:Y:S05]  /*c410*/  @!P0 BRA `(.L_x_4759) ;  /* 0x0000000000048947 */ /* 0x000fea0003800000 */
[----:B------:R-:W-:Y:S01]  /*c420*/  BPT.TRAP 0x1 ;  /* 0x000000040000795c */ /* 0x000fe20000300000 */
.L_x_4759:
[----:B------:R-:W-:Y:S01]  /*c430*/  BSSY B2, `(.L_x_4760) ;  /* 0x0000006000027945 */ /* 0x000fe20003800000 */
[----:B------:R-:W-:Y:S02]  /*c440*/  IMAD R206, R211, 0x200, R21 ;  /* 0x00000200d3ce7824 */ /* 0x000fe400078e0215 */
[----:B------:R-:W-:Y:S01]  /*c450*/  IMAD.MOV.U32 R207, RZ, RZ, 0x40000040 ;  /* 0x40000040ffcf7424 */ /* 0x000fe200078e00ff */
[----:B-1----:R-:W-:Y:S06]  /*c460*/  @P2 BRA `(.L_x_4761) ;  /* 0x0000000000082947 */ /* 0x002fec0003800000 */
[----:B------:R-:W1:Y:S02]  /*c470*/  SYNCS.PHASECHK.TRANS64.TRYWAIT P2, [R212+URZ+0x28c30], R213 ;  /* 0x028c30d5d40075a7 */ /* 0x000e64000804017f */
[----:B-1----:R-:W-:Y:S05]  /*c480*/  @!P2 BRA `(.L_x_4762) ;  /* 0x0000010c0004a947 */ /* 0x002fea0003800000 */
.L_x_4761:
[----:B------:R-:W-:Y:S05]  /*c490*/  BSYNC B2 ;  /* 0x0000000000027941 */ /* 0x000fea0003800000 */
.L_x_4760:
[C---:B------:R-:W-:Y:S01]  /*c4a0*/  R2UR UR6, R206.reuse ;  /* 0x00000000ce0672ca */ /* 0x040fe200000e0000 */
[----:B------:R-:W-:Y:S01]  /*c4b0*/  WARPGROUP.ARRIVE ;  /* 0x00000000000079c5 */ /* 0x000fe20000000000 */
[----:B------:R-:W-:Y:S01]  /*c4c0*/  R2UR UR7, R207 ;  /* 0x00000000cf0772ca */ /* 0x000fe200000e0000 */
[----:B------:R-:W-:Y:S01]  /*c4d0*/  VIADD R208, R206, 0x2 ;  /* 0x00000002ced07836 */ /* 0x000fe20000000000 */
[----:B------:R-:W-:Y:S01]  /*c4e0*/  R2UR UR4, R4 ;  /* 0x00000000040472ca */ /* 0x000fe200000e0000 */
[----:B------:R-:W-:Y:S01]  /*c4f0*/  IMAD.MOV.U32 R209, RZ, RZ, 0x40000040 ;  /* 0x40000040ffd17424 */ /* 0x000fe200078e00ff */
[----:B------:R-:W-:Y:S01]  /*c500*/  R2UR UR5, R5 ;  /* 0x00000000050572ca */ /* 0x000fe200000e0000 */
[----:B------:R-:W-:Y:S01]  /*c510*/  IMAD.MOV.U32 R207, RZ, RZ, 0x40000040 ;  /* 0x40000040ffcf7424 */ /* 0x000fe200078e00ff */
[----:B------:R-:W-:Y:S01]  /*c520*/  UISETP.NE.AND UP0, UPT, UR47, URZ, UPT ;  /* 0x0000003f2f00728c */ /* 0x000fe2000bf05270 */
[----:B------:R-:W-:Y:S01]  /*c530*/  @!P1 VIADD R15, R212, 0x28c40 ;  /* 0x00028c40d40f9836 */ /* 0x000fe20000000000 */
[----:B------:R-:W-:-:S04]  /*c540*/  MOV R188, UR45 ;  /* 0x0000002d00bc7c02 */ /* 0x000fc80008000f00 */
[----:B------:R-:W-:Y:S02]  /*c550*/  @!P1 PRMT R15, RZ, 0x654, R15 ;  /* 0x00000654ff0f9816 */ /* 0x000fe4000000000f */
[----:B------:R-:W-:-:S03]  /*c560*/  PLOP3.LUT P2, PT, PT, PT, UP0, 0x40, 0x0 ;  /* 0x000000000000781c */ /* 0x000fc60003f4e808 */
        /* <DEDUP_REMOVED lines=22> */
[----:B------:R-:W-:Y:S01]  /*c6d0*/  LOP3.LUT R206, RZ, R188, RZ, 0x33, !PT ;  /* 0x000000bcffce7212 */ /* 0x000fe200078e33ff */
[----:B------:R-:W-:-:S02]  /*c6e0*/  WARPGROUP.DEPBAR.LE gsb0, 0x0 ;  /* 0x00008000000079c5 */ /* 0x000fc40000010000 */
[----:B------:R-:W-:-:S08]  /*c6f0*/  WARPGROUP.ARRIVE ;  /* 0x00000000000079c5 */ /* 0x000fd00000000000 */
[----:B------:R-:W-:Y:S03]  /*c700*/  HGMMA.64x64x16.F32.BF16 R152, gdesc[UR4], R152, gsb0 ;  /* 0x00e00000049879f0 */ /* 0x000fe60008001898 */
[----:B------:R-:W-:Y:S02]  /*c710*/  WARPGROUP.DEPBAR.LE gsb0, 0x0 ;  /* 0x00008000000079c5 */ /* 0x000fe40000010000 */
[----:B------:R2:W-:Y:S02]  /*c720*/  @!P1 SYNCS.ARRIVE.TRANS64.RED.A1T0 RZ, [R15+URZ], RZ ;  /* 0x000000ff0fff99a7 */ /* 0x0005e4000810043f */
[----:B--2---:R-:W-:-:S05]  /*c730*/  IMAD.SHL.U32 R15, R14, 0x40, RZ ;  /* 0x000000400e0f7824 */ /* 0x004fca00078e00ff */
[----:B------:R-:W-:-:S04]  /*c740*/  IADD3 R207, R184, 0x1, -R15 ;  /* 0x00000001b8cf7810 */ /* 0x000fc80007ffe80f */
[----:B------:R-:W-:-:S05]  /*c750*/  IADD3 R207, -R22, R207, -R186 ;  /* 0x000000cf16cf7210 */ /* 0x000fca0007ffe9ba */
[----:B------:R-:W-:Y:S02]  /*c760*/  IMAD.IADD R231, R206, 0x1, R207 ;  /* 0x00000001cee77824 */ /* 0x000fe400078e02cf */
[----:B------:R-:W-:Y:S02]  /*c770*/  VIADD R229, R207, UR46 ;  /* 0x0000002ecfe57c36 */ /* 0x000fe40008000000 */
[C---:B------:R-:W-:Y:S02]  /*c780*/  IMAD.IADD R208, R0.reuse, 0x1, R231 ;  /* 0x0000000100d07824 */ /* 0x040fe400078e02e7 */
[----:B------:R-:W-:Y:S01]  /*c790*/  IMAD.IADD R209, R0, 0x1, R229 ;  /* 0x0000000100d17824 */ /* 0x000fe200078e02e5 */
[----:B------:R-:W-:Y:S06]  /*c7a0*/  @P2 BRA `(.L_x_4763) ;  /* 0x00000000005c2947 */ /* 0x000fec0003800000 */
[----:B------:R-:W-:Y:S01]  /*c7b0*/  IMAD.IADD R233, R0, 0x1, R201 ;  /* 0x0000000100e97824 */ /* 0x000fe200078e02c9 */
[----:B------:R-:W-:Y:S04]  /*c7c0*/  BSSY B2, `(.L_x_4764) ;  /* 0x0000011000027945 */ /* 0x000fe80003800000 */
[----:B------:R-:W-:-:S13]  /*c7d0*/  ISETP.GT.AND P2, PT, R233, -0x1, PT ;  /* 0xffffffffe900780c */ /* 0x000fda0003f44270 */
[----:B------:R-:W-:Y:S05]  /*c7e0*/  @P2 BRA `(.L_x_4765) ;  /* 0x0000000000202947 */ /* 0x000fea0003800000 */
[----:B------:R-:W-:Y:S01]  /*c7f0*/  IMAD.U32 R228, RZ, RZ, UR44 ;  /* 0x0000002cffe47e24 */ /* 0x000fe2000f8e00ff */
[----:B------:R-:W-:-:S04]  /*c800*/  LOP3.LUT R233, RZ, R233, RZ, 0x33, !PT ;  /* 0x000000e9ffe97212 */ /* 0x000fc800078e33ff */
[----:B------:R-:W-:-:S13]  /*c810*/  ISETP.NE.AND P2, PT, R228, 0x1, PT ;  /* 0x00000001e400780c */ /* 0x000fda0003f45270 */
[----:B------:R-:W2:Y:S02]  /*c820*/  @P2 LDC.64 R206, c[0x0][0x9e8] ;  /* 0x00027a00ffce2b82 */ /* 0x000ea40000000a00 */
[----:B--2---:R-:W-:-:S05]  /*c830*/  @P2 IMAD.HI.U32 R206, R233, R206, RZ ;  /* 0x000000cee9ce2227 */ /* 0x004fca00078e00ff */
[----:B------:R-:W-:-:S04]  /*c840*/  @P2 SHF.R.U32.HI R233, RZ, R207, R206 ;  /* 0x000000cfffe92219 */ /* 0x000fc800000116ce */
[----:B------:R-:W-:Y:S01]  /*c850*/  LOP3.LUT R206, RZ, R233, RZ, 0x33, !PT ;  /* 0x000000e9ffce7212 */ /* 0x000fe200078e33ff */
[----:B------:R-:W-:Y:S06]  /*c860*/  BRA `(.L_x_4766) ;  /* 0x0000000000187947 */ /* 0x000fec0003800000 */
.L_x_4765:
[----:B------:R-:W-:-:S05]  /*c870*/  IMAD.U32 R228, RZ, RZ, UR44 ;  /* 0x0000002cffe47e24 */ /* 0x000fca000f8e00ff */
[----:B------:R-:W-:-:S13]  /*c880*/  ISETP.NE.AND P2, PT, R228, 0x1, PT ;  /* 0x00000001e400780c */ /* 0x000fda0003f45270 */
[----:B------:R-:W2:Y:S02]  /*c890*/  @P2 LDC.64 R206, c[0x0][0x9e8] ;  /* 0x00027a00ffce2b82 */ /* 0x000ea40000000a00 */
[----:B--2---:R-:W-:-:S04]  /*c8a0*/  @P2 IMAD.HI.U32 R230, R233, R206, RZ ;  /* 0x000000cee9e62227 */ /* 0x004fc800078e00ff */
[----:B------:R-:W-:Y:S01]  /*c8b0*/  IMAD.MOV.U32 R206, RZ, RZ, R233 ;  /* 0x000000ffffce7224 */ /* 0x000fe200078e00e9 */
[----:B------:R-:W-:-:S07]  /*c8c0*/  @P2 SHF.R.U32.HI R206, RZ, R207, R230 ;  /* 0x000000cfffce2219 */ /* 0x000fce00000116e6 */
.L_x_4766:
[----:B------:R-:W-:Y:S05]  /*c8d0*/  BSYNC B2 ;  /* 0x0000000000027941 */ /* 0x000fea0003800000 */
.L_x_4764:
[----:B------:R-:W-:-:S04]  /*c8e0*/  IMAD R207, R206, R228, -R15 ;  /* 0x000000e4cecf7224 */ /* 0x000fc800078e0a0f */
[----:B------:R-:W-:-:S05]  /*c8f0*/  IMAD.IADD R207, R207, 0x1, -R22 ;  /* 0x00000001cfcf7824 */ /* 0x000fca00078e0a16 */
[----:B------:R-:W-:Y:S02]  /*c900*/  VIADDMNMX R209, R207, R228, R209, PT ;  /* 0x000000e4cfd17246 */ /* 0x000fe400038001d1 */
[----:B------:R-:W-:-:S07]  /*c910*/  VIMNMX R208, R208, R207, !PT ;  /* 0x000000cfd0d07248 */ /* 0x000fce0007fe0100 */
.L_x_4763:
[----:B------:R-:W-:Y:S01]  /*c920*/  ISETP.GT.AND P2, PT, R14, -0x1, PT ;  /* 0xffffffff0e00780c */ /* 0x000fe20003f44270 */
[----:B------:R-:W-:Y:S01]  /*c930*/  UISETP.NE.AND UP0, UPT, UR47, URZ, UPT ;  /* 0x0000003f2f00728c */ /* 0x000fe2000bf05270 */
[----:B------:R-:W-:Y:S02]  /*c940*/  IADD3 R229, R229, 0x8, R0 ;  /* 0x00000008e5e57810 */ /* 0x000fe40007ffe000 */
[C---:B------:R-:W-:Y:S02]  /*c950*/  ISETP.GT.AND P5, PT, R208.reuse, RZ, P2 ;  /* 0x000000ffd000720c */ /* 0x040fe400017a4270 */
[C---:B------:R-:W-:Y:S02]  /*c960*/  ISETP.GT.AND P4, PT, R208.reuse, 0x1, P2 ;  /* 0x00000001d000780c */ /* 0x040fe40001784270 */
[----:B------:R-:W-:Y:S02]  /*c970*/  ISETP.LT.OR P5, PT, R209, 0x1, P5 ;  /* 0x00000001d100780c */ /* 0x000fe40002fa1670 */
[----:B------:R-:W-:-:S02]  /*c980*/  ISETP.GT.AND P6, PT, R208, 0x8, P2 ;  /* 0x00000008d000780c */ /* 0x000fc400017c4270 */
[----:B------:R-:W-:Y:S02]  /*c990*/  FSEL R206, R152, -INF , !P5 ;  /* 0xff80000098ce7808 */ /* 0x000fe40006800000 */
[C---:B------:R-:W-:Y:S02]  /*c9a0*/  ISETP.GT.AND P5, PT, R208.reuse, 0x10, P2 ;  /* 0x00000010d000780c */ /* 0x040fe400017a4270 */
[----:B------:R-:W-:Y:S02]  /*c9b0*/  ISETP.GT.AND P3, PT, R208, 0x9, P2 ;  /* 0x00000009d000780c */ /* 0x000fe40001764270 */
[C---:B------:R-:W-:Y:S02]  /*c9c0*/  ISETP.LT.OR P5, PT, R209.reuse, 0x11, P5 ;  /* 0x00000011d100780c */ /* 0x040fe40002fa1670 */
[----:B------:R-:W-:Y:S02]  /*c9d0*/  ISETP.LT.OR P4, PT, R209, 0x2, P4 ;  /* 0x00000002d100780c */ /* 0x000fe40002781670 */
[----:B------:R-:W-:-:S02]  /*c9e0*/  FSEL R160, R160, -INF , !P5 ;  /* 0xff800000a0a07808 */ /* 0x000fc40006800000 */
[----:B------:R-:W-:Y:S02]  /*c9f0*/  ISETP.GT.AND P5, PT, R208, 0x20, P2 ;  /* 0x00000020d000780c */ /* 0x000fe400017a4270 */
[C---:B------:R-:W-:Y:S02]  /*ca00*/  ISETP.LT.OR P6, PT, R209.reuse, 0x9, P6 ;  /* 0x00000009d100780c */ /* 0x040fe400037c1670 */
[C---:B------:R-:W-:Y:S02]  /*ca10*/  ISETP.LT.OR P3, PT, R209.reuse, 0xa, P3 ;  /* 0x0000000ad100780c */ /* 0x040fe40001f61670 */
[----:B------:R-:W-:Y:S02]  /*ca20*/  ISETP.LT.OR P5, PT, R209, 0x21, P5 ;  /* 0x00000021d100780c */ /* 0x000fe40002fa1670 */
[----:B------:R-:W-:Y:S02]  /*ca30*/  FSEL R228, R153, -INF , !P4 ;  /* 0xff80000099e47808 */ /* 0x000fe40006000000 */
[----:B------:R-:W-:-:S02]  /*ca40*/  FSEL R156, R156, -INF , !P6 ;  /* 0xff8000009c9c7808 */ /* 0x000fc40007000000 */
[----:B------:R-:W-:Y:S02]  /*ca50*/  FSEL R230, R157, -INF , !P3 ;  /* 0xff8000009de67808 */ /* 0x000fe40005800000 */
[C---:B------:R-:W-:Y:S02]  /*ca60*/  ISETP.GT.AND P4, PT, R208.reuse, 0x11, P2 ;  /* 0x00000011d000780c */ /* 0x040fe40001784270 */
[C---:B------:R-:W-:Y:S02]  /*ca70*/  ISETP.GT.AND P6, PT, R208.reuse, 0x18, P2 ;  /* 0x00000018d000780c */ /* 0x040fe400017c4270 */
[----:B------:R-:W-:Y:S02]  /*ca80*/  ISETP.GT.AND P3, PT, R208, 0x19, P2 ;  /* 0x00000019d000780c */ /* 0x000fe40001764270 */
[----:B------:R-:W-:Y:S02]  /*ca90*/  FSEL R168, R168, -INF , !P5 ;  /* 0xff800000a8a87808 */ /* 0x000fe40006800000 */
[----:B------:R-:W-:-:S02]  /*caa0*/  ISETP.GT.AND P5, PT, R208, 0x30, P2 ;  /* 0x00000030d000780c */ /* 0x000fc400017a4270 */
[C---:B------:R-:W-:Y:S02]  /*cab0*/  ISETP.LT.OR P4, PT, R209.reuse, 0x12, P4 ;  /* 0x00000012d100780c */ /* 0x040fe40002781670 */
        /* <DEDUP_REMOVED lines=10> */
[----:B------:R-:W-:-:S02]  /*cb60*/  PLOP3.LUT P5, PT, PT, PT, UP0, 0x40, 0x0 ;  /* 0x000000000000781c */ /* 0x000fc40003fae808 */
        /* <DEDUP_REMOVED lines=12> */
[----:B------:R-:W-:Y:S02]  /*cc30*/  IADD3 R231, R231, 0x8, R0 ;  /* 0x00000008e7e77810 */ /* 0x000fe40007ffe000 */
[----:B------:R-:W-:Y:S02]  /*cc40*/  FSEL R208, R177, -INF , !P4 ;  /* 0xff800000b1d07808 */ /* 0x000fe40006000000 */
[----:B------:R-:W-:Y:S02]  /*cc50*/  FSEL R180, R180, -INF , !P6 ;  /* 0xff800000b4b47808 */ /* 0x000fe40007000000 */
[----:B------:R-:W-:Y:S01]  /*cc60*/  FSEL R181, R181, -INF , !P3 ;  /* 0xff800000b5b57808 */ /* 0x000fe20005800000 */
[----:B------:R-:W-:Y:S06]  /*cc70*/  @P5 BRA `(.L_x_4767) ;  /* 0x00000000005c5947 */ /* 0x000fec0003800000 */
[----:B------:R-:W-:Y:S01]  /*cc80*/  ISETP.GT.AND P3, PT, R210, -0x1, PT ;  /* 0xffffffffd200780c */ /* 0x000fe20003f64270 */
[----:B------:R-:W-:-:S12]  /*cc90*/  BSSY B2, `(.L_x_4768) ;  /* 0x0000011000027945 */ /* 0x000fd80003800000 */
[----:B------:R-:W-:Y:S05]  /*cca0*/  @P3 BRA `(.L_x_4769) ;  /* 0x0000000000243947 */ /* 0x000fea0003800000 */
[----:B------:R-:W-:Y:S02]  /*ccb0*/  IMAD.U32 R157, RZ, RZ, UR44 ;  /* 0x0000002cff9d7e24 */ /* 0x000fe4000f8e00ff */
[----:B------:R-:W-:-:S03]  /*ccc0*/  VIADD R161, R205, 0x8 ;  /* 0x00000008cda17836 */ /* 0x000fc60000000000 */
[----:B------:R-:W-:Y:S02]  /*ccd0*/  ISETP.NE.AND P3, PT, R157, 0x1, PT ;  /* 0x000000019d00780c */ /* 0x000fe40003f65270 */
[----:B------:R-:W-:-:S11]  /*cce0*/  LOP3.LUT R161, RZ, R161, RZ, 0x33, !PT ;  /* 0x000000a1ffa17212 */ /* 0x000fd600078e33ff */
[----:B------:R-:W2:Y:S02]  /*ccf0*/  @P3 LDC.64 R152, c[0x0][0x9e8] ;  /* 0x00027a00ff983b82 */ /* 0x000ea40000000a00 */
[----:B--2---:R-:W-:-:S05]  /*cd00*/  @P3 IMAD.HI.U32 R152, R161, R152, RZ ;  /* 0x00000098a1983227 */ /* 0x004fca00078e00ff */
[----:B------:R-:W-:-:S04]  /*cd10*/  @P3 SHF.R.U32.HI R161, RZ, R153, R152 ;  /* 0x00000099ffa13219 */ /* 0x000fc80000011698 */
[----:B------:R-:W-:Y:S01]  /*cd20*/  LOP3.LUT R152, RZ, R161, RZ, 0x33, !PT ;  /* 0x000000a1ff987212 */ /* 0x000fe200078e33ff */
[----:B------:R-:W-:Y:S06]  /*cd30*/  BRA `(.L_x_4770) ;  /* 0x0000000000187947 */ /* 0x000fec0003800000 */
.L_x_4769:
[----:B------:R-:W-:-:S05]  /*cd40*/  IMAD.U32 R157, RZ, RZ, UR44 ;  /* 0x0000002cff9d7e24 */ /* 0x000fca000f8e00ff */
[----:B------:R-:W-:-:S13]  /*cd50*/  ISETP.NE.AND P3, PT, R157, 0x1, PT ;  /* 0x000000019d00780c */ /* 0x000fda0003f65270 */
[----:B------:R-:W2:Y:S02]  /*cd60*/  @P3 LDC.64 R152, c[0x0][0x9e8] ;  /* 0x00027a00ff983b82 */ /* 0x000ea40000000a00 */
[----:B--2---:R-:W-:-:S04]  /*cd70*/  @P3 IMAD.HI.U32 R161, R210, R152, RZ ;  /* 0x00000098d2a13227 */ /* 0x004fc800078e00ff */
[----:B------:R-:W-:Y:S01]  /*cd80*/  IMAD.MOV.U32 R152, RZ, RZ, R210 ;  /* 0x000000ffff987224 */ /* 0x000fe200078e00d2 */
[----:B------:R-:W-:-:S07]  /*cd90*/  @P3 SHF.R.U32.HI R152, RZ, R153, R161 ;  /* 0x00000099ff983219 */ /* 0x000fce00000116a1 */
.L_x_4770:
[----:B------:R-:W-:Y:S05]  /*cda0*/  BSYNC B2 ;  /* 0x0000000000027941 */ /* 0x000fea0003800000 */
.L_x_4768:
[----:B------:R-:W-:-:S04]  /*cdb0*/  IMAD R15, R152, R157, -R15 ;  /* 0x0000009d980f7224 */ /* 0x000fc800078e0a0f */
[----:B------:R-:W-:-:S05]  /*cdc0*/  IMAD.IADD R152, R15, 0x1, -R22 ;  /* 0x000000010f987824 */ /* 0x000fca00078e0a16 */
[----:B------:R-:W-:Y:S02]  /*cdd0*/  VIADDMNMX R229, R152, R157, R229, PT ;  /* 0x0000009d98e57246 */ /* 0x000fe400038001e5 */
[----:B------:R-:W-:-:S07]  /*cde0*/  VIMNMX R231, R231, R152, !PT ;  /* 0x00000098e7e77248 */ /* 0x000fce0007fe0100 */
.L_x_4767:
[----:B------:R-:W-:Y:S02]  /*cdf0*/  FMNMX.FTZ R15, R206, R9, !PT ;  /* 0x00000009ce0f7209 */ /* 0x000fe40007810000 */
[C---:B------:R-:W-:Y:S02]  /*ce00*/  ISETP.GT.AND P5, PT, R231.reuse, 0x10, P2 ;  /* 0x00000010e700780c */ /* 0x040fe400017a4270 */
[----:B------:R-:W-:Y:S02]  /*ce10*/  FMNMX.FTZ R15, R228, R15, !PT ;  /* 0x0000000fe40f7209 */ /* 0x000fe40007810000 */
[----:B------:R-:W-:Y:S02]  /*ce20*/  ISETP.GT.AND P4, PT, R231, 0x1, P2 ;  /* 0x00000001e700780c */ /* 0x000fe40001784270 */
[----:B------:R-:W-:Y:S02]  /*ce30*/  FMNMX.FTZ R15, R156, R15, !PT ;  /* 0x0000000f9c0f7209 */ /* 0x000fe40007810000 */
[----:B------:R-:W-:-:S02]  /*ce40*/  ISETP.LT.OR P5, PT, R229, 0x11, P5 ;  /* 0x00000011e500780c */ /* 0x000fc40002fa1670 */
[----:B------:R-:W-:Y:S02]  /*ce50*/  FMNMX.FTZ R15, R230, R15, !PT ;  /* 0x0000000fe60f7209 */ /* 0x000fe40007810000 */
[----:B------:R-:W-:Y:S02]  /*ce60*/  ISETP.LT.OR P4, PT, R229, 0x2, P4 ;  /* 0x00000002e500780c */ /* 0x000fe40002781670 */
[----:B------:R-:W-:Y:S02]  /*ce70*/  FMNMX.FTZ R15, R160, R15, !PT ;  /* 0x0000000fa00f7209 */ /* 0x000fe40007810000 */
[----:B------:R-:W-:Y:S02]  /*ce80*/  FSEL R162, R162, -INF , !P5 ;  /* 0xff800000a2a27808 */ /* 0x000fe40006800000 */
[----:B------:R-:W-:Y:S02]  /*ce90*/  FMNMX.FTZ R15, R232, R15, !PT ;  /* 0x0000000fe80f7209 */ /* 0x000fe40007810000 */
[----:B------:R-:W-:-:S02]  /*cea0*/  ISETP.GT.AND P5, PT, R231, RZ, P2 ;  /* 0x000000ffe700720c */ /* 0x000fc400017a4270 */
[----:B------:R-:W-:Y:S02]  /*ceb0*/  FMNMX.FTZ R15, R164, R15, !PT ;  /* 0x0000000fa40f7209 */ /* 0x000fe40007810000 */
[----:B------:R-:W-:Y:S02]  /*cec0*/  ISETP.LT.OR P5, PT, R229, 0x1, P5 ;  /* 0x00000001e500780c */ /* 0x000fe40002fa1670 */
        /* <DEDUP_REMOVED lines=13> */
[----:B------:R-:W-:Y:S02]  /*cfa0*/  FSEL R159, R159, -INF , !P6 ;  /* 0xff8000009f9f7808 */ /* 0x000fe40007000000 */
[----:B------:R-:W-:Y:S02]  /*cfb0*/  FMNMX.FTZ R152, R180, R15, !PT ;  /* 0x0000000fb4987209 */ /* 0x000fe40007810000 */
[----:B------:R-:W-:-:S02]  /*cfc0*/  ISETP.GT.AND P3, PT, R231, 0x18, P2 ;  /* 0x00000018e700780c */ /* 0x000fc40001764270 */
[----:B------:R-:W-:Y:S02]  /*cfd0*/  FMNMX.FTZ R153, R181, R152, !PT ;  /* 0x00000098b5997209 */ /* 0x000fe40007810000 */
[----:B------:R-:W-:Y:S02]  /*cfe0*/  ISETP.GT.AND P6, PT, R231, 0x19, P2 ;  /* 0x00000019e700780c */ /* 0x000fe400017c4270 */
[C---:B------:R-:W-:Y:S01]  /*cff0*/  ISETP.LT.OR P3, PT, R229.reuse, 0x19, P3 ;  /* 0x00000019e500780c */ /* 0x040fe20001f61670 */
[----:B------:R-:W2:Y:S01]  /*d000*/  SHFL.BFLY PT, R152, R153, 0x2, 0x1f ;  /* 0x0c401f0099987f89 */ /* 0x000ea200000e0000 */
[----:B------:R-:W-:Y:S02]  /*d010*/  ISETP.LT.OR P6, PT, R229, 0x1a, P6 ;  /* 0x0000001ae500780c */ /* 0x000fe400037c1670 */
[----:B------:R-:W-:Y:S02]  /*d020*/  FSEL R166, R166, -INF , !P3 ;  /* 0xff800000a6a67808 */ /* 0x000fe40005800000 */
[----:B------:R-:W-:-:S02]  /*d030*/  ISETP.GT.AND P3, PT, R231, 0x21, P2 ;  /* 0x00000021e700780c */ /* 0x000fc40001764270 */
[----:B------:R-:W-:Y:S02]  /*d040*/  FSEL R167, R167, -INF , !P6 ;  /* 0xff800000a7a77808 */ /* 0x000fe40007000000 */
[----:B------:R-:W-:Y:S02]  /*d050*/  ISETP.GT.AND P6, PT, R231, 0x28, P2 ;  /* 0x00000028e700780c */ /* 0x000fe400017c4270 */
[----:B------:R-:W-:Y:S02]  /*d060*/  ISETP.LT.OR P3, PT, R229, 0x22, P3 ;  /* 0x00000022e500780c */ /* 0x000fe40001f61670 */
[----:B------:R-:W-:Y:S02]  /*d070*/  ISETP.GT.AND P5, PT, R231, 0x29, P2 ;  /* 0x00000029e700780c */ /* 0x000fe400017a4270 */
[----:B------:R-:W-:Y:S02]  /*d080*/  ISETP.LT.OR P6, PT, R229, 0x29, P6 ;  /* 0x00000029e500780c */ /* 0x000fe400037c1670 */
[----:B------:R-:W-:-:S02]  /*d090*/  FSEL R171, R171, -INF , !P3 ;  /* 0xff800000abab7808 */ /* 0x000fc40005800000 */
[----:B------:R-:W-:Y:S02]  /*d0a0*/  ISETP.LT.OR P5, PT, R229, 0x2a, P5 ;  /* 0x0000002ae500780c */ /* 0x000fe40002fa1670 */
[----:B------:R-:W-:Y:S02]  /*d0b0*/  FSEL R174, R174, -INF , !P6 ;  /* 0xff800000aeae7808 */ /* 0x000fe40007000000 */
[----:B------:R-:W-:Y:S02]  /*d0c0*/  FSEL R175, R175, -INF , !P5 ;  /* 0xff800000afaf7808 */ /* 0x000fe40006800000 */
[----:B--2---:R-:W-:Y:S02]  /*d0d0*/  FMNMX.FTZ R15, R153, R152, !PT ;  /* 0x00000098990f7209 */ /* 0x004fe40007810000 */
[----:B------:R-:W-:Y:S02]  /*d0e0*/  FSEL R152, R155, -INF , !P4 ;  /* 0xff8000009b987808 */ /* 0x000fe40006000000 */
[----:B------:R-:W-:Y:S01]  /*d0f0*/  ISETP.GT.AND P4, PT, R231, 0x11, P2 ;  /* 0x00000011e700780c */ /* 0x000fe20001784270 */
[----:B------:R-:W2:Y:S01]  /*d100*/  SHFL.BFLY PT, R157, R15, 0x1, 0x1f ;  /* 0x0c201f000f9d7f89 */ /* 0x000ea200000e0000 */
[----:B------:R-:W-:-:S02]  /*d110*/  FMNMX.FTZ R155, R154, R20, !PT ;  /* 0x000000149a9b7209 */ /* 0x000fc40007810000 */
[----:B------:R-:W-:Y:S02]  /*d120*/  ISETP.LT.OR P4, PT, R229, 0x12, P4 ;  /* 0x00000012e500780c */ /* 0x000fe40002781670 */
[----:B------:R-:W-:Y:S02]  /*d130*/  FMNMX.FTZ R155, R152, R155, !PT ;  /* 0x0000009b989b7209 */ /* 0x000fe40007810000 */
[----:B------:R-:W-:Y:S02]  /*d140*/  FSEL R163, R163, -INF , !P4 ;  /* 0xff800000a3a37808 */ /* 0x000fe40006000000 */
[C---:B------:R-:W-:Y:S02]  /*d150*/  ISETP.GT.AND P4, PT, R231.reuse, 0x20, P2 ;  /* 0x00000020e700780c */ /* 0x040fe40001784270 */
[----:B------:R-:W-:Y:S02]  /*d160*/  ISETP.GT.AND P3, PT, R231, 0x31, P2 ;  /* 0x00000031e700780c */ /* 0x000fe40001764270 */
[----:B------:R-:W-:-:S02]  /*d170*/  ISETP.LT.OR P4, PT, R229, 0x21, P4 ;  /* 0x00000021e500780c */ /* 0x000fc40002781670 */
[C---:B------:R-:W-:Y:S02]  /*d180*/  ISETP.GT.AND P6, PT, R231.reuse, 0x38, P2 ;  /* 0x00000038e700780c */ /* 0x040fe400017c4270 */
[----:B------:R-:W-:Y:S02]  /*d190*/  FSEL R153, R170, -INF , !P4 ;  /* 0xff800000aa997808 */ /* 0x000fe40006000000 */
[----:B------:R-:W-:Y:S02]  /*d1a0*/  FMNMX.FTZ R170, R158, R155, !PT ;  /* 0x0000009b9eaa7209 */ /* 0x000fe40007810000 */
[----:B------:R-:W-:Y:S02]  /*d1b0*/  ISETP.GT.AND P4, PT, R231, 0x30, P2 ;  /* 0x00000030e700780c */ /* 0x000fe40001784270 */
[----:B------:R-:W-:Y:S02]  /*d1c0*/  FMNMX.FTZ R155, R159, R170, !PT ;  /* 0x000000aa9f9b7209 */ /* 0x000fe40007810000 */
[----:B------:R-:W-:-:S02]  /*d1d0*/  ISETP.LT.OR P4, PT, R229, 0x31, P4 ;  /* 0x00000031e500780c */ /* 0x000fc40002781670 */
[----:B------:R-:W-:Y:S02]  /*d1e0*/  FMNMX.FTZ R170, R162, R155, !PT ;  /* 0x0000009ba2aa7209 */ /* 0x000fe40007810000 */
[----:B------:R-:W-:Y:S02]  /*d1f0*/  ISETP.LT.OR P3, PT, R229, 0x32, P3 ;  /* 0x00000032e500780c */ /* 0x000fe40001f61670 */
[----:B------:R-:W-:Y:S02]  /*d200*/  FMNMX.FTZ R155, R163, R170, !PT ;  /* 0x000000aaa39b7209 */ /* 0x000fe40007810000 */
[----:B--2---:R-:W-:Y:S01]  /*d210*/  FMNMX.FTZ R170, R15, R157, !PT ;  /* 0x0000009d0faa7209 */ /* 0x004fe20007810000 */
[----:B------:R-:W-:Y:S01]  /*d220*/  IMAD.U32 R15, RZ, RZ, UR39 ;  /* 0x00000027ff0f7e24 */ /* 0x000fe2000f8e00ff */
[----:B------:R-:W-:Y:S02]  /*d230*/  FMNMX.FTZ R155, R166, R155, !PT ;  /* 0x0000009ba69b7209 */ /* 0x000fe40007810000 */
[C---:B------:R-:W-:Y:S01]  /*d240*/  FSETP.NEU.FTZ.AND P5, PT, R170.reuse, -INF , PT ;  /* 0xff800000aa00780b */ /* 0x040fe20003fbd000 */
[----:B------:R-:W-:Y:S01]  /*d250*/  FMUL.FTZ R161, R170, R15 ;  /* 0x0000000faaa17220 */ /* 0x000fe20000410000 */
[----:B------:R-:W-:-:S02]  /*d260*/  FMNMX.FTZ R155, R167, R155, !PT ;  /* 0x0000009ba79b7209 */ /* 0x000fc40007810000 */
[----:B------:R-:W-:Y:S02]  /*d270*/  FSEL R178, R178, -INF , !P4 ;  /* 0xff800000b2b27808 */ /* 0x000fe40006000000 */
[----:B------:R-:W-:Y:S02]  /*d280*/  FMNMX.FTZ R157, R153, R155, !PT ;  /* 0x0000009b999d7209 */ /* 0x000fe40007810000 */
[----:B------:R-:W-:Y:S02]  /*d290*/  FSEL R155, R161, RZ, P5 ;  /* 0x000000ffa19b7208 */ /* 0x000fe40002800000 */
[----:B------:R-:W-:Y:S02]  /*d2a0*/  FMNMX.FTZ R157, R171, R157, !PT ;  /* 0x0000009dab9d7209 */ /* 0x000fe40007810000 */
[----:B------:R-:W-:Y:S01]  /*d2b0*/  ISETP.GT.AND P2, PT, R231, 0x39, P2 ;  /* 0x00000039e700780c */ /* 0x000fe20001744270 */
        /* <DEDUP_REMOVED lines=10> */
[----:B------:R-:W-:Y:S01]  /*d360*/  MUFU.EX2 R206, R206 ;  /* 0x000000ce00ce7308 */ /* 0x000fe20000000800 */
[----:B------:R-:W-:Y:S01]  /*d370*/  ISETP.LT.OR P2, PT, R229, 0x3a, P2 ;  /* 0x0000003ae500780c */ /* 0x000fe20001741670 */
[-CC-:B------:R-:W-:Y:S01]  /*d380*/  FFMA.FTZ R160, R160, R15.reuse, -R155.reuse ;  /* 0x0000000fa0a07223 */ /* 0x180fe2000001089b */
[----:B------:R-:W-:Y:S01]  /*d390*/  FSEL R182, R182, -INF , !P6 ;  /* 0xff800000b6b67808 */ /* 0x000fe20007000000 */
[-CC-:B------:R-:W-:Y:S01]  /*d3a0*/  FFMA.FTZ R164, R164, R15.reuse, -R155.reuse ;  /* 0x0000000fa4a47223 */ /* 0x180fe2000001089b */
[----:B------:R-:W-:Y:S01]  /*d3b0*/  FMNMX.FTZ R161, R179, R228, !PT ;  /* 0x000000e4b3a17209 */ /* 0x000fe20007810000 */
[--C-:B------:R-:W-:Y:S01]  /*d3c0*/  FFMA.FTZ R233, R208, R15, -R155.reuse ;  /* 0x0000000fd0e97223 */ /* 0x100fe2000001089b */
[----:B------:R-:W-:Y:S01]  /*d3d0*/  FSEL R228, R183, -INF , !P2 ;  /* 0xff800000b7e47808 */ /* 0x000fe20005000000 */
[----:B------:R2:W-:Y:S01]  /*d3e0*/  MUFU.EX2 R157, R165 ;  /* 0x000000a5009d7308 */ /* 0x0005e20000000800 */
[----:B------:R-:W-:Y:S01]  /*d3f0*/  FMNMX.FTZ R161, R182, R161, !PT ;  /* 0x000000a1b6a17209 */ /* 0x000fe20007810000 */
[-CC-:B------:R-:W-:Y:S01]  /*d400*/  FFMA.FTZ R183, R172, R15.reuse, -R155.reuse ;  /* 0x0000000facb77223 */ /* 0x180fe2000001089b */
[----:B------:R-:W-:Y:S01]  /*d410*/  FSEL R172, R170, RZ, P5 ;  /* 0x000000ffaaac7208 */ /* 0x000fe20002800000 */
[--C-:B------:R-:W-:Y:S01]  /*d420*/  FFMA.FTZ R168, R168, R15, -R155.reuse ;  /* 0x0000000fa8a87223 */ /* 0x100fe2000001089b */
[----:B------:R-:W-:Y:S01]  /*d430*/  FMNMX.FTZ R177, R228, R161, !PT ;  /* 0x000000a1e4b17209 */ /* 0x000fe20007810000 */
[-CC-:B------:R-:W-:Y:S01]  /*d440*/  FFMA.FTZ R161, R230, R15.reuse, -R155.reuse ;  /* 0x0000000fe6a17223 */ /* 0x180fe2000001089b */
[-C--:B------:R-:W-:Y:S01]  /*d450*/  FFMA.FTZ R180, R180, R15.reuse, -R155 ;  /* 0x0000000fb4b47223 */ /* 0x080fe2000001089b */
[----:B------:R-:W-:Y:S01]  /*d460*/  FADD.FTZ R234, -R172, R9 ;  /* 0x00000009acea7221 */ /* 0x000fe20000010100 */
[-CC-:B--2---:R-:W-:Y:S01]  /*d470*/  FFMA.FTZ R165, R232, R15.reuse, -R155.reuse ;  /* 0x0000000fe8a57223 */ /* 0x184fe2000001089b */
[----:B------:R-:W2:Y:S01]  /*d480*/  SHFL.BFLY PT, R230, R177, 0x2, 0x1f ;  /* 0x0c401f00b1e67f89 */ /* 0x000ea200000e0000 */
[----:B------:R-:W-:Y:S01]  /*d490*/  MUFU.EX2 R156, R156 ;  /* 0x0000009c009c7308 */ /* 0x000fe20000000800 */
[-C--:B------:R-:W-:Y:S01]  /*d4a0*/  FMUL.FTZ R9, R234, R15.reuse ;  /* 0x0000000fea097220 */ /* 0x080fe20000410000 */
[----:B------:R-:W-:-:S06]  /*d4b0*/  FFMA.FTZ R181, R181, R15, -R155 ;  /* 0x0000000fb5b57223 */ /* 0x000fcc000001089b */
[----:B------:R-:W3:Y:S08]  /*d4c0*/  MUFU.EX2 R9, R9 ;  /* 0x0000000900097308 */ /* 0x000ef00000000800 */
[----:B------:R-:W4:Y:S01]  /*d4d0*/  MUFU.EX2 R161, R161 ;  /* 0x000000a100a17308 */ /* 0x000f220000000800 */
[----:B--2---:R-:W-:Y:S01]  /*d4e0*/  FMNMX.FTZ R207, R177, R230, !PT ;  /* 0x000000e6b1cf7209 */ /* 0x004fe20007810000 */
[----:B------:R-:W-:-:S06]  /*d4f0*/  FFMA.FTZ R230, R173, R15, -R155 ;  /* 0x0000000fade67223 */ /* 0x000fcc000001089b */
[----:B------:R-:W2:Y:S01]  /*d500*/  MUFU.EX2 R160, R160 ;  /* 0x000000a000a07308 */ /* 0x000ea20000000800 */
[----:B------:R-:W-:Y:S01]  /*d510*/  FFMA.FTZ R177, R236, R15, -R155 ;  /* 0x0000000fecb17223 */ /* 0x000fe2000001089b */
[-C--:B---3--:R-:W-:Y:S01]  /*d520*/  FMUL.FTZ R24, R24, R9.reuse ;  /* 0x0000000918187220 */ /* 0x088fe20000410000 */
[----:B------:R-:W3:Y:S01]  /*d530*/  SHFL.BFLY PT, R232, R207, 0x1, 0x1f ;  /* 0x0c201f00cfe87f89 */ /* 0x000ee200000e0000 */
        /* <DEDUP_REMOVED lines=22> */
[----:B------:R-:W-:Y:S01]  /*d6a0*/  FMUL.FTZ R64, R64, R9 ;  /* 0x0000000940407220 */ /* 0x000fe20000410000 */
[----:B---3--:R-:W-:Y:S01]  /*d6b0*/  FMNMX.FTZ R172, R207, R232, !PT ;  /* 0x000000e8cfac7209 */ /* 0x008fe20007810000 */
[----:B------:R-:W-:-:S02]  /*d6c0*/  IMAD.MOV R207, RZ, RZ, -R194 ;  /* 0x000000ffffcf7224 */ /* 0x000fc400078e0ac2 */
[-C--:B------:R-:W-:Y:S01]  /*d6d0*/  FMUL.FTZ R65, R65, R9.reuse ;  /* 0x0000000941417220 */ /* 0x080fe20000410000 */
[----:B------:R-:W-:Y:S01]  /*d6e0*/  FMUL.FTZ R68, R68, R9 ;  /* 0x0000000944447220 */ /* 0x000fe20000410000 */
[C---:B------:R-:W-:Y:S01]  /*d6f0*/  FSETP.NEU.FTZ.AND P2, PT, R172.reuse, -INF , PT ;  /* 0xff800000ac00780b */ /* 0x040fe20003f5d000 */
[C---:B------:R-:W-:Y:S01]  /*d700*/  FMUL.FTZ R176, R172.reuse, R15 ;  /* 0x0000000facb07220 */ /* 0x040fe20000410000 */
[----:B------:R-:W3:Y:S01]  /*d710*/  MUFU.EX2 R168, R168 ;  /* 0x000000a800a87308 */ /* 0x000ee20000000800 */
[-C--:B------:R-:W-:Y:S01]  /*d720*/  FMUL.FTZ R69, R69, R9.reuse ;  /* 0x0000000945457220 */ /* 0x080fe20000410000 */
[----:B------:R-:W-:Y:S01]  /*d730*/  FSEL R173, R172, RZ, P2 ;  /* 0x000000ffacad7208 */ /* 0x000fe20001000000 */
[-C--:B------:R-:W-:Y:S01]  /*d740*/  FMUL.FTZ R72, R72, R9.reuse ;  /* 0x0000000948487220 */ /* 0x080fe20000410000 */
[----:B------:R-:W-:Y:S01]  /*d750*/  FSEL R176, R176, RZ, P2 ;  /* 0x000000ffb0b07208 */ /* 0x000fe20001000000 */
[----:B------:R-:W-:Y:S01]  /*d760*/  FMUL.FTZ R73, R73, R9 ;  /* 0x0000000949497220 */ /* 0x000fe20000410000 */
[----:B------:R-:W-:Y:S01]  /*d770*/  ISETP.NE.AND P2, PT, R22, R207, PT ;  /* 0x000000cf1600720c */ /* 0x000fe20003f45270 */
[----:B------:R-:W-:Y:S01]  /*d780*/  FADD.FTZ R232, -R173, R20 ;  /* 0x00000014ade87221 */ /* 0x000fe20000010100 */
[----:B------:R4:W-:Y:S01]  /*d790*/  MUFU.EX2 R155, R209 ;  /* 0x000000d1009b7308 */ /* 0x0009e20000000800 */
[----:B------:R-:W-:Y:S01]  /*d7a0*/  FFMA.FTZ R207, R152, R15, -R176 ;  /* 0x0000000f98cf7223 */ /* 0x000fe200000108b0 */
[----:B------:R-:W-:Y:S01]  /*d7b0*/  FFMA.FTZ R152, R9, R3, R206 ;  /* 0x0000000309987223 */ /* 0x000fe200000100ce */
[-CC-:B------:R-:W-:Y:S01]  /*d7c0*/  FFMA.FTZ R231, R171, R15.reuse, -R176.reuse ;  /* 0x0000000fabe77223 */ /* 0x180fe200000108b0 */
[-C--:B------:R-:W-:Y:S01]  /*d7d0*/  FMUL.FTZ R171, R232, R15.reuse ;  /* 0x0000000fe8ab7220 */ /* 0x080fe20000410000 */
[-C--:B------:R-:W-:Y:S01]  /*d7e0*/  FFMA.FTZ R229, R154, R15.reuse, -R176 ;  /* 0x0000000f9ae57223 */ /* 0x080fe200000108b0 */
[----:B------:R-:W-:Y:S01]  /*d7f0*/  FADD.FTZ R3, R157, R152 ;  /* 0x000000989d037221 */ /* 0x000fe20000010000 */
[-CC-:B------:R-:W-:Y:S01]  /*d800*/  FFMA.FTZ R173, R162, R15.reuse, -R176.reuse ;  /* 0x0000000fa2ad7223 */ /* 0x180fe200000108b0 */
[----:B------:R2:W-:Y:S01]  /*d810*/  MUFU.EX2 R20, R233 ;  /* 0x000000e900147308 */ /* 0x0005e20000000800 */
[----:B----4-:R-:W-:Y:S01]  /*d820*/  FFMA.FTZ R209, R158, R15, -R176 ;  /* 0x0000000f9ed17223 */ /* 0x010fe200000108b0 */
[----:B------:R-:W-:Y:S01]  /*d830*/  FADD.FTZ R152, R156, R3 ;  /* 0x000000039c987221 */ /* 0x000fe20000010000 */
[----:B------:R-:W-:-:S02]  /*d840*/  @!P2 IMAD R3, R18, 0x40, R192 ;  /* 0x000000401203a824 */ /* 0x000fc400078e02c0 */
[-CC-:B------:R-:W-:Y:S01]  /*d850*/  FFMA.FTZ R208, R159, R15.reuse, -R176.reuse ;  /* 0x0000000f9fd07223 */ /* 0x180fe200000108b0 */
[-CC-:B------:R-:W-:Y:S01]  /*d860*/  FFMA.FTZ R159, R166, R15.reuse, -R176.reuse ;  /* 0x0000000fa69f7223 */ /* 0x180fe200000108b0 */
[-C--:B------:R-:W-:Y:S01]  /*d870*/  FFMA.FTZ R163, R163, R15.reuse, -R176 ;  /* 0x0000000fa3a37223 */ /* 0x080fe200000108b0 */
[----:B------:R-:W-:Y:S01]  /*d880*/  @!P2 IMAD R158, R3, 0x4, R2 ;  /* 0x00000004039ea824 */ /* 0x000fe200078e0202 */
[----:B------:R-:W4:Y:S01]  /*d890*/  MUFU.EX2 R177, R177 ;  /* 0x000000b100b17308 */ /* 0x000f220000000800 */
[----:B--2---:R-:W-:Y:S01]  /*d8a0*/  FADD.FTZ R233, R161, R152 ;  /* 0x00000098a1e97221 */ /* 0x004fe20000010000 */
[----:B------:R-:W-:Y:S01]  /*d8b0*/  F2FP.BF16.F32.PACK_AB R152, R157, R206 ;  /* 0x000000ce9d98723e */ /* 0x000fe200000010ff */
[-CC-:B------:R-:W-:Y:S01]  /*d8c0*/  FFMA.FTZ R153, R153, R15.reuse, -R176.reuse ;  /* 0x0000000f99997223 */ /* 0x180fe200000108b0 */
[----:B------:R-:W-:Y:S01]  /*d8d0*/  @!P2 STS [R158+0x28800], R9 ;  /* 0x028800099e00a388 */ /* 0x000fe20000000800 */
[----:B------:R-:W-:Y:S01]  /*d8e0*/  FADD.FTZ R18, R160, R233 ;  /* 0x000000e9a0127221 */ /* 0x000fe20000010000 */
[-CC-:B------:R-:W-:Y:S01]  /*d8f0*/  FFMA.FTZ R167, R167, R15.reuse, -R176.reuse ;  /* 0x0000000fa7a77223 */ /* 0x180fe200000108b0 */
[-C--:B------:R-:W-:Y:S01]  /*d900*/  FFMA.FTZ R174, R174, R15.reuse, -R176 ;  /* 0x0000000faeae7223 */ /* 0x080fe200000108b0 */
[----:B------:R-:W2:Y:S01]  /*d910*/  MUFU.EX2 R183, R183 ;  /* 0x000000b700b77308 */ /* 0x000ea20000000800 */
[----:B-----5:R-:W-:Y:S01]  /*d920*/  FADD.FTZ R3, R165, R18 ;  /* 0x00000012a5037221 */ /* 0x020fe20000010000 */
[-CC-:B------:R-:W-:Y:S01]  /*d930*/  FFMA.FTZ R175, R175, R15.reuse, -R176.reuse ;  /* 0x0000000fafaf7223 */ /* 0x180fe200000108b0 */
[-CC-:B------:R-:W-:Y:S01]  /*d940*/  FFMA.FTZ R178, R178, R15.reuse, -R176.reuse ;  /* 0x0000000fb2b27223 */ /* 0x180fe200000108b0 */
[-CC-:B------:R-:W-:Y:S01]  /*d950*/  FFMA.FTZ R179, R179, R15.reuse, -R176.reuse ;  /* 0x0000000fb3b37223 */ /* 0x180fe200000108b0 */
[----:B0-----:R-:W-:Y:S01]  /*d960*/  FADD.FTZ R154, R164, R3 ;  /* 0x00000003a49a7221 */ /* 0x001fe20000010000 */
[-CC-:B------:R-:W-:Y:S01]  /*d970*/  FFMA.FTZ R182, R182, R15.reuse, -R176.reuse ;  /* 0x0000000fb6b67223 */ /* 0x180fe200000108b0 */
[----:B------:R-:W-:Y:S01]  /*d980*/  FFMA.FTZ R176, R228, R15, -R176 ;  /* 0x0000000fe4b07223 */ /* 0x000fe200000108b0 */
[----:B------:R-:W0:Y:S01]  /*d990*/  MUFU.EX2 R171, R171 ;  /* 0x000000ab00ab7308 */ /* 0x000e220000000800 */
[----:B-1----:R-:W-:Y:S01]  /*d9a0*/  FADD.FTZ R3, R169, R154 ;  /* 0x0000009aa9037221 */ /* 0x002fe20000010000 */
[----:B------:R-:W-:Y:S01]  /*d9b0*/  F2FP.BF16.F32.PACK_AB R154, R161, R156 ;  /* 0x0000009ca19a723e */ /* 0x000fe200000010ff */
[-C--:B------:R-:W-:Y:S01]  /*d9c0*/  FMUL.FTZ R76, R76, R9.reuse ;  /* 0x000000094c4c7220 */ /* 0x080fe20000410000 */
[----:B------:R-:W-:Y:S01]  /*d9d0*/  F2FP.BF16.F32.PACK_AB R156, R165, R160 ;  /* 0x000000a0a59c723e */ /* 0x000fe200000010ff */
[----:B---3--:R-:W-:Y:S01]  /*d9e0*/  FADD.FTZ R162, R168, R3 ;  /* 0x00000003a8a27221 */ /* 0x008fe20000010000 */
[----:B----4-:R-:W-:Y:S01]  /*d9f0*/  F2FP.BF16.F32.PACK_AB R160, R177, R168 ;  /* 0x000000a8b1a0723e */ /* 0x010fe200000010ff */
[-C--:B------:R-:W-:Y:S01]  /*da00*/  FMUL.FTZ R77, R77, R9.reuse ;  /* 0x000000094d4d7220 */ /* 0x080fe20000410000 */
[----:B------:R-:W1:Y:S01]  /*da10*/  MUFU.EX2 R230, R230 ;  /* 0x000000e600e67308 */ /* 0x000e620000000800 */
[----:B------:R-:W-:Y:S01]  /*da20*/  FADD.FTZ R162, R177, R162 ;  /* 0x000000a2b1a27221 */ /* 0x000fe20000010000 */
[-C--:B------:R-:W-:Y:S01]  /*da30*/  FMUL.FTZ R80, R80, R9.reuse ;  /* 0x0000000950507220 */ /* 0x080fe20000410000 */
[-C--:B------:R-:W-:Y:S01]  /*da40*/  FMUL.FTZ R81, R81, R9.reuse ;  /* 0x0000000951517220 */ /* 0x080fe20000410000 */
[-C--:B------:R-:W-:Y:S01]  /*da50*/  FMUL.FTZ R84, R84, R9.reuse ;  /* 0x0000000954547220 */ /* 0x080fe20000410000 */
[----:B--2---:R-:W-:Y:S01]  /*da60*/  FADD.FTZ R3, R183, R162 ;  /* 0x000000a2b7037221 */ /* 0x004fe20000010000 */
[-C--:B------:R-:W-:Y:S01]  /*da70*/  FMUL.FTZ R85, R85, R9.reuse ;  /* 0x0000000955557220 */ /* 0x080fe20000410000 */
[-C--:B------:R-:W-:Y:S01]  /*da80*/  FMUL.FTZ R88, R88, R9.reuse ;  /* 0x0000000958587220 */ /* 0x080fe20000410000 */
[----:B------:R-:W2:Y:S01]  /*da90*/  MUFU.EX2 R18, R229 ;  /* 0x000000e500127308 */ /* 0x000ea20000000800 */
[----:B0-----:R1:W-:Y:S01]  /*daa0*/  @!P2 STS [R158+0x28820], R171 ;  /* 0x028820ab9e00a388 */ /* 0x0013e20000000800 */
        /* <DEDUP_REMOVED lines=9> */
[----:B-1----:R-:W-:Y:S01]  /*db40*/  FADD.FTZ R158, R230, R3 ;  /* 0x00000003e69e7221 */ /* 0x002fe20000010000 */
[-C--:B------:R-:W-:Y:S01]  /*db50*/  FMUL.FTZ R105, R105, R9.reuse ;  /* 0x0000000969697220 */ /* 0x080fe20000410000 */
[-C--:B------:R-:W-:Y:S01]  /*db60*/  FMUL.FTZ R108, R108, R9.reuse ;  /* 0x000000096c6c7220 */ /* 0x080fe20000410000 */
[----:B------:R-:W-:Y:S01]  /*db70*/  FMUL.FTZ R109, R109, R9 ;  /* 0x000000096d6d7220 */ /* 0x000fe20000410000 */
[----:B------:R-:W-:Y:S01]  /*db80*/  FADD.FTZ R3, R155, R158 ;  /* 0x0000009e9b037221 */ /* 0x000fe20000010000 */
[----:B------:R-:W1:Y:S01]  /*db90*/  MUFU.EX2 R166, R180 ;  /* 0x000000b400a67308 */ /* 0x000e620000000800 */
[----:B--2---:R-:W-:Y:S01]  /*dba0*/  FFMA.FTZ R8, R171, R8, R18 ;  /* 0x00000008ab087223 */ /* 0x004fe20000010012 */
[----:B------:R-:W-:Y:S01]  /*dbb0*/  F2FP.BF16.F32.PACK_AB R158, R169, R164 ;  /* 0x000000a4a99e723e */ /* 0x000fe200000010ff */
[C---:B------:R-:W-:Y:S01]  /*dbc0*/  FADD.FTZ R3, R20.reuse, R3 ;  /* 0x0000000314037221 */ /* 0x040fe20000010000 */
[----:B------:R-:W-:Y:S01]  /*dbd0*/  F2FP.BF16.F32.PACK_AB R164, R20, R155 ;  /* 0x0000009b14a4723e */ /* 0x000fe200000010ff */
[-C--:B------:R-:W-:Y:S01]  /*dbe0*/  FMUL.FTZ R112, R112, R9.reuse ;  /* 0x0000000970707220 */ /* 0x080fe20000410000 */
[-C--:B------:R-:W-:Y:S01]  /*dbf0*/  FMUL.FTZ R113, R113, R9.reuse ;  /* 0x0000000971717220 */ /* 0x080fe20000410000 */
[-C--:B------:R-:W-:Y:S01]  /*dc00*/  FMUL.FTZ R116, R116, R9.reuse ;  /* 0x0000000974747220 */ /* 0x080fe20000410000 */
[----:B------:R-:W-:Y:S01]  /*dc10*/  MUFU.EX2 R209, R209 ;  /* 0x000000d100d17308 */ /* 0x000fe20000000800 */
        /* <DEDUP_REMOVED lines=21> */
[----:B------:R-:W-:Y:S01]  /*dd70*/  F2FP.BF16.F32.PACK_AB R162, R230, R183 ;  /* 0x000000b7e6a2723e */ /* 0x000fe200000010ff */
        /* <DEDUP_REMOVED lines=38> */
[----:B-1----:R-:W-:Y:S01]  /*dfe0*/  FADD.FTZ R206, R208, R153 ;  /* 0x00000099d0ce7221 */ /* 0x002fe20000010000 */
[-C--:B------:R-:W-:Y:S01]  /*dff0*/  FMUL.FTZ R86, R86, R171.reuse ;  /* 0x000000ab56567220 */ /* 0x080fe20000410000 */
[----:B------:R-:W-:Y:S01]  /*e000*/  FMUL.FTZ R87, R87, R171 ;  /* 0x000000ab57577220 */ /* 0x000fe20000410000 */
[----:B------:R-:W1:Y:S01]  /*e010*/  MUFU.EX2 R180, R231 ;  /* 0x000000e700b47308 */ /* 0x000e620000000800 */
[----:B--2---:R-:W-:Y:S01]  /*e020*/  FADD.FTZ R153, R157, R206 ;  /* 0x000000ce9d997221 */ /* 0x004fe20000010000 */
[----:B0-----:R-:W-:Y:S01]  /*e030*/  F2FP.BF16.F32.PACK_AB R157, R20, R157 ;  /* 0x0000009d149d723e */ /* 0x001fe200000010ff */
[-C--:B------:R-:W-:Y:S01]  /*e040*/  FMUL.FTZ R90, R90, R171.reuse ;  /* 0x000000ab5a5a7220 */ /* 0x080fe20000410000 */
[-C--:B------:R-:W-:Y:S01]  /*e050*/  FMUL.FTZ R91, R91, R171.reuse ;  /* 0x000000ab5b5b7220 */ /* 0x080fe20000410000 */
[-C--:B------:R-:W-:Y:S01]  /*e060*/  FMUL.FTZ R94, R94, R171.reuse ;  /* 0x000000ab5e5e7220 */ /* 0x080fe20000410000 */
[-C--:B------:R-:W-:Y:S01]  /*e070*/  FMUL.FTZ R95, R95, R171.reuse ;  /* 0x000000ab5f5f7220 */ /* 0x080fe20000410000 */
[-C--:B------:R-:W-:Y:S01]  /*e080*/  FMUL.FTZ R98, R98, R171.reuse ;  /* 0x000000ab62627220 */ /* 0x080fe20000410000 */
[----:B------:R0:W2:Y:S01]  /*e090*/  MUFU.EX2 R163, R174 ;  /* 0x000000ae00a37308 */ /* 0x0000a20000000800 */
        /* <DEDUP_REMOVED lines=8> */
[----:B0-----:R-:W-:Y:S01]  /*e120*/  FADD.FTZ R174, R20, R153 ;  /* 0x0000009914ae7221 */ /* 0x001fe20000010000 */
[-C--:B------:R-:W-:Y:S01]  /*e130*/  FMUL.FTZ R114, R114, R171.reuse ;  /* 0x000000ab72727220 */ /* 0x080fe20000410000 */
[-C--:B------:R-:W-:Y:S01]  /*e140*/  FMUL.FTZ R115, R115, R171.reuse ;  /* 0x000000ab73737220 */ /* 0x080fe20000410000 */
[----:B------:R-:W-:Y:S01]  /*e150*/  FMUL.FTZ R118, R118, R171 ;  /* 0x000000ab76767220 */ /* 0x000fe20000410000 */
[----:B---3--:R-:W-:Y:S01]  /*e160*/  FADD.FTZ R153, R159, R174 ;  /* 0x000000ae9f997221 */ /* 0x008fe20000010000 */
[C---:B-----5:R-:W-:Y:S01]  /*e170*/  F2FP.BF16.F32.PACK_AB R159, R168.reuse, R159 ;  /* 0x0000009fa89f723e */ /* 0x060fe200000010ff */
[-C--:B------:R-:W-:Y:S01]  /*e180*/  FMUL.FTZ R119, R119, R171.reuse ;  /* 0x000000ab77777220 */ /* 0x080fe20000410000 */
[----:B------:R0:W3:Y:S01]  /*e190*/  MUFU.EX2 R165, R178 ;  /* 0x000000b200a57308 */ /* 0x0000e20000000800 */
[----:B------:R-:W-:Y:S01]  /*e1a0*/  FADD.FTZ R206, R168, R153 ;  /* 0x00000099a8ce7221 */ /* 0x000fe20000010000 */
[-C--:B------:R-:W-:Y:S01]  /*e1b0*/  FMUL.FTZ R122, R122, R171.reuse ;  /* 0x000000ab7a7a7220 */ /* 0x080fe20000410000 */
[-C--:B------:R-:W-:Y:S01]  /*e1c0*/  FMUL.FTZ R123, R123, R171.reuse ;  /* 0x000000ab7b7b7220 */ /* 0x080fe20000410000 */
[----:B------:R-:W-:Y:S01]  /*e1d0*/  FMUL.FTZ R126, R126, R171 ;  /* 0x000000ab7e7e7220 */ /* 0x000fe20000410000 */
[----:B------:R-:W-:Y:S01]  /*e1e0*/  FADD.FTZ R153, R161, R206 ;  /* 0x000000cea1997221 */ /* 0x000fe20000010000 */
[C---:B-1----:R-:W-:Y:S01]  /*e1f0*/  F2FP.BF16.F32.PACK_AB R161, R180.reuse, R161 ;  /* 0x000000a1b4a1723e */ /* 0x042fe200000010ff */
[-C--:B------:R-:W-:Y:S01]  /*e200*/  FMUL.FTZ R127, R127, R171.reuse ;  /* 0x000000ab7f7f7220 */ /* 0x080fe20000410000 */
[----:B------:R-:W1:Y:S01]  /*e210*/  MUFU.EX2 R174, R179 ;  /* 0x000000b300ae7308 */ /* 0x000e620000000800 */
[----:B0-----:R-:W-:Y:S01]  /*e220*/  FADD.FTZ R178, R180, R153 ;  /* 0x00000099b4b27221 */ /* 0x001fe20000010000 */
[-C--:B------:R-:W-:Y:S01]  /*e230*/  FMUL.FTZ R130, R130, R171.reuse ;  /* 0x000000ab82827220 */ /* 0x080fe20000410000 */
[-C--:B------:R-:W-:Y:S01]  /*e240*/  FMUL.FTZ R131, R131, R171.reuse ;  /* 0x000000ab83837220 */ /* 0x080fe20000410000 */
[----:B------:R-:W-:Y:S01]  /*e250*/  FMUL.FTZ R134, R134, R171 ;  /* 0x000000ab86867220 */ /* 0x000fe20000410000 */
[----:B--2---:R-:W-:Y:S01]  /*e260*/  FADD.FTZ R153, R163, R178 ;  /* 0x000000b2a3997221 */ /* 0x004fe20000010000 */
[C---:B----4-:R-:W-:Y:S01]  /*e270*/  F2FP.BF16.F32.PACK_AB R163, R8.reuse, R163 ;  /* 0x000000a308a3723e */ /* 0x050fe200000010ff */
[-C--:B------:R-:W-:Y:S01]  /*e280*/  FMUL.FTZ R135, R135, R171.reuse ;  /* 0x000000ab87877220 */ /* 0x080fe20000410000 */
[----:B------:R-:W0:Y:S01]  /*e290*/  MUFU.EX2 R167, R182 ;  /* 0x000000b600a77308 */ /* 0x000e220000000800 */
[----:B------:R-:W-:Y:S01]  /*e2a0*/  FADD.FTZ R178, R8, R153 ;  /* 0x0000009908b27221 */ /* 0x000fe20000010000 */
[----:B------:R-:W-:Y:S01]  /*e2b0*/  F2FP.BF16.F32.PACK_AB R153, R207, R18 ;  /* 0x00000012cf99723e */ /* 0x000fe200000010ff */
[-C--:B------:R-:W-:Y:S01]  /*e2c0*/  FMUL.FTZ R138, R138, R171.reuse ;  /* 0x000000ab8a8a7220 */ /* 0x080fe20000410000 */
[-C--:B------:R-:W-:Y:S01]  /*e2d0*/  FMUL.FTZ R139, R139, R171.reuse ;  /* 0x000000ab8b8b7220 */ /* 0x080fe20000410000 */
[----:B---3--:R-:W-:Y:S01]  /*e2e0*/  FADD.FTZ R155, R165, R178 ;  /* 0x000000b2a59b7221 */ /* 0x008fe20000010000 */
[-C--:B------:R-:W-:Y:S01]  /*e2f0*/  FMUL.FTZ R142, R142, R171.reuse ;  /* 0x000000ab8e8e7220 */ /* 0x080fe20000410000 */
[----:B------:R-:W-:Y:S01]  /*e300*/  FMUL.FTZ R143, R143, R171 ;  /* 0x000000ab8f8f7220 */ /* 0x000fe20000410000 */
[----:B------:R-:W2:Y:S01]  /*e310*/  MUFU.EX2 R176, R176 ;  /* 0x000000b000b07308 */ /* 0x000ea20000000800 */
[----:B-1----:R-:W-:Y:S01]  /*e320*/  FADD.FTZ R18, R174, R155 ;  /* 0x0000009bae127221 */ /* 0x002fe20000010000 */
[----:B------:R-:W-:Y:S01]  /*e330*/  F2FP.BF16.F32.PACK_AB R155, R208, R209 ;  /* 0x000000d1d09b723e */ /* 0x000fe200000010ff */
[----:B------:R-:W-:Y:S01]  /*e340*/  BAR.SYNC.DEFER_BLOCKING 0xf, 0x100 ;  /* 0x03c4000000007b1d */ /* 0x000fe20000010000 */
[----:B------:R-:W-:Y:S01]  /*e350*/  F2FP.BF16.F32.PACK_AB R165, R174, R165 ;  /* 0x000000a5aea5723e */ /* 0x000fe200000010ff */
[-C--:B------:R-:W-:Y:S01]  /*e360*/  FMUL.FTZ R146, R146, R171.reuse ;  /* 0x000000ab92927220 */ /* 0x080fe20000410000 */
[-C--:B------:R-:W-:Y:S01]  /*e370*/  FMUL.FTZ R147, R147, R171.reuse ;  /* 0x000000ab93937220 */ /* 0x080fe20000410000 */
[-C--:B------:R-:W-:Y:S01]  /*e380*/  FMUL.FTZ R150, R150, R171.reuse ;  /* 0x000000ab96967220 */ /* 0x080fe20000410000 */
[----:B------:R-:W-:Y:S01]  /*e390*/  FMUL.FTZ R151, R151, R171 ;  /* 0x000000ab97977220 */ /* 0x000fe20000410000 */
[----:B0-----:R-:W-:Y:S01]  /*e3a0*/  FADD.FTZ R9, R167, R18 ;  /* 0x00000012a7097221 */ /* 0x001fe20000010000 */
[----:B--2---:R-:W-:-:S03]  /*e3b0*/  F2FP.BF16.F32.PACK_AB R167, R176, R167 ;  /* 0x000000a7b0a7723e */ /* 0x004fc600000010ff */
[----:B------:R-:W-:Y:S01]  /*e3c0*/  FADD.FTZ R8, R176, R9 ;  /* 0x00000009b0087221 */ /* 0x000fe20000010000 */
[----:B------:R0:W-:Y:S04]  /*e3d0*/  STSM.16.M88.4 [R195+0x26800], R152 ;  /* 0x02680098c3007844 */ /* 0x0001e80000000200 */
[----:B------:R0:W-:Y:S04]  /*e3e0*/  STSM.16.M88.4 [R198], R156 ;  /* 0x0000009cc6007844 */ /* 0x0001e80000000200 */
[----:B------:R0:W-:Y:S04]  /*e3f0*/  STSM.16.M88.4 [R196], R160 ;  /* 0x000000a0c4007844 */ /* 0x0001e80000000200 */
[----:B------:R0:W-:Y:S01]  /*e400*/  STSM.16.M88.4 [R197], R164 ;  /* 0x000000a4c5007844 */ /* 0x0001e20000000200 */
[----:B------:R-:W-:Y:S05]  /*e410*/  @!P0 BRA `(.L_x_4771) ;  /* 0x0000000000048947 */ /* 0x000fea0003800000 */
[----:B------:R-:W-:Y:S01]  /*e420*/  BPT.TRAP 0x1 ;  /* 0x000000040000795c */ /* 0x000fe20000300000 */
.L_x_4771:
[----:B------:R1:W2:Y:S01]  /*e430*/  SYNCS.PHASECHK.TRANS64.TRYWAIT P2, [R212+URZ+0x28c50], R213 ;  /* 0x028c50d5d40075a7 */ /* 0x0002a2000804017f */
[----:B------:R-:W-:Y:S05]  /*e440*/  @!P0 BRA `(.L_x_4772) ;  /* 0x0000000000048947 */ /* 0x000fea0003800000 */
[----:B------:R-:W-:Y:S01]  /*e450*/  BPT.TRAP 0x1 ;  /* 0x000000040000795c */ /* 0x000fe20000300000 */
.L_x_4772:
[----:B------:R-:W-:Y:S04]  /*e460*/  BSSY B2, `(.L_x_4773) ;  /* 0x0000004000027945 */ /* 0x000fe80003800000 */
[----:B--2---:R-:W-:Y:S05]  /*e470*/  @P2 BRA `(.L_x_4774) ;  /* 0x0000000000082947 */ /* 0x004fea0003800000 */
[----:B------:R-:W2:Y:S02]  /*e480*/  SYNCS.PHASECHK.TRANS64.TRYWAIT P2, [R212+URZ+0x28c50], R213 ;  /* 0x028c50d5d40075a7 */ /* 0x000ea4000804017f */
[----:B--2---:R-:W-:Y:S05]  /*e490*/  @!P2 BRA `(.L_x_4775) ;  /* 0x000000ec0014a947 */ /* 0x004fea0003800000 */
.L_x_4774:
[----:B------:R-:W-:Y:S05]  /*e4a0*/  BSYNC B2 ;  /* 0x0000000000027941 */ /* 0x000fea0003800000 */
.L_x_4773:
[----:B------:R-:W-:Y:S01]  /*e4b0*/  IMAD R168, R211, 0x1000, R190 ;  /* 0x00001000d3a87824 */ /* 0x000fe200078e02be */
[----:B------:R-:W-:Y:S01]  /*e4c0*/  WARPGROUP.ARRIVE ;  /* 0x00000000000079c5 */ /* 0x000fe20000000000 */
[----:B------:R-:W-:Y:S01]  /*e4d0*/  IMAD.MOV.U32 R169, RZ, RZ, 0x40000040 ;  /* 0x40000040ffa97424 */ /* 0x000fe200078e00ff */
[----:B------:R-:W-:Y:S01]  /*e4e0*/  ISETP.GT.AND P2, PT, R14, R204, PT ;  /* 0x000000cc0e00720c */ /* 0x000fe20003f44270 */
[----:B-12---:R-:W-:Y:S01]  /*e4f0*/  @!P1 VIADD R212, R212, 0x28c60 ;  /* 0x00028c60d4d49836 */ /* 0x006fe20000000000 */
[----:B------:R-:W-:Y:S01]  /*e500*/  R2UR UR6, R168 ;  /* 0x00000000a80672ca */ /* 0x000fe200000e0000 */
[----:B------:R-:W-:Y:S01]  /*e510*/  VIADD R14, R14, 0xffffffff ;  /* 0xffffffff0e0e7836 */ /* 0x000fe20000000000 */
[----:B------:R-:W-:Y:S01]  /*e520*/  R2UR UR7, R169 ;  /* 0x00000000a90772ca */ /* 0x000fe200000e0000 */
[----:B------:R-:W-:Y:S01]  /*e530*/  IMAD.MOV.U32 R169, RZ, RZ, 0x40000040 ;  /* 0x40000040ffa97424 */ /* 0x000fe200078e00ff */
[----:B------:R-:W-:Y:S01]  /*e540*/  @!P1 PRMT R212, RZ, 0x654, R212 ;  /* 0x00000654ffd49816 */ /* 0x000fe200000000d4 */
[----:B------:R-:W-:-:S02]  /*e550*/  IMAD.MOV.U32 R20, RZ, RZ, R172 ;  /* 0x000000ffff147224 */ /* 0x000fc400078e00ac */
[----:B------:R-:W-:Y:S02]  /*e560*/  IMAD.MOV.U32 R9, RZ, RZ, R170 ;  /* 0x000000ffff097224 */ /* 0x000fe400078e00aa */
[----:B------:R-:W-:-:S06]  /*e570*/  IMAD.MOV.U32 R18, RZ, RZ, R211 ;  /* 0x000000ffff127224 */ /* 0x000fcc00078e00d3 */
[----:B------:R-:W-:Y:S03]  /*e580*/  HGMMA.64x256x16.F32.BF16 R24, R152, gdesc[UR4].tnspB, R24, gsb0 ;  /* 0x43e0000498187df0 */ /* 0x000fe60008001818 */
[----:B------:R-:W-:Y:S02]  /*e590*/  WARPGROUP.DEPBAR.LE gsb0, 0x0 ;  /* 0x00008000000079c5 */ /* 0x000fe40000010000 */
[----:B0-----:R-:W-:Y:S01]  /*e5a0*/  VIADD R152, R168, 0x80 ;  /* 0x00000080a8987836 */ /* 0x001fe20000000000 */
[----:B------:R-:W-:Y:S01]  /*e5b0*/  WARPGROUP.ARRIVE ;  /* 0x00000000000079c5 */ /* 0x000fe20000000000 */
[----:B------:R-:W-:-:S03]  /*e5c0*/  IMAD.MOV.U32 R153, RZ, RZ, 0x40000040 ;  /* 0x40000040ff997424 */ /* 0x000fc600078e00ff */
[----:B------:R-:W-:Y:S01]  /*e5d0*/  R2UR UR6, R152 ;  /* 0x00000000980672ca */ /* 0x000fe200000e0000 */
[C---:B------:R-:W-:Y:S01]  /*e5e0*/  VIADD R152, R168.reuse, 0x100 ;  /* 0x00000100a8987836 */ /* 0x040fe20000000000 */
[----:B------:R-:W-:Y:S01]  /*e5f0*/  R2UR UR7, R153 ;  /* 0x00000000990772ca */ /* 0x000fe200000e0000 */
[----:B------:R-:W-:Y:S01]  /*e600*/  IMAD.MOV.U32 R153, RZ, RZ, 0x40000040 ;  /* 0x40000040ff997424 */ /* 0x000fe200078e00ff */
[----:B------:R-:W-:-:S14]  /*e610*/  IADD3 R168, R168, 0x180, RZ ;  /* 0x00000180a8a87810 */ /* 0x000fdc0007ffe0ff */
        /* <DEDUP_REMOVED lines=24> */
[----:B------:R-:W-:Y:S05]  /*e7a0*/  BSYNC B0 ;  /* 0x0000000000007941 */ /* 0x000fea0003800000 */
.L_x_4757:
[----:B------:R-:W-:Y:S02]  /*e7b0*/  IMAD.MOV.U32 R20, RZ, RZ, R172 ;  /* 0x000000ffff147224 */ /* 0x000fe400078e00ac */
[----:B------:R-:W-:Y:S02]  /*e7c0*/  IMAD.MOV.U32 R9, RZ, RZ, R170 ;  /* 0x000000ffff097224 */ /* 0x000fe400078e00aa */
[----:B------:R-:W-:-:S07]  /*e7d0*/  IMAD.MOV.U32 R18, RZ, RZ, R211 ;  /* 0x000000ffff127224 */ /* 0x000fce00078e00d3 */
.L_x_4756:
[----:B------:R-:W-:Y:S05]  /*e7e0*/  BSYNC B1 ;  /* 0x0000000000017941 */ /* 0x000fea0003800000 */
.L_x_4755:
[----:B------:R-:W1:Y:S01]  /*e7f0*/  LDC R154, c[0x0][0x9e4] ;  /* 0x00027900ff9a7b82 */ /* 0x000e620000000800 */
[----:B------:R-:W-:-:S05]  /*e800*/  IADD3 R152, R184, 0x40, -R186 ;  /* 0x00000040b8987810 */ /* 0x000fca0007ffe8ba */
[----:B------:R-:W-:-:S04]  /*e810*/  IMAD R153, R189, 0x40, R152 ;  /* 0x00000040bd997824 */ /* 0x000fc800078e0298 */
[----:B------:R-:W-:Y:S01]  /*e820*/  IMAD.IADD R188, R153, 0x1, -R188 ;  /* 0x0000000199bc7824 */ /* 0x000fe200078e0abc */
[----:B-1----:R-:W-:-:S13]  /*e830*/  ISETP.GE.AND P6, PT, R154, 0x1, PT ;  /* 0x000000019a00780c */ /* 0x002fda0003fc6270 */
[----:B------:R-:W-:Y:S05]  /*e840*/  @!P6 BRA `(.L_x_4777) ;  /* 0x000000000048e947 */ /* 0x000fea0003800000 */
[----:B------:R-:W-:Y:S01]  /*e850*/  IMAD.MOV.U32 R155, RZ, RZ, R153 ;  /* 0x000000ffff9b7224 */ /* 0x000fe200078e0099 */
[----:B------:R-:W-:Y:S04]  /*e860*/  BSSY B0, `(.L_x_4778) ;  /* 0x000000e000007945 */ /* 0x000fe80003800000 */
        /* <DEDUP_REMOVED lines=9> */
.L_x_4779:
[----:B------:R-:W-:-:S13]  /*e900*/  ISETP.NE.AND P2, PT, R154, 0x1, PT ;  /* 0x000000019a00780c */ /* 0x000fda0003f45270 */
[----:B------:R-:W1:Y:S02]  /*e910*/  @P2 LDC.64 R152, c[0x0][0x9e8] ;  /* 0x00027a00ff982b82 */ /* 0x000e640000000a00 */
[----:B-1----:R-:W-:-:S05]  /*e920*/  @P2 IMAD.HI.U32 R152, R155, R152, RZ ;  /* 0x000000989b982227 */ /* 0x002fca00078e00ff */
[----:B------:R-:W-:-:S07]  /*e930*/  @P2 SHF.R.U32.HI R155, RZ, R153, R152 ;  /* 0x00000099ff9b2219 */ /* 0x000fce0000011698 */
.L_x_4780:
[----:B------:R-:W-:Y:S05]  /*e940*/  BSYNC B0 ;  /* 0x0000000000007941 */ /* 0x000fea0003800000 */
.L_x_4778:
[----:B------:R-:W-:-:S05]  /*e950*/  IMAD R155, R155, R154, RZ ;  /* 0x0000009a9b9b7224 */ /* 0x000fca00078e02ff */
[----:B------:R-:W-:-:S07]  /*e960*/  VIMNMX R188, R188, R155, !PT ;  /* 0x0000009bbcbc7248 */ /* 0x000fce0007fe0100 */
.L_x_4777:
[----:B------:R-:W-:Y:S01]  /*e970*/  VIADD R188, R188, 0x3f ;  /* 0x0000003fbcbc7836 */ /* 0x000fe20000000000 */
[----:B------:R-:W-:Y:S04]  /*e980*/  BSSY B1, `(.L_x_4781) ;  /* 0x00001ad000017945 */ /* 0x000fe80003800000 */
[----:B------:R-:W-:-:S04]  /*e990*/  SHF.R.S32.HI R153, RZ, 0x1f, R188 ;  /* 0x0000001fff997819 */ /* 0x000fc800000114bc */
[----:B------:R-:W-:-:S04]  /*e9a0*/  LEA.HI R153, R153, R188, RZ, 0x6 ;  /* 0x000000bc99997211 */ /* 0x000fc800078f30ff */
[----:B------:R-:W-:-:S04]  /*e9b0*/  SHF.R.S32.HI R152, RZ, 0x6, R153 ;  /* 0x00000006ff987819 */ /* 0x000fc80000011499 */
        /* <DEDUP_REMOVED lines=8> */
.L_x_4794:
[----:B------:R-:W-:Y:S02]  /*ea40*/  VIADD R18, R209, 0x1 ;  /* 0x00000001d1127836 */ /* 0x000fe40000000000 */
[----:B------:R-:W-:Y:S02]  /*ea50*/  IMAD.MOV.U32 R14, RZ, RZ, R205 ;  /* 0x000000ffff0e7224 */ /* 0x000fe400078e00cd */
[----:B------:R-:W-:Y:S01]  /*ea60*/  VIADD R205, R205, 0xffffffff ;  /* 0xffffffffcdcd7836 */ /* 0x000fe20000000000 */
[----:B------:R-:W-:Y:S02]  /*ea70*/  ISETP.NE.AND P3, PT, R18, 0x2, PT ;  /* 0x000000021200780c */ /* 0x000fe40003f65270 */
[----:B------:R-:W-:Y:S02]  /*ea80*/  ISETP.GT.AND P2, PT, R14, R201, PT ;  /* 0x000000c90e00720c */ /* 0x000fe40003f44270 */
[----:B------:R-:W-:Y:S02]  /*ea90*/  SEL R14, RZ, 0x1, P3 ;  /* 0x00000001ff0e7807 */ /* 0x000fe40001800000 */
[----:B------:R-:W-:-:S02]  /*eaa0*/  SEL R18, R18, RZ, P3 ;  /* 0x000000ff12127207 */ /* 0x000fc40001800000 */
[----:B------:R-:W-:Y:S01]  /*eab0*/  LOP3.LUT R19, R19, R14, RZ, 0x3c, !PT ;  /* 0x0000000e13137212 */ /* 0x000fe200078e3cff */
[----:B-1----:R-:W-:Y:S06]  /*eac0*/  @!P0 BRA `(.L_x_4784) ;  /* 0x0000000000048947 */ /* 0x002fec0003800000 */
[----:B------:R-:W-:Y:S01]  /*ead0*/  BPT.TRAP 0x1 ;  /* 0x000000040000795c */ /* 0x000fe20000300000 */
.L_x_4784:
[----:B------:R-:W-:Y:S01]  /*eae0*/  IMAD R204, R18, 0x8, R2 ;  /* 0x0000000812cc7824 */ /* 0x000fe200078e0202 */
[----:B------:R-:W-:-:S04]  /*eaf0*/  SHF.L.U32 R206, R19, 0x1f, RZ ;  /* 0x0000001f13ce7819 */ /* 0x000fc800000006ff */
[----:B------:R1:W2:Y:S01]  /*eb00*/  SYNCS.PHASECHK.TRANS64.TRYWAIT P3, [R204+URZ+0x28c30], R206 ;  /* 0x028c30cecc0075a7 */ /* 0x0002a2000806017f */
[----:B------:R-:W-:Y:S05]  /*eb10*/  @!P0 BRA `(.L_x_4785) ;  /* 0x0000000000048947 */ /* 0x000fea0003800000 */
[----:B------:R-:W-:Y:S01]  /*eb20*/  BPT.TRAP 0x1 ;  /* 0x000000040000795c */ /* 0x000fe20000300000 */
.L_x_4785:
[----:B------:R-:W-:Y:S01]  /*eb30*/  BSSY B2, `(.L_x_4786) ;  /* 0x0000006000027945 */ /* 0x000fe20003800000 */
[----:B------:R-:W-:Y:S02]  /*eb40*/  IMAD R14, R18, 0x200, R21 ;  /* 0x00000200120e7824 */ /* 0x000fe400078e0215 */
[----:B------:R-:W-:Y:S01]  /*eb50*/  IMAD.MOV.U32 R15, RZ, RZ, 0x40000040 ;  /* 0x40000040ff0f7424 */ /* 0x000fe200078e00ff */
[----:B--2---:R-:W-:Y:S06]  /*eb60*/  @P3 BRA `(.L_x_4787) ;  /* 0x0000000000083947 */ /* 0x004fec0003800000 */
[----:B------:R-:W2:Y:S02]  /*eb70*/  SYNCS.PHASECHK.TRANS64.TRYWAIT P3, [R204+URZ+0x28c30], R206 ;  /* 0x028c30cecc0075a7 */ /* 0x000ea4000806017f */
[----:B--2---:R-:W-:Y:S05]  /*eb80*/  @!P3 BRA `(.L_x_4788) ;  /* 0x000000e4006cb947 */ /* 0x004fea0003800000 */
.L_x_4787:
[----:B------:R-:W-:Y:S05]  /*eb90*/  BSYNC B2 ;  /* 0x0000000000027941 */ /* 0x000fea0003800000 */
.L_x_4786:
[C---:B------:R-:W-:Y:S01]  /*eba0*/  R2UR UR6, R14.reuse ;  /* 0x000000000e0672ca */ /* 0x040fe200000e0000 */
[----:B------:R-:W-:Y:S01]  /*ebb0*/  WARPGROUP.ARRIVE ;  /* 0x00000000000079c5 */ /* 0x000fe20000000000 */
[----:B------:R-:W-:Y:S01]  /*ebc0*/  R2UR UR7, R15 ;  /* 0x000000000f0772ca */ /* 0x000fe200000e0000 */
[----:B------:R-:W-:Y:S01]  /*ebd0*/  VIADD R188, R14, 0x2 ;  /* 0x000000020ebc7836 */ /* 0x000fe20000000000 */
[----:B------:R-:W-:Y:S01]  /*ebe0*/  R2UR UR4, R4 ;  /* 0x00000000040472ca */ /* 0x000fe200000e0000 */
[----:B------:R-:W-:Y:S01]  /*ebf0*/  IMAD.MOV.U32 R15, RZ, RZ, 0x40000040 ;  /* 0x40000040ff0f7424 */ /* 0x000fe200078e00ff */
[----:B------:R-:W-:Y:S02]  /*ec00*/  R2UR UR5, R5 ;  /* 0x00000000050572ca */ /* 0x000fe400000e0000 */
[----:B------:R-:W-:-:S11]  /*ec10*/  MOV R189, 0x40000040 ;  /* 0x4000004000bd7802 */ /* 0x000fd60000000f00 */
        /* <DEDUP_REMOVED lines=44> */
[----:B------:R-:W3:Y:S02]  /*eee0*/  SHFL.BFLY PT, R9, R20, 0x2, 0x1f ;  /* 0x0c401f0014097f89 */ /* 0x000ee400000e0000 */
[----:B---3--:R-:W-:Y:S02]  /*eef0*/  FMNMX.FTZ R188, R20, R9, !PT ;  /* 0x0000000914bc7209 */ /* 0x008fe40007810000 */
[----:B------:R-:W-:-:S03]  /*ef00*/  FMNMX.FTZ R9, R155, R14, !PT ;  /* 0x0000000e9b097209 */ /* 0x000fc60007810000 */
[----:B------:R-:W3:Y:S01]  /*ef10*/  SHFL.BFLY PT, R189, R188, 0x1, 0x1f ;  /* 0x0c201f00bcbd7f89 */ /* 0x000ee200000e0000 */
[----:B------:R-:W-:-:S04]  /*ef20*/  FMNMX.FTZ R14, R158, R9, !PT ;  /* 0x000000099e0e7209 */ /* 0x000fc80007810000 */
[----:B------:R-:W-:-:S04]  /*ef30*/  FMNMX.FTZ R15, R159, R14, !PT ;  /* 0x0000000e9f0f7209 */ /* 0x000fc80007810000 */
[----:B------:R-:W-:Y:S01]  /*ef40*/  FMNMX.FTZ R14, R162, R15, !PT ;  /* 0x0000000fa20e7209 */ /* 0x000fe20007810000 */
[----:B------:R-:W-:Y:S01]  /*ef50*/  IMAD.U32 R15, RZ, RZ, UR4 ;  /* 0x00000004ff0f7e24 */ /* 0x000fe2000f8e00ff */
[----:B---3--:R-:W-:Y:S02]  /*ef60*/  FMNMX.FTZ R9, R188, R189, !PT ;  /* 0x000000bdbc097209 */ /* 0x008fe40007810000 */
[----:B------:R-:W-:-:S03]  /*ef70*/  FMNMX.FTZ R189, R163, R14, !PT ;  /* 0x0000000ea3bd7209 */ /* 0x000fc60007810000 */
[C---:B------:R-:W-:Y:S01]  /*ef80*/  FADD.FTZ R20, -R9.reuse, R208 ;  /* 0x000000d009147221 */ /* 0x040fe20000010100 */
[----:B------:R-:W-:Y:S01]  /*ef90*/  FMNMX.FTZ R14, R166, R189, !PT ;  /* 0x000000bda60e7209 */ /* 0x000fe20007810000 */
[-C--:B------:R-:W-:Y:S02]  /*efa0*/  FMUL.FTZ R188, R9, R15.reuse ;  /* 0x0000000f09bc7220 */ /* 0x080fe40000410000 */
[-C--:B------:R-:W-:Y:S01]  /*efb0*/  FMUL.FTZ R208, R20, R15.reuse ;  /* 0x0000000f14d07220 */ /* 0x080fe20000410000 */
[----:B------:R-:W-:Y:S01]  /*efc0*/  FMNMX.FTZ R189, R167, R14, !PT ;  /* 0x0000000ea7bd7209 */ /* 0x000fe20007810000 */
[-CC-:B------:R-:W-:Y:S01]  /*efd0*/  FFMA.FTZ R210, R152, R15.reuse, -R188.reuse ;  /* 0x0000000f98d27223 */ /* 0x180fe200000108bc */
[-CC-:B------:R-:W-:Y:S01]  /*efe0*/  FFMA.FTZ R152, R153, R15.reuse, -R188.reuse ;  /* 0x0000000f99987223 */ /* 0x180fe200000108bc */
[--C-:B0-----:R-:W-:Y:S01]  /*eff0*/  FFMA.FTZ R212, R156, R15, -R188.reuse ;  /* 0x0000000f9cd47223 */ /* 0x101fe200000108bc */
        /* <DEDUP_REMOVED lines=18> */
[----:B------:R-:W0:Y:S02]  /*f120*/  MUFU.EX2 R14, R208 ;  /* 0x000000d0000e7308 */ /* 0x000e240000000800 */
[----:B------:R-:W-:-:S04]  /*f130*/  FMNMX.FTZ R211, R179, R20, !PT ;  /* 0x00000014b3d37209 */ /* 0x000fc80007810000 */
[----:B------:R-:W-:Y:S02]  /*f140*/  FMNMX.FTZ R20, R182, R211, !PT ;  /* 0x000000d3b6147209 */ /* 0x000fe40007810000 */
[----:B------:R-:W3:Y:S02]  /*f150*/  MUFU.EX2 R189, R210 ;  /* 0x000000d200bd7308 */ /* 0x000ee40000000800 */
[----:B------:R-:W-:-:S05]  /*f160*/  FMNMX.FTZ R20, R183, R20, !PT ;  /* 0x00000014b7147209 */ /* 0x000fca0007810000 */
[----:B------:R-:W4:Y:S01]  /*f170*/  SHFL.BFLY PT, R211, R20, 0x2, 0x1f ;  /* 0x0c401f0014d37f89 */ /* 0x000f2200000e0000 */
[----:B------:R-:W-:Y:S01]  /*f180*/  MUFU.EX2 R152, R152 ;  /* 0x0000009800987308 */ /* 0x000fe20000000800 */
[-C--:B0-----:R-:W-:Y:S01]  /*f190*/  FMUL.FTZ R24, R24, R14.reuse ;  /* 0x0000000e18187220 */ /* 0x081fe20000410000 */
[-C--:B------:R-:W-:Y:S01]  /*f1a0*/  FMUL.FTZ R25, R25, R14.reuse ;  /* 0x0000000e19197220 */ /* 0x080fe20000410000 */
[-C--:B------:R-:W-:Y:S01]  /*f1b0*/  FMUL.FTZ R28, R28, R14.reuse ;  /* 0x0000000e1c1c7220 */ /* 0x080fe20000410000 */
[-C--:B------:R-:W-:Y:S01]  /*f1c0*/  FMUL.FTZ R29, R29, R14.reuse ;  /* 0x0000000e1d1d7220 */ /* 0x080fe20000410000 */
[-C--:B------:R-:W-:Y:S01]  /*f1d0*/  FMUL.FTZ R32, R32, R14.reuse ;  /* 0x0000000e20207220 */ /* 0x080fe20000410000 */
[-C--:B------:R-:W-:Y:S01]  /*f1e0*/  FMUL.FTZ R33, R33, R14.reuse ;  /* 0x0000000e21217220 */ /* 0x080fe20000410000 */
[-C--:B------:R-:W-:Y:S01]  /*f1f0*/  FMUL.FTZ R36, R36, R14.reuse ;  /* 0x0000000e24247220 */ /* 0x080fe20000410000 */
[----:B------:R0:W-:Y:S01]  /*f200*/  MUFU.EX2 R153, R212 ;  /* 0x000000d400997308 */ /* 0x0001e20000000800 */
        /* <DEDUP_REMOVED lines=14> */
[----:B----4-:R-:W-:Y:S01]  /*f2f0*/  FMNMX.FTZ R211, R20, R211, !PT ;  /* 0x000000d314d37209 */ /* 0x010fe20007810000 */
[----:B------:R-:W-:Y:S01]  /*f300*/  MUFU.EX2 R157, R157 ;  /* 0x0000009d009d7308 */ /* 0x000fe20000000800 */
[-C--:B------:R-:W-:Y:S01]  /*f310*/  FMUL.FTZ R61, R61, R14.reuse ;  /* 0x0000000e3d3d7220 */ /* 0x080fe20000410000 */
[-C--:B------:R-:W-:Y:S01]  /*f320*/  FMUL.FTZ R64, R64, R14.reuse ;  /* 0x0000000e40407220 */ /* 0x080fe20000410000 */
[-C--:B------:R-:W-:Y:S01]  /*f330*/  FMUL.FTZ R65, R65, R14.reuse ;  /* 0x0000000e41417220 */ /* 0x080fe20000410000 */
[----:B------:R-:W3:Y:S01]  /*f340*/  SHFL.BFLY PT, R20, R211, 0x1, 0x1f ;  /* 0x0c201f00d3147f89 */ /* 0x000ee200000e0000 */
        /* <DEDUP_REMOVED lines=23> */
[----:B---3--:R-:W-:Y:S01]  /*f4c0*/  FMNMX.FTZ R20, R211, R20, !PT ;  /* 0x00000014d3147209 */ /* 0x008fe20007810000 */
[----:B------:R-:W-:-:S02]  /*f4d0*/  IMAD.MOV R211, RZ, RZ, -R194 ;  /* 0x000000ffffd37224 */ /* 0x000fc400078e0ac2 */
[-C--:B------:R-:W-:Y:S01]  /*f4e0*/  FMUL.FTZ R108, R108, R14.reuse ;  /* 0x0000000e6c6c7220 */ /* 0x080fe20000410000 */
[-C--:B------:R-:W-:Y:S01]  /*f4f0*/  FMUL.FTZ R109, R109, R14.reuse ;  /* 0x0000000e6d6d7220 */ /* 0x080fe20000410000 */
[----:B------:R-:W-:Y:S01]  /*f500*/  MUFU.EX2 R165, R165 ;  /* 0x000000a500a57308 */ /* 0x000fe20000000800 */
[C---:B------:R-:W-:Y:S01]  /*f510*/  FADD.FTZ R188, -R20.reuse, R207 ;  /* 0x000000cf14bc7221 */ /* 0x040fe20000010100 */
[----:B------:R-:W-:Y:S01]  /*f520*/  FMUL.FTZ R228, R20, R15 ;  /* 0x0000000f14e47220 */ /* 0x000fe20000410000 */
[----:B------:R-:W-:Y:S01]  /*f530*/  ISETP.NE.AND P3, PT, R22, R211, PT ;  /* 0x000000d31600720c */ /* 0x000fe20003f65270 */
[----:B------:R-:W-:Y:S01]  /*f540*/  FMUL.FTZ R112, R112, R14 ;  /* 0x0000000e70707220 */ /* 0x000fe20000410000 */
[-C--:B------:R-:W-:Y:S01]  /*f550*/  FMUL.FTZ R169, R188, R15.reuse ;  /* 0x0000000fbca97220 */ /* 0x080fe20000410000 */
[-CC-:B------:R-:W-:Y:S01]  /*f560*/  FFMA.FTZ R188, R154, R15.reuse, -R228.reuse ;  /* 0x0000000f9abc7223 */ /* 0x180fe200000108e4 */
[----:B------:R-:W-:Y:S01]  /*f570*/  FFMA.FTZ R155, R155, R15, -R228 ;  /* 0x0000000f9b9b7223 */ /* 0x000fe200000108e4 */
[----:B------:R-:W-:-:S02]  /*f580*/  @!P1 VIADD R154, R204, 0x28c40 ;  /* 0x00028c40cc9a9836 */ /* 0x000fc40000000000 */
[-CC-:B0-----:R-:W-:Y:S01]  /*f590*/  FFMA.FTZ R212, R167, R15.reuse, -R228.reuse ;  /* 0x0000000fa7d47223 */ /* 0x181fe200000108e4 */
[-CC-:B------:R-:W-:Y:S01]  /*f5a0*/  FFMA.FTZ R207, R158, R15.reuse, -R228.reuse ;  /* 0x0000000f9ecf7223 */ /* 0x180fe200000108e4 */
[----:B------:R-:W-:Y:S01]  /*f5b0*/  MUFU.EX2 R169, R169 ;  /* 0x000000a900a97308 */ /* 0x000fe20000000800 */
[-CC-:B------:R-:W-:Y:S01]  /*f5c0*/  FFMA.FTZ R167, R170, R15.reuse, -R228.reuse ;  /* 0x0000000faaa77223 */ /* 0x180fe200000108e4 */
[-CC-:B------:R-:W-:Y:S01]  /*f5d0*/  FFMA.FTZ R170, R171, R15.reuse, -R228.reuse ;  /* 0x0000000fabaa7223 */ /* 0x180fe200000108e4 */
[-C--:B------:R-:W-:Y:S01]  /*f5e0*/  FFMA.FTZ R171, R174, R15.reuse, -R228 ;  /* 0x0000000faeab7223 */ /* 0x080fe200000108e4 */
[----:B------:R-:W-:Y:S01]  /*f5f0*/  @!P1 PRMT R154, RZ, 0x654, R154 ;  /* 0x00000654ff9a9816 */ /* 0x000fe2000000009a */
[-CC-:B------:R-:W-:Y:S01]  /*f600*/  FFMA.FTZ R174, R175, R15.reuse, -R228.reuse ;  /* 0x0000000fafae7223 */ /* 0x180fe200000108e4 */
[-C--:B------:R-:W-:Y:S01]  /*f610*/  FFMA.FTZ R208, R159, R15.reuse, -R228 ;  /* 0x0000000f9fd07223 */ /* 0x080fe200000108e4 */
[----:B------:R-:W-:Y:S01]  /*f620*/  @!P3 IMAD R175, R209, 0x40, R192 ;  /* 0x00000040d1afb824 */ /* 0x000fe200078e02c0 */
[----:B------:R-:W0:Y:S01]  /*f630*/  MUFU.EX2 R188, R188 ;  /* 0x000000bc00bc7308 */ /* 0x000e220000000800 */
[----:B------:R3:W-:Y:S01]  /*f640*/  @!P1 SYNCS.ARRIVE.TRANS64.RED.A1T0 RZ, [R154+URZ], RZ ;  /* 0x000000ff9aff99a7 */ /* 0x0007e2000810043f */
[-CC-:B------:R-:W-:Y:S01]  /*f650*/  FFMA.FTZ R159, R162, R15.reuse, -R228.reuse ;  /* 0x0000000fa29f7223 */ /* 0x180fe200000108e4 */
[-CC-:B------:R-:W-:Y:S01]  /*f660*/  FFMA.FTZ R210, R163, R15.reuse, -R228.reuse ;  /* 0x0000000fa3d27223 */ /* 0x180fe200000108e4 */
[----:B------:R-:W-:Y:S01]  /*f670*/  FFMA.FTZ R163, R166, R15, -R228 ;  /* 0x0000000fa6a37223 */ /* 0x000fe200000108e4 */
[-C--:B------:R-:W-:Y:S01]  /*f680*/  FMUL.FTZ R113, R113, R14.reuse ;  /* 0x0000000e71717220 */ /* 0x080fe20000410000 */
[-C--:B------:R-:W-:Y:S01]  /*f690*/  FMUL.FTZ R116, R116, R14.reuse ;  /* 0x0000000e74747220 */ /* 0x080fe20000410000 */
[----:B------:R-:W-:Y:S01]  /*f6a0*/  FMUL.FTZ R117, R117, R14 ;  /* 0x0000000e75757220 */ /* 0x000fe20000410000 */
[----:B------:R-:W4:Y:S01]  /*f6b0*/  MUFU.EX2 R155, R155 ;  /* 0x0000009b009b7308 */ /* 0x000f220000000800 */
[----:B---3--:R-:W-:-:S02]  /*f6c0*/  @!P3 IMAD R154, R175, 0x4, R2 ;  /* 0x00000004af9ab824 */ /* 0x008fc400078e0202 */
[-C--:B------:R-:W-:Y:S01]  /*f6d0*/  FFMA.FTZ R175, R178, R15.reuse, -R228 ;  /* 0x0000000fb2af7223 */ /* 0x080fe200000108e4 */
[-C--:B------:R-:W-:Y:S01]  /*f6e0*/  FMUL.FTZ R120, R120, R14.reuse ;  /* 0x0000000e78787220 */ /* 0x080fe20000410000 */
[-C--:B------:R-:W-:Y:S01]  /*f6f0*/  FMUL.FTZ R121, R121, R14.reuse ;  /* 0x0000000e79797220 */ /* 0x080fe20000410000 */
[-C--:B------:R-:W-:Y:S01]  /*f700*/  FMUL.FTZ R124, R124, R14.reuse ;  /* 0x0000000e7c7c7220 */ /* 0x080fe20000410000 */
[----:B------:R-:W-:Y:S01]  /*f710*/  @!P3 STS [R154+0x28800], R14 ;  /* 0x0288000e9a00b388 */ /* 0x000fe20000000800 */
[----:B------:R-:W-:Y:S01]  /*f720*/  FMUL.FTZ R125, R125, R14 ;  /* 0x0000000e7d7d7220 */ /* 0x000fe20000410000 */
[----:B------:R-:W3:Y:S01]  /*f730*/  MUFU.EX2 R207, R207 ;  /* 0x000000cf00cf7308 */ /* 0x000ee20000000800 */
[----:B0-----:R-:W-:Y:S01]  /*f740*/  FFMA.FTZ R8, R169, R8, R188 ;  /* 0x00000008a9087223 */ /* 0x001fe200000100bc */
[----:B------:R0:W-:Y:S01]  /*f750*/  @!P3 STS [R154+0x28820], R169 ;  /* 0x028820a99a00b388 */ /* 0x0001e20000000800 */
        /* <DEDUP_REMOVED lines=9> */
[----:B0-----:R-:W-:Y:S01]  /*f7f0*/  FADD.FTZ R154, R152, R3 ;  /* 0x00000003989a7221 */ /* 0x001fe20000010000 */
[-C--:B------:R-:W-:Y:S01]  /*f800*/  FMUL.FTZ R141, R141, R14.reuse ;  /* 0x0000000e8d8d7220 */ /* 0x080fe20000410000 */
[-C--:B------:R-:W-:Y:S01]  /*f810*/  FMUL.FTZ R144, R144, R14.reuse ;  /* 0x0000000e90907220 */ /* 0x080fe20000410000 */
[-C--:B------:R-:W-:Y:S01]  /*f820*/  FMUL.FTZ R145, R145, R14.reuse ;  /* 0x0000000e91917220 */ /* 0x080fe20000410000 */
[----:B------:R-:W0:Y:S01]  /*f830*/  MUFU.EX2 R159, R159 ;  /* 0x0000009f009f7308 */ /* 0x000e220000000800 */
[----:B------:R-:W-:Y:S01]  /*f840*/  FADD.FTZ R3, R153, R154 ;  /* 0x0000009a99037221 */ /* 0x000fe20000010000 */
[-C--:B------:R-:W-:Y:S01]  /*f850*/  FMUL.FTZ R148, R148, R14.reuse ;  /* 0x0000000e94947220 */ /* 0x080fe20000410000 */
[----:B------:R-:W-:Y:S01]  /*f860*/  FMUL.FTZ R149, R149, R14 ;  /* 0x0000000e95957220 */ /* 0x000fe20000410000 */
[-C--:B------:R-:W-:Y:S01]  /*f870*/  FFMA.FTZ R179, R179, R15.reuse, -R228 ;  /* 0x0000000fb3b37223 */ /* 0x080fe200000108e4 */
[----:B------:R-:W-:Y:S01]  /*f880*/  FADD.FTZ R154, R156, R3 ;  /* 0x000000039c9a7221 */ /* 0x000fe20000010000 */
[----:B---3--:R-:W-:Y:S01]  /*f890*/  FADD.FTZ R3, R207, R8 ;  /* 0x00000008cf037221 */ /* 0x008fe20000010000 */
[-C--:B------:R-:W-:Y:S01]  /*f8a0*/  FFMA.FTZ R182, R182, R15.reuse, -R228 ;  /* 0x0000000fb6b67223 */ /* 0x080fe200000108e4 */
[----:B------:R-:W3:Y:S01]  /*f8b0*/  MUFU.EX2 R210, R210 ;  /* 0x000000d200d27308 */ /* 0x000ee20000000800 */
[----:B------:R-:W-:Y:S01]  /*f8c0*/  FADD.FTZ R209, R157, R154 ;  /* 0x0000009a9dd17221 */ /* 0x000fe20000010000 */
[----:B-----5:R-:W-:Y:S01]  /*f8d0*/  FADD.FTZ R8, R208, R3 ;  /* 0x00000003d0087221 */ /* 0x020fe20000010000 */
[----:B------:R-:W-:Y:S01]  /*f8e0*/  FFMA.FTZ R183, R183, R15, -R228 ;  /* 0x0000000fb7b77223 */ /* 0x000fe200000108e4 */
[----:B------:R-:W-:Y:S01]  /*f8f0*/  F2FP.BF16.F32.PACK_AB R152, R152, R189 ;  /* 0x000000bd9898723e */ /* 0x000fe200000010ff */
[----:B------:R-:W-:Y:S01]  /*f900*/  FADD.FTZ R154, R160, R209 ;  /* 0x000000d1a09a7221 */ /* 0x000fe20000010000 */
[----:B------:R-:W-:Y:S01]  /*f910*/  F2FP.BF16.F32.PACK_AB R158, R164, R161 ;  /* 0x000000a1a49e723e */ /* 0x000fe200000010ff */
[-C--:B------:R-:W-:Y:S01]  /*f920*/  FMUL.FTZ R26, R26, R169.reuse ;  /* 0x000000a91a1a7220 */ /* 0x080fe20000410000 */
[----:B------:R-:W4:Y:S01]  /*f930*/  MUFU.EX2 R163, R163 ;  /* 0x000000a300a37308 */ /* 0x000f220000000800 */
[----:B0-----:R-:W-:Y:S01]  /*f940*/  FADD.FTZ R3, R159, R8 ;  /* 0x000000089f037221 */ /* 0x001fe20000010000 */
[----:B------:R-:W-:Y:S01]  /*f950*/  FADD.FTZ R209, R161, R154 ;  /* 0x0000009aa1d17221 */ /* 0x000fe20000010000 */
[-C--:B------:R-:W-:Y:S01]  /*f960*/  FMUL.FTZ R27, R27, R169.reuse ;  /* 0x000000a91b1b7220 */ /* 0x080fe20000410000 */
[-C--:B------:R-:W-:Y:S01]  /*f970*/  FMUL.FTZ R30, R30, R169.reuse ;  /* 0x000000a91e1e7220 */ /* 0x080fe20000410000 */
[-C--:B------:R-:W-:Y:S01]  /*f980*/  FMUL.FTZ R31, R31, R169.reuse ;  /* 0x000000a91f1f7220 */ /* 0x080fe20000410000 */
[----:B------:R-:W-:Y:S01]  /*f990*/  FADD.FTZ R154, R164, R209 ;  /* 0x000000d1a49a7221 */ /* 0x000fe20000010000 */
[-C--:B------:R-:W-:Y:S01]  /*f9a0*/  FMUL.FTZ R34, R34, R169.reuse ;  /* 0x000000a922227220 */ /* 0x080fe20000410000 */
[----:B------:R-:W0:Y:S01]  /*f9b0*/  MUFU.EX2 R212, R212 ;  /* 0x000000d400d47308 */ /* 0x000e220000000800 */
[----:B---3--:R-:W-:Y:S01]  /*f9c0*/  FADD.FTZ R8, R210, R3 ;  /* 0x00000003d2087221 */ /* 0x008fe20000010000 */
[----:B------:R-:W-:Y:S01]  /*f9d0*/  FADD.FTZ R209, R165, R154 ;  /* 0x0000009aa5d17221 */ /* 0x000fe20000010000 */
        /* <DEDUP_REMOVED lines=60> */
[----:B------:R-:W-:Y:S01]  /*fda0*/  FMUL.FTZ R127, R127, R169 ;  /* 0x000000a97f7f7220 */ /* 0x000fe20000410000 */
[----:B------:R-:W4:Y:S01]  /*fdb0*/  MUFU.EX2 R176, R176 ;  /* 0x000000b000b07308 */ /* 0x000f220000000800 */
[----:B0-----:R-:W-:Y:S01]  /*fdc0*/  FADD.FTZ R189, R173, R154 ;  /* 0x0000009aadbd7221 */ /* 0x001fe20000010000 */
[----:B------:R-:W-:Y:S01]  /*fdd0*/  F2FP.BF16.F32.PACK_AB R154, R156, R153 ;  /* 0x000000999c9a723e */ /* 0x000fe200000010ff */
[----:B------:R-:W-:Y:S01]  /*fde0*/  FMUL.FTZ R130, R130, R169 ;  /* 0x000000a982827220 */ /* 0x000fe20000410000 */
[----:B------:R-:W-:Y:S01]  /*fdf0*/  F2FP.BF16.F32.PACK_AB R156, R160, R157 ;  /* 0x0000009da09c723e */ /* 0x000fe200000010ff */
[----:B------:R-:W-:Y:S01]  /*fe00*/  FMUL.FTZ R131, R131, R169 ;  /* 0x000000a983837220 */ /* 0x000fe20000410000 */
[----:B------:R-:W-:Y:S01]  /*fe10*/  F2FP.BF16.F32.PACK_AB R160, R168, R165 ;  /* 0x000000a5a8a0723e */ /* 0x000fe200000010ff */
        /* <DEDUP_REMOVED lines=13> */
[----:B------:R-:W-:-:S04]  /*fef0*/  FMUL.FTZ R151, R151, R169 ;  /* 0x000000a997977220 */ /* 0x000fc80000410000 */
[----:B------:R-:W4:Y:S01]  /*ff00*/  MUFU.EX2 R8, R179 ;  /* 0x000000b300087308 */ /* 0x000f220000000800 */
[----:B0-----:R-:W-:-:S07]  /*ff10*/  FADD.FTZ R157, R175, R14 ;  /* 0x0000000eaf9d7221 */ /* 0x001fce0000010000 */
[----:B------:R-:W0:Y:S01]  /*ff20*/  MUFU.EX2 R180, R180 ;  /* 0x000000b400b47308 */ /* 0x000e220000000800 */
[----:B---3--:R-:W-:Y:S01]  /*ff30*/  FADD.FTZ R153, R177, R162 ;  /* 0x000000a2b1997221 */ /* 0x008fe20000010000 */
[----:B------:R-:W-:Y:S02]  /*ff40*/  F2FP.BF16.F32.PACK_AB R162, R173, R172 ;  /* 0x000000acada2723e */ /* 0x000fe400000010ff */
[----:B------:R-:W-:-:S04]  /*ff50*/  F2FP.BF16.F32.PACK_AB R164, R177, R176 ;  /* 0x000000b0b1a4723e */ /* 0x000fc800000010ff */
[----:B------:R-:W3:Y:S01]  /*ff60*/  MUFU.EX2 R182, R182 ;  /* 0x000000b600b67308 */ /* 0x000ee20000000800 */
[----:B----4-:R-:W-:Y:S01]  /*ff70*/  FADD.FTZ R161, R8, R157 ;  /* 0x0000009d08a17221 */ /* 0x010fe20000010000 */
[----:B------:R-:W-:Y:S02]  /*ff80*/  F2FP.BF16.F32.PACK_AB R157, R210, R159 ;  /* 0x0000009fd29d723e */ /* 0x000fe400000010ff */
[----:B------:R-:W-:Y:S02]  /*ff90*/  F2FP.BF16.F32.PACK_AB R159, R212, R163 ;  /* 0x000000a3d49f723e */ /* 0x000fe400000010ff */
[----:B------:R-:W-:Y:S02]  /*ffa0*/  F2FP.BF16.F32.PACK_AB R163, R174, R171 ;  /* 0x000000abaea3723e */ /* 0x000fe400000010ff */
[----:B------:R-:W4:Y:S01]  /*ffb0*/  MUFU.EX2 R181, R181 ;  /* 0x000000b500b57308 */ /* 0x000f220000000800 */
[----:B0-----:R-:W-:Y:S01]  /*ffc0*/  FADD.FTZ R166, R180, R153 ;  /* 0x00000099b4a67221 */ /* 0x001fe20000010000 */
[----:B------:R-:W-:-:S02]  /*ffd0*/  F2FP.BF16.F32.PACK_AB R153, R155, R188 ;  /* 0x000000bc9b99723e */ /* 0x000fc400000010ff */
[----:B------:R-:W-:Y:S01]  /*ffe0*/  F2FP.BF16.F32.PACK_AB R155, R208, R207 ;  /* 0x000000cfd09b723e */ /* 0x000fe200000010ff */
[----:B------:R-:W-:Y:S01]  /*fff0*/  BAR.SYNC.DEFER_BLOCKING 0xf, 0x100 ;  /* 0x03c4000000007b1d */ /* 0x000fe20000010000 */
[----:B------:R-:W-:Y:S01]  /*10000*/  F2FP.BF16.F32.PACK_AB R165, R8, R175 ;  /* 0x000000af08a5723e */ /* 0x000fe200000010ff */
[----:B---3--:R-:W-:Y:S01]  /*10010*/  FADD.FTZ R14, R182, R161 ;  /* 0x000000a1b60e7221 */ /* 0x008fe20000010000 */
[----:B------:R-:W-:-:S03]  /*10020*/  F2FP.BF16.F32.PACK_AB R161, R170, R167 ;  /* 0x000000a7aaa1723e */ /* 0x000fc600000010ff */
[----:B------:R-:W0:Y:S01]  /*10030*/  MUFU.EX2 R183, R183 ;  /* 0x000000b700b77308 */ /* 0x000e220000000800 */
[C---:B----4-:R-:W-:Y:S01]  /*10040*/  FADD.FTZ R3, R181.reuse, R166 ;  /* 0x000000a6b5037221 */ /* 0x050fe20000010000 */
[----:B------:R-:W-:Y:S02]  /*10050*/  F2FP.BF16.F32.PACK_AB R166, R181, R180 ;  /* 0x000000b4b5a6723e */ /* 0x000fe400000010ff */
[C---:B0-----:R-:W-:Y:S01]  /*10060*/  F2FP.BF16.F32.PACK_AB R167, R183.reuse, R182 ;  /* 0x000000b6b7a7723e */ /* 0x041fe200000010ff */
[----:B------:R0:W-:Y:S01]  /*10070*/  STSM.16.M88.4 [R195+0x26800], R152 ;  /* 0x02680098c3007844 */ /* 0x0001e20000000200 */
[----:B------:R-:W-:-:S03]  /*10080*/  FADD.FTZ R8, R183, R14 ;  /* 0x0000000eb7087221 */ /* 0x000fc60000010000 */
[----:B------:R0:W-:Y:S04]  /*10090*/  STSM.16.M88.4 [R198], R156 ;  /* 0x0000009cc6007844 */ /* 0x0001e80000000200 */
[----:B------:R0:W-:Y:S04]  /*100a0*/  STSM.16.M88.4 [R196], R160 ;  /* 0x000000a0c4007844 */ /* 0x0001e80000000200 */
[----:B------:R0:W-:Y:S01]  /*100b0*/  STSM.16.M88.4 [R197], R164 ;  /* 0x000000a4c5007844 */ /* 0x0001e20000000200 */
[----:B------:R-:W-:Y:S05]  /*100c0*/  @!P0 BRA `(.L_x_4789) ;  /* 0x0000000000048947 */ /* 0x000fea0003800000 */
[----:B------:R-:W-:Y:S01]  /*100d0*/  BPT.TRAP 0x1 ;  /* 0x000000040000795c */ /* 0x000fe20000300000 */
.L_x_4789:
[----:B------:R3:W4:Y:S01]  /*100e0*/  SYNCS.PHASECHK.TRANS64.TRYWAIT P3, [R204+URZ+0x28c50], R206 ;  /* 0x028c50cecc0075a7 */ /* 0x000722000806017f */
[----:B------:R-:W-:Y:S05]  /*100f0*/  @!P0 BRA `(.L_x_4790) ;  /* 0x0000000000048947 */ /* 0x000fea0003800000 */
[----:B------:R-:W-:Y:S01]  /*10100*/  BPT.TRAP 0x1 ;  /* 0x000000040000795c */ /* 0x000fe20000300000 */
.L_x_4790:
[----:B------:R-:W-:Y:S04]  /*10110*/  BSSY B2, `(.L_x_4791) ;  /* 0x0000004000027945 */ /* 0x000fe80003800000 */
[----:B----4-:R-:W-:Y:S05]  /*10120*/  @P3 BRA `(.L_x_4792) ;  /* 0x0000000000083947 */ /* 0x010fea0003800000 */
[----:B------:R-:W4:Y:S02]  /*10130*/  SYNCS.PHASECHK.TRANS64.TRYWAIT P3, [R204+URZ+0x28c50], R206 ;  /* 0x028c50cecc0075a7 */ /* 0x000f24000806017f */
[----:B----4-:R-:W-:Y:S05]  /*10140*/  @!P3 BRA `(.L_x_4793) ;  /* 0x000000d00010b947 */ /* 0x010fea0003800000 */
.L_x_4792:
[----:B------:R-:W-:Y:S05]  /*10150*/  BSYNC B2 ;  /* 0x0000000000027941 */ /* 0x000fea0003800000 */
.L_x_4791:
[----:B------:R-:W-:Y:S01]  /*10160*/  IMAD R168, R18, 0x1000, R190 ;  /* 0x0000100012a87824 */ /* 0x000fe200078e02be */
[----:B------:R-:W-:Y:S01]  /*10170*/  WARPGROUP.ARRIVE ;  /* 0x00000000000079c5 */ /* 0x000fe20000000000 */
[----:B------:R-:W-:Y:S02]  /*10180*/  IMAD.MOV.U32 R169, RZ, RZ, 0x40000040 ;  /* 0x40000040ffa97424 */ /* 0x000fe400078e00ff */
[----:B-1234-:R-:W-:Y:S01]  /*10190*/  @!P1 VIADD R204, R204, 0x28c60 ;  /* 0x00028c60cccc9836 */ /* 0x01efe20000000000 */
[----:B------:R-:W-:Y:S01]  /*101a0*/  R2UR UR6, R168 ;  /* 0x00000000a80672ca */ /* 0x000fe200000e0000 */
[----:B------:R-:W-:Y:S01]  /*101b0*/  IMAD.MOV.U32 R207, RZ, RZ, R20 ;  /* 0x000000ffffcf7224 */ /* 0x000fe200078e0014 */
[----:B------:R-:W-:Y:S01]  /*101c0*/  R2UR UR7, R169 ;  /* 0x00000000a90772ca */ /* 0x000fe200000e0000 */
[----:B------:R-:W-:Y:S01]  /*101d0*/  IMAD.MOV.U32 R169, RZ, RZ, 0x40000040 ;  /* 0x40000040ffa97424 */ /* 0x000fe200078e00ff */
[----:B------:R-:W-:Y:S01]  /*101e0*/  @!P1 PRMT R204, RZ, 0x654, R204 ;  /* 0x00000654ffcc9816 */ /* 0x000fe200000000cc */
[----:B------:R-:W-:-:S02]  /*101f0*/  IMAD.MOV.U32 R208, RZ, RZ, R9 ;  /* 0x000000ffffd07224 */ /* 0x000fc400078e0009 */
[----:B------:R-:W-:-:S08]  /*10200*/  IMAD.MOV.U32 R209, RZ, RZ, R18 ;  /* 0x000000ffffd17224 */ /* 0x000fd000078e0012 */
        /* <DEDUP_REMOVED lines=35> */
.L_x_4783:
[----:B------:R-:W-:-:S07]  /*10440*/  IMAD.MOV.U32 R14, RZ, RZ, R205 ;  /* 0x000000ffff0e7224 */ /* 0x000fce00078e00cd */
.L_x_4782:
[----:B------:R-:W-:Y:S05]  /*10450*/  BSYNC B1 ;  /* 0x0000000000017941 */ /* 0x000fea0003800000 */
.L_x_4781:
[----:B------:R-:W-:Y:S01]  /*10460*/  ISETP.GE.AND P2, PT, R14, R191, PT ;  /* 0x000000bf0e00720c */ /* 0x000fe20003f46270 */
[----:B------:R-:W-:-:S12]  /*10470*/  BSSY B0, `(.L_x_4795) ;  /* 0x000024c000007945 */ /* 0x000fd80003800000 */
[----:B------:R-:W-:Y:S05]  /*10480*/  @!P2 BRA `(.L_x_4796) ;  /* 0x000000240028a947 */ /* 0x000fea0003800000 */
[----:B------:R-:W-:Y:S01]  /*10490*/  VIADD R201, R0, 0x8 ;  /* 0x0000000800c97836 */ /* 0x000fe20000000000 */
[----:B------:R-:W-:Y:S01]  /*104a0*/  MOV R208, R9 ;  /* 0x0000000900d07202 */ /* 0x000fe20000000f00 */
[----:B------:R-:W-:Y:S02]  /*104b0*/  IMAD.MOV.U32 R210, RZ, RZ, R20 ;  /* 0x000000ffffd27224 */ /* 0x000fe400078e0014 */
[----:B------:R-:W-:Y:S01]  /*104c0*/  IMAD.MOV.U32 R209, RZ, RZ, R18 ;  /* 0x000000ffffd17224 */ /* 0x000fe200078e0012 */
[----:B------:R-:W-:-:S07]  /*104d0*/  IADD3 R201, R201, R184, -R186 ;  /* 0x000000b8c9c97210 */ /* 0x000fce0007ffe8ba */
.L_x_4815:
[----:B------:R-:W-:-:S05]  /*104e0*/  VIADD R18, R209, 0x1 ;  /* 0x00000001d1127836 */ /* 0x000fca0000000000 */
[----:B------:R-:W-:-:S04]  /*104f0*/  ISETP.NE.AND P2, PT, R18, 0x2, PT ;  /* 0x000000021200780c */ /* 0x000fc80003f45270 */
[----:B------:R-:W-:Y:S02]  /*10500*/  SEL R20, RZ, 0x1, P2 ;  /* 0x00000001ff147807 */ /* 0x000fe40001000000 */
[----:B------:R-:W-:Y:S02]  /*10510*/  SEL R18, R18, RZ, P2 ;  /* 0x000000ff12127207 */ /* 0x000fe40001000000 */
[----:B------:R-:W-:Y:S01]  /*10520*/  LOP3.LUT R19, R19, R20, RZ, 0x3c, !PT ;  /* 0x0000001413137212 */ /* 0x000fe200078e3cff */
[----:B--2---:R-:W-:Y:S06]  /*10530*/  @!P0 BRA `(.L_x_4797) ;  /* 0x0000000000048947 */ /* 0x004fec0003800000 */
[----:B------:R-:W-:Y:S01]  /*10540*/  BPT.TRAP 0x1 ;  /* 0x000000040000795c */ /* 0x000fe20000300000 */
.L_x_4797:
[----:B------:R-:W-:Y:S01]  /*10550*/  IMAD R206, R18, 0x8, R2 ;  /* 0x0000000812ce7824 */ /* 0x000fe200078e0202 */
[----:B------:R-:W-:-:S04]  /*10560*/  SHF.L.U32 R207, R19, 0x1f, RZ ;  /* 0x0000001f13cf7819 */ /* 0x000fc800000006ff */
[----:B------:R2:W3:Y:S01]  /*10570*/  SYNCS.PHASECHK.TRANS64.TRYWAIT P2, [R206+URZ+0x28c30], R207 ;  /* 0x028c30cfce0075a7 */ /* 0x0004e2000804017f */
[----:B------:R-:W-:Y:S05]  /*10580*/  @!P0 BRA `(.L_x_4798) ;  /* 0x0000000000048947 */ /* 0x000fea0003800000 */
[----:B------:R-:W-:Y:S01]  /*10590*/  BPT.TRAP 0x1 ;  /* 0x000000040000795c */ /* 0x000fe20000300000 */
.L_x_4798:
[----:B------:R-:W-:Y:S01]  /*105a0*/  BSSY B1, `(.L_x_4799) ;  /* 0x0000006000017945 */ /* 0x000fe20003800000 */
[----:B------:R-:W-:Y:S02]  /*105b0*/  IMAD R188, R18, 0x200, R21 ;  /* 0x0000020012bc7824 */ /* 0x000fe400078e0215 */
[----:B------:R-:W-:Y:S01]  /*105c0*/  IMAD.MOV.U32 R189, RZ, RZ, 0x40000040 ;  /* 0x40000040ffbd7424 */ /* 0x000fe200078e00ff */
[----:B---3--:R-:W-:Y:S06]  /*105d0*/  @P2 BRA `(.L_x_4800) ;  /* 0x0000000000082947 */ /* 0x008fec0003800000 */
[----:B------:R-:W3:Y:S02]  /*105e0*/  SYNCS.PHASECHK.TRANS64.TRYWAIT P2, [R206+URZ+0x28c30], R207 ;  /* 0x028c30cfce0075a7 */ /* 0x000ee4000804017f */
[----:B---3--:R-:W-:Y:S05]  /*105f0*/  @!P2 BRA `(.L_x_4801) ;  /* 0x000000c800f8a947 */ /* 0x008fea0003800000 */
.L_x_4800:
[----:B------:R-:W-:Y:S05]  /*10600*/  BSYNC B1 ;  /* 0x0000000000017941 */ /* 0x000fea0003800000 */
.L_x_4799:
[C---:B------:R-:W-:Y:S01]  /*10610*/  R2UR UR6, R188.reuse ;  /* 0x00000000bc0672ca */ /* 0x040fe200000e0000 */
[----:B------:R-:W-:Y:S01]  /*10620*/  WARPGROUP.ARRIVE ;  /* 0x00000000000079c5 */ /* 0x000fe20000000000 */
[----:B------:R-:W-:Y:S01]  /*10630*/  R2UR UR7, R189 ;  /* 0x00000000bd0772ca */ /* 0x000fe200000e0000 */
[----:B-1----:R-:W-:Y:S01]  /*10640*/  VIADD R204, R188, 0x2 ;  /* 0x00000002bccc7836 */ /* 0x002fe20000000000 */
[----:B------:R-:W-:Y:S01]  /*10650*/  R2UR UR4, R4 ;  /* 0x00000000040472ca */ /* 0x000fe200000e0000 */
[----:B------:R-:W-:Y:S01]  /*10660*/  IMAD.MOV.U32 R205, RZ, RZ, 0x40000040 ;  /* 0x40000040ffcd7424 */ /* 0x000fe200078e00ff */
[----:B------:R-:W-:Y:S01]  /*10670*/  R2UR UR5, R5 ;  /* 0x00000000050572ca */ /* 0x000fe200000e0000 */
[----:B------:R-:W-:Y:S02]  /*10680*/  IMAD.MOV.U32 R189, RZ, RZ, 0x40000040 ;  /* 0x40000040ffbd7424 */ /* 0x000fe400078e00ff */
[----:B------:R-:W-:-:S05]  /*10690*/  @!P1 VIADD R9, R206, 0x28c40 ;  /* 0x00028c40ce099836 */ /* 0x000fca0000000000 */
[----:B------:R-:W-:Y:S01]  /*106a0*/  @!P1 PRMT R15, RZ, 0x654, R9 ;  /* 0x00000654ff0f9816 */ /* 0x000fe20000000009 */
[----:B------:R-:W-:-:S04]  /*106b0*/  IMAD.SHL.U32 R9, R14, 0x40, RZ ;  /* 0x000000400e097824 */ /* 0x000fc800078e00ff */
        /* <DEDUP_REMOVED lines=25> */
[----:B------:R-:W-:Y:S01]  /*10850*/  ULDC UR4, c[0x0][0x9dc] ;  /* 0x0002770000047ab9 */ /* 0x000fe20000000800 */
[----:B------:R-:W-:Y:S01]  /*10860*/  ULDC UR5, c[0x0][0x9e0] ;  /* 0x0002780000057ab9 */ /* 0x000fe20000000800 */
[----:B------:R-:W-:Y:S01]  /*10870*/  ULOP3.LUT UR4, URZ, UR4, URZ, 0x33, !UPT ;  /* 0x000000043f047292 */ /* 0x000fe2000f8e333f */
[----:B------:R-:W-:Y:S02]  /*10880*/  WARPGROUP.DEPBAR.LE gsb0, 0x0 ;  /* 0x00008000000079c5 */ /* 0x000fe40000010000 */
[----:B------:R1:W-:Y:S02]  /*10890*/  @!P1 SYNCS.ARRIVE.TRANS64.RED.A1T0 RZ, [R15+URZ], RZ ;  /* 0x000000ff0fff99a7 */ /* 0x0003e4000810043f */
[----:B-1----:R-:W-:-:S04]  /*108a0*/  IADD3 R15, R184, 0x1, -R9 ;  /* 0x00000001b80f7810 */ /* 0x002fc80007ffe809 */
[----:B------:R-:W-:-:S05]  /*108b0*/  IADD3 R15, -R22, R15, -R186 ;  /* 0x0000000f160f7210 */ /* 0x000fca0007ffe9ba */
[C---:B------:R-:W-:Y:S02]  /*108c0*/  VIADD R211, R15.reuse, UR5 ;  /* 0x000000050fd37c36 */ /* 0x040fe40008000000 */
[----:B------:R-:W-:Y:S02]  /*108d0*/  VIADD R205, R15, UR4 ;  /* 0x000000040fcd7c36 */ /* 0x000fe40008000000 */
[C---:B------:R-:W-:Y:S02]  /*108e0*/  IMAD.IADD R204, R0.reuse, 0x1, R211 ;  /* 0x0000000100cc7824 */ /* 0x040fe400078e02d3 */
[----:B------:R-:W-:Y:S01]  /*108f0*/  IMAD.IADD R15, R0, 0x1, R205 ;  /* 0x00000001000f7824 */ /* 0x000fe200078e02cd */
[----:B------:R-:W-:Y:S06]  /*10900*/  @!P6 BRA `(.L_x_4802) ;  /* 0x000000000060e947 */ /* 0x000fec0003800000 */
[----:B------:R-:W-:Y:S01]  /*10910*/  IADD3 R20, R0, R184, -R186 ;  /* 0x000000b800147210 */ /* 0x000fe20007ffe8ba */
[----:B------:R-:W-:Y:S03]  /*10920*/  BSSY B1, `(.L_x_4803) ;  /* 0x0000012000017945 */ /* 0x000fe60003800000 */
[----:B------:R-:W-:-:S13]  /*10930*/  ISETP.GT.AND P2, PT, R20, -0x1, PT ;  /* 0xffffffff1400780c */ /* 0x000fda0003f44270 */
[----:B------:R-:W-:Y:S05]  /*10940*/  @P2 BRA `(.L_x_4804) ;  /* 0x0000000000242947 */ /* 0x000fea0003800000 */
[----:B------:R-:W-:Y:S01]  /*10950*/  ULDC UR4, c[0x0][0x9e4] ;  /* 0x0002790000047ab9 */ /* 0x000fe20000000800 */
[----:B------:R-:W-:Y:S01]  /*10960*/  LOP3.LUT R213, RZ, R20, RZ, 0x33, !PT ;  /* 0x00000014ffd57212 */ /* 0x000fe200078e33ff */
[----:B0-----:R-:W-:-:S05]  /*10970*/  IMAD.U32 R212, RZ, RZ, UR4 ;  /* 0x00000004ffd47e24 */ /* 0x001fca000f8e00ff */
[----:B------:R-:W-:-:S13]  /*10980*/  ISETP.NE.AND P2, PT, R212, 0x1, PT ;  /* 0x00000001d400780c */ /* 0x000fda0003f45270 */
[----:B------:R-:W0:Y:S02]  /*10990*/  @P2 LDC.64 R188, c[0x0][0x9e8] ;  /* 0x00027a00ffbc2b82 */ /* 0x000e240000000a00 */
[----:B0-----:R-:W-:-:S05]  /*109a0*/  @P2 IMAD.HI.U32 R188, R213, R188, RZ ;  /* 0x000000bcd5bc2227 */ /* 0x001fca00078e00ff */
[----:B------:R-:W-:-:S04]  /*109b0*/  @P2 SHF.R.U32.HI R213, RZ, R189, R188 ;  /* 0x000000bdffd52219 */ /* 0x000fc800000116bc */
[----:B------:R-:W-:Y:S01]  /*109c0*/  LOP3.LUT R20, RZ, R213, RZ, 0x33, !PT ;  /* 0x000000d5ff147212 */ /* 0x000fe200078e33ff */
[----:B------:R-:W-:Y:S06]  /*109d0*/  BRA `(.L_x_4805) ;  /* 0x0000000000187947 */ /* 0x000fec0003800000 */
.L_x_4804:
[----:B------:R-:W-:Y:S02]  /*109e0*/  ULDC UR4, c[0x0][0x9e4] ;  /* 0x0002790000047ab9 */ /* 0x000fe40000000800 */
[----:B0-----:R-:W-:-:S05]  /*109f0*/  IMAD.U32 R212, RZ, RZ, UR4 ;  /* 0x00000004ffd47e24 */ /* 0x001fca000f8e00ff */
[----:B------:R-:W-:-:S13]  /*10a00*/  ISETP.NE.AND P2, PT, R212, 0x1, PT ;  /* 0x00000001d400780c */ /* 0x000fda0003f45270 */
[----:B------:R-:W0:Y:S02]  /*10a10*/  @P2 LDC.64 R188, c[0x0][0x9e8] ;  /* 0x00027a00ffbc2b82 */ /* 0x000e240000000a00 */
[----:B0-----:R-:W-:-:S05]  /*10a20*/  @P2 IMAD.HI.U32 R188, R20, R188, RZ ;  /* 0x000000bc14bc2227 */ /* 0x001fca00078e00ff */
[----:B------:R-:W-:-:S07]  /*10a30*/  @P2 SHF.R.U32.HI R20, RZ, R189, R188 ;  /* 0x000000bdff142219 */ /* 0x000fce00000116bc */
.L_x_4805:
[----:B------:R-:W-:Y:S05]  /*10a40*/  BSYNC B1 ;  /* 0x0000000000017941 */ /* 0x000fea0003800000 */
.L_x_4803:
[----:B------:R-:W-:-:S04]  /*10a50*/  IMAD R189, R20, R212, -R9 ;  /* 0x000000d414bd7224 */ /* 0x000fc800078e0a09 */
[----:B------:R-:W-:-:S05]  /*10a60*/  IMAD.IADD R189, R189, 0x1, -R22 ;  /* 0x00000001bdbd7824 */ /* 0x000fca00078e0a16 */
[----:B------:R-:W-:Y:S02]  /*10a70*/  VIADDMNMX R204, R189, R212, R204, PT ;  /* 0x000000d4bdcc7246 */ /* 0x000fe400038001cc */
[----:B------:R-:W-:-:S07]  /*10a80*/  VIMNMX R15, R15, R189, !PT ;  /* 0x000000bd0f0f7248 */ /* 0x000fce0007fe0100 */
.L_x_4802:
[----:B------:R-:W-:Y:S02]  /*10a90*/  ISETP.GT.AND P2, PT, R14, -0x1, PT ;  /* 0xffffffff0e00780c */ /* 0x000fe40003f44270 */
[----:B------:R-:W-:Y:S02]  /*10aa0*/  IADD3 R211, R211, 0x8, R0 ;  /* 0x00000008d3d37810 */ /* 0x000fe40007ffe000 */
[C---:B------:R-:W-:Y:S02]  /*10ab0*/  ISETP.GT.AND P3, PT, R15.reuse, RZ, P2 ;  /* 0x000000ff0f00720c */ /* 0x040fe40001764270 */
[C---:B------:R-:W-:Y:S02]  /*10ac0*/  ISETP.GT.AND P5, PT, R15.reuse, 0x1, P2 ;  /* 0x000000010f00780c */ /* 0x040fe400017a4270 */
        /* <DEDUP_REMOVED lines=9> */
[----:B0-----:R-:W-:Y:S02]  /*10b60*/  FSEL R212, R157, -INF , !P4 ;  /* 0xff8000009dd47808 */ /* 0x001fe40006000000 */
        /* <DEDUP_REMOVED lines=34> */
[----:B------:R-:W-:Y:S02]  /*10d90*/  FSEL R204, R177, -INF , !P5 ;  /* 0xff800000b1cc7808 */ /* 0x000fe40006800000 */
[----:B------:R-:W-:Y:S02]  /*10da0*/  FSEL R180, R180, -INF , !P3 ;  /* 0xff800000b4b47808 */ /* 0x000fe40005800000 */
[----:B------:R-:W-:Y:S01]  /*10db0*/  FSEL R236, R181, -INF , !P4 ;  /* 0xff800000b5ec7808 */ /* 0x000fe20006000000 */
[----:B------:R-:W-:Y:S06]  /*10dc0*/  @!P6 BRA `(.L_x_4806) ;  /* 0x000000000068e947 */ /* 0x000fec0003800000 */
[----:B------:R-:W-:Y:S01]  /*10dd0*/  ISETP.GT.AND P3, PT, R201, -0x1, PT ;  /* 0xffffffffc900780c */ /* 0x000fe20003f64270 */
[----:B------:R-:W-:-:S12]  /*10de0*/  BSSY B1, `(.L_x_4807) ;  /* 0x0000014000017945 */ /* 0x000fd80003800000 */
[----:B------:R-:W-:Y:S05]  /*10df0*/  @P3 BRA `(.L_x_4808) ;  /* 0x00000000002c3947 */ /* 0x000fea0003800000 */
[----:B------:R-:W-:Y:S01]  /*10e00*/  ULDC UR4, c[0x0][0x9e4] ;  /* 0x0002790000047ab9 */ /* 0x000fe20000000800 */
[----:B------:R-:W-:Y:S02]  /*10e10*/  VIADD R15, R0, 0x8 ;  /* 0x00000008000f7836 */ /* 0x000fe40000000000 */
[----:B------:R-:W-:-:S03]  /*10e20*/  IMAD.U32 R157, RZ, RZ, UR4 ;  /* 0x00000004ff9d7e24 */ /* 0x000fc6000f8e00ff */
[----:B------:R-:W-:Y:S02]  /*10e30*/  IADD3 R15, R15, R184, -R186 ;  /* 0x000000b80f0f7210 */ /* 0x000fe40007ffe8ba */
[----:B------:R-:W-:Y:S02]  /*10e40*/  ISETP.NE.AND P3, PT, R157, 0x1, PT ;  /* 0x000000019d00780c */ /* 0x000fe40003f65270 */
[----:B------:R-:W-:-:S11]  /*10e50*/  LOP3.LUT R15, RZ, R15, RZ, 0x33, !PT ;  /* 0x0000000fff0f7212 */ /* 0x000fd600078e33ff */
[----:B------:R-:W0:Y:S02]  /*10e60*/  @P3 LDC.64 R152, c[0x0][0x9e8] ;  /* 0x00027a00ff983b82 */ /* 0x000e240000000a00 */
[----:B0-----:R-:W-:-:S05]  /*10e70*/  @P3 IMAD.HI.U32 R152, R15, R152, RZ ;  /* 0x000000980f983227 */ /* 0x001fca00078e00ff */
[----:B------:R-:W-:-:S04]  /*10e80*/  @P3 SHF.R.U32.HI R15, RZ, R153, R152 ;  /* 0x00000099ff0f3219 */ /* 0x000fc80000011698 */
[----:B------:R-:W-:Y:S01]  /*10e90*/  LOP3.LUT R152, RZ, R15, RZ, 0x33, !PT ;  /* 0x0000000fff987212 */ /* 0x000fe200078e33ff */
[----:B------:R-:W-:Y:S06]  /*10ea0*/  BRA `(.L_x_4809) ;  /* 0x00000000001c7947 */ /* 0x000fec0003800000 */
.L_x_4808:
[----:B------:R-:W-:Y:S02]  /*10eb0*/  ULDC UR4, c[0x0][0x9e4] ;  /* 0x0002790000047ab9 */ /* 0x000fe40000000800 */
[----:B------:R-:W-:-:S05]  /*10ec0*/  IMAD.U32 R157, RZ, RZ, UR4 ;  /* 0x00000004ff9d7e24 */ /* 0x000fca000f8e00ff */
[----:B------:R-:W-:-:S13]  /*10ed0*/  ISETP.NE.AND P3, PT, R157, 0x1, PT ;  /* 0x000000019d00780c */ /* 0x000fda0003f65270 */
[----:B------:R-:W0:Y:S02]  /*10ee0*/  @P3 LDC.64 R152, c[0x0][0x9e8] ;  /* 0x00027a00ff983b82 */ /* 0x000e240000000a00 */
[----:B0-----:R-:W-:-:S04]  /*10ef0*/  @P3 IMAD.HI.U32 R15, R201, R152, RZ ;  /* 0x00000098c90f3227 */ /* 0x001fc800078e00ff */
[----:B------:R-:W-:Y:S01]  /*10f00*/  IMAD.MOV.U32 R152, RZ, RZ, R201 ;  /* 0x000000ffff987224 */ /* 0x000fe200078e00c9 */
[----:B------:R-:W-:-:S07]  /*10f10*/  @P3 SHF.R.U32.HI R152, RZ, R153, R15 ;  /* 0x00000099ff983219 */ /* 0x000fce000001160f */
.L_x_4809:
[----:B------:R-:W-:Y:S05]  /*10f20*/  BSYNC B1 ;  /* 0x0000000000017941 */ /* 0x000fea0003800000 */
.L_x_4807:
[----:B------:R-:W-:-:S05]  /*10f30*/  IMAD R9, R152, R157, -R9 ;  /* 0x0000009d98097224 */ /* 0x000fca00078e0a09 */
[----:B------:R-:W-:-:S04]  /*10f40*/  IADD3 R152, -R22, R9, RZ ;  /* 0x0000000916987210 */ /* 0x000fc80007ffe1ff */
[----:B------:R-:W-:Y:S02]  /*10f50*/  VIADDMNMX R211, R152, R157, R211, PT ;  /* 0x0000009d98d37246 */ /* 0x000fe400038001d3 */
[----:B------:R-:W-:-:S07]  /*10f60*/  VIMNMX R205, R205, R152, !PT ;  /* 0x00000098cdcd7248 */ /* 0x000fce0007fe0100 */
.L_x_4806:
[----:B------:R-:W-:Y:S01]  /*10f70*/  FMNMX.FTZ R9, R20, R208, !PT ;  /* 0x000000d014097209 */ /* 0x000fe20007810000 */
[----:B------:R-:W-:Y:S01]  /*10f80*/  ULDC UR4, c[0x0][0x988] ;  /* 0x0002620000047ab9 */ /* 0x000fe20000000800 */
[----:B------:R-:W-:Y:S02]  /*10f90*/  ISETP.GT.AND P5, PT, R205, 0x9, P2 ;  /* 0x00000009cd00780c */ /* 0x000fe400017a4270 */
[----:B------:R-:W-:Y:S02]  /*10fa0*/  FMNMX.FTZ R9, R188, R9, !PT ;  /* 0x00000009bc097209 */ /* 0x000fe40007810000 */
[----:B------:R-:W-:Y:S02]  /*10fb0*/  ISETP.LT.OR P5, PT, R211, 0xa, P5 ;  /* 0x0000000ad300780c */ /* 0x000fe40002fa1670 */
[----:B------:R-:W-:Y:S02]  /*10fc0*/  FMNMX.FTZ R9, R156, R9, !PT ;  /* 0x000000099c097209 */ /* 0x000fe40007810000 */
[----:B------:R-:W-:-:S02]  /*10fd0*/  ISETP.GT.AND P3, PT, R205, 0x1, P2 ;  /* 0x00000001cd00780c */ /* 0x000fc40001764270 */
[----:B------:R-:W-:Y:S02]  /*10fe0*/  FMNMX.FTZ R9, R212, R9, !PT ;  /* 0x00000009d4097209 */ /* 0x000fe40007810000 */
        /* <DEDUP_REMOVED lines=10> */
[----:B------:R-:W-:-:S02]  /*11090*/  ISETP.GT.AND P5, PT, R205, 0x21, P2 ;  /* 0x00000021cd00780c */ /* 0x000fc400017a4270 */
        /* <DEDUP_REMOVED lines=13> */
[----:B------:R-:W-:Y:S02]  /*11170*/  ISETP.LT.OR P4, PT, R211, 0x9, P4 ;  /* 0x00000009d300780c */ /* 0x000fe40002781670 */
[C---:B------:R-:W-:Y:S01]  /*11180*/  ISETP.GT.AND P5, PT, R205.reuse, 0x38, P2 ;  /* 0x00000038cd00780c */ /* 0x040fe200017a4270 */
[----:B------:R-:W0:Y:S01]  /*11190*/  SHFL.BFLY PT, R152, R9, 0x2, 0x1f ;  /* 0x0c401f0009987f89 */ /* 0x000e2200000e0000 */
[----:B------:R-:W-:Y:S02]  /*111a0*/  FSEL R158, R158, -INF , !P4 ;  /* 0xff8000009e9e7808 */ /* 0x000fe40006000000 */
[----:B------:R-:W-:Y:S02]  /*111b0*/  ISETP.GT.AND P4, PT, R205, 0x11, P2 ;  /* 0x00000011cd00780c */ /* 0x000fe40001784270 */
[----:B------:R-:W-:-:S02]  /*111c0*/  ISETP.LT.OR P5, PT, R211, 0x39, P5 ;  /* 0x00000039d300780c */ /* 0x000fc40002fa1670 */
[----:B------:R-:W-:Y:S02]  /*111d0*/  ISETP.LT.OR P4, PT, R211, 0x12, P4 ;  /* 0x00000012d300780c */ /* 0x000fe40002781670 */
[----:B------:R-:W-:Y:S02]  /*111e0*/  FSEL R182, R182, -INF , !P5 ;  /* 0xff800000b6b67808 */ /* 0x000fe40006800000 */
[----:B------:R-:W-:Y:S02]  /*111f0*/  FSEL R163, R163, -INF , !P4 ;  /* 0xff800000a3a37808 */ /* 0x000fe40006000000 */
[----:B------:R-:W-:-:S04]  /*11200*/  ISETP.GT.AND P4, PT, R205, 0x20, P2 ;  /* 0x00000020cd00780c */ /* 0x000fc80001784270 */
[----:B------:R-:W-:-:S04]  /*11210*/  ISETP.LT.OR P4, PT, R211, 0x21, P4 ;  /* 0x00000021d300780c */ /* 0x000fc80002781670 */
[----:B------:R-:W-:Y:S02]  /*11220*/  FSEL R170, R170, -INF , !P4 ;  /* 0xff800000aaaa7808 */ /* 0x000fe40006000000 */
[----:B------:R-:W-:Y:S02]  /*11230*/  ISETP.GT.AND P4, PT, R205, 0x29, P2 ;  /* 0x00000029cd00780c */ /* 0x000fe40001784270 */
[----:B0-----:R-:W-:Y:S02]  /*11240*/  FMNMX.FTZ R153, R9, R152, !PT ;  /* 0x0000009809997209 */ /* 0x001fe40007810000 */
[----:B------:R-:W-:Y:S02]  /*11250*/  FSEL R152, R155, -INF , !P3 ;  /* 0xff8000009b987808 */ /* 0x000fe40005800000 */
[----:B------:R-:W-:Y:S01]  /*11260*/  ISETP.GT.AND P3, PT, R205, 0x10, P2 ;  /* 0x00000010cd00780c */ /* 0x000fe20001764270 */
[----:B------:R-:W0:Y:S01]  /*11270*/  SHFL.BFLY PT, R155, R153, 0x1, 0x1f ;  /* 0x0c201f00999b7f89 */ /* 0x000e2200000e0000 */
[----:B------:R-:W-:-:S02]  /*11280*/  FMNMX.FTZ R9, R154, R210, !PT ;  /* 0x000000d29a097209 */ /* 0x000fc40007810000 */
[----:B------:R-:W-:Y:S02]  /*11290*/  ISETP.LT.OR P3, PT, R211, 0x11, P3 ;  /* 0x00000011d300780c */ /* 0x000fe40001f61670 */
[----:B------:R-:W-:Y:S02]  /*112a0*/  FMNMX.FTZ R15, R152, R9, !PT ;  /* 0x00000009980f7209 */ /* 0x000fe40007810000 */
[----:B------:R-:W-:Y:S02]  /*112b0*/  FSEL R162, R162, -INF , !P3 ;  /* 0xff800000a2a27808 */ /* 0x000fe40005800000 */
[----:B------:R-:W-:Y:S02]  /*112c0*/  ISETP.GT.AND P3, PT, R205, 0x19, P2 ;  /* 0x00000019cd00780c */ /* 0x000fe40001764270 */
[C---:B------:R-:W-:Y:S02]  /*112d0*/  ISETP.LT.OR P4, PT, R211.reuse, 0x2a, P4 ;  /* 0x0000002ad300780c */ /* 0x040fe40002781670 */
[----:B------:R-:W-:-:S02]  /*112e0*/  ISETP.LT.OR P3, PT, R211, 0x1a, P3 ;  /* 0x0000001ad300780c */ /* 0x000fc40001f61670 */
[----:B------:R-:W-:Y:S02]  /*112f0*/  FSEL R175, R175, -INF , !P4 ;  /* 0xff800000afaf7808 */ /* 0x000fe40006000000 */
[----:B------:R-:W-:Y:S02]  /*11300*/  FSEL R167, R167, -INF , !P3 ;  /* 0xff800000a7a77808 */ /* 0x000fe40005800000 */
[C---:B------:R-:W-:Y:S02]  /*11310*/  ISETP.GT.AND P3, PT, R205.reuse, 0x28, P2 ;  /* 0x00000028cd00780c */ /* 0x040fe40001764270 */
[----:B------:R-:W-:Y:S02]  /*11320*/  ISETP.GT.AND P4, PT, R205, 0x31, P2 ;  /* 0x00000031cd00780c */ /* 0x000fe40001784270 */
[----:B------:R-:W-:Y:S02]  /*11330*/  ISETP.LT.OR P3, PT, R211, 0x29, P3 ;  /* 0x00000029d300780c */ /* 0x000fe40001f61670 */
[----:B0-----:R-:W-:-:S02]  /*11340*/  FMNMX.FTZ R9, R153, R155, !PT ;  /* 0x0000009b99097209 */ /* 0x001fc40007810000 */
[----:B------:R-:W-:Y:S02]  /*11350*/  FSEL R174, R174, -INF , !P3 ;  /* 0xff800000aeae7808 */ /* 0x000fe40005800000 */
[----:B------:R-:W-:Y:S02]  /*11360*/  ISETP.GT.AND P3, PT, R205, 0x30, P2 ;  /* 0x00000030cd00780c */ /* 0x000fe40001764270 */
[----:B------:R-:W-:Y:S01]  /*11370*/  FMNMX.FTZ R153, R158, R15, !PT ;  /* 0x0000000f9e997209 */ /* 0x000fe20007810000 */
[----:B------:R-:W-:Y:S01]  /*11380*/  IMAD.U32 R15, RZ, RZ, UR4 ;  /* 0x00000004ff0f7e24 */ /* 0x000fe2000f8e00ff */
[----:B------:R-:W-:Y:S02]  /*11390*/  ISETP.LT.OR P3, PT, R211, 0x31, P3 ;  /* 0x00000031d300780c */ /* 0x000fe40001f61670 */
[----:B------:R-:W-:Y:S01]  /*113a0*/  FMNMX.FTZ R153, R159, R153, !PT ;  /* 0x000000999f997209 */ /* 0x000fe20007810000 */
[----:B------:R-:W-:Y:S01]  /*113b0*/  FMUL.FTZ R155, R9, R15 ;  /* 0x0000000f099b7220 */ /* 0x000fe20000410000 */
        /* <DEDUP_REMOVED lines=9> */
[----:B------:R-:W-:Y:S01]  /*11450*/  ISETP.GT.AND P2, PT, R205, 0x39, P2 ;  /* 0x00000039cd00780c */ /* 0x000fe20001744270 */
        /* <DEDUP_REMOVED lines=8> */
[----:B------:R-:W-:Y:S01]  /*114e0*/  MUFU.EX2 R188, R188 ;  /* 0x000000bc00bc7308 */ /* 0x000fe20000000800 */
[----:B------:R-:W-:Y:S01]  /*114f0*/  FMNMX.FTZ R157, R171, R20, !PT ;  /* 0x00000014ab9d7209 */ /* 0x000fe20007810000 */
[-CC-:B------:R-:W-:Y:S01]  /*11500*/  FFMA.FTZ R164, R164, R15.reuse, -R155.reuse ;  /* 0x0000000fa4a47223 */ /* 0x180fe2000001089b */
[----:B------:R-:W-:Y:S01]  /*11510*/  FSEL R212, R183, -INF , !P2 ;  /* 0xff800000b7d47808 */ /* 0x000fe20005000000 */
[--C-:B------:R-:W-:Y:S01]  /*11520*/  FFMA.FTZ R168, R168, R15, -R155.reuse ;  /* 0x0000000fa8a87223 */ /* 0x100fe2000001089b */
[----:B------:R-:W-:Y:S01]  /*11530*/  FMNMX.FTZ R20, R174, R157, !PT ;  /* 0x0000009dae147209 */ /* 0x000fe20007810000 */
[-CC-:B------:R-:W-:Y:S01]  /*11540*/  FFMA.FTZ R169, R232, R15.reuse, -R155.reuse ;  /* 0x0000000fe8a97223 */ /* 0x180fe2000001089b */
[----:B------:R-:W-:Y:S01]  /*11550*/  FSEL R181, R9, RZ, P3 ;  /* 0x000000ff09b57208 */ /* 0x000fe20001800000 */
[----:B------:R-:W-:Y:S01]  /*11560*/  MUFU.EX2 R156, R156 ;  /* 0x0000009c009c7308 */ /* 0x000fe20000000800 */
[----:B------:R-:W-:Y:S01]  /*11570*/  FMNMX.FTZ R157, R175, R20, !PT ;  /* 0x00000014af9d7209 */ /* 0x000fe20007810000 */
[-CC-:B------:R-:W-:Y:S01]  /*11580*/  FFMA.FTZ R176, R176, R15.reuse, -R155.reuse ;  /* 0x0000000fb0b07223 */ /* 0x180fe2000001089b */
[----:B------:R-:W-:-:S02]  /*11590*/  FFMA.FTZ R180, R180, R15, -R155 ;  /* 0x0000000fb4b47223 */ /* 0x000fc4000001089b */
[----:B------:R-:W-:-:S03]  /*115a0*/  FMNMX.FTZ R20, R178, R157, !PT ;  /* 0x0000009db2147209 */ /* 0x000fc60007810000 */
[----:B------:R1:W-:Y:S01]  /*115b0*/  MUFU.EX2 R157, R165 ;  /* 0x000000a5009d7308 */ /* 0x0003e20000000800 */
[----:B0-----:R-:W-:-:S04]  /*115c0*/  FMNMX.FTZ R161, R179, R20, !PT ;  /* 0x00000014b3a17209 */ /* 0x001fc80007810000 */
[----:B------:R-:W-:-:S03]  /*115d0*/  FMNMX.FTZ R161, R182, R161, !PT ;  /* 0x000000a1b6a17209 */ /* 0x000fc60007810000 */
[----:B------:R-:W-:Y:S01]  /*115e0*/  MUFU.EX2 R160, R160 ;  /* 0x000000a000a07308 */ /* 0x000fe20000000800 */
[----:B------:R-:W-:Y:S01]  /*115f0*/  FMNMX.FTZ R20, R212, R161, !PT ;  /* 0x000000a1d4147209 */ /* 0x000fe20007810000 */
[-CC-:B------:R-:W-:Y:S01]  /*11600*/  FFMA.FTZ R161, R228, R15.reuse, -R155.reuse ;  /* 0x0000000fe4a17223 */ /* 0x180fe2000001089b */
[-CC-:B-1----:R-:W-:Y:S01]  /*11610*/  FFMA.FTZ R165, R230, R15.reuse, -R155.reuse ;  /* 0x0000000fe6a57223 */ /* 0x182fe2000001089b */
[--C-:B------:R-:W-:Y:S02]  /*11620*/  FFMA.FTZ R228, R234, R15, -R155.reuse ;  /* 0x0000000feae47223 */ /* 0x100fe4000001089b */
[----:B------:R-:W0:Y:S02]  /*11630*/  SHFL.BFLY PT, R173, R20, 0x2, 0x1f ;  /* 0x0c401f0014ad7f89 */ /* 0x000e2400000e0000 */
[----:B------:R-:W-:Y:S08]  /*11640*/  MUFU.EX2 R161, R161 ;  /* 0x000000a100a17308 */ /* 0x000ff00000000800 */
[----:B------:R-:W-:Y:S08]  /*11650*/  MUFU.EX2 R164, R164 ;  /* 0x000000a400a47308 */ /* 0x000ff00000000800 */
[----:B------:R-:W-:Y:S01]  /*11660*/  MUFU.EX2 R165, R165 ;  /* 0x000000a500a57308 */ /* 0x000fe20000000800 */
[----:B0-----:R-:W-:Y:S01]  /*11670*/  FMNMX.FTZ R177, R20, R173, !PT ;  /* 0x000000ad14b17209 */ /* 0x001fe20007810000 */
[-CC-:B------:R-:W-:Y:S01]  /*11680*/  FFMA.FTZ R173, R172, R15.reuse, -R155.reuse ;  /* 0x0000000facad7223 */ /* 0x180fe2000001089b */
[----:B------:R-:W-:Y:S01]  /*11690*/  FADD.FTZ R172, -R181, R208 ;  /* 0x000000d0b5ac7221 */ /* 0x000fe20000010100 */
[----:B------:R-:W-:-:S04]  /*116a0*/  FFMA.FTZ R181, R204, R15, -R155 ;  /* 0x0000000fccb57223 */ /* 0x000fc8000001089b */
[----:B------:R-:W-:Y:S01]  /*116b0*/  MUFU.EX2 R168, R168 ;  /* 0x000000a800a87308 */ /* 0x000fe20000000800 */
[----:B------:R-:W0:Y:S01]  /*116c0*/  SHFL.BFLY PT, R20, R177, 0x1, 0x1f ;  /* 0x0c201f00b1147f89 */ /* 0x000e2200000e0000 */
[-C--:B------:R-:W-:Y:S01]  /*116d0*/  FMUL.FTZ R172, R172, R15.reuse ;  /* 0x0000000facac7220 */ /* 0x080fe20000410000 */
[----:B------:R-:W-:-:S05]  /*116e0*/  FFMA.FTZ R155, R236, R15, -R155 ;  /* 0x0000000fec9b7223 */ /* 0x000fca000001089b */
[----:B------:R-:W1:Y:S08]  /*116f0*/  MUFU.EX2 R172, R172 ;  /* 0x000000ac00ac7308 */ /* 0x000e700000000800 */
[----:B------:R-:W4:Y:S08]  /*11700*/  MUFU.EX2 R169, R169 ;  /* 0x000000a900a97308 */ /* 0x000f300000000800 */
[----:B------:R-:W5:Y:S01]  /*11710*/  MUFU.EX2 R173, R173 ;  /* 0x000000ad00ad7308 */ /* 0x000f620000000800 */
[----:B0-----:R-:W-:Y:S01]  /*11720*/  FMNMX.FTZ R20, R177, R20, !PT ;  /* 0x00000014b1147209 */ /* 0x001fe20007810000 */
[----:B------:R-:W-:-:S02]  /*11730*/  IMAD.MOV R177, RZ, RZ, -R194 ;  /* 0x000000ffffb17224 */ /* 0x000fc400078e0ac2 */
[----:B-1----:R-:W-:Y:S01]  /*11740*/  FFMA.FTZ R3, R172, R3, R153 ;  /* 0x00000003ac037223 */ /* 0x002fe20000010099 */
[-C--:B------:R-:W-:Y:S01]  /*11750*/  FMUL.FTZ R24, R24, R172.reuse ;  /* 0x000000ac18187220 */ /* 0x080fe20000410000 */
[C---:B------:R-:W-:Y:S01]  /*11760*/  FSETP.NEU.FTZ.AND P2, PT, R20.reuse, -INF , PT ;  /* 0xff8000001400780b */ /* 0x040fe20003f5d000 */
[----:B------:R-:W-:Y:S01]  /*11770*/  FMUL.FTZ R208, R20, R15 ;  /* 0x0000000f14d07220 */ /* 0x000fe20000410000 */
[----:B------:R-:W-:Y:S01]  /*11780*/  ISETP.NE.AND P3, PT, R22, R177, PT ;  /* 0x000000b11600720c */ /* 0x000fe20003f65270 */
[----:B------:R-:W-:Y:S01]  /*11790*/  FADD.FTZ R177, R188, R3 ;  /* 0x00000003bcb17221 */ /* 0x000fe20000010000 */
[----:B------:R-:W-:Y:S01]  /*117a0*/  FSEL R3, R20, RZ, P2 ;  /* 0x000000ff14037208 */ /* 0x000fe20001000000 */
[----:B------:R-:W0:Y:S01]  /*117b0*/  MUFU.EX2 R228, R228 ;  /* 0x000000e400e47308 */ /* 0x000e220000000800 */
[----:B------:R-:W-:Y:S01]  /*117c0*/  FSEL R208, R208, RZ, P2 ;  /* 0x000000ffd0d07208 */ /* 0x000fe20001000000 */
[----:B------:R-:W-:Y:S01]  /*117d0*/  FADD.FTZ R230, R156, R177 ;  /* 0x000000b19ce67221 */ /* 0x000fe20000010000 */
[-C--:B------:R-:W-:Y:S01]  /*117e0*/  FMUL.FTZ R25, R25, R172.reuse ;  /* 0x000000ac19197220 */ /* 0x080fe20000410000 */
[----:B------:R-:W-:Y:S01]  /*117f0*/  FADD.FTZ R210, -R3, R210 ;  /* 0x000000d203d27221 */ /* 0x000fe20000010100 */
[----:B------:R-:W-:Y:S01]  /*11800*/  FMUL.FTZ R28, R28, R172 ;  /* 0x000000ac1c1c7220 */ /* 0x000fe20000410000 */
[----:B------:R-:W-:Y:S01]  /*11810*/  FADD.FTZ R177, R157, R230 ;  /* 0x000000e69db17221 */ /* 0x000fe20000010000 */
[-CC-:B------:R-:W-:Y:S01]  /*11820*/  FFMA.FTZ R204, R154, R15.reuse, -R208.reuse ;  /* 0x0000000f9acc7223 */ /* 0x180fe200000108d0 */
[-C--:B------:R-:W-:Y:S01]  /*11830*/  FFMA.FTZ R183, R152, R15.reuse, -R208 ;  /* 0x0000000f98b77223 */ /* 0x080fe200000108d0 */
[----:B------:R-:W1:Y:S01]  /*11840*/  MUFU.EX2 R176, R176 ;  /* 0x000000b000b07308 */ /* 0x000e620000000800 */
[----:B------:R-:W-:Y:S01]  /*11850*/  FADD.FTZ R154, R160, R177 ;  /* 0x000000b1a09a7221 */ /* 0x000fe20000010000 */
[----:B------:R-:W-:Y:S01]  /*11860*/  FMUL.FTZ R177, R210, R15 ;  /* 0x0000000fd2b17220 */ /* 0x000fe20000410000 */
[----:B------:R-:W-:-:S02]  /*11870*/  @!P3 IMAD R3, R209, 0x40, R192 ;  /* 0x00000040d103b824 */ /* 0x000fc400078e02c0 */
[-C--:B------:R-:W-:Y:S01]  /*11880*/  FFMA.FTZ R189, R158, R15.reuse, -R208 ;  /* 0x0000000f9ebd7223 */ /* 0x080fe200000108d0 */
[----:B------:R-:W-:Y:S01]  /*11890*/  FADD.FTZ R205, R161, R154 ;  /* 0x0000009aa1cd7221 */ /* 0x000fe20000010000 */
[-CC-:B------:R-:W-:Y:S01]  /*118a0*/  FFMA.FTZ R210, R159, R15.reuse, -R208.reuse ;  /* 0x0000000f9fd27223 */ /* 0x180fe200000108d0 */
[----:B------:R-:W-:Y:S01]  /*118b0*/  F2FP.BF16.F32.PACK_AB R154, R157, R156 ;  /* 0x0000009c9d9a723e */ /* 0x000fe200000010ff */
[----:B------:R-:W-:Y:S01]  /*118c0*/  MUFU.EX2 R204, R204 ;  /* 0x000000cc00cc7308 */ /* 0x000fe20000000800 */
[----:B------:R-:W-:Y:S01]  /*118d0*/  FADD.FTZ R152, R164, R205 ;  /* 0x000000cda4987221 */ /* 0x000fe20000010000 */
[-CC-:B------:R-:W-:Y:S01]  /*118e0*/  FFMA.FTZ R205, R162, R15.reuse, -R208.reuse ;  /* 0x0000000fa2cd7223 */ /* 0x180fe200000108d0 */
[-CC-:B------:R-:W-:Y:S01]  /*118f0*/  FFMA.FTZ R163, R163, R15.reuse, -R208.reuse ;  /* 0x0000000fa3a37223 */ /* 0x180fe200000108d0 */
[-C--:B------:R-:W-:Y:S01]  /*11900*/  FFMA.FTZ R159, R166, R15.reuse, -R208 ;  /* 0x0000000fa69f7223 */ /* 0x080fe200000108d0 */
[----:B------:R-:W-:Y:S01]  /*11910*/  FADD.FTZ R209, R165, R152 ;  /* 0x00000098a5d17221 */ /* 0x000fe20000010000 */
[----:B------:R-:W-:Y:S01]  /*11920*/  F2FP.BF16.F32.PACK_AB R156, R161, R160 ;  /* 0x000000a0a19c723e */ /* 0x000fe200000010ff */
[-CC-:B------:R-:W-:Y:S01]  /*11930*/  FFMA.FTZ R167, R167, R15.reuse, -R208.reuse ;  /* 0x0000000fa7a77223 */ /* 0x180fe200000108d0 */
[----:B------:R-:W2:Y:S01]  /*11940*/  MUFU.EX2 R177, R177 ;  /* 0x000000b100b17308 */ /* 0x000ea20000000800 */
[----:B------:R-:W-:Y:S01]  /*11950*/  FADD.FTZ R152, R168, R209 ;  /* 0x000000d1a8987221 */ /* 0x000fe20000010000 */
[----:B----4-:R-:W-:Y:S01]  /*11960*/  F2FP.BF16.F32.PACK_AB R160, R169, R168 ;  /* 0x000000a8a9a0723e */ /* 0x010fe200000010ff */
[----:B------:R-:W-:Y:S01]  /*11970*/  FFMA.FTZ R170, R170, R15, -R208 ;  /* 0x0000000faaaa7223 */ /* 0x000fe200000108d0 */
[----:B------:R-:W-:-:S02]  /*11980*/  @!P3 IMAD R3, R3, 0x4, R2 ;  /* 0x000000040303b824 */ /* 0x000fc400078e0202 */
[----:B------:R-:W-:Y:S01]  /*11990*/  FADD.FTZ R152, R169, R152 ;  /* 0x00000098a9987221 */ /* 0x000fe20000010000 */
[-CC-:B------:R-:W-:Y:S01]  /*119a0*/  FFMA.FTZ R171, R171, R15.reuse, -R208.reuse ;  /* 0x0000000fabab7223 */ /* 0x180fe200000108d0 */
[----:B------:R-:W-:Y:S01]  /*119b0*/  FFMA.FTZ R174, R174, R15, -R208 ;  /* 0x0000000faeae7223 */ /* 0x000fe200000108d0 */
[----:B------:R-:W4:Y:S01]  /*119c0*/  MUFU.EX2 R181, R181 ;  /* 0x000000b500b57308 */ /* 0x000f220000000800 */
[----:B-----5:R-:W-:Y:S01]  /*119d0*/  FADD.FTZ R209, R173, R152 ;  /* 0x00000098add17221 */ /* 0x020fe20000010000 */
[----:B------:R-:W-:Y:S01]  /*119e0*/  F2FP.BF16.F32.PACK_AB R152, R188, R153 ;  /* 0x00000099bc98723e */ /* 0x000fe200000010ff */
[----:B------:R-:W-:Y:S01]  /*119f0*/  @!P3 STS [R3+0x28800], R172 ;  /* 0x028800ac0300b388 */ /* 0x000fe20000000800 */
[-CC-:B------:R-:W-:Y:S01]  /*11a00*/  FFMA.FTZ R175, R175, R15.reuse, -R208.reuse ;  /* 0x0000000fafaf7223 */ /* 0x180fe200000108d0 */
[----:B0-----:R-:W-:Y:S01]  /*11a10*/  FADD.FTZ R209, R228, R209 ;  /* 0x000000d1e4d17221 */ /* 0x001fe20000010000 */
[-CC-:B------:R-:W-:Y:S01]  /*11a20*/  FFMA.FTZ R178, R178, R15.reuse, -R208.reuse ;  /* 0x0000000fb2b27223 */ /* 0x180fe200000108d0 */
[-C--:B------:R-:W-:Y:S01]  /*11a30*/  FFMA.FTZ R179, R179, R15.reuse, -R208 ;  /* 0x0000000fb3b37223 */ /* 0x080fe200000108d0 */
[----:B------:R-:W0:Y:S01]  /*11a40*/  MUFU.EX2 R183, R183 ;  /* 0x000000b700b77308 */ /* 0x000e220000000800 */
[----:B-1----:R-:W-:Y:S01]  /*11a50*/  FADD.FTZ R158, R176, R209 ;  /* 0x000000d1b09e7221 */ /* 0x002fe20000010000 */
[----:B--2---:R-:W-:Y:S01]  /*11a60*/  FFMA.FTZ R8, R177, R8, R204 ;  /* 0x00000008b1087223 */ /* 0x004fe200000100cc */
[----:B------:R1:W-:Y:S01]  /*11a70*/  @!P3 STS [R3+0x28820], R177 ;  /* 0x028820b10300b388 */ /* 0x0003e20000000800 */
[-CC-:B------:R-:W-:Y:S01]  /*11a80*/  FFMA.FTZ R182, R182, R15.reuse, -R208.reuse ;  /* 0x0000000fb6b67223 */ /* 0x180fe200000108d0 */
[----:B------:R-:W-:Y:S01]  /*11a90*/  FFMA.FTZ R208, R212, R15, -R208 ;  /* 0x0000000fd4d07223 */ /* 0x000fe200000108d0 */
[-C--:B------:R-:W-:Y:S01]  /*11aa0*/  FMUL.FTZ R29, R29, R172.reuse ;  /* 0x000000ac1d1d7220 */ /* 0x080fe20000410000 */
[----:B------:R-:W-:Y:S01]  /*11ab0*/  FMUL.FTZ R32, R32, R172 ;  /* 0x000000ac20207220 */ /* 0x000fe20000410000 */
[----:B------:R-:W2:Y:S01]  /*11ac0*/  MUFU.EX2 R180, R180 ;  /* 0x000000b400b47308 */ /* 0x000ea20000000800 */
[----:B----4-:R-:W-:Y:S01]  /*11ad0*/  FADD.FTZ R153, R181, R158 ;  /* 0x0000009eb5997221 */ /* 0x010fe20000010000 */
[----:B------:R-:W-:Y:S01]  /*11ae0*/  F2FP.BF16.F32.PACK_AB R158, R165, R164 ;  /* 0x000000a4a59e723e */ /* 0x000fe200000010ff */
[----:B------:R-:W-:Y:S01]  /*11af0*/  FMUL.FTZ R33, R33, R172 ;  /* 0x000000ac21217220 */ /* 0x000fe20000410000 */
[----:B------:R-:W-:Y:S01]  /*11b00*/  F2FP.BF16.F32.PACK_AB R164, R181, R176 ;  /* 0x000000b0b5a4723e */ /* 0x000fe200000010ff */
        /* <DEDUP_REMOVED lines=72> */
[----:B------:R-:W-:Y:S01]  /*11f90*/  FADD.FTZ R153, R157, R170 ;  /* 0x000000aa9d997221 */ /* 0x000fe20000010000 */
[----:B------:R-:W-:Y:S01]  /*11fa0*/  FMUL.FTZ R149, R149, R172 ;  /* 0x000000ac95957220 */ /* 0x000fe20000410000 */
[C---:B0-----:R-:W-:Y:S01]  /*11fb0*/  F2FP.BF16.F32.PACK_AB R157, R168.reuse, R157 ;  /* 0x0000009da89d723e */ /* 0x041fe200000010ff */
[----:B------:R0:W4:Y:S01]  /*11fc0*/  MUFU.EX2 R163, R174 ;  /* 0x000000ae00a37308 */ /* 0x0001220000000800 */
[----:B------:R-:W-:Y:S01]  /*11fd0*/  FADD.FTZ R170, R168, R153 ;  /* 0x00000099a8aa7221 */ /* 0x000fe20000010000 */
[----:B------:R-:W-:Y:S01]  /*11fe0*/  F2FP.BF16.F32.PACK_AB R162, R228, R173 ;  /* 0x000000ade4a2723e */ /* 0x000fe200000010ff */
[-C--:B------:R-:W-:Y:S01]  /*11ff0*/  FMUL.FTZ R26, R26, R177.reuse ;  /* 0x000000b11a1a7220 */ /* 0x080fe20000410000 */
[----:B------:R-:W-:Y:S01]  /*12000*/  FMUL.FTZ R27, R27, R177 ;  /* 0x000000b11b1b7220 */ /* 0x000fe20000410000 */
[----:B--2---:R-:W-:Y:S01]  /*12010*/  FADD.FTZ R153, R159, R170 ;  /* 0x000000aa9f997221 */ /* 0x004fe20000010000 */
[----:B-1----:R-:W-:Y:S01]  /*12020*/  F2FP.BF16.F32.PACK_AB R159, R176, R159 ;  /* 0x0000009fb09f723e */ /* 0x002fe200000010ff */
[-C--:B------:R-:W-:Y:S01]  /*12030*/  FMUL.FTZ R30, R30, R177.reuse ;  /* 0x000000b11e1e7220 */ /* 0x080fe20000410000 */
[----:B------:R-:W1:Y:S01]  /*12040*/  MUFU.EX2 R8, R175 ;  /* 0x000000af00087308 */ /* 0x000e620000000800 */
[----:B0-----:R-:W-:Y:S01]  /*12050*/  FADD.FTZ R174, R176, R153 ;  /* 0x00000099b0ae7221 */ /* 0x001fe20000010000 */
[-C--:B------:R-:W-:Y:S01]  /*12060*/  FMUL.FTZ R31, R31, R177.reuse ;  /* 0x000000b11f1f7220 */ /* 0x080fe20000410000 */
[-C--:B------:R-:W-:Y:S01]  /*12070*/  FMUL.FTZ R34, R34, R177.reuse ;  /* 0x000000b122227220 */ /* 0x080fe20000410000 */
[----:B------:R-:W-:Y:S01]  /*12080*/  FMUL.FTZ R35, R35, R177 ;  /* 0x000000b123237220 */ /* 0x000fe20000410000 */
[----:B-----5:R-:W-:Y:S01]  /*12090*/  FADD.FTZ R153, R161, R174 ;  /* 0x000000aea1997221 */ /* 0x020fe20000010000 */
[----:B---3--:R-:W-:Y:S01]  /*120a0*/  F2FP.BF16.F32.PACK_AB R161, R180, R161 ;  /* 0x000000a1b4a1723e */ /* 0x008fe200000010ff */
[-C--:B------:R-:W-:Y:S01]  /*120b0*/  FMUL.FTZ R38, R38, R177.reuse ;  /* 0x000000b126267220 */ /* 0x080fe20000410000 */
[----:B------:R-:W0:Y:S01]  /*120c0*/  MUFU.EX2 R165, R178 ;  /* 0x000000b200a57308 */ /* 0x000e220000000800 */
[----:B------:R-:W-:Y:S01]  /*120d0*/  FADD.FTZ R174, R180, R153 ;  /* 0x00000099b4ae7221 */ /* 0x000fe20000010000 */
[-C--:B------:R-:W-:Y:S01]  /*120e0*/  FMUL.FTZ R39, R39, R177.reuse ;  /* 0x000000b127277220 */ /* 0x080fe20000410000 */
[-C--:B------:R-:W-:Y:S01]  /*120f0*/  FMUL.FTZ R42, R42, R177.reuse ;  /* 0x000000b12a2a7220 */ /* 0x080fe20000410000 */
[-C--:B------:R-:W-:Y:S01]  /*12100*/  FMUL.FTZ R43, R43, R177.reuse ;  /* 0x000000b12b2b7220 */ /* 0x080fe20000410000 */
[----:B----4-:R-:W-:Y:S01]  /*12110*/  FADD.FTZ R153, R163, R174 ;  /* 0x000000aea3997221 */ /* 0x010fe20000010000 */
[-C--:B------:R-:W-:Y:S01]  /*12120*/  FMUL.FTZ R46, R46, R177.reuse ;  /* 0x000000b12e2e7220 */ /* 0x080fe20000410000 */
[-C--:B------:R-:W-:Y:S01]  /*12130*/  FMUL.FTZ R47, R47, R177.reuse ;  /* 0x000000b12f2f7220 */ /* 0x080fe20000410000 */
[----:B------:R-:W2:Y:S01]  /*12140*/  MUFU.EX2 R170, R179 ;  /* 0x000000b300aa7308 */ /* 0x000ea20000000800 */
[----:B-1----:R-:W-:Y:S01]  /*12150*/  FADD.FTZ R174, R8, R153 ;  /* 0x0000009908ae7221 */ /* 0x002fe20000010000 */
[----:B------:R-:W-:Y:S01]  /*12160*/  F2FP.BF16.F32.PACK_AB R153, R183, R204 ;  /* 0x000000ccb799723e */ /* 0x000fe200000010ff */
[----:B------:R-:W-:Y:S01]  /*12170*/  FMUL.FTZ R50, R50, R177 ;  /* 0x000000b132327220 */ /* 0x000fe20000410000 */
[----:B------:R-:W-:Y:S01]  /*12180*/  F2FP.BF16.F32.PACK_AB R163, R8, R163 ;  /* 0x000000a308a3723e */ /* 0x000fe200000010ff */
[-C--:B------:R-:W-:Y:S01]  /*12190*/  FMUL.FTZ R51, R51, R177.reuse ;  /* 0x000000b133337220 */ /* 0x080fe20000410000 */
[-C--:B------:R-:W-:Y:S01]  /*121a0*/  FMUL.FTZ R54, R54, R177.reuse ;  /* 0x000000b136367220 */ /* 0x080fe20000410000 */
[-C--:B------:R-:W-:Y:S01]  /*121b0*/  FMUL.FTZ R55, R55, R177.reuse ;  /* 0x000000b137377220 */ /* 0x080fe20000410000 */
[----:B------:R-:W1:Y:S01]  /*121c0*/  MUFU.EX2 R167, R182 ;  /* 0x000000b600a77308 */ /* 0x000e620000000800 */
        /* <DEDUP_REMOVED lines=8> */
[----:B--2---:R-:W-:Y:S01]  /*12250*/  FADD.FTZ R172, R170, R155 ;  /* 0x0000009baaac7221 */ /* 0x004fe20000010000 */
[----:B------:R-:W-:Y:S01]  /*12260*/  F2FP.BF16.F32.PACK_AB R155, R210, R189 ;  /* 0x000000bdd29b723e */ /* 0x000fe200000010ff */
[----:B------:R-:W-:Y:S01]  /*12270*/  BAR.SYNC.DEFER_BLOCKING 0xf, 0x100 ;  /* 0x03c4000000007b1d */ /* 0x000fe20000010000 */
[----:B------:R-:W-:Y:S01]  /*12280*/  F2FP.BF16.F32.PACK_AB R165, R170, R165 ;  /* 0x000000a5aaa5723e */ /* 0x000fe200000010ff */
        /* <DEDUP_REMOVED lines=11> */
[----:B------:R-:W-:Y:S01]  /*12340*/  FMUL.FTZ R90, R90, R177 ;  /* 0x000000b15a5a7220 */ /* 0x000fe20000410000 */
[C---:B0-----:R-:W-:Y:S01]  /*12350*/  F2FP.BF16.F32.PACK_AB R167, R208.reuse, R167 ;  /* 0x000000a7d0a7723e */ /* 0x041fe200000010ff */
[----:B------:R-:W-:Y:S01]  /*12360*/  FADD.FTZ R8, R208, R169 ;  /* 0x000000a9d0087221 */ /* 0x000fe20000010000 */
        /* <DEDUP_REMOVED lines=8> */
[----:B------:R0:W-:Y:S01]  /*123f0*/  STSM.16.M88.4 [R195+0x26800], R152 ;  /* 0x02680098c3007844 */ /* 0x0001e20000000200 */
[-C--:B------:R-:W-:Y:S01]  /*12400*/  FMUL.FTZ R107, R107, R177.reuse ;  /* 0x000000b16b6b7220 */ /* 0x080fe20000410000 */
[-C--:B------:R-:W-:Y:S01]  /*12410*/  FMUL.FTZ R110, R110, R177.reuse ;  /* 0x000000b16e6e7220 */ /* 0x080fe20000410000 */
[-C--:B------:R-:W-:Y:S01]  /*12420*/  FMUL.FTZ R111, R111, R177.reuse ;  /* 0x000000b16f6f7220 */ /* 0x080fe20000410000 */
[----:B------:R0:W-:Y:S01]  /*12430*/  STSM.16.M88.4 [R198], R156 ;  /* 0x0000009cc6007844 */ /* 0x0001e20000000200 */
        /* <DEDUP_REMOVED lines=24> */
.L_x_4810:
[----:B------:R1:W2:Y:S01]  /*125c0*/  SYNCS.PHASECHK.TRANS64.TRYWAIT P2, [R206+URZ+0x28c50], R207 ;  /* 0x028c50cfce0075a7 */ /* 0x0002a2000804017f */
[----:B------:R-:W-:Y:S05]  /*125d0*/  @!P0 BRA `(.L_x_4811) ;  /* 0x0000000000048947 */ /* 0x000fea0003800000 */
[----:B------:R-:W-:Y:S01]  /*125e0*/  BPT.TRAP 0x1 ;  /* 0x000000040000795c */ /* 0x000fe20000300000 */
.L_x_4811:
[----:B------:R-:W-:Y:S04]  /*125f0*/  BSSY B1, `(.L_x_4812) ;  /* 0x0000004000017945 */ /* 0x000fe80003800000 */
[----:B--2---:R-:W-:Y:S05]  /*12600*/  @P2 BRA `(.L_x_4813) ;  /* 0x0000000000082947 */ /* 0x004fea0003800000 */
[----:B------:R-:W2:Y:S02]  /*12610*/  SYNCS.PHASECHK.TRANS64.TRYWAIT P2, [R206+URZ+0x28c50], R207 ;  /* 0x028c50cfce0075a7 */ /* 0x000ea4000804017f */
[----:B--2---:R-:W-:Y:S05]  /*12620*/  @!P2 BRA `(.L_x_4814) ;  /* 0x000000ac0000a947 */ /* 0x004fea0003800000 */
.L_x_4813:
[----:B------:R-:W-:Y:S05]  /*12630*/  BSYNC B1 ;  /* 0x0000000000017941 */ /* 0x000fea0003800000 */
.L_x_4812:
        /* <DEDUP_REMOVED lines=47> */
.L_x_4796:
[----:B------:R-:W-:Y:S05]  /*12930*/  BSYNC B0 ;  /* 0x0000000000007941 */ /* 0x000fea0003800000 */
.L_x_4795:
[----:B------:R-:W3:Y:S01]  /*12940*/  SHFL.BFLY PT, R0, R3, 0x2, 0x1f ;  /* 0x0c401f0003007f89 */ /* 0x000ee200000e0000 */
[----:B------:R-:W-:Y:S02]  /*12950*/  IMAD.MOV R13, RZ, RZ, -R194 ;  /* 0x000000ffff0d7224 */ /* 0x000fe400078e0ac2 */
[----:B------:R-:W-:Y:S01]  /*12960*/  VIADD R216, R216, 0x1 ;  /* 0x00000001d8d87836 */ /* 0x000fe20000000000 */
[----:B------:R-:W4:Y:S01]  /*12970*/  SHFL.BFLY PT, R7, R8, 0x2, 0x1f ;  /* 0x0c401f0008077f89 */ /* 0x000f2200000e0000 */
[----:B------:R-:W-:Y:S08]  /*12980*/  BAR.ARV 0x8, 0xa0 ;  /* 0x0202800000007b1d */ /* 0x000ff00000002000 */
[----:B------:R-:W-:Y:S01]  /*12990*/  BAR.SYNC.DEFER_BLOCKING 0xf, 0x100 ;  /* 0x03c4000000007b1d */ /* 0x000fe20000010000 */
[----:B------:R-:W-:Y:S01]  /*129a0*/  ISETP.NE.AND P0, PT, R22, R13, PT ;  /* 0x0000000d1600720c */ /* 0x000fe20003f05270 */
[----:B---3--:R-:W-:Y:S01]  /*129b0*/  FADD.FTZ R4, R0, R3 ;  /* 0x0000000300047221 */ /* 0x008fe20000010000 */
[----:B----4-:R-:W-:-:S04]  /*129c0*/  FADD.FTZ R7, R7, R8 ;  /* 0x0000000807077221 */ /* 0x010fc80000010000 */
[----:B------:R-:W3:Y:S07]  /*129d0*/  SHFL.BFLY PT, R5, R4, 0x1, 0x1f ;  /* 0x0c201f0004057f89 */ /* 0x000eee00000e0000 */
[C---:B------:R-:W-:Y:S02]  /*129e0*/  @!P0 IMAD R3, R18.reuse, 0x40, R192 ;  /* 0x0000004012038824 */ /* 0x040fe400078e02c0 */
[----:B------:R-:W-:Y:S01]  /*129f0*/  VIADD R8, R18, 0x1 ;  /* 0x0000000112087836 */ /* 0x000fe20000000000 */
[----:B------:R-:W4:Y:S01]  /*12a00*/  SHFL.BFLY PT, R0, R7, 0x1, 0x1f ;  /* 0x0c201f0007007f89 */ /* 0x000f2200000e0000 */
[----:B------:R-:W-:-:S03]  /*12a10*/  @!P0 IMAD R3, R3, 0x4, R2 ;  /* 0x0000000403038824 */ /* 0x000fc600078e0202 */
[----:B------:R-:W-:-:S04]  /*12a20*/  ISETP.NE.AND P1, PT, R8, 0x2, PT ;  /* 0x000000020800780c */ /* 0x000fc80003f25270 */
[----:B------:R-:W-:-:S04]  /*12a30*/  SEL R6, RZ, 0x1, P1 ;  /* 0x00000001ff067807 */ /* 0x000fc80000800000 */
[----:B------:R-:W-:Y:S01]  /*12a40*/  LOP3.LUT R19, R19, R6, RZ, 0x3c, !PT ;  /* 0x0000000613137212 */ /* 0x000fe200078e3cff */
[----:B---3--:R-:W-:Y:S01]  /*12a50*/  FADD.FTZ R5, R4, R5 ;  /* 0x0000000504057221 */ /* 0x008fe20000010000 */
[----:B------:R-:W-:Y:S02]  /*12a60*/  IMAD.MOV.U32 R4, RZ, RZ, RZ ;  /* 0x000000ffff047224 */ /* 0x000fe400078e00ff */
[----:B----4-:R-:W-:Y:S02]  /*12a70*/  FADD.FTZ R11, R7, R0 ;  /* 0x00000000070b7221 */ /* 0x010fe40000010000 */
[----:B------:R-:W-:Y:S01]  /*12a80*/  FSETP.NE.FTZ.AND P2, PT, R5, RZ, PT ;  /* 0x000000ff0500720b */ /* 0x000fe20003f55000 */
[----:B------:R-:W-:Y:S02]  /*12a90*/  IMAD.MOV.U32 R0, RZ, RZ, RZ ;  /* 0x000000ffff007224 */ /* 0x000fe400078e00ff */
[----:B------:R-:W-:-:S10]  /*12aa0*/  FSETP.NE.FTZ.AND P3, PT, R11, RZ, PT ;  /* 0x000000ff0b00720b */ /* 0x000fd40003f75000 */
[----:B------:R-:W3:Y:S01]  /*12ab0*/  @P2 MUFU.RCP R0, R5 ;  /* 0x0000000500002308 */ /* 0x000ee20000001000 */
[C---:B------:R-:W-:Y:S02]  /*12ac0*/  @P2 FMUL.FTZ R18, R15.reuse, 0.69314718246459960938 ;  /* 0x3f3172180f122820 */ /* 0x040fe40000410000 */
[----:B------:R-:W-:-:S05]  /*12ad0*/  @P3 FMUL.FTZ R21, R15, 0.69314718246459960938 ;  /* 0x3f3172180f153820 */ /* 0x000fca0000410000 */
[----:B------:R-:W4:Y:S08]  /*12ae0*/  @P3 MUFU.RCP R4, R11 ;  /* 0x0000000b00043308 */ /* 0x000f300000001000 */
[----:B------:R-:W5:Y:S01]  /*12af0*/  @P2 MUFU.LG2 R2, R5 ;  /* 0x0000000500022308 */ /* 0x000f620000000c00 */
[-C--:B---3--:R-:W-:Y:S01]  /*12b00*/  FMUL.FTZ R172, R32, R0.reuse ;  /* 0x0000000020ac7220 */ /* 0x088fe20000410000 */
[----:B------:R-:W-:Y:S01]  /*12b10*/  @!P0 STS [R3+0x28800], R0 ;  /* 0x0288000003008388 */ /* 0x000fe20000000800 */
[-C--:B------:R-:W-:Y:S01]  /*12b20*/  FMUL.FTZ R170, R33, R0.reuse ;  /* 0x0000000021aa7220 */ /* 0x080fe20000410000 */
[-C--:B------:R-:W-:Y:S01]  /*12b30*/  FMUL.FTZ R175, R24, R0.reuse ;  /* 0x0000000018af7220 */ /* 0x080fe20000410000 */
[-C--:B------:R-:W-:Y:S01]  /*12b40*/  FMUL.FTZ R174, R28, R0.reuse ;  /* 0x000000001cae7220 */ /* 0x080fe20000410000 */
[-C--:B------:R-:W-:Y:S01]  /*12b50*/  FMUL.FTZ R173, R25, R0.reuse ;  /* 0x0000000019ad7220 */ /* 0x080fe20000410000 */
[-C--:B------:R-:W-:Y:S01]  /*12b60*/  FMUL.FTZ R6, R29, R0.reuse ;  /* 0x000000001d067220 */ /* 0x080fe20000410000 */
[----:B------:R-:W3:Y:S01]  /*12b70*/  @P3 MUFU.LG2 R32, R11 ;  /* 0x0000000b00203308 */ /* 0x000ee20000000c00 */
[----:B----4-:R4:W-:Y:S01]  /*12b80*/  @!P0 STS [R3+0x28820], R4 ;  /* 0x0288200403008388 */ /* 0x0109e20000000800 */
[-C--:B------:R-:W-:Y:S01]  /*12b90*/  FMUL.FTZ R171, R36, R0.reuse ;  /* 0x0000000024ab7220 */ /* 0x080fe20000410000 */
[-C--:B------:R-:W-:Y:S01]  /*12ba0*/  FMUL.FTZ R167, R37, R0.reuse ;  /* 0x0000000025a77220 */ /* 0x080fe20000410000 */
[-C--:B------:R-:W-:Y:S01]  /*12bb0*/  FMUL.FTZ R169, R40, R0.reuse ;  /* 0x0000000028a97220 */ /* 0x080fe20000410000 */
[-C--:B------:R-:W-:Y:S01]  /*12bc0*/  FMUL.FTZ R165, R41, R0.reuse ;  /* 0x0000000029a57220 */ /* 0x080fe20000410000 */
[-C--:B------:R-:W-:Y:S01]  /*12bd0*/  FMUL.FTZ R166, R44, R0.reuse ;  /* 0x000000002ca67220 */ /* 0x080fe20000410000 */
[-C--:B------:R-:W-:Y:S01]  /*12be0*/  FMUL.FTZ R10, R45, R0.reuse ;  /* 0x000000002d0a7220 */ /* 0x080fe20000410000 */
[-C--:B------:R-:W-:Y:S01]  /*12bf0*/  FMUL.FTZ R164, R48, R0.reuse ;  /* 0x0000000030a47220 */ /* 0x080fe20000410000 */
[----:B-----5:R-:W-:Y:S01]  /*12c00*/  @P2 FMUL.FTZ R33, R2, 0.69314718246459960938 ;  /* 0x3f31721802212820 */ /* 0x020fe20000410000 */
        /* <DEDUP_REMOVED lines=52> */
[----:B----4-:R-:W-:Y:S01]  /*12f50*/  IMAD.MOV.U32 R3, RZ, RZ, -0x800000 ;  /* 0xff800000ff037424 */ /* 0x010fe200078e00ff */
[----:B------:R-:W-:Y:S01]  /*12f60*/  MOV R0, 0xff800000 ;  /* 0xff80000000007802 */ /* 0x000fe20000000f00 */
[-C--:B------:R-:W-:Y:S01]  /*12f70*/  FMUL.FTZ R11, R46, R4.reuse ;  /* 0x000000042e0b7220 */ /* 0x080fe20000410000 */
[-C--:B------:R-:W-:Y:S01]  /*12f80*/  FMUL.FTZ R13, R50, R4.reuse ;  /* 0x00000004320d7220 */ /* 0x080fe20000410000 */
[-C--:B------:R-:W-:Y:S01]  /*12f90*/  FMUL.FTZ R15, R54, R4.reuse ;  /* 0x00000004360f7220 */ /* 0x080fe20000410000 */
[-C--:B------:R-:W-:Y:S01]  /*12fa0*/  FMUL.FTZ R25, R58, R4.reuse ;  /* 0x000000043a197220 */ /* 0x080fe20000410000 */
[-C--:B------:R-:W-:Y:S01]  /*12fb0*/  FMUL.FTZ R29, R66, R4.reuse ;  /* 0x00000004421d7220 */ /* 0x080fe20000410000 */
[----:B------:R-:W-:Y:S01]  /*12fc0*/  @P2 FFMA.FTZ R3, R18, R9, R33 ;  /* 0x0000000912032223 */ /* 0x000fe20000010021 */
        /* <DEDUP_REMOVED lines=63> */
.L_x_4670:
[----:B------:R-:W-:Y:S05]  /*133c0*/  BSYNC B7 ;  /* 0x0000000000077941 */ /* 0x000fea0003800000 */
.L_x_4660:
[----:B------:R-:W3:Y:S08]  /*133d0*/  S2UR UR5, SR_CgaCtaId ;  /* 0x00000000000579c3 */ /* 0x000ef00000008800 */
[----:B------:R-:W-:Y:S06]  /*133e0*/  BAR.SYNC.DEFER_BLOCKING 0x5, 0x120 ;  /* 0x0144800000007b1d */ /* 0x000fec0000010000 */
[----:B------:R-:W-:Y:S01]  /*133f0*/  UMOV UR4, 0x400 ;  /* 0x0000040000047882 */ /* 0x000fe20000000000 */
[----:B------:R-:W-:Y:S01]  /*13400*/  BSSY B0, `(.L_x_4816) ;  /* 0x000026d000007945 */ /* 0x000fe20003800000 */
[----:B---3--:R-:W-:-:S06]  /*13410*/  ULEA UR4, UR5, UR4, 0x18 ;  /* 0x0000000405047291 */ /* 0x008fcc000f8ec03f */
[----:B------:R-:W-:-:S05]  /*13420*/  IMAD.U32 R2, RZ, RZ, UR4 ;  /* 0x00000004ff027e24 */ /* 0x000fca000f8e00ff */
[----:B------:R3:W4:Y:S01]  /*13430*/  LDS.128 R188, [R2+0x28cd0] ;  /* 0x028cd00002bc7984 */ /* 0x0007220000000c00 */
[----:B------:R-:W-:Y:S06]  /*13440*/  BAR.ARV 0x4, 0x120 ;  /* 0x0104800000007b1d */ /* 0x000fec0000002000 */
[----:B------:R-:W-:Y:S05]  /*13450*/  @P0 BRA `(.L_x_4817) ;  /* 0x0000001c000c0947 */ /* 0x000fea0003800000 */
[----:B------:R-:W0:Y:S01]  /*13460*/  S2R R9, SR_SWINHI ;  /* 0x0000000000097919 */ /* 0x000e220000002f00 */
        /* <DEDUP_REMOVED lines=18> */
[----:B0-----:R-:W-:-:S02]  /*13590*/  MOV R21, R9 ;  /* 0x0000000900157202 */ /* 0x001fc40000000f00 */
[----:B------:R-:W-:Y:S02]  /*135a0*/  F2FP.BF16.F32.PACK_AB R80, R81, R80 ;  /* 0x000000505150723e */ /* 0x000fe400000010ff */
[----:B------:R-:W-:Y:S01]  /*135b0*/  F2FP.BF16.F32.PACK_AB R74, R77, R76 ;  /* 0x0000004c4d4a723e */ /* 0x000fe200000010ff */
[----:B------:R-:W-:Y:S01]  /*135c0*/  IMAD.WIDE R118, R224, 0x2, R20 ;  /* 0x00000002e0767825 */ /* 0x000fe200078e0214 */
[----:B------:R-:W-:Y:S02]  /*135d0*/  F2FP.BF16.F32.PACK_AB R75, R79, R78 ;  /* 0x0000004e4f4b723e */ /* 0x000fe400000010ff */
[----:B------:R-:W-:Y:S01]  /*135e0*/  F2FP.BF16.F32.PACK_AB R81, R83, R82 ;  /* 0x000000525351723e */ /* 0x000fe200000010ff */
[----:B------:R-:W-:Y:S01]  /*135f0*/  IMAD.MOV.U32 R76, RZ, RZ, RZ ;  /* 0x000000ffff4c7224 */ /* 0x000fe200078e00ff */
[C---:B------:R-:W-:Y:S02]  /*13600*/  IADD3 R177, P1, R118.reuse, 0x20, RZ ;  /* 0x0000002076b17810 */ /* 0x040fe40007f3e0ff */
[----:B------:R-:W-:-:S02]  /*13610*/  IADD3 R179, P0, R118, 0x40, RZ ;  /* 0x0000004076b37810 */ /* 0x000fc40007f1e0ff */
[----:B------:R-:W-:Y:S01]  /*13620*/  LOP3.LUT R8, R177, 0x380, RZ, 0xc0, !PT ;  /* 0x00000380b1087812 */ /* 0x000fe200078ec0ff */
[--C-:B------:R-:W-:Y:S01]  /*13630*/  IMAD.X R9, RZ, RZ, R119.reuse, P1 ;  /* 0x000000ffff097224 */ /* 0x100fe200008e0677 */
[C---:B-----5:R-:W-:Y:S01]  /*13640*/  LOP3.LUT R33, R118.reuse, 0x380, RZ, 0xc0, !PT ;  /* 0x0000038076217812 */ /* 0x060fe200078ec0ff */
[--C-:B------:R-:W-:Y:S01]  /*13650*/  IMAD.X R37, RZ, RZ, R119.reuse, P0 ;  /* 0x000000ffff257224 */ /* 0x100fe200000e0677 */
        /* <DEDUP_REMOVED lines=11> */
[--C-:B------:R-:W-:Y:S01]  /*13710*/  IMAD.X R57, RZ, RZ, R119.reuse, P2 ;  /* 0x000000ffff397224 */ /* 0x100fe200010e0677 */
[----:B------:R-:W-:Y:S01]  /*13720*/  IADD3 R4, P0, R118, 0x4020, RZ ;  /* 0x0000402076047810 */ /* 0x000fe20007f1e0ff */
[----:B------:R-:W-:Y:S01]  /*13730*/  IMAD.X R61, RZ, RZ, R119, P1 ;  /* 0x000000ffff3d7224 */ /* 0x000fe200008e0677 */
[----:B------:R-:W-:-:S02]  /*13740*/  SHF.R.U64 R33, R33, 0x3, RZ ;  /* 0x0000000321217819 */ /* 0x000fc400000012ff */
[----:B------:R-:W-:Y:S01]  /*13750*/  LOP3.LUT R8, R8, R177, RZ, 0x3c, !PT ;  /* 0x000000b108087212 */ /* 0x000fe200078e3cff */
        /* <DEDUP_REMOVED lines=13> */
[----:B------:R-:W-:Y:S01]  /*13830*/  LOP3.LUT R118, R33, R118, RZ, 0x3c, !PT ;  /* 0x0000007621767212 */ /* 0x000fe200078e3cff */
[----:B------:R-:W-:Y:S01]  /*13840*/  IMAD.X R33, RZ, RZ, R119, P1 ;  /* 0x000000ffff217224 */ /* 0x000fe200008e0677 */
[----:B------:R-:W-:-:S02]  /*13850*/  SHF.R.U64 R177, R177, 0x3, RZ ;  /* 0x00000003b1b17819 */ /* 0x000fc400000012ff */
[----:B------:R-:W-:Y:S02]  /*13860*/  MOV R168, R118 ;  /* 0x0000007600a87202 */ /* 0x000fe40000000f00 */
[----:B------:R-:W-:Y:S02]  /*13870*/  LOP3.LUT R119, R32, 0x380, RZ, 0xc0, !PT ;  /* 0x0000038020777812 */ /* 0x000fe400078ec0ff */
[----:B------:R-:W-:Y:S02]  /*13880*/  LOP3.LUT R64, R177, R4, RZ, 0x3c, !PT ;  /* 0x00000004b1407212 */ /* 0x000fe400078e3cff */
[----:B------:R-:W-:Y:S01]  /*13890*/  F2FP.BF16.F32.PACK_AB R4, R173, R175 ;  /* 0x000000afad04723e */ /* 0x000fe200000010ff */
[----:B------:R-:W-:Y:S01]  /*138a0*/  BAR.SYNC.DEFER_BLOCKING 0x1, 0x100 ;  /* 0x0044000000007b1d */ /* 0x000fe20000010000 */
[----:B------:R-:W-:Y:S02]  /*138b0*/  SHF.R.U64 R119, R119, 0x3, RZ ;  /* 0x0000000377777819 */ /* 0x000fe400000012ff */
[----:B------:R-:W-:-:S02]  /*138c0*/  LOP3.LUT R36, R179, 0x380, RZ, 0xc0, !PT ;  /* 0x00000380b3247812 */ /* 0x000fc400078ec0ff */
[----:B------:R-:W-:Y:S02]  /*138d0*/  LOP3.LUT R114, R119, R32, RZ, 0x3c, !PT ;  /* 0x0000002077727212 */ /* 0x000fe400078e3cff */
[----:B------:R-:W-:Y:S02]  /*138e0*/  MOV R119, R8 ;  /* 0x0000000800777202 */ /* 0x000fe40000000f00 */
[----:B------:R-:W-:Y:S02]  /*138f0*/  LOP3.LUT R44, R183, 0x380, RZ, 0xc0, !PT ;  /* 0x00000380b72c7812 */ /* 0x000fe400078ec0ff */
[----:B------:R-:W-:Y:S02]  /*13900*/  LOP3.LUT R40, R181, 0x380, RZ, 0xc0, !PT ;  /* 0x00000380b5287812 */ /* 0x000fe400078ec0ff */
[----:B------:R-:W-:Y:S02]  /*13910*/  SHF.R.U64 R36, R36, 0x3, RZ ;  /* 0x0000000324247819 */ /* 0x000fe400000012ff */
[----:B------:R-:W-:-:S02]  /*13920*/  SHF.R.U64 R44, R44, 0x3, RZ ;  /* 0x000000032c2c7819 */ /* 0x000fc400000012ff */
[----:B------:R-:W-:Y:S02]  /*13930*/  ISETP.NE.U32.AND P0, PT, RZ, UR4, PT ;  /* 0x00000004ff007c0c */ /* 0x000fe4000bf05070 */
[----:B------:R-:W-:Y:S02]  /*13940*/  LOP3.LUT R48, R201, 0x380, RZ, 0xc0, !PT ;  /* 0x00000380c9307812 */ /* 0x000fe400078ec0ff */
[----:B------:R-:W-:Y:S02]  /*13950*/  SHF.R.U64 R40, R40, 0x3, RZ ;  /* 0x0000000328287819 */ /* 0x000fe400000012ff */
[----:B------:R-:W-:Y:S01]  /*13960*/  LOP3.LUT R52, R205, 0x380, RZ, 0xc0, !PT ;  /* 0x00000380cd347812 */ /* 0x000fe200078ec0ff */
[----:B------:R0:W-:Y:S01]  /*13970*/  STSM.16.M88.4 [R168], R4 ;  /* 0x00000004a8007844 */ /* 0x0001e20000000200 */
[----:B------:R-:W-:Y:S02]  /*13980*/  LOP3.LUT R36, R36, R179, RZ, 0x3c, !PT ;  /* 0x000000b324247212 */ /* 0x000fe400078e3cff */
[----:B------:R-:W-:-:S02]  /*13990*/  LOP3.LUT R56, R207, 0x380, RZ, 0xc0, !PT ;  /* 0x00000380cf387812 */ /* 0x000fc400078ec0ff */
[----:B------:R-:W-:Y:S02]  /*139a0*/  LOP3.LUT R27, R26, 0x380, RZ, 0xc0, !PT ;  /* 0x000003801a1b7812 */ /* 0x000fe400078ec0ff */
[----:B------:R-:W-:Y:S02]  /*139b0*/  LOP3.LUT R44, R44, R183, RZ, 0x3c, !PT ;  /* 0x000000b72c2c7212 */ /* 0x000fe400078e3cff */
[----:B------:R-:W-:Y:S02]  /*139c0*/  LOP3.LUT R60, R209, 0x380, RZ, 0xc0, !PT ;  /* 0x00000380d13c7812 */ /* 0x000fe400078ec0ff */
[----:B------:R-:W-:Y:S02]  /*139d0*/  LOP3.LUT R179, R98, 0x380, RZ, 0xc0, !PT ;  /* 0x0000038062b37812 */ /* 0x000fe400078ec0ff */
[----:B------:R-:W-:Y:S02]  /*139e0*/  LOP3.LUT R173, R30, 0x380, RZ, 0xc0, !PT ;  /* 0x000003801ead7812 */ /* 0x000fe400078ec0ff */
[----:B------:R-:W-:Y:S01]  /*139f0*/  ISETP.NE.AND.EX P0, PT, RZ, UR5, PT, P0 ;  /* 0x00000005ff007c0c */ /* 0x000fe2000bf05300 */
[----:B------:R-:W-:Y:S01]  /*13a00*/  ULDC.64 UR4, c[0x0][0xbe0] ;  /* 0x0002f80000047ab9 */ /* 0x000fe20000000a00 */
[----:B0-----:R-:W-:-:S02]  /*13a10*/  F2FP.BF16.F32.PACK_AB R4, R170, R172 ;  /* 0x000000acaa04723e */ /* 0x001fc400000010ff */
[----:B------:R-:W-:Y:S02]  /*13a20*/  F2FP.BF16.F32.PACK_AB R5, R35, R34 ;  /* 0x000000222305723e */ /* 0x000fe400000010ff */
[----:B------:R-:W-:Y:S02]  /*13a30*/  F2FP.BF16.F32.PACK_AB R6, R167, R171 ;  /* 0x000000aba706723e */ /* 0x000fe400000010ff */
[----:B------:R-:W-:Y:S02]  /*13a40*/  F2FP.BF16.F32.PACK_AB R7, R39, R38 ;  /* 0x000000262707723e */ /* 0x000fe400000010ff */
[----:B------:R-:W-:Y:S02]  /*13a50*/  SHF.R.U64 R48, R48, 0x3, RZ ;  /* 0x0000000330307819 */ /* 0x000fe400000012ff */
[----:B------:R-:W-:Y:S01]  /*13a60*/  LOP3.LUT R183, R106, 0x380, RZ, 0xc0, !PT ;  /* 0x000003806ab77812 */ /* 0x000fe200078ec0ff */
[----:B------:R0:W-:Y:S01]  /*13a70*/  STSM.16.M88.4 [R119], R4 ;  /* 0x0000000477007844 */ /* 0x0001e20000000200 */
[----:B------:R-:W-:-:S02]  /*13a80*/  LOP3.LUT R40, R40, R181, RZ, 0x3c, !PT ;  /* 0x000000b528287212 */ /* 0x000fc400078e3cff */
[----:B------:R-:W-:Y:S02]  /*13a90*/  SHF.R.U64 R52, R52, 0x3, RZ ;  /* 0x0000000334347819 */ /* 0x000fe400000012ff */
[----:B------:R-:W-:Y:S02]  /*13aa0*/  SHF.R.U64 R56, R56, 0x3, RZ ;  /* 0x0000000338387819 */ /* 0x000fe400000012ff */
[----:B------:R-:W-:Y:S02]  /*13ab0*/  LOP3.LUT R181, R102, 0x380, RZ, 0xc0, !PT ;  /* 0x0000038066b57812 */ /* 0x000fe400078ec0ff */
[----:B------:R-:W-:Y:S02]  /*13ac0*/  SHF.R.U64 R27, R27, 0x3, RZ ;  /* 0x000000031b1b7819 */ /* 0x000fe400000012ff */
[----:B------:R-:W-:Y:S02]  /*13ad0*/  ISETP.NE.U32.AND P6, PT, RZ, UR4, PT ;  /* 0x00000004ff007c0c */ /* 0x000fe4000bfc5070 */
[----:B------:R-:W-:-:S02]  /*13ae0*/  SHF.R.U64 R60, R60, 0x3, RZ ;  /* 0x000000033c3c7819 */ /* 0x000fc400000012ff */
[----:B------:R-:W-:Y:S01]  /*13af0*/  SHF.R.U64 R179, R179, 0x3, RZ ;  /* 0x00000003b3b37819 */ /* 0x000fe200000012ff */
[----:B0-----:R-:W0:Y:S01]  /*13b00*/  LDC.64 R4, c[0x0][0xbd8] ;  /* 0x0002f600ff047b82 */ /* 0x001e220000000a00 */
[----:B------:R-:W-:Y:S02]  /*13b10*/  SHF.R.U64 R173, R173, 0x3, RZ ;  /* 0x00000003adad7819 */ /* 0x000fe400000012ff */
[----:B------:R-:W-:Y:S02]  /*13b20*/  LOP3.LUT R48, R48, R201, RZ, 0x3c, !PT ;  /* 0x000000c930307212 */ /* 0x000fe400078e3cff */
[----:B------:R-:W-:Y:S02]  /*13b30*/  SHF.R.U64 R183, R183, 0x3, RZ ;  /* 0x00000003b7b77819 */ /* 0x000fe400000012ff */
[----:B------:R-:W-:Y:S02]  /*13b40*/  LOP3.LUT R52, R52, R205, RZ, 0x3c, !PT ;  /* 0x000000cd34347212 */ /* 0x000fe400078e3cff */
[----:B------:R-:W-:-:S02]  /*13b50*/  MOV R118, R36 ;  /* 0x0000002400767202 */ /* 0x000fc40000000f00 */
[----:B------:R-:W-:Y:S02]  /*13b60*/  F2FP.BF16.F32.PACK_AB R8, R165, R169 ;  /* 0x000000a9a508723e */ /* 0x000fe400000010ff */
[----:B------:R-:W-:Y:S02]  /*13b70*/  F2FP.BF16.F32.PACK_AB R9, R43, R42 ;  /* 0x0000002a2b09723e */ /* 0x000fe400000010ff */
[----:B------:R-:W-:Y:S02]  /*13b80*/  LOP3.LUT R56, R56, R207, RZ, 0x3c, !PT ;  /* 0x000000cf38387212 */ /* 0x000fe400078e3cff */
[----:B------:R-:W-:Y:S01]  /*13b90*/  SHF.R.U64 R181, R181, 0x3, RZ ;  /* 0x00000003b5b57819 */ /* 0x000fe200000012ff */
[----:B------:R1:W-:Y:S01]  /*13ba0*/  STSM.16.M88.4 [R118], R8 ;  /* 0x0000000876007844 */ /* 0x0003e20000000200 */
[----:B------:R-:W-:Y:S02]  /*13bb0*/  LOP3.LUT R110, R27, R26, RZ, 0x3c, !PT ;  /* 0x0000001a1b6e7212 */ /* 0x000fe400078e3cff */
[----:B------:R-:W-:-:S02]  /*13bc0*/  MOV R41, R40 ;  /* 0x0000002800297202 */ /* 0x000fc40000000f00 */
[----:B------:R-:W-:Y:S01]  /*13bd0*/  ISETP.NE.AND.EX P6, PT, RZ, UR5, PT, P6 ;  /* 0x00000005ff007c0c */ /* 0x000fe2000bfc5360 */
[----:B0-----:R-:W-:Y:S01]  /*13be0*/  IMAD.WIDE R6, R215, 0x4, R4 ;  /* 0x00000004d7067825 */ /* 0x001fe200078e0204 */
[----:B------:R-:W-:Y:S01]  /*13bf0*/  LOP3.LUT R60, R60, R209, RZ, 0x3c, !PT ;  /* 0x000000d13c3c7212 */ /* 0x000fe200078e3cff */
[----:B------:R0:W-:Y:S01]  /*13c00*/  STSM.16.M88.4 [R41], R12 ;  /* 0x0000000c29007844 */ /* 0x0001e20000000200 */
[----:B------:R-:W-:Y:S02]  /*13c10*/  LOP3.LUT R98, R179, R98, RZ, 0x3c, !PT ;  /* 0x00000062b3627212 */ /* 0x000fe400078e3cff */
[----:B------:R-:W-:Y:S02]  /*13c20*/  LOP3.LUT R32, R173, R30, RZ, 0x3c, !PT ;  /* 0x0000001ead207212 */ /* 0x000fe400078e3cff */
[----:B------:R-:W-:Y:S02]  /*13c30*/  MOV R44, R44 ;  /* 0x0000002c002c7202 */ /* 0x000fe40000000f00 */
[----:B------:R-:W-:-:S02]  /*13c40*/  F2FP.BF16.F32.PACK_AB R26, R159, R161 ;  /* 0x000000a19f1a723e */ /* 0x000fc400000010ff */
[----:B------:R-:W-:Y:S02]  /*13c50*/  F2FP.BF16.F32.PACK_AB R27, R63, R62 ;  /* 0x0000003e3f1b723e */ /* 0x000fe400000010ff */
[----:B------:R-:W-:Y:S02]  /*13c60*/  LOP3.LUT R106, R183, R106, RZ, 0x3c, !PT ;  /* 0x0000006ab76a7212 */ /* 0x000fe400078e3cff */
[----:B------:R-:W-:Y:S01]  /*13c70*/  MOV R48, R48 ;  /* 0x0000003000307202 */ /* 0x000fe20000000f00 */
[----:B------:R2:W-:Y:S01]  /*13c80*/  STSM.16.M88.4 [R44], R24 ;  /* 0x000000182c007844 */ /* 0x0005e20000000200 */
[----:B------:R-:W-:Y:S02]  /*13c90*/  F2FP.BF16.F32.PACK_AB R30, R69, R156 ;  /* 0x0000009c451e723e */ /* 0x000fe400000010ff */
[----:B------:R-:W-:Y:S02]  /*13ca0*/  MOV R52, R52 ;  /* 0x0000003400347202 */ /* 0x000fe40000000f00 */
[----:B------:R-:W-:Y:S01]  /*13cb0*/  F2FP.BF16.F32.PACK_AB R88, R89, R88 ;  /* 0x000000585958723e */ /* 0x000fe200000010ff */
[----:B------:R3:W-:Y:S01]  /*13cc0*/  STSM.16.M88.4 [R48], R28 ;  /* 0x0000001c30007844 */ /* 0x0007e20000000200 */
[----:B------:R-:W-:-:S02]  /*13cd0*/  LOP3.LUT R102, R181, R102, RZ, 0x3c, !PT ;  /* 0x00000066b5667212 */ /* 0x000fc400078e3cff */
[----:B------:R-:W-:Y:S02]  /*13ce0*/  MOV R56, R56 ;  /* 0x0000003800387202 */ /* 0x000fe40000000f00 */
[----:B------:R-:W-:Y:S02]  /*13cf0*/  F2FP.BF16.F32.PACK_AB R82, R85, R84 ;  /* 0x000000545552723e */ /* 0x000fe400000010ff */
[----:B------:R-:W-:Y:S02]  /*13d00*/  F2FP.BF16.F32.PACK_AB R83, R87, R86 ;  /* 0x000000565753723e */ /* 0x000fe400000010ff */
[----:B------:R-:W-:Y:S01]  /*13d10*/  F2FP.BF16.F32.PACK_AB R96, R97, R96 ;  /* 0x000000606160723e */ /* 0x000fe200000010ff */
[----:B------:R-:W-:Y:S01]  /*13d20*/  IMAD R5, R202, 0x40, R199 ;  /* 0x00000040ca057824 */ /* 0x000fe200078e02c7 */
[----:B------:R-:W-:Y:S01]  /*13d30*/  F2FP.BF16.F32.PACK_AB R89, R91, R90 ;  /* 0x0000005a5b59723e */ /* 0x000fe200000010ff */
[----:B------:R-:W-:Y:S01]  /*13d40*/  STSM.16.M88.4 [R52], R72 ;  /* 0x0000004834007844 */ /* 0x000fe20000000200 */
[----:B------:R-:W-:-:S02]  /*13d50*/  MOV R60, R60 ;  /* 0x0000003c003c7202 */ /* 0x000fc40000000f00 */
[----:B------:R-:W-:Y:S01]  /*13d60*/  MOV R40, R98 ;  /* 0x0000006200287202 */ /* 0x000fe20000000f00 */
[----:B------:R-:W-:Y:S01]  /*13d70*/  STSM.16.M88.4 [R56], R80 ;  /* 0x0000005038007844 */ /* 0x000fe20000000200 */
[----:B------:R-:W-:Y:S02]  /*13d80*/  F2FP.BF16.F32.PACK_AB R90, R93, R92 ;  /* 0x0000005c5d5a723e */ /* 0x000fe400000010ff */
[----:B------:R-:W-:Y:S02]  /*13d90*/  F2FP.BF16.F32.PACK_AB R91, R95, R94 ;  /* 0x0000005e5f5b723e */ /* 0x000fe400000010ff */
[----:B------:R-:W-:Y:S02]  /*13da0*/  MOV R64, R64 ;  /* 0x0000004000407202 */ /* 0x000fe40000000f00 */
        /* <DEDUP_REMOVED lines=18> */
[----:B------:R-:W-:Y:S02]  /*13ed0*/  F2FP.BF16.F32.PACK_AB R121, R123, R122 ;  /* 0x0000007a7b79723e */ /* 0x000fe400000010ff */
[----:B------:R-:W-:Y:S02]  /*13ee0*/  F2FP.BF16.F32.PACK_AB R128, R129, R128 ;  /* 0x000000808180723e */ /* 0x000fe400000010ff */
[----:B------:R-:W-:Y:S02]  /*13ef0*/  F2FP.BF16.F32.PACK_AB R136, R137, R136 ;  /* 0x000000888988723e */ /* 0x000fe400000010ff */
[----:B------:R-:W-:Y:S02]  /*13f00*/  MOV R110, R110 ;  /* 0x0000006e006e7202 */ /* 0x000fe40000000f00 */
[----:B------:R-:W-:Y:S01]  /*13f10*/  F2FP.BF16.F32.PACK_AB R144, R145, R144 ;  /* 0x000000909190723e */ /* 0x000fe200000010ff */
[----:B------:R-:W-:Y:S01]  /*13f20*/  IMAD.WIDE R20, R5, 0x2, R20 ;  /* 0x0000000205147825 */ /* 0x000fe200078e0214 */
[----:B------:R-:W-:Y:S01]  /*13f30*/  F2FP.BF16.F32.PACK_AB R122, R125, R124 ;  /* 0x0000007c7d7a723e */ /* 0x000fe200000010ff */
[----:B------:R-:W-:Y:S01]  /*13f40*/  STSM.16.M88.4 [R102], R112 ;  /* 0x0000007066007844 */ /* 0x000fe20000000200 */
[----:B------:R-:W-:Y:S01]  /*13f50*/  F2FP.BF16.F32.PACK_AB R123, R127, R126 ;  /* 0x0000007e7f7b723e */ /* 0x000fe200000010ff */
[----:B------:R-:W4:Y:S01]  /*13f60*/  @P6 LDC.64 R4, c[0x0][0xbe0] ;  /* 0x0002f800ff046b82 */ /* 0x000f220000000a00 */
[----:B------:R-:W-:-:S02]  /*13f70*/  F2FP.BF16.F32.PACK_AB R129, R131, R130 ;  /* 0x000000828381723e */ /* 0x000fc400000010ff */
[----:B------:R-:W-:Y:S01]  /*13f80*/  F2FP.BF16.F32.PACK_AB R130, R133, R132 ;  /* 0x000000848582723e */ /* 0x000fe200000010ff */
[----:B------:R3:W-:Y:S01]  /*13f90*/  STSM.16.M88.4 [R37], R120 ;  /* 0x0000007825007844 */ /* 0x0007e20000000200 */
[----:B------:R-:W-:Y:S02]  /*13fa0*/  F2FP.BF16.F32.PACK_AB R131, R135, R134 ;  /* 0x000000868783723e */ /* 0x000fe400000010ff */
[----:B------:R-:W-:Y:S02]  /*13fb0*/  F2FP.BF16.F32.PACK_AB R137, R139, R138 ;  /* 0x0000008a8b89723e */ /* 0x000fe400000010ff */
[----:B------:R-:W-:Y:S01]  /*13fc0*/  F2FP.BF16.F32.PACK_AB R138, R141, R140 ;  /* 0x0000008c8d8a723e */ /* 0x000fe200000010ff */
[----:B------:R-:W-:Y:S01]  /*13fd0*/  STSM.16.M88.4 [R110], R128 ;  /* 0x000000806e007844 */ /* 0x000fe20000000200 */
[----:B------:R-:W-:Y:S02]  /*13fe0*/  F2FP.BF16.F32.PACK_AB R139, R143, R142 ;  /* 0x0000008e8f8b723e */ /* 0x000fe400000010ff */
[----:B------:R-:W-:-:S02]  /*13ff0*/  F2FP.BF16.F32.PACK_AB R145, R147, R146 ;  /* 0x000000929391723e */ /* 0x000fc400000010ff */
[----:B------:R-:W-:Y:S01]  /*14000*/  MOV R32, R32 ;  /* 0x0000002000207202 */ /* 0x000fe20000000f00 */
[----:B------:R-:W-:Y:S01]  /*14010*/  STSM.16.M88.4 [R36], R136 ;  /* 0x0000008824007844 */ /* 0x000fe20000000200 */
[----:B------:R-:W-:Y:S02]  /*14020*/  F2FP.BF16.F32.PACK_AB R146, R149, R148 ;  /* 0x000000949592723e */ /* 0x000fe400000010ff */
[----:B------:R-:W-:-:S05]  /*14030*/  F2FP.BF16.F32.PACK_AB R147, R151, R150 ;  /* 0x000000969793723e */ /* 0x000fca00000010ff */
[----:B------:R3:W-:Y:S01]  /*14040*/  STSM.16.M88.4 [R32], R144 ;  /* 0x0000009020007844 */ /* 0x0007e20000000200 */
[----:B------:R-:W-:Y:S01]  /*14050*/  BAR.SYNC.DEFER_BLOCKING 0x1, 0x100 ;  /* 0x0044000000007b1d */ /* 0x000fe20000010000 */
[----:B----4-:R-:W-:-:S05]  /*14060*/  @P6 IMAD.WIDE R4, R215, 0x4, R4 ;  /* 0x00000004d7046825 */ /* 0x010fca00078e0204 */
[----:B------:R-:W-:Y:S02]  /*14070*/  ULDC UR4, c[0x0][0xa88] ;  /* 0x0002a20000047ab9 */ /* 0x000fe40000000800 */
[----:B------:R-:W-:Y:S01]  /*14080*/  IMAD.U32 R78, RZ, RZ, UR4 ;  /* 0x00000004ff4e7e24 */ /* 0x000fe2000f8e00ff */
[----:B------:R4:W5:Y:S01]  /*14090*/  @P0 LDG.E R76, desc[UR42][R6.64] ;  /* 0x0000002a064c0981 */ /* 0x000962000c1e1900 */
[C---:B-1----:R-:W-:Y:S02]  /*140a0*/  IADD3 R9, P1, R20.reuse, 0x1000, RZ ;  /* 0x0000100014097810 */ /* 0x042fe40007f3e0ff */
[C---:B0-----:R-:W-:Y:S02]  /*140b0*/  IADD3 R13, P2, R20.reuse, 0x2000, RZ ;  /* 0x00002000140d7810 */ /* 0x041fe40007f5e0ff */
[----:B------:R4:W5:Y:S01]  /*140c0*/  @P6 LDG.E R78, desc[UR42][R4.64] ;  /* 0x0000002a044e6981 */ /* 0x000962000c1e1900 */
[C---:B--2---:R-:W-:Y:S02]  /*140d0*/  IADD3 R25, P3, R20.reuse, 0x3000, RZ ;  /* 0x0000300014197810 */ /* 0x044fe40007f7e0ff */
[----:B---3--:R-:W-:-:S02]  /*140e0*/  IADD3 R29, P4, R20, 0x4000, RZ ;  /* 0x00004000141d7810 */ /* 0x008fc40007f9e0ff */
[----:B------:R-:W-:Y:S02]  /*140f0*/  LOP3.LUT R8, R9, 0x380, RZ, 0xc0, !PT ;  /* 0x0000038009087812 */ /* 0x000fe400078ec0ff */
[----:B------:R-:W-:Y:S02]  /*14100*/  LOP3.LUT R12, R13, 0x380, RZ, 0xc0, !PT ;  /* 0x000003800d0c7812 */ /* 0x000fe400078ec0ff */
[----:B------:R-:W-:Y:S02]  /*14110*/  LOP3.LUT R24, R25, 0x380, RZ, 0xc0, !PT ;  /* 0x0000038019187812 */ /* 0x000fe400078ec0ff */
[----:B------:R-:W-:Y:S02]  /*14120*/  LOP3.LUT R28, R29, 0x380, RZ, 0xc0, !PT ;  /* 0x000003801d1c7812 */ /* 0x000fe400078ec0ff */
[----:B------:R-:W-:Y:S02]  /*14130*/  SHF.R.U64 R8, R8, 0x3, RZ ;  /* 0x0000000308087819 */ /* 0x000fe400000012ff */
[----:B------:R-:W-:-:S02]  /*14140*/  SHF.R.U64 R12, R12, 0x3, RZ ;  /* 0x000000030c0c7819 */ /* 0x000fc400000012ff */
[----:B------:R-:W-:Y:S02]  /*14150*/  SHF.R.U64 R24, R24, 0x3, RZ ;  /* 0x0000000318187819 */ /* 0x000fe400000012ff */
        /* <DEDUP_REMOVED lines=9> */
[----:B------:R-:W-:-:S02]  /*141f0*/  IADD3 R33, P5, R20, 0x5000, RZ ;  /* 0x0000500014217810 */ /* 0x000fc40007fbe0ff */
[C---:B------:R-:W-:Y:S02]  /*14200*/  IADD3 R37, P1, R20.reuse, 0x6000, RZ ;  /* 0x0000600014257810 */ /* 0x040fe40007f3e0ff */
[C---:B------:R-:W-:Y:S02]  /*14210*/  IADD3 R41, P2, R20.reuse, 0x7000, RZ ;  /* 0x0000700014297810 */ /* 0x040fe40007f5e0ff */
[C---:B------:R-:W-:Y:S02]  /*14220*/  IADD3 R45, P3, R20.reuse, 0x8000, RZ ;  /* 0x00008000142d7810 */ /* 0x040fe40007f7e0ff */
[----:B------:R-:W-:Y:S02]  /*14230*/  IADD3 R49, P4, R20, 0x9000, RZ ;  /* 0x0000900014317810 */ /* 0x000fe40007f9e0ff */
[----:B------:R-:W-:Y:S02]  /*14240*/  P2R R10, PR, RZ, 0x20 ;  /* 0x00000020ff0a7803 */ /* 0x000fe40000000000 */
[----:B------:R-:W-:-:S02]  /*14250*/  LOP3.LUT R32, R33, 0x380, RZ, 0xc0, !PT ;  /* 0x0000038021207812 */ /* 0x000fc400078ec0ff */
[----:B------:R-:W-:Y:S02]  /*14260*/  LOP3.LUT R36, R37, 0x380, RZ, 0xc0, !PT ;  /* 0x0000038025247812 */ /* 0x000fe400078ec0ff */
[----:B------:R-:W-:Y:S02]  /*14270*/  LOP3.LUT R40, R41, 0x380, RZ, 0xc0, !PT ;  /* 0x0000038029287812 */ /* 0x000fe400078ec0ff */
[----:B------:R-:W-:Y:S02]  /*14280*/  LOP3.LUT R44, R45, 0x380, RZ, 0xc0, !PT ;  /* 0x000003802d2c7812 */ /* 0x000fe400078ec0ff */
[----:B------:R-:W-:Y:S02]  /*14290*/  LOP3.LUT R48, R49, 0x380, RZ, 0xc0, !PT ;  /* 0x0000038031307812 */ /* 0x000fe400078ec0ff */
[----:B------:R-:W-:Y:S02]  /*142a0*/  IADD3 R53, P5, R20, 0xa000, RZ ;  /* 0x0000a00014357810 */ /* 0x000fe40007fbe0ff */
[----:B------:R-:W-:-:S02]  /*142b0*/  SHF.R.U64 R32, R32, 0x3, RZ ;  /* 0x0000000320207819 */ /* 0x000fc400000012ff */
[----:B------:R-:W-:Y:S02]  /*142c0*/  SHF.R.U64 R36, R36, 0x3, RZ ;  /* 0x0000000324247819 */ /* 0x000fe400000012ff */
[----:B------:R-:W-:Y:S02]  /*142d0*/  LOP3.LUT R52, R53, 0x380, RZ, 0xc0, !PT ;  /* 0x0000038035347812 */ /* 0x000fe400078ec0ff */
        /* <DEDUP_REMOVED lines=8> */
[----:B------:R-:W-:Y:S01]  /*14360*/  SHF.R.U64 R52, R52, 0x3, RZ ;  /* 0x0000000334347819 */ /* 0x000fe200000012ff */
[----:B----4-:R-:W-:Y:S06]  /*14370*/  @P6 BRA `(.L_x_4818) ;  /* 0x0000000000106947 */ /* 0x010fec0003800000 */
[----:B------:R-:W-:Y:S05]  /*14380*/  @!P0 BRA `(.L_x_4818) ;  /* 0x00000000000c8947 */ /* 0x000fea0003800000 */
[----:B------:R-:W2:Y:S04]  /*14390*/  LDG.E R5, desc[UR42][R6.64] ;  /* 0x0000002a06057981 */ /* 0x000ea8000c1e1900 */
[----:B-----5:R-:W2:Y:S02]  /*143a0*/  LDG.E R78, desc[UR42][R6.64+0x4] ;  /* 0x0000042a064e7981 */ /* 0x020ea4000c1e1900 */
[----:B--2---:R-:W-:-:S07]  /*143b0*/  IADD3 R78, -R5, R78, RZ ;  /* 0x0000004e054e7210 */ /* 0x004fce0007ffe1ff */
.L_x_4818:
[----:B------:R-:W0:Y:S01]  /*143c0*/  SHFL.IDX PT, R4, R219, RZ, 0x1f ;  /* 0x00001fffdb047589 */ /* 0x000e2200000e0000 */
[----:B------:R-:W-:Y:S01]  /*143d0*/  ISETP.NE.AND P6, PT, R10, RZ, PT ;  /* 0x000000ff0a00720c */ /* 0x000fe20003fc5270 */
[--C-:B------:R-:W-:Y:S01]  /*143e0*/  IMAD.X R49, RZ, RZ, R21.reuse, P4 ;  /* 0x000000ffff317224 */ /* 0x100fe200020e0615 */
[----:B------:R-:W-:Y:S01]  /*143f0*/  LOP3.LUT R52, R52, R53, RZ, 0x3c, !PT ;  /* 0x0000003534347212 */ /* 0x000fe200078e3cff */
        /* <DEDUP_REMOVED lines=15> */
[----:B------:R-:W-:Y:S02]  /*144f0*/  LOP3.LUT R7, R20, 0x380, RZ, 0xc0, !PT ;  /* 0x0000038014077812 */ /* 0x000fe400078ec0ff */
[----:B0-----:R-:W-:-:S02]  /*14500*/  ISETP.NE.AND P4, PT, R4, RZ, PT ;  /* 0x000000ff0400720c */ /* 0x001fc40003f85270 */
[----:B------:R-:W-:Y:S02]  /*14510*/  LOP3.LUT R5, R6, 0x380, RZ, 0xc0, !PT ;  /* 0x0000038006057812 */ /* 0x000fe400078ec0ff */
[----:B------:R-:W-:Y:S02]  /*14520*/  SHF.R.U64 R56, R56, 0x3, RZ ;  /* 0x0000000338387819 */ /* 0x000fe400000012ff */
[----:B------:R-:W-:Y:S02]  /*14530*/  SHF.R.U64 R60, R60, 0x3, RZ ;  /* 0x000000033c3c7819 */ /* 0x000fe400000012ff */
[----:B------:R-:W-:Y:S02]  /*14540*/  SHF.R.U64 R64, R64, 0x3, RZ ;  /* 0x0000000340407819 */ /* 0x000fe400000012ff */
[----:B------:R-:W-:Y:S02]  /*14550*/  SHF.R.U64 R72, R72, 0x3, RZ ;  /* 0x0000000348487819 */ /* 0x000fe400000012ff */
[----:B------:R-:W-:-:S02]  /*14560*/  SHF.R.U64 R7, R7, 0x3, RZ ;  /* 0x0000000307077819 */ /* 0x000fc400000012ff */
[----:B------:R-:W-:Y:S02]  /*14570*/  SHF.R.U64 R5, R5, 0x3, RZ ;  /* 0x0000000305057819 */ /* 0x000fe400000012ff */
[----:B------:R-:W-:Y:S02]  /*14580*/  SHF.R.S32.HI R4, RZ, 0x1f, R215 ;  /* 0x0000001fff047819 */ /* 0x000fe400000114d7 */
        /* <DEDUP_REMOVED lines=16> */
[----:B------:R-:W-:Y:S02]  /*14690*/  IMAD R15, R217, 0x40, R192 ;  /* 0x00000040d90f7824 */ /* 0x000fe400078e02c0 */
[----:B------:R-:W-:Y:S02]  /*146a0*/  IMAD R7, R79, UR4, RZ ;  /* 0x000000044f077c24 */ /* 0x000fe4000f8e02ff */
[----:B------:R-:W-:Y:S01]  /*146b0*/  IMAD.WIDE.U32 R4, R214, UR4, R76 ;  /* 0x00000004d6047c25 */ /* 0x000fe2000f8e004c */
[----:B------:R-:W-:-:S03]  /*146c0*/  SHF.R.S32.HI R11, RZ, 0x1f, R15 ;  /* 0x0000001fff0b7819 */ /* 0x000fc6000001140f */
[----:B------:R-:W-:Y:S01]  /*146d0*/  IMAD R7, R214, UR5, R7 ;  /* 0x00000005d6077c24 */ /* 0x000fe2000f8e0207 */
[----:B------:R-:W-:Y:S02]  /*146e0*/  ULDC.64 UR4, c[0x0][0xb78] ;  /* 0x0002de0000047ab9 */ /* 0x000fe40000000a00 */
[----:B------:R-:W-:Y:S02]  /*146f0*/  IMAD R6, R80, UR4, RZ ;  /* 0x0000000450067c24 */ /* 0x000fe4000f8e02ff */
[----:B------:R-:W-:Y:S02]  /*14700*/  IMAD.IADD R5, R5, 0x1, R7 ;  /* 0x0000000105057824 */ /* 0x000fe400078e0207 */
[----:B------:R-:W-:Y:S02]  /*14710*/  IMAD.MOV R7, RZ, RZ, -R194 ;  /* 0x000000ffff077224 */ /* 0x000fe400078e0ac2 */
[----:B------:R-:W-:-:S03]  /*14720*/  IMAD.WIDE.U32 R4, R87, UR4, R4 ;  /* 0x0000000457047c25 */ /* 0x000fc6000f8e0004 */
[----:B------:R-:W-:Y:S01]  /*14730*/  ISETP.NE.AND P0, PT, R22, R7, PT ;  /* 0x000000071600720c */ /* 0x000fe20003f05270 */
[----:B------:R-:W-:Y:S02]  /*14740*/  VIADD R7, R15, 0x8 ;  /* 0x000000080f077836 */ /* 0x000fe40000000000 */
[----:B------:R-:W-:Y:S01]  /*14750*/  IMAD R10, R87, UR5, R6 ;  /* 0x00000005570a7c24 */ /* 0x000fe2000f8e0206 */
[C---:B------:R-:W-:Y:S01]  /*14760*/  IADD3 R6, P2, R15.reuse, R4, RZ ;  /* 0x000000040f067210 */ /* 0x040fe20007f5e0ff */
[----:B------:R-:W-:Y:S01]  /*14770*/  ULDC.64 UR4, c[0x0][0xb40] ;  /* 0x0002d00000047ab9 */ /* 0x000fe20000000a00 */
[-C--:B------:R-:W-:Y:S02]  /*14780*/  ISETP.GE.OR P1, PT, R15, R78.reuse, P0 ;  /* 0x0000004e0f00720c */ /* 0x080fe40000726670 */
[----:B------:R-:W-:Y:S02]  /*14790*/  ISETP.GE.OR P0, PT, R7, R78, P0 ;  /* 0x0000004e0700720c */ /* 0x000fe40000706670 */
[----:B------:R-:W-:-:S02]  /*147a0*/  IADD3.X R11, R11, R5, R10, P2, !PT ;  /* 0x000000050b0b7210 */ /* 0x000fc400017fe40a */
[----:B------:R-:W-:-:S04]  /*147b0*/  LEA R4, P2, R6, UR4, 0x2 ;  /* 0x0000000406047c11 */ /* 0x000fc8000f8410ff */
[----:B------:R-:W-:-:S05]  /*147c0*/  LEA.HI.X R5, R6, UR5, R11, 0x2, P2 ;  /* 0x0000000506057c11 */ /* 0x000fca00090f140b */
[----:B------:R0:W-:Y:S04]  /*147d0*/  @!P1 STG.E desc[UR42][R4.64], R3 ;  /* 0x0000000304009986 */ /* 0x0001e8000c10192a */
[----:B------:R0:W-:Y:S02]  /*147e0*/  @!P0 STG.E desc[UR42][R4.64+0x20], R0 ;  /* 0x0000200004008986 */ /* 0x0001e4000c10192a */
.L_x_4819:
[----:B------:R-:W1:Y:S01]  /*147f0*/  LDC R88, c[0x0][0xa8c] ;  /* 0x0002a300ff587b82 */ /* 0x000e620000000800 */
[----:B0-----:R0:W5:Y:S01]  /*14800*/  LD.E.128 R4, desc[UR42][R20.64] ;  /* 0x0000002a14047980 */ /* 0x001162000c101d00 */
[----:B------:R-:W-:Y:S02]  /*14810*/  ULDC.64 UR4, c[0x0][0xaa0] ;  /* 0x0002a80000047ab9 */ /* 0x000fe40000000a00 */
[----:B------:R-:W-:Y:S01]  /*14820*/  IMAD R3, R77, UR4, RZ ;  /* 0x000000044d037c24 */ /* 0x000fe2000f8e02ff */
[----:B------:R-:W5:Y:S04]  /*14830*/  LD.E.128 R8, desc[UR42][R8.64] ;  /* 0x0000002a08087980 */ /* 0x000f68000c101d00 */
[----:B------:R-:W5:Y:S01]  /*14840*/  LD.E.128 R12, desc[UR42][R12.64] ;  /* 0x0000002a0c0c7980 */ /* 0x000f62000c101d00 */
[--C-:B0-----:R-:W-:Y:S01]  /*14850*/  SHF.R.S32.HI R21, RZ, 0x1f, R199.reuse ;  /* 0x0000001fff157819 */ /* 0x101fe200000114c7 */
[----:B------:R-:W-:-:S02]  /*14860*/  IMAD.MOV.U32 R20, RZ, RZ, R199 ;  /* 0x000000ffff147224 */ /* 0x000fc400078e00c7 */
[----:B------:R-:W5:Y:S01]  /*14870*/  LD.E.128 R24, desc[UR42][R24.64] ;  /* 0x0000002a18187980 */ /* 0x000f62000c101d00 */
[C---:B------:R-:W-:Y:S02]  /*14880*/  IMAD R3, R76.reuse, UR5, R3 ;  /* 0x000000054c037c24 */ /* 0x040fe4000f8e0203 */
[----:B------:R-:W-:Y:S01]  /*14890*/  IMAD.WIDE.U32 R20, R76, UR4, R20 ;  /* 0x000000044c147c25 */ /* 0x000fe2000f8e0014 */
[----:B------:R-:W-:Y:S01]  /*148a0*/  ULDC.64 UR4, c[0x0][0xae0] ;  /* 0x0002b80000047ab9 */ /* 0x000fe20000000a00 */
[----:B------:R-:W5:Y:S02]  /*148b0*/  LD.E.128 R28, desc[UR42][R28.64] ;  /* 0x0000002a1c1c7980 */ /* 0x000f64000c101d00 */
[----:B------:R-:W-:Y:S02]  /*148c0*/  IMAD.IADD R21, R21, 0x1, R3 ;  /* 0x0000000115157824 */ /* 0x000fe400078e0203 */
[----:B------:R-:W-:Y:S01]  /*148d0*/  VIADD R3, R199, 0x40 ;  /* 0x00000040c7037836 */ /* 0x000fe20000000000 */
[----:B------:R-:W5:Y:S01]  /*148e0*/  LD.E.128 R32, desc[UR42][R32.64] ;  /* 0x0000002a20207980 */ /* 0x000f62000c101d00 */
[----:B------:R-:W-:-:S03]  /*148f0*/  IMAD R77, R79, UR4, RZ ;  /* 0x000000044f4d7c24 */ /* 0x000fc6000f8e02ff */
[-C--:B-1----:R-:W-:Y:S01]  /*14900*/  ISETP.GE.AND P3, PT, R3, R88.reuse, PT ;  /* 0x000000580300720c */ /* 0x082fe20003f66270 */
[----:B------:R-:W5:Y:S01]  /*14910*/  LD.E.128 R36, desc[UR42][R36.64] ;  /* 0x0000002a24247980 */ /* 0x000f62000c101d00 */
[----:B------:R-:W-:Y:S02]  /*14920*/  IMAD R79, R217, -0x40, R78 ;  /* 0xffffffc0d94f7824 */ /* 0x000fe400078e024e */
[----:B------:R-:W-:Y:S01]  /*14930*/  VIADD R0, R202, 0x20 ;  /* 0x00000020ca007836 */ /* 0x000fe20000000000 */
[----:B------:R-:W5:Y:S01]  /*14940*/  LD.E.128 R40, desc[UR42][R40.64] ;  /* 0x0000002a28287980 */ /* 0x000f62000c101d00 */
[C---:B------:R-:W-:Y:S01]  /*14950*/  IMAD R77, R214.reuse, UR5, R77 ;  /* 0x00000005d64d7c24 */ /* 0x040fe2000f8e024d */
[----:B------:R-:W-:Y:S01]  /*14960*/  SEL R76, RZ, 0xffffffff, P3 ;  /* 0xffffffffff4c7807 */ /* 0x000fe20001800000 */
[----:B------:R-:W-:Y:S01]  /*14970*/  IMAD.WIDE.U32 R20, R214, UR4, R20 ;  /* 0x00000004d6147c25 */ /* 0x000fe2000f8e0014 */
[----:B------:R-:W5:Y:S01]  /*14980*/  LD.E.128 R44, desc[UR42][R44.64] ;  /* 0x0000002a2c2c7980 */ /* 0x000f62000c101d00 */
[----:B------:R-:W-:Y:S01]  /*14990*/  ISETP.GE.AND P2, PT, R199, R88, PT ;  /* 0x00000058c700720c */ /* 0x000fe20003f46270 */
[----:B------:R-:W-:-:S02]  /*149a0*/  ULDC.64 UR4, c[0x0][0xae8] ;  /* 0x0002ba0000047ab9 */ /* 0x000fc40000000a00 */
        /* <DEDUP_REMOVED lines=8> */
[----:B------:R-:W5:Y:S01]  /*14a30*/  LD.E.128 R68, desc[UR42][R68.64] ;  /* 0x0000002a44447980 */ /* 0x000f62000c101d00 */
[----:B------:R-:W-:Y:S01]  /*14a40*/  IMAD.IADD R21, R21, 0x1, R77 ;  /* 0x0000000115157824 */ /* 0x000fe200078e024d */
[----:B------:R-:W-:Y:S01]  /*14a50*/  ISETP.GE.AND P0, PT, R0, R79, PT ;  /* 0x0000004f0000720c */ /* 0x000fe20003f06270 */
[----:B------:R-:W-:Y:S01]  /*14a60*/  IMAD.SHL.U32 R77, R76, 0x2, RZ ;  /* 0x000000024c4d7824 */ /* 0x000fe200078e00ff */
[----:B------:R-:W-:Y:S01]  /*14a70*/  @!PT LDS RZ, [RZ] ;  /* 0x00000000fffff984 */ /* 0x000fe20000000800 */
[----:B------:R-:W-:Y:S01]  /*14a80*/  @!PT LDS RZ, [RZ] ;  /* 0x00000000fffff984 */ /* 0x000fe20000000800 */
[----:B------:R-:W-:Y:S01]  /*14a90*/  @!PT LDS RZ, [RZ] ;  /* 0x00000000fffff984 */ /* 0x000fe20000000800 */
[----:B------:R-:W-:Y:S01]  /*14aa0*/  @!PT LDS RZ, [RZ] ;  /* 0x00000000fffff984 */ /* 0x000fe20000000800 */
[----:B------:R0:W-:Y:S06]  /*14ab0*/  MEMBAR.ALL.CTA ;  /* 0x0000000000007992 */ /* 0x0001ec0000008000 */
[----:B0-----:R-:W0:Y:S01]  /*14ac0*/  FENCE.VIEW.ASYNC.S ;  /* 0x00000000000073c6 */ /* 0x001e220000000000 */
[----:B------:R-:W-:Y:S01]  /*14ad0*/  SEL R0, RZ, 0x1, P2 ;  /* 0x00000001ff007807 */ /* 0x000fe20001000000 */
[C---:B------:R-:W-:Y:S01]  /*14ae0*/  VIADD R85, R199.reuse, 0x140 ;  /* 0x00000140c7557836 */ /* 0x040fe20000000000 */
[-C--:B------:R-:W-:Y:S01]  /*14af0*/  ISETP.GE.AND P2, PT, R82, R88.reuse, PT ;  /* 0x000000585200720c */ /* 0x080fe20003f46270 */
[----:B------:R-:W-:Y:S01]  /*14b00*/  VIADD R78, R199, 0x180 ;  /* 0x00000180c74e7836 */ /* 0x000fe20000000000 */
[----:B------:R-:W-:Y:S01]  /*14b10*/  ISETP.GE.AND P3, PT, R83, R88, PT ;  /* 0x000000585300720c */ /* 0x000fe20003f66270 */
[----:B------:R-:W-:Y:S01]  /*14b20*/  BSSY B1, `(.L_x_4820) ;  /* 0x0000037000017945 */ /* 0x000fe20003800000 */
[----:B------:R-:W-:-:S02]  /*14b30*/  LOP3.LUT R0, R77, 0x2, R0, 0xe2, !PT ;  /* 0x000000024d007812 */ /* 0x000fc400078ee200 */
[----:B------:R-:W-:Y:S02]  /*14b40*/  SEL R77, RZ, 0x4, P2 ;  /* 0x00000004ff4d7807 */ /* 0x000fe40001000000 */
[----:B------:R-:W-:Y:S02]  /*14b50*/  SEL R76, RZ, 0x8, P3 ;  /* 0x00000008ff4c7807 */ /* 0x000fe40001800000 */
[----:B------:R-:W-:Y:S02]  /*14b60*/  IADD3 R84, R199, 0x100, RZ ;  /* 0x00000100c7547810 */ /* 0x000fe40007ffe0ff */
[----:B------:R-:W-:Y:S01]  /*14b70*/  LOP3.LUT R76, R76, R0, R77, 0xfe, !PT ;  /* 0x000000004c4c7212 */ /* 0x000fe200078efe4d */
[----:B------:R-:W-:Y:S01]  /*14b80*/  VIADD R0, R2, 0x28c20 ;  /* 0x00028c2002007836 */ /* 0x000fe20000000000 */
[-C--:B------:R-:W-:Y:S02]  /*14b90*/  ISETP.GE.AND P2, PT, R84, R88.reuse, PT ;  /* 0x000000585400720c */ /* 0x080fe40003f46270 */
[----:B------:R-:W-:-:S02]  /*14ba0*/  ISETP.GE.AND P3, PT, R85, R88, PT ;  /* 0x000000585500720c */ /* 0x000fc40003f66270 */
[----:B------:R-:W-:Y:S01]  /*14bb0*/  ISETP.GE.AND P1, PT, R202, R79, PT ;  /* 0x0000004fca00720c */ /* 0x000fe20003f26270 */
[----:B------:R-:W-:Y:S01]  /*14bc0*/  VIADD R79, R199, 0x1c0 ;  /* 0x000001c0c74f7836 */ /* 0x000fe20000000000 */
[----:B------:R-:W-:Y:S02]  /*14bd0*/  ISETP.GE.AND P4, PT, R78, R88, PT ;  /* 0x000000584e00720c */ /* 0x000fe40003f86270 */
[----:B------:R-:W-:Y:S02]  /*14be0*/  SEL R77, RZ, 0x10, P2 ;  /* 0x00000010ff4d7807 */ /* 0x000fe40001000000 */
[----:B------:R-:W-:Y:S02]  /*14bf0*/  SEL R78, RZ, 0x20, P3 ;  /* 0x00000020ff4e7807 */ /* 0x000fe40001800000 */
[----:B------:R-:W-:Y:S02]  /*14c00*/  PRMT R0, RZ, 0x654, R0 ;  /* 0x00000654ff007816 */ /* 0x000fe40000000000 */
[----:B------:R-:W-:Y:S01]  /*14c10*/  LOP3.LUT R77, R78, R76, R77, 0xfe, !PT ;  /* 0x0000004c4e4d7212 */ /* 0x000fe200078efe4d */
[----:B------:R-:W-:Y:S01]  /*14c20*/  IMAD R76, R80, UR4, RZ ;  /* 0x00000004504c7c24 */ /* 0x000fe2000f8e02ff */
[----:B0-----:R0:W-:Y:S01]  /*14c30*/  SYNCS.ARRIVE.TRANS64.RED.A1T0 RZ, [R0+URZ], RZ ;  /* 0x000000ff00ff79a7 */ /* 0x0011e2000810043f */
[----:B------:R-:W-:Y:S01]  /*14c40*/  ISETP.GE.AND P2, PT, R79, R88, PT ;  /* 0x000000584f00720c */ /* 0x000fe20003f46270 */
[----:B------:R-:W-:Y:S01]  /*14c50*/  IMAD.WIDE.U32 R78, R87, UR4, R20 ;  /* 0x00000004574e7c25 */ /* 0x000fe2000f8e0014 */
[----:B------:R-:W-:-:S02]  /*14c60*/  SHF.R.S32.HI R203, RZ, 0x1f, R202 ;  /* 0x0000001fffcb7819 */ /* 0x000fc400000114ca */
[----:B------:R-:W-:Y:S01]  /*14c70*/  SEL R21, RZ, 0x80, P2 ;  /* 0x00000080ff157807 */ /* 0x000fe20001000000 */
[----:B------:R-:W-:Y:S01]  /*14c80*/  IMAD R81, R87, UR5, R76 ;  /* 0x0000000557517c24 */ /* 0x000fe2000f8e024c */
[----:B0-----:R-:W-:-:S03]  /*14c90*/  SEL R0, RZ, 0x40, P4 ;  /* 0x00000040ff007807 */ /* 0x001fc60002000000 */
[----:B------:R-:W-:Y:S01]  /*14ca0*/  IMAD.IADD R87, R79, 0x1, R81 ;  /* 0x000000014f577824 */ /* 0x000fe200078e0251 */
        /* <DEDUP_REMOVED lines=30> */
.L_x_4821:
[----:B------:R-:W-:Y:S05]  /*14e90*/  BSYNC B1 ;  /* 0x0000000000017941 */ /* 0x000fea0003800000 */
.L_x_4820:
[----:B------:R-:W-:Y:S05]  /*14ea0*/  @P0 BRA `(.L_x_4822) ;  /* 0x0000000c00080947 */ /* 0x000fea0003800000 */
[----:B0----5:R-:W-:Y:S01]  /*14eb0*/  IADD3 R7, P0, R76, 0x20, RZ ;  /* 0x000000204c077810 */ /* 0x021fe20007f1e0ff */
        /* <DEDUP_REMOVED lines=29> */
.L_x_4817:
[----:B------:R-:W-:Y:S01]  /*15090*/  ULDC.64 UR4, c[0x0][0xbd8] ;  /* 0x0002f60000047ab9 */ /* 0x000fe20000000a00 */
[----:B------:R-:W0:Y:S01]  /*150a0*/  LDC.64 R4, c[0x0][0xbd8] ;  /* 0x0002f600ff047b82 */ /* 0x000e220000000a00 */
[----:B------:R-:W-:Y:S01]  /*150b0*/  ISETP.NE.U32.AND P0, PT, RZ, UR4, PT ;  /* 0x00000004ff007c0c */ /* 0x000fe2000bf05070 */
[----:B------:R-:W-:-:S03]  /*150c0*/  IMAD.MOV.U32 R3, RZ, RZ, RZ ;  /* 0x000000ffff037224 */ /* 0x000fc600078e00ff */
[----:B------:R-:W-:Y:S01]  /*150d0*/  ISETP.NE.AND.EX P0, PT, RZ, UR5, PT, P0 ;  /* 0x00000005ff007c0c */ /* 0x000fe2000bf05300 */
[----:B------:R-:W-:Y:S02]  /*150e0*/  ULDC.64 UR4, c[0x0][0xbe0] ;  /* 0x0002f80000047ab9 */ /* 0x000fe40000000a00 */
[----:B------:R-:W-:Y:S01]  /*150f0*/  ISETP.NE.U32.AND P1, PT, RZ, UR4, PT ;  /* 0x00000004ff007c0c */ /* 0x000fe2000bf25070 */
[----:B------:R-:W1:Y:S03]  /*15100*/  LDC R14, c[0x0][0xa8c] ;  /* 0x0002a300ff0e7b82 */ /* 0x000e660000000800 */
[----:B------:R-:W-:Y:S01]  /*15110*/  ISETP.NE.AND.EX P1, PT, RZ, UR5, PT, P1 ;  /* 0x00000005ff007c0c */ /* 0x000fe2000bf25310 */
[----:B0-----:R-:W-:-:S12]  /*15120*/  IMAD.WIDE R4, R215, 0x4, R4 ;  /* 0x00000004d7047825 */ /* 0x001fd800078e0204 */
[----:B------:R-:W0:Y:S01]  /*15130*/  @P1 LDC.64 R6, c[0x0][0xbe0] ;  /* 0x0002f800ff061b82 */ /* 0x000e220000000a00 */
[----:B------:R-:W-:Y:S02]  /*15140*/  ULDC UR4, c[0x0][0xa88] ;  /* 0x0002a20000047ab9 */ /* 0x000fe40000000800 */
[----:B------:R-:W-:Y:S01]  /*15150*/  IMAD.U32 R0, RZ, RZ, UR4 ;  /* 0x00000004ff007e24 */ /* 0x000fe2000f8e00ff */
[----:B------:R0:W5:Y:S02]  /*15160*/  @P0 LDG.E R3, desc[UR42][R4.64] ;  /* 0x0000002a04030981 */ /* 0x000164000c1e1900 */
[----:B0-----:R-:W-:-:S05]  /*15170*/  @P1 IMAD.WIDE R6, R215, 0x4, R6 ;  /* 0x00000004d7061825 */ /* 0x001fca00078e0206 */
[----:B------:R0:W5:Y:S01]  /*15180*/  @P1 LDG.E R0, desc[UR42][R6.64] ;  /* 0x0000002a06001981 */ /* 0x000162000c1e1900 */
[----:B------:R-:W-:Y:S01]  /*15190*/  ISETP.GT.AND P2, PT, R225, 0x3f, PT ;  /* 0x0000003fe100780c */ /* 0x000fe20003f44270 */
[----:B-1----:R-:W-:-:S12]  /*151a0*/  @P1 BRA `(.L_x_4823) ;  /* 0x0000000000101947 */ /* 0x002fd80003800000 */
[----:B------:R-:W-:Y:S05]  /*151b0*/  @!P0 BRA `(.L_x_4823) ;  /* 0x00000000000c8947 */ /* 0x000fea0003800000 */
[----:B0-----:R-:W2:Y:S04]  /*151c0*/  LDG.E R7, desc[UR42][R4.64] ;  /* 0x0000002a04077981 */ /* 0x001ea8000c1e1900 */
[----:B-----5:R-:W2:Y:S02]  /*151d0*/  LDG.E R0, desc[UR42][R4.64+0x4] ;  /* 0x0000042a04007981 */ /* 0x020ea4000c1e1900 */
[----:B--2---:R-:W-:-:S07]  /*151e0*/  IMAD.IADD R0, R0, 0x1, -R7 ;  /* 0x0000000100007824 */ /* 0x004fce00078e0a07 */
.L_x_4823:
        /* <DEDUP_REMOVED lines=8> */
[----:B------:R-:W1:Y:S02]  /*15270*/  S2R R4, SR_TID.X ;  /* 0x0000000000047919 */ /* 0x000e640000002100 */
[----:B-1----:R-:W-:-:S04]  /*15280*/  IMAD R4, R217, 0x40, R4 ;  /* 0x00000040d9047824 */ /* 0x002fc800078e0204 */
[----:B------:R-:W-:-:S05]  /*15290*/  VIADD R5, R4, 0xffffff80 ;  /* 0xffffff8004057836 */ /* 0x000fca0000000000 */
[----:B------:R-:W-:-:S13]  /*152a0*/  ISETP.GE.AND P0, PT, R5, R0, PT ;  /* 0x000000000500720c */ /* 0x000fda0003f06270 */
[----:B------:R-:W-:Y:S05]  /*152b0*/  @P0 BRA `(.L_x_4825) ;  /* 0x0000000000440947 */ /* 0x000fea0003800000 */
[----:B------:R-:W-:Y:S01]  /*152c0*/  IADD3 R4, P0, R5, R3, RZ ;  /* 0x0000000305047210 */ /* 0x000fe20007f1e0ff */
[----:B------:R-:W-:Y:S02]  /*152d0*/  ULDC.64 UR4, c[0x0][0xb70] ;  /* 0x0002dc0000047ab9 */ /* 0x000fe40000000a00 */
[----:B0-----:R-:W-:Y:S01]  /*152e0*/  IMAD R7, R9, UR4, RZ ;  /* 0x0000000409077c24 */ /* 0x001fe2000f8e02ff */
        /* <DEDUP_REMOVED lines=14> */
.L_x_4825:
[----:B------:R-:W-:Y:S05]  /*153d0*/  BSYNC B1 ;  /* 0x0000000000017941 */ /* 0x000fea0003800000 */
.L_x_4824:
[----:B------:R-:W-:Y:S01]  /*153e0*/  ULDC.64 UR4, c[0x0][0xaa0] ;  /* 0x0002a80000047ab9 */ /* 0x000fe20000000a00 */
[----:B------:R-:W-:Y:S01]  /*153f0*/  IMAD.MOV.U32 R4, RZ, RZ, R199 ;  /* 0x000000ffff047224 */ /* 0x000fe200078e00c7 */
[C---:B------:R-:W-:Y:S01]  /*15400*/  ISETP.GE.AND P2, PT, R199.reuse, R14, PT ;  /* 0x0000000ec700720c */ /* 0x040fe20003f46270 */
[----:B-1----:R-:W-:Y:S01]  /*15410*/  IMAD.MOV.U32 R5, RZ, RZ, R12 ;  /* 0x000000ffff057224 */ /* 0x002fe200078e000c */
[----:B------:R-:W-:Y:S01]  /*15420*/  BSSY B1, `(.L_x_4826) ;  /* 0x000004d000017945 */ /* 0x000fe20003800000 */
[----:B0-----:R-:W-:Y:S02]  /*15430*/  IMAD R6, R8, UR4, RZ ;  /* 0x0000000408067c24 */ /* 0x001fe4000f8e02ff */
        /* <DEDUP_REMOVED lines=75> */
.L_x_4827:
[----:B------:R-:W-:Y:S05]  /*158f0*/  BSYNC B1 ;  /* 0x0000000000017941 */ /* 0x000fea0003800000 */
.L_x_4826:
        /* <DEDUP_REMOVED lines=29> */
.L_x_4822:
[----:B------:R-:W-:Y:S05]  /*15ad0*/  BSYNC B0 ;  /* 0x0000000000007941 */ /* 0x000fea0003800000 */
.L_x_4816:
[----:B------:R-:W-:Y:S02]  /*15ae0*/  ULDC UR4, c[0x0][0xc14] ;  /* 0x0003050000047ab9 */ /* 0x000fe40000000800 */
[----:B----4-:R-:W-:-:S13]  /*15af0*/  ISETP.GE.AND P0, PT, R191, UR4, PT ;  /* 0x00000004bf007c0c */ /* 0x010fda000bf06270 */
[----:B------:R-:W-:Y:S05]  /*15b00*/  @!P0 BRA `(.L_x_4828) ;  /* 0xfffffeb400708947 */ /* 0x000fea000383ffff */
[----:B------:R-:W-:Y:S05]  /*15b10*/  BRA `(.L_x_4611) ;  /* 0x0000006800107947 */ /* 0x000fea0003800000 */
.L_x_4609:
[----:B------:R-:W-:-:S08]  /*15b20*/  NOP ;  /* 0x0000000000007918 */ /* 0x000fd00000000000 */
[----:B------:R-:W0:-:S00]  /*15b30*/  USETMAXREG.DEALLOC.CTAPOOL 0x18 ;  /* 0x00000018000079c8 */ /* 0x000e0000080e0500 */
[----:B0-----:R-:W-:-:S06]  /*15b40*/  LOP3.LUT R0, R0, 0x3, RZ, 0xc0, !PT ;  /* 0x0000000300007812 */ /* 0x001fcc00078ec0ff */
[----:B------:R-:W0:Y:S02]  /*15b50*/  SHFL.IDX PT, R0, R0, RZ, 0x1f ;  /* 0x00001fff00007589 */ /* 0x000e2400000e0000 */
[----:B0-----:R-:W-:-:S13]  /*15b60*/  ISETP.NE.AND P0, PT, R0, RZ, PT ;  /* 0x000000ff0000720c */ /* 0x001fda0003f05270 */
[----:B------:R-:W-:Y:S05]  /*15b70*/  @P0 BRA `(.L_x_4611) ;  /* 0x0000006400f80947 */ /* 0x000fea0003800000 */
        /* <DEDUP_REMOVED lines=45> */
[----:B-1----:R-:W-:-:S05]  /*15e50*/  IMAD R5, R5, UR4, RZ ;  /* 0x0000000405057c24 */ /* 0x002fca000f8e02ff */
[----:B0-----:R-:W-:Y:S02]  /*15e60*/  ISETP.GT.AND P0, PT, R5, UR6, PT ;  /* 0x0000000605007c0c */ /* 0x001fe4000bf04270 */
[----:B------:R-:W-:-:S11]  /*15e70*/  MOV R2, R5 ;  /* 0x0000000500027202 */ /* 0x000fd60000000f00 */
[----:B------:R-:W-:Y:S05]  /*15e80*/  @P0 BRA `(.L_x_4829) ;  /* 0x0000000000b80947 */ /* 0x000fea0003800000 */
[----:B------:R-:W-:Y:S01]  /*15e90*/  IMAD.MOV.U32 R5, RZ, RZ, R2 ;  /* 0x000000ffff057224 */ /* 0x000fe200078e0002 */
[----:B------:R-:W-:Y:S01]  /*15ea0*/  ULDC UR5, c[0x0][0xc14] ;  /* 0x0003050000057ab9 */ /* 0x000fe20000000800 */
[----:B------:R-:W-:Y:S01]  /*15eb0*/  IMAD.MOV.U32 R6, RZ, RZ, RZ ;  /* 0x000000ffff067224 */ /* 0x000fe200078e00ff */
[----:B------:R-:W-:Y:S01]  /*15ec0*/  ULDC UR7, c[0x0][0xc14] ;  /* 0x0003050000077ab9 */ /* 0x000fe20000000800 */
[----:B------:R-:W-:-:S05]  /*15ed0*/  ULDC UR4, c[0x0][0xc10] ;  /* 0x0003040000047ab9 */ /* 0x000fca0000000800 */
.L_x_4833:
        /* <DEDUP_REMOVED lines=15> */
.L_x_4832:
[----:B------:R-:W-:Y:S05]  /*15fd0*/  BSYNC B0 ;  /* 0x0000000000007941 */ /* 0x000fea0003800000 */
.L_x_4831:
        /* <DEDUP_REMOVED lines=25> */
.L_x_4829:
        /* <DEDUP_REMOVED lines=20> */
.L_x_4834:
        /* <DEDUP_REMOVED lines=31> */
[----:B-1----:R-:W-:-:S06]  /*164a0*/  IADD3 R3, R8, 0xffffffe, RZ ;  /* 0x0ffffffe08037810 */ /* 0x002fcc0007ffe0ff */
        /* <DEDUP_REMOVED lines=24> */
.L_x_4830:
[----:B------:R-:W-:Y:S02]  /*16630*/  IMAD.MOV.U32 R17, RZ, RZ, RZ ;  /* 0x000000ffff117224 */ /* 0x000fe400078e00ff */
[----:B------:R-:W-:Y:S02]  /*16640*/  IMAD.U32 R16, RZ, RZ, UR6 ;  /* 0x00000006ff107e24 */ /* 0x000fe4000f8e00ff */
[----:B------:R-:W-:-:S07]  /*16650*/  IMAD.MOV.U32 R18, RZ, RZ, RZ ;  /* 0x000000ffff127224 */ /* 0x000fce00078e00ff */
.L_x_4835:
        /* <DEDUP_REMOVED lines=16> */
[----:B------:R-:W-:Y:S01]  /*16760*/  ULDC.64 UR40, c[0x0][0x198] ;  /* 0x0000660000287ab9 */ /* 0x000fe20000000a00 */
[----:B------:R-:W-:Y:S02]  /*16770*/  ULDC UR37, c[0x0][0xc] ;  /* 0x0000030000257ab9 */ /* 0x000fe40000000800 */
[----:B------:R1:W-:Y:S04]  /*16780*/  STL [R1+0xc], R0 ;  /* 0x00000c0001007387 */ /* 0x0003e80000100800 */
[----:B------:R1:W-:Y:S04]  /*16790*/  STL [R1+0x4], RZ ;  /* 0x000004ff01007387 */ /* 0x0003e80000100800 */
[----:B------:R1:W-:Y:S04]  /*167a0*/  STL [R1], RZ ;  /* 0x000000ff01007387 */ /* 0x0003e80000100800 */
[----:B------:R1:W-:Y:S02]  /*167b0*/  STL [R1+0x8], R0 ;  /* 0x0000080001007387 */ /* 0x0003e40000100800 */
.L_x_4936:
[----:B------:R-:W-:Y:S05]  /*167c0*/  YIELD ;  /* 0x0000000000007946 */ /* 0x000fea0003800000 */
[----:B------:R-:W-:Y:S01]  /*167d0*/  ULDC.64 UR4, c[0x0][0xa28] ;  /* 0x00028a0000047ab9 */ /* 0x000fe20000000a00 */
[----:B------:R-:W-:Y:S01]  /*167e0*/  IMAD.MOV.U32 R6, RZ, RZ, RZ ;  /* 0x000000ffff067224 */ /* 0x000fe200078e00ff */
[----:B------:R-:W-:Y:S01]  /*167f0*/  ISETP.NE.U32.AND P0, PT, RZ, UR4, PT ;  /* 0x00000004ff007c0c */ /* 0x000fe2000bf05070 */
[----:B-1----:R-:W-:Y:S01]  /*16800*/  IMAD.MOV.U32 R0, RZ, RZ, RZ ;  /* 0x000000ffff007224 */ /* 0x002fe200078e00ff */
[----:B------:R-:W-:Y:S01]  /*16810*/  ULDC.64 UR8, c[0x0][0xa08] ;  /* 0x0002820000087ab9 */ /* 0x000fe20000000a00 */
[----:B------:R-:W-:Y:S01]  /*16820*/  ULDC.64 UR10, c[0x0][0xa10] ;  /* 0x00028400000a7ab9 */ /* 0x000fe20000000a00 */
        /* <DEDUP_REMOVED lines=21> */
[----:B------:R-:W-:Y:S01]  /*16980*/  ISETP.NE.U32.AND P1, PT, RZ, UR8, PT ;  /* 0x00000008ff007c0c */ /* 0x000fe2000bf25070 */
[----:B------:R-:W-:Y:S01]  /*16990*/  ULDC UR6, c[0x0][0x338] ;  /* 0x0000ce0000067ab9 */ /* 0x000fe20000000800 */
[----:B------:R-:W-:Y:S01]  /*169a0*/  ULDC UR4, c[0x0][0x404] ;  /* 0x0001010000047ab9 */ /* 0x000fe20000000800 */
[----:B------:R-:W-:Y:S01]  /*169b0*/  UISETP.NE.AND.EX UP0, UPT, UR5, URZ, UPT, UP0 ;  /* 0x0000003f0500728c */ /* 0x000fe2000bf05300 */
[----:B------:R-:W-:Y:S01]  /*169c0*/  ISETP.NE.AND.EX P3, PT, RZ, UR9, PT, P1 ;  /* 0x00000009ff007c0c */ /* 0x000fe2000bf65310 */
[----:B------:R-:W-:Y:S01]  /*169d0*/  IMAD.U32 R9, RZ, RZ, UR6 ;  /* 0x00000006ff097e24 */ /* 0x000fe2000f8e00ff */
[----:B------:R-:W-:Y:S01]  /*169e0*/  ULDC UR5, c[0x0][0x2e0] ;  /* 0x0000b80000057ab9 */ /* 0x000fe20000000800 */
[----:B------:R-:W-:Y:S01]  /*169f0*/  USEL UR4, UR4, 0x1, UP0 ;  /* 0x0000000104047887 */ /* 0x000fe20008000000 */
[----:B------:R-:W-:-:S03]  /*16a00*/  ISETP.NE.U32.AND P1, PT, RZ, UR10, PT ;  /* 0x0000000aff007c0c */ /* 0x000fc6000bf25070 */
[----:B------:R-:W-:Y:S01]  /*16a10*/  UIMAD UR4, UR4, UR5, URZ ;  /* 0x00000005040472a4 */ /* 0x000fe2000f8e023f */
[----:B------:R-:W-:-:S05]  /*16a20*/  ISETP.NE.AND.EX P1, PT, RZ, UR11, PT, P1 ;  /* 0x0000000bff007c0c */ /* 0x000fca000bf25310 */
[----:B------:R-:W-:Y:S01]  /*16a30*/  IMAD.U32 R7, RZ, RZ, UR4 ;  /* 0x00000004ff077e24 */ /* 0x000fe2000f8e00ff */
[----:B-1----:R-:W-:Y:S07]  /*16a40*/  @P0 BRA `(.L_x_4837) ;  /* 0x0000000000100947 */ /* 0x002fee0003800000 */
[----:B------:R-:W-:Y:S05]  /*16a50*/  @!P2 BRA `(.L_x_4837) ;  /* 0x00000000000ca947 */ /* 0x000fea0003800000 */
[----:B------:R-:W2:Y:S04]  /*16a60*/  LDG.E R5, desc[UR42][R2.64] ;  /* 0x0000002a02057981 */ /* 0x000ea8000c1e1900 */
[----:B-----5:R-:W2:Y:S02]  /*16a70*/  LDG.E R0, desc[UR42][R2.64+0x4] ;  /* 0x0000042a02007981 */ /* 0x020ea4000c1e1900 */
[----:B--2---:R-:W-:-:S07]  /*16a80*/  IMAD.IADD R0, R0, 0x1, -R5 ;  /* 0x0000000100007824 */ /* 0x004fce00078e0a05 */
.L_x_4837:
[----:B------:R-:W1:Y:S01]  /*16a90*/  LDC.64 R4, c[0x0][0xa08] ;  /* 0x00028200ff047b82 */ /* 0x000e620000000a00 */
[----:B------:R-:W-:Y:S01]  /*16aa0*/  IMAD.MOV.U32 R8, RZ, RZ, RZ ;  /* 0x000000ffff087224 */ /* 0x000fe200078e00ff */
[----:B------:R-:W-:-:S06]  /*16ab0*/  ULDC.64 UR4, c[0x0][0xa20] ;  /* 0x0002880000047ab9 */ /* 0x000fcc0000000a00 */
[----:B------:R-:W2:Y:S01]  /*16ac0*/  LDC.64 R2, c[0x0][0xa10] ;  /* 0x00028400ff027b82 */ /* 0x000ea20000000a00 */
[----:B-1----:R-:W-:-:S05]  /*16ad0*/  IMAD.WIDE R4, R19, 0x4, R4 ;  /* 0x0000000413047825 */ /* 0x002fca00078e0204 */
[----:B------:R-:W3:Y:S01]  /*16ae0*/  @P3 LDG.E R8, desc[UR42][R4.64] ;  /* 0x0000002a04083981 */ /* 0x000ee2000c1e1900 */
[----:B------:R-:W-:Y:S02]  /*16af0*/  IMAD.MOV.U32 R10, RZ, RZ, RZ ;  /* 0x000000ffff0a7224 */ /* 0x000fe400078e00ff */
[----:B--2---:R-:W-:-:S05]  /*16b00*/  IMAD.WIDE R2, R19, 0x4, R2 ;  /* 0x0000000413027825 */ /* 0x004fca00078e0202 */
[----:B------:R1:W5:Y:S01]  /*16b10*/  @P1 LDG.E R10, desc[UR42][R2.64] ;  /* 0x0000002a020a1981 */ /* 0x000362000c1e1900 */
[----:B------:R-:W-:-:S04]  /*16b20*/  ISETP.NE.U32.AND P0, PT, RZ, UR4, PT ;  /* 0x00000004ff007c0c */ /* 0x000fc8000bf05070 */
[----:B------:R-:W-:Y:S02]  /*16b30*/  ISETP.NE.AND.EX P0, PT, RZ, UR5, PT, P0 ;  /* 0x00000005ff007c0c */ /* 0x000fe4000bf05300 */
[----:B---3-5:R-:W-:-:S05]  /*16b40*/  IADD3 R8, R8, R6, RZ ;  /* 0x0000000608087210 */ /* 0x028fca0007ffe0ff */
[----:B------:R1:W-:Y:S06]  /*16b50*/  STL [R1+0x10], R8 ;  /* 0x0000100801007387 */ /* 0x0003ec0000100800 */
[----:B------:R-:W-:Y:S05]  /*16b60*/  @!P0 BRA `(.L_x_4838) ;  /* 0x0000000000108947 */ /* 0x000fea0003800000 */
[----:B------:R-:W2:Y:S02]  /*16b70*/  LDC.64 R4, c[0x0][0xa20] ;  /* 0x00028800ff047b82 */ /* 0x000ea40000000a00 */
[----:B--2---:R-:W-:-:S05]  /*16b80*/  IMAD.WIDE R4, R19, 0x4, R4 ;  /* 0x0000000413047825 */ /* 0x004fca00078e0204 */
[----:B------:R2:W5:Y:S01]  /*16b90*/  LDG.E R7, desc[UR42][R4.64] ;  /* 0x0000002a04077981 */ /* 0x000562000c1e1900 */
[----:B------:R-:W-:Y:S05]  /*16ba0*/  BRA `(.L_x_4839) ;  /* 0x0000000000107947 */ /* 0x000fea0003800000 */
.L_x_4838:
[----:B------:R-:W-:Y:S05]  /*16bb0*/  @!P3 BRA `(.L_x_4839) ;  /* 0x00000000000cb947 */ /* 0x000fea0003800000 */
[----:B------:R-:W2:Y:S04]  /*16bc0*/  LDG.E R7, desc[UR42][R4.64] ;  /* 0x0000002a04077981 */ /* 0x000ea8000c1e1900 */
[----:B------:R-:W2:Y:S02]  /*16bd0*/  LDG.E R4, desc[UR42][R4.64+0x4] ;  /* 0x0000042a04047981 */ /* 0x000ea4000c1e1900 */
[----:B--2---:R-:W-:-:S07]  /*16be0*/  IMAD.IADD R7, R4, 0x1, -R7 ;  /* 0x0000000104077824 */ /* 0x004fce00078e0a07 */
.L_x_4839:
[----:B--2---:R-:W2:Y:S04]  /*16bf0*/  @P1 LDG.E R4, desc[UR42][R2.64] ;  /* 0x0000002a02041981 */ /* 0x004ea8000c1e1900 */
[----:B------:R1:W2:Y:S02]  /*16c00*/  @P1 LDG.E R5, desc[UR42][R2.64+0x4] ;  /* 0x0000042a02051981 */ /* 0x0002a4000c1e1900 */
[----:B-1----:R-:W1:Y:S02]  /*16c10*/  LDC.64 R2, c[0x0][0x9e0] ;  /* 0x00027800ff027b82 */ /* 0x002e640000000a00 */
[----:B-1----:R-:W-:Y:S01]  /*16c20*/  ISETP.GE.AND P2, PT, R3, 0x1, PT ;  /* 0x000000010300780c */ /* 0x002fe20003f46270 */
[----:B--2---:R-:W-:Y:S01]  /*16c30*/  @P1 IMAD.IADD R9, R5, 0x1, -R4 ;  /* 0x0000000105091824 */ /* 0x004fe200078e0a04 */
[----:B------:R-:W-:Y:S01]  /*16c40*/  LEA R4, R17, 0x40, 0x6 ;  /* 0x0000004011047811 */ /* 0x000fe200078e30ff */
[----:B-----5:R-:W-:-:S04]  /*16c50*/  IMAD.IADD R5, R7, 0x1, -R6 ;  /* 0x0000000107057824 */ /* 0x020fc800078e0a06 */
[----:B------:R-:W-:-:S04]  /*16c60*/  IMAD.IADD R8, R5, 0x1, R9 ;  /* 0x0000000105087824 */ /* 0x000fc800078e0209 */
[C---:B------:R-:W-:Y:S01]  /*16c70*/  VIADD R20, R8.reuse, 0x3f ;  /* 0x0000003f08147836 */ /* 0x040fe20000000000 */
[----:B------:R-:W-:-:S04]  /*16c80*/  IADD3 R4, R8, R4, -R0 ;  /* 0x0000000408047210 */ /* 0x000fc80007ffe800 */
[----:B------:R-:W-:Y:S01]  /*16c90*/  SHF.R.S32.HI R7, RZ, 0x1f, R20 ;  /* 0x0000001fff077819 */ /* 0x000fe20000011414 */
[----:B------:R-:W-:-:S03]  /*16ca0*/  IMAD.IADD R2, R4, 0x1, R2 ;  /* 0x0000000104027824 */ /* 0x000fc600078e0202 */
[----:B------:R-:W-:-:S04]  /*16cb0*/  LEA.HI R20, R7, R20, RZ, 0x6 ;  /* 0x0000001407147211 */ /* 0x000fc800078f30ff */
[----:B------:R-:W-:Y:S01]  /*16cc0*/  SHF.R.S32.HI R20, RZ, 0x6, R20 ;  /* 0x00000006ff147819 */ /* 0x000fe20000011414 */
[----:B------:R-:W-:Y:S06]  /*16cd0*/  @!P2 BRA `(.L_x_4840) ;  /* 0x000000000048a947 */ /* 0x000fec0003800000 */
[C---:B------:R-:W-:Y:S01]  /*16ce0*/  ISETP.GT.AND P0, PT, R4.reuse, RZ, PT ;  /* 0x000000ff0400720c */ /* 0x040fe20003f04270 */
[----:B------:R-:W-:Y:S01]  /*16cf0*/  BSSY B0, `(.L_x_4841) ;  /* 0x000000e000007945 */ /* 0x000fe20003800000 */
[----:B------:R-:W-:-:S11]  /*16d00*/  VIADD R11, R4, 0xffffffff ;  /* 0xffffffff040b7836 */ /* 0x000fd60000000000 */
        /* <DEDUP_REMOVED lines=8> */
.L_x_4842:
[----:B------:R-:W-:-:S13]  /*16d90*/  ISETP.NE.AND P0, PT, R3, 0x1, PT ;  /* 0x000000010300780c */ /* 0x000fda0003f05270 */
[----:B------:R-:W1:Y:S02]  /*16da0*/  @P0 LDC.64 R6, c[0x0][0x9e8] ;  /* 0x00027a00ff060b82 */ /* 0x000e640000000a00 */
[----:B-1----:R-:W-:-:S05]  /*16db0*/  @P0 IMAD.HI.U32 R6, R11, R6, RZ ;  /* 0x000000060b060227 */ /* 0x002fca00078e00ff */
[----:B------:R-:W-:-:S07]  /*16dc0*/  @P0 SHF.R.U32.HI R11, RZ, R7, R6 ;  /* 0x00000007ff0b0219 */ /* 0x000fce0000011606 */
.L_x_4843:
[----:B------:R-:W-:Y:S05]  /*16dd0*/  BSYNC B0 ;  /* 0x0000000000007941 */ /* 0x000fea0003800000 */
.L_x_4841:
[----:B------:R-:W-:-:S05]  /*16de0*/  IMAD R11, R11, R3, R3 ;  /* 0x000000030b0b7224 */ /* 0x000fca00078e0203 */
[----:B------:R-:W-:-:S07]  /*16df0*/  VIMNMX R2, R2, R11, PT ;  /* 0x0000000b02027248 */ /* 0x000fce0003fe0100 */
.L_x_4840:
        /* <DEDUP_REMOVED lines=15> */
.L_x_4846:
[----:B------:R-:W-:Y:S01]  /*16ef0*/  ISETP.NE.AND P0, PT, R3, 0x1, PT ;  /* 0x000000010300780c */ /* 0x000fe20003f05270 */
[----:B------:R-:W-:-:S12]  /*16f00*/  IMAD.MOV.U32 R11, RZ, RZ, R0 ;  /* 0x000000ffff0b7224 */ /* 0x000fd800078e0000 */
[----:B------:R-:W1:Y:S02]  /*16f10*/  @P0 LDC.64 R6, c[0x0][0x9e8] ;  /* 0x00027a00ff060b82 */ /* 0x000e640000000a00 */
[----:B-1----:R-:W-:-:S05]  /*16f20*/  @P0 IMAD.HI.U32 R6, R0, R6, RZ ;  /* 0x0000000600060227 */ /* 0x002fca00078e00ff */
[----:B------:R-:W-:-:S07]  /*16f30*/  @P0 SHF.R.U32.HI R11, RZ, R7, R6 ;  /* 0x00000007ff0b0219 */ /* 0x000fce0000011606 */
.L_x_4847:
[----:B------:R-:W-:Y:S05]  /*16f40*/  BSYNC B0 ;  /* 0x0000000000007941 */ /* 0x000fea0003800000 */
.L_x_4845:
[----:B------:R-:W-:-:S05]  /*16f50*/  IMAD R3, R11, R3, RZ ;  /* 0x000000030b037224 */ /* 0x000fca00078e02ff */
[----:B------:R-:W-:-:S07]  /*16f60*/  VIMNMX R8, R8, R3, !PT ;  /* 0x0000000308087248 */ /* 0x000fce0007fe0100 */
.L_x_4844:
[----:B------:R-:W-:Y:S01]  /*16f70*/  VIADD R2, R2, 0x3f ;  /* 0x0000003f02027836 */ /* 0x000fe20000000000 */
[----:B------:R-:W-:Y:S01]  /*16f80*/  BSSY B0, `(.L_x_4848) ;  /* 0x0000111000007945 */ /* 0x000fe20003800000 */
[----:B------:R-:W-:-:S03]  /*16f90*/  PLOP3.LUT P2, PT, PT, PT, PT, 0x80, 0x0 ;  /* 0x000000000000781c */ /* 0x000fc60003f4f070 */
[----:B------:R-:W-:-:S04]  /*16fa0*/  SHF.R.S32.HI R3, RZ, 0x1f, R2 ;  /* 0x0000001fff037819 */ /* 0x000fc80000011402 */
[----:B------:R-:W-:Y:S02]  /*16fb0*/  LEA.HI R3, R3, R2, RZ, 0x6 ;  /* 0x0000000203037211 */ /* 0x000fe400078f30ff */
[----:B------:R-:W-:Y:S02]  /*16fc0*/  SHF.R.S32.HI R2, RZ, 0x1f, R8 ;  /* 0x0000001fff027819 */ /* 0x000fe40000011408 */
[----:B------:R-:W-:Y:S02]  /*16fd0*/  SHF.R.S32.HI R3, RZ, 0x6, R3 ;  /* 0x00000006ff037819 */ /* 0x000fe40000011403 */
[----:B------:R-:W-:Y:S02]  /*16fe0*/  LEA.HI R2, R2, R8, RZ, 0x6 ;  /* 0x0000000802027211 */ /* 0x000fe400078f30ff */
[----:B------:R-:W-:Y:S02]  /*16ff0*/  VIMNMX R3, R20, R3, PT ;  /* 0x0000000314037248 */ /* 0x000fe40003fe0100 */
[----:B------:R-:W-:-:S03]  /*17000*/  SHF.R.S32.HI R2, RZ, 0x6, R2 ;  /* 0x00000006ff027819 */ /* 0x000fc60000011402 */
[----:B------:R-:W-:Y:S01]  /*17010*/  IMAD R6, R3, 0x40, -R5 ;  /* 0x0000004003067824 */ /* 0x000fe200078e0a05 */
[----:B------:R-:W-:-:S04]  /*17020*/  VIMNMX R2, RZ, R2, !PT ;  /* 0x00000002ff027248 */ /* 0x000fc80007fe0100 */
[----:B------:R-:W-:Y:S01]  /*17030*/  VIMNMX R3, R6, R9, PT ;  /* 0x0000000906037248 */ /* 0x000fe20003fe0100 */
[----:B------:R-:W-:-:S05]  /*17040*/  IMAD R2, R2, 0x40, -R5 ;  /* 0x0000004002027824 */ /* 0x000fca00078e0a05 */
[----:B------:R-:W-:-:S04]  /*17050*/  VIMNMX R2, RZ, R2, !PT ;  /* 0x00000002ff027248 */ /* 0x000fc80007fe0100 */
[----:B------:R-:W-:Y:S02]  /*17060*/  ISETP.GT.AND P0, PT, R3, R2, PT ;  /* 0x000000020300720c */ /* 0x000fe40003f04270 */
[----:B------:R-:W-:-:S11]  /*17070*/  SHF.R.U32.HI R2, RZ, 0x6, R2 ;  /* 0x00000006ff027819 */ /* 0x000fd60000011602 */
[----:B------:R-:W-:-:S05]  /*17080*/  @P0 VIADD R3, R3, 0x3f ;  /* 0x0000003f03030836 */ /* 0x000fca0000000000 */
[----:B------:R-:W-:-:S04]  /*17090*/  @P0 SHF.R.S32.HI R6, RZ, 0x1f, R3 ;  /* 0x0000001fff060819 */ /* 0x000fc80000011403 */
[----:B------:R-:W-:Y:S01]  /*170a0*/  @P0 LEA.HI R6, R6, R3, RZ, 0x6 ;  /* 0x0000000306060211 */ /* 0x000fe200078f30ff */
[----:B------:R-:W-:-:S03]  /*170b0*/  IMAD.MOV.U32 R3, RZ, RZ, R2 ;  /* 0x000000ffff037224 */ /* 0x000fc600078e0002 */
[----:B------:R-:W-:-:S04]  /*170c0*/  @P0 SHF.R.S32.HI R3, RZ, 0x6, R6 ;  /* 0x00000006ff030819 */ /* 0x000fc80000011406 */
[----:B------:R-:W-:-:S13]  /*170d0*/  ISETP.GT.AND P0, PT, R3, R2, PT ;  /* 0x000000020300720c */ /* 0x000fda0003f04270 */
[----:B------:R-:W-:Y:S05]  /*170e0*/  @!P0 BRA `(.L_x_4849) ;  /* 0x0000000c00e88947 */ /* 0x000fea0003800000 */
[----:B------:R-:W1:Y:S01]  /*170f0*/  LDC R5, c[0x0][0x428] ;  /* 0x00010a00ff057b82 */ /* 0x000e620000000800 */
[----:B------:R-:W-:Y:S01]  /*17100*/  UMOV UR4, 0xffffffff ;  /* 0xffffffff00047882 */ /* 0x000fe20000000000 */
[----:B-1----:R-:W-:Y:S01]  /*17110*/  ISETP.NE.AND P0, PT, R5, 0x1, PT ;  /* 0x000000010500780c */ /* 0x002fe20003f05270 */
[----:B------:R-:W-:-:S12]  /*17120*/  IMAD.MOV.U32 R5, RZ, RZ, R18 ;  /* 0x000000ffff057224 */ /* 0x000fd800078e0012 */
[----:B------:R-:W1:Y:S08]  /*17130*/  @P0 LDC R7, c[0x0][0x42c] ;  /* 0x00010b00ff070b82 */ /* 0x000e700000000800 */
[----:B------:R-:W2:Y:S01]  /*17140*/  @P0 LDC R6, c[0x0][0x430] ;  /* 0x00010c00ff060b82 */ /* 0x000ea20000000800 */
[----:B-1----:R-:W-:-:S05]  /*17150*/  @P0 IMAD.HI.U32 R7, R18, R7, RZ ;  /* 0x0000000712070227 */ /* 0x002fca00078e00ff */
[----:B--2---:R-:W-:Y:S02]  /*17160*/  @P0 SHF.R.U32.HI R5, RZ, R6, R7 ;  /* 0x00000006ff050219 */ /* 0x004fe40000011607 */
[----:B------:R-:W-:Y:S01]  /*17170*/  SEL R6, R19, RZ, !P1 ;  /* 0x000000ff13067207 */ /* 0x000fe20004800000 */
[----:B------:R-:W-:Y:S06]  /*17180*/  BRA.DIV UR4, `(.L_x_4850) ;  /* 0x00000062043c7947 */ /* 0x000fec000b800000 */
.L_x_5004:
[----:B------:R-:W-:-:S03]  /*17190*/  UMOV UR4, 0xffffffff ;  /* 0xffffffff00047882 */ /* 0x000fc60000000000 */
[----:B------:R-:W-:Y:S05]  /*171a0*/  BRA.DIV UR4, `(.L_x_4851) ;  /* 0x0000006204687947 */ /* 0x000fea000b800000 */
[----:B------:R-:W-:-:S13]  /*171b0*/  ELECT P6, URZ, PT ;  /* 0x00000000003f782f */ /* 0x000fda00038c0000 */
.L_x_5007:
[----:B------:R-:W2:Y:S01]  /*171c0*/  LDL R7, [R1+0x20] ;  /* 0x0000200001077983 */ /* 0x000ea20000100800 */
[----:B------:R-:W-:Y:S01]  /*171d0*/  MOV R9, 0x400 ;  /* 0x0000040000097802 */ /* 0x000fe20000000f00 */
[----:B------:R-:W-:Y:S01]  /*171e0*/  BSSY B1, `(.L_x_4852) ;  /* 0x000000a000017945 */ /* 0x000fe20003800000 */
[----:B--2---:R-:W-:-:S05]  /*171f0*/  VIADD R8, R7, 0x1 ;  /* 0x0000000107087836 */ /* 0x004fca0000000000 */
[----:B------:R-:W-:-:S04]  /*17200*/  LEA.HI R7, R8, R8, RZ, 0x1 ;  /* 0x0000000808077211 */ /* 0x000fc800078f08ff */
[----:B------:R-:W-:-:S05]  /*17210*/  LOP3.LUT R7, R7, 0xfffffffe, RZ, 0xc0, !PT ;  /* 0xfffffffe07077812 */ /* 0x000fca00078ec0ff */
[----:B------:R-:W-:Y:S02]  /*17220*/  IMAD.IADD R8, R8, 0x1, -R7 ;  /* 0x0000000108087824 */ /* 0x000fe400078e0a07 */
[----:B------:R-:W1:Y:S03]  /*17230*/  S2R R7, SR_CgaCtaId ;  /* 0x0000000000077919 */ /* 0x000e660000008800 */
[----:B------:R-:W-:Y:S02]  /*17240*/  SHF.L.U32 R8, R8, 0x1f, RZ ;  /* 0x0000001f08087819 */ /* 0x000fe400000006ff */
[----:B-1----:R-:W-:-:S04]  /*17250*/  LEA R7, R7, R9, 0x18 ;  /* 0x0000000907077211 */ /* 0x002fc800078ec0ff */
[----:B------:R-:W1:Y:S02]  /*17260*/  SYNCS.PHASECHK.TRANS64.TRYWAIT P0, [R7+URZ+0x28c20], R8 ;  /* 0x028c2008070075a7 */ /* 0x000e64000800017f */
[----:B-1----:R-:W-:Y:S05]  /*17270*/  @!P0 BRA `(.L_x_4853) ;  /* 0x0000006000548947 */ /* 0x002fea0003800000 */
.L_x_5008:
[----:B------:R-:W-:Y:S05]  /*17280*/  BSYNC B1 ;  /* 0x0000000000017941 */ /* 0x000fea0003800000 */
.L_x_4852:
[----:B------:R-:W-:Y:S04]  /*17290*/  BSSY B1, `(.L_x_4854) ;  /* 0x0000061000017945 */ /* 0x000fe80003800000 */
[----:B------:R-:W-:Y:S05]  /*172a0*/  @!P6 BRA `(.L_x_4855) ;  /* 0x00000004007ce947 */ /* 0x000fea0003800000 */
[----:B------:R-:W1:Y:S04]  /*172b0*/  LDL R11, [R1+0x4] ;  /* 0x00000400010b7983 */ /* 0x000e680000100800 */
[----:B------:R-:W2:Y:S01]  /*172c0*/  LDL R9, [R1+0xc] ;  /* 0x00000c0001097983 */ /* 0x000ea20000100800 */
[----:B-1----:R-:W-:Y:S01]  /*172d0*/  IMAD R8, R11, 0x8, R7 ;  /* 0x000000080b087824 */ /* 0x002fe200078e0207 */
[----:B--2---:R-:W-:-:S04]  /*172e0*/  SHF.L.U32 R11, R9, 0x1f, RZ ;  /* 0x0000001f090b7819 */ /* 0x004fc800000006ff */
[----:B------:R-:W1:Y:S02]  /*172f0*/  SYNCS.PHASECHK.TRANS64.TRYWAIT P0, [R8+URZ+0x28ca0], R11 ;  /* 0x028ca00b080075a7 */ /* 0x000e64000800017f */
[----:B-1----:R-:W-:Y:S05]  /*17300*/  @!P0 BRA `(.L_x_4856) ;  /* 0x0000006000448947 */ /* 0x002fea0003800000 */
.L_x_5009:
        /* <DEDUP_REMOVED lines=11> */
.L_x_4857:
[----:B--2---:R-:W2:Y:S01]  /*173c0*/  LDL R9, [R1+0x4] ;  /* 0x0000040001097983 */ /* 0x004ea20000100800 */
        /* <DEDUP_REMOVED lines=10> */
[----:B------:R-:W-:Y:S02]  /*17470*/  R2UR UR8, R9 ;  /* 0x00000000090872ca */ /* 0x000fe400000e0000 */
[----:B------:R-:W-:-:S05]  /*17480*/  LEA R9, R3, R10, 0x6 ;  /* 0x0000000a03097211 */ /* 0x000fca00078e30ff */
[----:B------:R-:W-:-:S05]  /*17490*/  VIADD R9, R9, 0xffffffc0 ;  /* 0xffffffc009097836 */ /* 0x000fca0000000000 */
[----:B------:R-:W-:Y:S01]  /*174a0*/  R2UR UR11, R9 ;  /* 0x00000000090b72ca */ /* 0x000fe200000e0000 */
[----:B------:R-:W-:-:S12]  /*174b0*/  UIADD3 UR8, UR8, 0x22400, URZ ;  /* 0x0002240008087890 */ /* 0x000fd8000fffe03f */
[----:B------:R2:W-:Y:S01]  /*174c0*/  UTMALDG.4D [UR8], [UR4], desc[UR6] ;  /* 0x00000608040075b4 */ /* 0x0005e20008019000 */
[----:B------:R-:W3:Y:S02]  /*174d0*/  SYNCS.PHASECHK.TRANS64.TRYWAIT P0, [R8+URZ+0x28cc0], R11 ;  /* 0x028cc00b080075a7 */ /* 0x000ee4000800017f */
[----:B--23--:R-:W-:Y:S05]  /*174e0*/  @!P0 BRA `(.L_x_4858) ;  /* 0x0000005c00e08947 */ /* 0x00cfea0003800000 */
.L_x_5010:
        /* <DEDUP_REMOVED lines=8> */
.L_x_4859:
[----:B-12---:R-:W2:Y:S01]  /*17570*/  LDL R11, [R1+0x4] ;  /* 0x00000400010b7983 */ /* 0x006ea20000100800 */
        /* <DEDUP_REMOVED lines=50> */
.L_x_4855:
[----:B------:R-:W-:Y:S05]  /*178a0*/  BSYNC B1 ;  /* 0x0000000000017941 */ /* 0x000fea0003800000 */
.L_x_4854:
[----:B-1----:R-:W2:Y:S04]  /*178b0*/  LDL.LU R8, [R1+0x4] ;  /* 0x0000040001087983 */ /* 0x002ea80000300800 */
        /* <DEDUP_REMOVED lines=12> */
[C---:B------:R-:W-:Y:S02]  /*17980*/  IMAD R8, R3.reuse, 0x40, R10 ;  /* 0x0000004003087824 */ /* 0x040fe400078e020a */
[----:B------:R-:W-:Y:S02]  /*17990*/  VIADD R3, R3, 0xffffffff ;  /* 0xffffffff03037836 */ /* 0x000fe40000000000 */
[----:B------:R-:W-:-:S07]  /*179a0*/  VIADD R8, R8, 0xffffff80 ;  /* 0xffffff8008087836 */ /* 0x000fce0000000000 */
.L_x_4866:
[----:B------:R-:W-:Y:S05]  /*179b0*/  YIELD ;  /* 0x0000000000007946 */ /* 0x000fea0003800000 */
[----:B------:R-:W-:Y:S04]  /*179c0*/  BSSY B1, `(.L_x_4860) ;  /* 0x000005f000017945 */ /* 0x000fe80003800000 */
[----:B-1----:R-:W-:Y:S05]  /*179d0*/  @!P6 BRA `(.L_x_4861) ;  /* 0x000000040074e947 */ /* 0x002fea0003800000 */
[----:B------:R-:W2:Y:S04]  /*179e0*/  LDL R9, [R1+0x4] ;  /* 0x0000040001097983 */ /* 0x000ea80000100800 */
[----:B------:R-:W3:Y:S01]  /*179f0*/  LDL R10, [R1+0xc] ;  /* 0x00000c00010a7983 */ /* 0x000ee20000100800 */
[----:B--2---:R-:W-:Y:S01]  /*17a00*/  IMAD R9, R9, 0x8, R7 ;  /* 0x0000000809097824 */ /* 0x004fe200078e0207 */
[----:B---3--:R-:W-:-:S04]  /*17a10*/  SHF.L.U32 R10, R10, 0x1f, RZ ;  /* 0x0000001f0a0a7819 */ /* 0x008fc800000006ff */
[----:B------:R-:W1:Y:S02]  /*17a20*/  SYNCS.PHASECHK.TRANS64.TRYWAIT P0, [R9+URZ+0x28ca0], R10 ;  /* 0x028ca00a090075a7 */ /* 0x000e64000800017f */
[----:B-1----:R-:W-:Y:S05]  /*17a30*/  @!P0 BRA `(.L_x_4862) ;  /* 0x0000005800a08947 */ /* 0x002fea0003800000 */
.L_x_5011:
        /* <DEDUP_REMOVED lines=11> */
.L_x_4863:
[----:B--2---:R-:W2:Y:S01]  /*17af0*/  LDL R11, [R1+0x4] ;  /* 0x00000400010b7983 */ /* 0x004ea20000100800 */
        /* <DEDUP_REMOVED lines=14> */
[----:B------:R-:W3:Y:S02]  /*17be0*/  SYNCS.PHASECHK.TRANS64.TRYWAIT P1, [R9+URZ+0x28cc0], R10 ;  /* 0x028cc00a090075a7 */ /* 0x000ee4000802017f */
[----:B--23--:R-:W-:Y:S05]  /*17bf0*/  @!P1 BRA `(.L_x_4864) ;  /* 0x0000005800449947 */ /* 0x00cfea0003800000 */
.L_x_5012:
        /* <DEDUP_REMOVED lines=8> */
.L_x_4865:
        /* <DEDUP_REMOVED lines=51> */
.L_x_4861:
[----:B------:R-:W-:Y:S05]  /*17fb0*/  BSYNC B1 ;  /* 0x0000000000017941 */ /* 0x000fea0003800000 */
.L_x_4860:
        /* <DEDUP_REMOVED lines=13> */
.L_x_4849:
[----:B------:R-:W-:Y:S05]  /*18090*/  BSYNC B0 ;  /* 0x0000000000007941 */ /* 0x000fea0003800000 */
.L_x_4848:
        /* <DEDUP_REMOVED lines=17> */
.L_x_4869:
[----:B------:R-:W-:-:S13]  /*181b0*/  ISETP.NE.AND P1, PT, R3, 0x1, PT ;  /* 0x000000010300780c */ /* 0x000fda0003f25270 */
[----:B------:R-:W2:Y:S02]  /*181c0*/  @P1 LDC.64 R4, c[0x0][0x9e8] ;  /* 0x00027a00ff041b82 */ /* 0x000ea40000000a00 */
[----:B--2---:R-:W-:-:S05]  /*181d0*/  @P1 IMAD.HI.U32 R4, R6, R4, RZ ;  /* 0x0000000406041227 */ /* 0x004fca00078e00ff */
[----:B------:R-:W-:-:S07]  /*181e0*/  @P1 SHF.R.U32.HI R6, RZ, R5, R4 ;  /* 0x00000005ff061219 */ /* 0x000fce0000011604 */
.L_x_4870:
[----:B------:R-:W-:Y:S05]  /*181f0*/  BSYNC B0 ;  /* 0x0000000000007941 */ /* 0x000fea0003800000 */
.L_x_4868:
[----:B------:R-:W-:-:S05]  /*18200*/  IMAD R5, R6, R3, R3 ;  /* 0x0000000306057224 */ /* 0x000fca00078e0203 */
[----:B------:R-:W-:-:S07]  /*18210*/  VIMNMX R2, R2, R5, PT ;  /* 0x0000000502027248 */ /* 0x000fce0003fe0100 */
.L_x_4867:
[----:B------:R-:W-:Y:S01]  /*18220*/  VIADD R2, R2, 0x3f ;  /* 0x0000003f02027836 */ /* 0x000fe20000000000 */
[----:B------:R-:W-:-:S04]  /*18230*/  ULDC UR4, c[0x0][0x9dc] ;  /* 0x0002770000047ab9 */ /* 0x000fc80000000800 */
[----:B------:R-:W-:-:S04]  /*18240*/  SHF.R.S32.HI R5, RZ, 0x1f, R2 ;  /* 0x0000001fff057819 */ /* 0x000fc80000011402 */
[----:B------:R-:W-:Y:S01]  /*18250*/  LEA.HI R5, R5, R2, RZ, 0x6 ;  /* 0x0000000205057211 */ /* 0x000fe200078f30ff */
[----:B------:R-:W-:-:S03]  /*18260*/  VIADD R2, R0, -UR4 ;  /* 0x8000000400027c36 */ /* 0x000fc60008000000 */
[----:B------:R-:W-:-:S04]  /*18270*/  SHF.R.S32.HI R5, RZ, 0x6, R5 ;  /* 0x00000006ff057819 */ /* 0x000fc80000011405 */
        /* <DEDUP_REMOVED lines=13> */
.L_x_4873:
[----:B------:R-:W-:-:S13]  /*18350*/  ISETP.NE.AND P0, PT, R3, 0x1, PT ;  /* 0x000000010300780c */ /* 0x000fda0003f05270 */
[----:B------:R-:W3:Y:S02]  /*18360*/  @P0 LDC.64 R4, c[0x0][0x9e8] ;  /* 0x00027a00ff040b82 */ /* 0x000ee40000000a00 */
[----:B---3--:R-:W-:-:S05]  /*18370*/  @P0 IMAD.HI.U32 R4, R0, R4, RZ ;  /* 0x0000000400040227 */ /* 0x008fca00078e00ff */
[----:B------:R-:W-:-:S07]  /*18380*/  @P0 SHF.R.U32.HI R0, RZ, R5, R4 ;  /* 0x00000005ff000219 */ /* 0x000fce0000011604 */
.L_x_4874:
[----:B------:R-:W-:Y:S05]  /*18390*/  BSYNC B0 ;  /* 0x0000000000007941 */ /* 0x000fea0003800000 */
.L_x_4872:
[----:B------:R-:W-:-:S05]  /*183a0*/  IMAD R3, R0, R3, RZ ;  /* 0x0000000300037224 */ /* 0x000fca00078e02ff */
[----:B------:R-:W-:-:S07]  /*183b0*/  VIMNMX R2, R2, R3, !PT ;  /* 0x0000000302027248 */ /* 0x000fce0007fe0100 */
.L_x_4871:
[----:B------:R-:W-:Y:S01]  /*183c0*/  SHF.R.S32.HI R3, RZ, 0x1f, R2 ;  /* 0x0000001fff037819 */ /* 0x000fe20000011402 */
[----:B------:R-:W-:Y:S03]  /*183d0*/  BSSY B6, `(.L_x_4875) ;  /* 0x00002fd000067945 */ /* 0x000fe60003800000 */
[----:B------:R-:W-:-:S04]  /*183e0*/  LEA.HI R3, R3, R2, RZ, 0x6 ;  /* 0x0000000203037211 */ /* 0x000fc800078f30ff */
[----:B------:R-:W-:-:S04]  /*183f0*/  SHF.R.S32.HI R3, RZ, 0x6, R3 ;  /* 0x00000006ff037819 */ /* 0x000fc80000011403 */
        /* <DEDUP_REMOVED lines=11> */
[----:B------:R-:W3:Y:S08]  /*184b0*/  FLO.U32 R0, UR4 ;  /* 0x0000000400007d00 */ /* 0x000ef000080e0000 */
        /* <DEDUP_REMOVED lines=9> */
.L_x_4876:
        /* <DEDUP_REMOVED lines=11> */
[----:B------:R-:W-:Y:S01]  /*18600*/  IMAD.U32 R4, RZ, RZ, UR6 ;  /* 0x00000006ff047e24 */ /* 0x000fe2000f8e00ff */
[----:B------:R-:W-:Y:S01]  /*18610*/  MOV R5, UR7 ;  /* 0x0000000700057c02 */ /* 0x000fe20008000f00 */
[----:B------:R-:W3:Y:S01]  /*18620*/  LDC.64 R2, c[0x4][R2] ;  /* 0x0100000002027b82 */ /* 0x000ee20000000a00 */
[----:B--2---:R-:W-:Y:S02]  /*18630*/  IMAD.U32 R6, RZ, RZ, UR8 ;  /* 0x00000008ff067e24 */ /* 0x004fe4000f8e00ff */
[----:B------:R-:W-:Y:S02]  /*18640*/  IMAD.U32 R7, RZ, RZ, UR9 ;  /* 0x00000009ff077e24 */ /* 0x000fe4000f8e00ff */
[----:B------:R-:W-:-:S02]  /*18650*/  IMAD.U32 R10, RZ, RZ, UR4 ;  /* 0x00000004ff0a7e24 */ /* 0x000fc4000f8e00ff */
[----:B-1----:R-:W-:Y:S02]  /*18660*/  IMAD.U32 R11, RZ, RZ, UR5 ;  /* 0x00000005ff0b7e24 */ /* 0x002fe4000f8e00ff */
[----:B------:R-:W-:Y:S02]  /*18670*/  IMAD.MOV.U32 R8, RZ, RZ, 0x70 ;  /* 0x00000070ff087424 */ /* 0x000fe400078e00ff */
[----:B------:R-:W-:Y:S02]  /*18680*/  IMAD.MOV.U32 R12, RZ, RZ, 0x1 ;  /* 0x00000001ff0c7424 */ /* 0x000fe400078e00ff */
[----:B0-----:R-:W-:-:S07]  /*18690*/  IMAD.MOV.U32 R13, RZ, RZ, RZ ;  /* 0x000000ffff0d7224 */ /* 0x001fce00078e00ff */
[----:B------:R-:W-:-:S07]  /*186a0*/  LEPC R20, `(.L_x_4878) ;  /* 0x000000001014794e */ /* 0x000fce0000000000 */
[----:B---3--:R-:W-:Y:S05]  /*186b0*/  CALL.ABS.NOINC R2 ;  /* 0x0000000002007343 */ /* 0x008fea0003c00000 */
.L_x_4878:
        /* <DEDUP_REMOVED lines=13> */
[----:B------:R-:W-:Y:S02]  /*18790*/  IMAD.U32 R10, RZ, RZ, UR4 ;  /* 0x00000004ff0a7e24 */ /* 0x000fe4000f8e00ff */
[----:B-1----:R-:W-:Y:S02]  /*187a0*/  IMAD.U32 R11, RZ, RZ, UR5 ;  /* 0x00000005ff0b7e24 */ /* 0x002fe4000f8e00ff */
[----:B------:R-:W-:Y:S02]  /*187b0*/  IMAD.MOV.U32 R8, RZ, RZ, 0x70 ;  /* 0x00000070ff087424 */ /* 0x000fe400078e00ff */
[----:B------:R-:W-:Y:S02]  /*187c0*/  IMAD.MOV.U32 R12, RZ, RZ, 0x1 ;  /* 0x00000001ff0c7424 */ /* 0x000fe400078e00ff */
[----:B0--3--:R-:W-:-:S07]  /*187d0*/  IMAD.MOV.U32 R13, RZ, RZ, RZ ;  /* 0x000000ffff0d7224 */ /* 0x009fce00078e00ff */
[----:B------:R-:W-:-:S07]  /*187e0*/  LEPC R20, `(.L_x_4880) ;  /* 0x000000001014794e */ /* 0x000fce0000000000 */
[----:B----4-:R-:W-:Y:S05]  /*187f0*/  CALL.ABS.NOINC R2 ;  /* 0x0000000002007343 */ /* 0x010fea0003c00000 */
.L_x_4880:
        /* <DEDUP_REMOVED lines=16> */
.L_x_4879:
[----:B------:R-:W3:Y:S01]  /*18900*/  LDL.LU R4, [R1+0x24] ;  /* 0x0000240001047983 */ /* 0x000ee20000300800 */
[----:B------:R-:W4:Y:S01]  /*18910*/  LDC R0, c[0x0][0x428] ;  /* 0x00010a00ff007b82 */ /* 0x000f220000000800 */
        /* <DEDUP_REMOVED lines=12> */
[----:B------:R-:W0:Y:S01]  /*189e0*/  @P0 LDC.64 R2, c[0x0][0x9f8] ;  /* 0x00027e00ff020b82 */ /* 0x000e220000000a00 */
        /* <DEDUP_REMOVED lines=12> */
[----:B0-----:R-:W-:-:S09]  /*18ab0*/  SEL R2, R19, RZ, !P0 ;  /* 0x000000ff13027207 */ /* 0x001fd20004000000 */
.L_x_4881:
        /* <DEDUP_REMOVED lines=10> */
[----:B------:R-:W3:Y:S01]  /*18b60*/  LDL R3, [R1+0x1c] ;  /* 0x00001c0001037983 */ /* 0x000ee20000100800 */
[----:B------:R-:W0:Y:S01]  /*18b70*/  LDC.64 R20, c[0x0][0x3f8] ;  /* 0x0000fe00ff147b82 */ /* 0x000e220000000a00 */
[----:B------:R-:W-:Y:S02]  /*18b80*/  ULDC.64 UR4, c[0x0][0xa08] ;  /* 0x0002820000047ab9 */ /* 0x000fe40000000a00 */
[----:B0-----:R-:W-:Y:S01]  /*18b90*/  LOP3.LUT P0, RZ, R20, UR4, RZ, 0xfc, !PT ;  /* 0x0000000414ff7c12 */ /* 0x001fe2000f80fcff */
[----:B------:R-:W-:-:S03]  /*18ba0*/  UMOV UR4, 0xffffffff ;  /* 0xffffffff00047882 */ /* 0x000fc60000000000 */
[----:B------:R-:W-:-:S04]  /*18bb0*/  LOP3.LUT P0, RZ, R21, UR5, RZ, 0xfc, P0 ;  /* 0x0000000515ff7c12 */ /* 0x000fc8000800fcff */
[----:B--2--5:R-:W-:Y:S01]  /*18bc0*/  SEL R6, R4, RZ, !P0 ;  /* 0x000000ff04067207 */ /* 0x024fe20004000000 */
[----:B---3--:R-:W-:Y:S01]  /*18bd0*/  VIADD R3, R3, 0xffffffff ;  /* 0xffffffff03037836 */ /* 0x008fe20000000000 */
[----:B------:R-:W-:Y:S07]  /*18be0*/  BRA.DIV UR4, `(.L_x_4882) ;  /* 0x0000004a045c7947 */ /* 0x000fee000b800000 */
.L_x_5015:
[----:B------:R-:W-:Y:S01]  /*18bf0*/  UMOV UR4, 0xffffffff ;  /* 0xffffffff00047882 */ /* 0x000fe20000000000 */
[----:B------:R-:W-:Y:S02]  /*18c00*/  SHF.R.S32.HI R8, RZ, 0x1f, R4 ;  /* 0x0000001fff087819 */ /* 0x000fe40000011404 */
[----:B------:R-:W-:Y:S05]  /*18c10*/  BRA.DIV UR4, `(.L_x_4883) ;  /* 0x0000004a04847947 */ /* 0x000fea000b800000 */
[----:B------:R-:W-:-:S13]  /*18c20*/  ELECT P6, URZ, PT ;  /* 0x00000000003f782f */ /* 0x000fda00038c0000 */
.L_x_5018:
[----:B------:R-:W-:Y:S05]  /*18c30*/  @!P6 BRA `(.L_x_4884) ;  /* 0x0000000000fce947 */ /* 0x000fea0003800000 */
[----:B------:R-:W-:-:S04]  /*18c40*/  ISETP.NE.U32.AND P0, PT, R20, RZ, PT ;  /* 0x000000ff1400720c */ /* 0x000fc80003f05070 */
[----:B------:R-:W-:-:S13]  /*18c50*/  ISETP.NE.AND.EX P0, PT, R21, RZ, PT, P0 ;  /* 0x000000ff1500720c */ /* 0x000fda0003f05300 */
[----:B------:R-:W-:Y:S05]  /*18c60*/  @!P0 BRA `(.L_x_4885) ;  /* 0x0000000000488947 */ /* 0x000fea0003800000 */
[----:B-1----:R-:W0:Y:S01]  /*18c70*/  LDC R9, c[0x0][0x41c] ;  /* 0x00010700ff097b82 */ /* 0x002e220000000800 */
[----:B------:R-:W-:Y:S01]  /*18c80*/  IMAD.MOV.U32 R5, RZ, RZ, R3 ;  /* 0x000000ffff057224 */ /* 0x000fe200078e0003 */
        /* <DEDUP_REMOVED lines=16> */
.L_x_4885:
[----:B------:R-:W2:Y:S01]  /*18d90*/  LDL R5, [R1] ;  /* 0x0000000001057983 */ /* 0x000ea20000100800 */
[----:B-1----:R-:W-:-:S03]  /*18da0*/  MOV R9, 0x400 ;  /* 0x0000040000097802 */ /* 0x002fc60000000f00 */
[----:B------:R-:W3:Y:S01]  /*18db0*/  LDL R7, [R1+0x8] ;  /* 0x0000080001077983 */ /* 0x000ee20000100800 */
[----:B0-----:R-:W0:Y:S02]  /*18dc0*/  S2R R10, SR_CgaCtaId ;  /* 0x00000000000a7919 */ /* 0x001e240000008800 */
[----:B0-----:R-:W-:-:S05]  /*18dd0*/  LEA R9, R10, R9, 0x18 ;  /* 0x000000090a097211 */ /* 0x001fca00078ec0ff */
[----:B--2---:R-:W-:Y:S01]  /*18de0*/  IMAD R5, R5, 0x8, R9 ;  /* 0x0000000805057824 */ /* 0x004fe200078e0209 */
[----:B---3--:R-:W-:-:S04]  /*18df0*/  SHF.L.U32 R7, R7, 0x1f, RZ ;  /* 0x0000001f07077819 */ /* 0x008fc800000006ff */
[----:B------:R-:W0:Y:S02]  /*18e00*/  SYNCS.PHASECHK.TRANS64.TRYWAIT P0, [R5+URZ+0x28c40], R7 ;  /* 0x028c4007050075a7 */ /* 0x000e24000800017f */
[----:B0-----:R-:W-:Y:S05]  /*18e10*/  @!P0 BRA `(.L_x_4886) ;  /* 0x0000004800248947 */ /* 0x001fea0003800000 */
.L_x_5019:
        /* <DEDUP_REMOVED lines=11> */
.L_x_4887:
        /* <DEDUP_REMOVED lines=21> */
[----:B0-----:R-:W-:Y:S01]  /*19020*/  NOP ;  /* 0x0000000000007918 */ /* 0x001fe20000000000 */
.L_x_4884:
[----:B------:R-:W2:Y:S01]  /*19030*/  LDL.LU R10, [R1+0x20] ;  /* 0x00002000010a7983 */ /* 0x000ea20000300800 */
[----:B------:R-:W-:Y:S01]  /*19040*/  MOV R7, 0x400 ;  /* 0x0000040000077802 */ /* 0x000fe20000000f00 */
[----:B------:R-:W-:Y:S05]  /*19050*/  WARPSYNC.ALL ;  /* 0x0000000000007948 */ /* 0x000fea0003800000 */
[----:B-1----:R-:W0:Y:S01]  /*19060*/  S2R R9, SR_CgaCtaId ;  /* 0x0000000000097919 */ /* 0x002e220000008800 */
        /* <DEDUP_REMOVED lines=26> */
.L_x_5020:
[----:B------:R-:W-:Y:S05]  /*19210*/  BSYNC B0 ;  /* 0x0000000000007941 */ /* 0x000fea0003800000 */
.L_x_4888:
        /* <DEDUP_REMOVED lines=11> */
.L_x_5021:
        /* <DEDUP_REMOVED lines=11> */
.L_x_4893:
        /* <DEDUP_REMOVED lines=8> */
[----:B------:R-:W-:Y:S02]  /*19400*/  R2UR UR13, R6 ;  /* 0x00000000060d72ca */ /* 0x000fe400000e0000 */
        /* <DEDUP_REMOVED lines=48> */
.L_x_4891:
[----:B------:R-:W-:Y:S05]  /*19710*/  BSYNC B0 ;  /* 0x0000000000007941 */ /* 0x000fea0003800000 */
.L_x_4890:
        /* <DEDUP_REMOVED lines=29> */
[----:B------:R-:W-:Y:S01]  /*198f0*/  ULDC.64 UR4, c[0x0][0x408] ;  /* 0x0001020000047ab9 */ /* 0x000fe20000000a00 */
[----:B-1----:R-:W-:-:S13]  /*19900*/  ISETP.NE.AND P0, PT, R11, 0x1, PT ;  /* 0x000000010b00780c */ /* 0x002fda0003f05270 */
[----:B------:R-:W1:Y:S02]  /*19910*/  @P0 LDC.64 R2, c[0x0][0x420] ;  /* 0x00010800ff020b82 */ /* 0x000e640000000a00 */
[----:B-1----:R-:W-:Y:S01]  /*19920*/  @P0 IMAD.HI.U32 R6, R5, R2, RZ ;  /* 0x0000000205060227 */ /* 0x002fe200078e00ff */
[----:B------:R-:W-:-:S04]  /*19930*/  MOV R2, R5 ;  /* 0x0000000500027202 */ /* 0x000fc80000000f00 */
        /* <DEDUP_REMOVED lines=11> */
.L_x_4900:
[----:B------:R-:W2:Y:S01]  /*199f0*/  S2R R3, SR_CgaCtaId ;  /* 0x0000000000037919 */ /* 0x000ea20000008800 */
[----:B------:R-:W-:-:S04]  /*19a00*/  MOV R2, 0x400 ;  /* 0x0000040000027802 */ /* 0x000fc80000000f00 */
[----:B--2---:R-:W-:Y:S02]  /*19a10*/  LEA R2, R3, R2, 0x18 ;  /* 0x0000000203027211 */ /* 0x004fe400078ec0ff */
[----:B------:R-:W-:-:S03]  /*19a20*/  SHF.L.U32 R3, R12, 0x1f, RZ ;  /* 0x0000001f0c037819 */ /* 0x000fc600000006ff */
[----:B------:R-:W-:-:S04]  /*19a30*/  IMAD R2, R13, 0x8, R2 ;  /* 0x000000080d027824 */ /* 0x000fc800078e0202 */
[----:B------:R-:W2:Y:S02]  /*19a40*/  SYNCS.PHASECHK.TRANS64.TRYWAIT P0, [R2+URZ+0x28c40], R3 ;  /* 0x028c4003020075a7 */ /* 0x000ea4000800017f */
[----:B--2---:R-:W-:Y:S05]  /*19a50*/  @!P0 BRA `(.L_x_4901) ;  /* 0x0000003c005c8947 */ /* 0x004fea0003800000 */
.L_x_5022:
[----:B------:R-:W3:Y:S02]  /*19a60*/  S2R R7, SR_TID.X ;  /* 0x0000000000077919 */ /* 0x000ee40000002100 */
        /* <DEDUP_REMOVED lines=10> */
.L_x_4902:
[----:B---3--:R-:W3:Y:S01]  /*19b10*/  LDL R7, [R1] ;  /* 0x0000000001077983 */ /* 0x008ee20000100800 */
[----:B------:R-:W-:-:S03]  /*19b20*/  MOV R11, 0x400 ;  /* 0x00000400000b7802 */ /* 0x000fc60000000f00 */
        /* <DEDUP_REMOVED lines=20> */
.L_x_5023:
        /* <DEDUP_REMOVED lines=8> */
.L_x_4904:
        /* <DEDUP_REMOVED lines=54> */
.L_x_4899:
[----:B------:R-:W-:Y:S05]  /*1a050*/  BSYNC B2 ;  /* 0x0000000000027941 */ /* 0x000fea0003800000 */
.L_x_4898:
[----:B------:R-:W2:Y:S02]  /*1a060*/  LDL R2, [R1+0x1c] ;  /* 0x00001c0001027983 */ /* 0x000ea40000100800 */
[----:B--2---:R-:W-:-:S07]  /*1a070*/  VIADD R5, R2, 0xfffffffd ;  /* 0xfffffffd02057836 */ /* 0x004fce0000000000 */
.L_x_4897:
[----:B------:R-:W-:Y:S05]  /*1a080*/  BSYNC B1 ;  /* 0x0000000000017941 */ /* 0x000fea0003800000 */
.L_x_4896:
[----:B------:R-:W2:Y:S01]  /*1a090*/  LDL.LU R2, [R1+0x1c] ;  /* 0x00001c0001027983 */ /* 0x000ea20000300800 */
[----:B------:R-:W-:Y:S01]  /*1a0a0*/  VIADD R9, R9, 0xfffffffe ;  /* 0xfffffffe09097836 */ /* 0x000fe20000000000 */
[----:B--2---:R-:W-:-:S04]  /*1a0b0*/  LOP3.LUT R2, RZ, R2, RZ, 0x33, !PT ;  /* 0x00000002ff027212 */ /* 0x004fc800078e33ff */
[----:B------:R-:W-:-:S13]  /*1a0c0*/  ISETP.NE.AND P0, PT, R9, R2, PT ;  /* 0x000000020900720c */ /* 0x000fda0003f05270 */
[----:B------:R-:W-:Y:S05]  /*1a0d0*/  @!P0 BRA `(.L_x_4895) ;  /* 0x0000001000408947 */ /* 0x000fea0003800000 */
.L_x_4919:
        /* <DEDUP_REMOVED lines=32> */
.L_x_4907:
[----:B------:R-:W3:Y:S01]  /*1a2e0*/  S2R R3, SR_CgaCtaId ;  /* 0x0000000000037919 */ /* 0x000ee20000008800 */
[----:B------:R-:W-:-:S04]  /*1a2f0*/  MOV R2, 0x400 ;  /* 0x0000040000027802 */ /* 0x000fc80000000f00 */
[----:B---3--:R-:W-:Y:S02]  /*1a300*/  LEA R2, R3, R2, 0x18 ;  /* 0x0000000203027211 */ /* 0x008fe400078ec0ff */
[----:B------:R-:W-:-:S03]  /*1a310*/  SHF.L.U32 R3, R9, 0x1f, RZ ;  /* 0x0000001f09037819 */ /* 0x000fc600000006ff */
[----:B------:R-:W-:-:S04]  /*1a320*/  IMAD R2, R10, 0x8, R2 ;  /* 0x000000080a027824 */ /* 0x000fc800078e0202 */
[----:B------:R-:W3:Y:S02]  /*1a330*/  SYNCS.PHASECHK.TRANS64.TRYWAIT P0, [R2+URZ+0x28c40], R3 ;  /* 0x028c4003020075a7 */ /* 0x000ee4000800017f */
[----:B---3--:R-:W-:Y:S05]  /*1a340*/  @!P0 BRA `(.L_x_4908) ;  /* 0x0000003400488947 */ /* 0x008fea0003800000 */
.L_x_5024:
        /* <DEDUP_REMOVED lines=11> */
.L_x_4909:
        /* <DEDUP_REMOVED lines=21> */
.L_x_5025:
        /* <DEDUP_REMOVED lines=8> */
.L_x_4911:
        /* <DEDUP_REMOVED lines=53> */
.L_x_4906:
[----:B------:R-:W-:Y:S05]  /*1a920*/  BSYNC B1 ;  /* 0x0000000000017941 */ /* 0x000fea0003800000 */
.L_x_4905:
[----:B------:R-:W-:Y:S01]  /*1a930*/  VIADD R10, R10, 0x1 ;  /* 0x000000010a0a7836 */ /* 0x000fe20000000000 */
[----:B------:R-:W-:Y:S04]  /*1a940*/  BSSY B1, `(.L_x_4912) ;  /* 0x0000085000017945 */ /* 0x000fe80003800000 */
[----:B------:R-:W-:-:S04]  /*1a950*/  ISETP.NE.AND P0, PT, R10, 0x2, PT ;  /* 0x000000020a00780c */ /* 0x000fc80003f05270 */
[----:B------:R-:W-:Y:S02]  /*1a960*/  SEL R2, RZ, 0x1, P0 ;  /* 0x00000001ff027807 */ /* 0x000fe40000000000 */
[----:B0-----:R-:W-:Y:S02]  /*1a970*/  SEL R12, R10, RZ, P0 ;  /* 0x000000ff0a0c7207 */ /* 0x001fe40000000000 */
[----:B------:R-:W-:Y:S01]  /*1a980*/  LOP3.LUT R11, R9, R2, RZ, 0x3c, !PT ;  /* 0x00000002090b7212 */ /* 0x000fe200078e3cff */
[----:B------:R-:W-:-:S04]  /*1a990*/  VIADD R9, R5, 0xffffffff ;  /* 0xffffffff05097836 */ /* 0x000fc80000000000 */
[----:B------:R0:W-:Y:S04]  /*1a9a0*/  STL [R1+0x8], R11 ;  /* 0x0000080b01007387 */ /* 0x0001e80000100800 */
[----:B------:R0:W-:Y:S01]  /*1a9b0*/  STL [R1], R12 ;  /* 0x0000000c01007387 */ /* 0x0001e20000100800 */
[----:B------:R-:W-:Y:S05]  /*1a9c0*/  @!P6 BRA `(.L_x_4913) ;  /* 0x0000000400f0e947 */ /* 0x000fea0003800000 */
[----:B------:R-:W-:Y:S01]  /*1a9d0*/  ULDC.64 UR4, c[0x0][0x3f8] ;  /* 0x0000fe0000047ab9 */ /* 0x000fe20000000a00 */
[----:B------:R-:W-:Y:S02]  /*1a9e0*/  MOV R10, R9 ;  /* 0x00000009000a7202 */ /* 0x000fe40000000f00 */
        /* <DEDUP_REMOVED lines=20> */
.L_x_4914:
[----:B------:R-:W3:Y:S01]  /*1ab30*/  S2R R3, SR_CgaCtaId ;  /* 0x0000000000037919 */ /* 0x000ee20000008800 */
[----:B------:R-:W-:-:S04]  /*1ab40*/  MOV R2, 0x400 ;  /* 0x0000040000027802 */ /* 0x000fc80000000f00 */
[----:B---3--:R-:W-:Y:S02]  /*1ab50*/  LEA R2, R3, R2, 0x18 ;  /* 0x0000000203027211 */ /* 0x008fe400078ec0ff */
[----:B------:R-:W-:-:S03]  /*1ab60*/  SHF.L.U32 R3, R11, 0x1f, RZ ;  /* 0x0000001f0b037819 */ /* 0x000fc600000006ff */
[----:B------:R-:W-:-:S04]  /*1ab70*/  IMAD R2, R12, 0x8, R2 ;  /* 0x000000080c027824 */ /* 0x000fc800078e0202 */
[----:B------:R-:W3:Y:S02]  /*1ab80*/  SYNCS.PHASECHK.TRANS64.TRYWAIT P0, [R2+URZ+0x28c40], R3 ;  /* 0x028c4003020075a7 */ /* 0x000ee4000800017f */
[----:B---3--:R-:W-:Y:S05]  /*1ab90*/  @!P0 BRA `(.L_x_4915) ;  /* 0x0000002c005c8947 */ /* 0x008fea0003800000 */
.L_x_5026:
        /* <DEDUP_REMOVED lines=11> */
.L_x_4916:
[----:B--2---:R-:W2:Y:S01]  /*1ac50*/  LDL R7, [R1] ;  /* 0x0000000001077983 */ /* 0x004ea20000100800 */
        /* <DEDUP_REMOVED lines=20> */
[----:B0-2---:R-:W-:Y:S05]  /*1ada0*/  @!P1 BRA `(.L_x_4917) ;  /* 0x0000002800ec9947 */ /* 0x005fea0003800000 */
.L_x_5027:
        /* <DEDUP_REMOVED lines=8> */
.L_x_4918:
        /* <DEDUP_REMOVED lines=54> */
.L_x_4913:
[----:B------:R-:W-:Y:S05]  /*1b190*/  BSYNC B1 ;  /* 0x0000000000017941 */ /* 0x000fea0003800000 */
.L_x_4912:
[----:B------:R-:W2:Y:S01]  /*1b1a0*/  LDL R2, [R1+0x14] ;  /* 0x0000140001027983 */ /* 0x000ea20000100800 */
[----:B------:R-:W-:Y:S01]  /*1b1b0*/  VIADD R5, R5, 0xfffffffe ;  /* 0xfffffffe05057836 */ /* 0x000fe20000000000 */
[----:B--2---:R-:W-:-:S13]  /*1b1c0*/  ISETP.GT.AND P0, PT, R9, R2, PT ;  /* 0x000000020900720c */ /* 0x004fda0003f04270 */
[----:B------:R-:W-:Y:S05]  /*1b1d0*/  @P0 BRA `(.L_x_4919) ;  /* 0xffffffec00c00947 */ /* 0x000fea000383ffff */
.L_x_4895:
[----:B------:R-:W-:Y:S05]  /*1b1e0*/  BSYNC B0 ;  /* 0x0000000000007941 */ /* 0x000fea0003800000 */
.L_x_4894:
        /* <DEDUP_REMOVED lines=23> */
.L_x_4921:
[----:B------:R-:W-:Y:S05]  /*1b360*/  BSYNC B0 ;  /* 0x0000000000007941 */ /* 0x000fea0003800000 */
.L_x_4920:
[----:B--2---:R-:W2:Y:S02]  /*1b370*/  LDL.LU R2, [R1+0x8] ;  /* 0x0000080001027983 */ /* 0x004ea40000300800 */
[----:B--2---:R-:W-:-:S05]  /*1b380*/  LOP3.LUT R2, R2, R0, RZ, 0x3c, !PT ;  /* 0x0000000002027212 */ /* 0x004fca00078e3cff */
[----:B------:R2:W-:Y:S02]  /*1b390*/  STL [R1+0x8], R2 ;  /* 0x0000080201007387 */ /* 0x0005e40000100800 */
.L_x_4877:
[----:B------:R-:W-:Y:S05]  /*1b3a0*/  BSYNC B6 ;  /* 0x0000000000067941 */ /* 0x000fea0003800000 */
.L_x_4875:
[----:B------:R-:W-:-:S03]  /*1b3b0*/  UMOV UR4, 0xffffffff ;  /* 0xffffffff00047882 */ /* 0x000fc60000000000 */
[----:B------:R-:W-:Y:S05]  /*1b3c0*/  BRA.DIV UR4, `(.L_x_4922) ;  /* 0x0000002604787947 */ /* 0x000fea000b800000 */
[----:B------:R3:W4:Y:S04]  /*1b3d0*/  SHFL.IDX PT, R4, R16, RZ, 0x1f ;  /* 0x00001fff10047589 */ /* 0x00072800000e0000 */
[----:B------:R-:W0:Y:S02]  /*1b3e0*/  SHFL.IDX PT, R16, R16, 0x1, 0x1f ;  /* 0x00201f0010107f89 */ /* 0x000e2400000e0000 */
.L_x_5031:
[----:B------:R-:W5:Y:S01]  /*1b3f0*/  S2R R7, SR_TID.X ;  /* 0x0000000000077919 */ /* 0x000f620000002100 */
[----:B------:R-:W-:Y:S01]  /*1b400*/  ULDC UR4, c[0x0][0xc14] ;  /* 0x0003050000047ab9 */ /* 0x000fe20000000800 */
[----:B------:R-:W-:Y:S01]  /*1b410*/  BSSY B0, `(.L_x_4923) ;  /* 0x000000b000007945 */ /* 0x000fe20003800000 */
[----:B------:R-:W-:Y:S02]  /*1b420*/  IMAD.U32 R0, RZ, RZ, UR4 ;  /* 0x00000004ff007e24 */ /* 0x000fe4000f8e00ff */
[----:B------:R-:W-:Y:S01]  /*1b430*/  IMAD.MOV.U32 R17, RZ, RZ, RZ ;  /* 0x000000ffff117224 */ /* 0x000fe200078e00ff */
[----:B-----5:R-:W-:-:S04]  /*1b440*/  LOP3.LUT R7, R7, 0x1f, RZ, 0xc0, !PT ;  /* 0x0000001f07077812 */ /* 0x020fc800078ec0ff */
[C---:B------:R-:W-:Y:S01]  /*1b450*/  ISETP.NE.AND P0, PT, R7.reuse, 0x1f, PT ;  /* 0x0000001f0700780c */ /* 0x040fe20003f05270 */
[----:B------:R-:W-:-:S05]  /*1b460*/  IMAD.IADD R5, R7, 0x1, R19 ;  /* 0x0000000107057824 */ /* 0x000fca00078e0213 */
[----:B------:R-:W-:-:S13]  /*1b470*/  ISETP.GE.OR P0, PT, R5, R0, !P0 ;  /* 0x000000000500720c */ /* 0x000fda0004706670 */
[----:B------:R-:W-:Y:S05]  /*1b480*/  @P0 BRA `(.L_x_4924) ;  /* 0x00000000000c0947 */ /* 0x000fea0003800000 */
[----:B--2---:R-:W2:Y:S02]  /*1b490*/  LDC.64 R2, c[0x0][0xc58] ;  /* 0x00031600ff027b82 */ /* 0x004ea40000000a00 */
[----:B--2---:R-:W-:-:S05]  /*1b4a0*/  IMAD.WIDE R2, R5, 0x4, R2 ;  /* 0x0000000405027825 */ /* 0x004fca00078e0202 */
[----:B------:R2:W5:Y:S02]  /*1b4b0*/  LDG.E R17, desc[UR42][R2.64] ;  /* 0x0000002a02117981 */ /* 0x000564000c1e1900 */
.L_x_4924:
[----:B------:R-:W-:Y:S05]  /*1b4c0*/  BSYNC B0 ;  /* 0x0000000000007941 */ /* 0x000fea0003800000 */
.L_x_4923:
        /* <DEDUP_REMOVED lines=11> */
[----:B--2---:R-:W-:-:S05]  /*1b580*/  IMAD.IADD R3, R13, 0x1, R14 ;  /* 0x000000010d037824 */ /* 0x004fca00078e020e */
        /* <DEDUP_REMOVED lines=11> */
.L_x_5039:
[----:B------:R-:W-:Y:S02]  /*1b640*/  ULDC UR4, c[0x0][0xc10] ;  /* 0x0003040000047ab9 */ /* 0x000fe40000000800 */
[----:B------:R-:W-:-:S04]  /*1b650*/  IMAD.U32 R5, RZ, RZ, UR4 ;  /* 0x00000004ff057e24 */ /* 0x000fc8000f8e00ff */
[----:B--2---:R-:W-:-:S04]  /*1b660*/  IMAD R3, R14, R5, RZ ;  /* 0x000000050e037224 */ /* 0x004fc800078e02ff */
[----:B---3--:R-:W-:-:S05]  /*1b670*/  IMAD.IADD R16, R16, 0x1, R3 ;  /* 0x0000000110107824 */ /* 0x008fca00078e0203 */
[----:B----4-:R-:W-:-:S13]  /*1b680*/  ISETP.GT.AND P0, PT, R16, R4, PT ;  /* 0x000000041000720c */ /* 0x010fda0003f04270 */
[----:B------:R-:W-:Y:S05]  /*1b690*/  @P0 BRA `(.L_x_4926) ;  /* 0x0000000000b40947 */ /* 0x000fea0003800000 */
[----:B------:R-:W2:Y:S02]  /*1b6a0*/  LDC R0, c[0x0][0xc14] ;  /* 0x00030500ff007b82 */ /* 0x000ea40000000800 */
.L_x_4931:
[----:B------:R-:W-:-:S05]  /*1b6b0*/  VIADD R19, R19, 0x1f ;  /* 0x0000001f13137836 */ /* 0x000fca0000000000 */
[----:B--2---:R-:W-:-:S13]  /*1b6c0*/  ISETP.GE.AND P0, PT, R19, R0, PT ;  /* 0x000000001300720c */ /* 0x004fda0003f06270 */
[----:B------:R-:W-:Y:S05]  /*1b6d0*/  @P0 BRA `(.L_x_4927) ;  /* 0x0000000400ec0947 */ /* 0x000fea0003800000 */
[----:B------:R-:W2:Y:S01]  /*1b6e0*/  S2R R6, SR_TID.X ;  /* 0x0000000000067919 */ /* 0x000ea20000002100 */
[----:B------:R-:W-:Y:S01]  /*1b6f0*/  BSSY B0, `(.L_x_4928) ;  /* 0x000000a000007945 */ /* 0x000fe20003800000 */
[----:B------:R-:W-:Y:S02]  /*1b700*/  MOV R17, RZ ;  /* 0x000000ff00117202 */ /* 0x000fe40000000f00 */
[----:B--2---:R-:W-:-:S04]  /*1b710*/  LOP3.LUT R6, R6, 0x1f, RZ, 0xc0, !PT ;  /* 0x0000001f06067812 */ /* 0x004fc800078ec0ff */
[C---:B------:R-:W-:Y:S01]  /*1b720*/  ISETP.NE.AND P1, PT, R6.reuse, 0x1f, PT ;  /* 0x0000001f0600780c */ /* 0x040fe20003f25270 */
[----:B------:R-:W-:-:S05]  /*1b730*/  IMAD.IADD R5, R6, 0x1, R19 ;  /* 0x0000000106057824 */ /* 0x000fca00078e0213 */
[----:B------:R-:W-:-:S13]  /*1b740*/  ISETP.GE.OR P0, PT, R5, R0, !P1 ;  /* 0x000000000500720c */ /* 0x000fda0004f06670 */
[----:B------:R-:W-:Y:S05]  /*1b750*/  @P0 BRA `(.L_x_4929) ;  /* 0x00000000000c0947 */ /* 0x000fea0003800000 */
[----:B0-----:R-:W0:Y:S02]  /*1b760*/  LDC.64 R2, c[0x0][0xc58] ;  /* 0x00031600ff027b82 */ /* 0x001e240000000a00 */
[----:B0-----:R-:W-:-:S05]  /*1b770*/  IMAD.WIDE R2, R5, 0x4, R2 ;  /* 0x0000000405027825 */ /* 0x001fca00078e0202 */
[----:B------:R2:W5:Y:S02]  /*1b780*/  LDG.E R17, desc[UR42][R2.64] ;  /* 0x0000002a02117981 */ /* 0x000564000c1e1900 */
.L_x_4929:
[----:B------:R-:W-:Y:S05]  /*1b790*/  BSYNC B0 ;  /* 0x0000000000007941 */ /* 0x000fea0003800000 */
.L_x_4928:
        /* <DEDUP_REMOVED lines=8> */
[----:B------:R-:W0:Y:S02]  /*1b820*/  SHFL.UP PT, R14, R13, 0x2, RZ ;  /* 0x044000000d0e7989 */ /* 0x000e2400000e00ff */
[----:B0-2---:R-:W-:Y:S02]  /*1b830*/  SEL R2, R14, RZ, P1 ;  /* 0x000000ff0e027207 */ /* 0x005fe40000800000 */
        /* <DEDUP_REMOVED lines=13> */
.L_x_5047:
[----:B------:R-:W-:Y:S02]  /*1b910*/  ULDC UR4, c[0x0][0xc10] ;  /* 0x0003040000047ab9 */ /* 0x000fe40000000800 */
[----:B------:R-:W-:-:S04]  /*1b920*/  IMAD.U32 R5, RZ, RZ, UR4 ;  /* 0x00000004ff057e24 */ /* 0x000fc8000f8e00ff */
[----:B--2---:R-:W-:-:S04]  /*1b930*/  IMAD R3, R14, R5, RZ ;  /* 0x000000050e037224 */ /* 0x004fc800078e02ff */
[----:B------:R-:W-:-:S05]  /*1b940*/  IMAD.IADD R16, R3, 0x1, R16 ;  /* 0x0000000103107824 */ /* 0x000fca00078e0210 */
[----:B------:R-:W-:-:S13]  /*1b950*/  ISETP.GT.AND P0, PT, R16, R4, PT ;  /* 0x000000041000720c */ /* 0x000fda0003f04270 */
[----:B------:R-:W-:Y:S05]  /*1b960*/  @!P0 BRA `(.L_x_4931) ;  /* 0xfffffffc00508947 */ /* 0x000fea000383ffff */
.L_x_4926:
        /* <DEDUP_REMOVED lines=8> */
.L_x_5051:
[----:B------:R-:W-:Y:S01]  /*1b9f0*/  ISETP.NE.AND P0, PT, R3, RZ, PT ;  /* 0x000000ff0300720c */ /* 0x000fe20003f05270 */
[----:B------:R-:W-:-:S12]  /*1ba00*/  IMAD.MOV.U32 R7, RZ, RZ, RZ ;  /* 0x000000ffff077224 */ /* 0x000fd800078e00ff */
[----:B------:R-:W-:Y:S05]  /*1ba10*/  @!P0 BRA `(.L_x_4933) ;  /* 0x0000000000108947 */ /* 0x000fea0003800000 */
[----:B------:R-:W-:Y:S01]  /*1ba20*/  UMOV UR4, 0xffffffff ;  /* 0xffffffff00047882 */ /* 0x000fe20000000000 */
[----:B------:R-:W-:Y:S02]  /*1ba30*/  VIADD R12, R6, 0xffffffff ;  /* 0xffffffff060c7836 */ /* 0x000fe40000000000 */
[----:B------:R-:W-:Y:S05]  /*1ba40*/  BRA.DIV UR4, `(.L_x_4934) ;  /* 0x0000002a040c7947 */ /* 0x000fea000b800000 */
[----:B------:R4:W0:Y:S02]  /*1ba50*/  SHFL.IDX PT, R7, R2, R12, 0x1f ;  /* 0x00001f0c02077589 */ /* 0x00082400000e0000 */
.L_x_4933:
[----:B0---4-:R-:W0:Y:S01]  /*1ba60*/  LDC.64 R2, c[0x0][0xc68] ;  /* 0x00031a00ff027b82 */ /* 0x011e220000000a00 */
[----:B------:R-:W-:-:S04]  /*1ba70*/  IMAD.IADD R19, R6, 0x1, R19 ;  /* 0x0000000106137824 */ /* 0x000fc800078e0213 */
[----:B0-----:R-:W-:-:S05]  /*1ba80*/  IMAD.WIDE R2, R19, 0x4, R2 ;  /* 0x0000000413027825 */ /* 0x001fca00078e0202 */
[----:B------:R0:W2:Y:S01]  /*1ba90*/  LDG.E R8, desc[UR42][R2.64] ;  /* 0x0000002a02087981 */ /* 0x0000a2000c1e1900 */
[----:B------:R-:W-:-:S04]  /*1baa0*/  IMAD R16, R7, R5, R16 ;  /* 0x0000000507107224 */ /* 0x000fc800078e0210 */
[----:B------:R-:W-:Y:S02]  /*1bab0*/  IMAD.IADD R7, R4, 0x1, -R16 ;  /* 0x0000000104077824 */ /* 0x000fe400078e0a10 */
[----:B0-----:R-:W-:Y:S02]  /*1bac0*/  IMAD.MOV.U32 R2, RZ, RZ, RZ ;  /* 0x000000ffff027224 */ /* 0x001fe400078e00ff */
[----:B--23--:R-:W-:-:S05]  /*1bad0*/  IMAD R6, R17, R8, RZ ;  /* 0x0000000811067224 */ /* 0x00cfca00078e02ff */
[-C--:B-1----:R-:W-:Y:S02]  /*1bae0*/  IABS R9, R6.reuse ;  /* 0x0000000600097213 */ /* 0x082fe40000000000 */
        /* <DEDUP_REMOVED lines=28> */
[----:B------:R-:W-:Y:S02]  /*1bcb0*/  IMAD.MOV.U32 R2, RZ, RZ, RZ ;  /* 0x000000ffff027224 */ /* 0x000fe400078e00ff */
[----:B------:R-:W-:Y:S01]  /*1bcc0*/  IMAD.IADD R4, R6, 0x1, R4 ;  /* 0x0000000106047824 */ /* 0x000fe200078e0204 */
[----:B------:R-:W-:-:S04]  /*1bcd0*/  IABS R8, R5 ;  /* 0x0000000500087213 */ /* 0x000fc80000000000 */
[----:B------:R-:W0:Y:S08]  /*1bce0*/  I2F.RP R10, R8 ;  /* 0x00000008000a7306 */ /* 0x000e300000209400 */
[----:B0-----:R-:W0:Y:S02]  /*1bcf0*/  MUFU.RCP R10, R10 ;  /* 0x0000000a000a7308 */ /* 0x001e240000001000 */
[----:B0-----:R-:W-:-:S06]  /*1bd00*/  VIADD R11, R10, 0xffffffe ;  /* 0x0ffffffe0a0b7836 */ /* 0x001fcc0000000000 */
[----:B------:R-:W0:Y:S02]  /*1bd10*/  F2I.FTZ.U32.TRUNC.NTZ R3, R11 ;  /* 0x0000000b00037305 */ /* 0x000e24000021f000 */
[----:B0-----:R-:W-:-:S04]  /*1bd20*/  IMAD.MOV R7, RZ, RZ, -R3 ;  /* 0x000000ffff077224 */ /* 0x001fc800078e0a03 */
[----:B------:R-:W-:-:S04]  /*1bd30*/  IMAD R7, R7, R8, RZ ;  /* 0x0000000807077224 */ /* 0x000fc800078e02ff */
        /* <DEDUP_REMOVED lines=21> */
.L_x_4927:
[----:B------:R-:W-:Y:S01]  /*1be90*/  UMOV UR4, URZ ;  /* 0x0000003f00047c82 */ /* 0x000fe20008000000 */
[----:B------:R-:W-:Y:S01]  /*1bea0*/  UMOV UR5, URZ ;  /* 0x0000003f00057c82 */ /* 0x000fe20008000000 */
[----:B------:R-:W-:Y:S01]  /*1beb0*/  ULDC UR6, c[0x0][0xc14] ;  /* 0x0003050000067ab9 */ /* 0x000fe20000000800 */
[----:B------:R-:W-:Y:S02]  /*1bec0*/  IMAD.MOV.U32 R16, RZ, RZ, R4 ;  /* 0x000000ffff107224 */ /* 0x000fe400078e0004 */
[----:B------:R-:W-:Y:S02]  /*1bed0*/  IMAD.U32 R17, RZ, RZ, UR4 ;  /* 0x00000004ff117e24 */ /* 0x000fe4000f8e00ff */
[----:B------:R-:W-:Y:S02]  /*1bee0*/  IMAD.U32 R18, RZ, RZ, UR5 ;  /* 0x00000005ff127e24 */ /* 0x000fe4000f8e00ff */
[----:B------:R-:W-:-:S07]  /*1bef0*/  IMAD.U32 R19, RZ, RZ, UR6 ;  /* 0x00000006ff137e24 */ /* 0x000fce000f8e00ff */
.L_x_4935:
        /* <DEDUP_REMOVED lines=12> */
.L_x_4836:
        /* <DEDUP_REMOVED lines=12> */
.L_x_5054:
[----:B------:R-:W-:Y:S05]  /*1c080*/  BSYNC B0 ;  /* 0x0000000000007941 */ /* 0x000fea0003800000 */
.L_x_4937:
[----:B------:R-:W-:-:S03]  /*1c090*/  UMOV UR4, 0xffffffff ;  /* 0xffffffff00047882 */ /* 0x000fc60000000000 */
[----:B------:R-:W-:Y:S05]  /*1c0a0*/  BRA.DIV UR4, `(.L_x_4939) ;  /* 0x0000002204b07947 */ /* 0x000fea000b800000 */
[----:B------:R-:W2:Y:S02]  /*1c0b0*/  S2R R2, SR_TID.X ;  /* 0x0000000000027919 */ /* 0x000ea40000002100 */
[----:B--2---:R-:W-:-:S04]  /*1c0c0*/  SHF.R.U32.HI R2, RZ, 0x5, R2 ;  /* 0x00000005ff027819 */ /* 0x004fc80000011602 */
[----:B------:R-:W-:-:S05]  /*1c0d0*/  LOP3.LUT R2, R2, 0x3, RZ, 0xc0, !PT ;  /* 0x0000000302027812 */ /* 0x000fca00078ec0ff */
[----:B------:R2:W3:Y:S02]  /*1c0e0*/  SHFL.IDX PT, R14, R2, RZ, 0x1f ;  /* 0x00001fff020e7589 */ /* 0x0004e400000e0000 */
.L_x_5057:
[----:B---3--:R-:W-:-:S13]  /*1c0f0*/  ISETP.NE.AND P0, PT, R14, RZ, PT ;  /* 0x000000ff0e00720c */ /* 0x008fda0003f05270 */
[----:B------:R-:W-:Y:S05]  /*1c100*/  @P0 BRA `(.L_x_4611) ;  /* 0x0000000000940947 */ /* 0x000fea0003800000 */
[----:B------:R-:W-:-:S03]  /*1c110*/  UMOV UR4, 0xffffffff ;  /* 0xffffffff00047882 */ /* 0x000fc60000000000 */
[----:B------:R-:W-:Y:S05]  /*1c120*/  BRA.DIV UR4, `(.L_x_4940) ;  /* 0x0000002204c47947 */ /* 0x000fea000b800000 */
[----:B------:R-:W-:-:S13]  /*1c130*/  ELECT P6, URZ, PT ;  /* 0x00000000003f782f */ /* 0x000fda00038c0000 */
.L_x_5060:
[----:B------:R-:W-:Y:S05]  /*1c140*/  @!P6 BRA `(.L_x_4611) ;  /* 0x000000000084e947 */ /* 0x000fea0003800000 */
[----:B------:R-:W-:-:S06]  /*1c150*/  ULOP3.LUT UR4, UR36, 0x2, URZ, 0xfc, !UPT ;  /* 0x0000000224047892 */ /* 0x000fcc000f8efc3f */
[----:B--2---:R-:W-:-:S05]  /*1c160*/  IMAD.U32 R2, RZ, RZ, UR4 ;  /* 0x00000004ff027e24 */ /* 0x004fca000f8e00ff */
[----:B------:R-:W-:-:S13]  /*1c170*/  ISETP.NE.AND P2, PT, R2, 0x3, PT ;  /* 0x000000030200780c */ /* 0x000fda0003f45270 */
[----:B------:R-:W-:Y:S05]  /*1c180*/  @!P2 BRA `(.L_x_4941) ;  /* 0x000000000004a947 */ /* 0x000fea0003800000 */
[----:B------:R-:W-:Y:S01]  /*1c190*/  BPT.TRAP 0x1 ;  /* 0x000000040000795c */ /* 0x000fe20000300000 */
.L_x_4941:
        /* <DEDUP_REMOVED lines=14> */
.L_x_5061:
[----:B------:R-:W2:Y:S02]  /*1c280*/  SYNCS.PHASECHK.TRANS64.TRYWAIT P0, [R7+URZ], R2 ;  /* 0x00000002070075a7 */ /* 0x000ea4000800017f */
[----:B--2---:R-:W-:Y:S05]  /*1c290*/  @!P0 BRA `(.L_x_4943) ;  /* 0x00000020009c8947 */ /* 0x004fea0003800000 */
.L_x_5062:
[----:B------:R-:W-:Y:S05]  /*1c2a0*/  @!P2 BRA `(.L_x_4944) ;  /* 0x000000000004a947 */ /* 0x000fea0003800000 */
[----:B------:R-:W-:Y:S01]  /*1c2b0*/  BPT.TRAP 0x1 ;  /* 0x000000040000795c */ /* 0x000fe20000300000 */
.L_x_4944:
[----:B------:R-:W3:Y:S01]  /*1c2c0*/  LDL.LU R4, [R1] ;  /* 0x0000000001047983 */ /* 0x000ee20000300800 */
[----:B------:R-:W-:-:S04]  /*1c2d0*/  VIADD R0, R0, 0x28c60 ;  /* 0x00028c6000007836 */ /* 0x000fc80000000000 */
[----:B---3--:R-:W-:-:S04]  /*1c2e0*/  IMAD R4, R4, 0x8, R0 ;  /* 0x0000000804047824 */ /* 0x008fc800078e0200 */
[----:B------:R-:W3:Y:S02]  /*1c2f0*/  SYNCS.PHASECHK.TRANS64.TRYWAIT P0, [R4+URZ], R5 ;  /* 0x00000005040075a7 */ /* 0x000ee4000800017f */
[----:B---3--:R-:W-:Y:S05]  /*1c300*/  @!P0 BRA `(.L_x_4945) ;  /* 0x0000002000948947 */ /* 0x008fea0003800000 */
.L_x_5063:
[----:B------:R-:W-:-:S07]  /*1c310*/  LEA R3, R3, R0, 0x3 ;  /* 0x0000000003037211 */ /* 0x000fce00078e18ff */
.L_x_4946:
[----:B----4-:R4:W0:Y:S02]  /*1c320*/  SYNCS.PHASECHK.TRANS64.TRYWAIT P0, [R3+URZ], R2 ;  /* 0x00000002030075a7 */ /* 0x010824000800017f */
[----:B0-----:R-:W-:Y:S05]  /*1c330*/  @!P0 NANOSLEEP.SYNCS 0x989680 ;  /* 0x009896800000895d */ /* 0x001fea0003900000 */
[----:B------:R-:W0:Y:S02]  /*1c340*/  @!P0 SYNCS.PHASECHK.TRANS64 P0, [R3+URZ], R2 ;  /* 0x00000002030085a7 */ /* 0x000e24000800007f */
[----:B0-----:R-:W-:Y:S05]  /*1c350*/  @!P0 BRA `(.L_x_4946) ;  /* 0xfffffffc00f08947 */ /* 0x001fea000383ffff */
.L_x_4611:
[----:B------:R-:W-:Y:S05]  /*1c360*/  BSYNC B8 ;  /* 0x0000000000087941 */ /* 0x000fea0003800000 */
.L_x_4608:
[----:B------:R-:W-:Y:S05]  /*1c370*/  EXIT ;  /* 0x000000000000794d */ /* 0x000fea0003800000 */
.L_x_4635:
[----:B0-----:R0:W1:Y:S02]  /*1c380*/  SYNCS.PHASECHK.TRANS64.TRYWAIT P5, [R70+URZ+0x28c90], R77 ;  /* 0x028c904d460075a7 */ /* 0x00106400080a017f */
[----:B-1----:R-:W-:Y:S05]  /*1c390*/  @!P5 NANOSLEEP.SYNCS 0x989680 ;  /* 0x009896800000d95d */ /* 0x002fea0003900000 */
[----:B------:R-:W1:Y:S02]  /*1c3a0*/  @!P5 SYNCS.PHASECHK.TRANS64 P5, [R70+URZ+0x28c90], R77 ;  /* 0x028c904d4600d5a7 */ /* 0x000e6400080a007f */
[----:B-1----:R-:W-:Y:S05]  /*1c3b0*/  @!P5 BRA `(.L_x_4635) ;  /* 0xfffffffc00f0d947 */ /* 0x002fea000383ffff */
[----:B------:R-:W-:Y:S05]  /*1c3c0*/  BRA `(.L_x_4947) ;  /* 0xfffffe6400547947 */ /* 0x000fea000383ffff */
.L_x_4645:
[----:B0-----:R0:W1:Y:S02]  /*1c3d0*/  SYNCS.PHASECHK.TRANS64.TRYWAIT P5, [R70+URZ+0x28c90], R77 ;  /* 0x028c904d460075a7 */ /* 0x00106400080a017f */
[----:B-1----:R-:W-:Y:S05]  /*1c3e0*/  @!P5 NANOSLEEP.SYNCS 0x989680 ;  /* 0x009896800000d95d */ /* 0x002fea0003900000 */
[----:B------:R-:W1:Y:S02]  /*1c3f0*/  @!P5 SYNCS.PHASECHK.TRANS64 P5, [R70+URZ+0x28c90], R77 ;  /* 0x028c904d4600d5a7 */ /* 0x000e6400080a007f */
[----:B-1----:R-:W-:Y:S05]  /*1c400*/  @!P5 BRA `(.L_x_4645) ;  /* 0xfffffffc00f0d947 */ /* 0x002fea000383ffff */
[----:B------:R-:W-:Y:S05]  /*1c410*/  BRA `(.L_x_4948) ;  /* 0xfffffe6c00d87947 */ /* 0x000fea000383ffff */
.L_x_4650:
[----:B0-----:R0:W1:Y:S02]  /*1c420*/  SYNCS.PHASECHK.TRANS64.TRYWAIT P5, [R70+URZ+0x28c90], R77 ;  /* 0x028c904d460075a7 */ /* 0x00106400080a017f */
[----:B-1----:R-:W-:Y:S05]  /*1c430*/  @!P5 NANOSLEEP.SYNCS 0x989680 ;  /* 0x009896800000d95d */ /* 0x002fea0003900000 */
[----:B------:R-:W1:Y:S02]  /*1c440*/  @!P5 SYNCS.PHASECHK.TRANS64 P5, [R70+URZ+0x28c90], R77 ;  /* 0x028c904d4600d5a7 */ /* 0x000e6400080a007f */
[----:B-1----:R-:W-:Y:S05]  /*1c450*/  @!P5 BRA `(.L_x_4650) ;  /* 0xfffffffc00f0d947 */ /* 0x002fea000383ffff */
[----:B------:R-:W-:Y:S05]  /*1c460*/  BRA `(.L_x_4949) ;  /* 0xfffffe7800107947 */ /* 0x000fea000383ffff */
.L_x_4654:
[----:B--2---:R2:W4:Y:S02]  /*1c470*/  SYNCS.PHASECHK.TRANS64.TRYWAIT P0, [R70+URZ+0x28cb0], R77 ;  /* 0x028cb04d460075a7 */ /* 0x004524000800017f */
[----:B----4-:R-:W-:Y:S05]  /*1c480*/  @!P0 NANOSLEEP.SYNCS 0x989680 ;  /* 0x009896800000895d */ /* 0x010fea0003900000 */
[----:B------:R-:W4:Y:S02]  /*1c490*/  @!P0 SYNCS.PHASECHK.TRANS64 P0, [R70+URZ+0x28cb0], R77 ;  /* 0x028cb04d460085a7 */ /* 0x000f24000800007f */
[----:B----4-:R-:W-:Y:S05]  /*1c4a0*/  @!P0 BRA `(.L_x_4654) ;  /* 0xfffffffc00f08947 */ /* 0x010fea000383ffff */
[----:B------:R-:W-:Y:S05]  /*1c4b0*/  BRA `(.L_x_4950) ;  /* 0xfffffe7800887947 */ /* 0x000fea000383ffff */
.L_x_4673:
[----:B0-----:R0:W1:Y:S02]  /*1c4c0*/  SYNCS.PHASECHK.TRANS64.TRYWAIT P1, [R152+URZ+0x28c50], R3 ;  /* 0x028c5003980075a7 */ /* 0x001064000802017f */
[----:B-1----:R-:W-:Y:S05]  /*1c4d0*/  @!P1 NANOSLEEP.SYNCS 0x989680 ;  /* 0x009896800000995d */ /* 0x002fea0003900000 */
[----:B------:R-:W1:Y:S02]  /*1c4e0*/  @!P1 SYNCS.PHASECHK.TRANS64 P1, [R152+URZ+0x28c50], R3 ;  /* 0x028c5003980095a7 */ /* 0x000e64000802007f */
[----:B-1----:R-:W-:Y:S05]  /*1c4f0*/  @!P1 BRA `(.L_x_4673) ;  /* 0xfffffffc00f09947 */ /* 0x002fea000383ffff */
[----:B------:R-:W-:Y:S05]  /*1c500*/  BRA `(.L_x_4951) ;  /* 0xfffffe8800747947 */ /* 0x000fea000383ffff */
.L_x_4680:
[----:B-1----:R1:W2:Y:S02]  /*1c510*/  SYNCS.PHASECHK.TRANS64.TRYWAIT P2, [R0+URZ+0x28c50], R5 ;  /* 0x028c5005000075a7 */ /* 0x0022a4000804017f */
[----:B--2---:R-:W-:Y:S05]  /*1c520*/  @!P2 NANOSLEEP.SYNCS 0x989680 ;  /* 0x009896800000a95d */ /* 0x004fea0003900000 */
[----:B------:R-:W2:Y:S02]  /*1c530*/  @!P2 SYNCS.PHASECHK.TRANS64 P2, [R0+URZ+0x28c50], R5 ;  /* 0x028c50050000a5a7 */ /* 0x000ea4000804007f */
[----:B--2---:R-:W-:Y:S05]  /*1c540*/  @!P2 BRA `(.L_x_4680) ;  /* 0xfffffffc00f0a947 */ /* 0x004fea000383ffff */
[----:B------:R-:W-:Y:S05]  /*1c550*/  BRA `(.L_x_4679) ;  /* 0xfffffe94009c7947 */ /* 0x000fea000383ffff */
.L_x_4705:
[----:B------:R-:W-:Y:S01]  /*1c560*/  BSSY B1, `(.L_x_4952) ;  /* 0x0000008000017945 */ /* 0x000fe20003800000 */
[----:B------:R-:W-:Y:S02]  /*1c570*/  IMAD.MOV.U32 R13, RZ, RZ, R5 ;  /* 0x000000ffff0d7224 */ /* 0x000fe400078e0005 */
[----:B------:R-:W-:Y:S02]  /*1c580*/  IMAD.MOV.U32 R12, RZ, RZ, RZ ;  /* 0x000000ffff0c7224 */ /* 0x000fe400078e00ff */
[----:B------:R-:W-:Y:S02]  /*1c590*/  IMAD.MOV.U32 R11, RZ, RZ, 0x1c1f ;  /* 0x00001c1fff0b7424 */ /* 0x000fe400078e00ff */
[----:B------:R-:W-:-:S07]  /*1c5a0*/  IMAD.MOV.U32 R15, RZ, RZ, -0x1 ;  /* 0xffffffffff0f7424 */ /* 0x000fce00078e00ff */
[----:B-----5:R-:W-:Y:S05]  /*1c5b0*/  WARPSYNC.COLLECTIVE R15, `(.L_x_4953) ;  /* 0x000000000f087348 */ /* 0x020fea0003c00000 */
[----:B------:R0:W1:Y:S02]  /*1c5c0*/  SHFL.IDX P6, R14, R13, R12, R11 ;  /* 0x0000000c0d0e7389 */ /* 0x00006400000c000b */
[----:B01---5:R-:W-:Y:S01]  /*1c5d0*/  ENDCOLLECTIVE ;  /* 0x000000000000791b */ /* 0x023fe20003800000 */
.L_x_4953:
[----:B------:R-:W-:Y:S05]  /*1c5e0*/  BSYNC B1 ;  /* 0x0000000000017941 */ /* 0x000fea0003800000 */
.L_x_4952:
[----:B------:R-:W-:Y:S05]  /*1c5f0*/  BRA `(.L_x_4954) ;  /* 0xfffffeb400c47947 */ /* 0x000fea000383ffff */
.L_x_4706:
        /* <DEDUP_REMOVED lines=8> */
.L_x_4956:
[----:B------:R-:W-:Y:S05]  /*1c680*/  BSYNC B1 ;  /* 0x0000000000017941 */ /* 0x000fea0003800000 */
.L_x_4955:
[----:B------:R-:W-:Y:S05]  /*1c690*/  BRA `(.L_x_4957) ;  /* 0xfffffeb400a47947 */ /* 0x000fea000383ffff */
.L_x_4707:
        /* <DEDUP_REMOVED lines=8> */
.L_x_4959:
[----:B------:R-:W-:Y:S05]  /*1c720*/  BSYNC B1 ;  /* 0x0000000000017941 */ /* 0x000fea0003800000 */
.L_x_4958:
[----:B------:R-:W-:Y:S05]  /*1c730*/  BRA `(.L_x_4960) ;  /* 0xfffffeb400847947 */ /* 0x000fea000383ffff */
.L_x_4708:
        /* <DEDUP_REMOVED lines=8> */
.L_x_4962:
[----:B------:R-:W-:Y:S05]  /*1c7c0*/  BSYNC B1 ;  /* 0x0000000000017941 */ /* 0x000fea0003800000 */
.L_x_4961:
[----:B------:R-:W-:Y:S05]  /*1c7d0*/  BRA `(.L_x_4963) ;  /* 0xfffffeb400647947 */ /* 0x000fea000383ffff */
.L_x_4709:
[----:B------:R-:W-:Y:S01]  /*1c7e0*/  BSSY B1, `(.L_x_4964) ;  /* 0x0000008000017945 */ /* 0x000fe20003800000 */
[----:B------:R-:W-:Y:S02]  /*1c7f0*/  IMAD.MOV.U32 R13, RZ, RZ, R5 ;  /* 0x000000ffff0d7224 */ /* 0x000fe400078e0005 */
[----:B------:R-:W-:Y:S02]  /*1c800*/  IMAD.MOV.U32 R12, RZ, RZ, 0x1 ;  /* 0x00000001ff0c7424 */ /* 0x000fe400078e00ff */
[----:B------:R-:W-:Y:S02]  /*1c810*/  IMAD.MOV.U32 R11, RZ, RZ, 0x1c1f ;  /* 0x00001c1fff0b7424 */ /* 0x000fe400078e00ff */
[----:B------:R-:W-:-:S07]  /*1c820*/  IMAD.MOV.U32 R15, RZ, RZ, -0x1 ;  /* 0xffffffffff0f7424 */ /* 0x000fce00078e00ff */
[----:B-----5:R-:W-:Y:S05]  /*1c830*/  WARPSYNC.COLLECTIVE R15, `(.L_x_4965) ;  /* 0x000000000f087348 */ /* 0x020fea0003c00000 */
[----:B------:R0:W1:Y:S02]  /*1c840*/  SHFL.IDX P6, R14, R13, R12, R11 ;  /* 0x0000000c0d0e7389 */ /* 0x00006400000c000b */
[----:B01---5:R-:W-:Y:S01]  /*1c850*/  ENDCOLLECTIVE ;  /* 0x000000000000791b */ /* 0x023fe20003800000 */
.L_x_4965:
[----:B------:R-:W-:Y:S05]  /*1c860*/  BSYNC B1 ;  /* 0x0000000000017941 */ /* 0x000fea0003800000 */
.L_x_4964:
[----:B------:R-:W-:Y:S05]  /*1c870*/  BRA `(.L_x_4966) ;  /* 0xfffffeb400447947 */ /* 0x000fea000383ffff */
.L_x_4710:
[----:B------:R-:W-:Y:S01]  /*1c880*/  BSSY B1, `(.L_x_4967) ;  /* 0x0000008000017945 */ /* 0x000fe20003800000 */
[----:B------:R-:W-:Y:S01]  /*1c890*/  IMAD.MOV.U32 R13, RZ, RZ, R4 ;  /* 0x000000ffff0d7224 */ /* 0x000fe200078e0004 */
[----:B------:R-:W-:Y:S01]  /*1c8a0*/  MOV R15, 0xffffffff ;  /* 0xffffffff000f7802 */ /* 0x000fe20000000f00 */
[----:B------:R-:W-:Y:S02]  /*1c8b0*/  IMAD.MOV.U32 R12, RZ, RZ, 0x1 ;  /* 0x00000001ff0c7424 */ /* 0x000fe400078e00ff */
[----:B------:R-:W-:-:S07]  /*1c8c0*/  IMAD.MOV.U32 R11, RZ, RZ, 0x1c1f ;  /* 0x00001c1fff0b7424 */ /* 0x000fce00078e00ff */
[----:B-----5:R-:W-:Y:S05]  /*1c8d0*/  WARPSYNC.COLLECTIVE R15, `(.L_x_4968) ;  /* 0x000000000f087348 */ /* 0x020fea0003c00000 */
[----:B------:R0:W1:Y:S02]  /*1c8e0*/  SHFL.IDX P6, R14, R13, R12, R11 ;  /* 0x0000000c0d0e7389 */ /* 0x00006400000c000b */
[----:B01---5:R-:W-:Y:S01]  /*1c8f0*/  ENDCOLLECTIVE ;  /* 0x000000000000791b */ /* 0x023fe20003800000 */
.L_x_4968:
[----:B------:R-:W-:Y:S05]  /*1c900*/  BSYNC B1 ;  /* 0x0000000000017941 */ /* 0x000fea0003800000 */
.L_x_4967:
[----:B------:R-:W-:Y:S05]  /*1c910*/  BRA `(.L_x_4969) ;  /* 0xfffffeb400247947 */ /* 0x000fea000383ffff */
.L_x_4711:
        /* <DEDUP_REMOVED lines=8> */
.L_x_4971:
[----:B------:R-:W-:Y:S05]  /*1c9a0*/  BSYNC B1 ;  /* 0x0000000000017941 */ /* 0x000fea0003800000 */
.L_x_4970:
[----:B------:R-:W-:Y:S05]  /*1c9b0*/  BRA `(.L_x_4972) ;  /* 0xfffffeb400047947 */ /* 0x000fea000383ffff */
.L_x_4712:
        /* <DEDUP_REMOVED lines=8> */
.L_x_4974:
[----:B------:R-:W-:Y:S05]  /*1ca40*/  BSYNC B1 ;  /* 0x0000000000017941 */ /* 0x000fea0003800000 */
.L_x_4973:
[----:B------:R-:W-:Y:S05]  /*1ca50*/  BRA `(.L_x_4975) ;  /* 0xfffffeb000e47947 */ /* 0x000fea000383ffff */
.L_x_4714:
[----:B0-----:R0:W1:Y:S02]  /*1ca60*/  SYNCS.PHASECHK.TRANS64.TRYWAIT P2, [R2+URZ+0x28c00], R7 ;  /* 0x028c0007020075a7 */ /* 0x001064000804017f */
[----:B-1----:R-:W-:Y:S05]  /*1ca70*/  @!P2 NANOSLEEP.SYNCS 0x989680 ;  /* 0x009896800000a95d */ /* 0x002fea0003900000 */
[----:B------:R-:W1:Y:S02]  /*1ca80*/  @!P2 SYNCS.PHASECHK.TRANS64 P2, [R2+URZ+0x28c00], R7 ;  /* 0x028c00070200a5a7 */ /* 0x000e64000804007f */
[----:B-1----:R-:W-:Y:S05]  /*1ca90*/  @!P2 BRA `(.L_x_4714) ;  /* 0xfffffffc00f0a947 */ /* 0x002fea000383ffff */
[----:B------:R-:W-:Y:S05]  /*1caa0*/  BRA `(.L_x_4976) ;  /* 0xfffffeb400647947 */ /* 0x000fea000383ffff */
.L_x_4722:
        /* <DEDUP_REMOVED lines=8> */
.L_x_4978:
[----:B------:R-:W-:Y:S05]  /*1cb30*/  BSYNC B1 ;  /* 0x0000000000017941 */ /* 0x000fea0003800000 */
.L_x_4977:
[----:B------:R-:W-:Y:S05]  /*1cb40*/  BRA `(.L_x_4979) ;  /* 0xfffffec400807947 */ /* 0x000fea000383ffff */
.L_x_4723:
        /* <DEDUP_REMOVED lines=8> */
.L_x_4981:
[----:B------:R-:W-:Y:S05]  /*1cbd0*/  BSYNC B1 ;  /* 0x0000000000017941 */ /* 0x000fea0003800000 */
.L_x_4980:
[----:B------:R-:W-:Y:S05]  /*1cbe0*/  BRA `(.L_x_4982) ;  /* 0xfffffec400607947 */ /* 0x000fea000383ffff */
.L_x_4724:
        /* <DEDUP_REMOVED lines=8> */
.L_x_4984:
[----:B------:R-:W-:Y:S05]  /*1cc70*/  BSYNC B1 ;  /* 0x0000000000017941 */ /* 0x000fea0003800000 */
.L_x_4983:
[----:B------:R-:W-:Y:S05]  /*1cc80*/  BRA `(.L_x_4985) ;  /* 0xfffffec400407947 */ /* 0x000fea000383ffff */
.L_x_4725:
[----:B------:R-:W-:Y:S01]  /*1cc90*/  BSSY B1, `(.L_x_4986) ;  /* 0x0000008000017945 */ /* 0x000fe20003800000 */
[----:B------:R-:W-:Y:S01]  /*1cca0*/  IMAD.MOV.U32 R13, RZ, RZ, R0 ;  /* 0x000000ffff0d7224 */ /* 0x000fe200078e0000 */
[----:B------:R-:W-:Y:S01]  /*1ccb0*/  MOV R15, 0xffffffff ;  /* 0xffffffff000f7802 */ /* 0x000fe20000000f00 */
[----:B------:R-:W-:Y:S02]  /*1ccc0*/  IMAD.MOV.U32 R12, RZ, RZ, RZ ;  /* 0x000000ffff0c7224 */ /* 0x000fe400078e00ff */
[----:B------:R-:W-:-:S07]  /*1ccd0*/  IMAD.MOV.U32 R11, RZ, RZ, 0x1c1f ;  /* 0x00001c1fff0b7424 */ /* 0x000fce00078e00ff */
[----:B-----5:R-:W-:Y:S05]  /*1cce0*/  WARPSYNC.COLLECTIVE R15, `(.L_x_4987) ;  /* 0x000000000f087348 */ /* 0x020fea0003c00000 */
[----:B------:R0:W1:Y:S02]  /*1ccf0*/  SHFL.IDX P6, R14, R13, R12, R11 ;  /* 0x0000000c0d0e7389 */ /* 0x00006400000c000b */
[----:B01---5:R-:W-:Y:S01]  /*1cd00*/  ENDCOLLECTIVE ;  /* 0x000000000000791b */ /* 0x023fe20003800000 */
.L_x_4987:
[----:B------:R-:W-:Y:S05]  /*1cd10*/  BSYNC B1 ;  /* 0x0000000000017941 */ /* 0x000fea0003800000 */
.L_x_4986:
[----:B------:R-:W-:Y:S05]  /*1cd20*/  BRA `(.L_x_4988) ;  /* 0xfffffec400207947 */ /* 0x000fea000383ffff */
.L_x_4726:
        /* <DEDUP_REMOVED lines=8> */
.L_x_4990:
[----:B------:R-:W-:Y:S05]  /*1cdb0*/  BSYNC B1 ;  /* 0x0000000000017941 */ /* 0x000fea0003800000 */
.L_x_4989:
[----:B------:R-:W-:Y:S05]  /*1cdc0*/  BRA `(.L_x_4991) ;  /* 0xfffffec400007947 */ /* 0x000fea000383ffff */
.L_x_4727:
        /* <DEDUP_REMOVED lines=8> */
.L_x_4993:
[----:B------:R-:W-:Y:S05]  /*1ce50*/  BSYNC B1 ;  /* 0x0000000000017941 */ /* 0x000fea0003800000 */
.L_x_4992:
[----:B------:R-:W-:Y:S05]  /*1ce60*/  BRA `(.L_x_4994) ;  /* 0xfffffec000e47947 */ /* 0x000fea000383ffff */
.L_x_4728:
        /* <DEDUP_REMOVED lines=8> */
.L_x_4996:
[----:B------:R-:W-:Y:S05]  /*1cef0*/  BSYNC B1 ;  /* 0x0000000000017941 */ /* 0x000fea0003800000 */
.L_x_4995:
[----:B------:R-:W-:Y:S05]  /*1cf00*/  BRA `(.L_x_4997) ;  /* 0xfffffec000c87947 */ /* 0x000fea000383ffff */
.L_x_4729:
        /* <DEDUP_REMOVED lines=8> */
.L_x_4999:
[----:B------:R-:W-:Y:S05]  /*1cf90*/  BSYNC B1 ;  /* 0x0000000000017941 */ /* 0x000fea0003800000 */
.L_x_4998:
[----:B------:R-:W-:Y:S05]  /*1cfa0*/  BRA `(.L_x_5000) ;  /* 0xfffffec000ac7947 */ /* 0x000fea000383ffff */
.L_x_4731:
[----:B0-----:R0:W1:Y:S02]  /*1cfb0*/  SYNCS.PHASECHK.TRANS64.TRYWAIT P1, [R2+URZ+0x28c00], R3 ;  /* 0x028c0003020075a7 */ /* 0x001064000802017f */
[----:B-1----:R-:W-:Y:S05]  /*1cfc0*/  @!P1 NANOSLEEP.SYNCS 0x989680 ;  /* 0x009896800000995d */ /* 0x002fea0003900000 */
[----:B------:R-:W1:Y:S02]  /*1cfd0*/  @!P1 SYNCS.PHASECHK.TRANS64 P1, [R2+URZ+0x28c00], R3 ;  /* 0x028c0003020095a7 */ /* 0x000e64000802007f */
[----:B-1----:R-:W-:Y:S05]  /*1cfe0*/  @!P1 BRA `(.L_x_4731) ;  /* 0xfffffffc00f09947 */ /* 0x002fea000383ffff */
[----:B------:R-:W-:Y:S05]  /*1cff0*/  BRA `(.L_x_5001) ;  /* 0xfffffec400247947 */ /* 0x000fea000383ffff */
.L_x_4737:
[----:B---3--:R3:W4:Y:S02]  /*1d000*/  SYNCS.PHASECHK.TRANS64.TRYWAIT P2, [R14+URZ+0x28c30], R57 ;  /* 0x028c30390e0075a7 */ /* 0x008724000804017f */
[----:B----4-:R-:W-:Y:S05]  /*1d010*/  @!P2 NANOSLEEP.SYNCS 0x989680 ;  /* 0x009896800000a95d */ /* 0x010fea0003900000 */
[----:B------:R-:W4:Y:S02]  /*1d020*/  @!P2 SYNCS.PHASECHK.TRANS64 P2, [R14+URZ+0x28c30], R57 ;  /* 0x028c30390e00a5a7 */ /* 0x000f24000804007f */
[----:B----4-:R-:W-:Y:S05]  /*1d030*/  @!P2 BRA `(.L_x_4737) ;  /* 0xfffffffc00f0a947 */ /* 0x010fea000383ffff */
[----:B------:R-:W-:Y:S05]  /*1d040*/  BRA `(.L_x_4736) ;  /* 0xfffffed000b47947 */ /* 0x000fea000383ffff */
.L_x_4750:
[----:B-1----:R1:W3:Y:S02]  /*1d050*/  SYNCS.PHASECHK.TRANS64.TRYWAIT P2, [R14+URZ+0x28c50], R57 ;  /* 0x028c50390e0075a7 */ /* 0x0022e4000804017f */
[----:B---3--:R-:W-:Y:S05]  /*1d060*/  @!P2 NANOSLEEP.SYNCS 0x989680 ;  /* 0x009896800000a95d */ /* 0x008fea0003900000 */
[----:B------:R-:W3:Y:S02]  /*1d070*/  @!P2 SYNCS.PHASECHK.TRANS64 P2, [R14+URZ+0x28c50], R57 ;  /* 0x028c50390e00a5a7 */ /* 0x000ee4000804007f */
[----:B---3--:R-:W-:Y:S05]  /*1d080*/  @!P2 BRA `(.L_x_4750) ;  /* 0xfffffffc00f0a947 */ /* 0x008fea000383ffff */
[----:B------:R-:W-:Y:S05]  /*1d090*/  BRA `(.L_x_4749) ;  /* 0xfffffeec00787947 */ /* 0x000fea000383ffff */
.L_x_4762:
[----:B-1----:R1:W2:Y:S02]  /*1d0a0*/  SYNCS.PHASECHK.TRANS64.TRYWAIT P2, [R212+URZ+0x28c30], R213 ;  /* 0x028c30d5d40075a7 */ /* 0x0022a4000804017f */
[----:B--2---:R-:W-:Y:S05]  /*1d0b0*/  @!P2 NANOSLEEP.SYNCS 0x989680 ;  /* 0x009896800000a95d */ /* 0x004fea0003900000 */
[----:B------:R-:W2:Y:S02]  /*1d0c0*/  @!P2 SYNCS.PHASECHK.TRANS64 P2, [R212+URZ+0x28c30], R213 ;  /* 0x028c30d5d400a5a7 */ /* 0x000ea4000804007f */
[----:B--2---:R-:W-:Y:S05]  /*1d0d0*/  @!P2 BRA `(.L_x_4762) ;  /* 0xfffffffc00f0a947 */ /* 0x004fea000383ffff */
[----:B------:R-:W-:Y:S05]  /*1d0e0*/  BRA `(.L_x_4761) ;  /* 0xfffffef000e87947 */ /* 0x000fea000383ffff */
.L_x_4775:
[----:B--2---:R2:W3:Y:S02]  /*1d0f0*/  SYNCS.PHASECHK.TRANS64.TRYWAIT P2, [R212+URZ+0x28c50], R213 ;  /* 0x028c50d5d40075a7 */ /* 0x0044e4000804017f */
[----:B---3--:R-:W-:Y:S05]  /*1d100*/  @!P2 NANOSLEEP.SYNCS 0x989680 ;  /* 0x009896800000a95d */ /* 0x008fea0003900000 */
[----:B------:R-:W3:Y:S02]  /*1d110*/  @!P2 SYNCS.PHASECHK.TRANS64 P2, [R212+URZ+0x28c50], R213 ;  /* 0x028c50d5d400a5a7 */ /* 0x000ee4000804007f */
[----:B---3--:R-:W-:Y:S05]  /*1d120*/  @!P2 BRA `(.L_x_4775) ;  /* 0xfffffffc00f0a947 */ /* 0x008fea000383ffff */
[----:B------:R-:W-:Y:S05]  /*1d130*/  BRA `(.L_x_4774) ;  /* 0xffffff1000d87947 */ /* 0x000fea000383ffff */
.L_x_4788:
[----:B--2---:R2:W3:Y:S02]  /*1d140*/  SYNCS.PHASECHK.TRANS64.TRYWAIT P3, [R204+URZ+0x28c30], R206 ;  /* 0x028c30cecc0075a7 */ /* 0x0044e4000806017f */
[----:B---3--:R-:W-:Y:S05]  /*1d150*/  @!P3 NANOSLEEP.SYNCS 0x989680 ;  /* 0x009896800000b95d */ /* 0x008fea0003900000 */
[----:B------:R-:W3:Y:S02]  /*1d160*/  @!P3 SYNCS.PHASECHK.TRANS64 P3, [R204+URZ+0x28c30], R206 ;  /* 0x028c30cecc00b5a7 */ /* 0x000ee4000806007f */
[----:B---3--:R-:W-:Y:S05]  /*1d170*/  @!P3 BRA `(.L_x_4788) ;  /* 0xfffffffc00f0b947 */ /* 0x008fea000383ffff */
[----:B------:R-:W-:Y:S05]  /*1d180*/  BRA `(.L_x_4787) ;  /* 0xffffff1800807947 */ /* 0x000fea000383ffff */
.L_x_4793:
[----:B----4-:R4:W0:Y:S02]  /*1d190*/  SYNCS.PHASECHK.TRANS64.TRYWAIT P3, [R204+URZ+0x28c50], R206 ;  /* 0x028c50cecc0075a7 */ /* 0x010824000806017f */
[----:B0-----:R-:W-:Y:S05]  /*1d1a0*/  @!P3 NANOSLEEP.SYNCS 0x989680 ;  /* 0x009896800000b95d */ /* 0x001fea0003900000 */
[----:B------:R-:W0:Y:S02]  /*1d1b0*/  @!P3 SYNCS.PHASECHK.TRANS64 P3, [R204+URZ+0x28c50], R206 ;  /* 0x028c50cecc00b5a7 */ /* 0x000e24000806007f */
[----:B0-----:R-:W-:Y:S05]  /*1d1c0*/  @!P3 BRA `(.L_x_4793) ;  /* 0xfffffffc00f0b947 */ /* 0x001fea000383ffff */
[----:B------:R-:W-:Y:S05]  /*1d1d0*/  BRA `(.L_x_4792) ;  /* 0xffffff2c00dc7947 */ /* 0x000fea000383ffff */
.L_x_4801:
[----:B---3--:R3:W4:Y:S02]  /*1d1e0*/  SYNCS.PHASECHK.TRANS64.TRYWAIT P2, [R206+URZ+0x28c30], R207 ;  /* 0x028c30cfce0075a7 */ /* 0x008724000804017f */
[----:B----4-:R-:W-:Y:S05]  /*1d1f0*/  @!P2 NANOSLEEP.SYNCS 0x989680 ;  /* 0x009896800000a95d */ /* 0x010fea0003900000 */
[----:B------:R-:W4:Y:S02]  /*1d200*/  @!P2 SYNCS.PHASECHK.TRANS64 P2, [R206+URZ+0x28c30], R207 ;  /* 0x028c30cfce00a5a7 */ /* 0x000f24000804007f */
[----:B----4-:R-:W-:Y:S05]  /*1d210*/  @!P2 BRA `(.L_x_4801) ;  /* 0xfffffffc00f0a947 */ /* 0x010fea000383ffff */
[----:B------:R-:W-:Y:S05]  /*1d220*/  BRA `(.L_x_4800) ;  /* 0xffffff3000f47947 */ /* 0x000fea000383ffff */
.L_x_4814:
[----:B--2---:R2:W3:Y:S02]  /*1d230*/  SYNCS.PHASECHK.TRANS64.TRYWAIT P2, [R206+URZ+0x28c50], R207 ;  /* 0x028c50cfce0075a7 */ /* 0x0044e4000804017f */
[----:B---3--:R-:W-:Y:S05]  /*1d240*/  @!P2 NANOSLEEP.SYNCS 0x989680 ;  /* 0x009896800000a95d */ /* 0x008fea0003900000 */
[----:B------:R-:W3:Y:S02]  /*1d250*/  @!P2 SYNCS.PHASECHK.TRANS64 P2, [R206+URZ+0x28c50], R207 ;  /* 0x028c50cfce00a5a7 */ /* 0x000ee4000804007f */
[----:B---3--:R-:W-:Y:S05]  /*1d260*/  @!P2 BRA `(.L_x_4814) ;  /* 0xfffffffc00f0a947 */ /* 0x008fea000383ffff */
[----:B------:R-:W-:Y:S05]  /*1d270*/  BRA `(.L_x_4813) ;  /* 0xffffff5000ec7947 */ /* 0x000fea000383ffff */
.L_x_4850:
[----:B------:R-:W1:Y:S01]  /*1d280*/  S2R R11, SR_TID.X ;  /* 0x00000000000b7919 */ /* 0x000e620000002100 */
[----:B------:R-:W-:Y:S01]  /*1d290*/  BSSY B1, `(.L_x_5002) ;  /* 0x000000a000017945 */ /* 0x000fe20003800000 */
[----:B------:R-:W-:Y:S02]  /*1d2a0*/  IMAD.MOV.U32 R12, RZ, RZ, RZ ;  /* 0x000000ffff0c7224 */ /* 0x000fe400078e00ff */
[----:B------:R-:W-:Y:S01]  /*1d2b0*/  IMAD.MOV.U32 R15, RZ, RZ, -0x1 ;  /* 0xffffffffff0f7424 */ /* 0x000fe200078e00ff */
[----:B-1----:R-:W-:-:S04]  /*1d2c0*/  SHF.R.U32.HI R11, RZ, 0x5, R11 ;  /* 0x00000005ff0b7819 */ /* 0x002fc8000001160b */
[----:B------:R-:W-:-:S05]  /*1d2d0*/  LOP3.LUT R11, R11, 0x3, RZ, 0xc0, !PT ;  /* 0x000000030b0b7812 */ /* 0x000fca00078ec0ff */
[----:B0-----:R-:W-:Y:S02]  /*1d2e0*/  IMAD.MOV.U32 R13, RZ, RZ, R11 ;  /* 0x000000ffff0d7224 */ /* 0x001fe400078e000b */
[----:B------:R-:W-:-:S07]  /*1d2f0*/  IMAD.MOV.U32 R11, RZ, RZ, 0x1f ;  /* 0x0000001fff0b7424 */ /* 0x000fce00078e00ff */
[----:B------:R-:W-:Y:S05]  /*1d300*/  WARPSYNC.COLLECTIVE R15, `(.L_x_5003) ;  /* 0x000000000f087348 */ /* 0x000fea0003c00000 */
[----:B------:R0:W1:Y:S02]  /*1d310*/  SHFL.IDX P6, R14, R13, R12, R11 ;  /* 0x0000000c0d0e7389 */ /* 0x00006400000c000b */
[----:B01----:R-:W-:Y:S01]  /*1d320*/  ENDCOLLECTIVE ;  /* 0x000000000000791b */ /* 0x003fe20003800000 */
.L_x_5003:
[----:B------:R-:W-:Y:S05]  /*1d330*/  BSYNC B1 ;  /* 0x0000000000017941 */ /* 0x000fea0003800000 */
.L_x_5002:
[----:B------:R-:W-:Y:S05]  /*1d340*/  BRA `(.L_x_5004) ;  /* 0xffffff9c00907947 */ /* 0x000fea000383ffff */
.L_x_4851:
[----:B------:R-:W-:Y:S01]  /*1d350*/  BSSY B1, `(.L_x_5005) ;  /* 0x0000006000017945 */ /* 0x000fe20003800000 */
[----:B------:R-:W-:-:S07]  /*1d360*/  IMAD.MOV.U32 R15, RZ, RZ, -0x1 ;  /* 0xffffffffff0f7424 */ /* 0x000fce00078e00ff */
[----:B0-----:R-:W-:Y:S05]  /*1d370*/  WARPSYNC.COLLECTIVE R15, `(.L_x_5006) ;  /* 0x000000000f0c7348 */ /* 0x001fea0003c00000 */
[----:B------:R-:W-:Y:S02]  /*1d380*/  ELECT P6, UR62, PT ;  /* 0x00000000003e782f */ /* 0x000fe400038c0000 */
[----:B------:R-:W-:Y:S01]  /*1d390*/  MOV R14, UR62 ;  /* 0x0000003e000e7c02 */ /* 0x000fe20008000f00 */
[----:B0-----:R-:W-:Y:S10]  /*1d3a0*/  ENDCOLLECTIVE ;  /* 0x000000000000791b */ /* 0x001ff40003800000 */
.L_x_5006:
[----:B------:R-:W-:Y:S05]  /*1d3b0*/  BSYNC B1 ;  /* 0x0000000000017941 */ /* 0x000fea0003800000 */
.L_x_5005:
[----:B------:R-:W-:Y:S05]  /*1d3c0*/  BRA `(.L_x_5007) ;  /* 0xffffff9c007c7947 */ /* 0x000fea000383ffff */
.L_x_4853:
[----:B-1----:R1:W2:Y:S02]  /*1d3d0*/  SYNCS.PHASECHK.TRANS64.TRYWAIT P0, [R7+URZ+0x28c20], R8 ;  /* 0x028c2008070075a7 */ /* 0x0022a4000800017f */
[----:B--2---:R-:W-:Y:S05]  /*1d3e0*/  @!P0 NANOSLEEP.SYNCS 0x989680 ;  /* 0x009896800000895d */ /* 0x004fea0003900000 */
[----:B------:R-:W2:Y:S02]  /*1d3f0*/  @!P0 SYNCS.PHASECHK.TRANS64 P0, [R7+URZ+0x28c20], R8 ;  /* 0x028c2008070085a7 */ /* 0x000ea4000800007f */
[----:B--2---:R-:W-:Y:S05]  /*1d400*/  @!P0 BRA `(.L_x_4853) ;  /* 0xfffffffc00f08947 */ /* 0x004fea000383ffff */
[----:B------:R-:W-:Y:S05]  /*1d410*/  BRA `(.L_x_5008) ;  /* 0xffffff9c00987947 */ /* 0x000fea000383ffff */
.L_x_4856:
[----:B-1----:R1:W2:Y:S02]  /*1d420*/  SYNCS.PHASECHK.TRANS64.TRYWAIT P0, [R8+URZ+0x28ca0], R11 ;  /* 0x028ca00b080075a7 */ /* 0x0022a4000800017f */
[----:B--2---:R-:W-:Y:S05]  /*1d430*/  @!P0 NANOSLEEP.SYNCS 0x989680 ;  /* 0x009896800000895d */ /* 0x004fea0003900000 */
[----:B------:R-:W2:Y:S02]  /*1d440*/  @!P0 SYNCS.PHASECHK.TRANS64 P0, [R8+URZ+0x28ca0], R11 ;  /* 0x028ca00b080085a7 */ /* 0x000ea4000800007f */
[----:B--2---:R-:W-:Y:S05]  /*1d450*/  @!P0 BRA `(.L_x_4856) ;  /* 0xfffffffc00f08947 */ /* 0x004fea000383ffff */
[----:B------:R-:W-:Y:S05]  /*1d460*/  BRA `(.L_x_5009) ;  /* 0xffffff9c00a87947 */ /* 0x000fea000383ffff */
.L_x_4858:
[----:B--2---:R2:W3:Y:S02]  /*1d470*/  SYNCS.PHASECHK.TRANS64.TRYWAIT P0, [R8+URZ+0x28cc0], R11 ;  /* 0x028cc00b080075a7 */ /* 0x0044e4000800017f */
[----:B---3--:R-:W-:Y:S05]  /*1d480*/  @!P0 NANOSLEEP.SYNCS 0x989680 ;  /* 0x009896800000895d */ /* 0x008fea0003900000 */
[----:B------:R-:W3:Y:S02]  /*1d490*/  @!P0 SYNCS.PHASECHK.TRANS64 P0, [R8+URZ+0x28cc0], R11 ;  /* 0x028cc00b080085a7 */ /* 0x000ee4000800007f */
[----:B---3--:R-:W-:Y:S05]  /*1d4a0*/  @!P0 BRA `(.L_x_4858) ;  /* 0xfffffffc00f08947 */ /* 0x008fea000383ffff */
[----:B------:R-:W-:Y:S05]  /*1d4b0*/  BRA `(.L_x_5010) ;  /* 0xffffffa0000c7947 */ /* 0x000fea000383ffff */
.L_x_4862:
[----:B-1----:R1:W2:Y:S02]  /*1d4c0*/  SYNCS.PHASECHK.TRANS64.TRYWAIT P0, [R9+URZ+0x28ca0], R10 ;  /* 0x028ca00a090075a7 */ /* 0x0022a4000800017f */
[----:B--2---:R-:W-:Y:S05]  /*1d4d0*/  @!P0 NANOSLEEP.SYNCS 0x989680 ;  /* 0x009896800000895d */ /* 0x004fea0003900000 */
[----:B------:R-:W2:Y:S02]  /*1d4e0*/  @!P0 SYNCS.PHASECHK.TRANS64 P0, [R9+URZ+0x28ca0], R10 ;  /* 0x028ca00a090085a7 */ /* 0x000ea4000800007f */
[----:B--2---:R-:W-:Y:S05]  /*1d4f0*/  @!P0 BRA `(.L_x_4862) ;  /* 0xfffffffc00f08947 */ /* 0x004fea000383ffff */
[----:B------:R-:W-:Y:S05]  /*1d500*/  BRA `(.L_x_5011) ;  /* 0xffffffa4004c7947 */ /* 0x000fea000383ffff */
.L_x_4864:
[----:B--2---:R2:W3:Y:S02]  /*1d510*/  SYNCS.PHASECHK.TRANS64.TRYWAIT P1, [R9+URZ+0x28cc0], R10 ;  /* 0x028cc00a090075a7 */ /* 0x0044e4000802017f */
[----:B---3--:R-:W-:Y:S05]  /*1d520*/  @!P1 NANOSLEEP.SYNCS 0x989680 ;  /* 0x009896800000995d */ /* 0x008fea0003900000 */
[----:B------:R-:W3:Y:S02]  /*1d530*/  @!P1 SYNCS.PHASECHK.TRANS64 P1, [R9+URZ+0x28cc0], R10 ;  /* 0x028cc00a090095a7 */ /* 0x000ee4000802007f */
[----:B---3--:R-:W-:Y:S05]  /*1d540*/  @!P1 BRA `(.L_x_4864) ;  /* 0xfffffffc00f09947 */ /* 0x008fea000383ffff */
[----:B------:R-:W-:Y:S05]  /*1d550*/  BRA `(.L_x_5012) ;  /* 0xffffffa400a87947 */ /* 0x000fea000383ffff */
.L_x_4882:
[----:B------:R-:W0:Y:S01]  /*1d560*/  S2R R5, SR_TID.X ;  /* 0x0000000000057919 */ /* 0x000e220000002100 */
[----:B------:R-:W-:Y:S01]  /*1d570*/  BSSY B0, `(.L_x_5013) ;  /* 0x000000a000007945 */ /* 0x000fe20003800000 */
[----:B------:R-:W-:Y:S01]  /*1d580*/  IMAD.MOV.U32 R12, RZ, RZ, RZ ;  /* 0x000000ffff0c7224 */ /* 0x000fe200078e00ff */
[----:B-1----:R-:W-:Y:S01]  /*1d590*/  MOV R11, 0x1f ;  /* 0x0000001f000b7802 */ /* 0x002fe20000000f00 */
[----:B------:R-:W-:Y:S01]  /*1d5a0*/  IMAD.MOV.U32 R15, RZ, RZ, -0x1 ;  /* 0xffffffffff0f7424 */ /* 0x000fe200078e00ff */
[----:B0-----:R-:W-:-:S04]  /*1d5b0*/  SHF.R.U32.HI R5, RZ, 0x5, R5 ;  /* 0x00000005ff057819 */ /* 0x001fc80000011605 */
[----:B------:R-:W-:-:S05]  /*1d5c0*/  LOP3.LUT R5, R5, 0x3, RZ, 0xc0, !PT ;  /* 0x0000000305057812 */ /* 0x000fca00078ec0ff */
[----:B------:R-:W-:-:S07]  /*1d5d0*/  IMAD.MOV.U32 R13, RZ, RZ, R5 ;  /* 0x000000ffff0d7224 */ /* 0x000fce00078e0005 */
[----:B------:R-:W-:Y:S05]  /*1d5e0*/  WARPSYNC.COLLECTIVE R15, `(.L_x_5014) ;  /* 0x000000000f087348 */ /* 0x000fea0003c00000 */
[----:B------:R0:W1:Y:S02]  /*1d5f0*/  SHFL.IDX P6, R14, R13, R12, R11 ;  /* 0x0000000c0d0e7389 */ /* 0x00006400000c000b */
[----:B01----:R-:W-:Y:S01]  /*1d600*/  ENDCOLLECTIVE ;  /* 0x000000000000791b */ /* 0x003fe20003800000 */
.L_x_5014:
[----:B------:R-:W-:Y:S05]  /*1d610*/  BSYNC B0 ;  /* 0x0000000000007941 */ /* 0x000fea0003800000 */
.L_x_5013:
[----:B------:R-:W-:Y:S05]  /*1d620*/  BRA `(.L_x_5015) ;  /* 0xffffffb400707947 */ /* 0x000fea000383ffff */
.L_x_4883:
[----:B------:R-:W-:Y:S01]  /*1d630*/  BSSY B0, `(.L_x_5016) ;  /* 0x0000006000007945 */ /* 0x000fe20003800000 */
[----:B------:R-:W-:-:S07]  /*1d640*/  IMAD.MOV.U32 R15, RZ, RZ, -0x1 ;  /* 0xffffffffff0f7424 */ /* 0x000fce00078e00ff */
[----:B-1----:R-:W-:Y:S05]  /*1d650*/  WARPSYNC.COLLECTIVE R15, `(.L_x_5017) ;  /* 0x000000000f0c7348 */ /* 0x002fea0003c00000 */
[----:B------:R-:W-:Y:S02]  /*1d660*/  ELECT P6, UR62, PT ;  /* 0x00000000003e782f */ /* 0x000fe400038c0000 */
[----:B------:R-:W-:Y:S01]  /*1d670*/  MOV R14, UR62 ;  /* 0x0000003e000e7c02 */ /* 0x000fe20008000f00 */
[----:B-1----:R-:W-:Y:S10]  /*1d680*/  ENDCOLLECTIVE ;  /* 0x000000000000791b */ /* 0x002ff40003800000 */
.L_x_5017:
[----:B------:R-:W-:Y:S05]  /*1d690*/  BSYNC B0 ;  /* 0x0000000000007941 */ /* 0x000fea0003800000 */
.L_x_5016:
[----:B------:R-:W-:Y:S05]  /*1d6a0*/  BRA `(.L_x_5018) ;  /* 0xffffffb400607947 */ /* 0x000fea000383ffff */
.L_x_4886:
[----:B0-----:R0:W1:Y:S02]  /*1d6b0*/  SYNCS.PHASECHK.TRANS64.TRYWAIT P0, [R5+URZ+0x28c40], R7 ;  /* 0x028c4007050075a7 */ /* 0x001064000800017f */
[----:B-1----:R-:W-:Y:S05]  /*1d6c0*/  @!P0 NANOSLEEP.SYNCS 0x989680 ;  /* 0x009896800000895d */ /* 0x002fea0003900000 */
[----:B------:R-:W1:Y:S02]  /*1d6d0*/  @!P0 SYNCS.PHASECHK.TRANS64 P0, [R5+URZ+0x28c40], R7 ;  /* 0x028c4007050085a7 */ /* 0x000e64000800007f */
[----:B-1----:R-:W-:Y:S05]  /*1d6e0*/  @!P0 BRA `(.L_x_4886) ;  /* 0xfffffffc00f08947 */ /* 0x002fea000383ffff */
[----:B------:R-:W-:Y:S05]  /*1d6f0*/  BRA `(.L_x_5019) ;  /* 0xffffffb400c87947 */ /* 0x000fea000383ffff */
.L_x_4889:
        /* <DEDUP_REMOVED lines=8> */
.L_x_4892:
[----:B0-----:R0:W1:Y:S02]  /*1d780*/  SYNCS.PHASECHK.TRANS64.TRYWAIT P0, [R2+URZ+0x28c60], R5 ;  /* 0x028c6005020075a7 */ /* 0x001064000800017f */
[----:B-1----:R-:W-:Y:S05]  /*1d790*/  @!P0 NANOSLEEP.SYNCS 0x989680 ;  /* 0x009896800000895d */ /* 0x002fea0003900000 */
[----:B------:R-:W1:Y:S02]  /*1d7a0*/  @!P0 SYNCS.PHASECHK.TRANS64 P0, [R2+URZ+0x28c60], R5 ;  /* 0x028c6005020085a7 */ /* 0x000e64000800007f */
[----:B-1----:R-:W-:Y:S05]  /*1d7b0*/  @!P0 BRA `(.L_x_4892) ;  /* 0xfffffffc00f08947 */ /* 0x002fea000383ffff */
[----:B------:R-:W-:Y:S05]  /*1d7c0*/  BRA `(.L_x_5021) ;  /* 0xffffffb800c07947 */ /* 0x000fea000383ffff */
.L_x_4901:
[----:B--2---:R2:W3:Y:S02]  /*1d7d0*/  SYNCS.PHASECHK.TRANS64.TRYWAIT P0, [R2+URZ+0x28c40], R3 ;  /* 0x028c4003020075a7 */ /* 0x0044e4000800017f */
[----:B---3--:R-:W-:Y:S05]  /*1d7e0*/  @!P0 NANOSLEEP.SYNCS 0x989680 ;  /* 0x009896800000895d */ /* 0x008fea0003900000 */
[----:B------:R-:W3:Y:S02]  /*1d7f0*/  @!P0 SYNCS.PHASECHK.TRANS64 P0, [R2+URZ+0x28c40], R3 ;  /* 0x028c4003020085a7 */ /* 0x000ee4000800007f */
[----:B---3--:R-:W-:Y:S05]  /*1d800*/  @!P0 BRA `(.L_x_4901) ;  /* 0xfffffffc00f08947 */ /* 0x008fea000383ffff */
[----:B------:R-:W-:Y:S05]  /*1d810*/  BRA `(.L_x_5022) ;  /* 0xffffffc000907947 */ /* 0x000fea000383ffff */
.L_x_4903:
[----:B0-----:R0:W3:Y:S02]  /*1d820*/  SYNCS.PHASECHK.TRANS64.TRYWAIT P0, [R2+URZ+0x28c60], R3 ;  /* 0x028c6003020075a7 */ /* 0x0010e4000800017f */
[----:B---3--:R-:W-:Y:S05]  /*1d830*/  @!P0 NANOSLEEP.SYNCS 0x989680 ;  /* 0x009896800000895d */ /* 0x008fea0003900000 */
[----:B------:R-:W3:Y:S02]  /*1d840*/  @!P0 SYNCS.PHASECHK.TRANS64 P0, [R2+URZ+0x28c60], R3 ;  /* 0x028c6003020085a7 */ /* 0x000ee4000800007f */
[----:B---3--:R-:W-:Y:S05]  /*1d850*/  @!P0 BRA `(.L_x_4903) ;  /* 0xfffffffc00f08947 */ /* 0x008fea000383ffff */
[----:B------:R-:W-:Y:S05]  /*1d860*/  BRA `(.L_x_5023) ;  /* 0xffffffc400007947 */ /* 0x000fea000383ffff */
.L_x_4908:
[----:B---3--:R3:W4:Y:S02]  /*1d870*/  SYNCS.PHASECHK.TRANS64.TRYWAIT P0, [R2+URZ+0x28c40], R3 ;  /* 0x028c4003020075a7 */ /* 0x008724000800017f */
[----:B----4-:R-:W-:Y:S05]  /*1d880*/  @!P0 NANOSLEEP.SYNCS 0x989680 ;  /* 0x009896800000895d */ /* 0x010fea0003900000 */
[----:B------:R-:W4:Y:S02]  /*1d890*/  @!P0 SYNCS.PHASECHK.TRANS64 P0, [R2+URZ+0x28c40], R3 ;  /* 0x028c4003020085a7 */ /* 0x000f24000800007f */
[----:B----4-:R-:W-:Y:S05]  /*1d8a0*/  @!P0 BRA `(.L_x_4908) ;  /* 0xfffffffc00f08947 */ /* 0x010fea000383ffff */
[----:B------:R-:W-:Y:S05]  /*1d8b0*/  BRA `(.L_x_5024) ;  /* 0xffffffc800a47947 */ /* 0x000fea000383ffff */
.L_x_4910:
[----:B0-----:R0:W2:Y:S02]  /*1d8c0*/  SYNCS.PHASECHK.TRANS64.TRYWAIT P1, [R2+URZ+0x28c60], R3 ;  /* 0x028c6003020075a7 */ /* 0x0010a4000802017f */
[----:B--2---:R-:W-:Y:S05]  /*1d8d0*/  @!P1 NANOSLEEP.SYNCS 0x989680 ;  /* 0x009896800000995d */ /* 0x004fea0003900000 */
[----:B------:R-:W2:Y:S02]  /*1d8e0*/  @!P1 SYNCS.PHASECHK.TRANS64 P1, [R2+URZ+0x28c60], R3 ;  /* 0x028c6003020095a7 */ /* 0x000ea4000802007f */
[----:B--2---:R-:W-:Y:S05]  /*1d8f0*/  @!P1 BRA `(.L_x_4910) ;  /* 0xfffffffc00f09947 */ /* 0x004fea000383ffff */
[----:B------:R-:W-:Y:S05]  /*1d900*/  BRA `(.L_x_5025) ;  /* 0xffffffcc00107947 */ /* 0x000fea000383ffff */
.L_x_4915:
[----:B---3--:R3:W4:Y:S02]  /*1d910*/  SYNCS.PHASECHK.TRANS64.TRYWAIT P0, [R2+URZ+0x28c40], R3 ;  /* 0x028c4003020075a7 */ /* 0x008724000800017f */
[----:B----4-:R-:W-:Y:S05]  /*1d920*/  @!P0 NANOSLEEP.SYNCS 0x989680 ;  /* 0x009896800000895d */ /* 0x010fea0003900000 */
[----:B------:R-:W4:Y:S02]  /*1d930*/  @!P0 SYNCS.PHASECHK.TRANS64 P0, [R2+URZ+0x28c40], R3 ;  /* 0x028c4003020085a7 */ /* 0x000f24000800007f */
[----:B----4-:R-:W-:Y:S05]  /*1d940*/  @!P0 BRA `(.L_x_4915) ;  /* 0xfffffffc00f08947 */ /* 0x010fea000383ffff */
[----:B------:R-:W-:Y:S05]  /*1d950*/  BRA `(.L_x_5026) ;  /* 0xffffffd000907947 */ /* 0x000fea000383ffff */
.L_x_4917:
[----:B0-----:R0:W2:Y:S02]  /*1d960*/  SYNCS.PHASECHK.TRANS64.TRYWAIT P1, [R2+URZ+0x28c60], R3 ;  /* 0x028c6003020075a7 */ /* 0x0010a4000802017f */
[----:B--2---:R-:W-:Y:S05]  /*1d970*/  @!P1 NANOSLEEP.SYNCS 0x989680 ;  /* 0x009896800000995d */ /* 0x004fea0003900000 */
[----:B------:R-:W2:Y:S02]  /*1d980*/  @!P1 SYNCS.PHASECHK.TRANS64 P1, [R2+URZ+0x28c60], R3 ;  /* 0x028c6003020095a7 */ /* 0x000ea4000802007f */
[----:B--2---:R-:W-:Y:S05]  /*1d990*/  @!P1 BRA `(.L_x_4917) ;  /* 0xfffffffc00f09947 */ /* 0x004fea000383ffff */
[----:B------:R-:W-:Y:S05]  /*1d9a0*/  BRA `(.L_x_5027) ;  /* 0xffffffd400007947 */ /* 0x000fea000383ffff */
.L_x_4922:
[----:B------:R-:W-:Y:S01]  /*1d9b0*/  BSSY B0, `(.L_x_5028) ;  /* 0x0000008000007945 */ /* 0x000fe20003800000 */
[----:B0-----:R-:W-:Y:S02]  /*1d9c0*/  IMAD.MOV.U32 R13, RZ, RZ, R16 ;  /* 0x000000ffff0d7224 */ /* 0x001fe400078e0010 */
[----:B------:R-:W-:Y:S02]  /*1d9d0*/  IMAD.MOV.U32 R12, RZ, RZ, RZ ;  /* 0x000000ffff0c7224 */ /* 0x000fe400078e00ff */
[----:B-1----:R-:W-:Y:S02]  /*1d9e0*/  IMAD.MOV.U32 R11, RZ, RZ, 0x1f ;  /* 0x0000001fff0b7424 */ /* 0x002fe400078e00ff */
[----:B------:R-:W-:-:S07]  /*1d9f0*/  IMAD.MOV.U32 R15, RZ, RZ, -0x1 ;  /* 0xffffffffff0f7424 */ /* 0x000fce00078e00ff */
[----:B--2---:R-:W-:Y:S05]  /*1da00*/  WARPSYNC.COLLECTIVE R15, `(.L_x_5029) ;  /* 0x000000000f087348 */ /* 0x004fea0003c00000 */
[----:B------:R0:W1:Y:S02]  /*1da10*/  SHFL.IDX P6, R14, R13, R12, R11 ;  /* 0x0000000c0d0e7389 */ /* 0x00006400000c000b */
[----:B012---:R-:W-:Y:S01]  /*1da20*/  ENDCOLLECTIVE ;  /* 0x000000000000791b */ /* 0x007fe20003800000 */
.L_x_5029:
[----:B------:R-:W-:Y:S05]  /*1da30*/  BSYNC B0 ;  /* 0x0000000000007941 */ /* 0x000fea0003800000 */
.L_x_5028:
        /* <DEDUP_REMOVED lines=8> */
.L_x_5030:
[----:B------:R-:W-:Y:S01]  /*1dac0*/  IMAD.MOV.U32 R16, RZ, RZ, R14 ;  /* 0x000000ffff107224 */ /* 0x000fe200078e000e */
[----:B------:R-:W-:Y:S06]  /*1dad0*/  BRA `(.L_x_5031) ;  /* 0xffffffd800447947 */ /* 0x000fec000383ffff */
.L_x_4925:
[----:B------:R-:W-:Y:S01]  /*1dae0*/  BSSY B0, `(.L_x_5032) ;  /* 0x0000008000007945 */ /* 0x000fe20003800000 */
[----:B0----5:R-:W-:Y:S02]  /*1daf0*/  IMAD.MOV.U32 R13, RZ, RZ, R17 ;  /* 0x000000ffff0d7224 */ /* 0x021fe400078e0011 */
[----:B------:R-:W-:Y:S02]  /*1db00*/  IMAD.MOV.U32 R12, RZ, RZ, 0x1 ;  /* 0x00000001ff0c7424 */ /* 0x000fe400078e00ff */
[----:B-1----:R-:W-:Y:S02]  /*1db10*/  IMAD.MOV.U32 R11, RZ, RZ, RZ ;  /* 0x000000ffff0b7224 */ /* 0x002fe400078e00ff */
[----:B------:R-:W-:-:S07]  /*1db20*/  IMAD.MOV.U32 R15, RZ, RZ, -0x1 ;  /* 0xffffffffff0f7424 */ /* 0x000fce00078e00ff */
[----:B--234-:R-:W-:Y:S05]  /*1db30*/  WARPSYNC.COLLECTIVE R15, `(.L_x_5033) ;  /* 0x000000000f087348 */ /* 0x01cfea0003c00000 */
[----:B------:R0:W1:Y:S02]  /*1db40*/  SHFL.UP P6, R14, R13, R12, R11 ;  /* 0x0400000c0d0e7389 */ /* 0x00006400000c000b */
[----:B01234-:R-:W-:Y:S01]  /*1db50*/  ENDCOLLECTIVE ;  /* 0x000000000000791b */ /* 0x01ffe20003800000 */
.L_x_5033:
[----:B------:R-:W-:Y:S05]  /*1db60*/  BSYNC B0 ;  /* 0x0000000000007941 */ /* 0x000fea0003800000 */
.L_x_5032:
        /* <DEDUP_REMOVED lines=10> */
.L_x_5034:
        /* <DEDUP_REMOVED lines=8> */
.L_x_5035:
        /* <DEDUP_REMOVED lines=8> */
.L_x_5036:
        /* <DEDUP_REMOVED lines=8> */
.L_x_5037:
        /* <DEDUP_REMOVED lines=8> */
.L_x_5038:
[----:B------:R-:W-:Y:S05]  /*1de10*/  BRA `(.L_x_5039) ;  /* 0xffffffd800087947 */ /* 0x000fea000383ffff */
.L_x_4930:
[----:B------:R-:W-:Y:S01]  /*1de20*/  BSSY B0, `(.L_x_5040) ;  /* 0x0000008000007945 */ /* 0x000fe20003800000 */
[----:B-----5:R-:W-:Y:S02]  /*1de30*/  IMAD.MOV.U32 R13, RZ, RZ, R17 ;  /* 0x000000ffff0d7224 */ /* 0x020fe400078e0011 */
[----:B------:R-:W-:Y:S02]  /*1de40*/  IMAD.MOV.U32 R12, RZ, RZ, 0x1 ;  /* 0x00000001ff0c7424 */ /* 0x000fe400078e00ff */
[----:B-1----:R-:W-:Y:S02]  /*1de50*/  IMAD.MOV.U32 R11, RZ, RZ, RZ ;  /* 0x000000ffff0b7224 */ /* 0x002fe400078e00ff */
[----:B------:R-:W-:-:S07]  /*1de60*/  IMAD.MOV.U32 R15, RZ, RZ, -0x1 ;  /* 0xffffffffff0f7424 */ /* 0x000fce00078e00ff */
[----:B0-2---:R-:W-:Y:S05]  /*1de70*/  WARPSYNC.COLLECTIVE R15, `(.L_x_5041) ;  /* 0x000000000f087348 */ /* 0x005fea0003c00000 */
[----:B------:R1:W3:Y:S02]  /*1de80*/  SHFL.UP P6, R14, R13, R12, R11 ;  /* 0x0400000c0d0e7389 */ /* 0x0002e400000c000b */
[----:B0123--:R-:W-:Y:S01]  /*1de90*/  ENDCOLLECTIVE ;  /* 0x000000000000791b */ /* 0x00ffe20003800000 */
.L_x_5041:
[----:B------:R-:W-:Y:S05]  /*1dea0*/  BSYNC B0 ;  /* 0x0000000000007941 */ /* 0x000fea0003800000 */
.L_x_5040:
        /* <DEDUP_REMOVED lines=10> */
.L_x_5042:
        /* <DEDUP_REMOVED lines=8> */
.L_x_5043:
        /* <DEDUP_REMOVED lines=8> */
.L_x_5044:
        /* <DEDUP_REMOVED lines=8> */
.L_x_5045:
        /* <DEDUP_REMOVED lines=8> */
.L_x_5046:
[----:B------:R-:W-:Y:S05]  /*1e150*/  BRA `(.L_x_5047) ;  /* 0xffffffd400ec7947 */ /* 0x000fea000383ffff */
.L_x_4932:
[----:B------:R-:W-:Y:S01]  /*1e160*/  BSSY B0, `(.L_x_5048) ;  /* 0x0000006000007945 */ /* 0x000fe20003800000 */
[----:B------:R-:W-:Y:S01]  /*1e170*/  PLOP3.LUT P6, PT, P6, PT, PT, 0x8, 0x0 ;  /* 0x000000000000781c */ /* 0x000fe200037ce170 */
[----:B------:R-:W-:-:S12]  /*1e180*/  IMAD.MOV.U32 R15, RZ, RZ, -0x1 ;  /* 0xffffffffff0f7424 */ /* 0x000fd800078e00ff */
[----:B01----:R-:W-:Y:S05]  /*1e190*/  WARPSYNC.COLLECTIVE R15, `(.L_x_5049) ;  /* 0x000000000f087348 */ /* 0x003fea0003c00000 */
[----:B------:R-:W-:Y:S01]  /*1e1a0*/  VOTE.ANY R14, PT, P6 ;  /* 0x00000000000e7806 */ /* 0x000fe200030e0100 */
[----:B01----:R-:W-:Y:S06]  /*1e1b0*/  ENDCOLLECTIVE ;  /* 0x000000000000791b */ /* 0x003fec0003800000 */
.L_x_5049:
[----:B------:R-:W-:Y:S05]  /*1e1c0*/  BSYNC B0 ;  /* 0x0000000000007941 */ /* 0x000fea0003800000 */
.L_x_5048:
        /* <DEDUP_REMOVED lines=9> */
.L_x_5050:
[----:B------:R-:W-:Y:S01]  /*1e260*/  IMAD.MOV.U32 R17, RZ, RZ, R14 ;  /* 0x000000ffff117224 */ /* 0x000fe200078e000e */
[----:B------:R-:W-:Y:S06]  /*1e270*/  BRA `(.L_x_5051) ;  /* 0xffffffd400dc7947 */ /* 0x000fec000383ffff */
.L_x_4934:
[----:B------:R-:W-:Y:S01]  /*1e280*/  BSSY B0, `(.L_x_5052) ;  /* 0x0000007000007945 */ /* 0x000fe20003800000 */
[----:B------:R-:W-:Y:S02]  /*1e290*/  IMAD.MOV.U32 R13, RZ, RZ, R2 ;  /* 0x000000ffff0d7224 */ /* 0x000fe400078e0002 */
[----:B-1----:R-:W-:Y:S02]  /*1e2a0*/  IMAD.MOV.U32 R11, RZ, RZ, 0x1f ;  /* 0x0000001fff0b7424 */ /* 0x002fe400078e00ff */
[----:B------:R-:W-:-:S07]  /*1e2b0*/  IMAD.MOV.U32 R15, RZ, RZ, -0x1 ;  /* 0xffffffffff0f7424 */ /* 0x000fce00078e00ff */
[----:B0-23--:R-:W-:Y:S05]  /*1e2c0*/  WARPSYNC.COLLECTIVE R15, `(.L_x_5053) ;  /* 0x000000000f087348 */ /* 0x00dfea0003c00000 */
[----:B------:R1:W4:Y:S02]  /*1e2d0*/  SHFL.IDX P6, R14, R13, R12, R11 ;  /* 0x0000000c0d0e7389 */ /* 0x00032400000c000b */
[----:B01234-:R-:W-:Y:S01]  /*1e2e0*/  ENDCOLLECTIVE ;  /* 0x000000000000791b */ /* 0x01ffe20003800000 */
.L_x_5053:
[----:B------:R-:W-:Y:S05]  /*1e2f0*/  BSYNC B0 ;  /* 0x0000000000007941 */ /* 0x000fea0003800000 */
.L_x_5052:
[----:B------:R-:W-:Y:S01]  /*1e300*/  IMAD.MOV.U32 R7, RZ, RZ, R14 ;  /* 0x000000ffff077224 */ /* 0x000fe200078e000e */
[----:B------:R-:W-:Y:S06]  /*1e310*/  BRA `(.L_x_4933) ;  /* 0xffffffd400d07947 */ /* 0x000fec000383ffff */
.L_x_4938:
[----:B-1----:R1:W2:Y:S02]  /*1e320*/  SYNCS.PHASECHK.TRANS64.TRYWAIT P0, [R0+URZ+0x28c20], R3 ;  /* 0x028c2003000075a7 */ /* 0x0022a4000800017f */
[----:B--2---:R-:W-:Y:S05]  /*1e330*/  @!P0 NANOSLEEP.SYNCS 0x989680 ;  /* 0x009896800000895d */ /* 0x004fea0003900000 */
[----:B------:R-:W2:Y:S02]  /*1e340*/  @!P0 SYNCS.PHASECHK.TRANS64 P0, [R0+URZ+0x28c20], R3 ;  /* 0x028c2003000085a7 */ /* 0x000ea4000800007f */
[----:B--2---:R-:W-:Y:S05]  /*1e350*/  @!P0 BRA `(.L_x_4938) ;  /* 0xfffffffc00f08947 */ /* 0x004fea000383ffff */
[----:B------:R-:W-:Y:S05]  /*1e360*/  BRA `(.L_x_5054) ;  /* 0xffffffdc00447947 */ /* 0x000fea000383ffff */
.L_x_4939:
        /* <DEDUP_REMOVED lines=11> */
.L_x_5056:
[----:B------:R-:W-:Y:S05]  /*1e420*/  BSYNC B0 ;  /* 0x0000000000007941 */ /* 0x000fea0003800000 */
.L_x_5055:
[----:B------:R-:W-:Y:S05]  /*1e430*/  BRA `(.L_x_5057) ;  /* 0xffffffdc002c7947 */ /* 0x000fea000383ffff */
.L_x_4940:
[----:B------:R-:W-:Y:S01]  /*1e440*/  BSSY B0, `(.L_x_5058) ;  /* 0x0000006000007945 */ /* 0x000fe20003800000 */
[----:B------:R-:W-:-:S07]  /*1e450*/  IMAD.MOV.U32 R15, RZ, RZ, -0x1 ;  /* 0xffffffffff0f7424 */ /* 0x000fce00078e00ff */
[----:B012---:R-:W-:Y:S05]  /*1e460*/  WARPSYNC.COLLECTIVE R15, `(.L_x_5059) ;  /* 0x000000000f0c7348 */ /* 0x007fea0003c00000 */
[----:B------:R-:W-:Y:S02]  /*1e470*/  ELECT P6, UR62, PT ;  /* 0x00000000003e782f */ /* 0x000fe400038c0000 */
[----:B------:R-:W-:Y:S01]  /*1e480*/  MOV R14, UR62 ;  /* 0x0000003e000e7c02 */ /* 0x000fe20008000f00 */
[----:B012---:R-:W-:Y:S10]  /*1e490*/  ENDCOLLECTIVE ;  /* 0x000000000000791b */ /* 0x007ff40003800000 */
.L_x_5059:
[----:B------:R-:W-:Y:S05]  /*1e4a0*/  BSYNC B0 ;  /* 0x0000000000007941 */ /* 0x000fea0003800000 */
.L_x_5058:
[----:B------:R-:W-:Y:S05]  /*1e4b0*/  BRA `(.L_x_5060) ;  /* 0xffffffdc00207947 */ /* 0x000fea000383ffff */
.L_x_4942:
[----:B-1----:R1:W2:Y:S02]  /*1e4c0*/  SYNCS.PHASECHK.TRANS64.TRYWAIT P0, [R6+URZ], R5 ;  /* 0x00000005060075a7 */ /* 0x0022a4000800017f */
[----:B--2---:R-:W-:Y:S05]  /*1e4d0*/  @!P0 NANOSLEEP.SYNCS 0x989680 ;  /* 0x009896800000895d */ /* 0x004fea0003900000 */
[----:B------:R-:W2:Y:S02]  /*1e4e0*/  @!P0 SYNCS.PHASECHK.TRANS64 P0, [R6+URZ], R5 ;  /* 0x00000005060085a7 */ /* 0x000ea4000800007f */
[----:B--2---:R-:W-:Y:S05]  /*1e4f0*/  @!P0 BRA `(.L_x_4942) ;  /* 0xfffffffc00f08947 */ /* 0x004fea000383ffff */
[----:B------:R-:W-:Y:S05]  /*1e500*/  BRA `(.L_x_5061) ;  /* 0xffffffdc005c7947 */ /* 0x000fea000383ffff */
.L_x_4943:
[----:B--2---:R2:W3:Y:S02]  /*1e510*/  SYNCS.PHASECHK.TRANS64.TRYWAIT P0, [R7+URZ], R2 ;  /* 0x00000002070075a7 */ /* 0x0044e4000800017f */
[----:B---3--:R-:W-:Y:S05]  /*1e520*/  @!P0 NANOSLEEP.SYNCS 0x989680 ;  /* 0x009896800000895d */ /* 0x008fea0003900000 */
[----:B------:R-:W3:Y:S02]  /*1e530*/  @!P0 SYNCS.PHASECHK.TRANS64 P0, [R7+URZ], R2 ;  /* 0x00000002070085a7 */ /* 0x000ee4000800007f */
[----:B---3--:R-:W-:Y:S05]  /*1e540*/  @!P0 BRA `(.L_x_4943) ;  /* 0xfffffffc00f08947 */ /* 0x008fea000383ffff */
[----:B------:R-:W-:Y:S05]  /*1e550*/  BRA `(.L_x_5062) ;  /* 0xffffffdc00507947 */ /* 0x000fea000383ffff */
.L_x_4945:
[----:B---3--:R3:W4:Y:S02]  /*1e560*/  SYNCS.PHASECHK.TRANS64.TRYWAIT P0, [R4+URZ], R5 ;  /* 0x00000005040075a7 */ /* 0x008724000800017f */
[----:B----4-:R-:W-:Y:S05]  /*1e570*/  @!P0 NANOSLEEP.SYNCS 0x989680 ;  /* 0x009896800000895d */ /* 0x010fea0003900000 */
[----:B------:R-:W4:Y:S02]  /*1e580*/  @!P0 SYNCS.PHASECHK.TRANS64 P0, [R4+URZ], R5 ;  /* 0x00000005040085a7 */ /* 0x000f24000800007f */
[----:B----4-:R-:W-:Y:S05]  /*1e590*/  @!P0 BRA `(.L_x_4945) ;  /* 0xfffffffc00f08947 */ /* 0x010fea000383ffff */
[----:B------:R-:W-:Y:S05]  /*1e5a0*/  BRA `(.L_x_5063) ;  /* 0xffffffdc00587947 */ /* 0x000fea000383ffff */
.L_x_5064:
        /* <DEDUP_REMOVED lines=13> */
.L_x_11949:


//--------------------- .text._ZN7cutlass13device_kernelIN5flash11enable_sm90INS1_16FlashAttnFwdSm90INS1_25CollectiveMainloopFwdSm90ILi2EN4cute5tupleIJNS5_1CILi1EEES8_S8_EEENS6_IJNS7_ILi64EEESA_SA_EEELi512ENS_10bfloat16_tEfNS_4arch4Sm90ELb0ELb1ELb0ELb1ELb0ELb0ELb1ELb0ELb0ELb0ELb0ELb0EEENS1_21CollectiveEpilogueFwdINS6_IJSA_NS7_ILi512EEESA_EEES9_SC_SE_Li256ELb1ELb0ELb0ELb0EEENS1_36VarlenDynamicPersistentTileSchedulerILi64ELi64ELi256ELi32ELb0ELb0ELb1ELb1ELb0ELb1EEEEEEEEEvNT_6ParamsE --------------------------
	.section	.text._ZN7cutlass13device_kernelIN5flash11enable_sm90INS1_16FlashAttnFwdSm90INS1_25CollectiveMainloopFwdSm90ILi2EN4cute5tupleIJNS5_1CILi1EEES8_S8_EEENS6_IJNS7_ILi64EEESA_SA_EEELi512ENS_10bfloat16_tEfNS_4arch4Sm90ELb0ELb1ELb0ELb1ELb0ELb0ELb1ELb0ELb0ELb0ELb0ELb0EEENS1_21CollectiveEpilogueFwdINS6_IJSA_NS7_ILi512EEESA_EEES9_SC_SE_Li256ELb1ELb0ELb0ELb0EEENS1_36VarlenDynamicPersistentTileSchedulerILi64ELi64ELi256ELi32ELb0ELb0ELb1ELb1ELb0ELb1EEEEEEEEEvNT_6ParamsE,"ax",@progbits
	.align	128
.text._ZN7cutlass13device_kernelIN5flash11enable_sm90INS1_16FlashAttnFwdSm90INS1_25CollectiveMainloopFwdSm90ILi2EN4cute5tupleIJNS5_1CILi1EEES8_S8_EEENS6_IJNS7_ILi64EEESA_SA_EEELi512ENS_10bfloat16_tEfNS_4arch4Sm90ELb0ELb1ELb0ELb1ELb0ELb0ELb1ELb0ELb0ELb0ELb0ELb0EEENS1_21CollectiveEpilogueFwdINS6_IJSA_NS7_ILi512EEESA_EEES9_SC_SE_Li256ELb1ELb0ELb0ELb0EEENS1_36VarlenDynamicPersistentTileSchedulerILi64ELi64ELi256ELi32ELb0ELb0ELb1ELb1ELb0ELb1EEEEEEEEEvNT_6ParamsE:
        .type           _ZN7cutlass13device_kernelIN5flash11enable_sm90INS1_16FlashAttnFwdSm90INS1_25CollectiveMainloopFwdSm90ILi2EN4cute5tupleIJNS5_1CILi1EEES8_S8_EEENS6_IJNS7_ILi64EEESA_SA_EEELi512ENS_10bfloat16_tEfNS_4arch4Sm90ELb0ELb1ELb0ELb1ELb0ELb0ELb1ELb0ELb0ELb0ELb0ELb0EEENS1_21CollectiveEpilogueFwdINS6_IJSA_NS7_ILi512EEESA_EEES9_SC_SE_Li256ELb1ELb0ELb0ELb0EEENS1_36VarlenDynamicPersistentTileSchedulerILi64ELi64ELi256ELi32ELb0ELb0ELb1ELb1ELb0ELb1EEEEEEEEEvNT_6ParamsE,@function
        .size           _ZN7cutlass13device_kernelIN5flash11enable_sm90INS1_16FlashAttnFwdSm90INS1_25CollectiveMainloopFwdSm90ILi2EN4cute5tupleIJNS5_1CILi1EEES8_S8_EEENS6_IJNS7_ILi64EEESA_SA_EEELi512ENS_10bfloat16_tEfNS_4arch4Sm90ELb0ELb1ELb0ELb1ELb0ELb0ELb1ELb0ELb0ELb0ELb0ELb0EEENS1_21CollectiveEpilogueFwdINS6_IJSA_NS7_ILi512EEESA_EEES9_SC_SE_Li256ELb1ELb0ELb0ELb0EEENS1_36VarlenDynamicPersistentTileSchedulerILi64ELi64ELi256ELi32ELb0ELb0ELb1ELb1ELb0ELb1EEEEEEEEEvNT_6ParamsE,(.L_x_11950 - _ZN7cutlass13device_kernelIN5flash11enable_sm90INS1_16FlashAttnFwdSm90INS1_25CollectiveMainloopFwdSm90ILi2EN4cute5tupleIJNS5_1CILi1EEES8_S8_EEENS6_IJNS7_ILi64EEESA_SA_EEELi512ENS_10bfloat16_tEfNS_4arch4Sm90ELb0ELb1ELb0ELb1ELb0ELb0ELb1ELb0ELb0ELb0ELb0ELb0EEENS1_21CollectiveEpilogueFwdINS6_IJSA_NS7_ILi512EEESA_EEES9_SC_SE_Li256ELb1ELb0ELb0ELb0EEENS1_36VarlenDynamicPersistentTileSchedulerILi64ELi64ELi256ELi32ELb0ELb0ELb1ELb1ELb0ELb1EEEEEEEEEvNT_6ParamsE)
        .other          _ZN7cutlass13device_kernelIN5flash11enable_sm90INS1_16FlashAttnFwdSm90INS1_25CollectiveMainloopFwdSm90ILi2EN4cute5tupleIJNS5_1CILi1EEES8_S8_EEENS6_IJNS7_ILi64EEESA_SA_EEELi512ENS_10bfloat16_tEfNS_4arch4Sm90ELb0ELb1ELb0ELb1ELb0ELb0ELb1ELb0ELb0ELb0ELb0ELb0EEENS1_21CollectiveEpilogueFwdINS6_IJSA_NS7_ILi512EEESA_EEES9_SC_SE_Li256ELb1ELb0ELb0ELb0EEENS1_36VarlenDynamicPersistentTileSchedulerILi64ELi64ELi256ELi32ELb0ELb0ELb1ELb1ELb0ELb1EEEEEEEEEvNT_6ParamsE,@"STO_CUDA_ENTRY STV_DEFAULT"
_ZN7cutlass13device_kernelIN5flash11enable_sm90INS1_16FlashAttnFwdSm90INS1_25CollectiveMainloopFwdSm90ILi2EN4cute5tupleIJNS5_1CILi1EEES8_S8_EEENS6_IJNS7_ILi64EEESA_SA_EEELi512ENS_10bfloat16_tEfNS_4arch4Sm90ELb0ELb1ELb0ELb1ELb0ELb0ELb1ELb0ELb0ELb0ELb0ELb0EEENS1_21CollectiveEpilogueFwdINS6_IJSA_NS7_ILi512EEESA_EEES9_SC_SE_Li256ELb1ELb0ELb0ELb0EEENS1_36VarlenDynamicPersistentTileSchedulerILi64ELi64ELi256ELi32ELb0ELb0ELb1ELb1ELb0ELb1EEEEEEEEEvNT_6ParamsE:
        /* <DEDUP_REMOVED lines=23> */
.L_x_5066:
[----:B------:R-:W-:Y:S05]  /*0170*/  BSYNC B0 ;  /* 0x0000000000007941 */ /* 0x000fea0003800000 */
.L_x_5065:
        /* <DEDUP_REMOVED lines=39> */
.L_x_5067:
        /* <DEDUP_REMOVED lines=22> */
.L_x_5068:
        /* <DEDUP_REMOVED lines=18> */
.L_x_5069:
        /* <DEDUP_REMOVED lines=22> */
.L_x_5070:
        /* <DEDUP_REMOVED lines=22> */
.L_x_5071:
[----:B------:R-:W-:Y:S01]  /*0930*/  IMAD.MOV.U32 R2, RZ, RZ, 0x1 ;  /* 0x00000001ff027424 */ /* 0x000fe200078e00ff */
[----:B------:R-:W-:Y:S01]  /*0940*/  ISETP.NE.AND P0, PT, R3, RZ, PT ;  /* 0x000000ff0300720c */ /* 0x000fe20003f05270 */
[----:B------:R-:W-:-:S03]  /*0950*/  NOP ;  /* 0x0000000000007918 */ /* 0x000fc60000000000 */
[----:B------:R-:W-:-:S05]  /*0960*/  SEL R2, R2, 0x2, !P0 ;  /* 0x0000000202027807 */ /* 0x000fca0004000000 */
[----:B------:R0:W-:Y:S02]  /*0970*/  STL [R1+0x24], R2 ;  /* 0x0000240201007387 */ /* 0x0001e40000100800 */
[----:B01234-:R-:W-:Y:S06]  /*0980*/  BAR.SYNC.DEFER_BLOCKING 0x0 ;  /* 0x0000000000007b1d */ /* 0x01ffec0000010000 */
[----:B------:R-:W-:Y:S05]  /*0990*/  @!P0 BRA `(.L_x_5072) ;  /* 0x0000012800a88947 */ /* 0x000fea0003800000 */
.L_x_5073:
        /* <DEDUP_REMOVED lines=19> */
[----:B------:R-:W2:Y:S01]  /*0ad0*/  LDL.LU R14, [R1+0x24] ;  /* 0x00002400010e7983 */ /* 0x000ea20000300800 */
[----:B------:R-:W-:-:S05]  /*0ae0*/  VIADD R200, R2, 0xffffff80 ;  /* 0xffffff8002c87836 */ /* 0x000fca0000000000 */
[----:B------:R-:W-:-:S04]  /*0af0*/  SHF.R.S32.HI R3, RZ, 0x1f, R200 ;  /* 0x0000001fff037819 */ /* 0x000fc800000114c8 */
[CC--:B------:R-:W-:Y:S02]  /*0b00*/  LEA.HI R0, R3.reuse, R200.reuse, RZ, 0x4 ;  /* 0x000000c803007211 */ /* 0x0c0fe400078f20ff */
[----:B------:R-:W-:Y:S02]  /*0b10*/  LEA.HI R2, R3, R200, RZ, 0x5 ;  /* 0x000000c803027211 */ /* 0x000fe400078f28ff */
[----:B------:R-:W-:Y:S02]  /*0b20*/  SHF.R.S32.HI R9, RZ, 0x4, R0 ;  /* 0x00000004ff097819 */ /* 0x000fe40000011400 */
[C---:B------:R-:W-:Y:S02]  /*0b30*/  LOP3.LUT R7, R0.reuse, 0xfffffff0, RZ, 0xc0, !PT ;  /* 0xfffffff000077812 */ /* 0x040fe400078ec0ff */
[----:B------:R-:W-:Y:S02]  /*0b40*/  LEA.HI R4, R0, R9, RZ, 0x1 ;  /* 0x0000000900047211 */ /* 0x000fe400078f08ff */
[--C-:B------:R-:W-:Y:S01]  /*0b50*/  SHF.R.S32.HI R0, RZ, 0x5, R2.reuse ;  /* 0x00000005ff007819 */ /* 0x100fe20000011402 */
[----:B------:R-:W-:Y:S01]  /*0b60*/  IMAD.IADD R7, R200, 0x1, -R7 ;  /* 0x00000001c8077824 */ /* 0x000fe200078e0a07 */
[----:B------:R-:W-:-:S02]  /*0b70*/  SHF.R.S32.HI R11, RZ, 0x1f, R2 ;  /* 0x0000001fff0b7819 */ /* 0x000fc40000011402 */
[----:B------:R-:W-:Y:S02]  /*0b80*/  LEA.HI R5, R3, R200, RZ, 0x7 ;  /* 0x000000c803057211 */ /* 0x000fe400078f38ff */
        /* <DEDUP_REMOVED lines=8> */
[----:B------:R-:W-:-:S03]  /*0c10*/  LOP3.LUT R8, R6, 0xfffffff8, RZ, 0xc0, !PT ;  /* 0xfffffff806087812 */ /* 0x000fc600078ec0ff */
[----:B------:R-:W-:Y:S01]  /*0c20*/  IMAD.IADD R4, R9, 0x1, -R4 ;  /* 0x0000000109047824 */ /* 0x000fe200078e0a04 */
[----:B------:R-:W-:Y:S01]  /*0c30*/  LOP3.LUT R9, R5, 0xffffff80, RZ, 0xc0, !PT ;  /* 0xffffff8005097812 */ /* 0x000fe200078ec0ff */
[----:B------:R-:W-:Y:S02]  /*0c40*/  IMAD R199, R11, 0x10, R10 ;  /* 0x000000100bc77824 */ /* 0x000fe400078e020a */
[----:B------:R-:W-:Y:S02]  /*0c50*/  IMAD.IADD R10, R7, 0x1, -R8 ;  /* 0x00000001070a7824 */ /* 0x000fe400078e0a08 */
[----:B------:R-:W-:Y:S02]  /*0c60*/  IMAD.IADD R9, R200, 0x1, -R9 ;  /* 0x00000001c8097824 */ /* 0x000fe400078e0a09 */
[----:B------:R-:W-:Y:S02]  /*0c70*/  IMAD.SHL.U32 R11, R10, 0x40, RZ ;  /* 0x000000400a0b7824 */ /* 0x000fe400078e00ff */
[----:B------:R-:W-:Y:S01]  /*0c80*/  IMAD.SHL.U32 R4, R4, 0x8, RZ ;  /* 0x0000000804047824 */ /* 0x000fe200078e00ff */
[----:B------:R-:W-:Y:S01]  /*0c90*/  SHF.R.S32.HI R2, RZ, 0x1f, R9 ;  /* 0x0000001fff027819 */ /* 0x000fe20000011409 */
[----:B------:R-:W-:Y:S01]  /*0ca0*/  IMAD.SHL.U32 R12, R6, 0x40, RZ ;  /* 0x00000040060c7824 */ /* 0x000fe200078e00ff */
[----:B------:R-:W-:Y:S01]  /*0cb0*/  LOP3.LUT R11, R11, 0x1c0, RZ, 0xc0, !PT ;  /* 0x000001c00b0b7812 */ /* 0x000fe200078ec0ff */
[----:B------:R-:W-:Y:S01]  /*0cc0*/  IMAD.U32 R199, R199, 0x40, R4 ;  /* 0x00000040c7c77824 */ /* 0x000fe200078e0004 */
[----:B------:R-:W-:-:S02]  /*0cd0*/  LEA.HI R6, R2, R9, RZ, 0x2 ;  /* 0x0000000902067211 */ /* 0x000fc400078f10ff */
[----:B------:R-:W-:Y:S02]  /*0ce0*/  LOP3.LUT R4, R11, 0x8, R4, 0xf8, !PT ;  /* 0x000000080b047812 */ /* 0x000fe400078ef804 */
[----:B------:R-:W-:Y:S02]  /*0cf0*/  LOP3.LUT R13, R12, 0x7ffffe00, RZ, 0xc0, !PT ;  /* 0x7ffffe000c0d7812 */ /* 0x000fe400078ec0ff */
[----:B------:R-:W-:Y:S02]  /*0d00*/  SHF.R.U32.HI R11, RZ, 0x3, R11 ;  /* 0x00000003ff0b7819 */ /* 0x000fe4000001160b */
[--C-:B------:R-:W-:Y:S01]  /*0d10*/  SHF.R.S32.HI R7, RZ, 0x2, R6.reuse ;  /* 0x00000002ff077819 */ /* 0x100fe20000011406 */
[----:B------:R-:W-:Y:S01]  /*0d20*/  IMAD R13, R0, 0x400, R13 ;  /* 0x00000400000d7824 */ /* 0x000fe200078e020d */
[----:B------:R-:W-:Y:S02]  /*0d30*/  SHF.R.S32.HI R8, RZ, 0x1f, R6 ;  /* 0x0000001fff087819 */ /* 0x000fe40000011406 */
[----:B------:R-:W-:-:S02]  /*0d40*/  LOP3.LUT R4, R4, R11, RZ, 0x3c, !PT ;  /* 0x0000000b04047212 */ /* 0x000fc400078e3cff */
[----:B------:R-:W-:Y:S02]  /*0d50*/  LEA.HI R8, R8, R7, RZ, 0x3 ;  /* 0x0000000708087211 */ /* 0x000fe400078f18ff */
[----:B------:R-:W-:Y:S01]  /*0d60*/  R2P PR, R10, 0x6 ;  /* 0x000000060a007804 */ /* 0x000fe20000000000 */
[----:B------:R-:W-:Y:S01]  /*0d70*/  IMAD.IADD R4, R13, 0x1, R4 ;  /* 0x000000010d047824 */ /* 0x000fe200078e0204 */
[----:B------:R-:W-:Y:S02]  /*0d80*/  LOP3.LUT R8, R8, 0xfffffff8, RZ, 0xc0, !PT ;  /* 0xfffffff808087812 */ /* 0x000fe400078ec0ff */
[----:B------:R-:W-:Y:S02]  /*0d90*/  LEA.HI R3, R3, R200, RZ, 0x3 ;  /* 0x000000c803037211 */ /* 0x000fe400078f18ff */
[----:B------:R-:W-:Y:S02]  /*0da0*/  LEA.HI R5, R5, R198, RZ, 0x1 ;  /* 0x000000c605057211 */ /* 0x000fe400078f08ff */
[----:B------:R-:W-:Y:S01]  /*0db0*/  LEA R23, R4, UR37, 0x1 ;  /* 0x0000002504177c11 */ /* 0x000fe2000f8e08ff */
[----:B------:R-:W-:Y:S01]  /*0dc0*/  IMAD.MOV.U32 R189, RZ, RZ, 0x20 ;  /* 0x00000020ffbd7424 */ /* 0x000fe200078e00ff */
[----:B------:R-:W-:Y:S01]  /*0dd0*/  LEA.HI R2, R2, R9, RZ, 0x5 ;  /* 0x0000000902027211 */ /* 0x000fe200078f28ff */
[----:B------:R-:W-:Y:S01]  /*0de0*/  IMAD.IADD R19, R7, 0x1, -R8 ;  /* 0x0000000107137824 */ /* 0x000fe200078e0a08 */
[----:B------:R-:W-:Y:S01]  /*0df0*/  R2UR UR5, R186 ;  /* 0x00000000ba0572ca */ /* 0x000fe200000e0000 */
[----:B------:R-:W-:Y:S01]  /*0e00*/  VIADD R190, R23, 0x36400 ;  /* 0x0003640017be7836 */ /* 0x000fe20000000000 */
[----:B------:R-:W-:-:S02]  /*0e10*/  LOP3.LUT R6, R6, 0x7ffffffc, RZ, 0xc0, !PT ;  /* 0x7ffffffc06067812 */ /* 0x000fc400078ec0ff */
[----:B------:R-:W-:Y:S02]  /*0e20*/  LOP3.LUT R7, R3, 0x1ffffff8, RZ, 0xc0, !PT ;  /* 0x1ffffff803077812 */ /* 0x000fe400078ec0ff */
[----:B------:R-:W-:Y:S01]  /*0e30*/  LOP3.LUT R5, R5, 0xfffffe, RZ, 0xc0, !PT ;  /* 0x00fffffe05057812 */ /* 0x000fe200078ec0ff */
[----:B------:R-:W-:Y:S01]  /*0e40*/  VIADD R188, R23, 0x36440 ;  /* 0x0003644017bc7836 */ /* 0x000fe20000000000 */
[----:B------:R-:W-:Y:S02]  /*0e50*/  SHF.R.S32.HI R2, RZ, 0x5, R2 ;  /* 0x00000005ff027819 */ /* 0x000fe40000011402 */
[----:B------:R-:W-:Y:S01]  /*0e60*/  SEL R189, R189, 0xffffffe0, !P1 ;  /* 0xffffffe0bdbd7807 */ /* 0x000fe20004800000 */
[----:B------:R-:W-:Y:S02]  /*0e70*/  IMAD.IADD R6, R9, 0x1, -R6 ;  /* 0x0000000109067824 */ /* 0x000fe400078e0a06 */
[----:B------:R-:W-:Y:S02]  /*0e80*/  IMAD.IADD R7, R200, 0x1, -R7 ;  /* 0x00000001c8077824 */ /* 0x000fe400078e0a07 */
[----:B------:R-:W-:-:S02]  /*0e90*/  IMAD.IADD R5, R198, 0x1, -R5 ;  /* 0x00000001c6057824 */ /* 0x000fc400078e0a05 */
[----:B------:R-:W-:Y:S01]  /*0ea0*/  @P2 VIADD R188, R190, 0xffffffc0 ;  /* 0xffffffc0bebc2836 */ /* 0x000fe20000000000 */
[----:B------:R-:W-:Y:S01]  /*0eb0*/  SHF.R.S32.HI R194, RZ, 0x3, R3 ;  /* 0x00000003ffc27819 */ /* 0x000fe20000011403 */
[----:B------:R-:W-:Y:S01]  /*0ec0*/  IMAD R19, R2, 0x10, R19 ;  /* 0x0000001002137824 */ /* 0x000fe200078e0213 */
[----:B------:R-:W-:Y:S01]  /*0ed0*/  MOV R2, RZ ;  /* 0x000000ff00027202 */ /* 0x000fe20000000f00 */
[----:B------:R-:W-:Y:S02]  /*0ee0*/  IMAD.IADD R190, R190, 0x1, R189 ;  /* 0x00000001bebe7824 */ /* 0x000fe400078e02bd */
[----:B------:R-:W-:Y:S02]  /*0ef0*/  IMAD.MOV.U32 R197, RZ, RZ, RZ ;  /* 0x000000ffffc57224 */ /* 0x000fe400078e00ff */
[----:B------:R-:W-:Y:S02]  /*0f00*/  IMAD.SHL.U32 R191, R7, 0x8, RZ ;  /* 0x0000000807bf7824 */ /* 0x000fe400078e00ff */
[----:B------:R-:W-:-:S02]  /*0f10*/  IMAD.SHL.U32 R22, R5, 0x100, RZ ;  /* 0x0000010005167824 */ /* 0x000fc400078e00ff */
[----:B------:R-:W-:Y:S02]  /*0f20*/  IMAD.SHL.U32 R16, R6, 0x2, RZ ;  /* 0x0000000206107824 */ /* 0x000fe400078e00ff */
[----:B------:R-:W-:Y:S01]  /*0f30*/  IMAD.IADD R189, R189, 0x1, R188 ;  /* 0x00000001bdbd7824 */ /* 0x000fe200078e02bc */
[----:B------:R-:W-:Y:S01]  /*0f40*/  UMOV UR36, URZ ;  /* 0x0000003f00247c82 */ /* 0x000fe20008000000 */
[----:B--2---:R-:W-:-:S07]  /*0f50*/  LOP3.LUT R192, R14, 0x1, RZ, 0xfc, !PT ;  /* 0x000000010ec07812 */ /* 0x004fce00078efcff */
.L_x_5176:
[----:B0-----:R-:W0:Y:S01]  /*0f60*/  LDC.64 R4, c[0x0][0xb20] ;  /* 0x0002c800ff047b82 */ /* 0x001e220000000a00 */
[----:B-1----:R-:W-:Y:S01]  /*0f70*/  IMAD.MOV.U32 R8, RZ, RZ, RZ ;  /* 0x000000ffff087224 */ /* 0x002fe200078e00ff */
[----:B------:R-:W-:-:S06]  /*0f80*/  ULDC.64 UR6, c[0x0][0x208] ;  /* 0x0000820000067ab9 */ /* 0x000fcc0000000a00 */
[----:B--23--:R-:W1:Y:S08]  /*0f90*/  LDC.64 R6, c[0x0][0xb10] ;  /* 0x0002c400ff067b82 */ /* 0x00ce700000000a00 */
[----:B------:R-:W2:Y:S01]  /*0fa0*/  LDC.64 R10, c[0x0][0x3f8] ;  /* 0x0000fe00ff0a7b82 */ /* 0x000ea20000000a00 */
[----:B0-----:R-:W-:-:S07]  /*0fb0*/  ISETP.NE.U32.AND P0, PT, R4, RZ, PT ;  /* 0x000000ff0400720c */ /* 0x001fce0003f05070 */
[----:B------:R-:W0:Y:S01]  /*0fc0*/  LDC R18, c[0x0][0x288] ;  /* 0x0000a200ff127b82 */ /* 0x000e220000000800 */
[----:B------:R-:W-:Y:S02]  /*0fd0*/  ISETP.NE.AND.EX P0, PT, R5, RZ, PT, P0 ;  /* 0x000000ff0500720c */ /* 0x000fe40003f05300 */
[----:B-1----:R-:W-:-:S05]  /*0fe0*/  ISETP.NE.U32.AND P1, PT, R6, RZ, PT ;  /* 0x000000ff0600720c */ /* 0x002fca0003f25070 */
[----:B------:R-:W1:Y:S01]  /*0ff0*/  LDC R0, c[0x0][0x404] ;  /* 0x00010100ff007b82 */ /* 0x000e620000000800 */
[----:B------:R-:W-:-:S07]  /*1000*/  ISETP.NE.AND.EX P1, PT, R7, RZ, PT, P1 ;  /* 0x000000ff0700720c */ /* 0x000fce0003f25310 */
[----:B------:R-:W3:Y:S08]  /*1010*/  @P0 LDC.64 R4, c[0x0][0xb20] ;  /* 0x0002c800ff040b82 */ /* 0x000ef00000000a00 */
[----:B------:R-:W4:Y:S08]  /*1020*/  @P1 LDC.64 R6, c[0x0][0xb10] ;  /* 0x0002c400ff061b82 */ /* 0x000f300000000a00 */
[----:B------:R-:W1:Y:S01]  /*1030*/  LDC R17, c[0x0][0x2e0] ;  /* 0x0000b800ff117b82 */ /* 0x000e620000000800 */
[----:B---3--:R-:W-:-:S05]  /*1040*/  @P0 IMAD.WIDE R4, R187, 0x4, R4 ;  /* 0x00000004bb040825 */ /* 0x008fca00078e0204 */
[----:B------:R3:W5:Y:S01]  /*1050*/  @P0 LDG.E R8, desc[UR6][R4.64] ;  /* 0x0000000604080981 */ /* 0x000762000c1e1900 */
[----:B--2---:R-:W-:Y:S01]  /*1060*/  ISETP.NE.U32.AND P0, PT, R10, RZ, PT ;  /* 0x000000ff0a00720c */ /* 0x004fe20003f05070 */
[----:B----4-:R-:W-:-:S03]  /*1070*/  @P1 IMAD.WIDE R6, R187, 0x4, R6 ;  /* 0x00000004bb061825 */ /* 0x010fc600078e0206 */
[----:B------:R-:W-:Y:S02]  /*1080*/  ISETP.NE.AND.EX P0, PT, R11, RZ, PT, P0 ;  /* 0x000000ff0b00720c */ /* 0x000fe40003f05300 */
[----:B0-----:R3:W5:Y:S01]  /*1090*/  @P1 LDG.E R18, desc[UR6][R6.64] ;  /* 0x0000000606121981 */ /* 0x001762000c1e1900 */
[----:B------:R-:W-:Y:S01]  /*10a0*/  ULDC.64 UR6, c[0x0][0xb18] ;  /* 0x0002c60000067ab9 */ /* 0x000fe20000000a00 */
[----:B-1----:R-:W-:Y:S01]  /*10b0*/  SEL R0, R0, 0x1, P0 ;  /* 0x0000000100007807 */ /* 0x002fe20000000000 */
[----:B------:R-:W-:Y:S01]  /*10c0*/  UMOV UR39, UR5 ;  /* 0x0000000500277c82 */ /* 0x000fe20008000000 */
[----:B------:R-:W-:-:S03]  /*10d0*/  ISETP.NE.U32.AND P2, PT, RZ, UR6, PT ;  /* 0x00000006ff007c0c */ /* 0x000fc6000bf45070 */
[----:B------:R-:W-:Y:S01]  /*10e0*/  IMAD R17, R0, R17, RZ ;  /* 0x0000001100117224 */ /* 0x000fe200078e02ff */
[----:B------:R-:W-:Y:S01]  /*10f0*/  ISETP.NE.AND.EX P2, PT, RZ, UR7, PT, P2 ;  /* 0x00000007ff007c0c */ /* 0x000fe2000bf45320 */
[----:B------:R-:W-:-:S12]  /*1100*/  @P1 BRA `(.L_x_5074) ;  /* 0x0000000000281947 */ /* 0x000fd80003800000 */
[----:B------:R-:W-:Y:S02]  /*1110*/  ULDC.64 UR4, c[0x0][0xaf8] ;  /* 0x0002be0000047ab9 */ /* 0x000fe40000000a00 */
[----:B------:R-:W-:-:S04]  /*1120*/  ISETP.NE.U32.AND P0, PT, RZ, UR4, PT ;  /* 0x00000004ff007c0c */ /* 0x000fc8000bf05070 */
[----:B------:R-:W-:-:S13]  /*1130*/  ISETP.NE.AND.EX P0, PT, RZ, UR5, PT, P0 ;  /* 0x00000005ff007c0c */ /* 0x000fda000bf05300 */
[----:B------:R-:W-:Y:S05]  /*1140*/  @!P0 BRA `(.L_x_5074) ;  /* 0x0000000000188947 */ /* 0x000fea0003800000 */
[----:B---3--:R-:W0:Y:S01]  /*1150*/  LDC.64 R4, c[0x0][0xaf8] ;  /* 0x0002be00ff047b82 */ /* 0x008e220000000a00 */
[----:B------:R-:W-:Y:S01]  /*1160*/  ULDC.64 UR4, c[0x0][0x208] ;  /* 0x0000820000047ab9 */ /* 0x000fe20000000a00 */
[----:B0-----:R-:W-:-:S05]  /*1170*/  IMAD.WIDE R4, R187, 0x4, R4 ;  /* 0x00000004bb047825 */ /* 0x001fca00078e0204 */
[----:B-----5:R-:W2:Y:S04]  /*1180*/  LDG.E R18, desc[UR4][R4.64] ;  /* 0x0000000404127981 */ /* 0x020ea8000c1e1900 */
[----:B------:R-:W2:Y:S02]  /*1190*/  LDG.E R3, desc[UR4][R4.64+0x4] ;  /* 0x0000040404037981 */ /* 0x000ea4000c1e1900 */
[----:B--2---:R-:W-:-:S07]  /*11a0*/  IMAD.IADD R18, R3, 0x1, -R18 ;  /* 0x0000000103127824 */ /* 0x004fce00078e0a12 */
.L_x_5074:
[----:B------:R-:W-:Y:S02]  /*11b0*/  IMAD.MOV.U32 R196, RZ, RZ, R185 ;  /* 0x000000ffffc47224 */ /* 0x000fe400078e00b9 */
[----:B------:R-:W-:Y:S01]  /*11c0*/  IMAD.MOV.U32 R193, RZ, RZ, R187 ;  /* 0x000000ffffc17224 */ /* 0x000fe200078e00bb */
[----:B------:R-:W-:Y:S06]  /*11d0*/  @!P2 BRA `(.L_x_5075) ;  /* 0x000000000014a947 */ /* 0x000fec0003800000 */
[----:B---3--:R-:W0:Y:S01]  /*11e0*/  LDC.64 R4, c[0x0][0xb18] ;  /* 0x0002c600ff047b82 */ /* 0x008e220000000a00 */
[----:B------:R-:W-:Y:S01]  /*11f0*/  ULDC.64 UR4, c[0x0][0x208] ;  /* 0x0000820000047ab9 */ /* 0x000fe20000000a00 */
[----:B0-----:R-:W-:-:S05]  /*1200*/  IMAD.WIDE R4, R187, 0x4, R4 ;  /* 0x00000004bb047825 */ /* 0x001fca00078e0204 */
[----:B------:R0:W5:Y:S01]  /*1210*/  LDG.E R17, desc[UR4][R4.64] ;  /* 0x0000000404117981 */ /* 0x000162000c1e1900 */
[----:B------:R-:W-:Y:S05]  /*1220*/  BRA `(.L_x_5076) ;  /* 0x0000000000287947 */ /* 0x000fea0003800000 */
.L_x_5075:
[----:B------:R-:W-:Y:S02]  /*1230*/  ULDC.64 UR4, c[0x0][0xb00] ;  /* 0x0002c00000047ab9 */ /* 0x000fe40000000a00 */
[----:B------:R-:W-:-:S04]  /*1240*/  ISETP.NE.U32.AND P0, PT, RZ, UR4, PT ;  /* 0x00000004ff007c0c */ /* 0x000fc8000bf05070 */
[----:B------:R-:W-:-:S13]  /*1250*/  ISETP.NE.AND.EX P0, PT, RZ, UR5, PT, P0 ;  /* 0x00000005ff007c0c */ /* 0x000fda000bf05300 */
[----:B------:R-:W-:Y:S05]  /*1260*/  @!P0 BRA `(.L_x_5076) ;  /* 0x0000000000188947 */ /* 0x000fea0003800000 */
[----:B---3--:R-:W0:Y:S01]  /*1270*/  LDC.64 R4, c[0x0][0xb00] ;  /* 0x0002c000ff047b82 */ /* 0x008e220000000a00 */
[----:B------:R-:W-:Y:S01]  /*1280*/  ULDC.64 UR4, c[0x0][0x208] ;  /* 0x0000820000047ab9 */ /* 0x000fe20000000a00 */
[----:B0-----:R-:W-:-:S05]  /*1290*/  IMAD.WIDE R4, R187, 0x4, R4 ;  /* 0x00000004bb047825 */ /* 0x001fca00078e0204 */
[----:B------:R-:W2:Y:S04]  /*12a0*/  LDG.E R17, desc[UR4][R4.64] ;  /* 0x0000000404117981 */ /* 0x000ea8000c1e1900 */
[----:B------:R-:W2:Y:S02]  /*12b0*/  LDG.E R0, desc[UR4][R4.64+0x4] ;  /* 0x0000040404007981 */ /* 0x000ea4000c1e1900 */
[----:B--2---:R-:W-:-:S07]  /*12c0*/  IMAD.IADD R17, R0, 0x1, -R17 ;  /* 0x0000000100117824 */ /* 0x004fce00078e0a11 */
.L_x_5076:
[----:B---3--:R-:W2:Y:S01]  /*12d0*/  LDL R6, [R1+0x4] ;  /* 0x0000040001067983 */ /* 0x008ea20000100800 */
[----:B0-----:R-:W0:Y:S01]  /*12e0*/  LDC R5, c[0x0][0xad8] ;  /* 0x0002b600ff057b82 */ /* 0x001e220000000800 */
[----:B-----5:R-:W-:Y:S01]  /*12f0*/  IMAD.IADD R17, R17, 0x1, -R8 ;  /* 0x0000000111117824 */ /* 0x020fe200078e0a08 */
[----:B------:R-:W-:-:S03]  /*1300*/  LEA R4, R185, 0x40, 0x6 ;  /* 0x00000040b9047811 */ /* 0x000fc600078e30ff */
[C---:B------:R-:W-:Y:S01]  /*1310*/  VIADD R0, R17.reuse, 0x3f ;  /* 0x0000003f11007836 */ /* 0x040fe20000000000 */
[----:B------:R-:W-:-:S04]  /*1320*/  IADD3 R8, R17, R4, -R18 ;  /* 0x0000000411087210 */ /* 0x000fc80007ffe812 */
[----:B------:R-:W-:-:S04]  /*1330*/  SHF.R.S32.HI R3, RZ, 0x1f, R0 ;  /* 0x0000001fff037819 */ /* 0x000fc80000011400 */
[----:B------:R-:W-:-:S04]  /*1340*/  LEA.HI R3, R3, R0, RZ, 0x6 ;  /* 0x0000000003037211 */ /* 0x000fc800078f30ff */
[----:B------:R-:W-:Y:S01]  /*1350*/  SHF.R.S32.HI R168, RZ, 0x6, R3 ;  /* 0x00000006ffa87819 */ /* 0x000fe20000011403 */
[----:B0-----:R-:W-:Y:S01]  /*1360*/  IMAD.IADD R0, R8, 0x1, R5 ;  /* 0x0000000108007824 */ /* 0x001fe200078e0205 */
[----:B--2---:R-:W-:-:S13]  /*1370*/  ISETP.NE.AND P0, PT, R6, 0x1, PT ;  /* 0x000000010600780c */ /* 0x004fda0003f05270 */
[----:B------:R-:W-:Y:S05]  /*1380*/  @!P0 BRA `(.L_x_5077) ;  /* 0x0000001c00b08947 */ /* 0x000fea0003800000 */
[----:B------:R-:W0:Y:S02]  /*1390*/  LDC R6, c[0x0][0xadc] ;  /* 0x0002b700ff067b82 */ /* 0x000e240000000800 */
[----:B0-----:R-:W-:-:S13]  /*13a0*/  ISETP.GE.AND P1, PT, R6, 0x1, PT ;  /* 0x000000010600780c */ /* 0x001fda0003f26270 */
[----:B------:R-:W-:Y:S05]  /*13b0*/  @!P1 BRA `(.L_x_5078) ;  /* 0x0000000000409947 */ /* 0x000fea0003800000 */
[C---:B------:R-:W-:Y:S02]  /*13c0*/  ISETP.GT.AND P0, PT, R8.reuse, RZ, PT ;  /* 0x000000ff0800720c */ /* 0x040fe40003f04270 */
[----:B------:R-:W-:-:S11]  /*13d0*/  IADD3 R3, R8, -0x1, RZ ;  /* 0xffffffff08037810 */ /* 0x000fd60007ffe0ff */
        /* <DEDUP_REMOVED lines=8> */
.L_x_5079:
[----:B------:R-:W-:-:S13]  /*1460*/  ISETP.NE.AND P0, PT, R6, 0x1, PT ;  /* 0x000000010600780c */ /* 0x000fda0003f05270 */
[----:B------:R-:W0:Y:S02]  /*1470*/  @P0 LDC.64 R4, c[0x0][0xae0] ;  /* 0x0002b800ff040b82 */ /* 0x000e240000000a00 */
[----:B0-----:R-:W-:-:S05]  /*1480*/  @P0 IMAD.HI.U32 R4, R3, R4, RZ ;  /* 0x0000000403040227 */ /* 0x001fca00078e00ff */
[----:B------:R-:W-:-:S07]  /*1490*/  @P0 SHF.R.U32.HI R3, RZ, R5, R4 ;  /* 0x00000005ff030219 */ /* 0x000fce0000011604 */
.L_x_5080:
[----:B------:R-:W-:-:S05]  /*14a0*/  IMAD R3, R3, R6, R6 ;  /* 0x0000000603037224 */ /* 0x000fca00078e0206 */
[----:B------:R-:W-:-:S07]  /*14b0*/  VIMNMX R0, R0, R3, PT ;  /* 0x0000000300007248 */ /* 0x000fce0003fe0100 */
.L_x_5078:
[----:B------:R-:W-:Y:S01]  /*14c0*/  VIADD R0, R0, 0x3f ;  /* 0x0000003f00007836 */ /* 0x000fe20000000000 */
[----:B------:R-:W-:Y:S01]  /*14d0*/  ULDC UR4, c[0x0][0xad4] ;  /* 0x0002b50000047ab9 */ /* 0x000fe20000000800 */
[----:B------:R-:W-:-:S03]  /*14e0*/  IMAD R18, R185, 0x40, -R18 ;  /* 0x00000040b9127824 */ /* 0x000fc600078e0a12 */
[----:B------:R-:W-:Y:S01]  /*14f0*/  SHF.R.S32.HI R3, RZ, 0x1f, R0 ;  /* 0x0000001fff037819 */ /* 0x000fe20000011400 */
[----:B------:R-:W-:-:S03]  /*1500*/  IMAD.IADD R18, R17, 0x1, R18 ;  /* 0x0000000111127824 */ /* 0x000fc600078e0212 */
[----:B------:R-:W-:Y:S01]  /*1510*/  LEA.HI R3, R3, R0, RZ, 0x6 ;  /* 0x0000000003037211 */ /* 0x000fe200078f30ff */
[----:B------:R-:W-:-:S03]  /*1520*/  VIADD R5, R18, -UR4 ;  /* 0x8000000412057c36 */ /* 0x000fc60008000000 */
[----:B------:R-:W-:-:S04]  /*1530*/  SHF.R.S32.HI R3, RZ, 0x6, R3 ;  /* 0x00000006ff037819 */ /* 0x000fc80000011403 */
        /* <DEDUP_REMOVED lines=11> */
.L_x_5082:
[----:B------:R-:W-:-:S13]  /*15f0*/  ISETP.NE.AND P0, PT, R6, 0x1, PT ;  /* 0x000000010600780c */ /* 0x000fda0003f05270 */
[----:B------:R-:W0:Y:S02]  /*1600*/  @P0 LDC.64 R8, c[0x0][0xae0] ;  /* 0x0002b800ff080b82 */ /* 0x000e240000000a00 */
[----:B0-----:R-:W-:-:S05]  /*1610*/  @P0 IMAD.HI.U32 R0, R18, R8, RZ ;  /* 0x0000000812000227 */ /* 0x001fca00078e00ff */
[----:B------:R-:W-:-:S07]  /*1620*/  @P0 SHF.R.U32.HI R18, RZ, R9, R0 ;  /* 0x00000009ff120219 */ /* 0x000fce0000011600 */
.L_x_5083:
[----:B------:R-:W-:-:S05]  /*1630*/  IMAD R18, R18, R6, RZ ;  /* 0x0000000612127224 */ /* 0x000fca00078e02ff */
[----:B------:R-:W-:-:S07]  /*1640*/  VIMNMX R5, R5, R18, !PT ;  /* 0x0000001205057248 */ /* 0x000fce0007fe0100 */
.L_x_5081:
[----:B------:R-:W-:Y:S01]  /*1650*/  SHF.R.S32.HI R6, RZ, 0x1f, R5 ;  /* 0x0000001fff067819 */ /* 0x000fe20000011405 */
[----:B------:R-:W-:Y:S01]  /*1660*/  IMAD.MOV.U32 R0, RZ, RZ, RZ ;  /* 0x000000ffff007224 */ /* 0x000fe200078e00ff */
[----:B------:R-:W-:Y:S01]  /*1670*/  PLOP3.LUT P0, PT, PT, PT, PT, 0x80, 0x0 ;  /* 0x000000000000781c */ /* 0x000fe20003f0f070 */
[----:B------:R-:W-:Y:S01]  /*1680*/  IMAD.MOV.U32 R3, RZ, RZ, RZ ;  /* 0x000000ffff037224 */ /* 0x000fe200078e00ff */
[----:B------:R-:W-:Y:S02]  /*1690*/  LEA.HI R6, R6, R5, RZ, 0x6 ;  /* 0x0000000506067211 */ /* 0x000fe400078f30ff */
[----:B------:R-:W-:Y:S02]  /*16a0*/  CS2R R150, SRZ ;  /* 0x0000000000967805 */ /* 0x000fe4000001ff00 */
        /* <DEDUP_REMOVED lines=63> */
[----:B------:R-:W-:Y:S01]  /*1aa0*/  IMAD.MOV.U32 R169, RZ, RZ, RZ ;  /* 0x000000ffffa97224 */ /* 0x000fe200078e00ff */
[----:B------:R-:W-:Y:S01]  /*1ab0*/  CS2R R170, SRZ ;  /* 0x0000000000aa7805 */ /* 0x000fe2000001ff00 */
[----:B------:R-:W-:-:S02]  /*1ac0*/  IMAD.MOV.U32 R7, RZ, RZ, RZ ;  /* 0x000000ffff077224 */ /* 0x000fc400078e00ff */
[----:B------:R-:W-:Y:S02]  /*1ad0*/  IMAD.MOV.U32 R20, RZ, RZ, RZ ;  /* 0x000000ffff147224 */ /* 0x000fe400078e00ff */
[----:B------:R-:W-:Y:S02]  /*1ae0*/  IMAD.MOV.U32 R5, RZ, RZ, RZ ;  /* 0x000000ffff057224 */ /* 0x000fe400078e00ff */
[----:B------:R-:W-:Y:S01]  /*1af0*/  IMAD.MOV.U32 R24, RZ, RZ, RZ ;  /* 0x000000ffff187224 */ /* 0x000fe200078e00ff */
[----:B------:R-:W-:Y:S06]  /*1b00*/  @!P1 BRA `(.L_x_5084) ;  /* 0x000000f000209947 */ /* 0x000fec0003800000 */
[----:B------:R-:W0:Y:S01]  /*1b10*/  SHFL.IDX PT, R0, R198, RZ, 0x1f ;  /* 0x00001fffc6007589 */ /* 0x000e2200000e0000 */
[----:B------:R-:W-:Y:S01]  /*1b20*/  UMOV UR7, 0x40000040 ;  /* 0x4000004000077882 */ /* 0x000fe20000000000 */
[----:B------:R-:W-:Y:S01]  /*1b30*/  UMOV UR9, 0x40000040 ;  /* 0x4000004000097882 */ /* 0x000fe20000000000 */
[----:B------:R-:W-:Y:S01]  /*1b40*/  UMOV UR11, 0x40000040 ;  /* 0x40000040000b7882 */ /* 0x000fe20000000000 */
[----:B------:R-:W-:Y:S01]  /*1b50*/  BAR.SYNC.DEFER_BLOCKING 0xe, 0x100 ;  /* 0x0384000000007b1d */ /* 0x000fe20000010000 */
[----:B------:R-:W-:-:S05]  /*1b60*/  VIADD R3, R4, 0xfffffffe ;  /* 0xfffffffe04037836 */ /* 0x000fca0000000000 */
[----:B------:R-:W-:Y:S01]  /*1b70*/  UMOV UR13, 0x40000040 ;  /* 0x40000040000d7882 */ /* 0x000fe20000000000 */
[----:B------:R-:W-:Y:S01]  /*1b80*/  UMOV UR15, 0x40000040 ;  /* 0x40000040000f7882 */ /* 0x000fe20000000000 */
[----:B------:R-:W-:Y:S01]  /*1b90*/  UMOV UR17, 0x40000040 ;  /* 0x4000004000117882 */ /* 0x000fe20000000000 */
[----:B------:R-:W-:Y:S01]  /*1ba0*/  UMOV UR19, 0x40000040 ;  /* 0x4000004000137882 */ /* 0x000fe20000000000 */
[----:B------:R-:W1:Y:S01]  /*1bb0*/  S2R R8, SR_TID.X ;  /* 0x0000000000087919 */ /* 0x000e620000002100 */
[----:B------:R-:W-:Y:S02]  /*1bc0*/  ISETP.GE.AND P0, PT, R3, R6, PT ;  /* 0x000000060300720c */ /* 0x000fe40003f06270 */
        /* <DEDUP_REMOVED lines=45> */
.L_x_5086:
[----:B------:R-:W-:Y:S01]  /*1ea0*/  BAR.SYNC.DEFER_BLOCKING 0xe, 0x100 ;  /* 0x0384000000007b1d */ /* 0x000fe20000010000 */
[----:B01----:R-:W-:Y:S01]  /*1eb0*/  IMAD.U32 R0, RZ, RZ, UR36 ;  /* 0x00000024ff007e24 */ /* 0x003fe2000f8e00ff */
[----:B------:R-:W-:Y:S01]  /*1ec0*/  UIADD3 UR36, UR36, 0x1, URZ ;  /* 0x0000000124247890 */ /* 0x000fe2000fffe03f */
[C---:B------:R-:W-:Y:S01]  /*1ed0*/  ISETP.GT.AND P0, PT, R3.reuse, R6, PT ;  /* 0x000000060300720c */ /* 0x040fe20003f04270 */
[----:B------:R-:W-:Y:S02]  /*1ee0*/  VIADD R3, R3, 0xffffffff ;  /* 0xffffffff03037836 */ /* 0x000fe40000000000 */
[----:B------:R-:W-:Y:S01]  /*1ef0*/  IMAD R0, R0, 0x40, R19 ;  /* 0x0000004000007824 */ /* 0x000fe200078e0213 */
[----:B------:R-:W-:Y:S01]  /*1f00*/  UISETP.NE.AND UP0, UPT, UR36, 0x2, UPT ;  /* 0x000000022400788c */ /* 0x000fe2000bf05270 */
[----:B------:R-:W-:Y:S01]  /*1f10*/  UMOV UR7, 0x40000040 ;  /* 0x4000004000077882 */ /* 0x000fe20000000000 */
[----:B------:R-:W-:Y:S02]  /*1f20*/  UMOV UR11, 0x40000040 ;  /* 0x40000040000b7882 */ /* 0x000fe40000000000 */
[----:B------:R-:W-:Y:S01]  /*1f30*/  LEA R0, R0, UR37, 0x2 ;  /* 0x0000002500007c11 */ /* 0x000fe2000f8e10ff */
[----:B------:R-:W-:Y:S01]  /*1f40*/  USEL UR36, UR36, URZ, UP0 ;  /* 0x0000003f24247287 */ /* 0x000fe20008000000 */
[----:B------:R-:W-:Y:S01]  /*1f50*/  UMOV UR15, 0x40000040 ;  /* 0x40000040000f7882 */ /* 0x000fe20000000000 */
[----:B------:R-:W-:-:S02]  /*1f60*/  UMOV UR19, 0x40000040 ;  /* 0x4000004000137882 */ /* 0x000fc40000000000 */
[----:B------:R-:W-:-:S04]  /*1f70*/  ULEA UR6, UR36, UR20, 0xc ;  /* 0x0000001424067291 */ /* 0x000fc8000f8e603f */
[----:B------:R-:W-:Y:S02]  /*1f80*/  UIADD3 UR10, UR6, 0x80, URZ ;  /* 0x00000080060a7890 */ /* 0x000fe4000fffe03f */
[----:B------:R-:W-:Y:S01]  /*1f90*/  UIADD3 UR14, UR6, 0x100, URZ ;  /* 0x00000100060e7890 */ /* 0x000fe2000fffe03f */
[----:B------:R-:W0:Y:S01]  /*1fa0*/  LDS R4, [R0+0x38400] ;  /* 0x0384000000047984 */ /* 0x000e220000000800 */
[----:B------:R-:W-:-:S03]  /*1fb0*/  UIADD3 UR18, UR6, 0x180, URZ ;  /* 0x0000018006127890 */ /* 0x000fc6000fffe03f */
[----:B------:R1:W2:Y:S02]  /*1fc0*/  LDS R5, [R0+0x38420] ;  /* 0x0384200000057984 */ /* 0x0002a40000000800 */
[----:B-1----:R-:W-:-:S05]  /*1fd0*/  IMAD.U32 R0, RZ, RZ, UR36 ;  /* 0x00000024ff007e24 */ /* 0x002fca000f8e00ff */
[----:B------:R-:W-:-:S04]  /*1fe0*/  @!P1 LEA R0, R0, UR37, 0x3 ;  /* 0x0000002500009c11 */ /* 0x000fc8000f8e18ff */
[----:B------:R-:W-:-:S04]  /*1ff0*/  @!P1 IADD3 R0, R0, 0x38860, RZ ;  /* 0x0003886000009810 */ /* 0x000fc80007ffe0ff */
        /* <DEDUP_REMOVED lines=149> */
.L_x_5085:
        /* <DEDUP_REMOVED lines=144> */
.L_x_5077:
[----:B------:R-:W0:Y:S02]  /*3250*/  LDC R6, c[0x0][0xadc] ;  /* 0x0002b700ff067b82 */ /* 0x000e240000000800 */
[----:B0-----:R-:W-:-:S13]  /*3260*/  ISETP.GE.AND P0, PT, R6, 0x1, PT ;  /* 0x000000010600780c */ /* 0x001fda0003f06270 */
        /* <DEDUP_REMOVED lines=11> */
.L_x_5088:
[----:B------:R-:W-:-:S13]  /*3320*/  ISETP.NE.AND P1, PT, R6, 0x1, PT ;  /* 0x000000010600780c */ /* 0x000fda0003f25270 */
[----:B------:R-:W0:Y:S02]  /*3330*/  @P1 LDC.64 R4, c[0x0][0xae0] ;  /* 0x0002b800ff041b82 */ /* 0x000e240000000a00 */
[----:B0-----:R-:W-:-:S05]  /*3340*/  @P1 IMAD.HI.U32 R4, R3, R4, RZ ;  /* 0x0000000403041227 */ /* 0x001fca00078e00ff */
[----:B------:R-:W-:-:S07]  /*3350*/  @P1 SHF.R.U32.HI R3, RZ, R5, R4 ;  /* 0x00000005ff031219 */ /* 0x000fce0000011604 */
.L_x_5089:
[----:B------:R-:W-:-:S05]  /*3360*/  IMAD R3, R3, R6, R6 ;  /* 0x0000000603037224 */ /* 0x000fca00078e0206 */
[----:B------:R-:W-:-:S07]  /*3370*/  VIMNMX R0, R0, R3, PT ;  /* 0x0000000300007248 */ /* 0x000fce0003fe0100 */
.L_x_5087:
[----:B------:R-:W-:Y:S01]  /*3380*/  VIADD R0, R0, 0x3f ;  /* 0x0000003f00007836 */ /* 0x000fe20000000000 */
[----:B------:R-:W-:Y:S01]  /*3390*/  ULDC UR4, c[0x0][0xad4] ;  /* 0x0002b50000047ab9 */ /* 0x000fe20000000800 */
[----:B------:R-:W-:-:S03]  /*33a0*/  IMAD R4, R185, 0x40, -R18 ;  /* 0x00000040b9047824 */ /* 0x000fc600078e0a12 */
[----:B------:R-:W-:-:S04]  /*33b0*/  SHF.R.S32.HI R3, RZ, 0x1f, R0 ;  /* 0x0000001fff037819 */ /* 0x000fc80000011400 */
[----:B------:R-:W-:Y:S01]  /*33c0*/  LEA.HI R3, R3, R0, RZ, 0x6 ;  /* 0x0000000003037211 */ /* 0x000fe200078f30ff */
[----:B------:R-:W-:-:S03]  /*33d0*/  IMAD.IADD R0, R17, 0x1, R4 ;  /* 0x0000000111007824 */ /* 0x000fc600078e0204 */
[----:B------:R-:W-:Y:S01]  /*33e0*/  SHF.R.S32.HI R3, RZ, 0x6, R3 ;  /* 0x00000006ff037819 */ /* 0x000fe20000011403 */
[----:B------:R-:W-:-:S03]  /*33f0*/  VIADD R4, R0, -UR4 ;  /* 0x8000000400047c36 */ /* 0x000fc60008000000 */
[----:B------:R-:W-:Y:S01]  /*3400*/  VIMNMX R168, R168, R3, PT ;  /* 0x00000003a8a87248 */ /* 0x000fe20003fe0100 */
[----:B------:R-:W-:Y:S06]  /*3410*/  @!P0 BRA `(.L_x_5090) ;  /* 0x0000000000408947 */ /* 0x000fec0003800000 */
[----:B------:R-:W-:-:S05]  /*3420*/  IMAD.MOV.U32 R3, RZ, RZ, R0 ;  /* 0x000000ffff037224 */ /* 0x000fca00078e0000 */
        /* <DEDUP_REMOVED lines=9> */
.L_x_5091:
[----:B------:R-:W-:-:S13]  /*34c0*/  ISETP.NE.AND P0, PT, R6, 0x1, PT ;  /* 0x000000010600780c */ /* 0x000fda0003f05270 */
[----:B------:R-:W0:Y:S02]  /*34d0*/  @P0 LDC.64 R8, c[0x0][0xae0] ;  /* 0x0002b800ff080b82 */ /* 0x000e240000000a00 */
[----:B0-----:R-:W-:-:S05]  /*34e0*/  @P0 IMAD.HI.U32 R0, R3, R8, RZ ;  /* 0x0000000803000227 */ /* 0x001fca00078e00ff */
[----:B------:R-:W-:-:S07]  /*34f0*/  @P0 SHF.R.U32.HI R3, RZ, R9, R0 ;  /* 0x00000009ff030219 */ /* 0x000fce0000011600 */
.L_x_5092:
[----:B------:R-:W-:-:S05]  /*3500*/  IMAD R3, R3, R6, RZ ;  /* 0x0000000603037224 */ /* 0x000fca00078e02ff */
[----:B------:R-:W-:-:S07]  /*3510*/  VIMNMX R4, R4, R3, !PT ;  /* 0x0000000304047248 */ /* 0x000fce0007fe0100 */
.L_x_5090:
        /* <DEDUP_REMOVED lines=71> */
[----:B------:R-:W-:Y:S01]  /*3990*/  IMAD.MOV.U32 R7, RZ, RZ, RZ ;  /* 0x000000ffff077224 */ /* 0x000fe200078e00ff */
[----:B------:R-:W-:Y:S01]  /*39a0*/  MOV R24, RZ ;  /* 0x000000ff00187202 */ /* 0x000fe20000000f00 */
[----:B------:R-:W-:-:S02]  /*39b0*/  IMAD.MOV.U32 R20, RZ, RZ, RZ ;  /* 0x000000ffff147224 */ /* 0x000fc400078e00ff */
[----:B------:R-:W-:Y:S01]  /*39c0*/  IMAD.MOV.U32 R5, RZ, RZ, RZ ;  /* 0x000000ffff057224 */ /* 0x000fe200078e00ff */
        /* <DEDUP_REMOVED lines=31> */
.L_x_5093:
[----:B------:R-:W-:Y:S02]  /*3bc0*/  LEA.HI R0, R197, R197, RZ, 0x1 ;  /* 0x000000c5c5007211 */ /* 0x000fe400078f08ff */
[----:B------:R-:W-:Y:S02]  /*3bd0*/  ISETP.NE.AND P0, PT, R192, 0x3, PT ;  /* 0x00000003c000780c */ /* 0x000fe40003f05270 */
[----:B------:R-:W-:-:S05]  /*3be0*/  LOP3.LUT R0, R0, 0xfffffffe, RZ, 0xc0, !PT ;  /* 0xfffffffe00007812 */ /* 0x000fca00078ec0ff */
[----:B------:R-:W-:-:S05]  /*3bf0*/  IMAD.IADD R0, R197, 0x1, -R0 ;  /* 0x00000001c5007824 */ /* 0x000fca00078e0a00 */
[----:B------:R-:W-:-:S04]  /*3c00*/  SHF.L.U32 R0, R0, 0x1f, RZ ;  /* 0x0000001f00007819 */ /* 0x000fc800000006ff */
[----:B------:R-:W0:Y:S02]  /*3c10*/  SYNCS.PHASECHK.TRANS64.TRYWAIT P1, [UR37+0x38800], R0 ;  /* 0x03880000ff0075a7 */ /* 0x000e240008020165 */
[----:B0-----:R-:W-:Y:S05]  /*3c20*/  @!P1 BRA `(.L_x_5094) ;  /* 0x0000015000549947 */ /* 0x001fea0003800000 */
.L_x_5270:
[----:B------:R-:W-:Y:S05]  /*3c30*/  @!P0 BRA `(.L_x_5095) ;  /* 0x0000000000048947 */ /* 0x000fea0003800000 */
[----:B------:R-:W-:Y:S01]  /*3c40*/  BPT.TRAP 0x1 ;  /* 0x000000040000795c */ /* 0x000fe20000300000 */
.L_x_5095:
[----:B------:R-:W-:Y:S01]  /*3c50*/  IMAD.U32 R4, RZ, RZ, UR36 ;  /* 0x00000024ff047e24 */ /* 0x000fe2000f8e00ff */
[----:B------:R-:W-:-:S04]  /*3c60*/  SHF.L.U32 R5, R2, 0x1f, RZ ;  /* 0x0000001f02057819 */ /* 0x000fc800000006ff */
[----:B------:R-:W-:-:S04]  /*3c70*/  LEA R4, R4, UR37, 0x3 ;  /* 0x0000002504047c11 */ /* 0x000fc8000f8e18ff */
[----:B------:R1:W2:Y:S01]  /*3c80*/  SYNCS.PHASECHK.TRANS64.TRYWAIT P1, [R4+URZ+0x38830], R5 ;  /* 0x03883005040075a7 */ /* 0x0002a2000802017f */
[----:B------:R-:W-:Y:S05]  /*3c90*/  @!P0 BRA `(.L_x_5096) ;  /* 0x0000000000048947 */ /* 0x000fea0003800000 */
[----:B------:R-:W-:Y:S01]  /*3ca0*/  BPT.TRAP 0x1 ;  /* 0x000000040000795c */ /* 0x000fe20000300000 */
.L_x_5096:
[----:B--2---:R-:W-:Y:S05]  /*3cb0*/  @P1 BRA `(.L_x_5097) ;  /* 0x0000000000081947 */ /* 0x004fea0003800000 */
[----:B------:R-:W2:Y:S02]  /*3cc0*/  SYNCS.PHASECHK.TRANS64.TRYWAIT P1, [R4+URZ+0x38830], R5 ;  /* 0x03883005040075a7 */ /* 0x000ea4000802017f */
[----:B--2---:R-:W-:Y:S05]  /*3cd0*/  @!P1 BRA `(.L_x_5098) ;  /* 0x0000015000409947 */ /* 0x004fea0003800000 */
.L_x_5097:
[----:B------:R-:W-:-:S04]  /*3ce0*/  UIADD3 UR4, UR37, 0x22400, URZ ;  /* 0x0002240025047890 */ /* 0x000fc8000fffe03f */
[----:B------:R-:W-:-:S04]  /*3cf0*/  USHF.R.U32.HI UR4, URZ, 0x4, UR4 ;  /* 0x000000043f047899 */ /* 0x000fc80008011604 */
[----:B------:R-:W-:-:S06]  /*3d00*/  ULOP3.LUT UR4, UR4, 0x3fff, URZ, 0xc0, !UPT ;  /* 0x00003fff04047892 */ /* 0x000fcc000f8ec03f */
[----:B0-----:R-:W-:Y:S01]  /*3d10*/  IMAD.U32 R3, RZ, RZ, UR4 ;  /* 0x00000004ff037e24 */ /* 0x001fe2000f8e00ff */
        /* <DEDUP_REMOVED lines=34> */
[----:B------:R-:W0:Y:S02]  /*3f40*/  SYNCS.PHASECHK.TRANS64.TRYWAIT P1, [UR37+0x38810], R0 ;  /* 0x03881000ff0075a7 */ /* 0x000e240008020165 */
[----:B0-----:R-:W-:Y:S05]  /*3f50*/  @!P1 BRA `(.L_x_5099) ;  /* 0x0000014c00b49947 */ /* 0x001fea0003800000 */
.L_x_5271:
[----:B------:R-:W-:Y:S05]  /*3f60*/  @!P0 BRA `(.L_x_5100) ;  /* 0x0000000000048947 */ /* 0x000fea0003800000 */
[----:B------:R-:W-:Y:S01]  /*3f70*/  BPT.TRAP 0x1 ;  /* 0x000000040000795c */ /* 0x000fe20000300000 */
.L_x_5100:
[----:B------:R3:W4:Y:S01]  /*3f80*/  SYNCS.PHASECHK.TRANS64.TRYWAIT P1, [R4+URZ+0x38850], R5 ;  /* 0x03885005040075a7 */ /* 0x000722000802017f */
[----:B------:R-:W-:Y:S05]  /*3f90*/  @!P0 BRA `(.L_x_5101) ;  /* 0x0000000000048947 */ /* 0x000fea0003800000 */
[----:B------:R-:W-:Y:S01]  /*3fa0*/  BPT.TRAP 0x1 ;  /* 0x000000040000795c */ /* 0x000fe20000300000 */
.L_x_5101:
[----:B----4-:R-:W-:Y:S05]  /*3fb0*/  @P1 BRA `(.L_x_5102) ;  /* 0x0000000000081947 */ /* 0x010fea0003800000 */
[----:B------:R-:W4:Y:S02]  /*3fc0*/  SYNCS.PHASECHK.TRANS64.TRYWAIT P1, [R4+URZ+0x38850], R5 ;  /* 0x03885005040075a7 */ /* 0x000f24000802017f */
[----:B----4-:R-:W-:Y:S05]  /*3fd0*/  @!P1 BRA `(.L_x_5103) ;  /* 0x0000014c00ac9947 */ /* 0x010fea0003800000 */
.L_x_5102:
[----:B------:R-:W-:Y:S01]  /*3fe0*/  UIADD3 UR4, UR37, 0x400, URZ ;  /* 0x0000040025047890 */ /* 0x000fe2000fffe03f */
[----:B------:R-:W-:Y:S01]  /*3ff0*/  WARPGROUP.ARRIVE ;  /* 0x00000000000079c5 */ /* 0x000fe20000000000 */
[----:B------:R-:W-:-:S05]  /*4000*/  UIADD3 UR5, UR37, 0x26400, URZ ;  /* 0x0002640025057890 */ /* 0x000fca000fffe03f */
[----:B0-----:R-:W0:Y:S01]  /*4010*/  S2R R0, SR_TID.X ;  /* 0x0000000000007919 */ /* 0x001e220000002100 */
[----:B------:R-:W-:Y:S01]  /*4020*/  USHF.R.U32.HI UR4, URZ, 0x4, UR4 ;  /* 0x000000043f047899 */ /* 0x000fe20008011604 */
[----:B------:R-:W-:Y:S01]  /*4030*/  LEA R9, R168, 0xffffffc0, 0x6 ;  /* 0xffffffc0a8097811 */ /* 0x000fe200078e30ff */
[----:B------:R-:W-:Y:S01]  /*4040*/  USHF.R.U32.HI UR5, URZ, 0x4, UR5 ;  /* 0x000000043f057899 */ /* 0x000fe20008011605 */
[----:B------:R-:W1:Y:S01]  /*4050*/  S2R R6, SR_TID.X ;  /* 0x0000000000067919 */ /* 0x000e620000002100 */
[----:B------:R-:W-:Y:S01]  /*4060*/  ULOP3.LUT UR4, UR4, 0x3fff, URZ, 0xc0, !UPT ;  /* 0x00003fff04047892 */ /* 0x000fe2000f8ec03f */
[----:B------:R-:W-:Y:S01]  /*4070*/  IADD3 R8, -R16, R17, -R9 ;  /* 0x0000001110087210 */ /* 0x000fe20007ffe909 */
[----:B------:R-:W-:Y:S02]  /*4080*/  ULOP3.LUT UR5, UR5, 0x3fff, URZ, 0xc0, !UPT ;  /* 0x00003fff05057892 */ /* 0x000fe4000f8ec03f */
[----:B------:R-:W-:Y:S02]  /*4090*/  ULOP3.LUT UR4, UR4, 0x10000, URZ, 0xfc, !UPT ;  /* 0x0001000004047892 */ /* 0x000fe4000f8efc3f */
[----:B------:R-:W-:-:S02]  /*40a0*/  ULOP3.LUT UR5, UR5, 0x10000, URZ, 0xfc, !UPT ;  /* 0x0001000005057892 */ /* 0x000fc4000f8efc3f */
[----:B------:R-:W-:Y:S01]  /*40b0*/  ULEA UR6, UR36, UR4, 0xc ;  /* 0x0000000424067291 */ /* 0x000fe2000f8e603f */
[----:B------:R-:W-:Y:S01]  /*40c0*/  UMOV UR25, 0x40000040 ;  /* 0x4000004000197882 */ /* 0x000fe20000000000 */
[----:B------:R-:W-:Y:S01]  /*40d0*/  UMOV UR27, 0x40000040 ;  /* 0x40000040001b7882 */ /* 0x000fe20000000000 */
[----:B------:R-:W-:Y:S02]  /*40e0*/  UIADD3 UR8, UR5, 0x2, URZ ;  /* 0x0000000205087890 */ /* 0x000fe4000fffe03f */
[----:B------:R-:W-:Y:S02]  /*40f0*/  UMOV UR24, UR5 ;  /* 0x0000000500187c82 */ /* 0x000fe40008000000 */
[----:B------:R-:W-:Y:S01]  /*4100*/  UMOV UR26, UR6 ;  /* 0x00000006001a7c82 */ /* 0x000fe20008000000 */
[----:B------:R-:W-:Y:S01]  /*4110*/  UIADD3 UR10, UR6, 0x2, URZ ;  /* 0x00000002060a7890 */ /* 0x000fe2000fffe03f */
[----:B------:R-:W-:Y:S01]  /*4120*/  HGMMA.64x64x16.F32.BF16 R24, gdesc[UR24], R24, gsb0 ;  /* 0x00e00000181879f0 */ /* 0x000fe20008001818 */
[----:B------:R-:W-:Y:S01]  /*4130*/  UMOV UR9, 0x40000040 ;  /* 0x4000004000097882 */ /* 0x000fe20000000000 */
[----:B------:R-:W-:Y:S01]  /*4140*/  UMOV UR11, 0x40000040 ;  /* 0x40000040000b7882 */ /* 0x000fe20000000000 */
[----:B------:R-:W-:-:S02]  /*4150*/  UIADD3 UR14, UR5, 0x800, URZ ;  /* 0x00000800050e7890 */ /* 0x000fc4000fffe03f */
[----:B------:R-:W-:Y:S01]  /*4160*/  UIADD3 UR15, UR6, 0x800, URZ ;  /* 0x00000800060f7890 */ /* 0x000fe2000fffe03f */
[----:B------:R-:W-:Y:S01]  /*4170*/  UMOV UR29, 0x40000040 ;  /* 0x40000040001d7882 */ /* 0x000fe20000000000 */
[----:B------:R-:W-:Y:S01]  /*4180*/  UMOV UR31, 0x40000040 ;  /* 0x40000040001f7882 */ /* 0x000fe20000000000 */
[----:B------:R-:W-:Y:S01]  /*4190*/  ULDC UR18, c[0x0][0xad4] ;  /* 0x0002b50000127ab9 */ /* 0x000fe20000000800 */
[----:B0-----:R-:W-:Y:S02]  /*41a0*/  SHF.R.U32.HI R0, RZ, 0x7, R0 ;  /* 0x00000007ff007819 */ /* 0x001fe40000011600 */
[----:B-1234-:R-:W-:-:S04]  /*41b0*/  LOP3.LUT R5, R6, 0x7f, RZ, 0xc0, !PT ;  /* 0x0000007f06057812 */ /* 0x01efc800078ec0ff */
[----:B------:R-:W0:Y:S01]  /*41c0*/  SHFL.IDX PT, R0, R0, RZ, 0x1f ;  /* 0x00001fff00007589 */ /* 0x000e2200000e0000 */
[----:B------:R-:W-:Y:S01]  /*41d0*/  ISETP.NE.AND P1, PT, R5, RZ, PT ;  /* 0x000000ff0500720c */ /* 0x000fe20003f25270 */
[----:B------:R-:W-:-:S04]  /*41e0*/  IMAD.MOV.U32 R5, RZ, RZ, -0x40 ;  /* 0xffffffc0ff057424 */ /* 0x000fc800078e00ff */
[----:B------:R-:W-:-:S04]  /*41f0*/  IMAD R5, R168, R5, 0x41 ;  /* 0x00000041a8057424 */ /* 0x000fc800078e0205 */
[----:B------:R-:W-:Y:S01]  /*4200*/  VIADD R10, R5, 0xffffffff ;  /* 0xffffffff050a7836 */ /* 0x000fe20000000000 */
[----:B------:R-:W-:-:S05]  /*4210*/  IADD3 R7, -R18, R5, R17 ;  /* 0x0000000512077210 */ /* 0x000fca0007ffe111 */
[----:B------:R-:W-:Y:S01]  /*4220*/  IMAD.IADD R7, R7, 0x1, -R16 ;  /* 0x0000000107077824 */ /* 0x000fe200078e0a10 */
[----:B0-----:R-:W-:Y:S01]  /*4230*/  R2UR UR7, R0 ;  /* 0x00000000000772ca */ /* 0x001fe200000e0000 */
[----:B------:R-:W-:-:S05]  /*4240*/  @!P1 VIADD R0, R4, 0x38840 ;  /* 0x0003884004009836 */ /* 0x000fca0000000000 */
[----:B------:R-:W-:-:S07]  /*4250*/  @!P1 PRMT R0, RZ, 0x654, R0 ;  /* 0x00000654ff009816 */ /* 0x000fce0000000000 */
        /* <DEDUP_REMOVED lines=242> */
[----:B------:R-:W-:-:S05]  /*5180*/  UIADD3 UR6, UR7, UR8, UR6 ;  /* 0x0000000807067290 */ /* 0x000fca000fffe006 */
[----:B------:R-:W-:Y:S02]  /*5190*/  UMOV UR8, UR10 ;  /* 0x0000000a00087c82 */ /* 0x000fe40008000000 */
[----:B------:R-:W-:Y:S01]  /*51a0*/  UMOV UR10, UR6 ;  /* 0x00000006000a7c82 */ /* 0x000fe20008000000 */
[----:B------:R-:W-:Y:S02]  /*51b0*/  ULDC.64 UR6, c[0x0][0xad8] ;  /* 0x0002b60000067ab9 */ /* 0x000fe40000000a00 */
[----:B------:R-:W-:Y:S01]  /*51c0*/  UISETP.GE.AND UP0, UPT, UR7, 0x1, UPT ;  /* 0x000000010700788c */ /* 0x000fe2000bf06270 */
[----:B------:R-:W-:-:S05]  /*51d0*/  VIADD R11, R7, UR6 ;  /* 0x00000006070b7c36 */ /* 0x000fca0008000000 */
[----:B------:R-:W-:Y:S01]  /*51e0*/  PLOP3.LUT P2, PT, PT, PT, UP0, 0x40, 0x0 ;  /* 0x000000000000781c */ /* 0x000fe20003f4e808 */
[----:B------:R-:W-:Y:S02]  /*51f0*/  WARPGROUP.DEPBAR.LE gsb0, 0x0 ;  /* 0x00008000000079c5 */ /* 0x000fe40000010000 */
[----:B------:R-:W-:-:S06]  /*5200*/  WARPGROUP.ARRIVE ;  /* 0x00000000000079c5 */ /* 0x000fcc0000000000 */
[----:B------:R-:W-:Y:S01]  /*5210*/  HGMMA.64x64x16.F32.BF16 R24, gdesc[UR8], R24, gsb0 ;  /* 0x00e00000081879f0 */ /* 0x000fe20008001818 */
[----:B------:R-:W-:-:S06]  /*5220*/  ULOP3.LUT UR8, URZ, UR18, URZ, 0x33, !UPT ;  /* 0x000000123f087292 */ /* 0x000fcc000f8e333f */
[----:B------:R-:W-:Y:S01]  /*5230*/  VIADD R13, R7, UR8 ;  /* 0x00000008070d7c36 */ /* 0x000fe20008000000 */
[----:B------:R-:W-:Y:S02]  /*5240*/  WARPGROUP.DEPBAR.LE gsb0, 0x0 ;  /* 0x00008000000079c5 */ /* 0x000fe40000010000 */
[----:B------:R0:W-:Y:S02]  /*5250*/  @!P1 SYNCS.ARRIVE.TRANS64.RED.A1T0 RZ, [R0+URZ], RZ ;  /* 0x000000ff00ff99a7 */ /* 0x0001e4000810043f */
[----:B0-----:R-:W-:-:S05]  /*5260*/  IMAD R0, R185, 0x40, R19 ;  /* 0x00000040b9007824 */ /* 0x001fca00078e0213 */
[----:B------:R-:W-:Y:S02]  /*5270*/  VIADDMNMX R5, R0, R11, R8, PT ;  /* 0x0000000b00057246 */ /* 0x000fe40003800108 */
[----:B------:R-:W-:Y:S01]  /*5280*/  IADD3 R6, R13, R0, RZ ;  /* 0x000000000d067210 */ /* 0x000fe20007ffe0ff */
        /* <DEDUP_REMOVED lines=13> */
.L_x_5106:
[----:B------:R-:W-:-:S06]  /*5360*/  UISETP.NE.AND UP1, UPT, UR7, 0x1, UPT ;  /* 0x000000010700788c */ /* 0x000fcc000bf25270 */
[----:B------:R-:W-:-:S05]  /*5370*/  PLOP3.LUT P2, PT, PT, PT, UP1, 0x80, 0x0 ;  /* 0x000000000000781c */ /* 0x000fca0003f4f018 */
[----:B------:R-:W-:-:S08]  /*5380*/  @UP1 ULDC.64 UR8, c[0x0][0xae0] ;  /* 0x0002b80000081ab9 */ /* 0x000fd00000000a00 */
[----:B------:R-:W-:-:S05]  /*5390*/  @P2 IMAD.HI.U32 R12, R7, UR8, RZ ;  /* 0x00000008070c2c27 */ /* 0x000fca000f8e00ff */
[----:B------:R-:W-:-:S07]  /*53a0*/  @P2 SHF.R.U32.HI R7, RZ, UR9, R12 ;  /* 0x00000009ff072c19 */ /* 0x000fce000801160c */
.L_x_5107:
[----:B------:R-:W-:Y:S05]  /*53b0*/  BSYNC B0 ;  /* 0x0000000000007941 */ /* 0x000fea0003800000 */
.L_x_5105:
[----:B------:R-:W-:-:S04]  /*53c0*/  IMAD R7, R7, UR7, -R9 ;  /* 0x0000000707077c24 */ /* 0x000fc8000f8e0a09 */
[----:B------:R-:W-:-:S05]  /*53d0*/  IMAD.IADD R7, R7, 0x1, -R16 ;  /* 0x0000000107077824 */ /* 0x000fca00078e0a10 */
[----:B------:R-:W-:Y:S02]  /*53e0*/  VIMNMX R6, R6, R7, !PT ;  /* 0x0000000706067248 */ /* 0x000fe40007fe0100 */
[----:B------:R-:W-:-:S07]  /*53f0*/  VIADDMNMX R5, R7, UR7, R5, PT ;  /* 0x0000000707057c46 */ /* 0x000fce000b800105 */
.L_x_5104:
[C---:B------:R-:W-:Y:S02]  /*5400*/  ISETP.GE.AND P2, PT, R10.reuse, 0x2, PT ;  /* 0x000000020a00780c */ /* 0x040fe40003f46270 */
        /* <DEDUP_REMOVED lines=76> */
[----:B------:R-:W-:Y:S02]  /*58d0*/  PLOP3.LUT P6, PT, PT, PT, UP0, 0x40, 0x0 ;  /* 0x000000000000781c */ /* 0x000fe40003fce808 */
[----:B------:R-:W-:Y:S02]  /*58e0*/  VIADDMNMX R7, R5, R11, R8, PT ;  /* 0x0000000b05077246 */ /* 0x000fe40003800108 */
[----:B------:R-:W-:-:S09]  /*58f0*/  IADD3 R5, R13, 0x8, R0 ;  /* 0x000000080d057810 */ /* 0x000fd20007ffe000 */
        /* <DEDUP_REMOVED lines=15> */
.L_x_5110:
[----:B------:R-:W-:-:S06]  /*59f0*/  UISETP.NE.AND UP1, UPT, UR7, 0x1, UPT ;  /* 0x000000010700788c */ /* 0x000fcc000bf25270 */
[----:B------:R-:W-:-:S05]  /*5a00*/  PLOP3.LUT P6, PT, PT, PT, UP1, 0x80, 0x0 ;  /* 0x000000000000781c */ /* 0x000fca0003fcf018 */
[----:B------:R-:W-:-:S08]  /*5a10*/  @UP1 ULDC.64 UR8, c[0x0][0xae0] ;  /* 0x0002b80000081ab9 */ /* 0x000fd00000000a00 */
[----:B------:R-:W-:Y:S01]  /*5a20*/  @P6 IMAD.HI.U32 R8, R6, UR8, RZ ;  /* 0x0000000806086c27 */ /* 0x000fe2000f8e00ff */
[----:B------:R-:W-:-:S13]  /*5a30*/  PLOP3.LUT P6, PT, PT, PT, UP1, 0x80, 0x0 ;  /* 0x000000000000781c */ /* 0x000fda0003fcf018 */
[----:B------:R-:W-:-:S07]  /*5a40*/  @P6 SHF.R.U32.HI R6, RZ, UR9, R8 ;  /* 0x00000009ff066c19 */ /* 0x000fce0008011608 */
.L_x_5111:
[----:B------:R-:W-:Y:S05]  /*5a50*/  BSYNC B0 ;  /* 0x0000000000007941 */ /* 0x000fea0003800000 */
.L_x_5109:
[----:B------:R-:W-:-:S04]  /*5a60*/  IMAD R9, R6, UR7, -R9 ;  /* 0x0000000706097c24 */ /* 0x000fc8000f8e0a09 */
[----:B------:R-:W-:-:S05]  /*5a70*/  IMAD.IADD R6, R9, 0x1, -R16 ;  /* 0x0000000109067824 */ /* 0x000fca00078e0a10 */
[----:B------:R-:W-:Y:S02]  /*5a80*/  VIMNMX R5, R5, R6, !PT ;  /* 0x0000000605057248 */ /* 0x000fe40007fe0100 */
[----:B------:R-:W-:-:S07]  /*5a90*/  VIADDMNMX R7, R6, UR7, R7, PT ;  /* 0x0000000706077c46 */ /* 0x000fce000b800107 */
.L_x_5108:
[----:B------:R-:W-:Y:S01]  /*5aa0*/  ISETP.GT.AND P2, PT, R5, 0x1, !P2 ;  /* 0x000000010500780c */ /* 0x000fe20005744270 */
[----:B------:R-:W-:Y:S01]  /*5ab0*/  ULDC UR11, c[0x0][0xa80] ;  /* 0x0002a000000b7ab9 */ /* 0x000fe20000000800 */
[----:B------:R-:W-:Y:S01]  /*5ac0*/  FMNMX.FTZ R6, R15, R25, !PT ;  /* 0x000000190f067209 */ /* 0x000fe20007810000 */
[----:B------:R-:W-:Y:S01]  /*5ad0*/  ULEA UR8, UR36, UR38, 0xc ;  /* 0x0000002624087291 */ /* 0x000fe2000f8e603f */
[----:B------:R-:W-:Y:S01]  /*5ae0*/  ISETP.LT.OR P2, PT, R7, 0x2, P2 ;  /* 0x000000020700780c */ /* 0x000fe20001741670 */
[----:B------:R-:W-:Y:S01]  /*5af0*/  UMOV UR15, 0x40000040 ;  /* 0x40000040000f7882 */ /* 0x000fe20000000000 */
[----:B------:R-:W-:Y:S01]  /*5b00*/  FMNMX.FTZ R6, R21, R6, !PT ;  /* 0x0000000615067209 */ /* 0x000fe20007810000 */
[----:B------:R-:W-:Y:S01]  /*5b10*/  UIADD3 UR10, UR8, 0x80, URZ ;  /* 0x00000080080a7890 */ /* 0x000fe2000fffe03f */
[----:B------:R-:W-:Y:S01]  /*5b20*/  FSEL R27, R27, -INF , !P2 ;  /* 0xff8000001b1b7808 */ /* 0x000fe20005000000 */
[----:B------:R-:W-:Y:S01]  /*5b30*/  @!P1 VIADD R4, R4, 0x38860 ;  /* 0x0003886004049836 */ /* 0x000fe20000000000 */
[----:B------:R-:W-:Y:S01]  /*5b40*/  ISETP.NE.AND P2, PT, R14, RZ, PT ;  /* 0x000000ff0e00720c */ /* 0x000fe20003f45270 */
[----:B------:R-:W-:Y:S01]  /*5b50*/  UMOV UR14, UR8 ;  /* 0x00000008000e7c82 */ /* 0x000fe20008000000 */
[----:B------:R-:W-:Y:S01]  /*5b60*/  FMNMX.FTZ R6, R29, R6, !PT ;  /* 0x000000061d067209 */ /* 0x000fe20007810000 */
        /* <DEDUP_REMOVED lines=25> */
[----:B------:R-:W-:-:S02]  /*5d00*/  ISETP.GT.AND P3, PT, R5, 0x8, !P3 ;  /* 0x000000080500780c */ /* 0x000fc40005f64270 */
[----:B------:R-:W-:Y:S02]  /*5d10*/  FSEL R38, R38, -INF , !P2 ;  /* 0xff80000026267808 */ /* 0x000fe40005000000 */
[----:B------:R-:W-:Y:S02]  /*5d20*/  ISETP.NE.AND P2, PT, R36, RZ, PT ;  /* 0x000000ff2400720c */ /* 0x000fe40003f45270 */
[----:B------:R-:W-:Y:S02]  /*5d30*/  FMNMX.FTZ R6, R169, R6, !PT ;  /* 0x00000006a9067209 */ /* 0x000fe40007810000 */
[----:B------:R-:W-:Y:S02]  /*5d40*/  ISETP.GT.AND P2, PT, R5, 0x19, !P2 ;  /* 0x000000190500780c */ /* 0x000fe40005744270 */
[C---:B------:R-:W-:Y:S02]  /*5d50*/  ISETP.LT.OR P3, PT, R7.reuse, 0x9, P3 ;  /* 0x000000090700780c */ /* 0x040fe40001f61670 */
[----:B------:R-:W-:-:S02]  /*5d60*/  ISETP.LT.OR P2, PT, R7, 0x1a, P2 ;  /* 0x0000001a0700780c */ /* 0x000fc40001741670 */
[----:B------:R-:W-:Y:S02]  /*5d70*/  FMNMX.FTZ R8, R53, R6, !PT ;  /* 0x0000000635087209 */ /* 0x000fe40007810000 */
[----:B------:R-:W-:Y:S02]  /*5d80*/  FSEL R39, R39, -INF , !P2 ;  /* 0xff80000027277808 */ /* 0x000fe40005000000 */
[----:B------:R-:W-:Y:S01]  /*5d90*/  ISETP.NE.AND P2, PT, R56, RZ, PT ;  /* 0x000000ff3800720c */ /* 0x000fe20003f45270 */
[----:B------:R-:W0:Y:S01]  /*5da0*/  SHFL.BFLY PT, R9, R8, 0x2, 0x1f ;  /* 0x0c401f0008097f89 */ /* 0x000e2200000e0000 */
        /* <DEDUP_REMOVED lines=9> */
[----:B------:R-:W-:Y:S02]  /*5e40*/  ISETP.GT.AND P5, PT, R5, 0x38, !P5 ;  /* 0x000000380500780c */ /* 0x000fe40006fa4270 */
[C---:B------:R-:W-:Y:S02]  /*5e50*/  ISETP.LT.OR P2, PT, R7.reuse, 0x22, P2 ;  /* 0x000000220700780c */ /* 0x040fe40001741670 */
[----:B------:R-:W-:Y:S02]  /*5e60*/  ISETP.LT.OR P4, PT, R7, 0x32, P4 ;  /* 0x000000320700780c */ /* 0x000fe40002781670 */
[----:B------:R-:W-:Y:S02]  /*5e70*/  FSEL R43, R43, -INF , !P2 ;  /* 0xff8000002b2b7808 */ /* 0x000fe40005000000 */
[----:B------:R-:W-:Y:S02]  /*5e80*/  ISETP.GT.AND P2, PT, R5, 0x28, !P3 ;  /* 0x000000280500780c */ /* 0x000fe40005f44270 */
[----:B------:R-:W-:-:S02]  /*5e90*/  ISETP.NE.AND P3, PT, R60, RZ, PT ;  /* 0x000000ff3c00720c */ /* 0x000fc40003f65270 */
[----:B------:R-:W-:Y:S02]  /*5ea0*/  ISETP.LT.OR P2, PT, R7, 0x29, P2 ;  /* 0x000000290700780c */ /* 0x000fe40001741670 */
[C---:B------:R-:W-:Y:S02]  /*5eb0*/  ISETP.GT.AND P3, PT, R5.reuse, 0x30, !P3 ;  /* 0x000000300500780c */ /* 0x040fe40005f64270 */
[----:B------:R-:W-:Y:S02]  /*5ec0*/  FSEL R46, R46, -INF , !P2 ;  /* 0xff8000002e2e7808 */ /* 0x000fe40005000000 */
[----:B------:R-:W-:Y:S02]  /*5ed0*/  ISETP.GT.AND P2, PT, R5, RZ, !P6 ;  /* 0x000000ff0500720c */ /* 0x000fe40007744270 */
[----:B------:R-:W-:Y:S02]  /*5ee0*/  ISETP.NE.AND P6, PT, R10, RZ, PT ;  /* 0x000000ff0a00720c */ /* 0x000fe40003fc5270 */
[----:B------:R-:W-:-:S02]  /*5ef0*/  ISETP.LT.OR P2, PT, R7, 0x1, P2 ;  /* 0x000000010700780c */ /* 0x000fc40001741670 */
[----:B0-----:R-:W-:Y:S02]  /*5f00*/  FMNMX.FTZ R10, R8, R9, !PT ;  /* 0x00000009080a7209 */ /* 0x001fe40007810000 */
[----:B------:R-:W-:Y:S02]  /*5f10*/  FSEL R26, R26, -INF , !P2 ;  /* 0xff8000001a1a7808 */ /* 0x000fe40005000000 */
[----:B------:R-:W-:Y:S01]  /*5f20*/  ISETP.NE.AND P2, PT, R44, RZ, PT ;  /* 0x000000ff2c00720c */ /* 0x000fe20003f45270 */
[----:B------:R-:W0:Y:S01]  /*5f30*/  SHFL.BFLY PT, R11, R10, 0x1, 0x1f ;  /* 0x0c201f000a0b7f89 */ /* 0x000e2200000e0000 */
[----:B------:R-:W-:Y:S02]  /*5f40*/  FMNMX.FTZ R9, R26, R27, !PT ;  /* 0x0000001b1a097209 */ /* 0x000fe40007810000 */
[----:B------:R-:W-:Y:S02]  /*5f50*/  ISETP.GT.AND P2, PT, R5, 0x29, !P2 ;  /* 0x000000290500780c */ /* 0x000fe40005744270 */
[----:B------:R-:W-:-:S02]  /*5f60*/  FMNMX.FTZ R6, R30, R9, !PT ;  /* 0x000000091e067209 */ /* 0x000fc40007810000 */
[----:B------:R-:W-:Y:S02]  /*5f70*/  ISETP.LT.OR P2, PT, R7, 0x2a, P2 ;  /* 0x0000002a0700780c */ /* 0x000fe40001741670 */
[----:B------:R-:W-:Y:S02]  /*5f80*/  FMNMX.FTZ R9, R31, R6, !PT ;  /* 0x000000061f097209 */ /* 0x000fe40007810000 */
[----:B------:R-:W-:Y:S02]  /*5f90*/  FSEL R47, R47, -INF , !P2 ;  /* 0xff8000002f2f7808 */ /* 0x000fe40005000000 */
[----:B------:R-:W-:Y:S02]  /*5fa0*/  FMNMX.FTZ R6, R34, R9, !PT ;  /* 0x0000000922067209 */ /* 0x000fe40007810000 */
[----:B------:R-:W-:Y:S02]  /*5fb0*/  ISETP.LT.OR P3, PT, R7, 0x31, P3 ;  /* 0x000000310700780c */ /* 0x000fe40001f61670 */
[----:B------:R-:W-:-:S02]  /*5fc0*/  FMNMX.FTZ R9, R35, R6, !PT ;  /* 0x0000000623097209 */ /* 0x000fc40007810000 */
[----:B------:R-:W-:Y:S02]  /*5fd0*/  FSEL R50, R50, -INF , !P3 ;  /* 0xff80000032327808 */ /* 0x000fe40005800000 */
[----:B------:R-:W-:Y:S02]  /*5fe0*/  FMNMX.FTZ R8, R38, R9, !PT ;  /* 0x0000000926087209 */ /* 0x000fe40007810000 */
[----:B------:R-:W-:Y:S02]  /*5ff0*/  ISETP.LT.OR P5, PT, R7, 0x39, P5 ;  /* 0x000000390700780c */ /* 0x000fe40002fa1670 */
[----:B------:R-:W-:Y:S02]  /*6000*/  FMNMX.FTZ R9, R39, R8, !PT ;  /* 0x0000000827097209 */ /* 0x000fe40007810000 */
[----:B0-----:R-:W-:Y:S02]  /*6010*/  FMNMX.FTZ R6, R10, R11, !PT ;  /* 0x0000000b0a067209 */ /* 0x001fe40007810000 */
[----:B------:R-:W-:-:S02]  /*6020*/  FMNMX.FTZ R8, R42, R9, !PT ;  /* 0x000000092a087209 */ /* 0x000fc40007810000 */
[C---:B------:R-:W-:Y:S01]  /*6030*/  FSETP.NEU.FTZ.AND P2, PT, R6.reuse, -INF , PT ;  /* 0xff8000000600780b */ /* 0x040fe20003f5d000 */
[----:B------:R-:W-:Y:S01]  /*6040*/  FMUL.FTZ R10, R6, UR11 ;  /* 0x0000000b060a7c20 */ /* 0x000fe20008410000 */
[----:B------:R-:W-:Y:S02]  /*6050*/  FMNMX.FTZ R9, R43, R8, !PT ;  /* 0x000000082b097209 */ /* 0x000fe40007810000 */
[----:B------:R-:W-:Y:S02]  /*6060*/  FSEL R51, R51, -INF , !P4 ;  /* 0xff80000033337808 */ /* 0x000fe40006000000 */
[----:B------:R-:W-:Y:S02]  /*6070*/  FMNMX.FTZ R8, R46, R9, !PT ;  /* 0x000000092e087209 */ /* 0x000fe40007810000 */
[----:B------:R-:W-:Y:S02]  /*6080*/  FSEL R28, R10, RZ, P2 ;  /* 0x000000ff0a1c7208 */ /* 0x000fe40001000000 */
[----:B------:R-:W-:-:S02]  /*6090*/  FMNMX.FTZ R9, R47, R8, !PT ;  /* 0x000000082f097209 */ /* 0x000fc40007810000 */
[----:B------:R-:W-:Y:S01]  /*60a0*/  ISETP.GT.AND P2, PT, R5, 0x39, !P6 ;  /* 0x000000390500780c */ /* 0x000fe20007744270 */
[--C-:B------:R-:W-:Y:S01]  /*60b0*/  FFMA.FTZ R10, R25, UR11, -R28.reuse ;  /* 0x0000000b190a7c23 */ /* 0x100fe2000801081c */
[----:B------:R-:W-:Y:S01]  /*60c0*/  FMNMX.FTZ R8, R50, R9, !PT ;  /* 0x0000000932087209 */ /* 0x000fe20007810000 */
[--C-:B------:R-:W-:Y:S01]  /*60d0*/  FFMA.FTZ R5, R15, UR11, -R28.reuse ;  /* 0x0000000b0f057c23 */ /* 0x100fe2000801081c */
[----:B------:R-:W-:Y:S01]  /*60e0*/  ISETP.LT.OR P2, PT, R7, 0x3a, P2 ;  /* 0x0000003a0700780c */ /* 0x000fe20001741670 */
[--C-:B------:R-:W-:Y:S01]  /*60f0*/  FFMA.FTZ R15, R21, UR11, -R28.reuse ;  /* 0x0000000b150f7c23 */ /* 0x100fe2000801081c */
[----:B------:R-:W-:Y:S01]  /*6100*/  FSEL R54, R54, -INF , !P5 ;  /* 0xff80000036367808 */ /* 0x000fe20006800000 */
[--C-:B------:R-:W-:Y:S01]  /*6110*/  FFMA.FTZ R12, R29, UR11, -R28.reuse ;  /* 0x0000000b1d0c7c23 */ /* 0x100fe2000801081c */
[----:B------:R-:W-:Y:S01]  /*6120*/  FMNMX.FTZ R7, R51, R8, !PT ;  /* 0x0000000833077209 */ /* 0x000fe20007810000 */
[--C-:B------:R-:W-:Y:S01]  /*6130*/  FFMA.FTZ R9, R57, UR11, -R28.reuse ;  /* 0x0000000b39097c23 */ /* 0x100fe2000801081c */
[----:B------:R-:W-:Y:S01]  /*6140*/  FSEL R55, R55, -INF , !P2 ;  /* 0xff80000037377808 */ /* 0x000fe20005000000 */
[--C-:B------:R-:W-:Y:S01]  /*6150*/  FFMA.FTZ R14, R33, UR11, -R28.reuse ;  /* 0x0000000b210e7c23 */ /* 0x100fe2000801081c */
[----:B------:R-:W-:Y:S01]  /*6160*/  FMNMX.FTZ R8, R54, R7, !PT ;  /* 0x0000000736087209 */ /* 0x000fe20007810000 */
[--C-:B------:R-:W-:Y:S01]  /*6170*/  FFMA.FTZ R11, R59, UR11, -R28.reuse ;  /* 0x0000000b3b0b7c23 */ /* 0x100fe2000801081c */
[----:B------:R0:W-:Y:S01]  /*6180*/  MUFU.EX2 R7, R15 ;  /* 0x0000000f00077308 */ /* 0x0001e20000000800 */
[--C-:B------:R-:W-:Y:S01]  /*6190*/  FFMA.FTZ R20, R37, UR11, -R28.reuse ;  /* 0x0000000b25147c23 */ /* 0x100fe2000801081c */
[----:B------:R-:W-:Y:S01]  /*61a0*/  FMNMX.FTZ R8, R55, R8, !PT ;  /* 0x0000000837087209 */ /* 0x000fe20007810000 */
[--C-:B------:R-:W-:Y:S01]  /*61b0*/  FFMA.FTZ R170, R41, UR11, -R28.reuse ;  /* 0x0000000b29aa7c23 */ /* 0x100fe2000801081c */
[--C-:B------:R-:W-:Y:S01]  /*61c0*/  FFMA.FTZ R172, R45, UR11, -R28.reuse ;  /* 0x0000000b2dac7c23 */ /* 0x100fe2000801081c */
[--C-:B------:R-:W-:Y:S01]  /*61d0*/  FFMA.FTZ R21, R65, UR11, -R28.reuse ;  /* 0x0000000b41157c23 */ /* 0x100fe2000801081c */
[--C-:B------:R-:W-:Y:S01]  /*61e0*/  FFMA.FTZ R174, R49, UR11, -R28.reuse ;  /* 0x0000000b31ae7c23 */ /* 0x100fe2000801081c */
[----:B------:R-:W1:Y:S01]  /*61f0*/  SHFL.BFLY PT, R13, R8, 0x2, 0x1f ;  /* 0x0c401f00080d7f89 */ /* 0x000e6200000e0000 */
[--C-:B------:R-:W-:Y:S01]  /*6200*/  FFMA.FTZ R169, R169, UR11, -R28.reuse ;  /* 0x0000000ba9a97c23 */ /* 0x100fe2000801081c */
[--C-:B0-----:R-:W-:Y:S01]  /*6210*/  FFMA.FTZ R15, R63, UR11, -R28.reuse ;  /* 0x0000000b3f0f7c23 */ /* 0x101fe2000801081c */
[--C-:B------:R-:W-:Y:S01]  /*6220*/  FFMA.FTZ R176, R53, UR11, -R28.reuse ;  /* 0x0000000b35b07c23 */ /* 0x100fe2000801081c */
[----:B------:R-:W-:Y:S01]  /*6230*/  FFMA.FTZ R29, R61, UR11, -R28 ;  /* 0x0000000b3d1d7c23 */ /* 0x000fe2000801081c */
[----:B------:R-:W-:Y:S01]  /*6240*/  MUFU.EX2 R5, R5 ;  /* 0x0000000500057308 */ /* 0x000fe20000000800 */
[----:B------:R-:W-:-:S07]  /*6250*/  @!P1 PRMT R4, RZ, 0x654, R4 ;  /* 0x00000654ff049816 */ /* 0x000fce0000000004 */
[----:B------:R-:W0:Y:S08]  /*6260*/  MUFU.EX2 R10, R10 ;  /* 0x0000000a000a7308 */ /* 0x000e300000000800 */
[----:B------:R-:W2:Y:S01]  /*6270*/  MUFU.EX2 R12, R12 ;  /* 0x0000000c000c7308 */ /* 0x000ea20000000800 */
[----:B-1----:R-:W-:-:S05]  /*6280*/  FMNMX.FTZ R24, R8, R13, !PT ;  /* 0x0000000d08187209 */ /* 0x002fca0007810000 */
[----:B------:R-:W1:Y:S02]  /*6290*/  SHFL.BFLY PT, R25, R24, 0x1, 0x1f ;  /* 0x0c201f0018197f89 */ /* 0x000e6400000e0000 */
[----:B------:R-:W-:Y:S01]  /*62a0*/  MUFU.EX2 R9, R9 ;  /* 0x0000000900097308 */ /* 0x000fe20000000800 */
[----:B0-----:R-:W-:Y:S01]  /*62b0*/  F2FP.BF16.F32.PACK_AB R152, R10, R5 ;  /* 0x000000050a98723e */ /* 0x001fe200000010ff */
[----:B------:R-:W-:-:S06]  /*62c0*/  FADD.FTZ R10, R5, R10 ;  /* 0x0000000a050a7221 */ /* 0x000fcc0000010000 */
[----:B------:R-:W0:Y:S01]  /*62d0*/  MUFU.EX2 R14, R14 ;  /* 0x0000000e000e7308 */ /* 0x000e220000000800 */
[----:B--2---:R-:W-:Y:S01]  /*62e0*/  F2FP.BF16.F32.PACK_AB R154, R12, R7 ;  /* 0x000000070c9a723e */ /* 0x004fe200000010ff */
[----:B------:R-:W-:-:S04]  /*62f0*/  FADD.FTZ R7, R7, R10 ;  /* 0x0000000a07077221 */ /* 0x000fc80000010000 */
[----:B------:R-:W-:Y:S01]  /*6300*/  FADD.FTZ R12, R12, R7 ;  /* 0x000000070c0c7221 */ /* 0x000fe20000010000 */
[----:B------:R-:W-:Y:S01]  /*6310*/  VIADD R7, R168, 0xfffffffe ;  /* 0xfffffffea8077836 */ /* 0x000fe20000000000 */
[----:B------:R-:W-:Y:S01]  /*6320*/  MUFU.EX2 R11, R11 ;  /* 0x0000000b000b7308 */ /* 0x000fe20000000800 */
[----:B-1----:R-:W-:-:S07]  /*6330*/  FMNMX.FTZ R8, R24, R25, !PT ;  /* 0x0000001918087209 */ /* 0x002fce0007810000 */
[----:B------:R-:W1:Y:S01]  /*6340*/  MUFU.EX2 R20, R20 ;  /* 0x0000001400147308 */ /* 0x000e620000000800 */
[----:B0-----:R-:W-:Y:S01]  /*6350*/  F2FP.BF16.F32.PACK_AB R156, R14, R9 ;  /* 0x000000090e9c723e */ /* 0x001fe200000010ff */
[----:B------:R-:W-:Y:S01]  /*6360*/  FADD.FTZ R9, R9, R12 ;  /* 0x0000000c09097221 */ /* 0x000fe20000010000 */
[C---:B------:R-:W-:Y:S01]  /*6370*/  FSETP.NEU.FTZ.AND P2, PT, R8.reuse, -INF , PT ;  /* 0xff8000000800780b */ /* 0x040fe20003f5d000 */
[----:B------:R-:W-:Y:S02]  /*6380*/  FMUL.FTZ R24, R8, UR11 ;  /* 0x0000000b08187c20 */ /* 0x000fe40008410000 */
[----:B------:R-:W-:Y:S01]  /*6390*/  FADD.FTZ R14, R14, R9 ;  /* 0x000000090e0e7221 */ /* 0x000fe20000010000 */
[----:B------:R-:W-:Y:S01]  /*63a0*/  IMAD.IADD R9, R17, 0x1, -R18 ;  /* 0x0000000111097824 */ /* 0x000fe200078e0a12 */
[----:B------:R-:W-:Y:S01]  /*63b0*/  MUFU.EX2 R13, R29 ;  /* 0x0000001d000d7308 */ /* 0x000fe20000000800 */
[----:B------:R-:W-:Y:S02]  /*63c0*/  FSEL R24, R24, RZ, P2 ;  /* 0x000000ff18187208 */ /* 0x000fe40001000000 */
[----:B------:R-:W-:-:S03]  /*63d0*/  PLOP3.LUT P2, PT, PT, PT, UP0, 0x40, 0x0 ;  /* 0x000000000000781c */ /* 0x000fc60003f4e808 */
        /* <DEDUP_REMOVED lines=19> */
[----:B------:R-:W-:Y:S01]  /*6510*/  FADD.FTZ R20, R20, R11 ;  /* 0x0000000b14147221 */ /* 0x000fe20000010000 */
[----:B------:R-:W-:Y:S01]  /*6520*/  IMAD R11, R185, 0x40, R9 ;  /* 0x00000040b90b7824 */ /* 0x000fe200078e0209 */
[----:B------:R-:W0:Y:S08]  /*6530*/  MUFU.EX2 R178, R178 ;  /* 0x000000b200b27308 */ /* 0x000e300000000800 */
[----:B------:R-:W-:Y:S08]  /*6540*/  MUFU.EX2 R173, R173 ;  /* 0x000000ad00ad7308 */ /* 0x000ff00000000800 */
[----:B------:R-:W1:Y:S01]  /*6550*/  MUFU.EX2 R180, R180 ;  /* 0x000000b400b47308 */ /* 0x000e620000000800 */
[----:B0-----:R-:W-:Y:S01]  /*6560*/  F2FP.BF16.F32.PACK_AB R153, R178, R171 ;  /* 0x000000abb299723e */ /* 0x001fe200000010ff */
[----:B------:R-:W-:-:S06]  /*6570*/  FADD.FTZ R178, R171, R178 ;  /* 0x000000b2abb27221 */ /* 0x000fcc0000010000 */
[----:B------:R-:W-:Y:S08]  /*6580*/  MUFU.EX2 R175, R175 ;  /* 0x000000af00af7308 */ /* 0x000ff00000000800 */
[----:B------:R-:W0:Y:S01]  /*6590*/  MUFU.EX2 R182, R182 ;  /* 0x000000b600b67308 */ /* 0x000e220000000800 */
[----:B-1----:R-:W-:Y:S01]  /*65a0*/  F2FP.BF16.F32.PACK_AB R155, R180, R173 ;  /* 0x000000adb49b723e */ /* 0x002fe200000010ff */
[----:B------:R-:W-:-:S04]  /*65b0*/  FADD.FTZ R173, R173, R178 ;  /* 0x000000b2adad7221 */ /* 0x000fc80000010000 */
[----:B------:R1:W-:Y:S01]  /*65c0*/  STSM.16.M88.4 [R23+0x36400], R152 ;  /* 0x0364009817007844 */ /* 0x0003e20000000200 */
[----:B------:R-:W-:Y:S01]  /*65d0*/  FADD.FTZ R180, R180, R173 ;  /* 0x000000adb4b47221 */ /* 0x000fe20000010000 */
[----:B------:R-:W-:Y:S08]  /*65e0*/  MUFU.EX2 R177, R177 ;  /* 0x000000b100b17308 */ /* 0x000ff00000000800 */
[----:B------:R-:W2:Y:S01]  /*65f0*/  MUFU.EX2 R186, R186 ;  /* 0x000000ba00ba7308 */ /* 0x000ea20000000800 */
[----:B0-----:R-:W-:Y:S01]  /*6600*/  F2FP.BF16.F32.PACK_AB R157, R182, R175 ;  /* 0x000000afb69d723e */ /* 0x001fe200000010ff */
[----:B------:R-:W-:-:S04]  /*6610*/  FADD.FTZ R175, R175, R180 ;  /* 0x000000b4afaf7221 */ /* 0x000fc80000010000 */
[----:B------:R-:W-:Y:S02]  /*6620*/  FADD.FTZ R182, R182, R175 ;  /* 0x000000afb6b67221 */ /* 0x000fe40000010000 */
[----:B------:R-:W0:Y:S08]  /*6630*/  MUFU.EX2 R170, R170 ;  /* 0x000000aa00aa7308 */ /* 0x000e300000000800 */
        /* <DEDUP_REMOVED lines=33> */
[----:B------:R-:W-:-:S06]  /*6850*/  FADD.FTZ R169, R169, R174 ;  /* 0x000000aea9a97221 */ /* 0x000fcc0000010000 */
[----:B------:R-:W2:Y:S08]  /*6860*/  MUFU.EX2 R187, R187 ;  /* 0x000000bb00bb7308 */ /* 0x000eb00000000800 */
[----:B------:R-:W3:Y:S01]  /*6870*/  MUFU.EX2 R208, R208 ;  /* 0x000000d000d07308 */ /* 0x000ee20000000800 */
[----:B0-----:R-:W-:Y:S01]  /*6880*/  F2FP.BF16.F32.PACK_AB R165, R206, R183 ;  /* 0x000000b7cea5723e */ /* 0x001fe200000010ff */
[----:B------:R-:W-:-:S04]  /*6890*/  FADD.FTZ R183, R183, R204 ;  /* 0x000000ccb7b77221 */ /* 0x000fc80000010000 */
[----:B------:R-:W-:-:S04]  /*68a0*/  FADD.FTZ R206, R206, R183 ;  /* 0x000000b7cece7221 */ /* 0x000fc80000010000 */
[----:B--2---:R-:W-:Y:S01]  /*68b0*/  FADD.FTZ R5, R187, R206 ;  /* 0x000000cebb057221 */ /* 0x004fe20000010000 */
[----:B---3--:R-:W-:-:S03]  /*68c0*/  F2FP.BF16.F32.PACK_AB R167, R208, R187 ;  /* 0x000000bbd0a7723e */ /* 0x008fc600000010ff */
[----:B------:R-:W-:Y:S02]  /*68d0*/  FADD.FTZ R5, R208, R5 ;  /* 0x00000005d0057221 */ /* 0x000fe40000010000 */
[----:B------:R1:W-:Y:S01]  /*68e0*/  STSM.16.M88.4 [R189], R164 ;  /* 0x000000a4bd007844 */ /* 0x0003e20000000200 */
[----:B------:R-:W-:-:S06]  /*68f0*/  WARPGROUP.ARRIVE ;  /* 0x00000000000079c5 */ /* 0x000fcc0000000000 */
[----:B------:R-:W-:Y:S01]  /*6900*/  HGMMA.64x256x16.F32.BF16 R24, R152, gdesc[UR12].tnspB, RZ, !UPT, gsb0 ;  /* 0x43e0000c98187df0 */ /* 0x000fe2000c0018ff */
[----:B------:R-:W-:Y:S01]  /*6910*/  UMOV UR14, UR10 ;  /* 0x0000000a000e7c82 */ /* 0x000fe20008000000 */
[----:B------:R-:W-:Y:S01]  /*6920*/  UMOV UR15, 0x40000040 ;  /* 0x40000040000f7882 */ /* 0x000fe20000000000 */
[----:B------:R-:W-:Y:S02]  /*6930*/  UIADD3 UR10, UR8, 0x100, URZ ;  /* 0x00000100080a7890 */ /* 0x000fe4000fffe03f */
[----:B------:R-:W-:Y:S01]  /*6940*/  UIADD3 UR8, UR8, 0x180, URZ ;  /* 0x0000018008087890 */ /* 0x000fe2000fffe03f */
[----:B------:R-:W-:Y:S02]  /*6950*/  WARPGROUP.DEPBAR.LE gsb0, 0x0 ;  /* 0x00008000000079c5 */ /* 0x000fe40000010000 */
[----:B------:R-:W-:-:S15]  /*6960*/  WARPGROUP.ARRIVE ;  /* 0x00000000000079c5 */ /* 0x000fde0000000000 */
[----:B------:R-:W-:-:S05]  /*6970*/  NOP ;  /* 0x0000000000007918 */ /* 0x000fca0000000000 */
[----:B------:R-:W-:Y:S01]  /*6980*/  HGMMA.64x256x16.F32.BF16 R24, R156, gdesc[UR12].tnspB, R24, gsb0 ;  /* 0x43e0000c9c187df0 */ /* 0x000fe20008001818 */
[----:B------:R-:W-:Y:S01]  /*6990*/  UMOV UR14, UR10 ;  /* 0x0000000a000e7c82 */ /* 0x000fe20008000000 */
[----:B------:R-:W-:Y:S01]  /*69a0*/  UMOV UR15, 0x40000040 ;  /* 0x40000040000f7882 */ /* 0x000fe20000000000 */
[----:B------:R-:W-:Y:S02]  /*69b0*/  WARPGROUP.DEPBAR.LE gsb0, 0x0 ;  /* 0x00008000000079c5 */ /* 0x000fe40000010000 */
[----:B------:R-:W-:-:S15]  /*69c0*/  WARPGROUP.ARRIVE ;  /* 0x00000000000079c5 */ /* 0x000fde0000000000 */
[----:B------:R-:W-:-:S08]  /*69d0*/  NOP ;  /* 0x0000000000007918 */ /* 0x000fd00000000000 */
[----:B------:R-:W-:Y:S01]  /*69e0*/  HGMMA.64x256x16.F32.BF16 R24, R160, gdesc[UR12].tnspB, R24, gsb0 ;  /* 0x43e0000ca0187df0 */ /* 0x000fe20008001818 */
[----:B------:R-:W-:Y:S01]  /*69f0*/  UMOV UR14, UR8 ;  /* 0x00000008000e7c82 */ /* 0x000fe20008000000 */
[----:B------:R-:W-:Y:S01]  /*6a00*/  UMOV UR15, 0x40000040 ;  /* 0x40000040000f7882 */ /* 0x000fe20000000000 */
[----:B------:R-:W-:-:S13]  /*6a10*/  R2UR UR8, R11 ;  /* 0x000000000b0872ca */ /* 0x000fda00000e0000 */
[----:B------:R-:W-:Y:S01]  /*6a20*/  UIADD3 UR6, UR8, UR6, URZ ;  /* 0x0000000608067290 */ /* 0x000fe2000fffe03f */
[----:B------:R-:W-:Y:S02]  /*6a30*/  WARPGROUP.DEPBAR.LE gsb0, 0x0 ;  /* 0x00008000000079c5 */ /* 0x000fe40000010000 */
[----:B------:R-:W-:-:S09]  /*6a40*/  WARPGROUP.ARRIVE ;  /* 0x00000000000079c5 */ /* 0x000fd20000000000 */
[----:B------:R-:W-:Y:S03]  /*6a50*/  HGMMA.64x256x16.F32.BF16 R24, R164, gdesc[UR12].tnspB, R24, gsb0 ;  /* 0x43e0000ca4187df0 */ /* 0x000fe60008001818 */
[----:B------:R-:W-:Y:S02]  /*6a60*/  WARPGROUP.DEPBAR.LE gsb0, 0x0 ;  /* 0x00008000000079c5 */ /* 0x000fe40000010000 */
[----:B------:R0:W-:Y:S06]  /*6a70*/  MEMBAR.ALL.CTA ;  /* 0x0000000000007992 */ /* 0x0001ec0000008000 */
[----:B0-----:R-:W0:Y:S02]  /*6a80*/  FENCE.VIEW.ASYNC.S ;  /* 0x00000000000073c6 */ /* 0x001e240000000000 */
[----:B0-----:R-:W-:Y:S01]  /*6a90*/  NOP ;  /* 0x0000000000007918 */ /* 0x001fe20000000000 */
[----:B------:R-:W-:Y:S06]  /*6aa0*/  BAR.ARV 0xe, 0x100 ;  /* 0x0384000000007b1d */ /* 0x000fec0000002000 */
[----:B------:R0:W-:Y:S02]  /*6ab0*/  @!P1 SYNCS.ARRIVE.TRANS64.RED.A1T0 RZ, [R4+URZ], RZ ;  /* 0x000000ff04ff99a7 */ /* 0x0001e4000810043f */
[----:B0-----:R-:W-:Y:S01]  /*6ac0*/  FADD.FTZ R4, R176, R169 ;  /* 0x000000a9b0047221 */ /* 0x001fe20000010000 */
[----:B-1----:R-:W-:Y:S06]  /*6ad0*/  @P2 BRA `(.L_x_5112) ;  /* 0x0000000000482947 */ /* 0x002fec0003800000 */
[C---:B------:R-:W-:Y:S01]  /*6ae0*/  ISETP.GT.AND P2, PT, R11.reuse, RZ, PT ;  /* 0x000000ff0b00720c */ /* 0x040fe20003f44270 */
[----:B------:R-:W-:-:S05]  /*6af0*/  VIADD R10, R11, 0xffffffff ;  /* 0xffffffff0b0a7836 */ /* 0x000fca0000000000 */
[----:B------:R-:W-:-:S07]  /*6b00*/  R2UR UR10, R10 ;  /* 0x000000000a0a72ca */ /* 0x000fce00000e0000 */
[----:B------:R-:W-:Y:S08]  /*6b10*/  @P2 BRA `(.L_x_5113) ;  /* 0x00000000001c2947 */ /* 0x000ff00003800000 */
[----:B------:R-:W-:Y:S02]  /*6b20*/  UISETP.NE.AND UP1, UPT, UR7, 0x1, UPT ;  /* 0x000000010700788c */ /* 0x000fe4000bf25270 */
[----:B------:R-:W-:-:S09]  /*6b30*/  UIADD3 UR10, -UR8, URZ, URZ ;  /* 0x0000003f080a7290 */ /* 0x000fd2000fffe13f */
[----:B------:R-:W-:Y:S02]  /*6b40*/  @UP1 ULDC.64 UR14, c[0x0][0xae0] ;  /* 0x0002b800000e1ab9 */ /* 0x000fe40000000a00 */
[----:B------:R-:W-:-:S04]  /*6b50*/  UIMAD.WIDE.U32 UR8, UR10, UR14, URZ ;  /* 0x0000000e0a0872a5 */ /* 0x000fc8000f8e003f */
[----:B------:R-:W-:-:S04]  /*6b60*/  @UP1 USHF.R.U32.HI UR10, URZ, UR15, UR9 ;  /* 0x0000000f3f0a1299 */ /* 0x000fc80008011609 */
[----:B------:R-:W-:Y:S01]  /*6b70*/  ULOP3.LUT UR10, URZ, UR10, URZ, 0x33, !UPT ;  /* 0x0000000a3f0a7292 */ /* 0x000fe2000f8e333f */
[----:B------:R-:W-:Y:S11]  /*6b80*/  BRA `(.L_x_5114) ;  /* 0x0000000000107947 */ /* 0x000ff60003800000 */
.L_x_5113:
[----:B------:R-:W-:-:S11]  /*6b90*/  UISETP.NE.AND UP1, UPT, UR7, 0x1, UPT ;  /* 0x000000010700788c */ /* 0x000fd6000bf25270 */
[----:B------:R-:W-:Y:S02]  /*6ba0*/  @UP1 ULDC.64 UR14, c[0x0][0xae0] ;  /* 0x0002b800000e1ab9 */ /* 0x000fe40000000a00 */
[----:B------:R-:W-:-:S04]  /*6bb0*/  UIMAD.WIDE.U32 UR8, UR10, UR14, URZ ;  /* 0x0000000e0a0872a5 */ /* 0x000fc8000f8e003f */
[----:B------:R-:W-:-:S12]  /*6bc0*/  @UP1 USHF.R.U32.HI UR10, URZ, UR15, UR9 ;  /* 0x0000000f3f0a1299 */ /* 0x000fd80008011609 */
.L_x_5114:
[----:B------:R-:W-:-:S04]  /*6bd0*/  UIMAD UR7, UR10, UR7, UR7 ;  /* 0x000000070a0772a4 */ /* 0x000fc8000f8e0207 */
[----:B------:R-:W-:-:S04]  /*6be0*/  UISETP.LT.AND UP1, UPT, UR6, UR7, UPT ;  /* 0x000000070600728c */ /* 0x000fc8000bf21270 */
[----:B------:R-:W-:-:S12]  /*6bf0*/  USEL UR6, UR6, UR7, UP1 ;  /* 0x0000000706067287 */ /* 0x000fd80008800000 */
.L_x_5112:
[----:B------:R-:W-:Y:S01]  /*6c00*/  R2UR UR14, R184 ;  /* 0x00000000b80e72ca */ /* 0x000fe200000e0000 */
[----:B------:R-:W-:-:S04]  /*6c10*/  USHF.R.S32.HI UR7, URZ, 0x1f, UR6 ;  /* 0x0000001f3f077899 */ /* 0x000fc80008011406 */
[----:B------:R-:W-:-:S04]  /*6c20*/  ULEA.HI UR7, UR7, UR6, URZ, 0x6 ;  /* 0x0000000607077291 */ /* 0x000fc8000f8f303f */
[----:B------:R-:W-:-:S04]  /*6c30*/  USHF.R.S32.HI UR7, URZ, 0x6, UR7 ;  /* 0x000000063f077899 */ /* 0x000fc80008011407 */
[----:B------:R-:W-:-:S04]  /*6c40*/  UISETP.LT.AND UP1, UPT, UR14, UR7, UPT ;  /* 0x000000070e00728c */ /* 0x000fc8000bf21270 */
[----:B------:R-:W-:-:S06]  /*6c50*/  USEL UR14, UR14, UR7, !UP1 ;  /* 0x000000070e0e7287 */ /* 0x000fcc000c800000 */
[----:B------:R-:W-:-:S13]  /*6c60*/  ISETP.GE.AND P2, PT, R7, UR14, PT ;  /* 0x0000000e07007c0c */ /* 0x000fda000bf46270 */
[----:B------:R-:W-:Y:S05]  /*6c70*/  @!P2 BRA `(.L_x_5115) ;  /* 0x000000340014a947 */ /* 0x000fea0003800000 */
[----:B------:R-:W-:-:S04]  /*6c80*/  IMAD.IADD R15, R0, 0x1, R9 ;  /* 0x00000001000f7824 */ /* 0x000fc800078e0209 */
[----:B------:R-:W-:-:S05]  /*6c90*/  VIADD R13, R15, 0x8 ;  /* 0x000000080f0d7836 */ /* 0x000fca0000000000 */
[----:B------:R-:W-:-:S07]  /*6ca0*/  LOP3.LUT R11, RZ, R13, RZ, 0x33, !PT ;  /* 0x0000000dff0b7212 */ /* 0x000fce00078e33ff */
.L_x_5132:
[----:B------:R-:W-:-:S04]  /*6cb0*/  UIADD3 UR6, UR36, 0x1, URZ ;  /* 0x0000000124067890 */ /* 0x000fc8000fffe03f */
[----:B------:R-:W-:-:S04]  /*6cc0*/  UISETP.NE.AND UP1, UPT, UR6, 0x2, UPT ;  /* 0x000000020600788c */ /* 0x000fc8000bf25270 */
[----:B------:R-:W-:Y:S02]  /*6cd0*/  USEL UR7, URZ, 0x1, UP1 ;  /* 0x000000013f077887 */ /* 0x000fe40008800000 */
[----:B------:R-:W-:-:S04]  /*6ce0*/  USEL UR6, UR6, URZ, UP1 ;  /* 0x0000003f06067287 */ /* 0x000fc80008800000 */
[----:B------:R-:W-:Y:S01]  /*6cf0*/  LOP3.LUT R2, R2, UR7, RZ, 0x3c, !PT ;  /* 0x0000000702027c12 */ /* 0x000fe2000f8e3cff */
[----:B-1----:R-:W-:Y:S07]  /*6d00*/  @!P0 BRA `(.L_x_5116) ;  /* 0x0000000000048947 */ /* 0x002fee0003800000 */
[----:B------:R-:W-:Y:S01]  /*6d10*/  BPT.TRAP 0x1 ;  /* 0x000000040000795c */ /* 0x000fe20000300000 */
.L_x_5116:
[----:B------:R-:W-:Y:S01]  /*6d20*/  ULEA UR7, UR6, UR37, 0x3 ;  /* 0x0000002506077291 */ /* 0x000fe2000f8e183f */
[----:B------:R-:W-:-:S08]  /*6d30*/  SHF.L.U32 R9, R2, 0x1f, RZ ;  /* 0x0000001f02097819 */ /* 0x000fd000000006ff */
[----:B------:R0:W1:Y:S01]  /*6d40*/  SYNCS.PHASECHK.TRANS64.TRYWAIT P2, [UR7+0x38830], R9 ;  /* 0x03883009ff0075a7 */ /* 0x0000620008040147 */
[----:B------:R-:W-:Y:S05]  /*6d50*/  @!P0 BRA `(.L_x_5117) ;  /* 0x0000000000048947 */ /* 0x000fea0003800000 */
[----:B------:R-:W-:Y:S01]  /*6d60*/  BPT.TRAP 0x1 ;  /* 0x000000040000795c */ /* 0x000fe20000300000 */
.L_x_5117:
[----:B-1----:R-:W-:Y:S05]  /*6d70*/  @P2 BRA `(.L_x_5118) ;  /* 0x0000000000082947 */ /* 0x002fea0003800000 */
[----:B------:R-:W1:Y:S02]  /*6d80*/  SYNCS.PHASECHK.TRANS64.TRYWAIT P2, [UR7+0x38830], R9 ;  /* 0x03883009ff0075a7 */ /* 0x000e640008040147 */
[----:B-1----:R-:W-:Y:S05]  /*6d90*/  @!P2 BRA `(.L_x_5119) ;  /* 0x000001200050a947 */ /* 0x002fea0003800000 */
.L_x_5118:
[----:B------:R-:W-:Y:S01]  /*6da0*/  R2UR UR15, R3 ;  /* 0x00000000030f72ca */ /* 0x000fe200000e0000 */
[----:B------:R-:W-:Y:S01]  /*6db0*/  WARPGROUP.ARRIVE ;  /* 0x00000000000079c5 */ /* 0x000fe20000000000 */
[----:B------:R-:W-:Y:S01]  /*6dc0*/  UMOV UR8, UR32 ;  /* 0x0000002000087c82 */ /* 0x000fe20008000000 */
[----:B------:R-:W-:Y:S01]  /*6dd0*/  UMOV UR9, UR33 ;  /* 0x0000002100097c82 */ /* 0x000fe20008000000 */
[----:B------:R-:W-:-:S09]  /*6de0*/  UMOV UR11, 0x40000040 ;  /* 0x40000040000b7882 */ /* 0x000fd20000000000 */
[----:B------:R-:W-:-:S07]  /*6df0*/  ULEA UR15, UR6, UR15, 0x9 ;  /* 0x0000000f060f7291 */ /* 0x000fce000f8e483f */
        /* <DEDUP_REMOVED lines=26> */
.L_x_5120:
[----:B------:R2:W3:Y:S01]  /*6fa0*/  SYNCS.PHASECHK.TRANS64.TRYWAIT P2, [UR7+0x38850], R9 ;  /* 0x03885009ff0075a7 */ /* 0x0004e20008040147 */
[----:B------:R-:W-:Y:S05]  /*6fb0*/  @!P0 BRA `(.L_x_5121) ;  /* 0x0000000000048947 */ /* 0x000fea0003800000 */
[----:B------:R-:W-:Y:S01]  /*6fc0*/  BPT.TRAP 0x1 ;  /* 0x000000040000795c */ /* 0x000fe20000300000 */
.L_x_5121:
[----:B---3--:R-:W-:Y:S05]  /*6fd0*/  @P2 BRA `(.L_x_5122) ;  /* 0x0000000000082947 */ /* 0x008fea0003800000 */
[----:B------:R-:W3:Y:S02]  /*6fe0*/  SYNCS.PHASECHK.TRANS64.TRYWAIT P2, [UR7+0x38850], R9 ;  /* 0x03885009ff0075a7 */ /* 0x000ee40008040147 */
[----:B---3--:R-:W-:Y:S05]  /*6ff0*/  @!P2 BRA `(.L_x_5123) ;  /* 0x0000011c00d0a947 */ /* 0x008fea0003800000 */
.L_x_5122:
[----:B------:R-:W-:Y:S01]  /*7000*/  ULEA UR8, UR6, UR4, 0xc ;  /* 0x0000000406087291 */ /* 0x000fe2000f8e603f */
[----:B------:R-:W-:Y:S01]  /*7010*/  WARPGROUP.ARRIVE ;  /* 0x00000000000079c5 */ /* 0x000fe20000000000 */
[----:B------:R-:W-:Y:S01]  /*7020*/  UMOV UR27, 0x40000040 ;  /* 0x40000040001b7882 */ /* 0x000fe20000000000 */
[----:B------:R-:W-:-:S04]  /*7030*/  UIADD3 UR28, UR5, 0x2, URZ ;  /* 0x00000002051c7890 */ /* 0x000fc8000fffe03f */
[----:B-1----:R-:W1:Y:S01]  /*7040*/  S2R R10, SR_TID.X ;  /* 0x00000000000a7919 */ /* 0x002e620000002100 */
[----:B------:R-:W-:Y:S01]  /*7050*/  UIADD3 UR30, UR8, 0x2, URZ ;  /* 0x00000002081e7890 */ /* 0x000fe2000fffe03f */
[----:B------:R-:W-:Y:S01]  /*7060*/  PLOP3.LUT P2, PT, PT, PT, UP0, 0x40, 0x0 ;  /* 0x000000000000781c */ /* 0x000fe20003f4e808 */
[----:B------:R-:W-:Y:S01]  /*7070*/  UMOV UR26, UR8 ;  /* 0x00000008001a7c82 */ /* 0x000fe20008000000 */
[----:B------:R-:W-:Y:S01]  /*7080*/  UMOV UR29, 0x40000040 ;  /* 0x40000040001d7882 */ /* 0x000fe20000000000 */
[----:B------:R-:W-:Y:S01]  /*7090*/  HGMMA.64x64x16.F32.BF16 R152, gdesc[UR24], R152, gsb0 ;  /* 0x00e00000189879f0 */ /* 0x000fe20008001898 */
[----:B------:R-:W-:Y:S01]  /*70a0*/  UMOV UR31, 0x40000040 ;  /* 0x40000040001f7882 */ /* 0x000fe20000000000 */
[----:B------:R-:W-:Y:S02]  /*70b0*/  UIADD3 UR18, UR5, 0x800, URZ ;  /* 0x0000080005127890 */ /* 0x000fe4000fffe03f */
[----:B------:R-:W-:Y:S01]  /*70c0*/  UIADD3 UR15, UR8, 0x800, URZ ;  /* 0x00000800080f7890 */ /* 0x000fe2000fffe03f */
[----:B------:R-:W-:Y:S01]  /*70d0*/  UMOV UR11, 0x4 ;  /* 0x00000004000b7882 */ /* 0x000fe20000000000 */
[----:B-1----:R-:W-:-:S05]  /*70e0*/  SHF.R.U32.HI R10, RZ, 0x7, R10 ;  /* 0x00000007ff0a7819 */ /* 0x002fca000001160a */
[----:B0-2---:R-:W0:Y:S02]  /*70f0*/  SHFL.IDX PT, R9, R10, RZ, 0x1f ;  /* 0x00001fff0a097589 */ /* 0x005e2400000e0000 */
[----:B0-----:R-:W-:Y:S01]  /*7100*/  R2UR UR9, R9 ;  /* 0x00000000090972ca */ /* 0x001fe200000e0000 */
[----:B------:R-:W-:-:S04]  /*7110*/  IMAD.U32 R9, RZ, RZ, UR7 ;  /* 0x00000007ff097e24 */ /* 0x000fc8000f8e00ff */
[----:B------:R-:W-:-:S05]  /*7120*/  @!P1 VIADD R10, R9, 0x38840 ;  /* 0x00038840090a9836 */ /* 0x000fca0000000000 */
[----:B------:R-:W-:Y:S01]  /*7130*/  @!P1 PRMT R12, RZ, 0x654, R10 ;  /* 0x00000654ff0c9816 */ /* 0x000fe2000000000a */
[----:B------:R-:W-:Y:S02]  /*7140*/  IMAD.SHL.U32 R10, R7, 0x40, RZ ;  /* 0x00000040070a7824 */ /* 0x000fe400078e00ff */
[----:B------:R-:W-:-:S03]  /*7150*/  UISETP.GT.AND UP1, UPT, UR9, 0x7f, UPT ;  /* 0x0000007f0900788c */ /* 0x000fc6000bf24270 */
[----:B------:R-:W-:Y:S01]  /*7160*/  IADD3 R21, R17, 0x1, -R10 ;  /* 0x0000000111157810 */ /* 0x000fe20007ffe80a */
[----:B------:R-:W-:Y:S02]  /*7170*/  USEL UR9, URZ, 0x2, !UP1 ;  /* 0x000000023f097887 */ /* 0x000fe4000c800000 */
[----:B------:R-:W-:Y:S01]  /*7180*/  USEL UR10, UR11, 0x2, UP1 ;  /* 0x000000020b0a7887 */ /* 0x000fe20008800000 */
[----:B------:R-:W-:Y:S02]  /*7190*/  WARPGROUP.DEPBAR.LE gsb0, 0x0 ;  /* 0x00008000000079c5 */ /* 0x000fe40000010000 */
[----:B------:R-:W-:Y:S01]  /*71a0*/  WARPGROUP.ARRIVE ;  /* 0x00000000000079c5 */ /* 0x000fe20000000000 */
[----:B------:R-:W-:Y:S01]  /*71b0*/  USEL UR11, UR11, 0x6, !UP1 ;  /* 0x000000060b0b7887 */ /* 0x000fe2000c800000 */
[----:B------:R-:W-:-:S04]  /*71c0*/  IADD3 R21, -R16, R21, -R18 ;  /* 0x0000001510157210 */ /* 0x000fc80007ffe912 */
        /* <DEDUP_REMOVED lines=232> */
[----:B------:R-:W-:Y:S01]  /*8050*/  UIADD3 UR10, UR9, UR10, UR8 ;  /* 0x0000000a090a7290 */ /* 0x000fe2000fffe008 */
[----:B------:R-:W-:Y:S02]  /*8060*/  ULDC UR18, c[0x0][0xad4] ;  /* 0x0002b50000127ab9 */ /* 0x000fe40000000800 */
[----:B------:R-:W-:Y:S01]  /*8070*/  UMOV UR9, 0x40000040 ;  /* 0x4000004000097882 */ /* 0x000fe20000000000 */
[----:B------:R-:W-:Y:S01]  /*8080*/  ULOP3.LUT UR7, URZ, UR18, URZ, 0x33, !UPT ;  /* 0x000000123f077292 */ /* 0x000fe2000f8e333f */
[----:B------:R-:W-:Y:S01]  /*8090*/  UMOV UR8, UR11 ;  /* 0x0000000b00087c82 */ /* 0x000fe20008000000 */
[----:B------:R-:W-:-:S04]  /*80a0*/  UMOV UR11, 0x40000040 ;  /* 0x40000040000b7882 */ /* 0x000fc80000000000 */
[----:B------:R-:W-:Y:S01]  /*80b0*/  VIADD R205, R21, UR7 ;  /* 0x0000000715cd7c36 */ /* 0x000fe20008000000 */
[----:B------:R-:W-:-:S03]  /*80c0*/  ULDC UR7, c[0x0][0xadc] ;  /* 0x0002b70000077ab9 */ /* 0x000fc60000000800 */
        /* <DEDUP_REMOVED lines=8> */
[----:B------:R-:W-:-:S04]  /*8150*/  VIADD R203, R21, UR8 ;  /* 0x0000000815cb7c36 */ /* 0x000fc80008000000 */
[----:B------:R-:W-:Y:S01]  /*8160*/  IMAD.IADD R186, R0, 0x1, R203 ;  /* 0x0000000100ba7824 */ /* 0x000fe200078e02cb */
[----:B------:R-:W-:Y:S02]  /*8170*/  WARPGROUP.DEPBAR.LE gsb0, 0x0 ;  /* 0x00008000000079c5 */ /* 0x000fe40000010000 */
[----:B------:R0:W-:Y:S01]  /*8180*/  @!P1 SYNCS.ARRIVE.TRANS64.RED.A1T0 RZ, [R12+URZ], RZ ;  /* 0x000000ff0cff99a7 */ /* 0x0001e2000810043f */
[----:B------:R-:W-:Y:S05]  /*8190*/  @P2 BRA `(.L_x_5124) ;  /* 0x00000000005c2947 */ /* 0x000fea0003800000 */
[----:B------:R-:W-:Y:S01]  /*81a0*/  ISETP.GT.AND P2, PT, R15, -0x1, PT ;  /* 0xffffffff0f00780c */ /* 0x000fe20003f44270 */
[----:B------:R-:W-:-:S12]  /*81b0*/  BSSY B0, `(.L_x_5125) ;  /* 0x0000011000007945 */ /* 0x000fd80003800000 */
[----:B------:R-:W-:Y:S05]  /*81c0*/  @P2 BRA `(.L_x_5126) ;  /* 0x0000000000242947 */ /* 0x000fea0003800000 */
[----:B0-----:R-:W-:Y:S01]  /*81d0*/  IMAD.U32 R12, RZ, RZ, UR7 ;  /* 0x00000007ff0c7e24 */ /* 0x001fe2000f8e00ff */
        /* <DEDUP_REMOVED lines=8> */
.L_x_5126:
[----:B0-----:R-:W-:Y:S01]  /*8260*/  MOV R12, UR7 ;  /* 0x00000007000c7c02 */ /* 0x001fe20008000f00 */
[----:B------:R-:W-:-:S03]  /*8270*/  IMAD.MOV.U32 R187, RZ, RZ, R15 ;  /* 0x000000ffffbb7224 */ /* 0x000fc600078e000f */
[----:B------:R-:W-:-:S13]  /*8280*/  ISETP.NE.AND P2, PT, R12, 0x1, PT ;  /* 0x000000010c00780c */ /* 0x000fda0003f45270 */
[----:B------:R-:W0:Y:S02]  /*8290*/  @P2 LDC.64 R20, c[0x0][0xae0] ;  /* 0x0002b800ff142b82 */ /* 0x000e240000000a00 */
[----:B0-----:R-:W-:-:S05]  /*82a0*/  @P2 IMAD.HI.U32 R20, R15, R20, RZ ;  /* 0x000000140f142227 */ /* 0x001fca00078e00ff */
[----:B------:R-:W-:-:S07]  /*82b0*/  @P2 SHF.R.U32.HI R187, RZ, R21, R20 ;  /* 0x00000015ffbb2219 */ /* 0x000fce0000011614 */
.L_x_5127:
[----:B------:R-:W-:Y:S05]  /*82c0*/  BSYNC B0 ;  /* 0x0000000000007941 */ /* 0x000fea0003800000 */
.L_x_5125:
[----:B------:R-:W-:-:S04]  /*82d0*/  IMAD R21, R187, R12, -R10 ;  /* 0x0000000cbb157224 */ /* 0x000fc800078e0a0a */
[----:B------:R-:W-:-:S05]  /*82e0*/  IMAD.IADD R21, R21, 0x1, -R16 ;  /* 0x0000000115157824 */ /* 0x000fca00078e0a10 */
[----:B------:R-:W-:Y:S02]  /*82f0*/  VIADDMNMX R186, R21, R12, R186, PT ;  /* 0x0000000c15ba7246 */ /* 0x000fe400038001ba */
[----:B------:R-:W-:-:S07]  /*8300*/  VIMNMX R201, R201, R21, !PT ;  /* 0x00000015c9c97248 */ /* 0x000fce0007fe0100 */
.L_x_5124:
[----:B------:R-:W-:-:S04]  /*8310*/  ISETP.GT.AND P2, PT, R7, -0x1, PT ;  /* 0xffffffff0700780c */ /* 0x000fc80003f44270 */
[C---:B------:R-:W-:Y:S02]  /*8320*/  ISETP.GT.AND P5, PT, R201.reuse, RZ, P2 ;  /* 0x000000ffc900720c */ /* 0x040fe400017a4270 */
[C---:B------:R-:W-:Y:S02]  /*8330*/  ISETP.GT.AND P4, PT, R201.reuse, 0x1, P2 ;  /* 0x00000001c900780c */ /* 0x040fe40001784270 */
[C---:B------:R-:W-:Y:S02]  /*8340*/  ISETP.GT.AND P6, PT, R201.reuse, 0x8, P2 ;  /* 0x00000008c900780c */ /* 0x040fe400017c4270 */
[----:B------:R-:W-:Y:S02]  /*8350*/  ISETP.GT.AND P3, PT, R201, 0x9, P2 ;  /* 0x00000009c900780c */ /* 0x000fe40001764270 */
[C---:B------:R-:W-:Y:S02]  /*8360*/  ISETP.LT.OR P5, PT, R186.reuse, 0x1, P5 ;  /* 0x00000001ba00780c */ /* 0x040fe40002fa1670 */
[----:B------:R-:W-:-:S02]  /*8370*/  ISETP.LT.OR P4, PT, R186, 0x2, P4 ;  /* 0x00000002ba00780c */ /* 0x000fc40002781670 */
[C---:B------:R-:W-:Y:S02]  /*8380*/  ISETP.LT.OR P6, PT, R186.reuse, 0x9, P6 ;  /* 0x00000009ba00780c */ /* 0x040fe400037c1670 */
[----:B------:R-:W-:Y:S02]  /*8390*/  ISETP.LT.OR P3, PT, R186, 0xa, P3 ;  /* 0x0000000aba00780c */ /* 0x000fe40001f61670 */
[----:B------:R-:W-:Y:S02]  /*83a0*/  FSEL R187, R152, -INF , !P5 ;  /* 0xff80000098bb7808 */ /* 0x000fe40006800000 */
[----:B------:R-:W-:Y:S02]  /*83b0*/  ISETP.GT.AND P5, PT, R201, 0x10, P2 ;  /* 0x00000010c900780c */ /* 0x000fe400017a4270 */
[----:B0-----:R-:W-:Y:S02]  /*83c0*/  FSEL R12, R153, -INF , !P4 ;  /* 0xff800000990c7808 */ /* 0x001fe40006000000 */
[----:B------:R-:W-:-:S02]  /*83d0*/  FSEL R14, R156, -INF , !P6 ;  /* 0xff8000009c0e7808 */ /* 0x000fc40007000000 */
[----:B------:R-:W-:Y:S02]  /*83e0*/  FSEL R157, R157, -INF , !P3 ;  /* 0xff8000009d9d7808 */ /* 0x000fe40005800000 */
        /* <DEDUP_REMOVED lines=9> */
[----:B------:R-:W-:Y:S02]  /*8480*/  FSEL R161, R161, -INF , !P4 ;  /* 0xff800000a1a17808 */ /* 0x000fe40006000000 */
        /* <DEDUP_REMOVED lines=22> */
[----:B------:R-:W-:Y:S02]  /*85f0*/  PLOP3.LUT P5, PT, PT, PT, UP0, 0x40, 0x0 ;  /* 0x000000000000781c */ /* 0x000fe40003fae808 */
[--C-:B------:R-:W-:Y:S02]  /*8600*/  IADD3 R168, R203, 0x8, R0.reuse ;  /* 0x00000008cba87810 */ /* 0x100fe40007ffe000 */
[----:B------:R-:W-:-:S02]  /*8610*/  IADD3 R169, R205, 0x8, R0 ;  /* 0x00000008cda97810 */ /* 0x000fc40007ffe000 */
[----:B------:R-:W-:Y:S02]  /*8620*/  FSEL R176, R177, -INF , !P4 ;  /* 0xff800000b1b07808 */ /* 0x000fe40006000000 */
[----:B------:R-:W-:Y:S02]  /*8630*/  FSEL R180, R180, -INF , !P6 ;  /* 0xff800000b4b47808 */ /* 0x000fe40007000000 */
[----:B------:R-:W-:-:S03]  /*8640*/  FSEL R181, R181, -INF , !P3 ;  /* 0xff800000b5b57808 */ /* 0x000fc60005800000 */
[----:B------:R-:W-:Y:S05]  /*8650*/  @P5 BRA `(.L_x_5128) ;  /* 0x0000000000585947 */ /* 0x000fea0003800000 */
        /* <DEDUP_REMOVED lines=11> */
.L_x_5130:
[----:B------:R-:W-:Y:S02]  /*8710*/  IMAD.U32 R177, RZ, RZ, UR7 ;  /* 0x00000007ffb17e24 */ /* 0x000fe4000f8e00ff */
[----:B------:R-:W-:-:S03]  /*8720*/  IMAD.MOV.U32 R173, RZ, RZ, R13 ;  /* 0x000000ffffad7224 */ /* 0x000fc600078e000d */
[----:B------:R-:W-:-:S13]  /*8730*/  ISETP.NE.AND P3, PT, R177, 0x1, PT ;  /* 0x00000001b100780c */ /* 0x000fda0003f65270 */
[----:B------:R-:W0:Y:S02]  /*8740*/  @P3 LDC.64 R20, c[0x0][0xae0] ;  /* 0x0002b800ff143b82 */ /* 0x000e240000000a00 */
[----:B0-----:R-:W-:-:S05]  /*8750*/  @P3 IMAD.HI.U32 R20, R13, R20, RZ ;  /* 0x000000140d143227 */ /* 0x001fca00078e00ff */
[----:B------:R-:W-:-:S07]  /*8760*/  @P3 SHF.R.U32.HI R173, RZ, R21, R20 ;  /* 0x00000015ffad3219 */ /* 0x000fce0000011614 */
.L_x_5131:
[----:B------:R-:W-:Y:S05]  /*8770*/  BSYNC B0 ;  /* 0x0000000000007941 */ /* 0x000fea0003800000 */
.L_x_5129:
[----:B------:R-:W-:-:S04]  /*8780*/  IMAD R21, R173, R177, -R10 ;  /* 0x000000b1ad157224 */ /* 0x000fc800078e0a0a */
[----:B------:R-:W-:-:S05]  /*8790*/  IMAD.IADD R21, R21, 0x1, -R16 ;  /* 0x0000000115157824 */ /* 0x000fca00078e0a10 */
[----:B------:R-:W-:Y:S02]  /*87a0*/  VIADDMNMX R168, R21, R177, R168, PT ;  /* 0x000000b115a87246 */ /* 0x000fe400038001a8 */
[----:B------:R-:W-:-:S07]  /*87b0*/  VIMNMX R169, R169, R21, !PT ;  /* 0x00000015a9a97248 */ /* 0x000fce0007fe0100 */
.L_x_5128:
[----:B------:R-:W-:Y:S01]  /*87c0*/  FMNMX.FTZ R21, R187, R6, !PT ;  /* 0x00000006bb157209 */ /* 0x000fe20007810000 */
[----:B------:R-:W-:Y:S01]  /*87d0*/  ULDC UR11, c[0x0][0xa80] ;  /* 0x0002a000000b7ab9 */ /* 0x000fe20000000800 */
[C---:B------:R-:W-:Y:S01]  /*87e0*/  ISETP.GT.AND P4, PT, R169.reuse, RZ, P2 ;  /* 0x000000ffa900720c */ /* 0x040fe20001784270 */
[----:B------:R-:W-:Y:S01]  /*87f0*/  ULEA UR8, UR6, UR38, 0xc ;  /* 0x0000002606087291 */ /* 0x000fe2000f8e603f */
[----:B------:R-:W-:Y:S01]  /*8800*/  FMNMX.FTZ R21, R12, R21, !PT ;  /* 0x000000150c157209 */ /* 0x000fe20007810000 */
[----:B------:R-:W-:Y:S01]  /*8810*/  UMOV UR23, 0x40000040 ;  /* 0x4000004000177882 */ /* 0x000fe20000000000 */
[----:B------:R-:W-:Y:S01]  /*8820*/  ISETP.GT.AND P3, PT, R169, 0x1, P2 ;  /* 0x00000001a900780c */ /* 0x000fe20001764270 */
[----:B------:R-:W-:Y:S01]  /*8830*/  UIADD3 UR10, UR8, 0x80, URZ ;  /* 0x00000080080a7890 */ /* 0x000fe2000fffe03f */
[----:B------:R-:W-:Y:S01]  /*8840*/  FMNMX.FTZ R10, R14, R21, !PT ;  /* 0x000000150e0a7209 */ /* 0x000fe20007810000 */
[----:B------:R-:W-:Y:S01]  /*8850*/  @!P1 VIADD R9, R9, 0x38860 ;  /* 0x0003886009099836 */ /* 0x000fe20000000000 */
[----:B------:R-:W-:Y:S01]  /*8860*/  ISETP.LT.OR P4, PT, R168, 0x1, P4 ;  /* 0x00000001a800780c */ /* 0x000fe20002781670 */
[----:B------:R-:W-:Y:S01]  /*8870*/  UMOV UR22, UR8 ;  /* 0x0000000800167c82 */ /* 0x000fe20008000000 */
[----:B------:R-:W-:-:S02]  /*8880*/  FMNMX.FTZ R21, R157, R10, !PT ;  /* 0x0000000a9d157209 */ /* 0x000fc40007810000 */
[----:B------:R-:W-:Y:S02]  /*8890*/  ISETP.GT.AND P5, PT, R169, 0x8, P2 ;  /* 0x00000008a900780c */ /* 0x000fe400017a4270 */
[----:B------:R-:W-:Y:S02]  /*88a0*/  FMNMX.FTZ R10, R160, R21, !PT ;  /* 0x00000015a00a7209 */ /* 0x000fe40007810000 */
[----:B------:R-:W-:Y:S02]  /*88b0*/  ISETP.LT.OR P3, PT, R168, 0x2, P3 ;  /* 0x00000002a800780c */ /* 0x000fe40001f61670 */
[----:B------:R-:W-:Y:S02]  /*88c0*/  FMNMX.FTZ R21, R161, R10, !PT ;  /* 0x0000000aa1157209 */ /* 0x000fe40007810000 */
[----:B------:R-:W-:Y:S02]  /*88d0*/  FSEL R201, R154, -INF , !P4 ;  /* 0xff8000009ac97808 */ /* 0x000fe40006000000 */
        /* <DEDUP_REMOVED lines=15> */
[----:B------:R-:W-:Y:S02]  /*89d0*/  FSEL R159, R159, -INF , !P6 ;  /* 0xff8000009f9f7808 */ /* 0x000fe40007000000 */
[----:B------:R-:W-:Y:S02]  /*89e0*/  FMNMX.FTZ R10, R180, R21, !PT ;  /* 0x00000015b40a7209 */ /* 0x000fe40007810000 */
[----:B------:R-:W-:Y:S02]  /*89f0*/  ISETP.LT.OR P3, PT, R168, 0x11, P3 ;  /* 0x00000011a800780c */ /* 0x000fe40001f61670 */
[----:B------:R-:W-:-:S02]  /*8a00*/  FMNMX.FTZ R20, R181, R10, !PT ;  /* 0x0000000ab5147209 */ /* 0x000fc40007810000 */
[C---:B------:R-:W-:Y:S02]  /*8a10*/  ISETP.GT.AND P6, PT, R169.reuse, 0x18, P2 ;  /* 0x00000018a900780c */ /* 0x040fe400017c4270 */
[----:B------:R-:W-:Y:S01]  /*8a20*/  ISETP.LT.OR P5, PT, R168, 0x12, P5 ;  /* 0x00000012a800780c */ /* 0x000fe20002fa1670 */
[----:B------:R-:W0:Y:S01]  /*8a30*/  SHFL.BFLY PT, R21, R20, 0x2, 0x1f ;  /* 0x0c401f0014157f89 */ /* 0x000e2200000e0000 */
[----:B------:R-:W-:Y:S02]  /*8a40*/  FSEL R162, R162, -INF , !P3 ;  /* 0xff800000a2a27808 */ /* 0x000fe40005800000 */
[----:B------:R-:W-:Y:S02]  /*8a50*/  ISETP.GT.AND P4, PT, R169, 0x19, P2 ;  /* 0x00000019a900780c */ /* 0x000fe40001784270 */
[----:B------:R-:W-:Y:S02]  /*8a60*/  ISETP.LT.OR P6, PT, R168, 0x19, P6 ;  /* 0x00000019a800780c */ /* 0x000fe400037c1670 */
[----:B------:R-:W-:-:S02]  /*8a70*/  FSEL R163, R163, -INF , !P5 ;  /* 0xff800000a3a37808 */ /* 0x000fc40006800000 */
[C---:B------:R-:W-:Y:S02]  /*8a80*/  ISETP.GT.AND P5, PT, R169.reuse, 0x21, P2 ;  /* 0x00000021a900780c */ /* 0x040fe400017a4270 */
[----:B------:R-:W-:Y:S02]  /*8a90*/  ISETP.GT.AND P3, PT, R169, 0x20, P2 ;  /* 0x00000020a900780c */ /* 0x000fe40001764270 */
[----:B------:R-:W-:Y:S02]  /*8aa0*/  FSEL R166, R166, -INF , !P6 ;  /* 0xff800000a6a67808 */ /* 0x000fe40007000000 */
[C---:B------:R-:W-:Y:S02]  /*8ab0*/  ISETP.LT.OR P4, PT, R168.reuse, 0x1a, P4 ;  /* 0x0000001aa800780c */ /* 0x040fe40002781670 */
[C---:B------:R-:W-:Y:S02]  /*8ac0*/  ISETP.LT.OR P5, PT, R168.reuse, 0x22, P5 ;  /* 0x00000022a800780c */ /* 0x040fe40002fa1670 */
[----:B------:R-:W-:-:S02]  /*8ad0*/  ISETP.LT.OR P3, PT, R168, 0x21, P3 ;  /* 0x00000021a800780c */ /* 0x000fc40001f61670 */
[----:B------:R-:W-:Y:S02]  /*8ae0*/  FSEL R167, R167, -INF , !P4 ;  /* 0xff800000a7a77808 */ /* 0x000fe40006000000 */
[----:B------:R-:W-:Y:S02]  /*8af0*/  FSEL R202, R171, -INF , !P5 ;  /* 0xff800000abca7808 */ /* 0x000fe40006800000 */
[----:B0-----:R-:W-:Y:S02]  /*8b00*/  FMNMX.FTZ R21, R20, R21, !PT ;  /* 0x0000001514157209 */ /* 0x001fe40007810000 */
[----:B------:R-:W-:Y:S02]  /*8b10*/  FMNMX.FTZ R20, R201, R8, !PT ;  /* 0x00000008c9147209 */ /* 0x000fe40007810000 */
[----:B------:R-:W-:Y:S01]  /*8b20*/  ISETP.GT.AND P6, PT, R169, 0x28, P2 ;  /* 0x00000028a900780c */ /* 0x000fe200017c4270 */
[----:B------:R-:W0:Y:S01]  /*8b30*/  SHFL.BFLY PT, R10, R21, 0x1, 0x1f ;  /* 0x0c201f00150a7f89 */ /* 0x000e2200000e0000 */
[----:B------:R-:W-:-:S02]  /*8b40*/  FSEL R154, R170, -INF , !P3 ;  /* 0xff800000aa9a7808 */ /* 0x000fc40005800000 */
[C---:B------:R-:W-:Y:S02]  /*8b50*/  ISETP.GT.AND P3, PT, R169.reuse, 0x29, P2 ;  /* 0x00000029a900780c */ /* 0x040fe40001764270 */
[C---:B------:R-:W-:Y:S02]  /*8b60*/  ISETP.LT.OR P6, PT, R168.reuse, 0x29, P6 ;  /* 0x00000029a800780c */ /* 0x040fe400037c1670 */
[C---:B------:R-:W-:Y:S02]  /*8b70*/  ISETP.GT.AND P5, PT, R169.reuse, 0x30, P2 ;  /* 0x00000030a900780c */ /* 0x040fe400017a4270 */
[----:B------:R-:W-:Y:S02]  /*8b80*/  ISETP.LT.OR P3, PT, R168, 0x2a, P3 ;  /* 0x0000002aa800780c */ /* 0x000fe40001f61670 */
[----:B------:R-:W-:Y:S02]  /*8b90*/  FSEL R174, R174, -INF , !P6 ;  /* 0xff800000aeae7808 */ /* 0x000fe40007000000 */
[----:B------:R-:W-:-:S02]  /*8ba0*/  ISETP.GT.AND P6, PT, R169, 0x31, P2 ;  /* 0x00000031a900780c */ /* 0x000fc400017c4270 */
[C---:B------:R-:W-:Y:S02]  /*8bb0*/  ISETP.LT.OR P5, PT, R168.reuse, 0x31, P5 ;  /* 0x00000031a800780c */ /* 0x040fe40002fa1670 */
[----:B------:R-:W-:Y:S02]  /*8bc0*/  ISETP.LT.OR P6, PT, R168, 0x32, P6 ;  /* 0x00000032a800780c */ /* 0x000fe400037c1670 */
[----:B------:R-:W-:Y:S02]  /*8bd0*/  FSEL R203, R178, -INF , !P5 ;  /* 0xff800000b2cb7808 */ /* 0x000fe40006800000 */
[----:B------:R-:W-:Y:S02]  /*8be0*/  FSEL R204, R179, -INF , !P6 ;  /* 0xff800000b3cc7808 */ /* 0x000fe40007000000 */
[----:B------:R-:W-:Y:S02]  /*8bf0*/  @!P1 PRMT R9, RZ, 0x654, R9 ;  /* 0x00000654ff099816 */ /* 0x000fe40000000009 */
[----:B0-----:R-:W-:-:S02]  /*8c00*/  FMNMX.FTZ R10, R21, R10, !PT ;  /* 0x0000000a150a7209 */ /* 0x001fc40007810000 */
        /* <DEDUP_REMOVED lines=13> */
[--C-:B------:R-:W-:Y:S01]  /*8ce0*/  FFMA.FTZ R21, R187, UR11, -R205.reuse ;  /* 0x0000000bbb157c23 */ /* 0x100fe200080108cd */
[----:B------:R-:W-:Y:S01]  /*8cf0*/  FSEL R187, R175, -INF , !P3 ;  /* 0xff800000afbb7808 */ /* 0x000fe20005800000 */
[--C-:B------:R-:W-:Y:S01]  /*8d00*/  FFMA.FTZ R175, R160, UR11, -R205.reuse ;  /* 0x0000000ba0af7c23 */ /* 0x100fe200080108cd */
[----:B------:R-:W-:Y:S01]  /*8d10*/  FMNMX.FTZ R171, R167, R20, !PT ;  /* 0x00000014a7ab7209 */ /* 0x000fe20007810000 */
[--C-:B------:R-:W-:Y:S01]  /*8d20*/  FFMA.FTZ R178, R186, UR11, -R205.reuse ;  /* 0x0000000bbab27c23 */ /* 0x100fe200080108cd */
[C---:B------:R-:W-:Y:S01]  /*8d30*/  ISETP.GT.AND P3, PT, R169.reuse, 0x38, P2 ;  /* 0x00000038a900780c */ /* 0x040fe20001764270 */
        /* <DEDUP_REMOVED lines=17> */
[----:B------:R-:W-:Y:S02]  /*8e50*/  FSEL R183, R183, -INF , !P2 ;  /* 0xff800000b7b77808 */ /* 0x000fe40005000000 */
[----:B------:R-:W-:Y:S01]  /*8e60*/  FMNMX.FTZ R157, R204, R169, !PT ;  /* 0x000000a9cc9d7209 */ /* 0x000fe20007810000 */
[----:B------:R-:W-:Y:S03]  /*8e70*/  MUFU.EX2 R12, R12 ;  /* 0x0000000c000c7308 */ /* 0x000fe60000000800 */
[----:B------:R-:W-:-:S04]  /*8e80*/  FMNMX.FTZ R20, R182, R157, !PT ;  /* 0x0000009db6147209 */ /* 0x000fc80007810000 */
[----:B------:R-:W-:Y:S01]  /*8e90*/  FMNMX.FTZ R157, R183, R20, !PT ;  /* 0x00000014b79d7209 */ /* 0x000fe20007810000 */
[----:B------:R0:W-:Y:S04]  /*8ea0*/  MUFU.EX2 R169, R170 ;  /* 0x000000aa00a97308 */ /* 0x0001e80000000800 */
[----:B------:R-:W1:Y:S04]  /*8eb0*/  SHFL.BFLY PT, R160, R157, 0x2, 0x1f ;  /* 0x0c401f009da07f89 */ /* 0x000e6800000e0000 */
[----:B------:R-:W-:Y:S01]  /*8ec0*/  MUFU.EX2 R20, R175 ;  /* 0x000000af00147308 */ /* 0x000fe20000000800 */
[--C-:B0-----:R-:W-:Y:S01]  /*8ed0*/  FFMA.FTZ R170, R152, UR11, -R205.reuse ;  /* 0x0000000b98aa7c23 */ /* 0x101fe200080108cd */
[----:B------:R-:W-:-:S06]  /*8ee0*/  FFMA.FTZ R152, R153, UR11, -R205 ;  /* 0x0000000b99987c23 */ /* 0x000fcc00080108cd */
[----:B------:R0:W-:Y:S08]  /*8ef0*/  MUFU.EX2 R175, R152 ;  /* 0x0000009800af7308 */ /* 0x0001f00000000800 */
[----:B------:R-:W-:Y:S01]  /*8f00*/  MUFU.EX2 R14, R14 ;  /* 0x0000000e000e7308 */ /* 0x000fe20000000800 */
[----:B-1----:R-:W-:Y:S02]  /*8f10*/  FMNMX.FTZ R160, R157, R160, !PT ;  /* 0x000000a09da07209 */ /* 0x002fe40007810000 */
[----:B------:R-:W-:-:S05]  /*8f20*/  FSEL R157, R10, RZ, P4 ;  /* 0x000000ff0a9d7208 */ /* 0x000fca0002000000 */
[----:B------:R-:W-:Y:S01]  /*8f30*/  MUFU.EX2 R171, R171 ;  /* 0x000000ab00ab7308 */ /* 0x000fe20000000800 */
[----:B------:R-:W1:Y:S01]  /*8f40*/  SHFL.BFLY PT, R153, R160, 0x1, 0x1f ;  /* 0x0c201f00a0997f89 */ /* 0x000e6200000e0000 */
[----:B------:R-:W-:-:S04]  /*8f50*/  FADD.FTZ R157, -R157, R6 ;  /* 0x000000069d9d7221 */ /* 0x000fc80000010100 */
[----:B------:R-:W-:Y:S02]  /*8f60*/  FMUL.FTZ R6, R157, UR11 ;  /* 0x0000000b9d067c20 */ /* 0x000fe40008410000 */
[----:B------:R-:W-:Y:S08]  /*8f70*/  MUFU.EX2 R168, R168 ;  /* 0x000000a800a87308 */ /* 0x000ff00000000800 */
[----:B------:R-:W2:Y:S08]  /*8f80*/  MUFU.EX2 R6, R6 ;  /* 0x0000000600067308 */ /* 0x000eb00000000800 */
[----:B------:R-:W3:Y:S01]  /*8f90*/  MUFU.EX2 R173, R173 ;  /* 0x000000ad00ad7308 */ /* 0x000ee20000000800 */
[----:B-1----:R-:W-:-:S04]  /*8fa0*/  FMNMX.FTZ R180, R160, R153, !PT ;  /* 0x00000099a0b47209 */ /* 0x002fc80007810000 */
[C---:B------:R-:W-:Y:S01]  /*8fb0*/  FSETP.NEU.FTZ.AND P2, PT, R180.reuse, -INF , PT ;  /* 0xff800000b400780b */ /* 0x040fe20003f5d000 */
[C---:B0-----:R-:W-:Y:S02]  /*8fc0*/  FMUL.FTZ R152, R180.reuse, UR11 ;  /* 0x0000000bb4987c20 */ /* 0x041fe40008410000 */
[----:B------:R-:W0:Y:S01]  /*8fd0*/  MUFU.EX2 R170, R170 ;  /* 0x000000aa00aa7308 */ /* 0x000e220000000800 */
[----:B------:R-:W-:Y:S01]  /*8fe0*/  FSEL R153, R180, RZ, P2 ;  /* 0x000000ffb4997208 */ /* 0x000fe20001000000 */
[-C--:B--2---:R-:W-:Y:S01]  /*8ff0*/  FMUL.FTZ R24, R24, R6.reuse ;  /* 0x0000000618187220 */ /* 0x084fe20000410000 */
[----:B------:R-:W-:Y:S01]  /*9000*/  FSEL R156, R152, RZ, P2 ;  /* 0x000000ff989c7208 */ /* 0x000fe20001000000 */
[----:B------:R-:W-:Y:S02]  /*9010*/  IMAD.U32 R152, RZ, RZ, UR36 ;  /* 0x00000024ff987e24 */ /* 0x000fe4000f8e00ff */
[-C--:B------:R-:W-:Y:S01]  /*9020*/  FMUL.FTZ R25, R25, R6.reuse ;  /* 0x0000000619197220 */ /* 0x080fe20000410000 */
[----:B------:R-:W-:Y:S01]  /*9030*/  FADD.FTZ R153, -R153, R8 ;  /* 0x0000000899997221 */ /* 0x000fe20000010100 */
[----:B------:R-:W-:Y:S01]  /*9040*/  FMUL.FTZ R28, R28, R6 ;  /* 0x000000061c1c7220 */ /* 0x000fe20000410000 */
[--C-:B------:R-:W-:Y:S01]  /*9050*/  FFMA.FTZ R186, R201, UR11, -R156.reuse ;  /* 0x0000000bc9ba7c23 */ /* 0x100fe2000801089c */
[----:B------:R-:W-:Y:S01]  /*9060*/  FFMA.FTZ R201, R155, UR11, -R156 ;  /* 0x0000000b9bc97c23 */ /* 0x000fe2000801089c */
[----:B------:R-:W-:-:S02]  /*9070*/  IMAD.MOV R155, RZ, RZ, -R22 ;  /* 0x000000ffff9b7224 */ /* 0x000fc400078e0a16 */
[----:B------:R-:W-:Y:S01]  /*9080*/  FMUL.FTZ R153, R153, UR11 ;  /* 0x0000000b99997c20 */ /* 0x000fe20008410000 */
[--C-:B------:R-:W-:Y:S01]  /*9090*/  FFMA.FTZ R159, R159, UR11, -R156.reuse ;  /* 0x0000000b9f9f7c23 */ /* 0x100fe2000801089c */
[--C-:B------:R-:W-:Y:S01]  /*90a0*/  FFMA.FTZ R205, R158, UR11, -R156.reuse ;  /* 0x0000000b9ecd7c23 */ /* 0x100fe2000801089c */
[--C-:B------:R-:W-:Y:S01]  /*90b0*/  FFMA.FTZ R206, R162, UR11, -R156.reuse ;  /* 0x0000000ba2ce7c23 */ /* 0x100fe2000801089c */
[----:B------:R-:W-:Y:S01]  /*90c0*/  ISETP.NE.AND P2, PT, R16, R155, PT ;  /* 0x0000009b1000720c */ /* 0x000fe20003f45270 */
[----:B------:R1:W2:Y:S01]  /*90d0*/  MUFU.EX2 R207, R153 ;  /* 0x0000009900cf7308 */ /* 0x0002a20000000800 */
[--C-:B------:R-:W-:Y:S01]  /*90e0*/  FFMA.FTZ R161, R202, UR11, -R156.reuse ;  /* 0x0000000bcaa17c23 */ /* 0x100fe2000801089c */
[--C-:B------:R-:W-:Y:S01]  /*90f0*/  FFMA.FTZ R202, R174, UR11, -R156.reuse ;  /* 0x0000000baeca7c23 */ /* 0x100fe2000801089c */
[--C-:B------:R-:W-:Y:S01]  /*9100*/  FFMA.FTZ R209, R187, UR11, -R156.reuse ;  /* 0x0000000bbbd17c23 */ /* 0x100fe2000801089c */
[--C-:B------:R-:W-:Y:S01]  /*9110*/  FFMA.FTZ R163, R163, UR11, -R156.reuse ;  /* 0x0000000ba3a37c23 */ /* 0x100fe2000801089c */
[--C-:B------:R-:W-:Y:S01]  /*9120*/  FFMA.FTZ R157, R166, UR11, -R156.reuse ;  /* 0x0000000ba69d7c23 */ /* 0x100fe2000801089c */
[--C-:B------:R-:W-:Y:S01]  /*9130*/  FFMA.FTZ R167, R167, UR11, -R156.reuse ;  /* 0x0000000ba7a77c23 */ /* 0x100fe2000801089c */
[--C-:B------:R-:W-:Y:S01]  /*9140*/  FFMA.FTZ R211, R204, UR11, -R156.reuse ;  /* 0x0000000bccd37c23 */ /* 0x100fe2000801089c */
[----:B------:R4:W-:Y:S01]  /*9150*/  MUFU.EX2 R8, R159 ;  /* 0x0000009f00087308 */ /* 0x0009e20000000800 */
[--C-:B------:R-:W-:Y:S01]  /*9160*/  FFMA.FTZ R208, R182, UR11, -R156.reuse ;  /* 0x0000000bb6d07c23 */ /* 0x100fe2000801089c */
[--C-:B------:R-:W-:Y:S01]  /*9170*/  FFMA.FTZ R213, R183, UR11, -R156.reuse ;  /* 0x0000000bb7d57c23 */ /* 0x100fe2000801089c */
[--C-:B-1----:R-:W-:Y:S01]  /*9180*/  FFMA.FTZ R153, R203, UR11, -R156.reuse ;  /* 0x0000000bcb997c23 */ /* 0x102fe2000801089c */
[----:B------:R-:W-:Y:S01]  /*9190*/  @!P2 IMAD R152, R152, 0x40, R19 ;  /* 0x000000409898a824 */ /* 0x000fe200078e0213 */
[----:B---3--:R-:W-:Y:S01]  /*91a0*/  F2FP.BF16.F32.PACK_AB R158, R173, R168 ;  /* 0x000000a8ad9e723e */ /* 0x008fe200000010ff */
[----:B------:R-:W-:Y:S01]  /*91b0*/  FMUL.FTZ R29, R29, R6 ;  /* 0x000000061d1d7220 */ /* 0x000fe20000410000 */
[----:B0-----:R-:W-:Y:S01]  /*91c0*/  F2FP.BF16.F32.PACK_AB R160, R175, R170 ;  /* 0x000000aaafa0723e */ /* 0x001fe200000010ff */
[----:B------:R-:W-:Y:S01]  /*91d0*/  MUFU.EX2 R186, R186 ;  /* 0x000000ba00ba7308 */ /* 0x000fe20000000800 */
[----:B------:R-:W-:Y:S01]  /*91e0*/  @!P2 LEA R155, R152, UR37, 0x2 ;  /* 0x00000025989bac11 */ /* 0x000fe2000f8e10ff */
[----:B----4-:R-:W-:Y:S01]  /*91f0*/  FFMA.FTZ R159, R154, UR11, -R156 ;  /* 0x0000000b9a9f7c23 */ /* 0x010fe2000801089c */
[----:B------:R-:W-:Y:S01]  /*9200*/  F2FP.BF16.F32.PACK_AB R152, R12, R21 ;  /* 0x000000150c98723e */ /* 0x000fe200000010ff */
[----:B------:R-:W-:Y:S01]  /*9210*/  FMUL.FTZ R32, R32, R6 ;  /* 0x0000000620207220 */ /* 0x000fe20000410000 */
[----:B------:R-:W-:Y:S01]  /*9220*/  F2FP.BF16.F32.PACK_AB R154, R169, R14 ;  /* 0x0000000ea99a723e */ /* 0x000fe200000010ff */
[----:B------:R-:W-:Y:S01]  /*9230*/  @!P2 STS [R155+0x38400], R6 ;  /* 0x038400069b00a388 */ /* 0x000fe20000000800 */
[----:B------:R-:W-:Y:S01]  /*9240*/  F2FP.BF16.F32.PACK_AB R156, R171, R20 ;  /* 0x00000014ab9c723e */ /* 0x000fe200000010ff */
[----:B------:R-:W-:Y:S01]  /*9250*/  MUFU.EX2 R201, R201 ;  /* 0x000000c900c97308 */ /* 0x000fe20000000800 */
[-C--:B------:R-:W-:Y:S01]  /*9260*/  FMUL.FTZ R33, R33, R6.reuse ;  /* 0x0000000621217220 */ /* 0x080fe20000410000 */
[----:B--2---:R0:W-:Y:S01]  /*9270*/  @!P2 STS [R155+0x38420], R207 ;  /* 0x038420cf9b00a388 */ /* 0x0041e20000000800 */
        /* <DEDUP_REMOVED lines=68> */
[----:B------:R-:W-:Y:S01]  /*96c0*/  FMUL.FTZ R26, R26, R207 ;  /* 0x000000cf1a1a7220 */ /* 0x000fe20000410000 */
[----:B------:R-:W2:Y:S01]  /*96d0*/  MUFU.EX2 R203, R161 ;  /* 0x000000a100cb7308 */ /* 0x000ea20000000800 */
[----:B0-----:R-:W-:Y:S01]  /*96e0*/  F2FP.BF16.F32.PACK_AB R159, R174, R183 ;  /* 0x000000b7ae9f723e */ /* 0x001fe200000010ff */
[-C--:B------:R-:W-:Y:S01]  /*96f0*/  FMUL.FTZ R27, R27, R207.reuse ;  /* 0x000000cf1b1b7220 */ /* 0x080fe20000410000 */
[----:B-1----:R-:W-:Y:S01]  /*9700*/  F2FP.BF16.F32.PACK_AB R162, R177, R172 ;  /* 0x000000acb1a2723e */ /* 0x002fe200000010ff */
        /* <DEDUP_REMOVED lines=63> */
[----:B0-----:R-:W-:Y:S01]  /*9b00*/  F2FP.BF16.F32.PACK_AB R166, R181, R176 ;  /* 0x000000b0b5a6723e */ /* 0x001fe200000010ff */
        /* <DEDUP_REMOVED lines=14> */
[----:B------:R-:W-:Y:S01]  /*9bf0*/  FMUL.FTZ R151, R151, R207 ;  /* 0x000000cf97977220 */ /* 0x000fe20000410000 */
[----:B------:R-:W-:Y:S01]  /*9c00*/  FFMA.FTZ R21, R6, R4, R21 ;  /* 0x0000000406157223 */ /* 0x000fe20000010015 */
[----:B------:R-:W-:Y:S01]  /*9c10*/  FFMA.FTZ R186, R207, R5, R186 ;  /* 0x00000005cfba7223 */ /* 0x000fe200000100ba */
[----:B------:R-:W-:Y:S01]  /*9c20*/  ISETP.GT.AND P2, PT, R7, UR14, PT ;  /* 0x0000000e07007c0c */ /* 0x000fe2000bf44270 */
[----:B------:R-:W-:Y:S01]  /*9c30*/  UMOV UR36, UR6 ;  /* 0x0000000600247c82 */ /* 0x000fe20008000000 */
[----:B------:R-:W-:Y:S01]  /*9c40*/  FADD.FTZ R21, R12, R21 ;  /* 0x000000150c157221 */ /* 0x000fe20000010000 */
[----:B------:R-:W-:Y:S01]  /*9c50*/  FADD.FTZ R186, R201, R186 ;  /* 0x000000bac9ba7221 */ /* 0x000fe20000010000 */
[----:B------:R-:W-:Y:S01]  /*9c60*/  VIADD R7, R7, 0xffffffff ;  /* 0xffffffff07077836 */ /* 0x000fe20000000000 */
[----:B------:R1:W-:Y:S01]  /*9c70*/  STSM.16.M88.4 [R23+0x36400], R152 ;  /* 0x0364009817007844 */ /* 0x0003e20000000200 */
[----:B------:R-:W-:Y:S01]  /*9c80*/  FADD.FTZ R14, R14, R21 ;  /* 0x000000150e0e7221 */ /* 0x000fe20000010000 */
[----:B------:R-:W-:Y:S01]  /*9c90*/  FADD.FTZ R205, R205, R186 ;  /* 0x000000bacdcd7221 */ /* 0x000fe20000010000 */
[----:B------:R-:W-:Y:S01]  /*9ca0*/  IMAD.MOV.U32 R6, RZ, RZ, R10 ;  /* 0x000000ffff067224 */ /* 0x000fe200078e000a */
[----:B------:R1:W-:Y:S01]  /*9cb0*/  STSM.16.M88.4 [R190], R156 ;  /* 0x0000009cbe007844 */ /* 0x0003e20000000200 */
[----:B------:R-:W-:Y:S01]  /*9cc0*/  FADD.FTZ R169, R169, R14 ;  /* 0x0000000ea9a97221 */ /* 0x000fe20000010000 */
[----:B------:R-:W-:Y:S01]  /*9cd0*/  FADD.FTZ R205, R8, R205 ;  /* 0x000000cd08cd7221 */ /* 0x000fe20000010000 */
[----:B0-----:R-:W-:Y:S01]  /*9ce0*/  F2FP.BF16.F32.PACK_AB R167, R213, R208 ;  /* 0x000000d0d5a7723e */ /* 0x001fe200000010ff */
[----:B------:R1:W-:Y:S01]  /*9cf0*/  STSM.16.M88.4 [R188], R160 ;  /* 0x000000a0bc007844 */ /* 0x0003e20000000200 */
[----:B------:R-:W-:Y:S01]  /*9d00*/  FADD.FTZ R20, R20, R169 ;  /* 0x000000a914147221 */ /* 0x000fe20000010000 */
[----:B------:R-:W-:Y:S01]  /*9d10*/  FADD.FTZ R206, R206, R205 ;  /* 0x000000cdcece7221 */ /* 0x000fe20000010000 */
[----:B------:R-:W-:Y:S01]  /*9d20*/  IMAD.MOV.U32 R8, RZ, RZ, R180 ;  /* 0x000000ffff087224 */ /* 0x000fe200078e00b4 */
[----:B------:R1:W-:Y:S01]  /*9d30*/  STSM.16.M88.4 [R189], R164 ;  /* 0x000000a4bd007844 */ /* 0x0003e20000000200 */
[----:B------:R-:W-:Y:S01]  /*9d40*/  WARPGROUP.ARRIVE ;  /* 0x00000000000079c5 */ /* 0x000fe20000000000 */
[----:B------:R-:W-:Y:S01]  /*9d50*/  FADD.FTZ R171, R171, R20 ;  /* 0x00000014abab7221 */ /* 0x000fe20000010000 */
[----:B------:R-:W-:-:S03]  /*9d60*/  FADD.FTZ R206, R187, R206 ;  /* 0x000000cebbce7221 */ /* 0x000fc60000010000 */
[----:B------:R-:W-:Y:S01]  /*9d70*/  FADD.FTZ R168, R168, R171 ;  /* 0x000000aba8a87221 */ /* 0x000fe20000010000 */
[----:B------:R-:W-:Y:S01]  /*9d80*/  HGMMA.64x256x16.F32.BF16 R24, R152, gdesc[UR20].tnspB, R24, gsb0 ;  /* 0x43e0001498187df0 */ /* 0x000fe20008001818 */
[----:B------:R-:W-:Y:S01]  /*9d90*/  UMOV UR22, UR10 ;  /* 0x0000000a00167c82 */ /* 0x000fe20008000000 */
[----:B------:R-:W-:Y:S01]  /*9da0*/  UMOV UR23, 0x40000040 ;  /* 0x4000004000177882 */ /* 0x000fe20000000000 */
[----:B------:R-:W-:Y:S01]  /*9db0*/  UIADD3 UR10, UR8, 0x100, URZ ;  /* 0x00000100080a7890 */ /* 0x000fe2000fffe03f */
[----:B------:R-:W-:Y:S01]  /*9dc0*/  FADD.FTZ R183, R183, R206 ;  /* 0x000000ceb7b77221 */ /* 0x000fe20000010000 */
[----:B------:R-:W-:Y:S01]  /*9dd0*/  UIADD3 UR8, UR8, 0x180, URZ ;  /* 0x0000018008087890 */ /* 0x000fe2000fffe03f */
[----:B------:R-:W-:Y:S02]  /*9de0*/  FADD.FTZ R173, R173, R168 ;  /* 0x000000a8adad7221 */ /* 0x000fe40000010000 */
[----:B------:R-:W-:Y:S02]  /*9df0*/  FADD.FTZ R183, R174, R183 ;  /* 0x000000b7aeb77221 */ /* 0x000fe40000010000 */
[----:B------:R-:W-:-:S02]  /*9e00*/  FADD.FTZ R170, R170, R173 ;  /* 0x000000adaaaa7221 */ /* 0x000fc40000010000 */
[----:B------:R-:W-:Y:S02]  /*9e10*/  FADD.FTZ R182, R182, R183 ;  /* 0x000000b7b6b67221 */ /* 0x000fe40000010000 */
[----:B------:R-:W-:Y:S02]  /*9e20*/  FADD.FTZ R175, R175, R170 ;  /* 0x000000aaafaf7221 */ /* 0x000fe40000010000 */
[----:B------:R-:W-:Y:S02]  /*9e30*/  FADD.FTZ R203, R203, R182 ;  /* 0x000000b6cbcb7221 */ /* 0x000fe40000010000 */
        /* <DEDUP_REMOVED lines=38> */
[----:B------:R-:W-:Y:S01]  /*a0a0*/  IMAD.MOV.U32 R8, RZ, RZ, R180 ;  /* 0x000000ffff087224 */ /* 0x000fe200078e00b4 */
[----:B------:R-:W-:Y:S01]  /*a0b0*/  UMOV UR36, UR6 ;  /* 0x0000000600247c82 */ /* 0x000fe20008000000 */
[----:B------:R-:W-:-:S07]  /*a0c0*/  IMAD.MOV.U32 R6, RZ, RZ, R10 ;  /* 0x000000ffff067224 */ /* 0x000fce00078e000a */
.L_x_5115:
[----:B------:R-:W0:Y:S01]  /*a0d0*/  LDC R13, c[0x0][0xadc] ;  /* 0x0002b700ff0d7b82 */ /* 0x000e220000000800 */
[----:B------:R-:W-:-:S05]  /*a0e0*/  IADD3 R10, R17, 0x40, -R18 ;  /* 0x00000040110a7810 */ /* 0x000fca0007ffe812 */
[----:B------:R-:W-:-:S04]  /*a0f0*/  IMAD R10, R185, 0x40, R10 ;  /* 0x00000040b90a7824 */ /* 0x000fc800078e020a */
[----:B-1----:R-:W-:Y:S01]  /*a100*/  VIADD R9, R10, -UR18 ;  /* 0x800000120a097c36 */ /* 0x002fe20008000000 */
        /* <DEDUP_REMOVED lines=11> */
.L_x_5134:
[----:B------:R-:W-:-:S13]  /*a1c0*/  ISETP.NE.AND P2, PT, R13, 0x1, PT ;  /* 0x000000010d00780c */ /* 0x000fda0003f45270 */
[----:B------:R-:W0:Y:S02]  /*a1d0*/  @P2 LDC.64 R14, c[0x0][0xae0] ;  /* 0x0002b800ff0e2b82 */ /* 0x000e240000000a00 */
[----:B0-----:R-:W-:-:S05]  /*a1e0*/  @P2 IMAD.HI.U32 R12, R10, R14, RZ ;  /* 0x0000000e0a0c2227 */ /* 0x001fca00078e00ff */
[----:B------:R-:W-:-:S07]  /*a1f0*/  @P2 SHF.R.U32.HI R10, RZ, R15, R12 ;  /* 0x0000000fff0a2219 */ /* 0x000fce000001160c */
.L_x_5135:
[----:B------:R-:W-:-:S05]  /*a200*/  IMAD R10, R10, R13, RZ ;  /* 0x0000000d0a0a7224 */ /* 0x000fca00078e02ff */
[----:B------:R-:W-:-:S07]  /*a210*/  VIMNMX R9, R9, R10, !PT ;  /* 0x0000000a09097248 */ /* 0x000fce0007fe0100 */
.L_x_5133:
[----:B------:R-:W-:-:S05]  /*a220*/  VIADD R9, R9, 0x3f ;  /* 0x0000003f09097836 */ /* 0x000fca0000000000 */
[----:B------:R-:W-:-:S04]  /*a230*/  SHF.R.S32.HI R10, RZ, 0x1f, R9 ;  /* 0x0000001fff0a7819 */ /* 0x000fc80000011409 */
[----:B------:R-:W-:-:S04]  /*a240*/  LEA.HI R10, R10, R9, RZ, 0x6 ;  /* 0x000000090a0a7211 */ /* 0x000fc800078f30ff */
[----:B------:R-:W-:-:S04]  /*a250*/  SHF.R.S32.HI R9, RZ, 0x6, R10 ;  /* 0x00000006ff097819 */ /* 0x000fc8000001140a */
[----:B------:R-:W-:-:S04]  /*a260*/  VIMNMX R10, R184, R9, !PT ;  /* 0x00000009b80a7248 */ /* 0x000fc80007fe0100 */
[----:B------:R-:W-:-:S13]  /*a270*/  ISETP.GE.AND P2, PT, R7, R10, PT ;  /* 0x0000000a0700720c */ /* 0x000fda0003f46270 */
[----:B------:R-:W-:Y:S05]  /*a280*/  @!P2 BRA `(.L_x_5136) ;  /* 0x000000280080a947 */ /* 0x000fea0003800000 */
[----:B------:R-:W-:Y:S01]  /*a290*/  MOV R185, R8 ;  /* 0x0000000800b97202 */ /* 0x000fe20000000f00 */
[----:B------:R-:W-:Y:S01]  /*a2a0*/  IMAD.MOV.U32 R11, RZ, RZ, R6 ;  /* 0x000000ffff0b7224 */ /* 0x000fe200078e0006 */
[----:B------:R-:W-:Y:S01]  /*a2b0*/  UMOV UR7, UR36 ;  /* 0x0000002400077c82 */ /* 0x000fe20008000000 */
[----:B------:R-:W-:-:S07]  /*a2c0*/  IMAD.MOV.U32 R9, RZ, RZ, R7 ;  /* 0x000000ffff097224 */ /* 0x000fce00078e0007 */
.L_x_5145:
[----:B------:R-:W-:Y:S01]  /*a2d0*/  UIADD3 UR14, UR7, 0x1, URZ ;  /* 0x00000001070e7890 */ /* 0x000fe2000fffe03f */
[----:B------:R-:W-:Y:S02]  /*a2e0*/  IMAD.MOV.U32 R7, RZ, RZ, R9 ;  /* 0x000000ffff077224 */ /* 0x000fe400078e0009 */
[----:B------:R-:W-:Y:S01]  /*a2f0*/  VIADD R9, R9, 0xffffffff ;  /* 0xffffffff09097836 */ /* 0x000fe20000000000 */
[----:B------:R-:W-:Y:S02]  /*a300*/  UISETP.NE.AND UP0, UPT, UR14, 0x2, UPT ;  /* 0x000000020e00788c */ /* 0x000fe4000bf05270 */
[----:B------:R-:W-:Y:S02]  /*a310*/  ISETP.GT.AND P2, PT, R7, R10, PT ;  /* 0x0000000a0700720c */ /* 0x000fe40003f44270 */
[----:B------:R-:W-:Y:S02]  /*a320*/  USEL UR14, UR14, URZ, UP0 ;  /* 0x0000003f0e0e7287 */ /* 0x000fe40008000000 */
[----:B------:R-:W-:-:S05]  /*a330*/  USEL UR6, URZ, 0x1, UP0 ;  /* 0x000000013f067887 */ /* 0x000fca0008000000 */
[----:B------:R-:W-:Y:S01]  /*a340*/  UMOV UR36, UR14 ;  /* 0x0000000e00247c82 */ /* 0x000fe20008000000 */
[----:B------:R-:W-:Y:S01]  /*a350*/  LOP3.LUT R2, R2, UR6, RZ, 0x3c, !PT ;  /* 0x0000000602027c12 */ /* 0x000fe2000f8e3cff */
[----:B-1----:R-:W-:Y:S06]  /*a360*/  @!P0 BRA `(.L_x_5137) ;  /* 0x0000000000048947 */ /* 0x002fec0003800000 */
[----:B------:R-:W-:Y:S01]  /*a370*/  BPT.TRAP 0x1 ;  /* 0x000000040000795c */ /* 0x000fe20000300000 */
.L_x_5137:
[----:B------:R-:W-:Y:S01]  /*a380*/  ULEA UR6, UR36, UR37, 0x3 ;  /* 0x0000002524067291 */ /* 0x000fe2000f8e183f */
[----:B------:R-:W-:-:S08]  /*a390*/  SHF.L.U32 R6, R2, 0x1f, RZ ;  /* 0x0000001f02067819 */ /* 0x000fd000000006ff */
[----:B------:R0:W1:Y:S01]  /*a3a0*/  SYNCS.PHASECHK.TRANS64.TRYWAIT P3, [UR6+0x38830], R6 ;  /* 0x03883006ff0075a7 */ /* 0x0000620008060146 */
[----:B------:R-:W-:Y:S05]  /*a3b0*/  @!P0 BRA `(.L_x_5138) ;  /* 0x0000000000048947 */ /* 0x000fea0003800000 */
[----:B------:R-:W-:Y:S01]  /*a3c0*/  BPT.TRAP 0x1 ;  /* 0x000000040000795c */ /* 0x000fe20000300000 */
.L_x_5138:
[----:B-1----:R-:W-:Y:S05]  /*a3d0*/  @P3 BRA `(.L_x_5139) ;  /* 0x0000000000083947 */ /* 0x002fea0003800000 */
[----:B------:R-:W1:Y:S02]  /*a3e0*/  SYNCS.PHASECHK.TRANS64.TRYWAIT P3, [UR6+0x38830], R6 ;  /* 0x03883006ff0075a7 */ /* 0x000e640008060146 */
[----:B-1----:R-:W-:Y:S05]  /*a3f0*/  @!P3 BRA `(.L_x_5140) ;  /* 0x000000e800e8b947 */ /* 0x002fea0003800000 */
.L_x_5139:
        /* <DEDUP_REMOVED lines=32> */
.L_x_5141:
[----:B------:R2:W3:Y:S01]  /*a600*/  SYNCS.PHASECHK.TRANS64.TRYWAIT P3, [UR6+0x38850], R6 ;  /* 0x03885006ff0075a7 */ /* 0x0004e20008060146 */
[----:B------:R-:W-:Y:S05]  /*a610*/  @!P0 BRA `(.L_x_5142) ;  /* 0x0000000000048947 */ /* 0x000fea0003800000 */
[----:B------:R-:W-:Y:S01]  /*a620*/  BPT.TRAP 0x1 ;  /* 0x000000040000795c */ /* 0x000fe20000300000 */
.L_x_5142:
[----:B---3--:R-:W-:Y:S05]  /*a630*/  @P3 BRA `(.L_x_5143) ;  /* 0x0000000000083947 */ /* 0x008fea0003800000 */
[----:B------:R-:W3:Y:S02]  /*a640*/  SYNCS.PHASECHK.TRANS64.TRYWAIT P3, [UR6+0x38850], R6 ;  /* 0x03885006ff0075a7 */ /* 0x000ee40008060146 */
[----:B---3--:R-:W-:Y:S05]  /*a650*/  @!P3 BRA `(.L_x_5144) ;  /* 0x000000e80068b947 */ /* 0x008fea0003800000 */
.L_x_5143:
[----:B------:R-:W-:Y:S01]  /*a660*/  ULEA UR8, UR14, UR4, 0xc ;  /* 0x000000040e087291 */ /* 0x000fe2000f8e603f */
[----:B------:R-:W-:Y:S01]  /*a670*/  WARPGROUP.ARRIVE ;  /* 0x00000000000079c5 */ /* 0x000fe20000000000 */
[----:B------:R-:W-:Y:S01]  /*a680*/  UMOV UR27, 0x40000040 ;  /* 0x40000040001b7882 */ /* 0x000fe20000000000 */
[----:B------:R-:W-:-:S04]  /*a690*/  UIADD3 UR28, UR5, 0x2, URZ ;  /* 0x00000002051c7890 */ /* 0x000fc8000fffe03f */
[----:B-1----:R-:W1:Y:S01]  /*a6a0*/  S2R R7, SR_TID.X ;  /* 0x0000000000077919 */ /* 0x002e620000002100 */
[----:B------:R-:W-:Y:S02]  /*a6b0*/  UIADD3 UR30, UR8, 0x2, URZ ;  /* 0x00000002081e7890 */ /* 0x000fe4000fffe03f */
        /* <DEDUP_REMOVED lines=9> */
[----:B0-----:R-:W-:-:S13]  /*a750*/  R2UR UR9, R6 ;  /* 0x00000000060972ca */ /* 0x001fda00000e0000 */
[----:B------:R-:W-:-:S04]  /*a760*/  UISETP.GT.AND UP0, UPT, UR9, 0x7f, UPT ;  /* 0x0000007f0900788c */ /* 0x000fc8000bf04270 */
[----:B------:R-:W-:Y:S02]  /*a770*/  USEL UR9, URZ, 0x2, !UP0 ;  /* 0x000000023f097887 */ /* 0x000fe4000c000000 */
[----:B------:R-:W-:Y:S01]  /*a780*/  USEL UR10, UR11, 0x2, UP0 ;  /* 0x000000020b0a7887 */ /* 0x000fe20008000000 */
[----:B------:R-:W-:Y:S02]  /*a790*/  WARPGROUP.DEPBAR.LE gsb0, 0x0 ;  /* 0x00008000000079c5 */ /* 0x000fe40000010000 */
[----:B------:R-:W-:Y:S01]  /*a7a0*/  WARPGROUP.ARRIVE ;  /* 0x00000000000079c5 */ /* 0x000fe20000000000 */
[----:B------:R-:W-:-:S05]  /*a7b0*/  USEL UR11, UR11, 0x6, !UP0 ;  /* 0x000000060b0b7887 */ /* 0x000fca000c000000 */
        /* <DEDUP_REMOVED lines=233> */
[----:B------:R-:W-:Y:S02]  /*b650*/  UMOV UR15, 0x40000040 ;  /* 0x40000040000f7882 */ /* 0x000fe40000000000 */
[----:B------:R-:W-:-:S02]  /*b660*/  UMOV UR9, 0x40000040 ;  /* 0x4000004000097882 */ /* 0x000fc40000000000 */
        /* <DEDUP_REMOVED lines=35> */
[----:B------:R-:W-:Y:S02]  /*b8a0*/  FMNMX.FTZ R8, R166, R7, !PT ;  /* 0x00000007a6087209 */ /* 0x000fe40007810000 */
[----:B0-----:R-:W-:-:S05]  /*b8b0*/  FMNMX.FTZ R6, R13, R14, !PT ;  /* 0x0000000e0d067209 */ /* 0x001fca0007810000 */
[C---:B------:R-:W-:Y:S01]  /*b8c0*/  FADD.FTZ R11, -R6.reuse, R11 ;  /* 0x0000000b060b7221 */ /* 0x040fe20000010100 */
[----:B------:R-:W-:-:S03]  /*b8d0*/  FMUL.FTZ R187, R6, UR11 ;  /* 0x0000000b06bb7c20 */ /* 0x000fc60008410000 */
[----:B------:R-:W-:Y:S01]  /*b8e0*/  FMUL.FTZ R7, R11, UR11 ;  /* 0x0000000b0b077c20 */ /* 0x000fe20008410000 */
[----:B------:R-:W-:Y:S01]  /*b8f0*/  FMNMX.FTZ R11, R167, R8, !PT ;  /* 0x00000008a70b7209 */ /* 0x000fe20007810000 */
[--C-:B------:R-:W-:Y:S01]  /*b900*/  FFMA.FTZ R12, R152, UR11, -R187.reuse ;  /* 0x0000000b980c7c23 */ /* 0x100fe200080108bb */
[--C-:B------:R-:W-:Y:S01]  /*b910*/  FFMA.FTZ R14, R157, UR11, -R187.reuse ;  /* 0x0000000b9d0e7c23 */ /* 0x100fe200080108bb */
[--C-:B------:R-:W-:Y:S01]  /*b920*/  FFMA.FTZ R20, R161, UR11, -R187.reuse ;  /* 0x0000000ba1147c23 */ /* 0x100fe200080108bb */
[----:B------:R-:W-:Y:S01]  /*b930*/  FMNMX.FTZ R8, R170, R11, !PT ;  /* 0x0000000baa087209 */ /* 0x000fe20007810000 */
[----:B------:R-:W0:Y:S01]  /*b940*/  MUFU.EX2 R7, R7 ;  /* 0x0000000700077308 */ /* 0x000e220000000800 */
        /* <DEDUP_REMOVED lines=16> */
[----:B------:R-:W-:Y:S01]  /*ba50*/  MUFU.EX2 R12, R12 ;  /* 0x0000000c000c7308 */ /* 0x000fe20000000800 */
[-C--:B0-----:R-:W-:Y:S01]  /*ba60*/  FMUL.FTZ R24, R24, R7.reuse ;  /* 0x0000000718187220 */ /* 0x081fe20000410000 */
[----:B------:R-:W-:Y:S01]  /*ba70*/  FMNMX.FTZ R15, R179, R8, !PT ;  /* 0x00000008b30f7209 */ /* 0x000fe20007810000 */
[-C--:B------:R-:W-:Y:S01]  /*ba80*/  FMUL.FTZ R25, R25, R7.reuse ;  /* 0x0000000719197220 */ /* 0x080fe20000410000 */
[-C--:B------:R-:W-:Y:S01]  /*ba90*/  FMUL.FTZ R28, R28, R7.reuse ;  /* 0x000000071c1c7220 */ /* 0x080fe20000410000 */
[----:B------:R-:W-:Y:S01]  /*baa0*/  FMUL.FTZ R29, R29, R7 ;  /* 0x000000071d1d7220 */ /* 0x000fe20000410000 */
[----:B------:R-:W-:Y:S01]  /*bab0*/  FMNMX.FTZ R8, R182, R15, !PT ;  /* 0x0000000fb6087209 */ /* 0x000fe20007810000 */
[----:B------:R-:W-:Y:S01]  /*bac0*/  FFMA.FTZ R15, R160, UR11, -R187 ;  /* 0x0000000ba00f7c23 */ /* 0x000fe200080108bb */
[----:B------:R-:W-:Y:S01]  /*bad0*/  MUFU.EX2 R11, R11 ;  /* 0x0000000b000b7308 */ /* 0x000fe20000000800 */
[-C--:B------:R-:W-:Y:S01]  /*bae0*/  FMUL.FTZ R32, R32, R7.reuse ;  /* 0x0000000720207220 */ /* 0x080fe20000410000 */
[----:B------:R-:W-:Y:S01]  /*baf0*/  FMNMX.FTZ R8, R183, R8, !PT ;  /* 0x00000008b7087209 */ /* 0x000fe20007810000 */
[-C--:B------:R-:W-:Y:S01]  /*bb00*/  FMUL.FTZ R33, R33, R7.reuse ;  /* 0x0000000721217220 */ /* 0x080fe20000410000 */
[-C--:B------:R-:W-:Y:S01]  /*bb10*/  FMUL.FTZ R36, R36, R7.reuse ;  /* 0x0000000724247220 */ /* 0x080fe20000410000 */
[-C--:B------:R-:W-:Y:S01]  /*bb20*/  FMUL.FTZ R37, R37, R7.reuse ;  /* 0x0000000725257220 */ /* 0x080fe20000410000 */
[-C--:B------:R-:W-:Y:S01]  /*bb30*/  FMUL.FTZ R40, R40, R7.reuse ;  /* 0x0000000728287220 */ /* 0x080fe20000410000 */
[----:B------:R-:W0:Y:S01]  /*bb40*/  SHFL.BFLY PT, R153, R8, 0x2, 0x1f ;  /* 0x0c401f0008997f89 */ /* 0x000e2200000e0000 */
        /* <DEDUP_REMOVED lines=23> */
[----:B0-----:R-:W-:Y:S01]  /*bcc0*/  FMNMX.FTZ R153, R8, R153, !PT ;  /* 0x0000009908997209 */ /* 0x001fe20007810000 */
[----:B------:R-:W-:Y:S01]  /*bcd0*/  MUFU.EX2 R20, R20 ;  /* 0x0000001400147308 */ /* 0x000fe20000000800 */
[-C--:B------:R-:W-:Y:S01]  /*bce0*/  FMUL.FTZ R81, R81, R7.reuse ;  /* 0x0000000751517220 */ /* 0x080fe20000410000 */
[-C--:B------:R-:W-:Y:S01]  /*bcf0*/  FMUL.FTZ R84, R84, R7.reuse ;  /* 0x0000000754547220 */ /* 0x080fe20000410000 */
[-C--:B------:R-:W-:Y:S01]  /*bd00*/  FMUL.FTZ R85, R85, R7.reuse ;  /* 0x0000000755557220 */ /* 0x080fe20000410000 */
[----:B------:R-:W0:Y:S01]  /*bd10*/  SHFL.BFLY PT, R8, R153, 0x1, 0x1f ;  /* 0x0c201f0099087f89 */ /* 0x000e2200000e0000 */
        /* <DEDUP_REMOVED lines=24> */
[----:B------:R-:W-:-:S02]  /*bea0*/  IMAD.MOV R153, RZ, RZ, -R22 ;  /* 0x000000ffff997224 */ /* 0x000fc400078e0a16 */
[-C--:B------:R-:W-:Y:S01]  /*beb0*/  FMUL.FTZ R128, R128, R7.reuse ;  /* 0x0000000780807220 */ /* 0x080fe20000410000 */
[----:B------:R-:W-:Y:S01]  /*bec0*/  FMUL.FTZ R129, R129, R7 ;  /* 0x0000000781817220 */ /* 0x000fe20000410000 */
[----:B------:R-:W-:Y:S01]  /*bed0*/  MUFU.EX2 R169, R169 ;  /* 0x000000a900a97308 */ /* 0x000fe20000000800 */
[----:B------:R-:W-:Y:S01]  /*bee0*/  FADD.FTZ R152, -R8, R185 ;  /* 0x000000b908987221 */ /* 0x000fe20000010100 */
[----:B------:R-:W-:Y:S01]  /*bef0*/  ISETP.NE.AND P3, PT, R16, R153, PT ;  /* 0x000000991000720c */ /* 0x000fe20003f65270 */
[----:B------:R-:W-:Y:S01]  /*bf00*/  FMUL.FTZ R156, R8, UR11 ;  /* 0x0000000b089c7c20 */ /* 0x000fe20008410000 */
[-C--:B------:R-:W-:Y:S01]  /*bf10*/  FMUL.FTZ R132, R132, R7.reuse ;  /* 0x0000000784847220 */ /* 0x080fe20000410000 */
[----:B------:R-:W-:Y:S01]  /*bf20*/  FMUL.FTZ R152, R152, UR11 ;  /* 0x0000000b98987c20 */ /* 0x000fe20008410000 */
[----:B------:R-:W-:Y:S01]  /*bf30*/  FMUL.FTZ R133, R133, R7 ;  /* 0x0000000785857220 */ /* 0x000fe20000410000 */
[--C-:B------:R-:W-:Y:S01]  /*bf40*/  FFMA.FTZ R185, R154, UR11, -R156.reuse ;  /* 0x0000000b9ab97c23 */ /* 0x100fe2000801089c */
[----:B------:R-:W-:Y:S01]  /*bf50*/  FFMA.FTZ R205, R179, UR11, -R156 ;  /* 0x0000000bb3cd7c23 */ /* 0x000fe2000801089c */
[----:B------:R0:W2:Y:S01]  /*bf60*/  MUFU.EX2 R202, R152 ;  /* 0x0000009800ca7308 */ /* 0x0000a20000000800 */
[----:B------:R-:W-:-:S02]  /*bf70*/  IMAD.U32 R179, RZ, RZ, UR6 ;  /* 0x00000006ffb37e24 */ /* 0x000fc4000f8e00ff */
[--C-:B------:R-:W-:Y:S01]  /*bf80*/  FFMA.FTZ R204, R155, UR11, -R156.reuse ;  /* 0x0000000b9bcc7c23 */ /* 0x100fe2000801089c */
[----:B------:R-:W-:Y:S02]  /*bf90*/  IMAD.U32 R154, RZ, RZ, UR7 ;  /* 0x00000007ff9a7e24 */ /* 0x000fe4000f8e00ff */
[--C-:B------:R-:W-:Y:S01]  /*bfa0*/  FFMA.FTZ R187, R158, UR11, -R156.reuse ;  /* 0x0000000b9ebb7c23 */ /* 0x100fe2000801089c */
[--C-:B------:R-:W-:Y:S01]  /*bfb0*/  FFMA.FTZ R206, R159, UR11, -R156.reuse ;  /* 0x0000000b9fce7c23 */ /* 0x100fe2000801089c */
[--C-:B------:R-:W-:Y:S01]  /*bfc0*/  FFMA.FTZ R201, R162, UR11, -R156.reuse ;  /* 0x0000000ba2c97c23 */ /* 0x100fe2000801089c */
[----:B------:R-:W-:Y:S02]  /*bfd0*/  @!P3 IMAD R153, R154, 0x40, R19 ;  /* 0x000000409a99b824 */ /* 0x000fe400078e0213 */
[--C-:B------:R-:W-:Y:S01]  /*bfe0*/  FFMA.FTZ R208, R163, UR11, -R156.reuse ;  /* 0x0000000ba3d07c23 */ /* 0x100fe2000801089c */
[----:B0-----:R-:W-:Y:S02]  /*bff0*/  @!P1 VIADD R152, R179, 0x38840 ;  /* 0x00038840b3989836 */ /* 0x001fe40000000000 */
[--C-:B------:R-:W-:Y:S01]  /*c000*/  FFMA.FTZ R203, R166, UR11, -R156.reuse ;  /* 0x0000000ba6cb7c23 */ /* 0x100fe2000801089c */
[--C-:B------:R-:W-:Y:S01]  /*c010*/  FFMA.FTZ R210, R167, UR11, -R156.reuse ;  /* 0x0000000ba7d27c23 */ /* 0x100fe2000801089c */
[----:B------:R-:W-:Y:S01]  /*c020*/  @!P3 LEA R153, R153, UR37, 0x2 ;  /* 0x000000259999bc11 */ /* 0x000fe2000f8e10ff */
[----:B------:R-:W-:Y:S01]  /*c030*/  FFMA.FTZ R170, R170, UR11, -R156 ;  /* 0x0000000baaaa7c23 */ /* 0x000fe2000801089c */
[----:B------:R-:W-:Y:S01]  /*c040*/  @!P1 PRMT R152, RZ, 0x654, R152 ;  /* 0x00000654ff989816 */ /* 0x000fe20000000098 */
[--C-:B------:R-:W-:Y:S01]  /*c050*/  FFMA.FTZ R171, R171, UR11, -R156.reuse ;  /* 0x0000000babab7c23 */ /* 0x100fe2000801089c */
[--C-:B------:R-:W-:Y:S01]  /*c060*/  FFMA.FTZ R174, R174, UR11, -R156.reuse ;  /* 0x0000000baeae7c23 */ /* 0x100fe2000801089c */
[--C-:B------:R-:W-:Y:S01]  /*c070*/  FFMA.FTZ R175, R175, UR11, -R156.reuse ;  /* 0x0000000bafaf7c23 */ /* 0x100fe2000801089c */
[----:B------:R0:W-:Y:S01]  /*c080*/  @!P1 SYNCS.ARRIVE.TRANS64.RED.A1T0 RZ, [R152+URZ], RZ ;  /* 0x000000ff98ff99a7 */ /* 0x0001e2000810043f */
[--C-:B------:R-:W-:Y:S01]  /*c090*/  FFMA.FTZ R178, R178, UR11, -R156.reuse ;  /* 0x0000000bb2b27c23 */ /* 0x100fe2000801089c */
[--C-:B------:R-:W-:Y:S01]  /*c0a0*/  FFMA.FTZ R182, R182, UR11, -R156.reuse ;  /* 0x0000000bb6b67c23 */ /* 0x100fe2000801089c */
[----:B------:R-:W-:Y:S01]  /*c0b0*/  FFMA.FTZ R183, R183, UR11, -R156 ;  /* 0x0000000bb7b77c23 */ /* 0x000fe2000801089c */
[----:B------:R-:W-:Y:S01]  /*c0c0*/  @!P3 STS [R153+0x38400], R7 ;  /* 0x038400079900b388 */ /* 0x000fe20000000800 */
[----:B------:R-:W-:Y:S01]  /*c0d0*/  MUFU.EX2 R185, R185 ;  /* 0x000000b900b97308 */ /* 0x000fe20000000800 */
[----:B-1----:R-:W-:Y:S01]  /*c0e0*/  F2FP.BF16.F32.PACK_AB R154, R14, R13 ;  /* 0x0000000d0e9a723e */ /* 0x002fe200000010ff */
[----:B--2---:R-:W-:Y:S01]  /*c0f0*/  FMUL.FTZ R26, R26, R202 ;  /* 0x000000ca1a1a7220 */ /* 0x004fe20000410000 */
[----:B------:R1:W-:Y:S01]  /*c100*/  @!P3 STS [R153+0x38420], R202 ;  /* 0x038420ca9900b388 */ /* 0x0003e20000000800 */
[----:B0-----:R-:W-:Y:S01]  /*c110*/  F2FP.BF16.F32.PACK_AB R152, R11, R12 ;  /* 0x0000000c0b98723e */ /* 0x001fe200000010ff */
[-C--:B------:R-:W-:Y:S01]  /*c120*/  FMUL.FTZ R27, R27, R202.reuse ;  /* 0x000000ca1b1b7220 */ /* 0x080fe20000410000 */
[----:B------:R-:W-:Y:S01]  /*c130*/  F2FP.BF16.F32.PACK_AB R156, R20, R15 ;  /* 0x0000000f149c723e */ /* 0x000fe200000010ff */
[-C--:B------:R-:W-:Y:S01]  /*c140*/  FMUL.FTZ R30, R30, R202.reuse ;  /* 0x000000ca1e1e7220 */ /* 0x080fe20000410000 */
[----:B------:R-:W1:Y:S01]  /*c150*/  MUFU.EX2 R204, R204 ;  /* 0x000000cc00cc7308 */ /* 0x000e620000000800 */
[----:B------:R-:W-:Y:S01]  /*c160*/  F2FP.BF16.F32.PACK_AB R158, R186, R21 ;  /* 0x00000015ba9e723e */ /* 0x000fe200000010ff */
[----:B------:R-:W-:Y:S01]  /*c170*/  FMUL.FTZ R31, R31, R202 ;  /* 0x000000ca1f1f7220 */ /* 0x000fe20000410000 */
[----:B------:R-:W-:Y:S01]  /*c180*/  F2FP.BF16.F32.PACK_AB R160, R169, R168 ;  /* 0x000000a8a9a0723e */ /* 0x000fe200000010ff */
        /* <DEDUP_REMOVED lines=73> */
[----:B------:R-:W-:Y:S01]  /*c620*/  FMUL.FTZ R143, R143, R202 ;  /* 0x000000ca8f8f7220 */ /* 0x000fe20000410000 */
[-C--:B------:R-:W-:Y:S01]  /*c630*/  FMUL.FTZ R144, R144, R7.reuse ;  /* 0x0000000790907220 */ /* 0x080fe20000410000 */
[-C--:B------:R-:W-:Y:S01]  /*c640*/  FMUL.FTZ R145, R145, R7.reuse ;  /* 0x0000000791917220 */ /* 0x080fe20000410000 */
[----:B------:R-:W0:Y:S01]  /*c650*/  MUFU.EX2 R171, R171 ;  /* 0x000000ab00ab7308 */ /* 0x000e220000000800 */
[----:B-1----:R-:W-:Y:S01]  /*c660*/  F2FP.BF16.F32.PACK_AB R162, R173, R172 ;  /* 0x000000acada2723e */ /* 0x002fe200000010ff */
[-C--:B------:R-:W-:Y:S01]  /*c670*/  FMUL.FTZ R146, R146, R202.reuse ;  /* 0x000000ca92927220 */ /* 0x080fe20000410000 */
[-C--:B------:R-:W-:Y:S01]  /*c680*/  FMUL.FTZ R147, R147, R202.reuse ;  /* 0x000000ca93937220 */ /* 0x080fe20000410000 */
[-C--:B------:R-:W-:Y:S01]  /*c690*/  FMUL.FTZ R148, R148, R7.reuse ;  /* 0x0000000794947220 */ /* 0x080fe20000410000 */
[----:B------:R-:W-:Y:S01]  /*c6a0*/  FMUL.FTZ R149, R149, R7 ;  /* 0x0000000795957220 */ /* 0x000fe20000410000 */
[-C--:B------:R-:W-:Y:S01]  /*c6b0*/  FMUL.FTZ R150, R150, R202.reuse ;  /* 0x000000ca96967220 */ /* 0x080fe20000410000 */
[----:B------:R-:W-:Y:S01]  /*c6c0*/  FMUL.FTZ R151, R151, R202 ;  /* 0x000000ca97977220 */ /* 0x000fe20000410000 */
[----:B------:R-:W-:Y:S01]  /*c6d0*/  MUFU.EX2 R174, R174 ;  /* 0x000000ae00ae7308 */ /* 0x000fe20000000800 */
[----:B------:R1:W-:Y:S01]  /*c6e0*/  STSM.16.M88.4 [R23+0x36400], R152 ;  /* 0x0364009817007844 */ /* 0x0003e20000000200 */
[----:B------:R-:W-:Y:S01]  /*c6f0*/  ULEA UR6, UR14, UR38, 0xc ;  /* 0x000000260e067291 */ /* 0x000fe2000f8e603f */
[----:B------:R-:W-:Y:S01]  /*c700*/  FFMA.FTZ R4, R7, R4, R12 ;  /* 0x0000000407047223 */ /* 0x000fe2000001000c */
[----:B------:R-:W-:Y:S01]  /*c710*/  UMOV UR7, 0x40000040 ;  /* 0x4000004000077882 */ /* 0x000fe20000000000 */
[----:B------:R1:W-:Y:S01]  /*c720*/  STSM.16.M88.4 [R190], R156 ;  /* 0x0000009cbe007844 */ /* 0x0003e20000000200 */
[----:B------:R-:W-:Y:S01]  /*c730*/  UIADD3 UR8, UR6, 0x80, URZ ;  /* 0x0000008006087890 */ /* 0x000fe2000fffe03f */
[----:B------:R-:W-:Y:S01]  /*c740*/  FFMA.FTZ R5, R202, R5, R185 ;  /* 0x00000005ca057223 */ /* 0x000fe200000100b9 */
[----:B------:R-:W2:Y:S01]  /*c750*/  MUFU.EX2 R175, R175 ;  /* 0x000000af00af7308 */ /* 0x000ea20000000800 */
[----:B0-----:R-:W-:Y:S01]  /*c760*/  F2FP.BF16.F32.PACK_AB R161, R171, R170 ;  /* 0x000000aaaba1723e */ /* 0x001fe200000010ff */
[----:B------:R-:W-:Y:S01]  /*c770*/  FADD.FTZ R4, R11, R4 ;  /* 0x000000040b047221 */ /* 0x000fe20000010000 */
[----:B------:R-:W-:Y:S01]  /*c780*/  FADD.FTZ R204, R204, R5 ;  /* 0x00000005cccc7221 */ /* 0x000fe20000010000 */
[----:B------:R-:W-:Y:S01]  /*c790*/  @!P1 VIADD R179, R179, 0x38860 ;  /* 0x00038860b3b39836 */ /* 0x000fe20000000000 */
[----:B------:R-:W-:Y:S01]  /*c7a0*/  UMOV UR14, UR8 ;  /* 0x00000008000e7c82 */ /* 0x000fe20008000000 */
[----:B------:R-:W-:Y:S01]  /*c7b0*/  UIADD3 UR8, UR6, 0x100, URZ ;  /* 0x0000010006087890 */ /* 0x000fe2000fffe03f */
[----:B------:R-:W-:Y:S01]  /*c7c0*/  FADD.FTZ R13, R13, R4 ;  /* 0x000000040d0d7221 */ /* 0x000fe20000010000 */
[----:B------:R-:W-:Y:S01]  /*c7d0*/  MUFU.EX2 R176, R176 ;  /* 0x000000b000b07308 */ /* 0x000fe20000000800 */
[----:B------:R-:W-:Y:S01]  /*c7e0*/  FADD.FTZ R187, R187, R204 ;  /* 0x000000ccbbbb7221 */ /* 0x000fe20000010000 */
[----:B------:R-:W-:Y:S01]  /*c7f0*/  @!P1 PRMT R179, RZ, 0x654, R179 ;  /* 0x00000654ffb39816 */ /* 0x000fe200000000b3 */
[----:B------:R-:W-:Y:S01]  /*c800*/  FADD.FTZ R14, R14, R13 ;  /* 0x0000000d0e0e7221 */ /* 0x000fe20000010000 */
[----:B------:R-:W-:-:S02]  /*c810*/  IMAD.MOV.U32 R185, RZ, RZ, R8 ;  /* 0x000000ffffb97224 */ /* 0x000fc400078e0008 */
[----:B------:R-:W-:Y:S01]  /*c820*/  FADD.FTZ R206, R206, R187 ;  /* 0x000000bbcece7221 */ /* 0x000fe20000010000 */
[----:B------:R-:W-:Y:S02]  /*c830*/  IMAD.MOV.U32 R11, RZ, RZ, R6 ;  /* 0x000000ffff0b7224 */ /* 0x000fe400078e0006 */
[----:B------:R-:W-:Y:S01]  /*c840*/  FADD.FTZ R15, R15, R14 ;  /* 0x0000000e0f0f7221 */ /* 0x000fe20000010000 */
[----:B------:R-:W0:Y:S01]  /*c850*/  MUFU.EX2 R177, R177 ;  /* 0x000000b100b17308 */ /* 0x000e220000000800 */
[----:B--2---:R-:W-:Y:S01]  /*c860*/  F2FP.BF16.F32.PACK_AB R163, R175, R174 ;  /* 0x000000aeafa3723e */ /* 0x004fe200000010ff */
[----:B------:R-:W-:Y:S01]  /*c870*/  FADD.FTZ R201, R201, R206 ;  /* 0x000000cec9c97221 */ /* 0x000fe20000010000 */
[----:B------:R-:W-:-:S03]  /*c880*/  FADD.FTZ R20, R20, R15 ;  /* 0x0000000f14147221 */ /* 0x000fc60000010000 */
[----:B------:R1:W-:Y:S01]  /*c890*/  STSM.16.M88.4 [R188], R160 ;  /* 0x000000a0bc007844 */ /* 0x0003e20000000200 */
[----:B------:R-:W-:Y:S01]  /*c8a0*/  FADD.FTZ R208, R208, R201 ;  /* 0x000000c9d0d07221 */ /* 0x000fe20000010000 */
[----:B------:R-:W-:Y:S01]  /*c8b0*/  MUFU.EX2 R180, R180 ;  /* 0x000000b400b47308 */ /* 0x000fe20000000800 */
[----:B------:R-:W-:Y:S02]  /*c8c0*/  FADD.FTZ R21, R21, R20 ;  /* 0x0000001415157221 */ /* 0x000fe40000010000 */
[----:B------:R-:W-:Y:S02]  /*c8d0*/  FADD.FTZ R203, R203, R208 ;  /* 0x000000d0cbcb7221 */ /* 0x000fe40000010000 */
[----:B------:R-:W-:Y:S02]  /*c8e0*/  FADD.FTZ R21, R186, R21 ;  /* 0x00000015ba157221 */ /* 0x000fe40000010000 */
[----:B------:R-:W-:Y:S01]  /*c8f0*/  FADD.FTZ R203, R210, R203 ;  /* 0x000000cbd2cb7221 */ /* 0x000fe20000010000 */
[----:B------:R-:W2:Y:S01]  /*c900*/  MUFU.EX2 R181, R181 ;  /* 0x000000b500b57308 */ /* 0x000ea20000000800 */
[----:B0-----:R-:W-:Y:S01]  /*c910*/  F2FP.BF16.F32.PACK_AB R164, R177, R176 ;  /* 0x000000b0b1a4723e */ /* 0x001fe200000010ff */
        /* <DEDUP_REMOVED lines=9> */
[----:B------:R-:W0:Y:S01]  /*c9b0*/  MUFU.EX2 R205, R205 ;  /* 0x000000cd00cd7308 */ /* 0x000e220000000800 */
[----:B--2---:R-:W-:Y:S01]  /*c9c0*/  F2FP.BF16.F32.PACK_AB R166, R181, R180 ;  /* 0x000000b4b5a6723e */ /* 0x004fe200000010ff */
[----:B------:R-:W-:-:S04]  /*c9d0*/  FADD.FTZ R176, R176, R173 ;  /* 0x000000adb0b07221 */ /* 0x000fc80000010000 */
[----:B------:R-:W-:Y:S02]  /*c9e0*/  FADD.FTZ R177, R177, R176 ;  /* 0x000000b0b1b17221 */ /* 0x000fe40000010000 */
[----:B------:R-:W-:Y:S02]  /*c9f0*/  MUFU.EX2 R182, R182 ;  /* 0x000000b600b67308 */ /* 0x000fe40000000800 */
[----:B------:R-:W-:-:S04]  /*ca00*/  FADD.FTZ R4, R180, R177 ;  /* 0x000000b1b4047221 */ /* 0x000fc80000010000 */
[----:B------:R-:W-:Y:S02]  /*ca10*/  FADD.FTZ R4, R181, R4 ;  /* 0x00000004b5047221 */ /* 0x000fe40000010000 */
[----:B------:R-:W2:Y:S01]  /*ca20*/  MUFU.EX2 R183, R183 ;  /* 0x000000b700b77308 */ /* 0x000ea20000000800 */
[----:B0-----:R-:W-:Y:S01]  /*ca30*/  F2FP.BF16.F32.PACK_AB R165, R205, R178 ;  /* 0x000000b2cda5723e */ /* 0x001fe200000010ff */
[----:B------:R-:W-:-:S04]  /*ca40*/  FADD.FTZ R178, R178, R175 ;  /* 0x000000afb2b27221 */ /* 0x000fc80000010000 */
[----:B------:R-:W-:Y:S01]  /*ca50*/  FADD.FTZ R205, R205, R178 ;  /* 0x000000b2cdcd7221 */ /* 0x000fe20000010000 */
[----:B--2---:R-:W-:-:S03]  /*ca60*/  F2FP.BF16.F32.PACK_AB R167, R183, R182 ;  /* 0x000000b6b7a7723e */ /* 0x004fc600000010ff */
[----:B------:R-:W-:Y:S02]  /*ca70*/  FADD.FTZ R182, R182, R205 ;  /* 0x000000cdb6b67221 */ /* 0x000fe40000010000 */
[----:B------:R1:W-:Y:S01]  /*ca80*/  STSM.16.M88.4 [R189], R164 ;  /* 0x000000a4bd007844 */ /* 0x0003e20000000200 */
[----:B------:R-:W-:Y:S01]  /*ca90*/  WARPGROUP.ARRIVE ;  /* 0x00000000000079c5 */ /* 0x000fe20000000000 */
[----:B------:R-:W-:-:S05]  /*caa0*/  FADD.FTZ R5, R183, R182 ;  /* 0x000000b6b7057221 */ /* 0x000fca0000010000 */
[----:B------:R-:W-:Y:S01]  /*cab0*/  HGMMA.64x256x16.F32.BF16 R24, R152, gdesc[UR4].tnspB, R24, gsb0 ;  /* 0x43e0000498187df0 */ /* 0x000fe20008001818 */
        /* <DEDUP_REMOVED lines=28> */
[----:B------:R-:W-:-:S07]  /*cc80*/  IMAD.MOV.U32 R7, RZ, RZ, R9 ;  /* 0x000000ffff077224 */ /* 0x000fce00078e0009 */
.L_x_5136:
[----:B------:R-:W-:-:S13]  /*cc90*/  ISETP.GE.AND P2, PT, R7, R184, PT ;  /* 0x000000b80700720c */ /* 0x000fda0003f46270 */
[----:B------:R-:W-:Y:S05]  /*cca0*/  @!P2 BRA `(.L_x_5146) ;  /* 0x00000034000ca947 */ /* 0x000fea0003800000 */
[----:B------:R-:W-:Y:S01]  /*ccb0*/  IMAD.IADD R11, R17, 0x1, -R18 ;  /* 0x00000001110b7824 */ /* 0x000fe200078e0a12 */
[----:B------:R-:W-:Y:S01]  /*ccc0*/  UMOV UR6, UR36 ;  /* 0x0000002400067c82 */ /* 0x000fe20008000000 */
[----:B------:R-:W-:Y:S02]  /*ccd0*/  IMAD.MOV.U32 R20, RZ, RZ, R8 ;  /* 0x000000ffff147224 */ /* 0x000fe400078e0008 */
[----:B------:R-:W-:Y:S01]  /*cce0*/  IMAD.MOV.U32 R12, RZ, RZ, R6 ;  /* 0x000000ffff0c7224 */ /* 0x000fe200078e0006 */
[----:B------:R-:W-:Y:S01]  /*ccf0*/  IADD3 R9, R11, 0x8, R0 ;  /* 0x000000080b097810 */ /* 0x000fe20007ffe000 */
[----:B------:R-:W-:-:S03]  /*cd00*/  IMAD.IADD R11, R0, 0x1, R11 ;  /* 0x00000001000b7824 */ /* 0x000fc600078e020b */
[----:B------:R-:W-:-:S07]  /*cd10*/  LOP3.LUT R13, RZ, R9, RZ, 0x33, !PT ;  /* 0x00000009ff0d7212 */ /* 0x000fce00078e33ff */
.L_x_5163:
[----:B------:R-:W-:-:S04]  /*cd20*/  UIADD3 UR14, UR6, 0x1, URZ ;  /* 0x00000001060e7890 */ /* 0x000fc8000fffe03f */
[----:B------:R-:W-:-:S04]  /*cd30*/  UISETP.NE.AND UP0, UPT, UR14, 0x2, UPT ;  /* 0x000000020e00788c */ /* 0x000fc8000bf05270 */
[----:B------:R-:W-:Y:S02]  /*cd40*/  USEL UR14, UR14, URZ, UP0 ;  /* 0x0000003f0e0e7287 */ /* 0x000fe40008000000 */
[----:B------:R-:W-:-:S05]  /*cd50*/  USEL UR7, URZ, 0x1, UP0 ;  /* 0x000000013f077887 */ /* 0x000fca0008000000 */
[----:B------:R-:W-:Y:S01]  /*cd60*/  UMOV UR36, UR14 ;  /* 0x0000000e00247c82 */ /* 0x000fe20008000000 */
[----:B------:R-:W-:Y:S01]  /*cd70*/  LOP3.LUT R2, R2, UR7, RZ, 0x3c, !PT ;  /* 0x0000000702027c12 */ /* 0x000fe2000f8e3cff */
[----:B0-----:R-:W-:Y:S06]  /*cd80*/  @!P0 BRA `(.L_x_5147) ;  /* 0x0000000000048947 */ /* 0x001fec0003800000 */
[----:B------:R-:W-:Y:S01]  /*cd90*/  BPT.TRAP 0x1 ;  /* 0x000000040000795c */ /* 0x000fe20000300000 */
.L_x_5147:
[----:B------:R-:W-:Y:S01]  /*cda0*/  ULEA UR7, UR36, UR37, 0x3 ;  /* 0x0000002524077291 */ /* 0x000fe2000f8e183f */
[----:B------:R-:W-:-:S08]  /*cdb0*/  SHF.L.U32 R6, R2, 0x1f, RZ ;  /* 0x0000001f02067819 */ /* 0x000fd000000006ff */
[----:B------:R0:W2:Y:S01]  /*cdc0*/  SYNCS.PHASECHK.TRANS64.TRYWAIT P2, [UR7+0x38830], R6 ;  /* 0x03883006ff0075a7 */ /* 0x0000a20008040147 */
[----:B------:R-:W-:Y:S05]  /*cdd0*/  @!P0 BRA `(.L_x_5148) ;  /* 0x0000000000048947 */ /* 0x000fea0003800000 */
[----:B------:R-:W-:Y:S01]  /*cde0*/  BPT.TRAP 0x1 ;  /* 0x000000040000795c */ /* 0x000fe20000300000 */
.L_x_5148:
[----:B--2---:R-:W-:Y:S05]  /*cdf0*/  @P2 BRA `(.L_x_5149) ;  /* 0x0000000000082947 */ /* 0x004fea0003800000 */
[----:B------:R-:W2:Y:S02]  /*ce00*/  SYNCS.PHASECHK.TRANS64.TRYWAIT P2, [UR7+0x38830], R6 ;  /* 0x03883006ff0075a7 */ /* 0x000ea40008040147 */
[----:B--2---:R-:W-:Y:S05]  /*ce10*/  @!P2 BRA `(.L_x_5150) ;  /* 0x000000c00090a947 */ /* 0x004fea0003800000 */
.L_x_5149:
[----:B------:R-:W-:Y:S01]  /*ce20*/  R2UR UR15, R3 ;  /* 0x00000000030f72ca */ /* 0x000fe200000e0000 */
[----:B-1----:R-:W-:Y:S01]  /*ce30*/  WARPGROUP.ARRIVE ;  /* 0x00000000000079c5 */ /* 0x002fe20000000000 */
        /* <DEDUP_REMOVED lines=30> */
.L_x_5151:
[----:B------:R1:W3:Y:S01]  /*d020*/  SYNCS.PHASECHK.TRANS64.TRYWAIT P2, [UR7+0x38850], R6 ;  /* 0x03885006ff0075a7 */ /* 0x0002e20008040147 */
[----:B------:R-:W-:Y:S05]  /*d030*/  @!P0 BRA `(.L_x_5152) ;  /* 0x0000000000048947 */ /* 0x000fea0003800000 */
[----:B------:R-:W-:Y:S01]  /*d040*/  BPT.TRAP 0x1 ;  /* 0x000000040000795c */ /* 0x000fe20000300000 */
.L_x_5152:
[----:B---3--:R-:W-:Y:S05]  /*d050*/  @P2 BRA `(.L_x_5153) ;  /* 0x0000000000082947 */ /* 0x008fea0003800000 */
[----:B------:R-:W3:Y:S02]  /*d060*/  SYNCS.PHASECHK.TRANS64.TRYWAIT P2, [UR7+0x38850], R6 ;  /* 0x03885006ff0075a7 */ /* 0x000ee40008040147 */
[----:B---3--:R-:W-:Y:S05]  /*d070*/  @!P2 BRA `(.L_x_5154) ;  /* 0x000000c00010a947 */ /* 0x008fea0003800000 */
.L_x_5153:
[----:B------:R-:W-:Y:S01]  /*d080*/  ULEA UR8, UR14, UR4, 0xc ;  /* 0x000000040e087291 */ /* 0x000fe2000f8e603f */
[----:B------:R-:W-:Y:S01]  /*d090*/  WARPGROUP.ARRIVE ;  /* 0x00000000000079c5 */ /* 0x000fe20000000000 */
[----:B------:R-:W-:Y:S01]  /*d0a0*/  UMOV UR27, 0x40000040 ;  /* 0x40000040001b7882 */ /* 0x000fe20000000000 */
[----:B------:R-:W-:-:S04]  /*d0b0*/  UIADD3 UR28, UR5, 0x2, URZ ;  /* 0x00000002051c7890 */ /* 0x000fc8000fffe03f */
[----:B------:R-:W3:Y:S01]  /*d0c0*/  S2R R8, SR_TID.X ;  /* 0x0000000000087919 */ /* 0x000ee20000002100 */
[----:B------:R-:W-:Y:S01]  /*d0d0*/  UIADD3 UR30, UR8, 0x2, URZ ;  /* 0x00000002081e7890 */ /* 0x000fe2000fffe03f */
[----:B------:R-:W-:Y:S01]  /*d0e0*/  IMAD.U32 R10, RZ, RZ, UR7 ;  /* 0x00000007ff0a7e24 */ /* 0x000fe2000f8e00ff */
[----:B------:R-:W-:Y:S01]  /*d0f0*/  UMOV UR26, UR8 ;  /* 0x00000008001a7c82 */ /* 0x000fe20008000000 */
[----:B------:R-:W-:Y:S01]  /*d100*/  UMOV UR29, 0x40000040 ;  /* 0x40000040001d7882 */ /* 0x000fe20000000000 */
[----:B------:R-:W-:Y:S01]  /*d110*/  HGMMA.64x64x16.F32.BF16 R152, gdesc[UR24], R152, gsb0 ;  /* 0x00e00000189879f0 */ /* 0x000fe20008001898 */
[----:B------:R-:W-:Y:S01]  /*d120*/  UMOV UR31, 0x40000040 ;  /* 0x40000040001f7882 */ /* 0x000fe20000000000 */
[----:B------:R-:W-:Y:S02]  /*d130*/  UIADD3 UR18, UR5, 0x800, URZ ;  /* 0x0000080005127890 */ /* 0x000fe4000fffe03f */
[----:B------:R-:W-:Y:S01]  /*d140*/  UIADD3 UR15, UR8, 0x800, URZ ;  /* 0x00000800080f7890 */ /* 0x000fe2000fffe03f */
[----:B------:R-:W-:Y:S01]  /*d150*/  UMOV UR11, 0x4 ;  /* 0x00000004000b7882 */ /* 0x000fe20000000000 */
[----:B------:R-:W-:-:S02]  /*d160*/  ULDC UR7, c[0x0][0xad4] ;  /* 0x0002b50000077ab9 */ /* 0x000fc40000000800 */
[----:B------:R-:W-:Y:S01]  /*d170*/  ULOP3.LUT UR7, URZ, UR7, URZ, 0x33, !UPT ;  /* 0x000000073f077292 */ /* 0x000fe2000f8e333f */
[----:B---3--:R-:W-:-:S05]  /*d180*/  SHF.R.U32.HI R8, RZ, 0x7, R8 ;  /* 0x00000007ff087819 */ /* 0x008fca0000011608 */
[----:B012---:R-:W0:Y:S02]  /*d190*/  SHFL.IDX PT, R6, R8, RZ, 0x1f ;  /* 0x00001fff08067589 */ /* 0x007e2400000e0000 */
[----:B0-----:R-:W-:Y:S01]  /*d1a0*/  R2UR UR9, R6 ;  /* 0x00000000060972ca */ /* 0x001fe200000e0000 */
[----:B------:R-:W-:-:S05]  /*d1b0*/  @!P1 VIADD R6, R10, 0x38840 ;  /* 0x000388400a069836 */ /* 0x000fca0000000000 */
[----:B------:R-:W-:Y:S02]  /*d1c0*/  @!P1 PRMT R8, RZ, 0x654, R6 ;  /* 0x00000654ff089816 */ /* 0x000fe40000000006 */
[----:B------:R-:W-:-:S04]  /*d1d0*/  SHF.L.U32 R6, R7, 0x6, RZ ;  /* 0x0000000607067819 */ /* 0x000fc800000006ff */
[----:B------:R-:W-:Y:S01]  /*d1e0*/  IADD3 R15, R17, 0x1, -R6 ;  /* 0x00000001110f7810 */ /* 0x000fe20007ffe806 */
[----:B------:R-:W-:-:S03]  /*d1f0*/  UISETP.GT.AND UP0, UPT, UR9, 0x7f, UPT ;  /* 0x0000007f0900788c */ /* 0x000fc6000bf04270 */
[----:B------:R-:W-:Y:S01]  /*d200*/  IADD3 R15, -R16, R15, -R18 ;  /* 0x0000000f100f7210 */ /* 0x000fe20007ffe912 */
[----:B------:R-:W-:Y:S02]  /*d210*/  USEL UR9, URZ, 0x2, !UP0 ;  /* 0x000000023f097887 */ /* 0x000fe4000c000000 */
[----:B------:R-:W-:Y:S01]  /*d220*/  USEL UR10, UR11, 0x2, UP0 ;  /* 0x000000020b0a7887 */ /* 0x000fe20008000000 */
[----:B------:R-:W-:Y:S02]  /*d230*/  WARPGROUP.DEPBAR.LE gsb0, 0x0 ;  /* 0x00008000000079c5 */ /* 0x000fe40000010000 */
[----:B------:R-:W-:Y:S01]  /*d240*/  WARPGROUP.ARRIVE ;  /* 0x00000000000079c5 */ /* 0x000fe20000000000 */
[----:B------:R-:W-:Y:S01]  /*d250*/  USEL UR11, UR11, 0x6, !UP0 ;  /* 0x000000060b0b7887 */ /* 0x000fe2000c000000 */
[----:B------:R-:W-:Y:S01]  /*d260*/  VIADD R205, R15, UR7 ;  /* 0x000000070fcd7c36 */ /* 0x000fe20008000000 */
[----:B------:R-:W-:-:S03]  /*d270*/  ULDC UR7, c[0x0][0xadc] ;  /* 0x0002b70000077ab9 */ /* 0x000fc60000000800 */
[----:B------:R-:W-:Y:S01]  /*d280*/  HGMMA.64x64x16.F32.BF16 R152, gdesc[UR28], R152, gsb0 ;  /* 0x00e000001c9879f0 */ /* 0x000fe20008001898 */
[----:B------:R-:W-:Y:S01]  /*d290*/  UIADD3 UR28, UR5, 0x4, URZ ;  /* 0x00000004051c7890 */ /* 0x000fe2000fffe03f */
[----:B------:R-:W-:Y:S01]  /*d2a0*/  IMAD.IADD R201, R0, 0x1, R205 ;  /* 0x0000000100c97824 */ /* 0x000fe200078e02cd */
        /* <DEDUP_REMOVED lines=245> */
[----:B------:R-:W-:Y:S05]  /*e200*/  @!P6 BRA `(.L_x_5155) ;  /* 0x00000000005ce947 */ /* 0x000fea0003800000 */
[----:B------:R-:W-:Y:S01]  /*e210*/  ISETP.GT.AND P2, PT, R11, -0x1, PT ;  /* 0xffffffff0b00780c */ /* 0x000fe20003f44270 */
[----:B------:R-:W-:-:S12]  /*e220*/  BSSY B0, `(.L_x_5156) ;  /* 0x0000011000007945 */ /* 0x000fd80003800000 */
[----:B------:R-:W-:Y:S05]  /*e230*/  @P2 BRA `(.L_x_5157) ;  /* 0x0000000000242947 */ /* 0x000fea0003800000 */
[----:B------:R-:W-:Y:S01]  /*e240*/  IMAD.U32 R185, RZ, RZ, UR7 ;  /* 0x00000007ffb97e24 */ /* 0x000fe2000f8e00ff */
[----:B0-----:R-:W-:-:S04]  /*e250*/  IADD3 R8, R0, R17, -R18 ;  /* 0x0000001100087210 */ /* 0x001fc80007ffe812 */
[----:B------:R-:W-:Y:S02]  /*e260*/  ISETP.NE.AND P2, PT, R185, 0x1, PT ;  /* 0x00000001b900780c */ /* 0x000fe40003f45270 */
[----:B------:R-:W-:-:S11]  /*e270*/  LOP3.LUT R21, RZ, R8, RZ, 0x33, !PT ;  /* 0x00000008ff157212 */ /* 0x000fd600078e33ff */
[----:B------:R-:W0:Y:S02]  /*e280*/  @P2 LDC.64 R14, c[0x0][0xae0] ;  /* 0x0002b800ff0e2b82 */ /* 0x000e240000000a00 */
[----:B0-----:R-:W-:-:S05]  /*e290*/  @P2 IMAD.HI.U32 R14, R21, R14, RZ ;  /* 0x0000000e150e2227 */ /* 0x001fca00078e00ff */
[----:B------:R-:W-:-:S04]  /*e2a0*/  @P2 SHF.R.U32.HI R21, RZ, R15, R14 ;  /* 0x0000000fff152219 */ /* 0x000fc8000001160e */
[----:B------:R-:W-:Y:S01]  /*e2b0*/  LOP3.LUT R21, RZ, R21, RZ, 0x33, !PT ;  /* 0x00000015ff157212 */ /* 0x000fe200078e33ff */
[----:B------:R-:W-:Y:S06]  /*e2c0*/  BRA `(.L_x_5158) ;  /* 0x0000000000187947 */ /* 0x000fec0003800000 */
.L_x_5157:
[----:B------:R-:W-:Y:S02]  /*e2d0*/  IMAD.U32 R185, RZ, RZ, UR7 ;  /* 0x00000007ffb97e24 */ /* 0x000fe4000f8e00ff */
[----:B------:R-:W-:-:S03]  /*e2e0*/  IMAD.MOV.U32 R21, RZ, RZ, R11 ;  /* 0x000000ffff157224 */ /* 0x000fc600078e000b */
[----:B------:R-:W-:-:S13]  /*e2f0*/  ISETP.NE.AND P2, PT, R185, 0x1, PT ;  /* 0x00000001b900780c */ /* 0x000fda0003f45270 */
[----:B------:R-:W1:Y:S02]  /*e300*/  @P2 LDC.64 R14, c[0x0][0xae0] ;  /* 0x0002b800ff0e2b82 */ /* 0x000e640000000a00 */
[----:B-1----:R-:W-:-:S05]  /*e310*/  @P2 IMAD.HI.U32 R14, R11, R14, RZ ;  /* 0x0000000e0b0e2227 */ /* 0x002fca00078e00ff */
[----:B------:R-:W-:-:S07]  /*e320*/  @P2 SHF.R.U32.HI R21, RZ, R15, R14 ;  /* 0x0000000fff152219 */ /* 0x000fce000001160e */
.L_x_5158:
[----:B------:R-:W-:Y:S05]  /*e330*/  BSYNC B0 ;  /* 0x0000000000007941 */ /* 0x000fea0003800000 */
.L_x_5156:
[----:B------:R-:W-:-:S04]  /*e340*/  IMAD R15, R21, R185, -R6 ;  /* 0x000000b9150f7224 */ /* 0x000fc800078e0a06 */
[----:B------:R-:W-:-:S05]  /*e350*/  IMAD.IADD R15, R15, 0x1, -R16 ;  /* 0x000000010f0f7824 */ /* 0x000fca00078e0a10 */
[----:B------:R-:W-:Y:S02]  /*e360*/  VIADDMNMX R186, R15, R185, R186, PT ;  /* 0x000000b90fba7246 */ /* 0x000fe400038001ba */
[----:B------:R-:W-:-:S07]  /*e370*/  VIMNMX R201, R201, R15, !PT ;  /* 0x0000000fc9c97248 */ /* 0x000fce0007fe0100 */
.L_x_5155:
        /* <DEDUP_REMOVED lines=29> */
[----:B0-----:R-:W-:Y:S02]  /*e550*/  FSEL R8, R168, -INF , !P3 ;  /* 0xff800000a8087808 */ /* 0x001fe40005800000 */
        /* <DEDUP_REMOVED lines=33> */
.L_x_5161:
[----:B------:R-:W-:Y:S02]  /*e770*/  IMAD.U32 R186, RZ, RZ, UR7 ;  /* 0x00000007ffba7e24 */ /* 0x000fe4000f8e00ff */
[----:B------:R-:W-:-:S03]  /*e780*/  IMAD.MOV.U32 R173, RZ, RZ, R9 ;  /* 0x000000ffffad7224 */ /* 0x000fc600078e0009 */
[----:B------:R-:W-:-:S13]  /*e790*/  ISETP.NE.AND P3, PT, R186, 0x1, PT ;  /* 0x00000001ba00780c */ /* 0x000fda0003f65270 */
[----:B------:R-:W0:Y:S02]  /*e7a0*/  @P3 LDC.64 R14, c[0x0][0xae0] ;  /* 0x0002b800ff0e3b82 */ /* 0x000e240000000a00 */
[----:B0-----:R-:W-:-:S05]  /*e7b0*/  @P3 IMAD.HI.U32 R14, R9, R14, RZ ;  /* 0x0000000e090e3227 */ /* 0x001fca00078e00ff */
[----:B------:R-:W-:-:S07]  /*e7c0*/  @P3 SHF.R.U32.HI R173, RZ, R15, R14 ;  /* 0x0000000fffad3219 */ /* 0x000fce000001160e */
.L_x_5162:
[----:B------:R-:W-:Y:S05]  /*e7d0*/  BSYNC B0 ;  /* 0x0000000000007941 */ /* 0x000fea0003800000 */
.L_x_5160:
[----:B------:R-:W-:-:S04]  /*e7e0*/  IMAD R15, R173, R186, -R6 ;  /* 0x000000baad0f7224 */ /* 0x000fc800078e0a06 */
[----:B------:R-:W-:-:S05]  /*e7f0*/  IMAD.IADD R15, R15, 0x1, -R16 ;  /* 0x000000010f0f7824 */ /* 0x000fca00078e0a10 */
[----:B------:R-:W-:Y:S02]  /*e800*/  VIADDMNMX R168, R15, R186, R168, PT ;  /* 0x000000ba0fa87246 */ /* 0x000fe400038001a8 */
[----:B------:R-:W-:-:S07]  /*e810*/  VIMNMX R169, R169, R15, !PT ;  /* 0x0000000fa9a97248 */ /* 0x000fce0007fe0100 */
.L_x_5159:
[----:B------:R-:W-:Y:S01]  /*e820*/  FMNMX.FTZ R6, R187, R12, !PT ;  /* 0x0000000cbb067209 */ /* 0x000fe20007810000 */
[----:B------:R-:W-:Y:S01]  /*e830*/  ULDC UR11, c[0x0][0xa80] ;  /* 0x0002a000000b7ab9 */ /* 0x000fe20000000800 */
[----:B------:R-:W-:Y:S01]  /*e840*/  ISETP.GT.AND P3, PT, R169, 0x1, P2 ;  /* 0x00000001a900780c */ /* 0x000fe20001764270 */
[----:B------:R-:W-:Y:S01]  /*e850*/  UMOV UR7, 0x40000040 ;  /* 0x4000004000077882 */ /* 0x000fe20000000000 */
[----:B------:R-:W-:Y:S01]  /*e860*/  FMNMX.FTZ R6, R185, R6, !PT ;  /* 0x00000006b9067209 */ /* 0x000fe20007810000 */
[----:B------:R-:W-:Y:S01]  /*e870*/  UMOV UR15, 0x40000040 ;  /* 0x40000040000f7882 */ /* 0x000fe20000000000 */
[----:B------:R-:W-:Y:S01]  /*e880*/  ISETP.LT.OR P3, PT, R168, 0x2, P3 ;  /* 0x00000002a800780c */ /* 0x000fe20001f61670 */
[----:B------:R-:W-:Y:S01]  /*e890*/  @!P1 VIADD R10, R10, 0x38860 ;  /* 0x000388600a0a9836 */ /* 0x000fe20000000000 */
        /* <DEDUP_REMOVED lines=27> */
[C---:B------:R-:W-:Y:S02]  /*ea50*/  ISETP.GT.AND P3, PT, R169.reuse, 0x18, P2 ;  /* 0x00000018a900780c */ /* 0x040fe40001764270 */
[----:B------:R-:W-:Y:S01]  /*ea60*/  FSEL R162, R162, -INF , !P4 ;  /* 0xff800000a2a27808 */ /* 0x000fe20006000000 */
[----:B------:R-:W0:Y:S01]  /*ea70*/  SHFL.BFLY PT, R15, R14, 0x2, 0x1f ;  /* 0x0c401f000e0f7f89 */ /* 0x000e2200000e0000 */
[C---:B------:R-:W-:Y:S02]  /*ea80*/  ISETP.LT.OR P5, PT, R168.reuse, 0x12, P5 ;  /* 0x00000012a800780c */ /* 0x040fe40002fa1670 */
[----:B------:R-:W-:Y:S02]  /*ea90*/  ISETP.LT.OR P3, PT, R168, 0x19, P3 ;  /* 0x00000019a800780c */ /* 0x000fe40001f61670 */
[----:B------:R-:W-:-:S02]  /*eaa0*/  ISETP.GT.AND P4, PT, R169, 0x19, P2 ;  /* 0x00000019a900780c */ /* 0x000fc40001784270 */
[----:B------:R-:W-:Y:S02]  /*eab0*/  FSEL R163, R163, -INF , !P5 ;  /* 0xff800000a3a37808 */ /* 0x000fe40006800000 */
[----:B------:R-:W-:Y:S02]  /*eac0*/  FSEL R166, R166, -INF , !P3 ;  /* 0xff800000a6a67808 */ /* 0x000fe40005800000 */
[C---:B------:R-:W-:Y:S02]  /*ead0*/  ISETP.GT.AND P3, PT, R169.reuse, 0x21, P2 ;  /* 0x00000021a900780c */ /* 0x040fe40001764270 */
[----:B------:R-:W-:Y:S02]  /*eae0*/  ISETP.GT.AND P5, PT, R169, 0x20, P2 ;  /* 0x00000020a900780c */ /* 0x000fe400017a4270 */
[C---:B------:R-:W-:Y:S02]  /*eaf0*/  ISETP.LT.OR P4, PT, R168.reuse, 0x1a, P4 ;  /* 0x0000001aa800780c */ /* 0x040fe40002781670 */
[----:B------:R-:W-:-:S02]  /*eb00*/  ISETP.LT.OR P3, PT, R168, 0x22, P3 ;  /* 0x00000022a800780c */ /* 0x000fc40001f61670 */
[----:B------:R-:W-:Y:S02]  /*eb10*/  ISETP.LT.OR P5, PT, R168, 0x21, P5 ;  /* 0x00000021a800780c */ /* 0x000fe40002fa1670 */
[----:B------:R-:W-:Y:S02]  /*eb20*/  FSEL R167, R167, -INF , !P4 ;  /* 0xff800000a7a77808 */ /* 0x000fe40006000000 */
[----:B------:R-:W-:Y:S02]  /*eb30*/  ISETP.GT.AND P4, PT, R169, 0x28, P2 ;  /* 0x00000028a900780c */ /* 0x000fe40001784270 */
[----:B0-----:R-:W-:Y:S02]  /*eb40*/  FMNMX.FTZ R15, R14, R15, !PT ;  /* 0x0000000f0e0f7209 */ /* 0x001fe40007810000 */
[----:B------:R-:W-:Y:S02]  /*eb50*/  FMNMX.FTZ R14, R201, R20, !PT ;  /* 0x00000014c90e7209 */ /* 0x000fe40007810000 */
[----:B------:R-:W-:Y:S01]  /*eb60*/  FSEL R186, R171, -INF , !P3 ;  /* 0xff800000abba7808 */ /* 0x000fe20005800000 */
[----:B------:R-:W0:Y:S01]  /*eb70*/  SHFL.BFLY PT, R6, R15, 0x1, 0x1f ;  /* 0x0c201f000f067f89 */ /* 0x000e2200000e0000 */
[----:B------:R-:W-:-:S02]  /*eb80*/  FSEL R154, R170, -INF , !P5 ;  /* 0xff800000aa9a7808 */ /* 0x000fc40006800000 */
[----:B------:R-:W-:Y:S02]  /*eb90*/  ISETP.LT.OR P4, PT, R168, 0x29, P4 ;  /* 0x00000029a800780c */ /* 0x000fe40002781670 */
[C---:B------:R-:W-:Y:S02]  /*eba0*/  ISETP.GT.AND P3, PT, R169.reuse, 0x29, P2 ;  /* 0x00000029a900780c */ /* 0x040fe40001764270 */
[----:B------:R-:W-:Y:S02]  /*ebb0*/  FSEL R202, R174, -INF , !P4 ;  /* 0xff800000aeca7808 */ /* 0x000fe40006000000 */
[----:B------:R-:W-:Y:S02]  /*ebc0*/  ISETP.GT.AND P4, PT, R169, 0x30, P2 ;  /* 0x00000030a900780c */ /* 0x000fe40001784270 */
[C---:B------:R-:W-:Y:S02]  /*ebd0*/  ISETP.LT.OR P3, PT, R168.reuse, 0x2a, P3 ;  /* 0x0000002aa800780c */ /* 0x040fe40001f61670 */
[----:B------:R-:W-:-:S02]  /*ebe0*/  ISETP.LT.OR P4, PT, R168, 0x31, P4 ;  /* 0x00000031a800780c */ /* 0x000fc40002781670 */
[----:B------:R-:W-:Y:S02]  /*ebf0*/  @!P1 PRMT R10, RZ, 0x654, R10 ;  /* 0x00000654ff0a9816 */ /* 0x000fe4000000000a */
        /* <DEDUP_REMOVED lines=28> */
[----:B------:R-:W-:Y:S01]  /*edc0*/  MUFU.EX2 R15, R15 ;  /* 0x0000000f000f7308 */ /* 0x000fe20000000800 */
[----:B------:R-:W-:Y:S01]  /*edd0*/  FMNMX.FTZ R170, R202, R171, !PT ;  /* 0x000000abcaaa7209 */ /* 0x000fe20007810000 */
[----:B------:R-:W-:Y:S01]  /*ede0*/  FFMA.FTZ R171, R164, UR11, -R204 ;  /* 0x0000000ba4ab7c23 */ /* 0x000fe200080108cc */
[----:B------:R-:W-:-:S02]  /*edf0*/  ISETP.LT.OR P3, PT, R168, 0x32, P3 ;  /* 0x00000032a800780c */ /* 0x000fc40001f61670 */
[----:B------:R-:W-:Y:S02]  /*ee00*/  FMNMX.FTZ R170, R187, R170, !PT ;  /* 0x000000aabbaa7209 */ /* 0x000fe40007810000 */
[----:B------:R-:W-:Y:S01]  /*ee10*/  ISETP.GT.AND P2, PT, R169, 0x39, P2 ;  /* 0x00000039a900780c */ /* 0x000fe20001744270 */
[--C-:B------:R-:W-:Y:S01]  /*ee20*/  FFMA.FTZ R169, R160, UR11, -R204.reuse ;  /* 0x0000000ba0a97c23 */ /* 0x100fe200080108cc */
[----:B------:R-:W-:Y:S01]  /*ee30*/  ISETP.LT.OR P4, PT, R168, 0x39, P4 ;  /* 0x00000039a800780c */ /* 0x000fe20002781670 */
[----:B------:R-:W-:Y:S01]  /*ee40*/  MUFU.EX2 R14, R14 ;  /* 0x0000000e000e7308 */ /* 0x000fe20000000800 */
[----:B------:R-:W-:Y:S01]  /*ee50*/  FSEL R203, R179, -INF , !P3 ;  /* 0xff800000b3cb7808 */ /* 0x000fe20005800000 */
[--C-:B------:R-:W-:Y:S01]  /*ee60*/  FFMA.FTZ R179, R180, UR11, -R204.reuse ;  /* 0x0000000bb4b37c23 */ /* 0x100fe200080108cc */
[----:B------:R-:W-:Y:S02]  /*ee70*/  FMNMX.FTZ R170, R185, R170, !PT ;  /* 0x000000aab9aa7209 */ /* 0x000fe40007810000 */
[----:B------:R-:W-:Y:S01]  /*ee80*/  ISETP.LT.OR P2, PT, R168, 0x3a, P2 ;  /* 0x0000003aa800780c */ /* 0x000fe20001741670 */
[----:B------:R-:W-:Y:S01]  /*ee90*/  FFMA.FTZ R168, R157, UR11, -R204 ;  /* 0x0000000b9da87c23 */ /* 0x000fe200080108cc */
[----:B------:R-:W-:Y:S01]  /*eea0*/  FSEL R182, R182, -INF , !P4 ;  /* 0xff800000b6b67808 */ /* 0x000fe20006000000 */
[----:B------:R-:W-:Y:S01]  /*eeb0*/  MUFU.EX2 R21, R21 ;  /* 0x0000001500157308 */ /* 0x000fe20000000800 */
[----:B------:R-:W-:-:S02]  /*eec0*/  FMNMX.FTZ R157, R203, R170, !PT ;  /* 0x000000aacb9d7209 */ /* 0x000fc40007810000 */
[----:B------:R-:W-:Y:S02]  /*eed0*/  FSEL R183, R183, -INF , !P2 ;  /* 0xff800000b7b77808 */ /* 0x000fe40005000000 */
[----:B------:R-:W-:-:S03]  /*eee0*/  FMNMX.FTZ R170, R182, R157, !PT ;  /* 0x0000009db6aa7209 */ /* 0x000fc60007810000 */
[----:B------:R-:W-:Y:S01]  /*eef0*/  MUFU.EX2 R168, R168 ;  /* 0x000000a800a87308 */ /* 0x000fe20000000800 */
[----:B------:R-:W-:Y:S01]  /*ef00*/  FMNMX.FTZ R157, R183, R170, !PT ;  /* 0x000000aab79d7209 */ /* 0x000fe20007810000 */
[----:B------:R-:W-:-:S04]  /*ef10*/  FFMA.FTZ R170, R161, UR11, -R204 ;  /* 0x0000000ba1aa7c23 */ /* 0x000fc800080108cc */
[----:B------:R-:W0:Y:S02]  /*ef20*/  SHFL.BFLY PT, R160, R157, 0x2, 0x1f ;  /* 0x0c401f009da07f89 */ /* 0x000e2400000e0000 */
[----:B------:R-:W-:Y:S08]  /*ef30*/  MUFU.EX2 R169, R169 ;  /* 0x000000a900a97308 */ /* 0x000ff00000000800 */
[----:B------:R-:W-:Y:S08]  /*ef40*/  MUFU.EX2 R170, R170 ;  /* 0x000000aa00aa7308 */ /* 0x000ff00000000800 */
[----:B------:R-:W-:Y:S01]  /*ef50*/  MUFU.EX2 R171, R171 ;  /* 0x000000ab00ab7308 */ /* 0x000fe20000000800 */
[----:B0-----:R-:W-:-:S02]  /*ef60*/  FMNMX.FTZ R160, R157, R160, !PT ;  /* 0x000000a09da07209 */ /* 0x001fc40007810000 */
[----:B------:R-:W-:-:S05]  /*ef70*/  FSEL R157, R6, RZ, P5 ;  /* 0x000000ff069d7208 */ /* 0x000fca0002800000 */
[----:B------:R-:W-:Y:S01]  /*ef80*/  MUFU.EX2 R172, R172 ;  /* 0x000000ac00ac7308 */ /* 0x000fe20000000800 */
[----:B------:R-:W0:Y:S01]  /*ef90*/  SHFL.BFLY PT, R153, R160, 0x1, 0x1f ;  /* 0x0c201f00a0997f89 */ /* 0x000e2200000e0000 */
[----:B------:R-:W-:-:S04]  /*efa0*/  FADD.FTZ R157, -R157, R12 ;  /* 0x0000000c9d9d7221 */ /* 0x000fc80000010100 */
[----:B------:R-:W-:Y:S02]  /*efb0*/  FMUL.FTZ R157, R157, UR11 ;  /* 0x0000000b9d9d7c20 */ /* 0x000fe40008410000 */
[----:B------:R1:W-:Y:S08]  /*efc0*/  MUFU.EX2 R12, R152 ;  /* 0x00000098000c7308 */ /* 0x0003f00000000800 */
[----:B------:R-:W2:Y:S01]  /*efd0*/  MUFU.EX2 R180, R157 ;  /* 0x0000009d00b47308 */ /* 0x000ea20000000800 */
[----:B-1----:R-:W-:Y:S01]  /*efe0*/  IMAD.U32 R152, RZ, RZ, UR6 ;  /* 0x00000006ff987e24 */ /* 0x002fe2000f8e00ff */
[----:B------:R-:W-:-:S04]  /*eff0*/  ULEA UR6, UR14, UR38, 0xc ;  /* 0x000000260e067291 */ /* 0x000fc8000f8e603f */
[----:B------:R-:W-:Y:S02]  /*f000*/  UIADD3 UR8, UR6, 0x80, URZ ;  /* 0x0000008006087890 */ /* 0x000fe4000fffe03f */
[----:B------:R-:W-:Y:S01]  /*f010*/  MUFU.EX2 R173, R173 ;  /* 0x000000ad00ad7308 */ /* 0x000fe20000000800 */
[----:B0-----:R-:W-:-:S04]  /*f020*/  FMNMX.FTZ R8, R160, R153, !PT ;  /* 0x00000099a0087209 */ /* 0x001fc80007810000 */
[C---:B------:R-:W-:Y:S01]  /*f030*/  FSETP.NEU.FTZ.AND P2, PT, R8.reuse, -INF , PT ;  /* 0xff8000000800780b */ /* 0x040fe20003f5d000 */
[C---:B------:R-:W-:Y:S01]  /*f040*/  FMUL.FTZ R156, R8.reuse, UR11 ;  /* 0x0000000b089c7c20 */ /* 0x040fe20008410000 */
[----:B------:R-:W-:Y:S01]  /*f050*/  UMOV UR14, UR8 ;  /* 0x00000008000e7c82 */ /* 0x000fe20008000000 */
[----:B------:R-:W0:Y:S01]  /*f060*/  MUFU.EX2 R174, R174 ;  /* 0x000000ae00ae7308 */ /* 0x000e220000000800 */
[----:B------:R-:W-:Y:S01]  /*f070*/  FSEL R153, R8, RZ, P2 ;  /* 0x000000ff08997208 */ /* 0x000fe20001000000 */
[-C--:B--2---:R-:W-:Y:S01]  /*f080*/  FMUL.FTZ R24, R24, R180.reuse ;  /* 0x000000b418187220 */ /* 0x084fe20000410000 */
[----:B------:R-:W-:Y:S01]  /*f090*/  FSEL R156, R156, RZ, P2 ;  /* 0x000000ff9c9c7208 */ /* 0x000fe20001000000 */
[-C--:B------:R-:W-:Y:S01]  /*f0a0*/  FMUL.FTZ R25, R25, R180.reuse ;  /* 0x000000b419197220 */ /* 0x080fe20000410000 */
[-C--:B------:R-:W-:Y:S01]  /*f0b0*/  FMUL.FTZ R28, R28, R180.reuse ;  /* 0x000000b41c1c7220 */ /* 0x080fe20000410000 */
[----:B------:R-:W-:Y:S01]  /*f0c0*/  FADD.FTZ R153, -R153, R20 ;  /* 0x0000001499997221 */ /* 0x000fe20000010100 */
[----:B------:R-:W-:Y:S01]  /*f0d0*/  FMUL.FTZ R29, R29, R180 ;  /* 0x000000b41d1d7220 */ /* 0x000fe20000410000 */
        /* <DEDUP_REMOVED lines=18> */
[----:B------:R-:W-:Y:S01]  /*f200*/  FFMA.FTZ R209, R183, UR11, -R156 ;  /* 0x0000000bb7d17c23 */ /* 0x000fe2000801089c */
[----:B------:R-:W-:-:S02]  /*f210*/  @!P2 IMAD R152, R152, 0x40, R19 ;  /* 0x000000409898a824 */ /* 0x000fc400078e0213 */
[--C-:B-1----:R-:W-:Y:S01]  /*f220*/  FFMA.FTZ R153, R187, UR11, -R156.reuse ;  /* 0x0000000bbb997c23 */ /* 0x102fe2000801089c */
[----:B------:R-:W-:Y:S01]  /*f230*/  F2FP.BF16.F32.PACK_AB R158, R172, R171 ;  /* 0x000000abac9e723e */ /* 0x000fe200000010ff */
[-C--:B------:R-:W-:Y:S01]  /*f240*/  FMUL.FTZ R32, R32, R180.reuse ;  /* 0x000000b420207220 */ /* 0x080fe20000410000 */
[----:B------:R-:W-:Y:S01]  /*f250*/  MUFU.EX2 R204, R204 ;  /* 0x000000cc00cc7308 */ /* 0x000fe20000000800 */
[----:B------:R-:W-:Y:S01]  /*f260*/  @!P2 LEA R155, R152, UR37, 0x2 ;  /* 0x00000025989bac11 */ /* 0x000fe2000f8e10ff */
[----:B---3--:R-:W-:Y:S01]  /*f270*/  FFMA.FTZ R159, R154, UR11, -R156 ;  /* 0x0000000b9a9f7c23 */ /* 0x008fe2000801089c */
[----:B------:R-:W-:Y:S01]  /*f280*/  F2FP.BF16.F32.PACK_AB R152, R14, R15 ;  /* 0x0000000f0e98723e */ /* 0x000fe200000010ff */
[-C--:B------:R-:W-:Y:S01]  /*f290*/  FMUL.FTZ R33, R33, R180.reuse ;  /* 0x000000b421217220 */ /* 0x080fe20000410000 */
[----:B------:R-:W-:Y:S01]  /*f2a0*/  F2FP.BF16.F32.PACK_AB R154, R168, R21 ;  /* 0x00000015a89a723e */ /* 0x000fe200000010ff */
[----:B------:R-:W-:Y:S01]  /*f2b0*/  @!P2 STS [R155+0x38400], R180 ;  /* 0x038400b49b00a388 */ /* 0x000fe20000000800 */
[----:B------:R-:W-:Y:S01]  /*f2c0*/  F2FP.BF16.F32.PACK_AB R156, R170, R169 ;  /* 0x000000a9aa9c723e */ /* 0x000fe200000010ff */
[----:B------:R-:W-:Y:S01]  /*f2d0*/  MUFU.EX2 R181, R181 ;  /* 0x000000b500b57308 */ /* 0x000fe20000000800 */
[----:B0-----:R-:W-:Y:S01]  /*f2e0*/  F2FP.BF16.F32.PACK_AB R160, R174, R173 ;  /* 0x000000adaea0723e */ /* 0x001fe200000010ff */
        /* <DEDUP_REMOVED lines=69> */
[-C--:B------:R-:W-:Y:S01]  /*f740*/  FMUL.FTZ R26, R26, R205.reuse ;  /* 0x000000cd1a1a7220 */ /* 0x080fe20000410000 */
[----:B------:R-:W2:Y:S01]  /*f750*/  MUFU.EX2 R185, R161 ;  /* 0x000000a100b97308 */ /* 0x000ea20000000800 */
[----:B0-----:R-:W-:Y:S01]  /*f760*/  F2FP.BF16.F32.PACK_AB R159, R183, R210 ;  /* 0x000000d2b79f723e */ /* 0x001fe200000010ff */
[----:B------:R-:W-:Y:S01]  /*f770*/  FMUL.FTZ R27, R27, R205 ;  /* 0x000000cd1b1b7220 */ /* 0x000fe20000410000 */
        /* <DEDUP_REMOVED lines=13> */
[----:B------:R0:W1:Y:S01]  /*f850*/  MUFU.EX2 R203, R153 ;  /* 0x0000009900cb7308 */ /* 0x0000620000000800 */
        /* <DEDUP_REMOVED lines=8> */
[----:B0-----:R-:W-:Y:S01]  /*f8e0*/  F2FP.BF16.F32.PACK_AB R153, R181, R204 ;  /* 0x000000ccb599723e */ /* 0x001fe200000010ff */
[----:B------:R-:W-:Y:S01]  /*f8f0*/  BAR.SYNC.DEFER_BLOCKING 0xf, 0x100 ;  /* 0x03c4000000007b1d */ /* 0x000fe20000010000 */
        /* <DEDUP_REMOVED lines=55> */
[----:B------:R0:W-:Y:S01]  /*fc70*/  STSM.16.M88.4 [R23+0x36400], R152 ;  /* 0x0364009817007844 */ /* 0x0001e20000000200 */
[----:B------:R-:W-:Y:S01]  /*fc80*/  UIADD3 UR8, UR6, 0x100, URZ ;  /* 0x0000010006087890 */ /* 0x000fe2000fffe03f */
[----:B------:R-:W-:Y:S01]  /*fc90*/  FFMA.FTZ R15, R180, R4, R15 ;  /* 0x00000004b40f7223 */ /* 0x000fe2000001000f */
[----:B------:R-:W-:Y:S01]  /*fca0*/  FFMA.FTZ R204, R205, R5, R204 ;  /* 0x00000005cdcc7223 */ /* 0x000fe200000100cc */
[----:B------:R0:W-:Y:S01]  /*fcb0*/  STSM.16.M88.4 [R190], R156 ;  /* 0x0000009cbe007844 */ /* 0x0001e20000000200 */
[----:B------:R-:W-:Y:S01]  /*fcc0*/  ISETP.GT.AND P2, PT, R7, R184, PT ;  /* 0x000000b80700720c */ /* 0x000fe20003f44270 */
[----:B------:R-:W-:Y:S01]  /*fcd0*/  FADD.FTZ R14, R14, R15 ;  /* 0x0000000f0e0e7221 */ /* 0x000fe20000010000 */
[----:B-1----:R-:W-:Y:S01]  /*fce0*/  F2FP.BF16.F32.PACK_AB R167, R209, R208 ;  /* 0x000000d0d1a7723e */ /* 0x002fe200000010ff */
[----:B------:R0:W-:Y:S01]  /*fcf0*/  STSM.16.M88.4 [R188], R160 ;  /* 0x000000a0bc007844 */ /* 0x0001e20000000200 */
[----:B------:R-:W-:Y:S01]  /*fd00*/  FADD.FTZ R204, R181, R204 ;  /* 0x000000ccb5cc7221 */ /* 0x000fe20000010000 */
[----:B------:R-:W-:Y:S01]  /*fd10*/  FADD.FTZ R21, R21, R14 ;  /* 0x0000000e15157221 */ /* 0x000fe20000010000 */
[----:B------:R-:W-:Y:S01]  /*fd20*/  VIADD R7, R7, 0xffffffff ;  /* 0xffffffff07077836 */ /* 0x000fe20000000000 */
[----:B------:R0:W-:Y:S01]  /*fd30*/  STSM.16.M88.4 [R189], R164 ;  /* 0x000000a4bd007844 */ /* 0x0001e20000000200 */
[----:B------:R-:W-:Y:S01]  /*fd40*/  WARPGROUP.ARRIVE ;  /* 0x00000000000079c5 */ /* 0x000fe20000000000 */
[----:B------:R-:W-:Y:S01]  /*fd50*/  FADD.FTZ R201, R201, R204 ;  /* 0x000000ccc9c97221 */ /* 0x000fe20000010000 */
[----:B------:R-:W-:-:S03]  /*fd60*/  FADD.FTZ R168, R168, R21 ;  /* 0x00000015a8a87221 */ /* 0x000fc60000010000 */
[----:B------:R-:W-:Y:S01]  /*fd70*/  FADD.FTZ R201, R20, R201 ;  /* 0x000000c914c97221 */ /* 0x000fe20000010000 */
[----:B------:R-:W-:Y:S01]  /*fd80*/  HGMMA.64x256x16.F32.BF16 R24, R152, gdesc[UR4].tnspB, R24, gsb0 ;  /* 0x43e0000498187df0 */ /* 0x000fe20008001818 */
[----:B------:R-:W-:Y:S01]  /*fd90*/  UIADD3 UR6, UR6, 0x180, URZ ;  /* 0x0000018006067890 */ /* 0x000fe2000fffe03f */
[----:B------:R-:W-:Y:S01]  /*fda0*/  FADD.FTZ R169, R169, R168 ;  /* 0x000000a8a9a97221 */ /* 0x000fe20000010000 */
[----:B------:R-:W-:Y:S01]  /*fdb0*/  UMOV UR7, 0x40000040 ;  /* 0x4000004000077882 */ /* 0x000fe20000000000 */
[----:B------:R-:W-:Y:S01]  /*fdc0*/  FADD.FTZ R206, R206, R201 ;  /* 0x000000c9cece7221 */ /* 0x000fe20000010000 */
[----:B------:R-:W-:Y:S01]  /*fdd0*/  MOV R20, R8 ;  /* 0x0000000800147202 */ /* 0x000fe20000000f00 */
        /* <DEDUP_REMOVED lines=20> */
[----:B------:R-:W-:Y:S01]  /*ff20*/  FADD.FTZ R4, R12, R179 ;  /* 0x000000b30c047221 */ /* 0x000fe20000010000 */
[----:B------:R-:W-:-:S02]  /*ff30*/  IMAD.MOV.U32 R12, RZ, RZ, R6 ;  /* 0x000000ffff0c7224 */ /* 0x000fc400078e0006 */
        /* <DEDUP_REMOVED lines=26> */
.L_x_5146:
[----:B------:R-:W2:Y:S01]  /*100e0*/  SHFL.BFLY PT, R3, R4, 0x2, 0x1f ;  /* 0x0c401f0004037f89 */ /* 0x000ea200000e0000 */
[----:B------:R-:W-:Y:S02]  /*100f0*/  IMAD.MOV R11, RZ, RZ, -R22 ;  /* 0x000000ffff0b7224 */ /* 0x000fe400078e0a16 */
[----:B------:R-:W-:Y:S01]  /*10100*/  IMAD.MOV.U32 R9, RZ, RZ, RZ ;  /* 0x000000ffff097224 */ /* 0x000fe200078e00ff */
[----:B0-----:R-:W0:Y:S01]  /*10110*/  SHFL.BFLY PT, R10, R5, 0x2, 0x1f ;  /* 0x0c401f00050a7f89 */ /* 0x001e2200000e0000 */
[----:B------:R-:W-:Y:S01]  /*10120*/  IMAD.U32 R17, RZ, RZ, UR11 ;  /* 0x0000000bff117e24 */ /* 0x000fe2000f8e00ff */
[----:B------:R-:W-:Y:S08]  /*10130*/  BAR.ARV 0x8, 0xa0 ;  /* 0x0202800000007b1d */ /* 0x000ff00000002000 */
[----:B------:R-:W-:Y:S01]  /*10140*/  BAR.SYNC.DEFER_BLOCKING 0xf, 0x100 ;  /* 0x03c4000000007b1d */ /* 0x000fe20000010000 */
[----:B------:R-:W-:Y:S01]  /*10150*/  ISETP.NE.AND P0, PT, R16, R11, PT ;  /* 0x0000000b1000720c */ /* 0x000fe20003f05270 */
[----:B------:R-:W-:-:S02]  /*10160*/  VIADD R197, R197, 0x1 ;  /* 0x00000001c5c57836 */ /* 0x000fc40000000000 */
[----:B--2---:R-:W-:Y:S01]  /*10170*/  FADD.FTZ R3, R3, R4 ;  /* 0x0000000403037221 */ /* 0x004fe20000010000 */
[----:B------:R-:W-:Y:S02]  /*10180*/  IMAD.MOV.U32 R4, RZ, RZ, RZ ;  /* 0x000000ffff047224 */ /* 0x000fe400078e00ff */
[----:B0-----:R-:W-:Y:S02]  /*10190*/  FADD.FTZ R10, R10, R5 ;  /* 0x000000050a0a7221 */ /* 0x001fe40000010000 */
[----:B------:R-:W0:Y:S04]  /*101a0*/  SHFL.BFLY PT, R0, R3, 0x1, 0x1f ;  /* 0x0c201f0003007f89 */ /* 0x000e2800000e0000 */
[----:B------:R-:W2:Y:S01]  /*101b0*/  SHFL.BFLY PT, R7, R10, 0x1, 0x1f ;  /* 0x0c201f000a077f89 */ /* 0x000ea200000e0000 */
[----:B0-----:R-:W-:Y:S01]  /*101c0*/  FADD.FTZ R18, R3, R0 ;  /* 0x0000000003127221 */ /* 0x001fe20000010000 */
[----:B------:R-:W-:Y:S01]  /*101d0*/  IMAD.U32 R0, RZ, RZ, UR36 ;  /* 0x00000024ff007e24 */ /* 0x000fe2000f8e00ff */
[----:B------:R-:W-:Y:S01]  /*101e0*/  UIADD3 UR36, UR36, 0x1, URZ ;  /* 0x0000000124247890 */ /* 0x000fe2000fffe03f */
[----:B------:R-:W-:-:S02]  /*101f0*/  IMAD.MOV.U32 R3, RZ, RZ, -0x800000 ;  /* 0xff800000ff037424 */ /* 0x000fc400078e00ff */
[----:B--2---:R-:W-:Y:S01]  /*10200*/  FADD.FTZ R21, R10, R7 ;  /* 0x000000070a157221 */ /* 0x004fe20000010000 */
[----:B------:R-:W-:Y:S01]  /*10210*/  FSETP.NE.FTZ.AND P1, PT, R18, RZ, PT ;  /* 0x000000ff1200720b */ /* 0x000fe20003f35000 */
[----:B------:R-:W-:Y:S01]  /*10220*/  @!P0 IMAD R0, R0, 0x40, R19 ;  /* 0x0000004000008824 */ /* 0x000fe200078e0213 */
[----:B------:R-:W-:Y:S02]  /*10230*/  UISETP.NE.AND UP0, UPT, UR36, 0x2, UPT ;  /* 0x000000022400788c */ /* 0x000fe4000bf05270 */
[----:B------:R-:W-:Y:S02]  /*10240*/  FSETP.NE.FTZ.AND P2, PT, R21, RZ, PT ;  /* 0x000000ff1500720b */ /* 0x000fe40003f55000 */
[----:B------:R-:W-:Y:S01]  /*10250*/  @!P0 LEA R5, R0, UR37, 0x2 ;  /* 0x0000002500058c11 */ /* 0x000fe2000f8e10ff */
[----:B------:R-:W-:Y:S01]  /*10260*/  USEL UR4, URZ, 0x1, UP0 ;  /* 0x000000013f047887 */ /* 0x000fe20008000000 */
[----:B------:R-:W-:Y:S01]  /*10270*/  IMAD.MOV.U32 R0, RZ, RZ, -0x800000 ;  /* 0xff800000ff007424 */ /* 0x000fe200078e00ff */
[----:B------:R-:W-:-:S04]  /*10280*/  USEL UR36, UR36, URZ, UP0 ;  /* 0x0000003f24247287 */ /* 0x000fc80008000000 */
[----:B------:R-:W0:Y:S01]  /*10290*/  @P1 MUFU.RCP R9, R18 ;  /* 0x0000001200091308 */ /* 0x000e220000001000 */
[----:B------:R-:W-:Y:S01]  /*102a0*/  @P1 FMUL.FTZ R17, R17, 0.69314718246459960938 ;  /* 0x3f31721811111820 */ /* 0x000fe20000410000 */
[----:B------:R-:W-:-:S06]  /*102b0*/  LOP3.LUT R2, R2, UR4, RZ, 0x3c, !PT ;  /* 0x0000000402027c12 */ /* 0x000fcc000f8e3cff */
[----:B------:R-:W2:Y:S08]  /*102c0*/  @P2 MUFU.RCP R4, R21 ;  /* 0x0000001500042308 */ /* 0x000eb00000001000 */
[----:B------:R-:W3:Y:S01]  /*102d0*/  @P1 MUFU.LG2 R18, R18 ;  /* 0x0000001200121308 */ /* 0x000ee20000000c00 */
[----:B0-----:R-:W-:Y:S01]  /*102e0*/  @!P0 STS [R5+0x38400], R9 ;  /* 0x0384000905008388 */ /* 0x001fe20000000800 */
[----:B------:R-:W-:Y:S01]  /*102f0*/  FMUL.FTZ R170, R28, R9 ;  /* 0x000000091caa7220 */ /* 0x000fe20000410000 */
[----:B------:R-:W-:-:S02]  /*10300*/  IMAD.U32 R28, RZ, RZ, UR11 ;  /* 0x0000000bff1c7e24 */ /* 0x000fc4000f8e00ff */
[-C--:B------:R-:W-:Y:S01]  /*10310*/  FMUL.FTZ R171, R24, R9.reuse ;  /* 0x0000000918ab7220 */ /* 0x080fe20000410000 */
[-C--:B------:R-:W-:Y:S01]  /*10320*/  FMUL.FTZ R24, R25, R9.reuse ;  /* 0x0000000919187220 */ /* 0x080fe20000410000 */
[-C--:B------:R-:W-:Y:S01]  /*10330*/  FMUL.FTZ R20, R29, R9.reuse ;  /* 0x000000091d147220 */ /* 0x080fe20000410000 */
[----:B------:R-:W-:Y:S01]  /*10340*/  @P2 FMUL.FTZ R28, R28, 0.69314718246459960938 ;  /* 0x3f3172181c1c2820 */ /* 0x000fe20000410000 */
[----:B------:R-:W0:Y:S01]  /*10350*/  @P2 MUFU.LG2 R21, R21 ;  /* 0x0000001500152308 */ /* 0x000e220000000c00 */
[----:B--2---:R2:W-:Y:S01]  /*10360*/  @!P0 STS [R5+0x38420], R4 ;  /* 0x0384200405008388 */ /* 0x0045e20000000800 */
[-C--:B------:R-:W-:Y:S01]  /*10370*/  FMUL.FTZ R169, R32, R9.reuse ;  /* 0x0000000920a97220 */ /* 0x080fe20000410000 */
[-C--:B-1----:R-:W-:Y:S01]  /*10380*/  FMUL.FTZ R159, R33, R9.reuse ;  /* 0x00000009219f7220 */ /* 0x082fe20000410000 */
        /* <DEDUP_REMOVED lines=128> */
.L_x_5084:
        /* <DEDUP_REMOVED lines=35> */
[----:B------:R-:W-:Y:S02]  /*10dc0*/  IADD3 R177, P0, R130, 0x40, RZ ;  /* 0x0000004082b17810 */ /* 0x000fe40007f1e0ff */
[----:B------:R-:W-:Y:S01]  /*10dd0*/  LOP3.LUT R4, R175, 0x380, RZ, 0xc0, !PT ;  /* 0x00000380af047812 */ /* 0x000fe200078ec0ff */
[--C-:B------:R-:W-:Y:S01]  /*10de0*/  IMAD.X R29, RZ, RZ, R131.reuse, P1 ;  /* 0x000000ffff1d7224 */ /* 0x100fe200008e0683 */
[----:B------:R-:W-:Y:S01]  /*10df0*/  LOP3.LUT R6, R177, 0x380, RZ, 0xc0, !PT ;  /* 0x00000380b1067812 */ /* 0x000fe200078ec0ff */
[----:B------:R-:W-:Y:S01]  /*10e00*/  IMAD.X R33, RZ, RZ, R131, P0 ;  /* 0x000000ffff217224 */ /* 0x000fe200000e0683 */
[----:B------:R-:W-:-:S02]  /*10e10*/  SHF.R.U64 R4, R4, 0x3, RZ ;  /* 0x0000000304047819 */ /* 0x000fc400000012ff */
[----:B------:R-:W-:Y:S02]  /*10e20*/  SHF.R.U64 R6, R6, 0x3, RZ ;  /* 0x0000000306067819 */ /* 0x000fe400000012ff */
[C---:B------:R-:W-:Y:S02]  /*10e30*/  IADD3 R183, P6, R130.reuse, 0x2020, RZ ;  /* 0x0000202082b77810 */ /* 0x040fe40007fde0ff */
[C---:B------:R-:W-:Y:S02]  /*10e40*/  IADD3 R201, P5, R130.reuse, 0x2040, RZ ;  /* 0x0000204082c97810 */ /* 0x040fe40007fbe0ff */
[----:B------:R-:W-:Y:S01]  /*10e50*/  IADD3 R179, P4, R130, 0x60, RZ ;  /* 0x0000006082b37810 */ /* 0x000fe20007f9e0ff */
[--C-:B------:R-:W-:Y:S01]  /*10e60*/  IMAD.X R95, RZ, RZ, R131.reuse, P6 ;  /* 0x000000ffff5f7224 */ /* 0x100fe200030e0683 */
[----:B------:R-:W-:Y:S01]  /*10e70*/  LOP3.LUT R28, R4, R175, RZ, 0x3c, !PT ;  /* 0x000000af041c7212 */ /* 0x000fe200078e3cff */
[--C-:B------:R-:W-:Y:S01]  /*10e80*/  IMAD.X R99, RZ, RZ, R131.reuse, P5 ;  /* 0x000000ffff637224 */ /* 0x100fe200028e0683 */
[----:B------:R-:W-:Y:S01]  /*10e90*/  LOP3.LUT R32, R6, R177, RZ, 0x3c, !PT ;  /* 0x000000b106207212 */ /* 0x000fe200078e3cff */
[----:B------:R-:W-:Y:S01]  /*10ea0*/  IMAD.X R37, RZ, RZ, R131, P4 ;  /* 0x000000ffff257224 */ /* 0x000fe200020e0683 */
[----:B------:R-:W-:-:S02]  /*10eb0*/  LOP3.LUT R4, R183, 0x380, RZ, 0xc0, !PT ;  /* 0x00000380b7047812 */ /* 0x000fc400078ec0ff */
[----:B------:R-:W-:Y:S02]  /*10ec0*/  LOP3.LUT R6, R201, 0x380, RZ, 0xc0, !PT ;  /* 0x00000380c9067812 */ /* 0x000fe400078ec0ff */
[----:B------:R-:W-:Y:S02]  /*10ed0*/  SHF.R.U64 R4, R4, 0x3, RZ ;  /* 0x0000000304047819 */ /* 0x000fe400000012ff */
[----:B------:R-:W-:Y:S02]  /*10ee0*/  SHF.R.U64 R6, R6, 0x3, RZ ;  /* 0x0000000306067819 */ /* 0x000fe400000012ff */
[C---:B------:R-:W-:Y:S02]  /*10ef0*/  IADD3 R207, P0, R130.reuse, 0x4020, RZ ;  /* 0x0000402082cf7810 */ /* 0x040fe40007f1e0ff */
[C---:B------:R-:W-:Y:S02]  /*10f00*/  IADD3 R209, P4, R130.reuse, 0x4040, RZ ;  /* 0x0000404082d17810 */ /* 0x040fe40007f9e0ff */
[C---:B------:R-:W-:Y:S01]  /*10f10*/  LOP3.LUT R21, R130.reuse, 0x380, RZ, 0xc0, !PT ;  /* 0x0000038082157812 */ /* 0x040fe200078ec0ff */
        /* <DEDUP_REMOVED lines=8> */
[----:B------:R-:W-:Y:S02]  /*10fa0*/  LOP3.LUT R98, R6, R201, RZ, 0x3c, !PT ;  /* 0x000000c906627212 */ /* 0x000fe400078e3cff */
[----:B------:R-:W-:Y:S02]  /*10fb0*/  LOP3.LUT R4, R207, 0x380, RZ, 0xc0, !PT ;  /* 0x00000380cf047812 */ /* 0x000fe400078ec0ff */
[----:B------:R-:W-:Y:S02]  /*10fc0*/  LOP3.LUT R6, R209, 0x380, RZ, 0xc0, !PT ;  /* 0x00000380d1067812 */ /* 0x000fe400078ec0ff */
[----:B------:R-:W-:-:S02]  /*10fd0*/  SHF.R.U64 R21, R21, 0x3, RZ ;  /* 0x0000000315157819 */ /* 0x000fc400000012ff */
[----:B------:R-:W-:Y:S02]  /*10fe0*/  IADD3.X R107, RZ, R131, RZ, P1, !PT ;  /* 0x00000083ff6b7210 */ /* 0x000fe40000ffe4ff */
[C---:B------:R-:W-:Y:S02]  /*10ff0*/  IADD3 R211, P3, R130.reuse, 0x4060, RZ ;  /* 0x0000406082d37810 */ /* 0x040fe40007f7e0ff */
[C---:B------:R-:W-:Y:S02]  /*11000*/  IADD3 R213, P6, R130.reuse, 0x6000, RZ ;  /* 0x0000600082d57810 */ /* 0x040fe40007fde0ff */
[C---:B------:R-:W-:Y:S01]  /*11010*/  IADD3 R8, P5, R130.reuse, 0x6020, RZ ;  /* 0x0000602082087810 */ /* 0x040fe20007fbe0ff */
[--C-:B------:R-:W-:Y:S01]  /*11020*/  IMAD.X R119, RZ, RZ, R131.reuse, P3 ;  /* 0x000000ffff777224 */ /* 0x100fe200018e0683 */
[C---:B------:R-:W-:Y:S01]  /*11030*/  IADD3 R18, P2, R130.reuse, 0x6040, RZ ;  /* 0x0000604082127810 */ /* 0x040fe20007f5e0ff */
[--C-:B------:R-:W-:Y:S01]  /*11040*/  IMAD.X R123, RZ, RZ, R131.reuse, P6 ;  /* 0x000000ffff7b7224 */ /* 0x100fe200030e0683 */
[----:B------:R-:W-:Y:S01]  /*11050*/  IADD3 R17, P1, R130, 0x6060, RZ ;  /* 0x0000606082117810 */ /* 0x000fe20007f3e0ff */
[----:B------:R-:W-:Y:S01]  /*11060*/  IMAD.X R127, RZ, RZ, R131, P5 ;  /* 0x000000ffff7f7224 */ /* 0x000fe200028e0683 */
[----:B------:R-:W-:-:S02]  /*11070*/  SHF.R.U64 R4, R4, 0x3, RZ ;  /* 0x0000000304047819 */ /* 0x000fc400000012ff */
[----:B------:R-:W-:Y:S01]  /*11080*/  SHF.R.U64 R6, R6, 0x3, RZ ;  /* 0x0000000306067819 */ /* 0x000fe200000012ff */
[--C-:B------:R-:W-:Y:S01]  /*11090*/  IMAD.X R25, RZ, RZ, R131.reuse, P1 ;  /* 0x000000ffff197224 */ /* 0x100fe200008e0683 */
[----:B------:R-:W-:Y:S01]  /*110a0*/  LOP3.LUT R130, R21, R130, RZ, 0x3c, !PT ;  /* 0x0000008215827212 */ /* 0x000fe200078e3cff */
[----:B------:R-:W-:Y:S01]  /*110b0*/  IMAD.X R21, RZ, RZ, R131, P2 ;  /* 0x000000ffff157224 */ /* 0x000fe200010e0683 */
[----:B------:R-:W-:Y:S02]  /*110c0*/  LOP3.LUT R36, R179, 0x380, RZ, 0xc0, !PT ;  /* 0x00000380b3247812 */ /* 0x000fe400078ec0ff */
[----:B------:R-:W-:Y:S02]  /*110d0*/  LOP3.LUT R110, R4, R207, RZ, 0x3c, !PT ;  /* 0x000000cf046e7212 */ /* 0x000fe400078e3cff */
[----:B------:R-:W-:Y:S02]  /*110e0*/  LOP3.LUT R114, R6, R209, RZ, 0x3c, !PT ;  /* 0x000000d106727212 */ /* 0x000fe400078e3cff */
[----:B------:R-:W-:-:S02]  /*110f0*/  LOP3.LUT R40, R181, 0x380, RZ, 0xc0, !PT ;  /* 0x00000380b5287812 */ /* 0x000fc400078ec0ff */
[----:B------:R-:W-:Y:S02]  /*11100*/  MOV R130, R130 ;  /* 0x0000008200827202 */ /* 0x000fe40000000f00 */
[----:B------:R-:W-:Y:S02]  /*11110*/  F2FP.BF16.F32.PACK_AB R4, R24, R171 ;  /* 0x000000ab1804723e */ /* 0x000fe400000010ff */
[----:B------:R-:W-:Y:S02]  /*11120*/  LOP3.LUT R27, R8, 0x380, RZ, 0xc0, !PT ;  /* 0x00000380081b7812 */ /* 0x000fe400078ec0ff */
[----:B------:R-:W-:Y:S02]  /*11130*/  F2FP.BF16.F32.PACK_AB R6, R20, R170 ;  /* 0x000000aa1406723e */ /* 0x000fe400000010ff */
[----:B------:R-:W-:Y:S02]  /*11140*/  SHF.R.U64 R36, R36, 0x3, RZ ;  /* 0x0000000324247819 */ /* 0x000fe400000012ff */
[----:B------:R-:W-:Y:S01]  /*11150*/  LOP3.LUT R102, R203, 0x380, RZ, 0xc0, !PT ;  /* 0x00000380cb667812 */ /* 0x000fe200078ec0ff */
[----:B------:R0:W-:Y:S01]  /*11160*/  STSM.16.M88.4 [R130], R4 ;  /* 0x0000000482007844 */ /* 0x0001e20000000200 */
[----:B------:R-:W-:-:S02]  /*11170*/  SHF.R.U64 R40, R40, 0x3, RZ ;  /* 0x0000000328287819 */ /* 0x000fc400000012ff */
[----:B------:R-:W-:Y:S02]  /*11180*/  LOP3.LUT R106, R205, 0x380, RZ, 0xc0, !PT ;  /* 0x00000380cd6a7812 */ /* 0x000fe400078ec0ff */
[----:B------:R-:W-:Y:S02]  /*11190*/  SHF.R.U64 R27, R27, 0x3, RZ ;  /* 0x000000031b1b7819 */ /* 0x000fe400000012ff */
[----:B------:R-:W-:Y:S02]  /*111a0*/  MOV R28, R28 ;  /* 0x0000001c001c7202 */ /* 0x000fe40000000f00 */
[----:B------:R-:W-:Y:S02]  /*111b0*/  LOP3.LUT R36, R36, R179, RZ, 0x3c, !PT ;  /* 0x000000b324247212 */ /* 0x000fe400078e3cff */
[----:B------:R-:W-:Y:S02]  /*111c0*/  SHF.R.U64 R102, R102, 0x3, RZ ;  /* 0x0000000366667819 */ /* 0x000fe400000012ff */
[----:B------:R-:W-:-:S02]  /*111d0*/  LOP3.LUT R118, R211, 0x380, RZ, 0xc0, !PT ;  /* 0x00000380d3767812 */ /* 0x000fc400078ec0ff */
[----:B------:R-:W-:Y:S02]  /*111e0*/  LOP3.LUT R131, R18, 0x380, RZ, 0xc0, !PT ;  /* 0x0000038012837812 */ /* 0x000fe400078ec0ff */
[----:B0-----:R-:W-:Y:S02]  /*111f0*/  F2FP.BF16.F32.PACK_AB R4, R159, R169 ;  /* 0x000000a99f04723e */ /* 0x001fe400000010ff */
[----:B------:R-:W-:Y:S02]  /*11200*/  F2FP.BF16.F32.PACK_AB R5, R35, R34 ;  /* 0x000000222305723e */ /* 0x000fe400000010ff */
[----:B------:R-:W-:Y:S02]  /*11210*/  F2FP.BF16.F32.PACK_AB R6, R155, R165 ;  /* 0x000000a59b06723e */ /* 0x000fe400000010ff */
[----:B------:R-:W-:Y:S02]  /*11220*/  F2FP.BF16.F32.PACK_AB R7, R39, R38 ;  /* 0x000000262707723e */ /* 0x000fe400000010ff */
[----:B------:R-:W-:-:S02]  /*11230*/  LOP3.LUT R40, R40, R181, RZ, 0x3c, !PT ;  /* 0x000000b528287212 */ /* 0x000fc400078e3cff */
[----:B------:R-:W-:Y:S01]  /*11240*/  SHF.R.U64 R106, R106, 0x3, RZ ;  /* 0x000000036a6a7819 */ /* 0x000fe200000012ff */
[----:B------:R0:W-:Y:S01]  /*11250*/  STSM.16.M88.4 [R28], R4 ;  /* 0x000000041c007844 */ /* 0x0001e20000000200 */
[----:B------:R-:W-:Y:S02]  /*11260*/  LOP3.LUT R122, R213, 0x380, RZ, 0xc0, !PT ;  /* 0x00000380d57a7812 */ /* 0x000fe400078ec0ff */
[----:B------:R-:W-:Y:S02]  /*11270*/  LOP3.LUT R126, R27, R8, RZ, 0x3c, !PT ;  /* 0x000000081b7e7212 */ /* 0x000fe400078e3cff */
[----:B------:R-:W-:Y:S02]  /*11280*/  LOP3.LUT R24, R17, 0x380, RZ, 0xc0, !PT ;  /* 0x0000038011187812 */ /* 0x000fe400078ec0ff */
[----:B------:R-:W-:Y:S02]  /*11290*/  F2FP.BF16.F32.PACK_AB R8, R10, R157 ;  /* 0x0000009d0a08723e */ /* 0x000fe400000010ff */
[----:B------:R-:W-:-:S02]  /*112a0*/  MOV R32, R32 ;  /* 0x0000002000207202 */ /* 0x000fc40000000f00 */
[----:B------:R-:W-:Y:S02]  /*112b0*/  F2FP.BF16.F32.PACK_AB R10, R45, R14 ;  /* 0x0000000e2d0a723e */ /* 0x000fe400000010ff */
[----:B------:R-:W-:Y:S02]  /*112c0*/  LOP3.LUT R102, R102, R203, RZ, 0x3c, !PT ;  /* 0x000000cb66667212 */ /* 0x000fe400078e3cff */
[----:B------:R-:W-:Y:S01]  /*112d0*/  SHF.R.U64 R118, R118, 0x3, RZ ;  /* 0x0000000376767819 */ /* 0x000fe200000012ff */
[----:B0-----:R-:W0:Y:S01]  /*112e0*/  LDC.64 R6, c[0x0][0xcd8] ;  /* 0x00033600ff067b82 */ /* 0x001e220000000a00 */
[----:B------:R-:W-:Y:S01]  /*112f0*/  SHF.R.U64 R131, R131, 0x3, RZ ;  /* 0x0000000383837819 */ /* 0x000fe200000012ff */
[----:B------:R1:W-:Y:S01]  /*11300*/  STSM.16.M88.4 [R32], R8 ;  /* 0x0000000820007844 */ /* 0x0003e20000000200 */
[----:B------:R-:W-:Y:S02]  /*11310*/  MOV R36, R36 ;  /* 0x0000002400247202 */ /* 0x000fe40000000f00 */
[----:B------:R-:W-:-:S02]  /*11320*/  F2FP.BF16.F32.PACK_AB R14, R53, R52 ;  /* 0x00000034350e723e */ /* 0x000fc400000010ff */
[----:B------:R-:W-:Y:S01]  /*11330*/  LOP3.LUT R106, R106, R205, RZ, 0x3c, !PT ;  /* 0x000000cd6a6a7212 */ /* 0x000fe200078e3cff */
[----:B------:R-:W2:Y:S01]  /*11340*/  LDC.64 R4, c[0x0][0xcd8] ;  /* 0x00033600ff047b82 */ /* 0x000ea20000000a00 */
[----:B------:R-:W-:Y:S01]  /*11350*/  SHF.R.U64 R122, R122, 0x3, RZ ;  /* 0x000000037a7a7819 */ /* 0x000fe200000012ff */
[----:B------:R-:W-:Y:S01]  /*11360*/  STSM.16.M88.4 [R36], R12 ;  /* 0x0000000c24007844 */ /* 0x000fe20000000200 */
[----:B------:R-:W-:Y:S02]  /*11370*/  MOV R40, R40 ;  /* 0x0000002800287202 */ /* 0x000fe40000000f00 */
[----:B------:R-:W-:Y:S02]  /*11380*/  SHF.R.U64 R24, R24, 0x3, RZ ;  /* 0x0000000318187819 */ /* 0x000fe400000012ff */
[----:B------:R-:W-:Y:S01]  /*11390*/  MOV R94, R94 ;  /* 0x0000005e005e7202 */ /* 0x000fe20000000f00 */
[----:B------:R-:W-:Y:S01]  /*113a0*/  STSM.16.M88.4 [R40], R56 ;  /* 0x0000003828007844 */ /* 0x000fe20000000200 */
[----:B------:R-:W-:Y:S01]  /*113b0*/  F2FP.BF16.F32.PACK_AB R80, R81, R80 ;  /* 0x000000505150723e */ /* 0x000fe200000010ff */
[----:B-1----:R-:W1:Y:S01]  /*113c0*/  LDC.64 R8, c[0x0][0xce0] ;  /* 0x00033800ff087b82 */ /* 0x002e620000000a00 */
[----:B------:R-:W-:Y:S01]  /*113d0*/  MOV R27, R98 ;  /* 0x00000062001b7202 */ /* 0x000fe20000000f00 */
[----:B------:R-:W-:Y:S01]  /*113e0*/  STSM.16.M88.4 [R94], R64 ;  /* 0x000000405e007844 */ /* 0x000fe20000000200 */
[----:B------:R-:W-:-:S02]  /*113f0*/  F2FP.BF16.F32.PACK_AB R74, R77, R76 ;  /* 0x0000004c4d4a723e */ /* 0x000fc400000010ff */
[----:B------:R-:W-:Y:S02]  /*11400*/  F2FP.BF16.F32.PACK_AB R75, R79, R78 ;  /* 0x0000004e4f4b723e */ /* 0x000fe400000010ff */
[----:B------:R-:W-:Y:S02]  /*11410*/  F2FP.BF16.F32.PACK_AB R81, R83, R82 ;  /* 0x000000525351723e */ /* 0x000fe400000010ff */
[----:B------:R-:W-:Y:S01]  /*11420*/  F2FP.BF16.F32.PACK_AB R88, R89, R88 ;  /* 0x000000585958723e */ /* 0x000fe200000010ff */
[----:B------:R-:W-:Y:S01]  /*11430*/  STSM.16.M88.4 [R27], R72 ;  /* 0x000000481b007844 */ /* 0x000fe20000000200 */
[----:B------:R-:W-:Y:S02]  /*11440*/  LOP3.LUT R118, R118, R211, RZ, 0x3c, !PT ;  /* 0x000000d376767212 */ /* 0x000fe400078e3cff */
[----:B------:R-:W-:Y:S02]  /*11450*/  LOP3.LUT R20, R131, R18, RZ, 0x3c, !PT ;  /* 0x0000001283147212 */ /* 0x000fe400078e3cff */
[----:B------:R-:W-:-:S02]  /*11460*/  MOV R102, R102 ;  /* 0x0000006600667202 */ /* 0x000fc40000000f00 */
        /* <DEDUP_REMOVED lines=9> */
[----:B------:R-:W-:Y:S01]  /*11500*/  LOP3.LUT R24, R24, R17, RZ, 0x3c, !PT ;  /* 0x0000001118187212 */ /* 0x000fe200078e3cff */
[----:B------:R-:W-:Y:S01]  /*11510*/  STSM.16.M88.4 [R18], R88 ;  /* 0x0000005812007844 */ /* 0x000fe20000000200 */
[----:B------:R-:W-:Y:S02]  /*11520*/  MOV R110, R110 ;  /* 0x0000006e006e7202 */ /* 0x000fe40000000f00 */
[----:B------:R-:W-:Y:S02]  /*11530*/  F2FP.BF16.F32.PACK_AB R97, R44, R42 ;  /* 0x0000002a2c61723e */ /* 0x000fe400000010ff */
[----:B------:R-:W-:-:S02]  /*11540*/  F2FP.BF16.F32.PACK_AB R98, R101, R100 ;  /* 0x000000646562723e */ /* 0x000fc400000010ff */
[----:B------:R-:W-:Y:S02]  /*11550*/  F2FP.BF16.F32.PACK_AB R99, R48, R46 ;  /* 0x0000002e3063723e */ /* 0x000fe400000010ff */
[----:B------:R-:W-:Y:S02]  /*11560*/  F2FP.BF16.F32.PACK_AB R104, R105, R104 ;  /* 0x000000686968723e */ /* 0x000fe400000010ff */
[----:B------:R-:W-:Y:S01]  /*11570*/  MOV R17, R114 ;  /* 0x0000007200117202 */ /* 0x000fe20000000f00 */
[----:B------:R-:W-:Y:S01]  /*11580*/  STSM.16.M88.4 [R110], R96 ;  /* 0x000000606e007844 */ /* 0x000fe20000000200 */
        /* <DEDUP_REMOVED lines=16> */
[----:B------:R-:W-:Y:S01]  /*11690*/  F2FP.BF16.F32.PACK_AB R136, R137, R136 ;  /* 0x000000888988723e */ /* 0x000fe200000010ff */
[----:B------:R-:W-:Y:S01]  /*116a0*/  STSM.16.M88.4 [R122], R160 ;  /* 0x000000a07a007844 */ /* 0x000fe20000000200 */
[----:B------:R-:W-:-:S02]  /*116b0*/  MOV R126, R126 ;  /* 0x0000007e007e7202 */ /* 0x000fc40000000f00 */
        /* <DEDUP_REMOVED lines=10> */
[----:B------:R-:W-:Y:S01]  /*11760*/  MOV R24, R24 ;  /* 0x0000001800187202 */ /* 0x000fe20000000f00 */
[----:B------:R-:W-:Y:S01]  /*11770*/  STSM.16.M88.4 [R20], R136 ;  /* 0x0000008814007844 */ /* 0x000fe20000000200 */
[----:B------:R-:W-:Y:S02]  /*11780*/  F2FP.BF16.F32.PACK_AB R146, R149, R148 ;  /* 0x000000949592723e */ /* 0x000fe400000010ff */
[----:B------:R-:W-:-:S02]  /*11790*/  F2FP.BF16.F32.PACK_AB R147, R151, R150 ;  /* 0x000000969793723e */ /* 0x000fc400000010ff */
[----:B0-----:R-:W-:-:S03]  /*117a0*/  ISETP.NE.U32.AND P0, PT, R6, RZ, PT ;  /* 0x000000ff0600720c */ /* 0x001fc60003f05070 */
[----:B------:R0:W-:Y:S01]  /*117b0*/  STSM.16.M88.4 [R24], R144 ;  /* 0x0000009018007844 */ /* 0x0001e20000000200 */
[----:B------:R-:W-:Y:S01]  /*117c0*/  BAR.SYNC.DEFER_BLOCKING 0x1, 0x100 ;  /* 0x0044000000007b1d */ /* 0x000fe20000010000 */
[----:B------:R-:W-:Y:S01]  /*117d0*/  ISETP.NE.AND.EX P0, PT, R7, RZ, PT, P0 ;  /* 0x000000ff0700720c */ /* 0x000fe20003f05300 */
[----:B--2---:R-:W-:-:S12]  /*117e0*/  IMAD.WIDE R6, R193, 0x4, R4 ;  /* 0x00000004c1067825 */ /* 0x004fd800078e0204 */
[----:B------:R-:W2:Y:S01]  /*117f0*/  @P0 LDG.E R10, desc[UR8][R6.64] ;  /* 0x00000008060a0981 */ /* 0x000ea2000c1e1900 */
[----:B-1----:R-:W-:Y:S01]  /*11800*/  ISETP.NE.U32.AND P6, PT, R8, RZ, PT ;  /* 0x000000ff0800720c */ /* 0x002fe20003fc5070 */
[----:B------:R-:W-:Y:S01]  /*11810*/  IMAD R5, R194, 0x40, R191 ;  /* 0x00000040c2057824 */ /* 0x000fe200078e02bf */
[----:B---3--:R-:W1:Y:S02]  /*11820*/  LDC R17, c[0x0][0xb88] ;  /* 0x0002e200ff117b82 */ /* 0x008e640000000800 */
[----:B------:R-:W-:Y:S01]  /*11830*/  ISETP.NE.AND.EX P6, PT, R9, RZ, PT, P6 ;  /* 0x000000ff0900720c */ /* 0x000fe20003fc5360 */
[----:B------:R-:W-:-:S03]  /*11840*/  IMAD.WIDE R172, R5, 0x2, R172 ;  /* 0x0000000205ac7825 */ /* 0x000fc600078e02ac */
[C---:B------:R-:W-:Y:S02]  /*11850*/  IADD3 R9, P1, R172.reuse, 0x1000, RZ ;  /* 0x00001000ac097810 */ /* 0x040fe40007f3e0ff */
[C---:B------:R-:W-:Y:S02]  /*11860*/  IADD3 R25, P2, R172.reuse, 0x2000, RZ ;  /* 0x00002000ac197810 */ /* 0x040fe40007f5e0ff */
[C---:B------:R-:W-:Y:S02]  /*11870*/  IADD3 R13, P3, R172.reuse, 0x3000, RZ ;  /* 0x00003000ac0d7810 */ /* 0x040fe40007f7e0ff */
[----:B------:R-:W-:-:S03]  /*11880*/  IADD3 R33, P4, R172, 0x4000, RZ ;  /* 0x00004000ac217810 */ /* 0x000fc60007f9e0ff */
[----:B------:R-:W3:Y:S01]  /*11890*/  @P6 LDC.64 R4, c[0x0][0xce0] ;  /* 0x00033800ff046b82 */ /* 0x000ee20000000a00 */
[----:B------:R-:W-:Y:S02]  /*118a0*/  LOP3.LUT R8, R9, 0x380, RZ, 0xc0, !PT ;  /* 0x0000038009087812 */ /* 0x000fe400078ec0ff */
[----:B0-----:R-:W-:Y:S02]  /*118b0*/  LOP3.LUT R24, R25, 0x380, RZ, 0xc0, !PT ;  /* 0x0000038019187812 */ /* 0x001fe400078ec0ff */
        /* <DEDUP_REMOVED lines=14> */
[C---:B------:R-:W-:Y:S01]  /*119a0*/  IADD3 R29, P5, R172.reuse, 0x5000, RZ ;  /* 0x00005000ac1d7810 */ /* 0x040fe20007fbe0ff */
[----:B---3--:R-:W-:Y:S01]  /*119b0*/  @P6 IMAD.WIDE R4, R193, 0x4, R4 ;  /* 0x00000004c1046825 */ /* 0x008fe200078e0204 */
[----:B------:R-:W-:-:S02]  /*119c0*/  IADD3 R45, P1, R172, 0x6000, RZ ;  /* 0x00006000ac2d7810 */ /* 0x000fc40007f3e0ff */
[C---:B------:R-:W-:Y:S02]  /*119d0*/  IADD3 R37, P2, R172.reuse, 0x7000, RZ ;  /* 0x00007000ac257810 */ /* 0x040fe40007f5e0ff */
[C---:B------:R-:W-:Y:S01]  /*119e0*/  IADD3 R49, P3, R172.reuse, 0x8000, RZ ;  /* 0x00008000ac317810 */ /* 0x040fe20007f7e0ff */
[----:B------:R-:W-:Y:S01]  /*119f0*/  UMOV UR4, URZ ;  /* 0x0000003f00047c82 */ /* 0x000fe20008000000 */
[----:B------:R-:W-:Y:S01]  /*11a00*/  IADD3 R41, P4, R172, 0x9000, RZ ;  /* 0x00009000ac297810 */ /* 0x000fe20007f9e0ff */
[----:B-1----:R0:W5:Y:S01]  /*11a10*/  @P6 LDG.E R17, desc[UR8][R4.64] ;  /* 0x0000000804116981 */ /* 0x002162000c1e1900 */
[----:B------:R-:W-:Y:S02]  /*11a20*/  P2R R11, PR, RZ, 0x20 ;  /* 0x00000020ff0b7803 */ /* 0x000fe40000000000 */
[----:B------:R-:W-:Y:S02]  /*11a30*/  LOP3.LUT R28, R29, 0x380, RZ, 0xc0, !PT ;  /* 0x000003801d1c7812 */ /* 0x000fe400078ec0ff */
[----:B------:R-:W-:-:S02]  /*11a40*/  LOP3.LUT R44, R45, 0x380, RZ, 0xc0, !PT ;  /* 0x000003802d2c7812 */ /* 0x000fc400078ec0ff */
[----:B------:R-:W-:Y:S02]  /*11a50*/  LOP3.LUT R36, R37, 0x380, RZ, 0xc0, !PT ;  /* 0x0000038025247812 */ /* 0x000fe400078ec0ff */
[----:B------:R-:W-:Y:S02]  /*11a60*/  LOP3.LUT R48, R49, 0x380, RZ, 0xc0, !PT ;  /* 0x0000038031307812 */ /* 0x000fe400078ec0ff */
[----:B------:R-:W-:Y:S02]  /*11a70*/  LOP3.LUT R40, R41, 0x380, RZ, 0xc0, !PT ;  /* 0x0000038029287812 */ /* 0x000fe400078ec0ff */
[----:B------:R-:W-:Y:S02]  /*11a80*/  IADD3 R57, P5, R172, 0xa000, RZ ;  /* 0x0000a000ac397810 */ /* 0x000fe40007fbe0ff */
[----:B------:R-:W-:Y:S02]  /*11a90*/  SHF.R.U64 R28, R28, 0x3, RZ ;  /* 0x000000031c1c7819 */ /* 0x000fe400000012ff */
[----:B------:R-:W-:-:S02]  /*11aa0*/  SHF.R.U64 R44, R44, 0x3, RZ ;  /* 0x000000032c2c7819 */ /* 0x000fc400000012ff */
[----:B------:R-:W-:Y:S02]  /*11ab0*/  SHF.R.U64 R36, R36, 0x3, RZ ;  /* 0x0000000324247819 */ /* 0x000fe400000012ff */
[----:B------:R-:W-:Y:S02]  /*11ac0*/  SHF.R.U64 R48, R48, 0x3, RZ ;  /* 0x0000000330307819 */ /* 0x000fe400000012ff */
[----:B------:R-:W-:Y:S02]  /*11ad0*/  SHF.R.U64 R40, R40, 0x3, RZ ;  /* 0x0000000328287819 */ /* 0x000fe400000012ff */
[----:B------:R-:W-:Y:S02]  /*11ae0*/  LOP3.LUT R56, R57, 0x380, RZ, 0xc0, !PT ;  /* 0x0000038039387812 */ /* 0x000fe400078ec0ff */
[----:B------:R-:W-:Y:S02]  /*11af0*/  LOP3.LUT R28, R28, R29, RZ, 0x3c, !PT ;  /* 0x0000001d1c1c7212 */ /* 0x000fe400078e3cff */
[----:B------:R-:W-:-:S02]  /*11b00*/  LOP3.LUT R44, R44, R45, RZ, 0x3c, !PT ;  /* 0x0000002d2c2c7212 */ /* 0x000fc400078e3cff */
[----:B------:R-:W-:Y:S02]  /*11b10*/  LOP3.LUT R36, R36, R37, RZ, 0x3c, !PT ;  /* 0x0000002524247212 */ /* 0x000fe400078e3cff */
[----:B------:R-:W-:Y:S02]  /*11b20*/  LOP3.LUT R48, R48, R49, RZ, 0x3c, !PT ;  /* 0x0000003130307212 */ /* 0x000fe400078e3cff */
[----:B------:R-:W-:Y:S02]  /*11b30*/  LOP3.LUT R40, R40, R41, RZ, 0x3c, !PT ;  /* 0x0000002928287212 */ /* 0x000fe400078e3cff */
[----:B------:R-:W-:Y:S02]  /*11b40*/  SHF.R.U64 R56, R56, 0x3, RZ ;  /* 0x0000000338387819 */ /* 0x000fe400000012ff */
[----:B--2---:R-:W-:Y:S01]  /*11b50*/  @P0 R2UR UR4, R10 ;  /* 0x000000000a0402ca */ /* 0x004fe200000e0000 */
[----:B0-----:R-:W-:-:S14]  /*11b60*/  @P6 BRA `(.L_x_5166) ;  /* 0x0000000000146947 */ /* 0x001fdc0003800000 */
[----:B------:R-:W-:Y:S05]  /*11b70*/  @!P0 BRA `(.L_x_5166) ;  /* 0x0000000000108947 */ /* 0x000fea0003800000 */
[----:B------:R-:W-:Y:S02]  /*11b80*/  ULDC.64 UR6, c[0x0][0x208] ;  /* 0x0000820000067ab9 */ /* 0x000fe40000000a00 */
[----:B------:R-:W2:Y:S04]  /*11b90*/  LDG.E R4, desc[UR6][R6.64] ;  /* 0x0000000606047981 */ /* 0x000ea8000c1e1900 */
[----:B-----5:R-:W2:Y:S02]  /*11ba0*/  LDG.E R17, desc[UR6][R6.64+0x4] ;  /* 0x0000040606117981 */ /* 0x020ea4000c1e1900 */
[----:B--2---:R-:W-:-:S07]  /*11bb0*/  IMAD.IADD R17, R17, 0x1, -R4 ;  /* 0x0000000111117824 */ /* 0x004fce00078e0a04 */
.L_x_5166:
        /* <DEDUP_REMOVED lines=14> */
[----:B------:R-:W-:Y:S01]  /*11ca0*/  USHF.R.S32.HI UR9, URZ, 0x1f, UR4 ;  /* 0x0000001f3f097899 */ /* 0x000fe20008011404 */
[----:B------:R-:W-:Y:S01]  /*11cb0*/  LOP3.LUT R52, R53, 0x380, RZ, 0xc0, !PT ;  /* 0x0000038035347812 */ /* 0x000fe200078ec0ff */
[----:B------:R-:W-:Y:S01]  /*11cc0*/  USHF.R.S32.HI UR12, URZ, 0x1f, UR39 ;  /* 0x0000001f3f0c7899 */ /* 0x000fe20008011427 */
[----:B------:R-:W-:Y:S01]  /*11cd0*/  LOP3.LUT R64, R65, 0x380, RZ, 0xc0, !PT ;  /* 0x0000038041407812 */ /* 0x000fe200078ec0ff */
[----:B------:R-:W-:Y:S01]  /*11ce0*/  IMAD.X R69, RZ, RZ, R173, P5 ;  /* 0x000000ffff457224 */ /* 0x000fe200028e06ad */
[----:B------:R-:W-:-:S02]  /*11cf0*/  LOP3.LUT R60, R61, 0x380, RZ, 0xc0, !PT ;  /* 0x000003803d3c7812 */ /* 0x000fc400078ec0ff */
[----:B------:R-:W-:Y:S02]  /*11d00*/  LOP3.LUT R72, R73, 0x380, RZ, 0xc0, !PT ;  /* 0x0000038049487812 */ /* 0x000fe400078ec0ff */
[----:B------:R-:W-:Y:S02]  /*11d10*/  LOP3.LUT R7, R172, 0x380, RZ, 0xc0, !PT ;  /* 0x00000380ac077812 */ /* 0x000fe400078ec0ff */
[----:B0-----:R-:W-:Y:S02]  /*11d20*/  ISETP.NE.AND P4, PT, R4, RZ, PT ;  /* 0x000000ff0400720c */ /* 0x001fe40003f85270 */
[----:B------:R-:W-:Y:S02]  /*11d30*/  LOP3.LUT R5, R6, 0x380, RZ, 0xc0, !PT ;  /* 0x0000038006057812 */ /* 0x000fe400078ec0ff */
[----:B------:R-:W-:Y:S02]  /*11d40*/  SHF.R.U64 R52, R52, 0x3, RZ ;  /* 0x0000000334347819 */ /* 0x000fe400000012ff */
[----:B------:R-:W-:-:S02]  /*11d50*/  SHF.R.U64 R64, R64, 0x3, RZ ;  /* 0x0000000340407819 */ /* 0x000fc400000012ff */
[----:B------:R-:W-:Y:S02]  /*11d60*/  SHF.R.U64 R60, R60, 0x3, RZ ;  /* 0x000000033c3c7819 */ /* 0x000fe400000012ff */
[----:B------:R-:W-:Y:S02]  /*11d70*/  SHF.R.U64 R72, R72, 0x3, RZ ;  /* 0x0000000348487819 */ /* 0x000fe400000012ff */
[----:B------:R-:W-:Y:S02]  /*11d80*/  SHF.R.U64 R7, R7, 0x3, RZ ;  /* 0x0000000307077819 */ /* 0x000fe400000012ff */
[----:B------:R-:W-:Y:S02]  /*11d90*/  SHF.R.U64 R5, R5, 0x3, RZ ;  /* 0x0000000305057819 */ /* 0x000fe400000012ff */
[----:B------:R-:W-:Y:S02]  /*11da0*/  SHF.R.S32.HI R4, RZ, 0x1f, R193 ;  /* 0x0000001fff047819 */ /* 0x000fe400000114c1 */
[----:B------:R-:W-:-:S02]  /*11db0*/  LOP3.LUT R52, R52, R53, RZ, 0x3c, !PT ;  /* 0x0000003534347212 */ /* 0x000fc400078e3cff */
[----:B------:R-:W-:Y:S01]  /*11dc0*/  LOP3.LUT R64, R64, R65, RZ, 0x3c, !PT ;  /* 0x0000004140407212 */ /* 0x000fe200078e3cff */
[--C-:B------:R-:W-:Y:S01]  /*11dd0*/  IMAD.X R65, RZ, RZ, R173.reuse, P1 ;  /* 0x000000ffff417224 */ /* 0x100fe200008e06ad */
[----:B------:R-:W-:Y:S01]  /*11de0*/  LOP3.LUT R60, R60, R61, RZ, 0x3c, !PT ;  /* 0x0000003d3c3c7212 */ /* 0x000fe200078e3cff */
[--C-:B------:R-:W-:Y:S01]  /*11df0*/  IMAD.X R61, RZ, RZ, R173.reuse, P2 ;  /* 0x000000ffff3d7224 */ /* 0x100fe200010e06ad */
[----:B------:R-:W-:Y:S01]  /*11e00*/  LOP3.LUT R72, R72, R73, RZ, 0x3c, !PT ;  /* 0x0000004948487212 */ /* 0x000fe200078e3cff */
[----:B------:R-:W-:Y:S01]  /*11e10*/  IMAD.X R73, RZ, RZ, R173, P3 ;  /* 0x000000ffff497224 */ /* 0x000fe200018e06ad */
[----:B------:R-:W-:Y:S02]  /*11e20*/  IADD3.X R53, RZ, R173, RZ, P6, !PT ;  /* 0x000000adff357210 */ /* 0x000fe400037fe4ff */
[----:B------:R-:W-:Y:S02]  /*11e30*/  LOP3.LUT R172, R7, R172, RZ, 0x3c, !PT ;  /* 0x000000ac07ac7212 */ /* 0x000fe400078e3cff */
[----:B------:R-:W-:-:S02]  /*11e40*/  LOP3.LUT R68, R5, R6, RZ, 0x3c, !PT ;  /* 0x0000000605447212 */ /* 0x000fc400078e3cff */
[----:B------:R-:W-:Y:S02]  /*11e50*/  SEL R79, R193, RZ, !P0 ;  /* 0x000000ffc14f7207 */ /* 0x000fe40004000000 */
[----:B------:R-:W-:Y:S01]  /*11e60*/  SEL R76, R4, RZ, !P0 ;  /* 0x000000ff044c7207 */ /* 0x000fe20004000000 */
[----:B------:R-:W-:Y:S06]  /*11e70*/  @P4 BRA `(.L_x_5167) ;  /* 0x0000000000744947 */ /* 0x000fec0003800000 */
[----:B------:R-:W-:Y:S01]  /*11e80*/  ULDC.64 UR10, c[0x0][0xc70] ;  /* 0x00031c00000a7ab9 */ /* 0x000fe20000000a00 */
[----:B------:R-:W-:Y:S01]  /*11e90*/  UMOV UR6, UR4 ;  /* 0x0000000400067c82 */ /* 0x000fe20008000000 */
[----:B------:R-:W-:Y:S01]  /*11ea0*/  UIMAD UR8, UR12, UR10, URZ ;  /* 0x0000000a0c0872a4 */ /* 0x000fe2000f8e023f */
[----:B------:R-:W-:Y:S01]  /*11eb0*/  IMAD.MOV R7, RZ, RZ, -R22 ;  /* 0x000000ffff077224 */ /* 0x000fe200078e0a16 */
[----:B------:R-:W-:Y:S01]  /*11ec0*/  UMOV UR7, UR9 ;  /* 0x0000000900077c82 */ /* 0x000fe20008000000 */
[----:B------:R-:W-:Y:S01]  /*11ed0*/  IMAD R14, R196, 0x40, R19 ;  /* 0x00000040c40e7824 */ /* 0x000fe200078e0213 */
[----:B------:R-:W-:Y:S02]  /*11ee0*/  UIMAD.WIDE.U32 UR6, UR39, UR10, UR6 ;  /* 0x0000000a270672a5 */ /* 0x000fe4000f8e0006 */
[----:B------:R-:W-:Y:S01]  /*11ef0*/  UIMAD UR8, UR39, UR11, UR8 ;  /* 0x0000000b270872a4 */ /* 0x000fe2000f8e0208 */
[----:B------:R-:W-:Y:S01]  /*11f00*/  ISETP.NE.AND P0, PT, R16, R7, PT ;  /* 0x000000071000720c */ /* 0x000fe20003f05270 */
[----:B------:R-:W-:Y:S01]  /*11f10*/  ULDC.64 UR14, c[0x0][0x208] ;  /* 0x00008200000e7ab9 */ /* 0x000fe20000000a00 */
[----:B------:R-:W-:Y:S01]  /*11f20*/  SHF.R.S32.HI R7, RZ, 0x1f, R14 ;  /* 0x0000001fff077819 */ /* 0x000fe2000001140e */
[----:B------:R-:W-:Y:S01]  /*11f30*/  UIADD3 UR8, UR7, UR8, URZ ;  /* 0x0000000807087290 */ /* 0x000fe2000fffe03f */
[----:B------:R-:W-:Y:S01]  /*11f40*/  IMAD.U32 R4, RZ, RZ, UR6 ;  /* 0x00000006ff047e24 */ /* 0x000fe2000f8e00ff */
[----:B-----5:R-:W-:Y:S01]  /*11f50*/  ISETP.GE.OR P1, PT, R14, R17, P0 ;  /* 0x000000110e00720c */ /* 0x020fe20000726670 */
[----:B------:R-:W-:Y:S01]  /*11f60*/  IMAD.U32 R5, RZ, RZ, UR7 ;  /* 0x00000007ff057e24 */ /* 0x000fe2000f8e00ff */
[----:B------:R-:W-:-:S02]  /*11f70*/  ULDC.64 UR6, c[0x0][0xc78] ;  /* 0x00031e0000067ab9 */ /* 0x000fc40000000a00 */
[----:B------:R-:W-:Y:S02]  /*11f80*/  IMAD.U32 R5, RZ, RZ, UR8 ;  /* 0x00000008ff057e24 */ /* 0x000fe4000f8e00ff */
[----:B------:R-:W-:Y:S02]  /*11f90*/  IMAD R6, R76, UR6, RZ ;  /* 0x000000064c067c24 */ /* 0x000fe4000f8e02ff */
[----:B------:R-:W-:-:S04]  /*11fa0*/  IMAD.WIDE.U32 R4, R79, UR6, R4 ;  /* 0x000000064f047c25 */ /* 0x000fc8000f8e0004 */
[----:B------:R-:W-:Y:S01]  /*11fb0*/  IMAD R11, R79, UR7, R6 ;  /* 0x000000074f0b7c24 */ /* 0x000fe2000f8e0206 */
[C---:B------:R-:W-:Y:S01]  /*11fc0*/  IADD3 R10, P2, R14.reuse, R4, RZ ;  /* 0x000000040e0a7210 */ /* 0x040fe20007f5e0ff */
[----:B------:R-:W-:Y:S01]  /*11fd0*/  VIADD R6, R14, 0x8 ;  /* 0x000000080e067836 */ /* 0x000fe20000000000 */
[----:B------:R-:W-:Y:S02]  /*11fe0*/  ULDC.64 UR6, c[0x0][0xc40] ;  /* 0x0003100000067ab9 */ /* 0x000fe40000000a00 */
[----:B------:R-:W-:Y:S02]  /*11ff0*/  IADD3.X R7, R7, R5, R11, P2, !PT ;  /* 0x0000000507077210 */ /* 0x000fe400017fe40b */
[----:B------:R-:W-:Y:S02]  /*12000*/  ISETP.GE.OR P0, PT, R6, R17, P0 ;  /* 0x000000110600720c */ /* 0x000fe40000706670 */
[----:B------:R-:W-:-:S04]  /*12010*/  LEA R4, P2, R10, UR6, 0x2 ;  /* 0x000000060a047c11 */ /* 0x000fc8000f8410ff */
[----:B------:R-:W-:-:S05]  /*12020*/  LEA.HI.X R5, R10, UR7, R7, 0x2, P2 ;  /* 0x000000070a057c11 */ /* 0x000fca00090f1407 */
[----:B------:R0:W-:Y:S04]  /*12030*/  @!P1 STG.E desc[UR14][R4.64], R3 ;  /* 0x0000000304009986 */ /* 0x0001e8000c10190e */
[----:B------:R0:W-:Y:S02]  /*12040*/  @!P0 STG.E desc[UR14][R4.64+0x20], R0 ;  /* 0x0000200004008986 */ /* 0x0001e4000c10190e */
.L_x_5167:
[----:B------:R-:W-:Y:S01]  /*12050*/  ULDC.64 UR6, c[0x0][0x208] ;  /* 0x0000820000067ab9 */ /* 0x000fe20000000a00 */
[C---:B0-----:R-:W-:Y:S01]  /*12060*/  VIADD R3, R191.reuse, 0x40 ;  /* 0x00000040bf037836 */ /* 0x041fe20000000000 */
[----:B------:R0:W5:Y:S01]  /*12070*/  LD.E.128 R4, desc[UR6][R172.64] ;  /* 0x00000006ac047980 */ /* 0x000162000c101d00 */
[C---:B------:R-:W-:Y:S01]  /*12080*/  VIADD R82, R191.reuse, 0x80 ;  /* 0x00000080bf527836 */ /* 0x040fe20000000000 */
[----:B------:R-:W-:Y:S02]  /*12090*/  ULDC.64 UR10, c[0x0][0xba0] ;  /* 0x0002e800000a7ab9 */ /* 0x000fe40000000a00 */
[----:B------:R-:W5:Y:S04]  /*120a0*/  LD.E.128 R8, desc[UR6][R8.64] ;  /* 0x0000000608087980 */ /* 0x000f68000c101d00 */
        /* <DEDUP_REMOVED lines=13> */
[----:B------:R-:W5:Y:S01]  /*12180*/  LD.E.128 R68, desc[UR6][R68.64] ;  /* 0x0000000644447980 */ /* 0x000f62000c101d00 */
[----:B------:R-:W-:Y:S01]  /*12190*/  ULDC UR7, c[0x0][0xb8c] ;  /* 0x0002e30000077ab9 */ /* 0x000fe20000000800 */
[----:B------:R-:W-:Y:S01]  /*121a0*/  VIADD R83, R191, 0xc0 ;  /* 0x000000c0bf537836 */ /* 0x000fe20000000000 */
[----:B------:R-:W-:Y:S01]  /*121b0*/  ISETP.GE.AND P1, PT, R3, UR7, PT ;  /* 0x0000000703007c0c */ /* 0x000fe2000bf26270 */
[C---:B------:R-:W-:Y:S01]  /*121c0*/  VIADD R20, R191.reuse, 0x180 ;  /* 0x00000180bf147836 */ /* 0x040fe20000000000 */
[C---:B------:R-:W-:Y:S01]  /*121d0*/  ISETP.GE.AND P0, PT, R191.reuse, UR7, PT ;  /* 0x00000007bf007c0c */ /* 0x040fe2000bf06270 */
[C---:B------:R-:W-:Y:S01]  /*121e0*/  VIADD R84, R191.reuse, 0x100 ;  /* 0x00000100bf547836 */ /* 0x040fe20000000000 */
[----:B------:R-:W-:Y:S01]  /*121f0*/  SEL R18, RZ, 0xffffffff, P1 ;  /* 0xffffffffff127807 */ /* 0x000fe20000800000 */
[----:B------:R-:W-:Y:S01]  /*12200*/  VIADD R86, R191, 0x140 ;  /* 0x00000140bf567836 */ /* 0x000fe20000000000 */
[----:B------:R-:W-:Y:S01]  /*12210*/  SEL R0, RZ, 0x1, P0 ;  /* 0x00000001ff007807 */ /* 0x000fe20000000000 */
[----:B------:R-:W-:Y:S01]  /*12220*/  IMAD.U32 R77, RZ, RZ, UR10 ;  /* 0x0000000aff4d7e24 */ /* 0x000fe2000f8e00ff */
[----:B------:R-:W-:Y:S01]  /*12230*/  ISETP.GE.AND P0, PT, R82, UR7, PT ;  /* 0x0000000752007c0c */ /* 0x000fe2000bf06270 */
[----:B------:R-:W-:Y:S01]  /*12240*/  IMAD.SHL.U32 R21, R18, 0x2, RZ ;  /* 0x0000000212157824 */ /* 0x000fe200078e00ff */
[----:B------:R-:W-:Y:S01]  /*12250*/  ISETP.GE.AND P1, PT, R83, UR7, PT ;  /* 0x0000000753007c0c */ /* 0x000fe2000bf26270 */
[----:B------:R-:W-:Y:S01]  /*12260*/  UIMAD UR6, UR9, UR10, URZ ;  /* 0x0000000a090672a4 */ /* 0x000fe2000f8e023f */
[----:B------:R-:W-:Y:S01]  /*12270*/  ISETP.GE.AND P2, PT, R20, UR7, PT ;  /* 0x0000000714007c0c */ /* 0x000fe2000bf46270 */
[----:B------:R-:W-:Y:S01]  /*12280*/  IMAD.MOV.U32 R20, RZ, RZ, R191 ;  /* 0x000000ffff147224 */ /* 0x000fe200078e00bf */
[----:B------:R-:W-:Y:S01]  /*12290*/  LOP3.LUT R0, R21, 0x2, R0, 0xe2, !PT ;  /* 0x0000000215007812 */ /* 0x000fe200078ee200 */
[----:B------:R-:W-:Y:S01]  /*122a0*/  @!PT LDS RZ, [RZ] ;  /* 0x00000000fffff984 */ /* 0x000fe20000000800 */
[----:B------:R-:W-:Y:S01]  /*122b0*/  @!PT LDS RZ, [RZ] ;  /* 0x00000000fffff984 */ /* 0x000fe20000000800 */
[----:B------:R-:W-:Y:S01]  /*122c0*/  @!PT LDS RZ, [RZ] ;  /* 0x00000000fffff984 */ /* 0x000fe20000000800 */
[----:B------:R-:W-:Y:S01]  /*122d0*/  @!PT LDS RZ, [RZ] ;  /* 0x00000000fffff984 */ /* 0x000fe20000000800 */
[----:B------:R1:W-:Y:S06]  /*122e0*/  MEMBAR.ALL.CTA ;  /* 0x0000000000007992 */ /* 0x0003ec0000008000 */
[----:B-1----:R-:W1:Y:S01]  /*122f0*/  FENCE.VIEW.ASYNC.S ;  /* 0x00000000000073c6 */ /* 0x002e620000000000 */
[----:B------:R-:W-:Y:S01]  /*12300*/  SEL R21, RZ, 0x4, P0 ;  /* 0x00000004ff157807 */ /* 0x000fe20000000000 */
[----:B------:R-:W-:Y:S01]  /*12310*/  UIMAD UR6, UR4, UR11, UR6 ;  /* 0x0000000b040672a4 */ /* 0x000fe2000f8e0206 */
[----:B------:R-:W-:Y:S01]  /*12320*/  SEL R18, RZ, 0x8, P1 ;  /* 0x00000008ff127807 */ /* 0x000fe20000800000 */
[----:B------:R-:W-:Y:S01]  /*12330*/  ULDC.64 UR8, c[0x0][0xbe0] ;  /* 0x0002f80000087ab9 */ /* 0x000fe20000000a00 */
[----:B------:R-:W-:Y:S01]  /*12340*/  ISETP.GE.AND P0, PT, R84, UR7, PT ;  /* 0x0000000754007c0c */ /* 0x000fe2000bf06270 */
[----:B------:R-:W-:Y:S01]  /*12350*/  IMAD.U32 R81, RZ, RZ, UR8 ;  /* 0x00000008ff517e24 */ /* 0x000fe2000f8e00ff */
[----:B------:R-:W-:Y:S01]  /*12360*/  LOP3.LUT R0, R18, R0, R21, 0xfe, !PT ;  /* 0x0000000012007212 */ /* 0x000fe200078efe15 */
[----:B------:R-:W-:Y:S01]  /*12370*/  BSSY B1, `(.L_x_5168) ;  /* 0x000003c000017945 */ /* 0x000fe20003800000 */
[----:B------:R-:W-:-:S02]  /*12380*/  SHF.R.S32.HI R21, RZ, 0x1f, R191 ;  /* 0x0000001fff157819 */ /* 0x000fc400000114bf */
[----:B------:R-:W-:Y:S02]  /*12390*/  ISETP.GE.AND P1, PT, R86, UR7, PT ;  /* 0x0000000756007c0c */ /* 0x000fe4000bf26270 */
[----:B------:R-:W-:Y:S01]  /*123a0*/  IADD3 R78, R191, 0x1c0, RZ ;  /* 0x000001c0bf4e7810 */ /* 0x000fe20007ffe0ff */
[----:B------:R-:W-:Y:S01]  /*123b0*/  IMAD.WIDE.U32 R20, R77, UR4, R20 ;  /* 0x000000044d147c25 */ /* 0x000fe2000f8e0014 */
[----:B------:R-:W-:Y:S01]  /*123c0*/  SEL R77, RZ, 0x10, P0 ;  /* 0x00000010ff4d7807 */ /* 0x000fe20000000000 */
[----:B------:R-:W-:Y:S01]  /*123d0*/  UIMAD UR4, UR12, UR8, URZ ;  /* 0x000000080c0472a4 */ /* 0x000fe2000f8e023f */
[----:B------:R-:W-:Y:S01]  /*123e0*/  SEL R18, RZ, 0x20, P1 ;  /* 0x00000020ff127807 */ /* 0x000fe20000800000 */
[----:B------:R-:W-:Y:S01]  /*123f0*/  VIADD R21, R21, UR6 ;  /* 0x0000000615157c36 */ /* 0x000fe20008000000 */
[----:B------:R-:W-:Y:S01]  /*12400*/  ISETP.GE.AND P1, PT, R78, UR7, PT ;  /* 0x000000074e007c0c */ /* 0x000fe2000bf26270 */
[----:B------:R-:W-:Y:S01]  /*12410*/  UIMAD UR6, UR39, UR9, UR4 ;  /* 0x00000009270672a4 */ /* 0x000fe2000f8e0204 */
[----:B------:R-:W-:Y:S01]  /*12420*/  LOP3.LUT R77, R18, R0, R77, 0xfe, !PT ;  /* 0x00000000124d7212 */ /* 0x000fe200078efe4d */
[----:B-----5:R-:W-:Y:S01]  /*12430*/  IMAD R18, R196, -0x40, R17 ;  /* 0xffffffc0c4127824 */ /* 0x020fe200078e0211 */
[----:B------:R-:W-:Y:S01]  /*12440*/  UIADD3 UR4, UR37, 0x38820, URZ ;  /* 0x0003882025047890 */ /* 0x000fe2000fffe03f */
[----:B------:R-:W-:Y:S01]  /*12450*/  SEL R0, RZ, 0x40, P2 ;  /* 0x00000040ff007807 */ /* 0x000fe20001000000 */
[C---:B------:R-:W-:Y:S01]  /*12460*/  VIADD R17, R194.reuse, 0x20 ;  /* 0x00000020c2117836 */ /* 0x040fe20000000000 */
[----:B------:R-:W-:Y:S01]  /*12470*/  ULDC.64 UR8, c[0x0][0xbe8] ;  /* 0x0002fa0000087ab9 */ /* 0x000fe20000000a00 */
[-C--:B------:R-:W-:Y:S01]  /*12480*/  ISETP.GE.AND P2, PT, R194, R18.reuse, PT ;  /* 0x00000012c200720c */ /* 0x080fe20003f46270 */
[----:B------:R-:W-:Y:S01]  /*12490*/  IMAD.WIDE.U32 R20, R81, UR39, R20 ;  /* 0x0000002751147c25 */ /* 0x000fe2000f8e0014 */
[----:B------:R-:W-:Y:S01]  /*124a0*/  UPRMT UR4, URZ, 0x654, UR4 ;  /* 0x000006543f047896 */ /* 0x000fe20008000004 */
[----:B------:R-:W-:-:S02]  /*124b0*/  ISETP.GE.AND P0, PT, R17, R18, PT ;  /* 0x000000121100720c */ /* 0x000fc40003f06270 */
[----:B------:R-:W-:Y:S01]  /*124c0*/  IMAD R17, R76, UR8, RZ ;  /* 0x000000084c117c24 */ /* 0x000fe2000f8e02ff */
[----:B------:R-:W-:Y:S01]  /*124d0*/  SHF.R.S32.HI R195, RZ, 0x1f, R194 ;  /* 0x0000001fffc37819 */ /* 0x000fe200000114c2 */
[----:B------:R-:W-:Y:S01]  /*124e0*/  VIADD R21, R21, UR6 ;  /* 0x0000000615157c36 */ /* 0x000fe20008000000 */
[----:B------:R-:W-:Y:S01]  /*124f0*/  LOP3.LUT R0, R77, R0, RZ, 0xfc, !PT ;  /* 0x000000004d007212 */ /* 0x000fe200078efcff */
[C---:B------:R-:W-:Y:S01]  /*12500*/  IMAD R81, R79.reuse, UR9, R17 ;  /* 0x000000094f517c24 */ /* 0x040fe2000f8e0211 */
[----:B------:R-:W-:Y:S01]  /*12510*/  SEL R17, RZ, 0x80, P1 ;  /* 0x00000080ff117807 */ /* 0x000fe20000800000 */
[----:B------:R-:W-:Y:S01]  /*12520*/  IMAD.WIDE.U32 R78, R79, UR8, R20 ;  /* 0x000000084f4e7c25 */ /* 0x000fe2000f8e0014 */
[----:B-1----:R-:W-:Y:S02]  /*12530*/  SYNCS.ARRIVE.TRANS64.RED.A1T0 RZ, [UR4], RZ ;  /* 0x000000ffffff79a7 */ /* 0x002fe40008100404 */
[----:B------:R-:W-:Y:S01]  /*12540*/  LOP3.LUT R17, R0, R17, RZ, 0xfc, !PT ;  /* 0x0000001100117212 */ /* 0x000fe200078efcff */
[----:B------:R-:W-:-:S04]  /*12550*/  IMAD.WIDE R76, R196, 0x40, R194 ;  /* 0x00000040c44c7825 */ /* 0x000fc800078e02c2 */
[----:B------:R-:W-:Y:S01]  /*12560*/  IMAD.IADD R85, R79, 0x1, R81 ;  /* 0x000000014f557824 */ /* 0x000fe200078e0251 */
[----:B0-----:R-:W-:Y:S06]  /*12570*/  @P2 BRA `(.L_x_5169) ;  /* 0x00000000006c2947 */ /* 0x001fec0003800000 */
        /* <DEDUP_REMOVED lines=11> */
[----:B------:R-:W-:-:S02]  /*12630*/  LOP3.LUT P5, RZ, R0, 0x40, RZ, 0xc0, !PT ;  /* 0x0000004000ff7812 */ /* 0x000fc400078ac0ff */
[----:B------:R-:W-:Y:S01]  /*12640*/  IMAD.IADD R21, R21, 0x1, R81 ;  /* 0x0000000115157824 */ /* 0x000fe200078e0251 */
[C---:B------:R-:W-:Y:S02]  /*12650*/  LEA R80, P1, R20.reuse, UR8, 0x1 ;  /* 0x0000000814507c11 */ /* 0x040fe4000f8208ff */
        /* <DEDUP_REMOVED lines=13> */
.L_x_5169:
[----:B------:R-:W-:Y:S05]  /*12730*/  BSYNC B1 ;  /* 0x0000000000017941 */ /* 0x000fea0003800000 */
.L_x_5168:
[----:B------:R-:W-:Y:S05]  /*12740*/  @P0 BRA `(.L_x_5170) ;  /* 0x0000000c00280947 */ /* 0x000fea0003800000 */
[----:B0-----:R-:W-:Y:S01]  /*12750*/  IADD3 R7, P0, R76, 0x20, RZ ;  /* 0x000000204c077810 */ /* 0x001fe20007f1e0ff */
[----:B------:R-:W-:Y:S01]  /*12760*/  ULDC.64 UR8, c[0x0][0xbd8] ;  /* 0x0002f60000087ab9 */ /* 0x000fe20000000a00 */
[----:B------:R-:W-:Y:S01]  /*12770*/  IMAD.MOV.U32 R4, RZ, RZ, R78 ;  /* 0x000000ffff047224 */ /* 0x000fe200078e004e */
[----:B------:R-:W-:Y:S01]  /*12780*/  ISETP.GE.AND P4, PT, R3, UR7, PT ;  /* 0x0000000703007c0c */ /* 0x000fe2000bf86270 */
        /* <DEDUP_REMOVED lines=28> */
.L_x_5165:
[----:B------:R-:W0:Y:S01]  /*12950*/  LDC.64 R6, c[0x0][0xcd8] ;  /* 0x00033600ff067b82 */ /* 0x000e220000000a00 */
[----:B------:R-:W-:Y:S01]  /*12960*/  IMAD.MOV.U32 R9, RZ, RZ, RZ ;  /* 0x000000ffff097224 */ /* 0x000fe200078e00ff */
[----:B------:R-:W-:-:S06]  /*12970*/  ULDC.64 UR6, c[0x0][0x208] ;  /* 0x0000820000067ab9 */ /* 0x000fcc0000000a00 */
[----:B------:R-:W1:Y:S01]  /*12980*/  LDC.64 R4, c[0x0][0xcd8] ;  /* 0x00033600ff047b82 */ /* 0x000e620000000a00 */
[----:B0-----:R-:W-:-:S04]  /*12990*/  ISETP.NE.U32.AND P0, PT, R6, RZ, PT ;  /* 0x000000ff0600720c */ /* 0x001fc80003f05070 */
[----:B------:R-:W-:-:S03]  /*129a0*/  ISETP.NE.AND.EX P0, PT, R7, RZ, PT, P0 ;  /* 0x000000ff0700720c */ /* 0x000fc60003f05300 */
[----:B------:R-:W0:Y:S01]  /*129b0*/  LDC.64 R6, c[0x0][0xce0] ;  /* 0x00033800ff067b82 */ /* 0x000e220000000a00 */
[----:B-1----:R-:W-:-:S07]  /*129c0*/  IMAD.WIDE R4, R193, 0x4, R4 ;  /* 0x00000004c1047825 */ /* 0x002fce00078e0204 */
[----:B------:R-:W1:Y:S01]  /*129d0*/  LDC R3, c[0x0][0xb88] ;  /* 0x0002e200ff037b82 */ /* 0x000e620000000800 */
[----:B------:R-:W-:Y:S01]  /*129e0*/  VIADD R13, R191, 0x40 ;  /* 0x00000040bf0d7836 */ /* 0x000fe20000000000 */
[----:B------:R-:W5:Y:S01]  /*129f0*/  @P0 LDG.E R9, desc[UR6][R4.64] ;  /* 0x0000000604090981 */ /* 0x000f62000c1e1900 */
[----:B0-----:R-:W-:-:S04]  /*12a00*/  ISETP.NE.U32.AND P1, PT, R6, RZ, PT ;  /* 0x000000ff0600720c */ /* 0x001fc80003f25070 */
[----:B------:R-:W-:-:S13]  /*12a10*/  ISETP.NE.AND.EX P1, PT, R7, RZ, PT, P1 ;  /* 0x000000ff0700720c */ /* 0x000fda0003f25310 */
[----:B------:R-:W0:Y:S01]  /*12a20*/  @P1 LDC.64 R6, c[0x0][0xce0] ;  /* 0x00033800ff061b82 */ /* 0x000e220000000a00 */
[C---:B------:R-:W-:Y:S02]  /*12a30*/  VIADD R14, R191.reuse, 0x80 ;  /* 0x00000080bf0e7836 */ /* 0x040fe40000000000 */
[----:B------:R-:W-:Y:S02]  /*12a40*/  VIADD R15, R191, 0xc0 ;  /* 0x000000c0bf0f7836 */ /* 0x000fe40000000000 */
[----:B0-----:R-:W-:-:S05]  /*12a50*/  @P1 IMAD.WIDE R6, R193, 0x4, R6 ;  /* 0x00000004c1061825 */ /* 0x001fca00078e0206 */
[----:B-1----:R0:W5:Y:S01]  /*12a60*/  @P1 LDG.E R3, desc[UR6][R6.64] ;  /* 0x0000000606031981 */ /* 0x002162000c1e1900 */
[----:B------:R-:W-:Y:S02]  /*12a70*/  ULDC UR7, c[0x0][0xb8c] ;  /* 0x0002e30000077ab9 */ /* 0x000fe40000000800 */
[----:B------:R-:W-:Y:S02]  /*12a80*/  ISETP.GE.AND P3, PT, R13, UR7, PT ;  /* 0x000000070d007c0c */ /* 0x000fe4000bf66270 */
[----:B------:R-:W-:Y:S02]  /*12a90*/  ISETP.GE.AND P2, PT, R191, UR7, PT ;  /* 0x00000007bf007c0c */ /* 0x000fe4000bf46270 */
[----:B------:R-:W-:Y:S02]  /*12aa0*/  SEL R8, RZ, 0xffffffff, P3 ;  /* 0xffffffffff087807 */ /* 0x000fe40001800000 */
[----:B------:R-:W-:Y:S02]  /*12ab0*/  SEL R0, RZ, 0x1, P2 ;  /* 0x00000001ff007807 */ /* 0x000fe40001000000 */
[----:B------:R-:W-:Y:S01]  /*12ac0*/  ISETP.GE.AND P2, PT, R14, UR7, PT ;  /* 0x000000070e007c0c */ /* 0x000fe2000bf46270 */
[----:B------:R-:W-:Y:S01]  /*12ad0*/  IMAD.SHL.U32 R11, R8, 0x2, RZ ;  /* 0x00000002080b7824 */ /* 0x000fe200078e00ff */
[----:B------:R-:W-:-:S02]  /*12ae0*/  ISETP.GE.AND P3, PT, R15, UR7, PT ;  /* 0x000000070f007c0c */ /* 0x000fc4000bf66270 */
[----:B0-----:R-:W-:Y:S02]  /*12af0*/  SEL R7, RZ, 0x4, P2 ;  /* 0x00000004ff077807 */ /* 0x001fe40001000000 */
[----:B------:R-:W-:Y:S02]  /*12b00*/  LOP3.LUT R0, R11, 0x2, R0, 0xe2, !PT ;  /* 0x000000020b007812 */ /* 0x000fe400078ee200 */
[----:B------:R-:W-:-:S04]  /*12b10*/  SEL R6, RZ, 0x8, P3 ;  /* 0x00000008ff067807 */ /* 0x000fc80001800000 */
[----:B------:R-:W-:Y:S01]  /*12b20*/  LOP3.LUT R17, R6, R0, R7, 0xfe, !PT ;  /* 0x0000000006117212 */ /* 0x000fe200078efe07 */
[----:B------:R-:W-:Y:S06]  /*12b30*/  @P1 BRA `(.L_x_5171) ;  /* 0x0000000000141947 */ /* 0x000fec0003800000 */
[----:B------:R-:W-:Y:S05]  /*12b40*/  @!P0 BRA `(.L_x_5171) ;  /* 0x0000000000108947 */ /* 0x000fea0003800000 */
[----:B------:R-:W-:Y:S02]  /*12b50*/  ULDC.64 UR8, c[0x0][0x208] ;  /* 0x0000820000087ab9 */ /* 0x000fe40000000a00 */
[----:B------:R-:W2:Y:S04]  /*12b60*/  LDG.E R0, desc[UR8][R4.64] ;  /* 0x0000000804007981 */ /* 0x000ea8000c1e1900 */
[----:B-----5:R-:W2:Y:S02]  /*12b70*/  LDG.E R3, desc[UR8][R4.64+0x4] ;  /* 0x0000040804037981 */ /* 0x020ea4000c1e1900 */
[----:B--2---:R-:W-:-:S07]  /*12b80*/  IMAD.IADD R3, R3, 0x1, -R0 ;  /* 0x0000000103037824 */ /* 0x004fce00078e0a00 */
.L_x_5171:
[----:B------:R-:W-:Y:S01]  /*12b90*/  ISETP.GT.AND P1, PT, R200, 0x3f, PT ;  /* 0x0000003fc800780c */ /* 0x000fe20003f24270 */
[----:B------:R-:W-:Y:S01]  /*12ba0*/  USHF.R.S32.HI UR6, URZ, 0x1f, UR39 ;  /* 0x0000001f3f067899 */ /* 0x000fe20008011427 */
[----:B------:R-:W-:Y:S01]  /*12bb0*/  SHF.R.S32.HI R0, RZ, 0x1f, R193 ;  /* 0x0000001fff007819 */ /* 0x000fe200000114c1 */
[----:B------:R-:W-:Y:S01]  /*12bc0*/  BSSY B1, `(.L_x_5172) ;  /* 0x0000020000017945 */ /* 0x000fe20003800000 */
[----:B------:R-:W-:Y:S01]  /*12bd0*/  SHF.R.S32.HI R12, RZ, 0x1f, R191 ;  /* 0x0000001fff0c7819 */ /* 0x000fe200000114bf */
[C---:B------:R-:W-:Y:S01]  /*12be0*/  VIADD R18, R191.reuse, 0x100 ;  /* 0x00000100bf127836 */ /* 0x040fe20000000000 */
[----:B------:R-:W-:Y:S02]  /*12bf0*/  IADD3 R24, R191, 0x140, RZ ;  /* 0x00000140bf187810 */ /* 0x000fe40007ffe0ff */
[----:B------:R-:W-:Y:S02]  /*12c00*/  SEL R11, R193, RZ, !P0 ;  /* 0x000000ffc10b7207 */ /* 0x000fe40004000000 */
[----:B------:R-:W-:-:S02]  /*12c10*/  SEL R10, R0, RZ, !P0 ;  /* 0x000000ff000a7207 */ /* 0x000fc40004000000 */
[----:B-----5:R-:W-:Y:S01]  /*12c20*/  SHF.R.S32.HI R8, RZ, 0x1f, R9 ;  /* 0x0000001fff087819 */ /* 0x020fe20000011409 */
[----:B------:R-:W-:Y:S06]  /*12c30*/  @P1 BRA `(.L_x_5173) ;  /* 0x0000000000601947 */ /* 0x000fec0003800000 */
        /* <DEDUP_REMOVED lines=13> */
[----:B------:R-:W-:-:S03]  /*12d10*/  ULDC.64 UR8, c[0x0][0xc78] ;  /* 0x00031e0000087ab9 */ /* 0x000fc60000000a00 */
[----:B------:R-:W-:Y:S02]  /*12d20*/  IMAD R0, R10, UR8, RZ ;  /* 0x000000080a007c24 */ /* 0x000fe4000f8e02ff */
[----:B------:R-:W-:Y:S02]  /*12d30*/  VIADD R5, R5, UR4 ;  /* 0x0000000405057c36 */ /* 0x000fe40008000000 */
        /* <DEDUP_REMOVED lines=8> */
.L_x_5173:
[----:B------:R-:W-:Y:S05]  /*12dc0*/  BSYNC B1 ;  /* 0x0000000000017941 */ /* 0x000fea0003800000 */
.L_x_5172:
[----:B------:R-:W-:Y:S01]  /*12dd0*/  ULDC.64 UR8, c[0x0][0xba0] ;  /* 0x0002e80000087ab9 */ /* 0x000fe20000000a00 */
[----:B------:R-:W-:Y:S01]  /*12de0*/  IMAD.MOV.U32 R4, RZ, RZ, R191 ;  /* 0x000000ffff047224 */ /* 0x000fe200078e00bf */
[----:B------:R-:W-:Y:S01]  /*12df0*/  ISETP.GE.AND P0, PT, R18, UR7, PT ;  /* 0x0000000712007c0c */ /* 0x000fe2000bf06270 */
[----:B0-----:R-:W-:Y:S01]  /*12e00*/  IMAD.MOV.U32 R5, RZ, RZ, R12 ;  /* 0x000000ffff057224 */ /* 0x001fe200078e000c */
[----:B------:R-:W-:Y:S01]  /*12e10*/  ISETP.GE.AND P1, PT, R24, UR7, PT ;  /* 0x0000000718007c0c */ /* 0x000fe2000bf26270 */
[----:B------:R-:W-:Y:S01]  /*12e20*/  IMAD R0, R8, UR8, RZ ;  /* 0x0000000808007c24 */ /* 0x000fe2000f8e02ff */
[----:B------:R-:W-:Y:S01]  /*12e30*/  BSSY B1, `(.L_x_5174) ;  /* 0x000003d000017945 */ /* 0x000fe20003800000 */
[----:B------:R-:W-:Y:S01]  /*12e40*/  IMAD.WIDE.U32 R4, R9, UR8, R4 ;  /* 0x0000000809047c25 */ /* 0x000fe2000f8e0004 */
[----:B------:R-:W-:-:S03]  /*12e50*/  SEL R6, RZ, 0x20, P1 ;  /* 0x00000020ff067807 */ /* 0x000fc60000800000 */
[----:B------:R-:W-:Y:S01]  /*12e60*/  IMAD R9, R9, UR9, R0 ;  /* 0x0000000909097c24 */ /* 0x000fe2000f8e0200 */
[----:B------:R-:W-:Y:S01]  /*12e70*/  SEL R0, RZ, 0x10, P0 ;  /* 0x00000010ff007807 */ /* 0x000fe20000000000 */
[----:B------:R-:W-:Y:S01]  /*12e80*/  VIADD R7, R191, 0x180 ;  /* 0x00000180bf077836 */ /* 0x000fe20000000000 */
[----:B------:R-:W-:Y:S01]  /*12e90*/  ULDC.64 UR8, c[0x0][0xbe0] ;  /* 0x0002f80000087ab9 */ /* 0x000fe20000000a00 */
[----:B------:R-:W-:Y:S01]  /*12ea0*/  IMAD R3, R196, -0x40, R3 ;  /* 0xffffffc0c4037824 */ /* 0x000fe200078e0203 */
[----:B------:R-:W-:Y:S01]  /*12eb0*/  LOP3.LUT R17, R6, R17, R0, 0xfe, !PT ;  /* 0x0000001106117212 */ /* 0x000fe200078efe00 */
[----:B------:R-:W-:Y:S01]  /*12ec0*/  UIMAD UR4, UR6, UR8, URZ ;  /* 0x00000008060472a4 */ /* 0x000fe2000f8e023f */
[----:B------:R-:W-:Y:S01]  /*12ed0*/  ISETP.GE.AND P0, PT, R7, UR7, PT ;  /* 0x0000000707007c0c */ /* 0x000fe2000bf06270 */
[----:B------:R-:W-:Y:S01]  /*12ee0*/  VIADD R6, R191, 0x1c0 ;  /* 0x000001c0bf067836 */ /* 0x000fe20000000000 */
[----:B------:R-:W-:Y:S01]  /*12ef0*/  ISETP.GE.AND P1, PT, R194, R3, PT ;  /* 0x00000003c200720c */ /* 0x000fe20003f26270 */
[----:B------:R-:W-:Y:S01]  /*12f00*/  IMAD.IADD R5, R5, 0x1, R9 ;  /* 0x0000000105057824 */ /* 0x000fe200078e0209 */
[----:B------:R-:W-:Y:S01]  /*12f10*/  UIMAD UR4, UR39, UR9, UR4 ;  /* 0x00000009270472a4 */ /* 0x000fe2000f8e0204 */
[----:B------:R-:W-:Y:S01]  /*12f20*/  IMAD.U32 R7, RZ, RZ, UR8 ;  /* 0x00000008ff077e24 */ /* 0x000fe2000f8e00ff */
[----:B------:R-:W-:Y:S01]  /*12f30*/  SEL R0, RZ, 0x40, P0 ;  /* 0x00000040ff007807 */ /* 0x000fe20000000000 */
[----:B------:R-:W-:Y:S01]  /*12f40*/  ULDC.64 UR8, c[0x0][0xbe8] ;  /* 0x0002fa0000087ab9 */ /* 0x000fe20000000a00 */
[----:B------:R-:W-:Y:S01]  /*12f50*/  ISETP.GE.AND P2, PT, R6, UR7, PT ;  /* 0x0000000706007c0c */ /* 0x000fe2000bf46270 */
[----:B------:R-:W-:Y:S01]  /*12f60*/  IMAD.WIDE.U32 R4, R7, UR39, R4 ;  /* 0x0000002707047c25 */ /* 0x000fe2000f8e0004 */
[----:B------:R-:W-:-:S02]  /*12f70*/  LOP3.LUT R17, R17, R0, RZ, 0xfc, !PT ;  /* 0x0000000011117212 */ /* 0x000fc400078efcff */
[----:B------:R-:W-:Y:S01]  /*12f80*/  SHF.R.S32.HI R9, RZ, 0x1f, R194 ;  /* 0x0000001fff097819 */ /* 0x000fe200000114c2 */
[----:B------:R-:W-:Y:S02]  /*12f90*/  VIADD R6, R194, 0x20 ;  /* 0x00000020c2067836 */ /* 0x000fe40000000000 */
[----:B------:R-:W-:Y:S02]  /*12fa0*/  IMAD R0, R10, UR8, RZ ;  /* 0x000000080a007c24 */ /* 0x000fe4000f8e02ff */
[----:B------:R-:W-:Y:S01]  /*12fb0*/  VIADD R5, R5, UR4 ;  /* 0x0000000405057c36 */ /* 0x000fe20008000000 */
[----:B------:R-:W-:Y:S01]  /*12fc0*/  ISETP.GE.AND P0, PT, R6, R3, PT ;  /* 0x000000030600720c */ /* 0x000fe20003f06270 */
[C---:B------:R-:W-:Y:S01]  /*12fd0*/  IMAD R3, R11.reuse, UR9, R0 ;  /* 0x000000090b037c24 */ /* 0x040fe2000f8e0200 */
[----:B------:R-:W-:Y:S01]  /*12fe0*/  SEL R0, RZ, 0x80, P2 ;  /* 0x00000080ff007807 */ /* 0x000fe20001000000 */
[----:B------:R-:W-:-:S03]  /*12ff0*/  IMAD.WIDE.U32 R6, R11, UR8, R4 ;  /* 0x000000080b067c25 */ /* 0x000fc6000f8e0004 */
[----:B------:R-:W-:Y:S01]  /*13000*/  LOP3.LUT R0, R17, R0, RZ, 0xfc, !PT ;  /* 0x0000000011007212 */ /* 0x000fe200078efcff */
[----:B------:R-:W-:Y:S02]  /*13010*/  IMAD.MOV.U32 R8, RZ, RZ, R194 ;  /* 0x000000ffff087224 */ /* 0x000fe400078e00c2 */
[----:B------:R-:W-:Y:S02]  /*13020*/  IMAD.IADD R11, R7, 0x1, R3 ;  /* 0x00000001070b7824 */ /* 0x000fe400078e0203 */
        /* <DEDUP_REMOVED lines=29> */
.L_x_5175:
[----:B------:R-:W-:Y:S05]  /*13200*/  BSYNC B1 ;  /* 0x0000000000017941 */ /* 0x000fea0003800000 */
.L_x_5174:
[----:B------:R-:W-:Y:S05]  /*13210*/  @P0 BRA `(.L_x_5170) ;  /* 0x0000000000740947 */ /* 0x000fea0003800000 */
[----:B------:R-:W-:Y:S01]  /*13220*/  IADD3 R3, P0, R8, 0x20, RZ ;  /* 0x0000002008037810 */ /* 0x000fe20007f1e0ff */
[----:B------:R-:W-:Y:S01]  /*13230*/  ULDC.64 UR8, c[0x0][0xbd8] ;  /* 0x0002f60000087ab9 */ /* 0x000fe20000000a00 */
[----:B------:R-:W-:Y:S01]  /*13240*/  IMAD.MOV.U32 R4, RZ, RZ, R6 ;  /* 0x000000ffff047224 */ /* 0x000fe200078e0006 */
[----:B------:R-:W-:Y:S01]  /*13250*/  ULDC.64 UR10, c[0x0][0x208] ;  /* 0x00008200000a7ab9 */ /* 0x000fe20000000a00 */
[----:B------:R-:W-:Y:S01]  /*13260*/  IADD3.X R8, RZ, R9, RZ, P0, !PT ;  /* 0x00000009ff087210 */ /* 0x000fe200007fe4ff */
[----:B------:R-:W-:Y:S01]  /*13270*/  IMAD.MOV.U32 R5, RZ, RZ, R11 ;  /* 0x000000ffff057224 */ /* 0x000fe200078e000b */
[----:B------:R-:W-:Y:S02]  /*13280*/  ISETP.GE.AND P0, PT, R13, UR7, PT ;  /* 0x000000070d007c0c */ /* 0x000fe4000bf06270 */
[----:B------:R-:W-:Y:S01]  /*13290*/  ISETP.GE.AND P1, PT, R14, UR7, PT ;  /* 0x000000070e007c0c */ /* 0x000fe2000bf26270 */
[----:B------:R-:W-:Y:S01]  /*132a0*/  IMAD R8, R8, UR8, RZ ;  /* 0x0000000808087c24 */ /* 0x000fe2000f8e02ff */
[----:B------:R-:W-:Y:S01]  /*132b0*/  ISETP.GE.AND P2, PT, R15, UR7, PT ;  /* 0x000000070f007c0c */ /* 0x000fe2000bf46270 */
[----:B------:R-:W-:Y:S01]  /*132c0*/  IMAD.WIDE.U32 R4, R3, UR8, R4 ;  /* 0x0000000803047c25 */ /* 0x000fe2000f8e0004 */
        /* <DEDUP_REMOVED lines=18> */
.L_x_5170:
[----:B------:R-:W-:Y:S05]  /*133f0*/  BSYNC B0 ;  /* 0x0000000000007941 */ /* 0x000fea0003800000 */
.L_x_5164:
[----:B------:R-:W-:Y:S02]  /*13400*/  ULDC UR4, c[0x0][0xd14] ;  /* 0x0003450000047ab9 */ /* 0x000fe40000000800 */
[----:B------:R-:W-:-:S13]  /*13410*/  ISETP.GE.AND P0, PT, R187, UR4, PT ;  /* 0x00000004bb007c0c */ /* 0x000fda000bf06270 */
[----:B------:R-:W-:Y:S05]  /*13420*/  @!P0 BRA `(.L_x_5176) ;  /* 0xfffffed800cc8947 */ /* 0x000fea000383ffff */
[----:B------:R-:W-:Y:S05]  /*13430*/  EXIT ;  /* 0x000000000000794d */ /* 0x000fea0003800000 */
.L_x_5072:
        /* <DEDUP_REMOVED lines=62> */
.L_x_5181:
        /* <DEDUP_REMOVED lines=16> */
.L_x_5180:
[----:B------:R-:W-:Y:S05]  /*13920*/  BSYNC B0 ;  /* 0x0000000000007941 */ /* 0x000fea0003800000 */
.L_x_5179:
        /* <DEDUP_REMOVED lines=25> */
.L_x_5177:
        /* <DEDUP_REMOVED lines=21> */
.L_x_5182:
        /* <DEDUP_REMOVED lines=21> */
[----:B------:R-:W-:Y:S01]  /*13d60*/  IMAD R4, R8, R9, RZ ;  /* 0x0000000908047224 */ /* 0x000fe200078e02ff */
[----:B------:R-:W-:-:S03]  /*13d70*/  IADD3 R9, -R9, RZ, RZ ;  /* 0x000000ff09097210 */ /* 0x000fc60007ffe1ff */
        /* <DEDUP_REMOVED lines=33> */
.L_x_5178:
[----:B------:R-:W-:Y:S02]  /*13f90*/  IMAD.MOV.U32 R17, RZ, RZ, RZ ;  /* 0x000000ffff117224 */ /* 0x000fe400078e00ff */
[----:B------:R-:W-:Y:S02]  /*13fa0*/  IMAD.U32 R16, RZ, RZ, UR6 ;  /* 0x00000006ff107e24 */ /* 0x000fe4000f8e00ff */
[----:B------:R-:W-:-:S07]  /*13fb0*/  IMAD.MOV.U32 R18, RZ, RZ, RZ ;  /* 0x000000ffff127224 */ /* 0x000fce00078e00ff */
.L_x_5183:
[----:B------:R-:W1:Y:S01]  /*13fc0*/  S2R R2, SR_TID.X ;  /* 0x0000000000027919 */ /* 0x000e620000002100 */
[----:B------:R-:W-:Y:S01]  /*13fd0*/  UMOV UR4, URZ ;  /* 0x0000003f00047c82 */ /* 0x000fe20008000000 */
        /* <DEDUP_REMOVED lines=10> */
[----:B------:R1:W-:Y:S02]  /*14080*/  STL [R1+0x4], R0 ;  /* 0x0000040001007387 */ /* 0x0003e40000100800 */
[----:B-1----:R-:W-:-:S05]  /*14090*/  IMAD.U32 R0, RZ, RZ, UR4 ;  /* 0x00000004ff007e24 */ /* 0x002fca000f8e00ff */
[----:B------:R1:W-:Y:S01]  /*140a0*/  STL [R1+0x1c], R0 ;  /* 0x00001c0001007387 */ /* 0x0003e20000100800 */
[----:B------:R-:W-:Y:S05]  /*140b0*/  @P0 BRA `(.L_x_5184) ;  /* 0x00000048003c0947 */ /* 0x000fea0003800000 */
[----:B------:R-:W-:Y:S01]  /*140c0*/  ULDC UR4, c[0x0][0xc] ;  /* 0x0000030000047ab9 */ /* 0x000fe20000000800 */
[----:B------:R-:W-:Y:S01]  /*140d0*/  IMAD.MOV.U32 R2, RZ, RZ, 0x1 ;  /* 0x00000001ff027424 */ /* 0x000fe200078e00ff */
[----:B------:R-:W-:Y:S01]  /*140e0*/  ULDC.64 UR54, c[0x0][0x198] ;  /* 0x0000660000367ab9 */ /* 0x000fe20000000a00 */
[----:B-1----:R-:W-:Y:S01]  /*140f0*/  IMAD.U32 R0, RZ, RZ, UR4 ;  /* 0x00000004ff007e24 */ /* 0x002fe2000f8e00ff */
[----:B------:R-:W-:Y:S02]  /*14100*/  UMOV UR4, URZ ;  /* 0x0000003f00047c82 */ /* 0x000fe40008000000 */
[----:B------:R-:W-:Y:S04]  /*14110*/  STL [R1+0x4], R2 ;  /* 0x0000040201007387 */ /* 0x000fe80000100800 */
[----:B------:R-:W-:Y:S04]  /*14120*/  STL [R1], RZ ;  /* 0x000000ff01007387 */ /* 0x000fe80000100800 */
[----:B------:R1:W-:Y:S02]  /*14130*/  STL [R1+0x20], R0 ;  /* 0x0000200001007387 */ /* 0x0003e40000100800 */
[----:B-1----:R-:W-:-:S05]  /*14140*/  IMAD.U32 R0, RZ, RZ, UR4 ;  /* 0x00000004ff007e24 */ /* 0x002fca000f8e00ff */
[----:B------:R1:W-:Y:S02]  /*14150*/  STL [R1+0x1c], R0 ;  /* 0x00001c0001007387 */ /* 0x0003e40000100800 */
.L_x_5258:
[----:B------:R-:W-:Y:S05]  /*14160*/  YIELD ;  /* 0x0000000000007946 */ /* 0x000fea0003800000 */
[----:B------:R-:W-:Y:S01]  /*14170*/  ULDC.64 UR4, c[0x0][0xb20] ;  /* 0x0002c80000047ab9 */ /* 0x000fe20000000a00 */
[----:B-1----:R-:W-:Y:S01]  /*14180*/  MOV R0, RZ ;  /* 0x000000ff00007202 */ /* 0x002fe20000000f00 */
[----:B------:R-:W-:Y:S01]  /*14190*/  ULDC.64 UR6, c[0x0][0x208] ;  /* 0x0000820000067ab9 */ /* 0x000fe20000000a00 */
[----:B------:R-:W-:-:S04]  /*141a0*/  ISETP.NE.U32.AND P0, PT, RZ, UR4, PT ;  /* 0x00000004ff007c0c */ /* 0x000fc8000bf05070 */
[----:B------:R-:W-:Y:S01]  /*141b0*/  ISETP.NE.AND.EX P0, PT, RZ, UR5, PT, P0 ;  /* 0x00000005ff007c0c */ /* 0x000fe2000bf05300 */
[----:B------:R-:W-:-:S12]  /*141c0*/  ULDC.64 UR4, c[0x0][0xaf8] ;  /* 0x0002be0000047ab9 */ /* 0x000fd80000000a00 */
[----:B--2---:R-:W1:Y:S01]  /*141d0*/  @P0 LDC.64 R2, c[0x0][0xb20] ;  /* 0x0002c800ff020b82 */ /* 0x004e620000000a00 */
[----:B------:R-:W-:Y:S01]  /*141e0*/  ISETP.NE.U32.AND P2, PT, RZ, UR4, PT ;  /* 0x00000004ff007c0c */ /* 0x000fe2000bf45070 */
[----:B-1----:R-:W-:-:S05]  /*141f0*/  @P0 IMAD.WIDE R2, R19, 0x4, R2 ;  /* 0x0000000413020825 */ /* 0x002fca00078e0202 */
[----:B------:R1:W5:Y:S01]  /*14200*/  @P0 LDG.E R0, desc[UR6][R2.64] ;  /* 0x0000000602000981 */ /* 0x000362000c1e1900 */
[----:B------:R-:W-:Y:S01]  /*14210*/  ISETP.NE.AND.EX P2, PT, RZ, UR5, PT, P2 ;  /* 0x00000005ff007c0c */ /* 0x000fe2000bf45320 */
[----:B------:R-:W-:Y:S01]  /*14220*/  IMAD.MOV.U32 R4, RZ, RZ, RZ ;  /* 0x000000ffff047224 */ /* 0x000fe200078e00ff */
[----:B------:R-:W-:Y:S01]  /*14230*/  ULDC.64 UR4, c[0x0][0xb10] ;  /* 0x0002c40000047ab9 */ /* 0x000fe20000000a00 */
[----:B-1----:R-:W1:Y:S02]  /*14240*/  LDC.64 R2, c[0x0][0xaf8] ;  /* 0x0002be00ff027b82 */ /* 0x002e640000000a00 */
[----:B-1----:R-:W-:-:S08]  /*14250*/  IMAD.WIDE R2, R19, 0x4, R2 ;  /* 0x0000000413027825 */ /* 0x002fd000078e0202 */
[----:B------:R-:W2:Y:S01]  /*14260*/  @P2 LDG.E R4, desc[UR6][R2.64] ;  /* 0x0000000602042981 */ /* 0x000ea2000c1e1900 */
[----:B------:R-:W-:Y:S01]  /*14270*/  ISETP.NE.U32.AND P1, PT, RZ, UR4, PT ;  /* 0x00000004ff007c0c */ /* 0x000fe2000bf25070 */
[----:B------:R-:W-:Y:S02]  /*14280*/  ULDC UR4, c[0x0][0x288] ;  /* 0x0000a20000047ab9 */ /* 0x000fe40000000800 */
[----:B------:R-:W-:Y:S01]  /*14290*/  IMAD.U32 R6, RZ, RZ, UR4 ;  /* 0x00000004ff067e24 */ /* 0x000fe2000f8e00ff */
[----:B------:R-:W-:Y:S01]  /*142a0*/  ISETP.NE.AND.EX P1, PT, RZ, UR5, PT, P1 ;  /* 0x00000005ff007c0c */ /* 0x000fe2000bf25310 */
[----:B------:R-:W-:Y:S02]  /*142b0*/  ULDC.64 UR4, c[0x0][0x3f8] ;  /* 0x0000fe0000047ab9 */ /* 0x000fe40000000a00 */
[----:B------:R-:W-:-:S03]  /*142c0*/  UISETP.NE.U32.AND UP0, UPT, UR4, URZ, UPT ;  /* 0x0000003f0400728c */ /* 0x000fc6000bf05070 */
[----:B------:R-:W-:Y:S01]  /*142d0*/  ULDC UR4, c[0x0][0x404] ;  /* 0x0001010000047ab9 */ /* 0x000fe20000000800 */
[----:B------:R-:W-:-:S03]  /*142e0*/  UISETP.NE.AND.EX UP0, UPT, UR5, URZ, UPT, UP0 ;  /* 0x0000003f0500728c */ /* 0x000fc6000bf05300 */
[----:B------:R-:W-:Y:S01]  /*142f0*/  ULDC UR5, c[0x0][0x2e0] ;  /* 0x0000b80000057ab9 */ /* 0x000fe20000000800 */
[----:B------:R-:W-:-:S04]  /*14300*/  USEL UR4, UR4, 0x1, UP0 ;  /* 0x0000000104047887 */ /* 0x000fc80008000000 */
[----:B------:R-:W-:Y:S01]  /*14310*/  UIMAD UR4, UR4, UR5, URZ ;  /* 0x00000005040472a4 */ /* 0x000fe2000f8e023f */
[----:B--2---:R1:W-:Y:S02]  /*14320*/  STL [R1+0x18], R4 ;  /* 0x0000180401007387 */ /* 0x0043e40000100800 */
[----:B-1----:R-:W1:Y:S02]  /*14330*/  @P1 LDC.64 R4, c[0x0][0xb10] ;  /* 0x0002c400ff041b82 */ /* 0x002e640000000a00 */
[----:B-1----:R-:W-:-:S05]  /*14340*/  @P1 IMAD.WIDE R4, R19, 0x4, R4 ;  /* 0x0000000413041825 */ /* 0x002fca00078e0204 */
[----:B------:R1:W5:Y:S01]  /*14350*/  @P1 LDG.E R6, desc[UR6][R4.64] ;  /* 0x0000000604061981 */ /* 0x000362000c1e1900 */
[----:B------:R-:W-:Y:S02]  /*14360*/  ULDC.64 UR6, c[0x0][0xb00] ;  /* 0x0002c00000067ab9 */ /* 0x000fe40000000a00 */
[----:B------:R-:W-:-:S04]  /*14370*/  ISETP.NE.U32.AND P0, PT, RZ, UR6, PT ;  /* 0x00000006ff007c0c */ /* 0x000fc8000bf05070 */
[----:B------:R-:W-:Y:S01]  /*14380*/  ISETP.NE.AND.EX P0, PT, RZ, UR7, PT, P0 ;  /* 0x00000007ff007c0c */ /* 0x000fe2000bf05300 */
[----:B-1----:R-:W-:Y:S01]  /*14390*/  IMAD.U32 R4, RZ, RZ, UR4 ;  /* 0x00000004ff047e24 */ /* 0x002fe2000f8e00ff */
[----:B------:R-:W-:Y:S11]  /*143a0*/  @P1 BRA `(.L_x_5185) ;  /* 0x0000000000141947 */ /* 0x000ff60003800000 */
[----:B------:R-:W-:Y:S05]  /*143b0*/  @!P2 BRA `(.L_x_5185) ;  /* 0x000000000010a947 */ /* 0x000fea0003800000 */
[----:B------:R-:W-:Y:S02]  /*143c0*/  ULDC.64 UR4, c[0x0][0x208] ;  /* 0x0000820000047ab9 */ /* 0x000fe40000000a00 */
[----:B------:R-:W2:Y:S04]  /*143d0*/  LDG.E R5, desc[UR4][R2.64] ;  /* 0x0000000402057981 */ /* 0x000ea8000c1e1900 */
[----:B-----5:R-:W2:Y:S02]  /*143e0*/  LDG.E R6, desc[UR4][R2.64+0x4] ;  /* 0x0000040402067981 */ /* 0x020ea4000c1e1900 */
[----:B--2---:R-:W-:-:S07]  /*143f0*/  IMAD.IADD R6, R6, 0x1, -R5 ;  /* 0x0000000106067824 */ /* 0x004fce00078e0a05 */
.L_x_5185:
[----:B------:R-:W1:Y:S01]  /*14400*/  LDC.64 R2, c[0x0][0xb00] ;  /* 0x0002c000ff027b82 */ /* 0x000e620000000a00 */
[----:B------:R-:W-:Y:S01]  /*14410*/  IMAD.MOV.U32 R5, RZ, RZ, RZ ;  /* 0x000000ffff057224 */ /* 0x000fe200078e00ff */
[----:B------:R-:W-:Y:S01]  /*14420*/  ULDC.64 UR4, c[0x0][0x208] ;  /* 0x0000820000047ab9 */ /* 0x000fe20000000a00 */
[----:B-1----:R-:W-:-:S05]  /*14430*/  IMAD.WIDE R2, R19, 0x4, R2 ;  /* 0x0000000413027825 */ /* 0x002fca00078e0202 */
[----:B------:R-:W2:Y:S01]  /*14440*/  @P0 LDG.E R5, desc[UR4][R2.64] ;  /* 0x0000000402050981 */ /* 0x000ea2000c1e1900 */
[----:B------:R-:W-:Y:S02]  /*14450*/  ULDC.64 UR4, c[0x0][0xb18] ;  /* 0x0002c60000047ab9 */ /* 0x000fe40000000a00 */
[----:B------:R-:W-:-:S04]  /*14460*/  ISETP.NE.U32.AND P1, PT, RZ, UR4, PT ;  /* 0x00000004ff007c0c */ /* 0x000fc8000bf25070 */
[----:B------:R-:W-:Y:S01]  /*14470*/  ISETP.NE.AND.EX P1, PT, RZ, UR5, PT, P1 ;  /* 0x00000005ff007c0c */ /* 0x000fe2000bf25310 */
[----:B--2--5:R-:W-:-:S05]  /*14480*/  IMAD.IADD R5, R5, 0x1, R0 ;  /* 0x0000000105057824 */ /* 0x024fca00078e0200 */
[----:B------:R1:W-:Y:S07]  /*14490*/  STL [R1+0x8], R5 ;  /* 0x0000080501007387 */ /* 0x0003ee0000100800 */
[----:B------:R-:W-:Y:S05]  /*144a0*/  @!P1 BRA `(.L_x_5186) ;  /* 0x0000000000149947 */ /* 0x000fea0003800000 */
[----:B------:R-:W2:Y:S01]  /*144b0*/  LDC.64 R2, c[0x0][0xb18] ;  /* 0x0002c600ff027b82 */ /* 0x000ea20000000a00 */
[----:B------:R-:W-:Y:S01]  /*144c0*/  ULDC.64 UR4, c[0x0][0x208] ;  /* 0x0000820000047ab9 */ /* 0x000fe20000000a00 */
[----:B--2---:R-:W-:-:S05]  /*144d0*/  IMAD.WIDE R2, R19, 0x4, R2 ;  /* 0x0000000413027825 */ /* 0x004fca00078e0202 */
[----:B------:R2:W5:Y:S01]  /*144e0*/  LDG.E R4, desc[UR4][R2.64] ;  /* 0x0000000402047981 */ /* 0x000562000c1e1900 */
[----:B------:R-:W-:Y:S05]  /*144f0*/  BRA `(.L_x_5187) ;  /* 0x0000000000147947 */ /* 0x000fea0003800000 */
.L_x_5186:
[----:B------:R-:W-:Y:S05]  /*14500*/  @!P0 BRA `(.L_x_5187) ;  /* 0x0000000000108947 */ /* 0x000fea0003800000 */
[----:B------:R-:W-:Y:S02]  /*14510*/  ULDC.64 UR4, c[0x0][0x208] ;  /* 0x0000820000047ab9 */ /* 0x000fe40000000a00 */
[----:B-1----:R-:W2:Y:S04]  /*14520*/  LDG.E R5, desc[UR4][R2.64] ;  /* 0x0000000402057981 */ /* 0x002ea8000c1e1900 */
[----:B------:R-:W2:Y:S02]  /*14530*/  LDG.E R4, desc[UR4][R2.64+0x4] ;  /* 0x0000040402047981 */ /* 0x000ea4000c1e1900 */
[----:B--2---:R-:W-:-:S07]  /*14540*/  IMAD.IADD R4, R4, 0x1, -R5 ;  /* 0x0000000104047824 */ /* 0x004fce00078e0a05 */
.L_x_5187:
        /* <DEDUP_REMOVED lines=9> */
[----:B------:R-:W-:-:S11]  /*145e0*/  VIADD R8, R7, 0xffffffff ;  /* 0xffffffff07087836 */ /* 0x000fd60000000000 */
[----:B------:R-:W-:Y:S05]  /*145f0*/  @P1 BRA `(.L_x_5190) ;  /* 0x00000000001c1947 */ /* 0x000fea0003800000 */
[----:B------:R-:W-:Y:S01]  /*14600*/  ISETP.NE.AND P1, PT, R3, 0x1, PT ;  /* 0x000000010300780c */ /* 0x000fe20003f25270 */
[----:B------:R-:W-:-:S12]  /*14610*/  IMAD.MOV R7, RZ, RZ, -R7 ;  /* 0x000000ffff077224 */ /* 0x000fd800078e0a07 */
[----:B-1----:R-:W1:Y:S02]  /*14620*/  @P1 LDC.64 R4, c[0x0][0xae0] ;  /* 0x0002b800ff041b82 */ /* 0x002e640000000a00 */
[----:B-1----:R-:W-:-:S05]  /*14630*/  @P1 IMAD.HI.U32 R4, R7, R4, RZ ;  /* 0x0000000407041227 */ /* 0x002fca00078e00ff */
[----:B------:R-:W-:-:S04]  /*14640*/  @P1 SHF.R.U32.HI R7, RZ, R5, R4 ;  /* 0x00000005ff071219 */ /* 0x000fc80000011604 */
[----:B------:R-:W-:Y:S01]  /*14650*/  LOP3.LUT R8, RZ, R7, RZ, 0x33, !PT ;  /* 0x00000007ff087212 */ /* 0x000fe200078e33ff */
[----:B------:R-:W-:Y:S06]  /*14660*/  BRA `(.L_x_5191) ;  /* 0x0000000000107947 */ /* 0x000fec0003800000 */
.L_x_5190:
[----:B------:R-:W-:-:S13]  /*14670*/  ISETP.NE.AND P1, PT, R3, 0x1, PT ;  /* 0x000000010300780c */ /* 0x000fda0003f25270 */
[----:B-1----:R-:W1:Y:S02]  /*14680*/  @P1 LDC.64 R4, c[0x0][0xae0] ;  /* 0x0002b800ff041b82 */ /* 0x002e640000000a00 */
[----:B-1----:R-:W-:-:S05]  /*14690*/  @P1 IMAD.HI.U32 R4, R8, R4, RZ ;  /* 0x0000000408041227 */ /* 0x002fca00078e00ff */
[----:B------:R-:W-:-:S07]  /*146a0*/  @P1 SHF.R.U32.HI R8, RZ, R5, R4 ;  /* 0x00000005ff081219 */ /* 0x000fce0000011604 */
.L_x_5191:
[----:B------:R-:W-:Y:S05]  /*146b0*/  BSYNC B0 ;  /* 0x0000000000007941 */ /* 0x000fea0003800000 */
.L_x_5189:
[----:B------:R-:W-:-:S05]  /*146c0*/  IMAD R5, R8, R3, R3 ;  /* 0x0000000308057224 */ /* 0x000fca00078e0203 */
[----:B------:R-:W-:-:S07]  /*146d0*/  VIMNMX R2, R2, R5, PT ;  /* 0x0000000502027248 */ /* 0x000fce0003fe0100 */
.L_x_5188:
[----:B------:R-:W-:Y:S01]  /*146e0*/  VIADD R2, R2, 0x3f ;  /* 0x0000003f02027836 */ /* 0x000fe20000000000 */
[----:B------:R-:W-:Y:S01]  /*146f0*/  ULDC UR4, c[0x0][0xad4] ;  /* 0x0002b50000047ab9 */ /* 0x000fe20000000800 */
[----:B------:R-:W-:Y:S02]  /*14700*/  VIADD R4, R0, 0x3f ;  /* 0x0000003f00047836 */ /* 0x000fe40000000000 */
[----:B------:R-:W-:Y:S01]  /*14710*/  IMAD R7, R17, 0x40, -R6 ;  /* 0x0000004011077824 */ /* 0x000fe200078e0a06 */
[----:B-1----:R-:W-:-:S03]  /*14720*/  SHF.R.S32.HI R5, RZ, 0x1f, R2 ;  /* 0x0000001fff057819 */ /* 0x002fc60000011402 */
[----:B------:R-:W-:Y:S01]  /*14730*/  IMAD.IADD R7, R0, 0x1, R7 ;  /* 0x0000000100077824 */ /* 0x000fe200078e0207 */
[----:B------:R-:W-:Y:S02]  /*14740*/  LEA.HI R2, R5, R2, RZ, 0x6 ;  /* 0x0000000205027211 */ /* 0x000fe400078f30ff */
[----:B------:R-:W-:Y:S01]  /*14750*/  SHF.R.S32.HI R5, RZ, 0x1f, R4 ;  /* 0x0000001fff057819 */ /* 0x000fe20000011404 */
[----:B------:R-:W-:Y:S01]  /*14760*/  VIADD R0, R7, -UR4 ;  /* 0x8000000407007c36 */ /* 0x000fe20008000000 */
[----:B------:R-:W-:Y:S02]  /*14770*/  SHF.R.S32.HI R2, RZ, 0x6, R2 ;  /* 0x00000006ff027819 */ /* 0x000fe40000011402 */
[----:B------:R-:W-:-:S04]  /*14780*/  LEA.HI R5, R5, R4, RZ, 0x6 ;  /* 0x0000000405057211 */ /* 0x000fc800078f30ff */
[----:B------:R-:W-:-:S04]  /*14790*/  SHF.R.S32.HI R5, RZ, 0x6, R5 ;  /* 0x00000006ff057819 */ /* 0x000fc80000011405 */
[----:B------:R-:W-:-:S05]  /*147a0*/  VIMNMX R8, R5, R2, PT ;  /* 0x0000000205087248 */ /* 0x000fca0003fe0100 */
[----:B------:R1:W-:Y:S01]  /*147b0*/  STL [R1+0x14], R8 ;  /* 0x0000140801007387 */ /* 0x0003e20000100800 */
[----:B------:R-:W-:Y:S05]  /*147c0*/  @!P0 BRA `(.L_x_5192) ;  /* 0x0000000000488947 */ /* 0x000fea0003800000 */
[----:B------:R-:W-:Y:S01]  /*147d0*/  IMAD.MOV.U32 R2, RZ, RZ, R7 ;  /* 0x000000ffff027224 */ /* 0x000fe200078e0007 */
[----:B------:R-:W-:Y:S04]  /*147e0*/  BSSY B0, `(.L_x_5193) ;  /* 0x000000e000007945 */ /* 0x000fe80003800000 */
[----:B------:R-:W-:-:S13]  /*147f0*/  ISETP.GT.AND P0, PT, R2, -0x1, PT ;  /* 0xffffffff0200780c */ /* 0x000fda0003f04270 */
        /* <DEDUP_REMOVED lines=8> */
.L_x_5194:
[----:B------:R-:W-:-:S13]  /*14880*/  ISETP.NE.AND P0, PT, R3, 0x1, PT ;  /* 0x000000010300780c */ /* 0x000fda0003f05270 */
[----:B------:R-:W2:Y:S02]  /*14890*/  @P0 LDC.64 R4, c[0x0][0xae0] ;  /* 0x0002b800ff040b82 */ /* 0x000ea40000000a00 */
[----:B--2---:R-:W-:-:S05]  /*148a0*/  @P0 IMAD.HI.U32 R4, R2, R4, RZ ;  /* 0x0000000402040227 */ /* 0x004fca00078e00ff */
[----:B------:R-:W-:-:S07]  /*148b0*/  @P0 SHF.R.U32.HI R2, RZ, R5, R4 ;  /* 0x00000005ff020219 */ /* 0x000fce0000011604 */
.L_x_5195:
[----:B------:R-:W-:Y:S05]  /*148c0*/  BSYNC B0 ;  /* 0x0000000000007941 */ /* 0x000fea0003800000 */
.L_x_5193:
[----:B------:R-:W-:-:S05]  /*148d0*/  IMAD R3, R2, R3, RZ ;  /* 0x0000000302037224 */ /* 0x000fca00078e02ff */
[----:B------:R-:W-:-:S07]  /*148e0*/  VIMNMX R0, R0, R3, !PT ;  /* 0x0000000300007248 */ /* 0x000fce0007fe0100 */
.L_x_5192:
        /* <DEDUP_REMOVED lines=12> */
[----:B------:R-:W2:Y:S01]  /*149b0*/  LDL R2, [R1+0x20] ;  /* 0x0000200001027983 */ /* 0x000ea20000100800 */
        /* <DEDUP_REMOVED lines=13> */
[----:B---3--:R-:W-:Y:S01]  /*14a90*/  IADD3 R16, R0, UR5, R7 ;  /* 0x0000000500107c10 */ /* 0x008fe2000fffe007 */
[----:B------:R-:W-:Y:S06]  /*14aa0*/  BRA `(.L_x_5198) ;  /* 0x0000003000ac7947 */ /* 0x000fec0003800000 */
.L_x_5197:
        /* <DEDUP_REMOVED lines=11> */
[----:B------:R-:W-:Y:S01]  /*14b60*/  MOV R4, UR6 ;  /* 0x0000000600047c02 */ /* 0x000fe20008000f00 */
[----:B------:R-:W-:Y:S01]  /*14b70*/  IMAD.U32 R5, RZ, RZ, UR7 ;  /* 0x00000007ff057e24 */ /* 0x000fe2000f8e00ff */
[----:B------:R-:W2:Y:S01]  /*14b80*/  LDC.64 R2, c[0x4][R2] ;  /* 0x0100000002027b82 */ /* 0x000ea20000000a00 */
[----:B------:R-:W-:Y:S02]  /*14b90*/  IMAD.U32 R6, RZ, RZ, UR8 ;  /* 0x00000008ff067e24 */ /* 0x000fe4000f8e00ff */
[----:B------:R-:W-:Y:S02]  /*14ba0*/  IMAD.U32 R7, RZ, RZ, UR9 ;  /* 0x00000009ff077e24 */ /* 0x000fe4000f8e00ff */
[----:B------:R-:W-:-:S02]  /*14bb0*/  IMAD.U32 R10, RZ, RZ, UR4 ;  /* 0x00000004ff0a7e24 */ /* 0x000fc4000f8e00ff */
[----:B------:R-:W-:Y:S02]  /*14bc0*/  IMAD.U32 R11, RZ, RZ, UR5 ;  /* 0x00000005ff0b7e24 */ /* 0x000fe4000f8e00ff */
[----:B-1----:R-:W-:Y:S02]  /*14bd0*/  IMAD.MOV.U32 R8, RZ, RZ, 0x70 ;  /* 0x00000070ff087424 */ /* 0x002fe400078e00ff */
[----:B------:R-:W-:Y:S02]  /*14be0*/  IMAD.MOV.U32 R12, RZ, RZ, 0x1 ;  /* 0x00000001ff0c7424 */ /* 0x000fe400078e00ff */
[----:B0-----:R-:W-:-:S07]  /*14bf0*/  IMAD.MOV.U32 R13, RZ, RZ, RZ ;  /* 0x000000ffff0d7224 */ /* 0x001fce00078e00ff */
[----:B------:R-:W-:-:S07]  /*14c00*/  LEPC R20, `(.L_x_5199) ;  /* 0x000000001014794e */ /* 0x000fce0000000000 */
[----:B--2---:R-:W-:Y:S05]  /*14c10*/  CALL.ABS.NOINC R2 ;  /* 0x0000000002007343 */ /* 0x004fea0003c00000 */
.L_x_5199:
        /* <DEDUP_REMOVED lines=11> */
[----:B------:R-:W-:Y:S02]  /*14cd0*/  IMAD.U32 R6, RZ, RZ, UR8 ;  /* 0x00000008ff067e24 */ /* 0x000fe4000f8e00ff */
[----:B------:R-:W-:-:S02]  /*14ce0*/  IMAD.U32 R7, RZ, RZ, UR9 ;  /* 0x00000009ff077e24 */ /* 0x000fc4000f8e00ff */
[----:B------:R-:W-:Y:S02]  /*14cf0*/  IMAD.U32 R10, RZ, RZ, UR4 ;  /* 0x00000004ff0a7e24 */ /* 0x000fe4000f8e00ff */
[----:B------:R-:W-:Y:S02]  /*14d00*/  IMAD.U32 R11, RZ, RZ, UR5 ;  /* 0x00000005ff0b7e24 */ /* 0x000fe4000f8e00ff */
[----:B-1----:R-:W-:Y:S02]  /*14d10*/  IMAD.MOV.U32 R8, RZ, RZ, 0x70 ;  /* 0x00000070ff087424 */ /* 0x002fe400078e00ff */
[----:B------:R-:W-:Y:S02]  /*14d20*/  IMAD.MOV.U32 R12, RZ, RZ, 0x1 ;  /* 0x00000001ff0c7424 */ /* 0x000fe400078e00ff */
[----:B0-2---:R-:W-:-:S07]  /*14d30*/  IMAD.MOV.U32 R13, RZ, RZ, RZ ;  /* 0x000000ffff0d7224 */ /* 0x005fce00078e00ff */
[----:B------:R-:W-:-:S07]  /*14d40*/  LEPC R20, `(.L_x_5201) ;  /* 0x000000001014794e */ /* 0x000fce0000000000 */
[----:B---3--:R-:W-:Y:S05]  /*14d50*/  CALL.ABS.NOINC R2 ;  /* 0x0000000002007343 */ /* 0x008fea0003c00000 */
.L_x_5201:
        /* <DEDUP_REMOVED lines=16> */
.L_x_5200:
[----:B------:R-:W2:Y:S01]  /*14e60*/  LDL.LU R7, [R1+0x18] ;  /* 0x0000180001077983 */ /* 0x000ea20000300800 */
[----:B------:R-:W3:Y:S01]  /*14e70*/  LDC R0, c[0x0][0x428] ;  /* 0x00010a00ff007b82 */ /* 0x000ee20000000800 */
[----:B------:R-:W-:Y:S01]  /*14e80*/  ULDC.64 UR4, c[0x0][0xaf0] ;  /* 0x0002bc0000047ab9 */ /* 0x000fe20000000a00 */
[----:B------:R-:W-:Y:S01]  /*14e90*/  IMAD.MOV.U32 R4, RZ, RZ, R19 ;  /* 0x000000ffff047224 */ /* 0x000fe200078e0013 */
[----:B------:R-:W4:Y:S01]  /*14ea0*/  S2R R6, SR_TID.X ;  /* 0x0000000000067919 */ /* 0x000f220000002100 */
[----:B------:R-:W-:Y:S01]  /*14eb0*/  ULDC.64 UR6, c[0x0][0x208] ;  /* 0x0000820000067ab9 */ /* 0x000fe20000000a00 */
[----:B---3--:R-:W-:Y:S01]  /*14ec0*/  ISETP.NE.AND P0, PT, R0, 0x1, PT ;  /* 0x000000010000780c */ /* 0x008fe20003f05270 */
[----:B------:R-:W-:Y:S01]  /*14ed0*/  IMAD.MOV.U32 R0, RZ, RZ, R18 ;  /* 0x000000ffff007224 */ /* 0x000fe200078e0012 */
[----:B----4-:R-:W-:-:S11]  /*14ee0*/  LOP3.LUT R6, R6, 0x1f, RZ, 0xc0, !PT ;  /* 0x0000001f06067812 */ /* 0x010fd600078ec0ff */
[----:B------:R-:W3:Y:S08]  /*14ef0*/  @P0 LDC R3, c[0x0][0x42c] ;  /* 0x00010b00ff030b82 */ /* 0x000ef00000000800 */
[----:B------:R-:W4:Y:S01]  /*14f00*/  @P0 LDC R5, c[0x0][0x430] ;  /* 0x00010c00ff050b82 */ /* 0x000f220000000800 */
[----:B---3--:R-:W-:-:S05]  /*14f10*/  @P0 IMAD.HI.U32 R2, R18, R3, RZ ;  /* 0x0000000312020227 */ /* 0x008fca00078e00ff */
[----:B----4-:R-:W-:Y:S02]  /*14f20*/  @P0 SHF.R.U32.HI R0, RZ, R5, R2 ;  /* 0x00000005ff000219 */ /* 0x010fe40000011602 */
[----:B------:R-:W-:-:S04]  /*14f30*/  ISETP.NE.U32.AND P0, PT, RZ, UR4, PT ;  /* 0x00000004ff007c0c */ /* 0x000fc8000bf05070 */
[----:B------:R-:W-:Y:S01]  /*14f40*/  ISETP.NE.AND.EX P0, PT, RZ, UR5, PT, P0 ;  /* 0x00000005ff007c0c */ /* 0x000fe2000bf05300 */
[----:B------:R-:W-:-:S12]  /*14f50*/  ULDC.64 UR4, c[0x0][0xaf8] ;  /* 0x0002be0000047ab9 */ /* 0x000fd80000000a00 */
[----:B------:R-:W3:Y:S01]  /*14f60*/  @P0 LDC.64 R2, c[0x0][0xaf0] ;  /* 0x0002bc00ff020b82 */ /* 0x000ee20000000a00 */
[----:B------:R-:W-:-:S04]  /*14f70*/  ISETP.NE.AND P6, PT, R6, RZ, PT ;  /* 0x000000ff0600720c */ /* 0x000fc80003fc5270 */
[----:B------:R-:W-:-:S09]  /*14f80*/  PLOP3.LUT P1, PT, P6, PT, PT, 0x8, 0x0 ;  /* 0x000000000000781c */ /* 0x000fd2000372e170 */
[----:B------:R-:W-:Y:S01]  /*14f90*/  VOTEU.ALL UP1, P6 ;  /* 0x00000000003f7886 */ /* 0x000fe20003020000 */
[----:B---3--:R-:W-:-:S05]  /*14fa0*/  @P0 IMAD.WIDE R2, R19, 0x4, R2 ;  /* 0x0000000413020825 */ /* 0x008fca00078e0202 */
[----:B------:R3:W5:Y:S01]  /*14fb0*/  @P0 LDG.E R4, desc[UR6][R2.64] ;  /* 0x0000000602040981 */ /* 0x000762000c1e1900 */
[----:B------:R-:W-:Y:S01]  /*14fc0*/  ISETP.NE.U32.AND P0, PT, RZ, UR4, PT ;  /* 0x00000004ff007c0c */ /* 0x000fe2000bf05070 */
[----:B------:R-:W-:-:S03]  /*14fd0*/  @!UP1 UIADD3 UR8, UP0, UR54, 0x270, URZ ;  /* 0x0000027036089890 */ /* 0x000fc6000ff1e03f */
[----:B------:R-:W-:Y:S01]  /*14fe0*/  ISETP.NE.AND.EX P0, PT, RZ, UR5, PT, P0 ;  /* 0x00000005ff007c0c */ /* 0x000fe2000bf05300 */
[----:B------:R-:W-:-:S03]  /*14ff0*/  @!UP1 UIADD3.X UR9, URZ, UR55, URZ, UP0, !UPT ;  /* 0x000000373f099290 */ /* 0x000fc600087fe43f */
[----:B------:R-:W-:Y:S01]  /*15000*/  SEL R6, R19, RZ, !P0 ;  /* 0x000000ff13067207 */ /* 0x000fe20004000000 */
[----:B------:R-:W-:Y:S01]  /*15010*/  VOTEU.ALL UP0, P6 ;  /* 0x00000000003f7886 */ /* 0x000fe20003000000 */
[----:B--23--:R-:W-:-:S07]  /*15020*/  IMAD R17, R17, 0x40, R7 ;  /* 0x0000004011117824 */ /* 0x00cfce00078e0207 */
.L_x_5202:
        /* <DEDUP_REMOVED lines=10> */
[----:B------:R-:W1:Y:S01]  /*150d0*/  LDL R5, [R1+0x14] ;  /* 0x0000140001057983 */ /* 0x000e620000100800 */
[----:B------:R-:W2:Y:S01]  /*150e0*/  LDC.64 R2, c[0x0][0x3f8] ;  /* 0x0000fe00ff027b82 */ /* 0x000ea20000000a00 */
[----:B------:R-:W-:Y:S02]  /*150f0*/  ULDC.64 UR4, c[0x0][0xb00] ;  /* 0x0002c00000047ab9 */ /* 0x000fe40000000a00 */
[----:B--2---:R-:W-:Y:S01]  /*15100*/  LOP3.LUT P0, RZ, R2, UR4, RZ, 0xfc, !PT ;  /* 0x0000000402ff7c12 */ /* 0x004fe2000f80fcff */
[----:B------:R-:W-:-:S03]  /*15110*/  UMOV UR4, 0xffffffff ;  /* 0xffffffff00047882 */ /* 0x000fc60000000000 */
[----:B------:R-:W-:-:S04]  /*15120*/  LOP3.LUT P0, RZ, R3, UR5, RZ, 0xfc, P0 ;  /* 0x0000000503ff7c12 */ /* 0x000fc8000800fcff */
[----:B-----5:R-:W-:Y:S01]  /*15130*/  SEL R7, R4, RZ, !P0 ;  /* 0x000000ff04077207 */ /* 0x020fe20004000000 */
[----:B-1----:R-:W-:Y:S01]  /*15140*/  VIADD R8, R5, 0xffffffff ;  /* 0xffffffff05087836 */ /* 0x002fe20000000000 */
[----:B------:R-:W-:Y:S07]  /*15150*/  BRA.DIV UR4, `(.L_x_5203) ;  /* 0x0000003e04f07947 */ /* 0x000fee000b800000 */
.L_x_5274:
[----:B------:R-:W-:Y:S01]  /*15160*/  UMOV UR4, 0xffffffff ;  /* 0xffffffff00047882 */ /* 0x000fe20000000000 */
[----:B------:R-:W-:Y:S02]  /*15170*/  SHF.R.S32.HI R5, RZ, 0x1f, R4 ;  /* 0x0000001fff057819 */ /* 0x000fe40000011404 */
[----:B------:R-:W-:Y:S05]  /*15180*/  BRA.DIV UR4, `(.L_x_5204) ;  /* 0x0000004204187947 */ /* 0x000fea000b800000 */
[----:B------:R-:W-:-:S13]  /*15190*/  ELECT P6, URZ, PT ;  /* 0x00000000003f782f */ /* 0x000fda00038c0000 */
.L_x_5277:
[----:B------:R-:W-:Y:S05]  /*151a0*/  @!P6 BRA `(.L_x_5205) ;  /* 0x000000040000e947 */ /* 0x000fea0003800000 */
[----:B------:R-:W-:-:S04]  /*151b0*/  ISETP.NE.U32.AND P0, PT, R2, RZ, PT ;  /* 0x000000ff0200720c */ /* 0x000fc80003f05070 */
[----:B------:R-:W-:-:S13]  /*151c0*/  ISETP.NE.AND.EX P0, PT, R3, RZ, PT, P0 ;  /* 0x000000ff0300720c */ /* 0x000fda0003f05300 */
[----:B------:R-:W-:Y:S05]  /*151d0*/  @!P0 BRA `(.L_x_5206) ;  /* 0x00000000004c8947 */ /* 0x000fea0003800000 */
        /* <DEDUP_REMOVED lines=19> */
.L_x_5206:
        /* <DEDUP_REMOVED lines=9> */
.L_x_5278:
        /* <DEDUP_REMOVED lines=11> */
.L_x_5208:
        /* <DEDUP_REMOVED lines=14> */
[----:B--2---:R-:W-:Y:S02]  /*15530*/  LEA R9, R11, R12, 0xd ;  /* 0x0000000c0b097211 */ /* 0x004fe400078e68ff */
[----:B---3--:R-:W-:Y:S02]  /*15540*/  R2UR UR4, R10 ;  /* 0x000000000a0472ca */ /* 0x008fe400000e0000 */
[----:B------:R-:W-:-:S11]  /*15550*/  R2UR UR8, R9 ;  /* 0x00000000090872ca */ /* 0x000fd600000e0000 */
[----:B------:R-:W-:Y:S02]  /*15560*/  ULEA UR11, UR11, UR4, 0x6 ;  /* 0x000000040b0b7291 */ /* 0x000fe4000f8e303f */
[----:B------:R-:W-:Y:S01]  /*15570*/  UIADD3 UR8, UR8, 0x22400, URZ ;  /* 0x0002240008087890 */ /* 0x000fe2000fffe03f */
[----:B------:R-:W-:-:S08]  /*15580*/  UMOV UR4, 0x0 ;  /* 0x0000000000047882 */ /* 0x000fd00000000000 */
[----:B------:R1:W-:Y:S02]  /*15590*/  UTMALDG.4D [UR8], [UR6], desc[UR4] ;  /* 0x00000408060075b4 */ /* 0x0003e40008019000 */
[----:B-1----:R-:W-:Y:S01]  /*155a0*/  NOP ;  /* 0x0000000000007918 */ /* 0x002fe20000000000 */
.L_x_5205:
[----:B------:R-:W1:Y:S01]  /*155b0*/  S2R R12, SR_CgaCtaId ;  /* 0x00000000000c7919 */ /* 0x000e620000008800 */
[----:B------:R-:W-:Y:S05]  /*155c0*/  WARPSYNC.ALL ;  /* 0x0000000000007948 */ /* 0x000fea0003800000 */
[----:B------:R-:W-:Y:S01]  /*155d0*/  BAR.SYNC.DEFER_BLOCKING 0x8, 0xa0 ;  /* 0x0202800000007b1d */ /* 0x000fe20000010000 */
[----:B------:R-:W-:Y:S02]  /*155e0*/  ELECT P0, URZ, PT ;  /* 0x00000000003f782f */ /* 0x000fe40003800000 */
[----:B------:R-:W-:-:S03]  /*155f0*/  MOV R11, 0x400 ;  /* 0x00000400000b7802 */ /* 0x000fc60000000f00 */
[----:B------:R-:W-:Y:S01]  /*15600*/  BSSY B0, `(.L_x_5209) ;  /* 0x000004c000007945 */ /* 0x000fe20003800000 */
[----:B-1----:R-:W-:-:S07]  /*15610*/  LEA R11, R12, R11, 0x18 ;  /* 0x0000000b0c0b7211 */ /* 0x002fce00078ec0ff */
        /* <DEDUP_REMOVED lines=8> */
[----:B------:R-:W-:Y:S01]  /*156a0*/  IMAD.MOV.U32 R6, RZ, RZ, 0x2000 ;  /* 0x00002000ff067424 */ /* 0x000fe200078e00ff */
[----:B------:R-:W-:Y:S01]  /*156b0*/  UIADD3 UR4, UP0, UR54, 0x770, URZ ;  /* 0x0000077036047890 */ /* 0x000fe2000ff1e03f */
[----:B------:R-:W-:Y:S01]  /*156c0*/  MOV R9, UR46 ;  /* 0x0000002e00097c02 */ /* 0x000fe20008000f00 */
[----:B------:R-:W-:Y:S01]  /*156d0*/  UMOV UR7, 0x12f00000 ;  /* 0x12f0000000077882 */ /* 0x000fe20000000000 */
[----:B------:R-:W-:Y:S01]  /*156e0*/  UMOV UR10, URZ ;  /* 0x0000003f000a7c82 */ /* 0x000fe20008000000 */
[----:B------:R1:W-:Y:S01]  /*156f0*/  SYNCS.ARRIVE.TRANS64 RZ, [R11+URZ+0x38800], R6 ;  /* 0x038800060bff79a7 */ /* 0x0003e2000800003f */
[----:B------:R-:W-:Y:S01]  /*15700*/  UIADD3 UR8, UR16, 0x20400, URZ ;  /* 0x0002040010087890 */ /* 0x000fe2000fffe03f */
[----:B------:R-:W-:Y:S01]  /*15710*/  R2UR UR46, R9 ;  /* 0x00000000092e72ca */ /* 0x000fe200000e0000 */
[----:B------:R-:W-:-:S02]  /*15720*/  UIADD3 UR9, UR16, 0x38800, URZ ;  /* 0x0003880010097890 */ /* 0x000fc4000fffe03f */
[----:B------:R-:W-:Y:S02]  /*15730*/  UIADD3.X UR5, URZ, UR55, URZ, UP0, !UPT ;  /* 0x000000373f057290 */ /* 0x000fe400087fe43f */
[----:B------:R-:W-:Y:S01]  /*15740*/  UIADD3 UR40, UR16, 0x28400, URZ ;  /* 0x0002840010287890 */ /* 0x000fe2000fffe03f */
[----:B------:R-:W-:Y:S01]  /*15750*/  UMOV UR42, 0x100 ;  /* 0x00000100002a7882 */ /* 0x000fe20000000000 */
[----:B-1----:R-:W-:Y:S01]  /*15760*/  IMAD.MOV.U32 R6, RZ, RZ, 0x10000 ;  /* 0x00010000ff067424 */ /* 0x002fe200078e00ff */
[----:B------:R-:W-:Y:S02]  /*15770*/  MOV R10, UR42 ;  /* 0x0000002a000a7c02 */ /* 0x000fe40008000f00 */
[----:B------:R1:W-:Y:S01]  /*15780*/  UTMALDG.4D [UR8], [UR14], desc[UR6] ;  /* 0x000006080e0075b4 */ /* 0x0003e20008019000 */
[----:B------:R-:W-:Y:S01]  /*15790*/  UMOV UR42, 0x40 ;  /* 0x00000040002a7882 */ /* 0x000fe20000000000 */
[----:B------:R-:W-:Y:S01]  /*157a0*/  UMOV UR43, UR11 ;  /* 0x0000000b002b7c82 */ /* 0x000fe20008000000 */
[----:B------:R-:W-:Y:S01]  /*157b0*/  UMOV UR44, UR12 ;  /* 0x0000000c002c7c82 */ /* 0x000fe20008000000 */
        /* <DEDUP_REMOVED lines=19> */
[----:B--2---:R-:W-:Y:S01]  /*158f0*/  MOV R6, UR47 ;  /* 0x0000002f00067c02 */ /* 0x004fe20008000f00 */
[----:B------:R-:W-:Y:S01]  /*15900*/  UIADD3 UR9, UR16, 0x38810, URZ ;  /* 0x0003881010097890 */ /* 0x000fe2000fffe03f */
[----:B------:R-:W-:Y:S01]  /*15910*/  UMOV UR26, 0x180 ;  /* 0x00000180001a7882 */ /* 0x000fe20000000000 */
[----:B------:R-:W-:Y:S01]  /*15920*/  UMOV UR27, UR11 ;  /* 0x0000000b001b7c82 */ /* 0x000fe20008000000 */
[----:B------:R-:W-:Y:S01]  /*15930*/  UMOV UR28, UR12 ;  /* 0x0000000c001c7c82 */ /* 0x000fe20008000000 */
[----:B------:R-:W-:Y:S01]  /*15940*/  UMOV UR29, UR13 ;  /* 0x0000000d001d7c82 */ /* 0x000fe20008000000 */
[----:B------:R-:W-:-:S02]  /*15950*/  UMOV UR18, 0x1c0 ;  /* 0x000001c000127882 */ /* 0x000fc40000000000 */
        /* <DEDUP_REMOVED lines=9> */
[----:B------:R-:W-:Y:S01]  /*159f0*/  UMOV UR17, UR9 ;  /* 0x0000000900117c82 */ /* 0x000fe20008000000 */
[----:B------:R1:W-:Y:S01]  /*15a00*/  UTMALDG.4D [UR40], [UR4], desc[UR6] ;  /* 0x00000628040075b4 */ /* 0x0003e20008019000 */
[----:B------:R-:W-:Y:S01]  /*15a10*/  R2UR UR47, R6 ;  /* 0x00000000062f72ca */ /* 0x000fe200000e0000 */
[----:B------:R2:W-:Y:S01]  /*15a20*/  UTMALDG.4D [UR56], [UR4], desc[UR6] ;  /* 0x00000638040075b4 */ /* 0x0005e20008019000 */
[----:B------:R2:W-:Y:S01]  /*15a30*/  UTMALDG.4D [UR48], [UR4], desc[UR6] ;  /* 0x00000630040075b4 */ /* 0x0005e20008019000 */
[----:B-1----:R-:W-:Y:S01]  /*15a40*/  R2UR UR42, R10 ;  /* 0x000000000a2a72ca */ /* 0x002fe200000e0000 */
[----:B------:R-:W-:-:S02]  /*15a50*/  UIADD3 UR40, UR16, 0x2e400, URZ ;  /* 0x0002e40010287890 */ /* 0x000fc4000fffe03f */
[----:B------:R-:W-:-:S10]  /*15a60*/  UIADD3 UR16, UR16, 0x34400, URZ ;  /* 0x0003440010107890 */ /* 0x000fd4000fffe03f */
[----:B------:R2:W-:Y:S01]  /*15a70*/  UTMALDG.4D [UR40], [UR4], desc[UR6] ;  /* 0x00000628040075b4 */ /* 0x0005e20008019000 */
[----:B------:R2:W-:Y:S01]  /*15a80*/  UTMALDG.4D [UR32], [UR4], desc[UR6] ;  /* 0x00000620040075b4 */ /* 0x0005e20008019000 */
[----:B------:R2:W-:Y:S01]  /*15a90*/  UTMALDG.4D [UR24], [UR4], desc[UR6] ;  /* 0x00000618040075b4 */ /* 0x0005e20008019000 */
[----:B------:R2:W-:Y:S02]  /*15aa0*/  UTMALDG.4D [UR16], [UR4], desc[UR6] ;  /* 0x00000610040075b4 */ /* 0x0005e40008019000 */
[----:B--2---:R-:W-:Y:S01]  /*15ab0*/  NOP ;  /* 0x0000000000007918 */ /* 0x004fe20000000000 */
.L_x_5210:
[----:B------:R-:W-:Y:S05]  /*15ac0*/  BSYNC B0 ;  /* 0x0000000000007941 */ /* 0x000fea0003800000 */
.L_x_5209:
        /* <DEDUP_REMOVED lines=8> */
[----:B-1----:R-:W-:-:S05]  /*15b50*/  IMAD.U32 R6, RZ, RZ, UR4 ;  /* 0x00000004ff067e24 */ /* 0x002fca000f8e00ff */
[----:B------:R-:W-:-:S04]  /*15b60*/  SHF.L.U32 R6, R6, 0x1f, RZ ;  /* 0x0000001f06067819 */ /* 0x000fc800000006ff */
[----:B------:R-:W1:Y:S02]  /*15b70*/  SYNCS.PHASECHK.TRANS64.TRYWAIT P0, [R11+URZ+0x38820], R6 ;  /* 0x038820060b0075a7 */ /* 0x000e64000800017f */
[----:B-1----:R-:W-:Y:S05]  /*15b80*/  @!P0 BRA `(.L_x_5211) ;  /* 0x0000003400cc8947 */ /* 0x002fea0003800000 */
.L_x_5279:
[----:B------:R-:W-:Y:S01]  /*15b90*/  ULDC.64 UR38, c[0x0][0x3f8] ;  /* 0x0000fe0000267ab9 */ /* 0x000fe20000000a00 */
[----:B------:R-:W-:Y:S01]  /*15ba0*/  ULDC.64 UR46, c[0x0][0x408] ;  /* 0x00010200002e7ab9 */ /* 0x000fe20000000a00 */
        /* <DEDUP_REMOVED lines=11> */
.L_x_5280:
        /* <DEDUP_REMOVED lines=11> */
.L_x_5215:
        /* <DEDUP_REMOVED lines=43> */
[----:B------:R-:W-:-:S02]  /*15fc0*/  UMOV UR10, UR21 ;  /* 0x00000015000a7c82 */ /* 0x000fc40008000000 */
[----:B------:R1:W-:Y:S01]  /*15fd0*/  UTMALDG.4D [UR8], [UR4], desc[UR6] ;  /* 0x00000608040075b4 */ /* 0x0003e20008019000 */
        /* <DEDUP_REMOVED lines=12> */
.L_x_5213:
[----:B------:R-:W-:Y:S05]  /*160a0*/  BSYNC B0 ;  /* 0x0000000000007941 */ /* 0x000fea0003800000 */
.L_x_5212:
        /* <DEDUP_REMOVED lines=47> */
.L_x_5222:
[----:B-1----:R-:W1:Y:S01]  /*163a0*/  S2R R3, SR_CgaCtaId ;  /* 0x0000000000037919 */ /* 0x002e620000008800 */
[----:B------:R-:W-:-:S04]  /*163b0*/  MOV R2, 0x400 ;  /* 0x0000040000027802 */ /* 0x000fc80000000f00 */
[----:B-1----:R-:W-:Y:S02]  /*163c0*/  LEA R2, R3, R2, 0x18 ;  /* 0x0000000203027211 */ /* 0x002fe400078ec0ff */
[----:B------:R-:W-:-:S03]  /*163d0*/  SHF.L.U32 R3, R13, 0x1f, RZ ;  /* 0x0000001f0d037819 */ /* 0x000fc600000006ff */
[----:B------:R-:W-:-:S04]  /*163e0*/  IMAD R2, R14, 0x8, R2 ;  /* 0x000000080e027824 */ /* 0x000fc800078e0202 */
[----:B------:R-:W1:Y:S02]  /*163f0*/  SYNCS.PHASECHK.TRANS64.TRYWAIT P0, [R2+URZ+0x38840], R3 ;  /* 0x03884003020075a7 */ /* 0x000e64000800017f */
[----:B-1----:R-:W-:Y:S05]  /*16400*/  @!P0 BRA `(.L_x_5223) ;  /* 0x0000002c00e08947 */ /* 0x002fea0003800000 */
.L_x_5281:
        /* <DEDUP_REMOVED lines=11> */
.L_x_5224:
        /* <DEDUP_REMOVED lines=15> */
[----:B------:R-:W-:Y:S02]  /*165b0*/  R2UR UR8, R6 ;  /* 0x00000000060872ca */ /* 0x000fe400000e0000 */
[----:B---3--:R-:W-:-:S04]  /*165c0*/  LEA R8, R8, R9, 0x6 ;  /* 0x0000000908087211 */ /* 0x008fc800078e30ff */
[----:B------:R-:W-:-:S07]  /*165d0*/  R2UR UR11, R8 ;  /* 0x00000000080b72ca */ /* 0x000fce00000e0000 */
[----:B------:R-:W-:-:S09]  /*165e0*/  UIADD3 UR8, UR8, 0x22400, URZ ;  /* 0x0002240008087890 */ /* 0x000fd2000fffe03f */
[----:B------:R2:W-:Y:S01]  /*165f0*/  UTMALDG.4D [UR8], [UR4], desc[UR6] ;  /* 0x00000608040075b4 */ /* 0x0005e20008019000 */
[----:B------:R-:W3:Y:S02]  /*16600*/  SYNCS.PHASECHK.TRANS64.TRYWAIT P0, [R2+URZ+0x38860], R3 ;  /* 0x03886003020075a7 */ /* 0x000ee4000800017f */
[----:B--23--:R-:W-:Y:S05]  /*16610*/  @!P0 BRA `(.L_x_5225) ;  /* 0x0000002c00708947 */ /* 0x00cfea0003800000 */
.L_x_5282:
        /* <DEDUP_REMOVED lines=8> */
.L_x_5226:
        /* <DEDUP_REMOVED lines=54> */
.L_x_5221:
[----:B------:R-:W-:Y:S05]  /*16a00*/  BSYNC B2 ;  /* 0x0000000000027941 */ /* 0x000fea0003800000 */
.L_x_5220:
[----:B------:R-:W2:Y:S02]  /*16a10*/  LDL R2, [R1+0x14] ;  /* 0x0000140001027983 */ /* 0x000ea40000100800 */
[----:B--2---:R-:W-:-:S07]  /*16a20*/  VIADD R8, R2, 0xfffffffd ;  /* 0xfffffffd02087836 */ /* 0x004fce0000000000 */
.L_x_5219:
[----:B------:R-:W-:Y:S05]  /*16a30*/  BSYNC B1 ;  /* 0x0000000000017941 */ /* 0x000fea0003800000 */
.L_x_5218:
[----:B------:R-:W2:Y:S01]  /*16a40*/  LDL.LU R2, [R1+0x14] ;  /* 0x0000140001027983 */ /* 0x000ea20000300800 */
[----:B------:R-:W-:Y:S01]  /*16a50*/  VIADD R10, R10, 0xfffffffe ;  /* 0xfffffffe0a0a7836 */ /* 0x000fe20000000000 */
[----:B--2---:R-:W-:-:S04]  /*16a60*/  LOP3.LUT R3, RZ, R2, RZ, 0x33, !PT ;  /* 0x00000002ff037212 */ /* 0x004fc800078e33ff */
[----:B------:R-:W-:-:S13]  /*16a70*/  ISETP.NE.AND P0, PT, R10, R3, PT ;  /* 0x000000030a00720c */ /* 0x000fda0003f05270 */
[----:B------:R-:W-:Y:S05]  /*16a80*/  @!P0 BRA `(.L_x_5217) ;  /* 0x0000001000388947 */ /* 0x000fea0003800000 */
.L_x_5241:
        /* <DEDUP_REMOVED lines=31> */
.L_x_5229:
[----:B------:R-:W2:Y:S01]  /*16c80*/  S2R R3, SR_CgaCtaId ;  /* 0x0000000000037919 */ /* 0x000ea20000008800 */
[----:B------:R-:W-:-:S04]  /*16c90*/  MOV R2, 0x400 ;  /* 0x0000040000027802 */ /* 0x000fc80000000f00 */
[----:B--2---:R-:W-:Y:S02]  /*16ca0*/  LEA R2, R3, R2, 0x18 ;  /* 0x0000000203027211 */ /* 0x004fe400078ec0ff */
[----:B------:R-:W-:-:S03]  /*16cb0*/  SHF.L.U32 R3, R10, 0x1f, RZ ;  /* 0x0000001f0a037819 */ /* 0x000fc600000006ff */
[----:B------:R-:W-:-:S04]  /*16cc0*/  IMAD R2, R9, 0x8, R2 ;  /* 0x0000000809027824 */ /* 0x000fc800078e0202 */
[----:B------:R-:W2:Y:S02]  /*16cd0*/  SYNCS.PHASECHK.TRANS64.TRYWAIT P0, [R2+URZ+0x38840], R3 ;  /* 0x03884003020075a7 */ /* 0x000ea4000800017f */
[----:B--2---:R-:W-:Y:S05]  /*16ce0*/  @!P0 BRA `(.L_x_5230) ;  /* 0x0000002400d08947 */ /* 0x004fea0003800000 */
.L_x_5283:
        /* <DEDUP_REMOVED lines=11> */
.L_x_5231:
[----:B------:R-:W3:Y:S01]  /*16da0*/  LDL R12, [R1+0x8] ;  /* 0x00000800010c7983 */ /* 0x000ee20000100800 */
[----:B-1----:R-:W-:Y:S01]  /*16db0*/  MOV R6, 0x400 ;  /* 0x0000040000067802 */ /* 0x002fe20000000f00 */
        /* <DEDUP_REMOVED lines=19> */
.L_x_5284:
        /* <DEDUP_REMOVED lines=8> */
.L_x_5233:
        /* <DEDUP_REMOVED lines=53> */
.L_x_5228:
[----:B------:R-:W-:Y:S05]  /*172c0*/  BSYNC B1 ;  /* 0x0000000000017941 */ /* 0x000fea0003800000 */
.L_x_5227:
        /* <DEDUP_REMOVED lines=10> */
[----:B------:R-:W-:Y:S01]  /*17370*/  ISETP.NE.U32.AND P0, PT, RZ, UR38, PT ;  /* 0x00000026ff007c0c */ /* 0x000fe2000bf05070 */
[----:B------:R-:W-:-:S03]  /*17380*/  IMAD.MOV.U32 R10, RZ, RZ, R9 ;  /* 0x000000ffff0a7224 */ /* 0x000fc600078e0009 */
        /* <DEDUP_REMOVED lines=17> */
[----:B------:R-:W-:-:S06]  /*174a0*/  LEA.HI.X R7, R2, UR39, R3, 0x2, P0 ;  /* 0x0000002702077c11 */ /* 0x000fcc00080f1403 */
[----:B------:R2:W5:Y:S03]  /*174b0*/  LDG.E R7, desc[UR4][R6.64] ;  /* 0x0000000406077981 */ /* 0x000566000c1e1900 */
.L_x_5236:
[----:B------:R-:W3:Y:S01]  /*174c0*/  S2R R3, SR_CgaCtaId ;  /* 0x0000000000037919 */ /* 0x000ee20000008800 */
[----:B------:R-:W-:-:S04]  /*174d0*/  MOV R2, 0x400 ;  /* 0x0000040000027802 */ /* 0x000fc80000000f00 */
[----:B---3--:R-:W-:Y:S02]  /*174e0*/  LEA R2, R3, R2, 0x18 ;  /* 0x0000000203027211 */ /* 0x008fe400078ec0ff */
[----:B------:R-:W-:-:S03]  /*174f0*/  SHF.L.U32 R3, R11, 0x1f, RZ ;  /* 0x0000001f0b037819 */ /* 0x000fc600000006ff */
[----:B------:R-:W-:-:S04]  /*17500*/  IMAD R2, R12, 0x8, R2 ;  /* 0x000000080c027824 */ /* 0x000fc800078e0202 */
[----:B------:R-:W3:Y:S02]  /*17510*/  SYNCS.PHASECHK.TRANS64.TRYWAIT P0, [R2+URZ+0x38840], R3 ;  /* 0x03884003020075a7 */ /* 0x000ee4000800017f */
[----:B---3--:R-:W-:Y:S05]  /*17520*/  @!P0 BRA `(.L_x_5237) ;  /* 0x0000001c00e88947 */ /* 0x008fea0003800000 */
.L_x_5285:
        /* <DEDUP_REMOVED lines=11> */
.L_x_5238:
[----:B--2---:R-:W2:Y:S01]  /*175e0*/  LDL R6, [R1] ;  /* 0x0000000001067983 */ /* 0x004ea20000100800 */
        /* <DEDUP_REMOVED lines=21> */
.L_x_5286:
        /* <DEDUP_REMOVED lines=8> */
.L_x_5240:
        /* <DEDUP_REMOVED lines=54> */
.L_x_5235:
[----:B------:R-:W-:Y:S05]  /*17b20*/  BSYNC B1 ;  /* 0x0000000000017941 */ /* 0x000fea0003800000 */
.L_x_5234:
[----:B------:R-:W2:Y:S01]  /*17b30*/  LDL R2, [R1+0xc] ;  /* 0x00000c0001027983 */ /* 0x000ea20000100800 */
[----:B------:R-:W-:Y:S01]  /*17b40*/  VIADD R8, R8, 0xfffffffe ;  /* 0xfffffffe08087836 */ /* 0x000fe20000000000 */
[----:B--2---:R-:W-:-:S13]  /*17b50*/  ISETP.GT.AND P0, PT, R9, R2, PT ;  /* 0x000000020900720c */ /* 0x004fda0003f04270 */
[----:B------:R-:W-:Y:S05]  /*17b60*/  @P0 BRA `(.L_x_5241) ;  /* 0xffffffec00c80947 */ /* 0x000fea000383ffff */
.L_x_5217:
[----:B------:R-:W-:Y:S05]  /*17b70*/  BSYNC B0 ;  /* 0x0000000000007941 */ /* 0x000fea0003800000 */
.L_x_5216:
        /* <DEDUP_REMOVED lines=26> */
.L_x_5243:
[----:B------:R-:W-:Y:S05]  /*17d20*/  BSYNC B0 ;  /* 0x0000000000007941 */ /* 0x000fea0003800000 */
.L_x_5242:
[----:B--2---:R-:W2:Y:S02]  /*17d30*/  LDL.LU R2, [R1+0x4] ;  /* 0x0000040001027983 */ /* 0x004ea40000300800 */
[----:B--2---:R-:W-:-:S05]  /*17d40*/  LOP3.LUT R2, R2, R0, RZ, 0x3c, !PT ;  /* 0x0000000002027212 */ /* 0x004fca00078e3cff */
[----:B------:R2:W-:Y:S02]  /*17d50*/  STL [R1+0x4], R2 ;  /* 0x0000040201007387 */ /* 0x0005e40000100800 */
.L_x_5198:
[----:B------:R-:W-:Y:S05]  /*17d60*/  BSYNC B6 ;  /* 0x0000000000067941 */ /* 0x000fea0003800000 */
.L_x_5196:
[----:B------:R-:W-:-:S03]  /*17d70*/  UMOV UR4, 0xffffffff ;  /* 0xffffffff00047882 */ /* 0x000fc60000000000 */
[----:B------:R-:W-:Y:S05]  /*17d80*/  BRA.DIV UR4, `(.L_x_5244) ;  /* 0x0000001604f87947 */ /* 0x000fea000b800000 */
[----:B------:R3:W4:Y:S04]  /*17d90*/  SHFL.IDX PT, R4, R16, RZ, 0x1f ;  /* 0x00001fff10047589 */ /* 0x00072800000e0000 */
[----:B------:R-:W0:Y:S02]  /*17da0*/  SHFL.IDX PT, R16, R16, 0x1, 0x1f ;  /* 0x00201f0010107f89 */ /* 0x000e2400000e0000 */
.L_x_5290:
[----:B------:R-:W1:Y:S01]  /*17db0*/  S2R R0, SR_TID.X ;  /* 0x0000000000007919 */ /* 0x000e620000002100 */
        /* <DEDUP_REMOVED lines=9> */
[----:B--2---:R-:W1:Y:S01]  /*17e50*/  LDC.64 R2, c[0x0][0xd58] ;  /* 0x00035600ff027b82 */ /* 0x004e620000000a00 */
[----:B------:R-:W-:Y:S01]  /*17e60*/  ULDC.64 UR4, c[0x0][0x208] ;  /* 0x0000820000047ab9 */ /* 0x000fe20000000a00 */
[----:B-1----:R-:W-:-:S06]  /*17e70*/  IMAD.WIDE R2, R5, 0x4, R2 ;  /* 0x0000000405027825 */ /* 0x002fcc00078e0202 */
[----:B------:R1:W5:Y:S02]  /*17e80*/  LDG.E R3, desc[UR4][R2.64] ;  /* 0x0000000402037981 */ /* 0x000364000c1e1900 */
.L_x_5246:
[----:B------:R-:W-:Y:S05]  /*17e90*/  BSYNC B0 ;  /* 0x0000000000007941 */ /* 0x000fea0003800000 */
.L_x_5245:
        /* <DEDUP_REMOVED lines=19> */
[----:B------:R-:W1:Y:S02]  /*17fd0*/  SHFL.UP PT, R14, R7, 0x10, RZ ;  /* 0x06000000070e7989 */ /* 0x000e6400000e00ff */
[----:B-12---:R-:W-:-:S05]  /*17fe0*/  SEL R2, R14, RZ, P0 ;  /* 0x000000ff0e027207 */ /* 0x006fca0000000000 */
[----:B------:R-:W-:-:S05]  /*17ff0*/  IMAD.IADD R2, R7, 0x1, R2 ;  /* 0x0000000107027824 */ /* 0x000fca00078e0202 */
[----:B------:R0:W1:Y:S02]  /*18000*/  SHFL.IDX PT, R14, R2, 0x1f, 0x1f ;  /* 0x03e01f00020e7f89 */ /* 0x00006400000e0000 */
.L_x_5298:
[----:B------:R-:W-:Y:S02]  /*18010*/  ULDC UR4, c[0x0][0xd10] ;  /* 0x0003440000047ab9 */ /* 0x000fe40000000800 */
[----:B------:R-:W-:-:S05]  /*18020*/  MOV R5, UR4 ;  /* 0x0000000400057c02 */ /* 0x000fca0008000f00 */
[----:B-1----:R-:W-:-:S04]  /*18030*/  IMAD R7, R14, R5, RZ ;  /* 0x000000050e077224 */ /* 0x002fc800078e02ff */
[----:B---3--:R-:W-:-:S05]  /*18040*/  IMAD.IADD R16, R16, 0x1, R7 ;  /* 0x0000000110107824 */ /* 0x008fca00078e0207 */
[----:B----4-:R-:W-:-:S13]  /*18050*/  ISETP.GT.AND P0, PT, R16, R4, PT ;  /* 0x000000041000720c */ /* 0x010fda0003f04270 */
[----:B------:R-:W-:Y:S05]  /*18060*/  @P0 BRA `(.L_x_5248) ;  /* 0x0000000000b80947 */ /* 0x000fea0003800000 */
[----:B------:R-:W1:Y:S02]  /*18070*/  LDC R0, c[0x0][0xd14] ;  /* 0x00034500ff007b82 */ /* 0x000e640000000800 */
.L_x_5253:
        /* <DEDUP_REMOVED lines=15> */
.L_x_5251:
[----:B------:R-:W-:Y:S05]  /*18170*/  BSYNC B0 ;  /* 0x0000000000007941 */ /* 0x000fea0003800000 */
.L_x_5250:
        /* <DEDUP_REMOVED lines=23> */
.L_x_5306:
[----:B------:R-:W-:Y:S02]  /*182f0*/  ULDC UR4, c[0x0][0xd10] ;  /* 0x0003440000047ab9 */ /* 0x000fe40000000800 */
[----:B------:R-:W-:-:S04]  /*18300*/  IMAD.U32 R5, RZ, RZ, UR4 ;  /* 0x00000004ff057e24 */ /* 0x000fc8000f8e00ff */
[----:B-1----:R-:W-:-:S04]  /*18310*/  IMAD R7, R14, R5, RZ ;  /* 0x000000050e077224 */ /* 0x002fc800078e02ff */
[----:B------:R-:W-:-:S05]  /*18320*/  IMAD.IADD R16, R7, 0x1, R16 ;  /* 0x0000000107107824 */ /* 0x000fca00078e0210 */
[----:B------:R-:W-:-:S13]  /*18330*/  ISETP.GT.AND P0, PT, R16, R4, PT ;  /* 0x000000041000720c */ /* 0x000fda0003f04270 */
[----:B------:R-:W-:Y:S05]  /*18340*/  @!P0 BRA `(.L_x_5253) ;  /* 0xfffffffc004c8947 */ /* 0x000fea000383ffff */
.L_x_5248:
        /* <DEDUP_REMOVED lines=8> */
.L_x_5310:
[----:B------:R-:W-:Y:S01]  /*183d0*/  ISETP.NE.AND P0, PT, R6, RZ, PT ;  /* 0x000000ff0600720c */ /* 0x000fe20003f05270 */
[----:B------:R-:W-:-:S12]  /*183e0*/  IMAD.MOV.U32 R8, RZ, RZ, RZ ;  /* 0x000000ffff087224 */ /* 0x000fd800078e00ff */
[----:B------:R-:W-:Y:S05]  /*183f0*/  @!P0 BRA `(.L_x_5255) ;  /* 0x0000000000108947 */ /* 0x000fea0003800000 */
[----:B------:R-:W-:Y:S01]  /*18400*/  UMOV UR4, 0xffffffff ;  /* 0xffffffff00047882 */ /* 0x000fe20000000000 */
[----:B------:R-:W-:Y:S02]  /*18410*/  VIADD R12, R7, 0xffffffff ;  /* 0xffffffff070c7836 */ /* 0x000fe40000000000 */
[----:B------:R-:W-:Y:S05]  /*18420*/  BRA.DIV UR4, `(.L_x_5256) ;  /* 0x0000001a04847947 */ /* 0x000fea000b800000 */
[----:B------:R3:W4:Y:S02]  /*18430*/  SHFL.IDX PT, R8, R2, R12, 0x1f ;  /* 0x00001f0c02087589 */ /* 0x00072400000e0000 */
.L_x_5255:
[----:B01-3--:R-:W0:Y:S01]  /*18440*/  LDC.64 R2, c[0x0][0xd68] ;  /* 0x00035a00ff027b82 */ /* 0x00be220000000a00 */
[----:B------:R-:W-:Y:S01]  /*18450*/  IMAD.IADD R19, R7, 0x1, R19 ;  /* 0x0000000107137824 */ /* 0x000fe200078e0213 */
[----:B------:R-:W-:-:S03]  /*18460*/  ULDC.64 UR4, c[0x0][0x208] ;  /* 0x0000820000047ab9 */ /* 0x000fc60000000a00 */
[----:B0-----:R-:W-:-:S05]  /*18470*/  IMAD.WIDE R2, R19, 0x4, R2 ;  /* 0x0000000413027825 */ /* 0x001fca00078e0202 */
[----:B------:R0:W2:Y:S01]  /*18480*/  LDG.E R10, desc[UR4][R2.64] ;  /* 0x00000004020a7981 */ /* 0x0000a2000c1e1900 */
[----:B----4-:R-:W-:Y:S02]  /*18490*/  IMAD R16, R8, R5, R16 ;  /* 0x0000000508107224 */ /* 0x010fe400078e0210 */
[----:B0-----:R-:W-:Y:S02]  /*184a0*/  IMAD.MOV.U32 R2, RZ, RZ, RZ ;  /* 0x000000ffff027224 */ /* 0x001fe400078e00ff */
[----:B--2---:R-:W-:-:S05]  /*184b0*/  IMAD R6, R17, R10, RZ ;  /* 0x0000000a11067224 */ /* 0x004fca00078e02ff */
        /* <DEDUP_REMOVED lines=57> */
[----:B------:R-:W-:-:S03]  /*18850*/  IMAD R18, R3, R5, R4 ;  /* 0x0000000503127224 */ /* 0x000fc600078e0204 */
[----:B------:R-:W-:Y:S01]  /*18860*/  IADD3 R17, R17, R2, RZ ;  /* 0x0000000211117210 */ /* 0x000fe20007ffe0ff */
[----:B------:R-:W-:Y:S06]  /*18870*/  BRA `(.L_x_5257) ;  /* 0x00000000001c7947 */ /* 0x000fec0003800000 */
.L_x_5249:
[----:B------:R-:W-:Y:S01]  /*18880*/  UMOV UR4, URZ ;  /* 0x0000003f00047c82 */ /* 0x000fe20008000000 */
[----:B------:R-:W-:Y:S01]  /*18890*/  UMOV UR5, URZ ;  /* 0x0000003f00057c82 */ /* 0x000fe20008000000 */
[----:B------:R-:W-:Y:S01]  /*188a0*/  ULDC UR6, c[0x0][0xd14] ;  /* 0x0003450000067ab9 */ /* 0x000fe20000000800 */
[----:B------:R-:W-:Y:S02]  /*188b0*/  IMAD.MOV.U32 R16, RZ, RZ, R4 ;  /* 0x000000ffff107224 */ /* 0x000fe400078e0004 */
[----:B------:R-:W-:Y:S02]  /*188c0*/  IMAD.U32 R17, RZ, RZ, UR4 ;  /* 0x00000004ff117e24 */ /* 0x000fe4000f8e00ff */
[----:B------:R-:W-:Y:S02]  /*188d0*/  IMAD.U32 R18, RZ, RZ, UR5 ;  /* 0x00000005ff127e24 */ /* 0x000fe4000f8e00ff */
[----:B------:R-:W-:-:S07]  /*188e0*/  IMAD.U32 R19, RZ, RZ, UR6 ;  /* 0x00000006ff137e24 */ /* 0x000fce000f8e00ff */
.L_x_5257:
        /* <DEDUP_REMOVED lines=12> */
.L_x_5184:
[----:B-1----:R-:W3:Y:S01]  /*189b0*/  LDL R0, [R1+0x1c] ;  /* 0x00001c0001007983 */ /* 0x002ee20000100800 */
[----:B------:R-:W1:Y:S01]  /*189c0*/  S2R R3, SR_CgaCtaId ;  /* 0x0000000000037919 */ /* 0x000e620000008800 */
[----:B---3--:R-:W-:Y:S02]  /*189d0*/  R2UR UR4, R0 ;  /* 0x00000000000472ca */ /* 0x008fe400000e0000 */
[----:B------:R-:W-:-:S04]  /*189e0*/  MOV R0, 0x400 ;  /* 0x0000040000007802 */ /* 0x000fc80000000f00 */
[----:B-1----:R-:W-:-:S07]  /*189f0*/  LEA R0, R3, R0, 0x18 ;  /* 0x0000000003007211 */ /* 0x002fce00078ec0ff */
[----:B------:R-:W-:-:S04]  /*18a00*/  UIADD3 UR4, UR4, 0x1, URZ ;  /* 0x0000000104047890 */ /* 0x000fc8000fffe03f */
[----:B------:R-:W-:-:S04]  /*18a10*/  ULEA.HI UR5, UR4, UR4, URZ, 0x1 ;  /* 0x0000000404057291 */ /* 0x000fc8000f8f083f */
[----:B------:R-:W-:-:S04]  /*18a20*/  ULOP3.LUT UR5, UR5, 0xfffffffe, URZ, 0xc0, !UPT ;  /* 0xfffffffe05057892 */ /* 0x000fc8000f8ec03f */
[----:B------:R-:W-:-:S06]  /*18a30*/  UIADD3 UR5, UR4, -UR5, URZ ;  /* 0x8000000504057290 */ /* 0x000fcc000fffe03f */
[----:B------:R-:W-:-:S05]  /*18a40*/  IMAD.U32 R3, RZ, RZ, UR5 ;  /* 0x00000005ff037e24 */ /* 0x000fca000f8e00ff */
[----:B------:R-:W-:-:S04]  /*18a50*/  SHF.L.U32 R3, R3, 0x1f, RZ ;  /* 0x0000001f03037819 */ /* 0x000fc800000006ff */
[----:B------:R-:W1:Y:S02]  /*18a60*/  SYNCS.PHASECHK.TRANS64.TRYWAIT P0, [R0+URZ+0x38820], R3 ;  /* 0x03882003000075a7 */ /* 0x000e64000800017f */
[----:B-1----:R-:W-:Y:S05]  /*18a70*/  @!P0 BRA `(.L_x_5259) ;  /* 0x0000001400188947 */ /* 0x002fea0003800000 */
.L_x_5313:
[----:B------:R-:W-:-:S03]  /*18a80*/  UMOV UR4, 0xffffffff ;  /* 0xffffffff00047882 */ /* 0x000fc60000000000 */
[----:B------:R-:W-:Y:S05]  /*18a90*/  BRA.DIV UR4, `(.L_x_5260) ;  /* 0x0000001604247947 */ /* 0x000fea000b800000 */
[----:B--2---:R-:W2:Y:S02]  /*18aa0*/  S2R R2, SR_TID.X ;  /* 0x0000000000027919 */ /* 0x004ea40000002100 */
[----:B--2---:R-:W-:-:S04]  /*18ab0*/  SHF.R.U32.HI R2, RZ, 0x5, R2 ;  /* 0x00000005ff027819 */ /* 0x004fc80000011602 */
[----:B------:R-:W-:-:S05]  /*18ac0*/  LOP3.LUT R2, R2, 0x3, RZ, 0xc0, !PT ;  /* 0x0000000302027812 */ /* 0x000fca00078ec0ff */
[----:B------:R2:W3:Y:S02]  /*18ad0*/  SHFL.IDX PT, R14, R2, RZ, 0x1f ;  /* 0x00001fff020e7589 */ /* 0x0004e400000e0000 */
.L_x_5316:
[----:B---3--:R-:W-:Y:S01]  /*18ae0*/  ISETP.NE.AND P0, PT, R14, RZ, PT ;  /* 0x000000ff0e00720c */ /* 0x008fe20003f05270 */
[----:B------:R-:W-:-:S12]  /*18af0*/  BSSY B0, `(.L_x_5261) ;  /* 0x0000027000007945 */ /* 0x000fd80003800000 */
[----:B------:R-:W-:Y:S05]  /*18b00*/  @P0 BRA `(.L_x_5262) ;  /* 0x0000000000940947 */ /* 0x000fea0003800000 */
[----:B------:R-:W-:-:S03]  /*18b10*/  UMOV UR4, 0xffffffff ;  /* 0xffffffff00047882 */ /* 0x000fc60000000000 */
[----:B------:R-:W-:Y:S05]  /*18b20*/  BRA.DIV UR4, `(.L_x_5263) ;  /* 0x0000001604347947 */ /* 0x000fea000b800000 */
[----:B------:R-:W-:-:S13]  /*18b30*/  ELECT P6, URZ, PT ;  /* 0x00000000003f782f */ /* 0x000fda00038c0000 */
.L_x_5319:
[----:B------:R-:W-:Y:S05]  /*18b40*/  @!P6 BRA `(.L_x_5262) ;  /* 0x000000000084e947 */ /* 0x000fea0003800000 */
[----:B--2---:R-:W2:Y:S02]  /*18b50*/  LDL.LU R2, [R1+0x24] ;  /* 0x0000240001027983 */ /* 0x004ea40000300800 */
[----:B--2---:R-:W-:-:S04]  /*18b60*/  LOP3.LUT R2, R2, 0x2, RZ, 0xfc, !PT ;  /* 0x0000000202027812 */ /* 0x004fc800078efcff */
[----:B------:R-:W-:-:S13]  /*18b70*/  ISETP.NE.AND P2, PT, R2, 0x3, PT ;  /* 0x000000030200780c */ /* 0x000fda0003f45270 */
[----:B------:R-:W-:Y:S05]  /*18b80*/  @!P2 BRA `(.L_x_5264) ;  /* 0x000000000004a947 */ /* 0x000fea0003800000 */
[----:B------:R-:W-:Y:S01]  /*18b90*/  BPT.TRAP 0x1 ;  /* 0x000000040000795c */ /* 0x000fe20000300000 */
.L_x_5264:
        /* <DEDUP_REMOVED lines=14> */
.L_x_5320:
[----:B------:R-:W2:Y:S02]  /*18c80*/  SYNCS.PHASECHK.TRANS64.TRYWAIT P0, [R7+URZ], R2 ;  /* 0x00000002070075a7 */ /* 0x000ea4000800017f */
[----:B--2---:R-:W-:Y:S05]  /*18c90*/  @!P0 BRA `(.L_x_5266) ;  /* 0x00000014000c8947 */ /* 0x004fea0003800000 */
.L_x_5321:
[----:B------:R-:W-:Y:S05]  /*18ca0*/  @!P2 BRA `(.L_x_5267) ;  /* 0x000000000004a947 */ /* 0x000fea0003800000 */
[----:B------:R-:W-:Y:S01]  /*18cb0*/  BPT.TRAP 0x1 ;  /* 0x000000040000795c */ /* 0x000fe20000300000 */
.L_x_5267:
[----:B------:R-:W3:Y:S01]  /*18cc0*/  LDL.LU R4, [R1] ;  /* 0x0000000001047983 */ /* 0x000ee20000300800 */
[----:B------:R-:W-:-:S04]  /*18cd0*/  VIADD R0, R0, 0x38860 ;  /* 0x0003886000007836 */ /* 0x000fc80000000000 */
[----:B---3--:R-:W-:-:S04]  /*18ce0*/  IMAD R4, R4, 0x8, R0 ;  /* 0x0000000804047824 */ /* 0x008fc800078e0200 */
[----:B------:R-:W3:Y:S02]  /*18cf0*/  SYNCS.PHASECHK.TRANS64.TRYWAIT P0, [R4+URZ], R5 ;  /* 0x00000005040075a7 */ /* 0x000ee4000800017f */
[----:B---3--:R-:W-:Y:S05]  /*18d00*/  @!P0 BRA `(.L_x_5268) ;  /* 0x0000001400048947 */ /* 0x008fea0003800000 */
.L_x_5322:
[----:B------:R-:W-:-:S07]  /*18d10*/  IMAD R3, R3, 0x8, R0 ;  /* 0x0000000803037824 */ /* 0x000fce00078e0200 */
.L_x_5269:
[----:B----4-:R4:W0:Y:S02]  /*18d20*/  SYNCS.PHASECHK.TRANS64.TRYWAIT P0, [R3+URZ], R2 ;  /* 0x00000002030075a7 */ /* 0x010824000800017f */
[----:B0-----:R-:W-:Y:S05]  /*18d30*/  @!P0 NANOSLEEP.SYNCS 0x989680 ;  /* 0x009896800000895d */ /* 0x001fea0003900000 */
[----:B------:R-:W0:Y:S02]  /*18d40*/  @!P0 SYNCS.PHASECHK.TRANS64 P0, [R3+URZ], R2 ;  /* 0x00000002030085a7 */ /* 0x000e24000800007f */
[----:B0-----:R-:W-:Y:S05]  /*18d50*/  @!P0 BRA `(.L_x_5269) ;  /* 0xfffffffc00f08947 */ /* 0x001fea000383ffff */
.L_x_5262:
[----:B------:R-:W-:Y:S05]  /*18d60*/  BSYNC B0 ;  /* 0x0000000000007941 */ /* 0x000fea0003800000 */
.L_x_5261:
[----:B------:R-:W-:Y:S05]  /*18d70*/  EXIT ;  /* 0x000000000000794d */ /* 0x000fea0003800000 */
.L_x_5094:
[----:B0-----:R-:W-:-:S04]  /*18d80*/  IMAD.U32 R3, RZ, RZ, UR37 ;  /* 0x00000025ff037e24 */ /* 0x001fc8000f8e00ff */
[----:B------:R0:W1:Y:S03]  /*18d90*/  SYNCS.PHASECHK.TRANS64.TRYWAIT P1, [R3+URZ+0x38800], R0 ;  /* 0x03880000030075a7 */ /* 0x000066000802017f */
[----:B-1----:R-:W-:Y:S05]  /*18da0*/  @!P1 NANOSLEEP.SYNCS 0x989680 ;  /* 0x009896800000995d */ /* 0x002fea0003900000 */
[----:B------:R-:W1:Y:S02]  /*18db0*/  @!P1 SYNCS.PHASECHK.TRANS64 P1, [R3+URZ+0x38800], R0 ;  /* 0x03880000030095a7 */ /* 0x000e64000802007f */
[----:B-1----:R-:W-:Y:S05]  /*18dc0*/  @!P1 BRA `(.L_x_5094) ;  /* 0xfffffffc00ec9947 */ /* 0x002fea000383ffff */
[----:B------:R-:W-:Y:S05]  /*18dd0*/  BRA `(.L_x_5270) ;  /* 0xfffffeac00947947 */ /* 0x000fea000383ffff */
.L_x_5098:
[----:B--2---:R2:W3:Y:S02]  /*18de0*/  SYNCS.PHASECHK.TRANS64.TRYWAIT P1, [R4+URZ+0x38830], R5 ;  /* 0x03883005040075a7 */ /* 0x0044e4000802017f */
[----:B---3--:R-:W-:Y:S05]  /*18df0*/  @!P1 NANOSLEEP.SYNCS 0x989680 ;  /* 0x009896800000995d */ /* 0x008fea0003900000 */
[----:B------:R-:W3:Y:S02]  /*18e00*/  @!P1 SYNCS.PHASECHK.TRANS64 P1, [R4+URZ+0x38830], R5 ;  /* 0x03883005040095a7 */ /* 0x000ee4000802007f */
[----:B---3--:R-:W-:Y:S05]  /*18e10*/  @!P1 BRA `(.L_x_5098) ;  /* 0xfffffffc00f09947 */ /* 0x008fea000383ffff */
[----:B------:R-:W-:Y:S05]  /*18e20*/  BRA `(.L_x_5097) ;  /* 0xfffffeac00ac7947 */ /* 0x000fea000383ffff */
.L_x_5099:
[----:B0-----:R-:W-:-:S04]  /*18e30*/  IMAD.U32 R7, RZ, RZ, UR37 ;  /* 0x00000025ff077e24 */ /* 0x001fc8000f8e00ff */
[----:B------:R0:W3:Y:S03]  /*18e40*/  SYNCS.PHASECHK.TRANS64.TRYWAIT P1, [R7+URZ+0x38810], R0 ;  /* 0x03881000070075a7 */ /* 0x0000e6000802017f */
[----:B---3--:R-:W-:Y:S05]  /*18e50*/  @!P1 NANOSLEEP.SYNCS 0x989680 ;  /* 0x009896800000995d */ /* 0x008fea0003900000 */
[----:B------:R-:W3:Y:S02]  /*18e60*/  @!P1 SYNCS.PHASECHK.TRANS64 P1, [R7+URZ+0x38810], R0 ;  /* 0x03881000070095a7 */ /* 0x000ee4000802007f */
[----:B---3--:R-:W-:Y:S05]  /*18e70*/  @!P1 BRA `(.L_x_5099) ;  /* 0xfffffffc00ec9947 */ /* 0x008fea000383ffff */
[----:B------:R-:W-:Y:S05]  /*18e80*/  BRA `(.L_x_5271) ;  /* 0xfffffeb000347947 */ /* 0x000fea000383ffff */
.L_x_5103:
[----:B----4-:R4:W0:Y:S02]  /*18e90*/  SYNCS.PHASECHK.TRANS64.TRYWAIT P1, [R4+URZ+0x38850], R5 ;  /* 0x03885005040075a7 */ /* 0x010824000802017f */
[----:B0-----:R-:W-:Y:S05]  /*18ea0*/  @!P1 NANOSLEEP.SYNCS 0x989680 ;  /* 0x009896800000995d */ /* 0x001fea0003900000 */
[----:B------:R-:W0:Y:S02]  /*18eb0*/  @!P1 SYNCS.PHASECHK.TRANS64 P1, [R4+URZ+0x38850], R5 ;  /* 0x03885005040095a7 */ /* 0x000e24000802007f */
[----:B0-----:R-:W-:Y:S05]  /*18ec0*/  @!P1 BRA `(.L_x_5103) ;  /* 0xfffffffc00f09947 */ /* 0x001fea000383ffff */
[----:B------:R-:W-:Y:S05]  /*18ed0*/  BRA `(.L_x_5102) ;  /* 0xfffffeb000407947 */ /* 0x000fea000383ffff */
.L_x_5119:
[----:B-1----:R-:W-:-:S04]  /*18ee0*/  IMAD.U32 R10, RZ, RZ, UR7 ;  /* 0x00000007ff0a7e24 */ /* 0x002fc8000f8e00ff */
[----:B------:R1:W2:Y:S03]  /*18ef0*/  SYNCS.PHASECHK.TRANS64.TRYWAIT P2, [R10+URZ+0x38830], R9 ;  /* 0x038830090a0075a7 */ /* 0x0002a6000804017f */
[----:B--2---:R-:W-:Y:S05]  /*18f00*/  @!P2 NANOSLEEP.SYNCS 0x989680 ;  /* 0x009896800000a95d */ /* 0x004fea0003900000 */
[----:B------:R-:W2:Y:S02]  /*18f10*/  @!P2 SYNCS.PHASECHK.TRANS64 P2, [R10+URZ+0x38830], R9 ;  /* 0x038830090a00a5a7 */ /* 0x000ea4000804007f */
[----:B--2---:R-:W-:Y:S05]  /*18f20*/  @!P2 BRA `(.L_x_5119) ;  /* 0xfffffffc00eca947 */ /* 0x004fea000383ffff */
[----:B------:R-:W-:Y:S05]  /*18f30*/  BRA `(.L_x_5118) ;  /* 0xfffffedc00987947 */ /* 0x000fea000383ffff */
.L_x_5123:
[----:B-1----:R-:W-:-:S04]  /*18f40*/  IMAD.U32 R10, RZ, RZ, UR7 ;  /* 0x00000007ff0a7e24 */ /* 0x002fc8000f8e00ff */
[----:B------:R1:W3:Y:S03]  /*18f50*/  SYNCS.PHASECHK.TRANS64.TRYWAIT P2, [R10+URZ+0x38850], R9 ;  /* 0x038850090a0075a7 */ /* 0x0002e6000804017f */
[----:B---3--:R-:W-:Y:S05]  /*18f60*/  @!P2 NANOSLEEP.SYNCS 0x989680 ;  /* 0x009896800000a95d */ /* 0x008fea0003900000 */
[----:B------:R-:W3:Y:S02]  /*18f70*/  @!P2 SYNCS.PHASECHK.TRANS64 P2, [R10+URZ+0x38850], R9 ;  /* 0x038850090a00a5a7 */ /* 0x000ee4000804007f */
[----:B---3--:R-:W-:Y:S05]  /*18f80*/  @!P2 BRA `(.L_x_5123) ;  /* 0xfffffffc00eca947 */ /* 0x008fea000383ffff */
[----:B------:R-:W-:Y:S05]  /*18f90*/  BRA `(.L_x_5122) ;  /* 0xfffffee000187947 */ /* 0x000fea000383ffff */
.L_x_5140:
[----:B-1----:R-:W-:-:S04]  /*18fa0*/  IMAD.U32 R7, RZ, RZ, UR6 ;  /* 0x00000006ff077e24 */ /* 0x002fc8000f8e00ff */
[----:B------:R1:W2:Y:S03]  /*18fb0*/  SYNCS.PHASECHK.TRANS64.TRYWAIT P3, [R7+URZ+0x38830], R6 ;  /* 0x03883006070075a7 */ /* 0x0002a6000806017f */
[----:B--2---:R-:W-:Y:S05]  /*18fc0*/  @!P3 NANOSLEEP.SYNCS 0x989680 ;  /* 0x009896800000b95d */ /* 0x004fea0003900000 */
[----:B------:R-:W2:Y:S02]  /*18fd0*/  @!P3 SYNCS.PHASECHK.TRANS64 P3, [R7+URZ+0x38830], R6 ;  /* 0x038830060700b5a7 */ /* 0x000ea4000806007f */
[----:B--2---:R-:W-:Y:S05]  /*18fe0*/  @!P3 BRA `(.L_x_5140) ;  /* 0xfffffffc00ecb947 */ /* 0x004fea000383ffff */
[----:B------:R-:W-:Y:S05]  /*18ff0*/  BRA `(.L_x_5139) ;  /* 0xffffff1400007947 */ /* 0x000fea000383ffff */
.L_x_5144:
[----:B-1----:R-:W-:-:S04]  /*19000*/  IMAD.U32 R7, RZ, RZ, UR6 ;  /* 0x00000006ff077e24 */ /* 0x002fc8000f8e00ff */
[----:B------:R1:W3:Y:S03]  /*19010*/  SYNCS.PHASECHK.TRANS64.TRYWAIT P3, [R7+URZ+0x38850], R6 ;  /* 0x03885006070075a7 */ /* 0x0002e6000806017f */
[----:B---3--:R-:W-:Y:S05]  /*19020*/  @!P3 NANOSLEEP.SYNCS 0x989680 ;  /* 0x009896800000b95d */ /* 0x008fea0003900000 */
[----:B------:R-:W3:Y:S02]  /*19030*/  @!P3 SYNCS.PHASECHK.TRANS64 P3, [R7+URZ+0x38850], R6 ;  /* 0x038850060700b5a7 */ /* 0x000ee4000806007f */
[----:B---3--:R-:W-:Y:S05]  /*19040*/  @!P3 BRA `(.L_x_5144) ;  /* 0xfffffffc00ecb947 */ /* 0x008fea000383ffff */
[----:B------:R-:W-:Y:S05]  /*19050*/  BRA `(.L_x_5143) ;  /* 0xffffff1400807947 */ /* 0x000fea000383ffff */
.L_x_5150:
[----:B--2---:R-:W-:-:S04]  /*19060*/  MOV R15, UR7 ;  /* 0x00000007000f7c02 */ /* 0x004fc80008000f00 */
[----:B------:R2:W3:Y:S03]  /*19070*/  SYNCS.PHASECHK.TRANS64.TRYWAIT P2, [R15+URZ+0x38830], R6 ;  /* 0x038830060f0075a7 */ /* 0x0004e6000804017f */
[----:B---3--:R-:W-:Y:S05]  /*19080*/  @!P2 NANOSLEEP.SYNCS 0x989680 ;  /* 0x009896800000a95d */ /* 0x008fea0003900000 */
[----:B------:R-:W3:Y:S02]  /*19090*/  @!P2 SYNCS.PHASECHK.TRANS64 P2, [R15+URZ+0x38830], R6 ;  /* 0x038830060f00a5a7 */ /* 0x000ee4000804007f */
[----:B---3--:R-:W-:Y:S05]  /*190a0*/  @!P2 BRA `(.L_x_5150) ;  /* 0xfffffffc00eca947 */ /* 0x008fea000383ffff */
[----:B------:R-:W-:Y:S05]  /*190b0*/  BRA `(.L_x_5149) ;  /* 0xffffff3c00587947 */ /* 0x000fea000383ffff */
.L_x_5154:
[----:B--2---:R-:W-:-:S04]  /*190c0*/  IMAD.U32 R15, RZ, RZ, UR7 ;  /* 0x00000007ff0f7e24 */ /* 0x004fc8000f8e00ff */
[----:B------:R2:W3:Y:S03]  /*190d0*/  SYNCS.PHASECHK.TRANS64.TRYWAIT P2, [R15+URZ+0x38850], R6 ;  /* 0x038850060f0075a7 */ /* 0x0004e6000804017f */
[----:B---3--:R-:W-:Y:S05]  /*190e0*/  @!P2 NANOSLEEP.SYNCS 0x989680 ;  /* 0x009896800000a95d */ /* 0x008fea0003900000 */
[----:B------:R-:W3:Y:S02]  /*190f0*/  @!P2 SYNCS.PHASECHK.TRANS64 P2, [R15+URZ+0x38850], R6 ;  /* 0x038850060f00a5a7 */ /* 0x000ee4000804007f */
[----:B---3--:R-:W-:Y:S05]  /*19100*/  @!P2 BRA `(.L_x_5154) ;  /* 0xfffffffc00eca947 */ /* 0x008fea000383ffff */
[----:B------:R-:W-:Y:S05]  /*19110*/  BRA `(.L_x_5153) ;  /* 0xffffff3c00d87947 */ /* 0x000fea000383ffff */
.L_x_5203:
        /* <DEDUP_REMOVED lines=11> */
.L_x_5273:
[----:B------:R-:W-:Y:S05]  /*191d0*/  BSYNC B0 ;  /* 0x0000000000007941 */ /* 0x000fea0003800000 */
.L_x_5272:
[----:B------:R-:W-:Y:S05]  /*191e0*/  BRA `(.L_x_5274) ;  /* 0xffffffbc00dc7947 */ /* 0x000fea000383ffff */
.L_x_5204:
[----:B------:R-:W-:Y:S01]  /*191f0*/  BSSY B0, `(.L_x_5275) ;  /* 0x0000006000007945 */ /* 0x000fe20003800000 */
[----:B------:R-:W-:-:S07]  /*19200*/  IMAD.MOV.U32 R15, RZ, RZ, -0x1 ;  /* 0xffffffffff0f7424 */ /* 0x000fce00078e00ff */
[----:B0-----:R-:W-:Y:S05]  /*19210*/  WARPSYNC.COLLECTIVE R15, `(.L_x_5276) ;  /* 0x000000000f0c7348 */ /* 0x001fea0003c00000 */
[----:B------:R-:W-:Y:S02]  /*19220*/  ELECT P6, UR62, PT ;  /* 0x00000000003e782f */ /* 0x000fe400038c0000 */
[----:B------:R-:W-:Y:S01]  /*19230*/  MOV R14, UR62 ;  /* 0x0000003e000e7c02 */ /* 0x000fe20008000f00 */
[----:B0-----:R-:W-:Y:S10]  /*19240*/  ENDCOLLECTIVE ;  /* 0x000000000000791b */ /* 0x001ff40003800000 */
.L_x_5276:
[----:B------:R-:W-:Y:S05]  /*19250*/  BSYNC B0 ;  /* 0x0000000000007941 */ /* 0x000fea0003800000 */
.L_x_5275:
[----:B------:R-:W-:Y:S05]  /*19260*/  BRA `(.L_x_5277) ;  /* 0xffffffbc00cc7947 */ /* 0x000fea000383ffff */
.L_x_5207:
[----:B-1----:R1:W2:Y:S02]  /*19270*/  SYNCS.PHASECHK.TRANS64.TRYWAIT P0, [R9+URZ+0x38840], R10 ;  /* 0x0388400a090075a7 */ /* 0x0022a4000800017f */
[----:B--2---:R-:W-:Y:S05]  /*19280*/  @!P0 NANOSLEEP.SYNCS 0x989680 ;  /* 0x009896800000895d */ /* 0x004fea0003900000 */
[----:B------:R-:W2:Y:S02]  /*19290*/  @!P0 SYNCS.PHASECHK.TRANS64 P0, [R9+URZ+0x38840], R10 ;  /* 0x0388400a090085a7 */ /* 0x000ea4000800007f */
[----:B--2---:R-:W-:Y:S05]  /*192a0*/  @!P0 BRA `(.L_x_5207) ;  /* 0xfffffffc00f08947 */ /* 0x004fea000383ffff */
[----:B------:R-:W-:Y:S05]  /*192b0*/  BRA `(.L_x_5278) ;  /* 0xffffffc000387947 */ /* 0x000fea000383ffff */
.L_x_5211:
        /* <DEDUP_REMOVED lines=8> */
.L_x_5214:
[----:B-1----:R1:W2:Y:S02]  /*19340*/  SYNCS.PHASECHK.TRANS64.TRYWAIT P0, [R6+URZ+0x38860], R9 ;  /* 0x03886009060075a7 */ /* 0x0022a4000800017f */
[----:B--2---:R-:W-:Y:S05]  /*19350*/  @!P0 NANOSLEEP.SYNCS 0x989680 ;  /* 0x009896800000895d */ /* 0x004fea0003900000 */
[----:B------:R-:W2:Y:S02]  /*19360*/  @!P0 SYNCS.PHASECHK.TRANS64 P0, [R6+URZ+0x38860], R9 ;  /* 0x03886009060085a7 */ /* 0x000ea4000800007f */
[----:B--2---:R-:W-:Y:S05]  /*19370*/  @!P0 BRA `(.L_x_5214) ;  /* 0xfffffffc00f08947 */ /* 0x004fea000383ffff */
[----:B------:R-:W-:Y:S05]  /*19380*/  BRA `(.L_x_5280) ;  /* 0xffffffc800347947 */ /* 0x000fea000383ffff */
.L_x_5223:
[----:B-1----:R1:W2:Y:S02]  /*19390*/  SYNCS.PHASECHK.TRANS64.TRYWAIT P0, [R2+URZ+0x38840], R3 ;  /* 0x03884003020075a7 */ /* 0x0022a4000800017f */
[----:B--2---:R-:W-:Y:S05]  /*193a0*/  @!P0 NANOSLEEP.SYNCS 0x989680 ;  /* 0x009896800000895d */ /* 0x004fea0003900000 */
[----:B------:R-:W2:Y:S02]  /*193b0*/  @!P0 SYNCS.PHASECHK.TRANS64 P0, [R2+URZ+0x38840], R3 ;  /* 0x03884003020085a7 */ /* 0x000ea4000800007f */
[----:B--2---:R-:W-:Y:S05]  /*193c0*/  @!P0 BRA `(.L_x_5223) ;  /* 0xfffffffc00f08947 */ /* 0x004fea000383ffff */
[----:B------:R-:W-:Y:S05]  /*193d0*/  BRA `(.L_x_5281) ;  /* 0xffffffd0000c7947 */ /* 0x000fea000383ffff */
.L_x_5225:
[----:B--2---:R2:W3:Y:S02]  /*193e0*/  SYNCS.PHASECHK.TRANS64.TRYWAIT P0, [R2+URZ+0x38860], R3 ;  /* 0x03886003020075a7 */ /* 0x0044e4000800017f */
[----:B---3--:R-:W-:Y:S05]  /*193f0*/  @!P0 NANOSLEEP.SYNCS 0x989680 ;  /* 0x009896800000895d */ /* 0x008fea0003900000 */
[----:B------:R-:W3:Y:S02]  /*19400*/  @!P0 SYNCS.PHASECHK.TRANS64 P0, [R2+URZ+0x38860], R3 ;  /* 0x03886003020085a7 */ /* 0x000ee4000800007f */
[----:B---3--:R-:W-:Y:S05]  /*19410*/  @!P0 BRA `(.L_x_5225) ;  /* 0xfffffffc00f08947 */ /* 0x008fea000383ffff */
[----:B------:R-:W-:Y:S05]  /*19420*/  BRA `(.L_x_5282) ;  /* 0xffffffd0007c7947 */ /* 0x000fea000383ffff */
.L_x_5230:
[----:B--2---:R2:W3:Y:S02]  /*19430*/  SYNCS.PHASECHK.TRANS64.TRYWAIT P0, [R2+URZ+0x38840], R3 ;  /* 0x03884003020075a7 */ /* 0x0044e4000800017f */
[----:B---3--:R-:W-:Y:S05]  /*19440*/  @!P0 NANOSLEEP.SYNCS 0x989680 ;  /* 0x009896800000895d */ /* 0x008fea0003900000 */
[----:B------:R-:W3:Y:S02]  /*19450*/  @!P0 SYNCS.PHASECHK.TRANS64 P0, [R2+URZ+0x38840], R3 ;  /* 0x03884003020085a7 */ /* 0x000ee4000800007f */
[----:B---3--:R-:W-:Y:S05]  /*19460*/  @!P0 BRA `(.L_x_5230) ;  /* 0xfffffffc00f08947 */ /* 0x008fea000383ffff */
[----:B------:R-:W-:Y:S05]  /*19470*/  BRA `(.L_x_5283) ;  /* 0xffffffd8001c7947 */ /* 0x000fea000383ffff */
.L_x_5232:
[----:B0-----:R0:W1:Y:S02]  /*19480*/  SYNCS.PHASECHK.TRANS64.TRYWAIT P1, [R2+URZ+0x38860], R3 ;  /* 0x03886003020075a7 */ /* 0x001064000802017f */
[----:B-1----:R-:W-:Y:S05]  /*19490*/  @!P1 NANOSLEEP.SYNCS 0x989680 ;  /* 0x009896800000995d */ /* 0x002fea0003900000 */
[----:B------:R-:W1:Y:S02]  /*194a0*/  @!P1 SYNCS.PHASECHK.TRANS64 P1, [R2+URZ+0x38860], R3 ;  /* 0x03886003020095a7 */ /* 0x000e64000802007f */
[----:B-1----:R-:W-:Y:S05]  /*194b0*/  @!P1 BRA `(.L_x_5232) ;  /* 0xfffffffc00f09947 */ /* 0x002fea000383ffff */
[----:B------:R-:W-:Y:S05]  /*194c0*/  BRA `(.L_x_5284) ;  /* 0xffffffd800887947 */ /* 0x000fea000383ffff */
.L_x_5237:
[----:B---3--:R3:W4:Y:S02]  /*194d0*/  SYNCS.PHASECHK.TRANS64.TRYWAIT P0, [R2+URZ+0x38840], R3 ;  /* 0x03884003020075a7 */ /* 0x008724000800017f */
[----:B----4-:R-:W-:Y:S05]  /*194e0*/  @!P0 NANOSLEEP.SYNCS 0x989680 ;  /* 0x009896800000895d */ /* 0x010fea0003900000 */
[----:B------:R-:W4:Y:S02]  /*194f0*/  @!P0 SYNCS.PHASECHK.TRANS64 P0, [R2+URZ+0x38840], R3 ;  /* 0x03884003020085a7 */ /* 0x000f24000800007f */
[----:B----4-:R-:W-:Y:S05]  /*19500*/  @!P0 BRA `(.L_x_5237) ;  /* 0xfffffffc00f08947 */ /* 0x010fea000383ffff */
[----:B------:R-:W-:Y:S05]  /*19510*/  BRA `(.L_x_5285) ;  /* 0xffffffe000047947 */ /* 0x000fea000383ffff */
.L_x_5239:
[----:B0-----:R0:W1:Y:S02]  /*19520*/  SYNCS.PHASECHK.TRANS64.TRYWAIT P1, [R2+URZ+0x38860], R3 ;  /* 0x03886003020075a7 */ /* 0x001064000802017f */
[----:B-1----:R-:W-:Y:S05]  /*19530*/  @!P1 NANOSLEEP.SYNCS 0x989680 ;  /* 0x009896800000995d */ /* 0x002fea0003900000 */
[----:B------:R-:W1:Y:S02]  /*19540*/  @!P1 SYNCS.PHASECHK.TRANS64 P1, [R2+URZ+0x38860], R3 ;  /* 0x03886003020095a7 */ /* 0x000e64000802007f */
[----:B-1----:R-:W-:Y:S05]  /*19550*/  @!P1 BRA `(.L_x_5239) ;  /* 0xfffffffc00f09947 */ /* 0x002fea000383ffff */
[----:B------:R-:W-:Y:S05]  /*19560*/  BRA `(.L_x_5286) ;  /* 0xffffffe000747947 */ /* 0x000fea000383ffff */
.L_x_5244:
        /* <DEDUP_REMOVED lines=8> */
.L_x_5288:
[----:B------:R-:W-:Y:S05]  /*195f0*/  BSYNC B0 ;  /* 0x0000000000007941 */ /* 0x000fea0003800000 */
.L_x_5287:
        /* <DEDUP_REMOVED lines=8> */
.L_x_5289:
[----:B------:R-:W-:Y:S01]  /*19680*/  IMAD.MOV.U32 R16, RZ, RZ, R14 ;  /* 0x000000ffff107224 */ /* 0x000fe200078e000e */
[----:B------:R-:W-:Y:S06]  /*19690*/  BRA `(.L_x_5290) ;  /* 0xffffffe400c47947 */ /* 0x000fec000383ffff */
.L_x_5247:
[----:B------:R-:W-:Y:S01]  /*196a0*/  BSSY B0, `(.L_x_5291) ;  /* 0x0000008000007945 */ /* 0x000fe20003800000 */
[----:B0----5:R-:W-:Y:S01]  /*196b0*/  IMAD.MOV.U32 R13, RZ, RZ, R3 ;  /* 0x000000ffff0d7224 */ /* 0x021fe200078e0003 */
[----:B------:R-:W-:Y:S01]  /*196c0*/  MOV R11, RZ ;  /* 0x000000ff000b7202 */ /* 0x000fe20000000f00 */
[----:B------:R-:W-:Y:S02]  /*196d0*/  IMAD.MOV.U32 R12, RZ, RZ, 0x1 ;  /* 0x00000001ff0c7424 */ /* 0x000fe400078e00ff */
[----:B------:R-:W-:-:S07]  /*196e0*/  IMAD.MOV.U32 R15, RZ, RZ, -0x1 ;  /* 0xffffffffff0f7424 */ /* 0x000fce00078e00ff */
[----:B-1234-:R-:W-:Y:S05]  /*196f0*/  WARPSYNC.COLLECTIVE R15, `(.L_x_5292) ;  /* 0x000000000f087348 */ /* 0x01efea0003c00000 */
[----:B------:R0:W0:Y:S02]  /*19700*/  SHFL.UP P6, R14, R13, R12, R11 ;  /* 0x0400000c0d0e7389 */ /* 0x00002400000c000b */
[----:B01234-:R-:W-:Y:S01]  /*19710*/  ENDCOLLECTIVE ;  /* 0x000000000000791b */ /* 0x01ffe20003800000 */
.L_x_5292:
[----:B------:R-:W-:Y:S05]  /*19720*/  BSYNC B0 ;  /* 0x0000000000007941 */ /* 0x000fea0003800000 */
.L_x_5291:
        /* <DEDUP_REMOVED lines=10> */
.L_x_5293:
        /* <DEDUP_REMOVED lines=8> */
.L_x_5294:
        /* <DEDUP_REMOVED lines=8> */
.L_x_5295:
        /* <DEDUP_REMOVED lines=8> */
.L_x_5296:
        /* <DEDUP_REMOVED lines=8> */
.L_x_5297:
[----:B------:R-:W-:Y:S05]  /*199d0*/  BRA `(.L_x_5298) ;  /* 0xffffffe4008c7947 */ /* 0x000fea000383ffff */
.L_x_5252:
[----:B------:R-:W-:Y:S01]  /*199e0*/  BSSY B0, `(.L_x_5299) ;  /* 0x0000008000007945 */ /* 0x000fe20003800000 */
[----:B-----5:R-:W-:Y:S01]  /*199f0*/  MOV R13, R3 ;  /* 0x00000003000d7202 */ /* 0x020fe20000000f00 */
[----:B------:R-:W-:Y:S02]  /*19a00*/  IMAD.MOV.U32 R12, RZ, RZ, 0x1 ;  /* 0x00000001ff0c7424 */ /* 0x000fe400078e00ff */
[----:B------:R-:W-:Y:S02]  /*19a10*/  IMAD.MOV.U32 R11, RZ, RZ, RZ ;  /* 0x000000ffff0b7224 */ /* 0x000fe400078e00ff */
[----:B------:R-:W-:-:S07]  /*19a20*/  IMAD.MOV.U32 R15, RZ, RZ, -0x1 ;  /* 0xffffffffff0f7424 */ /* 0x000fce00078e00ff */
[----:B0-----:R-:W-:Y:S05]  /*19a30*/  WARPSYNC.COLLECTIVE R15, `(.L_x_5300) ;  /* 0x000000000f087348 */ /* 0x001fea0003c00000 */
[----:B------:R1:W2:Y:S02]  /*19a40*/  SHFL.UP P6, R14, R13, R12, R11 ;  /* 0x0400000c0d0e7389 */ /* 0x0002a400000c000b */
[----:B012---:R-:W-:Y:S01]  /*19a50*/  ENDCOLLECTIVE ;  /* 0x000000000000791b */ /* 0x007fe20003800000 */
.L_x_5300:
[----:B------:R-:W-:Y:S05]  /*19a60*/  BSYNC B0 ;  /* 0x0000000000007941 */ /* 0x000fea0003800000 */
.L_x_5299:
        /* <DEDUP_REMOVED lines=10> */
.L_x_5301:
        /* <DEDUP_REMOVED lines=8> */
.L_x_5302:
        /* <DEDUP_REMOVED lines=8> */
.L_x_5303:
        /* <DEDUP_REMOVED lines=8> */
.L_x_5304:
        /* <DEDUP_REMOVED lines=8> */
.L_x_5305:
[----:B------:R-:W-:Y:S05]  /*19d10*/  BRA `(.L_x_5306) ;  /* 0xffffffe400747947 */ /* 0x000fea000383ffff */
.L_x_5254:
[----:B------:R-:W-:Y:S01]  /*19d20*/  BSSY B0, `(.L_x_5307) ;  /* 0x0000006000007945 */ /* 0x000fe20003800000 */
[----:B------:R-:W-:Y:S01]  /*19d30*/  PLOP3.LUT P6, PT, P6, PT, PT, 0x8, 0x0 ;  /* 0x000000000000781c */ /* 0x000fe200037ce170 */
[----:B------:R-:W-:-:S12]  /*19d40*/  IMAD.MOV.U32 R15, RZ, RZ, -0x1 ;  /* 0xffffffffff0f7424 */ /* 0x000fd800078e00ff */
[----:B0-----:R-:W-:Y:S05]  /*19d50*/  WARPSYNC.COLLECTIVE R15, `(.L_x_5308) ;  /* 0x000000000f087348 */ /* 0x001fea0003c00000 */
[----:B------:R-:W-:Y:S01]  /*19d60*/  VOTE.ANY R14, PT, P6 ;  /* 0x00000000000e7806 */ /* 0x000fe200030e0100 */
[----:B0-----:R-:W-:Y:S06]  /*19d70*/  ENDCOLLECTIVE ;  /* 0x000000000000791b */ /* 0x001fec0003800000 */
.L_x_5308:
[----:B------:R-:W-:Y:S05]  /*19d80*/  BSYNC B0 ;  /* 0x0000000000007941 */ /* 0x000fea0003800000 */
.L_x_5307:
        /* <DEDUP_REMOVED lines=9> */
.L_x_5309:
[----:B------:R-:W-:Y:S01]  /*19e20*/  IMAD.MOV.U32 R17, RZ, RZ, R14 ;  /* 0x000000ffff117224 */ /* 0x000fe200078e000e */
[----:B------:R-:W-:Y:S06]  /*19e30*/  BRA `(.L_x_5310) ;  /* 0xffffffe400647947 */ /* 0x000fec000383ffff */
.L_x_5256:
[----:B------:R-:W-:Y:S01]  /*19e40*/  BSSY B0, `(.L_x_5311) ;  /* 0x0000007000007945 */ /* 0x000fe20003800000 */
[----:B------:R-:W-:Y:S02]  /*19e50*/  IMAD.MOV.U32 R13, RZ, RZ, R2 ;  /* 0x000000ffff0d7224 */ /* 0x000fe400078e0002 */
[----:B------:R-:W-:Y:S02]  /*19e60*/  IMAD.MOV.U32 R11, RZ, RZ, 0x1f ;  /* 0x0000001fff0b7424 */ /* 0x000fe400078e00ff */
[----:B------:R-:W-:-:S07]  /*19e70*/  IMAD.MOV.U32 R15, RZ, RZ, -0x1 ;  /* 0xffffffffff0f7424 */ /* 0x000fce00078e00ff */
[----:B012---:R-:W-:Y:S05]  /*19e80*/  WARPSYNC.COLLECTIVE R15, `(.L_x_5312) ;  /* 0x000000000f087348 */ /* 0x007fea0003c00000 */
[----:B------:R3:W4:Y:S02]  /*19e90*/  SHFL.IDX P6, R14, R13, R12, R11 ;  /* 0x0000000c0d0e7389 */ /* 0x00072400000c000b */
[----:B01234-:R-:W-:Y:S01]  /*19ea0*/  ENDCOLLECTIVE ;  /* 0x000000000000791b */ /* 0x01ffe20003800000 */
.L_x_5312:
[----:B------:R-:W-:Y:S05]  /*19eb0*/  BSYNC B0 ;  /* 0x0000000000007941 */ /* 0x000fea0003800000 */
.L_x_5311:
[----:B------:R-:W-:Y:S01]  /*19ec0*/  IMAD.MOV.U32 R8, RZ, RZ, R14 ;  /* 0x000000ffff087224 */ /* 0x000fe200078e000e */
[----:B------:R-:W-:Y:S06]  /*19ed0*/  BRA `(.L_x_5255) ;  /* 0xffffffe400587947 */ /* 0x000fec000383ffff */
.L_x_5259:
[----:B-1----:R1:W3:Y:S02]  /*19ee0*/  SYNCS.PHASECHK.TRANS64.TRYWAIT P0, [R0+URZ+0x38820], R3 ;  /* 0x03882003000075a7 */ /* 0x0022e4000800017f */
[----:B---3--:R-:W-:Y:S05]  /*19ef0*/  @!P0 NANOSLEEP.SYNCS 0x989680 ;  /* 0x009896800000895d */ /* 0x008fea0003900000 */
[----:B------:R-:W3:Y:S02]  /*19f00*/  @!P0 SYNCS.PHASECHK.TRANS64 P0, [R0+URZ+0x38820], R3 ;  /* 0x03882003000085a7 */ /* 0x000ee4000800007f */
[----:B---3--:R-:W-:Y:S05]  /*19f10*/  @!P0 BRA `(.L_x_5259) ;  /* 0xfffffffc00f08947 */ /* 0x008fea000383ffff */
[----:B------:R-:W-:Y:S05]  /*19f20*/  BRA `(.L_x_5313) ;  /* 0xffffffe800d47947 */ /* 0x000fea000383ffff */
.L_x_5260:
[----:B--2---:R-:W2:Y:S01]  /*19f30*/  S2R R2, SR_TID.X ;  /* 0x0000000000027919 */ /* 0x004ea20000002100 */
        /* <DEDUP_REMOVED lines=10> */
.L_x_5315:
[----:B------:R-:W-:Y:S05]  /*19fe0*/  BSYNC B0 ;  /* 0x0000000000007941 */ /* 0x000fea0003800000 */
.L_x_5314:
[----:B------:R-:W-:Y:S05]  /*19ff0*/  BRA `(.L_x_5316) ;  /* 0xffffffe800b87947 */ /* 0x000fea000383ffff */
.L_x_5263:
[----:B------:R-:W-:Y:S01]  /*1a000*/  BSSY B1, `(.L_x_5317) ;  /* 0x0000006000017945 */ /* 0x000fe20003800000 */
[----:B------:R-:W-:-:S07]  /*1a010*/  IMAD.MOV.U32 R15, RZ, RZ, -0x1 ;  /* 0xffffffffff0f7424 */ /* 0x000fce00078e00ff */
[----:B012---:R-:W-:Y:S05]  /*1a020*/  WARPSYNC.COLLECTIVE R15, `(.L_x_5318) ;  /* 0x000000000f0c7348 */ /* 0x007fea0003c00000 */
[----:B------:R-:W-:Y:S02]  /*1a030*/  ELECT P6, UR62, PT ;  /* 0x00000000003e782f */ /* 0x000fe400038c0000 */
[----:B------:R-:W-:Y:S01]  /*1a040*/  MOV R14, UR62 ;  /* 0x0000003e000e7c02 */ /* 0x000fe20008000f00 */
[----:B012---:R-:W-:Y:S10]  /*1a050*/  ENDCOLLECTIVE ;  /* 0x000000000000791b */ /* 0x007ff40003800000 */
.L_x_5318:
[----:B------:R-:W-:Y:S05]  /*1a060*/  BSYNC B1 ;  /* 0x0000000000017941 */ /* 0x000fea0003800000 */
.L_x_5317:
[----:B------:R-:W-:Y:S05]  /*1a070*/  BRA `(.L_x_5319) ;  /* 0xffffffe800b07947 */ /* 0x000fea000383ffff */
.L_x_5265:
[----:B-1----:R1:W2:Y:S02]  /*1a080*/  SYNCS.PHASECHK.TRANS64.TRYWAIT P0, [R6+URZ], R5 ;  /* 0x00000005060075a7 */ /* 0x0022a4000800017f */
[----:B--2---:R-:W-:Y:S05]  /*1a090*/  @!P0 NANOSLEEP.SYNCS 0x989680 ;  /* 0x009896800000895d */ /* 0x004fea0003900000 */
[----:B------:R-:W2:Y:S02]  /*1a0a0*/  @!P0 SYNCS.PHASECHK.TRANS64 P0, [R6+URZ], R5 ;  /* 0x00000005060085a7 */ /* 0x000ea4000800007f */
[----:B--2---:R-:W-:Y:S05]  /*1a0b0*/  @!P0 BRA `(.L_x_5265) ;  /* 0xfffffffc00f08947 */ /* 0x004fea000383ffff */
[----:B------:R-:W-:Y:S05]  /*1a0c0*/  BRA `(.L_x_5320) ;  /* 0xffffffe800ec7947 */ /* 0x000fea000383ffff */
.L_x_5266:
[----:B--2---:R2:W3:Y:S02]  /*1a0d0*/  SYNCS.PHASECHK.TRANS64.TRYWAIT P0, [R7+URZ], R2 ;  /* 0x00000002070075a7 */ /* 0x0044e4000800017f */
[----:B---3--:R-:W-:Y:S05]  /*1a0e0*/  @!P0 NANOSLEEP.SYNCS 0x989680 ;  /* 0x009896800000895d */ /* 0x008fea0003900000 */
[----:B------:R-:W3:Y:S02]  /*1a0f0*/  @!P0 SYNCS.PHASECHK.TRANS64 P0, [R7+URZ], R2 ;  /* 0x00000002070085a7 */ /* 0x000ee4000800007f */
[----:B---3--:R-:W-:Y:S05]  /*1a100*/  @!P0 BRA `(.L_x_5266) ;  /* 0xfffffffc00f08947 */ /* 0x008fea000383ffff */
[----:B------:R-:W-:Y:S05]  /*1a110*/  BRA `(.L_x_5321) ;  /* 0xffffffe800e07947 */ /* 0x000fea000383ffff */
.L_x_5268:
[----:B---3--:R3:W4:Y:S02]  /*1a120*/  SYNCS.PHASECHK.TRANS64.TRYWAIT P0, [R4+URZ], R5 ;  /* 0x00000005040075a7 */ /* 0x008724000800017f */
[----:B----4-:R-:W-:Y:S05]  /*1a130*/  @!P0 NANOSLEEP.SYNCS 0x989680 ;  /* 0x009896800000895d */ /* 0x010fea0003900000 */
[----:B------:R-:W4:Y:S02]  /*1a140*/  @!P0 SYNCS.PHASECHK.TRANS64 P0, [R4+URZ], R5 ;  /* 0x00000005040085a7 */ /* 0x000f24000800007f */
[----:B----4-:R-:W-:Y:S05]  /*1a150*/  @!P0 BRA `(.L_x_5268) ;  /* 0xfffffffc00f08947 */ /* 0x010fea000383ffff */
[----:B------:R-:W-:Y:S05]  /*1a160*/  BRA `(.L_x_5322) ;  /* 0xffffffe800e87947 */ /* 0x000fea000383ffff */
.L_x_5323:
        /* <DEDUP_REMOVED lines=9> */
.L_x_11950:


//--------------------- .text._ZN7cutlass13device_kernelIN5flash11enable_sm90INS1_16FlashAttnFwdSm90INS1_25CollectiveMainloopFwdSm90ILi2EN4cute5tupleIJNS5_1CILi1EEES8_S8_EEENS6_IJNS7_ILi64EEESA_SA_EEELi512ENS_10bfloat16_tEfNS_4arch4Sm90ELb0ELb1ELb0ELb1ELb0ELb1ELb1ELb0ELb0ELb0ELb0ELb0EEENS1_21CollectiveEpilogueFwdINS6_IJSA_NS7_ILi512EEESA_EEES9_SC_SE_Li256ELb1ELb0ELb0ELb0EEENS1_36VarlenDynamicPersistentTileSchedulerILi64ELi64ELi256ELi32ELb0ELb0ELb1ELb1ELb0ELb1EEEEEEEEEvNT_6ParamsE --------------------------
	.section	.text._ZN7cutlass13device_kernelIN5flash11enable_sm90INS1_16FlashAttnFwdSm90INS1_25CollectiveMainloopFwdSm90ILi2EN4cute5tupleIJNS5_1CILi1EEES8_S8_EEENS6_IJNS7_ILi64EEESA_SA_EEELi512ENS_10bfloat16_tEfNS_4arch4Sm90ELb0ELb1ELb0ELb1ELb0ELb1ELb1ELb0ELb0ELb0ELb0ELb0EEENS1_21CollectiveEpilogueFwdINS6_IJSA_NS7_ILi512EEESA_EEES9_SC_SE_Li256ELb1ELb0ELb0ELb0EEENS1_36VarlenDynamicPersistentTileSchedulerILi64ELi64ELi256ELi32ELb0ELb0ELb1ELb1ELb0ELb1EEEEEEEEEvNT_6ParamsE,"ax",@progbits
	.align	128
.text._ZN7cutlass13device_kernelIN5flash11enable_sm90INS1_16FlashAttnFwdSm90INS1_25CollectiveMainloopFwdSm90ILi2EN4cute5tupleIJNS5_1CILi1EEES8_S8_EEENS6_IJNS7_ILi64EEESA_SA_EEELi512ENS_10bfloat16_tEfNS_4arch4Sm90ELb0ELb1ELb0ELb1ELb0ELb1ELb1ELb0ELb0ELb0ELb0ELb0EEENS1_21CollectiveEpilogueFwdINS6_IJSA_NS7_ILi512EEESA_EEES9_SC_SE_Li256ELb1ELb0ELb0ELb0EEENS1_36VarlenDynamicPersistentTileSchedulerILi64ELi64ELi256ELi32ELb0ELb0ELb1ELb1ELb0ELb1EEEEEEEEEvNT_6ParamsE:
        .type           _ZN7cutlass13device_kernelIN5flash11enable_sm90INS1_16FlashAttnFwdSm90INS1_25CollectiveMainloopFwdSm90ILi2EN4cute5tupleIJNS5_1CILi1EEES8_S8_EEENS6_IJNS7_ILi64EEESA_SA_EEELi512ENS_10bfloat16_tEfNS_4arch4Sm90ELb0ELb1ELb0ELb1ELb0ELb1ELb1ELb0ELb0ELb0ELb0ELb0EEENS1_21CollectiveEpilogueFwdINS6_IJSA_NS7_ILi512EEESA_EEES9_SC_SE_Li256ELb1ELb0ELb0ELb0EEENS1_36VarlenDynamicPersistentTileSchedulerILi64ELi64ELi256ELi32ELb0ELb0ELb1ELb1ELb0ELb1EEEEEEEEEvNT_6ParamsE,@function
        .size           _ZN7cutlass13device_kernelIN5flash11enable_sm90INS1_16FlashAttnFwdSm90INS1_25CollectiveMainloopFwdSm90ILi2EN4cute5tupleIJNS5_1CILi1EEES8_S8_EEENS6_IJNS7_ILi64EEESA_SA_EEELi512ENS_10bfloat16_tEfNS_4arch4Sm90ELb0ELb1ELb0ELb1ELb0ELb1ELb1ELb0ELb0ELb0ELb0ELb0EEENS1_21CollectiveEpilogueFwdINS6_IJSA_NS7_ILi512EEESA_EEES9_SC_SE_Li256ELb1ELb0ELb0ELb0EEENS1_36VarlenDynamicPersistentTileSchedulerILi64ELi64ELi256ELi32ELb0ELb0ELb1ELb1ELb0ELb1EEEEEEEEEvNT_6ParamsE,(.L_x_11951 - _ZN7cutlass13device_kernelIN5flash11enable_sm90INS1_16FlashAttnFwdSm90INS1_25CollectiveMainloopFwdSm90ILi2EN4cute5tupleIJNS5_1CILi1EEES8_S8_EEENS6_IJNS7_ILi64EEESA_SA_EEELi512ENS_10bfloat16_tEfNS_4arch4Sm90ELb0ELb1ELb0ELb1ELb0ELb1ELb1ELb0ELb0ELb0ELb0ELb0EEENS1_21CollectiveEpilogueFwdINS6_IJSA_NS7_ILi512EEESA_EEES9_SC_SE_Li256ELb1ELb0ELb0ELb0EEENS1_36VarlenDynamicPersistentTileSchedulerILi64ELi64ELi256ELi32ELb0ELb0ELb1ELb1ELb0ELb1EEEEEEEEEvNT_6ParamsE)
        .other          _ZN7cutlass13device_kernelIN5flash11enable_sm90INS1_16FlashAttnFwdSm90INS1_25CollectiveMainloopFwdSm90ILi2EN4cute5tupleIJNS5_1CILi1EEES8_S8_EEENS6_IJNS7_ILi64EEESA_SA_EEELi512ENS_10bfloat16_tEfNS_4arch4Sm90ELb0ELb1ELb0ELb1ELb0ELb1ELb1ELb0ELb0ELb0ELb0ELb0EEENS1_21CollectiveEpilogueFwdINS6_IJSA_NS7_ILi512EEESA_EEES9_SC_SE_Li256ELb1ELb0ELb0ELb0EEENS1_36VarlenDynamicPersistentTileSchedulerILi64ELi64ELi256ELi32ELb0ELb0ELb1ELb1ELb0ELb1EEEEEEEEEvNT_6ParamsE,@"STO_CUDA_ENTRY STV_DEFAULT"
_ZN7cutlass13device_kernelIN5flash11enable_sm90INS1_16FlashAttnFwdSm90INS1_25CollectiveMainloopFwdSm90ILi2EN4cute5tupleIJNS5_1CILi1EEES8_S8_EEENS6_IJNS7_ILi64EEESA_SA_EEELi512ENS_10bfloat16_tEfNS_4arch4Sm90ELb0ELb1ELb0ELb1ELb0ELb1ELb1ELb0ELb0ELb0ELb0ELb0EEENS1_21CollectiveEpilogueFwdINS6_IJSA_NS7_ILi512EEESA_EEES9_SC_SE_Li256ELb1ELb0ELb0ELb0EEENS1_36VarlenDynamicPersistentTileSchedulerILi64ELi64ELi256ELi32ELb0ELb0ELb1ELb1ELb0ELb1EEEEEEEEEvNT_6ParamsE:
[----:B------:R-:W0:Y:S02]  /*0000*/  LDC R1, c[0x0][0x28] ;  /* 0x00000a00ff017b82 */ /* 0x000e240000000800 */
[----:B0-----:R-:W-:Y:S01]  /*0010*/  VIADD R1, R1, 0xffffffc8 ;  /* 0xffffffc801017836 */ /* 0x001fe20000000000 */
[----:B------:R-:W0:Y:S01]  /*0020*/  S2R R3, SR_TID.X ;  /* 0x0000000000037919 */ /* 0x000e220000002100 */
[----:B------:R-:W-:Y:S01]  /*0030*/  ELECT P0, URZ, PT ;  /* 0x00000000003f782f */ /* 0x000fe20003800000 */
[----:B------:R-:W-:Y:S01]  /*0040*/  BSSY B0, `(.L_x_5324) ;  /* 0x000001a000007945 */ /* 0x000fe20003800000 */
[--C-:B0-----:R-:W-:Y:S02]  /*0050*/  SHF.R.U32.HI R0, RZ, 0x5, R3.reuse ;  /* 0x00000005ff007819 */ /* 0x101fe40000011603 */
[----:B------:R-:W-:-:S03]  /*0060*/  SHF.R.U32.HI R4, RZ, 0x7, R3 ;  /* 0x00000007ff047819 */ /* 0x000fc60000011603 */
        /* <DEDUP_REMOVED lines=23> */
.L_x_5325:
[----:B------:R-:W-:Y:S05]  /*01e0*/  BSYNC B0 ;  /* 0x0000000000007941 */ /* 0x000fea0003800000 */
.L_x_5324:
[----:B------:R-:W0:Y:S01]  /*01f0*/  SHFL.IDX PT, R4, R4, RZ, 0x1f ;  /* 0x00001fff04047589 */ /* 0x000e2200000e0000 */
[----:B------:R-:W-:Y:S01]  /*0200*/  VOTEU.ANY UP0, P0 ;  /* 0x00000000003f7886 */ /* 0x000fe20000000100 */
[----:B------:R-:W-:Y:S01]  /*0210*/  UMOV UR4, 0x1 ;  /* 0x0000000100047882 */ /* 0x000fe20000000000 */
[----:B------:R-:W-:Y:S01]  /*0220*/  UMOV UR7, 0x100 ;  /* 0x0000010000077882 */ /* 0x000fe20000000000 */
[----:B------:R-:W1:Y:S01]  /*0230*/  SHFL.IDX PT, R2, R0, RZ, 0x1f ;  /* 0x00001fff00027589 */ /* 0x000e6200000e0000 */
[----:B------:R-:W-:Y:S01]  /*0240*/  VOTEU.ANY UP1, P0 ;  /* 0x00000000003f7886 */ /* 0x000fe20000020100 */
[----:B------:R-:W2:Y:S01]  /*0250*/  @UP0 S2UR UR8, SR_CgaCtaId ;  /* 0x00000000000809c3 */ /* 0x000ea20000008800 */
[----:B------:R-:W-:Y:S01]  /*0260*/  @UP0 UMOV UR6, 0x400 ;  /* 0x0000040000060882 */ /* 0x000fe20000000000 */
[----:B------:R-:W-:-:S04]  /*0270*/  @UP0 UIADD3 UR4, -UR4, 0x100000, URZ ;  /* 0x0010000004040890 */ /* 0x000fc8000fffe13f */
[----:B------:R-:W-:Y:S02]  /*0280*/  @UP0 USHF.L.U32 UR5, UR4, 0xb, URZ ;  /* 0x0000000b04050899 */ /* 0x000fe4000800063f */
[----:B------:R-:W-:Y:S01]  /*0290*/  @UP0 USHF.L.U32 UR4, UR4, 0x1, URZ ;  /* 0x0000000104040899 */ /* 0x000fe2000800063f */
[----:B------:R-:W-:Y:S01]  /*02a0*/  VOTEU.ANY UP2, P0 ;  /* 0x00000000003f7886 */ /* 0x000fe20000040100 */
[----:B------:R-:W-:Y:S01]  /*02b0*/  VOTEU.ANY UP3, P0 ;  /* 0x00000000003f7886 */ /* 0x000fe20000060100 */
[----:B0-----:R-:W-:Y:S02]  /*02c0*/  R2UR UR9, R4 ;  /* 0x00000000040972ca */ /* 0x001fe400000e0000 */
[----:B-1----:R-:W-:Y:S01]  /*02d0*/  ISETP.NE.AND P1, PT, R2, RZ, PT ;  /* 0x000000ff0200720c */ /* 0x002fe20003f25270 */
[----:B--2---:R-:W-:Y:S02]  /*02e0*/  @UP0 ULEA UR8, UR8, UR6, 0x18 ;  /* 0x0000000608080291 */ /* 0x004fe4000f8ec03f */
[----:B------:R-:W-:-:S04]  /*02f0*/  @UP0 UIADD3 UR6, -UR7, 0x100000, URZ ;  /* 0x0010000007060890 */ /* 0x000fc8000fffe13f */
[----:B------:R-:W-:Y:S02]  /*0300*/  @UP0 USHF.L.U32 UR7, UR6, 0xb, URZ ;  /* 0x0000000b06070899 */ /* 0x000fe4000800063f */
[----:B------:R-:W-:Y:S02]  /*0310*/  @UP0 USHF.L.U32 UR6, UR6, 0x1, URZ ;  /* 0x0000000106060899 */ /* 0x000fe4000800063f */
[----:B------:R-:W-:Y:S01]  /*0320*/  IMAD.U32 R4, RZ, RZ, UR9 ;  /* 0x00000009ff047e24 */ /* 0x000fe2000f8e00ff */
[----:B------:R-:W-:-:S04]  /*0330*/  UISETP.NE.AND UP0, UPT, UR9, URZ, UPT ;  /* 0x0000003f0900728c */ /* 0x000fc8000bf05270 */
[----:B------:R0:W-:Y:S04]  /*0340*/  STL [R1+0x2c], R4 ;  /* 0x00002c0401007387 */ /* 0x0001e80000100800 */
[----:B------:R-:W1:Y:S02]  /*0350*/  FENCE.VIEW.ASYNC.S ;  /* 0x00000000000073c6 */ /* 0x000e640000000000 */
[----:B-1----:R0:W1:Y:S01]  /*0360*/  @UP1 SYNCS.EXCH.64 URZ, [UR8+0x38800], UR4 ;  /* 0x03880004083f15b2 */ /* 0x0020620008000100 */
[----:B------:R0:W2:Y:S01]  /*0370*/  @UP2 SYNCS.EXCH.64 URZ, [UR8+0x38810], UR4 ;  /* 0x03881004083f25b2 */ /* 0x0000a20008000100 */
[----:B------:R0:W3:Y:S01]  /*0380*/  @UP3 SYNCS.EXCH.64 URZ, [UR8+0x38820], UR6 ;  /* 0x03882006083f35b2 */ /* 0x0000e20008000100 */
        /* <DEDUP_REMOVED lines=14> */
[----:B----4-:R-:W-:Y:S01]  /*0470*/  NOP ;  /* 0x0000000000007918 */ /* 0x010fe20000000000 */
.L_x_5326:
[----:B------:R-:W4:Y:S01]  /*0480*/  SHFL.IDX PT, R2, R0, RZ, 0x1f ;  /* 0x00001fff00027589 */ /* 0x000f2200000e0000 */
[----:B------:R-:W-:Y:S01]  /*0490*/  NOP ;  /* 0x0000000000007918 */ /* 0x000fe20000000000 */
[----:B----4-:R-:W-:-:S13]  /*04a0*/  ISETP.NE.AND P0, PT, R2, RZ, PT ;  /* 0x000000ff0200720c */ /* 0x010fda0003f05270 */
        /* <DEDUP_REMOVED lines=18> */
[----:B----4-:R-:W-:Y:S01]  /*05d0*/  NOP ;  /* 0x0000000000007918 */ /* 0x010fe20000000000 */
.L_x_5327:
[----:B------:R-:W4:Y:S01]  /*05e0*/  SHFL.IDX PT, R2, R0, RZ, 0x1f ;  /* 0x00001fff00027589 */ /* 0x000f2200000e0000 */
[----:B------:R-:W-:Y:S01]  /*05f0*/  NOP ;  /* 0x0000000000007918 */ /* 0x000fe20000000000 */
[----:B----4-:R-:W-:-:S13]  /*0600*/  ISETP.NE.AND P0, PT, R2, RZ, PT ;  /* 0x000000ff0200720c */ /* 0x010fda0003f05270 */
        /* <DEDUP_REMOVED lines=15> */
.L_x_5328:
        /* <DEDUP_REMOVED lines=22> */
.L_x_5329:
        /* <DEDUP_REMOVED lines=22> */
.L_x_5330:
        /* <DEDUP_REMOVED lines=8> */
[----:B-123--:R-:W-:Y:S06]  /*0a40*/  BAR.SYNC.DEFER_BLOCKING 0x0 ;  /* 0x0000000000007b1d */ /* 0x00efec0000010000 */
[----:B------:R-:W-:Y:S05]  /*0a50*/  @!P0 BRA `(.L_x_5332) ;  /* 0x000001b000948947 */ /* 0x000fea0003800000 */
.L_x_5333:
[----:B------:R-:W-:-:S08]  /*0a60*/  NOP ;  /* 0x0000000000007918 */ /* 0x000fd00000000000 */
[----:B------:R-:W1:Y:S02]  /*0a70*/  USETMAXREG.TRY_ALLOC.CTAPOOL UP0, 0xf0 ;  /* 0x000000f0000079c8 */ /* 0x000e640008000600 */
[----:B-1----:R-:W-:-:S13]  /*0a80*/  PLOP3.LUT P0, PT, PT, PT, UP0, 0x80, 0x0 ;  /* 0x000000000000781c */ /* 0x002fda0003f0f008 */
[----:B------:R-:W-:Y:S05]  /*0a90*/  @!P0 BRA `(.L_x_5333) ;  /* 0xfffffffc00f08947 */ /* 0x000fea000383ffff */
[----:B------:R-:W-:Y:S01]  /*0aa0*/  SHF.R.U32.HI R0, RZ, 0x7, R3 ;  /* 0x00000007ff007819 */ /* 0x000fe20000011603 */
[----:B------:R-:W1:Y:S01]  /*0ab0*/  S2UR UR5, SR_CgaCtaId ;  /* 0x00000000000579c3 */ /* 0x000e620000008800 */
[----:B------:R-:W-:Y:S02]  /*0ac0*/  UMOV UR4, 0x400 ;  /* 0x0000040000047882 */ /* 0x000fe40000000000 */
[----:B------:R-:W-:-:S13]  /*0ad0*/  ISETP.NE.AND P0, PT, R0, 0x1, PT ;  /* 0x000000010000780c */ /* 0x000fda0003f05270 */
[----:B------:R-:W-:Y:S06]  /*0ae0*/  @!P0 BAR.ARV 0x8, 0xa0 ;  /* 0x0202800000008b1d */ /* 0x000fec0000002000 */
[----:B------:R-:W-:Y:S01]  /*0af0*/  ISETP.GE.U32.AND P0, PT, R3, 0x100, PT ;  /* 0x000001000300780c */ /* 0x000fe20003f06070 */
[----:B-1----:R-:W-:-:S06]  /*0b00*/  ULEA UR4, UR5, UR4, 0x18 ;  /* 0x0000000405047291 */ /* 0x002fcc000f8ec03f */
[----:B------:R-:W-:Y:S01]  /*0b10*/  IMAD.U32 R18, RZ, RZ, UR4 ;  /* 0x00000004ff127e24 */ /* 0x000fe2000f8e00ff */
[----:B------:R-:W-:-:S05]  /*0b20*/  ULDC UR4, c[0x0][0xd14] ;  /* 0x0003450000047ab9 */ /* 0x000fca0000000800 */
[----:B------:R-:W-:Y:S08]  /*0b30*/  @P0 BAR.ARV 0xf, 0x100 ;  /* 0x03c4000000000b1d */ /* 0x000ff00000002000 */
[----:B------:R-:W-:Y:S06]  /*0b40*/  BAR.SYNC.DEFER_BLOCKING 0x5, 0x120 ;  /* 0x0144800000007b1d */ /* 0x000fec0000010000 */
[----:B------:R-:W1:Y:S02]  /*0b50*/  LDS.128 R188, [R18+0x388d0] ;  /* 0x0388d00012bc7984 */ /* 0x000e640000000c00 */
[----:B------:R-:W-:Y:S06]  /*0b60*/  BAR.ARV 0x4, 0x120 ;  /* 0x0104800000007b1d */ /* 0x000fec0000002000 */
[----:B-1----:R-:W-:-:S13]  /*0b70*/  ISETP.GE.AND P0, PT, R191, UR4, PT ;  /* 0x00000004bf007c0c */ /* 0x002fda000bf06270 */
[----:B------:R-:W-:Y:S05]  /*0b80*/  @P0 BRA `(.L_x_5334) ;  /* 0x0000021c00c00947 */ /* 0x000fea0003800000 */
[----:B------:R-:W2:Y:S01]  /*0b90*/  LDL R0, [R1+0x30] ;  /* 0x0000300001007983 */ /* 0x000ea20000100800 */
[----:B------:R-:W-:Y:S02]  /*0ba0*/  VIADD R234, R3, 0xffffff80 ;  /* 0xffffff8003ea7836 */ /* 0x000fe40000000000 */
[----:B------:R-:W-:Y:S02]  /*0bb0*/  IMAD.MOV.U32 R208, RZ, RZ, 0x20 ;  /* 0x00000020ffd07424 */ /* 0x000fe400078e00ff */
[----:B------:R-:W-:Y:S01]  /*0bc0*/  IMAD.MOV.U32 R186, RZ, RZ, RZ ;  /* 0x000000ffffba7224 */ /* 0x000fe200078e00ff */
[----:B------:R-:W-:Y:S01]  /*0bd0*/  SHF.R.S32.HI R3, RZ, 0x1f, R234 ;  /* 0x0000001fff037819 */ /* 0x000fe200000114ea */
[----:B------:R-:W-:Y:S02]  /*0be0*/  IMAD.MOV.U32 R192, RZ, RZ, RZ ;  /* 0x000000ffffc07224 */ /* 0x000fe400078e00ff */
[----:B------:R-:W-:Y:S01]  /*0bf0*/  IMAD.MOV.U32 R22, RZ, RZ, RZ ;  /* 0x000000ffff167224 */ /* 0x000fe200078e00ff */
[CC--:B0-----:R-:W-:Y:S01]  /*0c00*/  LEA.HI R2, R3.reuse, R234.reuse, RZ, 0x4 ;  /* 0x000000ea03027211 */ /* 0x0c1fe200078f20ff */
[----:B------:R-:W-:Y:S01]  /*0c10*/  IMAD.MOV.U32 R19, RZ, RZ, RZ ;  /* 0x000000ffff137224 */ /* 0x000fe200078e00ff */
[----:B------:R-:W-:Y:S01]  /*0c20*/  LEA.HI R6, R3, R234, RZ, 0x5 ;  /* 0x000000ea03067211 */ /* 0x000fe200078f28ff */
[----:B------:R-:W-:Y:S01]  /*0c30*/  IMAD.MOV.U32 R218, RZ, RZ, RZ ;  /* 0x000000ffffda7224 */ /* 0x000fe200078e00ff */
[----:B------:R-:W-:-:S02]  /*0c40*/  LOP3.LUT R5, R2, 0xfffffff0, RZ, 0xc0, !PT ;  /* 0xfffffff002057812 */ /* 0x000fc400078ec0ff */
[--C-:B------:R-:W-:Y:S02]  /*0c50*/  SHF.R.S32.HI R213, RZ, 0x5, R6.reuse ;  /* 0x00000005ffd57819 */ /* 0x100fe40000011406 */
[----:B------:R-:W-:Y:S01]  /*0c60*/  SHF.R.S32.HI R6, RZ, 0x1f, R6 ;  /* 0x0000001fff067819 */ /* 0x000fe20000011406 */
[----:B------:R-:W-:Y:S01]  /*0c70*/  IMAD.IADD R4, R234, 0x1, -R5 ;  /* 0x00000001ea047824 */ /* 0x000fe200078e0a05 */
[----:B------:R-:W-:Y:S02]  /*0c80*/  SHF.R.S32.HI R5, RZ, 0x4, R2 ;  /* 0x00000004ff057819 */ /* 0x000fe40000011402 */
[----:B------:R-:W-:Y:S02]  /*0c90*/  LEA.HI R6, R6, R213, RZ, 0x2 ;  /* 0x000000d506067211 */ /* 0x000fe400078f10ff */
[----:B------:R-:W-:Y:S02]  /*0ca0*/  SHF.R.S32.HI R9, RZ, 0x1f, R4 ;  /* 0x0000001fff097819 */ /* 0x000fe40000011404 */
[----:B------:R-:W-:-:S02]  /*0cb0*/  LEA.HI R2, R2, R5, RZ, 0x1 ;  /* 0x0000000502027211 */ /* 0x000fc400078f08ff */
[----:B------:R-:W-:Y:S02]  /*0cc0*/  LEA.HI R12, R9, R4, RZ, 0x3 ;  /* 0x00000004090c7211 */ /* 0x000fe400078f18ff */
[----:B------:R-:W-:Y:S02]  /*0cd0*/  LOP3.LUT R2, R2, 0x1ffffffe, RZ, 0xc0, !PT ;  /* 0x1ffffffe02027812 */ /* 0x000fe400078ec0ff */
[C---:B------:R-:W-:Y:S01]  /*0ce0*/  LOP3.LUT R13, R12.reuse, 0xfffffff8, RZ, 0xc0, !PT ;  /* 0xfffffff80c0d7812 */ /* 0x040fe200078ec0ff */
[----:B------:R-:W-:Y:S01]  /*0cf0*/  IMAD.SHL.U32 R12, R12, 0x40, RZ ;  /* 0x000000400c0c7824 */ /* 0x000fe200078e00ff */
[----:B------:R-:W-:Y:S01]  /*0d00*/  LOP3.LUT R6, R6, 0x3ffffc, RZ, 0xc0, !PT ;  /* 0x003ffffc06067812 */ /* 0x000fe200078ec0ff */
[----:B------:R-:W-:Y:S02]  /*0d10*/  IMAD.IADD R2, R5, 0x1, -R2 ;  /* 0x0000000105027824 */ /* 0x000fe400078e0a02 */
[----:B------:R-:W-:Y:S01]  /*0d20*/  IMAD.IADD R13, R4, 0x1, -R13 ;  /* 0x00000001040d7824 */ /* 0x000fe200078e0a0d */
[----:B------:R-:W-:Y:S01]  /*0d30*/  LOP3.LUT R12, R12, 0x7ffffe00, RZ, 0xc0, !PT ;  /* 0x7ffffe000c0c7812 */ /* 0x000fe200078ec0ff */
[----:B------:R-:W-:-:S02]  /*0d40*/  IMAD.IADD R6, R213, 0x1, -R6 ;  /* 0x00000001d5067824 */ /* 0x000fc400078e0a06 */
[----:B------:R-:W-:Y:S01]  /*0d50*/  IMAD.SHL.U32 R2, R2, 0x8, RZ ;  /* 0x0000000802027824 */ /* 0x000fe200078e00ff */
[----:B------:R-:W-:Y:S01]  /*0d60*/  R2P PR, R13, 0x6 ;  /* 0x000000060d007804 */ /* 0x000fe20000000000 */
[----:B------:R-:W-:-:S04]  /*0d70*/  IMAD R12, R213, 0x400, R12 ;  /* 0x00000400d50c7824 */ /* 0x000fc800078e020c */
[----:B------:R-:W-:Y:S02]  /*0d80*/  SEL R208, R208, 0xffffffe0, !P1 ;  /* 0xffffffe0d0d07807 */ /* 0x000fe40004800000 */
[----:B--2---:R-:W-:Y:S02]  /*0d90*/  R2UR UR4, R0 ;  /* 0x00000000000472ca */ /* 0x004fe400000e0000 */
[----:B------:R-:W-:-:S04]  /*0da0*/  LEA.HI R0, R3, R234, RZ, 0x7 ;  /* 0x000000ea03007211 */ /* 0x000fc800078f38ff */
[----:B------:R-:W-:Y:S02]  /*0db0*/  SHF.R.S32.HI R221, RZ, 0x7, R0 ;  /* 0x00000007ffdd7819 */ /* 0x000fe40000011400 */
[C---:B------:R-:W-:Y:S02]  /*0dc0*/  LOP3.LUT R7, R0.reuse, 0xffffff80, RZ, 0xc0, !PT ;  /* 0xffffff8000077812 */ /* 0x040fe400078ec0ff */
[----:B------:R-:W-:Y:S01]  /*0dd0*/  LEA.HI R0, R0, R221, RZ, 0x1 ;  /* 0x000000dd00007211 */ /* 0x000fe200078f08ff */
[----:B------:R-:W-:Y:S02]  /*0de0*/  IMAD R15, R221, 0x100, R4 ;  /* 0x00000100dd0f7824 */ /* 0x000fe400078e0204 */
[----:B------:R-:W-:Y:S01]  /*0df0*/  IMAD.SHL.U32 R4, R13, 0x40, RZ ;  /* 0x000000400d047824 */ /* 0x000fe200078e00ff */
[----:B------:R-:W-:Y:S01]  /*0e00*/  LOP3.LUT R0, R0, 0xfffffe, RZ, 0xc0, !PT ;  /* 0x00fffffe00007812 */ /* 0x000fe200078ec0ff */
[----:B------:R-:W-:Y:S01]  /*0e10*/  IMAD.IADD R7, R234, 0x1, -R7 ;  /* 0x00000001ea077824 */ /* 0x000fe200078e0a07 */
[----:B------:R-:W-:Y:S01]  /*0e20*/  ULOP3.LUT UR36, UR4, 0x1, URZ, 0xfc, !UPT ;  /* 0x0000000104247892 */ /* 0x000fe2000f8efc3f */
[----:B------:R-:W-:Y:S01]  /*0e30*/  IMAD R15, R6, 0x10, R15 ;  /* 0x00000010060f7824 */ /* 0x000fe200078e020f */
[----:B------:R-:W-:Y:S01]  /*0e40*/  LOP3.LUT R5, R4, 0x1c0, RZ, 0xc0, !PT ;  /* 0x000001c004057812 */ /* 0x000fe200078ec0ff */
[----:B------:R-:W-:Y:S01]  /*0e50*/  IMAD.IADD R0, R221, 0x1, -R0 ;  /* 0x00000001dd007824 */ /* 0x000fe200078e0a00 */
[----:B------:R-:W-:Y:S01]  /*0e60*/  SHF.R.S32.HI R8, RZ, 0x1f, R7 ;  /* 0x0000001fff087819 */ /* 0x000fe20000011407 */
[--C-:B------:R-:W-:Y:S01]  /*0e70*/  IMAD.U32 R230, R15, 0x40, R2.reuse ;  /* 0x000000400fe67824 */ /* 0x100fe200078e0002 */
[----:B------:R-:W-:Y:S01]  /*0e80*/  LEA.HI R6, R3, R234, RZ, 0x2 ;  /* 0x000000ea03067211 */ /* 0x000fe200078f10ff */
[----:B------:R-:W-:Y:S01]  /*0e90*/  IMAD.SHL.U32 R196, R0, 0x100, RZ ;  /* 0x0000010000c47824 */ /* 0x000fe200078e00ff */
[----:B------:R-:W-:-:S02]  /*0ea0*/  LOP3.LUT R2, R5, 0x8, R2, 0xf8, !PT ;  /* 0x0000000805027812 */ /* 0x000fc400078ef802 */
[----:B------:R-:W-:Y:S02]  /*0eb0*/  LEA.HI R9, R8, R7, RZ, 0x2 ;  /* 0x0000000708097211 */ /* 0x000fe400078f10ff */
[----:B------:R-:W-:Y:S02]  /*0ec0*/  SHF.R.U32.HI R5, RZ, 0x3, R5 ;  /* 0x00000003ff057819 */ /* 0x000fe40000011605 */
[----:B------:R-:W-:Y:S02]  /*0ed0*/  SHF.R.S32.HI R187, RZ, 0x2, R6 ;  /* 0x00000002ffbb7819 */ /* 0x000fe40000011406 */
[----:B------:R-:W-:Y:S02]  /*0ee0*/  LOP3.LUT R4, R9, 0x7ffffffc, RZ, 0xc0, !PT ;  /* 0x7ffffffc09047812 */ /* 0x000fe400078ec0ff */
[----:B------:R-:W-:Y:S01]  /*0ef0*/  LOP3.LUT R5, R2, R5, RZ, 0x3c, !PT ;  /* 0x0000000502057212 */ /* 0x000fe200078e3cff */
[----:B------:R-:W-:Y:S01]  /*0f00*/  VIADD R235, R187, 0x20 ;  /* 0x00000020bbeb7836 */ /* 0x000fe20000000000 */
[----:B------:R-:W-:Y:S01]  /*0f10*/  LEA.HI R2, R3, R234, RZ, 0x3 ;  /* 0x000000ea03027211 */ /* 0x000fe200078f18ff */
[----:B------:R-:W-:Y:S01]  /*0f20*/  IMAD.IADD R4, R7, 0x1, -R4 ;  /* 0x0000000107047824 */ /* 0x000fe200078e0a04 */
[----:B------:R-:W-:Y:S01]  /*0f30*/  LEA.HI R8, R8, R7, RZ, 0x5 ;  /* 0x0000000708087211 */ /* 0x000fe200078f28ff */
[----:B------:R-:W-:Y:S01]  /*0f40*/  IMAD.SHL.U32 R228, R235, 0x40, RZ ;  /* 0x00000040ebe47824 */ /* 0x000fe200078e00ff */
[----:B------:R-:W-:Y:S01]  /*0f50*/  SHF.R.S32.HI R214, RZ, 0x3, R2 ;  /* 0x00000003ffd67819 */ /* 0x000fe20000011402 */
[----:B------:R-:W-:Y:S01]  /*0f60*/  IMAD.IADD R5, R12, 0x1, R5 ;  /* 0x000000010c057824 */ /* 0x000fe200078e0205 */
[----:B------:R-:W-:Y:S01]  /*0f70*/  LOP3.LUT R3, R2, 0x1ffffff8, RZ, 0xc0, !PT ;  /* 0x1ffffff802037812 */ /* 0x000fe200078ec0ff */
[----:B------:R-:W-:Y:S01]  /*0f80*/  IMAD.SHL.U32 R185, R4, 0x2, RZ ;  /* 0x0000000204b97824 */ /* 0x000fe200078e00ff */
[----:B------:R-:W-:Y:S01]  /*0f90*/  LOP3.LUT R7, R6, 0xfffffffc, RZ, 0xc0, !PT ;  /* 0xfffffffc06077812 */ /* 0x000fe200078ec0ff */
[----:B------:R-:W-:Y:S01]  /*0fa0*/  IMAD R197, R5, 0x2, R18 ;  /* 0x0000000205c57824 */ /* 0x000fe200078e0212 */
[----:B------:R-:W-:Y:S01]  /*0fb0*/  SHF.R.S32.HI R2, RZ, 0x1f, R235 ;  /* 0x0000001fff027819 */ /* 0x000fe200000114eb */
[C---:B------:R-:W-:Y:S01]  /*0fc0*/  IMAD.IADD R3, R234.reuse, 0x1, -R3 ;  /* 0x00000001ea037824 */ /* 0x040fe200078e0a03 */
[----:B------:R-:W-:Y:S01]  /*0fd0*/  SHF.R.S32.HI R10, RZ, 0x2, R9 ;  /* 0x00000002ff0a7819 */ /* 0x000fe20000011409 */
[----:B------:R-:W-:Y:S01]  /*0fe0*/  IMAD.IADD R220, R234, 0x1, -R7 ;  /* 0x00000001eadc7824 */ /* 0x000fe200078e0a07 */
[----:B------:R-:W-:Y:S01]  /*0ff0*/  LEA.HI R2, R2, R235, RZ, 0x3 ;  /* 0x000000eb02027211 */ /* 0x000fe200078f18ff */
[----:B------:R-:W-:Y:S01]  /*1000*/  VIADD R209, R197, 0x36400 ;  /* 0x00036400c5d17836 */ /* 0x000fe20000000000 */
[----:B------:R-:W-:Y:S01]  /*1010*/  SHF.R.S32.HI R11, RZ, 0x1f, R9 ;  /* 0x0000001fff0b7819 */ /* 0x000fe20000011409 */
[----:B------:R-:W-:Y:S01]  /*1020*/  IMAD.SHL.U32 R16, R220, 0x8, RZ ;  /* 0x00000008dc107824 */ /* 0x000fe200078e00ff */
[----:B------:R-:W-:Y:S01]  /*1030*/  SHF.R.S32.HI R6, RZ, 0x1f, R6 ;  /* 0x0000001fff067819 */ /* 0x000fe20000011406 */
[----:B------:R-:W-:Y:S01]  /*1040*/  IMAD.SHL.U32 R229, R2, 0x40, RZ ;  /* 0x0000004002e57824 */ /* 0x000fe200078e00ff */
[----:B------:R-:W-:Y:S01]  /*1050*/  LEA.HI R11, R11, R10, RZ, 0x3 ;  /* 0x0000000a0b0b7211 */ /* 0x000fe200078f18ff */
[----:B------:R-:W-:Y:S01]  /*1060*/  VIADD R198, R197, 0x36440 ;  /* 0x00036440c5c67836 */ /* 0x000fe20000000000 */
[----:B------:R-:W-:Y:S01]  /*1070*/  LOP3.LUT R228, R228, 0x1c0, RZ, 0xc0, !PT ;  /* 0x000001c0e4e47812 */ /* 0x000fe200078ec0ff */
[----:B------:R-:W-:Y:S01]  /*1080*/  @P2 VIADD R198, R209, 0xffffffc0 ;  /* 0xffffffc0d1c62836 */ /* 0x000fe20000000000 */
[----:B------:R-:W-:Y:S01]  /*1090*/  LOP3.LUT R11, R11, 0xfffffff8, RZ, 0xc0, !PT ;  /* 0xfffffff80b0b7812 */ /* 0x000fe200078ec0ff */
[----:B------:R-:W-:Y:S01]  /*10a0*/  IMAD.IADD R209, R209, 0x1, R208 ;  /* 0x00000001d1d17824 */ /* 0x000fe200078e02d0 */
[----:B------:R-:W-:Y:S01]  /*10b0*/  LEA.HI R6, R6, R187, RZ, 0x3 ;  /* 0x000000bb06067211 */ /* 0x000fe200078f18ff */
[----:B------:R-:W-:Y:S01]  /*10c0*/  IMAD.SHL.U32 R211, R3, 0x8, RZ ;  /* 0x0000000803d37824 */ /* 0x000fe200078e00ff */
[----:B------:R-:W-:Y:S01]  /*10d0*/  LOP3.LUT R2, R228, 0x38, R16, 0xf8, !PT ;  /* 0x00000038e4027812 */ /* 0x000fe200078ef810 */
[----:B------:R-:W-:Y:S01]  /*10e0*/  IMAD.IADD R11, R10, 0x1, -R11 ;  /* 0x000000010a0b7824 */ /* 0x000fe200078e0a0b */
[----:B------:R-:W-:Y:S01]  /*10f0*/  SHF.R.U32.HI R236, RZ, 0x3, R228 ;  /* 0x00000003ffec7819 */ /* 0x000fe200000116e4 */
[----:B------:R-:W-:Y:S01]  /*1100*/  IMAD.IADD R208, R208, 0x1, R198 ;  /* 0x00000001d0d07824 */ /* 0x000fe200078e02c6 */
[----:B------:R-:W-:-:S02]  /*1110*/  LOP3.LUT R229, R229, 0xfffffe00, RZ, 0xc0, !PT ;  /* 0xfffffe00e5e57812 */ /* 0x000fc400078ec0ff */
[----:B------:R-:W-:Y:S02]  /*1120*/  SHF.R.S32.HI R8, RZ, 0x5, R8 ;  /* 0x00000005ff087819 */ /* 0x000fe40000011408 */
[----:B------:R-:W-:Y:S02]  /*1130*/  LOP3.LUT R6, R6, 0xfffffff8, RZ, 0xc0, !PT ;  /* 0xfffffff806067812 */ /* 0x000fe400078ec0ff */
[----:B------:R-:W-:Y:S01]  /*1140*/  LOP3.LUT R225, R229, R2, R236, 0xf6, !PT ;  /* 0x00000002e5e17212 */ /* 0x000fe200078ef6ec */
[----:B------:R-:W-:Y:S01]  /*1150*/  IMAD R194, R8, 0x10, R11 ;  /* 0x0000001008c27824 */ /* 0x000fe200078e020b */
[----:B------:R-:W-:Y:S01]  /*1160*/  SHF.R.S32.HI R224, RZ, 0x1f, R187 ;  /* 0x0000001fffe07819 */ /* 0x000fe200000114bb */
[----:B------:R-:W-:Y:S01]  /*1170*/  IMAD.IADD R195, R187, 0x1, -R6 ;  /* 0x00000001bbc37824 */ /* 0x000fe200078e0a06 */
[----:B------:R-:W-:Y:S01]  /*1180*/  SHF.R.S32.HI R17, RZ, 0x1f, R16 ;  /* 0x0000001fff117819 */ /* 0x000fe20000011410 */
[----:B------:R-:W-:-:S07]  /*1190*/  IMAD R225, R225, 0x2, R18 ;  /* 0x00000002e1e17824 */ /* 0x000fce00078e0212 */
.L_x_5544:
[----:B------:R-:W-:Y:S01]  /*11a0*/  ULDC.64 UR4, c[0x0][0xb20] ;  /* 0x0002c80000047ab9 */ /* 0x000fe20000000a00 */
[----:B0-23-5:R-:W0:Y:S01]  /*11b0*/  LDC.64 R4, c[0x0][0xb00] ;  /* 0x0002c000ff047b82 */ /* 0x02de220000000a00 */
        /* <DEDUP_REMOVED lines=17> */
[----:B------:R2:W5:Y:S01]  /*12d0*/  @P3 LDG.E R25, desc[UR54][R8.64] ;  /* 0x0000003608193981 */ /* 0x000562000c1e1900 */
        /* <DEDUP_REMOVED lines=16> */
[----:B--2---:R-:W-:Y:S06]  /*13e0*/  @P1 BRA `(.L_x_5335) ;  /* 0x0000000000241947 */ /* 0x004fec0003800000 */
        /* <DEDUP_REMOVED lines=9> */
.L_x_5335:
[----:B------:R-:W-:Y:S02]  /*1480*/  IMAD.U32 R32, RZ, RZ, UR5 ;  /* 0x00000005ff207e24 */ /* 0x000fe4000f8e00ff */
[----:B------:R-:W-:Y:S01]  /*1490*/  IMAD.U32 R24, RZ, RZ, UR4 ;  /* 0x00000004ff187e24 */ /* 0x000fe2000f8e00ff */
[----:B------:R-:W-:Y:S06]  /*14a0*/  @!P2 BRA `(.L_x_5336) ;  /* 0x000000000010a947 */ /* 0x000fec0003800000 */
[----:B------:R-:W0:Y:S02]  /*14b0*/  LDC.64 R2, c[0x0][0xb18] ;  /* 0x0002c600ff027b82 */ /* 0x000e240000000a00 */
[----:B0-----:R-:W-:-:S05]  /*14c0*/  IMAD.WIDE R2, R191, 0x4, R2 ;  /* 0x00000004bf027825 */ /* 0x001fca00078e0202 */
[----:B------:R0:W5:Y:S01]  /*14d0*/  LDG.E R24, desc[UR54][R2.64] ;  /* 0x0000003602187981 */ /* 0x000162000c1e1900 */
[----:B------:R-:W-:Y:S05]  /*14e0*/  BRA `(.L_x_5337) ;  /* 0x0000000000107947 */ /* 0x000fea0003800000 */
.L_x_5336:
[----:B------:R-:W-:Y:S05]  /*14f0*/  @!P3 BRA `(.L_x_5337) ;  /* 0x00000000000cb947 */ /* 0x000fea0003800000 */
[----:B------:R-:W2:Y:S04]  /*1500*/  LDG.E R3, desc[UR54][R8.64] ;  /* 0x0000003608037981 */ /* 0x000ea8000c1e1900 */
[----:B------:R-:W2:Y:S02]  /*1510*/  LDG.E R24, desc[UR54][R8.64+0x4] ;  /* 0x0000043608187981 */ /* 0x000ea4000c1e1900 */
[----:B--2---:R-:W-:-:S07]  /*1520*/  IMAD.IADD R24, R24, 0x1, -R3 ;  /* 0x0000000118187824 */ /* 0x004fce00078e0a03 */
.L_x_5337:
        /* <DEDUP_REMOVED lines=13> */
[----:B--2---:R-:W-:-:S04]  /*1600*/  @P1 IMAD.WIDE R4, R191, 0x4, R4 ;  /* 0x00000004bf041825 */ /* 0x004fc800078e0204 */
[----:B------:R-:W-:Y:S01]  /*1610*/  IMAD.IADD R10, R24, 0x1, -R11 ;  /* 0x00000001180a7824 */ /* 0x000fe200078e0a0b */
[----:B------:R0:W5:Y:S01]  /*1620*/  @P1 LDG.E R33, desc[UR54][R4.64] ;  /* 0x0000003604211981 */ /* 0x000162000c1e1900 */
[----:B-1----:R-:W-:Y:S02]  /*1630*/  ISETP.GE.AND P1, PT, R9, 0x1, PT ;  /* 0x000000010900780c */ /* 0x002fe40003f26270 */
[----:B------:R-:W-:Y:S01]  /*1640*/  LEA R47, R189, 0x40, 0x6 ;  /* 0x00000040bd2f7811 */ /* 0x000fe200078e30ff */
[----:B---3--:R-:W-:-:S04]  /*1650*/  @P0 IMAD.IADD R32, R7, 0x1, -R0 ;  /* 0x0000000107200824 */ /* 0x008fc800078e0a00 */
        /* <DEDUP_REMOVED lines=19> */
.L_x_5340:
[----:B------:R-:W-:-:S13]  /*1790*/  ISETP.NE.AND P0, PT, R9, 0x1, PT ;  /* 0x000000010900780c */ /* 0x000fda0003f05270 */
[----:B------:R-:W0:Y:S02]  /*17a0*/  @P0 LDC.64 R4, c[0x0][0xae0] ;  /* 0x0002b800ff040b82 */ /* 0x000e240000000a00 */
[----:B0-----:R-:W-:-:S05]  /*17b0*/  @P0 IMAD.HI.U32 R4, R2, R4, RZ ;  /* 0x0000000402040227 */ /* 0x001fca00078e00ff */
[----:B------:R-:W-:-:S07]  /*17c0*/  @P0 SHF.R.U32.HI R2, RZ, R5, R4 ;  /* 0x00000005ff020219 */ /* 0x000fce0000011604 */
.L_x_5341:
[----:B------:R-:W-:Y:S05]  /*17d0*/  BSYNC B0 ;  /* 0x0000000000007941 */ /* 0x000fea0003800000 */
.L_x_5339:
[----:B------:R-:W-:-:S05]  /*17e0*/  IMAD R3, R2, R9, R9 ;  /* 0x0000000902037224 */ /* 0x000fca00078e0209 */
[----:B------:R-:W-:-:S07]  /*17f0*/  VIMNMX R0, R0, R3, PT ;  /* 0x0000000300007248 */ /* 0x000fce0003fe0100 */
.L_x_5338:
        /* <DEDUP_REMOVED lines=15> */
.L_x_5344:
[----:B------:R-:W-:Y:S01]  /*18f0*/  ISETP.NE.AND P0, PT, R9, 0x1, PT ;  /* 0x000000010900780c */ /* 0x000fe20003f05270 */
[----:B------:R-:W-:-:S12]  /*1900*/  IMAD.MOV.U32 R4, RZ, RZ, R45 ;  /* 0x000000ffff047224 */ /* 0x000fd800078e002d */
[----:B------:R-:W0:Y:S02]  /*1910*/  @P0 LDC.64 R6, c[0x0][0xae0] ;  /* 0x0002b800ff060b82 */ /* 0x000e240000000a00 */
[----:B0-----:R-:W-:-:S05]  /*1920*/  @P0 IMAD.HI.U32 R6, R45, R6, RZ ;  /* 0x000000062d060227 */ /* 0x001fca00078e00ff */
[----:B------:R-:W-:-:S07]  /*1930*/  @P0 SHF.R.U32.HI R4, RZ, R7, R6 ;  /* 0x00000007ff040219 */ /* 0x000fce0000011606 */
.L_x_5345:
[----:B------:R-:W-:Y:S05]  /*1940*/  BSYNC B0 ;  /* 0x0000000000007941 */ /* 0x000fea0003800000 */
.L_x_5343:
[----:B------:R-:W-:-:S05]  /*1950*/  IMAD R3, R4, R9, RZ ;  /* 0x0000000904037224 */ /* 0x000fca00078e02ff */
[----:B------:R-:W-:-:S07]  /*1960*/  VIMNMX R2, R2, R3, !PT ;  /* 0x0000000302027248 */ /* 0x000fce0007fe0100 */
.L_x_5342:
        /* <DEDUP_REMOVED lines=43> */
.L_x_5348:
[----:B------:R-:W-:Y:S05]  /*1c20*/  BSYNC B6 ;  /* 0x0000000000067941 */ /* 0x000fea0003800000 */
.L_x_5347:
        /* <DEDUP_REMOVED lines=20> */
.L_x_5350:
[----:B------:R-:W-:Y:S05]  /*1d70*/  BSYNC B6 ;  /* 0x0000000000067941 */ /* 0x000fea0003800000 */
.L_x_5349:
[----:B------:R-:W-:Y:S01]  /*1d80*/  ULDC.64 UR4, c[0x0][0xaf0] ;  /* 0x0002bc0000047ab9 */ /* 0x000fe20000000a00 */
[----:B------:R-:W0:Y:S01]  /*1d90*/  LDC R0, c[0x0][0x428] ;  /* 0x00010a00ff007b82 */ /* 0x000e220000000800 */
[----:B------:R-:W-:-:S07]  /*1da0*/  ISETP.NE.U32.AND P0, PT, RZ, UR4, PT ;  /* 0x00000004ff007c0c */ /* 0x000fce000bf05070 */
[----:B------:R-:W1:Y:S01]  /*1db0*/  LDC.64 R52, c[0x0][0x2f0] ;  /* 0x0000bc00ff347b82 */ /* 0x000e620000000a00 */
[----:B------:R-:W-:Y:S01]  /*1dc0*/  ISETP.NE.AND.EX P0, PT, RZ, UR5, PT, P0 ;  /* 0x00000005ff007c0c */ /* 0x000fe2000bf05300 */
[----:B------:R-:W-:Y:S01]  /*1dd0*/  IMAD.IADD R10, R25, 0x1, R24 ;  /* 0x00000001190a7824 */ /* 0x000fe200078e0218 */
[----:B------:R-:W-:Y:S01]  /*1de0*/  ULDC.64 UR8, c[0x0][0xb00] ;  /* 0x0002c00000087ab9 */ /* 0x000fe20000000a00 */
[----:B------:R-:W2:Y:S01]  /*1df0*/  S2R R20, SR_TID.X ;  /* 0x0000000000147919 */ /* 0x000ea20000002100 */
[----:B------:R-:W-:Y:S01]  /*1e00*/  ULDC.64 UR4, c[0x0][0x2f8] ;  /* 0x0000be0000047ab9 */ /* 0x000fe20000000a00 */
[----:B------:R-:W-:Y:S02]  /*1e10*/  ULDC.64 UR6, c[0x0][0x320] ;  /* 0x0000c80000067ab9 */ /* 0x000fe40000000a00 */
[----:B------:R-:W3:Y:S08]  /*1e20*/  LDC.64 R26, c[0x0][0x3e8] ;  /* 0x0000fa00ff1a7b82 */ /* 0x000ef00000000a00 */
[----:B------:R-:W4:Y:S08]  /*1e30*/  @P0 LDC.64 R2, c[0x0][0xaf0] ;  /* 0x0002bc00ff020b82 */ /* 0x000f300000000a00 */
[----:B------:R-:W2:Y:S08]  /*1e40*/  LDC R25, c[0x0][0x3d4] ;  /* 0x0000f500ff197b82 */ /* 0x000eb00000000800 */
[----:B------:R-:W3:Y:S01]  /*1e50*/  LDC.64 R54, c[0x0][0x3d8] ;  /* 0x0000f600ff367b82 */ /* 0x000ee20000000a00 */
[----:B----4-:R-:W-:-:S07]  /*1e60*/  @P0 IMAD.WIDE R2, R191, 0x4, R2 ;  /* 0x00000004bf020825 */ /* 0x010fce00078e0202 */
[----:B------:R-:W4:Y:S01]  /*1e70*/  LDC R59, c[0x0][0x3d4] ;  /* 0x0000f500ff3b7b82 */ /* 0x000f220000000800 */
[----:B------:R3:W4:Y:S01]  /*1e80*/  @P0 LDG.E R191, desc[UR54][R2.64] ;  /* 0x0000003602bf0981 */ /* 0x000722000c1e1900 */
[----:B0-----:R-:W-:Y:S01]  /*1e90*/  ISETP.NE.AND P0, PT, R0, 0x1, PT ;  /* 0x000000010000780c */ /* 0x001fe20003f05270 */
[----:B------:R-:W-:Y:S01]  /*1ea0*/  IMAD.SHL.U32 R40, R220, 0x4, RZ ;  /* 0x00000004dc287824 */ /* 0x000fe200078e00ff */
[----:B------:R-:W-:-:S04]  /*1eb0*/  SHF.R.S32.HI R13, RZ, 0x1f, R10 ;  /* 0x0000001fff0d7819 */ /* 0x000fc8000001140a */
[----:B------:R-:W0:Y:S01]  /*1ec0*/  LDC R61, c[0x0][0x2e4] ;  /* 0x0000b900ff3d7b82 */ /* 0x000e220000000800 */
[----:B--2---:R-:W-:Y:S01]  /*1ed0*/  ISETP.GE.AND P1, PT, R16, R25, PT ;  /* 0x000000191000720c */ /* 0x004fe20003f26270 */
[----:B------:R-:W-:Y:S01]  /*1ee0*/  IMAD.SHL.U32 R57, R195, 0x40, RZ ;  /* 0x00000040c3397824 */ /* 0x000fe200078e00ff */
[----:B------:R-:W-:Y:S01]  /*1ef0*/  SHF.R.S32.HI R41, RZ, 0x1f, R40 ;  /* 0x0000001fff297819 */ /* 0x000fe20000011428 */
[-C--:B-1----:R-:W-:Y:S01]  /*1f00*/  IMAD R4, R13, R52.reuse, RZ ;  /* 0x000000340d047224 */ /* 0x082fe200078e02ff */
[----:B------:R-:W-:Y:S01]  /*1f10*/  SEL R11, R25, RZ, P1 ;  /* 0x000000ff190b7207 */ /* 0x000fe20000800000 */
[----:B---3--:R-:W-:Y:S01]  /*1f20*/  IMAD.WIDE.U32 R2, R10, R52, RZ ;  /* 0x000000340a027225 */ /* 0x008fe200078e00ff */
[----:B------:R-:W-:Y:S02]  /*1f30*/  SHF.R.U32.HI R20, RZ, 0x7, R20 ;  /* 0x00000007ff147819 */ /* 0x000fe40000011614 */
[----:B------:R-:W-:Y:S01]  /*1f40*/  LOP3.LUT R57, R57, 0x1c0, RZ, 0xc0, !PT ;  /* 0x000001c039397812 */ /* 0x000fe200078ec0ff */
[----:B------:R-:W1:Y:S01]  /*1f50*/  @P0 LDC R5, c[0x0][0x42c] ;  /* 0x00010b00ff050b82 */ /* 0x000e620000000800 */
[----:B------:R-:W-:Y:S01]  /*1f60*/  IMAD.IADD R11, R16, 0x1, R11 ;  /* 0x00000001100b7824 */ /* 0x000fe200078e020b */
[----:B------:R-:W-:Y:S01]  /*1f70*/  SHF.L.U64.HI R51, R52, 0x6, R53 ;  /* 0x0000000634337819 */ /* 0x000fe20000010235 */
[----:B------:R-:W-:Y:S01]  /*1f80*/  VIADD R58, R20, 0x8 ;  /* 0x00000008143a7836 */ /* 0x000fe20000000000 */
[----:B------:R-:W-:Y:S01]  /*1f90*/  SHF.R.U32.HI R60, RZ, 0x3, R57 ;  /* 0x00000003ff3c7819 */ /* 0x000fe20000011639 */
[----:B------:R-:W-:Y:S01]  /*1fa0*/  VIADD R80, R16, 0x20 ;  /* 0x0000002010507836 */ /* 0x000fe20000000000 */
[----:B------:R-:W-:Y:S01]  /*1fb0*/  SHF.R.S32.HI R50, RZ, 0x1f, R11 ;  /* 0x0000001fff327819 */ /* 0x000fe2000001140b */
[----:B------:R-:W-:Y:S01]  /*1fc0*/  IMAD.SHL.U32 R56, R26, 0x40, RZ ;  /* 0x000000401a387824 */ /* 0x000fe200078e00ff */
[----:B------:R-:W2:Y:S01]  /*1fd0*/  @P0 LDC R7, c[0x0][0x430] ;  /* 0x00010c00ff070b82 */ /* 0x000ea20000000800 */
[----:B------:R-:W-:Y:S01]  /*1fe0*/  P2R R72, PR, RZ, 0x2 ;  /* 0x00000002ff487803 */ /* 0x000fe20000000000 */
[----:B------:R-:W-:Y:S01]  /*1ff0*/  IMAD.SHL.U32 R62, R25, 0x2, RZ ;  /* 0x00000002193e7824 */ /* 0x000fe200078e00ff */
[----:B------:R-:W-:-:S04]  /*2000*/  LEA.HI R50, R50, R11, RZ, 0x3 ;  /* 0x0000000b32327211 */ /* 0x000fc800078f18ff */
[----:B------:R-:W-:-:S04]  /*2010*/  LOP3.LUT R67, R50, 0xfffffff8, RZ, 0xc0, !PT ;  /* 0xfffffff832437812 */ /* 0x000fc800078ec0ff */
[----:B------:R-:W-:Y:S01]  /*2020*/  SHF.R.S32.HI R71, RZ, 0x1f, R67 ;  /* 0x0000001fff477819 */ /* 0x000fe20000011443 */
[----:B-1----:R-:W-:-:S04]  /*2030*/  @P0 IMAD.HI.U32 R0, R190, R5, RZ ;  /* 0x00000005be000227 */ /* 0x002fc800078e00ff */
[----:B------:R-:W-:Y:S01]  /*2040*/  IMAD R5, R10, R53, R4 ;  /* 0x000000350a057224 */ /* 0x000fe200078e0204 */
[----:B--2---:R-:W-:-:S03]  /*2050*/  @P0 SHF.R.U32.HI R190, RZ, R7, R0 ;  /* 0x00000007ffbe0219 */ /* 0x004fc60000011600 */
[----:B------:R-:W-:Y:S01]  /*2060*/  IMAD.IADD R3, R3, 0x1, R5 ;  /* 0x0000000103037824 */ /* 0x000fe200078e0205 */
[----:B------:R-:W-:Y:S02]  /*2070*/  ISETP.NE.U32.AND P0, PT, RZ, UR8, PT ;  /* 0x00000008ff007c0c */ /* 0x000fe4000bf05070 */
[----:B------:R-:W-:Y:S01]  /*2080*/  SHF.R.S32.HI R0, RZ, 0x1f, R190 ;  /* 0x0000001fff007819 */ /* 0x000fe200000114be */
[----:B------:R-:W-:Y:S01]  /*2090*/  IMAD.WIDE.U32 R2, R190, UR4, R2 ;  /* 0x00000004be027c25 */ /* 0x000fe2000f8e0002 */
[----:B------:R-:W-:-:S03]  /*20a0*/  ISETP.NE.AND.EX P0, PT, RZ, UR9, PT, P0 ;  /* 0x00000009ff007c0c */ /* 0x000fc6000bf05300 */
[C---:B------:R-:W-:Y:S02]  /*20b0*/  IMAD R5, R0.reuse, UR4, RZ ;  /* 0x0000000400057c24 */ /* 0x040fe4000f8e02ff */
[----:B------:R-:W-:Y:S02]  /*20c0*/  IMAD R9, R0, UR6, RZ ;  /* 0x0000000600097c24 */ /* 0x000fe4000f8e02ff */
[C---:B------:R-:W-:Y:S01]  /*20d0*/  IMAD R7, R190.reuse, UR5, R5 ;  /* 0x00000005be077c24 */ /* 0x040fe2000f8e0205 */
[----:B------:R-:W-:Y:S01]  /*20e0*/  ULDC.64 UR4, c[0x0][0x300] ;  /* 0x0000c00000047ab9 */ /* 0x000fe20000000a00 */
[C---:B------:R-:W-:Y:S02]  /*20f0*/  IMAD R9, R190.reuse, UR7, R9 ;  /* 0x00000007be097c24 */ /* 0x040fe4000f8e0209 */
[----:B------:R-:W-:Y:S02]  /*2100*/  IMAD.IADD R3, R3, 0x1, R7 ;  /* 0x0000000103037824 */ /* 0x000fe400078e0207 */
[----:B------:R-:W-:-:S04]  /*2110*/  IMAD.WIDE.U32 R4, R190, UR6, R16 ;  /* 0x00000006be047c25 */ /* 0x000fc8000f8e0010 */
[----:B------:R-:W-:Y:S01]  /*2120*/  IMAD.IADD R5, R5, 0x1, R9 ;  /* 0x0000000105057824 */ /* 0x000fe200078e0209 */
[----:B----4-:R-:W-:Y:S02]  /*2130*/  SHF.R.S32.HI R0, RZ, 0x1f, R191 ;  /* 0x0000001fff007819 */ /* 0x010fe400000114bf */
[----:B------:R-:W-:Y:S02]  /*2140*/  SEL R39, R191, RZ, !P0 ;  /* 0x000000ffbf277207 */ /* 0x000fe40004000000 */
[----:B------:R-:W-:-:S03]  /*2150*/  SEL R0, R0, RZ, !P0 ;  /* 0x000000ff00007207 */ /* 0x000fc60004000000 */
[----:B------:R-:W-:-:S04]  /*2160*/  IMAD.WIDE.U32 R42, R39, UR4, R2 ;  /* 0x00000004272a7c25 */ /* 0x000fc8000f8e0002 */
[----:B------:R-:W-:Y:S02]  /*2170*/  IMAD R6, R0, UR4, RZ ;  /* 0x0000000400067c24 */ /* 0x000fe4000f8e02ff */
[----:B------:R-:W-:-:S04]  /*2180*/  IMAD.WIDE.U32 R2, R187, R52, R16 ;  /* 0x00000034bb027225 */ /* 0x000fc800078e0010 */
[----:B------:R-:W-:Y:S01]  /*2190*/  IMAD R7, R39, UR5, R6 ;  /* 0x0000000527077c24 */ /* 0x000fe2000f8e0206 */
[----:B------:R-:W-:Y:S01]  /*21a0*/  ULDC.64 UR4, c[0x0][0x328] ;  /* 0x0000ca0000047ab9 */ /* 0x000fe20000000a00 */
[----:B------:R-:W-:Y:S01]  /*21b0*/  IMAD R6, R224, R52, RZ ;  /* 0x00000034e0067224 */ /* 0x000fe200078e02ff */
[----:B------:R-:W-:Y:S01]  /*21c0*/  IADD3 R46, P0, R42, R2, RZ ;  /* 0x000000022a2e7210 */ /* 0x000fe20007f1e0ff */
[----:B------:R-:W-:Y:S02]  /*21d0*/  IMAD R8, R0, UR4, RZ ;  /* 0x0000000400087c24 */ /* 0x000fe4000f8e02ff */
[----:B------:R-:W-:Y:S01]  /*21e0*/  IMAD R9, R187, R53, R6 ;  /* 0x00000035bb097224 */ /* 0x000fe200078e0206 */
[----:B------:R-:W-:Y:S01]  /*21f0*/  SHF.L.U64.HI R53, R54, 0x6, R55 ;  /* 0x0000000636357819 */ /* 0x000fe20000010237 */
[----:B------:R-:W-:Y:S02]  /*2200*/  IMAD R73, R39, UR5, R8 ;  /* 0x0000000527497c24 */ /* 0x000fe4000f8e0208 */
[----:B------:R-:W-:-:S02]  /*2210*/  IMAD.IADD R0, R43, 0x1, R7 ;  /* 0x000000012b007824 */ /* 0x000fc400078e0207 */
[----:B------:R-:W-:Y:S01]  /*2220*/  IMAD.WIDE.U32 R38, R39, UR4, R4 ;  /* 0x0000000427267c25 */ /* 0x000fe2000f8e0004 */
[----:B------:R-:W-:Y:S02]  /*2230*/  ULDC UR4, c[0x0][0x2e4] ;  /* 0x0000b90000047ab9 */ /* 0x000fe40000000800 */
[----:B------:R-:W-:Y:S01]  /*2240*/  IADD3.X R48, R0, R3, R9, P0, !PT ;  /* 0x0000000300307210 */ /* 0x000fe200007fe409 */
[----:B------:R-:W-:Y:S01]  /*2250*/  IMAD R4, R224, R26, RZ ;  /* 0x0000001ae0047224 */ /* 0x000fe200078e02ff */
[----:B------:R-:W-:Y:S01]  /*2260*/  ISETP.GE.AND P4, PT, R16, UR4, PT ;  /* 0x0000000410007c0c */ /* 0x000fe2000bf86270 */
[----:B------:R-:W-:Y:S01]  /*2270*/  IMAD R2, R224, R54, RZ ;  /* 0x00000036e0027224 */ /* 0x000fe200078e02ff */
[----:B------:R-:W-:Y:S01]  /*2280*/  ISETP.GE.AND P3, PT, R80, UR4, PT ;  /* 0x0000000450007c0c */ /* 0x000fe2000bf66270 */
[C---:B------:R-:W-:Y:S02]  /*2290*/  IMAD R21, R187.reuse, R27, R4 ;  /* 0x0000001bbb157224 */ /* 0x040fe400078e0204 */
[----:B------:R-:W-:-:S02]  /*22a0*/  IMAD R15, R187, R55, R2 ;  /* 0x00000037bb0f7224 */ /* 0x000fc400078e0202 */
[----:B------:R-:W-:-:S04]  /*22b0*/  IMAD.WIDE.U32 R8, R187, R26, R16 ;  /* 0x0000001abb087225 */ /* 0x000fc800078e0010 */
[----:B------:R-:W-:-:S04]  /*22c0*/  IMAD.WIDE.U32 R4, R187, R26, R40 ;  /* 0x0000001abb047225 */ /* 0x000fc800078e0028 */
[----:B------:R-:W-:-:S04]  /*22d0*/  IMAD.WIDE.U32 R6, R187, R54, R16 ;  /* 0x00000036bb067225 */ /* 0x000fc800078e0010 */
[----:B------:R-:W-:-:S04]  /*22e0*/  IMAD.WIDE.U32 R2, R187, R54, R40 ;  /* 0x00000036bb027225 */ /* 0x000fc800078e0028 */
[----:B------:R-:W-:Y:S02]  /*22f0*/  IMAD.IADD R9, R21, 0x1, R9 ;  /* 0x0000000115097824 */ /* 0x000fe400078e0209 */
[----:B------:R-:W-:Y:S02]  /*2300*/  IMAD.IADD R5, R5, 0x1, R21 ;  /* 0x0000000105057824 */ /* 0x000fe400078e0215 */
[----:B------:R-:W-:Y:S01]  /*2310*/  IMAD.IADD R7, R15, 0x1, R7 ;  /* 0x000000010f077824 */ /* 0x000fe200078e0207 */
[----:B------:R-:W1:Y:S01]  /*2320*/  LDC.64 R20, c[0x0][0x2d8] ;  /* 0x0000b600ff147b82 */ /* 0x000e620000000a00 */
[----:B------:R-:W-:Y:S01]  /*2330*/  IMAD.IADD R3, R3, 0x1, R15 ;  /* 0x0000000103037824 */ /* 0x000fe200078e020f */
[----:B-----5:R-:W-:Y:S01]  /*2340*/  SHF.R.S32.HI R15, RZ, 0x1f, R33 ;  /* 0x0000001fff0f7819 */ /* 0x020fe20000011421 */
[----:B------:R-:W-:Y:S01]  /*2350*/  IMAD.WIDE.U32 R28, R33, R26, R4 ;  /* 0x0000001a211c7225 */ /* 0x000fe200078e0004 */
[----:B------:R-:W-:-:S03]  /*2360*/  LOP3.LUT R5, R57, 0x38, R50, 0xf8, !PT ;  /* 0x0000003839057812 */ /* 0x000fc600078ef832 */
[----:B------:R-:W-:Y:S01]  /*2370*/  IMAD R12, R15, R54, RZ ;  /* 0x000000360f0c7224 */ /* 0x000fe200078e02ff */
[----:B------:R-:W-:Y:S01]  /*2380*/  LOP3.LUT R68, R5, R60, RZ, 0x3c, !PT ;  /* 0x0000003c05447212 */ /* 0x000fe200078e3cff */
[----:B------:R-:W-:Y:S01]  /*2390*/  IMAD.WIDE.U32 R34, R33, R54, R2 ;  /* 0x0000003621227225 */ /* 0x000fe200078e0002 */
[----:B------:R-:W-:Y:S02]  /*23a0*/  LOP3.LUT R3, R57, 0x18, R16, 0xf8, !PT ;  /* 0x0000001839037812 */ /* 0x000fe400078ef810 */
[----:B------:R-:W-:Y:S01]  /*23b0*/  IADD3 R2, P0, R187, R10, RZ ;  /* 0x0000000abb027210 */ /* 0x000fe20007f1e0ff */
[----:B------:R-:W-:Y:S01]  /*23c0*/  IMAD R11, R33, R55, R12 ;  /* 0x00000037210b7224 */ /* 0x000fe200078e020c */
[----:B------:R-:W-:Y:S01]  /*23d0*/  LOP3.LUT R4, R3, R60, RZ, 0x3c, !PT ;  /* 0x0000003c03047212 */ /* 0x000fe200078e3cff */
[-C--:B------:R-:W-:Y:S01]  /*23e0*/  IMAD R12, R15, R26.reuse, RZ ;  /* 0x0000001a0f0c7224 */ /* 0x080fe200078e02ff */
[----:B------:R-:W-:Y:S01]  /*23f0*/  SHF.L.U64.HI R55, R26, 0x6, R27 ;  /* 0x000000061a377819 */ /* 0x000fe2000001021b */
[----:B------:R-:W-:-:S04]  /*2400*/  IMAD.WIDE.U32 R30, R33, R26, R8 ;  /* 0x0000001a211e7225 */ /* 0x000fc800078e0008 */
[C---:B------:R-:W-:Y:S02]  /*2410*/  IMAD R69, R33.reuse, R27, R12 ;  /* 0x0000001b21457224 */ /* 0x040fe400078e020c */
[----:B------:R-:W-:-:S04]  /*2420*/  IMAD.WIDE.U32 R36, R33, R54, R6 ;  /* 0x0000003621247225 */ /* 0x000fc800078e0006 */
[----:B------:R-:W-:Y:S02]  /*2430*/  IMAD.IADD R65, R69, 0x1, R31 ;  /* 0x0000000145417824 */ /* 0x000fe400078e021f */
[----:B------:R-:W-:Y:S02]  /*2440*/  IMAD.SHL.U32 R52, R52, 0x40, RZ ;  /* 0x0000004034347824 */ /* 0x000fe400078e00ff */
[----:B------:R-:W-:Y:S02]  /*2450*/  IMAD.SHL.U32 R54, R54, 0x40, RZ ;  /* 0x0000004036367824 */ /* 0x000fe400078e00ff */
[----:B------:R-:W-:Y:S02]  /*2460*/  IMAD.X R3, R224, 0x1, R13, P0 ;  /* 0x00000001e0037824 */ /* 0x000fe400000e060d */
[----:B------:R-:W-:Y:S02]  /*2470*/  IMAD R63, R213, 0x200, R4 ;  /* 0x00000200d53f7824 */ /* 0x000fe400078e0204 */
[----:B------:R-:W-:-:S02]  /*2480*/  IMAD.IADD R64, R11, 0x1, R37 ;  /* 0x000000010b407824 */ /* 0x000fc400078e0225 */
[----:B------:R-:W-:Y:S02]  /*2490*/  IMAD.IADD R66, R35, 0x1, R11 ;  /* 0x0000000123427824 */ /* 0x000fe400078e020b */
[----:B------:R-:W-:Y:S02]  /*24a0*/  IMAD.IADD R69, R29, 0x1, R69 ;  /* 0x000000011d457824 */ /* 0x000fe400078e0245 */
[----:B------:R-:W-:Y:S02]  /*24b0*/  IMAD R68, R213, 0x200, R68 ;  /* 0x00000200d5447824 */ /* 0x000fe400078e0244 */
[----:B0-----:R-:W-:-:S07]  /*24c0*/  IMAD.IADD R73, R39, 0x1, R73 ;  /* 0x0000000127497824 */ /* 0x001fce00078e0249 */
.L_x_5380:
[----:B------:R-:W-:Y:S01]  /*24d0*/  VIADD R49, R49, 0xffffffff ;  /* 0xffffffff31317836 */ /* 0x000fe20000000000 */
[----:B------:R-:W-:Y:S05]  /*24e0*/  YIELD ;  /* 0x0000000000007946 */ /* 0x000fea0003800000 */
[----:B----4-:R-:W-:Y:S01]  /*24f0*/  SHF.R.S32.HI R75, RZ, 0x1f, R49 ;  /* 0x0000001fff4b7819 */ /* 0x010fe20000011431 */
[-C--:B------:R-:W-:Y:S01]  /*2500*/  IMAD R5, R51, R49.reuse, RZ ;  /* 0x0000003133057224 */ /* 0x080fe200078e02ff */
[----:B------:R-:W-:Y:S01]  /*2510*/  BSSY B0, `(.L_x_5351) ;  /* 0x0000194000007945 */ /* 0x000fe20003800000 */
[----:B------:R-:W-:Y:S01]  /*2520*/  IMAD.WIDE.U32 R24, R52, R49, RZ ;  /* 0x0000003134187225 */ /* 0x000fe200078e00ff */
[----:B------:R-:W-:-:S03]  /*2530*/  ISETP.GT.AND P2, PT, R49, R44, PT ;  /* 0x0000002c3100720c */ /* 0x000fc60003f44270 */
[----:B------:R-:W-:Y:S01]  /*2540*/  IMAD R5, R75, R52, R5 ;  /* 0x000000344b057224 */ /* 0x000fe200078e0205 */
[----:B-1----:R-:W-:Y:S01]  /*2550*/  IADD3 R4, P0, R46, R24, RZ ;  /* 0x000000182e047210 */ /* 0x002fe20007f1e0ff */
[----:B---3--:R-:W-:Y:S02]  /*2560*/  IMAD.SHL.U32 R14, R186, 0x1000, RZ ;  /* 0x00001000ba0e7824 */ /* 0x008fe400078e00ff */
[----:B------:R-:W-:Y:S01]  /*2570*/  IMAD.IADD R77, R25, 0x1, R5 ;  /* 0x00000001194d7824 */ /* 0x000fe200078e0205 */
[----:B-1----:R-:W-:Y:S01]  /*2580*/  LEA R12, P1, R4, R20, 0x1 ;  /* 0x00000014040c7211 */ /* 0x002fe200078208ff */
[----:B------:R-:W-:Y:S02]  /*2590*/  IMAD.IADD R5, R63, 0x1, R14 ;  /* 0x000000013f057824 */ /* 0x000fe400078e020e */
[----:B------:R-:W-:Y:S01]  /*25a0*/  IMAD.X R6, R77, 0x1, R48, P0 ;  /* 0x000000014d067824 */ /* 0x000fe200000e0630 */
[----:B------:R-:W-:Y:S01]  /*25b0*/  ISETP.GE.AND P0, PT, R59, 0x1, PT ;  /* 0x000000013b00780c */ /* 0x000fe20003f06270 */
[----:B------:R-:W-:-:S03]  /*25c0*/  IMAD R15, R5, 0x2, R18 ;  /* 0x00000002050f7824 */ /* 0x000fc600078e0212 */
        /* <DEDUP_REMOVED lines=41> */
.L_x_5355:
[----:B------:R-:W-:Y:S05]  /*2860*/  BSYNC B1 ;  /* 0x0000000000017941 */ /* 0x000fea0003800000 */
.L_x_5354:
[----:B------:R-:W-:Y:S01]  /*2870*/  UISETP.NE.AND UP0, UPT, UR36, 0x3, UPT ;  /* 0x000000032400788c */ /* 0x000fe2000bf05270 */
[----:B-----5:R-:W-:Y:S02]  /*2880*/  IMAD.MOV.U32 R4, RZ, RZ, R8 ;  /* 0x000000ffff047224 */ /* 0x020fe400078e0008 */
[----:B------:R-:W-:Y:S02]  /*2890*/  IMAD.MOV.U32 R5, RZ, RZ, R9 ;  /* 0x000000ffff057224 */ /* 0x000fe400078e0009 */
[----:B0-----:R-:W-:Y:S01]  /*28a0*/  IMAD.MOV.U32 R6, RZ, RZ, R26 ;  /* 0x000000ffff067224 */ /* 0x001fe200078e001a */
        /* <DEDUP_REMOVED lines=16> */
.L_x_5356:
[----:B------:R-:W-:Y:S01]  /*29b0*/  IMAD R70, R186, 0x8, R18 ;  /* 0x00000008ba467824 */ /* 0x000fe200078e0212 */
[----:B------:R-:W-:Y:S01]  /*29c0*/  SHF.L.U32 R75, R192, 0x1f, RZ ;  /* 0x0000001fc04b7819 */ /* 0x000fe200000006ff */
[----:B------:R-:W-:Y:S03]  /*29d0*/  BSSY B1, `(.L_x_5357) ;  /* 0x0000003000017945 */ /* 0x000fe60003800000 */
[----:B------:R-:W0:Y:S02]  /*29e0*/  SYNCS.PHASECHK.TRANS64.TRYWAIT P5, [R70+URZ+0x38890], R75 ;  /* 0x0388904b460075a7 */ /* 0x000e2400080a017f */
[----:B0-----:R-:W-:Y:S05]  /*29f0*/  @!P5 BRA `(.L_x_5358) ;  /* 0x00000200002cd947 */ /* 0x001fea0003800000 */
.L_x_5662:
[----:B------:R-:W-:Y:S05]  /*2a00*/  BSYNC B1 ;  /* 0x0000000000017941 */ /* 0x000fea0003800000 */
.L_x_5357:
[----:B------:R-:W-:Y:S05]  /*2a10*/  @P1 BRA `(.L_x_5359) ;  /* 0x00000014000c1947 */ /* 0x000fea0003800000 */
[----:B------:R-:W-:Y:S04]  /*2a20*/  BSSY B1, `(.L_x_5360) ;  /* 0x0000036000017945 */ /* 0x000fe80003800000 */
[----:B------:R-:W-:Y:S05]  /*2a30*/  @P4 BRA `(.L_x_5361) ;  /* 0x0000000000d04947 */ /* 0x000fea0003800000 */
[----:B------:R1:W2:Y:S01]  /*2a40*/  LDS.128 R4, [R15+0x22400] ;  /* 0x022400000f047984 */ /* 0x0002a20000000c00 */
[----:B------:R-:W-:Y:S01]  /*2a50*/  ISETP.GE.AND P5, PT, R40, R59, PT ;  /* 0x0000003b2800720c */ /* 0x000fe20003fa6270 */
[----:B------:R-:W-:-:S12]  /*2a60*/  BSSY B2, `(.L_x_5362) ;  /* 0x0000030000027945 */ /* 0x000fd80003800000 */
[----:B-1----:R-:W-:Y:S05]  /*2a70*/  @P5 BRA `(.L_x_5363) ;  /* 0x0000000000b85947 */ /* 0x002fea0003800000 */
[----:B------:R-:W-:Y:S01]  /*2a80*/  SHF.R.U32.HI R81, RZ, 0x10, R25 ;  /* 0x00000010ff517819 */ /* 0x000fe20000011619 */
[----:B--2---:R-:W-:Y:S01]  /*2a90*/  IMAD.U32 R15, R6, 0x10000, RZ ;  /* 0x00010000060f7824 */ /* 0x004fe200078e00ff */
[----:B------:R-:W-:Y:S02]  /*2aa0*/  SHF.R.U32.HI R76, RZ, 0x10, R27 ;  /* 0x00000010ff4c7819 */ /* 0x000fe4000001161b */
[----:B------:R-:W-:Y:S01]  /*2ab0*/  SHF.R.U64 R78, R24, 0x10, R25 ;  /* 0x00000010184e7819 */ /* 0x000fe20000001219 */
[----:B------:R-:W-:Y:S01]  /*2ac0*/  IMAD.U32 R25, R7, 0x10000, RZ ;  /* 0x0001000007197824 */ /* 0x000fe200078e00ff */
[----:B------:R-:W-:Y:S02]  /*2ad0*/  PRMT R81, R77, 0x5410, R81 ;  /* 0x000054104d517816 */ /* 0x000fe40000000051 */
[----:B------:R-:W-:Y:S02]  /*2ae0*/  SHF.R.U64 R74, R26, 0x10, R27 ;  /* 0x000000101a4a7819 */ /* 0x000fe4000000121b */
        /* <DEDUP_REMOVED lines=8> */
[CC--:B------:R-:W-:Y:S01]  /*2b70*/  FMUL.FTZ R86, R24.reuse, R82.reuse ;  /* 0x0000005218567220 */ /* 0x0c0fe20000410000 */
        /* <DEDUP_REMOVED lines=14> */
[----:B------:R-:W-:Y:S01]  /*2c60*/  FMUL.FTZ R26, R26, R76 ;  /* 0x0000004c1a1a7220 */ /* 0x000fe20000410000 */
        /* <DEDUP_REMOVED lines=15> */
.L_x_5363:
[----:B------:R-:W-:Y:S05]  /*2d60*/  BSYNC B2 ;  /* 0x0000000000027941 */ /* 0x000fea0003800000 */
.L_x_5362:
[----:B--2---:R1:W-:Y:S02]  /*2d70*/  STG.E.128 desc[UR54][R12.64], R4 ;  /* 0x000000040c007986 */ /* 0x0043e4000c101d36 */
.L_x_5361:
[----:B------:R-:W-:Y:S05]  /*2d80*/  BSYNC B1 ;  /* 0x0000000000017941 */ /* 0x000fea0003800000 */
.L_x_5360:
[----:B------:R-:W-:Y:S05]  /*2d90*/  @P3 BRA `(.L_x_5359) ;  /* 0x00000010002c3947 */ /* 0x000fea0003800000 */
[----:B-1----:R-:W-:Y:S01]  /*2da0*/  IMAD.MOV.U32 R5, RZ, RZ, 0x20 ;  /* 0x00000020ff057424 */ /* 0x002fe200078e00ff */
[----:B------:R-:W-:Y:S01]  /*2db0*/  LOP3.LUT P5, RZ, R195, 0x4, RZ, 0xc0, !PT ;  /* 0x00000004c3ff7812 */ /* 0x000fe200078ac0ff */
[----:B------:R-:W-:Y:S03]  /*2dc0*/  BSSY B1, `(.L_x_5364) ;  /* 0x0000036000017945 */ /* 0x000fe60003800000 */
[----:B------:R-:W-:-:S04]  /*2dd0*/  SEL R5, R5, 0xffffffe0, !P5 ;  /* 0xffffffe005057807 */ /* 0x000fc80006800000 */
[----:B------:R-:W-:Y:S01]  /*2de0*/  IADD3 R5, R5, R63, R14 ;  /* 0x0000003f05057210 */ /* 0x000fe20007ffe00e */
[----:B------:R-:W-:-:S04]  /*2df0*/  VIADD R14, R40, 0x10 ;  /* 0x00000010280e7836 */ /* 0x000fc80000000000 */
[----:B------:R-:W-:Y:S01]  /*2e00*/  IMAD R4, R5, 0x2, R18 ;  /* 0x0000000205047824 */ /* 0x000fe200078e0212 */
[----:B------:R-:W-:-:S05]  /*2e10*/  ISETP.GE.AND P5, PT, R14, R59, PT ;  /* 0x0000003b0e00720c */ /* 0x000fca0003fa6270 */
[----:B------:R-:W1:Y:S08]  /*2e20*/  LDS.128 R4, [R4+0x22400] ;  /* 0x0224000004047984 */ /* 0x000e700000000c00 */
        /* <DEDUP_REMOVED lines=47> */
.L_x_5365:
[----:B------:R-:W-:Y:S05]  /*3120*/  BSYNC B1 ;  /* 0x0000000000017941 */ /* 0x000fea0003800000 */
.L_x_5364:
[----:B-1----:R2:W-:Y:S01]  /*3130*/  STG.E.128 desc[UR54][R12.64+0x40], R4 ;  /* 0x000040040c007986 */ /* 0x0025e2000c101d36 */
[----:B------:R-:W-:Y:S05]  /*3140*/  BRA `(.L_x_5359) ;  /* 0x0000000c00407947 */ /* 0x000fea0003800000 */
.L_x_5353:
        /* <DEDUP_REMOVED lines=39> */
[----:B------:R-:W-:-:S04]  /*33c0*/  PRMT R84, R13, 0x5410, R12 ;  /* 0x000054100d547816 */ /* 0x000fc8000000000c */
[----:B------:R-:W-:Y:S01]  /*33d0*/  PRMT R91, R15, 0x5410, R26 ;  /* 0x000054100f5b7816 */ /* 0x000fe2000000001a */
[----:B------:R-:W-:Y:S06]  /*33e0*/  @!P0 BRA `(.L_x_5366) ;  /* 0x0000000000048947 */ /* 0x000fec0003800000 */
[----:B------:R-:W-:Y:S01]  /*33f0*/  BPT.TRAP 0x1 ;  /* 0x000000040000795c */ /* 0x000fe20000300000 */
.L_x_5366:
[----:B------:R-:W-:Y:S01]  /*3400*/  IMAD R70, R186, 0x8, R18 ;  /* 0x00000008ba467824 */ /* 0x000fe200078e0212 */
[----:B------:R-:W-:Y:S01]  /*3410*/  SHF.L.U32 R75, R192, 0x1f, RZ ;  /* 0x0000001fc04b7819 */ /* 0x000fe200000006ff */
[----:B------:R-:W-:Y:S03]  /*3420*/  BSSY B1, `(.L_x_5367) ;  /* 0x0000003000017945 */ /* 0x000fe60003800000 */
[----:B------:R-:W0:Y:S02]  /*3430*/  SYNCS.PHASECHK.TRANS64.TRYWAIT P5, [R70+URZ+0x38890], R75 ;  /* 0x0388904b460075a7 */ /* 0x000e2400080a017f */
[----:B0-----:R-:W-:Y:S05]  /*3440*/  @!P5 BRA `(.L_x_5368) ;  /* 0x000001f400acd947 */ /* 0x001fea0003800000 */
.L_x_5663:
[----:B------:R-:W-:Y:S05]  /*3450*/  BSYNC B1 ;  /* 0x0000000000017941 */ /* 0x000fea0003800000 */
.L_x_5367:
        /* <DEDUP_REMOVED lines=28> */
[----:B------:R-:W-:Y:S02]  /*3620*/  IMAD R24, R15, 0x2, R18 ;  /* 0x000000020f187824 */ /* 0x000fe400078e0212 */
        /* <DEDUP_REMOVED lines=13> */
[--C-:B------:R-:W-:Y:S01]  /*3700*/  SHF.R.U64 R89, R10, 0x10, R11.reuse ;  /* 0x000000100a597819 */ /* 0x100fe2000000120b */
[----:B--2---:R-:W-:Y:S01]  /*3710*/  IMAD.U32 R10, R24, 0x10000, RZ ;  /* 0x00010000180a7824 */ /* 0x004fe200078e00ff */
[----:B------:R-:W-:Y:S01]  /*3720*/  SHF.R.U32.HI R90, RZ, 0x10, R11 ;  /* 0x00000010ff5a7819 */ /* 0x000fe2000001160b */
[----:B------:R-:W-:Y:S01]  /*3730*/  IMAD.U32 R11, R25, 0x10000, RZ ;  /* 0x00010000190b7824 */ /* 0x000fe200078e00ff */
        /* <DEDUP_REMOVED lines=21> */
[----:B------:R-:W-:Y:S01]  /*3890*/  LOP3.LUT R27, R27, 0xffff0000, RZ, 0xc0, !PT ;  /* 0xffff00001b1b7812 */ /* 0x000fe200078ec0ff */
[C---:B------:R-:W-:Y:S01]  /*38a0*/  IMAD.U32 R11, R90.reuse, 0x10000, RZ ;  /* 0x000100005a0b7824 */ /* 0x040fe200078e00ff */
[----:B------:R-:W-:Y:S01]  /*38b0*/  LOP3.LUT R90, R90, 0xffff0000, RZ, 0xc0, !PT ;  /* 0xffff00005a5a7812 */ /* 0x000fe200078ec0ff */
[-C--:B------:R-:W-:Y:S01]  /*38c0*/  FMUL.FTZ R13, R13, R82.reuse ;  /* 0x000000520d0d7220 */ /* 0x080fe20000410000 */
[C---:B------:R-:W-:Y:S01]  /*38d0*/  FFMA.FTZ R91, R6.reuse, R82, -R91 ;  /* 0x00000052065b7223 */ /* 0x040fe2000001085b */
[C---:B------:R-:W-:Y:S01]  /*38e0*/  FMUL.FTZ R82, R25.reuse, R5 ;  /* 0x0000000519527220 */ /* 0x040fe20000410000 */
[----:B------:R-:W-:Y:S01]  /*38f0*/  FMUL.FTZ R93, R25, R11 ;  /* 0x0000000b195d7220 */ /* 0x000fe20000410000 */
[----:B------:R-:W-:Y:S01]  /*3900*/  FFMA.FTZ R87, R6, R87, R13 ;  /* 0x0000005706577223 */ /* 0x000fe2000001000d */
[----:B------:R-:W-:Y:S01]  /*3910*/  LOP3.LUT R6, R85, 0xffff0000, RZ, 0xc0, !PT ;  /* 0xffff000055067812 */ /* 0x000fe200078ec0ff */
[C---:B------:R-:W-:Y:S01]  /*3920*/  FFMA.FTZ R82, R8.reuse, R11, R82 ;  /* 0x0000000b08527223 */ /* 0x040fe20000010052 */
[----:B------:R-:W-:Y:S01]  /*3930*/  FFMA.FTZ R93, R8, R5, -R93 ;  /* 0x00000005085d7223 */ /* 0x000fe2000001085d */
        /* <DEDUP_REMOVED lines=45> */
.L_x_5370:
[----:B------:R-:W-:Y:S05]  /*3c10*/  BSYNC B1 ;  /* 0x0000000000017941 */ /* 0x000fea0003800000 */
.L_x_5369:
        /* <DEDUP_REMOVED lines=10> */
.L_x_5352:
[----:B------:R-:W-:-:S06]  /*3cc0*/  UISETP.NE.AND UP0, UPT, UR36, 0x3, UPT ;  /* 0x000000032400788c */ /* 0x000fcc000bf05270 */
[----:B------:R-:W-:-:S13]  /*3cd0*/  PLOP3.LUT P0, PT, PT, PT, UP0, 0x80, 0x0 ;  /* 0x000000000000781c */ /* 0x000fda0003f0f008 */
[----:B------:R-:W-:Y:S05]  /*3ce0*/  @!P0 BRA `(.L_x_5371) ;  /* 0x0000000000048947 */ /* 0x000fea0003800000 */
[----:B------:R-:W-:Y:S01]  /*3cf0*/  BPT.TRAP 0x1 ;  /* 0x000000040000795c */ /* 0x000fe20000300000 */
.L_x_5371:
        /* <DEDUP_REMOVED lines=8> */
.L_x_5664:
[----:B------:R-:W-:Y:S05]  /*3d80*/  BSYNC B1 ;  /* 0x0000000000017941 */ /* 0x000fea0003800000 */
.L_x_5372:
[----:B------:R-:W-:Y:S05]  /*3d90*/  @P1 BRA `(.L_x_5359) ;  /* 0x00000000002c1947 */ /* 0x000fea0003800000 */
[----:B------:R-:W-:Y:S01]  /*3da0*/  @!P3 LOP3.LUT P5, RZ, R195, 0x4, RZ, 0xc0, !PT ;  /* 0x00000004c3ffb812 */ /* 0x000fe200078ac0ff */
[----:B------:R-:W-:Y:S01]  /*3db0*/  @!P3 VIADD R4, R63, 0x20 ;  /* 0x000000203f04b836 */ /* 0x000fe20000000000 */
[----:B------:R-:W-:Y:S02]  /*3dc0*/  PLOP3.LUT P6, PT, PT, PT, PT, 0x8, 0x0 ;  /* 0x000000000000781c */ /* 0x000fe40003fce170 */
[----:B------:R-:W-:-:S13]  /*3dd0*/  @!P3 PLOP3.LUT P6, PT, P5, PT, PT, 0x80, 0x0 ;  /* 0x000000000000b81c */ /* 0x000fda0002fcf070 */
[----:B------:R-:W-:-:S04]  /*3de0*/  @P6 VIADD R4, R63, 0xffffffe0 ;  /* 0xffffffe03f046836 */ /* 0x000fc80000000000 */
[----:B------:R-:W-:-:S04]  /*3df0*/  @!P3 IMAD.IADD R5, R14, 0x1, R4 ;  /* 0x000000010e05b824 */ /* 0x000fc800078e0204 */
[----:B------:R-:W-:Y:S02]  /*3e00*/  @!P3 IMAD R8, R5, 0x2, R18 ;  /* 0x000000020508b824 */ /* 0x000fe400078e0212 */
[----:B------:R-:W1:Y:S04]  /*3e10*/  @!P4 LDS.128 R4, [R15+0x22400] ;  /* 0x022400000f04c984 */ /* 0x000e680000000c00 */
[----:B------:R-:W2:Y:S04]  /*3e20*/  @!P3 LDS.128 R8, [R8+0x22400] ;  /* 0x022400000808b984 */ /* 0x000ea80000000c00 */
[----:B-1----:R1:W-:Y:S04]  /*3e30*/  @!P4 STG.E.128 desc[UR54][R12.64], R4 ;  /* 0x000000040c00c986 */ /* 0x0023e8000c101d36 */
[----:B--2---:R1:W-:Y:S02]  /*3e40*/  @!P3 STG.E.128 desc[UR54][R12.64+0x40], R8 ;  /* 0x000040080c00b986 */ /* 0x0043e4000c101d36 */
.L_x_5359:
[----:B------:R-:W-:Y:S05]  /*3e50*/  BSYNC B0 ;  /* 0x0000000000007941 */ /* 0x000fea0003800000 */
.L_x_5351:
        /* <DEDUP_REMOVED lines=17> */
.L_x_5375:
[----:B------:R-:W-:Y:S05]  /*3f70*/  BSYNC B0 ;  /* 0x0000000000007941 */ /* 0x000fea0003800000 */
.L_x_5374:
[----:B------:R-:W2:Y:S01]  /*3f80*/  SYNCS.PHASECHK.TRANS64.TRYWAIT P0, [R70+URZ+0x388b0], R75 ;  /* 0x0388b04b460075a7 */ /* 0x000ea2000800017f */
[----:B------:R-:W-:Y:S04]  /*3f90*/  BSSY B0, `(.L_x_5376) ;  /* 0x0000002000007945 */ /* 0x000fe80003800000 */
[----:B--2---:R-:W-:Y:S05]  /*3fa0*/  @!P0 BRA `(.L_x_5377) ;  /* 0x000001e800fc8947 */ /* 0x004fea0003800000 */
.L_x_5665:
[----:B------:R-:W-:Y:S05]  /*3fb0*/  BSYNC B0 ;  /* 0x0000000000007941 */ /* 0x000fea0003800000 */
.L_x_5376:
        /* <DEDUP_REMOVED lines=25> */
[----:B------:R-:W-:-:S04]  /*4150*/  VIADD R78, R16, 0x140 ;  /* 0x00000140104e7836 */ /* 0x000fc80000000000 */
        /* <DEDUP_REMOVED lines=56> */
.L_x_5379:
[----:B------:R-:W-:Y:S05]  /*44e0*/  BSYNC B0 ;  /* 0x0000000000007941 */ /* 0x000fea0003800000 */
.L_x_5378:
        /* <DEDUP_REMOVED lines=8> */
[----:B0-2---:R-:W-:-:S03]  /*4570*/  @!P5 VIADD R70, R70, 0x388c0 ;  /* 0x000388c04646d836 */ /* 0x005fc60000000000 */
        /* <DEDUP_REMOVED lines=8> */
.L_x_5346:
[----:B------:R-:W-:Y:S04]  /*4600*/  BSSY B0, `(.L_x_5381) ;  /* 0x0000004000007945 */ /* 0x000fe80003800000 */
[----:B------:R-:W-:Y:S05]  /*4610*/  @P0 BRA `(.L_x_5382) ;  /* 0x0000000000080947 */ /* 0x000fea0003800000 */
[----:B------:R-:W0:Y:S02]  /*4620*/  FENCE.VIEW.ASYNC.G ;  /* 0x00000000000073c6 */ /* 0x000e240000000100 */
[----:B0-----:R-:W-:Y:S06]  /*4630*/  BAR.ARV 0xc, 0x120 ;  /* 0x0304800000007b1d */ /* 0x001fec0000002000 */
.L_x_5382:
[----:B------:R-:W-:Y:S05]  /*4640*/  BSYNC B0 ;  /* 0x0000000000007941 */ /* 0x000fea0003800000 */
.L_x_5381:
[----:B------:R-:W2:Y:S01]  /*4650*/  LDL R0, [R1+0x2c] ;  /* 0x00002c0001007983 */ /* 0x000ea20000100800 */
[----:B------:R-:W-:Y:S01]  /*4660*/  BSSY B7, `(.L_x_5383) ;  /* 0x00014ef000077945 */ /* 0x000fe20003800000 */
[----:B--2---:R-:W-:-:S13]  /*4670*/  R2UR UR4, R0 ;  /* 0x00000000000472ca */ /* 0x004fda00000e0000 */
[----:B------:R-:W-:-:S03]  /*4680*/  UISETP.NE.AND UP0, UPT, UR4, 0x1, UPT ;  /* 0x000000010400788c */ /* 0x000fc6000bf05270 */
[----:B------:R-:W-:Y:S02]  /*4690*/  ULDC UR4, c[0x0][0xad8] ;  /* 0x0002b60000047ab9 */ /* 0x000fe40000000800 */
[----:B------:R-:W-:Y:S01]  /*46a0*/  VIADD R0, R47, UR4 ;  /* 0x000000042f007c36 */ /* 0x000fe20008000000 */
[----:B------:R-:W-:-:S13]  /*46b0*/  PLOP3.LUT P0, PT, PT, PT, UP0, 0x80, 0x0 ;  /* 0x000000000000781c */ /* 0x000fda0003f0f008 */
[----:B------:R-:W-:Y:S05]  /*46c0*/  @!P0 BRA `(.L_x_5384) ;  /* 0x00000020001c8947 */ /* 0x000fea0003800000 */
[----:B-1----:R-:W0:Y:S02]  /*46d0*/  LDC R4, c[0x0][0xadc] ;  /* 0x0002b700ff047b82 */ /* 0x002e240000000800 */
        /* <DEDUP_REMOVED lines=13> */
.L_x_5387:
[----:B------:R-:W-:-:S13]  /*47b0*/  ISETP.NE.AND P1, PT, R4, 0x1, PT ;  /* 0x000000010400780c */ /* 0x000fda0003f25270 */
[----:B------:R-:W0:Y:S02]  /*47c0*/  @P1 LDC.64 R6, c[0x0][0xae0] ;  /* 0x0002b800ff061b82 */ /* 0x000e240000000a00 */
[----:B0-----:R-:W-:-:S05]  /*47d0*/  @P1 IMAD.HI.U32 R2, R3, R6, RZ ;  /* 0x0000000603021227 */ /* 0x001fca00078e00ff */
[----:B------:R-:W-:-:S07]  /*47e0*/  @P1 SHF.R.U32.HI R3, RZ, R7, R2 ;  /* 0x00000007ff031219 */ /* 0x000fce0000011602 */
.L_x_5388:
[----:B------:R-:W-:Y:S05]  /*47f0*/  BSYNC B0 ;  /* 0x0000000000007941 */ /* 0x000fea0003800000 */
.L_x_5386:
[----:B------:R-:W-:-:S05]  /*4800*/  IMAD R3, R3, R4, R4 ;  /* 0x0000000403037224 */ /* 0x000fca00078e0204 */
[----:B------:R-:W-:-:S07]  /*4810*/  VIMNMX R0, R0, R3, PT ;  /* 0x0000000300007248 */ /* 0x000fce0003fe0100 */
.L_x_5385:
[----:B------:R-:W-:Y:S01]  /*4820*/  VIADD R0, R0, 0x3f ;  /* 0x0000003f00007836 */ /* 0x000fe20000000000 */
[----:B------:R-:W-:Y:S02]  /*4830*/  ULDC UR4, c[0x0][0xad4] ;  /* 0x0002b50000047ab9 */ /* 0x000fe40000000800 */
[----:B------:R-:W-:Y:S02]  /*4840*/  VIADD R2, R45, -UR4 ;  /* 0x800000042d027c36 */ /* 0x000fe40008000000 */
[----:B------:R-:W-:-:S04]  /*4850*/  SHF.R.S32.HI R3, RZ, 0x1f, R0 ;  /* 0x0000001fff037819 */ /* 0x000fc80000011400 */
[----:B------:R-:W-:-:S04]  /*4860*/  LEA.HI R3, R3, R0, RZ, 0x6 ;  /* 0x0000000003037211 */ /* 0x000fc800078f30ff */
[----:B------:R-:W-:-:S04]  /*4870*/  SHF.R.S32.HI R3, RZ, 0x6, R3 ;  /* 0x00000006ff037819 */ /* 0x000fc80000011403 */
[----:B---34-:R-:W-:Y:S01]  /*4880*/  VIMNMX R14, R168, R3, PT ;  /* 0x00000003a80e7248 */ /* 0x018fe20003fe0100 */
        /* <DEDUP_REMOVED lines=11> */
.L_x_5391:
[----:B------:R-:W-:-:S13]  /*4940*/  ISETP.NE.AND P0, PT, R4, 0x1, PT ;  /* 0x000000010400780c */ /* 0x000fda0003f05270 */
[----:B------:R-:W0:Y:S02]  /*4950*/  @P0 LDC.64 R6, c[0x0][0xae0] ;  /* 0x0002b800ff060b82 */ /* 0x000e240000000a00 */
[----:B0-----:R-:W-:-:S05]  /*4960*/  @P0 IMAD.HI.U32 R6, R45, R6, RZ ;  /* 0x000000062d060227 */ /* 0x001fca00078e00ff */
[----:B------:R-:W-:-:S07]  /*4970*/  @P0 SHF.R.U32.HI R45, RZ, R7, R6 ;  /* 0x00000007ff2d0219 */ /* 0x000fce0000011606 */
.L_x_5392:
[----:B------:R-:W-:Y:S05]  /*4980*/  BSYNC B0 ;  /* 0x0000000000007941 */ /* 0x000fea0003800000 */
.L_x_5390:
[----:B------:R-:W-:-:S05]  /*4990*/  IMAD R45, R45, R4, RZ ;  /* 0x000000042d2d7224 */ /* 0x000fca00078e02ff */
[----:B------:R-:W-:-:S07]  /*49a0*/  VIMNMX R2, R2, R45, !PT ;  /* 0x0000002d02027248 */ /* 0x000fce0007fe0100 */
.L_x_5389:
[----:B------:R-:W-:Y:S01]  /*49b0*/  SHF.R.S32.HI R3, RZ, 0x1f, R2 ;  /* 0x0000001fff037819 */ /* 0x000fe20000011402 */
[----:B------:R-:W-:Y:S01]  /*49c0*/  IMAD.MOV.U32 R0, RZ, RZ, RZ ;  /* 0x000000ffff007224 */ /* 0x000fe200078e00ff */
[----:B------:R-:W-:Y:S02]  /*49d0*/  PLOP3.LUT P0, PT, PT, PT, PT, 0x80, 0x0 ;  /* 0x000000000000781c */ /* 0x000fe40003f0f070 */
[----:B------:R-:W-:Y:S02]  /*49e0*/  CS2R R150, SRZ ;  /* 0x0000000000967805 */ /* 0x000fe4000001ff00 */
        /* <DEDUP_REMOVED lines=64> */
[----:B------:R-:W-:Y:S01]  /*4df0*/  CS2R R6, SRZ ;  /* 0x0000000000067805 */ /* 0x000fe2000001ff00 */
[----:B------:R-:W-:Y:S01]  /*4e00*/  IMAD.MOV.U32 R31, RZ, RZ, RZ ;  /* 0x000000ffff1f7224 */ /* 0x000fe200078e00ff */
[----:B------:R-:W-:Y:S01]  /*4e10*/  CS2R R172, SRZ ;  /* 0x0000000000ac7805 */ /* 0x000fe2000001ff00 */
[----:B------:R-:W-:-:S02]  /*4e20*/  IMAD.MOV.U32 R27, RZ, RZ, RZ ;  /* 0x000000ffff1b7224 */ /* 0x000fc400078e00ff */
[----:B------:R-:W-:Y:S02]  /*4e30*/  IMAD.MOV.U32 R5, RZ, RZ, RZ ;  /* 0x000000ffff057224 */ /* 0x000fe400078e00ff */
[----:B------:R-:W-:Y:S01]  /*4e40*/  IMAD.MOV.U32 R174, RZ, RZ, RZ ;  /* 0x000000ffffae7224 */ /* 0x000fe200078e00ff */
[----:B------:R-:W-:Y:S06]  /*4e50*/  @!P1 BRA `(.L_x_5393) ;  /* 0x0000014400bc9947 */ /* 0x000fec0003800000 */
[----:B------:R-:W0:Y:S01]  /*4e60*/  SHFL.IDX PT, R0, R221, RZ, 0x1f ;  /* 0x00001fffdd007589 */ /* 0x000e2200000e0000 */
[----:B------:R-:W-:Y:S01]  /*4e70*/  IMAD.MOV.U32 R7, RZ, RZ, 0x40000040 ;  /* 0x40000040ff077424 */ /* 0x000fe200078e00ff */
[----:B------:R-:W-:Y:S01]  /*4e80*/  BSSY B0, `(.L_x_5394) ;  /* 0x00000fc000007945 */ /* 0x000fe20003800000 */
[----:B------:R-:W-:Y:S01]  /*4e90*/  IMAD.MOV.U32 R13, RZ, RZ, 0x40000040 ;  /* 0x40000040ff0d7424 */ /* 0x000fe200078e00ff */
[----:B------:R-:W-:Y:S01]  /*4ea0*/  BAR.SYNC.DEFER_BLOCKING 0xe, 0x100 ;  /* 0x0384000000007b1d */ /* 0x000fe20000010000 */
[----:B------:R-:W-:Y:S01]  /*4eb0*/  IMAD.MOV.U32 R9, RZ, RZ, 0x40000040 ;  /* 0x40000040ff097424 */ /* 0x000fe200078e00ff */
[----:B------:R-:W-:Y:S01]  /*4ec0*/  R2UR UR7, R7 ;  /* 0x00000000070772ca */ /* 0x000fe200000e0000 */
[----:B------:R-:W-:Y:S02]  /*4ed0*/  IMAD.MOV.U32 R11, RZ, RZ, 0x40000040 ;  /* 0x40000040ff0b7424 */ /* 0x000fe400078e00ff */
[----:B------:R-:W-:Y:S02]  /*4ee0*/  IMAD.MOV.U32 R7, RZ, RZ, 0x40000040 ;  /* 0x40000040ff077424 */ /* 0x000fe400078e00ff */
[----:B------:R-:W-:Y:S01]  /*4ef0*/  IMAD.MOV.U32 R21, RZ, RZ, 0x40000040 ;  /* 0x40000040ff157424 */ /* 0x000fe200078e00ff */
[----:B------:R-:W1:Y:S01]  /*4f00*/  S2R R15, SR_TID.X ;  /* 0x00000000000f7919 */ /* 0x000e620000002100 */
[----:B------:R-:W-:-:S05]  /*4f10*/  VIADD R5, R14, 0xfffffffe ;  /* 0xfffffffe0e057836 */ /* 0x000fca0000000000 */
[----:B------:R-:W-:Y:S02]  /*4f20*/  ISETP.GE.AND P0, PT, R5, R4, PT ;  /* 0x000000040500720c */ /* 0x000fe40003f06270 */
        /* <DEDUP_REMOVED lines=13> */
[C---:B------:R-:W-:Y:S01]  /*5000*/  VIADD R12, R2.reuse, 0x2 ;  /* 0x00000002020c7836 */ /* 0x040fe20000000000 */
[----:B------:R-:W-:Y:S01]  /*5010*/  LOP3.LUT R152, R3, 0x2000000, RZ, 0xfc, !PT ;  /* 0x0200000003987812 */ /* 0x000fe200078efcff */
[----:B------:R-:W-:Y:S01]  /*5020*/  IMAD.MOV.U32 R3, RZ, RZ, 0x40000040 ;  /* 0x40000040ff037424 */ /* 0x000fe200078e00ff */
[----:B-1----:R-:W-:Y:S01]  /*5030*/  LOP3.LUT R15, R15, 0x7f, RZ, 0xc0, !PT ;  /* 0x0000007f0f0f7812 */ /* 0x002fe200078ec0ff */
[----:B------:R-:W-:-:S02]  /*5040*/  VIADD R10, R2, 0x4 ;  /* 0x00000004020a7836 */ /* 0x000fc40000000000 */
[----:B------:R-:W-:Y:S01]  /*5050*/  IMAD R6, R19, 0x1000, R152 ;  /* 0x0000100013067824 */ /* 0x000fe200078e0298 */
[----:B------:R-:W-:Y:S01]  /*5060*/  R2UR UR5, R3 ;  /* 0x00000000030572ca */ /* 0x000fe200000e0000 */
[----:B------:R-:W-:Y:S01]  /*5070*/  VIADD R20, R2, 0x6 ;  /* 0x0000000602147836 */ /* 0x000fe20000000000 */
[----:B------:R-:W-:Y:S01]  /*5080*/  ISETP.NE.AND P2, PT, R15, RZ, PT ;  /* 0x000000ff0f00720c */ /* 0x000fe20003f45270 */
[C---:B------:R-:W-:Y:S01]  /*5090*/  VIADD R8, R6.reuse, 0x80 ;  /* 0x0000008006087836 */ /* 0x040fe20000000000 */
[----:B------:R-:W-:-:S11]  /*50a0*/  R2UR UR6, R6 ;  /* 0x00000000060672ca */ /* 0x000fd600000e0000 */
[----:B------:R-:W-:Y:S02]  /*50b0*/  @!P2 IMAD R0, R19, 0x8, R18 ;  /* 0x000000081300a824 */ /* 0x000fe400078e0212 */
[----:B------:R-:W-:Y:S01]  /*50c0*/  HGMMA.64x256x16.F32.BF16 R24, gdesc[UR4].tnspB, RZ, !UPT, gsb0 ;  /* 0x43e00000041879f0 */ /* 0x000fe2000c0018ff */
[----:B------:R-:W-:Y:S01]  /*50d0*/  R2UR UR4, R12 ;  /* 0x000000000c0472ca */ /* 0x000fe200000e0000 */
[----:B------:R-:W-:Y:S01]  /*50e0*/  @!P2 VIADD R0, R0, 0x38860 ;  /* 0x000388600000a836 */ /* 0x000fe20000000000 */
[----:B------:R-:W-:Y:S02]  /*50f0*/  R2UR UR5, R13 ;  /* 0x000000000d0572ca */ /* 0x000fe400000e0000 */
[----:B------:R-:W-:Y:S01]  /*5100*/  R2UR UR6, R8 ;  /* 0x00000000080672ca */ /* 0x000fe200000e0000 */
[C---:B------:R-:W-:Y:S01]  /*5110*/  VIADD R8, R6.reuse, 0x100 ;  /* 0x0000010006087836 */ /* 0x040fe20000000000 */
[----:B------:R-:W-:Y:S01]  /*5120*/  R2UR UR7, R9 ;  /* 0x00000000090772ca */ /* 0x000fe200000e0000 */
[----:B------:R-:W-:Y:S01]  /*5130*/  IMAD.MOV.U32 R9, RZ, RZ, 0x40000040 ;  /* 0x40000040ff097424 */ /* 0x000fe200078e00ff */
[----:B------:R-:W-:Y:S01]  /*5140*/  @!P2 PRMT R0, RZ, 0x654, R0 ;  /* 0x00000654ff00a816 */ /* 0x000fe20000000000 */
        /* <DEDUP_REMOVED lines=24> */
.L_x_5396:
[----:B------:R-:W-:Y:S01]  /*52d0*/  BAR.SYNC.DEFER_BLOCKING 0xe, 0x100 ;  /* 0x0384000000007b1d */ /* 0x000fe20000010000 */
[C---:B------:R-:W-:Y:S01]  /*52e0*/  IMAD R7, R19.reuse, 0x40, R194 ;  /* 0x0000004013077824 */ /* 0x040fe200078e02c2 */
[----:B------:R-:W-:Y:S01]  /*52f0*/  R2UR UR4, R2 ;  /* 0x00000000020472ca */ /* 0x000fe200000e0000 */
[----:B------:R-:W-:Y:S01]  /*5300*/  VIADD R19, R19, 0x1 ;  /* 0x0000000113137836 */ /* 0x000fe20000000000 */
[----:B------:R-:W-:Y:S01]  /*5310*/  R2UR UR5, R3 ;  /* 0x00000000030572ca */ /* 0x000fe200000e0000 */
[----:B01----:R-:W-:Y:S01]  /*5320*/  IMAD R0, R7, 0x4, R18 ;  /* 0x0000000407007824 */ /* 0x003fe200078e0212 */
[----:B------:R-:W-:Y:S01]  /*5330*/  ISETP.GT.AND P1, PT, R5, R4, PT ;  /* 0x000000040500720c */ /* 0x000fe20003f24270 */
[----:B------:R-:W-:Y:S01]  /*5340*/  IMAD.MOV.U32 R7, RZ, RZ, 0x40000040 ;  /* 0x40000040ff077424 */ /* 0x000fe200078e00ff */
[----:B------:R-:W-:Y:S01]  /*5350*/  ISETP.NE.AND P0, PT, R19, 0x2, PT ;  /* 0x000000021300780c */ /* 0x000fe20003f05270 */
[----:B------:R-:W-:-:S03]  /*5360*/  VIADD R5, R5, 0xffffffff ;  /* 0xffffffff05057836 */ /* 0x000fc60000000000 */
[----:B------:R-:W-:Y:S02]  /*5370*/  SEL R19, R19, RZ, P0 ;  /* 0x000000ff13137207 */ /* 0x000fe40000000000 */
[----:B------:R-:W-:Y:S01]  /*5380*/  R2UR UR7, R7 ;  /* 0x00000000070772ca */ /* 0x000fe200000e0000 */
[----:B------:R-:W-:Y:S02]  /*5390*/  IMAD.MOV.U32 R7, RZ, RZ, 0x40000040 ;  /* 0x40000040ff077424 */ /* 0x000fe400078e00ff */
[----:B------:R-:W-:-:S05]  /*53a0*/  IMAD R6, R19, 0x1000, R152 ;  /* 0x0000100013067824 */ /* 0x000fca00078e0298 */
[----:B------:R-:W-:Y:S01]  /*53b0*/  R2UR UR6, R6 ;  /* 0x00000000060672ca */ /* 0x000fe200000e0000 */
[----:B------:R-:W0:Y:S04]  /*53c0*/  LDS R8, [R0+0x38400] ;  /* 0x0384000000087984 */ /* 0x000e280000000800 */
[----:B------:R1:W2:Y:S02]  /*53d0*/  LDS R9, [R0+0x38420] ;  /* 0x0384200000097984 */ /* 0x0002a40000000800 */
[----:B-1----:R-:W-:-:S04]  /*53e0*/  @!P2 IMAD R0, R19, 0x8, R18 ;  /* 0x000000081300a824 */ /* 0x002fc800078e0212 */
        /* <DEDUP_REMOVED lines=130> */
[----:B------:R-:W-:-:S02]  /*5c10*/  VIADD R8, R6, 0x80 ;  /* 0x0000008006087836 */ /* 0x000fc40000000000 */
[----:B------:R-:W-:-:S03]  /*5c20*/  IMAD.MOV.U32 R9, RZ, RZ, 0x40000040 ;  /* 0x40000040ff097424 */ /* 0x000fc600078e00ff */
[----:B------:R-:W-:-:S06]  /*5c30*/  WARPGROUP.ARRIVE ;  /* 0x00000000000079c5 */ /* 0x000fcc0000000000 */
        /* <DEDUP_REMOVED lines=22> */
[----:B------:R-:W-:Y:S02]  /*5da0*/  R2UR UR7, R7 ;  /* 0x00000000070772ca */ /* 0x000fe400000e0000 */
[----:B------:R-:W-:-:S04]  /*5db0*/  SEL R7, RZ, 0x1, P0 ;  /* 0x00000001ff077807 */ /* 0x000fc80000000000 */
[----:B------:R-:W-:Y:S01]  /*5dc0*/  LOP3.LUT R22, R22, R7, RZ, 0x3c, !PT ;  /* 0x0000000716167212 */ /* 0x000fe200078e3cff */
[----:B------:R-:W-:Y:S02]  /*5dd0*/  WARPGROUP.DEPBAR.LE gsb0, 0x0 ;  /* 0x00008000000079c5 */ /* 0x000fe40000010000 */
[----:B------:R-:W-:-:S12]  /*5de0*/  WARPGROUP.ARRIVE ;  /* 0x00000000000079c5 */ /* 0x000fd80000000000 */
[----:B------:R-:W-:Y:S03]  /*5df0*/  HGMMA.64x256x16.F32.BF16 R24, gdesc[UR4].tnspB, R24, gsb0 ;  /* 0x43e00000041879f0 */ /* 0x000fe60008001818 */
[----:B------:R-:W-:Y:S02]  /*5e00*/  WARPGROUP.DEPBAR.LE gsb0, 0x0 ;  /* 0x00008000000079c5 */ /* 0x000fe40000010000 */
[----:B------:R-:W-:Y:S06]  /*5e10*/  BAR.ARV 0xf, 0x100 ;  /* 0x03c4000000007b1d */ /* 0x000fec0000002000 */
[----:B------:R1:W-:Y:S01]  /*5e20*/  @!P2 SYNCS.ARRIVE.TRANS64.RED.A1T0 RZ, [R0+URZ], RZ ;  /* 0x000000ff00ffa9a7 */ /* 0x0003e2000810043f */
[----:B------:R-:W-:Y:S05]  /*5e30*/  @P1 BRA `(.L_x_5396) ;  /* 0xfffffff400241947 */ /* 0x000fea000383ffff */
.L_x_5395:
[----:B------:R-:W-:Y:S05]  /*5e40*/  BSYNC B0 ;  /* 0x0000000000007941 */ /* 0x000fea0003800000 */
.L_x_5394:
[----:B------:R-:W-:Y:S01]  /*5e50*/  BAR.SYNC.DEFER_BLOCKING 0xe, 0x100 ;  /* 0x0384000000007b1d */ /* 0x000fe20000010000 */
[C---:B------:R-:W-:Y:S01]  /*5e60*/  IMAD R3, R19.reuse, 0x40, R194 ;  /* 0x0000004013037824 */ /* 0x040fe200078e02c2 */
[----:B------:R-:W-:Y:S01]  /*5e70*/  PLOP3.LUT P0, PT, PT, PT, PT, 0x8, 0x0 ;  /* 0x000000000000781c */ /* 0x000fe20003f0e170 */
[----:B------:R-:W-:Y:S02]  /*5e80*/  VIADD R19, R19, 0x1 ;  /* 0x0000000113137836 */ /* 0x000fe40000000000 */
[----:B------:R-:W-:-:S03]  /*5e90*/  IMAD R3, R3, 0x4, R18 ;  /* 0x0000000403037824 */ /* 0x000fc600078e0212 */
[----:B------:R-:W-:-:S04]  /*5ea0*/  ISETP.NE.AND P1, PT, R19, 0x2, PT ;  /* 0x000000021300780c */ /* 0x000fc80003f25270 */
[----:B------:R-:W-:Y:S02]  /*5eb0*/  SEL R5, RZ, 0x1, P1 ;  /* 0x00000001ff057807 */ /* 0x000fe40000800000 */
[----:B------:R-:W-:Y:S02]  /*5ec0*/  SEL R19, R19, RZ, P1 ;  /* 0x000000ff13137207 */ /* 0x000fe40000800000 */
[----:B------:R-:W-:Y:S01]  /*5ed0*/  LOP3.LUT R22, R22, R5, RZ, 0x3c, !PT ;  /* 0x0000000516167212 */ /* 0x000fe200078e3cff */
[----:B------:R-:W2:Y:S04]  /*5ee0*/  LDS R2, [R3+0x38400] ;  /* 0x0384000003027984 */ /* 0x000ea80000000800 */
[----:B01----:R-:W0:Y:S01]  /*5ef0*/  LDS R0, [R3+0x38420] ;  /* 0x0384200003007984 */ /* 0x003e220000000800 */
[-C--:B--2---:R-:W-:Y:S01]  /*5f00*/  FMUL.FTZ R172, R25, R2.reuse ;  /* 0x0000000219ac7220 */ /* 0x084fe20000410000 */
[-C--:B------:R-:W-:Y:S01]  /*5f10*/  FMUL.FTZ R6, R29, R2.reuse ;  /* 0x000000021d067220 */ /* 0x080fe20000410000 */
[-C--:B------:R-:W-:Y:S01]  /*5f20*/  FMUL.FTZ R174, R24, R2.reuse ;  /* 0x0000000218ae7220 */ /* 0x080fe20000410000 */
[-C--:B------:R-:W-:Y:S01]  /*5f30*/  FMUL.FTZ R173, R28, R2.reuse ;  /* 0x000000021cad7220 */ /* 0x080fe20000410000 */
[----:B------:R-:W-:Y:S01]  /*5f40*/  FMUL.FTZ R155, R64, R2 ;  /* 0x00000002409b7220 */ /* 0x000fe20000410000 */
[-C--:B0-----:R-:W-:Y:S01]  /*5f50*/  FMUL.FTZ R9, R42, R0.reuse ;  /* 0x000000002a097220 */ /* 0x081fe20000410000 */
        /* <DEDUP_REMOVED lines=126> */
.L_x_5384:
        /* <DEDUP_REMOVED lines=14> */
.L_x_5399:
[----:B------:R-:W-:-:S13]  /*6820*/  ISETP.NE.AND P1, PT, R4, 0x1, PT ;  /* 0x000000010400780c */ /* 0x000fda0003f25270 */
[----:B------:R-:W0:Y:S02]  /*6830*/  @P1 LDC.64 R6, c[0x0][0xae0] ;  /* 0x0002b800ff061b82 */ /* 0x000e240000000a00 */
[----:B0-----:R-:W-:-:S05]  /*6840*/  @P1 IMAD.HI.U32 R2, R3, R6, RZ ;  /* 0x0000000603021227 */ /* 0x001fca00078e00ff */
[----:B------:R-:W-:-:S07]  /*6850*/  @P1 SHF.R.U32.HI R3, RZ, R7, R2 ;  /* 0x00000007ff031219 */ /* 0x000fce0000011602 */
.L_x_5400:
[----:B------:R-:W-:Y:S05]  /*6860*/  BSYNC B0 ;  /* 0x0000000000007941 */ /* 0x000fea0003800000 */
.L_x_5398:
[----:B------:R-:W-:-:S05]  /*6870*/  IMAD R3, R3, R4, R4 ;  /* 0x0000000403037224 */ /* 0x000fca00078e0204 */
[----:B------:R-:W-:-:S07]  /*6880*/  VIMNMX R0, R0, R3, PT ;  /* 0x0000000300007248 */ /* 0x000fce0003fe0100 */
.L_x_5397:
        /* <DEDUP_REMOVED lines=18> */
.L_x_5403:
[----:B------:R-:W-:-:S13]  /*69b0*/  ISETP.NE.AND P0, PT, R4, 0x1, PT ;  /* 0x000000010400780c */ /* 0x000fda0003f05270 */
[----:B------:R-:W0:Y:S02]  /*69c0*/  @P0 LDC.64 R6, c[0x0][0xae0] ;  /* 0x0002b800ff060b82 */ /* 0x000e240000000a00 */
[----:B0-----:R-:W-:-:S05]  /*69d0*/  @P0 IMAD.HI.U32 R6, R45, R6, RZ ;  /* 0x000000062d060227 */ /* 0x001fca00078e00ff */
[----:B------:R-:W-:-:S07]  /*69e0*/  @P0 SHF.R.U32.HI R45, RZ, R7, R6 ;  /* 0x00000007ff2d0219 */ /* 0x000fce0000011606 */
.L_x_5404:
[----:B------:R-:W-:Y:S05]  /*69f0*/  BSYNC B0 ;  /* 0x0000000000007941 */ /* 0x000fea0003800000 */
.L_x_5402:
[----:B------:R-:W-:-:S05]  /*6a00*/  IMAD R45, R45, R4, RZ ;  /* 0x000000042d2d7224 */ /* 0x000fca00078e02ff */
[----:B------:R-:W-:-:S07]  /*6a10*/  VIMNMX R2, R2, R45, !PT ;  /* 0x0000002d02027248 */ /* 0x000fce0007fe0100 */
.L_x_5401:
        /* <DEDUP_REMOVED lines=104> */
.L_x_5406:
[----:B------:R-:W-:Y:S05]  /*70a0*/  BSYNC B6 ;  /* 0x0000000000067941 */ /* 0x000fea0003800000 */
.L_x_5405:
        /* <DEDUP_REMOVED lines=12> */
.L_x_5410:
[----:B-1----:R1:W2:Y:S02]  /*7170*/  SYNCS.PHASECHK.TRANS64.TRYWAIT P0, [R18+URZ+0x38800], R3 ;  /* 0x03880003120075a7 */ /* 0x0022a4000800017f */
[----:B--2---:R-:W-:Y:S05]  /*7180*/  @!P0 NANOSLEEP.SYNCS 0x989680 ;  /* 0x009896800000895d */ /* 0x004fea0003900000 */
[----:B------:R-:W2:Y:S02]  /*7190*/  @!P0 SYNCS.PHASECHK.TRANS64 P0, [R18+URZ+0x38800], R3 ;  /* 0x03880003120085a7 */ /* 0x000ea4000800007f */
[----:B--2---:R-:W-:Y:S05]  /*71a0*/  @!P0 BRA `(.L_x_5410) ;  /* 0xfffffffc00f08947 */ /* 0x004fea000383ffff */
.L_x_5409:
[----:B------:R-:W-:Y:S05]  /*71b0*/  BSYNC B0 ;  /* 0x0000000000007941 */ /* 0x000fea0003800000 */
.L_x_5408:
[----:B------:R-:W-:Y:S05]  /*71c0*/  BRA `(.L_x_5411) ;  /* 0x0000002c00ec7947 */ /* 0x000fea0003800000 */
.L_x_5407:
        /* <DEDUP_REMOVED lines=10> */
[-C--:B0-----:R-:W-:Y:S01]  /*7270*/  IMAD R4, R5, R38.reuse, RZ ;  /* 0x0000002605047224 */ /* 0x081fe200078e02ff */
[----:B------:R-:W-:Y:S01]  /*7280*/  SHF.L.U64.HI R44, R38, 0x5, R39 ;  /* 0x00000005262c7819 */ /* 0x000fe20000010227 */
[----:B------:R-:W-:-:S04]  /*7290*/  IMAD.WIDE.U32 R8, R187, R38, R2 ;  /* 0x00000026bb087225 */ /* 0x000fc800078e0002 */
[----:B------:R-:W-:Y:S02]  /*72a0*/  IMAD R49, R33, R39, R4 ;  /* 0x0000002721317224 */ /* 0x000fe400078e0204 */
[-C--:B-1----:R-:W-:Y:S01]  /*72b0*/  IMAD R0, R5, R10.reuse, RZ ;  /* 0x0000000a05007224 */ /* 0x082fe200078e02ff */
[----:B------:R-:W-:Y:S01]  /*72c0*/  SHF.L.U64.HI R46, R10, 0x5, R11 ;  /* 0x000000050a2e7819 */ /* 0x000fe2000001020b */
        /* <DEDUP_REMOVED lines=13> */
[----:B------:R-:W-:Y:S02]  /*73a0*/  IMAD R14, R187, R39, R14 ;  /* 0x00000027bb0e7224 */ /* 0x000fe400078e020e */
[----:B------:R-:W-:Y:S02]  /*73b0*/  IMAD.IADD R47, R47, 0x1, R43 ;  /* 0x000000012f2f7824 */ /* 0x000fe400078e022b */
        /* <DEDUP_REMOVED lines=24> */
.L_x_5413:
[----:B------:R-:W-:Y:S05]  /*7540*/  BSYNC B6 ;  /* 0x0000000000067941 */ /* 0x000fea0003800000 */
.L_x_5412:
[----:B------:R-:W0:Y:S01]  /*7550*/  LDC.64 R4, c[0x0][0x3d8] ;  /* 0x0000f600ff047b82 */ /* 0x000e220000000a00 */
[----:B------:R-:W-:Y:S01]  /*7560*/  SHF.R.S32.HI R7, RZ, 0x1f, R189 ;  /* 0x0000001fff077819 */ /* 0x000fe200000114bd */
[----:B------:R-:W-:Y:S01]  /*7570*/  ULDC.U8 UR4, c[0x0][0x3f0] ;  /* 0x0000fc0000047ab9 */ /* 0x000fe20000000000 */
[----:B------:R-:W-:Y:S01]  /*7580*/  BSSY B0, `(.L_x_5414) ;  /* 0x00002b7000007945 */ /* 0x000fe20003800000 */
[----:B------:R-:W-:-:S04]  /*7590*/  ISETP.NE.AND P0, PT, RZ, UR4, PT ;  /* 0x00000004ff007c0c */ /* 0x000fc8000bf05270 */
[----:B------:R-:W1:Y:S01]  /*75a0*/  LDC.64 R2, c[0x0][0x3e8] ;  /* 0x0000fa00ff027b82 */ /* 0x000e620000000a00 */
[----:B0-----:R-:W-:-:S04]  /*75b0*/  IMAD R0, R7, R4, RZ ;  /* 0x0000000407007224 */ /* 0x001fc800078e02ff */
[C---:B------:R-:W-:Y:S02]  /*75c0*/  IMAD R11, R189.reuse, R5, R0 ;  /* 0x00000005bd0b7224 */ /* 0x040fe400078e0200 */
[----:B------:R-:W-:Y:S02]  /*75d0*/  IMAD R0, R189, -0x40, R184 ;  /* 0xffffffc0bd007824 */ /* 0x000fe400078e02b8 */
[----:B-1----:R-:W-:Y:S02]  /*75e0*/  IMAD R10, R7, R2, RZ ;  /* 0x00000002070a7224 */ /* 0x002fe400078e02ff */
[----:B------:R-:W-:Y:S01]  /*75f0*/  IMAD.WIDE.U32 R6, R189, R4, RZ ;  /* 0x00000004bd067225 */ /* 0x000fe200078e00ff */
[----:B------:R-:W-:-:S03]  /*7600*/  VIMNMX R58, R0, 0x40, PT ;  /* 0x00000040003a7848 */ /* 0x000fc60003fe0100 */
[----:B------:R-:W-:-:S04]  /*7610*/  IMAD.WIDE.U32 R8, R189, R2, RZ ;  /* 0x00000002bd087225 */ /* 0x000fc800078e00ff */
[----:B------:R-:W-:Y:S02]  /*7620*/  IMAD R13, R189, R3, R10 ;  /* 0x00000003bd0d7224 */ /* 0x000fe400078e020a */
[----:B------:R-:W-:Y:S02]  /*7630*/  IMAD.IADD R11, R7, 0x1, R11 ;  /* 0x00000001070b7824 */ /* 0x000fe400078e020b */
[----:B------:R-:W-:Y:S02]  /*7640*/  IMAD.IADD R7, R9, 0x1, R13 ;  /* 0x0000000109077824 */ /* 0x000fe400078e020d */
[C---:B------:R-:W-:Y:S01]  /*7650*/  IMAD.SHL.U32 R57, R6.reuse, 0x40, RZ ;  /* 0x0000004006397824 */ /* 0x040fe200078e00ff */
[----:B------:R-:W-:Y:S01]  /*7660*/  SHF.L.U64.HI R50, R6, 0x6, R11 ;  /* 0x0000000606327819 */ /* 0x000fe2000001020b */
[C---:B------:R-:W-:Y:S01]  /*7670*/  IMAD.SHL.U32 R54, R8.reuse, 0x40, RZ ;  /* 0x0000004008367824 */ /* 0x040fe200078e00ff */
[----:B------:R-:W-:Y:S01]  /*7680*/  SHF.L.U64.HI R52, R8, 0x6, R7 ;  /* 0x0000000608347819 */ /* 0x000fe20000010207 */
[----:B------:R-:W-:Y:S06]  /*7690*/  @!P0 BRA `(.L_x_5415) ;  /* 0x0000001400888947 */ /* 0x000fec0003800000 */
[----:B------:R-:W0:Y:S01]  /*76a0*/  LDC R0, c[0x0][0x428] ;  /* 0x00010a00ff007b82 */ /* 0x000e220000000800 */
[----:B------:R-:W-:Y:S01]  /*76b0*/  IMAD R7, R189, 0x40, R187 ;  /* 0x00000040bd077824 */ /* 0x000fe200078e02bb */
[-C--:B------:R-:W-:Y:S01]  /*76c0*/  ISETP.GE.AND P0, PT, R187, R58.reuse, PT ;  /* 0x0000003abb00720c */ /* 0x080fe20003f06270 */
[----:B------:R-:W-:Y:S01]  /*76d0*/  BSSY B1, `(.L_x_5416) ;  /* 0x000002c000017945 */ /* 0x000fe20003800000 */
        /* <DEDUP_REMOVED lines=27> */
[----:B------:R-:W-:Y:S01]  /*7890*/  IMAD.X R30, R50, 0x1, R51, P4 ;  /* 0x00000001321e7824 */ /* 0x000fe200020e0633 */
[----:B------:R-:W-:Y:S01]  /*78a0*/  ISETP.GE.AND P3, PT, R24, UR4, PT ;  /* 0x0000000418007c0c */ /* 0x000fe2000bf66270 */
[----:B------:R-:W-:Y:S01]  /*78b0*/  ULDC.64 UR8, c[0x0][0x3e0] ;  /* 0x0000f80000087ab9 */ /* 0x000fe20000000a00 */
[----:B------:R-:W-:Y:S01]  /*78c0*/  LEA R12, P4, R13, UR6, 0x1 ;  /* 0x000000060d0c7c11 */ /* 0x000fe2000f8808ff */
[----:B------:R-:W-:Y:S01]  /*78d0*/  IMAD.X R15, R52, 0x1, R55, P5 ;  /* 0x00000001340f7824 */ /* 0x000fe200028e0637 */
[----:B------:R-:W-:-:S02]  /*78e0*/  LEA R14, P5, R0, UR8, 0x1 ;  /* 0x00000008000e7c11 */ /* 0x000fc4000f8a08ff */
[----:B------:R-:W-:Y:S02]  /*78f0*/  CS2R R36, SRZ ;  /* 0x0000000000247805 */ /* 0x000fe4000001ff00 */
[----:B------:R-:W-:Y:S02]  /*7900*/  LEA.HI.X R13, R13, UR7, R30, 0x1, P4 ;  /* 0x000000070d0d7c11 */ /* 0x000fe4000a0f0c1e */
[----:B------:R-:W-:Y:S02]  /*7910*/  CS2R R32, SRZ ;  /* 0x0000000000207805 */ /* 0x000fe4000001ff00 */
[----:B------:R-:W-:Y:S02]  /*7920*/  CS2R R34, SRZ ;  /* 0x0000000000227805 */ /* 0x000fe4000001ff00 */
[----:B------:R-:W-:Y:S02]  /*7930*/  CS2R R30, SRZ ;  /* 0x00000000001e7805 */ /* 0x000fe4000001ff00 */
[----:B------:R-:W-:Y:S01]  /*7940*/  LEA.HI.X R15, R0, UR9, R15, 0x1, P5 ;  /* 0x00000009000f7c11 */ /* 0x000fe2000a8f0c0f */
[----:B------:R0:W5:Y:S04]  /*7950*/  @!P3 LDG.E.64 R36, desc[UR54][R12.64] ;  /* 0x000000360c24b981 */ /* 0x000168000c1e1b00 */
[----:B------:R0:W5:Y:S04]  /*7960*/  @!P2 LDG.E.64 R32, desc[UR54][R12.64+0x20] ;  /* 0x000020360c20a981 */ /* 0x000168000c1e1b00 */
[----:B------:R0:W5:Y:S04]  /*7970*/  @!P3 LDG.E.64 R34, desc[UR54][R14.64] ;  /* 0x000000360e22b981 */ /* 0x000168000c1e1b00 */
[----:B------:R0:W5:Y:S02]  /*7980*/  @!P2 LDG.E.64 R30, desc[UR54][R14.64+0x20] ;  /* 0x000020360e1ea981 */ /* 0x000164000c1e1b00 */
.L_x_5417:
[----:B------:R-:W-:Y:S05]  /*7990*/  BSYNC B1 ;  /* 0x0000000000017941 */ /* 0x000fea0003800000 */
.L_x_5416:
        /* <DEDUP_REMOVED lines=24> */
.L_x_5419:
[----:B------:R-:W-:Y:S05]  /*7b20*/  BSYNC B1 ;  /* 0x0000000000017941 */ /* 0x000fea0003800000 */
.L_x_5418:
[----:B01----:R-:W-:Y:S01]  /*7b30*/  IMAD.SHL.U32 R12, R195, 0x40, RZ ;  /* 0x00000040c30c7824 */ /* 0x003fe200078e00ff */
[----:B------:R-:W-:Y:S01]  /*7b40*/  LEA.HI R0, R218, R218, RZ, 0x1 ;  /* 0x000000dada007211 */ /* 0x000fe200078f08ff */
[C---:B------:R-:W-:Y:S01]  /*7b50*/  IMAD.WIDE.U32 R6, R39.reuse, R4, R6 ;  /* 0x0000000427067225 */ /* 0x040fe200078e0006 */
[----:B------:R-:W-:Y:S01]  /*7b60*/  ULDC.64 UR4, c[0x0][0x3c8] ;  /* 0x0000f20000047ab9 */ /* 0x000fe20000000a00 */
[----:B------:R-:W-:Y:S01]  /*7b70*/  ULDC.64 UR6, c[0x0][0x3e0] ;  /* 0x0000f80000067ab9 */ /* 0x000fe20000000a00 */
[----:B------:R-:W-:Y:S01]  /*7b80*/  LOP3.LUT R15, R12, 0x1c0, RZ, 0xc0, !PT ;  /* 0x000001c00c0f7812 */ /* 0x000fe200078ec0ff */
[----:B------:R-:W-:Y:S01]  /*7b90*/  IMAD.WIDE.U32 R10, R39, R2, R10 ;  /* 0x00000002270a7225 */ /* 0x000fe200078e000a */
[----:B------:R-:W-:-:S03]  /*7ba0*/  LOP3.LUT R13, R0, 0xfffffffe, RZ, 0xc0, !PT ;  /* 0xfffffffe000d7812 */ /* 0x000fc600078ec0ff */
[C---:B------:R-:W-:Y:S01]  /*7bb0*/  IMAD R4, R41.reuse, R4, RZ ;  /* 0x0000000429047224 */ /* 0x040fe200078e02ff */
[----:B------:R-:W-:Y:S01]  /*7bc0*/  LEA R0, P3, R10, UR6, 0x1 ;  /* 0x000000060a007c11 */ /* 0x000fe2000f8608ff */
[----:B------:R-:W-:Y:S02]  /*7bd0*/  IMAD R2, R41, R2, RZ ;  /* 0x0000000229027224 */ /* 0x000fe400078e02ff */
[C---:B------:R-:W-:Y:S02]  /*7be0*/  IMAD R5, R39.reuse, R5, R4 ;  /* 0x0000000527057224 */ /* 0x040fe400078e0204 */
[----:B------:R-:W-:Y:S01]  /*7bf0*/  IMAD R39, R39, R3, R2 ;  /* 0x0000000327277224 */ /* 0x000fe200078e0202 */
[----:B------:R-:W-:Y:S01]  /*7c00*/  LOP3.LUT R2, R15, 0x18, R16, 0xf8, !PT ;  /* 0x000000180f027812 */ /* 0x000fe200078ef810 */
[----:B------:R-:W-:Y:S01]  /*7c10*/  IMAD.IADD R7, R7, 0x1, R5 ;  /* 0x0000000107077824 */ /* 0x000fe200078e0205 */
[----:B------:R-:W-:Y:S01]  /*7c20*/  SHF.R.U32.HI R15, RZ, 0x3, R15 ;  /* 0x00000003ff0f7819 */ /* 0x000fe2000001160f */
[----:B------:R-:W-:Y:S01]  /*7c30*/  IMAD.IADD R5, R11, 0x1, R39 ;  /* 0x000000010b057824 */ /* 0x000fe200078e0227 */
[----:B------:R-:W-:Y:S01]  /*7c40*/  LEA R3, P2, R6, UR4, 0x1 ;  /* 0x0000000406037c11 */ /* 0x000fe2000f8408ff */
[----:B------:R-:W-:Y:S01]  /*7c50*/  IMAD.IADD R56, R218, 0x1, -R13 ;  /* 0x00000001da387824 */ /* 0x000fe200078e0a0d */
[----:B------:R-:W-:Y:S01]  /*7c60*/  UMOV UR4, 0xffffffff ;  /* 0xffffffff00047882 */ /* 0x000fe20000000000 */
[----:B------:R-:W-:-:S02]  /*7c70*/  LOP3.LUT R38, R2, R15, RZ, 0x3c, !PT ;  /* 0x0000000f02267212 */ /* 0x000fc400078e3cff */
[----:B------:R-:W-:Y:S02]  /*7c80*/  LEA.HI.X R4, R6, UR5, R7, 0x1, P2 ;  /* 0x0000000506047c11 */ /* 0x000fe400090f0c07 */
[----:B------:R-:W-:Y:S02]  /*7c90*/  LEA.HI.X R2, R10, UR7, R5, 0x1, P3 ;  /* 0x000000070a027c11 */ /* 0x000fe400098f0c05 */
[----:B------:R-:W-:Y:S01]  /*7ca0*/  SHF.L.U32 R5, R56, 0x1f, RZ ;  /* 0x0000001f38057819 */ /* 0x000fe200000006ff */
[----:B------:R-:W-:Y:S06]  /*7cb0*/  BRA.DIV UR4, `(.L_x_5420) ;  /* 0x000001ae04cc7947 */ /* 0x000fec000b800000 */
.L_x_5668:
[----:B------:R-:W-:-:S03]  /*7cc0*/  UMOV UR4, 0xffffffff ;  /* 0xffffffff00047882 */ /* 0x000fc60000000000 */
[----:B------:R-:W-:Y:S05]  /*7cd0*/  BRA.DIV UR4, `(.L_x_5421) ;  /* 0x000001ae04ec7947 */ /* 0x000fea000b800000 */
.L_x_5671:
[----:B------:R-:W-:-:S03]  /*7ce0*/  UMOV UR4, 0xffffffff ;  /* 0xffffffff00047882 */ /* 0x000fc60000000000 */
[----:B------:R-:W-:Y:S05]  /*7cf0*/  BRA.DIV UR4, `(.L_x_5422) ;  /* 0x000001b2040c7947 */ /* 0x000fea000b800000 */
.L_x_5674:
[----:B------:R-:W-:-:S03]  /*7d00*/  UMOV UR4, 0xffffffff ;  /* 0xffffffff00047882 */ /* 0x000fc60000000000 */
[----:B------:R-:W-:Y:S05]  /*7d10*/  BRA.DIV UR4, `(.L_x_5423) ;  /* 0x000001b2042c7947 */ /* 0x000fea000b800000 */
.L_x_5677:
[----:B------:R-:W-:-:S03]  /*7d20*/  UMOV UR4, 0xffffffff ;  /* 0xffffffff00047882 */ /* 0x000fc60000000000 */
[----:B------:R-:W-:Y:S05]  /*7d30*/  BRA.DIV UR4, `(.L_x_5424) ;  /* 0x000001b2044c7947 */ /* 0x000fea000b800000 */
.L_x_5680:
[----:B------:R-:W-:-:S03]  /*7d40*/  UMOV UR4, 0xffffffff ;  /* 0xffffffff00047882 */ /* 0x000fc60000000000 */
[----:B------:R-:W-:Y:S05]  /*7d50*/  BRA.DIV UR4, `(.L_x_5425) ;  /* 0x000001b2046c7947 */ /* 0x000fea000b800000 */
.L_x_5683:
[----:B------:R-:W-:-:S03]  /*7d60*/  UMOV UR4, 0xffffffff ;  /* 0xffffffff00047882 */ /* 0x000fc60000000000 */
[----:B------:R-:W-:Y:S05]  /*7d70*/  BRA.DIV UR4, `(.L_x_5426) ;  /* 0x000001b2048c7947 */ /* 0x000fea000b800000 */
.L_x_5686:
[----:B------:R-:W-:-:S03]  /*7d80*/  UMOV UR4, 0xffffffff ;  /* 0xffffffff00047882 */ /* 0x000fc60000000000 */
[----:B------:R-:W-:Y:S05]  /*7d90*/  BRA.DIV UR4, `(.L_x_5427) ;  /* 0x000001b204ac7947 */ /* 0x000fea000b800000 */
.L_x_5689:
        /* <DEDUP_REMOVED lines=12> */
[----:B------:R-:W-:Y:S02]  /*7e60*/  IMAD.MOV.U32 R6, RZ, RZ, R34 ;  /* 0x000000ffff067224 */ /* 0x000fe400078e0022 */
[----:B------:R-:W-:Y:S01]  /*7e70*/  IMAD R2, R3, 0x2, R18 ;  /* 0x0000000203027824 */ /* 0x000fe200078e0212 */
[----:B------:R-:W-:Y:S01]  /*7e80*/  PRMT R38, R4, 0x5410, R0 ;  /* 0x0000541004267816 */ /* 0x000fe20000000000 */
[----:B------:R-:W-:Y:S01]  /*7e90*/  IMAD.MOV.U32 R4, RZ, RZ, R35 ;  /* 0x000000ffff047224 */ /* 0x000fe200078e0023 */
[----:B------:R-:W-:Y:S01]  /*7ea0*/  PRMT R11, R11, 0x5410, R6 ;  /* 0x000054100b0b7816 */ /* 0x000fe20000000006 */
[----:B------:R-:W-:Y:S02]  /*7eb0*/  VIADD R3, R2, 0x20400 ;  /* 0x0002040002037836 */ /* 0x000fe40000000000 */
[----:B------:R-:W-:Y:S01]  /*7ec0*/  IMAD.MOV.U32 R6, RZ, RZ, R8 ;  /* 0x000000ffff067224 */ /* 0x000fe200078e0008 */
[----:B------:R-:W-:Y:S01]  /*7ed0*/  PRMT R11, R4, 0x7610, R11 ;  /* 0x00007610040b7816 */ /* 0x000fe2000000000b */
[----:B------:R-:W-:-:S02]  /*7ee0*/  IMAD.MOV.U32 R7, RZ, RZ, R9 ;  /* 0x000000ffff077224 */ /* 0x000fc400078e0009 */
[----:B------:R-:W-:Y:S02]  /*7ef0*/  VIADD R0, R2, 0x20440 ;  /* 0x0002044002007836 */ /* 0x000fe40000000000 */
[----:B------:R-:W-:Y:S01]  /*7f00*/  @P3 VIADD R0, R3, 0xffffffc0 ;  /* 0xffffffc003003836 */ /* 0x000fe20000000000 */
[----:B------:R-:W-:Y:S01]  /*7f10*/  PRMT R41, R7, 0x5410, R6 ;  /* 0x0000541007297816 */ /* 0x000fe20000000006 */
[----:B------:R-:W-:Y:S02]  /*7f20*/  IMAD.MOV.U32 R3, RZ, RZ, R26 ;  /* 0x000000ffff037224 */ /* 0x000fe400078e001a */
[----:B------:R-:W-:Y:S02]  /*7f30*/  IMAD.MOV.U32 R4, RZ, RZ, R27 ;  /* 0x000000ffff047224 */ /* 0x000fe400078e001b */
[----:B------:R-:W-:Y:S02]  /*7f40*/  IMAD.MOV.U32 R6, RZ, RZ, R20 ;  /* 0x000000ffff067224 */ /* 0x000fe400078e0014 */
[----:B------:R-:W-:Y:S01]  /*7f50*/  IMAD.MOV.U32 R7, RZ, RZ, R21 ;  /* 0x000000ffff077224 */ /* 0x000fe200078e0015 */
[----:B------:R-:W-:Y:S01]  /*7f60*/  PRMT R42, R3, 0x5410, R4 ;  /* 0x00005410032a7816 */ /* 0x000fe20000000004 */
[----:B------:R-:W-:Y:S01]  /*7f70*/  IMAD.MOV.U32 R3, RZ, RZ, R28 ;  /* 0x000000ffff037224 */ /* 0x000fe200078e001c */
[----:B------:R-:W-:Y:S01]  /*7f80*/  PRMT R43, R43, 0x5410, R6 ;  /* 0x000054102b2b7816 */ /* 0x000fe20000000006 */
[----:B------:R-:W-:Y:S01]  /*7f90*/  IMAD.MOV.U32 R4, RZ, RZ, R29 ;  /* 0x000000ffff047224 */ /* 0x000fe200078e001d */
[----:B------:R-:W-:Y:S01]  /*7fa0*/  PRMT R44, R44, 0x5410, R7 ;  /* 0x000054102c2c7816 */ /* 0x000fe20000000007 */
[----:B0-----:R-:W-:Y:S06]  /*7fb0*/  @!P2 BRA `(.L_x_5429) ;  /* 0x000001b0004ca947 */ /* 0x001fec0003800000 */
.L_x_5690:
[----:B------:R-:W-:Y:S05]  /*7fc0*/  BSYNC B1 ;  /* 0x0000000000017941 */ /* 0x000fea0003800000 */
.L_x_5428:
        /* <DEDUP_REMOVED lines=11> */
[--C-:B------:R-:W-:Y:S02]  /*8080*/  SHF.R.U64 R34, R34, 0x10, R35.reuse ;  /* 0x0000001022227819 */ /* 0x100fe40000001223 */
[----:B------:R-:W-:Y:S02]  /*8090*/  SHF.R.U32.HI R35, RZ, 0x10, R35 ;  /* 0x00000010ff237819 */ /* 0x000fe40000011623 */
[----:B------:R-:W-:Y:S02]  /*80a0*/  SHF.R.U32.HI R14, RZ, 0x10, R37 ;  /* 0x00000010ff0e7819 */ /* 0x000fe40000011625 */
[C---:B------:R-:W-:Y:S02]  /*80b0*/  PRMT R35, R11.reuse, 0x5410, R35 ;  /* 0x000054100b237816 */ /* 0x040fe40000000023 */
[----:B------:R-:W-:Y:S02]  /*80c0*/  PRMT R14, R10, 0x5432, R14 ;  /* 0x000054320a0e7816 */ /* 0x000fe4000000000e */
[----:B------:R-:W-:-:S02]  /*80d0*/  PRMT R34, R11, 0x5432, R34 ;  /* 0x000054320b227816 */ /* 0x000fc40000000022 */
[----:B------:R-:W-:Y:S01]  /*80e0*/  SHF.R.U64 R13, R36, 0x10, R37 ;  /* 0x00000010240d7819 */ /* 0x000fe20000001225 */
[C---:B------:R-:W-:Y:S01]  /*80f0*/  IMAD.U32 R36, R35.reuse, 0x10000, RZ ;  /* 0x0001000023247824 */ /* 0x040fe200078e00ff */
[----:B------:R-:W-:Y:S01]  /*8100*/  LOP3.LUT R35, R35, 0xffff0000, RZ, 0xc0, !PT ;  /* 0xffff000023237812 */ /* 0x000fe200078ec0ff */
[----:B------:R-:W-:Y:S01]  /*8110*/  IMAD.U32 R15, R14, 0x10000, RZ ;  /* 0x000100000e0f7824 */ /* 0x000fe200078e00ff */
[----:B------:R-:W-:Y:S02]  /*8120*/  PRMT R13, R10, 0x5410, R13 ;  /* 0x000054100a0d7816 */ /* 0x000fe4000000000d */
[----:B------:R-:W-:Y:S02]  /*8130*/  LOP3.LUT R14, R14, 0xffff0000, RZ, 0xc0, !PT ;  /* 0xffff00000e0e7812 */ /* 0x000fe400078ec0ff */
[C---:B0-----:R-:W-:Y:S01]  /*8140*/  LOP3.LUT R11, R6.reuse, 0xffff0000, RZ, 0xc0, !PT ;  /* 0xffff0000060b7812 */ /* 0x041fe200078ec0ff */
[C---:B------:R-:W-:Y:S01]  /*8150*/  IMAD.U32 R12, R7.reuse, 0x10000, RZ ;  /* 0x00010000070c7824 */ /* 0x040fe200078e00ff */
[----:B------:R-:W-:Y:S01]  /*8160*/  LOP3.LUT R7, R7, 0xffff0000, RZ, 0xc0, !PT ;  /* 0xffff000007077812 */ /* 0x000fe200078ec0ff */
[----:B------:R-:W-:-:S02]  /*8170*/  IMAD.U32 R10, R6, 0x10000, RZ ;  /* 0x00010000060a7824 */ /* 0x000fc400078e00ff */
[CC--:B------:R-:W-:Y:S01]  /*8180*/  FMUL.FTZ R37, R11.reuse, R36.reuse ;  /* 0x000000240b257220 */ /* 0x0c0fe20000410000 */
[----:B------:R-:W-:Y:S01]  /*8190*/  FMUL.FTZ R11, R11, R15 ;  /* 0x0000000f0b0b7220 */ /* 0x000fe20000410000 */
[C---:B------:R-:W-:Y:S01]  /*81a0*/  FMUL.FTZ R39, R7.reuse, R35 ;  /* 0x0000002307277220 */ /* 0x040fe20000410000 */
[----:B------:R-:W-:Y:S02]  /*81b0*/  IMAD.U32 R3, R4, 0x10000, RZ ;  /* 0x0001000004037824 */ /* 0x000fe400078e00ff */
[C---:B------:R-:W-:Y:S01]  /*81c0*/  FFMA.FTZ R37, R10.reuse, R15, -R37 ;  /* 0x0000000f0a257223 */ /* 0x040fe20000010825 */
[----:B------:R-:W-:Y:S01]  /*81d0*/  FFMA.FTZ R36, R10, R36, R11 ;  /* 0x000000240a247223 */ /* 0x000fe2000001000b */
[-C--:B------:R-:W-:Y:S01]  /*81e0*/  FMUL.FTZ R11, R7, R14.reuse ;  /* 0x0000000e070b7220 */ /* 0x080fe20000410000 */
[C---:B------:R-:W-:Y:S01]  /*81f0*/  IMAD.U32 R6, R5.reuse, 0x10000, RZ ;  /* 0x0001000005067824 */ /* 0x040fe200078e00ff */
[----:B------:R-:W-:Y:S01]  /*8200*/  LOP3.LUT R4, R4, 0xffff0000, RZ, 0xc0, !PT ;  /* 0xffff000004047812 */ /* 0x000fe200078ec0ff */
[C---:B------:R-:W-:Y:S01]  /*8210*/  IMAD.U32 R10, R34.reuse, 0x10000, RZ ;  /* 0x00010000220a7824 */ /* 0x040fe200078e00ff */
[----:B------:R-:W-:Y:S01]  /*8220*/  LOP3.LUT R5, R5, 0xffff0000, RZ, 0xc0, !PT ;  /* 0xffff000005057812 */ /* 0x000fe200078ec0ff */
[C---:B------:R-:W-:Y:S01]  /*8230*/  IMAD.U32 R7, R13.reuse, 0x10000, RZ ;  /* 0x000100000d077824 */ /* 0x040fe200078e00ff */
[----:B------:R-:W-:Y:S01]  /*8240*/  LOP3.LUT R34, R34, 0xffff0000, RZ, 0xc0, !PT ;  /* 0xffff000022227812 */ /* 0x000fe200078ec0ff */
[C---:B------:R-:W-:Y:S01]  /*8250*/  FFMA.FTZ R39, R12.reuse, R14, -R39 ;  /* 0x0000000e0c277223 */ /* 0x040fe20000010827 */
        /* <DEDUP_REMOVED lines=15> */
.L_x_5433:
[----:B------:R-:W-:Y:S05]  /*8350*/  BSYNC B2 ;  /* 0x0000000000027941 */ /* 0x000fea0003800000 */
.L_x_5432:
[----:B------:R-:W-:Y:S05]  /*8360*/  @P2 BRA `(.L_x_5431) ;  /* 0x0000000000b82947 */ /* 0x000fea0003800000 */
[----:B01----:R-:W0:Y:S01]  /*8370*/  LDS.128 R4, [R0] ;  /* 0x0000000000047984 */ /* 0x003e220000000c00 */
[--C-:B------:R-:W-:Y:S02]  /*8380*/  SHF.R.U64 R30, R30, 0x10, R31.reuse ;  /* 0x000000101e1e7819 */ /* 0x100fe4000000121f */
        /* <DEDUP_REMOVED lines=9> */
[----:B------:R-:W-:Y:S02]  /*8420*/  PRMT R13, R40, 0x5410, R13 ;  /* 0x00005410280d7816 */ /* 0x000fe4000000000d */
[----:B------:R-:W-:Y:S02]  /*8430*/  PRMT R30, R38, 0x5432, R30 ;  /* 0x00005432261e7816 */ /* 0x000fe4000000001e */
[C---:B0-----:R-:W-:Y:S01]  /*8440*/  LOP3.LUT R11, R6.reuse, 0xffff0000, RZ, 0xc0, !PT ;  /* 0xffff0000060b7812 */ /* 0x041fe200078ec0ff */
[C---:B------:R-:W-:Y:S01]  /*8450*/  IMAD.U32 R12, R7.reuse, 0x10000, RZ ;  /* 0x00010000070c7824 */ /* 0x040fe200078e00ff */
[----:B------:R-:W-:Y:S01]  /*8460*/  LOP3.LUT R7, R7, 0xffff0000, RZ, 0xc0, !PT ;  /* 0xffff000007077812 */ /* 0x000fe200078ec0ff */
[----:B------:R-:W-:Y:S02]  /*8470*/  IMAD.U32 R10, R6, 0x10000, RZ ;  /* 0x00010000060a7824 */ /* 0x000fe400078e00ff */
        /* <DEDUP_REMOVED lines=29> */
.L_x_5431:
[----:B------:R-:W-:Y:S05]  /*8650*/  BSYNC B1 ;  /* 0x0000000000017941 */ /* 0x000fea0003800000 */
.L_x_5430:
[----:B------:R-:W-:Y:S05]  /*8660*/  @P1 BRA `(.L_x_5434) ;  /* 0x0000001800a01947 */ /* 0x000fea0003800000 */
[----:B------:R-:W3:Y:S01]  /*8670*/  LDC R3, c[0x0][0x3d4] ;  /* 0x0000f500ff037b82 */ /* 0x000ee20000000800 */
[C---:B-12---:R-:W-:Y:S01]  /*8680*/  VIADD R4, R24.reuse, 0x10 ;  /* 0x0000001018047836 */ /* 0x046fe20000000000 */
[----:B------:R-:W-:Y:S01]  /*8690*/  BSSY B1, `(.L_x_5435) ;  /* 0x0000032000017945 */ /* 0x000fe20003800000 */
[----:B---3--:R-:W-:-:S03]  /*86a0*/  ISETP.GE.AND P0, PT, R24, R3, PT ;  /* 0x000000031800720c */ /* 0x008fc60003f06270 */
[----:B------:R-:W-:-:S10]  /*86b0*/  ISETP.GE.AND P1, PT, R4, R3, PT ;  /* 0x000000030400720c */ /* 0x000fd40003f26270 */
[----:B------:R-:W-:Y:S05]  /*86c0*/  @P0 BRA `(.L_x_5436) ;  /* 0x0000000000b80947 */ /* 0x000fea0003800000 */
[----:B0-----:R-:W0:Y:S01]  /*86d0*/  LDS.128 R4, [R2+0x21400] ;  /* 0x0214000002047984 */ /* 0x001e220000000c00 */
[----:B------:R-:W-:Y:S02]  /*86e0*/  SHF.R.U32.HI R25, RZ, 0x10, R29 ;  /* 0x00000010ff197819 */ /* 0x000fe4000001161d */
[----:B------:R-:W-:Y:S02]  /*86f0*/  SHF.R.U32.HI R14, RZ, 0x10, R27 ;  /* 0x00000010ff0e7819 */ /* 0x000fe4000001161b */
[----:B------:R-:W-:Y:S02]  /*8700*/  PRMT R25, R43, 0x5410, R25 ;  /* 0x000054102b197816 */ /* 0x000fe40000000019 */
[----:B------:R-:W-:Y:S02]  /*8710*/  PRMT R14, R42, 0x5432, R14 ;  /* 0x000054322a0e7816 */ /* 0x000fe4000000000e */
[----:B------:R-:W-:Y:S01]  /*8720*/  SHF.R.U64 R13, R26, 0x10, R27 ;  /* 0x000000101a0d7819 */ /* 0x000fe2000000121b */
[C---:B------:R-:W-:Y:S01]  /*8730*/  IMAD.U32 R26, R25.reuse, 0x10000, RZ ;  /* 0x00010000191a7824 */ /* 0x040fe200078e00ff */
[----:B------:R-:W-:Y:S01]  /*8740*/  SHF.R.U64 R24, R28, 0x10, R29 ;  /* 0x000000101c187819 */ /* 0x000fe2000000121d */
[----:B------:R-:W-:Y:S01]  /*8750*/  IMAD.U32 R15, R14, 0x10000, RZ ;  /* 0x000100000e0f7824 */ /* 0x000fe200078e00ff */
[----:B------:R-:W-:-:S02]  /*8760*/  LOP3.LUT R25, R25, 0xffff0000, RZ, 0xc0, !PT ;  /* 0xffff000019197812 */ /* 0x000fc400078ec0ff */
[----:B------:R-:W-:Y:S02]  /*8770*/  PRMT R24, R45, 0x5432, R24 ;  /* 0x000054322d187816 */ /* 0x000fe40000000018 */
        /* <DEDUP_REMOVED lines=35> */
.L_x_5436:
[----:B------:R-:W-:Y:S05]  /*89b0*/  BSYNC B1 ;  /* 0x0000000000017941 */ /* 0x000fea0003800000 */
.L_x_5435:
[----:B------:R-:W-:Y:S05]  /*89c0*/  @P1 BRA `(.L_x_5434) ;  /* 0x0000001400c81947 */ /* 0x000fea0003800000 */
[----:B0-----:R-:W0:Y:S01]  /*89d0*/  LDS.128 R4, [R0+0x1000] ;  /* 0x0010000000047984 */ /* 0x001e220000000c00 */
[----:B------:R-:W-:Y:S02]  /*89e0*/  SHF.R.U32.HI R12, RZ, 0x10, R21 ;  /* 0x00000010ff0c7819 */ /* 0x000fe40000011615 */
[----:B------:R-:W-:Y:S02]  /*89f0*/  SHF.R.U32.HI R11, RZ, 0x10, R9 ;  /* 0x00000010ff0b7819 */ /* 0x000fe40000011609 */
[----:B------:R-:W-:Y:S02]  /*8a00*/  PRMT R12, R44, 0x5432, R12 ;  /* 0x000054322c0c7816 */ /* 0x000fe4000000000c */
[----:B------:R-:W-:Y:S02]  /*8a10*/  PRMT R11, R41, 0x5410, R11 ;  /* 0x00005410290b7816 */ /* 0x000fe4000000000b */
[----:B------:R-:W-:Y:S01]  /*8a20*/  SHF.R.U64 R10, R8, 0x10, R9 ;  /* 0x00000010080a7819 */ /* 0x000fe20000001209 */
[----:B------:R-:W-:Y:S01]  /*8a30*/  IMAD.U32 R15, R12, 0x10000, RZ ;  /* 0x000100000c0f7824 */ /* 0x000fe200078e00ff */
[----:B------:R-:W-:Y:S01]  /*8a40*/  SHF.R.U64 R14, R20, 0x10, R21 ;  /* 0x00000010140e7819 */ /* 0x000fe20000001215 */
[----:B------:R-:W-:Y:S01]  /*8a50*/  IMAD.U32 R13, R11, 0x10000, RZ ;  /* 0x000100000b0d7824 */ /* 0x000fe200078e00ff */
[----:B------:R-:W-:-:S02]  /*8a60*/  LOP3.LUT R20, R12, 0xffff0000, RZ, 0xc0, !PT ;  /* 0xffff00000c147812 */ /* 0x000fc400078ec0ff */
[----:B------:R-:W-:Y:S02]  /*8a70*/  LOP3.LUT R12, R11, 0xffff0000, RZ, 0xc0, !PT ;  /* 0xffff00000b0c7812 */ /* 0x000fe400078ec0ff */
[----:B------:R-:W-:Y:S02]  /*8a80*/  PRMT R14, R43, 0x5432, R14 ;  /* 0x000054322b0e7816 */ /* 0x000fe4000000000e */
[----:B------:R-:W-:Y:S01]  /*8a90*/  PRMT R10, R41, 0x5432, R10 ;  /* 0x00005432290a7816 */ /* 0x000fe2000000000a */
[C---:B0-----:R-:W-:Y:S01]  /*8aa0*/  IMAD.U32 R8, R6.reuse, 0x10000, RZ ;  /* 0x0001000006087824 */ /* 0x041fe200078e00ff */
[----:B------:R-:W-:Y:S01]  /*8ab0*/  LOP3.LUT R6, R6, 0xffff0000, RZ, 0xc0, !PT ;  /* 0xffff000006067812 */ /* 0x000fe200078ec0ff */
[C---:B------:R-:W-:Y:S01]  /*8ac0*/  IMAD.U32 R9, R7.reuse, 0x10000, RZ ;  /* 0x0001000007097824 */ /* 0x040fe200078e00ff */
[----:B------:R-:W-:Y:S01]  /*8ad0*/  LOP3.LUT R7, R7, 0xffff0000, RZ, 0xc0, !PT ;  /* 0xffff000007077812 */ /* 0x000fe200078ec0ff */
[C---:B-1----:R-:W-:Y:S01]  /*8ae0*/  IMAD.U32 R2, R4.reuse, 0x10000, RZ ;  /* 0x0001000004027824 */ /* 0x042fe200078e00ff */
        /* <DEDUP_REMOVED lines=8> */
[----:B------:R-:W-:Y:S01]  /*8b70*/  IMAD.U32 R7, R14, 0x10000, RZ ;  /* 0x000100000e077824 */ /* 0x000fe200078e00ff */
[----:B------:R-:W-:Y:S01]  /*8b80*/  LOP3.LUT R5, R5, 0xffff0000, RZ, 0xc0, !PT ;  /* 0xffff000005057812 */ /* 0x000fe200078ec0ff */
[----:B------:R-:W-:Y:S01]  /*8b90*/  IMAD.U32 R6, R10, 0x10000, RZ ;  /* 0x000100000a067824 */ /* 0x000fe200078e00ff */
[----:B------:R-:W-:Y:S01]  /*8ba0*/  LOP3.LUT R14, R14, 0xffff0000, RZ, 0xc0, !PT ;  /* 0xffff00000e0e7812 */ /* 0x000fe200078ec0ff */
[C---:B------:R-:W-:Y:S01]  /*8bb0*/  FFMA.FTZ R26, R9.reuse, R12, -R26 ;  /* 0x0000000c091a7223 */ /* 0x040fe2000001081a */
[----:B------:R-:W-:Y:S01]  /*8bc0*/  LOP3.LUT R10, R10, 0xffff0000, RZ, 0xc0, !PT ;  /* 0xffff00000a0a7812 */ /* 0x000fe200078ec0ff */
[----:B------:R-:W-:Y:S01]  /*8bd0*/  FFMA.FTZ R13, R9, R20, R8 ;  /* 0x00000014090d7223 */ /* 0x000fe20000010008 */
[CC--:B------:R-:W-:Y:S01]  /*8be0*/  FMUL.FTZ R9, R3.reuse, R7.reuse ;  /* 0x0000000703097220 */ /* 0x0c0fe20000410000 */
        /* <DEDUP_REMOVED lines=13> */
.L_x_5415:
[----:B------:R-:W0:Y:S01]  /*8cc0*/  LDC R21, c[0x0][0x3d4] ;  /* 0x0000f500ff157b82 */ /* 0x000e220000000800 */
[-C--:B------:R-:W-:Y:S01]  /*8cd0*/  ISETP.GE.AND P0, PT, R235, R58.reuse, PT ;  /* 0x0000003aeb00720c */ /* 0x080fe20003f06270 */
[----:B------:R-:W-:Y:S01]  /*8ce0*/  ULDC.64 UR4, c[0x0][0x3c8] ;  /* 0x0000f20000047ab9 */ /* 0x000fe20000000a00 */
[----:B------:R-:W-:Y:S02]  /*8cf0*/  ISETP.GE.AND P1, PT, R187, R58, PT ;  /* 0x0000003abb00720c */ /* 0x000fe40003f26270 */
[----:B------:R-:W-:Y:S02]  /*8d00*/  CS2R R32, SRZ ;  /* 0x0000000000207805 */ /* 0x000fe4000001ff00 */
[----:B------:R-:W-:Y:S01]  /*8d10*/  CS2R R34, SRZ ;  /* 0x0000000000227805 */ /* 0x000fe2000001ff00 */
[----:B------:R-:W-:Y:S01]  /*8d20*/  ULDC.64 UR6, c[0x0][0x3e0] ;  /* 0x0000f80000067ab9 */ /* 0x000fe20000000a00 */
[CC--:B0-----:R-:W-:Y:S02]  /*8d30*/  ISETP.GE.OR P0, PT, R16.reuse, R21.reuse, P0 ;  /* 0x000000151000720c */ /* 0x0c1fe40000706670 */
[----:B------:R-:W-:-:S11]  /*8d40*/  ISETP.GE.OR P1, PT, R16, R21, P1 ;  /* 0x000000151000720c */ /* 0x000fd60000f26670 */
[----:B------:R-:W0:Y:S01]  /*8d50*/  @!P0 LDC.64 R36, c[0x0][0x3e0] ;  /* 0x0000f800ff248b82 */ /* 0x000e220000000a00 */
[----:B------:R-:W-:Y:S02]  /*8d60*/  @!P0 IADD3 R0, P2, P3, R29, R38, R54 ;  /* 0x000000261d008210 */ /* 0x000fe40007b5e036 */
[----:B------:R-:W-:Y:S02]  /*8d70*/  @!P1 IADD3 R7, P4, R57, R26, RZ ;  /* 0x0000001a39079210 */ /* 0x000fe40007f9e0ff */
[----:B------:R-:W-:Y:S02]  /*8d80*/  @!P0 IADD3.X R13, R31, R44, R52, P2, P3 ;  /* 0x0000002c1f0d8210 */ /* 0x000fe400017e6434 */
[----:B------:R-:W-:Y:S01]  /*8d90*/  @!P0 IADD3 R11, P5, P6, R26, R45, R57 ;  /* 0x0000002d1a0b8210 */ /* 0x000fe20007ebe039 */
        /* <DEDUP_REMOVED lines=8> */
[----:B------:R-:W-:Y:S02]  /*8e20*/  CS2R R28, SRZ ;  /* 0x00000000001c7805 */ /* 0x000fe4000001ff00 */
[----:B------:R-:W-:Y:S02]  /*8e30*/  CS2R R26, SRZ ;  /* 0x00000000001a7805 */ /* 0x000fe4000001ff00 */
[----:B------:R-:W-:Y:S01]  /*8e40*/  @!P0 LEA.HI.X R13, R0, R37, R13, 0x1, P4 ;  /* 0x00000025000d8211 */ /* 0x000fe200020f0c0d */
[----:B------:R0:W5:Y:S01]  /*8e50*/  @!P1 LDG.E.128 R32, desc[UR54][R6.64] ;  /* 0x0000003606209981 */ /* 0x000162000c1e1d00 */
[----:B------:R-:W2:Y:S01]  /*8e60*/  LDC R0, c[0x0][0x428] ;  /* 0x00010a00ff007b82 */ /* 0x000ea20000000800 */
[----:B-1----:R-:W-:Y:S02]  /*8e70*/  @!P0 LEA R10, P3, R11, R24, 0x1 ;  /* 0x000000180b0a8211 */ /* 0x002fe400078608ff */
[----:B------:R-:W-:Y:S01]  /*8e80*/  CS2R R30, SRZ ;  /* 0x00000000001e7805 */ /* 0x000fe2000001ff00 */
[----:B------:R-:W-:Y:S01]  /*8e90*/  IMAD R15, R189, 0x40, R187 ;  /* 0x00000040bd0f7824 */ /* 0x000fe200078e02bb */
[----:B------:R-:W-:-:S02]  /*8ea0*/  @!P1 LEA R8, P2, R9, UR6, 0x1 ;  /* 0x0000000609089c11 */ /* 0x000fc4000f8408ff */
[----:B------:R-:W-:Y:S02]  /*8eb0*/  @!P0 LEA.HI.X R11, R11, R25, R14, 0x1, P3 ;  /* 0x000000190b0b8211 */ /* 0x000fe400018f0c0e */
[----:B------:R-:W-:Y:S01]  /*8ec0*/  CS2R R24, SRZ ;  /* 0x0000000000187805 */ /* 0x000fe2000001ff00 */
[----:B------:R-:W-:Y:S01]  /*8ed0*/  IMAD R15, R220, 0x20, R15 ;  /* 0x00000020dc0f7824 */ /* 0x000fe200078e020f */
[----:B------:R-:W-:Y:S02]  /*8ee0*/  CS2R R38, SRZ ;  /* 0x0000000000267805 */ /* 0x000fe4000001ff00 */
[----:B------:R-:W-:Y:S01]  /*8ef0*/  CS2R R36, SRZ ;  /* 0x0000000000247805 */ /* 0x000fe2000001ff00 */
[----:B------:R-:W5:Y:S01]  /*8f00*/  @!P0 LDG.E.128 R28, desc[UR54][R10.64] ;  /* 0x000000360a1c8981 */ /* 0x000f62000c1e1d00 */
[----:B------:R-:W-:-:S03]  /*8f10*/  @!P1 LEA.HI.X R9, R9, UR7, R20, 0x1, P2 ;  /* 0x0000000709099c11 */ /* 0x000fc600090f0c14 */
[----:B------:R-:W5:Y:S01]  /*8f20*/  @!P0 LDG.E.128 R24, desc[UR54][R12.64] ;  /* 0x000000360c188981 */ /* 0x000f62000c1e1d00 */
[----:B0-----:R-:W-:-:S03]  /*8f30*/  IMAD.MOV.U32 R6, RZ, RZ, R42 ;  /* 0x000000ffff067224 */ /* 0x001fc600078e002a */
[----:B------:R0:W5:Y:S01]  /*8f40*/  @!P1 LDG.E.128 R36, desc[UR54][R8.64] ;  /* 0x0000003608249981 */ /* 0x000162000c1e1d00 */
[----:B--2---:R-:W-:-:S13]  /*8f50*/  ISETP.NE.AND P0, PT, R0, 0x1, PT ;  /* 0x000000010000780c */ /* 0x004fda0003f05270 */
[----:B------:R-:W1:Y:S08]  /*8f60*/  @P0 LDC R0, c[0x0][0x42c] ;  /* 0x00010b00ff000b82 */ /* 0x000e700000000800 */
[----:B------:R-:W2:Y:S01]  /*8f70*/  @P0 LDC R7, c[0x0][0x430] ;  /* 0x00010c00ff070b82 */ /* 0x000ea20000000800 */
[----:B0-----:R-:W-:Y:S02]  /*8f80*/  IMAD.MOV.U32 R8, RZ, RZ, R40 ;  /* 0x000000ffff087224 */ /* 0x001fe400078e0028 */
[----:B-1----:R-:W-:-:S05]  /*8f90*/  @P0 IMAD.HI.U32 R0, R15, R0, RZ ;  /* 0x000000000f000227 */ /* 0x002fca00078e00ff */
[----:B--2---:R-:W-:-:S04]  /*8fa0*/  @P0 SHF.R.U32.HI R15, RZ, R7, R0 ;  /* 0x00000007ff0f0219 */ /* 0x004fc80000011600 */
[----:B------:R-:W-:Y:S01]  /*8fb0*/  SHF.R.S32.HI R41, RZ, 0x1f, R15 ;  /* 0x0000001fff297819 */ /* 0x000fe2000001140f */
[----:B------:R-:W-:Y:S02]  /*8fc0*/  IMAD.MOV.U32 R7, RZ, RZ, R47 ;  /* 0x000000ffff077224 */ /* 0x000fe400078e002f */
[----:B------:R-:W-:Y:S02]  /*8fd0*/  IMAD.MOV.U32 R9, RZ, RZ, R49 ;  /* 0x000000ffff097224 */ /* 0x000fe400078e0031 */
[C---:B------:R-:W-:Y:S02]  /*8fe0*/  IMAD R0, R41.reuse, R4, RZ ;  /* 0x0000000429007224 */ /* 0x040fe400078e02ff */
[----:B------:R-:W-:Y:S02]  /*8ff0*/  IMAD R10, R41, R2, RZ ;  /* 0x00000002290a7224 */ /* 0x000fe400078e02ff */
[----:B------:R-:W-:-:S04]  /*9000*/  IMAD.WIDE.U32 R6, R15, R4, R6 ;  /* 0x000000040f067225 */ /* 0x000fc800078e0006 */
[----:B------:R-:W-:-:S04]  /*9010*/  IMAD.WIDE.U32 R8, R15, R2, R8 ;  /* 0x000000020f087225 */ /* 0x000fc800078e0008 */
[C---:B------:R-:W-:Y:S02]  /*9020*/  IMAD R5, R15.reuse, R5, R0 ;  /* 0x000000050f057224 */ /* 0x040fe400078e0200 */
[----:B------:R-:W-:Y:S02]  /*9030*/  IMAD R15, R15, R3, R10 ;  /* 0x000000030f0f7224 */ /* 0x000fe400078e020a */
[----:B------:R-:W-:Y:S01]  /*9040*/  IMAD.IADD R7, R7, 0x1, R5 ;  /* 0x0000000107077824 */ /* 0x000fe200078e0205 */
[----:B------:R-:W-:Y:S01]  /*9050*/  LEA R3, P0, R6, UR4, 0x1 ;  /* 0x0000000406037c11 */ /* 0x000fe2000f8008ff */
[----:B------:R-:W-:Y:S01]  /*9060*/  IMAD.IADD R5, R9, 0x1, R15 ;  /* 0x0000000109057824 */ /* 0x000fe200078e020f */
[----:B------:R-:W-:Y:S01]  /*9070*/  LEA R0, P1, R8, UR6, 0x1 ;  /* 0x0000000608007c11 */ /* 0x000fe2000f8208ff */
[----:B------:R-:W-:Y:S01]  /*9080*/  UMOV UR4, 0xffffffff ;  /* 0xffffffff00047882 */ /* 0x000fe20000000000 */
[----:B------:R-:W-:Y:S02]  /*9090*/  LEA.HI.X R4, R6, UR5, R7, 0x1, P0 ;  /* 0x0000000506047c11 */ /* 0x000fe400080f0c07 */
[----:B------:R-:W-:-:S02]  /*90a0*/  LEA.HI.X R2, R8, UR7, R5, 0x1, P1 ;  /* 0x0000000708027c11 */ /* 0x000fc400088f0c05 */
[----:B------:R-:W-:Y:S01]  /*90b0*/  LEA.HI R5, R218, R218, RZ, 0x1 ;  /* 0x000000dada057211 */ /* 0x000fe200078f08ff */
[----:B------:R-:W-:Y:S06]  /*90c0*/  BRA.DIV UR4, `(.L_x_5437) ;  /* 0x000001a2041c7947 */ /* 0x000fec000b800000 */
.L_x_5693:
[----:B------:R-:W-:-:S03]  /*90d0*/  UMOV UR4, 0xffffffff ;  /* 0xffffffff00047882 */ /* 0x000fc60000000000 */
[----:B------:R-:W-:Y:S05]  /*90e0*/  BRA.DIV UR4, `(.L_x_5438) ;  /* 0x000001a2043c7947 */ /* 0x000fea000b800000 */
.L_x_5696:
[----:B------:R-:W-:-:S03]  /*90f0*/  UMOV UR4, 0xffffffff ;  /* 0xffffffff00047882 */ /* 0x000fc60000000000 */
[----:B------:R-:W-:Y:S05]  /*9100*/  BRA.DIV UR4, `(.L_x_5439) ;  /* 0x000001a2045c7947 */ /* 0x000fea000b800000 */
.L_x_5699:
[----:B------:R-:W-:-:S03]  /*9110*/  UMOV UR4, 0xffffffff ;  /* 0xffffffff00047882 */ /* 0x000fc60000000000 */
[----:B------:R-:W-:Y:S05]  /*9120*/  BRA.DIV UR4, `(.L_x_5440) ;  /* 0x000001a2047c7947 */ /* 0x000fea000b800000 */
.L_x_5702:
[----:B------:R-:W-:-:S03]  /*9130*/  UMOV UR4, 0xffffffff ;  /* 0xffffffff00047882 */ /* 0x000fc60000000000 */
[----:B------:R-:W-:Y:S05]  /*9140*/  BRA.DIV UR4, `(.L_x_5441) ;  /* 0x000001a2049c7947 */ /* 0x000fea000b800000 */
.L_x_5705:
[----:B------:R-:W-:Y:S01]  /*9150*/  UMOV UR4, 0xffffffff ;  /* 0xffffffff00047882 */ /* 0x000fe20000000000 */
[----:B------:R-:W-:Y:S02]  /*9160*/  LOP3.LUT R5, R5, 0xfffffffe, RZ, 0xc0, !PT ;  /* 0xfffffffe05057812 */ /* 0x000fe400078ec0ff */
[----:B------:R-:W-:Y:S05]  /*9170*/  BRA.DIV UR4, `(.L_x_5442) ;  /* 0x000001a204b87947 */ /* 0x000fea000b800000 */
.L_x_5708:
[----:B------:R-:W-:Y:S01]  /*9180*/  UMOV UR4, 0xffffffff ;  /* 0xffffffff00047882 */ /* 0x000fe20000000000 */
[----:B------:R-:W-:Y:S02]  /*9190*/  IMAD.IADD R56, R218, 0x1, -R5 ;  /* 0x00000001da387824 */ /* 0x000fe400078e0a05 */
[----:B------:R-:W-:Y:S05]  /*91a0*/  BRA.DIV UR4, `(.L_x_5443) ;  /* 0x000001a204d47947 */ /* 0x000fea000b800000 */
.L_x_5711:
[----:B------:R-:W-:Y:S01]  /*91b0*/  UMOV UR4, 0xffffffff ;  /* 0xffffffff00047882 */ /* 0x000fe20000000000 */
[----:B------:R-:W-:Y:S02]  /*91c0*/  SHF.L.U32 R3, R56, 0x1f, RZ ;  /* 0x0000001f38037819 */ /* 0x000fe400000006ff */
[----:B------:R-:W-:Y:S05]  /*91d0*/  BRA.DIV UR4, `(.L_x_5444) ;  /* 0x000001a204f07947 */ /* 0x000fea000b800000 */
.L_x_5714:
        /* <DEDUP_REMOVED lines=26> */
[----:B------:R-:W-:Y:S01]  /*9380*/  MOV R0, R24 ;  /* 0x0000001800007202 */ /* 0x000fe20000000f00 */
[----:B------:R-:W-:Y:S01]  /*9390*/  IMAD.MOV.U32 R52, RZ, RZ, R26 ;  /* 0x000000ffff347224 */ /* 0x000fe200078e001a */
[----:B------:R-:W-:Y:S01]  /*93a0*/  ISETP.GE.OR P0, PT, R235, R58, P0 ;  /* 0x0000003aeb00720c */ /* 0x000fe20000706670 */
[----:B------:R-:W-:Y:S01]  /*93b0*/  IMAD.MOV.U32 R53, RZ, RZ, R27 ;  /* 0x000000ffff357224 */ /* 0x000fe200078e001b */
[----:B------:R-:W-:-:S02]  /*93c0*/  PRMT R50, R50, 0x5410, R4 ;  /* 0x0000541032327816 */ /* 0x000fc40000000004 */
[----:B------:R-:W-:Y:S02]  /*93d0*/  PRMT R51, R51, 0x5410, R5 ;  /* 0x0000541033337816 */ /* 0x000fe40000000005 */
[----:B------:R-:W-:Y:S01]  /*93e0*/  PRMT R46, R0, 0x5410, R2 ;  /* 0x00005410002e7816 */ /* 0x000fe20000000002 */
[----:B0-----:R-:W-:Y:S06]  /*93f0*/  @!P1 BRA `(.L_x_5446) ;  /* 0x000001a000909947 */ /* 0x001fec0003800000 */
.L_x_5715:
[----:B------:R-:W-:Y:S05]  /*9400*/  BSYNC B1 ;  /* 0x0000000000017941 */ /* 0x000fea0003800000 */
.L_x_5445:
[----:B------:R-:W-:Y:S04]  /*9410*/  BSSY B1, `(.L_x_5447) ;  /* 0x000006a000017945 */ /* 0x000fe80003800000 */
[----:B------:R-:W-:Y:S05]  /*9420*/  @P2 BRA `(.L_x_5448) ;  /* 0x0000000400a02947 */ /* 0x000fea0003800000 */
[----:B------:R-:W-:Y:S01]  /*9430*/  IMAD.SHL.U32 R0, R195, 0x40, RZ ;  /* 0x00000040c3007824 */ /* 0x000fe200078e00ff */
[----:B------:R-:W-:Y:S01]  /*9440*/  SHF.R.U64 R32, R32, 0x10, R33 ;  /* 0x0000001020207819 */ /* 0x000fe20000001221 */
[----:B------:R-:W-:Y:S01]  /*9450*/  IMAD.IADD R2, R16, 0x1, R21 ;  /* 0x0000000110027824 */ /* 0x000fe200078e0215 */
[--C-:B------:R-:W-:Y:S02]  /*9460*/  SHF.R.U64 R40, R38, 0x10, R39.reuse ;  /* 0x0000001026287819 */ /* 0x100fe40000001227 */
[----:B0-----:R-:W-:Y:S02]  /*9470*/  LOP3.LUT R3, R0, 0x1c0, RZ, 0xc0, !PT ;  /* 0x000001c000037812 */ /* 0x001fe400078ec0ff */
[----:B------:R-:W-:Y:S02]  /*9480*/  SHF.R.U32.HI R41, RZ, 0x10, R39 ;  /* 0x00000010ff297819 */ /* 0x000fe40000011627 */
[----:B------:R-:W-:Y:S02]  /*9490*/  LOP3.LUT R0, R3, 0x38, R16, 0xf8, !PT ;  /* 0x0000003803007812 */ /* 0x000fe400078ef810 */
[----:B------:R-:W-:-:S02]  /*94a0*/  SHF.R.U32.HI R5, RZ, 0x3, R3 ;  /* 0x00000003ff057819 */ /* 0x000fc40000011603 */
[----:B------:R-:W-:Y:S02]  /*94b0*/  LOP3.LUT R2, R3, 0x38, R2, 0xf8, !PT ;  /* 0x0000003803027812 */ /* 0x000fe400078ef802 */
[-C--:B------:R-:W-:Y:S02]  /*94c0*/  LOP3.LUT R0, R0, R5.reuse, RZ, 0x3c, !PT ;  /* 0x0000000500007212 */ /* 0x080fe400078e3cff */
[----:B------:R-:W-:Y:S02]  /*94d0*/  LOP3.LUT R2, R2, R5, RZ, 0x3c, !PT ;  /* 0x0000000502027212 */ /* 0x000fe400078e3cff */
[----:B------:R-:W-:Y:S01]  /*94e0*/  SHF.R.U32.HI R33, RZ, 0x10, R33 ;  /* 0x00000010ff217819 */ /* 0x000fe20000011621 */
[----:B------:R-:W-:Y:S01]  /*94f0*/  IMAD R3, R213, 0x200, R0 ;  /* 0x00000200d5037824 */ /* 0x000fe200078e0200 */
[----:B------:R-:W-:Y:S02]  /*9500*/  SHF.R.U32.HI R0, RZ, 0x10, R37 ;  /* 0x00000010ff007819 */ /* 0x000fe40000011625 */
[----:B------:R-:W-:Y:S01]  /*9510*/  PRMT R32, R20, 0x5432, R32 ;  /* 0x0000543214207816 */ /* 0x000fe20000000020 */
[----:B------:R-:W-:Y:S01]  /*9520*/  IMAD R42, R3, 0x2, R18 ;  /* 0x00000002032a7824 */ /* 0x000fe200078e0212 */
[----:B------:R-:W-:Y:S01]  /*9530*/  SHF.R.U64 R12, R34, 0x10, R35 ;  /* 0x00000010220c7819 */ /* 0x000fe20000001223 */
[----:B------:R-:W-:Y:S01]  /*9540*/  IMAD R3, R213, 0x200, R2 ;  /* 0x00000200d5037824 */ /* 0x000fe200078e0202 */
[----:B------:R-:W-:-:S02]  /*9550*/  SHF.R.U64 R2, R36, 0x10, R37 ;  /* 0x0000001024027819 */ /* 0x000fc40000001225 */
[----:B------:R-:W0:Y:S01]  /*9560*/  LDS.128 R8, [R42+0x20400] ;  /* 0x020400002a087984 */ /* 0x000e220000000c00 */
[----:B------:R-:W-:Y:S01]  /*9570*/  IMAD R44, R3, 0x2, R18 ;  /* 0x00000002032c7824 */ /* 0x000fe200078e0212 */
[C---:B------:R-:W-:Y:S02]  /*9580*/  PRMT R37, R14.reuse, 0x5432, R2 ;  /* 0x000054320e257816 */ /* 0x040fe40000000002 */
[C---:B------:R-:W-:Y:S02]  /*9590*/  PRMT R40, R13.reuse, 0x5432, R40 ;  /* 0x000054320d287816 */ /* 0x040fe40000000028 */
[----:B------:R-:W1:Y:S01]  /*95a0*/  LDS.128 R4, [R44+0x20400] ;  /* 0x020400002c047984 */ /* 0x000e620000000c00 */
[----:B------:R-:W-:Y:S01]  /*95b0*/  PRMT R41, R13, 0x5410, R41 ;  /* 0x000054100d297816 */ /* 0x000fe20000000029 */
[----:B------:R-:W-:Y:S01]  /*95c0*/  IMAD.U32 R38, R37, 0x10000, RZ ;  /* 0x0001000025267824 */ /* 0x000fe200078e00ff */
[----:B------:R-:W-:Y:S01]  /*95d0*/  PRMT R34, R14, 0x5410, R33 ;  /* 0x000054100e227816 */ /* 0x000fe20000000021 */
[----:B------:R-:W-:Y:S01]  /*95e0*/  IMAD.U32 R33, R32, 0x10000, RZ ;  /* 0x0001000020217824 */ /* 0x000fe200078e00ff */
[----:B------:R-:W-:-:S02]  /*95f0*/  SHF.R.U32.HI R3, RZ, 0x10, R35 ;  /* 0x00000010ff037819 */ /* 0x000fc40000011623 */
[----:B------:R-:W-:Y:S02]  /*9600*/  PRMT R35, R43, 0x5432, R12 ;  /* 0x000054322b237816 */ /* 0x000fe4000000000c */
[----:B------:R-:W-:Y:S02]  /*9610*/  PRMT R39, R15, 0x5432, R0 ;  /* 0x000054320f277816 */ /* 0x000fe40000000000 */
[----:B------:R-:W-:Y:S02]  /*9620*/  LOP3.LUT R37, R37, 0xffff0000, RZ, 0xc0, !PT ;  /* 0xffff000025257812 */ /* 0x000fe400078ec0ff */
[----:B------:R-:W-:Y:S01]  /*9630*/  PRMT R36, R15, 0x5410, R3 ;  /* 0x000054100f247816 */ /* 0x000fe20000000003 */
        /* <DEDUP_REMOVED lines=14> */
[----:B------:R-:W-:Y:S01]  /*9720*/  FFMA.FTZ R43, R0, R33, -R43 ;  /* 0x00000021002b7223 */ /* 0x000fe2000001082b */
[----:B------:R-:W-:Y:S01]  /*9730*/  FMUL.FTZ R33, R4, R37 ;  /* 0x0000002504217220 */ /* 0x000fe20000410000 */
[----:B------:R-:W-:Y:S01]  /*9740*/  FFMA.FTZ R45, R0, R38, R45 ;  /* 0x00000026002d7223 */ /* 0x000fe2000001002d */
[----:B------:R-:W-:Y:S02]  /*9750*/  IMAD.U32 R0, R34, 0x10000, RZ ;  /* 0x0001000022007824 */ /* 0x000fe400078e00ff */
[-C--:B------:R-:W-:Y:S01]  /*9760*/  FMUL.FTZ R47, R4, R13.reuse ;  /* 0x0000000d042f7220 */ /* 0x080fe20000410000 */
[----:B------:R-:W-:Y:S01]  /*9770*/  FFMA.FTZ R4, R2, R13, -R33 ;  /* 0x0000000d02047223 */ /* 0x000fe20000010821 */
[C---:B------:R-:W-:Y:S01]  /*9780*/  FMUL.FTZ R38, R14.reuse, R32 ;  /* 0x000000200e267220 */ /* 0x040fe20000410000 */
[----:B------:R-:W-:Y:S01]  /*9790*/  LOP3.LUT R39, R39, 0xffff0000, RZ, 0xc0, !PT ;  /* 0xffff000027277812 */ /* 0x000fe200078ec0ff */
[-C--:B------:R-:W-:Y:S01]  /*97a0*/  FMUL.FTZ R13, R14, R0.reuse ;  /* 0x000000000e0d7220 */ /* 0x080fe20000410000 */
[----:B------:R-:W-:Y:S01]  /*97b0*/  LOP3.LUT R34, R34, 0xffff0000, RZ, 0xc0, !PT ;  /* 0xffff000022227812 */ /* 0x000fe200078ec0ff */
[C---:B------:R-:W-:Y:S01]  /*97c0*/  FFMA.FTZ R38, R3.reuse, R0, -R38 ;  /* 0x0000000003267223 */ /* 0x040fe20000010826 */
[----:B------:R-:W-:Y:S01]  /*97d0*/  FFMA.FTZ R14, R2, R37, R47 ;  /* 0x00000025020e7223 */ /* 0x000fe2000001002f */
[----:B------:R-:W-:Y:S01]  /*97e0*/  FFMA.FTZ R13, R3, R32, R13 ;  /* 0x00000020030d7223 */ /* 0x000fe2000001000d */
[----:B------:R-:W-:Y:S01]  /*97f0*/  FMUL.FTZ R3, R5, R39 ;  /* 0x0000002705037220 */ /* 0x000fe20000410000 */
[----:B------:R-:W-:-:S02]  /*9800*/  IMAD.U32 R15, R6, 0x10000, RZ ;  /* 0x00010000060f7824 */ /* 0x000fc400078e00ff */
[-C--:B------:R-:W-:Y:S01]  /*9810*/  FMUL.FTZ R37, R5, R34.reuse ;  /* 0x0000002205257220 */ /* 0x080fe20000410000 */
[----:B------:R-:W-:Y:S02]  /*9820*/  IMAD.U32 R2, R40, 0x10000, RZ ;  /* 0x0001000028027824 */ /* 0x000fe400078e00ff */
[C---:B------:R-:W-:Y:S01]  /*9830*/  FFMA.FTZ R33, R8.reuse, R34, -R3 ;  /* 0x0000002208217223 */ /* 0x040fe20000010803 */
[----:B------:R-:W-:Y:S02]  /*9840*/  IMAD.U32 R0, R35, 0x10000, RZ ;  /* 0x0001000023007824 */ /* 0x000fe400078e00ff */
[----:B------:R-:W-:Y:S01]  /*9850*/  FFMA.FTZ R32, R8, R39, R37 ;  /* 0x0000002708207223 */ /* 0x000fe20000010025 */
[----:B------:R-:W-:Y:S02]  /*9860*/  IMAD.U32 R20, R7, 0x10000, RZ ;  /* 0x0001000007147824 */ /* 0x000fe400078e00ff */
[----:B------:R-:W-:Y:S01]  /*9870*/  FMUL.FTZ R34, R15, R2 ;  /* 0x000000020f227220 */ /* 0x000fe20000410000 */
[----:B------:R-:W-:-:S02]  /*9880*/  IMAD.U32 R5, R41, 0x10000, RZ ;  /* 0x0001000029057824 */ /* 0x000fc400078e00ff */
[-C--:B------:R-:W-:Y:S01]  /*9890*/  FMUL.FTZ R15, R15, R0.reuse ;  /* 0x000000000f0f7220 */ /* 0x080fe20000410000 */
[----:B------:R-:W-:Y:S02]  /*98a0*/  IMAD.U32 R12, R11, 0x10000, RZ ;  /* 0x000100000b0c7824 */ /* 0x000fe400078e00ff */
[C---:B------:R-:W-:Y:S01]  /*98b0*/  FFMA.FTZ R34, R9.reuse, R0, -R34 ;  /* 0x0000000009227223 */ /* 0x040fe20000010822 */
[----:B------:R-:W-:Y:S02]  /*98c0*/  IMAD.U32 R3, R36, 0x10000, RZ ;  /* 0x0001000024037824 */ /* 0x000fe400078e00ff */
[----:B------:R-:W-:Y:S01]  /*98d0*/  FMUL.FTZ R37, R20, R5 ;  /* 0x0000000514257220 */ /* 0x000fe20000410000 */
[----:B------:R-:W-:Y:S01]  /*98e0*/  FFMA.FTZ R15, R9, R2, R15 ;  /* 0x00000002090f7223 */ /* 0x000fe2000001000f */
[----:B------:R-:W-:Y:S01]  /*98f0*/  LOP3.LUT R6, R6, 0xffff0000, RZ, 0xc0, !PT ;  /* 0xffff000006067812 */ /* 0x000fe200078ec0ff */
[-C--:B------:R-:W-:Y:S01]  /*9900*/  FMUL.FTZ R9, R20, R3.reuse ;  /* 0x0000000314097220 */ /* 0x080fe20000410000 */
[----:B------:R-:W-:Y:S01]  /*9910*/  FFMA.FTZ R37, R12, R3, -R37 ;  /* 0x000000030c257223 */ /* 0x000fe20000010825 */
[----:B------:R-:W-:-:S02]  /*9920*/  LOP3.LUT R7, R7, 0xffff0000, RZ, 0xc0, !PT ;  /* 0xffff000007077812 */ /* 0x000fc400078ec0ff */
[----:B------:R-:W-:Y:S01]  /*9930*/  LOP3.LUT R3, R40, 0xffff0000, RZ, 0xc0, !PT ;  /* 0xffff000028037812 */ /* 0x000fe200078ec0ff */
[----:B------:R-:W-:Y:S01]  /*9940*/  FFMA.FTZ R12, R12, R5, R9 ;  /* 0x000000050c0c7223 */ /* 0x000fe20000010009 */
[----:B------:R-:W-:Y:S02]  /*9950*/  LOP3.LUT R0, R41, 0xffff0000, RZ, 0xc0, !PT ;  /* 0xffff000029007812 */ /* 0x000fe400078ec0ff */
[----:B------:R-:W-:Y:S01]  /*9960*/  LOP3.LUT R35, R35, 0xffff0000, RZ, 0xc0, !PT ;  /* 0xffff000023237812 */ /* 0x000fe200078ec0ff */
[----:B------:R-:W-:Y:S01]  /*9970*/  FMUL.FTZ R5, R6, R3 ;  /* 0x0000000306057220 */ /* 0x000fe20000410000 */
[----:B------:R-:W-:Y:S01]  /*9980*/  LOP3.LUT R36, R36, 0xffff0000, RZ, 0xc0, !PT ;  /* 0xffff000024247812 */ /* 0x000fe200078ec0ff */
[----:B------:R-:W-:Y:S01]  /*9990*/  FMUL.FTZ R2, R7, R0 ;  /* 0x0000000007027220 */ /* 0x000fe20000410000 */
[----:B------:R-:W-:Y:S01]  /*99a0*/  LOP3.LUT R11, R11, 0xffff0000, RZ, 0xc0, !PT ;  /* 0xffff00000b0b7812 */ /* 0x000fe200078ec0ff */
[-C--:B------:R-:W-:Y:S01]  /*99b0*/  FMUL.FTZ R6, R6, R35.reuse ;  /* 0x0000002306067220 */ /* 0x080fe20000410000 */
[----:B------:R-:W-:Y:S01]  /*99c0*/  FFMA.FTZ R35, R10, R35, -R5 ;  /* 0x000000230a237223 */ /* 0x000fe20000010805 */
[-C--:B------:R-:W-:Y:S01]  /*99d0*/  FMUL.FTZ R7, R7, R36.reuse ;  /* 0x0000002407077220 */ /* 0x080fe20000410000 */
[----:B------:R-:W-:Y:S01]  /*99e0*/  F2FP.BF16.F32.PACK_AB R4, R4, R43 ;  /* 0x0000002b0404723e */ /* 0x000fe200000010ff */
        /* <DEDUP_REMOVED lines=8> */
[----:B------:R1:W-:Y:S01]  /*9a70*/  STS.128 [R42+0x20400], R4 ;  /* 0x020400042a007388 */ /* 0x0003e20000000c00 */
[----:B------:R-:W-:Y:S02]  /*9a80*/  F2FP.BF16.F32.PACK_AB R10, R10, R15 ;  /* 0x0000000f0a0a723e */ /* 0x000fe400000010ff */
[----:B------:R-:W-:-:S05]  /*9a90*/  F2FP.BF16.F32.PACK_AB R11, R11, R12 ;  /* 0x0000000c0b0b723e */ /* 0x000fca00000010ff */
[----:B------:R1:W-:Y:S02]  /*9aa0*/  STS.128 [R44+0x20400], R8 ;  /* 0x020400082c007388 */ /* 0x0003e40000000c00 */
.L_x_5448:
[----:B------:R-:W-:Y:S05]  /*9ab0*/  BSYNC B1 ;  /* 0x0000000000017941 */ /* 0x000fea0003800000 */
.L_x_5447:
[----:B------:R-:W-:Y:S01]  /*9ac0*/  PRMT R13, R52, 0x5410, R53 ;  /* 0x00005410340d7816 */ /* 0x000fe20000000035 */
[----:B------:R-:W-:Y:S06]  /*9ad0*/  @P0 BRA `(.L_x_5434) ;  /* 0x0000000400840947 */ /* 0x000fec0003800000 */
[----:B0-----:R-:W-:Y:S01]  /*9ae0*/  IMAD.IADD R3, R16, 0x1, R21 ;  /* 0x0000000110037824 */ /* 0x001fe200078e0215 */
[----:B-1----:R-:W0:Y:S01]  /*9af0*/  LDS.128 R8, [R225+0x20400] ;  /* 0x02040000e1087984 */ /* 0x002e220000000c00 */
[--C-:B------:R-:W-:Y:S02]  /*9b00*/  SHF.R.U64 R12, R28, 0x10, R29.reuse ;  /* 0x000000101c0c7819 */ /* 0x100fe4000000121d */
[----:B------:R-:W-:Y:S02]  /*9b10*/  SHF.R.U32.HI R2, RZ, 0x10, R29 ;  /* 0x00000010ff027819 */ /* 0x000fe4000001161d */
[----:B------:R-:W-:Y:S02]  /*9b20*/  LOP3.LUT R3, R228, 0x38, R3, 0xf8, !PT ;  /* 0x00000038e4037812 */ /* 0x000fe400078ef803 */
[----:B------:R-:W-:Y:S02]  /*9b30*/  SHF.R.U64 R29, R24, 0x10, R25 ;  /* 0x00000010181d7819 */ /* 0x000fe40000001219 */
[----:B------:R-:W-:-:S02]  /*9b40*/  LOP3.LUT R0, R3, R236, RZ, 0x3c, !PT ;  /* 0x000000ec03007212 */ /* 0x000fc400078e3cff */
[----:B------:R-:W-:Y:S02]  /*9b50*/  PRMT R29, R46, 0x5410, R29 ;  /* 0x000054102e1d7816 */ /* 0x000fe4000000001d */
[----:B------:R-:W-:Y:S01]  /*9b60*/  PRMT R24, R48, 0x5432, R12 ;  /* 0x0000543230187816 */ /* 0x000fe2000000000c */
[----:B------:R-:W-:Y:S01]  /*9b70*/  IMAD.IADD R3, R229, 0x1, R0 ;  /* 0x00000001e5037824 */ /* 0x000fe200078e0200 */
[----:B------:R-:W-:Y:S02]  /*9b80*/  SHF.R.U64 R0, R30, 0x10, R31 ;  /* 0x000000101e007819 */ /* 0x000fe4000000121f */
[----:B------:R-:W-:Y:S01]  /*9b90*/  SHF.R.U32.HI R30, RZ, 0x10, R25 ;  /* 0x00000010ff1e7819 */ /* 0x000fe20000011619 */
[----:B------:R-:W-:Y:S01]  /*9ba0*/  IMAD R3, R3, 0x2, R18 ;  /* 0x0000000203037824 */ /* 0x000fe200078e0212 */
[----:B------:R-:W-:Y:S01]  /*9bb0*/  SHF.R.U32.HI R28, RZ, 0x10, R31 ;  /* 0x00000010ff1c7819 */ /* 0x000fe2000001161f */
[----:B------:R-:W-:Y:S01]  /*9bc0*/  IMAD.U32 R31, R29, 0x10000, RZ ;  /* 0x000100001d1f7824 */ /* 0x000fe200078e00ff */
[----:B------:R-:W-:Y:S01]  /*9bd0*/  PRMT R30, R46, 0x5432, R30 ;  /* 0x000054322e1e7816 */ /* 0x000fe2000000001e */
[----:B------:R-:W-:Y:S01]  /*9be0*/  IMAD.U32 R25, R24, 0x10000, RZ ;  /* 0x0001000018197824 */ /* 0x000fe200078e00ff */
[----:B------:R-:W1:Y:S01]  /*9bf0*/  LDS.128 R4, [R3+0x20400] ;  /* 0x0204000003047984 */ /* 0x000e620000000c00 */
[----:B------:R-:W-:-:S02]  /*9c00*/  SHF.R.U64 R33, R26, 0x10, R27 ;  /* 0x000000101a217819 */ /* 0x000fc4000000121b */
[----:B------:R-:W-:Y:S01]  /*9c10*/  SHF.R.U32.HI R34, RZ, 0x10, R27 ;  /* 0x00000010ff227819 */ /* 0x000fe2000001161b */
[----:B------:R-:W-:Y:S01]  /*9c20*/  IMAD.U32 R32, R30, 0x10000, RZ ;  /* 0x000100001e207824 */ /* 0x000fe200078e00ff */
[----:B------:R-:W-:Y:S02]  /*9c30*/  PRMT R26, R49, 0x5432, R2 ;  /* 0x00005432311a7816 */ /* 0x000fe40000000002 */
[----:B------:R-:W-:Y:S02]  /*9c40*/  PRMT R27, R50, 0x5432, R0 ;  /* 0x00005432321b7816 */ /* 0x000fe40000000000 */
[----:B------:R-:W-:Y:S02]  /*9c50*/  PRMT R34, R13, 0x5432, R34 ;  /* 0x000054320d227816 */ /* 0x000fe40000000022 */
[----:B------:R-:W-:Y:S02]  /*9c60*/  PRMT R28, R51, 0x5432, R28 ;  /* 0x00005432331c7816 */ /* 0x000fe4000000001c */
[----:B------:R-:W-:Y:S01]  /*9c70*/  PRMT R33, R13, 0x5410, R33 ;  /* 0x000054100d217816 */ /* 0x000fe20000000021 */
[----:B------:R-:W-:Y:S01]  /*9c80*/  IMAD.U32 R36, R34, 0x10000, RZ ;  /* 0x0001000022247824 */ /* 0x000fe200078e00ff */
[----:B------:R-:W-:Y:S01]  /*9c90*/  LOP3.LUT R29, R29, 0xffff0000, RZ, 0xc0, !PT ;  /* 0xffff00001d1d7812 */ /* 0x000fe200078ec0ff */
[C---:B0-----:R-:W-:Y:S01]  /*9ca0*/  IMAD.U32 R0, R8.reuse, 0x10000, RZ ;  /* 0x0001000008007824 */ /* 0x041fe200078e00ff */
[----:B------:R-:W-:Y:S01]  /*9cb0*/  LOP3.LUT R2, R8, 0xffff0000, RZ, 0xc0, !PT ;  /* 0xffff000008027812 */ /* 0x000fe200078ec0ff */
[----:B------:R-:W-:Y:S01]  /*9cc0*/  IMAD.U32 R12, R9, 0x10000, RZ ;  /* 0x00010000090c7824 */ /* 0x000fe200078e00ff */
[----:B------:R-:W-:Y:S01]  /*9cd0*/  LOP3.LUT R30, R30, 0xffff0000, RZ, 0xc0, !PT ;  /* 0xffff00001e1e7812 */ /* 0x000fe200078ec0ff */
[----:B------:R-:W-:Y:S01]  /*9ce0*/  IMAD.U32 R13, R11, 0x10000, RZ ;  /* 0x000100000b0d7824 */ /* 0x000fe200078e00ff */
[----:B------:R-:W-:Y:S01]  /*9cf0*/  LOP3.LUT R8, R9, 0xffff0000, RZ, 0xc0, !PT ;  /* 0xffff000009087812 */ /* 0x000fe200078ec0ff */
[----:B------:R-:W-:Y:S01]  /*9d00*/  IMAD.U32 R9, R10, 0x10000, RZ ;  /* 0x000100000a097824 */ /* 0x000fe200078e00ff */
[----:B------:R-:W-:-:S02]  /*9d10*/  LOP3.LUT R34, R34, 0xffff0000, RZ, 0xc0, !PT ;  /* 0xffff000022227812 */ /* 0x000fc400078ec0ff */
[----:B------:R-:W-:Y:S02]  /*9d20*/  LOP3.LUT R10, R10, 0xffff0000, RZ, 0xc0, !PT ;  /* 0xffff00000a0a7812 */ /* 0x000fe400078ec0ff */
[----:B------:R-:W-:Y:S01]  /*9d30*/  LOP3.LUT R11, R11, 0xffff0000, RZ, 0xc0, !PT ;  /* 0xffff00000b0b7812 */ /* 0x000fe200078ec0ff */
[C---:B-1----:R-:W-:Y:S01]  /*9d40*/  IMAD.U32 R14, R4.reuse, 0x10000, RZ ;  /* 0x00010000040e7824 */ /* 0x042fe200078e00ff */
[----:B------:R-:W-:Y:S01]  /*9d50*/  LOP3.LUT R4, R4, 0xffff0000, RZ, 0xc0, !PT ;  /* 0xffff000004047812 */ /* 0x000fe200078ec0ff */
[C---:B------:R-:W-:Y:S01]  /*9d60*/  IMAD.U32 R15, R5.reuse, 0x10000, RZ ;  /* 0x00010000050f7824 */ /* 0x040fe200078e00ff */
[----:B------:R-:W-:Y:S01]  /*9d70*/  LOP3.LUT R5, R5, 0xffff0000, RZ, 0xc0, !PT ;  /* 0xffff000005057812 */ /* 0x000fe200078ec0ff */
[C---:B------:R-:W-:Y:S01]  /*9d80*/  FMUL.FTZ R35, R14.reuse, R31 ;  /* 0x0000001f0e237220 */ /* 0x040fe20000410000 */
[-C--:B------:R-:W-:Y:S01]  /*9d90*/  FMUL.FTZ R37, R14, R25.reuse ;  /* 0x000000190e257220 */ /* 0x080fe20000410000 */
[C---:B------:R-:W-:Y:S01]  /*9da0*/  IMAD.U32 R14, R26.reuse, 0x10000, RZ ;  /* 0x000100001a0e7824 */ /* 0x040fe200078e00ff */
[----:B------:R-:W-:Y:S01]  /*9db0*/  LOP3.LUT R26, R26, 0xffff0000, RZ, 0xc0, !PT ;  /* 0xffff00001a1a7812 */ /* 0x000fe200078ec0ff */
[----:B------:R-:W-:Y:S01]  /*9dc0*/  FFMA.FTZ R35, R0, R25, -R35 ;  /* 0x0000001900237223 */ /* 0x000fe20000010823 */
[----:B------:R-:W-:Y:S01]  /*9dd0*/  FMUL.FTZ R25, R15, R32 ;  /* 0x000000200f197220 */ /* 0x000fe20000410000 */
[----:B------:R-:W-:-:S02]  /*9de0*/  IMAD.U32 R21, R7, 0x10000, RZ ;  /* 0x0001000007157824 */ /* 0x000fc400078e00ff */
[----:B------:R-:W-:Y:S01]  /*9df0*/  FFMA.FTZ R37, R0, R31, R37 ;  /* 0x0000001f00257223 */ /* 0x000fe20000010025 */
[----:B------:R-:W-:Y:S02]  /*9e00*/  IMAD.U32 R0, R28, 0x10000, RZ ;  /* 0x000100001c007824 */ /* 0x000fe400078e00ff */
[-C--:B------:R-:W-:Y:S01]  /*9e10*/  FMUL.FTZ R15, R15, R14.reuse ;  /* 0x0000000e0f0f7220 */ /* 0x080fe20000410000 */
[C---:B------:R-:W-:Y:S01]  /*9e20*/  FFMA.FTZ R25, R12.reuse, R14, -R25 ;  /* 0x0000000e0c197223 */ /* 0x040fe20000010819 */
[C---:B------:R-:W-:Y:S01]  /*9e30*/  FMUL.FTZ R14, R21.reuse, R36 ;  /* 0x00000024150e7220 */ /* 0x040fe20000410000 */
[----:B------:R-:W-:Y:S01]  /*9e40*/  FMUL.FTZ R21, R21, R0 ;  /* 0x0000000015157220 */ /* 0x000fe20000410000 */
[----:B------:R-:W-:Y:S01]  /*9e50*/  FFMA.FTZ R32, R12, R32, R15 ;  /* 0x000000200c207223 */ /* 0x000fe2000001000f */
[----:B------:R-:W-:Y:S01]  /*9e60*/  LOP3.LUT R15, R24, 0xffff0000, RZ, 0xc0, !PT ;  /* 0xffff0000180f7812 */ /* 0x000fe200078ec0ff */
[C---:B------:R-:W-:Y:S01]  /*9e70*/  FFMA.FTZ R31, R13.reuse, R0, -R14 ;  /* 0x000000000d1f7223 */ /* 0x040fe2000001080e */
[----:B------:R-:W-:Y:S01]  /*9e80*/  FFMA.FTZ R36, R13, R36, R21 ;  /* 0x000000240d247223 */ /* 0x000fe20000010015 */
[----:B------:R-:W-:Y:S01]  /*9e90*/  FMUL.FTZ R13, R4, R29 ;  /* 0x0000001d040d7220 */ /* 0x000fe20000410000 */
[----:B------:R-:W-:-:S02]  /*9ea0*/  IMAD.U32 R20, R6, 0x10000, RZ ;  /* 0x0001000006147824 */ /* 0x000fc400078e00ff */
[-C--:B------:R-:W-:Y:S01]  /*9eb0*/  FMUL.FTZ R21, R4, R15.reuse ;  /* 0x0000000f04157220 */ /* 0x080fe20000410000 */
[----:B------:R-:W-:Y:S02]  /*9ec0*/  IMAD.U32 R4, R33, 0x10000, RZ ;  /* 0x0001000021047824 */ /* 0x000fe400078e00ff */
[----:B------:R-:W-:Y:S01]  /*9ed0*/  FFMA.FTZ R12, R2, R15, -R13 ;  /* 0x0000000f020c7223 */ /* 0x000fe2000001080d */
[----:B------:R-:W-:Y:S01]  /*9ee0*/  FMUL.FTZ R13, R5, R30 ;  /* 0x0000001e050d7220 */ /* 0x000fe20000410000 */
[----:B------:R-:W-:Y:S01]  /*9ef0*/  LOP3.LUT R6, R6, 0xffff0000, RZ, 0xc0, !PT ;  /* 0xffff000006067812 */ /* 0x000fe200078ec0ff */
[----:B------:R-:W-:Y:S01]  /*9f00*/  IMAD.U32 R0, R27, 0x10000, RZ ;  /* 0x000100001b007824 */ /* 0x000fe200078e00ff */
[----:B------:R-:W-:Y:S01]  /*9f10*/  LOP3.LUT R7, R7, 0xffff0000, RZ, 0xc0, !PT ;  /* 0xffff000007077812 */ /* 0x000fe200078ec0ff */
[----:B------:R-:W-:Y:S01]  /*9f20*/  FMUL.FTZ R5, R5, R26 ;  /* 0x0000001a05057220 */ /* 0x000fe20000410000 */
[----:B------:R-:W-:Y:S01]  /*9f30*/  FMUL.FTZ R14, R20, R4 ;  /* 0x00000004140e7220 */ /* 0x000fe20000410000 */
[----:B------:R-:W-:Y:S01]  /*9f40*/  LOP3.LUT R33, R33, 0xffff0000, RZ, 0xc0, !PT ;  /* 0xffff000021217812 */ /* 0x000fe200078ec0ff */
[C---:B------:R-:W-:Y:S01]  /*9f50*/  FFMA.FTZ R26, R8.reuse, R26, -R13 ;  /* 0x0000001a081a7223 */ /* 0x040fe2000001080d */
[----:B------:R-:W-:Y:S01]  /*9f60*/  LOP3.LUT R27, R27, 0xffff0000, RZ, 0xc0, !PT ;  /* 0xffff00001b1b7812 */ /* 0x000fe200078ec0ff */
[----:B------:R-:W-:Y:S01]  /*9f70*/  FFMA.FTZ R13, R8, R30, R5 ;  /* 0x0000001e080d7223 */ /* 0x000fe20000010005 */
[----:B------:R-:W-:Y:S01]  /*9f80*/  LOP3.LUT R28, R28, 0xffff0000, RZ, 0xc0, !PT ;  /* 0xffff00001c1c7812 */ /* 0x000fe200078ec0ff */
[-C--:B------:R-:W-:Y:S01]  /*9f90*/  FMUL.FTZ R20, R20, R0.reuse ;  /* 0x0000000014147220 */ /* 0x080fe20000410000 */
[----:B------:R-:W-:Y:S01]  /*9fa0*/  FFMA.FTZ R14, R9, R0, -R14 ;  /* 0x00000000090e7223 */ /* 0x000fe2000001080e */
[C---:B------:R-:W-:Y:S01]  /*9fb0*/  FMUL.FTZ R5, R6.reuse, R33 ;  /* 0x0000002106057220 */ /* 0x040fe20000410000 */
[C---:B------:R-:W-:Y:S01]  /*9fc0*/  FMUL.FTZ R0, R7.reuse, R34 ;  /* 0x0000002207007220 */ /* 0x040fe20000410000 */
[-C--:B------:R-:W-:Y:S01]  /*9fd0*/  FMUL.FTZ R6, R6, R27.reuse ;  /* 0x0000001b06067220 */ /* 0x080fe20000410000 */
[-C--:B------:R-:W-:Y:S01]  /*9fe0*/  FMUL.FTZ R7, R7, R28.reuse ;  /* 0x0000001c07077220 */ /* 0x080fe20000410000 */
        /* <DEDUP_REMOVED lines=16> */
.L_x_5434:
[----:B------:R-:W-:Y:S05]  /*a0f0*/  BSYNC B0 ;  /* 0x0000000000007941 */ /* 0x000fea0003800000 */
.L_x_5414:
        /* <DEDUP_REMOVED lines=8> */
.L_x_5411:
[----:B--23--:R-:W-:-:S05]  /*a180*/  IMAD.U32 R0, RZ, RZ, UR36 ;  /* 0x00000024ff007e24 */ /* 0x00cfca000f8e00ff */
[----:B------:R-:W-:-:S13]  /*a190*/  ISETP.NE.AND P0, PT, R0, 0x3, PT ;  /* 0x000000030000780c */ /* 0x000fda0003f05270 */
[----:B------:R-:W-:Y:S05]  /*a1a0*/  @!P0 BRA `(.L_x_5449) ;  /* 0x0000000000048947 */ /* 0x000fea0003800000 */
[----:B------:R-:W-:Y:S01]  /*a1b0*/  BPT.TRAP 0x1 ;  /* 0x000000040000795c */ /* 0x000fe20000300000 */
.L_x_5449:
[----:B------:R-:W-:Y:S01]  /*a1c0*/  IMAD R20, R19, 0x8, R18 ;  /* 0x0000000813147824 */ /* 0x000fe200078e0212 */
[----:B-1--4-:R-:W-:-:S04]  /*a1d0*/  SHF.L.U32 R7, R22, 0x1f, RZ ;  /* 0x0000001f16077819 */ /* 0x012fc800000006ff */
[----:B------:R1:W2:Y:S01]  /*a1e0*/  SYNCS.PHASECHK.TRANS64.TRYWAIT P1, [R20+URZ+0x38830], R7 ;  /* 0x03883007140075a7 */ /* 0x0002a2000802017f */
[----:B------:R-:W-:Y:S05]  /*a1f0*/  @!P0 BRA `(.L_x_5450) ;  /* 0x0000000000048947 */ /* 0x000fea0003800000 */
[----:B------:R-:W-:Y:S01]  /*a200*/  BPT.TRAP 0x1 ;  /* 0x000000040000795c */ /* 0x000fe20000300000 */
.L_x_5450:
[C---:B------:R-:W-:Y:S02]  /*a210*/  VIADD R0, R18.reuse, 0x22400 ;  /* 0x0002240012007836 */ /* 0x040fe40000000000 */
[----:B------:R-:W-:-:S03]  /*a220*/  VIADD R2, R18, 0x20400 ;  /* 0x0002040012027836 */ /* 0x000fc60000000000 */
[----:B------:R-:W-:Y:S02]  /*a230*/  SHF.R.U32.HI R0, RZ, 0x4, R0 ;  /* 0x00000004ff007819 */ /* 0x000fe40000011600 */
[----:B------:R-:W-:Y:S02]  /*a240*/  SHF.R.U32.HI R2, RZ, 0x4, R2 ;  /* 0x00000004ff027819 */ /* 0x000fe40000011602 */
[----:B------:R-:W-:Y:S02]  /*a250*/  LOP3.LUT R0, R0, 0x3fff, RZ, 0xc0, !PT ;  /* 0x00003fff00007812 */ /* 0x000fe400078ec0ff */
[----:B------:R-:W-:Y:S02]  /*a260*/  LOP3.LUT R2, R2, 0x3fff, RZ, 0xc0, !PT ;  /* 0x00003fff02027812 */ /* 0x000fe400078ec0ff */
[----:B------:R-:W-:Y:S01]  /*a270*/  LOP3.LUT R190, R0, 0x10000, RZ, 0xfc, !PT ;  /* 0x0001000000be7812 */ /* 0x000fe200078efcff */
[----:B--2---:R-:W-:Y:S06]  /*a280*/  @P1 BRA `(.L_x_5451) ;  /* 0x0000000000081947 */ /* 0x004fec0003800000 */
[----:B------:R-:W2:Y:S02]  /*a290*/  SYNCS.PHASECHK.TRANS64.TRYWAIT P1, [R20+URZ+0x38830], R7 ;  /* 0x03883007140075a7 */ /* 0x000ea4000802017f */
[----:B--2---:R-:W-:Y:S05]  /*a2a0*/  @!P1 BRA `(.L_x_5452) ;  /* 0x0000019000f89947 */ /* 0x004fea0003800000 */
.L_x_5451:
[----:B------:R-:W-:Y:S01]  /*a2b0*/  LOP3.LUT R4, R2, 0x10000, RZ, 0xfc, !PT ;  /* 0x0001000002047812 */ /* 0x000fe200078efcff */
[----:B------:R-:W-:Y:S01]  /*a2c0*/  IMAD R2, R19, 0x200, R190 ;  /* 0x0000020013027824 */ /* 0x000fe200078e02be */
[----:B------:R-:W-:Y:S05]  /*a2d0*/  WARPSYNC.ALL ;  /* 0x0000000000007948 */ /* 0x000fea0003800000 */
[----:B0-----:R-:W-:Y:S01]  /*a2e0*/  IMAD.MOV.U32 R5, RZ, RZ, 0x40000040 ;  /* 0x40000040ff057424 */ /* 0x001fe200078e00ff */
[----:B------:R-:W-:Y:S01]  /*a2f0*/  R2UR UR4, R4 ;  /* 0x00000000040472ca */ /* 0x000fe200000e0000 */
[----:B------:R-:W-:Y:S01]  /*a300*/  IMAD.MOV.U32 R3, RZ, RZ, 0x40000040 ;  /* 0x40000040ff037424 */ /* 0x000fe200078e00ff */
[----:B------:R-:W-:Y:S01]  /*a310*/  R2UR UR6, R2 ;  /* 0x00000000020672ca */ /* 0x000fe200000e0000 */
[----:B-----5:R-:W-:Y:S01]  /*a320*/  WARPGROUP.ARRIVE ;  /* 0x00000000000079c5 */ /* 0x020fe20000000000 */
[----:B------:R-:W-:Y:S01]  /*a330*/  R2UR UR5, R5 ;  /* 0x00000000050572ca */ /* 0x000fe200000e0000 */
[----:B------:R-:W-:Y:S01]  /*a340*/  VIADD R12, R4, 0x2 ;  /* 0x00000002040c7836 */ /* 0x000fe20000000000 */
[----:B------:R-:W-:Y:S01]  /*a350*/  R2UR UR7, R3 ;  /* 0x00000000030772ca */ /* 0x000fe200000e0000 */
[----:B------:R-:W-:Y:S01]  /*a360*/  VIADD R8, R2, 0x2 ;  /* 0x0000000202087836 */ /* 0x000fe20000000000 */
[----:B------:R-:W-:Y:S01]  /*a370*/  BSSY B0, `(.L_x_5453) ;  /* 0x0000025000007945 */ /* 0x000fe20003800000 */
[----:B------:R-:W-:-:S02]  /*a380*/  IMAD.MOV.U32 R13, RZ, RZ, 0x40000040 ;  /* 0x40000040ff0d7424 */ /* 0x000fc400078e00ff */
[----:B------:R-:W-:Y:S02]  /*a390*/  IMAD.MOV.U32 R9, RZ, RZ, 0x40000040 ;  /* 0x40000040ff097424 */ /* 0x000fe400078e00ff */
[----:B------:R-:W-:Y:S02]  /*a3a0*/  VIADD R10, R4, 0x4 ;  /* 0x00000004040a7836 */ /* 0x000fe40000000000 */
[----:B------:R-:W-:Y:S02]  /*a3b0*/  IMAD.MOV.U32 R11, RZ, RZ, 0x40000040 ;  /* 0x40000040ff0b7424 */ /* 0x000fe400078e00ff */
[----:B------:R-:W-:Y:S02]  /*a3c0*/  IMAD.MOV.U32 R3, RZ, RZ, 0x40000040 ;  /* 0x40000040ff037424 */ /* 0x000fe400078e00ff */
[----:B------:R-:W-:Y:S01]  /*a3d0*/  HGMMA.64x64x16.F32.BF16 R24, gdesc[UR4], RZ, !UPT, gsb0 ;  /* 0x00e00000041879f0 */ /* 0x000fe2000c0018ff */
[----:B------:R-:W-:Y:S02]  /*a3e0*/  R2UR UR4, R12 ;  /* 0x000000000c0472ca */ /* 0x000fe400000e0000 */
[----:B------:R-:W-:-:S02]  /*a3f0*/  R2UR UR5, R13 ;  /* 0x000000000d0572ca */ /* 0x000fc400000e0000 */
[----:B------:R-:W-:Y:S01]  /*a400*/  R2UR UR6, R8 ;  /* 0x00000000080672ca */ /* 0x000fe200000e0000 */
[C---:B------:R-:W-:Y:S01]  /*a410*/  VIADD R8, R2.reuse, 0x4 ;  /* 0x0000000402087836 */ /* 0x040fe20000000000 */
[----:B------:R-:W-:Y:S01]  /*a420*/  R2UR UR7, R9 ;  /* 0x00000000090772ca */ /* 0x000fe200000e0000 */
[----:B------:R-:W-:Y:S02]  /*a430*/  IMAD.MOV.U32 R9, RZ, RZ, 0x40000040 ;  /* 0x40000040ff097424 */ /* 0x000fe400078e00ff */
[----:B------:R-:W-:Y:S01]  /*a440*/  VIADD R2, R2, 0x6 ;  /* 0x0000000602027836 */ /* 0x000fe20000000000 */
[----:B------:R-:W-:Y:S02]  /*a450*/  WARPGROUP.DEPBAR.LE gsb0, 0x0 ;  /* 0x00008000000079c5 */ /* 0x000fe40000010000 */
[----:B------:R-:W-:-:S07]  /*a460*/  WARPGROUP.ARRIVE ;  /* 0x00000000000079c5 */ /* 0x000fce0000000000 */
[----:B------:R-:W-:Y:S01]  /*a470*/  HGMMA.64x64x16.F32.BF16 R24, gdesc[UR4], R24, gsb0 ;  /* 0x00e00000041879f0 */ /* 0x000fe20008001818 */
[----:B------:R-:W-:Y:S02]  /*a480*/  R2UR UR4, R10 ;  /* 0x000000000a0472ca */ /* 0x000fe400000e0000 */
[----:B------:R-:W-:Y:S02]  /*a490*/  R2UR UR5, R11 ;  /* 0x000000000b0572ca */ /* 0x000fe400000e0000 */
        /* <DEDUP_REMOVED lines=8> */
[----:B------:R-:W-:Y:S02]  /*a520*/  R2UR UR5, R9 ;  /* 0x00000000090572ca */ /* 0x000fe400000e0000 */
[----:B------:R-:W-:Y:S02]  /*a530*/  R2UR UR6, R2 ;  /* 0x00000000020672ca */ /* 0x000fe400000e0000 */
[----:B------:R-:W-:Y:S02]  /*a540*/  R2UR UR7, R3 ;  /* 0x00000000030772ca */ /* 0x000fe400000e0000 */
[----:B------:R-:W-:Y:S01]  /*a550*/  SHF.L.U32 R3, R56, 0x1f, RZ ;  /* 0x0000001f38037819 */ /* 0x000fe200000006ff */
[----:B------:R-:W-:-:S02]  /*a560*/  WARPGROUP.DEPBAR.LE gsb0, 0x0 ;  /* 0x00008000000079c5 */ /* 0x000fc40000010000 */
[----:B------:R-:W-:-:S08]  /*a570*/  WARPGROUP.ARRIVE ;  /* 0x00000000000079c5 */ /* 0x000fd00000000000 */
[----:B------:R-:W-:Y:S03]  /*a580*/  HGMMA.64x64x16.F32.BF16 R24, gdesc[UR4], R24, gsb0 ;  /* 0x00e00000041879f0 */ /* 0x000fe60008001818 */
[----:B------:R-:W-:Y:S02]  /*a590*/  WARPGROUP.DEPBAR.LE gsb0, 0x0 ;  /* 0x00008000000079c5 */ /* 0x000fe40000010000 */
[----:B------:R-:W0:Y:S02]  /*a5a0*/  SYNCS.PHASECHK.TRANS64.TRYWAIT P1, [R18+URZ+0x38810], R3 ;  /* 0x03881003120075a7 */ /* 0x000e24000802017f */
[----:B0-----:R-:W-:Y:S05]  /*a5b0*/  @!P1 BRA `(.L_x_5454) ;  /* 0x0000019000489947 */ /* 0x001fea0003800000 */
.L_x_5716:
[----:B------:R-:W-:Y:S05]  /*a5c0*/  BSYNC B0 ;  /* 0x0000000000007941 */ /* 0x000fea0003800000 */
.L_x_5453:
[----:B------:R-:W-:Y:S05]  /*a5d0*/  @!P0 BRA `(.L_x_5455) ;  /* 0x0000000000048947 */ /* 0x000fea0003800000 */
[----:B------:R-:W-:Y:S01]  /*a5e0*/  BPT.TRAP 0x1 ;  /* 0x000000040000795c */ /* 0x000fe20000300000 */
.L_x_5455:
[----:B------:R3:W4:Y:S01]  /*a5f0*/  SYNCS.PHASECHK.TRANS64.TRYWAIT P2, [R20+URZ+0x38850], R7 ;  /* 0x03885007140075a7 */ /* 0x000722000804017f */
[----:B------:R-:W-:Y:S05]  /*a600*/  @!P0 BRA `(.L_x_5456) ;  /* 0x0000000000048947 */ /* 0x000fea0003800000 */
[----:B------:R-:W-:Y:S01]  /*a610*/  BPT.TRAP 0x1 ;  /* 0x000000040000795c */ /* 0x000fe20000300000 */
.L_x_5456:
[----:B------:R-:W5:Y:S02]  /*a620*/  S2R R0, SR_TID.X ;  /* 0x0000000000007919 */ /* 0x000f640000002100 */
[----:B-----5:R-:W-:-:S04]  /*a630*/  LOP3.LUT R0, R0, 0x7f, RZ, 0xc0, !PT ;  /* 0x0000007f00007812 */ /* 0x020fc800078ec0ff */
[----:B------:R-:W-:Y:S01]  /*a640*/  ISETP.NE.AND P1, PT, R0, RZ, PT ;  /* 0x000000ff0000720c */ /* 0x000fe20003f25270 */
[----:B------:R-:W-:-:S05]  /*a650*/  VIADD R0, R18, 0x400 ;  /* 0x0000040012007836 */ /* 0x000fca0000000000 */
[----:B------:R-:W-:Y:S01]  /*a660*/  SHF.R.U32.HI R0, RZ, 0x4, R0 ;  /* 0x00000004ff007819 */ /* 0x000fe20000011600 */
[----:B----4-:R-:W-:Y:S06]  /*a670*/  @P2 BRA `(.L_x_5457) ;  /* 0x0000000000082947 */ /* 0x010fec0003800000 */
[----:B------:R-:W4:Y:S02]  /*a680*/  SYNCS.PHASECHK.TRANS64.TRYWAIT P2, [R20+URZ+0x38850], R7 ;  /* 0x03885007140075a7 */ /* 0x000f24000804017f */
[----:B----4-:R-:W-:Y:S05]  /*a690*/  @!P2 BRA `(.L_x_5458) ;  /* 0x000001900024a947 */ /* 0x010fea0003800000 */
.L_x_5457:
[----:B------:R-:W-:Y:S01]  /*a6a0*/  LOP3.LUT R0, R0, 0x3fff, RZ, 0xc0, !PT ;  /* 0x00003fff00007812 */ /* 0x000fe200078ec0ff */
[----:B------:R-:W-:Y:S05]  /*a6b0*/  WARPSYNC.ALL ;  /* 0x0000000000007948 */ /* 0x000fea0003800000 */
[----:B------:R-:W-:Y:S01]  /*a6c0*/  LOP3.LUT R191, R0, 0x10000, RZ, 0xfc, !PT ;  /* 0x0001000000bf7812 */ /* 0x000fe200078efcff */
[----:B------:R-:W-:Y:S01]  /*a6d0*/  VIADD R0, R18, 0x26400 ;  /* 0x0002640012007836 */ /* 0x000fe20000000000 */
[----:B------:R-:W-:-:S03]  /*a6e0*/  WARPGROUP.ARRIVE ;  /* 0x00000000000079c5 */ /* 0x000fc60000000000 */
[----:B------:R-:W-:-:S03]  /*a6f0*/  IMAD R6, R19, 0x1000, R191 ;  /* 0x0000100013067824 */ /* 0x000fc600078e02bf */
[----:B------:R-:W5:Y:S01]  /*a700*/  S2R R21, SR_TID.X ;  /* 0x0000000000157919 */ /* 0x000f620000002100 */
[----:B-1234-:R-:W-:Y:S01]  /*a710*/  IMAD.MOV.U32 R7, RZ, RZ, 0x40000040 ;  /* 0x40000040ff077424 */ /* 0x01efe200078e00ff */
[----:B------:R-:W-:Y:S01]  /*a720*/  SHF.R.U32.HI R0, RZ, 0x4, R0 ;  /* 0x00000004ff007819 */ /* 0x000fe20000011600 */
[----:B0-----:R-:W-:Y:S01]  /*a730*/  IMAD.MOV.U32 R3, RZ, RZ, 0x40000040 ;  /* 0x40000040ff037424 */ /* 0x001fe200078e00ff */
        /* <DEDUP_REMOVED lines=11> */
[----:B------:R-:W-:-:S02]  /*a7f0*/  VIADD R56, R2, 0x2 ;  /* 0x0000000202387836 */ /* 0x000fc40000000000 */
[----:B------:R-:W-:Y:S02]  /*a800*/  VIADD R7, R2, 0x800 ;  /* 0x0000080002077836 */ /* 0x000fe40000000000 */
[----:B------:R-:W-:-:S08]  /*a810*/  IMAD.MOV.U32 R63, RZ, RZ, 0x40000040 ;  /* 0x40000040ff3f7424 */ /* 0x000fd000078e00ff */
        /* <DEDUP_REMOVED lines=9> */
[----:B-----5:R-:W-:-:S05]  /*a8b0*/  SHF.R.U32.HI R21, RZ, 0x7, R21 ;  /* 0x00000007ff157819 */ /* 0x020fca0000011615 */
[----:B------:R0:W1:Y:S02]  /*a8c0*/  SHFL.IDX PT, R0, R21, RZ, 0x1f ;  /* 0x00001fff15007589 */ /* 0x00006400000e0000 */
[----:B0-----:R-:W-:Y:S01]  /*a8d0*/  VIADD R21, R6, 0x800 ;  /* 0x0000080006157836 */ /* 0x001fe20000000000 */
        /* <DEDUP_REMOVED lines=186> */
[----:B------:R-:W-:Y:S02]  /*b480*/  R2UR UR6, R56 ;  /* 0x00000000380672ca */ /* 0x000fe400000e0000 */
[----:B------:R-:W-:Y:S01]  /*b490*/  R2UR UR7, R57 ;  /* 0x00000000390772ca */ /* 0x000fe200000e0000 */
[----:B------:R-:W-:Y:S01]  /*b4a0*/  IMAD.MOV.U32 R57, RZ, RZ, 0x40000040 ;  /* 0x40000040ff397424 */ /* 0x000fe200078e00ff */
[----:B------:R-:W-:Y:S01]  /*b4b0*/  R2UR UR4, R14 ;  /* 0x000000000e0472ca */ /* 0x000fe200000e0000 */
[----:B------:R-:W-:Y:S01]  /*b4c0*/  IMAD.MOV.U32 R14, RZ, RZ, 0xa00 ;  /* 0x00000a00ff0e7424 */ /* 0x000fe200078e00ff */
[----:B------:R-:W-:Y:S01]  /*b4d0*/  R2UR UR5, R15 ;  /* 0x000000000f0572ca */ /* 0x000fe200000e0000 */
[----:B------:R-:W-:-:S03]  /*b4e0*/  IMAD.MOV.U32 R15, RZ, RZ, 0x40000040 ;  /* 0x40000040ff0f7424 */ /* 0x000fc600078e00ff */
[----:B------:R-:W-:-:S04]  /*b4f0*/  SEL R14, R14, 0x980, P2 ;  /* 0x000009800e0e7807 */ /* 0x000fc80001000000 */
[----:B------:R-:W-:-:S04]  /*b500*/  LOP3.LUT R14, R14, 0xa00, RZ, 0xc0, !PT ;  /* 0x00000a000e0e7812 */ /* 0x000fc800078ec0ff */
[CC--:B------:R-:W-:Y:S02]  /*b510*/  IADD3 R56, R7.reuse, R14.reuse, R2 ;  /* 0x0000000e07387210 */ /* 0x0c0fe40007ffe002 */
[----:B------:R-:W-:Y:S01]  /*b520*/  IADD3 R14, R7, R14, R6 ;  /* 0x0000000e070e7210 */ /* 0x000fe20007ffe006 */
        /* <DEDUP_REMOVED lines=8> */
[----:B------:R-:W-:Y:S01]  /*b5b0*/  VIADD R57, R6, 0xa00 ;  /* 0x00000a0006397836 */ /* 0x000fe20000000000 */
[----:B------:R-:W-:Y:S02]  /*b5c0*/  R2UR UR6, R14 ;  /* 0x000000000e0672ca */ /* 0x000fe400000e0000 */
[----:B------:R-:W-:Y:S01]  /*b5d0*/  R2UR UR7, R15 ;  /* 0x000000000f0772ca */ /* 0x000fe200000e0000 */
[----:B------:R-:W-:Y:S02]  /*b5e0*/  VIADD R15, R2, 0xa00 ;  /* 0x00000a00020f7836 */ /* 0x000fe40000000000 */
[----:B------:R-:W-:-:S02]  /*b5f0*/  IMAD.IADD R64, R0, 0x1, R57 ;  /* 0x0000000100407824 */ /* 0x000fc400078e0239 */
[----:B------:R-:W-:Y:S02]  /*b600*/  IMAD.IADD R62, R0, 0x1, R15 ;  /* 0x00000001003e7824 */ /* 0x000fe400078e020f */
[C---:B------:R-:W-:Y:S02]  /*b610*/  IMAD.IADD R56, R60.reuse, 0x1, R57 ;  /* 0x000000013c387824 */ /* 0x040fe400078e0239 */
[----:B------:R-:W-:Y:S01]  /*b620*/  IMAD.IADD R14, R60, 0x1, R15 ;  /* 0x000000013c0e7824 */ /* 0x000fe200078e020f */
        /* <DEDUP_REMOVED lines=11> */
[----:B------:R-:W-:-:S02]  /*b6e0*/  IMAD.MOV.U32 R57, RZ, RZ, 0x40000040 ;  /* 0x40000040ff397424 */ /* 0x000fc400078e00ff */
        /* <DEDUP_REMOVED lines=75> */
[----:B------:R-:W-:Y:S01]  /*bba0*/  VIADD R7, R2, 0xe00 ;  /* 0x00000e0002077836 */ /* 0x000fe20000000000 */
[----:B------:R-:W-:Y:S02]  /*bbb0*/  WARPGROUP.DEPBAR.LE gsb0, 0x0 ;  /* 0x00008000000079c5 */ /* 0x000fe40000010000 */
[----:B------:R-:W-:-:S06]  /*bbc0*/  WARPGROUP.ARRIVE ;  /* 0x00000000000079c5 */ /* 0x000fcc0000000000 */
[----:B------:R-:W-:Y:S01]  /*bbd0*/  HGMMA.64x64x16.F32.BF16 R24, gdesc[UR4], R24, gsb0 ;  /* 0x00e00000041879f0 */ /* 0x000fe20008001818 */
[----:B------:R-:W-:Y:S02]  /*bbe0*/  R2UR UR4, R56 ;  /* 0x00000000380472ca */ /* 0x000fe400000e0000 */
[----:B------:R-:W-:Y:S01]  /*bbf0*/  R2UR UR5, R57 ;  /* 0x00000000390572ca */ /* 0x000fe200000e0000 */
[----:B------:R-:W-:Y:S01]  /*bc00*/  VIADD R57, R6, 0xe00 ;  /* 0x00000e0006397836 */ /* 0x000fe20000000000 */
[----:B------:R-:W-:Y:S01]  /*bc10*/  R2UR UR6, R14 ;  /* 0x000000000e0672ca */ /* 0x000fe200000e0000 */
[C---:B------:R-:W-:Y:S01]  /*bc20*/  IMAD.IADD R14, R0.reuse, 0x1, R7 ;  /* 0x00000001000e7824 */ /* 0x040fe200078e0207 */
[----:B------:R-:W-:Y:S01]  /*bc30*/  R2UR UR7, R15 ;  /* 0x000000000f0772ca */ /* 0x000fe200000e0000 */
[----:B------:R-:W-:Y:S02]  /*bc40*/  IMAD.IADD R62, R0, 0x1, R57 ;  /* 0x00000001003e7824 */ /* 0x000fe400078e0239 */
[----:B------:R-:W-:-:S02]  /*bc50*/  IMAD.MOV.U32 R15, RZ, RZ, 0x40000040 ;  /* 0x40000040ff0f7424 */ /* 0x000fc400078e00ff */
[----:B------:R-:W-:Y:S02]  /*bc60*/  IMAD.IADD R56, R60, 0x1, R57 ;  /* 0x000000013c387824 */ /* 0x000fe400078e0239 */
[----:B------:R-:W-:-:S05]  /*bc70*/  IMAD.MOV.U32 R0, RZ, RZ, 0x40 ;  /* 0x00000040ff007424 */ /* 0x000fca00078e00ff */
[----:B------:R-:W-:Y:S01]  /*bc80*/  SEL R0, R0, 0x3e, P2 ;  /* 0x0000003e00007807 */ /* 0x000fe20001000000 */
        /* <DEDUP_REMOVED lines=11> */
[----:B------:R-:W-:Y:S01]  /*bd40*/  IMAD.MOV.U32 R57, RZ, RZ, 0x40000040 ;  /* 0x40000040ff397424 */ /* 0x000fe200078e00ff */
[----:B------:R-:W-:-:S02]  /*bd50*/  WARPGROUP.DEPBAR.LE gsb0, 0x0 ;  /* 0x00008000000079c5 */ /* 0x000fc40000010000 */
[----:B------:R-:W-:-:S07]  /*bd60*/  WARPGROUP.ARRIVE ;  /* 0x00000000000079c5 */ /* 0x000fce0000000000 */
[----:B------:R-:W-:Y:S01]  /*bd70*/  HGMMA.64x64x16.F32.BF16 R24, gdesc[UR4], R24, gsb0 ;  /* 0x00e00000041879f0 */ /* 0x000fe20008001818 */
[----:B------:R-:W-:Y:S02]  /*bd80*/  R2UR UR6, R62 ;  /* 0x000000003e0672ca */ /* 0x000fe400000e0000 */
[----:B------:R-:W-:Y:S02]  /*bd90*/  R2UR UR7, R63 ;  /* 0x000000003f0772ca */ /* 0x000fe400000e0000 */
[----:B------:R-:W-:Y:S01]  /*bda0*/  R2UR UR4, R14 ;  /* 0x000000000e0472ca */ /* 0x000fe200000e0000 */
[----:B------:R-:W-:Y:S01]  /*bdb0*/  IMAD.IADD R14, R60, 0x1, R7 ;  /* 0x000000013c0e7824 */ /* 0x000fe200078e0207 */
[----:B------:R-:W-:Y:S01]  /*bdc0*/  R2UR UR5, R15 ;  /* 0x000000000f0572ca */ /* 0x000fe200000e0000 */
[----:B------:R-:W-:Y:S01]  /*bdd0*/  IMAD.MOV.U32 R15, RZ, RZ, 0x40000040 ;  /* 0x40000040ff0f7424 */ /* 0x000fe200078e00ff */
[----:B------:R-:W-:Y:S01]  /*bde0*/  LOP3.LUT R7, R0, 0x6, RZ, 0xc0, !PT ;  /* 0x0000000600077812 */ /* 0x000fe200078ec0ff */
[----:B------:R-:W-:-:S05]  /*bdf0*/  @!P1 VIADD R0, R20, 0x38840 ;  /* 0x0003884014009836 */ /* 0x000fca0000000000 */
[----:B------:R-:W-:Y:S01]  /*be00*/  @!P1 PRMT R0, RZ, 0x654, R0 ;  /* 0x00000654ff009816 */ /* 0x000fe20000000000 */
        /* <DEDUP_REMOVED lines=8> */
[----:B------:R-:W-:Y:S02]  /*be90*/  R2UR UR5, R15 ;  /* 0x000000000f0572ca */ /* 0x000fe400000e0000 */
[----:B------:R-:W-:Y:S02]  /*bea0*/  LEA R15, R168, 0xffffffc0, 0x6 ;  /* 0xffffffc0a80f7811 */ /* 0x000fe400078e30ff */
[----:B------:R-:W-:-:S02]  /*beb0*/  SEL R14, R14, 0xf80, P2 ;  /* 0x00000f800e0e7807 */ /* 0x000fc40001000000 */
[----:B------:R-:W-:Y:S02]  /*bec0*/  IADD3 R21, -R185, R23, -R15 ;  /* 0x00000017b9157210 */ /* 0x000fe40007ffe90f */
        /* <DEDUP_REMOVED lines=11> */
[----:B------:R-:W-:-:S04]  /*bf80*/  IMAD.MOV.U32 R7, RZ, RZ, -0x40 ;  /* 0xffffffc0ff077424 */ /* 0x000fc800078e00ff */
[----:B------:R-:W-:-:S04]  /*bf90*/  IMAD R6, R168, R7, 0x41 ;  /* 0x00000041a8067424 */ /* 0x000fc800078e0207 */
[----:B------:R-:W-:Y:S01]  /*bfa0*/  VIADD R58, R6, 0xffffffff ;  /* 0xffffffff063a7836 */ /* 0x000fe20000000000 */
[----:B------:R-:W-:-:S05]  /*bfb0*/  IADD3 R14, -R184, R6, R23 ;  /* 0x00000006b80e7210 */ /* 0x000fca0007ffe117 */
[----:B------:R-:W-:Y:S01]  /*bfc0*/  IMAD.IADD R14, R14, 0x1, -R185 ;  /* 0x000000010e0e7824 */ /* 0x000fe200078e0ab9 */
[----:B------:R-:W-:Y:S02]  /*bfd0*/  WARPGROUP.DEPBAR.LE gsb0, 0x0 ;  /* 0x00008000000079c5 */ /* 0x000fe40000010000 */
[----:B------:R-:W-:-:S06]  /*bfe0*/  WARPGROUP.ARRIVE ;  /* 0x00000000000079c5 */ /* 0x000fcc0000000000 */
[----:B------:R-:W-:Y:S01]  /*bff0*/  HGMMA.64x64x16.F32.BF16 R24, gdesc[UR4], R24, gsb0 ;  /* 0x00e00000041879f0 */ /* 0x000fe20008001818 */
[----:B------:R-:W-:Y:S01]  /*c000*/  ULDC.64 UR4, c[0x0][0xad8] ;  /* 0x0002b60000047ab9 */ /* 0x000fe20000000a00 */
[----:B------:R-:W-:Y:S01]  /*c010*/  ULDC UR6, c[0x0][0xad4] ;  /* 0x0002b50000067ab9 */ /* 0x000fe20000000800 */
[----:B------:R-:W-:Y:S01]  /*c020*/  UISETP.GE.AND UP0, UPT, UR5, 0x1, UPT ;  /* 0x000000010500788c */ /* 0x000fe2000bf06270 */
[----:B------:R-:W-:Y:S02]  /*c030*/  IMAD.U32 R188, RZ, RZ, UR6 ;  /* 0x00000006ffbc7e24 */ /* 0x000fe4000f8e00ff */
[----:B------:R-:W-:Y:S01]  /*c040*/  VIADD R56, R14, UR4 ;  /* 0x000000040e387c36 */ /* 0x000fe20008000000 */
[----:B------:R-:W-:Y:S02]  /*c050*/  UP2UR UR46, UPR, URZ, 0x1 ;  /* 0x000000013f2e7883 */ /* 0x000fe40008000000 */
[----:B------:R-:W-:Y:S02]  /*c060*/  PLOP3.LUT P2, PT, PT, PT, UP0, 0x40, 0x0 ;  /* 0x000000000000781c */ /* 0x000fe40003f4e808 */
        /* <DEDUP_REMOVED lines=20> */
.L_x_5461:
[----:B------:R-:W-:-:S06]  /*c1b0*/  UISETP.NE.AND UP0, UPT, UR5, 0x1, UPT ;  /* 0x000000010500788c */ /* 0x000fcc000bf05270 */
[----:B------:R-:W-:-:S05]  /*c1c0*/  PLOP3.LUT P2, PT, PT, PT, UP0, 0x80, 0x0 ;  /* 0x000000000000781c */ /* 0x000fca0003f4f008 */
[----:B------:R-:W-:-:S08]  /*c1d0*/  @UP0 ULDC.64 UR6, c[0x0][0xae0] ;  /* 0x0002b80000060ab9 */ /* 0x000fd00000000a00 */
[----:B------:R-:W-:-:S05]  /*c1e0*/  @P2 IMAD.HI.U32 R59, R14, UR6, RZ ;  /* 0x000000060e3b2c27 */ /* 0x000fca000f8e00ff */
[----:B------:R-:W-:-:S07]  /*c1f0*/  @P2 SHF.R.U32.HI R14, RZ, UR7, R59 ;  /* 0x00000007ff0e2c19 */ /* 0x000fce000801163b */
.L_x_5462:
[----:B------:R-:W-:Y:S05]  /*c200*/  BSYNC B0 ;  /* 0x0000000000007941 */ /* 0x000fea0003800000 */
.L_x_5460:
[----:B------:R-:W-:-:S04]  /*c210*/  IMAD R14, R14, UR5, -R15 ;  /* 0x000000050e0e7c24 */ /* 0x000fc8000f8e0a0f */
[----:B------:R-:W-:-:S05]  /*c220*/  IMAD.IADD R14, R14, 0x1, -R185 ;  /* 0x000000010e0e7824 */ /* 0x000fca00078e0ab9 */
[----:B------:R-:W-:Y:S02]  /*c230*/  VIMNMX R7, R7, R14, !PT ;  /* 0x0000000e07077248 */ /* 0x000fe40007fe0100 */
[----:B------:R-:W-:-:S07]  /*c240*/  VIADDMNMX R6, R14, UR5, R6, PT ;  /* 0x000000050e067c46 */ /* 0x000fce000b800106 */
.L_x_5459:
[C---:B------:R-:W-:Y:S01]  /*c250*/  ISETP.GE.AND P2, PT, R58.reuse, 0x2, PT ;  /* 0x000000023a00780c */ /* 0x040fe20003f46270 */
[----:B------:R-:W-:Y:S01]  /*c260*/  UISETP.NE.AND UP0, UPT, UR46, URZ, UPT ;  /* 0x0000003f2e00728c */ /* 0x000fe2000bf05270 */
[C---:B------:R-:W-:Y:S02]  /*c270*/  ISETP.GE.AND P6, PT, R58.reuse, 0xa, PT ;  /* 0x0000000a3a00780c */ /* 0x040fe40003fc6270 */
        /* <DEDUP_REMOVED lines=10> */
[----:B------:R-:W-:Y:S02]  /*c320*/  ISETP.LT.OR P5, PT, R6, 0x9, P5 ;  /* 0x000000090600780c */ /* 0x000fe40002fa1670 */
        /* <DEDUP_REMOVED lines=82> */
.L_x_5465:
[----:B------:R-:W-:-:S06]  /*c850*/  UISETP.NE.AND UP0, UPT, UR5, 0x1, UPT ;  /* 0x000000010500788c */ /* 0x000fcc000bf05270 */
[----:B------:R-:W-:-:S05]  /*c860*/  PLOP3.LUT P6, PT, PT, PT, UP0, 0x80, 0x0 ;  /* 0x000000000000781c */ /* 0x000fca0003fcf008 */
[----:B------:R-:W-:-:S08]  /*c870*/  @UP0 ULDC.64 UR6, c[0x0][0xae0] ;  /* 0x0002b80000060ab9 */ /* 0x000fd00000000a00 */
[----:B------:R-:W-:Y:S01]  /*c880*/  @P6 IMAD.HI.U32 R21, R14, UR6, RZ ;  /* 0x000000060e156c27 */ /* 0x000fe2000f8e00ff */
[----:B------:R-:W-:-:S13]  /*c890*/  PLOP3.LUT P6, PT, PT, PT, UP0, 0x80, 0x0 ;  /* 0x000000000000781c */ /* 0x000fda0003fcf008 */
[----:B------:R-:W-:-:S07]  /*c8a0*/  @P6 SHF.R.U32.HI R14, RZ, UR7, R21 ;  /* 0x00000007ff0e6c19 */ /* 0x000fce0008011615 */
.L_x_5466:
[----:B------:R-:W-:Y:S05]  /*c8b0*/  BSYNC B0 ;  /* 0x0000000000007941 */ /* 0x000fea0003800000 */
.L_x_5464:
[----:B------:R-:W-:-:S04]  /*c8c0*/  IMAD R14, R14, UR5, -R15 ;  /* 0x000000050e0e7c24 */ /* 0x000fc8000f8e0a0f */
[----:B------:R-:W-:-:S05]  /*c8d0*/  IMAD.IADD R14, R14, 0x1, -R185 ;  /* 0x000000010e0e7824 */ /* 0x000fca00078e0ab9 */
[----:B------:R-:W-:Y:S02]  /*c8e0*/  VIMNMX R7, R7, R14, !PT ;  /* 0x0000000e07077248 */ /* 0x000fe40007fe0100 */
[----:B------:R-:W-:-:S07]  /*c8f0*/  VIADDMNMX R6, R14, UR5, R6, PT ;  /* 0x000000050e067c46 */ /* 0x000fce000b800106 */
.L_x_5463:
[----:B------:R-:W-:Y:S01]  /*c900*/  ISETP.GT.AND P2, PT, R7, 0x1, !P2 ;  /* 0x000000010700780c */ /* 0x000fe20005744270 */
[----:B------:R-:W-:Y:S01]  /*c910*/  ULDC UR6, c[0x0][0xa80] ;  /* 0x0002a00000067ab9 */ /* 0x000fe20000000800 */
[----:B------:R-:W-:Y:S01]  /*c920*/  FMNMX.FTZ R14, R169, R59, !PT ;  /* 0x0000003ba90e7209 */ /* 0x000fe20007810000 */
[----:B------:R-:W-:Y:S01]  /*c930*/  UISETP.NE.AND UP0, UPT, UR46, URZ, UPT ;  /* 0x0000003f2e00728c */ /* 0x000fe2000bf05270 */
[----:B------:R-:W-:Y:S01]  /*c940*/  BAR.SYNC.DEFER_BLOCKING 0xf, 0x100 ;  /* 0x03c4000000007b1d */ /* 0x000fe20000010000 */
[----:B------:R-:W-:Y:S01]  /*c950*/  ISETP.LT.OR P2, PT, R6, 0x2, P2 ;  /* 0x000000020600780c */ /* 0x000fe20001741670 */
[----:B------:R-:W-:Y:S01]  /*c960*/  @!P1 VIADD R20, R20, 0x38860 ;  /* 0x0003886014149836 */ /* 0x000fe20000000000 */
        /* <DEDUP_REMOVED lines=25> */
[C---:B------:R-:W-:Y:S02]  /*cb00*/  ISETP.GT.AND P2, PT, R7.reuse, 0x18, !P2 ;  /* 0x000000180700780c */ /* 0x040fe40005744270 */
[----:B------:R-:W-:-:S02]  /*cb10*/  ISETP.GT.AND P3, PT, R7, 0x8, !P3 ;  /* 0x000000080700780c */ /* 0x000fc40005f64270 */
[----:B------:R-:W-:Y:S02]  /*cb20*/  ISETP.LT.OR P2, PT, R6, 0x19, P2 ;  /* 0x000000190600780c */ /* 0x000fe40001741670 */
[----:B------:R-:W-:Y:S02]  /*cb30*/  FMNMX.FTZ R14, R49, R14, !PT ;  /* 0x0000000e310e7209 */ /* 0x000fe40007810000 */
[----:B------:R-:W-:Y:S02]  /*cb40*/  FSEL R38, R38, -INF , !P2 ;  /* 0xff80000026267808 */ /* 0x000fe40005000000 */
[----:B------:R-:W-:Y:S02]  /*cb50*/  ISETP.NE.AND P2, PT, R36, RZ, PT ;  /* 0x000000ff2400720c */ /* 0x000fe40003f45270 */
[----:B------:R-:W-:Y:S02]  /*cb60*/  ISETP.LT.OR P3, PT, R6, 0x9, P3 ;  /* 0x000000090600780c */ /* 0x000fe40001f61670 */
[----:B------:R-:W-:-:S02]  /*cb70*/  ISETP.GT.AND P2, PT, R7, 0x19, !P2 ;  /* 0x000000190700780c */ /* 0x000fc40005744270 */
[----:B------:R-:W-:Y:S02]  /*cb80*/  FMNMX.FTZ R14, R199, R14, !PT ;  /* 0x0000000ec70e7209 */ /* 0x000fe40007810000 */
[----:B------:R-:W-:Y:S02]  /*cb90*/  ISETP.LT.OR P2, PT, R6, 0x1a, P2 ;  /* 0x0000001a0600780c */ /* 0x000fe40001741670 */
[----:B------:R-:W-:Y:S02]  /*cba0*/  FSEL R30, R30, -INF , !P3 ;  /* 0xff8000001e1e7808 */ /* 0x000fe40005800000 */
[----:B------:R-:W-:Y:S02]  /*cbb0*/  FSEL R32, R39, -INF , !P2 ;  /* 0xff80000027207808 */ /* 0x000fe40005000000 */
[----:B------:R-:W-:Y:S02]  /*cbc0*/  ISETP.NE.AND P2, PT, R64, RZ, PT ;  /* 0x000000ff4000720c */ /* 0x000fe40003f45270 */
[----:B------:R-:W-:-:S02]  /*cbd0*/  ISETP.NE.AND P3, PT, R66, RZ, PT ;  /* 0x000000ff4200720c */ /* 0x000fc40003f65270 */
[----:B------:R-:W-:Y:S02]  /*cbe0*/  ISETP.GT.AND P2, PT, R7, 0x20, !P2 ;  /* 0x000000200700780c */ /* 0x000fe40005744270 */
[----:B------:R-:W-:Y:S02]  /*cbf0*/  FMNMX.FTZ R21, R53, R14, !PT ;  /* 0x0000000e35157209 */ /* 0x000fe40007810000 */
[----:B------:R-:W-:Y:S02]  /*cc00*/  ISETP.LT.OR P2, PT, R6, 0x21, P2 ;  /* 0x000000210600780c */ /* 0x000fe40001741670 */
[----:B------:R-:W-:Y:S01]  /*cc10*/  ISETP.NE.AND P6, PT, R25, RZ, PT ;  /* 0x000000ff1900720c */ /* 0x000fe20003fc5270 */
[----:B------:R-:W0:Y:S01]  /*cc20*/  SHFL.BFLY PT, R14, R21, 0x2, 0x1f ;  /* 0x0c401f00150e7f89 */ /* 0x000e2200000e0000 */
        /* <DEDUP_REMOVED lines=8> */
[C---:B------:R-:W-:Y:S02]  /*ccb0*/  ISETP.GT.AND P2, PT, R7.reuse, 0x28, !P3 ;  /* 0x000000280700780c */ /* 0x040fe40005f44270 */
[----:B------:R-:W-:Y:S02]  /*ccc0*/  ISETP.NE.AND P3, PT, R68, RZ, PT ;  /* 0x000000ff4400720c */ /* 0x000fe40003f65270 */
[----:B------:R-:W-:Y:S02]  /*ccd0*/  ISETP.LT.OR P2, PT, R6, 0x29, P2 ;  /* 0x000000290600780c */ /* 0x000fe40001741670 */
[C---:B------:R-:W-:Y:S02]  /*cce0*/  ISETP.GT.AND P3, PT, R7.reuse, 0x30, !P3 ;  /* 0x000000300700780c */ /* 0x040fe40005f64270 */
[----:B------:R-:W-:Y:S02]  /*ccf0*/  FSEL R46, R46, -INF , !P2 ;  /* 0xff8000002e2e7808 */ /* 0x000fe40005000000 */
[----:B------:R-:W-:-:S02]  /*cd00*/  ISETP.GT.AND P2, PT, R7, RZ, !P6 ;  /* 0x000000ff0700720c */ /* 0x000fc40007744270 */
[----:B0-----:R-:W-:Y:S01]  /*cd10*/  FMNMX.FTZ R25, R21, R14, !PT ;  /* 0x0000000e15197209 */ /* 0x001fe20007810000 */
[----:B------:R-:W-:Y:S01]  /*cd20*/  IMAD.U32 R21, RZ, RZ, UR6 ;  /* 0x00000006ff157e24 */ /* 0x000fe2000f8e00ff */
[C---:B------:R-:W-:Y:S02]  /*cd30*/  ISETP.LT.OR P2, PT, R6.reuse, 0x1, P2 ;  /* 0x000000010600780c */ /* 0x040fe40001741670 */
[----:B------:R-:W-:Y:S01]  /*cd40*/  ISETP.LT.OR P3, PT, R6, 0x31, P3 ;  /* 0x000000310600780c */ /* 0x000fe20001f61670 */
[----:B------:R-:W0:Y:S01]  /*cd50*/  SHFL.BFLY PT, R14, R25, 0x1, 0x1f ;  /* 0x0c201f00190e7f89 */ /* 0x000e2200000e0000 */
        /* <DEDUP_REMOVED lines=11> */
[----:B------:R-:W-:Y:S02]  /*ce10*/  FSEL R50, R50, -INF , !P3 ;  /* 0xff80000032327808 */ /* 0x000fe40005800000 */
[----:B------:R-:W-:Y:S02]  /*ce20*/  FMNMX.FTZ R15, R38, R15, !PT ;  /* 0x0000000f260f7209 */ /* 0x000fe40007810000 */
[----:B0-----:R-:W-:Y:S02]  /*ce30*/  FMNMX.FTZ R14, R25, R14, !PT ;  /* 0x0000000e190e7209 */ /* 0x001fe40007810000 */
[----:B------:R-:W-:-:S02]  /*ce40*/  FMNMX.FTZ R15, R32, R15, !PT ;  /* 0x0000000f200f7209 */ /* 0x000fc40007810000 */
[C---:B------:R-:W-:Y:S01]  /*ce50*/  FSETP.NEU.FTZ.AND P2, PT, R14.reuse, -INF , PT ;  /* 0xff8000000e00780b */ /* 0x040fe20003f5d000 */
[----:B------:R-:W-:Y:S01]  /*ce60*/  FMUL.FTZ R25, R14, R21 ;  /* 0x000000150e197220 */ /* 0x000fe20000410000 */
[----:B------:R-:W-:Y:S02]  /*ce70*/  FMNMX.FTZ R15, R42, R15, !PT ;  /* 0x0000000f2a0f7209 */ /* 0x000fe40007810000 */
[----:B------:R-:W-:Y:S02]  /*ce80*/  ISETP.LT.OR P5, PT, R6, 0x39, P5 ;  /* 0x000000390600780c */ /* 0x000fe40002fa1670 */
[----:B------:R-:W-:Y:S02]  /*ce90*/  FMNMX.FTZ R15, R36, R15, !PT ;  /* 0x0000000f240f7209 */ /* 0x000fe40007810000 */
[----:B------:R-:W-:Y:S01]  /*cea0*/  FSEL R52, R25, RZ, P2 ;  /* 0x000000ff19347208 */ /* 0x000fe20001000000 */
[----:B------:R-:W-:Y:S01]  /*ceb0*/  IMAD.MOV.U32 R25, RZ, RZ, 0x40000040 ;  /* 0x40000040ff197424 */ /* 0x000fe200078e00ff */
[----:B------:R-:W-:-:S02]  /*cec0*/  FMNMX.FTZ R15, R46, R15, !PT ;  /* 0x0000000f2e0f7209 */ /* 0x000fc40007810000 */
        /* <DEDUP_REMOVED lines=26> */
[----:B------:R-:W-:Y:S01]  /*d070*/  FFMA.FTZ R200, R53, R21, -R52 ;  /* 0x0000001535c87223 */ /* 0x000fe20000010834 */
[----:B------:R-:W-:Y:S01]  /*d080*/  MUFU.EX2 R169, R169 ;  /* 0x000000a900a97308 */ /* 0x000fe20000000800 */
[----:B------:R-:W-:-:S02]  /*d090*/  R2UR UR11, R25 ;  /* 0x00000000190b72ca */ /* 0x000fc400000e0000 */
[----:B------:R-:W-:-:S05]  /*d0a0*/  @!P1 PRMT R20, RZ, 0x654, R20 ;  /* 0x00000654ff149816 */ /* 0x000fca0000000014 */
[----:B------:R-:W1:Y:S08]  /*d0b0*/  MUFU.EX2 R170, R170 ;  /* 0x000000aa00aa7308 */ /* 0x000e700000000800 */
[----:B------:R-:W-:Y:S01]  /*d0c0*/  MUFU.EX2 R172, R172 ;  /* 0x000000ac00ac7308 */ /* 0x000fe20000000800 */
[----:B0-----:R-:W-:-:S07]  /*d0d0*/  FMNMX.FTZ R6, R15, R6, !PT ;  /* 0x000000060f067209 */ /* 0x001fce0007810000 */
[----:B------:R-:W0:Y:S01]  /*d0e0*/  MUFU.EX2 R173, R173 ;  /* 0x000000ad00ad7308 */ /* 0x000e220000000800 */
[----:B-1----:R-:W-:Y:S01]  /*d0f0*/  F2FP.BF16.F32.PACK_AB R164, R170, R169 ;  /* 0x000000a9aaa4723e */ /* 0x002fe200000010ff */
[----:B------:R-:W-:Y:S01]  /*d100*/  FADD.FTZ R169, R169, R170 ;  /* 0x000000aaa9a97221 */ /* 0x000fe20000010000 */
[----:B------:R-:W1:Y:S05]  /*d110*/  SHFL.BFLY PT, R15, R6, 0x1, 0x1f ;  /* 0x0c201f00060f7f89 */ /* 0x000e6a00000e0000 */
        /* <DEDUP_REMOVED lines=8> */
[-C--:B------:R-:W-:Y:S02]  /*d1a0*/  FMUL.FTZ R6, R15, R21.reuse ;  /* 0x000000150f067220 */ /* 0x080fe40000410000 */
[----:B------:R-:W0:Y:S01]  /*d1b0*/  MUFU.EX2 R177, R177 ;  /* 0x000000b100b17308 */ /* 0x000e220000000800 */
[----:B--2---:R-:W-:Y:S01]  /*d1c0*/  F2FP.BF16.F32.PACK_AB R160, R175, R174 ;  /* 0x000000aeafa0723e */ /* 0x004fe200000010ff */
[----:B------:R-:W-:Y:S01]  /*d1d0*/  FADD.FTZ R174, R174, R173 ;  /* 0x000000adaeae7221 */ /* 0x000fe20000010000 */
[----:B------:R-:W-:Y:S01]  /*d1e0*/  FSEL R7, R6, RZ, P2 ;  /* 0x000000ff06077208 */ /* 0x000fe20001000000 */
[----:B------:R-:W-:Y:S02]  /*d1f0*/  IMAD R6, R19, 0x1000, R193 ;  /* 0x0000100013067824 */ /* 0x000fe400078e02c1 */
[----:B------:R-:W-:Y:S01]  /*d200*/  FADD.FTZ R175, R175, R174 ;  /* 0x000000aeafaf7221 */ /* 0x000fe20000010000 */
[----:B------:R-:W-:Y:S01]  /*d210*/  PLOP3.LUT P2, PT, PT, PT, UP0, 0x40, 0x0 ;  /* 0x000000000000781c */ /* 0x000fe20003f4e808 */
        /* <DEDUP_REMOVED lines=17> */
[----:B------:R-:W-:Y:S01]  /*d330*/  MUFU.EX2 R201, R201 ;  /* 0x000000c900c97308 */ /* 0x000fe20000000800 */
[----:B------:R-:W-:Y:S01]  /*d340*/  IMAD.MOV.U32 R7, RZ, RZ, 0x40000040 ;  /* 0x40000040ff077424 */ /* 0x000fe200078e00ff */
[----:B0-----:R-:W-:Y:S01]  /*d350*/  F2FP.BF16.F32.PACK_AB R162, R177, R176 ;  /* 0x000000b0b1a2723e */ /* 0x001fe200000010ff */
[C---:B------:R-:W-:Y:S01]  /*d360*/  VIADD R24, R6.reuse, 0x80 ;  /* 0x0000008006187836 */ /* 0x040fe20000000000 */
[C---:B------:R-:W-:Y:S01]  /*d370*/  R2UR UR6, R6.reuse ;  /* 0x00000000060672ca */ /* 0x040fe200000e0000 */
[----:B------:R-:W-:Y:S01]  /*d380*/  VIADD R26, R6, 0x100 ;  /* 0x00000100061a7836 */ /* 0x000fe20000000000 */
[----:B------:R-:W-:Y:S01]  /*d390*/  R2UR UR7, R7 ;  /* 0x00000000070772ca */ /* 0x000fe200000e0000 */
[----:B------:R-:W-:Y:S01]  /*d3a0*/  IMAD.MOV.U32 R27, RZ, RZ, 0x40000040 ;  /* 0x40000040ff1b7424 */ /* 0x000fe200078e00ff */
[----:B------:R-:W0:Y:S01]  /*d3b0*/  MUFU.EX2 R202, R202 ;  /* 0x000000ca00ca7308 */ /* 0x000e220000000800 */
[----:B------:R-:W-:Y:S01]  /*d3c0*/  R2UR UR10, R24 ;  /* 0x00000000180a72ca */ /* 0x000fe200000e0000 */
[----:B------:R-:W-:Y:S01]  /*d3d0*/  VIADD R6, R6, 0x180 ;  /* 0x0000018006067836 */ /* 0x000fe20000000000 */
[----:B------:R-:W-:Y:S01]  /*d3e0*/  R2UR UR14, R26 ;  /* 0x000000001a0e72ca */ /* 0x000fe200000e0000 */
[----:B------:R-:W-:Y:S01]  /*d3f0*/  IMAD.MOV.U32 R7, RZ, RZ, 0x40000040 ;  /* 0x40000040ff077424 */ /* 0x000fe200078e00ff */
[----:B------:R-:W-:Y:S01]  /*d400*/  R2UR UR15, R27 ;  /* 0x000000001b0f72ca */ /* 0x000fe200000e0000 */
[----:B------:R-:W-:-:S02]  /*d410*/  FADD.FTZ R176, R176, R175 ;  /* 0x000000afb0b07221 */ /* 0x000fc40000010000 */
[----:B------:R-:W-:Y:S02]  /*d420*/  MUFU.EX2 R203, R203 ;  /* 0x000000cb00cb7308 */ /* 0x000fe40000000800 */
[----:B------:R-:W-:-:S06]  /*d430*/  FADD.FTZ R177, R177, R176 ;  /* 0x000000b0b1b17221 */ /* 0x000fcc0000010000 */
[----:B------:R-:W1:Y:S01]  /*d440*/  MUFU.EX2 R204, R204 ;  /* 0x000000cc00cc7308 */ /* 0x000e620000000800 */
[----:B0-----:R-:W-:Y:S01]  /*d450*/  F2FP.BF16.F32.PACK_AB R165, R202, R201 ;  /* 0x000000c9caa5723e */ /* 0x001fe200000010ff */
[----:B------:R-:W-:-:S06]  /*d460*/  FADD.FTZ R202, R201, R202 ;  /* 0x000000cac9ca7221 */ /* 0x000fcc0000010000 */
[----:B------:R-:W-:Y:S08]  /*d470*/  MUFU.EX2 R205, R205 ;  /* 0x000000cd00cd7308 */ /* 0x000ff00000000800 */
[----:B------:R-:W0:Y:S01]  /*d480*/  MUFU.EX2 R206, R206 ;  /* 0x000000ce00ce7308 */ /* 0x000e220000000800 */
[----:B-1----:R-:W-:Y:S01]  /*d490*/  F2FP.BF16.F32.PACK_AB R167, R204, R203 ;  /* 0x000000cbcca7723e */ /* 0x002fe200000010ff */
[----:B------:R-:W-:-:S04]  /*d4a0*/  FADD.FTZ R203, R203, R202 ;  /* 0x000000cacbcb7221 */ /* 0x000fc80000010000 */
[----:B------:R-:W-:Y:S01]  /*d4b0*/  STSM.16.M88.4 [R197+0x36400], R164 ;  /* 0x036400a4c5007844 */ /* 0x000fe20000000200 */
[----:B------:R-:W-:Y:S01]  /*d4c0*/  FADD.FTZ R204, R204, R203 ;  /* 0x000000cbcccc7221 */ /* 0x000fe20000010000 */
[----:B------:R-:W-:Y:S08]  /*d4d0*/  MUFU.EX2 R207, R207 ;  /* 0x000000cf00cf7308 */ /* 0x000ff00000000800 */
[----:B------:R-:W1:Y:S01]  /*d4e0*/  MUFU.EX2 R210, R210 ;  /* 0x000000d200d27308 */ /* 0x000e620000000800 */
[----:B0-----:R-:W-:Y:S01]  /*d4f0*/  F2FP.BF16.F32.PACK_AB R161, R206, R205 ;  /* 0x000000cdcea1723e */ /* 0x001fe200000010ff */
[----:B------:R-:W-:-:S04]  /*d500*/  FADD.FTZ R205, R205, R204 ;  /* 0x000000cccdcd7221 */ /* 0x000fc80000010000 */
[----:B------:R-:W-:Y:S02]  /*d510*/  FADD.FTZ R206, R206, R205 ;  /* 0x000000cdcece7221 */ /* 0x000fe40000010000 */
[----:B------:R-:W0:Y:S08]  /*d520*/  MUFU.EX2 R179, R179 ;  /* 0x000000b300b37308 */ /* 0x000e300000000800 */
[----:B------:R-:W-:Y:S01]  /*d530*/  MUFU.EX2 R180, R180 ;  /* 0x000000b400b47308 */ /* 0x000fe20000000800 */
[----:B-1----:R-:W-:Y:S01]  /*d540*/  F2FP.BF16.F32.PACK_AB R163, R210, R207 ;  /* 0x000000cfd2a3723e */ /* 0x002fe200000010ff */
[----:B------:R-:W-:-:S04]  /*d550*/  FADD.FTZ R207, R207, R206 ;  /* 0x000000cecfcf7221 */ /* 0x000fc80000010000 */
[----:B------:R-:W-:Y:S01]  /*d560*/  STSM.16.M88.4 [R209], R160 ;  /* 0x000000a0d1007844 */ /* 0x000fe20000000200 */
[----:B------:R-:W-:Y:S01]  /*d570*/  FADD.FTZ R207, R210, R207 ;  /* 0x000000cfd2cf7221 */ /* 0x000fe20000010000 */
[----:B------:R-:W1:Y:S01]  /*d580*/  MUFU.EX2 R181, R181 ;  /* 0x000000b500b57308 */ /* 0x000e620000000800 */
[----:B0-----:R-:W-:Y:S01]  /*d590*/  F2FP.BF16.F32.PACK_AB R156, R179, R178 ;  /* 0x000000b2b39c723e */ /* 0x001fe200000010ff */
[----:B------:R-:W-:-:S04]  /*d5a0*/  FADD.FTZ R178, R178, R177 ;  /* 0x000000b1b2b27221 */ /* 0x000fc80000010000 */
[----:B------:R-:W-:Y:S02]  /*d5b0*/  FADD.FTZ R179, R179, R178 ;  /* 0x000000b2b3b37221 */ /* 0x000fe40000010000 */
[----:B------:R-:W-:Y:S08]  /*d5c0*/  MUFU.EX2 R222, R222 ;  /* 0x000000de00de7308 */ /* 0x000ff00000000800 */
[----:B------:R-:W0:Y:S01]  /*d5d0*/  MUFU.EX2 R223, R223 ;  /* 0x000000df00df7308 */ /* 0x000e220000000800 */
[----:B-1----:R-:W-:Y:S01]  /*d5e0*/  F2FP.BF16.F32.PACK_AB R158, R181, R180 ;  /* 0x000000b4b59e723e */ /* 0x002fe200000010ff */
[----:B------:R-:W-:-:S04]  /*d5f0*/  FADD.FTZ R180, R180, R179 ;  /* 0x000000b3b4b47221 */ /* 0x000fc80000010000 */
[----:B------:R-:W-:Y:S02]  /*d600*/  FADD.FTZ R181, R181, R180 ;  /* 0x000000b4b5b57221 */ /* 0x000fe40000010000 */
[----:B------:R-:W-:Y:S08]  /*d610*/  MUFU.EX2 R226, R226 ;  /* 0x000000e200e27308 */ /* 0x000ff00000000800 */
        /* <DEDUP_REMOVED lines=8> */
[----:B------:R-:W-:Y:S01]  /*d6a0*/  STSM.16.M88.4 [R198], R156 ;  /* 0x0000009cc6007844 */ /* 0x000fe20000000200 */
[----:B------:R-:W-:Y:S01]  /*d6b0*/  FADD.FTZ R226, R227, R226 ;  /* 0x000000e2e3e27221 */ /* 0x000fe20000010000 */
        /* <DEDUP_REMOVED lines=8> */
[----:B------:R-:W-:-:S06]  /*d740*/  FADD.FTZ R199, R199, R182 ;  /* 0x000000b6c7c77221 */ /* 0x000fcc0000010000 */
[----:B------:R-:W1:Y:S08]  /*d750*/  MUFU.EX2 R233, R233 ;  /* 0x000000e900e97308 */ /* 0x000e700000000800 */
[----:B------:R-:W2:Y:S01]  /*d760*/  MUFU.EX2 R171, R171 ;  /* 0x000000ab00ab7308 */ /* 0x000ea20000000800 */
[----:B0-----:R-:W-:Y:S01]  /*d770*/  F2FP.BF16.F32.PACK_AB R153, R232, R231 ;  /* 0x000000e7e899723e */ /* 0x001fe200000010ff */
[----:B------:R-:W-:-:S04]  /*d780*/  FADD.FTZ R231, R231, R226 ;  /* 0x000000e2e7e77221 */ /* 0x000fc80000010000 */
[----:B------:R-:W-:-:S04]  /*d790*/  FADD.FTZ R232, R232, R231 ;  /* 0x000000e7e8e87221 */ /* 0x000fc80000010000 */
[----:B-1----:R-:W-:Y:S01]  /*d7a0*/  FADD.FTZ R232, R233, R232 ;  /* 0x000000e8e9e87221 */ /* 0x002fe20000010000 */
[----:B--2---:R-:W-:-:S05]  /*d7b0*/  F2FP.BF16.F32.PACK_AB R155, R171, R233 ;  /* 0x000000e9ab9b723e */ /* 0x004fca00000010ff */
[----:B------:R0:W-:Y:S01]  /*d7c0*/  STSM.16.M88.4 [R208], R152 ;  /* 0x00000098d0007844 */ /* 0x0001e20000000200 */
[----:B------:R-:W-:-:S06]  /*d7d0*/  WARPGROUP.ARRIVE ;  /* 0x00000000000079c5 */ /* 0x000fcc0000000000 */
[----:B------:R-:W-:Y:S01]  /*d7e0*/  HGMMA.64x256x16.F32.BF16 R24, R164, gdesc[UR4].tnspB, RZ, !UPT, gsb0 ;  /* 0x43e00004a4187df0 */ /* 0x000fe2000c0018ff */
[----:B------:R-:W-:Y:S01]  /*d7f0*/  R2UR UR6, R6 ;  /* 0x00000000060672ca */ /* 0x000fe200000e0000 */
[----:B------:R-:W-:Y:S01]  /*d800*/  IMAD.IADD R6, R23, 0x1, -R184 ;  /* 0x0000000117067824 */ /* 0x000fe200078e0ab8 */
[----:B------:R-:W-:Y:S01]  /*d810*/  R2UR UR7, R7 ;  /* 0x00000000070772ca */ /* 0x000fe200000e0000 */
[----:B------:R-:W-:Y:S01]  /*d820*/  FADD.FTZ R7, R171, R232 ;  /* 0x000000e8ab077221 */ /* 0x000fe20000010000 */
[----:B------:R-:W-:Y:S02]  /*d830*/  WARPGROUP.DEPBAR.LE gsb0, 0x0 ;  /* 0x00008000000079c5 */ /* 0x000fe40000010000 */
[----:B------:R-:W-:-:S15]  /*d840*/  WARPGROUP.ARRIVE ;  /* 0x00000000000079c5 */ /* 0x000fde0000000000 */
[----:B------:R-:W-:-:S06]  /*d850*/  NOP ;  /* 0x0000000000007918 */ /* 0x000fcc0000000000 */
[----:B------:R-:W-:Y:S03]  /*d860*/  HGMMA.64x256x16.F32.BF16 R24, R160, gdesc[UR8].tnspB, R24, gsb0 ;  /* 0x43e00008a0187df0 */ /* 0x000fe60008001818 */
        /* <DEDUP_REMOVED lines=9> */
[----:B------:R1:W-:Y:S06]  /*d900*/  MEMBAR.ALL.CTA ;  /* 0x0000000000007992 */ /* 0x0003ec0000008000 */
[----:B-1----:R-:W1:Y:S01]  /*d910*/  FENCE.VIEW.ASYNC.S ;  /* 0x00000000000073c6 */ /* 0x002e620000000000 */
[----:B0-----:R-:W-:-:S02]  /*d920*/  IMAD R154, R189, 0x40, R6 ;  /* 0x00000040bd9a7824 */ /* 0x001fc400078e0206 */
[----:B------:R-:W-:Y:S02]  /*d930*/  FADD.FTZ R6, R200, R199 ;  /* 0x000000c7c8067221 */ /* 0x000fe40000010000 */
[----:B------:R-:W-:Y:S01]  /*d940*/  VIADD R152, R154, UR4 ;  /* 0x000000049a987c36 */ /* 0x000fe20008000000 */
[----:B-1----:R-:W-:Y:S01]  /*d950*/  NOP ;  /* 0x0000000000007918 */ /* 0x002fe20000000000 */
        /* <DEDUP_REMOVED lines=16> */
.L_x_5469:
[----:B------:R-:W-:-:S06]  /*da60*/  UISETP.NE.AND UP0, UPT, UR5, 0x1, UPT ;  /* 0x000000010500788c */ /* 0x000fcc000bf05270 */
[----:B------:R-:W-:-:S05]  /*da70*/  PLOP3.LUT P2, PT, PT, PT, UP0, 0x80, 0x0 ;  /* 0x000000000000781c */ /* 0x000fca0003f4f008 */
[----:B------:R-:W-:-:S08]  /*da80*/  @UP0 ULDC.64 UR6, c[0x0][0xae0] ;  /* 0x0002b80000060ab9 */ /* 0x000fd00000000a00 */
[----:B------:R-:W-:-:S05]  /*da90*/  @P2 IMAD.HI.U32 R154, R153, UR6, RZ ;  /* 0x00000006999a2c27 */ /* 0x000fca000f8e00ff */
[----:B------:R-:W-:-:S07]  /*daa0*/  @P2 SHF.R.U32.HI R153, RZ, UR7, R154 ;  /* 0x00000007ff992c19 */ /* 0x000fce000801169a */
.L_x_5470:
[----:B------:R-:W-:Y:S05]  /*dab0*/  BSYNC B0 ;  /* 0x0000000000007941 */ /* 0x000fea0003800000 */
.L_x_5468:
[----:B------:R-:W-:-:S04]  /*dac0*/  IMAD.U32 R154, RZ, RZ, UR5 ;  /* 0x00000005ff9a7e24 */ /* 0x000fc8000f8e00ff */
[----:B------:R-:W-:-:S05]  /*dad0*/  IMAD R153, R153, R154, UR5 ;  /* 0x0000000599997e24 */ /* 0x000fca000f8e029a */
[----:B------:R-:W-:-:S07]  /*dae0*/  VIMNMX R152, R152, R153, PT ;  /* 0x0000009998987248 */ /* 0x000fce0003fe0100 */
.L_x_5467:
[----:B------:R-:W-:Y:S01]  /*daf0*/  SHF.R.S32.HI R153, RZ, 0x1f, R152 ;  /* 0x0000001fff997819 */ /* 0x000fe20000011498 */
[----:B------:R-:W-:Y:S01]  /*db00*/  ULDC UR38, c[0x0][0xadc] ;  /* 0x0002b70000267ab9 */ /* 0x000fe20000000800 */
[----:B------:R-:W-:Y:S01]  /*db10*/  ULDC UR41, c[0x0][0xadc] ;  /* 0x0002b70000297ab9 */ /* 0x000fe20000000800 */
[----:B------:R-:W-:Y:S01]  /*db20*/  ULDC UR42, c[0x0][0xad4] ;  /* 0x0002b500002a7ab9 */ /* 0x000fe20000000800 */
[----:B------:R-:W-:Y:S01]  /*db30*/  LEA.HI R153, R153, R152, RZ, 0x6 ;  /* 0x0000009899997211 */ /* 0x000fe200078f30ff */
[----:B------:R-:W-:Y:S01]  /*db40*/  ULDC UR44, c[0x0][0xad4] ;  /* 0x0002b500002c7ab9 */ /* 0x000fe20000000800 */
[----:B------:R-:W-:Y:S01]  /*db50*/  ULDC UR37, c[0x0][0xa80] ;  /* 0x0002a00000257ab9 */ /* 0x000fe20000000800 */
[----:B------:R-:W-:Y:S01]  /*db60*/  ULDC UR40, c[0x0][0xa80] ;  /* 0x0002a00000287ab9 */ /* 0x000fe20000000800 */
[----:B------:R-:W-:Y:S01]  /*db70*/  SHF.R.S32.HI R153, RZ, 0x6, R153 ;  /* 0x00000006ff997819 */ /* 0x000fe20000011499 */
[----:B------:R-:W-:Y:S01]  /*db80*/  ULDC UR39, c[0x0][0xa80] ;  /* 0x0002a00000277ab9 */ /* 0x000fe20000000800 */
[----:B------:R-:W-:Y:S01]  /*db90*/  ULDC UR43, c[0x0][0xad8] ;  /* 0x0002b600002b7ab9 */ /* 0x000fe20000000800 */
[----:B------:R-:W-:Y:S01]  /*dba0*/  ULDC UR45, c[0x0][0xad8] ;  /* 0x0002b600002d7ab9 */ /* 0x000fe20000000800 */
[----:B------:R-:W-:Y:S01]  /*dbb0*/  VIMNMX R210, R212, R153, !PT ;  /* 0x00000099d4d27248 */ /* 0x000fe20007fe0100 */
[----:B------:R-:W-:Y:S03]  /*dbc0*/  BSSY B1, `(.L_x_5471) ;  /* 0x00003d5000017945 */ /* 0x000fe60003800000 */
[----:B------:R-:W-:-:S13]  /*dbd0*/  ISETP.GE.AND P2, PT, R20, R210, PT ;  /* 0x000000d21400720c */ /* 0x000fda0003f46270 */
[----:B------:R-:W-:Y:S05]  /*dbe0*/  @!P2 BRA `(.L_x_5472) ;  /* 0x0000003c0048a947 */ /* 0x000fea0003800000 */
[----:B------:R-:W-:Y:S01]  /*dbf0*/  IADD3 R200, R0, R23, -R184 ;  /* 0x0000001700c87210 */ /* 0x000fe20007ffe8b8 */
[----:B------:R-:W-:Y:S04]  /*dc00*/  BSSY B0, `(.L_x_5473) ;  /* 0x00003cc000007945 */ /* 0x000fe80003800000 */
[----:B------:R-:W-:-:S07]  /*dc10*/  VIADD R200, R200, 0x8 ;  /* 0x00000008c8c87836 */ /* 0x000fce0000000000 */
.L_x_5492:
[----:B------:R-:W-:-:S05]  /*dc20*/  VIADD R201, R19, 0x1 ;  /* 0x0000000113c97836 */ /* 0x000fca0000000000 */
[----:B------:R-:W-:-:S04]  /*dc30*/  ISETP.NE.AND P2, PT, R201, 0x2, PT ;  /* 0x00000002c900780c */ /* 0x000fc80003f45270 */
[----:B------:R-:W-:Y:S02]  /*dc40*/  SEL R21, RZ, 0x1, P2 ;  /* 0x00000001ff157807 */ /* 0x000fe40001000000 */
[----:B------:R-:W-:Y:S02]  /*dc50*/  SEL R201, R201, RZ, P2 ;  /* 0x000000ffc9c97207 */ /* 0x000fe40001000000 */
[----:B------:R-:W-:Y:S01]  /*dc60*/  LOP3.LUT R22, R22, R21, RZ, 0x3c, !PT ;  /* 0x0000001516167212 */ /* 0x000fe200078e3cff */
[----:B--2---:R-:W-:Y:S06]  /*dc70*/  @!P0 BRA `(.L_x_5474) ;  /* 0x0000000000048947 */ /* 0x004fec0003800000 */
[----:B------:R-:W-:Y:S01]  /*dc80*/  BPT.TRAP 0x1 ;  /* 0x000000040000795c */ /* 0x000fe20000300000 */
.L_x_5474:
[----:B------:R-:W-:Y:S01]  /*dc90*/  IMAD R199, R201, 0x8, R18 ;  /* 0x00000008c9c77824 */ /* 0x000fe200078e0212 */
[----:B------:R-:W-:-:S04]  /*dca0*/  SHF.L.U32 R188, R22, 0x1f, RZ ;  /* 0x0000001f16bc7819 */ /* 0x000fc800000006ff */
[----:B------:R0:W1:Y:S01]  /*dcb0*/  SYNCS.PHASECHK.TRANS64.TRYWAIT P2, [R199+URZ+0x38830], R188 ;  /* 0x038830bcc70075a7 */ /* 0x000062000804017f */
[----:B------:R-:W-:Y:S05]  /*dcc0*/  @!P0 BRA `(.L_x_5475) ;  /* 0x0000000000048947 */ /* 0x000fea0003800000 */
[----:B------:R-:W-:Y:S01]  /*dcd0*/  BPT.TRAP 0x1 ;  /* 0x000000040000795c */ /* 0x000fe20000300000 */
.L_x_5475:
[----:B------:R-:W-:Y:S01]  /*dce0*/  BSSY B2, `(.L_x_5476) ;  /* 0x0000006000027945 */ /* 0x000fe20003800000 */
[----:B------:R-:W-:Y:S02]  /*dcf0*/  IMAD R202, R201, 0x200, R190 ;  /* 0x00000200c9ca7824 */ /* 0x000fe400078e02be */
[----:B------:R-:W-:Y:S01]  /*dd00*/  IMAD.MOV.U32 R203, RZ, RZ, 0x40000040 ;  /* 0x40000040ffcb7424 */ /* 0x000fe200078e00ff */
[----:B-1----:R-:W-:Y:S06]  /*dd10*/  @P2 BRA `(.L_x_5477) ;  /* 0x0000000000082947 */ /* 0x002fec0003800000 */
[----:B------:R-:W1:Y:S02]  /*dd20*/  SYNCS.PHASECHK.TRANS64.TRYWAIT P2, [R199+URZ+0x38830], R188 ;  /* 0x038830bcc70075a7 */ /* 0x000e64000804017f */
[----:B-1----:R-:W-:Y:S05]  /*dd30*/  @!P2 BRA `(.L_x_5478) ;  /* 0x000001580090a947 */ /* 0x002fea0003800000 */
.L_x_5477:
[----:B------:R-:W-:Y:S05]  /*dd40*/  BSYNC B2 ;  /* 0x0000000000027941 */ /* 0x000fea0003800000 */
.L_x_5476:
[C---:B------:R-:W-:Y:S01]  /*dd50*/  R2UR UR6, R202.reuse ;  /* 0x00000000ca0672ca */ /* 0x040fe200000e0000 */
[----:B------:R-:W-:Y:S01]  /*dd60*/  WARPGROUP.ARRIVE ;  /* 0x00000000000079c5 */ /* 0x000fe20000000000 */
[----:B------:R-:W-:Y:S01]  /*dd70*/  R2UR UR7, R203 ;  /* 0x00000000cb0772ca */ /* 0x000fe200000e0000 */
[----:B------:R-:W-:Y:S01]  /*dd80*/  VIADD R204, R202, 0x2 ;  /* 0x00000002cacc7836 */ /* 0x000fe20000000000 */
[----:B------:R-:W-:Y:S01]  /*dd90*/  R2UR UR4, R4 ;  /* 0x00000000040472ca */ /* 0x000fe200000e0000 */
[----:B------:R-:W-:Y:S01]  /*dda0*/  IMAD.MOV.U32 R205, RZ, RZ, 0x40000040 ;  /* 0x40000040ffcd7424 */ /* 0x000fe200078e00ff */
[----:B------:R-:W-:Y:S01]  /*ddb0*/  R2UR UR5, R5 ;  /* 0x00000000050572ca */ /* 0x000fe200000e0000 */
[----:B------:R-:W-:-:S12]  /*ddc0*/  IMAD.MOV.U32 R203, RZ, RZ, 0x40000040 ;  /* 0x40000040ffcb7424 */ /* 0x000fd800078e00ff */
        /* <DEDUP_REMOVED lines=28> */
.L_x_5479:
[----:B------:R2:W3:Y:S01]  /*df90*/  SYNCS.PHASECHK.TRANS64.TRYWAIT P2, [R199+URZ+0x38850], R188 ;  /* 0x038850bcc70075a7 */ /* 0x0004e2000804017f */
[----:B------:R-:W-:Y:S05]  /*dfa0*/  @!P0 BRA `(.L_x_5480) ;  /* 0x0000000000048947 */ /* 0x000fea0003800000 */
[----:B------:R-:W-:Y:S01]  /*dfb0*/  BPT.TRAP 0x1 ;  /* 0x000000040000795c */ /* 0x000fe20000300000 */
.L_x_5480:
[----:B------:R-:W-:Y:S04]  /*dfc0*/  BSSY B2, `(.L_x_5481) ;  /* 0x0000004000027945 */ /* 0x000fe80003800000 */
[----:B---3--:R-:W-:Y:S05]  /*dfd0*/  @P2 BRA `(.L_x_5482) ;  /* 0x0000000000082947 */ /* 0x008fea0003800000 */
[----:B------:R-:W3:Y:S02]  /*dfe0*/  SYNCS.PHASECHK.TRANS64.TRYWAIT P2, [R199+URZ+0x38850], R188 ;  /* 0x038850bcc70075a7 */ /* 0x000ee4000804017f */
[----:B---3--:R-:W-:Y:S05]  /*dff0*/  @!P2 BRA `(.L_x_5483) ;  /* 0x0000015400f4a947 */ /* 0x008fea0003800000 */
.L_x_5482:
[----:B------:R-:W-:Y:S05]  /*e000*/  BSYNC B2 ;  /* 0x0000000000027941 */ /* 0x000fea0003800000 */
.L_x_5481:
[----:B------:R-:W-:Y:S01]  /*e010*/  IMAD R202, R201, 0x1000, R191 ;  /* 0x00001000c9ca7824 */ /* 0x000fe200078e02bf */
[----:B------:R-:W-:Y:S01]  /*e020*/  R2UR UR4, R2 ;  /* 0x00000000020472ca */ /* 0x000fe200000e0000 */
[----:B------:R-:W-:Y:S01]  /*e030*/  IMAD.MOV.U32 R203, RZ, RZ, 0x40000040 ;  /* 0x40000040ffcb7424 */ /* 0x000fe200078e00ff */
[----:B------:R-:W-:Y:S01]  /*e040*/  R2UR UR5, R3 ;  /* 0x00000000030572ca */ /* 0x000fe200000e0000 */
[----:B------:R-:W-:Y:S01]  /*e050*/  WARPGROUP.ARRIVE ;  /* 0x00000000000079c5 */ /* 0x000fe20000000000 */
[----:B------:R-:W-:Y:S01]  /*e060*/  R2UR UR6, R202 ;  /* 0x00000000ca0672ca */ /* 0x000fe200000e0000 */
[----:B------:R-:W-:Y:S01]  /*e070*/  VIADD R204, R2, 0x2 ;  /* 0x0000000202cc7836 */ /* 0x000fe20000000000 */
[----:B------:R-:W-:Y:S01]  /*e080*/  R2UR UR7, R203 ;  /* 0x00000000cb0772ca */ /* 0x000fe200000e0000 */
[----:B------:R-:W-:Y:S02]  /*e090*/  IMAD.MOV.U32 R205, RZ, RZ, 0x40000040 ;  /* 0x40000040ffcd7424 */ /* 0x000fe400078e00ff */
[----:B------:R-:W4:Y:S01]  /*e0a0*/  S2R R21, SR_TID.X ;  /* 0x0000000000157919 */ /* 0x000f220000002100 */
[----:B------:R-:W-:Y:S01]  /*e0b0*/  VIADD R206, R202, 0x800 ;  /* 0x00000800cace7836 */ /* 0x000fe20000000000 */
[----:B------:R-:W-:Y:S01]  /*e0c0*/  UISETP.NE.AND UP0, UPT, UR46, URZ, UPT ;  /* 0x0000003f2e00728c */ /* 0x000fe2000bf05270 */
[----:B------:R-:W-:-:S02]  /*e0d0*/  VIADD R207, R2, 0x800 ;  /* 0x0000080002cf7836 */ /* 0x000fc40000000000 */
[----:B0123--:R-:W-:-:S05]  /*e0e0*/  IMAD.MOV.U32 R188, RZ, RZ, 0x4 ;  /* 0x00000004ffbc7424 */ /* 0x00ffca00078e00ff */
        /* <DEDUP_REMOVED lines=9> */
[----:B----4-:R-:W-:-:S06]  /*e180*/  SHF.R.U32.HI R21, RZ, 0x7, R21 ;  /* 0x00000007ff157819 */ /* 0x010fcc0000011615 */
[----:B------:R-:W0:Y:S02]  /*e190*/  SHFL.IDX PT, R21, R21, RZ, 0x1f ;  /* 0x00001fff15157589 */ /* 0x000e2400000e0000 */
[----:B0-----:R-:W-:-:S04]  /*e1a0*/  ISETP.GT.AND P2, PT, R21, 0x7f, PT ;  /* 0x0000007f1500780c */ /* 0x001fc80003f44270 */
        /* <DEDUP_REMOVED lines=184> */
[----:B------:R-:W-:Y:S02]  /*ed30*/  R2UR UR4, R204 ;  /* 0x00000000cc0472ca */ /* 0x000fe400000e0000 */
[----:B------:R-:W-:Y:S02]  /*ed40*/  IADD3 R204, R206, R188, RZ ;  /* 0x000000bccecc7210 */ /* 0x000fe40007ffe0ff */
[----:B------:R-:W-:Y:S01]  /*ed50*/  R2UR UR7, R205 ;  /* 0x00000000cd0772ca */ /* 0x000fe200000e0000 */
[----:B------:R-:W-:Y:S01]  /*ed60*/  IMAD.MOV.U32 R205, RZ, RZ, 0xa00 ;  /* 0x00000a00ffcd7424 */ /* 0x000fe200078e00ff */
[----:B------:R-:W-:Y:S01]  /*ed70*/  R2UR UR6, R204 ;  /* 0x00000000cc0672ca */ /* 0x000fe200000e0000 */
[----:B------:R-:W-:-:S03]  /*ed80*/  IMAD.MOV.U32 R204, RZ, RZ, 0x28 ;  /* 0x00000028ffcc7424 */ /* 0x000fc600078e00ff */
[----:B------:R-:W-:Y:S02]  /*ed90*/  SEL R205, R205, 0x980, P2 ;  /* 0x00000980cdcd7807 */ /* 0x000fe40001000000 */
[----:B------:R-:W-:Y:S02]  /*eda0*/  SEL R204, R204, 0x26, P2 ;  /* 0x00000026cccc7807 */ /* 0x000fe40001000000 */
[----:B------:R-:W-:Y:S02]  /*edb0*/  LOP3.LUT R205, R205, 0xa00, RZ, 0xc0, !PT ;  /* 0x00000a00cdcd7812 */ /* 0x000fe400078ec0ff */
[----:B------:R-:W-:-:S04]  /*edc0*/  LOP3.LUT R207, R204, 0x6, RZ, 0xc0, !PT ;  /* 0x00000006cccf7812 */ /* 0x000fc800078ec0ff */
[CC--:B------:R-:W-:Y:S02]  /*edd0*/  IADD3 R204, R207.reuse, R205.reuse, R2 ;  /* 0x000000cdcfcc7210 */ /* 0x0c0fe40007ffe002 */
[----:B------:R-:W-:Y:S01]  /*ede0*/  IADD3 R206, R207, R205, R202 ;  /* 0x000000cdcfce7210 */ /* 0x000fe20007ffe0ca */
[----:B------:R-:W-:Y:S02]  /*edf0*/  IMAD.MOV.U32 R205, RZ, RZ, 0x40000040 ;  /* 0x40000040ffcd7424 */ /* 0x000fe400078e00ff */
[----:B------:R-:W-:Y:S01]  /*ee00*/  IMAD.MOV.U32 R207, RZ, RZ, 0x40000040 ;  /* 0x40000040ffcf7424 */ /* 0x000fe200078e00ff */
[----:B------:R-:W-:Y:S02]  /*ee10*/  WARPGROUP.DEPBAR.LE gsb0, 0x0 ;  /* 0x00008000000079c5 */ /* 0x000fe40000010000 */
[----:B------:R-:W-:-:S06]  /*ee20*/  WARPGROUP.ARRIVE ;  /* 0x00000000000079c5 */ /* 0x000fcc0000000000 */
[----:B------:R-:W-:Y:S01]  /*ee30*/  HGMMA.64x64x16.F32.BF16 R152, gdesc[UR4], R152, gsb0 ;  /* 0x00e00000049879f0 */ /* 0x000fe20008001898 */
[----:B------:R-:W-:Y:S02]  /*ee40*/  R2UR UR4, R204 ;  /* 0x00000000cc0472ca */ /* 0x000fe400000e0000 */
[----:B------:R-:W-:Y:S01]  /*ee50*/  R2UR UR5, R205 ;  /* 0x00000000cd0572ca */ /* 0x000fe200000e0000 */
[----:B------:R-:W-:Y:S01]  /*ee60*/  IMAD.MOV.U32 R205, RZ, RZ, 0x40000040 ;  /* 0x40000040ffcd7424 */ /* 0x000fe200078e00ff */
[----:B------:R-:W-:Y:S01]  /*ee70*/  R2UR UR6, R206 ;  /* 0x00000000ce0672ca */ /* 0x000fe200000e0000 */
[----:B------:R-:W-:Y:S01]  /*ee80*/  VIADD R206, R2, 0xa00 ;  /* 0x00000a0002ce7836 */ /* 0x000fe20000000000 */
[----:B------:R-:W-:Y:S01]  /*ee90*/  R2UR UR7, R207 ;  /* 0x00000000cf0772ca */ /* 0x000fe200000e0000 */
[----:B------:R-:W-:Y:S02]  /*eea0*/  VIADD R207, R202, 0xa00 ;  /* 0x00000a00cacf7836 */ /* 0x000fe40000000000 */
[----:B------:R-:W-:Y:S01]  /*eeb0*/  IMAD.IADD R204, R206, 0x1, R21 ;  /* 0x00000001cecc7824 */ /* 0x000fe200078e0215 */
[----:B------:R-:W-:-:S02]  /*eec0*/  WARPGROUP.DEPBAR.LE gsb0, 0x0 ;  /* 0x00008000000079c5 */ /* 0x000fc40000010000 */
[----:B------:R-:W-:-:S07]  /*eed0*/  WARPGROUP.ARRIVE ;  /* 0x00000000000079c5 */ /* 0x000fce0000000000 */
        /* <DEDUP_REMOVED lines=120> */
[--C-:B------:R-:W-:Y:S01]  /*f660*/  IMAD.IADD R204, R203, 0x1, R206.reuse ;  /* 0x00000001cbcc7824 */ /* 0x100fe200078e02ce */
[----:B------:R-:W-:Y:S01]  /*f670*/  R2UR UR5, R205 ;  /* 0x00000000cd0572ca */ /* 0x000fe200000e0000 */
[----:B------:R-:W-:Y:S02]  /*f680*/  IMAD.MOV.U32 R205, RZ, RZ, 0x40000040 ;  /* 0x40000040ffcd7424 */ /* 0x000fe400078e00ff */
[----:B------:R-:W-:Y:S01]  /*f690*/  IMAD.IADD R206, R188, 0x1, R206 ;  /* 0x00000001bcce7824 */ /* 0x000fe200078e02ce */
[----:B------:R-:W-:Y:S01]  /*f6a0*/  R2UR UR6, R204 ;  /* 0x00000000cc0672ca */ /* 0x000fe200000e0000 */
[----:B------:R-:W-:Y:S01]  /*f6b0*/  IMAD.IADD R204, R207, 0x1, R188 ;  /* 0x00000001cfcc7824 */ /* 0x000fe200078e02bc */
[----:B------:R-:W-:Y:S01]  /*f6c0*/  R2UR UR7, R205 ;  /* 0x00000000cd0772ca */ /* 0x000fe200000e0000 */
[----:B------:R-:W-:-:S02]  /*f6d0*/  IMAD.MOV.U32 R205, RZ, RZ, 0x40000040 ;  /* 0x40000040ffcd7424 */ /* 0x000fc400078e00ff */
[----:B------:R-:W-:Y:S02]  /*f6e0*/  IMAD.MOV.U32 R207, RZ, RZ, 0x40000040 ;  /* 0x40000040ffcf7424 */ /* 0x000fe400078e00ff */
[----:B------:R-:W-:Y:S02]  /*f6f0*/  IMAD.MOV.U32 R188, RZ, RZ, 0x1000 ;  /* 0x00001000ffbc7424 */ /* 0x000fe400078e00ff */
[----:B------:R-:W-:-:S03]  /*f700*/  IMAD.MOV.U32 R203, RZ, RZ, 0x40000040 ;  /* 0x40000040ffcb7424 */ /* 0x000fc600078e00ff */
[----:B------:R-:W-:Y:S02]  /*f710*/  SEL R188, R188, 0xf80, P2 ;  /* 0x00000f80bcbc7807 */ /* 0x000fe40001000000 */
[----:B------:R-:W-:Y:S02]  /*f720*/  PLOP3.LUT P2, PT, PT, PT, UP0, 0x40, 0x0 ;  /* 0x000000000000781c */ /* 0x000fe40003f4e808 */
[----:B------:R-:W-:-:S04]  /*f730*/  LOP3.LUT R188, R188, 0x1e00, RZ, 0xc0, !PT ;  /* 0x00001e00bcbc7812 */ /* 0x000fc800078ec0ff */
[----:B------:R-:W-:Y:S01]  /*f740*/  IADD3 R202, R21, R188, R202 ;  /* 0x000000bc15ca7210 */ /* 0x000fe20007ffe0ca */
[----:B------:R-:W-:Y:S02]  /*f750*/  WARPGROUP.DEPBAR.LE gsb0, 0x0 ;  /* 0x00008000000079c5 */ /* 0x000fe40000010000 */
[----:B------:R-:W-:-:S06]  /*f760*/  WARPGROUP.ARRIVE ;  /* 0x00000000000079c5 */ /* 0x000fcc0000000000 */
[----:B------:R-:W-:Y:S01]  /*f770*/  HGMMA.64x64x16.F32.BF16 R152, gdesc[UR4], R152, gsb0 ;  /* 0x00e00000049879f0 */ /* 0x000fe20008001898 */
[----:B------:R-:W-:Y:S02]  /*f780*/  R2UR UR4, R204 ;  /* 0x00000000cc0472ca */ /* 0x000fe400000e0000 */
[----:B------:R-:W-:Y:S01]  /*f790*/  R2UR UR5, R205 ;  /* 0x00000000cd0572ca */ /* 0x000fe200000e0000 */
[----:B------:R-:W-:Y:S01]  /*f7a0*/  IMAD.MOV.U32 R205, RZ, RZ, 0x40000040 ;  /* 0x40000040ffcd7424 */ /* 0x000fe200078e00ff */
[----:B------:R-:W-:Y:S02]  /*f7b0*/  R2UR UR6, R206 ;  /* 0x00000000ce0672ca */ /* 0x000fe400000e0000 */
[----:B------:R-:W-:Y:S02]  /*f7c0*/  R2UR UR7, R207 ;  /* 0x00000000cf0772ca */ /* 0x000fe400000e0000 */
[----:B------:R-:W-:Y:S01]  /*f7d0*/  IADD3 R204, R21, R188, R2 ;  /* 0x000000bc15cc7210 */ /* 0x000fe20007ffe002 */
[----:B------:R-:W-:-:S02]  /*f7e0*/  @!P1 VIADD R21, R199, 0x38840 ;  /* 0x00038840c7159836 */ /* 0x000fc40000000000 */
[----:B------:R-:W-:-:S03]  /*f7f0*/  IMAD.U32 R188, RZ, RZ, UR42 ;  /* 0x0000002affbc7e24 */ /* 0x000fc6000f8e00ff */
[----:B------:R-:W-:Y:S02]  /*f800*/  @!P1 PRMT R21, RZ, 0x654, R21 ;  /* 0x00000654ff159816 */ /* 0x000fe40000000015 */
[----:B------:R-:W-:Y:S01]  /*f810*/  LOP3.LUT R207, RZ, R188, RZ, 0x33, !PT ;  /* 0x000000bcffcf7212 */ /* 0x000fe200078e33ff */
        /* <DEDUP_REMOVED lines=11> */
[----:B------:R0:W-:Y:S02]  /*f8d0*/  @!P1 SYNCS.ARRIVE.TRANS64.RED.A1T0 RZ, [R21+URZ], RZ ;  /* 0x000000ff15ff99a7 */ /* 0x0001e4000810043f */
[----:B0-----:R-:W-:-:S05]  /*f8e0*/  IMAD.SHL.U32 R21, R20, 0x40, RZ ;  /* 0x0000004014157824 */ /* 0x001fca00078e00ff */
[----:B------:R-:W-:-:S04]  /*f8f0*/  IADD3 R202, R23, 0x1, -R21 ;  /* 0x0000000117ca7810 */ /* 0x000fc80007ffe815 */
[----:B------:R-:W-:-:S05]  /*f900*/  IADD3 R202, -R185, R202, -R184 ;  /* 0x000000cab9ca7210 */ /* 0x000fca0007ffe9b8 */
[----:B------:R-:W-:Y:S02]  /*f910*/  IMAD.IADD R207, R207, 0x1, R202 ;  /* 0x00000001cfcf7824 */ /* 0x000fe400078e02ca */
[----:B------:R-:W-:Y:S02]  /*f920*/  VIADD R206, R202, UR45 ;  /* 0x0000002dcace7c36 */ /* 0x000fe40008000000 */
[C---:B------:R-:W-:Y:S02]  /*f930*/  IMAD.IADD R204, R0.reuse, 0x1, R207 ;  /* 0x0000000100cc7824 */ /* 0x040fe400078e02cf */
[----:B------:R-:W-:Y:S01]  /*f940*/  IMAD.IADD R205, R0, 0x1, R206 ;  /* 0x0000000100cd7824 */ /* 0x000fe200078e02ce */
[----:B------:R-:W-:Y:S06]  /*f950*/  @P2 BRA `(.L_x_5484) ;  /* 0x0000000000582947 */ /* 0x000fec0003800000 */
[----:B------:R-:W-:Y:S01]  /*f960*/  IADD3 R223, R0, R23, -R184 ;  /* 0x0000001700df7210 */ /* 0x000fe20007ffe8b8 */
[----:B------:R-:W-:Y:S03]  /*f970*/  BSSY B2, `(.L_x_5485) ;  /* 0x0000010000027945 */ /* 0x000fe60003800000 */
        /* <DEDUP_REMOVED lines=10> */
.L_x_5486:
[----:B------:R-:W-:-:S05]  /*fa20*/  IMAD.U32 R222, RZ, RZ, UR41 ;  /* 0x00000029ffde7e24 */ /* 0x000fca000f8e00ff */
[----:B------:R-:W-:-:S13]  /*fa30*/  ISETP.NE.AND P2, PT, R222, 0x1, PT ;  /* 0x00000001de00780c */ /* 0x000fda0003f45270 */
[----:B------:R-:W0:Y:S02]  /*fa40*/  @P2 LDC.64 R202, c[0x0][0xae0] ;  /* 0x0002b800ffca2b82 */ /* 0x000e240000000a00 */
[----:B0-----:R-:W-:-:S05]  /*fa50*/  @P2 IMAD.HI.U32 R202, R223, R202, RZ ;  /* 0x000000cadfca2227 */ /* 0x001fca00078e00ff */
[----:B------:R-:W-:-:S07]  /*fa60*/  @P2 SHF.R.U32.HI R223, RZ, R203, R202 ;  /* 0x000000cbffdf2219 */ /* 0x000fce00000116ca */
.L_x_5487:
[----:B------:R-:W-:Y:S05]  /*fa70*/  BSYNC B2 ;  /* 0x0000000000027941 */ /* 0x000fea0003800000 */
.L_x_5485:
[----:B------:R-:W-:-:S04]  /*fa80*/  IMAD R202, R223, R222, -R21 ;  /* 0x000000dedfca7224 */ /* 0x000fc800078e0a15 */
[----:B------:R-:W-:-:S05]  /*fa90*/  IMAD.IADD R203, R202, 0x1, -R185 ;  /* 0x00000001cacb7824 */ /* 0x000fca00078e0ab9 */
[----:B------:R-:W-:Y:S02]  /*faa0*/  VIADDMNMX R205, R203, R222, R205, PT ;  /* 0x000000decbcd7246 */ /* 0x000fe400038001cd */
[----:B------:R-:W-:-:S07]  /*fab0*/  VIMNMX R204, R204, R203, !PT ;  /* 0x000000cbcccc7248 */ /* 0x000fce0007fe0100 */
.L_x_5484:
        /* <DEDUP_REMOVED lines=57> */
[----:B------:R-:W-:Y:S01]  /*fe50*/  IMAD.U32 R168, RZ, RZ, UR41 ;  /* 0x00000029ffa87e24 */ /* 0x000fe2000f8e00ff */
[----:B------:R-:W-:-:S04]  /*fe60*/  IADD3 R169, R0, R23, -R184 ;  /* 0x0000001700a97210 */ /* 0x000fc80007ffe8b8 */
[----:B------:R-:W-:Y:S01]  /*fe70*/  ISETP.NE.AND P3, PT, R168, 0x1, PT ;  /* 0x00000001a800780c */ /* 0x000fe20003f65270 */
[----:B------:R-:W-:-:S05]  /*fe80*/  VIADD R169, R169, 0x8 ;  /* 0x00000008a9a97836 */ /* 0x000fca0000000000 */
[----:B------:R-:W-:-:S07]  /*fe90*/  LOP3.LUT R169, RZ, R169, RZ, 0x33, !PT ;  /* 0x000000a9ffa97212 */ /* 0x000fce00078e33ff */
[----:B------:R-:W0:Y:S02]  /*fea0*/  @P3 LDC.64 R152, c[0x0][0xae0] ;  /* 0x0002b800ff983b82 */ /* 0x000e240000000a00 */
[----:B0-----:R-:W-:-:S05]  /*feb0*/  @P3 IMAD.HI.U32 R152, R169, R152, RZ ;  /* 0x00000098a9983227 */ /* 0x001fca00078e00ff */
[----:B------:R-:W-:-:S04]  /*fec0*/  @P3 SHF.R.U32.HI R169, RZ, R153, R152 ;  /* 0x00000099ffa93219 */ /* 0x000fc80000011698 */
[----:B------:R-:W-:Y:S01]  /*fed0*/  LOP3.LUT R152, RZ, R169, RZ, 0x33, !PT ;  /* 0x000000a9ff987212 */ /* 0x000fe200078e33ff */
[----:B------:R-:W-:Y:S06]  /*fee0*/  BRA `(.L_x_5491) ;  /* 0x0000000000187947 */ /* 0x000fec0003800000 */
.L_x_5490:
[----:B------:R-:W-:-:S05]  /*fef0*/  IMAD.U32 R168, RZ, RZ, UR41 ;  /* 0x00000029ffa87e24 */ /* 0x000fca000f8e00ff */
[----:B------:R-:W-:-:S13]  /*ff00*/  ISETP.NE.AND P3, PT, R168, 0x1, PT ;  /* 0x00000001a800780c */ /* 0x000fda0003f65270 */
[----:B------:R-:W0:Y:S02]  /*ff10*/  @P3 LDC.64 R152, c[0x0][0xae0] ;  /* 0x0002b800ff983b82 */ /* 0x000e240000000a00 */
[----:B0-----:R-:W-:-:S04]  /*ff20*/  @P3 IMAD.HI.U32 R204, R200, R152, RZ ;  /* 0x00000098c8cc3227 */ /* 0x001fc800078e00ff */
[----:B------:R-:W-:Y:S01]  /*ff30*/  IMAD.MOV.U32 R152, RZ, RZ, R200 ;  /* 0x000000ffff987224 */ /* 0x000fe200078e00c8 */
[----:B------:R-:W-:-:S07]  /*ff40*/  @P3 SHF.R.U32.HI R152, RZ, R153, R204 ;  /* 0x00000099ff983219 */ /* 0x000fce00000116cc */
.L_x_5491:
[----:B------:R-:W-:Y:S05]  /*ff50*/  BSYNC B2 ;  /* 0x0000000000027941 */ /* 0x000fea0003800000 */
.L_x_5489:
[----:B------:R-:W-:-:S04]  /*ff60*/  IMAD R152, R152, R168, -R21 ;  /* 0x000000a898987224 */ /* 0x000fc800078e0a15 */
[----:B------:R-:W-:-:S05]  /*ff70*/  IMAD.IADD R21, R152, 0x1, -R185 ;  /* 0x0000000198157824 */ /* 0x000fca00078e0ab9 */
[----:B------:R-:W-:Y:S02]  /*ff80*/  VIADDMNMX R206, R21, R168, R206, PT ;  /* 0x000000a815ce7246 */ /* 0x000fe400038001ce */
[----:B------:R-:W-:-:S07]  /*ff90*/  VIMNMX R207, R207, R21, !PT ;  /* 0x00000015cfcf7248 */ /* 0x000fce0007fe0100 */
.L_x_5488:
[----:B------:R-:W-:Y:S01]  /*ffa0*/  FMNMX.FTZ R152, R202, R14, !PT ;  /* 0x0000000eca987209 */ /* 0x000fe20007810000 */
[----:B------:R-:W-:Y:S01]  /*ffb0*/  IMAD.MOV.U32 R169, RZ, RZ, 0x40000040 ;  /* 0x40000040ffa97424 */ /* 0x000fe200078e00ff */
[----:B------:R-:W-:Y:S01]  /*ffc0*/  ISETP.GT.AND P4, PT, R207, 0x9, P2 ;  /* 0x00000009cf00780c */ /* 0x000fe20001784270 */
[----:B------:R-:W-:Y:S01]  /*ffd0*/  IMAD R168, R201, 0x1000, R193 ;  /* 0x00001000c9a87824 */ /* 0x000fe200078e02c1 */
[----:B------:R-:W-:Y:S01]  /*ffe0*/  FMNMX.FTZ R21, R203, R152, !PT ;  /* 0x00000098cb157209 */ /* 0x000fe20007810000 */
[----:B------:R-:W-:Y:S01]  /*fff0*/  @!P1 VIADD R199, R199, 0x38860 ;  /* 0x00038860c7c79836 */ /* 0x000fe20000000000 */
[C---:B------:R-:W-:Y:S02]  /*10000*/  ISETP.GT.AND P6, PT, R207.reuse, 0x8, P2 ;  /* 0x00000008cf00780c */ /* 0x040fe400017c4270 */
[----:B------:R-:W-:Y:S02]  /*10010*/  FMNMX.FTZ R152, R156, R21, !PT ;  /* 0x000000159c987209 */ /* 0x000fe40007810000 */
[----:B------:R-:W-:-:S02]  /*10020*/  ISETP.GT.AND P5, PT, R207, 0x10, P2 ;  /* 0x00000010cf00780c */ /* 0x000fc400017a4270 */
[----:B------:R-:W-:Y:S02]  /*10030*/  FMNMX.FTZ R21, R157, R152, !PT ;  /* 0x000000989d157209 */ /* 0x000fe40007810000 */
[----:B------:R-:W-:Y:S02]  /*10040*/  ISETP.LT.OR P4, PT, R206, 0xa, P4 ;  /* 0x0000000ace00780c */ /* 0x000fe40002781670 */
[----:B------:R-:W-:Y:S02]  /*10050*/  FMNMX.FTZ R152, R160, R21, !PT ;  /* 0x00000015a0987209 */ /* 0x000fe40007810000 */
[C---:B------:R-:W-:Y:S02]  /*10060*/  ISETP.LT.OR P6, PT, R206.reuse, 0x9, P6 ;  /* 0x00000009ce00780c */ /* 0x040fe400037c1670 */
        /* <DEDUP_REMOVED lines=9> */
[----:B------:R-:W-:Y:S02]  /*10100*/  FSEL R162, R162, -INF , !P5 ;  /* 0xff800000a2a27808 */ /* 0x000fe40006800000 */
[----:B------:R-:W-:Y:S02]  /*10110*/  FMNMX.FTZ R152, R172, R21, !PT ;  /* 0x00000015ac987209 */ /* 0x000fe40007810000 */
[----:B------:R-:W-:Y:S02]  /*10120*/  ISETP.GT.AND P6, PT, R207, 0x18, P2 ;  /* 0x00000018cf00780c */ /* 0x000fe400017c4270 */
[----:B------:R-:W-:Y:S02]  /*10130*/  FMNMX.FTZ R21, R173, R152, !PT ;  /* 0x00000098ad157209 */ /* 0x000fe40007810000 */
[----:B------:R-:W-:-:S02]  /*10140*/  ISETP.GT.AND P5, PT, R207, 0x20, P2 ;  /* 0x00000020cf00780c */ /* 0x000fc400017a4270 */
[----:B------:R-:W-:Y:S02]  /*10150*/  FMNMX.FTZ R152, R176, R21, !PT ;  /* 0x00000015b0987209 */ /* 0x000fe40007810000 */
[----:B------:R-:W-:Y:S02]  /*10160*/  ISETP.LT.OR P4, PT, R206, 0x1a, P4 ;  /* 0x0000001ace00780c */ /* 0x000fe40002781670 */
[----:B------:R-:W-:Y:S02]  /*10170*/  FMNMX.FTZ R21, R177, R152, !PT ;  /* 0x00000098b1157209 */ /* 0x000fe40007810000 */
[----:B------:R-:W-:Y:S02]  /*10180*/  R2UR UR7, R169 ;  /* 0x00000000a90772ca */ /* 0x000fe400000e0000 */
[----:B------:R-:W-:Y:S02]  /*10190*/  FMNMX.FTZ R152, R180, R21, !PT ;  /* 0x00000015b4987209 */ /* 0x000fe40007810000 */
[----:B------:R-:W-:-:S02]  /*101a0*/  ISETP.LT.OR P6, PT, R206, 0x19, P6 ;  /* 0x00000019ce00780c */ /* 0x000fc400037c1670 */
[----:B------:R-:W-:Y:S02]  /*101b0*/  FMNMX.FTZ R152, R181, R152, !PT ;  /* 0x00000098b5987209 */ /* 0x000fe40007810000 */
[----:B------:R-:W-:Y:S02]  /*101c0*/  ISETP.LT.OR P5, PT, R206, 0x21, P5 ;  /* 0x00000021ce00780c */ /* 0x000fe40002fa1670 */
[----:B------:R-:W-:Y:S01]  /*101d0*/  FSEL R167, R167, -INF , !P4 ;  /* 0xff800000a7a77808 */ /* 0x000fe20006000000 */
[----:B------:R-:W0:Y:S01]  /*101e0*/  SHFL.BFLY PT, R21, R152, 0x2, 0x1f ;  /* 0x0c401f0098157f89 */ /* 0x000e2200000e0000 */
[C---:B------:R-:W-:Y:S02]  /*101f0*/  ISETP.GT.AND P4, PT, R207.reuse, RZ, P2 ;  /* 0x000000ffcf00720c */ /* 0x040fe40001784270 */
[----:B------:R-:W-:Y:S02]  /*10200*/  FSEL R166, R166, -INF , !P6 ;  /* 0xff800000a6a67808 */ /* 0x000fe40007000000 */
[----:B------:R-:W-:-:S02]  /*10210*/  ISETP.GT.AND P6, PT, R207, 0x28, P2 ;  /* 0x00000028cf00780c */ /* 0x000fc400017c4270 */
[----:B------:R-:W-:Y:S02]  /*10220*/  ISETP.GT.AND P3, PT, R207, 0x1, P2 ;  /* 0x00000001cf00780c */ /* 0x000fe40001764270 */
[C---:B------:R-:W-:Y:S02]  /*10230*/  ISETP.LT.OR P4, PT, R206.reuse, 0x1, P4 ;  /* 0x00000001ce00780c */ /* 0x040fe40002781670 */
[C---:B------:R-:W-:Y:S02]  /*10240*/  ISETP.LT.OR P6, PT, R206.reuse, 0x29, P6 ;  /* 0x00000029ce00780c */ /* 0x040fe400037c1670 */
[----:B------:R-:W-:Y:S02]  /*10250*/  ISETP.LT.OR P3, PT, R206, 0x2, P3 ;  /* 0x00000002ce00780c */ /* 0x000fe40001f61670 */
[----:B------:R-:W-:Y:S02]  /*10260*/  FSEL R154, R154, -INF , !P4 ;  /* 0xff8000009a9a7808 */ /* 0x000fe40006000000 */
[----:B------:R-:W-:-:S02]  /*10270*/  FSEL R204, R174, -INF , !P6 ;  /* 0xff800000aecc7808 */ /* 0x000fc40007000000 */
[----:B------:R-:W-:Y:S02]  /*10280*/  FSEL R155, R155, -INF , !P3 ;  /* 0xff8000009b9b7808 */ /* 0x000fe40005800000 */
[----:B------:R-:W-:Y:S02]  /*10290*/  FMNMX.FTZ R174, R154, R15, !PT ;  /* 0x0000000f9aae7209 */ /* 0x000fe40007810000 */
[----:B------:R-:W-:Y:S02]  /*102a0*/  ISETP.GT.AND P3, PT, R207, 0x11, P2 ;  /* 0x00000011cf00780c */ /* 0x000fe40001764270 */
[----:B0-----:R-:W-:Y:S02]  /*102b0*/  FMNMX.FTZ R169, R152, R21, !PT ;  /* 0x0000001598a97209 */ /* 0x001fe40007810000 */
[----:B------:R-:W-:Y:S02]  /*102c0*/  FSEL R152, R170, -INF , !P5 ;  /* 0xff800000aa987808 */ /* 0x000fe40006800000 */
[----:B------:R-:W-:Y:S01]  /*102d0*/  FMNMX.FTZ R21, R155, R174, !PT ;  /* 0x000000ae9b157209 */ /* 0x000fe20007810000 */
[----:B------:R-:W0:Y:S01]  /*102e0*/  SHFL.BFLY PT, R170, R169, 0x1, 0x1f ;  /* 0x0c201f00a9aa7f89 */ /* 0x000e2200000e0000 */
[----:B------:R-:W-:-:S02]  /*102f0*/  ISETP.LT.OR P3, PT, R206, 0x12, P3 ;  /* 0x00000012ce00780c */ /* 0x000fc40001f61670 */
[----:B------:R-:W-:Y:S02]  /*10300*/  FMNMX.FTZ R174, R158, R21, !PT ;  /* 0x000000159eae7209 */ /* 0x000fe40007810000 */
[----:B------:R-:W-:Y:S02]  /*10310*/  FSEL R163, R163, -INF , !P3 ;  /* 0xff800000a3a37808 */ /* 0x000fe40005800000 */
[----:B------:R-:W-:Y:S02]  /*10320*/  ISETP.GT.AND P3, PT, R207, 0x21, P2 ;  /* 0x00000021cf00780c */ /* 0x000fe40001764270 */
[----:B------:R-:W-:Y:S02]  /*10330*/  FMNMX.FTZ R21, R159, R174, !PT ;  /* 0x000000ae9f157209 */ /* 0x000fe40007810000 */
[----:B------:R-:W-:Y:S02]  /*10340*/  ISETP.LT.OR P3, PT, R206, 0x22, P3 ;  /* 0x00000022ce00780c */ /* 0x000fe40001f61670 */
[----:B------:R-:W-:-:S02]  /*10350*/  ISETP.GT.AND P5, PT, R207, 0x29, P2 ;  /* 0x00000029cf00780c */ /* 0x000fc400017a4270 */
[----:B------:R-:W-:Y:S02]  /*10360*/  FSEL R153, R171, -INF , !P3 ;  /* 0xff800000ab997808 */ /* 0x000fe40005800000 */
[C---:B------:R-:W-:Y:S02]  /*10370*/  ISETP.GT.AND P3, PT, R207.reuse, 0x30, P2 ;  /* 0x00000030cf00780c */ /* 0x040fe40001764270 */
[C---:B------:R-:W-:Y:S02]  /*10380*/  ISETP.LT.OR P5, PT, R206.reuse, 0x2a, P5 ;  /* 0x0000002ace00780c */ /* 0x040fe40002fa1670 */
[----:B------:R-:W-:Y:S02]  /*10390*/  ISETP.GT.AND P4, PT, R207, 0x31, P2 ;  /* 0x00000031cf00780c */ /* 0x000fe40001784270 */
[----:B------:R-:W-:Y:S02]  /*103a0*/  ISETP.LT.OR P3, PT, R206, 0x31, P3 ;  /* 0x00000031ce00780c */ /* 0x000fe40001f61670 */
[----:B0-----:R-:W-:-:S02]  /*103b0*/  FMNMX.FTZ R169, R169, R170, !PT ;  /* 0x000000aaa9a97209 */ /* 0x001fc40007810000 */
[----:B------:R-:W-:Y:S01]  /*103c0*/  FMNMX.FTZ R170, R162, R21, !PT ;  /* 0x00000015a2aa7209 */ /* 0x000fe20007810000 */
[----:B------:R-:W-:Y:S01]  /*103d0*/  IMAD.U32 R21, RZ, RZ, UR40 ;  /* 0x00000028ff157e24 */ /* 0x000fe2000f8e00ff */
[----:B------:R-:W-:Y:S02]  /*103e0*/  FSEL R205, R175, -INF , !P5 ;  /* 0xff800000afcd7808 */ /* 0x000fe40006800000 */
[----:B------:R-:W-:Y:S02]  /*103f0*/  FMNMX.FTZ R171, R163, R170, !PT ;  /* 0x000000aaa3ab7209 */ /* 0x000fe40007810000 */
[C---:B------:R-:W-:Y:S02]  /*10400*/  ISETP.GT.AND P6, PT, R207.reuse, 0x38, P2 ;  /* 0x00000038cf00780c */ /* 0x040fe400017c4270 */
[----:B------:R-:W-:Y:S02]  /*10410*/  FMNMX.FTZ R170, R166, R171, !PT ;  /* 0x000000aba6aa7209 */ /* 0x000fe40007810000 */
[----:B------:R-:W-:-:S02]  /*10420*/  ISETP.GT.AND P2, PT, R207, 0x39, P2 ;  /* 0x00000039cf00780c */ /* 0x000fc40001744270 */
[----:B------:R-:W-:Y:S02]  /*10430*/  FMNMX.FTZ R171, R167, R170, !PT ;  /* 0x000000aaa7ab7209 */ /* 0x000fe40007810000 */
[----:B------:R-:W-:Y:S02]  /*10440*/  ISETP.LT.OR P4, PT, R206, 0x32, P4 ;  /* 0x00000032ce00780c */ /* 0x000fe40002781670 */
[----:B------:R-:W-:Y:S02]  /*10450*/  FMNMX.FTZ R170, R152, R171, !PT ;  /* 0x000000ab98aa7209 */ /* 0x000fe40007810000 */
[----:B------:R-:W-:Y:S02]  /*10460*/  FSEL R207, R178, -INF , !P3 ;  /* 0xff800000b2cf7808 */ /* 0x000fe40005800000 */
[----:B------:R-:W-:Y:S02]  /*10470*/  FMNMX.FTZ R171, R153, R170, !PT ;  /* 0x000000aa99ab7209 */ /* 0x000fe40007810000 */
[----:B------:R-:W-:-:S02]  /*10480*/  ISETP.LT.OR P6, PT, R206, 0x39, P6 ;  /* 0x00000039ce00780c */ /* 0x000fc400037c1670 */
[----:B------:R-:W-:Y:S02]  /*10490*/  FMNMX.FTZ R170, R204, R171, !PT ;  /* 0x000000abccaa7209 */ /* 0x000fe40007810000 */
[----:B------:R-:W-:Y:S02]  /*104a0*/  FSEL R226, R179, -INF , !P4 ;  /* 0xff800000b3e27808 */ /* 0x000fe40006000000 */
[----:B------:R-:W-:Y:S02]  /*104b0*/  FMNMX.FTZ R170, R205, R170, !PT ;  /* 0x000000aacdaa7209 */ /* 0x000fe40007810000 */
[----:B------:R-:W-:Y:S01]  /*104c0*/  ISETP.LT.OR P2, PT, R206, 0x3a, P2 ;  /* 0x0000003ace00780c */ /* 0x000fe20001741670 */
[----:B------:R-:W-:Y:S01]  /*104d0*/  FMUL.FTZ R206, R169, R21 ;  /* 0x00000015a9ce7220 */ /* 0x000fe20000410000 */
[----:B------:R-:W-:Y:S02]  /*104e0*/  FMNMX.FTZ R171, R207, R170, !PT ;  /* 0x000000aacfab7209 */ /* 0x000fe40007810000 */
[----:B------:R-:W-:-:S02]  /*104f0*/  FSEL R182, R182, -INF , !P6 ;  /* 0xff800000b6b67808 */ /* 0x000fc40007000000 */
[----:B------:R-:W-:Y:S02]  /*10500*/  FMNMX.FTZ R171, R226, R171, !PT ;  /* 0x000000abe2ab7209 */ /* 0x000fe40007810000 */
[----:B------:R-:W-:Y:S02]  /*10510*/  FSEL R183, R183, -INF , !P2 ;  /* 0xff800000b7b77808 */ /* 0x000fe40005000000 */
[----:B------:R-:W-:Y:S02]  /*10520*/  FMNMX.FTZ R178, R182, R171, !PT ;  /* 0x000000abb6b27209 */ /* 0x000fe40007810000 */
[----:B------:R-:W-:Y:S02]  /*10530*/  FSETP.NEU.FTZ.AND P5, PT, R169, -INF , PT ;  /* 0xff800000a900780b */ /* 0x000fe40003fbd000 */
[----:B------:R-:W-:Y:S02]  /*10540*/  FMNMX.FTZ R178, R183, R178, !PT ;  /* 0x000000b2b7b27209 */ /* 0x000fe40007810000 */
[----:B------:R-:W-:-:S02]  /*10550*/  FSEL R206, R206, RZ, P5 ;  /* 0x000000ffcece7208 */ /* 0x000fc40002800000 */
[----:B------:R-:W-:Y:S01]  /*10560*/  R2UR UR6, R168 ;  /* 0x00000000a80672ca */ /* 0x000fe200000e0000 */
[----:B------:R-:W0:Y:S01]  /*10570*/  SHFL.BFLY PT, R179, R178, 0x2, 0x1f ;  /* 0x0c401f00b2b37f89 */ /* 0x000e2200000e0000 */
[----:B------:R-:W-:Y:S01]  /*10580*/  @!P1 PRMT R199, RZ, 0x654, R199 ;  /* 0x00000654ffc79816 */ /* 0x000fe200000000c7 */
[-CC-:B------:R-:W-:Y:S01]  /*10590*/  FFMA.FTZ R227, R157, R21.reuse, -R206.reuse ;  /* 0x000000159de37223 */ /* 0x180fe200000108ce */
[-CC-:B------:R-:W-:Y:S01]  /*105a0*/  FFMA.FTZ R157, R160, R21.reuse, -R206.reuse ;  /* 0x00000015a09d7223 */ /* 0x180fe200000108ce */
[-CC-:B------:R-:W-:Y:S01]  /*105b0*/  FFMA.FTZ R170, R161, R21.reuse, -R206.reuse ;  /* 0x00000015a1aa7223 */ /* 0x180fe200000108ce */
[----:B------:R-:W-:Y:S01]  /*105c0*/  FSEL R161, R169, RZ, P5 ;  /* 0x000000ffa9a17208 */ /* 0x000fe20002800000 */
        /* <DEDUP_REMOVED lines=13> */
[----:B------:R-:W-:-:S02]  /*106a0*/  FFMA.FTZ R181, R181, R21, -R206 ;  /* 0x00000015b5b57223 */ /* 0x000fc400000108ce */
[----:B------:R-:W-:Y:S01]  /*106b0*/  MUFU.EX2 R203, R203 ;  /* 0x000000cb00cb7308 */ /* 0x000fe20000000800 */
[----:B0-----:R-:W-:-:S05]  /*106c0*/  FMNMX.FTZ R160, R178, R179, !PT ;  /* 0x000000b3b2a07209 */ /* 0x001fca0007810000 */
[----:B------:R-:W0:Y:S02]  /*106d0*/  SHFL.BFLY PT, R179, R160, 0x1, 0x1f ;  /* 0x0c201f00a0b37f89 */ /* 0x000e2400000e0000 */
[----:B------:R-:W-:Y:S08]  /*106e0*/  MUFU.EX2 R156, R156 ;  /* 0x0000009c009c7308 */ /* 0x000ff00000000800 */
[----:B------:R-:W-:Y:S08]  /*106f0*/  MUFU.EX2 R227, R227 ;  /* 0x000000e300e37308 */ /* 0x000ff00000000800 */
[----:B------:R-:W-:Y:S01]  /*10700*/  MUFU.EX2 R157, R157 ;  /* 0x0000009d009d7308 */ /* 0x000fe20000000800 */
[----:B0-----:R-:W-:Y:S01]  /*10710*/  FMNMX.FTZ R179, R160, R179, !PT ;  /* 0x000000b3a0b37209 */ /* 0x001fe20007810000 */
[----:B------:R-:W-:-:S06]  /*10720*/  IMAD.MOV R160, RZ, RZ, -R196 ;  /* 0x000000ffffa07224 */ /* 0x000fcc00078e0ac4 */
[----:B------:R-:W-:Y:S01]  /*10730*/  MUFU.EX2 R170, R170 ;  /* 0x000000aa00aa7308 */ /* 0x000fe20000000800 */
[----:B------:R-:W-:Y:S02]  /*10740*/  FSETP.NEU.FTZ.AND P3, PT, R179, -INF , PT ;  /* 0xff800000b300780b */ /* 0x000fe40003f7d000 */
[----:B------:R-:W-:Y:S01]  /*10750*/  ISETP.NE.AND P2, PT, R185, R160, PT ;  /* 0x000000a0b900720c */ /* 0x000fe20003f45270 */
[----:B------:R-:W-:Y:S01]  /*10760*/  FADD.FTZ R160, -R161, R14 ;  /* 0x0000000ea1a07221 */ /* 0x000fe20000010100 */
[C---:B------:R-:W-:Y:S01]  /*10770*/  FSEL R164, R179.reuse, RZ, P3 ;  /* 0x000000ffb3a47208 */ /* 0x040fe20001800000 */
[-C--:B------:R-:W-:Y:S02]  /*10780*/  FMUL.FTZ R161, R179, R21.reuse ;  /* 0x00000015b3a17220 */ /* 0x080fe40000410000 */
[----:B------:R0:W-:Y:S01]  /*10790*/  MUFU.EX2 R14, R181 ;  /* 0x000000b5000e7308 */ /* 0x0001e20000000800 */
[----:B------:R-:W-:Y:S01]  /*107a0*/  FMUL.FTZ R160, R160, R21 ;  /* 0x00000015a0a07220 */ /* 0x000fe20000410000 */
[----:B------:R-:W-:Y:S01]  /*107b0*/  FADD.FTZ R164, -R164, R15 ;  /* 0x0000000fa4a47221 */ /* 0x000fe20000010100 */
[----:B------:R-:W-:-:S03]  /*107c0*/  FSEL R161, R161, RZ, P3 ;  /* 0x000000ffa1a17208 */ /* 0x000fc60001800000 */
[-C--:B------:R-:W-:Y:S02]  /*107d0*/  FMUL.FTZ R222, R164, R21.reuse ;  /* 0x00000015a4de7220 */ /* 0x080fe40000410000 */
[----:B------:R-:W1:Y:S01]  /*107e0*/  MUFU.EX2 R160, R160 ;  /* 0x000000a000a07308 */ /* 0x000e620000000800 */
[-CC-:B------:R-:W-:Y:S01]  /*107f0*/  FFMA.FTZ R206, R154, R21.reuse, -R161.reuse ;  /* 0x000000159ace7223 */ /* 0x180fe200000108a1 */
[-CC-:B------:R-:W-:Y:S01]  /*10800*/  FFMA.FTZ R154, R158, R21.reuse, -R161.reuse ;  /* 0x000000159e9a7223 */ /* 0x180fe200000108a1 */
[----:B------:R-:W-:Y:S02]  /*10810*/  @!P2 IMAD R19, R19, 0x40, R194 ;  /* 0x000000401313a824 */ /* 0x000fe400078e02c2 */
[-CC-:B------:R-:W-:Y:S01]  /*10820*/  FFMA.FTZ R165, R155, R21.reuse, -R161.reuse ;  /* 0x000000159ba57223 */ /* 0x180fe200000108a1 */
[-CC-:B------:R-:W-:Y:S01]  /*10830*/  FFMA.FTZ R164, R159, R21.reuse, -R161.reuse ;  /* 0x000000159fa47223 */ /* 0x180fe200000108a1 */
[-CC-:B0-----:R-:W-:Y:S01]  /*10840*/  FFMA.FTZ R181, R163, R21.reuse, -R161.reuse ;  /* 0x00000015a3b57223 */ /* 0x181fe200000108a1 */
[-CC-:B------:R-:W-:Y:S01]  /*10850*/  FFMA.FTZ R162, R162, R21.reuse, -R161.reuse ;  /* 0x00000015a2a27223 */ /* 0x180fe200000108a1 */
[----:B------:R-:W0:Y:S01]  /*10860*/  MUFU.EX2 R158, R222 ;  /* 0x000000de009e7308 */ /* 0x000e220000000800 */
        /* <DEDUP_REMOVED lines=8> */
[----:B-1----:R-:W-:Y:S01]  /*108f0*/  FFMA.FTZ R6, R160, R6, R202 ;  /* 0x00000006a0067223 */ /* 0x002fe200000100ca */
[----:B------:R-:W-:Y:S01]  /*10900*/  F2FP.BF16.F32.PACK_AB R152, R203, R202 ;  /* 0x000000cacb98723e */ /* 0x000fe200000010ff */
[-C--:B------:R-:W-:Y:S01]  /*10910*/  FMUL.FTZ R24, R24, R160.reuse ;  /* 0x000000a018187220 */ /* 0x080fe20000410000 */
[-C--:B------:R-:W-:Y:S01]  /*10920*/  FMUL.FTZ R25, R25, R160.reuse ;  /* 0x000000a019197220 */ /* 0x080fe20000410000 */
[-C--:B------:R-:W-:Y:S01]  /*10930*/  FMUL.FTZ R28, R28, R160.reuse ;  /* 0x000000a01c1c7220 */ /* 0x080fe20000410000 */
[-C--:B------:R-:W-:Y:S01]  /*10940*/  FMUL.FTZ R29, R29, R160.reuse ;  /* 0x000000a01d1d7220 */ /* 0x080fe20000410000 */
[----:B------:R-:W-:Y:S01]  /*10950*/  FMUL.FTZ R32, R32, R160 ;  /* 0x000000a020207220 */ /* 0x000fe20000410000 */
[----:B------:R-:W1:Y:S01]  /*10960*/  MUFU.EX2 R153, R165 ;  /* 0x000000a500997308 */ /* 0x000e620000000800 */
[-CC-:B--2---:R-:W-:Y:S01]  /*10970*/  FFMA.FTZ R206, R207, R21.reuse, -R161.reuse ;  /* 0x00000015cfce7223 */ /* 0x184fe200000108a1 */
[-CC-:B------:R-:W-:Y:S01]  /*10980*/  FFMA.FTZ R207, R226, R21.reuse, -R161.reuse ;  /* 0x00000015e2cf7223 */ /* 0x180fe200000108a1 */
[----:B------:R-:W-:Y:S01]  /*10990*/  FFMA.FTZ R161, R183, R21, -R161 ;  /* 0x00000015b7a17223 */ /* 0x000fe200000108a1 */
[----:B------:R-:W-:-:S02]  /*109a0*/  @!P2 IMAD R183, R19, 0x4, R18 ;  /* 0x0000000413b7a824 */ /* 0x000fc400078e0212 */
[----:B------:R-:W-:Y:S01]  /*109b0*/  FADD.FTZ R19, R203, R6 ;  /* 0x00000006cb137221 */ /* 0x000fe20000010000 */
[-C--:B0-----:R-:W-:Y:S01]  /*109c0*/  FMUL.FTZ R26, R26, R158.reuse ;  /* 0x0000009e1a1a7220 */ /* 0x081fe20000410000 */
[-C--:B------:R-:W-:Y:S01]  /*109d0*/  FMUL.FTZ R27, R27, R158.reuse ;  /* 0x0000009e1b1b7220 */ /* 0x080fe20000410000 */
[----:B------:R0:W2:Y:S01]  /*109e0*/  MUFU.EX2 R165, R154 ;  /* 0x0000009a00a57308 */ /* 0x0000a20000000800 */
[----:B------:R-:W-:Y:S01]  /*109f0*/  @!P2 STS [R183+0x38400], R160 ;  /* 0x038400a0b700a388 */ /* 0x000fe20000000800 */
[----:B------:R-:W-:Y:S01]  /*10a00*/  FADD.FTZ R6, R156, R19 ;  /* 0x000000139c067221 */ /* 0x000fe20000010000 */
[-C--:B------:R-:W-:Y:S01]  /*10a10*/  FMUL.FTZ R30, R30, R158.reuse ;  /* 0x0000009e1e1e7220 */ /* 0x080fe20000410000 */
[-C--:B------:R-:W-:Y:S01]  /*10a20*/  FMUL.FTZ R31, R31, R158.reuse ;  /* 0x0000009e1f1f7220 */ /* 0x080fe20000410000 */
[----:B------:R4:W-:Y:S01]  /*10a30*/  @!P2 STS [R183+0x38420], R158 ;  /* 0x0384209eb700a388 */ /* 0x0009e20000000800 */
[C---:B------:R-:W-:Y:S01]  /*10a40*/  FADD.FTZ R6, R227.reuse, R6 ;  /* 0x00000006e3067221 */ /* 0x040fe20000010000 */
[----:B------:R-:W-:Y:S01]  /*10a50*/  FMUL.FTZ R34, R34, R158 ;  /* 0x0000009e22227220 */ /* 0x000fe20000410000 */
[----:B------:R-:W5:Y:S01]  /*10a60*/  MUFU.EX2 R164, R164 ;  /* 0x000000a400a47308 */ /* 0x000f620000000800 */
[----:B0-----:R-:W-:Y:S01]  /*10a70*/  F2FP.BF16.F32.PACK_AB R154, R227, R156 ;  /* 0x0000009ce39a723e */ /* 0x001fe200000010ff */
[----:B---3--:R-:W-:Y:S01]  /*10a80*/  FFMA.FTZ R156, R158, R7, R15 ;  /* 0x000000079e9c7223 */ /* 0x008fe2000001000f */
[-C--:B------:R-:W-:Y:S01]  /*10a90*/  FMUL.FTZ R35, R35, R158.reuse ;  /* 0x0000009e23237220 */ /* 0x080fe20000410000 */
[-C--:B------:R-:W-:Y:S01]  /*10aa0*/  FMUL.FTZ R38, R38, R158.reuse ;  /* 0x0000009e26267220 */ /* 0x080fe20000410000 */
[-C--:B------:R-:W-:Y:S01]  /*10ab0*/  FMUL.FTZ R39, R39, R158.reuse ;  /* 0x0000009e27277220 */ /* 0x080fe20000410000 */
[C---:B-1----:R-:W-:Y:S01]  /*10ac0*/  FADD.FTZ R156, R153.reuse, R156 ;  /* 0x0000009c999c7221 */ /* 0x042fe20000010000 */
[----:B------:R-:W-:Y:S01]  /*10ad0*/  F2FP.BF16.F32.PACK_AB R153, R153, R15 ;  /* 0x0000000f9999723e */ /* 0x000fe200000010ff */
[----:B------:R-:W-:Y:S01]  /*10ae0*/  MUFU.EX2 R171, R171 ;  /* 0x000000ab00ab7308 */ /* 0x000fe20000000800 */
[-C--:B------:R-:W-:Y:S01]  /*10af0*/  FMUL.FTZ R42, R42, R158.reuse ;  /* 0x0000009e2a2a7220 */ /* 0x080fe20000410000 */
[----:B--2---:R-:W-:Y:S01]  /*10b00*/  FADD.FTZ R7, R165, R156 ;  /* 0x0000009ca5077221 */ /* 0x004fe20000010000 */
        /* <DEDUP_REMOVED lines=37> */
[----:B----4-:R-:W2:Y:S01]  /*10d60*/  MUFU.EX2 R183, R167 ;  /* 0x000000a700b77308 */ /* 0x010ea20000000800 */
        /* <DEDUP_REMOVED lines=25> */
[----:B------:R-:W-:Y:S01]  /*10f00*/  FADD.FTZ R226, R157, R6 ;  /* 0x000000069de27221 */ /* 0x000fe20000010000 */
[----:B------:R-:W-:Y:S01]  /*10f10*/  F2FP.BF16.F32.PACK_AB R156, R170, R157 ;  /* 0x0000009daa9c723e */ /* 0x000fe200000010ff */
        /* <DEDUP_REMOVED lines=21> */
[----:B-----5:R-:W-:Y:S01]  /*11070*/  F2FP.BF16.F32.PACK_AB R155, R164, R165 ;  /* 0x000000a5a49b723e */ /* 0x020fe200000010ff */
        /* <DEDUP_REMOVED lines=48> */
[----:B0-----:R-:W-:Y:S01]  /*11380*/  F2FP.BF16.F32.PACK_AB R158, R174, R171 ;  /* 0x000000abae9e723e */ /* 0x001fe200000010ff */
[----:B------:R-:W-:Y:S01]  /*11390*/  FADD.FTZ R15, R164, R7 ;  /* 0x00000007a40f7221 */ /* 0x000fe20000010000 */
[----:B-1----:R-:W-:Y:S01]  /*113a0*/  F2FP.BF16.F32.PACK_AB R157, R181, R19 ;  /* 0x00000013b59d723e */ /* 0x002fe200000010ff */
[----:B------:R0:W-:Y:S01]  /*113b0*/  STSM.16.M88.4 [R197+0x36400], R152 ;  /* 0x03640098c5007844 */ /* 0x0001e20000000200 */
[----:B--2---:R-:W-:Y:S01]  /*113c0*/  F2FP.BF16.F32.PACK_AB R159, R183, R182 ;  /* 0x000000b6b79f723e */ /* 0x004fe200000010ff */
[----:B------:R-:W-:Y:S01]  /*113d0*/  VIADD R6, R168, 0x80 ;  /* 0x00000080a8067836 */ /* 0x000fe20000000000 */
[----:B------:R-:W1:Y:S01]  /*113e0*/  MUFU.EX2 R207, R207 ;  /* 0x000000cf00cf7308 */ /* 0x000e620000000800 */
[----:B---3--:R-:W-:Y:S01]  /*113f0*/  F2FP.BF16.F32.PACK_AB R160, R178, R175 ;  /* 0x000000afb2a0723e */ /* 0x008fe200000010ff */
[----:B------:R-:W-:Y:S01]  /*11400*/  IMAD.MOV.U32 R7, RZ, RZ, 0x40000040 ;  /* 0x40000040ff077424 */ /* 0x000fe200078e00ff */
[----:B----4-:R-:W-:Y:S01]  /*11410*/  F2FP.BF16.F32.PACK_AB R162, R173, R172 ;  /* 0x000000acada2723e */ /* 0x010fe200000010ff */
[----:B------:R2:W-:Y:S01]  /*11420*/  STSM.16.M88.4 [R209], R156 ;  /* 0x0000009cd1007844 */ /* 0x0005e20000000200 */
[----:B-----5:R-:W-:Y:S01]  /*11430*/  F2FP.BF16.F32.PACK_AB R164, R177, R176 ;  /* 0x000000b0b1a4723e */ /* 0x020fe200000010ff */
[----:B------:R-:W-:Y:S01]  /*11440*/  FADD.FTZ R226, R170, R226 ;  /* 0x000000e2aae27221 */ /* 0x000fe20000010000 */
[----:B------:R-:W-:Y:S01]  /*11450*/  F2FP.BF16.F32.PACK_AB R166, R14, R180 ;  /* 0x000000b40ea6723e */ /* 0x000fe200000010ff */
[----:B------:R3:W-:Y:S01]  /*11460*/  MUFU.EX2 R222, R163 ;  /* 0x000000a300de7308 */ /* 0x0007e20000000800 */
[----:B------:R-:W-:Y:S01]  /*11470*/  ISETP.GT.AND P2, PT, R20, R210, PT ;  /* 0x000000d21400720c */ /* 0x000fe20003f44270 */
[----:B------:R-:W-:-:S04]  /*11480*/  FADD.FTZ R171, R171, R226 ;  /* 0x000000e2abab7221 */ /* 0x000fc80000010000 */
[----:B------:R-:W-:Y:S02]  /*11490*/  FADD.FTZ R174, R174, R171 ;  /* 0x000000abaeae7221 */ /* 0x000fe40000010000 */
[----:B------:R4:W5:Y:S01]  /*114a0*/  MUFU.EX2 R223, R161 ;  /* 0x000000a100df7308 */ /* 0x0009620000000800 */
[----:B---3--:R-:W-:Y:S01]  /*114b0*/  F2FP.BF16.F32.PACK_AB R163, R205, R204 ;  /* 0x000000cccda3723e */ /* 0x008fe200000010ff */
[----:B------:R-:W-:Y:S01]  /*114c0*/  FADD.FTZ R175, R175, R174 ;  /* 0x000000aeafaf7221 */ /* 0x000fe20000010000 */
[----:B-1----:R-:W-:-:S03]  /*114d0*/  F2FP.BF16.F32.PACK_AB R165, R207, R206 ;  /* 0x000000cecfa5723e */ /* 0x002fc600000010ff */
[----:B------:R-:W-:Y:S01]  /*114e0*/  FADD.FTZ R175, R178, R175 ;  /* 0x000000afb2af7221 */ /* 0x000fe20000010000 */
[----:B----4-:R-:W-:-:S03]  /*114f0*/  F2FP.BF16.F32.PACK_AB R161, R203, R202 ;  /* 0x000000cacba1723e */ /* 0x010fc600000010ff */
[----:B------:R-:W-:Y:S02]  /*11500*/  FADD.FTZ R172, R172, R175 ;  /* 0x000000afacac7221 */ /* 0x000fe40000010000 */
[----:B------:R2:W-:Y:S02]  /*11510*/  STSM.16.M88.4 [R198], R160 ;  /* 0x000000a0c6007844 */ /* 0x0005e40000000200 */
[----:B------:R-:W-:Y:S01]  /*11520*/  FADD.FTZ R173, R173, R172 ;  /* 0x000000acadad7221 */ /* 0x000fe20000010000 */
[----:B-----5:R-:W-:-:S03]  /*11530*/  F2FP.BF16.F32.PACK_AB R167, R223, R222 ;  /* 0x000000dedfa7723e */ /* 0x020fc600000010ff */
[----:B------:R-:W-:Y:S02]  /*11540*/  FADD.FTZ R176, R176, R173 ;  /* 0x000000adb0b07221 */ /* 0x000fe40000010000 */
[----:B------:R2:W-:Y:S01]  /*11550*/  STSM.16.M88.4 [R208], R164 ;  /* 0x000000a4d0007844 */ /* 0x0005e20000000200 */
[----:B------:R-:W-:Y:S01]  /*11560*/  WARPGROUP.ARRIVE ;  /* 0x00000000000079c5 */ /* 0x000fe20000000000 */
[----:B------:R-:W-:-:S04]  /*11570*/  FADD.FTZ R177, R177, R176 ;  /* 0x000000b0b1b17221 */ /* 0x000fc80000010000 */
[----:B------:R-:W-:Y:S01]  /*11580*/  FADD.FTZ R177, R180, R177 ;  /* 0x000000b1b4b17221 */ /* 0x000fe20000010000 */
[----:B------:R-:W-:Y:S01]  /*11590*/  HGMMA.64x256x16.F32.BF16 R24, R152, gdesc[UR4].tnspB, R24, gsb0 ;  /* 0x43e0000498187df0 */ /* 0x000fe20008001818 */
[----:B------:R-:W-:Y:S01]  /*115a0*/  R2UR UR6, R6 ;  /* 0x00000000060672ca */ /* 0x000fe200000e0000 */
[----:B------:R-:W-:Y:S01]  /*115b0*/  VIADD R6, R168, 0x100 ;  /* 0x00000100a8067836 */ /* 0x000fe20000000000 */
[----:B------:R-:W-:Y:S01]  /*115c0*/  R2UR UR7, R7 ;  /* 0x00000000070772ca */ /* 0x000fe200000e0000 */
[----:B------:R-:W-:Y:S01]  /*115d0*/  IMAD.MOV.U32 R7, RZ, RZ, 0x40000040 ;  /* 0x40000040ff077424 */ /* 0x000fe200078e00ff */
[----:B------:R-:W-:Y:S02]  /*115e0*/  WARPGROUP.DEPBAR.LE gsb0, 0x0 ;  /* 0x00008000000079c5 */ /* 0x000fe40000010000 */
[----:B------:R-:W-:Y:S01]  /*115f0*/  WARPGROUP.ARRIVE ;  /* 0x00000000000079c5 */ /* 0x000fe20000000000 */
[----:B0-----:R-:W-:-:S04]  /*11600*/  VIADD R152, R20, 0xffffffff ;  /* 0xffffffff14987836 */ /* 0x001fc80000000000 */
[----:B------:R-:W-:-:S15]  /*11610*/  IMAD.MOV.U32 R20, RZ, RZ, R152 ;  /* 0x000000ffff147224 */ /* 0x000fde00078e0098 */
[----:B------:R-:W-:-:S01]  /*11620*/  NOP ;  /* 0x0000000000007918 */ /* 0x000fc20000000000 */
[----:B------:R-:W-:Y:S01]  /*11630*/  HGMMA.64x256x16.F32.BF16 R24, R156, gdesc[UR4].tnspB, R24, gsb0 ;  /* 0x43e000049c187df0 */ /* 0x000fe20008001818 */
[----:B------:R-:W-:Y:S01]  /*11640*/  R2UR UR6, R6 ;  /* 0x00000000060672ca */ /* 0x000fe200000e0000 */
[----:B------:R-:W-:Y:S01]  /*11650*/  VIADD R6, R168, 0x180 ;  /* 0x00000180a8067836 */ /* 0x000fe20000000000 */
[----:B------:R-:W-:Y:S01]  /*11660*/  R2UR UR7, R7 ;  /* 0x00000000070772ca */ /* 0x000fe200000e0000 */
[----:B------:R-:W-:Y:S01]  /*11670*/  IMAD.MOV.U32 R7, RZ, RZ, 0x40000040 ;  /* 0x40000040ff077424 */ /* 0x000fe200078e00ff */
[----:B------:R-:W-:Y:S02]  /*11680*/  WARPGROUP.DEPBAR.LE gsb0, 0x0 ;  /* 0x00008000000079c5 */ /* 0x000fe40000010000 */
[----:B------:R-:W-:-:S15]  /*11690*/  WARPGROUP.ARRIVE ;  /* 0x00000000000079c5 */ /* 0x000fde0000000000 */
[----:B------:R-:W-:-:S06]  /*116a0*/  NOP ;  /* 0x0000000000007918 */ /* 0x000fcc0000000000 */
[----:B------:R-:W-:Y:S01]  /*116b0*/  HGMMA.64x256x16.F32.BF16 R24, R160, gdesc[UR4].tnspB, R24, gsb0 ;  /* 0x43e00004a0187df0 */ /* 0x000fe20008001818 */
[----:B------:R-:W-:Y:S01]  /*116c0*/  R2UR UR6, R6 ;  /* 0x00000000060672ca */ /* 0x000fe200000e0000 */
[----:B------:R-:W-:Y:S01]  /*116d0*/  FADD.FTZ R6, R19, R15 ;  /* 0x0000000f13067221 */ /* 0x000fe20000010000 */
[----:B------:R-:W-:Y:S01]  /*116e0*/  R2UR UR7, R7 ;  /* 0x00000000070772ca */ /* 0x000fe200000e0000 */
[----:B------:R-:W-:Y:S02]  /*116f0*/  IMAD.MOV.U32 R19, RZ, RZ, R201 ;  /* 0x000000ffff137224 */ /* 0x000fe400078e00c9 */
[----:B------:R-:W-:Y:S01]  /*11700*/  FADD.FTZ R181, R181, R6 ;  /* 0x00000006b5b57221 */ /* 0x000fe20000010000 */
[----:B------:R-:W-:Y:S01]  /*11710*/  FADD.FTZ R6, R14, R177 ;  /* 0x000000b10e067221 */ /* 0x000fe20000010000 */
[----:B------:R-:W-:Y:S02]  /*11720*/  IMAD.MOV.U32 R14, RZ, RZ, R169 ;  /* 0x000000ffff0e7224 */ /* 0x000fe400078e00a9 */
        /* <DEDUP_REMOVED lines=26> */
.L_x_5473:
[----:B------:R-:W-:Y:S02]  /*118d0*/  IMAD.MOV.U32 R15, RZ, RZ, R179 ;  /* 0x000000ffff0f7224 */ /* 0x000fe400078e00b3 */
[----:B------:R-:W-:Y:S02]  /*118e0*/  IMAD.MOV.U32 R14, RZ, RZ, R169 ;  /* 0x000000ffff0e7224 */ /* 0x000fe400078e00a9 */
[----:B------:R-:W-:Y:S02]  /*118f0*/  IMAD.MOV.U32 R19, RZ, RZ, R201 ;  /* 0x000000ffff137224 */ /* 0x000fe400078e00c9 */
[----:B------:R-:W-:-:S07]  /*11900*/  IMAD.MOV.U32 R20, RZ, RZ, R152 ;  /* 0x000000ffff147224 */ /* 0x000fce00078e0098 */
.L_x_5472:
[----:B------:R-:W-:Y:S05]  /*11910*/  BSYNC B1 ;  /* 0x0000000000017941 */ /* 0x000fea0003800000 */
.L_x_5471:
[----:B------:R-:W0:Y:S01]  /*11920*/  LDC R154, c[0x0][0xadc] ;  /* 0x0002b700ff9a7b82 */ /* 0x000e220000000800 */
[----:B------:R-:W-:-:S05]  /*11930*/  IADD3 R152, R23, 0x40, -R184 ;  /* 0x0000004017987810 */ /* 0x000fca0007ffe8b8 */
[----:B------:R-:W-:-:S04]  /*11940*/  IMAD R153, R189, 0x40, R152 ;  /* 0x00000040bd997824 */ /* 0x000fc800078e0298 */
[----:B------:R-:W-:Y:S01]  /*11950*/  IMAD.IADD R188, R153, 0x1, -R188 ;  /* 0x0000000199bc7824 */ /* 0x000fe200078e0abc */
[----:B0-----:R-:W-:-:S13]  /*11960*/  ISETP.GE.AND P6, PT, R154, 0x1, PT ;  /* 0x000000019a00780c */ /* 0x001fda0003fc6270 */
[----:B------:R-:W-:Y:S05]  /*11970*/  @!P6 BRA `(.L_x_5493) ;  /* 0x000000000048e947 */ /* 0x000fea0003800000 */
[----:B------:R-:W-:Y:S01]  /*11980*/  IMAD.MOV.U32 R155, RZ, RZ, R153 ;  /* 0x000000ffff9b7224 */ /* 0x000fe200078e0099 */
[----:B------:R-:W-:Y:S04]  /*11990*/  BSSY B0, `(.L_x_5494) ;  /* 0x000000e000007945 */ /* 0x000fe80003800000 */
        /* <DEDUP_REMOVED lines=9> */
.L_x_5495:
[----:B------:R-:W-:-:S13]  /*11a30*/  ISETP.NE.AND P2, PT, R154, 0x1, PT ;  /* 0x000000019a00780c */ /* 0x000fda0003f45270 */
[----:B------:R-:W0:Y:S02]  /*11a40*/  @P2 LDC.64 R152, c[0x0][0xae0] ;  /* 0x0002b800ff982b82 */ /* 0x000e240000000a00 */
[----:B0-----:R-:W-:-:S05]  /*11a50*/  @P2 IMAD.HI.U32 R152, R155, R152, RZ ;  /* 0x000000989b982227 */ /* 0x001fca00078e00ff */
[----:B------:R-:W-:-:S07]  /*11a60*/  @P2 SHF.R.U32.HI R155, RZ, R153, R152 ;  /* 0x00000099ff9b2219 */ /* 0x000fce0000011698 */
.L_x_5496:
[----:B------:R-:W-:Y:S05]  /*11a70*/  BSYNC B0 ;  /* 0x0000000000007941 */ /* 0x000fea0003800000 */
.L_x_5494:
[----:B------:R-:W-:-:S05]  /*11a80*/  IMAD R155, R155, R154, RZ ;  /* 0x0000009a9b9b7224 */ /* 0x000fca00078e02ff */
[----:B------:R-:W-:-:S07]  /*11a90*/  VIMNMX R188, R188, R155, !PT ;  /* 0x0000009bbcbc7248 */ /* 0x000fce0007fe0100 */
.L_x_5493:
        /* <DEDUP_REMOVED lines=10> */
[----:B--2---:R-:W-:Y:S02]  /*11b40*/  IMAD.MOV.U32 R199, RZ, RZ, R14 ;  /* 0x000000ffffc77224 */ /* 0x004fe400078e000e */
[----:B------:R-:W-:Y:S02]  /*11b50*/  IMAD.MOV.U32 R189, RZ, RZ, R20 ;  /* 0x000000ffffbd7224 */ /* 0x000fe400078e0014 */
[----:B------:R-:W-:-:S07]  /*11b60*/  IMAD.MOV.U32 R201, RZ, RZ, R19 ;  /* 0x000000ffffc97224 */ /* 0x000fce00078e0013 */
.L_x_5510:
[----:B------:R-:W-:Y:S01]  /*11b70*/  VIADD R19, R201, 0x1 ;  /* 0x00000001c9137836 */ /* 0x000fe20000000000 */
[C---:B------:R-:W-:Y:S01]  /*11b80*/  ISETP.GT.AND P2, PT, R189.reuse, R210, PT ;  /* 0x000000d2bd00720c */ /* 0x040fe20003f44270 */
[----:B------:R-:W-:-:S03]  /*11b90*/  VIADD R189, R189, 0xffffffff ;  /* 0xffffffffbdbd7836 */ /* 0x000fc60000000000 */
[----:B------:R-:W-:-:S04]  /*11ba0*/  ISETP.NE.AND P3, PT, R19, 0x2, PT ;  /* 0x000000021300780c */ /* 0x000fc80003f65270 */
[----:B------:R-:W-:Y:S02]  /*11bb0*/  SEL R15, RZ, 0x1, P3 ;  /* 0x00000001ff0f7807 */ /* 0x000fe40001800000 */
[----:B------:R-:W-:Y:S02]  /*11bc0*/  SEL R19, R19, RZ, P3 ;  /* 0x000000ff13137207 */ /* 0x000fe40001800000 */
[----:B------:R-:W-:Y:S01]  /*11bd0*/  LOP3.LUT R22, R22, R15, RZ, 0x3c, !PT ;  /* 0x0000000f16167212 */ /* 0x000fe200078e3cff */
[----:B----4-:R-:W-:Y:S06]  /*11be0*/  @!P0 BRA `(.L_x_5500) ;  /* 0x0000000000048947 */ /* 0x010fec0003800000 */
[----:B------:R-:W-:Y:S01]  /*11bf0*/  BPT.TRAP 0x1 ;  /* 0x000000040000795c */ /* 0x000fe20000300000 */
.L_x_5500:
[----:B------:R-:W-:Y:S01]  /*11c00*/  IMAD R188, R19, 0x8, R18 ;  /* 0x0000000813bc7824 */ /* 0x000fe200078e0212 */
[----:B------:R-:W-:-:S04]  /*11c10*/  SHF.L.U32 R203, R22, 0x1f, RZ ;  /* 0x0000001f16cb7819 */ /* 0x000fc800000006ff */
[----:B------:R0:W1:Y:S01]  /*11c20*/  SYNCS.PHASECHK.TRANS64.TRYWAIT P3, [R188+URZ+0x38830], R203 ;  /* 0x038830cbbc0075a7 */ /* 0x000062000806017f */
[----:B------:R-:W-:Y:S05]  /*11c30*/  @!P0 BRA `(.L_x_5501) ;  /* 0x0000000000048947 */ /* 0x000fea0003800000 */
[----:B------:R-:W-:Y:S01]  /*11c40*/  BPT.TRAP 0x1 ;  /* 0x000000040000795c */ /* 0x000fe20000300000 */
.L_x_5501:
[----:B------:R-:W-:Y:S01]  /*11c50*/  BSSY B2, `(.L_x_5502) ;  /* 0x0000006000027945 */ /* 0x000fe20003800000 */
[----:B------:R-:W-:Y:S02]  /*11c60*/  IMAD R14, R19, 0x200, R190 ;  /* 0x00000200130e7824 */ /* 0x000fe400078e02be */
[----:B------:R-:W-:Y:S01]  /*11c70*/  IMAD.MOV.U32 R15, RZ, RZ, 0x40000040 ;  /* 0x40000040ff0f7424 */ /* 0x000fe200078e00ff */
[----:B-1----:R-:W-:Y:S06]  /*11c80*/  @P3 BRA `(.L_x_5503) ;  /* 0x0000000000083947 */ /* 0x002fec0003800000 */
[----:B------:R-:W1:Y:S02]  /*11c90*/  SYNCS.PHASECHK.TRANS64.TRYWAIT P3, [R188+URZ+0x38830], R203 ;  /* 0x038830cbbc0075a7 */ /* 0x000e64000806017f */
[----:B-1----:R-:W-:Y:S05]  /*11ca0*/  @!P3 BRA `(.L_x_5504) ;  /* 0x0000011800dcb947 */ /* 0x002fea0003800000 */
.L_x_5503:
[----:B------:R-:W-:Y:S05]  /*11cb0*/  BSYNC B2 ;  /* 0x0000000000027941 */ /* 0x000fea0003800000 */
.L_x_5502:
        /* <DEDUP_REMOVED lines=36> */
.L_x_5505:
[----:B------:R2:W3:Y:S01]  /*11f00*/  SYNCS.PHASECHK.TRANS64.TRYWAIT P3, [R188+URZ+0x38850], R203 ;  /* 0x038850cbbc0075a7 */ /* 0x0004e2000806017f */
[----:B------:R-:W-:Y:S05]  /*11f10*/  @!P0 BRA `(.L_x_5506) ;  /* 0x0000000000048947 */ /* 0x000fea0003800000 */
[----:B------:R-:W-:Y:S01]  /*11f20*/  BPT.TRAP 0x1 ;  /* 0x000000040000795c */ /* 0x000fe20000300000 */
.L_x_5506:
[----:B------:R-:W-:Y:S04]  /*11f30*/  BSSY B2, `(.L_x_5507) ;  /* 0x0000004000027945 */ /* 0x000fe80003800000 */
[----:B---3--:R-:W-:Y:S05]  /*11f40*/  @P3 BRA `(.L_x_5508) ;  /* 0x0000000000083947 */ /* 0x008fea0003800000 */
[----:B------:R-:W3:Y:S02]  /*11f50*/  SYNCS.PHASECHK.TRANS64.TRYWAIT P3, [R188+URZ+0x38850], R203 ;  /* 0x038850cbbc0075a7 */ /* 0x000ee4000806017f */
[----:B---3--:R-:W-:Y:S05]  /*11f60*/  @!P3 BRA `(.L_x_5509) ;  /* 0x000001180040b947 */ /* 0x008fea0003800000 */
.L_x_5508:
[----:B------:R-:W-:Y:S05]  /*11f70*/  BSYNC B2 ;  /* 0x0000000000027941 */ /* 0x000fea0003800000 */
.L_x_5507:
[----:B------:R-:W-:Y:S01]  /*11f80*/  IMAD R202, R19, 0x1000, R191 ;  /* 0x0000100013ca7824 */ /* 0x000fe200078e02bf */
[----:B------:R-:W-:Y:S01]  /*11f90*/  R2UR UR4, R2 ;  /* 0x00000000020472ca */ /* 0x000fe200000e0000 */
[----:B0123--:R-:W-:Y:S01]  /*11fa0*/  IMAD.MOV.U32 R203, RZ, RZ, 0x40000040 ;  /* 0x40000040ffcb7424 */ /* 0x00ffe200078e00ff */
[----:B------:R-:W-:Y:S01]  /*11fb0*/  R2UR UR5, R3 ;  /* 0x00000000030572ca */ /* 0x000fe200000e0000 */
[----:B------:R-:W-:Y:S01]  /*11fc0*/  WARPGROUP.ARRIVE ;  /* 0x00000000000079c5 */ /* 0x000fe20000000000 */
[----:B------:R-:W-:Y:S01]  /*11fd0*/  R2UR UR6, R202 ;  /* 0x00000000ca0672ca */ /* 0x000fe200000e0000 */
[----:B------:R-:W-:Y:S01]  /*11fe0*/  VIADD R14, R2, 0x2 ;  /* 0x00000002020e7836 */ /* 0x000fe20000000000 */
[----:B------:R-:W-:Y:S01]  /*11ff0*/  R2UR UR7, R203 ;  /* 0x00000000cb0772ca */ /* 0x000fe200000e0000 */
[----:B------:R-:W-:Y:S02]  /*12000*/  IMAD.MOV.U32 R15, RZ, RZ, 0x40000040 ;  /* 0x40000040ff0f7424 */ /* 0x000fe400078e00ff */
[----:B------:R-:W0:Y:S01]  /*12010*/  S2R R20, SR_TID.X ;  /* 0x0000000000147919 */ /* 0x000e220000002100 */
[----:B------:R-:W-:-:S02]  /*12020*/  VIADD R203, R202, 0x800 ;  /* 0x00000800cacb7836 */ /* 0x000fc40000000000 */
[----:B------:R-:W-:Y:S02]  /*12030*/  IMAD.MOV.U32 R21, RZ, RZ, 0x40000040 ;  /* 0x40000040ff157424 */ /* 0x000fe400078e00ff */
[----:B------:R-:W-:Y:S02]  /*12040*/  VIADD R206, R2, 0x800 ;  /* 0x0000080002ce7836 */ /* 0x000fe40000000000 */
[----:B------:R-:W-:Y:S02]  /*12050*/  IMAD.MOV.U32 R205, RZ, RZ, 0x40000040 ;  /* 0x40000040ffcd7424 */ /* 0x000fe400078e00ff */
[----:B------:R-:W-:Y:S01]  /*12060*/  IMAD.MOV.U32 R207, RZ, RZ, 0x40000040 ;  /* 0x40000040ffcf7424 */ /* 0x000fe200078e00ff */
        /* <DEDUP_REMOVED lines=9> */
[----:B0-----:R-:W-:Y:S01]  /*12100*/  SHF.R.U32.HI R20, RZ, 0x7, R20 ;  /* 0x00000007ff147819 */ /* 0x001fe20000011614 */
[----:B------:R-:W-:Y:S02]  /*12110*/  WARPGROUP.DEPBAR.LE gsb0, 0x0 ;  /* 0x00008000000079c5 */ /* 0x000fe40000010000 */
[----:B------:R-:W-:-:S08]  /*12120*/  WARPGROUP.ARRIVE ;  /* 0x00000000000079c5 */ /* 0x000fd00000000000 */
        /* <DEDUP_REMOVED lines=148> */
[----:B------:R-:W-:Y:S02]  /*12a70*/  R2UR UR6, R14 ;  /* 0x000000000e0672ca */ /* 0x000fe400000e0000 */
[----:B------:R-:W-:Y:S01]  /*12a80*/  R2UR UR7, R15 ;  /* 0x000000000f0772ca */ /* 0x000fe200000e0000 */
[----:B------:R-:W0:Y:S01]  /*12a90*/  SHFL.IDX PT, R14, R20, RZ, 0x1f ;  /* 0x00001fff140e7589 */ /* 0x000e2200000e0000 */
[----:B------:R-:W-:Y:S01]  /*12aa0*/  IMAD.MOV.U32 R15, RZ, RZ, 0x4 ;  /* 0x00000004ff0f7424 */ /* 0x000fe200078e00ff */
[----:B0-----:R-:W-:-:S04]  /*12ab0*/  ISETP.GT.AND P3, PT, R14, 0x7f, PT ;  /* 0x0000007f0e00780c */ /* 0x001fc80003f64270 */
[----:B------:R-:W-:-:S05]  /*12ac0*/  SEL R14, RZ, 0x2, !P3 ;  /* 0x00000002ff0e7807 */ /* 0x000fca0005800000 */
        /* <DEDUP_REMOVED lines=11> */
[C---:B------:R-:W-:Y:S02]  /*12b80*/  SEL R20, R15.reuse, 0x2, P3 ;  /* 0x000000020f147807 */ /* 0x040fe40001800000 */
[----:B------:R-:W-:Y:S02]  /*12b90*/  SEL R15, R15, 0x6, !P3 ;  /* 0x000000060f0f7807 */ /* 0x000fe40005800000 */
[----:B------:R-:W-:Y:S01]  /*12ba0*/  SEL R21, R21, 0x26, P3 ;  /* 0x0000002615157807 */ /* 0x000fe20001800000 */
[----:B------:R-:W-:-:S03]  /*12bb0*/  IMAD.IADD R204, R203, 0x1, R20 ;  /* 0x00000001cbcc7824 */ /* 0x000fc600078e0214 */
[----:B------:R-:W-:Y:S01]  /*12bc0*/  LOP3.LUT R21, R21, 0x6, RZ, 0xc0, !PT ;  /* 0x0000000615157812 */ /* 0x000fe200078ec0ff */
        /* <DEDUP_REMOVED lines=23> */
[----:B------:R-:W-:-:S04]  /*12d40*/  LOP3.LUT R203, R203, 0xa00, RZ, 0xc0, !PT ;  /* 0x00000a00cbcb7812 */ /* 0x000fc800078ec0ff */
[CC--:B------:R-:W-:Y:S02]  /*12d50*/  IADD3 R204, R21.reuse, R203.reuse, R2 ;  /* 0x000000cb15cc7210 */ /* 0x0c0fe40007ffe002 */
[----:B------:R-:W-:Y:S01]  /*12d60*/  IADD3 R206, R21, R203, R202 ;  /* 0x000000cb15ce7210 */ /* 0x000fe20007ffe0ca */
[----:B------:R-:W-:Y:S02]  /*12d70*/  VIADD R21, R2, 0xa00 ;  /* 0x00000a0002157836 */ /* 0x000fe40000000000 */
        /* <DEDUP_REMOVED lines=118> */
[----:B------:R-:W-:Y:S01]  /*134e0*/  R2UR UR6, R204 ;  /* 0x00000000cc0672ca */ /* 0x000fe200000e0000 */
[C---:B------:R-:W-:Y:S01]  /*134f0*/  IMAD.IADD R204, R206.reuse, 0x1, R14 ;  /* 0x00000001cecc7824 */ /* 0x040fe200078e020e */
[----:B------:R-:W-:Y:S01]  /*13500*/  R2UR UR7, R205 ;  /* 0x00000000cd0772ca */ /* 0x000fe200000e0000 */
[----:B------:R-:W-:Y:S02]  /*13510*/  IMAD.MOV.U32 R205, RZ, RZ, 0x40000040 ;  /* 0x40000040ffcd7424 */ /* 0x000fe400078e00ff */
[----:B------:R-:W-:Y:S01]  /*13520*/  IMAD.IADD R14, R206, 0x1, R15 ;  /* 0x00000001ce0e7824 */ /* 0x000fe200078e020f */
[----:B------:R-:W-:Y:S01]  /*13530*/  R2UR UR4, R204 ;  /* 0x00000000cc0472ca */ /* 0x000fe200000e0000 */
[----:B------:R-:W-:Y:S01]  /*13540*/  IMAD.IADD R204, R206, 0x1, R20 ;  /* 0x00000001cecc7824 */ /* 0x000fe200078e0214 */
[----:B------:R-:W-:Y:S01]  /*13550*/  R2UR UR5, R205 ;  /* 0x00000000cd0572ca */ /* 0x000fe200000e0000 */
[----:B------:R-:W-:-:S02]  /*13560*/  IMAD.MOV.U32 R205, RZ, RZ, 0x40000040 ;  /* 0x40000040ffcd7424 */ /* 0x000fc400078e00ff */
[----:B------:R-:W-:Y:S01]  /*13570*/  IMAD.IADD R20, R20, 0x1, R203 ;  /* 0x0000000114147824 */ /* 0x000fe200078e02cb */
[----:B------:R-:W-:Y:S02]  /*13580*/  WARPGROUP.DEPBAR.LE gsb0, 0x0 ;  /* 0x00008000000079c5 */ /* 0x000fe40000010000 */
[----:B------:R-:W-:-:S07]  /*13590*/  WARPGROUP.ARRIVE ;  /* 0x00000000000079c5 */ /* 0x000fce0000000000 */
[----:B------:R-:W-:Y:S01]  /*135a0*/  HGMMA.64x64x16.F32.BF16 R152, gdesc[UR4], R152, gsb0 ;  /* 0x00e00000049879f0 */ /* 0x000fe20008001898 */
[----:B------:R-:W-:Y:S02]  /*135b0*/  R2UR UR4, R204 ;  /* 0x00000000cc0472ca */ /* 0x000fe400000e0000 */
[----:B------:R-:W-:Y:S02]  /*135c0*/  R2UR UR5, R205 ;  /* 0x00000000cd0572ca */ /* 0x000fe400000e0000 */
        /* <DEDUP_REMOVED lines=8> */
[----:B------:R-:W-:Y:S01]  /*13650*/  R2UR UR4, R14 ;  /* 0x000000000e0472ca */ /* 0x000fe200000e0000 */
[----:B------:R-:W-:Y:S01]  /*13660*/  IMAD.MOV.U32 R14, RZ, RZ, 0x40 ;  /* 0x00000040ff0e7424 */ /* 0x000fe200078e00ff */
[----:B------:R-:W-:Y:S01]  /*13670*/  R2UR UR5, R15 ;  /* 0x000000000f0572ca */ /* 0x000fe200000e0000 */
[----:B------:R-:W-:Y:S01]  /*13680*/  IMAD.MOV.U32 R15, RZ, RZ, 0x1000 ;  /* 0x00001000ff0f7424 */ /* 0x000fe200078e00ff */
[----:B------:R-:W-:Y:S01]  /*13690*/  R2UR UR6, R20 ;  /* 0x00000000140672ca */ /* 0x000fe200000e0000 */
[----:B------:R-:W-:Y:S01]  /*136a0*/  IMAD R20, R19, 0x1000, R193 ;  /* 0x0000100013147824 */ /* 0x000fe200078e02c1 */
        /* <DEDUP_REMOVED lines=20> */
[----:B------:R-:W-:Y:S01]  /*137f0*/  R2UR UR7, R21 ;  /* 0x00000000150772ca */ /* 0x000fe200000e0000 */
[----:B------:R-:W-:Y:S01]  /*13800*/  IMAD.U32 R21, RZ, RZ, UR39 ;  /* 0x00000027ff157e24 */ /* 0x000fe2000f8e00ff */
        /* <DEDUP_REMOVED lines=31> */
[CC--:B------:R-:W-:Y:S01]  /*13a00*/  FMUL.FTZ R206, R14.reuse, R21.reuse ;  /* 0x000000150ece7220 */ /* 0x0c0fe20000410000 */
[----:B------:R-:W-:Y:S01]  /*13a10*/  FMNMX.FTZ R15, R171, R202, !PT ;  /* 0x000000caab0f7209 */ /* 0x000fe20007810000 */
[----:B------:R-:W-:Y:S02]  /*13a20*/  FADD.FTZ R204, -R14, R199 ;  /* 0x000000c70ecc7221 */ /* 0x000fe40000010100 */
[--C-:B------:R-:W-:Y:S01]  /*13a30*/  FFMA.FTZ R199, R160, R21, -R206.reuse ;  /* 0x00000015a0c77223 */ /* 0x100fe200000108ce */
[----:B------:R-:W-:Y:S01]  /*13a40*/  FMNMX.FTZ R202, R174, R15, !PT ;  /* 0x0000000faeca7209 */ /* 0x000fe20007810000 */
[-CC-:B------:R-:W-:Y:S01]  /*13a50*/  FFMA.FTZ R203, R164, R21.reuse, -R206.reuse ;  /* 0x00000015a4cb7223 */ /* 0x180fe200000108ce */
[-C--:B------:R-:W-:Y:S01]  /*13a60*/  FMUL.FTZ R204, R204, R21.reuse ;  /* 0x00000015cccc7220 */ /* 0x080fe20000410000 */
[-CC-:B------:R-:W-:Y:S01]  /*13a70*/  FFMA.FTZ R152, R152, R21.reuse, -R206.reuse ;  /* 0x0000001598987223 */ /* 0x180fe200000108ce */
[----:B------:R-:W-:Y:S01]  /*13a80*/  FMNMX.FTZ R15, R175, R202, !PT ;  /* 0x000000caaf0f7209 */ /* 0x000fe20007810000 */
[-CC-:B------:R-:W-:Y:S01]  /*13a90*/  FFMA.FTZ R153, R153, R21.reuse, -R206.reuse ;  /* 0x0000001599997223 */ /* 0x180fe200000108ce */
[----:B------:R0:W1:Y:S01]  /*13aa0*/  MUFU.EX2 R205, R204 ;  /* 0x000000cc00cd7308 */ /* 0x0000620000000800 */
[--C-:B------:R-:W-:Y:S01]  /*13ab0*/  FFMA.FTZ R156, R156, R21, -R206.reuse ;  /* 0x000000159c9c7223 */ /* 0x100fe200000108ce */
[----:B------:R-:W-:Y:S01]  /*13ac0*/  FMNMX.FTZ R202, R178, R15, !PT ;  /* 0x0000000fb2ca7209 */ /* 0x000fe20007810000 */
[-CC-:B------:R-:W-:Y:S01]  /*13ad0*/  FFMA.FTZ R157, R157, R21.reuse, -R206.reuse ;  /* 0x000000159d9d7223 */ /* 0x180fe200000108ce */
[-CC-:B------:R-:W-:Y:S01]  /*13ae0*/  FFMA.FTZ R168, R168, R21.reuse, -R206.reuse ;  /* 0x00000015a8a87223 */ /* 0x180fe200000108ce */
[-CC-:B------:R-:W-:Y:S01]  /*13af0*/  FFMA.FTZ R169, R169, R21.reuse, -R206.reuse ;  /* 0x00000015a9a97223 */ /* 0x180fe200000108ce */
[----:B------:R-:W-:Y:S01]  /*13b00*/  FMNMX.FTZ R15, R179, R202, !PT ;  /* 0x000000cab30f7209 */ /* 0x000fe20007810000 */
[-CC-:B------:R-:W-:Y:S01]  /*13b10*/  FFMA.FTZ R172, R172, R21.reuse, -R206.reuse ;  /* 0x00000015acac7223 */ /* 0x180fe200000108ce */
[----:B------:R-:W2:Y:S01]  /*13b20*/  MUFU.EX2 R152, R152 ;  /* 0x0000009800987308 */ /* 0x000ea20000000800 */
[--C-:B0-----:R-:W-:Y:S01]  /*13b30*/  FFMA.FTZ R204, R165, R21, -R206.reuse ;  /* 0x00000015a5cc7223 */ /* 0x101fe200000108ce */
[----:B------:R-:W-:Y:S01]  /*13b40*/  FMNMX.FTZ R202, R182, R15, !PT ;  /* 0x0000000fb6ca7209 */ /* 0x000fe20007810000 */
[-CC-:B------:R-:W-:Y:S01]  /*13b50*/  FFMA.FTZ R173, R173, R21.reuse, -R206.reuse ;  /* 0x00000015adad7223 */ /* 0x180fe200000108ce */
[-CC-:B------:R-:W-:Y:S01]  /*13b60*/  FFMA.FTZ R176, R176, R21.reuse, -R206.reuse ;  /* 0x00000015b0b07223 */ /* 0x180fe200000108ce */
[-CC-:B------:R-:W-:Y:S01]  /*13b70*/  FFMA.FTZ R177, R177, R21.reuse, -R206.reuse ;  /* 0x00000015b1b17223 */ /* 0x180fe200000108ce */
[----:B------:R-:W-:Y:S01]  /*13b80*/  FMNMX.FTZ R15, R183, R202, !PT ;  /* 0x000000cab70f7209 */ /* 0x000fe20007810000 */
[-CC-:B------:R-:W-:Y:S01]  /*13b90*/  FFMA.FTZ R202, R161, R21.reuse, -R206.reuse ;  /* 0x00000015a1ca7223 */ /* 0x180fe200000108ce */
[----:B------:R-:W0:Y:S01]  /*13ba0*/  MUFU.EX2 R153, R153 ;  /* 0x0000009900997308 */ /* 0x000e220000000800 */
[-CC-:B------:R-:W-:Y:S01]  /*13bb0*/  FFMA.FTZ R180, R180, R21.reuse, -R206.reuse ;  /* 0x00000015b4b47223 */ /* 0x180fe200000108ce */
[----:B------:R-:W-:Y:S01]  /*13bc0*/  FFMA.FTZ R181, R181, R21, -R206 ;  /* 0x00000015b5b57223 */ /* 0x000fe200000108ce */
[----:B------:R-:W3:Y:S01]  /*13bd0*/  SHFL.BFLY PT, R160, R15, 0x2, 0x1f ;  /* 0x0c401f000fa07f89 */ /* 0x000ee200000e0000 */
[-C--:B-1----:R-:W-:Y:S01]  /*13be0*/  FMUL.FTZ R24, R24, R205.reuse ;  /* 0x000000cd18187220 */ /* 0x082fe20000410000 */
[-C--:B------:R-:W-:Y:S01]  /*13bf0*/  FMUL.FTZ R25, R25, R205.reuse ;  /* 0x000000cd19197220 */ /* 0x080fe20000410000 */
[-C--:B------:R-:W-:Y:S01]  /*13c00*/  FMUL.FTZ R28, R28, R205.reuse ;  /* 0x000000cd1c1c7220 */ /* 0x080fe20000410000 */
[-C--:B------:R-:W-:Y:S01]  /*13c10*/  FMUL.FTZ R29, R29, R205.reuse ;  /* 0x000000cd1d1d7220 */ /* 0x080fe20000410000 */
[----:B------:R-:W1:Y:S01]  /*13c20*/  MUFU.EX2 R156, R156 ;  /* 0x0000009c009c7308 */ /* 0x000e620000000800 */
[----:B--2---:R-:W-:Y:S01]  /*13c30*/  FFMA.FTZ R6, R205, R6, R152 ;  /* 0x00000006cd067223 */ /* 0x004fe20000010098 */
        /* <DEDUP_REMOVED lines=50> */
[----:B------:R-:W-:Y:S01]  /*13f60*/  FMUL.FTZ R109, R109, R205 ;  /* 0x000000cd6d6d7220 */ /* 0x000fe20000410000 */
[C---:B------:R-:W-:Y:S01]  /*13f70*/  FMUL.FTZ R164, R15.reuse, R21 ;  /* 0x000000150fa47220 */ /* 0x040fe20000410000 */
[----:B------:R-:W-:Y:S01]  /*13f80*/  FADD.FTZ R160, -R15, R200 ;  /* 0x000000c80fa07221 */ /* 0x000fe20000010100 */
[-C--:B------:R-:W-:Y:S01]  /*13f90*/  FMUL.FTZ R112, R112, R205.reuse ;  /* 0x000000cd70707220 */ /* 0x080fe20000410000 */
[----:B------:R-:W-:Y:S01]  /*13fa0*/  FMUL.FTZ R113, R113, R205 ;  /* 0x000000cd71717220 */ /* 0x000fe20000410000 */
[----:B------:R-:W-:Y:S01]  /*13fb0*/  FFMA.FTZ R161, R154, R21, -R164 ;  /* 0x000000159aa17223 */ /* 0x000fe200000108a4 */
[----:B------:R-:W-:-:S02]  /*13fc0*/  IMAD.MOV R154, RZ, RZ, -R196 ;  /* 0x000000ffff9a7224 */ /* 0x000fc400078e0ac4 */
[-C--:B------:R-:W-:Y:S01]  /*13fd0*/  FMUL.FTZ R160, R160, R21.reuse ;  /* 0x00000015a0a07220 */ /* 0x080fe20000410000 */
[-CC-:B------:R-:W-:Y:S01]  /*13fe0*/  FFMA.FTZ R207, R163, R21.reuse, -R164.reuse ;  /* 0x00000015a3cf7223 */ /* 0x180fe200000108a4 */
[-CC-:B------:R-:W-:Y:S01]  /*13ff0*/  FFMA.FTZ R155, R155, R21.reuse, -R164.reuse ;  /* 0x000000159b9b7223 */ /* 0x180fe200000108a4 */
[-CC-:B------:R-:W-:Y:S01]  /*14000*/  FFMA.FTZ R158, R158, R21.reuse, -R164.reuse ;  /* 0x000000159e9e7223 */ /* 0x180fe200000108a4 */
[----:B------:R-:W-:Y:S01]  /*14010*/  ISETP.NE.AND P3, PT, R185, R154, PT ;  /* 0x0000009ab900720c */ /* 0x000fe20003f65270 */
        /* <DEDUP_REMOVED lines=9> */
[----:B------:R-:W3:Y:S01]  /*140b0*/  MUFU.EX2 R161, R161 ;  /* 0x000000a100a17308 */ /* 0x000ee20000000800 */
[----:B------:R1:W-:Y:S01]  /*140c0*/  @!P1 SYNCS.ARRIVE.TRANS64.RED.A1T0 RZ, [R154+URZ], RZ ;  /* 0x000000ff9aff99a7 */ /* 0x0003e2000810043f */
[----:B------:R-:W-:Y:S01]  /*140d0*/  FFMA.FTZ R174, R174, R21, -R164 ;  /* 0x00000015aeae7223 */ /* 0x000fe200000108a4 */
[----:B------:R-:W-:-:S02]  /*140e0*/  @!P3 IMAD R163, R201, 0x40, R194 ;  /* 0x00000040c9a3b824 */ /* 0x000fc400078e02c2 */
[-CC-:B------:R-:W-:Y:S01]  /*140f0*/  FFMA.FTZ R175, R175, R21.reuse, -R164.reuse ;  /* 0x00000015afaf7223 */ /* 0x180fe200000108a4 */
[-CC-:B------:R-:W-:Y:S01]  /*14100*/  FFMA.FTZ R178, R178, R21.reuse, -R164.reuse ;  /* 0x00000015b2b27223 */ /* 0x180fe200000108a4 */
[-C--:B------:R-:W-:Y:S01]  /*14110*/  FFMA.FTZ R201, R183, R21.reuse, -R164 ;  /* 0x00000015b7c97223 */ /* 0x080fe200000108a4 */
[----:B------:R-:W-:Y:S01]  /*14120*/  @!P3 IMAD R163, R163, 0x4, R18 ;  /* 0x00000004a3a3b824 */ /* 0x000fe200078e0212 */
[----:B------:R-:W4:Y:S01]  /*14130*/  MUFU.EX2 R155, R155 ;  /* 0x0000009b009b7308 */ /* 0x000f220000000800 */
[-CC-:B------:R-:W-:Y:S01]  /*14140*/  FFMA.FTZ R162, R179, R21.reuse, -R164.reuse ;  /* 0x00000015b3a27223 */ /* 0x180fe200000108a4 */
[----:B------:R-:W-:Y:S01]  /*14150*/  FFMA.FTZ R159, R182, R21, -R164 ;  /* 0x00000015b69f7223 */ /* 0x000fe200000108a4 */
[----:B-1----:R-:W-:Y:S01]  /*14160*/  FADD.FTZ R154, R156, R165 ;  /* 0x000000a59c9a7221 */ /* 0x002fe20000010000 */
[----:B------:R1:W-:Y:S01]  /*14170*/  @!P3 STS [R163+0x38400], R205 ;  /* 0x038400cda300b388 */ /* 0x0003e20000000800 */
[-C--:B------:R-:W-:Y:S01]  /*14180*/  FMUL.FTZ R116, R116, R205.reuse ;  /* 0x000000cd74747220 */ /* 0x080fe20000410000 */
[----:B------:R-:W-:Y:S01]  /*14190*/  FMUL.FTZ R117, R117, R205 ;  /* 0x000000cd75757220 */ /* 0x000fe20000410000 */
[----:B--2---:R-:W-:Y:S01]  /*141a0*/  FADD.FTZ R179, R157, R154 ;  /* 0x0000009a9db37221 */ /* 0x004fe20000010000 */
[----:B0-----:R0:W-:Y:S01]  /*141b0*/  @!P3 STS [R163+0x38420], R160 ;  /* 0x038420a0a300b388 */ /* 0x0011e20000000800 */
[----:B------:R-:W1:Y:S01]  /*141c0*/  MUFU.EX2 R158, R158 ;  /* 0x0000009e009e7308 */ /* 0x000e620000000800 */
[----:B---3--:R-:W-:Y:S01]  /*141d0*/  FFMA.FTZ R6, R160, R7, R161 ;  /* 0x00000007a0067223 */ /* 0x008fe200000100a1 */
[-C--:B------:R-:W-:Y:S01]  /*141e0*/  FMUL.FTZ R120, R120, R205.reuse ;  /* 0x000000cd78787220 */ /* 0x080fe20000410000 */
        /* <DEDUP_REMOVED lines=19> */
[----:B------:R-:W-:Y:S01]  /*14320*/  F2FP.BF16.F32.PACK_AB R154, R157, R156 ;  /* 0x0000009c9d9a723e */ /* 0x000fe200000010ff */
[----:B-1----:R-:W-:Y:S01]  /*14330*/  FADD.FTZ R205, R158, R7 ;  /* 0x000000079ecd7221 */ /* 0x002fe20000010000 */
[----:B------:R-:W1:Y:S01]  /*14340*/  MUFU.EX2 R207, R207 ;  /* 0x000000cf00cf7308 */ /* 0x000e620000000800 */
[----:B--2---:R-:W-:Y:S01]  /*14350*/  F2FP.BF16.F32.PACK_AB R155, R200, R158 ;  /* 0x0000009ec89b723e */ /* 0x004fe200000010ff */
        /* <DEDUP_REMOVED lines=73> */
[----:B------:R-:W-:Y:S01]  /*147f0*/  FMUL.FTZ R151, R151, R160 ;  /* 0x000000a097977220 */ /* 0x000fe20000410000 */
[----:B------:R-:W-:Y:S01]  /*14800*/  F2FP.BF16.F32.PACK_AB R156, R202, R199 ;  /* 0x000000c7ca9c723e */ /* 0x000fe200000010ff */
[----:B------:R4:W-:Y:S01]  /*14810*/  STSM.16.M88.4 [R197+0x36400], R152 ;  /* 0x03640098c5007844 */ /* 0x0009e20000000200 */
[----:B-1----:R-:W-:Y:S01]  /*14820*/  F2FP.BF16.F32.PACK_AB R157, R207, R206 ;  /* 0x000000cecf9d723e */ /* 0x002fe200000010ff */
[----:B------:R-:W-:Y:S01]  /*14830*/  VIADD R6, R20, 0x80 ;  /* 0x0000008014067836 */ /* 0x000fe20000000000 */
[----:B------:R-:W-:Y:S01]  /*14840*/  MUFU.EX2 R176, R176 ;  /* 0x000000b000b07308 */ /* 0x000fe20000000800 */
[----:B------:R-:W-:Y:S01]  /*14850*/  F2FP.BF16.F32.PACK_AB R158, R204, R203 ;  /* 0x000000cbcc9e723e */ /* 0x000fe200000010ff */
[----:B------:R-:W-:Y:S01]  /*14860*/  IMAD.MOV.U32 R7, RZ, RZ, 0x40000040 ;  /* 0x40000040ff077424 */ /* 0x000fe200078e00ff */
[----:B0-----:R-:W-:Y:S01]  /*14870*/  F2FP.BF16.F32.PACK_AB R160, R169, R168 ;  /* 0x000000a8a9a0723e */ /* 0x001fe200000010ff */
[----:B------:R-:W-:Y:S01]  /*14880*/  FADD.FTZ R205, R200, R205 ;  /* 0x000000cdc8cd7221 */ /* 0x000fe20000010000 */
[----:B--2---:R-:W-:Y:S01]  /*14890*/  F2FP.BF16.F32.PACK_AB R161, R171, R170 ;  /* 0x000000aaaba1723e */ /* 0x004fe200000010ff */
[----:B------:R-:W-:Y:S01]  /*148a0*/  FADD.FTZ R179, R199, R179 ;  /* 0x000000b3c7b37221 */ /* 0x000fe20000010000 */
[----:B------:R-:W-:Y:S01]  /*148b0*/  @!P1 VIADD R188, R188, 0x38860 ;  /* 0x00038860bcbc9836 */ /* 0x000fe20000000000 */
[----:B------:R-:W0:Y:S01]  /*148c0*/  MUFU.EX2 R177, R177 ;  /* 0x000000b100b17308 */ /* 0x000e220000000800 */
[----:B---3--:R-:W-:Y:S01]  /*148d0*/  F2FP.BF16.F32.PACK_AB R163, R175, R174 ;  /* 0x000000aeafa3723e */ /* 0x008fe200000010ff */
[----:B------:R-:W-:Y:S01]  /*148e0*/  FADD.FTZ R206, R206, R205 ;  /* 0x000000cdcece7221 */ /* 0x000fe20000010000 */
[----:B------:R-:W-:Y:S01]  /*148f0*/  FADD.FTZ R202, R202, R179 ;  /* 0x000000b3caca7221 */ /* 0x000fe20000010000 */
[----:B------:R-:W-:Y:S01]  /*14900*/  @!P1 PRMT R188, RZ, 0x654, R188 ;  /* 0x00000654ffbc9816 */ /* 0x000fe200000000bc */
[----:B------:R-:W-:-:S02]  /*14910*/  IMAD.MOV.U32 R200, RZ, RZ, R15 ;  /* 0x000000ffffc87224 */ /* 0x000fc400078e000f */
[----:B------:R-:W-:Y:S01]  /*14920*/  FADD.FTZ R207, R207, R206 ;  /* 0x000000cecfcf7221 */ /* 0x000fe20000010000 */
[----:B------:R-:W-:Y:S01]  /*14930*/  FADD.FTZ R203, R203, R202 ;  /* 0x000000cacbcb7221 */ /* 0x000fe20000010000 */
[----:B------:R-:W-:Y:S01]  /*14940*/  MUFU.EX2 R180, R180 ;  /* 0x000000b400b47308 */ /* 0x000fe20000000800 */
[----:B------:R-:W-:Y:S02]  /*14950*/  IMAD.MOV.U32 R199, RZ, RZ, R14 ;  /* 0x000000ffffc77224 */ /* 0x000fe400078e000e */
[----:B------:R-:W-:-:S04]  /*14960*/  FADD.FTZ R203, R204, R203 ;  /* 0x000000cbcccb7221 */ /* 0x000fc80000010000 */
[----:B------:R-:W-:Y:S01]  /*14970*/  FADD.FTZ R168, R168, R203 ;  /* 0x000000cba8a87221 */ /* 0x000fe20000010000 */
[----:B------:R-:W1:Y:S01]  /*14980*/  MUFU.EX2 R181, R181 ;  /* 0x000000b500b57308 */ /* 0x000e620000000800 */
[----:B0-----:R-:W-:Y:S02]  /*14990*/  F2FP.BF16.F32.PACK_AB R164, R177, R176 ;  /* 0x000000b0b1a4723e */ /* 0x001fe400000010ff */
[----:B------:R-:W-:-:S05]  /*149a0*/  FADD.FTZ R169, R169, R168 ;  /* 0x000000a8a9a97221 */ /* 0x000fca0000010000 */
[----:B------:R-:W-:Y:S08]  /*149b0*/  MUFU.EX2 R178, R178 ;  /* 0x000000b200b27308 */ /* 0x000ff00000000800 */
[----:B------:R0:W2:Y:S01]  /*149c0*/  MUFU.EX2 R182, R162 ;  /* 0x000000a200b67308 */ /* 0x0000a20000000800 */
[----:B-1----:R-:W-:-:S07]  /*149d0*/  F2FP.BF16.F32.PACK_AB R166, R181, R180 ;  /* 0x000000b4b5a6723e */ /* 0x002fce00000010ff */
[----:B------:R1:W-:Y:S01]  /*149e0*/  MUFU.EX2 R183, R159 ;  /* 0x0000009f00b77308 */ /* 0x0003e20000000800 */
[----:B0-----:R-:W-:Y:S01]  /*149f0*/  F2FP.BF16.F32.PACK_AB R162, R173, R172 ;  /* 0x000000acada2723e */ /* 0x001fe200000010ff */
[----:B------:R-:W-:-:S04]  /*14a00*/  FADD.FTZ R172, R172, R169 ;  /* 0x000000a9acac7221 */ /* 0x000fc80000010000 */
[----:B------:R-:W-:Y:S02]  /*14a10*/  FADD.FTZ R173, R173, R172 ;  /* 0x000000acadad7221 */ /* 0x000fe40000010000 */
[----:B------:R-:W0:Y:S01]  /*14a20*/  MUFU.EX2 R201, R201 ;  /* 0x000000c900c97308 */ /* 0x000e220000000800 */
[C---:B-1----:R-:W-:Y:S01]  /*14a30*/  F2FP.BF16.F32.PACK_AB R159, R223.reuse, R222 ;  /* 0x000000dedf9f723e */ /* 0x042fe200000010ff */
[----:B------:R-:W-:Y:S01]  /*14a40*/  FADD.FTZ R222, R222, R207 ;  /* 0x000000cfdede7221 */ /* 0x000fe20000010000 */
[----:B--2---:R-:W-:Y:S01]  /*14a50*/  F2FP.BF16.F32.PACK_AB R165, R182, R178 ;  /* 0x000000b2b6a5723e */ /* 0x004fe200000010ff */
[----:B------:R-:W-:Y:S02]  /*14a60*/  FADD.FTZ R176, R176, R173 ;  /* 0x000000adb0b07221 */ /* 0x000fe40000010000 */
[----:B------:R4:W-:Y:S01]  /*14a70*/  STSM.16.M88.4 [R209], R156 ;  /* 0x0000009cd1007844 */ /* 0x0009e20000000200 */
[----:B------:R-:W-:Y:S01]  /*14a80*/  FADD.FTZ R223, R223, R222 ;  /* 0x000000dedfdf7221 */ /* 0x000fe20000010000 */
[----:B------:R-:W-:-:S02]  /*14a90*/  FADD.FTZ R177, R177, R176 ;  /* 0x000000b0b1b17221 */ /* 0x000fc40000010000 */
[----:B------:R4:W-:Y:S01]  /*14aa0*/  STSM.16.M88.4 [R198], R160 ;  /* 0x000000a0c6007844 */ /* 0x0009e20000000200 */
[----:B------:R-:W-:-:S04]  /*14ab0*/  FADD.FTZ R170, R170, R223 ;  /* 0x000000dfaaaa7221 */ /* 0x000fc80000010000 */
[----:B------:R-:W-:Y:S01]  /*14ac0*/  FADD.FTZ R171, R171, R170 ;  /* 0x000000aaabab7221 */ /* 0x000fe20000010000 */
[----:B0-----:R-:W-:-:S03]  /*14ad0*/  F2FP.BF16.F32.PACK_AB R167, R201, R183 ;  /* 0x000000b7c9a7723e */ /* 0x001fc600000010ff */
        /* <DEDUP_REMOVED lines=9> */
[----:B------:R-:W-:Y:S02]  /*14b70*/  IMAD.MOV.U32 R7, RZ, RZ, 0x40000040 ;  /* 0x40000040ff077424 */ /* 0x000fe400078e00ff */
[----:B------:R-:W-:-:S04]  /*14b80*/  FADD.FTZ R182, R182, R175 ;  /* 0x000000afb6b67221 */ /* 0x000fc80000010000 */
[----:B------:R-:W-:Y:S01]  /*14b90*/  FADD.FTZ R182, R183, R182 ;  /* 0x000000b6b7b67221 */ /* 0x000fe20000010000 */
[----:B------:R-:W-:Y:S02]  /*14ba0*/  WARPGROUP.DEPBAR.LE gsb0, 0x0 ;  /* 0x00008000000079c5 */ /* 0x000fe40000010000 */
[----:B------:R-:W-:-:S15]  /*14bb0*/  WARPGROUP.ARRIVE ;  /* 0x00000000000079c5 */ /* 0x000fde0000000000 */
        /* <DEDUP_REMOVED lines=12> */
[----:B------:R-:W-:Y:S01]  /*14c80*/  FADD.FTZ R7, R201, R182 ;  /* 0x000000b6c9077221 */ /* 0x000fe20000010000 */
[----:B------:R-:W-:Y:S02]  /*14c90*/  IMAD.MOV.U32 R201, RZ, RZ, R19 ;  /* 0x000000ffffc97224 */ /* 0x000fe400078e0013 */
[----:B------:R-:W-:Y:S01]  /*14ca0*/  FADD.FTZ R6, R181, R6 ;  /* 0x00000006b5067221 */ /* 0x000fe20000010000 */
[----:B------:R-:W-:Y:S02]  /*14cb0*/  WARPGROUP.DEPBAR.LE gsb0, 0x0 ;  /* 0x00008000000079c5 */ /* 0x000fe40000010000 */
[----:B------:R-:W-:-:S15]  /*14cc0*/  WARPGROUP.ARRIVE ;  /* 0x00000000000079c5 */ /* 0x000fde0000000000 */
[----:B------:R-:W-:-:S03]  /*14cd0*/  NOP ;  /* 0x0000000000007918 */ /* 0x000fc60000000000 */
        /* <DEDUP_REMOVED lines=13> */
.L_x_5499:
[----:B------:R-:W-:-:S07]  /*14db0*/  IMAD.MOV.U32 R20, RZ, RZ, R189 ;  /* 0x000000ffff147224 */ /* 0x000fce00078e00bd */
.L_x_5498:
[----:B------:R-:W-:Y:S05]  /*14dc0*/  BSYNC B1 ;  /* 0x0000000000017941 */ /* 0x000fea0003800000 */
.L_x_5497:
[----:B------:R-:W-:Y:S01]  /*14dd0*/  ISETP.GE.AND P2, PT, R20, R212, PT ;  /* 0x000000d41400720c */ /* 0x000fe20003f46270 */
[----:B------:R-:W-:-:S12]  /*14de0*/  BSSY B0, `(.L_x_5511) ;  /* 0x00003ce000007945 */ /* 0x000fd80003800000 */
[----:B------:R-:W-:Y:S05]  /*14df0*/  @!P2 BRA `(.L_x_5512) ;  /* 0x0000003c0030a947 */ /* 0x000fea0003800000 */
[----:B----4-:R-:W-:Y:S02]  /*14e00*/  VIADD R188, R0, 0x8 ;  /* 0x0000000800bc7836 */ /* 0x010fe40000000000 */
[----:B--2---:R-:W-:Y:S02]  /*14e10*/  IMAD.MOV.U32 R199, RZ, RZ, R15 ;  /* 0x000000ffffc77224 */ /* 0x004fe400078e000f */
[----:B------:R-:W-:Y:S01]  /*14e20*/  IMAD.MOV.U32 R200, RZ, RZ, R14 ;  /* 0x000000ffffc87224 */ /* 0x000fe200078e000e */
[----:B------:R-:W-:Y:S01]  /*14e30*/  IADD3 R188, R188, R23, -R184 ;  /* 0x00000017bcbc7210 */ /* 0x000fe20007ffe8b8 */
[----:B------:R-:W-:-:S07]  /*14e40*/  IMAD.MOV.U32 R201, RZ, RZ, R19 ;  /* 0x000000ffffc97224 */ /* 0x000fce00078e0013 */
.L_x_5531:
[----:B------:R-:W-:-:S05]  /*14e50*/  VIADD R19, R201, 0x1 ;  /* 0x00000001c9137836 */ /* 0x000fca0000000000 */
[----:B------:R-:W-:-:S04]  /*14e60*/  ISETP.NE.AND P2, PT, R19, 0x2, PT ;  /* 0x000000021300780c */ /* 0x000fc80003f45270 */
[----:B------:R-:W-:Y:S02]  /*14e70*/  SEL R15, RZ, 0x1, P2 ;  /* 0x00000001ff0f7807 */ /* 0x000fe40001000000 */
[----:B------:R-:W-:Y:S02]  /*14e80*/  SEL R19, R19, RZ, P2 ;  /* 0x000000ff13137207 */ /* 0x000fe40001000000 */
[----:B------:R-:W-:Y:S01]  /*14e90*/  LOP3.LUT R22, R22, R15, RZ, 0x3c, !PT ;  /* 0x0000000f16167212 */ /* 0x000fe200078e3cff */
[----:B--2---:R-:W-:Y:S06]  /*14ea0*/  @!P0 BRA `(.L_x_5513) ;  /* 0x0000000000048947 */ /* 0x004fec0003800000 */
[----:B------:R-:W-:Y:S01]  /*14eb0*/  BPT.TRAP 0x1 ;  /* 0x000000040000795c */ /* 0x000fe20000300000 */
.L_x_5513:
[----:B------:R-:W-:Y:S01]  /*14ec0*/  IMAD R189, R19, 0x8, R18 ;  /* 0x0000000813bd7824 */ /* 0x000fe200078e0212 */
[----:B------:R-:W-:-:S04]  /*14ed0*/  SHF.L.U32 R204, R22, 0x1f, RZ ;  /* 0x0000001f16cc7819 */ /* 0x000fc800000006ff */
[----:B------:R0:W1:Y:S01]  /*14ee0*/  SYNCS.PHASECHK.TRANS64.TRYWAIT P2, [R189+URZ+0x38830], R204 ;  /* 0x038830ccbd0075a7 */ /* 0x000062000804017f */
[----:B------:R-:W-:Y:S05]  /*14ef0*/  @!P0 BRA `(.L_x_5514) ;  /* 0x0000000000048947 */ /* 0x000fea0003800000 */
[----:B------:R-:W-:Y:S01]  /*14f00*/  BPT.TRAP 0x1 ;  /* 0x000000040000795c */ /* 0x000fe20000300000 */
.L_x_5514:
[----:B------:R-:W-:Y:S01]  /*14f10*/  BSSY B1, `(.L_x_5515) ;  /* 0x0000006000017945 */ /* 0x000fe20003800000 */
[----:B------:R-:W-:Y:S02]  /*14f20*/  IMAD R14, R19, 0x200, R190 ;  /* 0x00000200130e7824 */ /* 0x000fe400078e02be */
[----:B------:R-:W-:Y:S01]  /*14f30*/  IMAD.MOV.U32 R15, RZ, RZ, 0x40000040 ;  /* 0x40000040ff0f7424 */ /* 0x000fe200078e00ff */
[----:B-1----:R-:W-:Y:S06]  /*14f40*/  @P2 BRA `(.L_x_5516) ;  /* 0x0000000000082947 */ /* 0x002fec0003800000 */
[----:B------:R-:W1:Y:S02]  /*14f50*/  SYNCS.PHASECHK.TRANS64.TRYWAIT P2, [R189+URZ+0x38830], R204 ;  /* 0x038830ccbd0075a7 */ /* 0x000e64000804017f */
[----:B-1----:R-:W-:Y:S05]  /*14f60*/  @!P2 BRA `(.L_x_5517) ;  /* 0x000000e80054a947 */ /* 0x002fea0003800000 */
.L_x_5516:
[----:B------:R-:W-:Y:S05]  /*14f70*/  BSYNC B1 ;  /* 0x0000000000017941 */ /* 0x000fea0003800000 */
.L_x_5515:
        /* <DEDUP_REMOVED lines=36> */
.L_x_5518:
[----:B------:R2:W3:Y:S01]  /*151c0*/  SYNCS.PHASECHK.TRANS64.TRYWAIT P2, [R189+URZ+0x38850], R204 ;  /* 0x038850ccbd0075a7 */ /* 0x0004e2000804017f */
[----:B------:R-:W-:Y:S05]  /*151d0*/  @!P0 BRA `(.L_x_5519) ;  /* 0x0000000000048947 */ /* 0x000fea0003800000 */
[----:B------:R-:W-:Y:S01]  /*151e0*/  BPT.TRAP 0x1 ;  /* 0x000000040000795c */ /* 0x000fe20000300000 */
.L_x_5519:
[----:B------:R-:W-:Y:S04]  /*151f0*/  BSSY B1, `(.L_x_5520) ;  /* 0x0000004000017945 */ /* 0x000fe80003800000 */
[----:B---3--:R-:W-:Y:S05]  /*15200*/  @P2 BRA `(.L_x_5521) ;  /* 0x0000000000082947 */ /* 0x008fea0003800000 */
[----:B------:R-:W3:Y:S02]  /*15210*/  SYNCS.PHASECHK.TRANS64.TRYWAIT P2, [R189+URZ+0x38850], R204 ;  /* 0x038850ccbd0075a7 */ /* 0x000ee4000804017f */
[----:B---3--:R-:W-:Y:S05]  /*15220*/  @!P2 BRA `(.L_x_5522) ;  /* 0x000000e400b8a947 */ /* 0x008fea0003800000 */
.L_x_5521:
[----:B------:R-:W-:Y:S05]  /*15230*/  BSYNC B1 ;  /* 0x0000000000017941 */ /* 0x000fea0003800000 */
.L_x_5520:
        /* <DEDUP_REMOVED lines=10> */
[----:B------:R-:W-:-:S02]  /*152e0*/  VIADD R203, R202, 0x800 ;  /* 0x00000800cacb7836 */ /* 0x000fc40000000000 */
[----:B------:R-:W-:Y:S02]  /*152f0*/  IMAD.MOV.U32 R205, RZ, RZ, 0x40000040 ;  /* 0x40000040ffcd7424 */ /* 0x000fe400078e00ff */
[----:B------:R-:W-:Y:S02]  /*15300*/  VIADD R206, R2, 0x800 ;  /* 0x0000080002ce7836 */ /* 0x000fe40000000000 */
[----:B------:R-:W-:-:S03]  /*15310*/  IMAD.MOV.U32 R207, RZ, RZ, 0x40000040 ;  /* 0x40000040ffcf7424 */ /* 0x000fc600078e00ff */
        /* <DEDUP_REMOVED lines=9> */
[----:B----4-:R-:W-:Y:S01]  /*153b0*/  SHF.R.U32.HI R21, RZ, 0x7, R21 ;  /* 0x00000007ff157819 */ /* 0x010fe20000011615 */
        /* <DEDUP_REMOVED lines=75> */
[----:B------:R-:W-:Y:S02]  /*15870*/  R2UR UR7, R15 ;  /* 0x000000000f0772ca */ /* 0x000fe400000e0000 */
[----:B------:R-:W-:Y:S01]  /*15880*/  MOV R15, 0x40000040 ;  /* 0x40000040000f7802 */ /* 0x000fe20000000f00 */
        /* <DEDUP_REMOVED lines=75> */
[----:B------:R-:W4:Y:S01]  /*15d40*/  SHFL.IDX PT, R14, R21, RZ, 0x1f ;  /* 0x00001fff150e7589 */ /* 0x000f2200000e0000 */
[----:B------:R-:W-:Y:S01]  /*15d50*/  IMAD.MOV.U32 R15, RZ, RZ, 0x4 ;  /* 0x00000004ff0f7424 */ /* 0x000fe200078e00ff */
[----:B----4-:R-:W-:-:S04]  /*15d60*/  ISETP.GT.AND P2, PT, R14, 0x7f, PT ;  /* 0x0000007f0e00780c */ /* 0x010fc80003f44270 */
[----:B------:R-:W-:Y:S02]  /*15d70*/  SEL R14, RZ, 0x2, !P2 ;  /* 0x00000002ff0e7807 */ /* 0x000fe40005000000 */
[C---:B------:R-:W-:Y:S02]  /*15d80*/  SEL R21, R15.reuse, 0x2, P2 ;  /* 0x000000020f157807 */ /* 0x040fe40001000000 */
[----:B------:R-:W-:Y:S01]  /*15d90*/  SEL R15, R15, 0x6, !P2 ;  /* 0x000000060f0f7807 */ /* 0x000fe20005000000 */
[----:B0123--:R-:W-:Y:S01]  /*15da0*/  IMAD.IADD R204, R14, 0x1, R203 ;  /* 0x000000010ecc7824 */ /* 0x00ffe200078e02cb */
        /* <DEDUP_REMOVED lines=30> */
[----:B------:R-:W-:Y:S01]  /*15f90*/  R2UR UR6, R204 ;  /* 0x00000000cc0672ca */ /* 0x000fe200000e0000 */
[----:B------:R-:W-:Y:S01]  /*15fa0*/  IMAD.MOV.U32 R204, RZ, RZ, 0xa00 ;  /* 0x00000a00ffcc7424 */ /* 0x000fe200078e00ff */
[----:B------:R-:W-:Y:S01]  /*15fb0*/  R2UR UR7, R205 ;  /* 0x00000000cd0772ca */ /* 0x000fe200000e0000 */
[----:B------:R-:W-:Y:S01]  /*15fc0*/  IMAD.MOV.U32 R205, RZ, RZ, 0x40000040 ;  /* 0x40000040ffcd7424 */ /* 0x000fe200078e00ff */
[----:B------:R-:W-:-:S02]  /*15fd0*/  SEL R203, R203, 0x26, P2 ;  /* 0x00000026cbcb7807 */ /* 0x000fc40001000000 */
        /* <DEDUP_REMOVED lines=131> */
[----:B------:R-:W-:Y:S01]  /*16810*/  IMAD.MOV.U32 R205, RZ, RZ, 0x40000040 ;  /* 0x40000040ffcd7424 */ /* 0x000fe200078e00ff */
[----:B------:R-:W-:-:S02]  /*16820*/  WARPGROUP.DEPBAR.LE gsb0, 0x0 ;  /* 0x00008000000079c5 */ /* 0x000fc40000010000 */
[----:B------:R-:W-:-:S09]  /*16830*/  WARPGROUP.ARRIVE ;  /* 0x00000000000079c5 */ /* 0x000fd20000000000 */
[----:B------:R-:W-:Y:S01]  /*16840*/  HGMMA.64x64x16.F32.BF16 R152, gdesc[UR4], R152, gsb0 ;  /* 0x00e00000049879f0 */ /* 0x000fe20008001898 */
[----:B------:R-:W-:Y:S01]  /*16850*/  R2UR UR4, R204 ;  /* 0x00000000cc0472ca */ /* 0x000fe200000e0000 */
[--C-:B------:R-:W-:Y:S01]  /*16860*/  IMAD.IADD R204, R21, 0x1, R203.reuse ;  /* 0x0000000115cc7824 */ /* 0x100fe200078e02cb */
[----:B------:R-:W-:Y:S01]  /*16870*/  R2UR UR5, R205 ;  /* 0x00000000cd0572ca */ /* 0x000fe200000e0000 */
[----:B------:R-:W-:Y:S02]  /*16880*/  IMAD.MOV.U32 R205, RZ, RZ, 0x40000040 ;  /* 0x40000040ffcd7424 */ /* 0x000fe400078e00ff */
[----:B------:R-:W-:Y:S01]  /*16890*/  IMAD.SHL.U32 R21, R20, 0x40, RZ ;  /* 0x0000004014157824 */ /* 0x000fe200078e00ff */
[----:B------:R-:W-:Y:S01]  /*168a0*/  R2UR UR6, R204 ;  /* 0x00000000cc0672ca */ /* 0x000fe200000e0000 */
[----:B------:R-:W-:Y:S01]  /*168b0*/  IMAD.IADD R204, R15, 0x1, R203 ;  /* 0x000000010fcc7824 */ /* 0x000fe200078e02cb */
[----:B------:R-:W-:Y:S01]  /*168c0*/  R2UR UR7, R205 ;  /* 0x00000000cd0772ca */ /* 0x000fe200000e0000 */
[----:B------:R-:W-:-:S02]  /*168d0*/  IMAD.MOV.U32 R15, RZ, RZ, 0x40000040 ;  /* 0x40000040ff0f7424 */ /* 0x000fc400078e00ff */
[----:B------:R-:W-:Y:S01]  /*168e0*/  IMAD.MOV.U32 R205, RZ, RZ, 0x40000040 ;  /* 0x40000040ffcd7424 */ /* 0x000fe200078e00ff */
[----:B------:R-:W-:Y:S02]  /*168f0*/  WARPGROUP.DEPBAR.LE gsb0, 0x0 ;  /* 0x00008000000079c5 */ /* 0x000fe40000010000 */
[----:B------:R-:W-:-:S07]  /*16900*/  WARPGROUP.ARRIVE ;  /* 0x00000000000079c5 */ /* 0x000fce0000000000 */
[----:B------:R-:W-:Y:S01]  /*16910*/  HGMMA.64x64x16.F32.BF16 R152, gdesc[UR4], R152, gsb0 ;  /* 0x00e00000049879f0 */ /* 0x000fe20008001898 */
[----:B------:R-:W-:Y:S01]  /*16920*/  R2UR UR4, R14 ;  /* 0x000000000e0472ca */ /* 0x000fe200000e0000 */
[----:B------:R-:W-:Y:S01]  /*16930*/  IMAD.MOV.U32 R14, RZ, RZ, 0x40 ;  /* 0x00000040ff0e7424 */ /* 0x000fe200078e00ff */
[----:B------:R-:W-:Y:S01]  /*16940*/  R2UR UR5, R15 ;  /* 0x000000000f0572ca */ /* 0x000fe200000e0000 */
[----:B------:R-:W-:Y:S01]  /*16950*/  IMAD.MOV.U32 R15, RZ, RZ, 0x1000 ;  /* 0x00001000ff0f7424 */ /* 0x000fe200078e00ff */
[----:B------:R-:W-:Y:S02]  /*16960*/  R2UR UR6, R204 ;  /* 0x00000000cc0672ca */ /* 0x000fe400000e0000 */
[----:B------:R-:W-:Y:S02]  /*16970*/  R2UR UR7, R205 ;  /* 0x00000000cd0772ca */ /* 0x000fe400000e0000 */
        /* <DEDUP_REMOVED lines=11> */
[----:B------:R-:W-:Y:S01]  /*16a30*/  R2UR UR4, R14 ;  /* 0x000000000e0472ca */ /* 0x000fe200000e0000 */
[----:B------:R-:W-:Y:S01]  /*16a40*/  @!P1 VIADD R14, R189, 0x38840 ;  /* 0x00038840bd0e9836 */ /* 0x000fe20000000000 */
[----:B------:R-:W-:Y:S02]  /*16a50*/  R2UR UR5, R15 ;  /* 0x000000000f0572ca */ /* 0x000fe400000e0000 */
[----:B------:R-:W-:Y:S02]  /*16a60*/  R2UR UR6, R202 ;  /* 0x00000000ca0672ca */ /* 0x000fe400000e0000 */
[----:B------:R-:W-:Y:S02]  /*16a70*/  R2UR UR7, R203 ;  /* 0x00000000cb0772ca */ /* 0x000fe400000e0000 */
[----:B------:R-:W-:Y:S01]  /*16a80*/  @!P1 PRMT R14, RZ, 0x654, R14 ;  /* 0x00000654ff0e9816 */ /* 0x000fe2000000000e */
[----:B------:R-:W-:-:S02]  /*16a90*/  WARPGROUP.DEPBAR.LE gsb0, 0x0 ;  /* 0x00008000000079c5 */ /* 0x000fc40000010000 */
[----:B------:R-:W-:-:S08]  /*16aa0*/  WARPGROUP.ARRIVE ;  /* 0x00000000000079c5 */ /* 0x000fd00000000000 */
[----:B------:R-:W-:Y:S01]  /*16ab0*/  HGMMA.64x64x16.F32.BF16 R152, gdesc[UR4], R152, gsb0 ;  /* 0x00e00000049879f0 */ /* 0x000fe20008001898 */
[----:B------:R-:W-:Y:S02]  /*16ac0*/  ULOP3.LUT UR4, URZ, UR44, URZ, 0x33, !UPT ;  /* 0x0000002c3f047292 */ /* 0x000fe4000f8e333f */
[----:B------:R-:W-:Y:S02]  /*16ad0*/  WARPGROUP.DEPBAR.LE gsb0, 0x0 ;  /* 0x00008000000079c5 */ /* 0x000fe40000010000 */
[----:B------:R0:W-:Y:S02]  /*16ae0*/  @!P1 SYNCS.ARRIVE.TRANS64.RED.A1T0 RZ, [R14+URZ], RZ ;  /* 0x000000ff0eff99a7 */ /* 0x0001e4000810043f */
[----:B0-----:R-:W-:-:S04]  /*16af0*/  IADD3 R14, R23, 0x1, -R21 ;  /* 0x00000001170e7810 */ /* 0x001fc80007ffe815 */
        /* <DEDUP_REMOVED lines=14> */
[----:B0-----:R-:W-:-:S04]  /*16be0*/  @P2 IMAD.HI.U32 R210, R207, R14, RZ ;  /* 0x0000000ecfd22227 */ /* 0x001fc800078e00ff */
[----:B------:R-:W-:Y:S01]  /*16bf0*/  IMAD.MOV.U32 R14, RZ, RZ, R207 ;  /* 0x000000ffff0e7224 */ /* 0x000fe200078e00cf */
[----:B------:R-:W-:-:S04]  /*16c00*/  @P2 SHF.R.U32.HI R14, RZ, R15, R210 ;  /* 0x0000000fff0e2219 */ /* 0x000fc800000116d2 */
[----:B------:R-:W-:Y:S01]  /*16c10*/  LOP3.LUT R14, RZ, R14, RZ, 0x33, !PT ;  /* 0x0000000eff0e7212 */ /* 0x000fe200078e33ff */
[----:B------:R-:W-:Y:S06]  /*16c20*/  BRA `(.L_x_5526) ;  /* 0x0000000000187947 */ /* 0x000fec0003800000 */
.L_x_5525:
[----:B------:R-:W-:-:S05]  /*16c30*/  IMAD.U32 R206, RZ, RZ, UR38 ;  /* 0x00000026ffce7e24 */ /* 0x000fca000f8e00ff */
[----:B------:R-:W-:-:S13]  /*16c40*/  ISETP.NE.AND P2, PT, R206, 0x1, PT ;  /* 0x00000001ce00780c */ /* 0x000fda0003f45270 */
[----:B------:R-:W0:Y:S02]  /*16c50*/  @P2 LDC.64 R14, c[0x0][0xae0] ;  /* 0x0002b800ff0e2b82 */ /* 0x000e240000000a00 */
[----:B0-----:R-:W-:-:S04]  /*16c60*/  @P2 IMAD.HI.U32 R210, R207, R14, RZ ;  /* 0x0000000ecfd22227 */ /* 0x001fc800078e00ff */
[----:B------:R-:W-:Y:S01]  /*16c70*/  IMAD.MOV.U32 R14, RZ, RZ, R207 ;  /* 0x000000ffff0e7224 */ /* 0x000fe200078e00cf */
[----:B------:R-:W-:-:S07]  /*16c80*/  @P2 SHF.R.U32.HI R14, RZ, R15, R210 ;  /* 0x0000000fff0e2219 */ /* 0x000fce00000116d2 */
.L_x_5526:
[----:B------:R-:W-:Y:S05]  /*16c90*/  BSYNC B1 ;  /* 0x0000000000017941 */ /* 0x000fea0003800000 */
.L_x_5524:
[----:B------:R-:W-:-:S04]  /*16ca0*/  IMAD R14, R14, R206, -R21 ;  /* 0x000000ce0e0e7224 */ /* 0x000fc800078e0a15 */
[----:B------:R-:W-:-:S05]  /*16cb0*/  IMAD.IADD R15, R14, 0x1, -R185 ;  /* 0x000000010e0f7824 */ /* 0x000fca00078e0ab9 */
[----:B------:R-:W-:Y:S02]  /*16cc0*/  VIADDMNMX R203, R15, R206, R203, PT ;  /* 0x000000ce0fcb7246 */ /* 0x000fe400038001cb */
[----:B------:R-:W-:-:S07]  /*16cd0*/  VIMNMX R202, R202, R15, !PT ;  /* 0x0000000fcaca7248 */ /* 0x000fce0007fe0100 */
.L_x_5523:
        /* <DEDUP_REMOVED lines=65> */
.L_x_5529:
[----:B------:R-:W-:-:S05]  /*170f0*/  IMAD.U32 R168, RZ, RZ, UR38 ;  /* 0x00000026ffa87e24 */ /* 0x000fca000f8e00ff */
[----:B------:R-:W-:-:S13]  /*17100*/  ISETP.NE.AND P3, PT, R168, 0x1, PT ;  /* 0x00000001a800780c */ /* 0x000fda0003f65270 */
[----:B------:R-:W0:Y:S02]  /*17110*/  @P3 LDC.64 R14, c[0x0][0xae0] ;  /* 0x0002b800ff0e3b82 */ /* 0x000e240000000a00 */
[----:B0-----:R-:W-:-:S04]  /*17120*/  @P3 IMAD.HI.U32 R202, R188, R14, RZ ;  /* 0x0000000ebcca3227 */ /* 0x001fc800078e00ff */
[----:B------:R-:W-:Y:S01]  /*17130*/  IMAD.MOV.U32 R14, RZ, RZ, R188 ;  /* 0x000000ffff0e7224 */ /* 0x000fe200078e00bc */
[----:B------:R-:W-:-:S07]  /*17140*/  @P3 SHF.R.U32.HI R14, RZ, R15, R202 ;  /* 0x0000000fff0e3219 */ /* 0x000fce00000116ca */
.L_x_5530:
[----:B------:R-:W-:Y:S05]  /*17150*/  BSYNC B1 ;  /* 0x0000000000017941 */ /* 0x000fea0003800000 */
.L_x_5528:
[----:B------:R-:W-:-:S04]  /*17160*/  IMAD R14, R14, R168, -R21 ;  /* 0x000000a80e0e7224 */ /* 0x000fc800078e0a15 */
[----:B------:R-:W-:-:S05]  /*17170*/  IMAD.IADD R15, R14, 0x1, -R185 ;  /* 0x000000010e0f7824 */ /* 0x000fca00078e0ab9 */
[----:B------:R-:W-:Y:S02]  /*17180*/  VIADDMNMX R205, R15, R168, R205, PT ;  /* 0x000000a80fcd7246 */ /* 0x000fe400038001cd */
[----:B------:R-:W-:-:S07]  /*17190*/  VIMNMX R204, R204, R15, !PT ;  /* 0x0000000fcccc7248 */ /* 0x000fce0007fe0100 */
.L_x_5527:
[----:B------:R-:W-:Y:S01]  /*171a0*/  FMNMX.FTZ R14, R152, R200, !PT ;  /* 0x000000c8980e7209 */ /* 0x000fe20007810000 */
[----:B------:R-:W-:Y:S01]  /*171b0*/  IMAD.MOV.U32 R169, RZ, RZ, 0x40000040 ;  /* 0x40000040ffa97424 */ /* 0x000fe200078e00ff */
[C---:B------:R-:W-:Y:S01]  /*171c0*/  ISETP.GT.AND P5, PT, R204.reuse, 0x9, P2 ;  /* 0x00000009cc00780c */ /* 0x040fe200017a4270 */
[----:B------:R-:W-:Y:S01]  /*171d0*/  IMAD.U32 R21, RZ, RZ, UR37 ;  /* 0x00000025ff157e24 */ /* 0x000fe2000f8e00ff */
[----:B------:R-:W-:Y:S01]  /*171e0*/  FMNMX.FTZ R15, R153, R14, !PT ;  /* 0x0000000e990f7209 */ /* 0x000fe20007810000 */
[----:B------:R-:W-:Y:S01]  /*171f0*/  IMAD R168, R19, 0x1000, R193 ;  /* 0x0000100013a87824 */ /* 0x000fe200078e02c1 */
[----:B------:R-:W-:Y:S01]  /*17200*/  ISETP.GT.AND P3, PT, R204, 0x1, P2 ;  /* 0x00000001cc00780c */ /* 0x000fe20001764270 */
[----:B------:R-:W-:Y:S01]  /*17210*/  @!P1 VIADD R189, R189, 0x38860 ;  /* 0x00038860bdbd9836 */ /* 0x000fe20000000000 */
[----:B------:R-:W-:Y:S02]  /*17220*/  FMNMX.FTZ R14, R156, R15, !PT ;  /* 0x0000000f9c0e7209 */ /* 0x000fe40007810000 */
[----:B------:R-:W-:-:S02]  /*17230*/  ISETP.LT.OR P5, PT, R205, 0xa, P5 ;  /* 0x0000000acd00780c */ /* 0x000fc40002fa1670 */
[----:B------:R-:W-:Y:S02]  /*17240*/  FMNMX.FTZ R15, R157, R14, !PT ;  /* 0x0000000e9d0f7209 */ /* 0x000fe40007810000 */
[----:B------:R-:W-:Y:S02]  /*17250*/  ISETP.LT.OR P3, PT, R205, 0x2, P3 ;  /* 0x00000002cd00780c */ /* 0x000fe40001f61670 */
        /* <DEDUP_REMOVED lines=11> */
[C---:B------:R-:W-:Y:S02]  /*17310*/  ISETP.LT.OR P4, PT, R205.reuse, 0x9, P4 ;  /* 0x00000009cd00780c */ /* 0x040fe40002781670 */
        /* <DEDUP_REMOVED lines=12> */
[C---:B------:R-:W-:Y:S01]  /*173e0*/  ISETP.GT.AND P5, PT, R204.reuse, 0x21, P2 ;  /* 0x00000021cc00780c */ /* 0x040fe200017a4270 */
[----:B------:R-:W0:Y:S01]  /*173f0*/  SHFL.BFLY PT, R14, R15, 0x2, 0x1f ;  /* 0x0c401f000f0e7f89 */ /* 0x000e2200000e0000 */
[----:B------:R-:W-:Y:S02]  /*17400*/  ISETP.GT.AND P3, PT, R204, 0x19, P2 ;  /* 0x00000019cc00780c */ /* 0x000fe40001764270 */
[C---:B------:R-:W-:Y:S02]  /*17410*/  ISETP.LT.OR P4, PT, R205.reuse, 0x12, P4 ;  /* 0x00000012cd00780c */ /* 0x040fe40002781670 */
[----:B------:R-:W-:-:S02]  /*17420*/  ISETP.LT.OR P5, PT, R205, 0x22, P5 ;  /* 0x00000022cd00780c */ /* 0x000fc40002fa1670 */
[----:B------:R-:W-:Y:S02]  /*17430*/  ISETP.LT.OR P3, PT, R205, 0x1a, P3 ;  /* 0x0000001acd00780c */ /* 0x000fe40001f61670 */
[----:B------:R-:W-:Y:S02]  /*17440*/  FSEL R163, R163, -INF , !P4 ;  /* 0xff800000a3a37808 */ /* 0x000fe40006000000 */
[C---:B------:R-:W-:Y:S02]  /*17450*/  ISETP.GT.AND P4, PT, R204.reuse, 0x20, P2 ;  /* 0x00000020cc00780c */ /* 0x040fe40001784270 */
[----:B------:R-:W-:Y:S02]  /*17460*/  FSEL R203, R171, -INF , !P5 ;  /* 0xff800000abcb7808 */ /* 0x000fe40006800000 */
[----:B------:R-:W-:Y:S02]  /*17470*/  FSEL R167, R167, -INF , !P3 ;  /* 0xff800000a7a77808 */ /* 0x000fe40005800000 */
[----:B------:R-:W-:-:S02]  /*17480*/  ISETP.GT.AND P5, PT, R204, RZ, P2 ;  /* 0x000000ffcc00720c */ /* 0x000fc400017a4270 */
[----:B------:R-:W-:Y:S02]  /*17490*/  ISETP.GT.AND P3, PT, R204, 0x28, P2 ;  /* 0x00000028cc00780c */ /* 0x000fe40001764270 */
[C---:B------:R-:W-:Y:S02]  /*174a0*/  ISETP.LT.OR P4, PT, R205.reuse, 0x21, P4 ;  /* 0x00000021cd00780c */ /* 0x040fe40002781670 */
[----:B------:R-:W-:Y:S02]  /*174b0*/  ISETP.LT.OR P5, PT, R205, 0x1, P5 ;  /* 0x00000001cd00780c */ /* 0x000fe40002fa1670 */
[----:B0-----:R-:W-:Y:S02]  /*174c0*/  FMNMX.FTZ R14, R15, R14, !PT ;  /* 0x0000000e0f0e7209 */ /* 0x001fe40007810000 */
[----:B------:R-:W-:Y:S02]  /*174d0*/  ISETP.LT.OR P3, PT, R205, 0x29, P3 ;  /* 0x00000029cd00780c */ /* 0x000fe40001f61670 */
[----:B------:R-:W-:Y:S01]  /*174e0*/  FSEL R202, R170, -INF , !P4 ;  /* 0xff800000aaca7808 */ /* 0x000fe20006000000 */
[----:B------:R-:W0:Y:S01]  /*174f0*/  SHFL.BFLY PT, R15, R14, 0x1, 0x1f ;  /* 0x0c201f000e0f7f89 */ /* 0x000e2200000e0000 */
[----:B------:R-:W-:-:S02]  /*17500*/  ISETP.GT.AND P4, PT, R204, 0x29, P2 ;  /* 0x00000029cc00780c */ /* 0x000fc40001784270 */
[----:B------:R-:W-:Y:S02]  /*17510*/  FSEL R154, R154, -INF , !P5 ;  /* 0xff8000009a9a7808 */ /* 0x000fe40006800000 */
[----:B------:R-:W-:Y:S02]  /*17520*/  FSEL R210, R174, -INF , !P3 ;  /* 0xff800000aed27808 */ /* 0x000fe40005800000 */
[----:B------:R-:W-:Y:S02]  /*17530*/  ISETP.GT.AND P3, PT, R204, 0x30, P2 ;  /* 0x00000030cc00780c */ /* 0x000fe40001764270 */
[C---:B------:R-:W-:Y:S02]  /*17540*/  ISETP.LT.OR P4, PT, R205.reuse, 0x2a, P4 ;  /* 0x0000002acd00780c */ /* 0x040fe40002781670 */
[----:B------:R-:W-:Y:S02]  /*17550*/  FMNMX.FTZ R170, R154, R199, !PT ;  /* 0x000000c79aaa7209 */ /* 0x000fe40007810000 */
[----:B------:R-:W-:-:S02]  /*17560*/  ISETP.LT.OR P3, PT, R205, 0x31, P3 ;  /* 0x00000031cd00780c */ /* 0x000fc40001f61670 */
[----:B------:R-:W-:Y:S02]  /*17570*/  FSEL R222, R175, -INF , !P4 ;  /* 0xff800000afde7808 */ /* 0x000fe40006000000 */
[C---:B------:R-:W-:Y:S02]  /*17580*/  ISETP.GT.AND P4, PT, R204.reuse, 0x31, P2 ;  /* 0x00000031cc00780c */ /* 0x040fe40001784270 */
[C---:B------:R-:W-:Y:S02]  /*17590*/  ISETP.GT.AND P5, PT, R204.reuse, 0x38, P2 ;  /* 0x00000038cc00780c */ /* 0x040fe400017a4270 */
[----:B------:R-:W-:Y:S02]  /*175a0*/  R2UR UR7, R169 ;  /* 0x00000000a90772ca */ /* 0x000fe400000e0000 */
[----:B------:R-:W-:Y:S02]  /*175b0*/  ISETP.GT.AND P2, PT, R204, 0x39, P2 ;  /* 0x00000039cc00780c */ /* 0x000fe40001744270 */
[----:B0-----:R-:W-:-:S02]  /*175c0*/  FMNMX.FTZ R14, R14, R15, !PT ;  /* 0x0000000f0e0e7209 */ /* 0x001fc40007810000 */
[----:B------:R-:W-:Y:S02]  /*175d0*/  FMNMX.FTZ R15, R155, R170, !PT ;  /* 0x000000aa9b0f7209 */ /* 0x000fe40007810000 */
[----:B------:R-:W-:Y:S01]  /*175e0*/  FSEL R204, R178, -INF , !P3 ;  /* 0xff800000b2cc7808 */ /* 0x000fe20005800000 */
[C---:B------:R-:W-:Y:S01]  /*175f0*/  FMUL.FTZ R169, R14.reuse, R21 ;  /* 0x000000150ea97220 */ /* 0x040fe20000410000 */
[----:B------:R-:W-:Y:S02]  /*17600*/  FSETP.NEU.FTZ.AND P3, PT, R14, -INF , PT ;  /* 0xff8000000e00780b */ /* 0x000fe40003f7d000 */
[----:B------:R-:W-:Y:S02]  /*17610*/  FMNMX.FTZ R170, R158, R15, !PT ;  /* 0x0000000f9eaa7209 */ /* 0x000fe40007810000 */
[----:B------:R-:W-:Y:S02]  /*17620*/  FSEL R15, R169, RZ, P3 ;  /* 0x000000ffa90f7208 */ /* 0x000fe40001800000 */
[----:B------:R-:W-:-:S02]  /*17630*/  FMNMX.FTZ R169, R159, R170, !PT ;  /* 0x000000aa9fa97209 */ /* 0x000fc40007810000 */
[C---:B------:R-:W-:Y:S01]  /*17640*/  ISETP.LT.OR P4, PT, R205.reuse, 0x32, P4 ;  /* 0x00000032cd00780c */ /* 0x040fe20002781670 */
[--C-:B------:R-:W-:Y:S01]  /*17650*/  FFMA.FTZ R174, R160, R21, -R15.reuse ;  /* 0x00000015a0ae7223 */ /* 0x100fe2000001080f */
[----:B------:R-:W-:Y:S01]  /*17660*/  FMNMX.FTZ R170, R162, R169, !PT ;  /* 0x000000a9a2aa7209 */ /* 0x000fe20007810000 */
[-CC-:B------:R-:W-:Y:S01]  /*17670*/  FFMA.FTZ R152, R152, R21.reuse, -R15.reuse ;  /* 0x0000001598987223 */ /* 0x180fe2000001080f */
[----:B------:R-:W-:Y:S01]  /*17680*/  ISETP.LT.OR P5, PT, R205, 0x39, P5 ;  /* 0x00000039cd00780c */ /* 0x000fe20002fa1670 */
[-CC-:B------:R-:W-:Y:S01]  /*17690*/  FFMA.FTZ R153, R153, R21.reuse, -R15.reuse ;  /* 0x0000001599997223 */ /* 0x180fe2000001080f */
[----:B------:R-:W-:Y:S01]  /*176a0*/  FMNMX.FTZ R169, R163, R170, !PT ;  /* 0x000000aaa3a97209 */ /* 0x000fe20007810000 */
[-CC-:B------:R-:W-:Y:S01]  /*176b0*/  FFMA.FTZ R156, R156, R21.reuse, -R15.reuse ;  /* 0x000000159c9c7223 */ /* 0x180fe2000001080f */
[----:B------:R-:W-:Y:S01]  /*176c0*/  ISETP.LT.OR P2, PT, R205, 0x3a, P2 ;  /* 0x0000003acd00780c */ /* 0x000fe20001741670 */
[--C-:B------:R-:W-:Y:S01]  /*176d0*/  FFMA.FTZ R157, R157, R21, -R15.reuse ;  /* 0x000000159d9d7223 */ /* 0x100fe2000001080f */
[----:B------:R-:W-:Y:S01]  /*176e0*/  FMNMX.FTZ R170, R166, R169, !PT ;  /* 0x000000a9a6aa7209 */ /* 0x000fe20007810000 */
[-CC-:B------:R-:W-:Y:S01]  /*176f0*/  FFMA.FTZ R165, R165, R21.reuse, -R15.reuse ;  /* 0x00000015a5a57223 */ /* 0x180fe2000001080f */
[----:B------:R-:W-:Y:S01]  /*17700*/  FSEL R205, R179, -INF , !P4 ;  /* 0xff800000b3cd7808 */ /* 0x000fe20006000000 */
[-CC-:B------:R-:W-:Y:S01]  /*17710*/  FFMA.FTZ R179, R180, R21.reuse, -R15.reuse ;  /* 0x00000015b4b37223 */ /* 0x180fe2000001080f */
[----:B------:R-:W-:Y:S01]  /*17720*/  FMNMX.FTZ R169, R167, R170, !PT ;  /* 0x000000aaa7a97209 */ /* 0x000fe20007810000 */
[-CC-:B------:R-:W-:Y:S01]  /*17730*/  FFMA.FTZ R175, R206, R21.reuse, -R15.reuse ;  /* 0x00000015ceaf7223 */ /* 0x180fe2000001080f */
[----:B------:R-:W-:Y:S01]  /*17740*/  FSEL R182, R182, -INF , !P5 ;  /* 0xff800000b6b67808 */ /* 0x000fe20006800000 */
[--C-:B------:R-:W-:Y:S01]  /*17750*/  FFMA.FTZ R178, R207, R21, -R15.reuse ;  /* 0x00000015cfb27223 */ /* 0x100fe2000001080f */
[----:B------:R-:W-:Y:S01]  /*17760*/  FMNMX.FTZ R170, R202, R169, !PT ;  /* 0x000000a9caaa7209 */ /* 0x000fe20007810000 */
[-CC-:B------:R-:W-:Y:S01]  /*17770*/  FFMA.FTZ R172, R172, R21.reuse, -R15.reuse ;  /* 0x00000015acac7223 */ /* 0x180fe2000001080f */
[----:B------:R-:W-:Y:S01]  /*17780*/  FSEL R183, R183, -INF , !P2 ;  /* 0xff800000b7b77808 */ /* 0x000fe20005000000 */
[-CC-:B------:R-:W-:Y:S01]  /*17790*/  FFMA.FTZ R173, R173, R21.reuse, -R15.reuse ;  /* 0x00000015adad7223 */ /* 0x180fe2000001080f */
[----:B------:R-:W-:Y:S01]  /*177a0*/  FMNMX.FTZ R169, R203, R170, !PT ;  /* 0x000000aacba97209 */ /* 0x000fe20007810000 */
[-CC-:B------:R-:W-:Y:S01]  /*177b0*/  FFMA.FTZ R170, R161, R21.reuse, -R15.reuse ;  /* 0x00000015a1aa7223 */ /* 0x180fe2000001080f */
[-CC-:B------:R-:W-:Y:S01]  /*177c0*/  FFMA.FTZ R176, R176, R21.reuse, -R15.reuse ;  /* 0x00000015b0b07223 */ /* 0x180fe2000001080f */
[--C-:B------:R-:W-:Y:S01]  /*177d0*/  FFMA.FTZ R177, R177, R21, -R15.reuse ;  /* 0x00000015b1b17223 */ /* 0x100fe2000001080f */
[----:B------:R-:W-:Y:S01]  /*177e0*/  FMNMX.FTZ R169, R210, R169, !PT ;  /* 0x000000a9d2a97209 */ /* 0x000fe20007810000 */
[----:B------:R-:W-:Y:S01]  /*177f0*/  FFMA.FTZ R180, R181, R21, -R15 ;  /* 0x00000015b5b47223 */ /* 0x000fe2000001080f */
[----:B------:R-:W-:Y:S01]  /*17800*/  MUFU.EX2 R152, R152 ;  /* 0x0000009800987308 */ /* 0x000fe20000000800 */
[----:B------:R-:W-:-:S02]  /*17810*/  R2UR UR6, R168 ;  /* 0x00000000a80672ca */ /* 0x000fc400000e0000 */
[----:B------:R-:W-:Y:S02]  /*17820*/  FMNMX.FTZ R169, R222, R169, !PT ;  /* 0x000000a9dea97209 */ /* 0x000fe40007810000 */
[----:B------:R-:W-:Y:S02]  /*17830*/  @!P1 PRMT R189, RZ, 0x654, R189 ;  /* 0x00000654ffbd9816 */ /* 0x000fe400000000bd */
[----:B------:R-:W-:Y:S01]  /*17840*/  FMNMX.FTZ R160, R204, R169, !PT ;  /* 0x000000a9cca07209 */ /* 0x000fe20007810000 */
[----:B------:R-:W-:Y:S03]  /*17850*/  MUFU.EX2 R153, R153 ;  /* 0x0000009900997308 */ /* 0x000fe60000000800 */
[----:B------:R-:W-:-:S04]  /*17860*/  FMNMX.FTZ R171, R205, R160, !PT ;  /* 0x000000a0cdab7209 */ /* 0x000fc80007810000 */
[----:B------:R-:W-:Y:S01]  /*17870*/  FMNMX.FTZ R160, R182, R171, !PT ;  /* 0x000000abb6a07209 */ /* 0x000fe20007810000 */
[----:B------:R-:W-:Y:S01]  /*17880*/  FFMA.FTZ R171, R164, R21, -R15 ;  /* 0x00000015a4ab7223 */ /* 0x000fe2000001080f */
[----:B------:R-:W-:Y:S01]  /*17890*/  FSEL R15, R14, RZ, P3 ;  /* 0x000000ff0e0f7208 */ /* 0x000fe20001800000 */
[----:B------:R-:W-:Y:S01]  /*178a0*/  MUFU.EX2 R169, R174 ;  /* 0x000000ae00a97308 */ /* 0x000fe20000000800 */
[----:B------:R-:W-:-:S03]  /*178b0*/  FMNMX.FTZ R160, R183, R160, !PT ;  /* 0x000000a0b7a07209 */ /* 0x000fc60007810000 */
[----:B------:R-:W-:Y:S02]  /*178c0*/  FADD.FTZ R164, -R15, R200 ;  /* 0x000000c80fa47221 */ /* 0x000fe40000010100 */
[----:B------:R-:W0:Y:S02]  /*178d0*/  SHFL.BFLY PT, R161, R160, 0x2, 0x1f ;  /* 0x0c401f00a0a17f89 */ /* 0x000e2400000e0000 */
[----:B------:R1:W-:Y:S08]  /*178e0*/  MUFU.EX2 R174, R165 ;  /* 0x000000a500ae7308 */ /* 0x0003f00000000800 */
        /* <DEDUP_REMOVED lines=9> */
[----:B------:R-:W-:Y:S01]  /*17980*/  FMUL.FTZ R160, R164, R21 ;  /* 0x00000015a4a07220 */ /* 0x000fe20000410000 */
[----:B------:R-:W-:-:S02]  /*17990*/  IMAD.MOV R164, RZ, RZ, -R196 ;  /* 0x000000ffffa47224 */ /* 0x000fc400078e0ac4 */
[C---:B------:R-:W-:Y:S01]  /*179a0*/  FSETP.NEU.FTZ.AND P2, PT, R15.reuse, -INF , PT ;  /* 0xff8000000f00780b */ /* 0x040fe20003f5d000 */
[----:B-1----:R-:W-:Y:S02]  /*179b0*/  FMUL.FTZ R165, R15, R21 ;  /* 0x000000150fa57220 */ /* 0x002fe40000410000 */
[----:B------:R-:W-:Y:S01]  /*179c0*/  MUFU.EX2 R172, R172 ;  /* 0x000000ac00ac7308 */ /* 0x000fe20000000800 */
[----:B------:R-:W-:Y:S02]  /*179d0*/  ISETP.NE.AND P3, PT, R185, R164, PT ;  /* 0x000000a4b900720c */ /* 0x000fe40003f65270 */
[----:B------:R-:W-:-:S05]  /*179e0*/  FSEL R165, R165, RZ, P2 ;  /* 0x000000ffa5a57208 */ /* 0x000fca0001000000 */
[----:B------:R-:W0:Y:S01]  /*179f0*/  MUFU.EX2 R160, R160 ;  /* 0x000000a000a07308 */ /* 0x000e220000000800 */
[-CC-:B------:R-:W-:Y:S01]  /*17a00*/  FFMA.FTZ R161, R154, R21.reuse, -R165.reuse ;  /* 0x000000159aa17223 */ /* 0x180fe200000108a5 */
[----:B------:R-:W-:Y:S01]  /*17a10*/  FSEL R154, R15, RZ, P2 ;  /* 0x000000ff0f9a7208 */ /* 0x000fe20001000000 */
[-CC-:B------:R-:W-:Y:S01]  /*17a20*/  FFMA.FTZ R155, R155, R21.reuse, -R165.reuse ;  /* 0x000000159b9b7223 */ /* 0x180fe200000108a5 */
[-CC-:B------:R-:W-:Y:S01]  /*17a30*/  FFMA.FTZ R200, R159, R21.reuse, -R165.reuse ;  /* 0x000000159fc87223 */ /* 0x180fe200000108a5 */
[-C--:B------:R-:W-:Y:S01]  /*17a40*/  FFMA.FTZ R206, R222, R21.reuse, -R165 ;  /* 0x00000015dece7223 */ /* 0x080fe200000108a5 */
[----:B------:R-:W-:Y:S02]  /*17a50*/  @!P3 IMAD R181, R201, 0x40, R194 ;  /* 0x00000040c9b5b824 */ /* 0x000fe400078e02c2 */
[----:B------:R-:W-:Y:S01]  /*17a60*/  FADD.FTZ R154, -R154, R199 ;  /* 0x000000c79a9a7221 */ /* 0x000fe20000010100 */
[----:B------:R-:W-:Y:S01]  /*17a70*/  MUFU.EX2 R161, R161 ;  /* 0x000000a100a17308 */ /* 0x000fe20000000800 */
[-CC-:B------:R-:W-:Y:S01]  /*17a80*/  FFMA.FTZ R199, R163, R21.reuse, -R165.reuse ;  /* 0x00000015a3c77223 */ /* 0x180fe200000108a5 */
[-C--:B------:R-:W-:Y:S01]  /*17a90*/  FFMA.FTZ R201, R166, R21.reuse, -R165 ;  /* 0x00000015a6c97223 */ /* 0x080fe200000108a5 */
[----:B------:R-:W-:Y:S01]  /*17aa0*/  FMUL.FTZ R164, R154, R21 ;  /* 0x000000159aa47220 */ /* 0x000fe20000410000 */
[----:B------:R-:W-:-:S02]  /*17ab0*/  @!P3 IMAD R154, R181, 0x4, R18 ;  /* 0x00000004b59ab824 */ /* 0x000fc400078e0212 */
[-CC-:B------:R-:W-:Y:S01]  /*17ac0*/  FFMA.FTZ R181, R158, R21.reuse, -R165.reuse ;  /* 0x000000159eb57223 */ /* 0x180fe200000108a5 */
[-CC-:B------:R-:W-:Y:S01]  /*17ad0*/  FFMA.FTZ R223, R162, R21.reuse, -R165.reuse ;  /* 0x00000015a2df7223 */ /* 0x180fe200000108a5 */
[-CC-:B------:R-:W-:Y:S01]  /*17ae0*/  FFMA.FTZ R167, R167, R21.reuse, -R165.reuse ;  /* 0x00000015a7a77223 */ /* 0x180fe200000108a5 */
[-CC-:B------:R-:W-:Y:S01]  /*17af0*/  FFMA.FTZ R210, R210, R21.reuse, -R165.reuse ;  /* 0x00000015d2d27223 */ /* 0x180fe200000108a5 */
[----:B------:R-:W1:Y:S01]  /*17b00*/  MUFU.EX2 R164, R164 ;  /* 0x000000a400a47308 */ /* 0x000e620000000800 */
[-CC-:B------:R-:W-:Y:S01]  /*17b10*/  FFMA.FTZ R207, R204, R21.reuse, -R165.reuse ;  /* 0x00000015cccf7223 */ /* 0x180fe200000108a5 */
[-CC-:B------:R-:W-:Y:S01]  /*17b20*/  FFMA.FTZ R222, R182, R21.reuse, -R165.reuse ;  /* 0x00000015b6de7223 */ /* 0x180fe200000108a5 */
[-CC-:B------:R-:W-:Y:S01]  /*17b30*/  FFMA.FTZ R226, R183, R21.reuse, -R165.reuse ;  /* 0x00000015b7e27223 */ /* 0x180fe200000108a5 */
[----:B0-----:R-:W-:Y:S01]  /*17b40*/  @!P3 STS [R154+0x38400], R160 ;  /* 0x038400a09a00b388 */ /* 0x001fe20000000800 */
[-CC-:B------:R-:W-:Y:S01]  /*17b50*/  FFMA.FTZ R158, R202, R21.reuse, -R165.reuse ;  /* 0x00000015ca9e7223 */ /* 0x180fe200000108a5 */
[-CC-:B------:R-:W-:Y:S01]  /*17b60*/  FFMA.FTZ R159, R203, R21.reuse, -R165.reuse ;  /* 0x00000015cb9f7223 */ /* 0x180fe200000108a5 */
[----:B------:R-:W-:Y:S01]  /*17b70*/  FFMA.FTZ R162, R205, R21, -R165 ;  /* 0x00000015cda27223 */ /* 0x000fe200000108a5 */
[----:B------:R-:W0:Y:S01]  /*17b80*/  MUFU.EX2 R155, R155 ;  /* 0x0000009b009b7308 */ /* 0x000e220000000800 */
[----:B------:R-:W-:Y:S01]  /*17b90*/  FFMA.FTZ R6, R160, R6, R152 ;  /* 0x00000006a0067223 */ /* 0x000fe20000010098 */
[----:B------:R-:W-:Y:S01]  /*17ba0*/  F2FP.BF16.F32.PACK_AB R152, R153, R152 ;  /* 0x000000989998723e */ /* 0x000fe200000010ff */
[-C--:B------:R-:W-:Y:S01]  /*17bb0*/  FMUL.FTZ R24, R24, R160.reuse ;  /* 0x000000a018187220 */ /* 0x080fe20000410000 */
[-C--:B------:R-:W-:Y:S01]  /*17bc0*/  FMUL.FTZ R25, R25, R160.reuse ;  /* 0x000000a019197220 */ /* 0x080fe20000410000 */
[----:B------:R-:W-:Y:S01]  /*17bd0*/  FADD.FTZ R163, R153, R6 ;  /* 0x0000000699a37221 */ /* 0x000fe20000010000 */
[-C--:B------:R-:W-:Y:S01]  /*17be0*/  FMUL.FTZ R28, R28, R160.reuse ;  /* 0x000000a01c1c7220 */ /* 0x080fe20000410000 */
[-C--:B------:R-:W-:Y:S01]  /*17bf0*/  FMUL.FTZ R29, R29, R160.reuse ;  /* 0x000000a01d1d7220 */ /* 0x080fe20000410000 */
[----:B------:R-:W-:Y:S01]  /*17c00*/  MUFU.EX2 R181, R181 ;  /* 0x000000b500b57308 */ /* 0x000fe20000000800 */
[----:B-1----:R1:W-:Y:S01]  /*17c10*/  @!P3 STS [R154+0x38420], R164 ;  /* 0x038420a49a00b388 */ /* 0x0023e20000000800 */
[----:B------:R-:W-:Y:S01]  /*17c20*/  FADD.FTZ R6, R156, R163 ;  /* 0x000000a39c067221 */ /* 0x000fe20000010000 */
[-C--:B------:R-:W-:Y:S01]  /*17c30*/  FMUL.FTZ R32, R32, R160.reuse ;  /* 0x000000a020207220 */ /* 0x080fe20000410000 */
[-C--:B------:R-:W-:Y:S01]  /*17c40*/  FMUL.FTZ R33, R33, R160.reuse ;  /* 0x000000a021217220 */ /* 0x080fe20000410000 */
[-C--:B------:R-:W-:Y:S01]  /*17c50*/  FMUL.FTZ R36, R36, R160.reuse ;  /* 0x000000a024247220 */ /* 0x080fe20000410000 */
[-C--:B------:R-:W-:Y:S01]  /*17c60*/  FMUL.FTZ R37, R37, R160.reuse ;  /* 0x000000a025257220 */ /* 0x080fe20000410000 */
[-C--:B------:R-:W-:Y:S01]  /*17c70*/  FMUL.FTZ R40, R40, R160.reuse ;  /* 0x000000a028287220 */ /* 0x080fe20000410000 */
[----:B------:R2:W3:Y:S01]  /*17c80*/  MUFU.EX2 R182, R200 ;  /* 0x000000c800b67308 */ /* 0x0004e20000000800 */
[----:B0-----:R-:W-:Y:S01]  /*17c90*/  F2FP.BF16.F32.PACK_AB R153, R155, R161 ;  /* 0x000000a19b99723e */ /* 0x001fe200000010ff */
[----:B------:R-:W-:Y:S01]  /*17ca0*/  FMUL.FTZ R41, R41, R160 ;  /* 0x000000a029297220 */ /* 0x000fe20000410000 */
[----:B-1----:R-:W-:Y:S01]  /*17cb0*/  F2FP.BF16.F32.PACK_AB R154, R157, R156 ;  /* 0x0000009c9d9a723e */ /* 0x002fe200000010ff */
[-C--:B------:R-:W-:Y:S01]  /*17cc0*/  FMUL.FTZ R44, R44, R160.reuse ;  /* 0x000000a02c2c7220 */ /* 0x080fe20000410000 */
[-C--:B------:R-:W-:Y:S01]  /*17cd0*/  FMUL.FTZ R45, R45, R160.reuse ;  /* 0x000000a02d2d7220 */ /* 0x080fe20000410000 */
[-C--:B------:R-:W-:Y:S01]  /*17ce0*/  FMUL.FTZ R48, R48, R160.reuse ;  /* 0x000000a030307220 */ /* 0x080fe20000410000 */
[-C--:B------:R-:W-:Y:S01]  /*17cf0*/  FMUL.FTZ R49, R49, R160.reuse ;  /* 0x000000a031317220 */ /* 0x080fe20000410000 */
[----:B------:R0:W-:Y:S01]  /*17d00*/  MUFU.EX2 R183, R223 ;  /* 0x000000df00b77308 */ /* 0x0001e20000000800 */
[----:B--2---:R-:W-:Y:S01]  /*17d10*/  FADD.FTZ R200, R157, R6 ;  /* 0x000000069dc87221 */ /* 0x004fe20000010000 */
[----:B------:R-:W-:Y:S01]  /*17d20*/  FFMA.FTZ R6, R164, R7, R161 ;  /* 0x00000007a4067223 */ /* 0x000fe200000100a1 */
[-C--:B------:R-:W-:Y:S01]  /*17d30*/  FMUL.FTZ R52, R52, R160.reuse ;  /* 0x000000a034347220 */ /* 0x080fe20000410000 */
[-C--:B------:R-:W-:Y:S01]  /*17d40*/  FMUL.FTZ R53, R53, R160.reuse ;  /* 0x000000a035357220 */ /* 0x080fe20000410000 */
[-C--:B------:R-:W-:Y:S01]  /*17d50*/  FMUL.FTZ R56, R56, R160.reuse ;  /* 0x000000a038387220 */ /* 0x080fe20000410000 */
[-C--:B------:R-:W-:Y:S01]  /*17d60*/  FMUL.FTZ R57, R57, R160.reuse ;  /* 0x000000a039397220 */ /* 0x080fe20000410000 */
[-C--:B------:R-:W-:Y:S01]  /*17d70*/  FMUL.FTZ R60, R60, R160.reuse ;  /* 0x000000a03c3c7220 */ /* 0x080fe20000410000 */
[----:B------:R-:W1:Y:S01]  /*17d80*/  MUFU.EX2 R199, R199 ;  /* 0x000000c700c77308 */ /* 0x000e620000000800 */
[----:B0-----:R-:W-:Y:S01]  /*17d90*/  FADD.FTZ R223, R155, R6 ;  /* 0x000000069bdf7221 */ /* 0x001fe20000010000 */
        /* <DEDUP_REMOVED lines=54> */
[-C--:B------:R-:W-:Y:S01]  /*18100*/  FMUL.FTZ R26, R26, R164.reuse ;  /* 0x000000a41a1a7220 */ /* 0x080fe20000410000 */
[----:B------:R-:W5:Y:S01]  /*18110*/  MUFU.EX2 R206, R206 ;  /* 0x000000ce00ce7308 */ /* 0x000f620000000800 */
[----:B---3--:R-:W-:Y:S01]  /*18120*/  F2FP.BF16.F32.PACK_AB R158, R174, R171 ;  /* 0x000000abae9e723e */ /* 0x008fe200000010ff */
[-C--:B------:R-:W-:Y:S01]  /*18130*/  FMUL.FTZ R27, R27, R164.reuse ;  /* 0x000000a41b1b7220 */ /* 0x080fe20000410000 */
[----:B-1----:R-:W-:Y:S01]  /*18140*/  F2FP.BF16.F32.PACK_AB R157, R199, R183 ;  /* 0x000000b7c79d723e */ /* 0x002fe200000010ff */
[-C--:B------:R-:W-:Y:S01]  /*18150*/  FMUL.FTZ R30, R30, R164.reuse ;  /* 0x000000a41e1e7220 */ /* 0x080fe20000410000 */
[----:B0-----:R-:W-:Y:S01]  /*18160*/  F2FP.BF16.F32.PACK_AB R159, R202, R201 ;  /* 0x000000c9ca9f723e */ /* 0x001fe200000010ff */
        /* <DEDUP_REMOVED lines=70> */
[----:B------:R3:W-:Y:S01]  /*185d0*/  STSM.16.M88.4 [R197+0x36400], R152 ;  /* 0x03640098c5007844 */ /* 0x0007e20000000200 */
[----:B--2---:R-:W-:Y:S01]  /*185e0*/  F2FP.BF16.F32.PACK_AB R162, R173, R172 ;  /* 0x000000acada2723e */ /* 0x004fe200000010ff */
[----:B------:R-:W-:Y:S01]  /*185f0*/  VIADD R6, R168, 0x80 ;  /* 0x00000080a8067836 */ /* 0x000fe20000000000 */
[----:B----4-:R-:W-:Y:S01]  /*18600*/  F2FP.BF16.F32.PACK_AB R161, R204, R203 ;  /* 0x000000cbcca1723e */ /* 0x010fe200000010ff */
[----:B------:R2:W-:Y:S01]  /*18610*/  STSM.16.M88.4 [R209], R156 ;  /* 0x0000009cd1007844 */ /* 0x0005e20000000200 */
[----:B-----5:R-:W-:Y:S01]  /*18620*/  F2FP.BF16.F32.PACK_AB R163, R206, R205 ;  /* 0x000000cdcea3723e */ /* 0x020fe200000010ff */
[----:B------:R-:W-:Y:S01]  /*18630*/  IMAD.MOV.U32 R7, RZ, RZ, 0x40000040 ;  /* 0x40000040ff077424 */ /* 0x000fe200078e00ff */
[----:B0-----:R-:W-:Y:S01]  /*18640*/  F2FP.BF16.F32.PACK_AB R164, R177, R176 ;  /* 0x000000b0b1a4723e */ /* 0x001fe200000010ff */
[----:B------:R-:W-:Y:S01]  /*18650*/  FADD.FTZ R223, R181, R223 ;  /* 0x000000dfb5df7221 */ /* 0x000fe20000010000 */
[----:B-1----:R-:W-:Y:S01]  /*18660*/  F2FP.BF16.F32.PACK_AB R166, R180, R179 ;  /* 0x000000b3b4a6723e */ /* 0x002fe200000010ff */
[----:B------:R2:W-:Y:S01]  /*18670*/  STSM.16.M88.4 [R198], R160 ;  /* 0x000000a0c6007844 */ /* 0x0005e20000000200 */
[----:B---3--:R-:W-:Y:S01]  /*18680*/  F2FP.BF16.F32.PACK_AB R165, R210, R207 ;  /* 0x000000cfd2a5723e */ /* 0x008fe200000010ff */
[----:B------:R-:W-:Y:S01]  /*18690*/  FADD.FTZ R182, R182, R223 ;  /* 0x000000dfb6b67221 */ /* 0x000fe20000010000 */
[----:B------:R-:W-:Y:S01]  /*186a0*/  F2FP.BF16.F32.PACK_AB R167, R226, R222 ;  /* 0x000000dee2a7723e */ /* 0x000fe200000010ff */
[----:B------:R-:W-:Y:S01]  /*186b0*/  FADD.FTZ R169, R169, R200 ;  /* 0x000000c8a9a97221 */ /* 0x000fe20000010000 */
[----:B------:R-:W-:Y:S01]  /*186c0*/  ISETP.GT.AND P2, PT, R20, R212, PT ;  /* 0x000000d41400720c */ /* 0x000fe20003f44270 */
        /* <DEDUP_REMOVED lines=9> */
[----:B------:R-:W-:Y:S01]  /*18760*/  R2UR UR6, R6 ;  /* 0x00000000060672ca */ /* 0x000fe200000e0000 */
[----:B------:R-:W-:Y:S01]  /*18770*/  VIADD R6, R168, 0x100 ;  /* 0x00000100a8067836 */ /* 0x000fe20000000000 */
[----:B------:R-:W-:Y:S01]  /*18780*/  R2UR UR7, R7 ;  /* 0x00000000070772ca */ /* 0x000fe200000e0000 */
[----:B------:R-:W-:Y:S02]  /*18790*/  IMAD.MOV.U32 R7, RZ, RZ, 0x40000040 ;  /* 0x40000040ff077424 */ /* 0x000fe400078e00ff */
        /* <DEDUP_REMOVED lines=19> */
[----:B------:R-:W-:Y:S01]  /*188d0*/  WARPGROUP.ARRIVE ;  /* 0x00000000000079c5 */ /* 0x000fe20000000000 */
[----:B------:R-:W-:-:S04]  /*188e0*/  VIADD R152, R20, 0xffffffff ;  /* 0xffffffff14987836 */ /* 0x000fc80000000000 */
[----:B------:R-:W-:Y:S01]  /*188f0*/  IMAD.MOV.U32 R20, RZ, RZ, R152 ;  /* 0x000000ffff147224 */ /* 0x000fe200078e0098 */
        /* <DEDUP_REMOVED lines=13> */
[----:B------:R-:W-:Y:S02]  /*189d0*/  WARPGROUP.DEPBAR.LE gsb0, 0x0 ;  /* 0x00008000000079c5 */ /* 0x000fe40000010000 */
[----:B------:R-:W-:-:S15]  /*189e0*/  WARPGROUP.ARRIVE ;  /* 0x00000000000079c5 */ /* 0x000fde0000000000 */
[----:B------:R-:W-:-:S06]  /*189f0*/  NOP ;  /* 0x0000000000007918 */ /* 0x000fcc0000000000 */
        /* <DEDUP_REMOVED lines=12> */
.L_x_5512:
[----:B------:R-:W-:Y:S05]  /*18ac0*/  BSYNC B0 ;  /* 0x0000000000007941 */ /* 0x000fea0003800000 */
.L_x_5511:
[----:B------:R-:W0:Y:S01]  /*18ad0*/  SHFL.BFLY PT, R3, R6, 0x2, 0x1f ;  /* 0x0c401f0006037f89 */ /* 0x000e2200000e0000 */
[----:B------:R-:W-:Y:S02]  /*18ae0*/  IMAD.MOV.U32 R4, RZ, RZ, RZ ;  /* 0x000000ffff047224 */ /* 0x000fe400078e00ff */
[----:B------:R-:W-:Y:S01]  /*18af0*/  VIADD R20, R19, 0x1 ;  /* 0x0000000113147836 */ /* 0x000fe20000000000 */
[----:B------:R-:W1:Y:S01]  /*18b00*/  SHFL.BFLY PT, R0, R7, 0x2, 0x1f ;  /* 0x0c401f0007007f89 */ /* 0x000e6200000e0000 */
[----:B------:R-:W-:Y:S01]  /*18b10*/  VIADD R218, R218, 0x1 ;  /* 0x00000001dada7836 */ /* 0x000fe20000000000 */
[----:B------:R-:W-:Y:S08]  /*18b20*/  BAR.ARV 0x8, 0xa0 ;  /* 0x0202800000007b1d */ /* 0x000ff00000002000 */
[----:B------:R-:W-:Y:S01]  /*18b30*/  BAR.SYNC.DEFER_BLOCKING 0xf, 0x100 ;  /* 0x03c4000000007b1d */ /* 0x000fe20000010000 */
[----:B------:R-:W-:Y:S01]  /*18b40*/  ISETP.NE.AND P1, PT, R20, 0x2, PT ;  /* 0x000000021400780c */ /* 0x000fe20003f25270 */
[----:B0-----:R-:W-:Y:S01]  /*18b50*/  FADD.FTZ R2, R3, R6 ;  /* 0x0000000603027221 */ /* 0x001fe20000010000 */
[----:B-1----:R-:W-:-:S04]  /*18b60*/  FADD.FTZ R5, R0, R7 ;  /* 0x0000000700057221 */ /* 0x002fc80000010000 */
[----:B------:R-:W0:Y:S04]  /*18b70*/  SHFL.BFLY PT, R3, R2, 0x1, 0x1f ;  /* 0x0c201f0002037f89 */ /* 0x000e2800000e0000 */
[----:B------:R-:W1:Y:S01]  /*18b80*/  SHFL.BFLY PT, R0, R5, 0x1, 0x1f ;  /* 0x0c201f0005007f89 */ /* 0x000e6200000e0000 */
[----:B0-----:R-:W-:Y:S01]  /*18b90*/  FADD.FTZ R9, R2, R3 ;  /* 0x0000000302097221 */ /* 0x001fe20000010000 */
[----:B------:R-:W-:Y:S02]  /*18ba0*/  IMAD.MOV.U32 R2, RZ, RZ, -0x800000 ;  /* 0xff800000ff027424 */ /* 0x000fe400078e00ff */
[----:B-1----:R-:W-:Y:S02]  /*18bb0*/  FADD.FTZ R3, R5, R0 ;  /* 0x0000000005037221 */ /* 0x002fe40000010000 */
[----:B------:R-:W-:Y:S01]  /*18bc0*/  FSETP.NE.FTZ.AND P2, PT, R9, RZ, PT ;  /* 0x000000ff0900720b */ /* 0x000fe20003f55000 */
[----:B------:R-:W-:Y:S01]  /*18bd0*/  IMAD.MOV R0, RZ, RZ, -R196 ;  /* 0x000000ffff007224 */ /* 0x000fe200078e0ac4 */
[----:B------:R-:W-:-:S02]  /*18be0*/  SEL R5, RZ, 0x1, P1 ;  /* 0x00000001ff057807 */ /* 0x000fc40000800000 */
[----:B------:R-:W-:Y:S02]  /*18bf0*/  FSETP.NE.FTZ.AND P3, PT, R3, RZ, PT ;  /* 0x000000ff0300720b */ /* 0x000fe40003f75000 */
[----:B------:R-:W-:Y:S01]  /*18c00*/  ISETP.NE.AND P0, PT, R185, R0, PT ;  /* 0x00000000b900720c */ /* 0x000fe20003f05270 */
[----:B------:R-:W-:Y:S01]  /*18c10*/  IMAD.MOV.U32 R0, RZ, RZ, RZ ;  /* 0x000000ffff007224 */ /* 0x000fe200078e00ff */
[----:B------:R-:W-:-:S05]  /*18c20*/  LOP3.LUT R22, R22, R5, RZ, 0x3c, !PT ;  /* 0x0000000516167212 */ /* 0x000fca00078e3cff */
[----:B------:R-:W0:Y:S06]  /*18c30*/  @P2 MUFU.RCP R0, R9 ;  /* 0x0000000900002308 */ /* 0x000e2c0000001000 */
[----:B------:R-:W-:Y:S02]  /*18c40*/  @!P0 IMAD R19, R19, 0x40, R194 ;  /* 0x0000004013138824 */ /* 0x000fe400078e02c2 */
[----:B------:R-:W1:Y:S02]  /*18c50*/  @P3 MUFU.RCP R4, R3 ;  /* 0x0000000300043308 */ /* 0x000e640000001000 */
[----:B------:R-:W-:-:S06]  /*18c60*/  @!P0 IMAD R19, R19, 0x4, R18 ;  /* 0x0000000413138824 */ /* 0x000fcc00078e0212 */
[----:B------:R-:W3:Y:S01]  /*18c70*/  @P2 MUFU.LG2 R18, R9 ;  /* 0x0000000900122308 */ /* 0x000ee20000000c00 */
[----:B0-----:R-:W-:Y:S01]  /*18c80*/  @!P0 STS [R19+0x38400], R0 ;  /* 0x0384000013008388 */ /* 0x001fe20000000800 */
[-C--:B------:R-:W-:Y:S01]  /*18c90*/  FMUL.FTZ R174, R24, R0.reuse ;  /* 0x0000000018ae7220 */ /* 0x080fe20000410000 */
[-C--:B------:R-:W-:Y:S01]  /*18ca0*/  FMUL.FTZ R173, R28, R0.reuse ;  /* 0x000000001cad7220 */ /* 0x080fe20000410000 */
[-C--:B------:R-:W-:Y:S01]  /*18cb0*/  FMUL.FTZ R172, R25, R0.reuse ;  /* 0x0000000019ac7220 */ /* 0x080fe20000410000 */
[-C--:B------:R-:W-:Y:S01]  /*18cc0*/  FMUL.FTZ R6, R29, R0.reuse ;  /* 0x000000001d067220 */ /* 0x080fe20000410000 */
[-C--:B------:R-:W-:Y:S01]  /*18cd0*/  FMUL.FTZ R171, R32, R0.reuse ;  /* 0x0000000020ab7220 */ /* 0x080fe20000410000 */
[----:B------:R-:W-:Y:S01]  /*18ce0*/  FMUL.FTZ R169, R33, R0 ;  /* 0x0000000021a97220 */ /* 0x000fe20000410000 */
[----:B------:R-:W0:Y:S01]  /*18cf0*/  @P3 MUFU.LG2 R23, R3 ;  /* 0x0000000300173308 */ /* 0x000e220000000c00 */
[----:B-1----:R1:W-:Y:S01]  /*18d00*/  @!P0 STS [R19+0x38420], R4 ;  /* 0x0384200413008388 */ /* 0x0023e20000000800 */
[----:B------:R-:W-:Y:S01]  /*18d10*/  FMUL.FTZ R5, R26, R4 ;  /* 0x000000041a057220 */ /* 0x000fe20000410000 */
[-C--:B------:R-:W-:Y:S01]  /*18d20*/  FMUL.FTZ R170, R36, R0.reuse ;  /* 0x0000000024aa7220 */ /* 0x080fe20000410000 */
[-C--:B--2-4-:R-:W-:Y:S01]  /*18d30*/  FMUL.FTZ R166, R37, R0.reuse ;  /* 0x0000000025a67220 */ /* 0x094fe20000410000 */
[-C--:B------:R-:W-:Y:S01]  /*18d40*/  FMUL.FTZ R167, R40, R0.reuse ;  /* 0x0000000028a77220 */ /* 0x080fe20000410000 */
[-C--:B------:R-:W-:Y:S01]  /*18d50*/  FMUL.FTZ R8, R41, R0.reuse ;  /* 0x0000000029087220 */ /* 0x080fe20000410000 */
[-C--:B------:R-:W-:Y:S01]  /*18d60*/  FMUL.FTZ R165, R44, R0.reuse ;  /* 0x000000002ca57220 */ /* 0x080fe20000410000 */
[-C--:B------:R-:W-:Y:S01]  /*18d70*/  FMUL.FTZ R10, R45, R0.reuse ;  /* 0x000000002d0a7220 */ /* 0x080fe20000410000 */
[----:B---3--:R-:W-:Y:S01]  /*18d80*/  @P2 FMUL.FTZ R18, R18, 0.69314718246459960938 ;  /* 0x3f31721812122820 */ /* 0x008fe20000410000 */
[-C--:B------:R-:W-:Y:S01]  /*18d90*/  FMUL.FTZ R164, R48, R0.reuse ;  /* 0x0000000030a47220 */ /* 0x080fe20000410000 */
[C---:B-1----:R-:W-:Y:S01]  /*18da0*/  @P2 FMUL.FTZ R19, R21.reuse, 0.69314718246459960938 ;  /* 0x3f31721815132820 */ /* 0x042fe20000410000 */
[----:B------:R-:W-:Y:S01]  /*18db0*/  @P3 FMUL.FTZ R21, R21, 0.69314718246459960938 ;  /* 0x3f31721815153820 */ /* 0x000fe20000410000 */
        /* <DEDUP_REMOVED lines=52> */
[----:B------:R-:W-:-:S02]  /*19100*/  IMAD.MOV.U32 R0, RZ, RZ, -0x800000 ;  /* 0xff800000ff007424 */ /* 0x000fc400078e00ff */
[-C--:B------:R-:W-:Y:S01]  /*19110*/  FMUL.FTZ R9, R42, R4.reuse ;  /* 0x000000042a097220 */ /* 0x080fe20000410000 */
[-C--:B------:R-:W-:Y:S01]  /*19120*/  FMUL.FTZ R11, R46, R4.reuse ;  /* 0x000000042e0b7220 */ /* 0x080fe20000410000 */
[-C--:B------:R-:W-:Y:S01]  /*19130*/  FMUL.FTZ R13, R50, R4.reuse ;  /* 0x00000004320d7220 */ /* 0x080fe20000410000 */
[-C--:B------:R-:W-:Y:S01]  /*19140*/  FMUL.FTZ R25, R58, R4.reuse ;  /* 0x000000043a197220 */ /* 0x080fe20000410000 */
[----:B------:R-:W-:Y:S01]  /*19150*/  FMUL.FTZ R29, R66, R4 ;  /* 0x00000004421d7220 */ /* 0x000fe20000410000 */
        /* <DEDUP_REMOVED lines=63> */
.L_x_5393:
[----:B------:R-:W-:Y:S05]  /*19550*/  BSYNC B7 ;  /* 0x0000000000077941 */ /* 0x000fea0003800000 */
.L_x_5383:
        /* <DEDUP_REMOVED lines=29> */
[----:B------:R-:W-:Y:S01]  /*19730*/  F2FP.BF16.F32.PACK_AB R74, R77, R76 ;  /* 0x0000004c4d4a723e */ /* 0x000fe200000010ff */
[----:B------:R-:W-:Y:S01]  /*19740*/  IMAD.MOV.U32 R76, RZ, RZ, RZ ;  /* 0x000000ffff4c7224 */ /* 0x000fe200078e00ff */
        /* <DEDUP_REMOVED lines=8> */
[----:B------:R-:W-:Y:S01]  /*197d0*/  LOP3.LUT R14, R175, 0x380, RZ, 0xc0, !PT ;  /* 0x00000380af0e7812 */ /* 0x000fe200078ec0ff */
[--C-:B------:R-:W-:Y:S01]  /*197e0*/  IMAD.X R15, RZ, RZ, R123.reuse, P1 ;  /* 0x000000ffff0f7224 */ /* 0x100fe200008e067b */
[----:B------:R-:W-:Y:S02]  /*197f0*/  SHF.R.U64 R44, R44, 0x3, RZ ;  /* 0x000000032c2c7819 */ /* 0x000fe400000012ff */
[C---:B------:R-:W-:Y:S02]  /*19800*/  IADD3 R60, P1, R122.reuse, 0x4000, RZ ;  /* 0x000040007a3c7810 */ /* 0x040fe40007f3e0ff */
[----:B------:R-:W-:Y:S02]  /*19810*/  IADD3 R48, P6, R122, 0x2020, RZ ;  /* 0x000020207a307810 */ /* 0x000fe40007fde0ff */
[----:B------:R-:W-:Y:S01]  /*19820*/  SHF.R.U64 R14, R14, 0x3, RZ ;  /* 0x000000030e0e7819 */ /* 0x000fe200000012ff */
[--C-:B------:R-:W-:Y:S01]  /*19830*/  IMAD.X R61, RZ, RZ, R123.reuse, P1 ;  /* 0x000000ffff3d7224 */ /* 0x100fe200008e067b */
[----:B------:R-:W-:Y:S01]  /*19840*/  LOP3.LUT R44, R44, R181, RZ, 0x3c, !PT ;  /* 0x000000b52c2c7212 */ /* 0x000fe200078e3cff */
[----:B------:R-:W-:Y:S01]  /*19850*/  IMAD.X R49, RZ, RZ, R123, P6 ;  /* 0x000000ffff317224 */ /* 0x000fe200030e067b */
[----:B------:R-:W-:-:S02]  /*19860*/  LOP3.LUT R181, R60, 0x380, RZ, 0xc0, !PT ;  /* 0x000003803cb57812 */ /* 0x000fc400078ec0ff */
[----:B------:R-:W-:Y:S02]  /*19870*/  IADD3 R177, P0, R122, 0x40, RZ ;  /* 0x000000407ab17810 */ /* 0x000fe40007f1e0ff */
[----:B------:R-:W-:Y:S02]  /*19880*/  LOP3.LUT R14, R14, R175, RZ, 0x3c, !PT ;  /* 0x000000af0e0e7212 */ /* 0x000fe400078e3cff */
[----:B------:R-:W-:Y:S01]  /*19890*/  LOP3.LUT R175, R48, 0x380, RZ, 0xc0, !PT ;  /* 0x0000038030af7812 */ /* 0x000fe200078ec0ff */
[----:B------:R-:W-:Y:S01]  /*198a0*/  IMAD.X R37, RZ, RZ, R123, P0 ;  /* 0x000000ffff257224 */ /* 0x000fe200000e067b */
[----:B------:R-:W-:Y:S02]  /*198b0*/  SHF.R.U64 R181, R181, 0x3, RZ ;  /* 0x00000003b5b57819 */ /* 0x000fe400000012ff */
[C---:B------:R-:W-:Y:S02]  /*198c0*/  IADD3 R32, P6, R122.reuse, 0x6000, RZ ;  /* 0x000060007a207810 */ /* 0x040fe40007fde0ff */
[----:B-----5:R-:W-:-:S02]  /*198d0*/  LOP3.LUT R33, R122, 0x380, RZ, 0xc0, !PT ;  /* 0x000003807a217812 */ /* 0x020fc400078ec0ff */
[C---:B------:R-:W-:Y:S01]  /*198e0*/  IADD3 R179, P4, R122.reuse, 0x60, RZ ;  /* 0x000000607ab37810 */ /* 0x040fe20007f9e0ff */
[--C-:B------:R-:W-:Y:S01]  /*198f0*/  IMAD.X R111, RZ, RZ, R123.reuse, P6 ;  /* 0x000000ffff6f7224 */ /* 0x100fe200030e067b */
[C---:B------:R-:W-:Y:S02]  /*19900*/  IADD3 R52, P5, R122.reuse, 0x2040, RZ ;  /* 0x000020407a347810 */ /* 0x040fe40007fbe0ff */
[C---:B------:R-:W-:Y:S01]  /*19910*/  IADD3 R56, P2, R122.reuse, 0x2060, RZ ;  /* 0x000020607a387810 */ /* 0x040fe20007f5e0ff */
[--C-:B------:R-:W-:Y:S01]  /*19920*/  IMAD.X R41, RZ, RZ, R123.reuse, P4 ;  /* 0x000000ffff297224 */ /* 0x100fe200020e067b */
[----:B------:R-:W-:Y:S01]  /*19930*/  SHF.R.U64 R175, R175, 0x3, RZ ;  /* 0x00000003afaf7819 */ /* 0x000fe200000012ff */
[--C-:B------:R-:W-:Y:S01]  /*19940*/  IMAD.X R53, RZ, RZ, R123.reuse, P5 ;  /* 0x000000ffff357224 */ /* 0x100fe200028e067b */
[----:B------:R-:W-:Y:S01]  /*19950*/  LOP3.LUT R60, R181, R60, RZ, 0x3c, !PT ;  /* 0x0000003cb53c7212 */ /* 0x000fe200078e3cff */
[----:B------:R-:W-:Y:S01]  /*19960*/  IMAD.X R57, RZ, RZ, R123, P2 ;  /* 0x000000ffff397224 */ /* 0x000fe200010e067b */
[----:B------:R-:W-:-:S02]  /*19970*/  IADD3 R4, P0, R122, 0x4020, RZ ;  /* 0x000040207a047810 */ /* 0x000fc40007f1e0ff */
[----:B------:R-:W-:Y:S02]  /*19980*/  LOP3.LUT R181, R32, 0x380, RZ, 0xc0, !PT ;  /* 0x0000038020b57812 */ /* 0x000fe400078ec0ff */
[----:B------:R-:W-:Y:S01]  /*19990*/  SHF.R.U64 R33, R33, 0x3, RZ ;  /* 0x0000000321217819 */ /* 0x000fe200000012ff */
[--C-:B------:R-:W-:Y:S01]  /*199a0*/  IMAD.X R99, RZ, RZ, R123.reuse, P0 ;  /* 0x000000ffff637224 */ /* 0x100fe200000e067b */
[----:B------:R-:W-:Y:S02]  /*199b0*/  LOP3.LUT R48, R175, R48, RZ, 0x3c, !PT ;  /* 0x00000030af307212 */ /* 0x000fe400078e3cff */
[C---:B------:R-:W-:Y:S02]  /*199c0*/  IADD3 R102, P4, R122.reuse, 0x4040, RZ ;  /* 0x000040407a667810 */ /* 0x040fe40007f9e0ff */
[C---:B------:R-:W-:Y:S02]  /*199d0*/  IADD3 R106, P3, R122.reuse, 0x4060, RZ ;  /* 0x000040607a6a7810 */ /* 0x040fe40007f7e0ff */
        /* <DEDUP_REMOVED lines=8> */
[----:B------:R-:W-:-:S02]  /*19a60*/  SHF.R.U64 R181, R181, 0x3, RZ ;  /* 0x00000003b5b57819 */ /* 0x000fc400000012ff */
[----:B------:R-:W-:Y:S01]  /*19a70*/  LOP3.LUT R122, R33, R122, RZ, 0x3c, !PT ;  /* 0x0000007a217a7212 */ /* 0x000fe200078e3cff */
[----:B------:R-:W-:Y:S01]  /*19a80*/  IMAD.X R33, RZ, RZ, R123, P1 ;  /* 0x000000ffff217224 */ /* 0x000fe200008e067b */
[----:B------:R-:W-:Y:S02]  /*19a90*/  SHF.R.U64 R175, R175, 0x3, RZ ;  /* 0x00000003afaf7819 */ /* 0x000fe400000012ff */
[----:B------:R-:W-:Y:S02]  /*19aa0*/  LOP3.LUT R110, R181, R32, RZ, 0x3c, !PT ;  /* 0x00000020b56e7212 */ /* 0x000fe400078e3cff */
[----:B------:R-:W-:Y:S02]  /*19ab0*/  MOV R168, R122 ;  /* 0x0000007a00a87202 */ /* 0x000fe40000000f00 */
[----:B------:R-:W-:Y:S02]  /*19ac0*/  LOP3.LUT R32, R23, 0x380, RZ, 0xc0, !PT ;  /* 0x0000038017207812 */ /* 0x000fe400078ec0ff */
[----:B------:R-:W-:-:S02]  /*19ad0*/  LOP3.LUT R123, R26, 0x380, RZ, 0xc0, !PT ;  /* 0x000003801a7b7812 */ /* 0x000fc400078ec0ff */
[----:B------:R-:W-:Y:S02]  /*19ae0*/  LOP3.LUT R98, R175, R4, RZ, 0x3c, !PT ;  /* 0x00000004af627212 */ /* 0x000fe400078e3cff */
[----:B------:R-:W-:Y:S02]  /*19af0*/  LOP3.LUT R40, R179, 0x380, RZ, 0xc0, !PT ;  /* 0x00000380b3287812 */ /* 0x000fe400078ec0ff */
[----:B------:R-:W-:Y:S01]  /*19b00*/  F2FP.BF16.F32.PACK_AB R4, R172, R174 ;  /* 0x000000aeac04723e */ /* 0x000fe200000010ff */
[----:B------:R-:W-:Y:S01]  /*19b10*/  BAR.SYNC.DEFER_BLOCKING 0x1, 0x100 ;  /* 0x0044000000007b1d */ /* 0x000fe20000010000 */
[----:B------:R-:W-:Y:S02]  /*19b20*/  SHF.R.U64 R32, R32, 0x3, RZ ;  /* 0x0000000320207819 */ /* 0x000fe400000012ff */
[----:B------:R-:W-:Y:S02]  /*19b30*/  LOP3.LUT R36, R177, 0x380, RZ, 0xc0, !PT ;  /* 0x00000380b1247812 */ /* 0x000fe400078ec0ff */
[----:B------:R-:W-:-:S02]  /*19b40*/  SHF.R.U64 R123, R123, 0x3, RZ ;  /* 0x000000037b7b7819 */ /* 0x000fc400000012ff */
[----:B------:R-:W-:Y:S02]  /*19b50*/  SHF.R.U64 R40, R40, 0x3, RZ ;  /* 0x0000000328287819 */ /* 0x000fe400000012ff */
[----:B------:R-:W-:Y:S02]  /*19b60*/  LOP3.LUT R114, R32, R23, RZ, 0x3c, !PT ;  /* 0x0000001720727212 */ /* 0x000fe400078e3cff */
[----:B------:R-:W-:Y:S02]  /*19b70*/  SHF.R.U64 R36, R36, 0x3, RZ ;  /* 0x0000000324247819 */ /* 0x000fe400000012ff */
[----:B------:R-:W-:Y:S02]  /*19b80*/  LOP3.LUT R32, R123, R26, RZ, 0x3c, !PT ;  /* 0x0000001a7b207212 */ /* 0x000fe400078e3cff */
[----:B------:R-:W-:Y:S02]  /*19b90*/  MOV R123, R14 ;  /* 0x0000000e007b7202 */ /* 0x000fe40000000f00 */
[----:B------:R-:W-:-:S02]  /*19ba0*/  LOP3.LUT R40, R40, R179, RZ, 0x3c, !PT ;  /* 0x000000b328287212 */ /* 0x000fc400078e3cff */
[----:B------:R-:W-:Y:S02]  /*19bb0*/  LOP3.LUT R36, R36, R177, RZ, 0x3c, !PT ;  /* 0x000000b124247212 */ /* 0x000fe400078e3cff */
[----:B------:R-:W-:Y:S02]  /*19bc0*/  LOP3.LUT R179, R56, 0x380, RZ, 0xc0, !PT ;  /* 0x0000038038b37812 */ /* 0x000fe400078ec0ff */
[----:B------:R-:W-:Y:S01]  /*19bd0*/  LOP3.LUT R177, R52, 0x380, RZ, 0xc0, !PT ;  /* 0x0000038034b17812 */ /* 0x000fe200078ec0ff */
[----:B------:R2:W-:Y:S01]  /*19be0*/  STSM.16.M88.4 [R168], R4 ;  /* 0x00000004a8007844 */ /* 0x0005e20000000200 */
[----:B------:R-:W-:Y:S02]  /*19bf0*/  SHF.R.U64 R179, R179, 0x3, RZ ;  /* 0x00000003b3b37819 */ /* 0x000fe400000012ff */
[----:B------:R-:W-:Y:S02]  /*19c00*/  ISETP.NE.U32.AND P0, PT, RZ, UR4, PT ;  /* 0x00000004ff007c0c */ /* 0x000fe4000bf05070 */
[----:B------:R-:W-:-:S02]  /*19c10*/  SHF.R.U64 R177, R177, 0x3, RZ ;  /* 0x00000003b1b17819 */ /* 0x000fc400000012ff */
[----:B------:R-:W-:Y:S02]  /*19c20*/  LOP3.LUT R27, R30, 0x380, RZ, 0xc0, !PT ;  /* 0x000003801e1b7812 */ /* 0x000fe400078ec0ff */
[----:B------:R-:W-:Y:S02]  /*19c30*/  LOP3.LUT R56, R179, R56, RZ, 0x3c, !PT ;  /* 0x00000038b3387212 */ /* 0x000fe400078e3cff */
[----:B------:R-:W-:Y:S01]  /*19c40*/  ISETP.NE.AND.EX P0, PT, RZ, UR5, PT, P0 ;  /* 0x00000005ff007c0c */ /* 0x000fe2000bf05300 */
[----:B------:R-:W-:Y:S01]  /*19c50*/  ULDC.64 UR4, c[0x0][0xce0] ;  /* 0x0003380000047ab9 */ /* 0x000fe20000000a00 */
[----:B------:R-:W-:Y:S02]  /*19c60*/  LOP3.LUT R52, R177, R52, RZ, 0x3c, !PT ;  /* 0x00000034b1347212 */ /* 0x000fe400078e3cff */
[----:B------:R-:W-:Y:S02]  /*19c70*/  LOP3.LUT R179, R106, 0x380, RZ, 0xc0, !PT ;  /* 0x000003806ab37812 */ /* 0x000fe400078ec0ff */
[----:B--2---:R-:W-:-:S02]  /*19c80*/  F2FP.BF16.F32.PACK_AB R4, R169, R171 ;  /* 0x000000aba904723e */ /* 0x004fc400000010ff */
[----:B------:R-:W-:Y:S02]  /*19c90*/  F2FP.BF16.F32.PACK_AB R5, R35, R34 ;  /* 0x000000222305723e */ /* 0x000fe400000010ff */
[----:B------:R-:W-:Y:S02]  /*19ca0*/  F2FP.BF16.F32.PACK_AB R6, R166, R170 ;  /* 0x000000aaa606723e */ /* 0x000fe400000010ff */
[----:B------:R-:W-:Y:S02]  /*19cb0*/  F2FP.BF16.F32.PACK_AB R7, R39, R38 ;  /* 0x000000262707723e */ /* 0x000fe400000010ff */
[----:B------:R-:W-:Y:S02]  /*19cc0*/  LOP3.LUT R177, R102, 0x380, RZ, 0xc0, !PT ;  /* 0x0000038066b17812 */ /* 0x000fe400078ec0ff */
[----:B------:R-:W-:Y:S01]  /*19cd0*/  SHF.R.U64 R27, R27, 0x3, RZ ;  /* 0x000000031b1b7819 */ /* 0x000fe200000012ff */
[----:B------:R2:W-:Y:S01]  /*19ce0*/  STSM.16.M88.4 [R123], R4 ;  /* 0x000000047b007844 */ /* 0x0005e20000000200 */
[----:B------:R-:W-:-:S02]  /*19cf0*/  ISETP.NE.U32.AND P6, PT, RZ, UR4, PT ;  /* 0x00000004ff007c0c */ /* 0x000fc4000bfc5070 */
[----:B------:R-:W-:Y:S02]  /*19d00*/  SHF.R.U64 R179, R179, 0x3, RZ ;  /* 0x00000003b3b37819 */ /* 0x000fe400000012ff */
[----:B------:R-:W-:Y:S02]  /*19d10*/  SHF.R.U64 R177, R177, 0x3, RZ ;  /* 0x00000003b1b17819 */ /* 0x000fe400000012ff */
[----:B------:R-:W-:Y:S02]  /*19d20*/  MOV R122, R36 ;  /* 0x00000024007a7202 */ /* 0x000fe40000000f00 */
[----:B------:R-:W-:Y:S02]  /*19d30*/  LOP3.LUT R118, R27, R30, RZ, 0x3c, !PT ;  /* 0x0000001e1b767212 */ /* 0x000fe400078e3cff */
[----:B------:R-:W-:Y:S01]  /*19d40*/  MOV R40, R40 ;  /* 0x0000002800287202 */ /* 0x000fe20000000f00 */
[----:B------:R3:W-:Y:S01]  /*19d50*/  STSM.16.M88.4 [R122], R8 ;  /* 0x000000087a007844 */ /* 0x0007e20000000200 */
[----:B------:R-:W-:-:S02]  /*19d60*/  F2FP.BF16.F32.PACK_AB R14, R161, R163 ;  /* 0x000000a3a10e723e */ /* 0x000fc400000010ff */
[----:B------:R-:W-:Y:S01]  /*19d70*/  F2FP.BF16.F32.PACK_AB R15, R55, R54 ;  /* 0x00000036370f723e */ /* 0x000fe200000010ff */
[----:B--2---:R-:W2:Y:S01]  /*19d80*/  LDC.64 R4, c[0x0][0xcd8] ;  /* 0x00033600ff047b82 */ /* 0x004ea20000000a00 */
[----:B------:R-:W-:Y:S02]  /*19d90*/  ISETP.NE.AND.EX P6, PT, RZ, UR5, PT, P6 ;  /* 0x00000005ff007c0c */ /* 0x000fe4000bfc5360 */
[----:B------:R-:W-:Y:S01]  /*19da0*/  MOV R44, R44 ;  /* 0x0000002c002c7202 */ /* 0x000fe20000000f00 */
[----:B------:R4:W-:Y:S01]  /*19db0*/  STSM.16.M88.4 [R40], R12 ;  /* 0x0000000c28007844 */ /* 0x0009e20000000200 */
[----:B------:R-:W-:Y:S02]  /*19dc0*/  F2FP.BF16.F32.PACK_AB R26, R28, R158 ;  /* 0x0000009e1c1a723e */ /* 0x000fe400000010ff */
[----:B------:R-:W-:Y:S02]  /*19dd0*/  F2FP.BF16.F32.PACK_AB R27, R63, R62 ;  /* 0x0000003e3f1b723e */ /* 0x000fe400000010ff */
[----:B------:R-:W-:-:S02]  /*19de0*/  LOP3.LUT R106, R179, R106, RZ, 0x3c, !PT ;  /* 0x0000006ab36a7212 */ /* 0x000fc400078e3cff */
[----:B------:R-:W-:Y:S01]  /*19df0*/  MOV R48, R48 ;  /* 0x0000003000307202 */ /* 0x000fe20000000f00 */
[----:B------:R0:W-:Y:S01]  /*19e00*/  STSM.16.M88.4 [R44], R24 ;  /* 0x000000182c007844 */ /* 0x0001e20000000200 */
[----:B------:R-:W-:Y:S02]  /*19e10*/  F2FP.BF16.F32.PACK_AB R28, R65, R155 ;  /* 0x0000009b411c723e */ /* 0x000fe400000010ff */
[----:B------:R-:W-:Y:S02]  /*19e20*/  F2FP.BF16.F32.PACK_AB R30, R69, R68 ;  /* 0x00000044451e723e */ /* 0x000fe400000010ff */
[----:B------:R-:W-:Y:S02]  /*19e30*/  LOP3.LUT R102, R177, R102, RZ, 0x3c, !PT ;  /* 0x00000066b1667212 */ /* 0x000fe400078e3cff */
[----:B------:R-:W-:Y:S01]  /*19e40*/  MOV R52, R52 ;  /* 0x0000003400347202 */ /* 0x000fe20000000f00 */
[----:B------:R1:W-:Y:S01]  /*19e50*/  STSM.16.M88.4 [R48], R28 ;  /* 0x0000001c30007844 */ /* 0x0003e20000000200 */
[----:B------:R-:W-:-:S02]  /*19e60*/  MOV R56, R56 ;  /* 0x0000003800387202 */ /* 0x000fc40000000f00 */
[----:B------:R-:W-:Y:S01]  /*19e70*/  F2FP.BF16.F32.PACK_AB R82, R85, R84 ;  /* 0x000000545552723e */ /* 0x000fe200000010ff */
[----:B------:R-:W-:Y:S01]  /*19e80*/  STSM.16.M88.4 [R52], R72 ;  /* 0x0000004834007844 */ /* 0x000fe20000000200 */
[----:B------:R-:W-:Y:S01]  /*19e90*/  F2FP.BF16.F32.PACK_AB R83, R87, R86 ;  /* 0x000000565753723e */ /* 0x000fe200000010ff */
[----:B--2---:R-:W-:Y:S01]  /*19ea0*/  IMAD.WIDE R6, R217, 0x4, R4 ;  /* 0x00000004d9067825 */ /* 0x004fe200078e0204 */
[----:B------:R-:W-:Y:S01]  /*19eb0*/  F2FP.BF16.F32.PACK_AB R89, R91, R90 ;  /* 0x0000005a5b59723e */ /* 0x000fe200000010ff */
[----:B------:R-:W2:Y:S01]  /*19ec0*/  @P6 LDC.64 R4, c[0x0][0xce0] ;  /* 0x00033800ff046b82 */ /* 0x000ea20000000a00 */
[----:B------:R-:W-:Y:S01]  /*19ed0*/  MOV R60, R60 ;  /* 0x0000003c003c7202 */ /* 0x000fe20000000f00 */
[----:B------:R-:W-:Y:S01]  /*19ee0*/  STSM.16.M88.4 [R56], R80 ;  /* 0x0000005038007844 */ /* 0x000fe20000000200 */
[----:B------:R-:W-:Y:S02]  /*19ef0*/  MOV R36, R98 ;  /* 0x0000006200247202 */ /* 0x000fe40000000f00 */
        /* <DEDUP_REMOVED lines=10> */
[----:B------:R-:W-:Y:S01]  /*19fa0*/  STSM.16.M88.4 [R36], R96 ;  /* 0x0000006024007844 */ /* 0x000fe20000000200 */
[----:B------:R-:W-:Y:S02]  /*19fb0*/  MOV R23, R114 ;  /* 0x0000007200177202 */ /* 0x000fe40000000f00 */
[----:B------:R-:W-:Y:S02]  /*19fc0*/  F2FP.BF16.F32.PACK_AB R105, R64, R58 ;  /* 0x0000003a4069723e */ /* 0x000fe400000010ff */
        /* <DEDUP_REMOVED lines=12> */
[----:B---3--:R-:W-:Y:S02]  /*1a090*/  F2FP.BF16.F32.PACK_AB R122, R125, R124 ;  /* 0x0000007c7d7a723e */ /* 0x008fe400000010ff */
        /* <DEDUP_REMOVED lines=14> */
[----:B------:R-:W-:Y:S01]  /*1a180*/  STSM.16.M88.4 [R118], R136 ;  /* 0x0000008876007844 */ /* 0x000fe20000000200 */
[----:B------:R-:W-:Y:S02]  /*1a190*/  F2FP.BF16.F32.PACK_AB R146, R149, R148 ;  /* 0x000000949592723e */ /* 0x000fe400000010ff */
[----:B------:R-:W-:-:S05]  /*1a1a0*/  F2FP.BF16.F32.PACK_AB R147, R151, R150 ;  /* 0x000000969793723e */ /* 0x000fca00000010ff */
[----:B------:R3:W-:Y:S01]  /*1a1b0*/  STSM.16.M88.4 [R32], R144 ;  /* 0x0000009020007844 */ /* 0x0007e20000000200 */
[----:B------:R-:W-:Y:S01]  /*1a1c0*/  BAR.SYNC.DEFER_BLOCKING 0x1, 0x100 ;  /* 0x0044000000007b1d */ /* 0x000fe20000010000 */
[----:B--2---:R-:W-:-:S05]  /*1a1d0*/  @P6 IMAD.WIDE R4, R217, 0x4, R4 ;  /* 0x00000004d9046825 */ /* 0x004fca00078e0204 */
[----:B------:R-:W-:Y:S02]  /*1a1e0*/  ULDC UR4, c[0x0][0xb88] ;  /* 0x0002e20000047ab9 */ /* 0x000fe40000000800 */
[----:B------:R-:W-:Y:S01]  /*1a1f0*/  IMAD.U32 R78, RZ, RZ, UR4 ;  /* 0x00000004ff4e7e24 */ /* 0x000fe2000f8e00ff */
[----:B------:R2:W5:Y:S01]  /*1a200*/  @P0 LDG.E R76, desc[UR54][R6.64] ;  /* 0x00000036064c0981 */ /* 0x000562000c1e1900 */
[----:B------:R-:W-:-:S04]  /*1a210*/  IMAD R3, R214, 0x40, R211 ;  /* 0x00000040d6037824 */ /* 0x000fc800078e02d3 */
[----:B------:R2:W5:Y:S01]  /*1a220*/  @P6 LDG.E R78, desc[UR54][R4.64] ;  /* 0x00000036044e6981 */ /* 0x000562000c1e1900 */
[----:B------:R-:W-:-:S03]  /*1a230*/  IMAD.WIDE R20, R3, 0x2, R20 ;  /* 0x0000000203147825 */ /* 0x000fc600078e0214 */
[C---:B------:R-:W-:Y:S02]  /*1a240*/  IADD3 R9, P1, R20.reuse, 0x1000, RZ ;  /* 0x0000100014097810 */ /* 0x040fe40007f3e0ff */
[C---:B----4-:R-:W-:Y:S02]  /*1a250*/  IADD3 R13, P2, R20.reuse, 0x2000, RZ ;  /* 0x00002000140d7810 */ /* 0x050fe40007f5e0ff */
[C---:B0-----:R-:W-:Y:S02]  /*1a260*/  IADD3 R25, P3, R20.reuse, 0x3000, RZ ;  /* 0x0000300014197810 */ /* 0x041fe40007f7e0ff */
[----:B-1----:R-:W-:Y:S02]  /*1a270*/  IADD3 R29, P4, R20, 0x4000, RZ ;  /* 0x00004000141d7810 */ /* 0x002fe40007f9e0ff */
        /* <DEDUP_REMOVED lines=16> */
[C---:B------:R-:W-:Y:S02]  /*1a380*/  IADD3 R33, P5, R20.reuse, 0x5000, RZ ;  /* 0x0000500014217810 */ /* 0x040fe40007fbe0ff */
[----:B------:R-:W-:-:S02]  /*1a390*/  IADD3 R37, P1, R20, 0x6000, RZ ;  /* 0x0000600014257810 */ /* 0x000fc40007f3e0ff */
[C---:B------:R-:W-:Y:S02]  /*1a3a0*/  IADD3 R41, P2, R20.reuse, 0x7000, RZ ;  /* 0x0000700014297810 */ /* 0x040fe40007f5e0ff */
[C---:B------:R-:W-:Y:S02]  /*1a3b0*/  IADD3 R45, P3, R20.reuse, 0x8000, RZ ;  /* 0x00008000142d7810 */ /* 0x040fe40007f7e0ff */
[----:B------:R-:W-:Y:S02]  /*1a3c0*/  IADD3 R49, P4, R20, 0x9000, RZ ;  /* 0x0000900014317810 */ /* 0x000fe40007f9e0ff */
[----:B------:R-:W-:Y:S02]  /*1a3d0*/  P2R R10, PR, RZ, 0x20 ;  /* 0x00000020ff0a7803 */ /* 0x000fe40000000000 */
[----:B---3--:R-:W-:Y:S02]  /*1a3e0*/  LOP3.LUT R32, R33, 0x380, RZ, 0xc0, !PT ;  /* 0x0000038021207812 */ /* 0x008fe400078ec0ff */
[----:B------:R-:W-:-:S02]  /*1a3f0*/  LOP3.LUT R36, R37, 0x380, RZ, 0xc0, !PT ;  /* 0x0000038025247812 */ /* 0x000fc400078ec0ff */
[----:B------:R-:W-:Y:S02]  /*1a400*/  LOP3.LUT R40, R41, 0x380, RZ, 0xc0, !PT ;  /* 0x0000038029287812 */ /* 0x000fe400078ec0ff */
[----:B------:R-:W-:Y:S02]  /*1a410*/  LOP3.LUT R44, R45, 0x380, RZ, 0xc0, !PT ;  /* 0x000003802d2c7812 */ /* 0x000fe400078ec0ff */
[----:B------:R-:W-:Y:S02]  /*1a420*/  LOP3.LUT R48, R49, 0x380, RZ, 0xc0, !PT ;  /* 0x0000038031307812 */ /* 0x000fe400078ec0ff */
[----:B------:R-:W-:Y:S02]  /*1a430*/  IADD3 R53, P5, R20, 0xa000, RZ ;  /* 0x0000a00014357810 */ /* 0x000fe40007fbe0ff */
[----:B------:R-:W-:Y:S02]  /*1a440*/  SHF.R.U64 R32, R32, 0x3, RZ ;  /* 0x0000000320207819 */ /* 0x000fe400000012ff */
[----:B------:R-:W-:-:S02]  /*1a450*/  SHF.R.U64 R36, R36, 0x3, RZ ;  /* 0x0000000324247819 */ /* 0x000fc400000012ff */
[----:B------:R-:W-:Y:S02]  /*1a460*/  LOP3.LUT R52, R53, 0x380, RZ, 0xc0, !PT ;  /* 0x0000038035347812 */ /* 0x000fe400078ec0ff */
[----:B------:R-:W-:Y:S02]  /*1a470*/  SHF.R.U64 R40, R40, 0x3, RZ ;  /* 0x0000000328287819 */ /* 0x000fe400000012ff */
[----:B------:R-:W-:Y:S02]  /*1a480*/  SHF.R.U64 R44, R44, 0x3, RZ ;  /* 0x000000032c2c7819 */ /* 0x000fe400000012ff */
[----:B------:R-:W-:Y:S02]  /*1a490*/  SHF.R.U64 R48, R48, 0x3, RZ ;  /* 0x0000000330307819 */ /* 0x000fe400000012ff */
[----:B------:R-:W-:Y:S02]  /*1a4a0*/  LOP3.LUT R32, R32, R33, RZ, 0x3c, !PT ;  /* 0x0000002120207212 */ /* 0x000fe400078e3cff */
[----:B------:R-:W-:-:S02]  /*1a4b0*/  LOP3.LUT R36, R36, R37, RZ, 0x3c, !PT ;  /* 0x0000002524247212 */ /* 0x000fc400078e3cff */
[----:B------:R-:W-:Y:S02]  /*1a4c0*/  LOP3.LUT R40, R40, R41, RZ, 0x3c, !PT ;  /* 0x0000002928287212 */ /* 0x000fe400078e3cff */
[----:B------:R-:W-:Y:S02]  /*1a4d0*/  LOP3.LUT R44, R44, R45, RZ, 0x3c, !PT ;  /* 0x0000002d2c2c7212 */ /* 0x000fe400078e3cff */
[----:B------:R-:W-:Y:S02]  /*1a4e0*/  LOP3.LUT R48, R48, R49, RZ, 0x3c, !PT ;  /* 0x0000003130307212 */ /* 0x000fe400078e3cff */
[----:B------:R-:W-:Y:S01]  /*1a4f0*/  SHF.R.U64 R52, R52, 0x3, RZ ;  /* 0x0000000334347819 */ /* 0x000fe200000012ff */
[----:B--2---:R-:W-:Y:S06]  /*1a500*/  @P6 BRA `(.L_x_5534) ;  /* 0x0000000000106947 */ /* 0x004fec0003800000 */
[----:B------:R-:W-:Y:S05]  /*1a510*/  @!P0 BRA `(.L_x_5534) ;  /* 0x00000000000c8947 */ /* 0x000fea0003800000 */
[----:B------:R-:W2:Y:S04]  /*1a520*/  LDG.E R3, desc[UR54][R6.64] ;  /* 0x0000003606037981 */ /* 0x000ea8000c1e1900 */
[----:B-----5:R-:W2:Y:S02]  /*1a530*/  LDG.E R78, desc[UR54][R6.64+0x4] ;  /* 0x00000436064e7981 */ /* 0x020ea4000c1e1900 */
[----:B--2---:R-:W-:-:S07]  /*1a540*/  IMAD.IADD R78, R78, 0x1, -R3 ;  /* 0x000000014e4e7824 */ /* 0x004fce00078e0a03 */
.L_x_5534:
        /* <DEDUP_REMOVED lines=13> */
[----:B------:R-:W-:-:S02]  /*1a620*/  LOP3.LUT R3, R20, 0x380, RZ, 0xc0, !PT ;  /* 0x0000038014037812 */ /* 0x000fc400078ec0ff */
[----:B------:R-:W-:Y:S02]  /*1a630*/  IADD3 R5, P5, R20, 0xf000, RZ ;  /* 0x0000f00014057810 */ /* 0x000fe40007fbe0ff */
[----:B------:R-:W-:Y:S02]  /*1a640*/  LOP3.LUT R56, R57, 0x380, RZ, 0xc0, !PT ;  /* 0x0000038039387812 */ /* 0x000fe400078ec0ff */
[----:B------:R-:W-:Y:S01]  /*1a650*/  LOP3.LUT R60, R61, 0x380, RZ, 0xc0, !PT ;  /* 0x000003803d3c7812 */ /* 0x000fe200078ec0ff */
[----:B------:R-:W-:Y:S01]  /*1a660*/  IMAD.X R73, RZ, RZ, R21, P5 ;  /* 0x000000ffff497224 */ /* 0x000fe200028e0615 */
[----:B------:R-:W-:Y:S02]  /*1a670*/  LOP3.LUT R64, R65, 0x380, RZ, 0xc0, !PT ;  /* 0x0000038041407812 */ /* 0x000fe400078ec0ff */
[----:B------:R-:W-:Y:S02]  /*1a680*/  LOP3.LUT R68, R69, 0x380, RZ, 0xc0, !PT ;  /* 0x0000038045447812 */ /* 0x000fe400078ec0ff */
[----:B0-----:R-:W-:-:S02]  /*1a690*/  ISETP.NE.AND P4, PT, R4, RZ, PT ;  /* 0x000000ff0400720c */ /* 0x001fc40003f85270 */
[----:B------:R-:W-:Y:S02]  /*1a6a0*/  SHF.R.U64 R3, R3, 0x3, RZ ;  /* 0x0000000303037819 */ /* 0x000fe400000012ff */
[----:B------:R-:W-:Y:S02]  /*1a6b0*/  LOP3.LUT R4, R5, 0x380, RZ, 0xc0, !PT ;  /* 0x0000038005047812 */ /* 0x000fe400078ec0ff */
[----:B------:R-:W-:Y:S02]  /*1a6c0*/  SHF.R.U64 R56, R56, 0x3, RZ ;  /* 0x0000000338387819 */ /* 0x000fe400000012ff */
[----:B------:R-:W-:Y:S02]  /*1a6d0*/  SHF.R.U64 R60, R60, 0x3, RZ ;  /* 0x000000033c3c7819 */ /* 0x000fe400000012ff */
[----:B------:R-:W-:Y:S02]  /*1a6e0*/  SHF.R.U64 R64, R64, 0x3, RZ ;  /* 0x0000000340407819 */ /* 0x000fe400000012ff */
[----:B------:R-:W-:-:S02]  /*1a6f0*/  SHF.R.U64 R68, R68, 0x3, RZ ;  /* 0x0000000344447819 */ /* 0x000fc400000012ff */
[----:B------:R-:W-:Y:S02]  /*1a700*/  LOP3.LUT R20, R3, R20, RZ, 0x3c, !PT ;  /* 0x0000001403147212 */ /* 0x000fe400078e3cff */
        /* <DEDUP_REMOVED lines=11> */
[----:B------:R-:W-:Y:S02]  /*1a7c0*/  SHF.R.S32.HI R23, RZ, 0x1f, R216 ;  /* 0x0000001fff177819 */ /* 0x000fe400000114d8 */
[----:B------:R-:W-:Y:S02]  /*1a7d0*/  SEL R85, R217, RZ, !P0 ;  /* 0x000000ffd9557207 */ /* 0x000fe40004000000 */
[----:B------:R-:W-:Y:S02]  /*1a7e0*/  SEL R79, R3, RZ, !P0 ;  /* 0x000000ff034f7207 */ /* 0x000fe40004000000 */
[----:B-----5:R-:W-:Y:S01]  /*1a7f0*/  SHF.R.S32.HI R77, RZ, 0x1f, R76 ;  /* 0x0000001fff4d7819 */ /* 0x020fe2000001144c */
[----:B------:R-:W-:Y:S06]  /*1a800*/  @P4 BRA `(.L_x_5535) ;  /* 0x00000000005c4947 */ /* 0x000fec0003800000 */
[----:B------:R-:W-:Y:S01]  /*1a810*/  ULDC.64 UR4, c[0x0][0xc70] ;  /* 0x00031c0000047ab9 */ /* 0x000fe20000000a00 */
[----:B------:R-:W-:Y:S02]  /*1a820*/  IMAD.MOV R6, RZ, RZ, -R196 ;  /* 0x000000ffff067224 */ /* 0x000fe400078e0ac4 */
[----:B------:R-:W-:Y:S02]  /*1a830*/  IMAD R3, R23, UR4, RZ ;  /* 0x0000000417037c24 */ /* 0x000fe4000f8e02ff */
[----:B------:R-:W-:Y:S01]  /*1a840*/  IMAD.WIDE.U32 R4, R216, UR4, R76 ;  /* 0x00000004d8047c25 */ /* 0x000fe2000f8e004c */
[----:B------:R-:W-:-:S03]  /*1a850*/  ISETP.NE.AND P0, PT, R185, R6, PT ;  /* 0x00000006b900720c */ /* 0x000fc60003f05270 */
[----:B------:R-:W-:Y:S01]  /*1a860*/  IMAD R3, R216, UR5, R3 ;  /* 0x00000005d8037c24 */ /* 0x000fe2000f8e0203 */
[----:B------:R-:W-:Y:S01]  /*1a870*/  ULDC.64 UR4, c[0x0][0xc78] ;  /* 0x00031e0000047ab9 */ /* 0x000fe20000000a00 */
[----:B------:R-:W-:Y:S02]  /*1a880*/  IMAD R11, R219, 0x40, R194 ;  /* 0x00000040db0b7824 */ /* 0x000fe400078e02c2 */
[----:B------:R-:W-:Y:S02]  /*1a890*/  IMAD.IADD R5, R5, 0x1, R3 ;  /* 0x0000000105057824 */ /* 0x000fe400078e0203 */
[----:B------:R-:W-:Y:S01]  /*1a8a0*/  IMAD R3, R79, UR4, RZ ;  /* 0x000000044f037c24 */ /* 0x000fe2000f8e02ff */
[----:B------:R-:W-:Y:S01]  /*1a8b0*/  SHF.R.S32.HI R7, RZ, 0x1f, R11 ;  /* 0x0000001fff077819 */ /* 0x000fe2000001140b */
[----:B------:R-:W-:Y:S01]  /*1a8c0*/  IMAD.WIDE.U32 R4, R85, UR4, R4 ;  /* 0x0000000455047c25 */ /* 0x000fe2000f8e0004 */
[----:B------:R-:W-:-:S03]  /*1a8d0*/  ISETP.GE.OR P1, PT, R11, R78, P0 ;  /* 0x0000004e0b00720c */ /* 0x000fc60000726670 */
        /* <DEDUP_REMOVED lines=10> */
.L_x_5535:
[----:B------:R-:W1:Y:S01]  /*1a980*/  LDC R86, c[0x0][0xb8c] ;  /* 0x0002e300ff567b82 */ /* 0x000e620000000800 */
[----:B------:R-:W-:Y:S01]  /*1a990*/  ULDC.64 UR4, c[0x0][0xba0] ;  /* 0x0002e80000047ab9 */ /* 0x000fe20000000a00 */
[----:B0-----:R0:W5:Y:S01]  /*1a9a0*/  LD.E.128 R4, desc[UR54][R20.64] ;  /* 0x0000003614047980 */ /* 0x001162000c101d00 */
[--C-:B------:R-:W-:Y:S01]  /*1a9b0*/  SHF.R.S32.HI R3, RZ, 0x1f, R211.reuse ;  /* 0x0000001fff037819 */ /* 0x100fe200000114d3 */
[----:B------:R-:W-:Y:S02]  /*1a9c0*/  IMAD.MOV.U32 R2, RZ, RZ, R211 ;  /* 0x000000ffff027224 */ /* 0x000fe400078e00d3 */
[----:B------:R-:W5:Y:S02]  /*1a9d0*/  LD.E.128 R8, desc[UR54][R8.64] ;  /* 0x0000003608087980 */ /* 0x000f64000c101d00 */
[----:B------:R-:W-:Y:S02]  /*1a9e0*/  IMAD.WIDE.U32 R2, R76, UR4, R2 ;  /* 0x000000044c027c25 */ /* 0x000fe4000f8e0002 */
[----:B------:R-:W5:Y:S02]  /*1a9f0*/  LD.E.128 R12, desc[UR54][R12.64] ;  /* 0x000000360c0c7980 */ /* 0x000f64000c101d00 */
[----:B0-----:R-:W-:-:S02]  /*1aa00*/  IMAD R21, R77, UR4, RZ ;  /* 0x000000044d157c24 */ /* 0x001fc4000f8e02ff */
[----:B------:R-:W5:Y:S02]  /*1aa10*/  LD.E.128 R24, desc[UR54][R24.64] ;  /* 0x0000003618187980 */ /* 0x000f64000c101d00 */
[----:B------:R-:W-:Y:S01]  /*1aa20*/  IMAD R21, R76, UR5, R21 ;  /* 0x000000054c157c24 */ /* 0x000fe2000f8e0215 */
[----:B------:R-:W-:Y:S01]  /*1aa30*/  ULDC.64 UR4, c[0x0][0xbe0] ;  /* 0x0002f80000047ab9 */ /* 0x000fe20000000a00 */
[----:B------:R-:W5:Y:S02]  /*1aa40*/  LD.E.128 R28, desc[UR54][R28.64] ;  /* 0x000000361c1c7980 */ /* 0x000f64000c101d00 */
[----:B------:R-:W-:Y:S02]  /*1aa50*/  IMAD.IADD R3, R3, 0x1, R21 ;  /* 0x0000000103037824 */ /* 0x000fe400078e0215 */
[----:B------:R-:W-:Y:S01]  /*1aa60*/  IMAD R21, R23, UR4, RZ ;  /* 0x0000000417157c24 */ /* 0x000fe2000f8e02ff */
[----:B------:R-:W5:Y:S01]  /*1aa70*/  LD.E.128 R32, desc[UR54][R32.64] ;  /* 0x0000003620207980 */ /* 0x000f62000c101d00 */
[----:B------:R-:W-:-:S03]  /*1aa80*/  VIADD R23, R211, 0x40 ;  /* 0x00000040d3177836 */ /* 0x000fc60000000000 */
[----:B------:R-:W5:Y:S02]  /*1aa90*/  LD.E.128 R36, desc[UR54][R36.64] ;  /* 0x0000003624247980 */ /* 0x000f64000c101d00 */
[-C--:B-1----:R-:W-:Y:S01]  /*1aaa0*/  ISETP.GE.AND P3, PT, R23, R86.reuse, PT ;  /* 0x000000561700720c */ /* 0x082fe20003f66270 */
[----:B------:R-:W-:Y:S01]  /*1aab0*/  IMAD R77, R219, -0x40, R78 ;  /* 0xffffffc0db4d7824 */ /* 0x000fe200078e024e */
[----:B------:R-:W5:Y:S01]  /*1aac0*/  LD.E.128 R40, desc[UR54][R40.64] ;  /* 0x0000003628287980 */ /* 0x000f62000c101d00 */
[----:B------:R-:W-:Y:S01]  /*1aad0*/  VIADD R0, R214, 0x20 ;  /* 0x00000020d6007836 */ /* 0x000fe20000000000 */
[----:B------:R-:W-:Y:S01]  /*1aae0*/  SEL R20, RZ, 0xffffffff, P3 ;  /* 0xffffffffff147807 */ /* 0x000fe20001800000 */
[C---:B------:R-:W-:Y:S01]  /*1aaf0*/  IMAD R21, R216.reuse, UR5, R21 ;  /* 0x00000005d8157c24 */ /* 0x040fe2000f8e0215 */
[----:B------:R-:W5:Y:S01]  /*1ab00*/  LD.E.128 R44, desc[UR54][R44.64] ;  /* 0x000000362c2c7980 */ /* 0x000f62000c101d00 */
[----:B------:R-:W-:Y:S01]  /*1ab10*/  IMAD.WIDE.U32 R2, R216, UR4, R2 ;  /* 0x00000004d8027c25 */ /* 0x000fe2000f8e0002 */
[C---:B------:R-:W-:Y:S01]  /*1ab20*/  ISETP.GE.AND P2, PT, R211.reuse, R86, PT ;  /* 0x00000056d300720c */ /* 0x040fe20003f46270 */
[----:B------:R-:W-:Y:S01]  /*1ab30*/  ULDC.64 UR4, c[0x0][0xbe8] ;  /* 0x0002fa0000047ab9 */ /* 0x000fe20000000a00 */
        /* <DEDUP_REMOVED lines=23> */
[----:B------:R-:W-:Y:S01]  /*1acb0*/  VIADD R76, R211, 0x180 ;  /* 0x00000180d34c7836 */ /* 0x000fe20000000000 */
[----:B------:R-:W-:Y:S01]  /*1acc0*/  LOP3.LUT R0, R21, 0x2, R0, 0xe2, !PT ;  /* 0x0000000215007812 */ /* 0x000fe200078ee200 */
[----:B------:R-:W-:Y:S01]  /*1acd0*/  BSSY B1, `(.L_x_5536) ;  /* 0x0000035000017945 */ /* 0x000fe20003800000 */
[----:B------:R-:W-:-:S02]  /*1ace0*/  SEL R21, RZ, 0x4, P2 ;  /* 0x00000004ff157807 */ /* 0x000fc40001000000 */
[----:B------:R-:W-:Y:S02]  /*1acf0*/  SEL R20, RZ, 0x8, P3 ;  /* 0x00000008ff147807 */ /* 0x000fe40001800000 */
[----:B------:R-:W-:Y:S02]  /*1ad00*/  ISETP.GE.AND P2, PT, R82, R86, PT ;  /* 0x000000565200720c */ /* 0x000fe40003f46270 */
[----:B------:R-:W-:Y:S01]  /*1ad10*/  LOP3.LUT R20, R20, R0, R21, 0xfe, !PT ;  /* 0x0000000014147212 */ /* 0x000fe200078efe15 */
[----:B------:R-:W-:Y:S01]  /*1ad20*/  VIADD R0, R18, 0x38820 ;  /* 0x0003882012007836 */ /* 0x000fe20000000000 */
[-C--:B------:R-:W-:Y:S02]  /*1ad30*/  ISETP.GE.AND P3, PT, R83, R86.reuse, PT ;  /* 0x000000565300720c */ /* 0x080fe40003f66270 */
[----:B------:R-:W-:Y:S01]  /*1ad40*/  ISETP.GE.AND P1, PT, R214, R77, PT ;  /* 0x0000004dd600720c */ /* 0x000fe20003f26270 */
[----:B------:R-:W-:Y:S01]  /*1ad50*/  VIADD R77, R211, 0x1c0 ;  /* 0x000001c0d34d7836 */ /* 0x000fe20000000000 */
[----:B------:R-:W-:-:S02]  /*1ad60*/  ISETP.GE.AND P4, PT, R76, R86, PT ;  /* 0x000000564c00720c */ /* 0x000fc40003f86270 */
        /* <DEDUP_REMOVED lines=43> */
.L_x_5537:
[----:B------:R-:W-:Y:S05]  /*1b020*/  BSYNC B1 ;  /* 0x0000000000017941 */ /* 0x000fea0003800000 */
.L_x_5536:
        /* <DEDUP_REMOVED lines=31> */
.L_x_5533:
[----:B------:R-:W-:Y:S01]  /*1b220*/  ULDC.64 UR4, c[0x0][0xcd8] ;  /* 0x0003360000047ab9 */ /* 0x000fe20000000a00 */
[----:B------:R-:W2:Y:S01]  /*1b230*/  LDC.64 R2, c[0x0][0xcd8] ;  /* 0x00033600ff027b82 */ /* 0x000ea20000000a00 */
[----:B------:R-:W-:Y:S01]  /*1b240*/  ISETP.NE.U32.AND P0, PT, RZ, UR4, PT ;  /* 0x00000004ff007c0c */ /* 0x000fe2000bf05070 */
[----:B------:R-:W-:-:S03]  /*1b250*/  IMAD.MOV.U32 R7, RZ, RZ, RZ ;  /* 0x000000ffff077224 */ /* 0x000fc600078e00ff */
[----:B------:R-:W-:Y:S01]  /*1b260*/  ISETP.NE.AND.EX P0, PT, RZ, UR5, PT, P0 ;  /* 0x00000005ff007c0c */ /* 0x000fe2000bf05300 */
[----:B------:R-:W-:Y:S02]  /*1b270*/  ULDC.64 UR4, c[0x0][0xce0] ;  /* 0x0003380000047ab9 */ /* 0x000fe40000000a00 */
[----:B------:R-:W-:Y:S01]  /*1b280*/  ISETP.NE.U32.AND P1, PT, RZ, UR4, PT ;  /* 0x00000004ff007c0c */ /* 0x000fe2000bf25070 */
[----:B------:R-:W3:Y:S03]  /*1b290*/  LDC R12, c[0x0][0xb8c] ;  /* 0x0002e300ff0c7b82 */ /* 0x000ee60000000800 */
[----:B------:R-:W-:Y:S01]  /*1b2a0*/  ISETP.NE.AND.EX P1, PT, RZ, UR5, PT, P1 ;  /* 0x00000005ff007c0c */ /* 0x000fe2000bf25310 */
[----:B--2---:R-:W-:-:S12]  /*1b2b0*/  IMAD.WIDE R2, R217, 0x4, R2 ;  /* 0x00000004d9027825 */ /* 0x004fd800078e0202 */
[----:B------:R-:W2:Y:S01]  /*1b2c0*/  @P1 LDC.64 R4, c[0x0][0xce0] ;  /* 0x00033800ff041b82 */ /* 0x000ea20000000a00 */
[----:B------:R-:W-:Y:S02]  /*1b2d0*/  ULDC UR4, c[0x0][0xb88] ;  /* 0x0002e20000047ab9 */ /* 0x000fe40000000800 */
[----:B------:R-:W-:Y:S01]  /*1b2e0*/  IMAD.U32 R0, RZ, RZ, UR4 ;  /* 0x00000004ff007e24 */ /* 0x000fe2000f8e00ff */
[----:B------:R4:W5:Y:S01]  /*1b2f0*/  @P0 LDG.E R7, desc[UR54][R2.64] ;  /* 0x0000003602070981 */ /* 0x000962000c1e1900 */
[----:B--2---:R-:W-:-:S05]  /*1b300*/  @P1 IMAD.WIDE R4, R217, 0x4, R4 ;  /* 0x00000004d9041825 */ /* 0x004fca00078e0204 */
[----:B------:R4:W5:Y:S01]  /*1b310*/  @P1 LDG.E R0, desc[UR54][R4.64] ;  /* 0x0000003604001981 */ /* 0x000962000c1e1900 */
[----:B------:R-:W-:Y:S01]  /*1b320*/  ISETP.GT.AND P2, PT, R234, 0x3f, PT ;  /* 0x0000003fea00780c */ /* 0x000fe20003f44270 */
[----:B---3--:R-:W-:-:S12]  /*1b330*/  @P1 BRA `(.L_x_5539) ;  /* 0x0000000000101947 */ /* 0x008fd80003800000 */
[----:B------:R-:W-:Y:S05]  /*1b340*/  @!P0 BRA `(.L_x_5539) ;  /* 0x00000000000c8947 */ /* 0x000fea0003800000 */
[----:B----4-:R-:W2:Y:S04]  /*1b350*/  LDG.E R5, desc[UR54][R2.64] ;  /* 0x0000003602057981 */ /* 0x010ea8000c1e1900 */
[----:B-----5:R-:W2:Y:S02]  /*1b360*/  LDG.E R0, desc[UR54][R2.64+0x4] ;  /* 0x0000043602007981 */ /* 0x020ea4000c1e1900 */
[----:B--2---:R-:W-:-:S07]  /*1b370*/  IMAD.IADD R0, R0, 0x1, -R5 ;  /* 0x0000000100007824 */ /* 0x004fce00078e0a05 */
.L_x_5539:
        /* <DEDUP_REMOVED lines=8> */
[----:B------:R-:W2:Y:S02]  /*1b400*/  S2R R2, SR_TID.X ;  /* 0x0000000000027919 */ /* 0x000ea40000002100 */
        /* <DEDUP_REMOVED lines=21> */
.L_x_5541:
[----:B------:R-:W-:Y:S05]  /*1b560*/  BSYNC B1 ;  /* 0x0000000000017941 */ /* 0x000fea0003800000 */
.L_x_5540:
[----:B------:R-:W-:Y:S01]  /*1b570*/  ULDC.64 UR4, c[0x0][0xba0] ;  /* 0x0002e80000047ab9 */ /* 0x000fe20000000a00 */
[----:B------:R-:W-:Y:S01]  /*1b580*/  IMAD.MOV.U32 R2, RZ, RZ, R211 ;  /* 0x000000ffff027224 */ /* 0x000fe200078e00d3 */
[----:B------:R-:W-:Y:S01]  /*1b590*/  ISETP.GE.AND P2, PT, R211, R12, PT ;  /* 0x0000000cd300720c */ /* 0x000fe20003f46270 */
[----:B--2---:R-:W-:Y:S01]  /*1b5a0*/  IMAD.MOV.U32 R3, RZ, RZ, R10 ;  /* 0x000000ffff037224 */ /* 0x004fe200078e000a */
[----:B------:R-:W-:Y:S01]  /*1b5b0*/  BSSY B1, `(.L_x_5542) ;  /* 0x000004d000017945 */ /* 0x000fe20003800000 */
[----:B------:R-:W-:Y:S02]  /*1b5c0*/  IMAD R4, R6, UR4, RZ ;  /* 0x0000000406047c24 */ /* 0x000fe4000f8e02ff */
[----:B------:R-:W-:-:S04]  /*1b5d0*/  IMAD.WIDE.U32 R2, R7, UR4, R2 ;  /* 0x0000000407027c25 */ /* 0x000fc8000f8e0002 */
[----:B------:R-:W-:Y:S02]  /*1b5e0*/  VIADD R13, R211, 0x40 ;  /* 0x00000040d30d7836 */ /* 0x000fe40000000000 */
[----:B------:R-:W-:Y:S01]  /*1b5f0*/  IMAD R7, R7, UR5, R4 ;  /* 0x0000000507077c24 */ /* 0x000fe2000f8e0204 */
[----:B------:R-:W-:Y:S01]  /*1b600*/  ULDC.64 UR4, c[0x0][0xbe0] ;  /* 0x0002f80000047ab9 */ /* 0x000fe20000000a00 */
[----:B------:R-:W-:Y:S01]  /*1b610*/  VIADD R15, R211, 0x80 ;  /* 0x00000080d30f7836 */ /* 0x000fe20000000000 */
[----:B------:R-:W-:Y:S01]  /*1b620*/  ISETP.GE.AND P0, PT, R13, R12, PT ;  /* 0x0000000c0d00720c */ /* 0x000fe20003f06270 */
[----:B------:R-:W-:Y:S02]  /*1b630*/  IMAD R5, R8, UR4, RZ ;  /* 0x0000000408057c24 */ /* 0x000fe4000f8e02ff */
[----:B------:R-:W-:Y:S01]  /*1b640*/  IMAD.IADD R3, R3, 0x1, R7 ;  /* 0x0000000103037824 */ /* 0x000fe200078e0207 */
[----:B------:R-:W-:Y:S01]  /*1b650*/  SEL R4, RZ, 0xffffffff, P0 ;  /* 0xffffffffff047807 */ /* 0x000fe20000000000 */
[----:B------:R-:W-:-:S02]  /*1b660*/  IMAD R7, R219, -0x40, R0 ;  /* 0xffffffc0db077824 */ /* 0x000fc400078e0200 */
[C---:B------:R-:W-:Y:S02]  /*1b670*/  IMAD R5, R216.reuse, UR5, R5 ;  /* 0x00000005d8057c24 */ /* 0x040fe4000f8e0205 */
[----:B------:R-:W-:Y:S01]  /*1b680*/  IMAD.WIDE.U32 R2, R216, UR4, R2 ;  /* 0x00000004d8027c25 */ /* 0x000fe2000f8e0002 */
[CC--:B------:R-:W-:Y:S01]  /*1b690*/  ISETP.GE.AND P1, PT, R214.reuse, R7.reuse, PT ;  /* 0x00000007d600720c */ /* 0x0c0fe20003f26270 */
[----:B------:R-:W-:Y:S02]  /*1b6a0*/  ULDC.64 UR4, c[0x0][0xbe8] ;  /* 0x0002fa0000047ab9 */ /* 0x000fe40000000a00 */
[----:B------:R-:W-:Y:S02]  /*1b6b0*/  VIADD R0, R214, 0x20 ;  /* 0x00000020d6007836 */ /* 0x000fe40000000000 */
[----:B------:R-:W-:Y:S02]  /*1b6c0*/  VIADD R21, R211, 0xc0 ;  /* 0x000000c0d3157836 */ /* 0x000fe40000000000 */
[----:B------:R-:W-:Y:S01]  /*1b6d0*/  IMAD.IADD R3, R3, 0x1, R5 ;  /* 0x0000000103037824 */ /* 0x000fe200078e0205 */
[----:B------:R-:W-:Y:S01]  /*1b6e0*/  ISETP.GE.AND P0, PT, R0, R7, PT ;  /* 0x000000070000720c */ /* 0x000fe20003f06270 */
[----:B------:R-:W-:Y:S01]  /*1b6f0*/  IMAD.SHL.U32 R5, R4, 0x2, RZ ;  /* 0x0000000204057824 */ /* 0x000fe200078e00ff */
[----:B------:R-:W-:Y:S01]  /*1b700*/  SEL R0, RZ, 0x1, P2 ;  /* 0x00000001ff007807 */ /* 0x000fe20001000000 */
[----:B------:R-:W-:Y:S01]  /*1b710*/  VIADD R23, R211, 0x100 ;  /* 0x00000100d3177836 */ /* 0x000fe20000000000 */
[-C--:B------:R-:W-:Y:S01]  /*1b720*/  ISETP.GE.AND P2, PT, R15, R12.reuse, PT ;  /* 0x0000000c0f00720c */ /* 0x080fe20003f46270 */
[----:B------:R-:W-:Y:S01]  /*1b730*/  VIADD R25, R211, 0x140 ;  /* 0x00000140d3197836 */ /* 0x000fe20000000000 */
[----:B------:R-:W-:Y:S01]  /*1b740*/  ISETP.GE.AND P3, PT, R21, R12, PT ;  /* 0x0000000c1500720c */ /* 0x000fe20003f66270 */
[----:B------:R-:W-:Y:S01]  /*1b750*/  VIADD R7, R211, 0x180 ;  /* 0x00000180d3077836 */ /* 0x000fe20000000000 */
[----:B------:R-:W-:-:S02]  /*1b760*/  LOP3.LUT R0, R5, 0x2, R0, 0xe2, !PT ;  /* 0x0000000205007812 */ /* 0x000fc400078ee200 */
[----:B------:R-:W-:Y:S02]  /*1b770*/  SEL R5, RZ, 0x4, P2 ;  /* 0x00000004ff057807 */ /* 0x000fe40001000000 */
[----:B------:R-:W-:Y:S02]  /*1b780*/  SEL R4, RZ, 0x8, P3 ;  /* 0x00000008ff047807 */ /* 0x000fe40001800000 */
[-C--:B------:R-:W-:Y:S02]  /*1b790*/  ISETP.GE.AND P2, PT, R23, R12.reuse, PT ;  /* 0x0000000c1700720c */ /* 0x080fe40003f46270 */
[----:B------:R-:W-:Y:S02]  /*1b7a0*/  ISETP.GE.AND P3, PT, R25, R12, PT ;  /* 0x0000000c1900720c */ /* 0x000fe40003f66270 */
[----:B------:R-:W-:Y:S01]  /*1b7b0*/  LOP3.LUT R4, R4, R0, R5, 0xfe, !PT ;  /* 0x0000000004047212 */ /* 0x000fe200078efe05 */
[----:B------:R-:W-:Y:S01]  /*1b7c0*/  IMAD R0, R9, UR4, RZ ;  /* 0x0000000409007c24 */ /* 0x000fe2000f8e02ff */
[----:B------:R-:W-:Y:S01]  /*1b7d0*/  ISETP.GE.AND P4, PT, R7, R12, PT ;  /* 0x0000000c0700720c */ /* 0x000fe20003f86270 */
[----:B------:R-:W-:Y:S01]  /*1b7e0*/  VIADD R7, R211, 0x1c0 ;  /* 0x000001c0d3077836 */ /* 0x000fe20000000000 */
[----:B------:R-:W-:Y:S01]  /*1b7f0*/  SEL R5, RZ, 0x10, P2 ;  /* 0x00000010ff057807 */ /* 0x000fe20001000000 */
[----:B------:R-:W-:Y:S01]  /*1b800*/  IMAD R9, R11, UR5, R0 ;  /* 0x000000050b097c24 */ /* 0x000fe2000f8e0200 */
[----:B------:R-:W-:-:S02]  /*1b810*/  SEL R6, RZ, 0x20, P3 ;  /* 0x00000020ff067807 */ /* 0x000fc40001800000 */
[----:B------:R-:W-:Y:S02]  /*1b820*/  ISETP.GE.AND P2, PT, R7, R12, PT ;  /* 0x0000000c0700720c */ /* 0x000fe40003f46270 */
[----:B------:R-:W-:Y:S01]  /*1b830*/  LOP3.LUT R27, R6, R4, R5, 0xfe, !PT ;  /* 0x00000004061b7212 */ /* 0x000fe200078efe05 */
[----:B------:R-:W-:Y:S01]  /*1b840*/  IMAD.WIDE.U32 R4, R11, UR4, R2 ;  /* 0x000000040b047c25 */ /* 0x000fe2000f8e0002 */
[----:B------:R-:W-:Y:S02]  /*1b850*/  SEL R6, RZ, 0x40, P4 ;  /* 0x00000040ff067807 */ /* 0x000fe40002000000 */
[--C-:B------:R-:W-:Y:S01]  /*1b860*/  SHF.R.S32.HI R7, RZ, 0x1f, R214.reuse ;  /* 0x0000001fff077819 */ /* 0x100fe200000114d6 */
[----:B------:R-:W-:Y:S01]  /*1b870*/  IMAD.IADD R11, R5, 0x1, R9 ;  /* 0x00000001050b7824 */ /* 0x000fe200078e0209 */
[----:B------:R-:W-:Y:S01]  /*1b880*/  LOP3.LUT R27, R27, R6, RZ, 0xfc, !PT ;  /* 0x000000061b1b7212 */ /* 0x000fe200078efcff */
[----:B------:R-:W-:Y:S01]  /*1b890*/  IMAD.MOV.U32 R6, RZ, RZ, R214 ;  /* 0x000000ffff067224 */ /* 0x000fe200078e00d6 */
[----:B------:R-:W-:-:S03]  /*1b8a0*/  SEL R0, RZ, 0x80, P2 ;  /* 0x00000080ff007807 */ /* 0x000fc60001000000 */
        /* <DEDUP_REMOVED lines=29> */
.L_x_5543:
[----:B------:R-:W-:Y:S05]  /*1ba80*/  BSYNC B1 ;  /* 0x0000000000017941 */ /* 0x000fea0003800000 */
.L_x_5542:
        /* <DEDUP_REMOVED lines=29> */
.L_x_5538:
[----:B------:R-:W-:Y:S05]  /*1bc60*/  BSYNC B0 ;  /* 0x0000000000007941 */ /* 0x000fea0003800000 */
.L_x_5532:
[----:B------:R-:W-:Y:S02]  /*1bc70*/  ULDC UR4, c[0x0][0xd14] ;  /* 0x0003450000047ab9 */ /* 0x000fe40000000800 */
[----:B-1----:R-:W-:-:S13]  /*1bc80*/  ISETP.GE.AND P0, PT, R191, UR4, PT ;  /* 0x00000004bf007c0c */ /* 0x002fda000bf06270 */
[----:B------:R-:W-:Y:S05]  /*1bc90*/  @!P0 BRA `(.L_x_5544) ;  /* 0xfffffe5400408947 */ /* 0x000fea000383ffff */
[----:B------:R-:W-:Y:S05]  /*1bca0*/  BRA `(.L_x_5334) ;  /* 0x0000006c00787947 */ /* 0x000fea0003800000 */
.L_x_5332:
[----:B------:R-:W-:-:S08]  /*1bcb0*/  NOP ;  /* 0x0000000000007918 */ /* 0x000fd00000000000 */
[----:B0-----:R-:W0:-:S00]  /*1bcc0*/  USETMAXREG.DEALLOC.CTAPOOL 0x18 ;  /* 0x00000018000079c8 */ /* 0x001e0000080e0500 */
        /* <DEDUP_REMOVED lines=58> */
.L_x_5549:
        /* <DEDUP_REMOVED lines=16> */
.L_x_5548:
[----:B------:R-:W-:Y:S05]  /*1c170*/  BSYNC B0 ;  /* 0x0000000000007941 */ /* 0x000fea0003800000 */
.L_x_5547:
        /* <DEDUP_REMOVED lines=26> */
.L_x_5545:
        /* <DEDUP_REMOVED lines=18> */
[----:B0-----:R-:W-:-:S05]  /*1c440*/  VIADD R13, R4, 0xffffffff ;  /* 0xffffffff040d7836 */ /* 0x001fca0000000000 */
[----:B------:R2:W3:Y:S02]  /*1c450*/  SHFL.IDX PT, R16, R6, R13, 0x1f ;  /* 0x00001f0d06107589 */ /* 0x0004e400000e0000 */
.L_x_5550:
[----:B-1----:R-:W-:Y:S02]  /*1c460*/  IMAD.MOV R2, RZ, RZ, -R3 ;  /* 0x000000ffff027224 */ /* 0x002fe400078e0a03 */
        /* <DEDUP_REMOVED lines=26> */
[----:B------:R-:W-:-:S04]  /*1c610*/  IABS R5, R10 ;  /* 0x0000000a00057213 */ /* 0x000fc80000000000 */
[----:B--2---:R-:W1:Y:S08]  /*1c620*/  I2F.RP R6, R5 ;  /* 0x0000000500067306 */ /* 0x004e700000209400 */
[----:B-1----:R-:W1:Y:S02]  /*1c630*/  MUFU.RCP R6, R6 ;  /* 0x0000000600067308 */ /* 0x002e640000001000 */
[----:B-1----:R-:W-:Y:S01]  /*1c640*/  VIADD R3, R6, 0xffffffe ;  /* 0x0ffffffe06037836 */ /* 0x002fe20000000000 */
[----:B------:R-:W-:-:S05]  /*1c650*/  IABS R6, R10 ;  /* 0x0000000a00067213 */ /* 0x000fca0000000000 */
[----:B------:R-:W1:Y:S01]  /*1c660*/  F2I.FTZ.U32.TRUNC.NTZ R3, R3 ;  /* 0x0000000300037305 */ /* 0x000e62000021f000 */
[----:B------:R-:W-:Y:S02]  /*1c670*/  IMAD.MOV R6, RZ, RZ, -R6 ;  /* 0x000000ffff067224 */ /* 0x000fe400078e0a06 */
        /* <DEDUP_REMOVED lines=23> */
.L_x_5546:
[----:B------:R-:W-:Y:S02]  /*1c7f0*/  IMAD.MOV.U32 R17, RZ, RZ, RZ ;  /* 0x000000ffff117224 */ /* 0x000fe400078e00ff */
[----:B------:R-:W-:Y:S02]  /*1c800*/  IMAD.U32 R16, RZ, RZ, UR6 ;  /* 0x00000006ff107e24 */ /* 0x000fe4000f8e00ff */
[----:B------:R-:W-:-:S07]  /*1c810*/  IMAD.MOV.U32 R18, RZ, RZ, RZ ;  /* 0x000000ffff127224 */ /* 0x000fce00078e00ff */
.L_x_5551:
        /* <DEDUP_REMOVED lines=16> */
[----:B-1----:R-:W-:Y:S01]  /*1c920*/  IMAD.MOV.U32 R0, RZ, RZ, 0x1 ;  /* 0x00000001ff007424 */ /* 0x002fe200078e00ff */
[----:B------:R-:W-:Y:S01]  /*1c930*/  ULDC UR4, c[0x0][0xc] ;  /* 0x0000030000047ab9 */ /* 0x000fe20000000800 */
[----:B------:R-:W-:Y:S01]  /*1c940*/  STL [R1+0x4], RZ ;  /* 0x000004ff01007387 */ /* 0x000fe20000100800 */
[----:B------:R-:W-:-:S03]  /*1c950*/  IMAD.MOV.U32 R2, RZ, RZ, 0x1 ;  /* 0x00000001ff027424 */ /* 0x000fc600078e00ff */
[----:B------:R1:W-:Y:S04]  /*1c960*/  STL [R1+0xc], R0 ;  /* 0x00000c0001007387 */ /* 0x0003e80000100800 */
[----:B------:R-:W-:Y:S01]  /*1c970*/  STL [R1], RZ ;  /* 0x000000ff01007387 */ /* 0x000fe20000100800 */
[----:B-1----:R-:W-:Y:S01]  /*1c980*/  IMAD.U32 R0, RZ, RZ, UR4 ;  /* 0x00000004ff007e24 */ /* 0x002fe2000f8e00ff */
[----:B------:R-:W-:-:S04]  /*1c990*/  UMOV UR4, URZ ;  /* 0x0000003f00047c82 */ /* 0x000fc80008000000 */
[----:B------:R1:W-:Y:S04]  /*1c9a0*/  STL [R1+0x28], R0 ;  /* 0x0000280001007387 */ /* 0x0003e80000100800 */
[----:B------:R2:W-:Y:S01]  /*1c9b0*/  STL [R1+0x8], R2 ;  /* 0x0000080201007387 */ /* 0x0005e20000100800 */
[----:B-1----:R-:W-:-:S05]  /*1c9c0*/  IMAD.U32 R0, RZ, RZ, UR4 ;  /* 0x00000004ff007e24 */ /* 0x002fca000f8e00ff */
[----:B------:R2:W-:Y:S02]  /*1c9d0*/  STL [R1+0x24], R0 ;  /* 0x0000240001007387 */ /* 0x0005e40000100800 */
.L_x_5652:
[----:B------:R-:W-:Y:S05]  /*1c9e0*/  YIELD ;  /* 0x0000000000007946 */ /* 0x000fea0003800000 */
[----:B------:R-:W-:Y:S01]  /*1c9f0*/  ULDC.64 UR4, c[0x0][0xb20] ;  /* 0x0002c80000047ab9 */ /* 0x000fe20000000a00 */
[----:B------:R-:W-:Y:S01]  /*1ca00*/  IMAD.MOV.U32 R6, RZ, RZ, RZ ;  /* 0x000000ffff067224 */ /* 0x000fe200078e00ff */
[----:B------:R-:W-:Y:S01]  /*1ca10*/  ISETP.NE.U32.AND P0, PT, RZ, UR4, PT ;  /* 0x00000004ff007c0c */ /* 0x000fe2000bf05070 */
[----:B--2---:R-:W-:Y:S01]  /*1ca20*/  IMAD.MOV.U32 R0, RZ, RZ, RZ ;  /* 0x000000ffff007224 */ /* 0x004fe200078e00ff */
[----:B------:R-:W-:Y:S01]  /*1ca30*/  ULDC.64 UR8, c[0x0][0xb00] ;  /* 0x0002c00000087ab9 */ /* 0x000fe20000000a00 */
[----:B------:R-:W-:Y:S01]  /*1ca40*/  ULDC.64 UR10, c[0x0][0xb08] ;  /* 0x0002c200000a7ab9 */ /* 0x000fe20000000a00 */
[----:B------:R-:W-:Y:S01]  /*1ca50*/  ISETP.NE.AND.EX P0, PT, RZ, UR5, PT, P0 ;  /* 0x00000005ff007c0c */ /* 0x000fe2000bf05300 */
[----:B------:R-:W-:-:S12]  /*1ca60*/  ULDC.64 UR4, c[0x0][0xaf8] ;  /* 0x0002be0000047ab9 */ /* 0x000fd80000000a00 */
[----:B-1-3--:R-:W1:Y:S01]  /*1ca70*/  @P0 LDC.64 R2, c[0x0][0xb20] ;  /* 0x0002c800ff020b82 */ /* 0x00ae620000000a00 */
        /* <DEDUP_REMOVED lines=32> */
[----:B-----5:R-:W2:Y:S04]  /*1cc80*/  LDG.E R0, desc[UR54][R2.64] ;  /* 0x0000003602007981 */ /* 0x020ea8000c1e1900 */
[----:B------:R-:W2:Y:S02]  /*1cc90*/  LDG.E R5, desc[UR54][R2.64+0x4] ;  /* 0x0000043602057981 */ /* 0x000ea4000c1e1900 */
[----:B--2---:R-:W-:-:S07]  /*1cca0*/  IMAD.IADD R0, R5, 0x1, -R0 ;  /* 0x0000000105007824 */ /* 0x004fce00078e0a00 */
.L_x_5553:
        /* <DEDUP_REMOVED lines=10> */
[----:B------:R-:W-:Y:S01]  /*1cd50*/  ISETP.NE.AND.EX P0, PT, RZ, UR5, PT, P0 ;  /* 0x00000005ff007c0c */ /* 0x000fe2000bf05300 */
[----:B---3-5:R-:W-:-:S05]  /*1cd60*/  IMAD.IADD R8, R8, 0x1, R6 ;  /* 0x0000000108087824 */ /* 0x028fca00078e0206 */
[----:B------:R1:W-:Y:S07]  /*1cd70*/  STL [R1+0x10], R8 ;  /* 0x0000100801007387 */ /* 0x0003ee0000100800 */
[----:B------:R-:W-:Y:S05]  /*1cd80*/  @!P0 BRA `(.L_x_5554) ;  /* 0x0000000000108947 */ /* 0x000fea0003800000 */
[----:B------:R-:W2:Y:S02]  /*1cd90*/  LDC.64 R4, c[0x0][0xb18] ;  /* 0x0002c600ff047b82 */ /* 0x000ea40000000a00 */
[----:B--2---:R-:W-:-:S05]  /*1cda0*/  IMAD.WIDE R4, R19, 0x4, R4 ;  /* 0x0000000413047825 */ /* 0x004fca00078e0204 */
[----:B------:R2:W5:Y:S01]  /*1cdb0*/  LDG.E R7, desc[UR54][R4.64] ;  /* 0x0000003604077981 */ /* 0x000562000c1e1900 */
[----:B------:R-:W-:Y:S05]  /*1cdc0*/  BRA `(.L_x_5555) ;  /* 0x0000000000107947 */ /* 0x000fea0003800000 */
.L_x_5554:
[----:B------:R-:W-:Y:S05]  /*1cdd0*/  @!P3 BRA `(.L_x_5555) ;  /* 0x00000000000cb947 */ /* 0x000fea0003800000 */
[----:B------:R-:W2:Y:S04]  /*1cde0*/  LDG.E R7, desc[UR54][R4.64] ;  /* 0x0000003604077981 */ /* 0x000ea8000c1e1900 */
[----:B------:R-:W2:Y:S02]  /*1cdf0*/  LDG.E R4, desc[UR54][R4.64+0x4] ;  /* 0x0000043604047981 */ /* 0x000ea4000c1e1900 */
[----:B--2---:R-:W-:-:S07]  /*1ce00*/  IMAD.IADD R7, R4, 0x1, -R7 ;  /* 0x0000000104077824 */ /* 0x004fce00078e0a07 */
.L_x_5555:
[----:B--2---:R-:W2:Y:S04]  /*1ce10*/  @P1 LDG.E R4, desc[UR54][R2.64] ;  /* 0x0000003602041981 */ /* 0x004ea8000c1e1900 */
[----:B-1----:R-:W2:Y:S01]  /*1ce20*/  @P1 LDG.E R2, desc[UR54][R2.64+0x4] ;  /* 0x0000043602021981 */ /* 0x002ea2000c1e1900 */
[----:B-----5:R-:W-:Y:S02]  /*1ce30*/  IMAD.IADD R5, R7, 0x1, -R6 ;  /* 0x0000000107057824 */ /* 0x020fe400078e0a06 */
[----:B--2---:R-:W-:Y:S01]  /*1ce40*/  @P1 IMAD.IADD R9, R2, 0x1, -R4 ;  /* 0x0000000102091824 */ /* 0x004fe200078e0a04 */
[----:B------:R-:W-:-:S03]  /*1ce50*/  LEA R4, R17, 0x40, 0x6 ;  /* 0x0000004011047811 */ /* 0x000fc600078e30ff */
[----:B------:R-:W-:-:S04]  /*1ce60*/  IMAD.IADD R8, R5, 0x1, R9 ;  /* 0x0000000105087824 */ /* 0x000fc800078e0209 */
[C---:B------:R-:W-:Y:S01]  /*1ce70*/  VIADD R20, R8.reuse, 0x3f ;  /* 0x0000003f08147836 */ /* 0x040fe20000000000 */
[----:B------:R-:W-:-:S04]  /*1ce80*/  IADD3 R4, R8, R4, -R0 ;  /* 0x0000000408047210 */ /* 0x000fc80007ffe800 */
[----:B------:R-:W-:-:S04]  /*1ce90*/  SHF.R.S32.HI R2, RZ, 0x1f, R20 ;  /* 0x0000001fff027819 */ /* 0x000fc80000011414 */
[----:B------:R-:W-:Y:S02]  /*1cea0*/  LEA.HI R20, R2, R20, RZ, 0x6 ;  /* 0x0000001402147211 */ /* 0x000fe400078f30ff */
[----:B------:R-:W1:Y:S02]  /*1ceb0*/  LDC.64 R2, c[0x0][0xad8] ;  /* 0x0002b600ff027b82 */ /* 0x000e640000000a00 */
[----:B------:R-:W-:Y:S02]  /*1cec0*/  SHF.R.S32.HI R20, RZ, 0x6, R20 ;  /* 0x00000006ff147819 */ /* 0x000fe40000011414 */
[----:B-1----:R-:W-:Y:S01]  /*1ced0*/  ISETP.GE.AND P2, PT, R3, 0x1, PT ;  /* 0x000000010300780c */ /* 0x002fe20003f46270 */
        /* <DEDUP_REMOVED lines=13> */
.L_x_5558:
[----:B------:R-:W-:-:S13]  /*1cfb0*/  ISETP.NE.AND P0, PT, R3, 0x1, PT ;  /* 0x000000010300780c */ /* 0x000fda0003f05270 */
[----:B------:R-:W1:Y:S02]  /*1cfc0*/  @P0 LDC.64 R6, c[0x0][0xae0] ;  /* 0x0002b800ff060b82 */ /* 0x000e640000000a00 */
[----:B-1----:R-:W-:-:S05]  /*1cfd0*/  @P0 IMAD.HI.U32 R6, R11, R6, RZ ;  /* 0x000000060b060227 */ /* 0x002fca00078e00ff */
[----:B------:R-:W-:-:S07]  /*1cfe0*/  @P0 SHF.R.U32.HI R11, RZ, R7, R6 ;  /* 0x00000007ff0b0219 */ /* 0x000fce0000011606 */
.L_x_5559:
[----:B------:R-:W-:Y:S05]  /*1cff0*/  BSYNC B0 ;  /* 0x0000000000007941 */ /* 0x000fea0003800000 */
.L_x_5557:
[----:B------:R-:W-:-:S05]  /*1d000*/  IMAD R11, R11, R3, R3 ;  /* 0x000000030b0b7224 */ /* 0x000fca00078e0203 */
[----:B------:R-:W-:-:S07]  /*1d010*/  VIMNMX R2, R2, R11, PT ;  /* 0x0000000b02027248 */ /* 0x000fce0003fe0100 */
.L_x_5556:
        /* <DEDUP_REMOVED lines=15> */
.L_x_5562:
[----:B------:R-:W-:Y:S01]  /*1d110*/  ISETP.NE.AND P0, PT, R3, 0x1, PT ;  /* 0x000000010300780c */ /* 0x000fe20003f05270 */
[----:B------:R-:W-:-:S12]  /*1d120*/  IMAD.MOV.U32 R11, RZ, RZ, R0 ;  /* 0x000000ffff0b7224 */ /* 0x000fd800078e0000 */
[----:B------:R-:W1:Y:S02]  /*1d130*/  @P0 LDC.64 R6, c[0x0][0xae0] ;  /* 0x0002b800ff060b82 */ /* 0x000e640000000a00 */
[----:B-1----:R-:W-:-:S05]  /*1d140*/  @P0 IMAD.HI.U32 R6, R0, R6, RZ ;  /* 0x0000000600060227 */ /* 0x002fca00078e00ff */
[----:B------:R-:W-:-:S07]  /*1d150*/  @P0 SHF.R.U32.HI R11, RZ, R7, R6 ;  /* 0x00000007ff0b0219 */ /* 0x000fce0000011606 */
.L_x_5563:
[----:B------:R-:W-:Y:S05]  /*1d160*/  BSYNC B0 ;  /* 0x0000000000007941 */ /* 0x000fea0003800000 */
.L_x_5561:
[----:B------:R-:W-:-:S05]  /*1d170*/  IMAD R3, R11, R3, RZ ;  /* 0x000000030b037224 */ /* 0x000fca00078e02ff */
[----:B------:R-:W-:-:S07]  /*1d180*/  VIMNMX R8, R8, R3, !PT ;  /* 0x0000000308087248 */ /* 0x000fce0007fe0100 */
.L_x_5560:
        /* <DEDUP_REMOVED lines=34> */
.L_x_5719:
[----:B------:R-:W-:-:S03]  /*1d3b0*/  UMOV UR4, 0xffffffff ;  /* 0xffffffff00047882 */ /* 0x000fc60000000000 */
[----:B------:R-:W-:Y:S05]  /*1d3c0*/  BRA.DIV UR4, `(.L_x_5567) ;  /* 0x0000006604987947 */ /* 0x000fea000b800000 */
[----:B------:R-:W-:-:S13]  /*1d3d0*/  ELECT P6, URZ, PT ;  /* 0x00000000003f782f */ /* 0x000fda00038c0000 */
.L_x_5722:
[----:B------:R-:W2:Y:S01]  /*1d3e0*/  LDL R7, [R1+0x24] ;  /* 0x0000240001077983 */ /* 0x000ea20000100800 */
[----:B------:R-:W-:Y:S02]  /*1d3f0*/  MOV R8, 0x400 ;  /* 0x0000040000087802 */ /* 0x000fe40000000f00 */
[----:B--2---:R-:W-:Y:S02]  /*1d400*/  R2UR UR4, R7 ;  /* 0x00000000070472ca */ /* 0x004fe400000e0000 */
[----:B------:R-:W1:Y:S11]  /*1d410*/  S2R R7, SR_CgaCtaId ;  /* 0x0000000000077919 */ /* 0x000e760000008800 */
[----:B------:R-:W-:-:S04]  /*1d420*/  UIADD3 UR4, UR4, 0x1, URZ ;  /* 0x0000000104047890 */ /* 0x000fc8000fffe03f */
[----:B------:R-:W-:-:S04]  /*1d430*/  ULEA.HI UR5, UR4, UR4, URZ, 0x1 ;  /* 0x0000000404057291 */ /* 0x000fc8000f8f083f */
[----:B------:R-:W-:-:S04]  /*1d440*/  ULOP3.LUT UR5, UR5, 0xfffffffe, URZ, 0xc0, !UPT ;  /* 0xfffffffe05057892 */ /* 0x000fc8000f8ec03f */
[----:B------:R-:W-:Y:S01]  /*1d450*/  UIADD3 UR5, UR4, -UR5, URZ ;  /* 0x8000000504057290 */ /* 0x000fe2000fffe03f */
[----:B-1----:R-:W-:-:S05]  /*1d460*/  LEA R7, R7, R8, 0x18 ;  /* 0x0000000807077211 */ /* 0x002fca00078ec0ff */
[----:B------:R-:W-:-:S04]  /*1d470*/  MOV R8, UR5 ;  /* 0x0000000500087c02 */ /* 0x000fc80008000f00 */
[----:B------:R-:W-:-:S04]  /*1d480*/  SHF.L.U32 R8, R8, 0x1f, RZ ;  /* 0x0000001f08087819 */ /* 0x000fc800000006ff */
[----:B------:R-:W1:Y:S02]  /*1d490*/  SYNCS.PHASECHK.TRANS64.TRYWAIT P0, [R7+URZ+0x38820], R8 ;  /* 0x03882008070075a7 */ /* 0x000e64000800017f */
[----:B-1----:R-:W-:Y:S05]  /*1d4a0*/  @!P0 BRA `(.L_x_5568) ;  /* 0x0000006400808947 */ /* 0x002fea0003800000 */
.L_x_5723:
        /* <DEDUP_REMOVED lines=8> */
.L_x_5724:
        /* <DEDUP_REMOVED lines=11> */
.L_x_5572:
[----:B--2---:R-:W2:Y:S01]  /*1d5e0*/  LDL R11, [R1+0x4] ;  /* 0x00000400010b7983 */ /* 0x004ea20000100800 */
        /* <DEDUP_REMOVED lines=12> */
[----:B------:R-:W-:-:S04]  /*1d6b0*/  IMAD R11, R3, 0x40, R10 ;  /* 0x00000040030b7824 */ /* 0x000fc800078e020a */
[----:B------:R-:W-:-:S05]  /*1d6c0*/  VIADD R11, R11, 0xffffffc0 ;  /* 0xffffffc00b0b7836 */ /* 0x000fca0000000000 */
[----:B------:R-:W-:-:S03]  /*1d6d0*/  R2UR UR11, R11 ;  /* 0x000000000b0b72ca */ /* 0x000fc600000e0000 */
[----:B------:R-:W-:-:S10]  /*1d6e0*/  UIADD3 UR8, UR8, 0x22400, URZ ;  /* 0x0002240008087890 */ /* 0x000fd4000fffe03f */
[----:B------:R2:W-:Y:S01]  /*1d6f0*/  UTMALDG.4D [UR8], [UR4], desc[UR6] ;  /* 0x00000608040075b4 */ /* 0x0005e20008019000 */
[----:B------:R-:W3:Y:S02]  /*1d700*/  SYNCS.PHASECHK.TRANS64.TRYWAIT P0, [R8+URZ+0x388c0], R9 ;  /* 0x0388c009080075a7 */ /* 0x000ee4000800017f */
[----:B--23--:R-:W-:Y:S05]  /*1d710*/  @!P0 BRA `(.L_x_5573) ;  /* 0x00000064000c8947 */ /* 0x00cfea0003800000 */
.L_x_5725:
        /* <DEDUP_REMOVED lines=8> */
.L_x_5574:
[----:B-12---:R-:W2:Y:S01]  /*1d7a0*/  LDL R9, [R1+0x4] ;  /* 0x0000040001097983 */ /* 0x006ea20000100800 */
        /* <DEDUP_REMOVED lines=51> */
.L_x_5570:
[----:B------:R-:W-:Y:S05]  /*1dae0*/  BSYNC B1 ;  /* 0x0000000000017941 */ /* 0x000fea0003800000 */
.L_x_5569:
        /* <DEDUP_REMOVED lines=16> */
.L_x_5581:
        /* <DEDUP_REMOVED lines=9> */
.L_x_5726:
        /* <DEDUP_REMOVED lines=11> */
.L_x_5578:
[----:B--2---:R-:W2:Y:S01]  /*1dd30*/  LDL R11, [R1+0x4] ;  /* 0x00000400010b7983 */ /* 0x004ea20000100800 */
        /* <DEDUP_REMOVED lines=15> */
[----:B------:R-:W3:Y:S02]  /*1de30*/  SYNCS.PHASECHK.TRANS64.TRYWAIT P1, [R9+URZ+0x388c0], R10 ;  /* 0x0388c00a090075a7 */ /* 0x000ee4000802017f */
[----:B--23--:R-:W-:Y:S05]  /*1de40*/  @!P1 BRA `(.L_x_5579) ;  /* 0x0000005c00689947 */ /* 0x00cfea0003800000 */
.L_x_5727:
        /* <DEDUP_REMOVED lines=8> */
.L_x_5580:
        /* <DEDUP_REMOVED lines=52> */
.L_x_5576:
[----:B------:R-:W-:Y:S05]  /*1e210*/  BSYNC B1 ;  /* 0x0000000000017941 */ /* 0x000fea0003800000 */
.L_x_5575:
        /* <DEDUP_REMOVED lines=13> */
.L_x_5565:
[----:B------:R-:W-:Y:S05]  /*1e2f0*/  BSYNC B0 ;  /* 0x0000000000007941 */ /* 0x000fea0003800000 */
.L_x_5564:
        /* <DEDUP_REMOVED lines=17> */
.L_x_5584:
[----:B------:R-:W-:-:S13]  /*1e410*/  ISETP.NE.AND P1, PT, R3, 0x1, PT ;  /* 0x000000010300780c */ /* 0x000fda0003f25270 */
[----:B------:R-:W2:Y:S02]  /*1e420*/  @P1 LDC.64 R4, c[0x0][0xae0] ;  /* 0x0002b800ff041b82 */ /* 0x000ea40000000a00 */
[----:B--2---:R-:W-:-:S05]  /*1e430*/  @P1 IMAD.HI.U32 R4, R6, R4, RZ ;  /* 0x0000000406041227 */ /* 0x004fca00078e00ff */
[----:B------:R-:W-:-:S07]  /*1e440*/  @P1 SHF.R.U32.HI R6, RZ, R5, R4 ;  /* 0x00000005ff061219 */ /* 0x000fce0000011604 */
.L_x_5585:
[----:B------:R-:W-:Y:S05]  /*1e450*/  BSYNC B0 ;  /* 0x0000000000007941 */ /* 0x000fea0003800000 */
.L_x_5583:
[----:B------:R-:W-:-:S05]  /*1e460*/  IMAD R6, R6, R3, R3 ;  /* 0x0000000306067224 */ /* 0x000fca00078e0203 */
[----:B------:R-:W-:-:S07]  /*1e470*/  VIMNMX R2, R2, R6, PT ;  /* 0x0000000602027248 */ /* 0x000fce0003fe0100 */
.L_x_5582:
        /* <DEDUP_REMOVED lines=19> */
.L_x_5588:
[----:B------:R-:W-:-:S13]  /*1e5b0*/  ISETP.NE.AND P0, PT, R3, 0x1, PT ;  /* 0x000000010300780c */ /* 0x000fda0003f05270 */
[----:B------:R-:W3:Y:S02]  /*1e5c0*/  @P0 LDC.64 R4, c[0x0][0xae0] ;  /* 0x0002b800ff040b82 */ /* 0x000ee40000000a00 */
[----:B---3--:R-:W-:-:S05]  /*1e5d0*/  @P0 IMAD.HI.U32 R4, R0, R4, RZ ;  /* 0x0000000400040227 */ /* 0x008fca00078e00ff */
[----:B------:R-:W-:-:S07]  /*1e5e0*/  @P0 SHF.R.U32.HI R0, RZ, R5, R4 ;  /* 0x00000005ff000219 */ /* 0x000fce0000011604 */
.L_x_5589:
[----:B------:R-:W-:Y:S05]  /*1e5f0*/  BSYNC B0 ;  /* 0x0000000000007941 */ /* 0x000fea0003800000 */
.L_x_5587:
[----:B------:R-:W-:-:S05]  /*1e600*/  IMAD R3, R0, R3, RZ ;  /* 0x0000000300037224 */ /* 0x000fca00078e02ff */
[----:B------:R-:W-:-:S07]  /*1e610*/  VIMNMX R2, R2, R3, !PT ;  /* 0x0000000302027248 */ /* 0x000fce0007fe0100 */
.L_x_5586:
        /* <DEDUP_REMOVED lines=12> */
[----:B------:R-:W3:Y:S01]  /*1e6e0*/  LDL R0, [R1+0x28] ;  /* 0x0000280001007983 */ /* 0x000ee20000100800 */
[----:B------:R-:W-:Y:S01]  /*1e6f0*/  VOTEU.ANY UR4, UPT, PT ;  /* 0x0000000000047886 */ /* 0x000fe200038e0100 */
[----:B------:R-:W4:Y:S01]  /*1e700*/  LDC.64 R2, c[0x0][0xd38] ;  /* 0x00034e00ff027b82 */ /* 0x000f220000000a00 */
[----:B------:R-:W-:Y:S01]  /*1e710*/  POPC R5, UR4 ;  /* 0x0000000400057d09 */ /* 0x000fe20008000000 */
[----:B------:R-:W5:Y:S01]  /*1e720*/  S2R R7, SR_LANEID ;  /* 0x0000000000077919 */ /* 0x000f620000000000 */
[----:B---3--:R-:W-:-:S06]  /*1e730*/  R2UR UR5, R0 ;  /* 0x00000000000572ca */ /* 0x008fcc00000e0000 */
[----:B------:R-:W5:Y:S02]  /*1e740*/  FLO.U32 R0, UR4 ;  /* 0x0000000400007d00 */ /* 0x000f6400080e0000 */
[----:B-----5:R-:W-:-:S13]  /*1e750*/  ISETP.EQ.U32.AND P0, PT, R0, R7, PT ;  /* 0x000000070000720c */ /* 0x020fda0003f02070 */
[----:B----4-:R-:W3:Y:S01]  /*1e760*/  @P0 ATOMG.E.ADD.STRONG.GPU PT, R3, desc[UR54][R2.64], R5 ;  /* 0x00000005020309a8 */ /* 0x010ee200081ee1f6 */
[----:B------:R-:W4:Y:S02]  /*1e770*/  S2R R4, SR_LTMASK ;  /* 0x0000000000047919 */ /* 0x000f240000003900 */
[----:B----4-:R-:W-:-:S04]  /*1e780*/  LOP3.LUT R4, R4, UR4, RZ, 0xc0, !PT ;  /* 0x0000000404047c12 */ /* 0x010fc8000f8ec0ff */
[----:B------:R-:W4:Y:S01]  /*1e790*/  POPC R7, R4 ;  /* 0x0000000400077309 */ /* 0x000f220000000000 */
[----:B---3--:R-:W4:Y:S02]  /*1e7a0*/  SHFL.IDX PT, R0, R3, R0, 0x1f ;  /* 0x00001f0003007589 */ /* 0x008f2400000e0000 */
[----:B----4-:R-:W-:Y:S01]  /*1e7b0*/  IADD3 R16, R0, UR5, R7 ;  /* 0x0000000500107c10 */ /* 0x010fe2000fffe007 */
[----:B------:R-:W-:Y:S06]  /*1e7c0*/  BRA `(.L_x_5592) ;  /* 0x0000003000b87947 */ /* 0x000fec0003800000 */
.L_x_5591:
        /* <DEDUP_REMOVED lines=16> */
[----:B------:R-:W-:Y:S02]  /*1e8d0*/  IMAD.U32 R10, RZ, RZ, UR4 ;  /* 0x00000004ff0a7e24 */ /* 0x000fe4000f8e00ff */
[----:B-1----:R-:W-:Y:S02]  /*1e8e0*/  IMAD.U32 R11, RZ, RZ, UR5 ;  /* 0x00000005ff0b7e24 */ /* 0x002fe4000f8e00ff */
[----:B------:R-:W-:Y:S02]  /*1e8f0*/  IMAD.MOV.U32 R8, RZ, RZ, 0x70 ;  /* 0x00000070ff087424 */ /* 0x000fe400078e00ff */
[----:B------:R-:W-:Y:S02]  /*1e900*/  IMAD.MOV.U32 R12, RZ, RZ, 0x1 ;  /* 0x00000001ff0c7424 */ /* 0x000fe400078e00ff */
[----:B0-----:R-:W-:-:S07]  /*1e910*/  IMAD.MOV.U32 R13, RZ, RZ, RZ ;  /* 0x000000ffff0d7224 */ /* 0x001fce00078e00ff */
[----:B------:R-:W-:-:S07]  /*1e920*/  LEPC R20, `(.L_x_5593) ;  /* 0x000000001014794e */ /* 0x000fce0000000000 */
[----:B---3--:R-:W-:Y:S05]  /*1e930*/  CALL.ABS.NOINC R2 ;  /* 0x0000000002007343 */ /* 0x008fea0003c00000 */
.L_x_5593:
        /* <DEDUP_REMOVED lines=20> */
.L_x_5595:
        /* <DEDUP_REMOVED lines=16> */
.L_x_5594:
[----:B--2---:R-:W2:Y:S01]  /*1eb80*/  LDL.LU R6, [R1+0x20] ;  /* 0x0000200001067983 */ /* 0x004ea20000300800 */
[----:B------:R-:W3:Y:S01]  /*1eb90*/  LDC R0, c[0x0][0x428] ;  /* 0x00010a00ff007b82 */ /* 0x000ee20000000800 */
[----:B------:R-:W-:Y:S01]  /*1eba0*/  ULDC.64 UR4, c[0x0][0xaf0] ;  /* 0x0002bc0000047ab9 */ /* 0x000fe20000000a00 */
[----:B------:R-:W-:Y:S01]  /*1ebb0*/  IMAD.MOV.U32 R4, RZ, RZ, R19 ;  /* 0x000000ffff047224 */ /* 0x000fe200078e0013 */
[----:B---3--:R-:W-:Y:S01]  /*1ebc0*/  ISETP.NE.AND P0, PT, R0, 0x1, PT ;  /* 0x000000010000780c */ /* 0x008fe20003f05270 */
[----:B------:R-:W3:Y:S01]  /*1ebd0*/  S2R R5, SR_TID.X ;  /* 0x0000000000057919 */ /* 0x000ee20000002100 */
[----:B------:R-:W-:-:S11]  /*1ebe0*/  IMAD.MOV.U32 R0, RZ, RZ, R18 ;  /* 0x000000ffff007224 */ /* 0x000fd600078e0012 */
[----:B------:R-:W4:Y:S08]  /*1ebf0*/  @P0 LDC R3, c[0x0][0x42c] ;  /* 0x00010b00ff030b82 */ /* 0x000f300000000800 */
[----:B------:R-:W0:Y:S01]  /*1ec00*/  @P0 LDC R2, c[0x0][0x430] ;  /* 0x00010c00ff020b82 */ /* 0x000e220000000800 */
[----:B----4-:R-:W-:-:S05]  /*1ec10*/  @P0 IMAD.HI.U32 R3, R18, R3, RZ ;  /* 0x0000000312030227 */ /* 0x010fca00078e00ff */
[----:B0-----:R-:W-:Y:S02]  /*1ec20*/  @P0 SHF.R.U32.HI R0, RZ, R2, R3 ;  /* 0x00000002ff000219 */ /* 0x001fe40000011603 */
[----:B------:R-:W-:-:S04]  /*1ec30*/  ISETP.NE.U32.AND P0, PT, RZ, UR4, PT ;  /* 0x00000004ff007c0c */ /* 0x000fc8000bf05070 */
[----:B------:R-:W-:Y:S01]  /*1ec40*/  ISETP.NE.AND.EX P0, PT, RZ, UR5, PT, P0 ;  /* 0x00000005ff007c0c */ /* 0x000fe2000bf05300 */
[----:B------:R-:W-:-:S12]  /*1ec50*/  ULDC.64 UR4, c[0x0][0xaf8] ;  /* 0x0002be0000047ab9 */ /* 0x000fd80000000a00 */
[----:B------:R-:W0:Y:S01]  /*1ec60*/  @P0 LDC.64 R2, c[0x0][0xaf0] ;  /* 0x0002bc00ff020b82 */ /* 0x000e220000000a00 */
[----:B---3--:R-:W-:-:S04]  /*1ec70*/  LOP3.LUT R5, R5, 0x1f, RZ, 0xc0, !PT ;  /* 0x0000001f05057812 */ /* 0x008fc800078ec0ff */
[----:B------:R-:W-:Y:S01]  /*1ec80*/  ISETP.NE.AND P6, PT, R5, RZ, PT ;  /* 0x000000ff0500720c */ /* 0x000fe20003fc5270 */
[----:B------:R-:W-:-:S03]  /*1ec90*/  ULDC.64 UR6, c[0x0][0x198] ;  /* 0x0000660000067ab9 */ /* 0x000fc60000000a00 */
[----:B------:R-:W-:-:S09]  /*1eca0*/  PLOP3.LUT P1, PT, P6, PT, PT, 0x8, 0x0 ;  /* 0x000000000000781c */ /* 0x000fd2000372e170 */
[----:B------:R-:W-:Y:S01]  /*1ecb0*/  VOTEU.ALL UP1, P6 ;  /* 0x00000000003f7886 */ /* 0x000fe20003020000 */
[----:B0-----:R-:W-:-:S05]  /*1ecc0*/  @P0 IMAD.WIDE R2, R19, 0x4, R2 ;  /* 0x0000000413020825 */ /* 0x001fca00078e0202 */
[----:B------:R0:W5:Y:S01]  /*1ecd0*/  @P0 LDG.E R4, desc[UR54][R2.64] ;  /* 0x0000003602040981 */ /* 0x000162000c1e1900 */
[----:B------:R-:W-:Y:S01]  /*1ece0*/  ISETP.NE.U32.AND P0, PT, RZ, UR4, PT ;  /* 0x00000004ff007c0c */ /* 0x000fe2000bf05070 */
[----:B------:R-:W-:-:S03]  /*1ecf0*/  @!UP1 UIADD3 UR8, UP0, UR6, 0x270, URZ ;  /* 0x0000027006089890 */ /* 0x000fc6000ff1e03f */
[----:B------:R-:W-:Y:S01]  /*1ed00*/  ISETP.NE.AND.EX P0, PT, RZ, UR5, PT, P0 ;  /* 0x00000005ff007c0c */ /* 0x000fe2000bf05300 */
[----:B------:R-:W-:-:S03]  /*1ed10*/  @!UP1 UIADD3.X UR9, URZ, UR7, URZ, UP0, !UPT ;  /* 0x000000073f099290 */ /* 0x000fc600087fe43f */
[----:B------:R-:W-:Y:S01]  /*1ed20*/  VOTEU.ALL UP0, P6 ;  /* 0x00000000003f7886 */ /* 0x000fe20003000000 */
[----:B0-----:R-:W-:Y:S01]  /*1ed30*/  SEL R2, R19, RZ, !P0 ;  /* 0x000000ff13027207 */ /* 0x001fe20004000000 */
[----:B--2---:R-:W-:-:S07]  /*1ed40*/  IMAD R17, R17, 0x40, R6 ;  /* 0x0000004011117824 */ /* 0x004fce00078e0206 */
.L_x_5596:
        /* <DEDUP_REMOVED lines=10> */
[----:B------:R-:W2:Y:S01]  /*1edf0*/  LDL R3, [R1+0x1c] ;  /* 0x00001c0001037983 */ /* 0x000ea20000100800 */
[----:B------:R-:W0:Y:S01]  /*1ee00*/  LDC.64 R20, c[0x0][0x3f8] ;  /* 0x0000fe00ff147b82 */ /* 0x000e220000000a00 */
[----:B------:R-:W-:Y:S02]  /*1ee10*/  ULDC.64 UR4, c[0x0][0xb00] ;  /* 0x0002c00000047ab9 */ /* 0x000fe40000000a00 */
[----:B0-----:R-:W-:Y:S01]  /*1ee20*/  LOP3.LUT P0, RZ, R20, UR4, RZ, 0xfc, !PT ;  /* 0x0000000414ff7c12 */ /* 0x001fe2000f80fcff */
[----:B------:R-:W-:-:S03]  /*1ee30*/  UMOV UR4, 0xffffffff ;  /* 0xffffffff00047882 */ /* 0x000fc60000000000 */
[----:B------:R-:W-:-:S04]  /*1ee40*/  LOP3.LUT P0, RZ, R21, UR5, RZ, 0xfc, P0 ;  /* 0x0000000515ff7c12 */ /* 0x000fc8000800fcff */
[----:B-----5:R-:W-:Y:S01]  /*1ee50*/  SEL R6, R4, RZ, !P0 ;  /* 0x000000ff04067207 */ /* 0x020fe20004000000 */
[----:B--2---:R-:W-:Y:S01]  /*1ee60*/  VIADD R3, R3, 0xffffffff ;  /* 0xffffffff03037836 */ /* 0x004fe20000000000 */
[----:B------:R-:W-:Y:S07]  /*1ee70*/  BRA.DIV UR4, `(.L_x_5597) ;  /* 0x0000004e04707947 */ /* 0x000fee000b800000 */
.L_x_5730:
[----:B------:R-:W-:Y:S01]  /*1ee80*/  UMOV UR4, 0xffffffff ;  /* 0xffffffff00047882 */ /* 0x000fe20000000000 */
[----:B------:R-:W-:Y:S02]  /*1ee90*/  SHF.R.S32.HI R8, RZ, 0x1f, R4 ;  /* 0x0000001fff087819 */ /* 0x000fe40000011404 */
[----:B------:R-:W-:Y:S05]  /*1eea0*/  BRA.DIV UR4, `(.L_x_5598) ;  /* 0x0000004e04987947 */ /* 0x000fea000b800000 */
[----:B------:R-:W-:-:S13]  /*1eeb0*/  ELECT P6, URZ, PT ;  /* 0x00000000003f782f */ /* 0x000fda00038c0000 */
.L_x_5733:
        /* <DEDUP_REMOVED lines=22> */
.L_x_5600:
        /* <DEDUP_REMOVED lines=9> */
.L_x_5734:
        /* <DEDUP_REMOVED lines=11> */
.L_x_5602:
[----:B------:R-:W2:Y:S04]  /*1f160*/  LDL R9, [R1] ;  /* 0x0000000001097983 */ /* 0x000ea80000100800 */
[----:B0-----:R-:W3:Y:S01]  /*1f170*/  LDL R7, [R1+0x10] ;  /* 0x0000100001077983 */ /* 0x001ee20000100800 */
[----:B------:R-:W-:Y:S01]  /*1f180*/  MOV R10, 0x400 ;  /* 0x00000400000a7802 */ /* 0x000fe20000000f00 */
[----:B------:R-:W-:Y:S01]  /*1f190*/  ULDC.64 UR14, c[0x0][0x198] ;  /* 0x00006600000e7ab9 */ /* 0x000fe20000000a00 */
[----:B------:R-:W-:Y:S01]  /*1f1a0*/  R2UR UR9, R5 ;  /* 0x00000000050972ca */ /* 0x000fe200000e0000 */
[----:B------:R-:W0:Y:S01]  /*1f1b0*/  S2R R11, SR_CgaCtaId ;  /* 0x00000000000b7919 */ /* 0x000e220000008800 */
[----:B------:R-:W-:Y:S01]  /*1f1c0*/  R2UR UR11, R3 ;  /* 0x00000000030b72ca */ /* 0x000fe200000e0000 */
[----:B------:R-:W-:Y:S01]  /*1f1d0*/  UIADD3 UR6, UP0, UR14, 0x370, URZ ;  /* 0x000003700e067890 */ /* 0x000fe2000ff1e03f */
[----:B------:R-:W-:Y:S01]  /*1f1e0*/  R2UR UR12, R0 ;  /* 0x00000000000c72ca */ /* 0x000fe200000e0000 */
[----:B------:R-:W-:Y:S01]  /*1f1f0*/  UMOV UR5, 0x14f00000 ;  /* 0x14f0000000057882 */ /* 0x000fe20000000000 */
[----:B-----5:R-:W-:Y:S01]  /*1f200*/  R2UR UR13, R6 ;  /* 0x00000000060d72ca */ /* 0x020fe200000e0000 */
[----:B------:R-:W-:Y:S01]  /*1f210*/  UIADD3.X UR7, URZ, UR15, URZ, UP0, !UPT ;  /* 0x0000000f3f077290 */ /* 0x000fe200087fe43f */
[----:B------:R-:W-:-:S05]  /*1f220*/  UMOV UR10, URZ ;  /* 0x0000003f000a7c82 */ /* 0x000fca0008000000 */
[----:B------:R-:W-:Y:S01]  /*1f230*/  UIADD3 UR9, UR9, 0x38830, URZ ;  /* 0x0003883009097890 */ /* 0x000fe2000fffe03f */
[----:B0-----:R-:W-:-:S05]  /*1f240*/  LEA R10, R11, R10, 0x18 ;  /* 0x0000000a0b0a7211 */ /* 0x001fca00078ec0ff */
        /* <DEDUP_REMOVED lines=8> */
.L_x_5599:
[----:B------:R-:W0:Y:S01]  /*1f2d0*/  S2R R10, SR_CgaCtaId ;  /* 0x00000000000a7919 */ /* 0x000e220000008800 */
[----:B------:R-:W-:Y:S05]  /*1f2e0*/  WARPSYNC.ALL ;  /* 0x0000000000007948 */ /* 0x000fea0003800000 */
[----:B------:R-:W-:Y:S01]  /*1f2f0*/  BAR.SYNC.DEFER_BLOCKING 0x8, 0xa0 ;  /* 0x0202800000007b1d */ /* 0x000fe20000010000 */
[----:B------:R-:W-:Y:S02]  /*1f300*/  ELECT P0, URZ, PT ;  /* 0x00000000003f782f */ /* 0x000fe40003800000 */
[----:B-1----:R-:W-:-:S03]  /*1f310*/  MOV R9, 0x400 ;  /* 0x0000040000097802 */ /* 0x002fc60000000f00 */
        /* <DEDUP_REMOVED lines=19> */
[----:B------:R-:W-:Y:S01]  /*1f450*/  R2UR UR54, R5 ;  /* 0x00000000053672ca */ /* 0x000fe200000e0000 */
[----:B------:R-:W-:-:S02]  /*1f460*/  UIADD3.X UR5, URZ, UR21, URZ, UP0, !UPT ;  /* 0x000000153f057290 */ /* 0x000fc400087fe43f */
[----:B------:R-:W-:Y:S01]  /*1f470*/  UIADD3 UR48, UR16, 0x28400, URZ ;  /* 0x0002840010307890 */ /* 0x000fe2000fffe03f */
[----:B------:R-:W-:Y:S01]  /*1f480*/  UMOV UR50, 0xc0 ;  /* 0x000000c000327882 */ /* 0x000fe20000000000 */
[----:B------:R-:W-:Y:S01]  /*1f490*/  UMOV UR51, UR11 ;  /* 0x0000000b00337c82 */ /* 0x000fe20008000000 */
[----:B------:R-:W-:Y:S02]  /*1f4a0*/  MOV R7, UR50 ;  /* 0x0000003200077c02 */ /* 0x000fe40008000f00 */
[----:B------:R1:W-:Y:S01]  /*1f4b0*/  UTMALDG.4D [UR8], [UR14], desc[UR6] ;  /* 0x000006080e0075b4 */ /* 0x0003e20008019000 */
[----:B0-----:R-:W-:Y:S01]  /*1f4c0*/  IMAD.MOV.U32 R2, RZ, RZ, 0x10000 ;  /* 0x00010000ff027424 */ /* 0x001fe200078e00ff */
[----:B------:R-:W-:Y:S01]  /*1f4d0*/  UMOV UR50, 0x40 ;  /* 0x0000004000327882 */ /* 0x000fe20000000000 */
        /* <DEDUP_REMOVED lines=20> */
[----:B-1----:R-:W-:Y:S01]  /*1f620*/  UIADD3 UR8, UR16, 0x26400, URZ ;  /* 0x0002640010087890 */ /* 0x002fe2000fffe03f */
[----:B0-----:R-:W-:Y:S01]  /*1f630*/  MOV R2, UR55 ;  /* 0x0000003700027c02 */ /* 0x001fe20008000f00 */
[----:B------:R-:W-:Y:S01]  /*1f640*/  UIADD3 UR9, UR16, 0x38810, URZ ;  /* 0x0003881010097890 */ /* 0x000fe2000fffe03f */
[----:B------:R-:W-:Y:S01]  /*1f650*/  UMOV UR27, UR11 ;  /* 0x0000000b001b7c82 */ /* 0x000fe20008000000 */
[----:B------:R-:W-:Y:S01]  /*1f660*/  UMOV UR28, UR12 ;  /* 0x0000000c001c7c82 */ /* 0x000fe20008000000 */
[----:B------:R-:W-:Y:S01]  /*1f670*/  UMOV UR29, UR13 ;  /* 0x0000000d001d7c82 */ /* 0x000fe20008000000 */
[----:B------:R-:W-:Y:S01]  /*1f680*/  UMOV UR18, 0x1c0 ;  /* 0x000001c000127882 */ /* 0x000fe20000000000 */
        /* <DEDUP_REMOVED lines=10> */
[----:B------:R-:W-:Y:S01]  /*1f730*/  R2UR UR55, R2 ;  /* 0x00000000023772ca */ /* 0x000fe200000e0000 */
        /* <DEDUP_REMOVED lines=11> */
.L_x_5604:
[----:B------:R-:W-:Y:S05]  /*1f7f0*/  BSYNC B0 ;  /* 0x0000000000007941 */ /* 0x000fea0003800000 */
.L_x_5603:
        /* <DEDUP_REMOVED lines=12> */
.L_x_5735:
        /* <DEDUP_REMOVED lines=13> */
.L_x_5736:
        /* <DEDUP_REMOVED lines=11> */
.L_x_5609:
        /* <DEDUP_REMOVED lines=9> */
[----:B------:R-:W-:Y:S01]  /*1fad0*/  UMOV UR10, URZ ;  /* 0x0000003f000a7c82 */ /* 0x000fe20008000000 */
        /* <DEDUP_REMOVED lines=9> */
[----:B0-----:R-:W-:-:S05]  /*1fb70*/  LEA R9, R10, R9, 0x18 ;  /* 0x000000090a097211 */ /* 0x001fca00078ec0ff */
        /* <DEDUP_REMOVED lines=38> */
.L_x_5607:
[----:B------:R-:W-:Y:S05]  /*1fde0*/  BSYNC B0 ;  /* 0x0000000000007941 */ /* 0x000fea0003800000 */
.L_x_5606:
        /* <DEDUP_REMOVED lines=45> */
.L_x_5616:
[----:B------:R-:W2:Y:S01]  /*200c0*/  S2R R3, SR_CgaCtaId ;  /* 0x0000000000037919 */ /* 0x000ea20000008800 */
[----:B------:R-:W-:-:S04]  /*200d0*/  MOV R2, 0x400 ;  /* 0x0000040000027802 */ /* 0x000fc80000000f00 */
[----:B--2---:R-:W-:Y:S02]  /*200e0*/  LEA R2, R3, R2, 0x18 ;  /* 0x0000000203027211 */ /* 0x004fe400078ec0ff */
[----:B------:R-:W-:-:S03]  /*200f0*/  SHF.L.U32 R3, R12, 0x1f, RZ ;  /* 0x0000001f0c037819 */ /* 0x000fc600000006ff */
[----:B------:R-:W-:-:S04]  /*20100*/  IMAD R2, R13, 0x8, R2 ;  /* 0x000000080d027824 */ /* 0x000fc800078e0202 */
[----:B------:R-:W2:Y:S02]  /*20110*/  SYNCS.PHASECHK.TRANS64.TRYWAIT P0, [R2+URZ+0x38840], R3 ;  /* 0x03884003020075a7 */ /* 0x000ea4000800017f */
[----:B--2---:R-:W-:Y:S05]  /*20120*/  @!P0 BRA `(.L_x_5617) ;  /* 0x0000003c00608947 */ /* 0x004fea0003800000 */
.L_x_5737:
        /* <DEDUP_REMOVED lines=11> */
.L_x_5618:
[----:B---3--:R-:W3:Y:S01]  /*201e0*/  LDL R7, [R1] ;  /* 0x0000000001077983 */ /* 0x008ee20000100800 */
[----:B------:R-:W-:-:S03]  /*201f0*/  MOV R11, 0x400 ;  /* 0x00000400000b7802 */ /* 0x000fc60000000f00 */
[----:B------:R-:W4:Y:S01]  /*20200*/  LDL R10, [R1+0x10] ;  /* 0x00001000010a7983 */ /* 0x000f220000100800 */
[----:B0-----:R-:W0:Y:S01]  /*20210*/  S2R R12, SR_CgaCtaId ;  /* 0x00000000000c7919 */ /* 0x001e220000008800 */
[----:B------:R-:W-:Y:S01]  /*20220*/  R2UR UR9, R2 ;  /* 0x00000000020972ca */ /* 0x000fe200000e0000 */
[----:B------:R-:W-:Y:S01]  /*20230*/  ULDC.64 UR6, c[0x0][0x198] ;  /* 0x0000660000067ab9 */ /* 0x000fe20000000a00 */
[----:B------:R-:W-:Y:S01]  /*20240*/  R2UR UR12, R0 ;  /* 0x00000000000c72ca */ /* 0x000fe200000e0000 */
[----:B------:R-:W-:Y:S01]  /*20250*/  UIADD3 UR4, UP0, UR6, 0x370, URZ ;  /* 0x0000037006047890 */ /* 0x000fe2000ff1e03f */
[----:B-----5:R-:W-:-:S03]  /*20260*/  R2UR UR13, R6 ;  /* 0x00000000060d72ca */ /* 0x020fc600000e0000 */
[----:B------:R-:W-:Y:S01]  /*20270*/  UIADD3.X UR5, URZ, UR7, URZ, UP0, !UPT ;  /* 0x000000073f057290 */ /* 0x000fe200087fe43f */
[----:B0-----:R-:W-:-:S05]  /*20280*/  LEA R11, R12, R11, 0x18 ;  /* 0x0000000b0c0b7211 */ /* 0x001fca00078ec0ff */
        /* <DEDUP_REMOVED lines=12> */
.L_x_5738:
        /* <DEDUP_REMOVED lines=8> */
.L_x_5620:
[----:B0-2---:R-:W2:Y:S01]  /*203d0*/  LDL R3, [R1] ;  /* 0x0000000001037983 */ /* 0x005ea20000100800 */
        /* <DEDUP_REMOVED lines=18> */
[----:B0-----:R-:W-:-:S05]  /*20500*/  LEA R7, R10, R7, 0x18 ;  /* 0x000000070a077211 */ /* 0x001fca00078ec0ff */
        /* <DEDUP_REMOVED lines=35> */
.L_x_5615:
[----:B------:R-:W-:Y:S05]  /*20740*/  BSYNC B2 ;  /* 0x0000000000027941 */ /* 0x000fea0003800000 */
.L_x_5614:
[----:B------:R-:W2:Y:S02]  /*20750*/  LDL R2, [R1+0x1c] ;  /* 0x00001c0001027983 */ /* 0x000ea40000100800 */
[----:B--2---:R-:W-:-:S07]  /*20760*/  VIADD R5, R2, 0xfffffffd ;  /* 0xfffffffd02057836 */ /* 0x004fce0000000000 */
.L_x_5613:
[----:B------:R-:W-:Y:S05]  /*20770*/  BSYNC B1 ;  /* 0x0000000000017941 */ /* 0x000fea0003800000 */
.L_x_5612:
[----:B------:R-:W2:Y:S01]  /*20780*/  LDL.LU R2, [R1+0x1c] ;  /* 0x00001c0001027983 */ /* 0x000ea20000300800 */
[----:B------:R-:W-:Y:S01]  /*20790*/  VIADD R9, R9, 0xfffffffe ;  /* 0xfffffffe09097836 */ /* 0x000fe20000000000 */
[----:B--2---:R-:W-:-:S04]  /*207a0*/  LOP3.LUT R2, RZ, R2, RZ, 0x33, !PT ;  /* 0x00000002ff027212 */ /* 0x004fc800078e33ff */
[----:B------:R-:W-:-:S13]  /*207b0*/  ISETP.NE.AND P0, PT, R9, R2, PT ;  /* 0x000000020900720c */ /* 0x000fda0003f05270 */
[----:B------:R-:W-:Y:S05]  /*207c0*/  @!P0 BRA `(.L_x_5611) ;  /* 0x0000001000408947 */ /* 0x000fea0003800000 */
.L_x_5635:
        /* <DEDUP_REMOVED lines=10> */
[----:B------:R-:W-:Y:S01]  /*20870*/  ISETP.NE.U32.AND P0, PT, RZ, UR38, PT ;  /* 0x00000026ff007c0c */ /* 0x000fe2000bf05070 */
[----:B------:R-:W-:-:S03]  /*20880*/  IMAD.MOV.U32 R11, RZ, RZ, R5 ;  /* 0x000000ffff0b7224 */ /* 0x000fc600078e0005 */
[----:B------:R-:W-:-:S13]  /*20890*/  ISETP.NE.AND.EX P0, PT, RZ, UR39, PT, P0 ;  /* 0x00000027ff007c0c */ /* 0x000fda000bf05300 */
[----:B------:R-:W-:Y:S05]  /*208a0*/  @!P0 BRA `(.L_x_5623) ;  /* 0x0000000000408947 */ /* 0x000fea0003800000 */
[----:B------:R-:W2:Y:S02]  /*208b0*/  LDC R11, c[0x0][0x41c] ;  /* 0x00010700ff0b7b82 */ /* 0x000ea40000000800 */
        /* <DEDUP_REMOVED lines=15> */
.L_x_5623:
[----:B------:R-:W3:Y:S01]  /*209b0*/  S2R R3, SR_CgaCtaId ;  /* 0x0000000000037919 */ /* 0x000ee20000008800 */
[----:B------:R-:W-:-:S04]  /*209c0*/  MOV R2, 0x400 ;  /* 0x0000040000027802 */ /* 0x000fc80000000f00 */
[----:B---3--:R-:W-:Y:S02]  /*209d0*/  LEA R2, R3, R2, 0x18 ;  /* 0x0000000203027211 */ /* 0x008fe400078ec0ff */
[----:B------:R-:W-:-:S03]  /*209e0*/  SHF.L.U32 R3, R10, 0x1f, RZ ;  /* 0x0000001f0a037819 */ /* 0x000fc600000006ff */
[----:B------:R-:W-:-:S04]  /*209f0*/  IMAD R2, R9, 0x8, R2 ;  /* 0x0000000809027824 */ /* 0x000fc800078e0202 */
[----:B------:R-:W3:Y:S02]  /*20a00*/  SYNCS.PHASECHK.TRANS64.TRYWAIT P0, [R2+URZ+0x38840], R3 ;  /* 0x03884003020075a7 */ /* 0x000ee4000800017f */
[----:B---3--:R-:W-:Y:S05]  /*20a10*/  @!P0 BRA `(.L_x_5624) ;  /* 0x00000034004c8947 */ /* 0x008fea0003800000 */
.L_x_5739:
        /* <DEDUP_REMOVED lines=11> */
.L_x_5625:
[----:B0-----:R-:W4:Y:S01]  /*20ad0*/  LDL R12, [R1+0x10] ;  /* 0x00001000010c7983 */ /* 0x001f220000100800 */
[----:B--2---:R-:W-:Y:S01]  /*20ae0*/  MOV R7, 0x400 ;  /* 0x0000040000077802 */ /* 0x004fe20000000f00 */
[----:B------:R-:W0:Y:S01]  /*20af0*/  S2R R13, SR_CgaCtaId ;  /* 0x00000000000d7919 */ /* 0x000e220000008800 */
[----:B------:R-:W-:Y:S01]  /*20b00*/  R2UR UR9, R2 ;  /* 0x00000000020972ca */ /* 0x000fe200000e0000 */
[----:B------:R-:W-:Y:S01]  /*20b10*/  ULDC.64 UR6, c[0x0][0x198] ;  /* 0x0000660000067ab9 */ /* 0x000fe20000000a00 */
[----:B------:R-:W-:Y:S01]  /*20b20*/  R2UR UR12, R0 ;  /* 0x00000000000c72ca */ /* 0x000fe200000e0000 */
[----:B------:R-:W-:Y:S01]  /*20b30*/  UIADD3 UR4, UP0, UR6, 0x370, URZ ;  /* 0x0000037006047890 */ /* 0x000fe2000ff1e03f */
[----:B-----5:R-:W-:-:S03]  /*20b40*/  R2UR UR13, R6 ;  /* 0x00000000060d72ca */ /* 0x020fc600000e0000 */
        /* <DEDUP_REMOVED lines=14> */
.L_x_5740:
        /* <DEDUP_REMOVED lines=8> */
.L_x_5627:
[----:B------:R-:W2:Y:S01]  /*20cb0*/  S2R R11, SR_CgaCtaId ;  /* 0x00000000000b7919 */ /* 0x000ea20000008800 */
[----:B0--3--:R-:W-:Y:S01]  /*20cc0*/  MOV R3, 0x400 ;  /* 0x0000040000037802 */ /* 0x009fe20000000f00 */
        /* <DEDUP_REMOVED lines=52> */
.L_x_5622:
[----:B------:R-:W-:Y:S05]  /*21010*/  BSYNC B1 ;  /* 0x0000000000017941 */ /* 0x000fea0003800000 */
.L_x_5621:
[----:B------:R-:W-:Y:S01]  /*21020*/  VIADD R9, R9, 0x1 ;  /* 0x0000000109097836 */ /* 0x000fe20000000000 */
[----:B------:R-:W-:Y:S04]  /*21030*/  BSSY B1, `(.L_x_5628) ;  /* 0x0000085000017945 */ /* 0x000fe80003800000 */
[----:B------:R-:W-:-:S04]  /*21040*/  ISETP.NE.AND P0, PT, R9, 0x2, PT ;  /* 0x000000020900780c */ /* 0x000fc80003f05270 */
[----:B------:R-:W-:Y:S02]  /*21050*/  SEL R2, RZ, 0x1, P0 ;  /* 0x00000001ff027807 */ /* 0x000fe40000000000 */
[----:B0-----:R-:W-:Y:S01]  /*21060*/  SEL R12, R9, RZ, P0 ;  /* 0x000000ff090c7207 */ /* 0x001fe20000000000 */
        /* <DEDUP_REMOVED lines=25> */
.L_x_5630:
[----:B------:R-:W3:Y:S01]  /*21200*/  S2R R3, SR_CgaCtaId ;  /* 0x0000000000037919 */ /* 0x000ee20000008800 */
[----:B------:R-:W-:-:S04]  /*21210*/  MOV R2, 0x400 ;  /* 0x0000040000027802 */ /* 0x000fc80000000f00 */
[----:B---3--:R-:W-:Y:S02]  /*21220*/  LEA R2, R3, R2, 0x18 ;  /* 0x0000000203027211 */ /* 0x008fe400078ec0ff */
[----:B------:R-:W-:-:S03]  /*21230*/  SHF.L.U32 R3, R11, 0x1f, RZ ;  /* 0x0000001f0b037819 */ /* 0x000fc600000006ff */
[----:B------:R-:W-:-:S04]  /*21240*/  IMAD R2, R12, 0x8, R2 ;  /* 0x000000080c027824 */ /* 0x000fc800078e0202 */
[----:B------:R-:W3:Y:S02]  /*21250*/  SYNCS.PHASECHK.TRANS64.TRYWAIT P0, [R2+URZ+0x38840], R3 ;  /* 0x03884003020075a7 */ /* 0x000ee4000800017f */
[----:B---3--:R-:W-:Y:S05]  /*21260*/  @!P0 BRA `(.L_x_5631) ;  /* 0x0000002c00608947 */ /* 0x008fea0003800000 */
.L_x_5741:
        /* <DEDUP_REMOVED lines=11> */
.L_x_5632:
[----:B--2---:R-:W2:Y:S01]  /*21320*/  LDL R7, [R1] ;  /* 0x0000000001077983 */ /* 0x004ea20000100800 */
[----:B0-----:R-:W-:-:S03]  /*21330*/  MOV R12, 0x400 ;  /* 0x00000400000c7802 */ /* 0x001fc60000000f00 */
[----:B------:R-:W4:Y:S01]  /*21340*/  LDL R11, [R1+0x10] ;  /* 0x00001000010b7983 */ /* 0x000f220000100800 */
        /* <DEDUP_REMOVED lines=20> */
.L_x_5742:
        /* <DEDUP_REMOVED lines=8> */
.L_x_5634:
[----:B0--3--:R-:W2:Y:S01]  /*21510*/  LDL R3, [R1] ;  /* 0x0000000001037983 */ /* 0x009ea20000100800 */
        /* <DEDUP_REMOVED lines=54> */
.L_x_5629:
[----:B------:R-:W-:Y:S05]  /*21880*/  BSYNC B1 ;  /* 0x0000000000017941 */ /* 0x000fea0003800000 */
.L_x_5628:
[----:B------:R-:W2:Y:S01]  /*21890*/  LDL R2, [R1+0x14] ;  /* 0x0000140001027983 */ /* 0x000ea20000100800 */
[----:B------:R-:W-:Y:S01]  /*218a0*/  VIADD R5, R5, 0xfffffffe ;  /* 0xfffffffe05057836 */ /* 0x000fe20000000000 */
[----:B--2---:R-:W-:-:S13]  /*218b0*/  ISETP.GT.AND P0, PT, R9, R2, PT ;  /* 0x000000020900720c */ /* 0x004fda0003f04270 */
[----:B------:R-:W-:Y:S05]  /*218c0*/  @P0 BRA `(.L_x_5635) ;  /* 0xffffffec00c00947 */ /* 0x000fea000383ffff */
.L_x_5611:
[----:B------:R-:W-:Y:S05]  /*218d0*/  BSYNC B0 ;  /* 0x0000000000007941 */ /* 0x000fea0003800000 */
.L_x_5610:
        /* <DEDUP_REMOVED lines=25> */
.L_x_5637:
[----:B------:R-:W-:Y:S05]  /*21a70*/  BSYNC B0 ;  /* 0x0000000000007941 */ /* 0x000fea0003800000 */
.L_x_5636:
[----:B--2---:R-:W2:Y:S02]  /*21a80*/  LDL.LU R2, [R1+0x8] ;  /* 0x0000080001027983 */ /* 0x004ea40000300800 */
[----:B--2---:R-:W-:-:S05]  /*21a90*/  LOP3.LUT R2, R2, R0, RZ, 0x3c, !PT ;  /* 0x0000000002027212 */ /* 0x004fca00078e3cff */
[----:B------:R3:W-:Y:S02]  /*21aa0*/  STL [R1+0x8], R2 ;  /* 0x0000080201007387 */ /* 0x0007e40000100800 */
.L_x_5592:
[----:B------:R-:W-:Y:S05]  /*21ab0*/  BSYNC B6 ;  /* 0x0000000000067941 */ /* 0x000fea0003800000 */
.L_x_5590:
[----:B------:R-:W-:-:S03]  /*21ac0*/  UMOV UR4, 0xffffffff ;  /* 0xffffffff00047882 */ /* 0x000fc60000000000 */
[----:B------:R-:W-:Y:S05]  /*21ad0*/  BRA.DIV UR4, `(.L_x_5638) ;  /* 0x00000026046c7947 */ /* 0x000fea000b800000 */
[----:B------:R4:W0:Y:S04]  /*21ae0*/  SHFL.IDX PT, R4, R16, RZ, 0x1f ;  /* 0x00001fff10047589 */ /* 0x00082800000e0000 */
[----:B------:R-:W0:Y:S02]  /*21af0*/  SHFL.IDX PT, R16, R16, 0x1, 0x1f ;  /* 0x00201f0010107f89 */ /* 0x000e2400000e0000 */
.L_x_5746:
        /* <DEDUP_REMOVED lines=10> */
[----:B---3--:R-:W3:Y:S02]  /*21ba0*/  LDC.64 R2, c[0x0][0xd58] ;  /* 0x00035600ff027b82 */ /* 0x008ee40000000a00 */
[----:B---3--:R-:W-:-:S05]  /*21bb0*/  IMAD.WIDE R2, R5, 0x4, R2 ;  /* 0x0000000405027825 */ /* 0x008fca00078e0202 */
[----:B------:R3:W5:Y:S02]  /*21bc0*/  LDG.E R17, desc[UR54][R2.64] ;  /* 0x0000003602117981 */ /* 0x000764000c1e1900 */
.L_x_5640:
[----:B------:R-:W-:Y:S05]  /*21bd0*/  BSYNC B0 ;  /* 0x0000000000007941 */ /* 0x000fea0003800000 */
.L_x_5639:
        /* <DEDUP_REMOVED lines=11> */
[----:B---3--:R-:W-:-:S05]  /*21c90*/  IMAD.IADD R3, R13, 0x1, R14 ;  /* 0x000000010d037824 */ /* 0x008fca00078e020e */
        /* <DEDUP_REMOVED lines=10> */
[----:B------:R0:W2:Y:S02]  /*21d40*/  SHFL.IDX PT, R14, R2, 0x1f, 0x1f ;  /* 0x03e01f00020e7f89 */ /* 0x0000a400000e0000 */
.L_x_5754:
[----:B------:R-:W-:Y:S02]  /*21d50*/  ULDC UR4, c[0x0][0xd10] ;  /* 0x0003440000047ab9 */ /* 0x000fe40000000800 */
[----:B------:R-:W-:-:S04]  /*21d60*/  IMAD.U32 R5, RZ, RZ, UR4 ;  /* 0x00000004ff057e24 */ /* 0x000fc8000f8e00ff */
[----:B--2---:R-:W-:-:S04]  /*21d70*/  IMAD R3, R14, R5, RZ ;  /* 0x000000050e037224 */ /* 0x004fc800078e02ff */
[----:B----4-:R-:W-:-:S05]  /*21d80*/  IMAD.IADD R16, R16, 0x1, R3 ;  /* 0x0000000110107824 */ /* 0x010fca00078e0203 */
[----:B------:R-:W-:-:S13]  /*21d90*/  ISETP.GT.AND P0, PT, R16, R4, PT ;  /* 0x000000041000720c */ /* 0x000fda0003f04270 */
[----:B------:R-:W-:Y:S05]  /*21da0*/  @P0 BRA `(.L_x_5642) ;  /* 0x0000000000b40947 */ /* 0x000fea0003800000 */
[----:B------:R-:W2:Y:S02]  /*21db0*/  LDC R0, c[0x0][0xd14] ;  /* 0x00034500ff007b82 */ /* 0x000ea40000000800 */
.L_x_5647:
[----:B------:R-:W-:-:S05]  /*21dc0*/  VIADD R19, R19, 0x1f ;  /* 0x0000001f13137836 */ /* 0x000fca0000000000 */
        /* <DEDUP_REMOVED lines=13> */
.L_x_5645:
[----:B------:R-:W-:Y:S05]  /*21ea0*/  BSYNC B0 ;  /* 0x0000000000007941 */ /* 0x000fea0003800000 */
.L_x_5644:
[----:B------:R-:W-:-:S03]  /*21eb0*/  UMOV UR4, 0xffffffff ;  /* 0xffffffff00047882 */ /* 0x000fc60000000000 */
[----:B------:R-:W-:Y:S05]  /*21ec0*/  BRA.DIV UR4, `(.L_x_5646) ;  /* 0x00000026048c7947 */ /* 0x000fea000b800000 */
[----:B-----5:R-:W0:Y:S01]  /*21ed0*/  SHFL.UP PT, R14, R17, 0x1, RZ ;  /* 0x04200000110e7989 */ /* 0x020e2200000e00ff */
[C---:B------:R-:W-:Y:S02]  /*21ee0*/  ISETP.NE.AND P0, PT, R6.reuse, RZ, PT ;  /* 0x000000ff0600720c */ /* 0x040fe40003f05270 */
[----:B------:R-:W-:Y:S02]  /*21ef0*/  ISETP.GE.U32.AND P1, PT, R6, 0x2, PT ;  /* 0x000000020600780c */ /* 0x000fe40003f26070 */
        /* <DEDUP_REMOVED lines=18> */
.L_x_5762:
[----:B------:R-:W-:Y:S02]  /*22020*/  ULDC UR4, c[0x0][0xd10] ;  /* 0x0003440000047ab9 */ /* 0x000fe40000000800 */
[----:B------:R-:W-:-:S04]  /*22030*/  IMAD.U32 R5, RZ, RZ, UR4 ;  /* 0x00000004ff057e24 */ /* 0x000fc8000f8e00ff */
[----:B--2---:R-:W-:-:S04]  /*22040*/  IMAD R3, R14, R5, RZ ;  /* 0x000000050e037224 */ /* 0x004fc800078e02ff */
[----:B------:R-:W-:-:S05]  /*22050*/  IMAD.IADD R16, R3, 0x1, R16 ;  /* 0x0000000103107824 */ /* 0x000fca00078e0210 */
[----:B------:R-:W-:-:S13]  /*22060*/  ISETP.GT.AND P0, PT, R16, R4, PT ;  /* 0x000000041000720c */ /* 0x000fda0003f04270 */
[----:B------:R-:W-:Y:S05]  /*22070*/  @!P0 BRA `(.L_x_5647) ;  /* 0xfffffffc00508947 */ /* 0x000fea000383ffff */
.L_x_5642:
        /* <DEDUP_REMOVED lines=8> */
.L_x_5766:
[----:B------:R-:W-:Y:S01]  /*22100*/  ISETP.NE.AND P0, PT, R3, RZ, PT ;  /* 0x000000ff0300720c */ /* 0x000fe20003f05270 */
[----:B------:R-:W-:-:S12]  /*22110*/  IMAD.MOV.U32 R7, RZ, RZ, RZ ;  /* 0x000000ffff077224 */ /* 0x000fd800078e00ff */
[----:B------:R-:W-:Y:S05]  /*22120*/  @!P0 BRA `(.L_x_5649) ;  /* 0x0000000000108947 */ /* 0x000fea0003800000 */
[----:B------:R-:W-:Y:S01]  /*22130*/  UMOV UR4, 0xffffffff ;  /* 0xffffffff00047882 */ /* 0x000fe20000000000 */
[----:B------:R-:W-:Y:S02]  /*22140*/  VIADD R12, R6, 0xffffffff ;  /* 0xffffffff060c7836 */ /* 0x000fe40000000000 */
[----:B------:R-:W-:Y:S05]  /*22150*/  BRA.DIV UR4, `(.L_x_5650) ;  /* 0x0000002a04047947 */ /* 0x000fea000b800000 */
[----:B------:R4:W0:Y:S02]  /*22160*/  SHFL.IDX PT, R7, R2, R12, 0x1f ;  /* 0x00001f0c02077589 */ /* 0x00082400000e0000 */
.L_x_5649:
[----:B0---4-:R-:W0:Y:S01]  /*22170*/  LDC.64 R2, c[0x0][0xd68] ;  /* 0x00035a00ff027b82 */ /* 0x011e220000000a00 */
[----:B------:R-:W-:-:S04]  /*22180*/  IMAD.IADD R19, R6, 0x1, R19 ;  /* 0x0000000106137824 */ /* 0x000fc800078e0213 */
[----:B0-----:R-:W-:-:S05]  /*22190*/  IMAD.WIDE R2, R19, 0x4, R2 ;  /* 0x0000000413027825 */ /* 0x001fca00078e0202 */
[----:B-1----:R-:W2:Y:S01]  /*221a0*/  LDG.E R9, desc[UR54][R2.64] ;  /* 0x0000003602097981 */ /* 0x002ea2000c1e1900 */
[----:B------:R-:W-:Y:S02]  /*221b0*/  IMAD R16, R7, R5, R16 ;  /* 0x0000000507107224 */ /* 0x000fe400078e0210 */
[----:B--23--:R-:W-:-:S05]  /*221c0*/  IMAD R6, R17, R9, RZ ;  /* 0x0000000911067224 */ /* 0x00cfca00078e02ff */
        /* <DEDUP_REMOVED lines=61> */
.L_x_5643:
[----:B------:R-:W-:Y:S01]  /*225a0*/  UMOV UR4, URZ ;  /* 0x0000003f00047c82 */ /* 0x000fe20008000000 */
[----:B------:R-:W-:Y:S01]  /*225b0*/  UMOV UR5, URZ ;  /* 0x0000003f00057c82 */ /* 0x000fe20008000000 */
[----:B------:R-:W-:Y:S01]  /*225c0*/  ULDC UR6, c[0x0][0xd14] ;  /* 0x0003450000067ab9 */ /* 0x000fe20000000800 */
[----:B------:R-:W-:Y:S02]  /*225d0*/  IMAD.MOV.U32 R16, RZ, RZ, R4 ;  /* 0x000000ffff107224 */ /* 0x000fe400078e0004 */
[----:B------:R-:W-:Y:S02]  /*225e0*/  IMAD.U32 R17, RZ, RZ, UR4 ;  /* 0x00000004ff117e24 */ /* 0x000fe4000f8e00ff */
[----:B------:R-:W-:Y:S02]  /*225f0*/  IMAD.U32 R18, RZ, RZ, UR5 ;  /* 0x00000005ff127e24 */ /* 0x000fe4000f8e00ff */
[----:B------:R-:W-:-:S07]  /*22600*/  IMAD.U32 R19, RZ, RZ, UR6 ;  /* 0x00000006ff137e24 */ /* 0x000fce000f8e00ff */
.L_x_5651:
        /* <DEDUP_REMOVED lines=12> */
.L_x_5552:
[----:B-1----:R-:W2:Y:S01]  /*226d0*/  LDL R0, [R1+0x24] ;  /* 0x0000240001007983 */ /* 0x002ea20000100800 */
[----:B------:R-:W1:Y:S01]  /*226e0*/  S2R R3, SR_CgaCtaId ;  /* 0x0000000000037919 */ /* 0x000e620000008800 */
[----:B--2---:R-:W-:Y:S02]  /*226f0*/  R2UR UR4, R0 ;  /* 0x00000000000472ca */ /* 0x004fe400000e0000 */
        /* <DEDUP_REMOVED lines=10> */
.L_x_5769:
[----:B------:R-:W-:-:S03]  /*227a0*/  UMOV UR4, 0xffffffff ;  /* 0xffffffff00047882 */ /* 0x000fc60000000000 */
[----:B------:R-:W-:Y:S05]  /*227b0*/  BRA.DIV UR4, `(.L_x_5654) ;  /* 0x0000002204a87947 */ /* 0x000fea000b800000 */
[----:B---3--:R-:W2:Y:S02]  /*227c0*/  S2R R2, SR_TID.X ;  /* 0x0000000000027919 */ /* 0x008ea40000002100 */
[----:B--2---:R-:W-:-:S04]  /*227d0*/  SHF.R.U32.HI R2, RZ, 0x5, R2 ;  /* 0x00000005ff027819 */ /* 0x004fc80000011602 */
[----:B------:R-:W-:-:S05]  /*227e0*/  LOP3.LUT R2, R2, 0x3, RZ, 0xc0, !PT ;  /* 0x0000000302027812 */ /* 0x000fca00078ec0ff */
[----:B------:R2:W3:Y:S02]  /*227f0*/  SHFL.IDX PT, R14, R2, RZ, 0x1f ;  /* 0x00001fff020e7589 */ /* 0x0004e400000e0000 */
.L_x_5772:
[----:B---3--:R-:W-:-:S13]  /*22800*/  ISETP.NE.AND P0, PT, R14, RZ, PT ;  /* 0x000000ff0e00720c */ /* 0x008fda0003f05270 */
[----:B------:R-:W-:Y:S05]  /*22810*/  @P0 BRA `(.L_x_5334) ;  /* 0x00000000009c0947 */ /* 0x000fea0003800000 */
[----:B------:R-:W-:-:S03]  /*22820*/  UMOV UR4, 0xffffffff ;  /* 0xffffffff00047882 */ /* 0x000fc60000000000 */
[----:B------:R-:W-:Y:S05]  /*22830*/  BRA.DIV UR4, `(.L_x_5655) ;  /* 0x0000002204bc7947 */ /* 0x000fea000b800000 */
[----:B------:R-:W-:-:S13]  /*22840*/  ELECT P6, URZ, PT ;  /* 0x00000000003f782f */ /* 0x000fda00038c0000 */
.L_x_5775:
        /* <DEDUP_REMOVED lines=8> */
.L_x_5656:
        /* <DEDUP_REMOVED lines=14> */
.L_x_5776:
[----:B------:R-:W2:Y:S02]  /*229b0*/  SYNCS.PHASECHK.TRANS64.TRYWAIT P0, [R7+URZ], R2 ;  /* 0x00000002070075a7 */ /* 0x000ea4000800017f */
[----:B--2---:R-:W-:Y:S05]  /*229c0*/  @!P0 BRA `(.L_x_5658) ;  /* 0x00000020008c8947 */ /* 0x004fea0003800000 */
.L_x_5777:
[----:B------:R-:W-:Y:S05]  /*229d0*/  @!P2 BRA `(.L_x_5659) ;  /* 0x000000000004a947 */ /* 0x000fea0003800000 */
[----:B------:R-:W-:Y:S01]  /*229e0*/  BPT.TRAP 0x1 ;  /* 0x000000040000795c */ /* 0x000fe20000300000 */
.L_x_5659:
[----:B------:R-:W3:Y:S01]  /*229f0*/  LDL.LU R4, [R1] ;  /* 0x0000000001047983 */ /* 0x000ee20000300800 */
[----:B------:R-:W-:-:S04]  /*22a00*/  VIADD R0, R0, 0x38860 ;  /* 0x0003886000007836 */ /* 0x000fc80000000000 */
[----:B---3--:R-:W-:-:S04]  /*22a10*/  IMAD R4, R4, 0x8, R0 ;  /* 0x0000000804047824 */ /* 0x008fc800078e0200 */
[----:B------:R-:W3:Y:S02]  /*22a20*/  SYNCS.PHASECHK.TRANS64.TRYWAIT P0, [R4+URZ], R5 ;  /* 0x00000005040075a7 */ /* 0x000ee4000800017f */
[----:B---3--:R-:W-:Y:S05]  /*22a30*/  @!P0 BRA `(.L_x_5660) ;  /* 0x0000002000848947 */ /* 0x008fea0003800000 */
.L_x_5778:
[----:B------:R-:W-:-:S07]  /*22a40*/  IMAD R3, R3, 0x8, R0 ;  /* 0x0000000803037824 */ /* 0x000fce00078e0200 */
.L_x_5661:
[----:B----4-:R4:W0:Y:S02]  /*22a50*/  SYNCS.PHASECHK.TRANS64.TRYWAIT P0, [R3+URZ], R2 ;  /* 0x00000002030075a7 */ /* 0x010824000800017f */
[----:B0-----:R-:W-:Y:S05]  /*22a60*/  @!P0 NANOSLEEP.SYNCS 0x989680 ;  /* 0x009896800000895d */ /* 0x001fea0003900000 */
[----:B------:R-:W0:Y:S02]  /*22a70*/  @!P0 SYNCS.PHASECHK.TRANS64 P0, [R3+URZ], R2 ;  /* 0x00000002030085a7 */ /* 0x000e24000800007f */
[----:B0-----:R-:W-:Y:S05]  /*22a80*/  @!P0 BRA `(.L_x_5661) ;  /* 0xfffffffc00f08947 */ /* 0x001fea000383ffff */
.L_x_5334:
[----:B------:R-:W-:Y:S05]  /*22a90*/  BSYNC B8 ;  /* 0x0000000000087941 */ /* 0x000fea0003800000 */
.L_x_5331:
[----:B------:R-:W-:Y:S05]  /*22aa0*/  EXIT ;  /* 0x000000000000794d */ /* 0x000fea0003800000 */
.L_x_5358:
[----:B0-----:R0:W1:Y:S02]  /*22ab0*/  SYNCS.PHASECHK.TRANS64.TRYWAIT P5, [R70+URZ+0x38890], R75 ;  /* 0x0388904b460075a7 */ /* 0x00106400080a017f */
[----:B-1----:R-:W-:Y:S05]  /*22ac0*/  @!P5 NANOSLEEP.SYNCS 0x989680 ;  /* 0x009896800000d95d */ /* 0x002fea0003900000 */
[----:B------:R-:W1:Y:S02]  /*22ad0*/  @!P5 SYNCS.PHASECHK.TRANS64 P5, [R70+URZ+0x38890], R75 ;  /* 0x0388904b4600d5a7 */ /* 0x000e6400080a007f */
[----:B-1----:R-:W-:Y:S05]  /*22ae0*/  @!P5 BRA `(.L_x_5358) ;  /* 0xfffffffc00f0d947 */ /* 0x002fea000383ffff */
[----:B------:R-:W-:Y:S05]  /*22af0*/  BRA `(.L_x_5662) ;  /* 0xfffffdfc00c07947 */ /* 0x000fea000383ffff */
.L_x_5368:
[----:B0-----:R0:W1:Y:S02]  /*22b00*/  SYNCS.PHASECHK.TRANS64.TRYWAIT P5, [R70+URZ+0x38890], R75 ;  /* 0x0388904b460075a7 */ /* 0x00106400080a017f */
[----:B-1----:R-:W-:Y:S05]  /*22b10*/  @!P5 NANOSLEEP.SYNCS 0x989680 ;  /* 0x009896800000d95d */ /* 0x002fea0003900000 */
[----:B------:R-:W1:Y:S02]  /*22b20*/  @!P5 SYNCS.PHASECHK.TRANS64 P5, [R70+URZ+0x38890], R75 ;  /* 0x0388904b4600d5a7 */ /* 0x000e6400080a007f */
[----:B-1----:R-:W-:Y:S05]  /*22b30*/  @!P5 BRA `(.L_x_5368) ;  /* 0xfffffffc00f0d947 */ /* 0x002fea000383ffff */
[----:B------:R-:W-:Y:S05]  /*22b40*/  BRA `(.L_x_5663) ;  /* 0xfffffe0800407947 */ /* 0x000fea000383ffff */
.L_x_5373:
[----:B0-----:R0:W1:Y:S02]  /*22b50*/  SYNCS.PHASECHK.TRANS64.TRYWAIT P5, [R70+URZ+0x38890], R75 ;  /* 0x0388904b460075a7 */ /* 0x00106400080a017f */
[----:B-1----:R-:W-:Y:S05]  /*22b60*/  @!P5 NANOSLEEP.SYNCS 0x989680 ;  /* 0x009896800000d95d */ /* 0x002fea0003900000 */
[----:B------:R-:W1:Y:S02]  /*22b70*/  @!P5 SYNCS.PHASECHK.TRANS64 P5, [R70+URZ+0x38890], R75 ;  /* 0x0388904b4600d5a7 */ /* 0x000e6400080a007f */
[----:B-1----:R-:W-:Y:S05]  /*22b80*/  @!P5 BRA `(.L_x_5373) ;  /* 0xfffffffc00f0d947 */ /* 0x002fea000383ffff */
[----:B------:R-:W-:Y:S05]  /*22b90*/  BRA `(.L_x_5664) ;  /* 0xfffffe1000787947 */ /* 0x000fea000383ffff */
.L_x_5377:
[----:B--2---:R2:W4:Y:S02]  /*22ba0*/  SYNCS.PHASECHK.TRANS64.TRYWAIT P0, [R70+URZ+0x388b0], R75 ;  /* 0x0388b04b460075a7 */ /* 0x004524000800017f */
[----:B----4-:R-:W-:Y:S05]  /*22bb0*/  @!P0 NANOSLEEP.SYNCS 0x989680 ;  /* 0x009896800000895d */ /* 0x010fea0003900000 */
[----:B------:R-:W4:Y:S02]  /*22bc0*/  @!P0 SYNCS.PHASECHK.TRANS64 P0, [R70+URZ+0x388b0], R75 ;  /* 0x0388b04b460085a7 */ /* 0x000f24000800007f */
[----:B----4-:R-:W-:Y:S05]  /*22bd0*/  @!P0 BRA `(.L_x_5377) ;  /* 0xfffffffc00f08947 */ /* 0x010fea000383ffff */
[----:B------:R-:W-:Y:S05]  /*22be0*/  BRA `(.L_x_5665) ;  /* 0xfffffe1000f07947 */ /* 0x000fea000383ffff */
.L_x_5420:
        /* <DEDUP_REMOVED lines=8> */
.L_x_5667:
[----:B------:R-:W-:Y:S05]  /*22c70*/  BSYNC B1 ;  /* 0x0000000000017941 */ /* 0x000fea0003800000 */
.L_x_5666:
[----:B------:R-:W-:Y:S05]  /*22c80*/  BRA `(.L_x_5668) ;  /* 0xfffffe50000c7947 */ /* 0x000fea000383ffff */
.L_x_5421:
        /* <DEDUP_REMOVED lines=8> */
.L_x_5670:
[----:B------:R-:W-:Y:S05]  /*22d10*/  BSYNC B1 ;  /* 0x0000000000017941 */ /* 0x000fea0003800000 */
.L_x_5669:
[----:B------:R-:W-:Y:S05]  /*22d20*/  BRA `(.L_x_5671) ;  /* 0xfffffe4c00ec7947 */ /* 0x000fea000383ffff */
.L_x_5422:
        /* <DEDUP_REMOVED lines=8> */
.L_x_5673:
[----:B------:R-:W-:Y:S05]  /*22db0*/  BSYNC B1 ;  /* 0x0000000000017941 */ /* 0x000fea0003800000 */
.L_x_5672:
[----:B------:R-:W-:Y:S05]  /*22dc0*/  BRA `(.L_x_5674) ;  /* 0xfffffe4c00cc7947 */ /* 0x000fea000383ffff */
.L_x_5423:
        /* <DEDUP_REMOVED lines=8> */
.L_x_5676:
[----:B------:R-:W-:Y:S05]  /*22e50*/  BSYNC B1 ;  /* 0x0000000000017941 */ /* 0x000fea0003800000 */
.L_x_5675:
[----:B------:R-:W-:Y:S05]  /*22e60*/  BRA `(.L_x_5677) ;  /* 0xfffffe4c00ac7947 */ /* 0x000fea000383ffff */
.L_x_5424:
        /* <DEDUP_REMOVED lines=8> */
.L_x_5679:
[----:B------:R-:W-:Y:S05]  /*22ef0*/  BSYNC B1 ;  /* 0x0000000000017941 */ /* 0x000fea0003800000 */
.L_x_5678:
[----:B------:R-:W-:Y:S05]  /*22f00*/  BRA `(.L_x_5680) ;  /* 0xfffffe4c008c7947 */ /* 0x000fea000383ffff */
.L_x_5425:
        /* <DEDUP_REMOVED lines=8> */
.L_x_5682:
[----:B------:R-:W-:Y:S05]  /*22f90*/  BSYNC B1 ;  /* 0x0000000000017941 */ /* 0x000fea0003800000 */
.L_x_5681:
[----:B------:R-:W-:Y:S05]  /*22fa0*/  BRA `(.L_x_5683) ;  /* 0xfffffe4c006c7947 */ /* 0x000fea000383ffff */
.L_x_5426:
        /* <DEDUP_REMOVED lines=8> */
.L_x_5685:
[----:B------:R-:W-:Y:S05]  /*23030*/  BSYNC B1 ;  /* 0x0000000000017941 */ /* 0x000fea0003800000 */
.L_x_5684:
[----:B------:R-:W-:Y:S05]  /*23040*/  BRA `(.L_x_5686) ;  /* 0xfffffe4c004c7947 */ /* 0x000fea000383ffff */
.L_x_5427:
        /* <DEDUP_REMOVED lines=8> */
.L_x_5688:
[----:B------:R-:W-:Y:S05]  /*230d0*/  BSYNC B1 ;  /* 0x0000000000017941 */ /* 0x000fea0003800000 */
.L_x_5687:
[----:B------:R-:W-:Y:S05]  /*230e0*/  BRA `(.L_x_5689) ;  /* 0xfffffe4c002c7947 */ /* 0x000fea000383ffff */
.L_x_5429:
[----:B0-----:R0:W1:Y:S02]  /*230f0*/  SYNCS.PHASECHK.TRANS64.TRYWAIT P2, [R18+URZ+0x38800], R5 ;  /* 0x03880005120075a7 */ /* 0x001064000804017f */
[----:B-1----:R-:W-:Y:S05]  /*23100*/  @!P2 NANOSLEEP.SYNCS 0x989680 ;  /* 0x009896800000a95d */ /* 0x002fea0003900000 */
[----:B------:R-:W1:Y:S02]  /*23110*/  @!P2 SYNCS.PHASECHK.TRANS64 P2, [R18+URZ+0x38800], R5 ;  /* 0x038800051200a5a7 */ /* 0x000e64000804007f */
[----:B-1----:R-:W-:Y:S05]  /*23120*/  @!P2 BRA `(.L_x_5429) ;  /* 0xfffffffc00f0a947 */ /* 0x002fea000383ffff */
[----:B------:R-:W-:Y:S05]  /*23130*/  BRA `(.L_x_5690) ;  /* 0xfffffe4c00a07947 */ /* 0x000fea000383ffff */
.L_x_5437:
        /* <DEDUP_REMOVED lines=8> */
.L_x_5692:
[----:B------:R-:W-:Y:S05]  /*231c0*/  BSYNC B1 ;  /* 0x0000000000017941 */ /* 0x000fea0003800000 */
.L_x_5691:
[----:B------:R-:W-:Y:S05]  /*231d0*/  BRA `(.L_x_5693) ;  /* 0xfffffe5c00bc7947 */ /* 0x000fea000383ffff */
.L_x_5438:
        /* <DEDUP_REMOVED lines=8> */
.L_x_5695:
[----:B------:R-:W-:Y:S05]  /*23260*/  BSYNC B1 ;  /* 0x0000000000017941 */ /* 0x000fea0003800000 */
.L_x_5694:
[----:B------:R-:W-:Y:S05]  /*23270*/  BRA `(.L_x_5696) ;  /* 0xfffffe5c009c7947 */ /* 0x000fea000383ffff */
.L_x_5439:
        /* <DEDUP_REMOVED lines=8> */
.L_x_5698:
[----:B------:R-:W-:Y:S05]  /*23300*/  BSYNC B1 ;  /* 0x0000000000017941 */ /* 0x000fea0003800000 */
.L_x_5697:
[----:B------:R-:W-:Y:S05]  /*23310*/  BRA `(.L_x_5699) ;  /* 0xfffffe5c007c7947 */ /* 0x000fea000383ffff */
.L_x_5440:
        /* <DEDUP_REMOVED lines=8> */
.L_x_5701:
[----:B------:R-:W-:Y:S05]  /*233a0*/  BSYNC B1 ;  /* 0x0000000000017941 */ /* 0x000fea0003800000 */
.L_x_5700:
[----:B------:R-:W-:Y:S05]  /*233b0*/  BRA `(.L_x_5702) ;  /* 0xfffffe5c005c7947 */ /* 0x000fea000383ffff */
.L_x_5441:
        /* <DEDUP_REMOVED lines=8> */
.L_x_5704:
[----:B------:R-:W-:Y:S05]  /*23440*/  BSYNC B1 ;  /* 0x0000000000017941 */ /* 0x000fea0003800000 */
.L_x_5703:
[----:B------:R-:W-:Y:S05]  /*23450*/  BRA `(.L_x_5705) ;  /* 0xfffffe5c003c7947 */ /* 0x000fea000383ffff */
.L_x_5442:
        /* <DEDUP_REMOVED lines=8> */
.L_x_5707:
[----:B------:R-:W-:Y:S05]  /*234e0*/  BSYNC B1 ;  /* 0x0000000000017941 */ /* 0x000fea0003800000 */
.L_x_5706:
[----:B------:R-:W-:Y:S05]  /*234f0*/  BRA `(.L_x_5708) ;  /* 0xfffffe5c00207947 */ /* 0x000fea000383ffff */
.L_x_5443:
        /* <DEDUP_REMOVED lines=8> */
.L_x_5710:
[----:B------:R-:W-:Y:S05]  /*23580*/  BSYNC B1 ;  /* 0x0000000000017941 */ /* 0x000fea0003800000 */
.L_x_5709:
[----:B------:R-:W-:Y:S05]  /*23590*/  BRA `(.L_x_5711) ;  /* 0xfffffe5c00047947 */ /* 0x000fea000383ffff */
.L_x_5444:
        /* <DEDUP_REMOVED lines=8> */
.L_x_5713:
[----:B------:R-:W-:Y:S05]  /*23620*/  BSYNC B1 ;  /* 0x0000000000017941 */ /* 0x000fea0003800000 */
.L_x_5712:
[----:B------:R-:W-:Y:S05]  /*23630*/  BRA `(.L_x_5714) ;  /* 0xfffffe5800e87947 */ /* 0x000fea000383ffff */
.L_x_5446:
[----:B0-----:R0:W1:Y:S02]  /*23640*/  SYNCS.PHASECHK.TRANS64.TRYWAIT P1, [R18+URZ+0x38800], R3 ;  /* 0x03880003120075a7 */ /* 0x001064000802017f */
[----:B-1----:R-:W-:Y:S05]  /*23650*/  @!P1 NANOSLEEP.SYNCS 0x989680 ;  /* 0x009896800000995d */ /* 0x002fea0003900000 */
[----:B------:R-:W1:Y:S02]  /*23660*/  @!P1 SYNCS.PHASECHK.TRANS64 P1, [R18+URZ+0x38800], R3 ;  /* 0x03880003120095a7 */ /* 0x000e64000802007f */
[----:B-1----:R-:W-:Y:S05]  /*23670*/  @!P1 BRA `(.L_x_5446) ;  /* 0xfffffffc00f09947 */ /* 0x002fea000383ffff */
[----:B------:R-:W-:Y:S05]  /*23680*/  BRA `(.L_x_5715) ;  /* 0xfffffe5c005c7947 */ /* 0x000fea000383ffff */
.L_x_5452:
[----:B--2---:R2:W3:Y:S02]  /*23690*/  SYNCS.PHASECHK.TRANS64.TRYWAIT P1, [R20+URZ+0x38830], R7 ;  /* 0x03883007140075a7 */ /* 0x0044e4000802017f */
[----:B---3--:R-:W-:Y:S05]  /*236a0*/  @!P1 NANOSLEEP.SYNCS 0x989680 ;  /* 0x009896800000995d */ /* 0x008fea0003900000 */
[----:B------:R-:W3:Y:S02]  /*236b0*/  @!P1 SYNCS.PHASECHK.TRANS64 P1, [R20+URZ+0x38830], R7 ;  /* 0x03883007140095a7 */ /* 0x000ee4000802007f */
[----:B---3--:R-:W-:Y:S05]  /*236c0*/  @!P1 BRA `(.L_x_5452) ;  /* 0xfffffffc00f09947 */ /* 0x008fea000383ffff */
[----:B------:R-:W-:Y:S05]  /*236d0*/  BRA `(.L_x_5451) ;  /* 0xfffffe6800f47947 */ /* 0x000fea000383ffff */
.L_x_5454:
[----:B0-----:R0:W3:Y:S02]  /*236e0*/  SYNCS.PHASECHK.TRANS64.TRYWAIT P1, [R18+URZ+0x38810], R3 ;  /* 0x03881003120075a7 */ /* 0x0010e4000802017f */
[----:B---3--:R-:W-:Y:S05]  /*236f0*/  @!P1 NANOSLEEP.SYNCS 0x989680 ;  /* 0x009896800000995d */ /* 0x008fea0003900000 */
[----:B------:R-:W3:Y:S02]  /*23700*/  @!P1 SYNCS.PHASECHK.TRANS64 P1, [R18+URZ+0x38810], R3 ;  /* 0x03881003120095a7 */ /* 0x000ee4000802007f */
[----:B---3--:R-:W-:Y:S05]  /*23710*/  @!P1 BRA `(.L_x_5454) ;  /* 0xfffffffc00f09947 */ /* 0x008fea000383ffff */
[----:B------:R-:W-:Y:S05]  /*23720*/  BRA `(.L_x_5716) ;  /* 0xfffffe6c00a47947 */ /* 0x000fea000383ffff */
.L_x_5458:
[----:B----4-:R4:W0:Y:S02]  /*23730*/  SYNCS.PHASECHK.TRANS64.TRYWAIT P2, [R20+URZ+0x38850], R7 ;  /* 0x03885007140075a7 */ /* 0x010824000804017f */
[----:B0-----:R-:W-:Y:S05]  /*23740*/  @!P2 NANOSLEEP.SYNCS 0x989680 ;  /* 0x009896800000a95d */ /* 0x001fea0003900000 */
[----:B------:R-:W0:Y:S02]  /*23750*/  @!P2 SYNCS.PHASECHK.TRANS64 P2, [R20+URZ+0x38850], R7 ;  /* 0x038850071400a5a7 */ /* 0x000e24000804007f */
[----:B0-----:R-:W-:Y:S05]  /*23760*/  @!P2 BRA `(.L_x_5458) ;  /* 0xfffffffc00f0a947 */ /* 0x001fea000383ffff */
[----:B------:R-:W-:Y:S05]  /*23770*/  BRA `(.L_x_5457) ;  /* 0xfffffe6c00c87947 */ /* 0x000fea000383ffff */
.L_x_5478:
[----:B-1----:R1:W2:Y:S02]  /*23780*/  SYNCS.PHASECHK.TRANS64.TRYWAIT P2, [R199+URZ+0x38830], R188 ;  /* 0x038830bcc70075a7 */ /* 0x0022a4000804017f */
[----:B--2---:R-:W-:Y:S05]  /*23790*/  @!P2 NANOSLEEP.SYNCS 0x989680 ;  /* 0x009896800000a95d */ /* 0x004fea0003900000 */
[----:B------:R-:W2:Y:S02]  /*237a0*/  @!P2 SYNCS.PHASECHK.TRANS64 P2, [R199+URZ+0x38830], R188 ;  /* 0x038830bcc700a5a7 */ /* 0x000ea4000804007f */
[----:B--2---:R-:W-:Y:S05]  /*237b0*/  @!P2 BRA `(.L_x_5478) ;  /* 0xfffffffc00f0a947 */ /* 0x004fea000383ffff */
[----:B------:R-:W-:Y:S05]  /*237c0*/  BRA `(.L_x_5477) ;  /* 0xfffffea4005c7947 */ /* 0x000fea000383ffff */
.L_x_5483:
[----:B---3--:R3:W4:Y:S02]  /*237d0*/  SYNCS.PHASECHK.TRANS64.TRYWAIT P2, [R199+URZ+0x38850], R188 ;  /* 0x038850bcc70075a7 */ /* 0x008724000804017f */
[----:B----4-:R-:W-:Y:S05]  /*237e0*/  @!P2 NANOSLEEP.SYNCS 0x989680 ;  /* 0x009896800000a95d */ /* 0x010fea0003900000 */
[----:B------:R-:W4:Y:S02]  /*237f0*/  @!P2 SYNCS.PHASECHK.TRANS64 P2, [R199+URZ+0x38850], R188 ;  /* 0x038850bcc700a5a7 */ /* 0x000f24000804007f */
[----:B----4-:R-:W-:Y:S05]  /*23800*/  @!P2 BRA `(.L_x_5483) ;  /* 0xfffffffc00f0a947 */ /* 0x010fea000383ffff */
[----:B------:R-:W-:Y:S05]  /*23810*/  BRA `(.L_x_5482) ;  /* 0xfffffea400f87947 */ /* 0x000fea000383ffff */
.L_x_5504:
[----:B-1----:R1:W2:Y:S02]  /*23820*/  SYNCS.PHASECHK.TRANS64.TRYWAIT P3, [R188+URZ+0x38830], R203 ;  /* 0x038830cbbc0075a7 */ /* 0x0022a4000806017f */
[----:B--2---:R-:W-:Y:S05]  /*23830*/  @!P3 NANOSLEEP.SYNCS 0x989680 ;  /* 0x009896800000b95d */ /* 0x004fea0003900000 */
[----:B------:R-:W2:Y:S02]  /*23840*/  @!P3 SYNCS.PHASECHK.TRANS64 P3, [R188+URZ+0x38830], R203 ;  /* 0x038830cbbc00b5a7 */ /* 0x000ea4000806007f */
[----:B--2---:R-:W-:Y:S05]  /*23850*/  @!P3 BRA `(.L_x_5504) ;  /* 0xfffffffc00f0b947 */ /* 0x004fea000383ffff */
[----:B------:R-:W-:Y:S05]  /*23860*/  BRA `(.L_x_5503) ;  /* 0xfffffee400107947 */ /* 0x000fea000383ffff */
.L_x_5509:
[----:B---3--:R3:W4:Y:S02]  /*23870*/  SYNCS.PHASECHK.TRANS64.TRYWAIT P3, [R188+URZ+0x38850], R203 ;  /* 0x038850cbbc0075a7 */ /* 0x008724000806017f */
[----:B----4-:R-:W-:Y:S05]  /*23880*/  @!P3 NANOSLEEP.SYNCS 0x989680 ;  /* 0x009896800000b95d */ /* 0x010fea0003900000 */
[----:B------:R-:W4:Y:S02]  /*23890*/  @!P3 SYNCS.PHASECHK.TRANS64 P3, [R188+URZ+0x38850], R203 ;  /* 0x038850cbbc00b5a7 */ /* 0x000f24000806007f */
[----:B----4-:R-:W-:Y:S05]  /*238a0*/  @!P3 BRA `(.L_x_5509) ;  /* 0xfffffffc00f0b947 */ /* 0x010fea000383ffff */
[----:B------:R-:W-:Y:S05]  /*238b0*/  BRA `(.L_x_5508) ;  /* 0xfffffee400ac7947 */ /* 0x000fea000383ffff */
.L_x_5517:
[----:B-1----:R1:W2:Y:S02]  /*238c0*/  SYNCS.PHASECHK.TRANS64.TRYWAIT P2, [R189+URZ+0x38830], R204 ;  /* 0x038830ccbd0075a7 */ /* 0x0022a4000804017f */
[----:B--2---:R-:W-:Y:S05]  /*238d0*/  @!P2 NANOSLEEP.SYNCS 0x989680 ;  /* 0x009896800000a95d */ /* 0x004fea0003900000 */
[----:B------:R-:W2:Y:S02]  /*238e0*/  @!P2 SYNCS.PHASECHK.TRANS64 P2, [R189+URZ+0x38830], R204 ;  /* 0x038830ccbd00a5a7 */ /* 0x000ea4000804007f */
[----:B--2---:R-:W-:Y:S05]  /*238f0*/  @!P2 BRA `(.L_x_5517) ;  /* 0xfffffffc00f0a947 */ /* 0x004fea000383ffff */
[----:B------:R-:W-:Y:S05]  /*23900*/  BRA `(.L_x_5516) ;  /* 0xffffff1400987947 */ /* 0x000fea000383ffff */
.L_x_5522:
[----:B---3--:R3:W4:Y:S02]  /*23910*/  SYNCS.PHASECHK.TRANS64.TRYWAIT P2, [R189+URZ+0x38850], R204 ;  /* 0x038850ccbd0075a7 */ /* 0x008724000804017f */
[----:B----4-:R-:W-:Y:S05]  /*23920*/  @!P2 NANOSLEEP.SYNCS 0x989680 ;  /* 0x009896800000a95d */ /* 0x010fea0003900000 */
[----:B------:R-:W4:Y:S02]  /*23930*/  @!P2 SYNCS.PHASECHK.TRANS64 P2, [R189+URZ+0x38850], R204 ;  /* 0x038850ccbd00a5a7 */ /* 0x000f24000804007f */
[----:B----4-:R-:W-:Y:S05]  /*23940*/  @!P2 BRA `(.L_x_5522) ;  /* 0xfffffffc00f0a947 */ /* 0x010fea000383ffff */
[----:B------:R-:W-:Y:S05]  /*23950*/  BRA `(.L_x_5521) ;  /* 0xffffff1800347947 */ /* 0x000fea000383ffff */
.L_x_5566:
        /* <DEDUP_REMOVED lines=11> */
.L_x_5718:
[----:B------:R-:W-:Y:S05]  /*23a10*/  BSYNC B1 ;  /* 0x0000000000017941 */ /* 0x000fea0003800000 */
.L_x_5717:
[----:B------:R-:W-:Y:S05]  /*23a20*/  BRA `(.L_x_5719) ;  /* 0xffffff9800607947 */ /* 0x000fea000383ffff */
.L_x_5567:
[----:B------:R-:W-:Y:S01]  /*23a30*/  BSSY B1, `(.L_x_5720) ;  /* 0x0000006000017945 */ /* 0x000fe20003800000 */
[----:B------:R-:W-:-:S07]  /*23a40*/  IMAD.MOV.U32 R15, RZ, RZ, -0x1 ;  /* 0xffffffffff0f7424 */ /* 0x000fce00078e00ff */
[----:B0-----:R-:W-:Y:S05]  /*23a50*/  WARPSYNC.COLLECTIVE R15, `(.L_x_5721) ;  /* 0x000000000f0c7348 */ /* 0x001fea0003c00000 */
[----:B------:R-:W-:Y:S02]  /*23a60*/  ELECT P6, UR62, PT ;  /* 0x00000000003e782f */ /* 0x000fe400038c0000 */
[----:B------:R-:W-:Y:S01]  /*23a70*/  MOV R14, UR62 ;  /* 0x0000003e000e7c02 */ /* 0x000fe20008000f00 */
[----:B0-----:R-:W-:Y:S10]  /*23a80*/  ENDCOLLECTIVE ;  /* 0x000000000000791b */ /* 0x001ff40003800000 */
.L_x_5721:
[----:B------:R-:W-:Y:S05]  /*23a90*/  BSYNC B1 ;  /* 0x0000000000017941 */ /* 0x000fea0003800000 */
.L_x_5720:
[----:B------:R-:W-:Y:S05]  /*23aa0*/  BRA `(.L_x_5722) ;  /* 0xffffff98004c7947 */ /* 0x000fea000383ffff */
.L_x_5568:
[----:B-1----:R1:W2:Y:S02]  /*23ab0*/  SYNCS.PHASECHK.TRANS64.TRYWAIT P0, [R7+URZ+0x38820], R8 ;  /* 0x03882008070075a7 */ /* 0x0022a4000800017f */
[----:B--2---:R-:W-:Y:S05]  /*23ac0*/  @!P0 NANOSLEEP.SYNCS 0x989680 ;  /* 0x009896800000895d */ /* 0x004fea0003900000 */
[----:B------:R-:W2:Y:S02]  /*23ad0*/  @!P0 SYNCS.PHASECHK.TRANS64 P0, [R7+URZ+0x38820], R8 ;  /* 0x03882008070085a7 */ /* 0x000ea4000800007f */
[----:B--2---:R-:W-:Y:S05]  /*23ae0*/  @!P0 BRA `(.L_x_5568) ;  /* 0xfffffffc00f08947 */ /* 0x004fea000383ffff */
[----:B------:R-:W-:Y:S05]  /*23af0*/  BRA `(.L_x_5723) ;  /* 0xffffff98006c7947 */ /* 0x000fea000383ffff */
.L_x_5571:
[----:B-1----:R1:W2:Y:S02]  /*23b00*/  SYNCS.PHASECHK.TRANS64.TRYWAIT P0, [R8+URZ+0x388a0], R9 ;  /* 0x0388a009080075a7 */ /* 0x0022a4000800017f */
[----:B--2---:R-:W-:Y:S05]  /*23b10*/  @!P0 NANOSLEEP.SYNCS 0x989680 ;  /* 0x009896800000895d */ /* 0x004fea0003900000 */
[----:B------:R-:W2:Y:S02]  /*23b20*/  @!P0 SYNCS.PHASECHK.TRANS64 P0, [R8+URZ+0x388a0], R9 ;  /* 0x0388a009080085a7 */ /* 0x000ea4000800007f */
[----:B--2---:R-:W-:Y:S05]  /*23b30*/  @!P0 BRA `(.L_x_5571) ;  /* 0xfffffffc00f08947 */ /* 0x004fea000383ffff */
[----:B------:R-:W-:Y:S05]  /*23b40*/  BRA `(.L_x_5724) ;  /* 0xffffff9800787947 */ /* 0x000fea000383ffff */
.L_x_5573:
[----:B--2---:R2:W3:Y:S02]  /*23b50*/  SYNCS.PHASECHK.TRANS64.TRYWAIT P0, [R8+URZ+0x388c0], R9 ;  /* 0x0388c009080075a7 */ /* 0x0044e4000800017f */
[----:B---3--:R-:W-:Y:S05]  /*23b60*/  @!P0 NANOSLEEP.SYNCS 0x989680 ;  /* 0x009896800000895d */ /* 0x008fea0003900000 */
[----:B------:R-:W3:Y:S02]  /*23b70*/  @!P0 SYNCS.PHASECHK.TRANS64 P0, [R8+URZ+0x388c0], R9 ;  /* 0x0388c009080085a7 */ /* 0x000ee4000800007f */
[----:B---3--:R-:W-:Y:S05]  /*23b80*/  @!P0 BRA `(.L_x_5573) ;  /* 0xfffffffc00f08947 */ /* 0x008fea000383ffff */
[----:B------:R-:W-:Y:S05]  /*23b90*/  BRA `(.L_x_5725) ;  /* 0xffffff9800e07947 */ /* 0x000fea000383ffff */
.L_x_5577:
[----:B-1----:R1:W2:Y:S02]  /*23ba0*/  SYNCS.PHASECHK.TRANS64.TRYWAIT P0, [R9+URZ+0x388a0], R10 ;  /* 0x0388a00a090075a7 */ /* 0x0022a4000800017f */
[----:B--2---:R-:W-:Y:S05]  /*23bb0*/  @!P0 NANOSLEEP.SYNCS 0x989680 ;  /* 0x009896800000895d */ /* 0x004fea0003900000 */
[----:B------:R-:W2:Y:S02]  /*23bc0*/  @!P0 SYNCS.PHASECHK.TRANS64 P0, [R9+URZ+0x388a0], R10 ;  /* 0x0388a00a090085a7 */ /* 0x000ea4000800007f */
[----:B--2---:R-:W-:Y:S05]  /*23bd0*/  @!P0 BRA `(.L_x_5577) ;  /* 0xfffffffc00f08947 */ /* 0x004fea000383ffff */
[----:B------:R-:W-:Y:S05]  /*23be0*/  BRA `(.L_x_5726) ;  /* 0xffffffa000247947 */ /* 0x000fea000383ffff */
.L_x_5579:
[----:B--2---:R2:W3:Y:S02]  /*23bf0*/  SYNCS.PHASECHK.TRANS64.TRYWAIT P1, [R9+URZ+0x388c0], R10 ;  /* 0x0388c00a090075a7 */ /* 0x0044e4000802017f */
[----:B---3--:R-:W-:Y:S05]  /*23c00*/  @!P1 NANOSLEEP.SYNCS 0x989680 ;  /* 0x009896800000995d */ /* 0x008fea0003900000 */
[----:B------:R-:W3:Y:S02]  /*23c10*/  @!P1 SYNCS.PHASECHK.TRANS64 P1, [R9+URZ+0x388c0], R10 ;  /* 0x0388c00a090095a7 */ /* 0x000ee4000802007f */
[----:B---3--:R-:W-:Y:S05]  /*23c20*/  @!P1 BRA `(.L_x_5579) ;  /* 0xfffffffc00f09947 */ /* 0x008fea000383ffff */
[----:B------:R-:W-:Y:S05]  /*23c30*/  BRA `(.L_x_5727) ;  /* 0xffffffa000847947 */ /* 0x000fea000383ffff */
.L_x_5597:
[----:B------:R-:W0:Y:S01]  /*23c40*/  S2R R5, SR_TID.X ;  /* 0x0000000000057919 */ /* 0x000e220000002100 */
[----:B------:R-:W-:Y:S01]  /*23c50*/  BSSY B0, `(.L_x_5728) ;  /* 0x000000a000007945 */ /* 0x000fe20003800000 */
[----:B------:R-:W-:Y:S02]  /*23c60*/  IMAD.MOV.U32 R12, RZ, RZ, RZ ;  /* 0x000000ffff0c7224 */ /* 0x000fe400078e00ff */
[----:B-1----:R-:W-:Y:S02]  /*23c70*/  IMAD.MOV.U32 R11, RZ, RZ, 0x1f ;  /* 0x0000001fff0b7424 */ /* 0x002fe400078e00ff */
[----:B------:R-:W-:Y:S01]  /*23c80*/  IMAD.MOV.U32 R15, RZ, RZ, -0x1 ;  /* 0xffffffffff0f7424 */ /* 0x000fe200078e00ff */
[----:B0-----:R-:W-:-:S04]  /*23c90*/  SHF.R.U32.HI R5, RZ, 0x5, R5 ;  /* 0x00000005ff057819 */ /* 0x001fc80000011605 */
[----:B------:R-:W-:-:S05]  /*23ca0*/  LOP3.LUT R5, R5, 0x3, RZ, 0xc0, !PT ;  /* 0x0000000305057812 */ /* 0x000fca00078ec0ff */
[----:B------:R-:W-:-:S07]  /*23cb0*/  IMAD.MOV.U32 R13, RZ, RZ, R5 ;  /* 0x000000ffff0d7224 */ /* 0x000fce00078e0005 */
[----:B------:R-:W-:Y:S05]  /*23cc0*/  WARPSYNC.COLLECTIVE R15, `(.L_x_5729) ;  /* 0x000000000f087348 */ /* 0x000fea0003c00000 */
[----:B------:R0:W1:Y:S02]  /*23cd0*/  SHFL.IDX P6, R14, R13, R12, R11 ;  /* 0x0000000c0d0e7389 */ /* 0x00006400000c000b */
[----:B01----:R-:W-:Y:S01]  /*23ce0*/  ENDCOLLECTIVE ;  /* 0x000000000000791b */ /* 0x003fe20003800000 */
.L_x_5729:
[----:B------:R-:W-:Y:S05]  /*23cf0*/  BSYNC B0 ;  /* 0x0000000000007941 */ /* 0x000fea0003800000 */
.L_x_5728:
[----:B------:R-:W-:Y:S05]  /*23d00*/  BRA `(.L_x_5730) ;  /* 0xffffffb0005c7947 */ /* 0x000fea000383ffff */
.L_x_5598:
[----:B------:R-:W-:Y:S01]  /*23d10*/  BSSY B0, `(.L_x_5731) ;  /* 0x0000006000007945 */ /* 0x000fe20003800000 */
[----:B------:R-:W-:-:S07]  /*23d20*/  IMAD.MOV.U32 R15, RZ, RZ, -0x1 ;  /* 0xffffffffff0f7424 */ /* 0x000fce00078e00ff */
[----:B-1----:R-:W-:Y:S05]  /*23d30*/  WARPSYNC.COLLECTIVE R15, `(.L_x_5732) ;  /* 0x000000000f0c7348 */ /* 0x002fea0003c00000 */
[----:B------:R-:W-:Y:S02]  /*23d40*/  ELECT P6, UR62, PT ;  /* 0x00000000003e782f */ /* 0x000fe400038c0000 */
[----:B------:R-:W-:Y:S01]  /*23d50*/  MOV R14, UR62 ;  /* 0x0000003e000e7c02 */ /* 0x000fe20008000f00 */
[----:B-1----:R-:W-:Y:S10]  /*23d60*/  ENDCOLLECTIVE ;  /* 0x000000000000791b */ /* 0x002ff40003800000 */
.L_x_5732:
[----:B------:R-:W-:Y:S05]  /*23d70*/  BSYNC B0 ;  /* 0x0000000000007941 */ /* 0x000fea0003800000 */
.L_x_5731:
[----:B------:R-:W-:Y:S05]  /*23d80*/  BRA `(.L_x_5733) ;  /* 0xffffffb0004c7947 */ /* 0x000fea000383ffff */
.L_x_5601:
[----:B0-----:R0:W1:Y:S02]  /*23d90*/  SYNCS.PHASECHK.TRANS64.TRYWAIT P0, [R5+URZ+0x38840], R7 ;  /* 0x03884007050075a7 */ /* 0x001064000800017f */
[----:B-1----:R-:W-:Y:S05]  /*23da0*/  @!P0 NANOSLEEP.SYNCS 0x989680 ;  /* 0x009896800000895d */ /* 0x002fea0003900000 */
[----:B------:R-:W1:Y:S02]  /*23db0*/  @!P0 SYNCS.PHASECHK.TRANS64 P0, [R5+URZ+0x38840], R7 ;  /* 0x03884007050085a7 */ /* 0x000e64000800007f */
[----:B-1----:R-:W-:Y:S05]  /*23dc0*/  @!P0 BRA `(.L_x_5601) ;  /* 0xfffffffc00f08947 */ /* 0x002fea000383ffff */
[----:B------:R-:W-:Y:S05]  /*23dd0*/  BRA `(.L_x_5734) ;  /* 0xffffffb000b47947 */ /* 0x000fea000383ffff */
.L_x_5605:
        /* <DEDUP_REMOVED lines=8> */
.L_x_5608:
[----:B0-----:R0:W1:Y:S02]  /*23e60*/  SYNCS.PHASECHK.TRANS64.TRYWAIT P0, [R2+URZ+0x38860], R5 ;  /* 0x03886005020075a7 */ /* 0x001064000800017f */
[----:B-1----:R-:W-:Y:S05]  /*23e70*/  @!P0 NANOSLEEP.SYNCS 0x989680 ;  /* 0x009896800000895d */ /* 0x002fea0003900000 */
[----:B------:R-:W1:Y:S02]  /*23e80*/  @!P0 SYNCS.PHASECHK.TRANS64 P0, [R2+URZ+0x38860], R5 ;  /* 0x03886005020085a7 */ /* 0x000e64000800007f */
[----:B-1----:R-:W-:Y:S05]  /*23e90*/  @!P0 BRA `(.L_x_5608) ;  /* 0xfffffffc00f08947 */ /* 0x002fea000383ffff */
[----:B------:R-:W-:Y:S05]  /*23ea0*/  BRA `(.L_x_5736) ;  /* 0xffffffb800b87947 */ /* 0x000fea000383ffff */
.L_x_5617:
[----:B--2---:R2:W3:Y:S02]  /*23eb0*/  SYNCS.PHASECHK.TRANS64.TRYWAIT P0, [R2+URZ+0x38840], R3 ;  /* 0x03884003020075a7 */ /* 0x0044e4000800017f */
[----:B---3--:R-:W-:Y:S05]  /*23ec0*/  @!P0 NANOSLEEP.SYNCS 0x989680 ;  /* 0x009896800000895d */ /* 0x008fea0003900000 */
[----:B------:R-:W3:Y:S02]  /*23ed0*/  @!P0 SYNCS.PHASECHK.TRANS64 P0, [R2+URZ+0x38840], R3 ;  /* 0x03884003020085a7 */ /* 0x000ee4000800007f */
[----:B---3--:R-:W-:Y:S05]  /*23ee0*/  @!P0 BRA `(.L_x_5617) ;  /* 0xfffffffc00f08947 */ /* 0x008fea000383ffff */
[----:B------:R-:W-:Y:S05]  /*23ef0*/  BRA `(.L_x_5737) ;  /* 0xffffffc0008c7947 */ /* 0x000fea000383ffff */
.L_x_5619:
[----:B0-----:R0:W3:Y:S02]  /*23f00*/  SYNCS.PHASECHK.TRANS64.TRYWAIT P0, [R2+URZ+0x38860], R3 ;  /* 0x03886003020075a7 */ /* 0x0010e4000800017f */
[----:B---3--:R-:W-:Y:S05]  /*23f10*/  @!P0 NANOSLEEP.SYNCS 0x989680 ;  /* 0x009896800000895d */ /* 0x008fea0003900000 */
[----:B------:R-:W3:Y:S02]  /*23f20*/  @!P0 SYNCS.PHASECHK.TRANS64 P0, [R2+URZ+0x38860], R3 ;  /* 0x03886003020085a7 */ /* 0x000ee4000800007f */
[----:B---3--:R-:W-:Y:S05]  /*23f30*/  @!P0 BRA `(.L_x_5619) ;  /* 0xfffffffc00f08947 */ /* 0x008fea000383ffff */
[----:B------:R-:W-:Y:S05]  /*23f40*/  BRA `(.L_x_5738) ;  /* 0xffffffc400007947 */ /* 0x000fea000383ffff */
.L_x_5624:
[----:B---3--:R3:W4:Y:S02]  /*23f50*/  SYNCS.PHASECHK.TRANS64.TRYWAIT P0, [R2+URZ+0x38840], R3 ;  /* 0x03884003020075a7 */ /* 0x008724000800017f */
[----:B----4-:R-:W-:Y:S05]  /*23f60*/  @!P0 NANOSLEEP.SYNCS 0x989680 ;  /* 0x009896800000895d */ /* 0x010fea0003900000 */
[----:B------:R-:W4:Y:S02]  /*23f70*/  @!P0 SYNCS.PHASECHK.TRANS64 P0, [R2+URZ+0x38840], R3 ;  /* 0x03884003020085a7 */ /* 0x000f24000800007f */
[----:B----4-:R-:W-:Y:S05]  /*23f80*/  @!P0 BRA `(.L_x_5624) ;  /* 0xfffffffc00f08947 */ /* 0x010fea000383ffff */
[----:B------:R-:W-:Y:S05]  /*23f90*/  BRA `(.L_x_5739) ;  /* 0xffffffc800a07947 */ /* 0x000fea000383ffff */
.L_x_5626:
[----:B0-----:R0:W2:Y:S02]  /*23fa0*/  SYNCS.PHASECHK.TRANS64.TRYWAIT P1, [R2+URZ+0x38860], R3 ;  /* 0x03886003020075a7 */ /* 0x0010a4000802017f */
[----:B--2---:R-:W-:Y:S05]  /*23fb0*/  @!P1 NANOSLEEP.SYNCS 0x989680 ;  /* 0x009896800000995d */ /* 0x004fea0003900000 */
[----:B------:R-:W2:Y:S02]  /*23fc0*/  @!P1 SYNCS.PHASECHK.TRANS64 P1, [R2+URZ+0x38860], R3 ;  /* 0x03886003020095a7 */ /* 0x000ea4000802007f */
[----:B--2---:R-:W-:Y:S05]  /*23fd0*/  @!P1 BRA `(.L_x_5626) ;  /* 0xfffffffc00f09947 */ /* 0x004fea000383ffff */
[----:B------:R-:W-:Y:S05]  /*23fe0*/  BRA `(.L_x_5740) ;  /* 0xffffffcc00107947 */ /* 0x000fea000383ffff */
.L_x_5631:
[----:B---3--:R3:W4:Y:S02]  /*23ff0*/  SYNCS.PHASECHK.TRANS64.TRYWAIT P0, [R2+URZ+0x38840], R3 ;  /* 0x03884003020075a7 */ /* 0x008724000800017f */
[----:B----4-:R-:W-:Y:S05]  /*24000*/  @!P0 NANOSLEEP.SYNCS 0x989680 ;  /* 0x009896800000895d */ /* 0x010fea0003900000 */
[----:B------:R-:W4:Y:S02]  /*24010*/  @!P0 SYNCS.PHASECHK.TRANS64 P0, [R2+URZ+0x38840], R3 ;  /* 0x03884003020085a7 */ /* 0x000f24000800007f */
[----:B----4-:R-:W-:Y:S05]  /*24020*/  @!P0 BRA `(.L_x_5631) ;  /* 0xfffffffc00f08947 */ /* 0x010fea000383ffff */
[----:B------:R-:W-:Y:S05]  /*24030*/  BRA `(.L_x_5741) ;  /* 0xffffffd0008c7947 */ /* 0x000fea000383ffff */
.L_x_5633:
[----:B0-----:R0:W2:Y:S02]  /*24040*/  SYNCS.PHASECHK.TRANS64.TRYWAIT P1, [R2+URZ+0x38860], R3 ;  /* 0x03886003020075a7 */ /* 0x0010a4000802017f */
[----:B--2---:R-:W-:Y:S05]  /*24050*/  @!P1 NANOSLEEP.SYNCS 0x989680 ;  /* 0x009896800000995d */ /* 0x004fea0003900000 */
[----:B------:R-:W2:Y:S02]  /*24060*/  @!P1 SYNCS.PHASECHK.TRANS64 P1, [R2+URZ+0x38860], R3 ;  /* 0x03886003020095a7 */ /* 0x000ea4000802007f */
[----:B--2---:R-:W-:Y:S05]  /*24070*/  @!P1 BRA `(.L_x_5633) ;  /* 0xfffffffc00f09947 */ /* 0x004fea000383ffff */
[----:B------:R-:W-:Y:S05]  /*24080*/  BRA `(.L_x_5742) ;  /* 0xffffffd400007947 */ /* 0x000fea000383ffff */
.L_x_5638:
[----:B------:R-:W-:Y:S01]  /*24090*/  BSSY B0, `(.L_x_5743) ;  /* 0x0000008000007945 */ /* 0x000fe20003800000 */
[----:B0-----:R-:W-:Y:S02]  /*240a0*/  IMAD.MOV.U32 R13, RZ, RZ, R16 ;  /* 0x000000ffff0d7224 */ /* 0x001fe400078e0010 */
[----:B------:R-:W-:Y:S02]  /*240b0*/  IMAD.MOV.U32 R12, RZ, RZ, RZ ;  /* 0x000000ffff0c7224 */ /* 0x000fe400078e00ff */
[----:B-1----:R-:W-:Y:S02]  /*240c0*/  IMAD.MOV.U32 R11, RZ, RZ, 0x1f ;  /* 0x0000001fff0b7424 */ /* 0x002fe400078e00ff */
[----:B------:R-:W-:-:S07]  /*240d0*/  IMAD.MOV.U32 R15, RZ, RZ, -0x1 ;  /* 0xffffffffff0f7424 */ /* 0x000fce00078e00ff */
[----:B--23--:R-:W-:Y:S05]  /*240e0*/  WARPSYNC.COLLECTIVE R15, `(.L_x_5744) ;  /* 0x000000000f087348 */ /* 0x00cfea0003c00000 */
[----:B------:R0:W1:Y:S02]  /*240f0*/  SHFL.IDX P6, R14, R13, R12, R11 ;  /* 0x0000000c0d0e7389 */ /* 0x00006400000c000b */
[----:B0123--:R-:W-:Y:S01]  /*24100*/  ENDCOLLECTIVE ;  /* 0x000000000000791b */ /* 0x00ffe20003800000 */
.L_x_5744:
[----:B------:R-:W-:Y:S05]  /*24110*/  BSYNC B0 ;  /* 0x0000000000007941 */ /* 0x000fea0003800000 */
.L_x_5743:
        /* <DEDUP_REMOVED lines=8> */
.L_x_5745:
[----:B------:R-:W-:Y:S01]  /*241a0*/  IMAD.MOV.U32 R16, RZ, RZ, R14 ;  /* 0x000000ffff107224 */ /* 0x000fe200078e000e */
[----:B------:R-:W-:Y:S06]  /*241b0*/  BRA `(.L_x_5746) ;  /* 0xffffffd800507947 */ /* 0x000fec000383ffff */
.L_x_5641:
        /* <DEDUP_REMOVED lines=8> */
.L_x_5748:
[----:B------:R-:W-:Y:S05]  /*24240*/  BSYNC B0 ;  /* 0x0000000000007941 */ /* 0x000fea0003800000 */
.L_x_5747:
        /* <DEDUP_REMOVED lines=10> */
.L_x_5749:
        /* <DEDUP_REMOVED lines=8> */
.L_x_5750:
        /* <DEDUP_REMOVED lines=8> */
.L_x_5751:
        /* <DEDUP_REMOVED lines=8> */
.L_x_5752:
        /* <DEDUP_REMOVED lines=8> */
.L_x_5753:
[----:B------:R-:W-:Y:S05]  /*244f0*/  BRA `(.L_x_5754) ;  /* 0xffffffd800147947 */ /* 0x000fea000383ffff */
.L_x_5646:
        /* <DEDUP_REMOVED lines=8> */
.L_x_5756:
[----:B------:R-:W-:Y:S05]  /*24580*/  BSYNC B0 ;  /* 0x0000000000007941 */ /* 0x000fea0003800000 */
.L_x_5755:
        /* <DEDUP_REMOVED lines=11> */
.L_x_5757:
        /* <DEDUP_REMOVED lines=8> */
.L_x_5758:
        /* <DEDUP_REMOVED lines=8> */
.L_x_5759:
        /* <DEDUP_REMOVED lines=8> */
.L_x_5760:
        /* <DEDUP_REMOVED lines=8> */
.L_x_5761:
[----:B------:R-:W-:Y:S05]  /*24840*/  BRA `(.L_x_5762) ;  /* 0xffffffd400f47947 */ /* 0x000fea000383ffff */
.L_x_5648:
[----:B------:R-:W-:Y:S01]  /*24850*/  BSSY B0, `(.L_x_5763) ;  /* 0x0000006000007945 */ /* 0x000fe20003800000 */
[----:B------:R-:W-:Y:S01]  /*24860*/  PLOP3.LUT P6, PT, P6, PT, PT, 0x8, 0x0 ;  /* 0x000000000000781c */ /* 0x000fe200037ce170 */
[----:B------:R-:W-:-:S12]  /*24870*/  IMAD.MOV.U32 R15, RZ, RZ, -0x1 ;  /* 0xffffffffff0f7424 */ /* 0x000fd800078e00ff */
[----:B01----:R-:W-:Y:S05]  /*24880*/  WARPSYNC.COLLECTIVE R15, `(.L_x_5764) ;  /* 0x000000000f087348 */ /* 0x003fea0003c00000 */
[----:B------:R-:W-:Y:S01]  /*24890*/  VOTE.ANY R14, PT, P6 ;  /* 0x00000000000e7806 */ /* 0x000fe200030e0100 */
[----:B01----:R-:W-:Y:S06]  /*248a0*/  ENDCOLLECTIVE ;  /* 0x000000000000791b */ /* 0x003fec0003800000 */
.L_x_5764:
[----:B------:R-:W-:Y:S05]  /*248b0*/  BSYNC B0 ;  /* 0x0000000000007941 */ /* 0x000fea0003800000 */
.L_x_5763:
        /* <DEDUP_REMOVED lines=9> */
.L_x_5765:
[----:B------:R-:W-:Y:S01]  /*24950*/  IMAD.MOV.U32 R17, RZ, RZ, R14 ;  /* 0x000000ffff117224 */ /* 0x000fe200078e000e */
[----:B------:R-:W-:Y:S06]  /*24960*/  BRA `(.L_x_5766) ;  /* 0xffffffd400e47947 */ /* 0x000fec000383ffff */
.L_x_5650:
[----:B------:R-:W-:Y:S01]  /*24970*/  BSSY B0, `(.L_x_5767) ;  /* 0x0000007000007945 */ /* 0x000fe20003800000 */
[----:B------:R-:W-:Y:S02]  /*24980*/  IMAD.MOV.U32 R13, RZ, RZ, R2 ;  /* 0x000000ffff0d7224 */ /* 0x000fe400078e0002 */
[----:B-1----:R-:W-:Y:S02]  /*24990*/  IMAD.MOV.U32 R11, RZ, RZ, 0x1f ;  /* 0x0000001fff0b7424 */ /* 0x002fe400078e00ff */
[----:B------:R-:W-:-:S07]  /*249a0*/  IMAD.MOV.U32 R15, RZ, RZ, -0x1 ;  /* 0xffffffffff0f7424 */ /* 0x000fce00078e00ff */
[----:B0-23--:R-:W-:Y:S05]  /*249b0*/  WARPSYNC.COLLECTIVE R15, `(.L_x_5768) ;  /* 0x000000000f087348 */ /* 0x00dfea0003c00000 */
[----:B------:R1:W4:Y:S02]  /*249c0*/  SHFL.IDX P6, R14, R13, R12, R11 ;  /* 0x0000000c0d0e7389 */ /* 0x00032400000c000b */
[----:B01234-:R-:W-:Y:S01]  /*249d0*/  ENDCOLLECTIVE ;  /* 0x000000000000791b */ /* 0x01ffe20003800000 */
.L_x_5768:
[----:B------:R-:W-:Y:S05]  /*249e0*/  BSYNC B0 ;  /* 0x0000000000007941 */ /* 0x000fea0003800000 */
.L_x_5767:
[----:B------:R-:W-:Y:S01]  /*249f0*/  IMAD.MOV.U32 R7, RZ, RZ, R14 ;  /* 0x000000ffff077224 */ /* 0x000fe200078e000e */
[----:B------:R-:W-:Y:S06]  /*24a00*/  BRA `(.L_x_5649) ;  /* 0xffffffd400d87947 */ /* 0x000fec000383ffff */
.L_x_5653:
[----:B-1----:R1:W2:Y:S02]  /*24a10*/  SYNCS.PHASECHK.TRANS64.TRYWAIT P0, [R0+URZ+0x38820], R3 ;  /* 0x03882003000075a7 */ /* 0x0022a4000800017f */
[----:B--2---:R-:W-:Y:S05]  /*24a20*/  @!P0 NANOSLEEP.SYNCS 0x989680 ;  /* 0x009896800000895d */ /* 0x004fea0003900000 */
[----:B------:R-:W2:Y:S02]  /*24a30*/  @!P0 SYNCS.PHASECHK.TRANS64 P0, [R0+URZ+0x38820], R3 ;  /* 0x03882003000085a7 */ /* 0x000ea4000800007f */
[----:B--2---:R-:W-:Y:S05]  /*24a40*/  @!P0 BRA `(.L_x_5653) ;  /* 0xfffffffc00f08947 */ /* 0x004fea000383ffff */
[----:B------:R-:W-:Y:S05]  /*24a50*/  BRA `(.L_x_5769) ;  /* 0xffffffdc00507947 */ /* 0x000fea000383ffff */
.L_x_5654:
[----:B---3--:R-:W2:Y:S01]  /*24a60*/  S2R R2, SR_TID.X ;  /* 0x0000000000027919 */ /* 0x008ea20000002100 */
        /* <DEDUP_REMOVED lines=10> */
.L_x_5771:
[----:B------:R-:W-:Y:S05]  /*24b10*/  BSYNC B0 ;  /* 0x0000000000007941 */ /* 0x000fea0003800000 */
.L_x_5770:
[----:B------:R-:W-:Y:S05]  /*24b20*/  BRA `(.L_x_5772) ;  /* 0xffffffdc00347947 */ /* 0x000fea000383ffff */
.L_x_5655:
[----:B------:R-:W-:Y:S01]  /*24b30*/  BSSY B0, `(.L_x_5773) ;  /* 0x0000006000007945 */ /* 0x000fe20003800000 */
[----:B------:R-:W-:-:S07]  /*24b40*/  IMAD.MOV.U32 R15, RZ, RZ, -0x1 ;  /* 0xffffffffff0f7424 */ /* 0x000fce00078e00ff */
[----:B012---:R-:W-:Y:S05]  /*24b50*/  WARPSYNC.COLLECTIVE R15, `(.L_x_5774) ;  /* 0x000000000f0c7348 */ /* 0x007fea0003c00000 */
[----:B------:R-:W-:Y:S02]  /*24b60*/  ELECT P6, UR62, PT ;  /* 0x00000000003e782f */ /* 0x000fe400038c0000 */
[----:B------:R-:W-:Y:S01]  /*24b70*/  MOV R14, UR62 ;  /* 0x0000003e000e7c02 */ /* 0x000fe20008000f00 */
[----:B012---:R-:W-:Y:S10]  /*24b80*/  ENDCOLLECTIVE ;  /* 0x000000000000791b */ /* 0x007ff40003800000 */
.L_x_5774:
[----:B------:R-:W-:Y:S05]  /*24b90*/  BSYNC B0 ;  /* 0x0000000000007941 */ /* 0x000fea0003800000 */
.L_x_5773:
[----:B------:R-:W-:Y:S05]  /*24ba0*/  BRA `(.L_x_5775) ;  /* 0xffffffdc00287947 */ /* 0x000fea000383ffff */
.L_x_5657:
[----:B-1----:R1:W2:Y:S02]  /*24bb0*/  SYNCS.PHASECHK.TRANS64.TRYWAIT P0, [R6+URZ], R5 ;  /* 0x00000005060075a7 */ /* 0x0022a4000800017f */
[----:B--2---:R-:W-:Y:S05]  /*24bc0*/  @!P0 NANOSLEEP.SYNCS 0x989680 ;  /* 0x009896800000895d */ /* 0x004fea0003900000 */
[----:B------:R-:W2:Y:S02]  /*24bd0*/  @!P0 SYNCS.PHASECHK.TRANS64 P0, [R6+URZ], R5 ;  /* 0x00000005060085a7 */ /* 0x000ea4000800007f */
[----:B--2---:R-:W-:Y:S05]  /*24be0*/  @!P0 BRA `(.L_x_5657) ;  /* 0xfffffffc00f08947 */ /* 0x004fea000383ffff */
[----:B------:R-:W-:Y:S05]  /*24bf0*/  BRA `(.L_x_5776) ;  /* 0xffffffdc006c7947 */ /* 0x000fea000383ffff */
.L_x_5658:
[----:B--2---:R2:W3:Y:S02]  /*24c00*/  SYNCS.PHASECHK.TRANS64.TRYWAIT P0, [R7+URZ], R2 ;  /* 0x00000002070075a7 */ /* 0x0044e4000800017f */
[----:B---3--:R-:W-:Y:S05]  /*24c10*/  @!P0 NANOSLEEP.SYNCS 0x989680 ;  /* 0x009896800000895d */ /* 0x008fea0003900000 */
[----:B------:R-:W3:Y:S02]  /*24c20*/  @!P0 SYNCS.PHASECHK.TRANS64 P0, [R7+URZ], R2 ;  /* 0x00000002070085a7 */ /* 0x000ee4000800007f */
[----:B---3--:R-:W-:Y:S05]  /*24c30*/  @!P0 BRA `(.L_x_5658) ;  /* 0xfffffffc00f08947 */ /* 0x008fea000383ffff */
[----:B------:R-:W-:Y:S05]  /*24c40*/  BRA `(.L_x_5777) ;  /* 0xffffffdc00607947 */ /* 0x000fea000383ffff */
.L_x_5660:
[----:B---3--:R3:W4:Y:S02]  /*24c50*/  SYNCS.PHASECHK.TRANS64.TRYWAIT P0, [R4+URZ], R5 ;  /* 0x00000005040075a7 */ /* 0x008724000800017f */
[----:B----4-:R-:W-:Y:S05]  /*24c60*/  @!P0 NANOSLEEP.SYNCS 0x989680 ;  /* 0x009896800000895d */ /* 0x010fea0003900000 */
[----:B------:R-:W4:Y:S02]  /*24c70*/  @!P0 SYNCS.PHASECHK.TRANS64 P0, [R4+URZ], R5 ;  /* 0x00000005040085a7 */ /* 0x000f24000800007f */
[----:B----4-:R-:W-:Y:S05]  /*24c80*/  @!P0 BRA `(.L_x_5660) ;  /* 0xfffffffc00f08947 */ /* 0x010fea000383ffff */
[----:B------:R-:W-:Y:S05]  /*24c90*/  BRA `(.L_x_5778) ;  /* 0xffffffdc00687947 */ /* 0x000fea000383ffff */
.L_x_5779:
        /* <DEDUP_REMOVED lines=14> */
.L_x_11951:


//--------------------- .text._ZN7cutlass13device_kernelIN5flash11enable_sm90INS1_16FlashAttnFwdSm90INS1_25CollectiveMainloopFwdSm90ILi2EN4cute5tupleIJNS5_1CILi1EEES8_S8_EEENS6_IJNS7_ILi64EEESA_SA_EEELi512ENS_10bfloat16_tEfNS_4arch4Sm90ELb1ELb0ELb0ELb0ELb0ELb0ELb0ELb0ELb0ELb0ELb0ELb0EEENS1_21CollectiveEpilogueFwdINS6_IJSA_NS7_ILi512EEESA_EEES9_SC_SE_Li256ELb0ELb0ELb0ELb0EEENS1_30DynamicPersistentTileSchedulerILi256ELi32ELb0ELb0ELb1EEEEEEEEEvNT_6ParamsE --------------------------
	.section	.text._ZN7cutlass13device_kernelIN5flash11enable_sm90INS1_16FlashAttnFwdSm90INS1_25CollectiveMainloopFwdSm90ILi2EN4cute5tupleIJNS5_1CILi1EEES8_S8_EEENS6_IJNS7_ILi64EEESA_SA_EEELi512ENS_10bfloat16_tEfNS_4arch4Sm90ELb1ELb0ELb0ELb0ELb0ELb0ELb0ELb0ELb0ELb0ELb0ELb0EEENS1_21CollectiveEpilogueFwdINS6_IJSA_NS7_ILi512EEESA_EEES9_SC_SE_Li256ELb0ELb0ELb0ELb0EEENS1_30DynamicPersistentTileSchedulerILi256ELi32ELb0ELb0ELb1EEEEEEEEEvNT_6ParamsE,"ax",@progbits
	.align	128
.text._ZN7cutlass13device_kernelIN5flash11enable_sm90INS1_16FlashAttnFwdSm90INS1_25CollectiveMainloopFwdSm90ILi2EN4cute5tupleIJNS5_1CILi1EEES8_S8_EEENS6_IJNS7_ILi64EEESA_SA_EEELi512ENS_10bfloat16_tEfNS_4arch4Sm90ELb1ELb0ELb0ELb0ELb0ELb0ELb0ELb0ELb0ELb0ELb0ELb0EEENS1_21CollectiveEpilogueFwdINS6_IJSA_NS7_ILi512EEESA_EEES9_SC_SE_Li256ELb0ELb0ELb0ELb0EEENS1_30DynamicPersistentTileSchedulerILi256ELi32ELb0ELb0ELb1EEEEEEEEEvNT_6ParamsE:
        .type           _ZN7cutlass13device_kernelIN5flash11enable_sm90INS1_16FlashAttnFwdSm90INS1_25CollectiveMainloopFwdSm90ILi2EN4cute5tupleIJNS5_1CILi1EEES8_S8_EEENS6_IJNS7_ILi64EEESA_SA_EEELi512ENS_10bfloat16_tEfNS_4arch4Sm90ELb1ELb0ELb0ELb0ELb0ELb0ELb0ELb0ELb0ELb0ELb0ELb0EEENS1_21CollectiveEpilogueFwdINS6_IJSA_NS7_ILi512EEESA_EEES9_SC_SE_Li256ELb0ELb0ELb0ELb0EEENS1_30DynamicPersistentTileSchedulerILi256ELi32ELb0ELb0ELb1EEEEEEEEEvNT_6ParamsE,@function
        .size           _ZN7cutlass13device_kernelIN5flash11enable_sm90INS1_16FlashAttnFwdSm90INS1_25CollectiveMainloopFwdSm90ILi2EN4cute5tupleIJNS5_1CILi1EEES8_S8_EEENS6_IJNS7_ILi64EEESA_SA_EEELi512ENS_10bfloat16_tEfNS_4arch4Sm90ELb1ELb0ELb0ELb0ELb0ELb0ELb0ELb0ELb0ELb0ELb0ELb0EEENS1_21CollectiveEpilogueFwdINS6_IJSA_NS7_ILi512EEESA_EEES9_SC_SE_Li256ELb0ELb0ELb0ELb0EEENS1_30DynamicPersistentTileSchedulerILi256ELi32ELb0ELb0ELb1EEEEEEEEEvNT_6ParamsE,(.L_x_11952 - _ZN7cutlass13device_kernelIN5flash11enable_sm90INS1_16FlashAttnFwdSm90INS1_25CollectiveMainloopFwdSm90ILi2EN4cute5tupleIJNS5_1CILi1EEES8_S8_EEENS6_IJNS7_ILi64EEESA_SA_EEELi512ENS_10bfloat16_tEfNS_4arch4Sm90ELb1ELb0ELb0ELb0ELb0ELb0ELb0ELb0ELb0ELb0ELb0ELb0EEENS1_21CollectiveEpilogueFwdINS6_IJSA_NS7_ILi512EEESA_EEES9_SC_SE_Li256ELb0ELb0ELb0ELb0EEENS1_30DynamicPersistentTileSchedulerILi256ELi32ELb0ELb0ELb1EEEEEEEEEvNT_6ParamsE)
        .other          _ZN7cutlass13device_kernelIN5flash11enable_sm90INS1_16FlashAttnFwdSm90INS1_25CollectiveMainloopFwdSm90ILi2EN4cute5tupleIJNS5_1CILi1EEES8_S8_EEENS6_IJNS7_ILi64EEESA_SA_EEELi512ENS_10bfloat16_tEfNS_4arch4Sm90ELb1ELb0ELb0ELb0ELb0ELb0ELb0ELb0ELb0ELb0ELb0ELb0EEENS1_21CollectiveEpilogueFwdINS6_IJSA_NS7_ILi512EEESA_EEES9_SC_SE_Li256ELb0ELb0ELb0ELb0EEENS1_30DynamicPersistentTileSchedulerILi256ELi32ELb0ELb0ELb1EEEEEEEEEvNT_6ParamsE,@"STO_CUDA_ENTRY STV_DEFAULT"
_ZN7cutlass13device_kernelIN5flash11enable_sm90INS1_16FlashAttnFwdSm90INS1_25CollectiveMainloopFwdSm90ILi2EN4cute5tupleIJNS5_1CILi1EEES8_S8_EEENS6_IJNS7_ILi64EEESA_SA_EEELi512ENS_10bfloat16_tEfNS_4arch4Sm90ELb1ELb0ELb0ELb0ELb0ELb0ELb0ELb0ELb0ELb0ELb0ELb0EEENS1_21CollectiveEpilogueFwdINS6_IJSA_NS7_ILi512EEESA_EEES9_SC_SE_Li256ELb0ELb0ELb0ELb0EEENS1_30DynamicPersistentTileSchedulerILi256ELi32ELb0ELb0ELb1EEEEEEEEEvNT_6ParamsE:
        /* <DEDUP_REMOVED lines=23> */
.L_x_5781:
[----:B------:R-:W-:Y:S05]  /*0170*/  BSYNC B0 ;  /* 0x0000000000007941 */ /* 0x000fea0003800000 */
.L_x_5780:
        /* <DEDUP_REMOVED lines=33> */
.L_x_5782:
        /* <DEDUP_REMOVED lines=22> */
.L_x_5783:
        /* <DEDUP_REMOVED lines=18> */
.L_x_5784:
        /* <DEDUP_REMOVED lines=22> */
.L_x_5785:
        /* <DEDUP_REMOVED lines=22> */
.L_x_5786:
[----:B------:R-:W-:Y:S01]  /*08d0*/  PLOP3.LUT P0, PT, PT, PT, UP0, 0x80, 0x0 ;  /* 0x000000000000781c */ /* 0x000fe20003f0f008 */
[----:B------:R-:W-:Y:S01]  /*08e0*/  UMOV UR36, 0x1 ;  /* 0x0000000100247882 */ /* 0x000fe20000000000 */
[----:B------:R-:W-:Y:S01]  /*08f0*/  NOP ;  /* 0x0000000000007918 */ /* 0x000fe20000000000 */
[----:B------:R-:W-:Y:S01]  /*0900*/  USEL UR36, UR36, 0x2, !UP0 ;  /* 0x0000000224247887 */ /* 0x000fe2000c000000 */
[----:B------:R-:W-:Y:S01]  /*0910*/  ULDC.64 UR50, c[0x0][0x208] ;  /* 0x0000820000327ab9 */ /* 0x000fe20000000a00 */
[----:B-123--:R-:W-:Y:S08]  /*0920*/  BAR.SYNC.DEFER_BLOCKING 0x0 ;  /* 0x0000000000007b1d */ /* 0x00eff00000010000 */
[----:B------:R-:W-:Y:S05]  /*0930*/  @!P0 BRA `(.L_x_5787) ;  /* 0x0000009800ec8947 */ /* 0x000fea0003800000 */
.L_x_5788:
[----:B------:R-:W-:-:S08]  /*0940*/  NOP ;  /* 0x0000000000007918 */ /* 0x000fd00000000000 */
[----:B------:R-:W1:Y:S02]  /*0950*/  USETMAXREG.TRY_ALLOC.CTAPOOL UP0, 0xf0 ;  /* 0x000000f0000079c8 */ /* 0x000e640008000600 */
[----:B-1----:R-:W-:-:S13]  /*0960*/  PLOP3.LUT P0, PT, PT, PT, UP0, 0x80, 0x0 ;  /* 0x000000000000781c */ /* 0x002fda0003f0f008 */
[----:B------:R-:W-:Y:S05]  /*0970*/  @!P0 BRA `(.L_x_5788) ;  /* 0xfffffffc00f08947 */ /* 0x000fea000383ffff */
[----:B------:R-:W1:Y:S01]  /*0980*/  S2R R2, SR_TID.X ;  /* 0x0000000000027919 */ /* 0x000e620000002100 */
[----:B------:R-:W2:Y:S08]  /*0990*/  S2UR UR4, SR_CTAID.X ;  /* 0x00000000000479c3 */ /* 0x000eb00000002500 */
[----:B------:R-:W-:Y:S06]  /*09a0*/  BAR.ARV 0x4, 0x120 ;  /* 0x0104800000007b1d */ /* 0x000fec0000002000 */
[----:B-1----:R-:W-:-:S04]  /*09b0*/  LOP3.LUT R0, R2, 0xffffff80, RZ, 0xc0, !PT ;  /* 0xffffff8002007812 */ /* 0x002fc800078ec0ff */
[----:B------:R-:W-:Y:S02]  /*09c0*/  ISETP.NE.AND P0, PT, R0, 0x80, PT ;  /* 0x000000800000780c */ /* 0x000fe40003f05270 */
[----:B------:R-:W2:Y:S11]  /*09d0*/  LDC R0, c[0x0][0xda8] ;  /* 0x00036a00ff007b82 */ /* 0x000eb60000000800 */
[----:B------:R-:W-:Y:S06]  /*09e0*/  @!P0 BAR.ARV 0x8, 0xa0 ;  /* 0x0202800000008b1d */ /* 0x000fec0000002000 */
[----:B------:R-:W-:-:S13]  /*09f0*/  ISETP.GE.U32.AND P0, PT, R2, 0x100, PT ;  /* 0x000001000200780c */ /* 0x000fda0003f06070 */
[----:B------:R-:W-:Y:S06]  /*0a00*/  @P0 BAR.ARV 0xf, 0x100 ;  /* 0x03c4000000000b1d */ /* 0x000fec0000002000 */
[----:B--2---:R-:W-:-:S13]  /*0a10*/  ISETP.LE.AND P0, PT, R0, UR4, PT ;  /* 0x0000000400007c0c */ /* 0x004fda000bf03270 */
[----:B------:R-:W-:Y:S05]  /*0a20*/  @P0 EXIT ;  /* 0x000000000000094d */ /* 0x000fea0003800000 */
[----:B------:R-:W-:Y:S01]  /*0a30*/  IADD3 R191, R2, -0x80, RZ ;  /* 0xffffff8002bf7810 */ /* 0x000fe20007ffe0ff */
[----:B------:R-:W1:Y:S01]  /*0a40*/  S2UR UR5, SR_CgaCtaId ;  /* 0x00000000000579c3 */ /* 0x000e620000008800 */
[----:B------:R-:W-:Y:S01]  /*0a50*/  UMOV UR48, 0x400 ;  /* 0x0000040000307882 */ /* 0x000fe20000000000 */
[----:B------:R-:W-:Y:S01]  /*0a60*/  IMAD.MOV.U32 R22, RZ, RZ, 0x20 ;  /* 0x00000020ff167424 */ /* 0x000fe200078e00ff */
[----:B------:R-:W-:Y:S01]  /*0a70*/  SHF.R.S32.HI R0, RZ, 0x1f, R191 ;  /* 0x0000001fff007819 */ /* 0x000fe200000114bf */
[----:B------:R-:W-:Y:S01]  /*0a80*/  ULOP3.LUT UR47, UR36, 0x1, URZ, 0xfc, !UPT ;  /* 0x00000001242f7892 */ /* 0x000fe2000f8efc3f */
[----:B------:R-:W-:Y:S02]  /*0a90*/  ULDC.64 UR52, c[0x0][0x198] ;  /* 0x0000660000347ab9 */ /* 0x000fe40000000a00 */
[CC--:B------:R-:W-:Y:S01]  /*0aa0*/  LEA.HI R4, R0.reuse, R191.reuse, RZ, 0x4 ;  /* 0x000000bf00047211 */ /* 0x0c0fe200078f20ff */
[----:B------:R-:W-:Y:S01]  /*0ab0*/  UMOV UR37, URZ ;  /* 0x0000003f00257c82 */ /* 0x000fe20008000000 */
[-C--:B------:R-:W-:Y:S01]  /*0ac0*/  LEA.HI R2, R0, R191.reuse, RZ, 0x5 ;  /* 0x000000bf00027211 */ /* 0x080fe200078f28ff */
[----:B------:R-:W-:Y:S01]  /*0ad0*/  UMOV UR38, URZ ;  /* 0x0000003f00267c82 */ /* 0x000fe20008000000 */
[----:B------:R-:W-:Y:S01]  /*0ae0*/  LOP3.LUT R6, R4, 0xfffffff0, RZ, 0xc0, !PT ;  /* 0xfffffff004067812 */ /* 0x000fe200078ec0ff */
[----:B------:R-:W-:Y:S01]  /*0af0*/  UMOV UR39, URZ ;  /* 0x0000003f00277c82 */ /* 0x000fe20008000000 */
[----:B------:R-:W-:-:S02]  /*0b00*/  LEA.HI R3, R0, R191, RZ, 0x7 ;  /* 0x000000bf00037211 */ /* 0x000fc400078f38ff */
[--C-:B------:R-:W-:Y:S02]  /*0b10*/  SHF.R.S32.HI R189, RZ, 0x5, R2.reuse ;  /* 0x00000005ffbd7819 */ /* 0x100fe40000011402 */
[----:B------:R-:W-:Y:S02]  /*0b20*/  SHF.R.S32.HI R8, RZ, 0x1f, R2 ;  /* 0x0000001fff087819 */ /* 0x000fe40000011402 */
[----:B------:R-:W-:Y:S02]  /*0b30*/  IADD3 R9, R191, -R6, RZ ;  /* 0x80000006bf097210 */ /* 0x000fe40007ffe0ff */
[----:B------:R-:W-:Y:S02]  /*0b40*/  LOP3.LUT R2, R3, 0xffffff80, RZ, 0xc0, !PT ;  /* 0xffffff8003027812 */ /* 0x000fe400078ec0ff */
[----:B------:R-:W-:Y:S01]  /*0b50*/  LEA.HI R8, R8, R189, RZ, 0x2 ;  /* 0x000000bd08087211 */ /* 0x000fe200078f10ff */
[----:B-1----:R-:W-:Y:S01]  /*0b60*/  ULEA UR48, UR5, UR48, 0x18 ;  /* 0x0000003005307291 */ /* 0x002fe2000f8ec03f */
[----:B------:R-:W-:Y:S01]  /*0b70*/  SHF.R.S32.HI R6, RZ, 0x1f, R9 ;  /* 0x0000001fff067819 */ /* 0x000fe20000011409 */
[----:B------:R-:W-:Y:S01]  /*0b80*/  IMAD.IADD R2, R191, 0x1, -R2 ;  /* 0x00000001bf027824 */ /* 0x000fe200078e0a02 */
[----:B------:R-:W-:-:S02]  /*0b90*/  SHF.R.S32.HI R11, RZ, 0x4, R4 ;  /* 0x00000004ff0b7819 */ /* 0x000fc40000011404 */
[----:B------:R-:W-:Y:S02]  /*0ba0*/  LOP3.LUT R10, R8, 0x3ffffc, RZ, 0xc0, !PT ;  /* 0x003ffffc080a7812 */ /* 0x000fe400078ec0ff */
[----:B------:R-:W-:Y:S02]  /*0bb0*/  LEA.HI R8, R6, R9, RZ, 0x3 ;  /* 0x0000000906087211 */ /* 0x000fe400078f18ff */
[----:B------:R-:W-:Y:S02]  /*0bc0*/  LEA.HI R4, R4, R11, RZ, 0x1 ;  /* 0x0000000b04047211 */ /* 0x000fe400078f08ff */
[----:B------:R-:W-:Y:S02]  /*0bd0*/  SHF.R.S32.HI R5, RZ, 0x1f, R2 ;  /* 0x0000001fff057819 */ /* 0x000fe40000011402 */
[----:B------:R-:W-:Y:S02]  /*0be0*/  IADD3 R13, R189, -R10, RZ ;  /* 0x8000000abd0d7210 */ /* 0x000fe40007ffe0ff */
[----:B------:R-:W-:-:S02]  /*0bf0*/  LOP3.LUT R10, R8, 0xfffffff8, RZ, 0xc0, !PT ;  /* 0xfffffff8080a7812 */ /* 0x000fc400078ec0ff */
[----:B------:R-:W-:Y:S02]  /*0c00*/  SHF.R.S32.HI R188, RZ, 0x7, R3 ;  /* 0x00000007ffbc7819 */ /* 0x000fe40000011403 */
[----:B------:R-:W-:Y:S01]  /*0c10*/  LOP3.LUT R12, R4, 0x1ffffffe, RZ, 0xc0, !PT ;  /* 0x1ffffffe040c7812 */ /* 0x000fe200078ec0ff */
[----:B------:R-:W-:Y:S01]  /*0c20*/  IMAD.IADD R10, R9, 0x1, -R10 ;  /* 0x00000001090a7824 */ /* 0x000fe200078e0a0a */
[----:B------:R-:W-:Y:S01]  /*0c30*/  LEA.HI R4, R5, R2, RZ, 0x2 ;  /* 0x0000000205047211 */ /* 0x000fe200078f10ff */
[----:B------:R-:W-:Y:S01]  /*0c40*/  IMAD R14, R188, 0x100, R9 ;  /* 0x00000100bc0e7824 */ /* 0x000fe200078e0209 */
[----:B------:R-:W-:Y:S01]  /*0c50*/  SHF.L.U32 R8, R8, 0x6, RZ ;  /* 0x0000000608087819 */ /* 0x000fe200000006ff */
[----:B------:R-:W-:Y:S01]  /*0c60*/  IMAD.IADD R12, R11, 0x1, -R12 ;  /* 0x000000010b0c7824 */ /* 0x000fe200078e0a0c */
[----:B------:R-:W-:Y:S02]  /*0c70*/  LOP3.LUT R9, R4, 0x7ffffffc, RZ, 0xc0, !PT ;  /* 0x7ffffffc04097812 */ /* 0x000fe400078ec0ff */
[----:B------:R-:W-:-:S02]  /*0c80*/  SHF.R.S32.HI R6, RZ, 0x2, R4 ;  /* 0x00000002ff067819 */ /* 0x000fc40000011404 */
[----:B------:R-:W-:Y:S01]  /*0c90*/  SHF.R.S32.HI R7, RZ, 0x1f, R4 ;  /* 0x0000001fff077819 */ /* 0x000fe20000011404 */
[----:B------:R-:W-:Y:S01]  /*0ca0*/  IMAD.IADD R16, R2, 0x1, -R9 ;  /* 0x0000000102107824 */ /* 0x000fe200078e0a09 */
[----:B------:R-:W-:Y:S01]  /*0cb0*/  SHF.L.U32 R4, R10, 0x6, RZ ;  /* 0x000000060a047819 */ /* 0x000fe200000006ff */
[----:B------:R-:W-:Y:S01]  /*0cc0*/  IMAD.SHL.U32 R9, R12, 0x8, RZ ;  /* 0x000000080c097824 */ /* 0x000fe200078e00ff */
[----:B------:R-:W-:Y:S01]  /*0cd0*/  LEA R14, R13, R14, 0x4 ;  /* 0x0000000e0d0e7211 */ /* 0x000fe200078e20ff */
[----:B------:R-:W-:Y:S01]  /*0ce0*/  IMAD.SHL.U32 R16, R16, 0x2, RZ ;  /* 0x0000000210107824 */ /* 0x000fe200078e00ff */
[----:B------:R-:W-:Y:S02]  /*0cf0*/  LOP3.LUT R4, R4, 0x1c0, RZ, 0xc0, !PT ;  /* 0x000001c004047812 */ /* 0x000fe400078ec0ff */
[----:B------:R-:W-:Y:S01]  /*0d00*/  LOP3.LUT R8, R8, 0x7ffffe00, RZ, 0xc0, !PT ;  /* 0x7ffffe0008087812 */ /* 0x000fe200078ec0ff */
[--C-:B------:R-:W-:Y:S01]  /*0d10*/  IMAD.U32 R190, R14, 0x40, R9.reuse ;  /* 0x000000400ebe7824 */ /* 0x100fe200078e0009 */
[----:B------:R-:W-:-:S02]  /*0d20*/  LOP3.LUT R9, R4, 0x8, R9, 0xf8, !PT ;  /* 0x0000000804097812 */ /* 0x000fc400078ef809 */
[----:B------:R-:W-:Y:S01]  /*0d30*/  SHF.R.U32.HI R4, RZ, 0x3, R4 ;  /* 0x00000003ff047819 */ /* 0x000fe20000011604 */
[----:B------:R-:W-:Y:S01]  /*0d40*/  IMAD R8, R189, 0x400, R8 ;  /* 0x00000400bd087824 */ /* 0x000fe200078e0208 */
[----:B------:R-:W-:Y:S02]  /*0d50*/  R2P PR, R10, 0x6 ;  /* 0x000000060a007804 */ /* 0x000fe40000000000 */
[----:B------:R-:W-:Y:S02]  /*0d60*/  LOP3.LUT R9, R9, R4, RZ, 0x3c, !PT ;  /* 0x0000000409097212 */ /* 0x000fe400078e3cff */
[----:B------:R-:W-:Y:S02]  /*0d70*/  LEA.HI R3, R3, R188, RZ, 0x1 ;  /* 0x000000bc03037211 */ /* 0x000fe400078f08ff */
[----:B------:R-:W-:Y:S02]  /*0d80*/  IADD3 R8, R8, R9, RZ ;  /* 0x0000000908087210 */ /* 0x000fe40007ffe0ff */
[----:B------:R-:W-:-:S02]  /*0d90*/  LEA.HI R7, R7, R6, RZ, 0x3 ;  /* 0x0000000607077211 */ /* 0x000fc400078f18ff */
[----:B------:R-:W-:Y:S02]  /*0da0*/  LEA R18, R8, UR48, 0x1 ;  /* 0x0000003008127c11 */ /* 0x000fe4000f8e08ff */
[----:B------:R-:W-:Y:S02]  /*0db0*/  LEA.HI R0, R0, R191, RZ, 0x3 ;  /* 0x000000bf00007211 */ /* 0x000fe400078f18ff */
[----:B------:R-:W-:Y:S01]  /*0dc0*/  LOP3.LUT R3, R3, 0xfffffe, RZ, 0xc0, !PT ;  /* 0x00fffffe03037812 */ /* 0x000fe200078ec0ff */
[----:B------:R-:W-:Y:S01]  /*0dd0*/  VIADD R23, R18, 0x26800 ;  /* 0x0002680012177836 */ /* 0x000fe20000000000 */
[----:B------:R-:W-:Y:S02]  /*0de0*/  LOP3.LUT R7, R7, 0xfffffff8, RZ, 0xc0, !PT ;  /* 0xfffffff807077812 */ /* 0x000fe400078ec0ff */
[----:B------:R-:W-:Y:S01]  /*0df0*/  LEA.HI R5, R5, R2, RZ, 0x5 ;  /* 0x0000000205057211 */ /* 0x000fe200078f28ff */
[----:B------:R-:W-:Y:S01]  /*0e00*/  IMAD.IADD R3, R188, 0x1, -R3 ;  /* 0x00000001bc037824 */ /* 0x000fe200078e0a03 */
[----:B------:R-:W-:-:S02]  /*0e10*/  LOP3.LUT R4, R0, 0x1ffffff8, RZ, 0xc0, !PT ;  /* 0x1ffffff800047812 */ /* 0x000fc400078ec0ff */
[----:B------:R-:W-:Y:S01]  /*0e20*/  IADD3 R19, R18, 0x26840, RZ ;  /* 0x0002684012137810 */ /* 0x000fe20007ffe0ff */
[----:B------:R-:W-:Y:S01]  /*0e30*/  @P2 VIADD R19, R23, 0xffffffc0 ;  /* 0xffffffc017132836 */ /* 0x000fe20000000000 */
[----:B------:R-:W-:Y:S02]  /*0e40*/  SEL R22, R22, 0xffffffe0, !P1 ;  /* 0xffffffe016167807 */ /* 0x000fe40004800000 */
[----:B------:R-:W-:Y:S02]  /*0e50*/  IADD3 R7, R6, -R7, RZ ;  /* 0x8000000706077210 */ /* 0x000fe40007ffe0ff */
[----:B------:R-:W-:Y:S02]  /*0e60*/  SHF.R.S32.HI R2, RZ, 0x5, R5 ;  /* 0x00000005ff027819 */ /* 0x000fe40000011405 */
[----:B------:R-:W-:Y:S02]  /*0e70*/  IADD3 R4, R191, -R4, RZ ;  /* 0x80000004bf047210 */ /* 0x000fe40007ffe0ff */
[----:B------:R-:W-:Y:S01]  /*0e80*/  IADD3 R23, R23, R22, RZ ;  /* 0x0000001617177210 */ /* 0x000fe20007ffe0ff */
[----:B------:R-:W-:Y:S01]  /*0e90*/  IMAD.IADD R22, R22, 0x1, R19 ;  /* 0x0000000116167824 */ /* 0x000fe200078e0213 */
[----:B------:R-:W-:-:S02]  /*0ea0*/  LEA R2, R2, R7, 0x4 ;  /* 0x0000000702027211 */ /* 0x000fc400078e20ff */
[----:B------:R-:W-:Y:S02]  /*0eb0*/  SHF.R.S32.HI R186, RZ, 0x3, R0 ;  /* 0x00000003ffba7819 */ /* 0x000fe40000011400 */
[----:B------:R-:W-:Y:S02]  /*0ec0*/  SHF.L.U32 R184, R4, 0x3, RZ ;  /* 0x0000000304b87819 */ /* 0x000fe400000006ff */
[----:B------:R-:W-:-:S07]  /*0ed0*/  SHF.L.U32 R17, R3, 0x8, RZ ;  /* 0x0000000803117819 */ /* 0x000fce00000006ff */
.L_x_5841:
        /* <DEDUP_REMOVED lines=20> */
.L_x_5789:
[----:B------:R-:W-:Y:S01]  /*1020*/  ULDC UR6, c[0x0][0xdc4] ;  /* 0x0003710000067ab9 */ /* 0x000fe20000000800 */
[----:B------:R-:W-:Y:S01]  /*1030*/  UMOV UR40, UR7 ;  /* 0x0000000700287c82 */ /* 0x000fe20008000000 */
[----:B------:R-:W-:-:S11]  /*1040*/  UISETP.NE.AND UP0, UPT, UR6, 0x1, UPT ;  /* 0x000000010600788c */ /* 0x000fd6000bf05270 */
[----:B------:R-:W-:Y:S02]  /*1050*/  @UP0 ULDC.64 UR10, c[0x0][0xdc8] ;  /* 0x00037200000a0ab9 */ /* 0x000fe40000000a00 */
[----:B------:R-:W-:-:S04]  /*1060*/  UIMAD.WIDE.U32 UR4, UR7, UR10, URZ ;  /* 0x0000000a070472a5 */ /* 0x000fc8000f8e003f */
[----:B------:R-:W-:-:S04]  /*1070*/  @UP0 USHF.R.U32.HI UR40, URZ, UR11, UR5 ;  /* 0x0000000b3f280299 */ /* 0x000fc80008011605 */
[----:B------:R-:W-:-:S12]  /*1080*/  UIMAD UR4, UR40, UR6, URZ ;  /* 0x00000006280472a4 */ /* 0x000fd8000f8e023f */
.L_x_5790:
[----:B------:R-:W-:Y:S01]  /*1090*/  ULOP3.LUT UR5, URZ, UR40, URZ, 0x33, !UPT ;  /* 0x000000283f057292 */ /* 0x000fe2000f8e333f */
[----:B------:R-:W-:Y:S01]  /*10a0*/  CS2R R154, SRZ ;  /* 0x00000000009a7805 */ /* 0x000fe2000001ff00 */
        /* <DEDUP_REMOVED lines=10> */
[----:B------:R-:W-:Y:S01]  /*1150*/  UIADD3 UR4, UR7, -UR4, URZ ;  /* 0x8000000407047290 */ /* 0x000fe2000fffe03f */
[----:B------:R-:W-:Y:S01]  /*1160*/  CS2R R144, SRZ ;  /* 0x0000000000907805 */ /* 0x000fe2000001ff00 */
[----:B------:R-:W-:Y:S01]  /*1170*/  ULDC UR43, c[0x0][0xdb8] ;  /* 0x00036e00002b7ab9 */ /* 0x000fe20000000800 */
[----:B------:R-:W-:Y:S01]  /*1180*/  ULDC UR49, c[0x0][0x404] ;  /* 0x0001010000317ab9 */ /* 0x000fe20000000800 */
[----:B------:R-:W-:Y:S01]  /*1190*/  ULDC UR7, c[0x0][0x288] ;  /* 0x0000a20000077ab9 */ /* 0x000fe20000000800 */
[----:B------:R-:W-:Y:S01]  /*11a0*/  UISETP.NE.AND UP1, UPT, UR43, 0x1, UPT ;  /* 0x000000012b00788c */ /* 0x000fe2000bf25270 */
        /* <DEDUP_REMOVED lines=13> */
[----:B------:R-:W-:Y:S01]  /*1280*/  UISETP.NE.AND UP2, UPT, UR46, 0x1, UPT ;  /* 0x000000012e00788c */ /* 0x000fe2000bf45270 */
[----:B------:R-:W-:Y:S01]  /*1290*/  CS2R R130, SRZ ;  /* 0x0000000000827805 */ /* 0x000fe2000001ff00 */
[----:B------:R-:W-:Y:S01]  /*12a0*/  USHF.R.S32.HI UR7, URZ, 0x1f, UR6 ;  /* 0x0000001f3f077899 */ /* 0x000fe20008011406 */
[----:B------:R-:W-:Y:S01]  /*12b0*/  CS2R R128, SRZ ;  /* 0x0000000000807805 */ /* 0x000fe2000001ff00 */
[----:B------:R-:W-:Y:S01]  /*12c0*/  USHF.R.S32.HI UR9, URZ, 0x1f, UR8 ;  /* 0x0000001f3f097899 */ /* 0x000fe20008011408 */
[----:B------:R-:W-:Y:S01]  /*12d0*/  CS2R R126, SRZ ;  /* 0x00000000007e7805 */ /* 0x000fe2000001ff00 */
[----:B------:R-:W-:Y:S01]  /*12e0*/  @UP1 ULDC UR4, c[0x0][0xdbc] ;  /* 0x00036f0000041ab9 */ /* 0x000fe20000000800 */
[----:B------:R-:W-:Y:S01]  /*12f0*/  ULEA.HI UR7, UR7, UR6, URZ, 0x6 ;  /* 0x0000000607077291 */ /* 0x000fe2000f8f303f */
[----:B------:R-:W-:Y:S01]  /*1300*/  PLOP3.LUT P0, PT, PT, PT, UP2, 0x80, 0x0 ;  /* 0x000000000000781c */ /* 0x000fe20003f0f028 */
[----:B------:R-:W-:Y:S01]  /*1310*/  UIMAD.WIDE.U32 UR4, UR10, UR4, URZ ;  /* 0x000000040a0472a5 */ /* 0x000fe2000f8e003f */
[----:B------:R-:W-:Y:S01]  /*1320*/  CS2R R124, SRZ ;  /* 0x00000000007c7805 */ /* 0x000fe2000001ff00 */
[----:B------:R-:W-:Y:S01]  /*1330*/  ULEA.HI UR9, UR9, UR8, URZ, 0x6 ;  /* 0x0000000809097291 */ /* 0x000fe2000f8f303f */
[----:B------:R-:W-:Y:S01]  /*1340*/  CS2R R122, SRZ ;  /* 0x00000000007a7805 */ /* 0x000fe2000001ff00 */
[----:B------:R-:W-:Y:S01]  /*1350*/  @UP1 ULDC UR11, c[0x0][0xdc0] ;  /* 0x00037000000b1ab9 */ /* 0x000fe20000000800 */
[----:B------:R-:W-:Y:S01]  /*1360*/  UMOV UR44, UR10 ;  /* 0x0000000a002c7c82 */ /* 0x000fe20008000000 */
[----:B------:R-:W-:Y:S01]  /*1370*/  @UP1 USHF.R.U32.HI UR44, URZ, UR11, UR5 ;  /* 0x0000000b3f2c1299 */ /* 0x000fe20008011605 */
[----:B------:R-:W-:Y:S01]  /*1380*/  CS2R R120, SRZ ;  /* 0x0000000000787805 */ /* 0x000fe2000001ff00 */
[----:B------:R-:W-:Y:S01]  /*1390*/  USHF.R.S32.HI UR7, URZ, 0x6, UR7 ;  /* 0x000000063f077899 */ /* 0x000fe20008011407 */
[----:B------:R-:W-:Y:S01]  /*13a0*/  CS2R R118, SRZ ;  /* 0x0000000000767805 */ /* 0x000fe2000001ff00 */
[----:B------:R-:W-:Y:S01]  /*13b0*/  USHF.R.S32.HI UR9, URZ, 0x6, UR9 ;  /* 0x000000063f097899 */ /* 0x000fe20008011409 */
[----:B------:R-:W-:Y:S01]  /*13c0*/  CS2R R116, SRZ ;  /* 0x0000000000747805 */ /* 0x000fe2000001ff00 */
[----:B------:R-:W-:Y:S01]  /*13d0*/  UIADD3 UR4, -UR44, URZ, URZ ;  /* 0x0000003f2c047290 */ /* 0x000fe2000fffe13f */
[----:B------:R-:W-:Y:S01]  /*13e0*/  CS2R R170, SRZ ;  /* 0x0000000000aa7805 */ /* 0x000fe2000001ff00 */
[----:B------:R-:W-:Y:S01]  /*13f0*/  UISETP.LT.AND UP0, UPT, UR7, UR9, UPT ;  /* 0x000000090700728c */ /* 0x000fe2000bf01270 */
[----:B------:R-:W-:Y:S01]  /*1400*/  CS2R R112, SRZ ;  /* 0x0000000000707805 */ /* 0x000fe2000001ff00 */
[----:B------:R-:W-:Y:S01]  /*1410*/  UIMAD UR43, UR43, UR4, UR10 ;  /* 0x000000042b2b72a4 */ /* 0x000fe2000f8e020a */
[----:B------:R-:W-:Y:S01]  /*1420*/  CS2R R168, SRZ ;  /* 0x0000000000a87805 */ /* 0x000fe2000001ff00 */
[----:B------:R-:W-:Y:S01]  /*1430*/  USEL UR45, UR7, UR9, UP0 ;  /* 0x00000009072d7287 */ /* 0x000fe20008000000 */
        /* <DEDUP_REMOVED lines=42> */
[----:B------:R-:W-:Y:S06]  /*16e0*/  @!P0 BRA `(.L_x_5791) ;  /* 0x00000018005c8947 */ /* 0x000fec0003800000 */
[----:B------:R-:W-:Y:S01]  /*16f0*/  UISETP.GE.AND UP0, UPT, UR45, 0x1, UPT ;  /* 0x000000012d00788c */ /* 0x000fe2000bf06270 */
[----:B------:R-:W-:-:S05]  /*1700*/  PLOP3.LUT P0, PT, PT, PT, PT, 0x80, 0x0 ;  /* 0x000000000000781c */ /* 0x000fca0003f0f070 */
[----:B------:R-:W-:-:S13]  /*1710*/  PLOP3.LUT P1, PT, PT, PT, UP0, 0x80, 0x0 ;  /* 0x000000000000781c */ /* 0x000fda0003f2f008 */
[----:B------:R-:W-:Y:S05]  /*1720*/  @!P1 BRA `(.L_x_5792) ;  /* 0x0000007000cc9947 */ /* 0x000fea0003800000 */
        /* <DEDUP_REMOVED lines=14> */
.L_x_5793:
[----:B------:R-:W-:Y:S01]  /*1810*/  ULEA UR16, UR39, UR48, 0x3 ;  /* 0x0000003027107291 */ /* 0x000fe2000f8e183f */
[----:B------:R-:W-:-:S04]  /*1820*/  MOV R0, UR38 ;  /* 0x0000002600007c02 */ /* 0x000fc80008000f00 */
[----:B------:R-:W-:-:S04]  /*1830*/  SHF.L.U32 R0, R0, 0x1f, RZ ;  /* 0x0000001f00007819 */ /* 0x000fc800000006ff */
[----:B------:R-:W1:Y:S02]  /*1840*/  SYNCS.PHASECHK.TRANS64.TRYWAIT P0, [UR16+0x28c50], R0 ;  /* 0x028c5000ff0075a7 */ /* 0x000e640008000150 */
[----:B-1----:R-:W-:Y:S05]  /*1850*/  @!P0 BRA `(.L_x_5794) ;  /* 0x000000bc00708947 */ /* 0x002fea0003800000 */
.L_x_5900:
[----:B------:R-:W-:Y:S01]  /*1860*/  BAR.SYNC.DEFER_BLOCKING 0xe, 0x100 ;  /* 0x0384000000007b1d */ /* 0x000fe20000010000 */
[----:B------:R-:W-:Y:S01]  /*1870*/  UIADD3 UR4, UR48, 0x26800, URZ ;  /* 0x0002680030047890 */ /* 0x000fe2000fffe03f */
[----:B-1----:R-:W-:Y:S01]  /*1880*/  IMAD.U32 R0, RZ, RZ, UR16 ;  /* 0x00000010ff007e24 */ /* 0x002fe2000f8e00ff */
        /* <DEDUP_REMOVED lines=46> */
.L_x_5800:
[----:B------:R-:W-:Y:S01]  /*1b70*/  BAR.SYNC.DEFER_BLOCKING 0xe, 0x100 ;  /* 0x0384000000007b1d */ /* 0x000fe20000010000 */
[----:B-1----:R-:W-:Y:S01]  /*1b80*/  MOV R3, UR39 ;  /* 0x0000002700037c02 */ /* 0x002fe20008000f00 */
[----:B------:R-:W-:Y:S01]  /*1b90*/  UISETP.NE.AND UP1, UPT, UR47, 0x3, UPT ;  /* 0x000000032f00788c */ /* 0x000fe2000bf25270 */
[C---:B------:R-:W-:Y:S01]  /*1ba0*/  ISETP.GT.AND P1, PT, R0.reuse, RZ, PT ;  /* 0x000000ff0000720c */ /* 0x040fe20003f24270 */
[----:B------:R-:W-:Y:S01]  /*1bb0*/  UIADD3 UR39, UR39, 0x1, URZ ;  /* 0x0000000127277890 */ /* 0x000fe2000fffe03f */
[----:B------:R-:W-:Y:S01]  /*1bc0*/  IADD3 R0, R0, -0x1, RZ ;  /* 0xffffffff00007810 */ /* 0x000fe20007ffe0ff */
[----:B------:R-:W-:Y:S02]  /*1bd0*/  IMAD R3, R3, 0x40, R2 ;  /* 0x0000004003037824 */ /* 0x000fe400078e0202 */
[----:B------:R-:W-:Y:S01]  /*1be0*/  PLOP3.LUT P2, PT, PT, PT, UP1, 0x80, 0x0 ;  /* 0x000000000000781c */ /* 0x000fe20003f4f018 */
[----:B------:R-:W-:Y:S02]  /*1bf0*/  UISETP.NE.AND UP0, UPT, UR39, 0x2, UPT ;  /* 0x000000022700788c */ /* 0x000fe4000bf05270 */
[----:B------:R-:W-:-:S02]  /*1c00*/  LEA R3, R3, UR48, 0x2 ;  /* 0x0000003003037c11 */ /* 0x000fc4000f8e10ff */
        /* <DEDUP_REMOVED lines=135> */
.L_x_5796:
[----:B------:R-:W-:Y:S01]  /*2480*/  ULEA UR6, UR39, UR48, 0x3 ;  /* 0x0000003027067291 */ /* 0x000fe2000f8e183f */
[----:B------:R-:W-:-:S05]  /*2490*/  IMAD.U32 R3, RZ, RZ, UR38 ;  /* 0x00000026ff037e24 */ /* 0x000fca000f8e00ff */
[----:B------:R-:W-:-:S04]  /*24a0*/  SHF.L.U32 R3, R3, 0x1f, RZ ;  /* 0x0000001f03037819 */ /* 0x000fc800000006ff */
[----:B------:R1:W2:Y:S01]  /*24b0*/  SYNCS.PHASECHK.TRANS64.TRYWAIT P0, [UR6+0x28c50], R3 ;  /* 0x028c5003ff0075a7 */ /* 0x0002a20008000146 */
[----:B------:R-:W-:Y:S05]  /*24c0*/  @!P2 BRA `(.L_x_5797) ;  /* 0x000000000004a947 */ /* 0x000fea0003800000 */
[----:B------:R-:W-:Y:S01]  /*24d0*/  BPT.TRAP 0x1 ;  /* 0x000000040000795c */ /* 0x000fe20000300000 */
.L_x_5797:
[----:B--2---:R-:W-:Y:S05]  /*24e0*/  @P0 BRA `(.L_x_5798) ;  /* 0x0000000000080947 */ /* 0x004fea0003800000 */
[----:B------:R-:W2:Y:S02]  /*24f0*/  SYNCS.PHASECHK.TRANS64.TRYWAIT P0, [UR6+0x28c50], R3 ;  /* 0x028c5003ff0075a7 */ /* 0x000ea40008000146 */
[----:B--2---:R-:W-:Y:S05]  /*2500*/  @!P0 BRA `(.L_x_5799) ;  /* 0x000000b0005c8947 */ /* 0x004fea0003800000 */
.L_x_5798:
        /* <DEDUP_REMOVED lines=37> */
.L_x_5795:
[----:B------:R-:W-:Y:S01]  /*2760*/  BAR.SYNC.DEFER_BLOCKING 0xe, 0x100 ;  /* 0x0384000000007b1d */ /* 0x000fe20000010000 */
[----:B-1----:R-:W-:Y:S01]  /*2770*/  MOV R3, UR39 ;  /* 0x0000002700037c02 */ /* 0x002fe20008000f00 */
[----:B------:R-:W-:Y:S01]  /*2780*/  UIADD3 UR39, UR39, 0x1, URZ ;  /* 0x0000000127277890 */ /* 0x000fe2000fffe03f */
[----:B------:R-:W-:Y:S01]  /*2790*/  PLOP3.LUT P0, PT, PT, PT, PT, 0x8, 0x0 ;  /* 0x000000000000781c */ /* 0x000fe20003f0e170 */
[----:B------:R-:W-:Y:S01]  /*27a0*/  IMAD.MOV.U32 R155, RZ, RZ, RZ ;  /* 0x000000ffff9b7224 */ /* 0x000fe200078e00ff */
[----:B------:R-:W-:Y:S01]  /*27b0*/  MOV R156, RZ ;  /* 0x000000ff009c7202 */ /* 0x000fe20000000f00 */
[----:B------:R-:W-:Y:S01]  /*27c0*/  IMAD R0, R3, 0x40, R2 ;  /* 0x0000004003007824 */ /* 0x000fe200078e0202 */
[----:B------:R-:W-:-:S04]  /*27d0*/  UISETP.NE.AND UP0, UPT, UR39, 0x2, UPT ;  /* 0x000000022700788c */ /* 0x000fc8000bf05270 */
        /* <DEDUP_REMOVED lines=136> */
.L_x_5791:
[----:B------:R-:W-:Y:S01]  /*3060*/  UISETP.GE.AND UP0, UPT, UR45, 0x1, UPT ;  /* 0x000000012d00788c */ /* 0x000fe2000bf06270 */
[----:B------:R-:W-:-:S05]  /*3070*/  PLOP3.LUT P0, PT, PT, PT, PT, 0x80, 0x0 ;  /* 0x000000000000781c */ /* 0x000fca0003f0f070 */
[----:B------:R-:W-:-:S13]  /*3080*/  PLOP3.LUT P1, PT, PT, PT, UP0, 0x80, 0x0 ;  /* 0x000000000000781c */ /* 0x000fda0003f2f008 */
[----:B------:R-:W-:Y:S05]  /*3090*/  @!P1 BRA `(.L_x_5792) ;  /* 0x0000005800709947 */ /* 0x000fea0003800000 */
        /* <DEDUP_REMOVED lines=18> */
[----:B------:R1:W2:Y:S01]  /*31c0*/  LDC.64 R14, c[0x4][R0] ;  /* 0x01000000000e7b82 */ /* 0x0002a20000000a00 */
[----:B------:R-:W-:Y:S01]  /*31d0*/  IMAD.U32 R5, RZ, RZ, UR5 ;  /* 0x00000005ff057e24 */ /* 0x000fe2000f8e00ff */
[----:B------:R-:W-:Y:S01]  /*31e0*/  ULDC.64 UR4, c[0x4][0x110] ;  /* 0x0100440000047ab9 */ /* 0x000fe20000000a00 */
[----:B------:R-:W-:Y:S01]  /*31f0*/  MOV R10, UR6 ;  /* 0x00000006000a7c02 */ /* 0x000fe20008000f00 */
[----:B------:R-:W-:Y:S01]  /*3200*/  IMAD.U32 R7, RZ, RZ, UR5 ;  /* 0x00000005ff077e24 */ /* 0x000fe2000f8e00ff */
[----:B------:R-:W-:Y:S01]  /*3210*/  MOV R6, UR4 ;  /* 0x0000000400067c02 */ /* 0x000fe20008000f00 */
[----:B------:R-:W-:Y:S01]  /*3220*/  IMAD.U32 R11, RZ, RZ, UR7 ;  /* 0x00000007ff0b7e24 */ /* 0x000fe2000f8e00ff */
[----:B------:R-:W-:Y:S01]  /*3230*/  MOV R8, 0x70 ;  /* 0x0000007000087802 */ /* 0x000fe20000000f00 */
[----:B------:R-:W-:Y:S01]  /*3240*/  IMAD.MOV.U32 R12, RZ, RZ, 0x1 ;  /* 0x00000001ff0c7424 */ /* 0x000fe200078e00ff */
[----:B-1----:R-:W-:-:S07]  /*3250*/  MOV R13, RZ ;  /* 0x000000ff000d7202 */ /* 0x002fce0000000f00 */
[----:B------:R-:W-:-:S07]  /*3260*/  LEPC R20, `(.L_x_5801) ;  /* 0x000000001014794e */ /* 0x000fce0000000000 */
[----:B--2---:R-:W-:Y:S05]  /*3270*/  CALL.ABS.NOINC R14 ;  /* 0x000000000e007343 */ /* 0x004fea0003c00000 */
.L_x_5801:
        /* <DEDUP_REMOVED lines=9> */
.L_x_5901:
[----:B------:R-:W-:Y:S05]  /*3310*/  @!P0 BRA `(.L_x_5803) ;  /* 0x0000000000048947 */ /* 0x000fea0003800000 */
[----:B------:R-:W-:Y:S01]  /*3320*/  BPT.TRAP 0x1 ;  /* 0x000000040000795c */ /* 0x000fe20000300000 */
.L_x_5803:
[----:B------:R-:W-:Y:S01]  /*3330*/  IMAD.U32 R7, RZ, RZ, UR39 ;  /* 0x00000027ff077e24 */ /* 0x000fe2000f8e00ff */
[----:B------:R-:W-:-:S04]  /*3340*/  MOV R8, UR38 ;  /* 0x0000002600087c02 */ /* 0x000fc80008000f00 */
[----:B------:R-:W-:Y:S02]  /*3350*/  LEA R7, R7, UR48, 0x3 ;  /* 0x0000003007077c11 */ /* 0x000fe4000f8e18ff */
[----:B------:R-:W-:-:S04]  /*3360*/  SHF.L.U32 R8, R8, 0x1f, RZ ;  /* 0x0000001f08087819 */ /* 0x000fc800000006ff */
[----:B------:R2:W3:Y:S01]  /*3370*/  SYNCS.PHASECHK.TRANS64.TRYWAIT P1, [R7+URZ+0x28c30], R8 ;  /* 0x028c3008070075a7 */ /* 0x0004e2000802017f */
[----:B------:R-:W-:Y:S05]  /*3380*/  @!P0 BRA `(.L_x_5804) ;  /* 0x0000000000048947 */ /* 0x000fea0003800000 */
[----:B------:R-:W-:Y:S01]  /*3390*/  BPT.TRAP 0x1 ;  /* 0x000000040000795c */ /* 0x000fe20000300000 */
.L_x_5804:
[----:B---3--:R-:W-:Y:S05]  /*33a0*/  @P1 BRA `(.L_x_5805) ;  /* 0x0000000000081947 */ /* 0x008fea0003800000 */
[----:B------:R-:W3:Y:S02]  /*33b0*/  SYNCS.PHASECHK.TRANS64.TRYWAIT P1, [R7+URZ+0x28c30], R8 ;  /* 0x028c3008070075a7 */ /* 0x000ee4000802017f */
[----:B---3--:R-:W-:Y:S05]  /*33c0*/  @!P1 BRA `(.L_x_5806) ;  /* 0x000000a000dc9947 */ /* 0x008fea0003800000 */
.L_x_5805:
[----:B-1----:R-:W1:Y:S01]  /*33d0*/  S2R R0, SR_TID.X ;  /* 0x0000000000007919 */ /* 0x002e620000002100 */
[----:B------:R-:W-:-:S04]  /*33e0*/  UIADD3 UR4, UR48, 0x22400, URZ ;  /* 0x0002240030047890 */ /* 0x000fc8000fffe03f */
[----:B------:R-:W-:-:S04]  /*33f0*/  USHF.R.U32.HI UR4, URZ, 0x4, UR4 ;  /* 0x000000043f047899 */ /* 0x000fc80008011604 */
[----:B------:R-:W-:Y:S01]  /*3400*/  ULOP3.LUT UR4, UR4, 0x3fff, URZ, 0xc0, !UPT ;  /* 0x00003fff04047892 */ /* 0x000fe2000f8ec03f */
[----:B-1----:R-:W-:-:S05]  /*3410*/  LOP3.LUT R3, R0, 0x7f, RZ, 0xc0, !PT ;  /* 0x0000007f00037812 */ /* 0x002fca00078ec0ff */
[----:B------:R-:W-:Y:S01]  /*3420*/  IMAD.U32 R0, RZ, RZ, UR4 ;  /* 0x00000004ff007e24 */ /* 0x000fe2000f8e00ff */
[----:B------:R-:W-:Y:S05]  /*3430*/  WARPSYNC.ALL ;  /* 0x0000000000007948 */ /* 0x000fea0003800000 */
[----:B------:R-:W-:Y:S02]  /*3440*/  ISETP.NE.AND P1, PT, R3, RZ, PT ;  /* 0x000000ff0300720c */ /* 0x000fe40003f25270 */
[----:B------:R-:W-:-:S04]  /*3450*/  LOP3.LUT R0, R0, 0x10000, RZ, 0xfc, !PT ;  /* 0x0001000000007812 */ /* 0x000fc800078efcff */
[----:B------:R-:W-:Y:S01]  /*3460*/  R2UR UR18, R0 ;  /* 0x00000000001272ca */ /* 0x000fe200000e0000 */
[----:B------:R-:W-:Y:S01]  /*3470*/  UIADD3 UR4, UR48, 0x20400, URZ ;  /* 0x0002040030047890 */ /* 0x000fe2000fffe03f */
[----:B------:R-:W-:Y:S01]  /*3480*/  WARPGROUP.ARRIVE ;  /* 0x00000000000079c5 */ /* 0x000fe20000000000 */
[----:B------:R-:W-:Y:S01]  /*3490*/  UMOV UR19, 0x40000040 ;  /* 0x4000004000137882 */ /* 0x000fe20000000000 */
[----:B------:R-:W-:Y:S01]  /*34a0*/  UMOV UR17, 0x40000040 ;  /* 0x4000004000117882 */ /* 0x000fe20000000000 */
[----:B------:R-:W-:Y:S01]  /*34b0*/  USHF.R.U32.HI UR4, URZ, 0x4, UR4 ;  /* 0x000000043f047899 */ /* 0x000fe20008011604 */
[----:B------:R-:W-:Y:S01]  /*34c0*/  VIADD R5, R2, UR42 ;  /* 0x0000002a02057c36 */ /* 0x000fe20008000000 */
[----:B------:R-:W-:Y:S01]  /*34d0*/  UMOV UR7, 0x40000040 ;  /* 0x4000004000077882 */ /* 0x000fe20000000000 */
[----:B------:R-:W-:Y:S01]  /*34e0*/  UMOV UR5, 0x40000040 ;  /* 0x4000004000057882 */ /* 0x000fe20000000000 */
        /* <DEDUP_REMOVED lines=16> */
[----:B------:R-:W-:Y:S01]  /*35f0*/  HGMMA.64x64x16.F32.BF16 R24, gdesc[UR4], R24, gsb0 ;  /* 0x00e00000041879f0 */ /* 0x000fe20008001818 */
[----:B------:R-:W-:Y:S02]  /*3600*/  UMOV UR6, 0xffffffc0 ;  /* 0xffffffc000067882 */ /* 0x000fe40000000000 */
[----:B------:R-:W-:-:S04]  /*3610*/  UIMAD UR6, UR45, UR6, 0x40 ;  /* 0x000000402d0674a4 */ /* 0x000fc8000f8e0206 */
[----:B------:R-:W-:Y:S01]  /*3620*/  UIADD3 UR7, UR6, 0x1, URZ ;  /* 0x0000000106077890 */ /* 0x000fe2000fffe03f */
[----:B------:R-:W-:Y:S02]  /*3630*/  WARPGROUP.DEPBAR.LE gsb0, 0x0 ;  /* 0x00008000000079c5 */ /* 0x000fe40000010000 */
[----:B------:R-:W-:-:S06]  /*3640*/  WARPGROUP.ARRIVE ;  /* 0x00000000000079c5 */ /* 0x000fcc0000000000 */
[----:B------:R-:W-:Y:S01]  /*3650*/  HGMMA.64x64x16.F32.BF16 R24, gdesc[UR8], R24, gsb0 ;  /* 0x00e00000081879f0 */ /* 0x000fe20008001818 */
[----:B------:R-:W-:Y:S02]  /*3660*/  ULDC UR10, c[0x0][0x988] ;  /* 0x00026200000a7ab9 */ /* 0x000fe40000000800 */
[----:B------:R-:W-:Y:S02]  /*3670*/  WARPGROUP.DEPBAR.LE gsb0, 0x0 ;  /* 0x00008000000079c5 */ /* 0x000fe40000010000 */
[----:B------:R-:W-:-:S06]  /*3680*/  WARPGROUP.ARRIVE ;  /* 0x00000000000079c5 */ /* 0x000fcc0000000000 */
[----:B------:R-:W-:Y:S01]  /*3690*/  HGMMA.64x64x16.F32.BF16 R24, gdesc[UR12], R24, gsb0 ;  /* 0x00e000000c1879f0 */ /* 0x000fe20008001818 */
[----:B------:R-:W-:Y:S01]  /*36a0*/  ULDC UR14, c[0x0][0x2e0] ;  /* 0x0000b800000e7ab9 */ /* 0x000fe20000000800 */
[----:B------:R-:W-:Y:S01]  /*36b0*/  ULDC UR15, c[0x0][0x288] ;  /* 0x0000a200000f7ab9 */ /* 0x000fe20000000800 */
[----:B------:R-:W-:Y:S01]  /*36c0*/  UIMAD UR7, UR49, UR14, UR7 ;  /* 0x0000000e310772a4 */ /* 0x000fe2000f8e0207 */
[----:B------:R-:W-:Y:S01]  /*36d0*/  MOV R3, UR15 ;  /* 0x0000000f00037c02 */ /* 0x000fe20008000f00 */
[----:B------:R-:W-:-:S04]  /*36e0*/  UIMAD UR6, UR49, UR14, UR6 ;  /* 0x0000000e310672a4 */ /* 0x000fc8000f8e0206 */
[----:B------:R-:W-:Y:S02]  /*36f0*/  IADD3 R4, -R3, UR7, -R16 ;  /* 0x0000000703047c10 */ /* 0x000fe4000fffe910 */
[----:B------:R-:W-:Y:S02]  /*3700*/  IADD3 R3, -R16, UR6, RZ ;  /* 0x0000000610037c10 */ /* 0x000fe4000fffe1ff */
[----:B------:R-:W-:-:S04]  /*3710*/  IADD3 R6, R4, 0x8, R5 ;  /* 0x0000000804067810 */ /* 0x000fc80007ffe005 */
[----:B------:R-:W-:Y:S02]  /*3720*/  VIMNMX R6, R3, R6, PT ;  /* 0x0000000603067248 */ /* 0x000fe40003fe0100 */
[----:B------:R-:W-:Y:S02]  /*3730*/  VIADDMNMX R3, R5, R4, R3, PT ;  /* 0x0000000405037246 */ /* 0x000fe40003800103 */
[C---:B------:R-:W-:Y:S02]  /*3740*/  ISETP.GT.AND P2, PT, R6.reuse, RZ, PT ;  /* 0x000000ff0600720c */ /* 0x040fe40003f44270 */
[C---:B------:R-:W-:Y:S02]  /*3750*/  ISETP.GT.AND P3, PT, R6.reuse, 0x1, PT ;  /* 0x000000010600780c */ /* 0x040fe40003f64270 */
[----:B------:R-:W-:Y:S01]  /*3760*/  ISETP.GT.AND P4, PT, R6, 0x8, PT ;  /* 0x000000080600780c */ /* 0x000fe20003f84270 */
[----:B------:R-:W-:Y:S02]  /*3770*/  WARPGROUP.DEPBAR.LE gsb0, 0x0 ;  /* 0x00008000000079c5 */ /* 0x000fe40000010000 */
[----:B------:R-:W-:-:S02]  /*3780*/  FSEL R26, R26, -INF , P2 ;  /* 0xff8000001a1a7808 */ /* 0x000fc40001000000 */
[----:B------:R-:W-:Y:S02]  /*3790*/  FSEL R27, R27, -INF , P3 ;  /* 0xff8000001b1b7808 */ /* 0x000fe40001800000 */
        /* <DEDUP_REMOVED lines=39> */
[----:B------:R-:W-:Y:S02]  /*3a10*/  FSEL R55, R55, -INF , P2 ;  /* 0xff80000037377808 */ /* 0x000fe40001000000 */
[----:B------:R-:W-:-:S02]  /*3a20*/  FMNMX.FTZ R6, R54, R9, !PT ;  /* 0x0000000936067209 */ /* 0x000fc40007810000 */
[----:B------:R-:W-:Y:S02]  /*3a30*/  ISETP.GT.AND P2, PT, R3, RZ, PT ;  /* 0x000000ff0300720c */ /* 0x000fe40003f44270 */
[----:B------:R-:W-:Y:S02]  /*3a40*/  FMNMX.FTZ R6, R55, R6, !PT ;  /* 0x0000000637067209 */ /* 0x000fe40007810000 */
[C---:B------:R-:W-:Y:S02]  /*3a50*/  ISETP.GT.AND P3, PT, R3.reuse, 0x1, PT ;  /* 0x000000010300780c */ /* 0x040fe40003f64270 */
[----:B------:R-:W-:Y:S01]  /*3a60*/  ISETP.GT.AND P4, PT, R3, 0x8, PT ;  /* 0x000000080300780c */ /* 0x000fe20003f84270 */
[----:B------:R-:W1:Y:S01]  /*3a70*/  SHFL.BFLY PT, R9, R6, 0x2, 0x1f ;  /* 0x0c401f0006097f89 */ /* 0x000e6200000e0000 */
[----:B------:R-:W-:Y:S02]  /*3a80*/  FSEL R24, R24, -INF , P2 ;  /* 0xff80000018187808 */ /* 0x000fe40001000000 */
[----:B------:R-:W-:-:S02]  /*3a90*/  FSEL R25, R25, -INF , P3 ;  /* 0xff80000019197808 */ /* 0x000fc40001800000 */
[C---:B------:R-:W-:Y:S02]  /*3aa0*/  ISETP.GT.AND P2, PT, R3.reuse, 0x9, PT ;  /* 0x000000090300780c */ /* 0x040fe40003f44270 */
        /* <DEDUP_REMOVED lines=14> */
[----:B-1----:R-:W-:Y:S02]  /*3b90*/  FMNMX.FTZ R9, R6, R9, !PT ;  /* 0x0000000906097209 */ /* 0x002fe40007810000 */
[----:B------:R-:W-:Y:S02]  /*3ba0*/  ISETP.GT.AND P3, PT, R3, 0x20, PT ;  /* 0x000000200300780c */ /* 0x000fe40003f64270 */
[----:B------:R-:W-:Y:S01]  /*3bb0*/  FSEL R37, R37, -INF , P2 ;  /* 0xff80000025257808 */ /* 0x000fe20001000000 */
[----:B------:R-:W1:Y:S01]  /*3bc0*/  SHFL.BFLY PT, R10, R9, 0x1, 0x1f ;  /* 0x0c201f00090a7f89 */ /* 0x000e6200000e0000 */
        /* <DEDUP_REMOVED lines=22> */
[----:B------:R-:W-:Y:S02]  /*3d30*/  FSEL R53, R53, -INF , P3 ;  /* 0xff80000035357808 */ /* 0x000fe40001800000 */
[----:B------:R-:W-:Y:S02]  /*3d40*/  FMNMX.FTZ R6, R52, R3, !PT ;  /* 0x0000000334067209 */ /* 0x000fe40007810000 */
[----:B-1----:R-:W-:-:S02]  /*3d50*/  FMNMX.FTZ R4, R9, R10, !PT ;  /* 0x0000000a09047209 */ /* 0x002fc40007810000 */
[----:B------:R-:W-:Y:S02]  /*3d60*/  FMNMX.FTZ R6, R53, R6, !PT ;  /* 0x0000000635067209 */ /* 0x000fe40007810000 */
[C---:B------:R-:W-:Y:S01]  /*3d70*/  FSETP.NEU.FTZ.AND P5, PT, R4.reuse, -INF , PT ;  /* 0xff8000000400780b */ /* 0x040fe20003fbd000 */
[----:B------:R-:W-:Y:S02]  /*3d80*/  FMUL.FTZ R9, R4, UR10 ;  /* 0x0000000a04097c20 */ /* 0x000fe40008410000 */
[----:B------:R-:W1:Y:S03]  /*3d90*/  SHFL.BFLY PT, R3, R6, 0x2, 0x1f ;  /* 0x0c401f0006037f89 */ /* 0x000e6600000e0000 */
        /* <DEDUP_REMOVED lines=15> */
[----:B------:R-:W4:Y:S01]  /*3e90*/  MUFU.EX2 R27, R27 ;  /* 0x0000001b001b7308 */ /* 0x000f220000000800 */
[--C-:B------:R-:W-:Y:S01]  /*3ea0*/  FFMA.FTZ R51, R51, UR10, -R9.reuse ;  /* 0x0000000a33337c23 */ /* 0x100fe20008010809 */
[----:B-1----:R-:W-:Y:S01]  /*3eb0*/  FMNMX.FTZ R5, R6, R3, !PT ;  /* 0x0000000306057209 */ /* 0x002fe20007810000 */
[--C-:B------:R-:W-:Y:S01]  /*3ec0*/  FFMA.FTZ R54, R54, UR10, -R9.reuse ;  /* 0x0000000a36367c23 */ /* 0x100fe20008010809 */
[----:B------:R-:W-:-:S03]  /*3ed0*/  FFMA.FTZ R9, R55, UR10, -R9 ;  /* 0x0000000a37097c23 */ /* 0x000fc60008010809 */
[----:B------:R-:W1:Y:S01]  /*3ee0*/  SHFL.BFLY PT, R6, R5, 0x1, 0x1f ;  /* 0x0c201f0005067f89 */ /* 0x000e6200000e0000 */
[----:B------:R-:W-:Y:S08]  /*3ef0*/  MUFU.EX2 R30, R30 ;  /* 0x0000001e001e7308 */ /* 0x000ff00000000800 */
[----:B------:R-:W5:Y:S01]  /*3f00*/  MUFU.EX2 R31, R31 ;  /* 0x0000001f001f7308 */ /* 0x000f620000000800 */
[----:B----4-:R-:W-:-:S07]  /*3f10*/  F2FP.BF16.F32.PACK_AB R153, R27, R26 ;  /* 0x0000001a1b99723e */ /* 0x010fce00000010ff */
[----:B------:R-:W4:Y:S01]  /*3f20*/  MUFU.EX2 R34, R34 ;  /* 0x0000002200227308 */ /* 0x000f220000000800 */
[----:B-1----:R-:W-:-:S07]  /*3f30*/  FMNMX.FTZ R3, R5, R6, !PT ;  /* 0x0000000605037209 */ /* 0x002fce0007810000 */
[----:B------:R-:W1:Y:S01]  /*3f40*/  MUFU.EX2 R35, R35 ;  /* 0x0000002300237308 */ /* 0x000e620000000800 */
[----:B-----5:R-:W-:Y:S02]  /*3f50*/  F2FP.BF16.F32.PACK_AB R155, R31, R30 ;  /* 0x0000001e1f9b723e */ /* 0x020fe400000010ff */
[C---:B------:R-:W-:Y:S01]  /*3f60*/  FSETP.NEU.FTZ.AND P2, PT, R3.reuse, -INF , PT ;  /* 0xff8000000300780b */ /* 0x040fe20003f5d000 */
[----:B------:R-:W-:-:S04]  /*3f70*/  FMUL.FTZ R5, R3, UR10 ;  /* 0x0000000a03057c20 */ /* 0x000fc80008410000 */
[----:B------:R-:W-:Y:S01]  /*3f80*/  MUFU.EX2 R38, R38 ;  /* 0x0000002600267308 */ /* 0x000fe20000000800 */
[----:B------:R-:W-:Y:S01]  /*3f90*/  FSEL R6, R5, RZ, P2 ;  /* 0x000000ff05067208 */ /* 0x000fe20001000000 */
[----:B------:R-:W-:-:S04]  /*3fa0*/  FADD.FTZ R5, R26, R27 ;  /* 0x0000001b1a057221 */ /* 0x000fc80000010000 */
        /* <DEDUP_REMOVED lines=8> */
[----:B------:R-:W-:Y:S01]  /*4030*/  FADD.FTZ R10, R30, R5 ;  /* 0x000000051e0a7221 */ /* 0x000fe20000010000 */
[----:B------:R-:W-:Y:S01]  /*4040*/  @!P1 IADD3 R5, R7, 0x28c40, RZ ;  /* 0x00028c4007059810 */ /* 0x000fe20007ffe0ff */
[--C-:B------:R-:W-:Y:S01]  /*4050*/  FFMA.FTZ R37, R37, UR10, -R6.reuse ;  /* 0x0000000a25257c23 */ /* 0x100fe20008010806 */
[----:B------:R-:W-:Y:S01]  /*4060*/  FFMA.FTZ R40, R40, UR10, -R6 ;  /* 0x0000000a28287c23 */ /* 0x000fe20008010806 */
[----:B------:R-:W-:Y:S01]  /*4070*/  FADD.FTZ R13, R31, R10 ;  /* 0x0000000a1f0d7221 */ /* 0x000fe20000010000 */
[----:B------:R-:W-:Y:S01]  /*4080*/  @!P1 PRMT R5, RZ, 0x654, R5 ;  /* 0x00000654ff059816 */ /* 0x000fe20000000005 */
[----:B------:R-:W5:Y:S01]  /*4090*/  MUFU.EX2 R25, R25 ;  /* 0x0000001900197308 */ /* 0x000f620000000800 */
[--C-:B------:R-:W-:Y:S01]  /*40a0*/  FFMA.FTZ R41, R41, UR10, -R6.reuse ;  /* 0x0000000a29297c23 */ /* 0x100fe20008010806 */
[----:B----4-:R-:W-:Y:S01]  /*40b0*/  FADD.FTZ R12, R34, R13 ;  /* 0x0000000d220c7221 */ /* 0x010fe20000010000 */
[----:B------:R4:W-:Y:S01]  /*40c0*/  @!P1 SYNCS.ARRIVE.TRANS64.RED.A1T0 RZ, [R5+URZ], RZ ;  /* 0x000000ff05ff99a7 */ /* 0x0009e2000810043f */
[--C-:B------:R-:W-:Y:S01]  /*40d0*/  FFMA.FTZ R44, R44, UR10, -R6.reuse ;  /* 0x0000000a2c2c7c23 */ /* 0x100fe20008010806 */
[--C-:B------:R-:W-:Y:S01]  /*40e0*/  FFMA.FTZ R45, R45, UR10, -R6.reuse ;  /* 0x0000000a2d2d7c23 */ /* 0x100fe20008010806 */
[--C-:B------:R-:W-:Y:S01]  /*40f0*/  FFMA.FTZ R48, R48, UR10, -R6.reuse ;  /* 0x0000000a30307c23 */ /* 0x100fe20008010806 */
[--C-:B------:R-:W-:Y:S01]  /*4100*/  FFMA.FTZ R49, R49, UR10, -R6.reuse ;  /* 0x0000000a31317c23 */ /* 0x100fe20008010806 */
[----:B------:R-:W2:Y:S01]  /*4110*/  MUFU.EX2 R28, R28 ;  /* 0x0000001c001c7308 */ /* 0x000ea20000000800 */
[--C-:B------:R-:W-:Y:S01]  /*4120*/  FFMA.FTZ R52, R52, UR10, -R6.reuse ;  /* 0x0000000a34347c23 */ /* 0x100fe20008010806 */
[----:B------:R-:W-:Y:S01]  /*4130*/  FFMA.FTZ R6, R53, UR10, -R6 ;  /* 0x0000000a35067c23 */ /* 0x000fe20008010806 */
[----:B-1----:R-:W-:-:S05]  /*4140*/  F2FP.BF16.F32.PACK_AB R157, R35, R34 ;  /* 0x00000022239d723e */ /* 0x002fca00000010ff */
[----:B------:R-:W4:Y:S01]  /*4150*/  MUFU.EX2 R29, R29 ;  /* 0x0000001d001d7308 */ /* 0x000f220000000800 */
[----:B-----5:R-:W-:Y:S01]  /*4160*/  FADD.FTZ R11, R24, R25 ;  /* 0x00000019180b7221 */ /* 0x020fe20000010000 */
[----:B------:R-:W-:-:S06]  /*4170*/  F2FP.BF16.F32.PACK_AB R152, R25, R24 ;  /* 0x000000181998723e */ /* 0x000fcc00000010ff */
[----:B------:R-:W1:Y:S01]  /*4180*/  MUFU.EX2 R32, R32 ;  /* 0x0000002000207308 */ /* 0x000e620000000800 */
[----:B--2---:R-:W-:Y:S01]  /*4190*/  FADD.FTZ R10, R28, R11 ;  /* 0x0000000b1c0a7221 */ /* 0x004fe20000010000 */
[----:B------:R-:W-:-:S04]  /*41a0*/  FADD.FTZ R11, R35, R12 ;  /* 0x0000000c230b7221 */ /* 0x000fc80000010000 */
[----:B------:R-:W-:Y:S02]  /*41b0*/  FADD.FTZ R12, R38, R11 ;  /* 0x0000000b260c7221 */ /* 0x000fe40000010000 */
[----:B------:R-:W2:Y:S01]  /*41c0*/  MUFU.EX2 R33, R33 ;  /* 0x0000002100217308 */ /* 0x000ea20000000800 */
[C---:B----4-:R-:W-:Y:S01]  /*41d0*/  FADD.FTZ R5, R29.reuse, R10 ;  /* 0x0000000a1d057221 */ /* 0x050fe20000010000 */
[----:B------:R-:W-:Y:S01]  /*41e0*/  F2FP.BF16.F32.PACK_AB R154, R29, R28 ;  /* 0x0000001c1d9a723e */ /* 0x000fe200000010ff */
[----:B------:R-:W-:Y:S06]  /*41f0*/  BAR.SYNC.DEFER_BLOCKING 0xf, 0x100 ;  /* 0x03c4000000007b1d */ /* 0x000fec0000010000 */
[----:B------:R-:W4:Y:S01]  /*4200*/  MUFU.EX2 R39, R39 ;  /* 0x0000002700277308 */ /* 0x000f220000000800 */
[----:B-1----:R-:W-:-:S07]  /*4210*/  FADD.FTZ R10, R32, R5 ;  /* 0x00000005200a7221 */ /* 0x002fce0000010000 */
[----:B------:R-:W1:Y:S01]  /*4220*/  MUFU.EX2 R36, R36 ;  /* 0x0000002400247308 */ /* 0x000e620000000800 */
[C---:B--2---:R-:W-:Y:S01]  /*4230*/  FADD.FTZ R5, R33.reuse, R10 ;  /* 0x0000000a21057221 */ /* 0x044fe20000010000 */
[----:B------:R-:W-:-:S06]  /*4240*/  F2FP.BF16.F32.PACK_AB R156, R33, R32 ;  /* 0x00000020219c723e */ /* 0x000fcc00000010ff */
[----:B------:R-:W2:Y:S01]  /*4250*/  MUFU.EX2 R42, R42 ;  /* 0x0000002a002a7308 */ /* 0x000ea20000000800 */
[C---:B----4-:R-:W-:Y:S01]  /*4260*/  FADD.FTZ R11, R39.reuse, R12 ;  /* 0x0000000c270b7221 */ /* 0x050fe20000010000 */
[----:B------:R-:W-:Y:S01]  /*4270*/  F2FP.BF16.F32.PACK_AB R159, R39, R38 ;  /* 0x00000026279f723e */ /* 0x000fe200000010ff */
[----:B------:R4:W-:Y:S05]  /*4280*/  STSM.16.M88.4 [R18+0x26800], R152 ;  /* 0x0268009812007844 */ /* 0x0009ea0000000200 */
[----:B------:R-:W5:Y:S01]  /*4290*/  MUFU.EX2 R37, R37 ;  /* 0x0000002500257308 */ /* 0x000f620000000800 */
[----:B-1----:R-:W-:-:S07]  /*42a0*/  FADD.FTZ R10, R36, R5 ;  /* 0x00000005240a7221 */ /* 0x002fce0000010000 */
[----:B------:R-:W1:Y:S01]  /*42b0*/  MUFU.EX2 R40, R40 ;  /* 0x0000002800287308 */ /* 0x000e620000000800 */
[----:B--2---:R-:W-:-:S07]  /*42c0*/  FADD.FTZ R12, R42, R11 ;  /* 0x0000000b2a0c7221 */ /* 0x004fce0000010000 */
[----:B------:R-:W2:Y:S01]  /*42d0*/  MUFU.EX2 R43, R43 ;  /* 0x0000002b002b7308 */ /* 0x000ea20000000800 */
[C---:B-----5:R-:W-:Y:S01]  /*42e0*/  FADD.FTZ R11, R37.reuse, R10 ;  /* 0x0000000a250b7221 */ /* 0x060fe20000010000 */
[----:B------:R-:W-:-:S05]  /*42f0*/  F2FP.BF16.F32.PACK_AB R158, R37, R36 ;  /* 0x00000024259e723e */ /* 0x000fca00000010ff */
[----:B------:R4:W-:Y:S01]  /*4300*/  STSM.16.M88.4 [R23], R156 ;  /* 0x0000009c17007844 */ /* 0x0009e20000000200 */
[----:B------:R-:W5:Y:S01]  /*4310*/  MUFU.EX2 R41, R41 ;  /* 0x0000002900297308 */ /* 0x000f620000000800 */
[----:B-1----:R-:W-:-:S07]  /*4320*/  FADD.FTZ R10, R40, R11 ;  /* 0x0000000b280a7221 */ /* 0x002fce0000010000 */
[----:B------:R-:W1:Y:S01]  /*4330*/  MUFU.EX2 R46, R46 ;  /* 0x0000002e002e7308 */ /* 0x000e620000000800 */
[C---:B--2---:R-:W-:Y:S01]  /*4340*/  FADD.FTZ R13, R43.reuse, R12 ;  /* 0x0000000c2b0d7221 */ /* 0x044fe20000010000 */
[----:B------:R-:W-:-:S06]  /*4350*/  F2FP.BF16.F32.PACK_AB R161, R43, R42 ;  /* 0x0000002a2ba1723e */ /* 0x000fcc00000010ff */
[----:B------:R-:W-:Y:S01]  /*4360*/  MUFU.EX2 R44, R44 ;  /* 0x0000002c002c7308 */ /* 0x000fe20000000800 */
[C---:B-----5:R-:W-:Y:S01]  /*4370*/  FADD.FTZ R11, R41.reuse, R10 ;  /* 0x0000000a290b7221 */ /* 0x060fe20000010000 */
[----:B------:R-:W-:-:S06]  /*4380*/  F2FP.BF16.F32.PACK_AB R160, R41, R40 ;  /* 0x0000002829a0723e */ /* 0x000fcc00000010ff */
[----:B------:R-:W2:Y:S01]  /*4390*/  MUFU.EX2 R47, R47 ;  /* 0x0000002f002f7308 */ /* 0x000ea20000000800 */
[----:B-1----:R-:W-:-:S07]  /*43a0*/  FADD.FTZ R10, R46, R13 ;  /* 0x0000000d2e0a7221 */ /* 0x002fce0000010000 */
[----:B------:R-:W1:Y:S08]  /*43b0*/  MUFU.EX2 R45, R45 ;  /* 0x0000002d002d7308 */ /* 0x000e700000000800 */
[----:B------:R-:W-:Y:S01]  /*43c0*/  MUFU.EX2 R50, R50 ;  /* 0x0000003200327308 */ /* 0x000fe20000000800 */
[C---:B--2---:R-:W-:Y:S01]  /*43d0*/  F2FP.BF16.F32.PACK_AB R163, R47.reuse, R46 ;  /* 0x0000002e2fa3723e */ /* 0x044fe200000010ff */
[----:B------:R-:W-:-:S06]  /*43e0*/  FADD.FTZ R47, R47, R10 ;  /* 0x0000000a2f2f7221 */ /* 0x000fcc0000010000 */
[----:B------:R-:W2:Y:S01]  /*43f0*/  MUFU.EX2 R51, R51 ;  /* 0x0000003300337308 */ /* 0x000ea20000000800 */
[----:B-1----:R-:W-:-:S05]  /*4400*/  F2FP.BF16.F32.PACK_AB R162, R45, R44 ;  /* 0x0000002c2da2723e */ /* 0x002fca00000010ff */
[----:B------:R4:W-:Y:S02]  /*4410*/  STSM.16.M88.4 [R19], R160 ;  /* 0x000000a013007844 */ /* 0x0009e40000000200 */
[----:B------:R-:W-:Y:S08]  /*4420*/  MUFU.EX2 R48, R48 ;  /* 0x0000003000307308 */ /* 0x000ff00000000800 */
[----:B------:R-:W1:Y:S01]  /*4430*/  MUFU.EX2 R49, R49 ;  /* 0x0000003100317308 */ /* 0x000e620000000800 */
[----:B--2---:R-:W-:Y:S01]  /*4440*/  F2FP.BF16.F32.PACK_AB R165, R51, R50 ;  /* 0x0000003233a5723e */ /* 0x004fe200000010ff */
[----:B------:R-:W-:-:S04]  /*4450*/  FADD.FTZ R50, R50, R47 ;  /* 0x0000002f32327221 */ /* 0x000fc80000010000 */
[----:B------:R-:W-:Y:S02]  /*4460*/  FADD.FTZ R51, R51, R50 ;  /* 0x0000003233337221 */ /* 0x000fe40000010000 */
[----:B------:R-:W-:Y:S08]  /*4470*/  MUFU.EX2 R54, R54 ;  /* 0x0000003600367308 */ /* 0x000ff00000000800 */
[----:B------:R-:W2:Y:S01]  /*4480*/  MUFU.EX2 R9, R9 ;  /* 0x0000000900097308 */ /* 0x000ea20000000800 */
[----:B-1----:R-:W-:-:S07]  /*4490*/  F2FP.BF16.F32.PACK_AB R164, R49, R48 ;  /* 0x0000003031a4723e */ /* 0x002fce00000010ff */
[----:B------:R-:W-:Y:S08]  /*44a0*/  MUFU.EX2 R52, R52 ;  /* 0x0000003400347308 */ /* 0x000ff00000000800 */
[----:B------:R1:W5:Y:S01]  /*44b0*/  MUFU.EX2 R5, R6 ;  /* 0x0000000600057308 */ /* 0x0003620000000800 */
[----:B--2---:R-:W-:Y:S01]  /*44c0*/  F2FP.BF16.F32.PACK_AB R167, R9, R54 ;  /* 0x0000003609a7723e */ /* 0x004fe200000010ff */
[----:B-1----:R-:W-:-:S04]  /*44d0*/  FADD.FTZ R6, R44, R11 ;  /* 0x0000000b2c067221 */ /* 0x002fc80000010000 */
[----:B------:R-:W-:Y:S01]  /*44e0*/  FADD.FTZ R45, R45, R6 ;  /* 0x000000062d2d7221 */ /* 0x000fe20000010000 */
[----:B------:R-:W-:-:S03]  /*44f0*/  FADD.FTZ R6, R54, R51 ;  /* 0x0000003336067221 */ /* 0x000fc60000010000 */
[----:B------:R-:W-:Y:S01]  /*4500*/  FADD.FTZ R48, R48, R45 ;  /* 0x0000002d30307221 */ /* 0x000fe20000010000 */
[----:B-----5:R-:W-:Y:S01]  /*4510*/  F2FP.BF16.F32.PACK_AB R166, R5, R52 ;  /* 0x0000003405a6723e */ /* 0x020fe200000010ff */
[----:B------:R-:W-:Y:S02]  /*4520*/  FADD.FTZ R6, R9, R6 ;  /* 0x0000000609067221 */ /* 0x000fe40000010000 */
[----:B------:R-:W-:Y:S02]  /*4530*/  FADD.FTZ R49, R49, R48 ;  /* 0x0000003031317221 */ /* 0x000fe40000010000 */
[----:B------:R4:W-:Y:S02]  /*4540*/  STSM.16.M88.4 [R22], R164 ;  /* 0x000000a416007844 */ /* 0x0009e40000000200 */
[----:B------:R-:W-:-:S04]  /*4550*/  FADD.FTZ R52, R52, R49 ;  /* 0x0000003134347221 */ /* 0x000fc80000010000 */
[----:B------:R-:W-:Y:S01]  /*4560*/  FADD.FTZ R5, R5, R52 ;  /* 0x0000003405057221 */ /* 0x000fe20000010000 */
[----:B------:R-:W-:Y:S06]  /*4570*/  @!P0 BRA `(.L_x_5807) ;  /* 0x0000000000048947 */ /* 0x000fec0003800000 */
[----:B------:R-:W-:Y:S01]  /*4580*/  BPT.TRAP 0x1 ;  /* 0x000000040000795c */ /* 0x000fe20000300000 */
.L_x_5807:
[----:B------:R1:W2:Y:S01]  /*4590*/  SYNCS.PHASECHK.TRANS64.TRYWAIT P2, [R7+URZ+0x28c50], R8 ;  /* 0x028c5008070075a7 */ /* 0x0002a2000804017f */
[----:B------:R-:W-:Y:S05]  /*45a0*/  @!P0 BRA `(.L_x_5808) ;  /* 0x0000000000048947 */ /* 0x000fea0003800000 */
[----:B------:R-:W-:Y:S01]  /*45b0*/  BPT.TRAP 0x1 ;  /* 0x000000040000795c */ /* 0x000fe20000300000 */
.L_x_5808:
[----:B--2---:R-:W-:Y:S05]  /*45c0*/  @P2 BRA `(.L_x_5809) ;  /* 0x0000000000082947 */ /* 0x004fea0003800000 */
[----:B------:R-:W2:Y:S02]  /*45d0*/  SYNCS.PHASECHK.TRANS64.TRYWAIT P2, [R7+URZ+0x28c50], R8 ;  /* 0x028c5008070075a7 */ /* 0x000ea4000804017f */
[----:B--2---:R-:W-:Y:S05]  /*45e0*/  @!P2 BRA `(.L_x_5810) ;  /* 0x000000900068a947 */ /* 0x004fea0003800000 */
.L_x_5809:
[----:B------:R-:W-:Y:S01]  /*45f0*/  ULEA UR11, UR39, UR41, 0xc ;  /* 0x00000029270b7291 */ /* 0x000fe2000f8e603f */
[----:B------:R-:W-:Y:S01]  /*4600*/  WARPGROUP.ARRIVE ;  /* 0x00000000000079c5 */ /* 0x000fe20000000000 */
[----:B------:R-:W-:Y:S01]  /*4610*/  UMOV UR7, 0x40000040 ;  /* 0x4000004000077882 */ /* 0x000fe20000000000 */
[----:B------:R-:W-:Y:S01]  /*4620*/  UIMAD UR49, UR49, UR14, -UR15 ;  /* 0x0000000e313172a4 */ /* 0x000fe2000f8e0a0f */
[----:B-123--:R-:W-:Y:S01]  /*4630*/  @!P1 VIADD R7, R7, 0x28c60 ;  /* 0x00028c6007079836 */ /* 0x00efe20000000000 */
[----:B------:R-:W-:Y:S02]  /*4640*/  UIADD3 UR23, UR45, -0x2, URZ ;  /* 0xfffffffe2d177890 */ /* 0x000fe4000fffe03f */
[----:B------:R-:W-:Y:S01]  /*4650*/  UMOV UR6, UR11 ;  /* 0x0000000b00067c82 */ /* 0x000fe20008000000 */
[----:B------:R-:W-:Y:S01]  /*4660*/  UIADD3 UR49, UR42, UR49, URZ ;  /* 0x000000312a317290 */ /* 0x000fe2000fffe03f */
        /* <DEDUP_REMOVED lines=20> */
[----:B------:R-:W-:-:S04]  /*47b0*/  USHF.R.S32.HI UR6, URZ, 0x1f, UR49 ;  /* 0x0000001f3f067899 */ /* 0x000fc80008011431 */
[----:B------:R-:W-:-:S04]  /*47c0*/  ULEA.HI UR6, UR6, UR49, URZ, 0x6 ;  /* 0x0000003106067291 */ /* 0x000fc8000f8f303f */
[----:B------:R-:W-:-:S04]  /*47d0*/  USHF.R.S32.HI UR6, URZ, 0x6, UR6 ;  /* 0x000000063f067899 */ /* 0x000fc80008011406 */
[----:B------:R-:W-:-:S04]  /*47e0*/  UISETP.LT.AND UP0, UPT, URZ, UR6, UPT ;  /* 0x000000063f00728c */ /* 0x000fc8000bf01270 */
[----:B------:R-:W-:-:S04]  /*47f0*/  USEL UR22, URZ, UR6, !UP0 ;  /* 0x000000063f167287 */ /* 0x000fc8000c000000 */
[----:B------:R-:W-:-:S06]  /*4800*/  UISETP.GE.AND UP0, UPT, UR23, UR22, UPT ;  /* 0x000000161700728c */ /* 0x000fcc000bf06270 */
[----:B------:R-:W-:Y:S01]  /*4810*/  PLOP3.LUT P2, PT, PT, PT, UP0, 0x80, 0x0 ;  /* 0x000000000000781c */ /* 0x000fe20003f4f008 */
        /* <DEDUP_REMOVED lines=11> */
[----:B------:R-:W-:Y:S01]  /*48d0*/  MOV R8, R4 ;  /* 0x0000000400087202 */ /* 0x000fe20000000f00 */
[----:B------:R-:W-:Y:S01]  /*48e0*/  IMAD.MOV.U32 R9, RZ, RZ, R3 ;  /* 0x000000ffff097224 */ /* 0x000fe200078e0003 */
[----:B------:R-:W-:Y:S01]  /*48f0*/  UMOV UR25, UR39 ;  /* 0x0000002700197c82 */ /* 0x000fe20008000000 */
[----:B------:R-:W-:Y:S01]  /*4900*/  ULDC UR26, c[0x0][0x2e0] ;  /* 0x0000b800001a7ab9 */ /* 0x000fe20000000800 */
[----:B------:R-:W-:Y:S01]  /*4910*/  ULDC UR27, c[0x0][0x288] ;  /* 0x0000a200001b7ab9 */ /* 0x000fe20000000800 */
[----:B------:R-:W-:Y:S01]  /*4920*/  ULDC UR28, c[0x0][0x404] ;  /* 0x00010100001c7ab9 */ /* 0x000fe20000000800 */
[----:B------:R-:W-:Y:S01]  /*4930*/  ULDC UR24, c[0x0][0x988] ;  /* 0x0002620000187ab9 */ /* 0x000fe20000000800 */
[----:B------:R-:W-:-:S05]  /*4940*/  ULDC.64 UR20, c[0x0][0x3f8] ;  /* 0x0000fe0000147ab9 */ /* 0x000fca0000000a00 */
.L_x_5820:
[----:B------:R-:W-:-:S04]  /*4950*/  UIADD3 UR39, UR25, 0x1, URZ ;  /* 0x0000000119277890 */ /* 0x000fc8000fffe03f */
[----:B------:R-:W-:-:S04]  /*4960*/  UISETP.NE.AND UP0, UPT, UR39, 0x2, UPT ;  /* 0x000000022700788c */ /* 0x000fc8000bf05270 */
[----:B------:R-:W-:Y:S02]  /*4970*/  USEL UR6, URZ, 0x1, UP0 ;  /* 0x000000013f067887 */ /* 0x000fe40008000000 */
[----:B------:R-:W-:Y:S02]  /*4980*/  USEL UR39, UR39, URZ, UP0 ;  /* 0x0000003f27277287 */ /* 0x000fe40008000000 */
[----:B------:R-:W-:Y:S01]  /*4990*/  ULOP3.LUT UR38, UR38, UR6, URZ, 0x3c, !UPT ;  /* 0x0000000626267292 */ /* 0x000fe2000f8e3c3f */
[----:B--23--:R-:W-:Y:S11]  /*49a0*/  @!P0 BRA `(.L_x_5812) ;  /* 0x0000000000048947 */ /* 0x00cff60003800000 */
[----:B------:R-:W-:Y:S01]  /*49b0*/  BPT.TRAP 0x1 ;  /* 0x000000040000795c */ /* 0x000fe20000300000 */
.L_x_5812:
[----:B------:R-:W-:Y:S01]  /*49c0*/  ULEA UR29, UR39, UR48, 0x3 ;  /* 0x00000030271d7291 */ /* 0x000fe2000f8e183f */
[----:B-1----:R-:W-:-:S04]  /*49d0*/  MOV R7, UR38 ;  /* 0x0000002600077c02 */ /* 0x002fc80008000f00 */
[----:B------:R-:W-:-:S04]  /*49e0*/  SHF.L.U32 R7, R7, 0x1f, RZ ;  /* 0x0000001f07077819 */ /* 0x000fc800000006ff */
[----:B------:R1:W2:Y:S01]  /*49f0*/  SYNCS.PHASECHK.TRANS64.TRYWAIT P2, [UR29+0x28c30], R7 ;  /* 0x028c3007ff0075a7 */ /* 0x0002a2000804015d */
[----:B------:R-:W-:Y:S05]  /*4a00*/  @!P0 BRA `(.L_x_5813) ;  /* 0x0000000000048947 */ /* 0x000fea0003800000 */
[----:B------:R-:W-:Y:S01]  /*4a10*/  BPT.TRAP 0x1 ;  /* 0x000000040000795c */ /* 0x000fe20000300000 */
.L_x_5813:
[----:B--2---:R-:W-:Y:S05]  /*4a20*/  @P2 BRA `(.L_x_5814) ;  /* 0x0000000000082947 */ /* 0x004fea0003800000 */
[----:B------:R-:W2:Y:S02]  /*4a30*/  SYNCS.PHASECHK.TRANS64.TRYWAIT P2, [UR29+0x28c30], R7 ;  /* 0x028c3007ff0075a7 */ /* 0x000ea4000804015d */
[----:B--2---:R-:W-:Y:S05]  /*4a40*/  @!P2 BRA `(.L_x_5815) ;  /* 0x0000008c0064a947 */ /* 0x004fea0003800000 */
.L_x_5814:
[----:B------:R-:W-:Y:S01]  /*4a50*/  R2UR UR18, R0 ;  /* 0x00000000001272ca */ /* 0x000fe200000e0000 */
[----:B----4-:R-:W-:Y:S01]  /*4a60*/  WARPGROUP.ARRIVE ;  /* 0x00000000000079c5 */ /* 0x010fe20000000000 */
[----:B------:R-:W-:Y:S01]  /*4a70*/  UMOV UR19, 0x40000040 ;  /* 0x4000004000137882 */ /* 0x000fe20000000000 */
[----:B------:R-:W-:Y:S01]  /*4a80*/  UMOV UR7, 0x40000040 ;  /* 0x4000004000077882 */ /* 0x000fe20000000000 */
[----:B------:R-:W-:Y:S01]  /*4a90*/  UMOV UR11, 0x40000040 ;  /* 0x40000040000b7882 */ /* 0x000fe20000000000 */
[----:B------:R-:W-:Y:S01]  /*4aa0*/  UMOV UR15, 0x40000040 ;  /* 0x40000040000f7882 */ /* 0x000fe20000000000 */
[----:B------:R-:W-:Y:S01]  /*4ab0*/  UISETP.NE.U32.AND UP0, UPT, UR20, URZ, UPT ;  /* 0x0000003f1400728c */ /* 0x000fe2000bf05070 */
[----:B------:R-:W-:-:S03]  /*4ac0*/  IMAD.U32 R3, RZ, RZ, UR27 ;  /* 0x0000001bff037e24 */ /* 0x000fc6000f8e00ff */
[----:B------:R-:W-:-:S03]  /*4ad0*/  UISETP.NE.AND.EX UP0, UPT, UR21, URZ, UPT, UP0 ;  /* 0x0000003f1500728c */ /* 0x000fc6000bf05300 */
[----:B------:R-:W-:-:S04]  /*4ae0*/  ULEA UR18, UR39, UR18, 0x9 ;  /* 0x0000001227127291 */ /* 0x000fc8000f8e483f */
[----:B------:R-:W-:Y:S02]  /*4af0*/  UIADD3 UR6, UR18, 0x2, URZ ;  /* 0x0000000212067890 */ /* 0x000fe4000fffe03f */
[----:B------:R-:W-:Y:S02]  /*4b00*/  UIADD3 UR10, UR18, 0x4, URZ ;  /* 0x00000004120a7890 */ /* 0x000fe4000fffe03f */
[----:B------:R-:W-:Y:S02]  /*4b10*/  UIADD3 UR14, UR18, 0x6, URZ ;  /* 0x00000006120e7890 */ /* 0x000fe4000fffe03f */
[----:B------:R-:W-:Y:S03]  /*4b20*/  HGMMA.64x64x16.F32.BF16 R152, gdesc[UR16], RZ, !UPT, gsb0 ;  /* 0x00e00000109879f0 */ /* 0x000fe6000c0018ff */
[----:B------:R-:W-:Y:S02]  /*4b30*/  WARPGROUP.DEPBAR.LE gsb0, 0x0 ;  /* 0x00008000000079c5 */ /* 0x000fe40000010000 */
[----:B------:R-:W-:-:S06]  /*4b40*/  WARPGROUP.ARRIVE ;  /* 0x00000000000079c5 */ /* 0x000fcc0000000000 */
[----:B------:R-:W-:Y:S01]  /*4b50*/  HGMMA.64x64x16.F32.BF16 R152, gdesc[UR4], R152, gsb0 ;  /* 0x00e00000049879f0 */ /* 0x000fe20008001898 */
[----:B------:R-:W-:Y:S01]  /*4b60*/  UMOV UR6, 0xffffffc0 ;  /* 0xffffffc000067882 */ /* 0x000fe20000000000 */
[----:B------:R-:W-:Y:S02]  /*4b70*/  USEL UR7, UR28, 0x1, UP0 ;  /* 0x000000011c077887 */ /* 0x000fe40008000000 */
[----:B------:R-:W-:-:S04]  /*4b80*/  UIMAD UR6, UR23, UR6, 0x1 ;  /* 0x00000001170674a4 */ /* 0x000fc8000f8e0206 */
[----:B------:R-:W-:-:S04]  /*4b90*/  UIADD3 UR6, UR42, UR6, URZ ;  /* 0x000000062a067290 */ /* 0x000fc8000fffe03f */
[----:B------:R-:W-:-:S06]  /*4ba0*/  UIMAD UR6, UR7, UR26, UR6 ;  /* 0x0000001a070672a4 */ /* 0x000fcc000f8e0206 */
[----:B------:R-:W-:-:S04]  /*4bb0*/  IADD3 R3, -R3, UR6, -R16 ;  /* 0x0000000603037c10 */ /* 0x000fc8000fffe910 */
[----:B------:R-:W-:-:S04]  /*4bc0*/  IADD3 R3, R2, R3, RZ ;  /* 0x0000000302037210 */ /* 0x000fc80007ffe0ff */
[C---:B------:R-:W-:Y:S02]  /*4bd0*/  ISETP.GT.AND P2, PT, R3.reuse, RZ, PT ;  /* 0x000000ff0300720c */ /* 0x040fe40003f44270 */
[----:B------:R-:W-:Y:S01]  /*4be0*/  ISETP.GT.AND P3, PT, R3, 0x1, PT ;  /* 0x000000010300780c */ /* 0x000fe20003f64270 */
        /* <DEDUP_REMOVED lines=8> */
[----:B------:R-:W-:Y:S02]  /*4c70*/  FSEL R152, R152, -INF , P2 ;  /* 0xff80000098987808 */ /* 0x000fe40001000000 */
[----:B------:R-:W-:Y:S02]  /*4c80*/  ISETP.GT.AND P2, PT, R3, 0x8, PT ;  /* 0x000000080300780c */ /* 0x000fe40003f44270 */
[----:B------:R-:W-:Y:S02]  /*4c90*/  FSEL R153, R153, -INF , P3 ;  /* 0xff80000099997808 */ /* 0x000fe40001800000 */
[----:B--2---:R-:W-:-:S02]  /*4ca0*/  FMNMX.FTZ R4, R152, R9, !PT ;  /* 0x0000000998047209 */ /* 0x004fc40007810000 */
        /* <DEDUP_REMOVED lines=40> */
[----:B------:R-:W-:-:S04]  /*4f30*/  FMNMX.FTZ R4, R180, R11, !PT ;  /* 0x0000000bb4047209 */ /* 0x000fc80007810000 */
[----:B------:R-:W-:Y:S01]  /*4f40*/  FMNMX.FTZ R12, R181, R4, !PT ;  /* 0x00000004b50c7209 */ /* 0x000fe20007810000 */
[----:B------:R-:W-:-:S04]  /*4f50*/  VIADD R4, R3, 0x8 ;  /* 0x0000000803047836 */ /* 0x000fc80000000000 */
[----:B------:R-:W2:Y:S01]  /*4f60*/  SHFL.BFLY PT, R11, R12, 0x2, 0x1f ;  /* 0x0c401f000c0b7f89 */ /* 0x000ea200000e0000 */
[C---:B------:R-:W-:Y:S02]  /*4f70*/  ISETP.GT.AND P2, PT, R4.reuse, RZ, PT ;  /* 0x000000ff0400720c */ /* 0x040fe40003f44270 */
[C---:B------:R-:W-:Y:S02]  /*4f80*/  ISETP.GT.AND P3, PT, R4.reuse, 0x1, PT ;  /* 0x000000010400780c */ /* 0x040fe40003f64270 */
[C---:B------:R-:W-:Y:S02]  /*4f90*/  ISETP.GT.AND P4, PT, R4.reuse, 0x20, PT ;  /* 0x000000200400780c */ /* 0x040fe40003f84270 */
[----:B------:R-:W-:Y:S02]  /*4fa0*/  FSEL R155, R155, -INF , P3 ;  /* 0xff8000009b9b7808 */ /* 0x000fe40001800000 */
[C---:B------:R-:W-:Y:S02]  /*4fb0*/  ISETP.GT.AND P3, PT, R4.reuse, 0x9, PT ;  /* 0x000000090400780c */ /* 0x040fe40003f64270 */
[----:B------:R-:W-:-:S02]  /*4fc0*/  ISETP.GT.AND P5, PT, R4, 0x21, PT ;  /* 0x000000210400780c */ /* 0x000fc40003fa4270 */
[----:B------:R-:W-:Y:S02]  /*4fd0*/  FSEL R159, R159, -INF , P3 ;  /* 0xff8000009f9f7808 */ /* 0x000fe40001800000 */
[----:B------:R-:W-:Y:S02]  /*4fe0*/  ISETP.GT.AND P3, PT, R4, 0x11, PT ;  /* 0x000000110400780c */ /* 0x000fe40003f64270 */
[----:B------:R-:W-:Y:S02]  /*4ff0*/  FSEL R170, R170, -INF , P4 ;  /* 0xff800000aaaa7808 */ /* 0x000fe40002000000 */
[----:B------:R-:W-:Y:S02]  /*5000*/  FSEL R163, R163, -INF , P3 ;  /* 0xff800000a3a37808 */ /* 0x000fe40001800000 */
[----:B------:R-:W-:Y:S02]  /*5010*/  ISETP.GT.AND P3, PT, R4, 0x19, PT ;  /* 0x000000190400780c */ /* 0x000fe40003f64270 */
[----:B------:R-:W-:-:S02]  /*5020*/  FSEL R171, R171, -INF , P5 ;  /* 0xff800000abab7808 */ /* 0x000fc40002800000 */
[----:B--2---:R-:W-:Y:S02]  /*5030*/  FMNMX.FTZ R14, R12, R11, !PT ;  /* 0x0000000b0c0e7209 */ /* 0x004fe40007810000 */
[----:B------:R-:W-:Y:S02]  /*5040*/  FSEL R11, R154, -INF , P2 ;  /* 0xff8000009a0b7808 */ /* 0x000fe40001000000 */
[----:B------:R-:W-:Y:S01]  /*5050*/  ISETP.GT.AND P2, PT, R4, 0x8, PT ;  /* 0x000000080400780c */ /* 0x000fe20003f44270 */
[----:B------:R-:W2:Y:S01]  /*5060*/  SHFL.BFLY PT, R15, R14, 0x1, 0x1f ;  /* 0x0c201f000e0f7f89 */ /* 0x000ea200000e0000 */
        /* <DEDUP_REMOVED lines=13> */
[----:B------:R-:W-:Y:S02]  /*5140*/  ISETP.GT.AND P3, PT, R4, 0x28, PT ;  /* 0x000000280400780c */ /* 0x000fe40003f64270 */
        /* <DEDUP_REMOVED lines=8> */
[----:B--2---:R-:W-:Y:S02]  /*51d0*/  FMNMX.FTZ R3, R14, R15, !PT ;  /* 0x0000000f0e037209 */ /* 0x004fe40007810000 */
[----:B------:R-:W-:Y:S02]  /*51e0*/  ISETP.GT.AND P4, PT, R4, 0x31, PT ;  /* 0x000000310400780c */ /* 0x000fe40003f84270 */
[----:B------:R-:W-:Y:S01]  /*51f0*/  FSEL R178, R178, -INF , P3 ;  /* 0xff800000b2b27808 */ /* 0x000fe20001800000 */
[----:B------:R-:W-:Y:S01]  /*5200*/  FMUL.FTZ R12, R3, UR10 ;  /* 0x0000000a030c7c20 */ /* 0x000fe20008410000 */
[----:B------:R-:W-:Y:S02]  /*5210*/  FMNMX.FTZ R15, R175, R10, !PT ;  /* 0x0000000aaf0f7209 */ /* 0x000fe40007810000 */
[----:B------:R-:W-:-:S02]  /*5220*/  ISETP.GT.AND P3, PT, R4, 0x38, PT ;  /* 0x000000380400780c */ /* 0x000fc40003f64270 */
[----:B------:R-:W-:Y:S02]  /*5230*/  FSEL R179, R179, -INF , P4 ;  /* 0xff800000b3b37808 */ /* 0x000fe40002000000 */
[----:B------:R-:W-:Y:S02]  /*5240*/  FMNMX.FTZ R10, R178, R15, !PT ;  /* 0x0000000fb20a7209 */ /* 0x000fe40007810000 */
[----:B------:R-:W-:Y:S02]  /*5250*/  ISETP.GT.AND P4, PT, R4, 0x39, PT ;  /* 0x000000390400780c */ /* 0x000fe40003f84270 */
[----:B------:R-:W-:Y:S02]  /*5260*/  FSEL R182, R182, -INF , P3 ;  /* 0xff800000b6b67808 */ /* 0x000fe40001800000 */
[----:B------:R-:W-:Y:S02]  /*5270*/  FMNMX.FTZ R15, R179, R10, !PT ;  /* 0x0000000ab30f7209 */ /* 0x000fe40007810000 */
[----:B------:R-:W-:-:S02]  /*5280*/  FSETP.NEU.FTZ.AND P2, PT, R3, -INF , PT ;  /* 0xff8000000300780b */ /* 0x000fc40003f5d000 */
[----:B------:R-:W-:Y:S02]  /*5290*/  FSEL R183, R183, -INF , P4 ;  /* 0xff800000b7b77808 */ /* 0x000fe40002000000 */
[----:B------:R-:W-:Y:S02]  /*52a0*/  FMNMX.FTZ R4, R182, R15, !PT ;  /* 0x0000000fb6047209 */ /* 0x000fe40007810000 */
[----:B------:R-:W-:Y:S02]  /*52b0*/  FSEL R192, R12, RZ, P2 ;  /* 0x000000ff0cc07208 */ /* 0x000fe40001000000 */
[----:B------:R-:W-:Y:S02]  /*52c0*/  FMNMX.FTZ R4, R183, R4, !PT ;  /* 0x00000004b7047209 */ /* 0x000fe40007810000 */
[----:B------:R-:W-:Y:S01]  /*52d0*/  FSEL R20, R3, RZ, P2 ;  /* 0x000000ff03147208 */ /* 0x000fe20001000000 */
[--C-:B------:R-:W-:Y:S01]  /*52e0*/  FFMA.FTZ R15, R157, UR10, -R192.reuse ;  /* 0x0000000a9d0f7c23 */ /* 0x100fe200080108c0 */
[--C-:B------:R-:W-:Y:S01]  /*52f0*/  FFMA.FTZ R21, R161, UR10, -R192.reuse ;  /* 0x0000000aa1157c23 */ /* 0x100fe200080108c0 */
[----:B------:R-:W2:Y:S01]  /*5300*/  SHFL.BFLY PT, R157, R4, 0x2, 0x1f ;  /* 0x0c401f00049d7f89 */ /* 0x000ea200000e0000 */
[--C-:B------:R-:W-:Y:S01]  /*5310*/  FFMA.FTZ R12, R172, UR10, -R192.reuse ;  /* 0x0000000aac0c7c23 */ /* 0x100fe200080108c0 */
[----:B------:R-:W-:Y:S01]  /*5320*/  FADD.FTZ R20, -R20, R9 ;  /* 0x0000000914147221 */ /* 0x000fe20000010100 */
[--C-:B------:R-:W-:Y:S01]  /*5330*/  FFMA.FTZ R161, R173, UR10, -R192.reuse ;  /* 0x0000000aada17c23 */ /* 0x100fe200080108c0 */
[--C-:B------:R-:W-:Y:S01]  /*5340*/  FFMA.FTZ R152, R152, UR10, -R192.reuse ;  /* 0x0000000a98987c23 */ /* 0x100fe200080108c0 */
[--C-:B------:R-:W-:Y:S01]  /*5350*/  FFMA.FTZ R13, R153, UR10, -R192.reuse ;  /* 0x0000000a990d7c23 */ /* 0x100fe200080108c0 */
[----:B------:R-:W-:Y:S01]  /*5360*/  FMUL.FTZ R9, R20, UR10 ;  /* 0x0000000a14097c20 */ /* 0x000fe20008410000 */
        /* <DEDUP_REMOVED lines=10> */
[----:B--2---:R-:W-:Y:S01]  /*5410*/  FMNMX.FTZ R14, R4, R157, !PT ;  /* 0x0000009d040e7209 */ /* 0x004fe20007810000 */
[----:B------:R-:W-:-:S06]  /*5420*/  FFMA.FTZ R157, R169, UR10, -R192 ;  /* 0x0000000aa99d7c23 */ /* 0x000fcc00080108c0 */
[----:B------:R-:W2:Y:S01]  /*5430*/  MUFU.EX2 R9, R9 ;  /* 0x0000000900097308 */ /* 0x000ea20000000800 */
[----:B------:R-:W3:Y:S07]  /*5440*/  SHFL.BFLY PT, R169, R14, 0x1, 0x1f ;  /* 0x0c201f000ea97f89 */ /* 0x000eee00000e0000 */
[----:B------:R-:W4:Y:S08]  /*5450*/  MUFU.EX2 R13, R13 ;  /* 0x0000000d000d7308 */ /* 0x000f300000000800 */
[----:B------:R-:W5:Y:S01]  /*5460*/  MUFU.EX2 R154, R154 ;  /* 0x0000009a009a7308 */ /* 0x000f620000000800 */
[-C--:B--2---:R-:W-:Y:S01]  /*5470*/  FMUL.FTZ R24, R24, R9.reuse ;  /* 0x0000000918187220 */ /* 0x084fe20000410000 */
        /* <DEDUP_REMOVED lines=8> */
[----:B------:R-:W-:Y:S01]  /*5500*/  FMUL.FTZ R40, R40, R9 ;  /* 0x0000000928287220 */ /* 0x000fe20000410000 */
[----:B---3--:R-:W-:Y:S01]  /*5510*/  FMNMX.FTZ R4, R14, R169, !PT ;  /* 0x000000a90e047209 */ /* 0x008fe20007810000 */
[----:B------:R-:W-:Y:S01]  /*5520*/  FFMA.FTZ R169, R181, UR10, -R192 ;  /* 0x0000000ab5a97c23 */ /* 0x000fe200080108c0 */
[-C--:B------:R-:W-:Y:S01]  /*5530*/  FMUL.FTZ R41, R41, R9.reuse ;  /* 0x0000000929297220 */ /* 0x080fe20000410000 */
[-C--:B------:R-:W-:Y:S01]  /*5540*/  FMUL.FTZ R44, R44, R9.reuse ;  /* 0x000000092c2c7220 */ /* 0x080fe20000410000 */
[C---:B------:R-:W-:Y:S01]  /*5550*/  FSETP.NEU.FTZ.AND P2, PT, R4.reuse, -INF , PT ;  /* 0xff8000000400780b */ /* 0x040fe20003f5d000 */
[C---:B------:R-:W-:Y:S01]  /*5560*/  FMUL.FTZ R172, R4.reuse, UR10 ;  /* 0x0000000a04ac7c20 */ /* 0x040fe20008410000 */
[----:B------:R-:W3:Y:S01]  /*5570*/  MUFU.EX2 R21, R21 ;  /* 0x0000001500157308 */ /* 0x000ee20000000800 */
[-C--:B------:R-:W-:Y:S01]  /*5580*/  FMUL.FTZ R45, R45, R9.reuse ;  /* 0x000000092d2d7220 */ /* 0x080fe20000410000 */
[----:B------:R-:W-:Y:S01]  /*5590*/  FSEL R173, R4, RZ, P2 ;  /* 0x000000ff04ad7208 */ /* 0x000fe20001000000 */
[-C--:B------:R-:W-:Y:S01]  /*55a0*/  FMUL.FTZ R48, R48, R9.reuse ;  /* 0x0000000930307220 */ /* 0x080fe20000410000 */
[----:B------:R-:W-:Y:S01]  /*55b0*/  FSEL R172, R172, RZ, P2 ;  /* 0x000000ffacac7208 */ /* 0x000fe20001000000 */
[-C--:B------:R-:W-:Y:S01]  /*55c0*/  FMUL.FTZ R49, R49, R9.reuse ;  /* 0x0000000931317220 */ /* 0x080fe20000410000 */
[----:B------:R-:W-:Y:S01]  /*55d0*/  FMUL.FTZ R52, R52, R9 ;  /* 0x0000000934347220 */ /* 0x000fe20000410000 */
[----:B------:R-:W-:Y:S01]  /*55e0*/  FADD.FTZ R173, -R173, R8 ;  /* 0x00000008adad7221 */ /* 0x000fe20000010100 */
[----:B------:R1:W-:Y:S01]  /*55f0*/  MUFU.EX2 R14, R180 ;  /* 0x000000b4000e7308 */ /* 0x0003e20000000800 */
[--C-:B------:R-:W-:Y:S01]  /*5600*/  FFMA.FTZ R11, R11, UR10, -R172.reuse ;  /* 0x0000000a0b0b7c23 */ /* 0x100fe200080108ac */
[--C-:B------:R-:W-:Y:S01]  /*5610*/  FFMA.FTZ R20, R155, UR10, -R172.reuse ;  /* 0x0000000a9b147c23 */ /* 0x100fe200080108ac */
[----:B------:R-:W-:Y:S01]  /*5620*/  FMUL.FTZ R8, R173, UR10 ;  /* 0x0000000aad087c20 */ /* 0x000fe20008410000 */
[--C-:B------:R-:W-:Y:S01]  /*5630*/  FFMA.FTZ R155, R158, UR10, -R172.reuse ;  /* 0x0000000a9e9b7c23 */ /* 0x100fe200080108ac */
[----:B------:R-:W-:Y:S01]  /*5640*/  FFMA.FTZ R168, R159, UR10, -R172 ;  /* 0x0000000a9fa87c23 */ /* 0x000fe200080108ac */
[----:B------:R-:W-:Y:S01]  /*5650*/  FFMA.FTZ R158, R9, R5, R152 ;  /* 0x00000005099e7223 */ /* 0x000fe20000010098 */
[--C-:B------:R-:W-:Y:S01]  /*5660*/  FFMA.FTZ R159, R162, UR10, -R172.reuse ;  /* 0x0000000aa29f7c23 */ /* 0x100fe200080108ac */
[----:B------:R-:W-:Y:S01]  /*5670*/  MUFU.EX2 R11, R11 ;  /* 0x0000000b000b7308 */ /* 0x000fe20000000800 */
[----:B------:R-:W-:Y:S01]  /*5680*/  FFMA.FTZ R192, R171, UR10, -R172 ;  /* 0x0000000aabc07c23 */ /* 0x000fe200080108ac */
[----:B----4-:R-:W-:Y:S01]  /*5690*/  FADD.FTZ R171, R13, R158 ;  /* 0x0000009e0dab7221 */ /* 0x010fe20000010000 */
[----:B------:R-:W-:Y:S01]  /*56a0*/  FFMA.FTZ R176, R163, UR10, -R172 ;  /* 0x0000000aa3b07c23 */ /* 0x000fe200080108ac */
[----:B------:R-:W-:-:S02]  /*56b0*/  IMAD.MOV R173, RZ, RZ, -R17 ;  /* 0x000000ffffad7224 */ /* 0x000fc400078e0a11 */
[--C-:B------:R-:W-:Y:S01]  /*56c0*/  FFMA.FTZ R163, R166, UR10, -R172.reuse ;  /* 0x0000000aa6a37c23 */ /* 0x100fe200080108ac */
[----:B-----5:R-:W-:Y:S01]  /*56d0*/  FADD.FTZ R158, R154, R171 ;  /* 0x000000ab9a9e7221 */ /* 0x020fe20000010000 */
[----:B-1----:R-:W-:Y:S01]  /*56e0*/  FFMA.FTZ R180, R167, UR10, -R172 ;  /* 0x0000000aa7b47c23 */ /* 0x002fe200080108ac */
[----:B------:R-:W1:Y:S01]  /*56f0*/  MUFU.EX2 R8, R8 ;  /* 0x0000000800087308 */ /* 0x000e620000000800 */
[----:B------:R-:W-:Y:S01]  /*5700*/  ISETP.NE.AND P2, PT, R16, R173, PT ;  /* 0x000000ad1000720c */ /* 0x000fe20003f45270 */
[----:B------:R-:W-:Y:S01]  /*5710*/  FADD.FTZ R173, R15, R158 ;  /* 0x0000009e0fad7221 */ /* 0x000fe20000010000 */
[--C-:B------:R-:W-:Y:S01]  /*5720*/  FFMA.FTZ R167, R170, UR10, -R172.reuse ;  /* 0x0000000aaaa77c23 */ /* 0x100fe200080108ac */
[----:B------:R-:W-:Y:S01]  /*5730*/  MOV R170, UR29 ;  /* 0x0000001d00aa7c02 */ /* 0x000fe20008000f00 */
[--C-:B------:R-:W-:Y:S01]  /*5740*/  FFMA.FTZ R174, R174, UR10, -R172.reuse ;  /* 0x0000000aaeae7c23 */ /* 0x100fe200080108ac */
[----:B--2---:R-:W-:Y:S01]  /*5750*/  FADD.FTZ R162, R156, R173 ;  /* 0x000000ad9ca27221 */ /* 0x004fe20000010000 */
[----:B------:R-:W-:Y:S01]  /*5760*/  FFMA.FTZ R175, R175, UR10, -R172 ;  /* 0x0000000aafaf7c23 */ /* 0x000fe200080108ac */
[----:B------:R-:W2:Y:S01]  /*5770*/  MUFU.EX2 R20, R20 ;  /* 0x0000001400147308 */ /* 0x000ea20000000800 */
[----:B------:R-:W-:Y:S01]  /*5780*/  @!P1 IADD3 R5, R170, 0x28c40, RZ ;  /* 0x00028c40aa059810 */ /* 0x000fe20007ffe0ff */
[----:B---3--:R-:W-:Y:S01]  /*5790*/  FADD.FTZ R173, R21, R162 ;  /* 0x000000a215ad7221 */ /* 0x008fe20000010000 */
[----:B------:R-:W-:Y:S01]  /*57a0*/  F2FP.BF16.F32.PACK_AB R152, R13, R152 ;  /* 0x000000980d98723e */ /* 0x000fe200000010ff */
[--C-:B------:R-:W-:Y:S01]  /*57b0*/  FFMA.FTZ R178, R178, UR10, -R172.reuse ;  /* 0x0000000ab2b27c23 */ /* 0x100fe200080108ac */
[----:B------:R-:W-:Y:S01]  /*57c0*/  @!P1 PRMT R5, RZ, 0x654, R5 ;  /* 0x00000654ff059816 */ /* 0x000fe20000000005 */
[--C-:B------:R-:W-:Y:S01]  /*57d0*/  FFMA.FTZ R179, R179, UR10, -R172.reuse ;  /* 0x0000000ab3b37c23 */ /* 0x100fe200080108ac */
[--C-:B------:R-:W-:Y:S01]  /*57e0*/  FFMA.FTZ R182, R182, UR10, -R172.reuse ;  /* 0x0000000ab6b67c23 */ /* 0x100fe200080108ac */
[----:B------:R-:W3:Y:S01]  /*57f0*/  MUFU.EX2 R155, R155 ;  /* 0x0000009b009b7308 */ /* 0x000ee20000000800 */
[----:B-1----:R-:W-:Y:S01]  /*5800*/  FFMA.FTZ R171, R8, R6, R11 ;  /* 0x0000000608ab7223 */ /* 0x002fe2000001000b */
[----:B------:R1:W-:Y:S01]  /*5810*/  @!P1 SYNCS.ARRIVE.TRANS64.RED.A1T0 RZ, [R5+URZ], RZ ;  /* 0x000000ff05ff99a7 */ /* 0x0003e2000810043f */
[----:B------:R-:W-:Y:S01]  /*5820*/  FFMA.FTZ R172, R183, UR10, -R172 ;  /* 0x0000000ab7ac7c23 */ /* 0x000fe200080108ac */
[----:B------:R-:W-:Y:S01]  /*5830*/  F2FP.BF16.F32.PACK_AB R154, R15, R154 ;  /* 0x0000009a0f9a723e */ /* 0x000fe200000010ff */
[-C--:B------:R-:W-:Y:S01]  /*5840*/  FMUL.FTZ R53, R53, R9.reuse ;  /* 0x0000000935357220 */ /* 0x080fe20000410000 */
[----:B------:R-:W-:Y:S01]  /*5850*/  F2FP.BF16.F32.PACK_AB R156, R21, R156 ;  /* 0x0000009c159c723e */ /* 0x000fe200000010ff */
[----:B------:R-:W-:Y:S01]  /*5860*/  FMUL.FTZ R56, R56, R9 ;  /* 0x0000000938387220 */ /* 0x000fe20000410000 */
[----:B------:R-:W4:Y:S01]  /*5870*/  MUFU.EX2 R168, R168 ;  /* 0x000000a800a87308 */ /* 0x000f220000000800 */
[----:B--2---:R-:W-:Y:S01]  /*5880*/  FADD.FTZ R158, R20, R171 ;  /* 0x000000ab149e7221 */ /* 0x004fe20000010000 */
[----:B-1----:R-:W-:-:S02]  /*5890*/  IMAD.U32 R5, RZ, RZ, UR25 ;  /* 0x00000019ff057e24 */ /* 0x002fc4000f8e00ff */
[-C--:B------:R-:W-:Y:S01]  /*58a0*/  FMUL.FTZ R57, R57, R9.reuse ;  /* 0x0000000939397220 */ /* 0x080fe20000410000 */
[-C--:B------:R-:W-:Y:S01]  /*58b0*/  FMUL.FTZ R60, R60, R9.reuse ;  /* 0x000000093c3c7220 */ /* 0x080fe20000410000 */
[-C--:B------:R-:W-:Y:S01]  /*58c0*/  FMUL.FTZ R61, R61, R9.reuse ;  /* 0x000000093d3d7220 */ /* 0x080fe20000410000 */
[-C--:B------:R-:W-:Y:S01]  /*58d0*/  FMUL.FTZ R64, R64, R9.reuse ;  /* 0x0000000940407220 */ /* 0x080fe20000410000 */
[----:B------:R-:W-:Y:S01]  /*58e0*/  @!P2 LEA R5, R5, R2, 0x6 ;  /* 0x000000020505a211 */ /* 0x000fe200078e30ff */
[----:B------:R-:W1:Y:S01]  /*58f0*/  MUFU.EX2 R159, R159 ;  /* 0x0000009f009f7308 */ /* 0x000e620000000800 */
[----:B---3--:R-:W-:Y:S01]  /*5900*/  FADD.FTZ R171, R155, R158 ;  /* 0x0000009e9bab7221 */ /* 0x008fe20000010000 */
[-C--:B------:R-:W-:Y:S01]  /*5910*/  FMUL.FTZ R65, R65, R9.reuse ;  /* 0x0000000941417220 */ /* 0x080fe20000410000 */
[----:B------:R-:W-:Y:S01]  /*5920*/  @!P2 LEA R5, R5, UR48, 0x2 ;  /* 0x000000300505ac11 */ /* 0x000fe2000f8e10ff */
[-C--:B------:R-:W-:Y:S01]  /*5930*/  FMUL.FTZ R68, R68, R9.reuse ;  /* 0x0000000944447220 */ /* 0x080fe20000410000 */
[-C--:B------:R-:W-:Y:S01]  /*5940*/  FMUL.FTZ R69, R69, R9.reuse ;  /* 0x0000000945457220 */ /* 0x080fe20000410000 */
[-C--:B------:R-:W-:Y:S01]  /*5950*/  FMUL.FTZ R72, R72, R9.reuse ;  /* 0x0000000948487220 */ /* 0x080fe20000410000 */
[----:B------:R-:W-:Y:S01]  /*5960*/  FMUL.FTZ R73, R73, R9 ;  /* 0x0000000949497220 */ /* 0x000fe20000410000 */
[----:B------:R-:W2:Y:S01]  /*5970*/  MUFU.EX2 R176, R176 ;  /* 0x000000b000b07308 */ /* 0x000ea20000000800 */
[C---:B----4-:R-:W-:Y:S01]  /*5980*/  FADD.FTZ R158, R168.reuse, R171 ;  /* 0x000000aba89e7221 */ /* 0x050fe20000010000 */
[----:B------:R-:W-:Y:S01]  /*5990*/  @!P2 STS [R5+0x28800], R9 ;  /* 0x028800090500a388 */ /* 0x000fe20000000800 */
[----:B------:R-:W-:Y:S01]  /*59a0*/  F2FP.BF16.F32.PACK_AB R155, R168, R155 ;  /* 0x0000009ba89b723e */ /* 0x000fe200000010ff */
[-C--:B------:R-:W-:Y:S01]  /*59b0*/  FMUL.FTZ R76, R76, R9.reuse ;  /* 0x000000094c4c7220 */ /* 0x080fe20000410000 */
[-C--:B------:R-:W-:Y:S01]  /*59c0*/  FMUL.FTZ R77, R77, R9.reuse ;  /* 0x000000094d4d7220 */ /* 0x080fe20000410000 */
[----:B------:R3:W-:Y:S01]  /*59d0*/  @!P2 STS [R5+0x28820], R8 ;  /* 0x028820080500a388 */ /* 0x0007e20000000800 */
[-C--:B------:R-:W-:Y:S01]  /*59e0*/  FMUL.FTZ R80, R80, R9.reuse ;  /* 0x0000000950507220 */ /* 0x080fe20000410000 */
[----:B------:R-:W4:Y:S01]  /*59f0*/  MUFU.EX2 R10, R10 ;  /* 0x0000000a000a7308 */ /* 0x000f220000000800 */
        /* <DEDUP_REMOVED lines=45> */
[----:B------:R-:W-:Y:S01]  /*5cd0*/  FMUL.FTZ R149, R149, R9 ;  /* 0x0000000995957220 */ /* 0x000fe20000410000 */
        /* <DEDUP_REMOVED lines=10> */
[----:B--2---:R-:W-:Y:S01]  /*5d80*/  FADD.FTZ R13, R167, R158 ;  /* 0x0000009ea70d7221 */ /* 0x004fe20000010000 */
[----:B------:R-:W-:Y:S01]  /*5d90*/  F2FP.BF16.F32.PACK_AB R158, R153, R10 ;  /* 0x0000000a999e723e */ /* 0x000fe200000010ff */
[-C--:B------:R-:W-:Y:S01]  /*5da0*/  FMUL.FTZ R39, R39, R8.reuse ;  /* 0x0000000827277220 */ /* 0x080fe20000410000 */
[----:B------:R-:W-:Y:S01]  /*5db0*/  F2FP.BF16.F32.PACK_AB R153, R20, R11 ;  /* 0x0000000b1499723e */ /* 0x000fe200000010ff */
[----:B------:R-:W-:Y:S01]  /*5dc0*/  BAR.SYNC.DEFER_BLOCKING 0xf, 0x100 ;  /* 0x03c4000000007b1d */ /* 0x000fe20000010000 */
[-C--:B------:R-:W-:Y:S01]  /*5dd0*/  FMUL.FTZ R42, R42, R8.reuse ;  /* 0x000000082a2a7220 */ /* 0x080fe20000410000 */
[-C--:B------:R-:W-:Y:S01]  /*5de0*/  FMUL.FTZ R43, R43, R8.reuse ;  /* 0x000000082b2b7220 */ /* 0x080fe20000410000 */
[----:B------:R-:W-:Y:S01]  /*5df0*/  FMUL.FTZ R46, R46, R8 ;  /* 0x000000082e2e7220 */ /* 0x000fe20000410000 */
[C---:B----4-:R-:W-:Y:S01]  /*5e00*/  FADD.FTZ R173, R157.reuse, R162 ;  /* 0x000000a29dad7221 */ /* 0x050fe20000010000 */
[----:B------:R-:W-:Y:S01]  /*5e10*/  F2FP.BF16.F32.PACK_AB R160, R157, R160 ;  /* 0x000000a09da0723e */ /* 0x000fe200000010ff */
[----:B------:R-:W2:Y:S01]  /*5e20*/  MUFU.EX2 R12, R12 ;  /* 0x0000000c000c7308 */ /* 0x000ea20000000800 */
[----:B------:R-:W-:Y:S01]  /*5e30*/  F2FP.BF16.F32.PACK_AB R157, R176, R159 ;  /* 0x0000009fb09d723e */ /* 0x000fe200000010ff */
[-C--:B------:R-:W-:Y:S01]  /*5e40*/  FMUL.FTZ R47, R47, R8.reuse ;  /* 0x000000082f2f7220 */ /* 0x080fe20000410000 */
[----:B------:R-:W-:Y:S01]  /*5e50*/  F2FP.BF16.F32.PACK_AB R159, R180, R163 ;  /* 0x000000a3b49f723e */ /* 0x000fe200000010ff */
[-C--:B------:R-:W-:Y:S01]  /*5e60*/  FMUL.FTZ R50, R50, R8.reuse ;  /* 0x0000000832327220 */ /* 0x080fe20000410000 */
[-C--:B------:R-:W-:Y:S01]  /*5e70*/  FMUL.FTZ R51, R51, R8.reuse ;  /* 0x0000000833337220 */ /* 0x080fe20000410000 */
[----:B-1----:R-:W-:Y:S01]  /*5e80*/  FADD.FTZ R13, R192, R13 ;  /* 0x0000000dc00d7221 */ /* 0x002fe20000010000 */
        /* <DEDUP_REMOVED lines=11> */
[----:B------:R2:W-:Y:S01]  /*5f40*/  STSM.16.M88.4 [R18+0x26800], R152 ;  /* 0x0268009812007844 */ /* 0x0005e20000000200 */
[-C--:B------:R-:W-:Y:S01]  /*5f50*/  FMUL.FTZ R70, R70, R8.reuse ;  /* 0x0000000846467220 */ /* 0x080fe20000410000 */
[-C--:B------:R-:W-:Y:S01]  /*5f60*/  FMUL.FTZ R71, R71, R8.reuse ;  /* 0x0000000847477220 */ /* 0x080fe20000410000 */
[-C--:B------:R-:W-:Y:S01]  /*5f70*/  FMUL.FTZ R74, R74, R8.reuse ;  /* 0x000000084a4a7220 */ /* 0x080fe20000410000 */
[----:B------:R2:W-:Y:S01]  /*5f80*/  STSM.16.M88.4 [R23], R156 ;  /* 0x0000009c17007844 */ /* 0x0005e20000000200 */
[-C--:B------:R-:W-:Y:S01]  /*5f90*/  FMUL.FTZ R75, R75, R8.reuse ;  /* 0x000000084b4b7220 */ /* 0x080fe20000410000 */
[----:B------:R-:W5:Y:S01]  /*5fa0*/  MUFU.EX2 R164, R164 ;  /* 0x000000a400a47308 */ /* 0x000f620000000800 */
        /* <DEDUP_REMOVED lines=22> */
[----:B------:R-:W-:Y:S01]  /*6110*/  FMUL.FTZ R111, R111, R8 ;  /* 0x000000086f6f7220 */ /* 0x000fe20000410000 */
[----:B------:R-:W4:Y:S01]  /*6120*/  MUFU.EX2 R178, R178 ;  /* 0x000000b200b27308 */ /* 0x000f220000000800 */
[----:B-1----:R-:W-:Y:S01]  /*6130*/  FADD.FTZ R15, R165, R162 ;  /* 0x000000a2a50f7221 */ /* 0x002fe20000010000 */
[----:B------:R-:W-:Y:S01]  /*6140*/  F2FP.BF16.F32.PACK_AB R162, R161, R12 ;  /* 0x0000000ca1a2723e */ /* 0x000fe200000010ff */
[----:B------:R-:W-:Y:S01]  /*6150*/  FMUL.FTZ R114, R114, R8 ;  /* 0x0000000872727220 */ /* 0x000fe20000410000 */
[----:B------:R-:W-:Y:S01]  /*6160*/  F2FP.BF16.F32.PACK_AB R164, R165, R164 ;  /* 0x000000a4a5a4723e */ /* 0x000fe200000010ff */
[----:B------:R-:W-:Y:S01]  /*6170*/  FADD.FTZ R166, R14, R15 ;  /* 0x0000000f0ea67221 */ /* 0x000fe20000010000 */
[----:B------:R-:W-:Y:S01]  /*6180*/  F2FP.BF16.F32.PACK_AB R161, R192, R167 ;  /* 0x000000a7c0a1723e */ /* 0x000fe200000010ff */
[----:B------:R-:W-:Y:S01]  /*6190*/  FMUL.FTZ R115, R115, R8 ;  /* 0x0000000873737220 */ /* 0x000fe20000410000 */
[----:B------:R-:W1:Y:S01]  /*61a0*/  MUFU.EX2 R169, R169 ;  /* 0x000000a900a97308 */ /* 0x000e620000000800 */
[C---:B---3--:R-:W-:Y:S01]  /*61b0*/  FADD.FTZ R5, R175.reuse, R10 ;  /* 0x0000000aaf057221 */ /* 0x048fe20000010000 */
[----:B------:R-:W-:Y:S01]  /*61c0*/  F2FP.BF16.F32.PACK_AB R163, R175, R6 ;  /* 0x00000006afa3723e */ /* 0x000fe200000010ff */
[-C--:B------:R-:W-:Y:S01]  /*61d0*/  FMUL.FTZ R118, R118, R8.reuse ;  /* 0x0000000876767220 */ /* 0x080fe20000410000 */
[-C--:B------:R-:W-:Y:S01]  /*61e0*/  FMUL.FTZ R119, R119, R8.reuse ;  /* 0x0000000877777220 */ /* 0x080fe20000410000 */
[-C--:B------:R-:W-:Y:S01]  /*61f0*/  FMUL.FTZ R122, R122, R8.reuse ;  /* 0x000000087a7a7220 */ /* 0x080fe20000410000 */
[-C--:B------:R-:W-:Y:S01]  /*6200*/  FMUL.FTZ R123, R123, R8.reuse ;  /* 0x000000087b7b7220 */ /* 0x080fe20000410000 */
[----:B------:R2:W-:Y:S01]  /*6210*/  STSM.16.M88.4 [R19], R160 ;  /* 0x000000a013007844 */ /* 0x0005e20000000200 */
        /* <DEDUP_REMOVED lines=9> */
[C---:B-1----:R-:W-:Y:S01]  /*62b0*/  FADD.FTZ R5, R169.reuse, R166 ;  /* 0x000000a6a9057221 */ /* 0x042fe20000010000 */
[----:B------:R-:W-:Y:S01]  /*62c0*/  F2FP.BF16.F32.PACK_AB R166, R169, R14 ;  /* 0x0000000ea9a6723e */ /* 0x000fe200000010ff */
        /* <DEDUP_REMOVED lines=8> */
[-C--:B------:R-:W-:Y:S01]  /*6350*/  FMUL.FTZ R147, R147, R8.reuse ;  /* 0x0000000893937220 */ /* 0x080fe20000410000 */
[-C--:B------:R-:W-:Y:S01]  /*6360*/  FMUL.FTZ R150, R150, R8.reuse ;  /* 0x0000000896967220 */ /* 0x080fe20000410000 */
[----:B------:R-:W-:Y:S01]  /*6370*/  FMUL.FTZ R151, R151, R8 ;  /* 0x0000000897977220 */ /* 0x000fe20000410000 */
[----:B----4-:R-:W-:Y:S01]  /*6380*/  FADD.FTZ R10, R182, R11 ;  /* 0x0000000bb60a7221 */ /* 0x010fe20000010000 */
[----:B-1----:R-:W-:-:S03]  /*6390*/  F2FP.BF16.F32.PACK_AB R167, R13, R182 ;  /* 0x000000b60da7723e */ /* 0x002fc600000010ff */
[----:B------:R-:W-:Y:S02]  /*63a0*/  FADD.FTZ R6, R13, R10 ;  /* 0x0000000a0d067221 */ /* 0x000fe40000010000 */
[----:B------:R2:W-:Y:S01]  /*63b0*/  STSM.16.M88.4 [R22], R164 ;  /* 0x000000a416007844 */ /* 0x0005e20000000200 */
[----:B------:R-:W-:Y:S05]  /*63c0*/  @!P0 BRA `(.L_x_5816) ;  /* 0x0000000000048947 */ /* 0x000fea0003800000 */
[----:B------:R-:W-:Y:S01]  /*63d0*/  BPT.TRAP 0x1 ;  /* 0x000000040000795c */ /* 0x000fe20000300000 */
.L_x_5816:
[----:B------:R1:W3:Y:S01]  /*63e0*/  SYNCS.PHASECHK.TRANS64.TRYWAIT P2, [UR29+0x28c50], R7 ;  /* 0x028c5007ff0075a7 */ /* 0x0002e2000804015d */
[----:B------:R-:W-:Y:S05]  /*63f0*/  @!P0 BRA `(.L_x_5817) ;  /* 0x0000000000048947 */ /* 0x000fea0003800000 */
[----:B------:R-:W-:Y:S01]  /*6400*/  BPT.TRAP 0x1 ;  /* 0x000000040000795c */ /* 0x000fe20000300000 */
.L_x_5817:
[----:B---3--:R-:W-:Y:S05]  /*6410*/  @P2 BRA `(.L_x_5818) ;  /* 0x0000000000082947 */ /* 0x008fea0003800000 */
[----:B------:R-:W3:Y:S02]  /*6420*/  SYNCS.PHASECHK.TRANS64.TRYWAIT P2, [UR29+0x28c50], R7 ;  /* 0x028c5007ff0075a7 */ /* 0x000ee4000804015d */
[----:B---3--:R-:W-:Y:S05]  /*6430*/  @!P2 BRA `(.L_x_5819) ;  /* 0x000000740000a947 */ /* 0x008fea0003800000 */
.L_x_5818:
[----:B------:R-:W-:Y:S01]  /*6440*/  ULEA UR11, UR39, UR41, 0xc ;  /* 0x00000029270b7291 */ /* 0x000fe2000f8e603f */
[----:B------:R-:W-:Y:S01]  /*6450*/  WARPGROUP.ARRIVE ;  /* 0x00000000000079c5 */ /* 0x000fe20000000000 */
[----:B------:R-:W-:Y:S01]  /*6460*/  UMOV UR7, 0x40000040 ;  /* 0x4000004000077882 */ /* 0x000fe20000000000 */
[----:B------:R-:W-:Y:S01]  /*6470*/  UISETP.GT.AND UP0, UPT, UR23, UR22, UPT ;  /* 0x000000161700728c */ /* 0x000fe2000bf04270 */
[----:B---3--:R-:W-:Y:S01]  /*6480*/  @!P1 VIADD R170, R170, 0x28c60 ;  /* 0x00028c60aaaa9836 */ /* 0x008fe20000000000 */
[----:B------:R-:W-:Y:S01]  /*6490*/  UIADD3 UR23, UR23, -0x1, URZ ;  /* 0xffffffff17177890 */ /* 0x000fe2000fffe03f */
[----:B------:R-:W-:Y:S01]  /*64a0*/  MOV R8, R4 ;  /* 0x0000000400087202 */ /* 0x000fe20000000f00 */
[----:B------:R-:W-:Y:S01]  /*64b0*/  UMOV UR6, UR11 ;  /* 0x0000000b00067c82 */ /* 0x000fe20008000000 */
[----:B------:R-:W-:Y:S01]  /*64c0*/  UMOV UR25, UR39 ;  /* 0x0000002700197c82 */ /* 0x000fe20008000000 */
[----:B------:R-:W-:Y:S01]  /*64d0*/  HGMMA.64x256x16.F32.BF16 R24, R152, gdesc[UR4].tnspB, R24, gsb0 ;  /* 0x43e0000498187df0 */ /* 0x000fe20008001818 */
[----:B------:R-:W-:Y:S01]  /*64e0*/  UIADD3 UR6, UR11, 0x80, URZ ;  /* 0x000000800b067890 */ /* 0x000fe2000fffe03f */
[----:B------:R-:W-:Y:S01]  /*64f0*/  PLOP3.LUT P2, PT, PT, PT, UP0, 0x80, 0x0 ;  /* 0x000000000000781c */ /* 0x000fe20003f4f008 */
[----:B------:R-:W-:Y:S01]  /*6500*/  UMOV UR7, 0x40000040 ;  /* 0x4000004000077882 */ /* 0x000fe20000000000 */
[----:B------:R-:W-:Y:S01]  /*6510*/  @!P1 PRMT R170, RZ, 0x654, R170 ;  /* 0x00000654ffaa9816 */ /* 0x000fe200000000aa */
[----:B------:R-:W-:Y:S01]  /*6520*/  IMAD.MOV.U32 R9, RZ, RZ, R3 ;  /* 0x000000ffff097224 */ /* 0x000fe200078e0003 */
[----:B------:R-:W-:-:S02]  /*6530*/  WARPGROUP.DEPBAR.LE gsb0, 0x0 ;  /* 0x00008000000079c5 */ /* 0x000fc40000010000 */
[----:B------:R-:W-:-:S15]  /*6540*/  WARPGROUP.ARRIVE ;  /* 0x00000000000079c5 */ /* 0x000fde0000000000 */
[----:B------:R-:W-:-:S05]  /*6550*/  NOP ;  /* 0x0000000000007918 */ /* 0x000fca0000000000 */
        /* <DEDUP_REMOVED lines=24> */
.L_x_5811:
[----:B------:R-:W-:-:S13]  /*66e0*/  ISETP.LE.AND P2, PT, RZ, UR23, PT ;  /* 0x00000017ff007c0c */ /* 0x000fda000bf43270 */
[----:B------:R-:W-:Y:S05]  /*66f0*/  @!P2 BRA `(.L_x_5821) ;  /* 0x00000018002ca947 */ /* 0x000fea0003800000 */
[----:B------:R-:W-:Y:S01]  /*6700*/  MOV R9, R4 ;  /* 0x0000000400097202 */ /* 0x000fe20000000f00 */
[----:B------:R-:W-:Y:S01]  /*6710*/  IMAD.MOV.U32 R8, RZ, RZ, R3 ;  /* 0x000000ffff087224 */ /* 0x000fe200078e0003 */
[----:B------:R-:W-:Y:S01]  /*6720*/  UMOV UR21, UR39 ;  /* 0x0000002700157c82 */ /* 0x000fe20008000000 */
[----:B------:R-:W-:-:S05]  /*6730*/  ULDC UR20, c[0x0][0x988] ;  /* 0x0002620000147ab9 */ /* 0x000fca0000000800 */
.L_x_5830:
[----:B------:R-:W-:-:S04]  /*6740*/  UIADD3 UR39, UR21, 0x1, URZ ;  /* 0x0000000115277890 */ /* 0x000fc8000fffe03f */
[----:B------:R-:W-:-:S04]  /*6750*/  UISETP.NE.AND UP0, UPT, UR39, 0x2, UPT ;  /* 0x000000022700788c */ /* 0x000fc8000bf05270 */
[----:B------:R-:W-:Y:S02]  /*6760*/  USEL UR6, URZ, 0x1, UP0 ;  /* 0x000000013f067887 */ /* 0x000fe40008000000 */
[----:B------:R-:W-:Y:S02]  /*6770*/  USEL UR39, UR39, URZ, UP0 ;  /* 0x0000003f27277287 */ /* 0x000fe40008000000 */
[----:B------:R-:W-:Y:S01]  /*6780*/  ULOP3.LUT UR38, UR38, UR6, URZ, 0x3c, !UPT ;  /* 0x0000000626267292 */ /* 0x000fe2000f8e3c3f */
[----:B-12---:R-:W-:Y:S11]  /*6790*/  @!P0 BRA `(.L_x_5822) ;  /* 0x0000000000048947 */ /* 0x006ff60003800000 */
[----:B------:R-:W-:Y:S01]  /*67a0*/  BPT.TRAP 0x1 ;  /* 0x000000040000795c */ /* 0x000fe20000300000 */
.L_x_5822:
[----:B------:R-:W-:Y:S01]  /*67b0*/  ULEA UR22, UR39, UR48, 0x3 ;  /* 0x0000003027167291 */ /* 0x000fe2000f8e183f */
[----:B-1----:R-:W-:-:S04]  /*67c0*/  MOV R7, UR38 ;  /* 0x0000002600077c02 */ /* 0x002fc80008000f00 */
[----:B------:R-:W-:-:S04]  /*67d0*/  SHF.L.U32 R7, R7, 0x1f, RZ ;  /* 0x0000001f07077819 */ /* 0x000fc800000006ff */
[----:B------:R1:W1:Y:S01]  /*67e0*/  SYNCS.PHASECHK.TRANS64.TRYWAIT P2, [UR22+0x28c30], R7 ;  /* 0x028c3007ff0075a7 */ /* 0x0002620008040156 */
[----:B------:R-:W-:Y:S05]  /*67f0*/  @!P0 BRA `(.L_x_5823) ;  /* 0x0000000000048947 */ /* 0x000fea0003800000 */
[----:B------:R-:W-:Y:S01]  /*6800*/  BPT.TRAP 0x1 ;  /* 0x000000040000795c */ /* 0x000fe20000300000 */
.L_x_5823:
[----:B-1----:R-:W-:Y:S05]  /*6810*/  @P2 BRA `(.L_x_5824) ;  /* 0x0000000000082947 */ /* 0x002fea0003800000 */
[----:B------:R-:W1:Y:S02]  /*6820*/  SYNCS.PHASECHK.TRANS64.TRYWAIT P2, [UR22+0x28c30], R7 ;  /* 0x028c3007ff0075a7 */ /* 0x000e640008040156 */
[----:B-1----:R-:W-:Y:S05]  /*6830*/  @!P2 BRA `(.L_x_5825) ;  /* 0x000000700014a947 */ /* 0x002fea0003800000 */
.L_x_5824:
[----:B------:R-:W-:Y:S01]  /*6840*/  R2UR UR18, R0 ;  /* 0x00000000001272ca */ /* 0x000fe200000e0000 */
[----:B--234-:R-:W-:Y:S01]  /*6850*/  WARPGROUP.ARRIVE ;  /* 0x00000000000079c5 */ /* 0x01cfe20000000000 */
        /* <DEDUP_REMOVED lines=57> */
[----:B------:R-:W1:Y:S01]  /*6bf0*/  MUFU.EX2 R8, R8 ;  /* 0x0000000800087308 */ /* 0x000e620000000800 */
        /* <DEDUP_REMOVED lines=10> */
[----:B------:R-:W-:-:S02]  /*6ca0*/  FFMA.FTZ R164, R176, UR10, -R192 ;  /* 0x0000000ab0a47c23 */ /* 0x000fc400080108c0 */
[----:B------:R-:W-:-:S03]  /*6cb0*/  FMNMX.FTZ R4, R178, R13, !PT ;  /* 0x0000000db2047209 */ /* 0x000fc60007810000 */
[----:B------:R-:W3:Y:S01]  /*6cc0*/  MUFU.EX2 R152, R152 ;  /* 0x0000009800987308 */ /* 0x000ee20000000800 */
[----:B------:R-:W-:Y:S01]  /*6cd0*/  FMNMX.FTZ R13, R179, R4, !PT ;  /* 0x00000004b30d7209 */ /* 0x000fe20007810000 */
[-C--:B-1----:R-:W-:Y:S01]  /*6ce0*/  FMUL.FTZ R24, R24, R8.reuse ;  /* 0x0000000818187220 */ /* 0x082fe20000410000 */
[-C--:B------:R-:W-:Y:S01]  /*6cf0*/  FMUL.FTZ R25, R25, R8.reuse ;  /* 0x0000000819197220 */ /* 0x080fe20000410000 */
[----:B------:R-:W-:Y:S01]  /*6d00*/  FMUL.FTZ R28, R28, R8 ;  /* 0x000000081c1c7220 */ /* 0x000fe20000410000 */
[----:B------:R-:W-:Y:S01]  /*6d10*/  FMNMX.FTZ R4, R182, R13, !PT ;  /* 0x0000000db6047209 */ /* 0x000fe20007810000 */
[--C-:B------:R-:W-:Y:S01]  /*6d20*/  FFMA.FTZ R13, R157, UR10, -R192.reuse ;  /* 0x0000000a9d0d7c23 */ /* 0x100fe200080108c0 */
[----:B------:R-:W-:Y:S01]  /*6d30*/  FFMA.FTZ R157, R173, UR10, -R192 ;  /* 0x0000000aad9d7c23 */ /* 0x000fe200080108c0 */
[----:B------:R-:W1:Y:S01]  /*6d40*/  MUFU.EX2 R10, R10 ;  /* 0x0000000a000a7308 */ /* 0x000e620000000800 */
[----:B------:R-:W-:Y:S01]  /*6d50*/  FMNMX.FTZ R4, R183, R4, !PT ;  /* 0x00000004b7047209 */ /* 0x000fe20007810000 */
[----:B--2---:R-:W-:Y:S01]  /*6d60*/  FFMA.FTZ R5, R8, R5, R11 ;  /* 0x0000000508057223 */ /* 0x004fe2000001000b */
[----:B------:R-:W-:-:S02]  /*6d70*/  IMAD.MOV R173, RZ, RZ, -R17 ;  /* 0x000000ffffad7224 */ /* 0x000fc400078e0a11 */
[-C--:B------:R-:W-:Y:S01]  /*6d80*/  FMUL.FTZ R29, R29, R8.reuse ;  /* 0x000000081d1d7220 */ /* 0x080fe20000410000 */
[-C--:B------:R-:W-:Y:S01]  /*6d90*/  FMUL.FTZ R32, R32, R8.reuse ;  /* 0x0000000820207220 */ /* 0x080fe20000410000 */
[----:B------:R-:W2:Y:S01]  /*6da0*/  SHFL.BFLY PT, R153, R4, 0x2, 0x1f ;  /* 0x0c401f0004997f89 */ /* 0x000ea200000e0000 */
[-C--:B------:R-:W-:Y:S01]  /*6db0*/  FMUL.FTZ R33, R33, R8.reuse ;  /* 0x0000000821217220 */ /* 0x080fe20000410000 */
[----:B------:R-:W-:Y:S01]  /*6dc0*/  MUFU.EX2 R13, R13 ;  /* 0x0000000d000d7308 */ /* 0x000fe20000000800 */
[----:B---3--:R-:W-:Y:S01]  /*6dd0*/  FADD.FTZ R5, R152, R5 ;  /* 0x0000000598057221 */ /* 0x008fe20000010000 */
[----:B------:R-:W-:Y:S01]  /*6de0*/  ISETP.NE.AND P2, PT, R16, R173, PT ;  /* 0x000000ad1000720c */ /* 0x000fe20003f45270 */
[-C--:B------:R-:W-:Y:S01]  /*6df0*/  FMUL.FTZ R36, R36, R8.reuse ;  /* 0x0000000824247220 */ /* 0x080fe20000410000 */
[----:B------:R-:W-:Y:S01]  /*6e00*/  F2FP.BF16.F32.PACK_AB R152, R152, R11 ;  /* 0x0000000b9898723e */ /* 0x000fe200000010ff */
        /* <DEDUP_REMOVED lines=17> */
[----:B--2---:R-:W-:Y:S01]  /*6f20*/  FMNMX.FTZ R20, R4, R153, !PT ;  /* 0x0000009904147209 */ /* 0x004fe20007810000 */
[--C-:B------:R-:W-:Y:S01]  /*6f30*/  FFMA.FTZ R153, R169, UR10, -R192.reuse ;  /* 0x0000000aa9997c23 */ /* 0x100fe200080108c0 */
[----:B------:R-:W-:Y:S01]  /*6f40*/  MUFU.EX2 R12, R12 ;  /* 0x0000000c000c7308 */ /* 0x000fe20000000800 */
[-C--:B------:R-:W-:Y:S01]  /*6f50*/  FMUL.FTZ R68, R68, R8.reuse ;  /* 0x0000000844447220 */ /* 0x080fe20000410000 */
[-C--:B------:R-:W-:Y:S01]  /*6f60*/  FMUL.FTZ R69, R69, R8.reuse ;  /* 0x0000000845457220 */ /* 0x080fe20000410000 */
[----:B------:R-:W2:Y:S01]  /*6f70*/  SHFL.BFLY PT, R165, R20, 0x1, 0x1f ;  /* 0x0c201f0014a57f89 */ /* 0x000ea200000e0000 */
        /* <DEDUP_REMOVED lines=23> */
[----:B--2---:R-:W-:Y:S01]  /*70f0*/  FMNMX.FTZ R4, R20, R165, !PT ;  /* 0x000000a514047209 */ /* 0x004fe20007810000 */
[----:B------:R-:W-:Y:S01]  /*7100*/  FFMA.FTZ R165, R181, UR10, -R192 ;  /* 0x0000000ab5a57c23 */ /* 0x000fe200080108c0 */
        /* <DEDUP_REMOVED lines=14> */
[--C-:B--2---:R-:W-:Y:S01]  /*71f0*/  FFMA.FTZ R180, R167, UR10, -R177.reuse ;  /* 0x0000000aa7b47c23 */ /* 0x104fe200080108b1 */
[--C-:B------:R-:W-:Y:S01]  /*7200*/  FFMA.FTZ R167, R170, UR10, -R177.reuse ;  /* 0x0000000aaaa77c23 */ /* 0x100fe200080108b1 */
[----:B------:R-:W-:Y:S01]  /*7210*/  MOV R170, UR22 ;  /* 0x0000001600aa7c02 */ /* 0x000fe20008000f00 */
[--C-:B------:R-:W-:Y:S01]  /*7220*/  FFMA.FTZ R176, R163, UR10, -R177.reuse ;  /* 0x0000000aa3b07c23 */ /* 0x100fe200080108b1 */
[--C-:B------:R-:W-:Y:S01]  /*7230*/  FFMA.FTZ R163, R166, UR10, -R177.reuse ;  /* 0x0000000aa6a37c23 */ /* 0x100fe200080108b1 */
[--C-:B------:R-:W-:Y:S01]  /*7240*/  FFMA.FTZ R192, R171, UR10, -R177.reuse ;  /* 0x0000000aabc07c23 */ /* 0x100fe200080108b1 */
[----:B------:R-:W-:Y:S01]  /*7250*/  @!P1 IADD3 R154, R170, 0x28c40, RZ ;  /* 0x00028c40aa9a9810 */ /* 0x000fe20007ffe0ff */
[----:B------:R-:W2:Y:S01]  /*7260*/  MUFU.EX2 R168, R168 ;  /* 0x000000a800a87308 */ /* 0x000ea20000000800 */
[--C-:B------:R-:W-:Y:S01]  /*7270*/  FFMA.FTZ R171, R174, UR10, -R177.reuse ;  /* 0x0000000aaeab7c23 */ /* 0x100fe200080108b1 */
[----:B------:R-:W-:Y:S01]  /*7280*/  FFMA.FTZ R174, R175, UR10, -R177 ;  /* 0x0000000aafae7c23 */ /* 0x000fe200080108b1 */
[----:B------:R-:W-:Y:S01]  /*7290*/  @!P1 PRMT R154, RZ, 0x654, R154 ;  /* 0x00000654ff9a9816 */ /* 0x000fe2000000009a */
[----:B------:R-:W-:-:S02]  /*72a0*/  IMAD.U32 R175, RZ, RZ, UR21 ;  /* 0x00000015ffaf7e24 */ /* 0x000fc4000f8e00ff */
[--C-:B------:R-:W-:Y:S01]  /*72b0*/  FFMA.FTZ R173, R178, UR10, -R177.reuse ;  /* 0x0000000ab2ad7c23 */ /* 0x100fe200080108b1 */
[--C-:B------:R-:W-:Y:S01]  /*72c0*/  FFMA.FTZ R182, R182, UR10, -R177.reuse ;  /* 0x0000000ab6b67c23 */ /* 0x100fe200080108b1 */
[----:B------:R1:W-:Y:S01]  /*72d0*/  @!P1 SYNCS.ARRIVE.TRANS64.RED.A1T0 RZ, [R154+URZ], RZ ;  /* 0x000000ff9aff99a7 */ /* 0x0003e2000810043f */
[----:B------:R-:W3:Y:S01]  /*72e0*/  MUFU.EX2 R155, R155 ;  /* 0x0000009b009b7308 */ /* 0x000ee20000000800 */
[----:B------:R-:W-:Y:S02]  /*72f0*/  @!P2 IMAD R158, R175, 0x40, R2 ;  /* 0x00000040af9ea824 */ /* 0x000fe400078e0202 */
[--C-:B------:R-:W-:Y:S01]  /*7300*/  FFMA.FTZ R183, R183, UR10, -R177.reuse ;  /* 0x0000000ab7b77c23 */ /* 0x100fe200080108b1 */
[----:B------:R-:W-:Y:S01]  /*7310*/  FFMA.FTZ R179, R179, UR10, -R177 ;  /* 0x0000000ab3b37c23 */ /* 0x000fe200080108b1 */
[-C--:B------:R-:W-:Y:S01]  /*7320*/  FMUL.FTZ R120, R120, R8.reuse ;  /* 0x0000000878787220 */ /* 0x080fe20000410000 */
[----:B------:R-:W-:Y:S01]  /*7330*/  FMUL.FTZ R121, R121, R8 ;  /* 0x0000000879797220 */ /* 0x000fe20000410000 */
[----:B------:R-:W-:Y:S01]  /*7340*/  @!P2 LEA R158, R158, UR48, 0x2 ;  /* 0x000000309e9eac11 */ /* 0x000fe2000f8e10ff */
[----:B-1----:R-:W-:Y:S01]  /*7350*/  FADD.FTZ R154, R10, R5 ;  /* 0x000000050a9a7221 */ /* 0x002fe20000010000 */
[----:B------:R-:W1:Y:S01]  /*7360*/  MUFU.EX2 R169, R169 ;  /* 0x000000a900a97308 */ /* 0x000e620000000800 */
[----:B--2---:R-:W-:Y:S01]  /*7370*/  FFMA.FTZ R6, R9, R6, R168 ;  /* 0x0000000609067223 */ /* 0x004fe200000100a8 */
[-C--:B------:R-:W-:Y:S01]  /*7380*/  FMUL.FTZ R124, R124, R8.reuse ;  /* 0x000000087c7c7220 */ /* 0x080fe20000410000 */
[----:B------:R-:W-:Y:S01]  /*7390*/  FADD.FTZ R5, R13, R154 ;  /* 0x0000009a0d057221 */ /* 0x000fe20000010000 */
[----:B------:R-:W-:Y:S01]  /*73a0*/  @!P2 STS [R158+0x28800], R8 ;  /* 0x028800089e00a388 */ /* 0x000fe20000000800 */
[-C--:B------:R-:W-:Y:S01]  /*73b0*/  FMUL.FTZ R125, R125, R8.reuse ;  /* 0x000000087d7d7220 */ /* 0x080fe20000410000 */
[-C--:B------:R-:W-:Y:S01]  /*73c0*/  FMUL.FTZ R128, R128, R8.reuse ;  /* 0x0000000880807220 */ /* 0x080fe20000410000 */
[----:B------:R-:W-:Y:S01]  /*73d0*/  FADD.FTZ R154, R156, R5 ;  /* 0x000000059c9a7221 */ /* 0x000fe20000010000 */
[----:B------:R-:W2:Y:S01]  /*73e0*/  MUFU.EX2 R172, R172 ;  /* 0x000000ac00ac7308 */ /* 0x000ea20000000800 */
[----:B---3--:R-:W-:Y:S01]  /*73f0*/  FADD.FTZ R6, R155, R6 ;  /* 0x000000069b067221 */ /* 0x008fe20000010000 */
[----:B------:R3:W-:Y:S01]  /*7400*/  @!P2 STS [R158+0x28820], R9 ;  /* 0x028820099e00a388 */ /* 0x0007e20000000800 */
[----:B------:R-:W-:Y:S01]  /*7410*/  FADD.FTZ R175, R15, R154 ;  /* 0x0000009a0faf7221 */ /* 0x000fe20000010000 */
[-C--:B------:R-:W-:Y:S01]  /*7420*/  FMUL.FTZ R129, R129, R8.reuse ;  /* 0x0000000881817220 */ /* 0x080fe20000410000 */
[-C--:B------:R-:W-:Y:S01]  /*7430*/  FMUL.FTZ R132, R132, R8.reuse ;  /* 0x0000000884847220 */ /* 0x080fe20000410000 */
[-C--:B------:R-:W-:Y:S01]  /*7440*/  FMUL.FTZ R133, R133, R8.reuse ;  /* 0x0000000885857220 */ /* 0x080fe20000410000 */
[----:B------:R-:W-:Y:S01]  /*7450*/  FADD.FTZ R154, R12, R175 ;  /* 0x000000af0c9a7221 */ /* 0x000fe20000010000 */
[----:B------:R-:W4:Y:S01]  /*7460*/  MUFU.EX2 R159, R159 ;  /* 0x0000009f009f7308 */ /* 0x000f220000000800 */
[----:B-1----:R-:W-:Y:S01]  /*7470*/  FADD.FTZ R5, R169, R6 ;  /* 0x00000006a9057221 */ /* 0x002fe20000010000 */
[-C--:B------:R-:W-:Y:S01]  /*7480*/  FMUL.FTZ R136, R136, R8.reuse ;  /* 0x0000000888887220 */ /* 0x080fe20000410000 */
[----:B------:R-:W-:Y:S01]  /*7490*/  FADD.FTZ R175, R21, R154 ;  /* 0x0000009a15af7221 */ /* 0x000fe20000010000 */
[-C--:B------:R-:W-:Y:S01]  /*74a0*/  FMUL.FTZ R137, R137, R8.reuse ;  /* 0x0000000889897220 */ /* 0x080fe20000410000 */
[-C--:B------:R-:W-:Y:S01]  /*74b0*/  FMUL.FTZ R140, R140, R8.reuse ;  /* 0x000000088c8c7220 */ /* 0x080fe20000410000 */
[-C--:B------:R-:W-:Y:S01]  /*74c0*/  FMUL.FTZ R141, R141, R8.reuse ;  /* 0x000000088d8d7220 */ /* 0x080fe20000410000 */
[----:B------:R-:W-:Y:S01]  /*74d0*/  FADD.FTZ R154, R160, R175 ;  /* 0x000000afa09a7221 */ /* 0x000fe20000010000 */
[----:B------:R-:W1:Y:S01]  /*74e0*/  MUFU.EX2 R176, R176 ;  /* 0x000000b000b07308 */ /* 0x000e620000000800 */
[----:B--2---:R-:W-:Y:S01]  /*74f0*/  FADD.FTZ R6, R172, R5 ;  /* 0x00000005ac067221 */ /* 0x004fe20000010000 */
[-C--:B------:R-:W-:Y:S01]  /*7500*/  FMUL.FTZ R144, R144, R8.reuse ;  /* 0x0000000890907220 */ /* 0x080fe20000410000 */
[----:B------:R-:W-:Y:S01]  /*7510*/  FADD.FTZ R175, R153, R154 ;  /* 0x0000009a99af7221 */ /* 0x000fe20000010000 */
[-C--:B------:R-:W-:Y:S01]  /*7520*/  FMUL.FTZ R145, R145, R8.reuse ;  /* 0x0000000891917220 */ /* 0x080fe20000410000 */
[-C--:B------:R-:W-:Y:S01]  /*7530*/  FMUL.FTZ R148, R148, R8.reuse ;  /* 0x0000000894947220 */ /* 0x080fe20000410000 */
[----:B------:R-:W-:Y:S01]  /*7540*/  FMUL.FTZ R149, R149, R8 ;  /* 0x0000000895957220 */ /* 0x000fe20000410000 */
[----:B------:R-:W-:Y:S01]  /*7550*/  F2FP.BF16.F32.PACK_AB R160, R153, R160 ;  /* 0x000000a099a0723e */ /* 0x000fe200000010ff */
[----:B------:R-:W2:Y:S01]  /*7560*/  MUFU.EX2 R163, R163 ;  /* 0x000000a300a37308 */ /* 0x000ea20000000800 */
[----:B----4-:R-:W-:Y:S01]  /*7570*/  FADD.FTZ R5, R159, R6 ;  /* 0x000000069f057221 */ /* 0x010fe20000010000 */
[----:B------:R-:W-:Y:S01]  /*7580*/  F2FP.BF16.F32.PACK_AB R153, R155, R168 ;  /* 0x000000a89b99723e */ /* 0x000fe200000010ff */
[----:B------:R-:W-:Y:S01]  /*7590*/  FMUL.FTZ R26, R26, R9 ;  /* 0x000000091a1a7220 */ /* 0x000fe20000410000 */
[----:B------:R-:W-:Y:S01]  /*75a0*/  F2FP.BF16.F32.PACK_AB R155, R172, R169 ;  /* 0x000000a9ac9b723e */ /* 0x000fe200000010ff */
[-C--:B------:R-:W-:Y:S01]  /*75b0*/  FMUL.FTZ R27, R27, R9.reuse ;  /* 0x000000091b1b7220 */ /* 0x080fe20000410000 */
[----:B------:R-:W-:Y:S01]  /*75c0*/  F2FP.BF16.F32.PACK_AB R156, R15, R156 ;  /* 0x0000009c0f9c723e */ /* 0x000fe200000010ff */
[-C--:B------:R-:W-:Y:S01]  /*75d0*/  FMUL.FTZ R30, R30, R9.reuse ;  /* 0x000000091e1e7220 */ /* 0x080fe20000410000 */
[----:B------:R-:W4:Y:S01]  /*75e0*/  MUFU.EX2 R180, R180 ;  /* 0x000000b400b47308 */ /* 0x000f220000000800 */
[----:B-1----:R-:W-:Y:S01]  /*75f0*/  FADD.FTZ R6, R176, R5 ;  /* 0x00000005b0067221 */ /* 0x002fe20000010000 */
[----:B---3--:R-:W-:Y:S01]  /*7600*/  F2FP.BF16.F32.PACK_AB R158, R21, R12 ;  /* 0x0000000c159e723e */ /* 0x008fe200000010ff */
        /* <DEDUP_REMOVED lines=38> */
[C---:B---3--:R-:W-:Y:S01]  /*7870*/  FADD.FTZ R11, R157.reuse, R154 ;  /* 0x0000009a9d0b7221 */ /* 0x048fe20000010000 */
[----:B------:R-:W-:Y:S01]  /*7880*/  F2FP.BF16.F32.PACK_AB R162, R157, R14 ;  /* 0x0000000e9da2723e */ /* 0x000fe200000010ff */
[----:B------:R-:W-:Y:S01]  /*7890*/  FMUL.FTZ R90, R90, R9 ;  /* 0x000000095a5a7220 */ /* 0x000fe20000410000 */
[----:B------:R-:W-:Y:S01]  /*78a0*/  F2FP.BF16.F32.PACK_AB R154, R13, R10 ;  /* 0x0000000a0d9a723e */ /* 0x000fe200000010ff */
[----:B------:R-:W-:Y:S01]  /*78b0*/  BAR.SYNC.DEFER_BLOCKING 0xf, 0x100 ;  /* 0x03c4000000007b1d */ /* 0x000fe20000010000 */
[----:B------:R-:W-:Y:S01]  /*78c0*/  F2FP.BF16.F32.PACK_AB R157, R176, R159 ;  /* 0x0000009fb09d723e */ /* 0x000fe200000010ff */
[----:B------:R-:W-:Y:S01]  /*78d0*/  FMUL.FTZ R91, R91, R9 ;  /* 0x000000095b5b7220 */ /* 0x000fe20000410000 */
[----:B------:R-:W-:Y:S01]  /*78e0*/  F2FP.BF16.F32.PACK_AB R159, R180, R163 ;  /* 0x000000a3b49f723e */ /* 0x000fe200000010ff */
        /* <DEDUP_REMOVED lines=20> */
[----:B------:R1:W-:Y:S01]  /*7a30*/  STSM.16.M88.4 [R18+0x26800], R152 ;  /* 0x0268009812007844 */ /* 0x0003e20000000200 */
[-C--:B------:R-:W-:Y:S01]  /*7a40*/  FMUL.FTZ R122, R122, R9.reuse ;  /* 0x000000097a7a7220 */ /* 0x080fe20000410000 */
[-C--:B------:R-:W-:Y:S01]  /*7a50*/  FMUL.FTZ R123, R123, R9.reuse ;  /* 0x000000097b7b7220 */ /* 0x080fe20000410000 */
[-C--:B------:R-:W-:Y:S01]  /*7a60*/  FMUL.FTZ R126, R126, R9.reuse ;  /* 0x000000097e7e7220 */ /* 0x080fe20000410000 */
[----:B------:R1:W-:Y:S01]  /*7a70*/  STSM.16.M88.4 [R23], R156 ;  /* 0x0000009c17007844 */ /* 0x0003e20000000200 */
[-C--:B------:R-:W-:Y:S01]  /*7a80*/  FMUL.FTZ R127, R127, R9.reuse ;  /* 0x000000097f7f7220 */ /* 0x080fe20000410000 */
[----:B------:R-:W4:Y:S01]  /*7a90*/  MUFU.EX2 R173, R173 ;  /* 0x000000ad00ad7308 */ /* 0x000f220000000800 */
[C---:B--2---:R-:W-:Y:S01]  /*7aa0*/  FADD.FTZ R11, R161.reuse, R8 ;  /* 0x00000008a10b7221 */ /* 0x044fe20000010000 */
[----:B------:R-:W-:Y:S01]  /*7ab0*/  F2FP.BF16.F32.PACK_AB R164, R161, R164 ;  /* 0x000000a4a1a4723e */ /* 0x000fe200000010ff */
[----:B------:R-:W-:Y:S01]  /*7ac0*/  FMUL.FTZ R130, R130, R9 ;  /* 0x0000000982827220 */ /* 0x000fe20000410000 */
[----:B------:R-:W-:Y:S01]  /*7ad0*/  F2FP.BF16.F32.PACK_AB R161, R192, R167 ;  /* 0x000000a7c0a1723e */ /* 0x000fe200000010ff */
[----:B------:R-:W-:Y:S01]  /*7ae0*/  FADD.FTZ R8, R20, R11 ;  /* 0x0000000b14087221 */ /* 0x000fe20000010000 */
[-C--:B------:R-:W-:Y:S01]  /*7af0*/  FMUL.FTZ R131, R131, R9.reuse ;  /* 0x0000000983837220 */ /* 0x080fe20000410000 */
[----:B------:R-:W-:Y:S01]  /*7b00*/  FMUL.FTZ R134, R134, R9 ;  /* 0x0000000986867220 */ /* 0x000fe20000410000 */
[----:B------:R-:W2:Y:S01]  /*7b10*/  MUFU.EX2 R165, R165 ;  /* 0x000000a500a57308 */ /* 0x000ea20000000800 */
        /* <DEDUP_REMOVED lines=13> */
[----:B------:R-:W-:-:S02]  /*7bf0*/  FMUL.FTZ R151, R151, R9 ;  /* 0x0000000997977220 */ /* 0x000fc40000410000 */
[----:B------:R-:W4:Y:S01]  /*7c00*/  MUFU.EX2 R182, R182 ;  /* 0x000000b600b67308 */ /* 0x000f220000000800 */
[C---:B--2---:R-:W-:Y:S01]  /*7c10*/  FADD.FTZ R5, R165.reuse, R8 ;  /* 0x00000008a5057221 */ /* 0x044fe20000010000 */
[----:B------:R-:W-:-:S06]  /*7c20*/  F2FP.BF16.F32.PACK_AB R166, R165, R20 ;  /* 0x00000014a5a6723e */ /* 0x000fcc00000010ff */
[----:B------:R-:W2:Y:S01]  /*7c30*/  MUFU.EX2 R183, R183 ;  /* 0x000000b700b77308 */ /* 0x000ea20000000800 */
[C---:B---3--:R-:W-:Y:S01]  /*7c40*/  FADD.FTZ R11, R178.reuse, R11 ;  /* 0x0000000bb20b7221 */ /* 0x048fe20000010000 */
[----:B------:R-:W-:-:S03]  /*7c50*/  F2FP.BF16.F32.PACK_AB R165, R178, R173 ;  /* 0x000000adb2a5723e */ /* 0x000fc600000010ff */
[----:B----4-:R-:W-:Y:S01]  /*7c60*/  FADD.FTZ R6, R182, R11 ;  /* 0x0000000bb6067221 */ /* 0x010fe20000010000 */
[----:B--2---:R-:W-:-:S03]  /*7c70*/  F2FP.BF16.F32.PACK_AB R167, R183, R182 ;  /* 0x000000b6b7a7723e */ /* 0x004fc600000010ff */
[----:B------:R-:W-:Y:S02]  /*7c80*/  FADD.FTZ R6, R183, R6 ;  /* 0x00000006b7067221 */ /* 0x000fe40000010000 */
[----:B------:R1:W-:Y:S01]  /*7c90*/  STSM.16.M88.4 [R22], R164 ;  /* 0x000000a416007844 */ /* 0x0003e20000000200 */
[----:B------:R-:W-:Y:S05]  /*7ca0*/  @!P0 BRA `(.L_x_5826) ;  /* 0x0000000000048947 */ /* 0x000fea0003800000 */
[----:B------:R-:W-:Y:S01]  /*7cb0*/  BPT.TRAP 0x1 ;  /* 0x000000040000795c */ /* 0x000fe20000300000 */
.L_x_5826:
[----:B------:R2:W3:Y:S01]  /*7cc0*/  SYNCS.PHASECHK.TRANS64.TRYWAIT P2, [UR22+0x28c50], R7 ;  /* 0x028c5007ff0075a7 */ /* 0x0004e20008040156 */
[----:B------:R-:W-:Y:S05]  /*7cd0*/  @!P0 BRA `(.L_x_5827) ;  /* 0x0000000000048947 */ /* 0x000fea0003800000 */
[----:B------:R-:W-:Y:S01]  /*7ce0*/  BPT.TRAP 0x1 ;  /* 0x000000040000795c */ /* 0x000fe20000300000 */
.L_x_5827:
[----:B---3--:R-:W-:Y:S05]  /*7cf0*/  @P2 BRA `(.L_x_5828) ;  /* 0x0000000000082947 */ /* 0x008fea0003800000 */
[----:B------:R-:W3:Y:S02]  /*7d00*/  SYNCS.PHASECHK.TRANS64.TRYWAIT P2, [UR22+0x28c50], R7 ;  /* 0x028c5007ff0075a7 */ /* 0x000ee40008040156 */
[----:B---3--:R-:W-:Y:S05]  /*7d10*/  @!P2 BRA `(.L_x_5829) ;  /* 0x0000005800f4a947 */ /* 0x008fea0003800000 */
.L_x_5828:
[----:B------:R-:W-:Y:S01]  /*7d20*/  ULEA UR11, UR39, UR41, 0xc ;  /* 0x00000029270b7291 */ /* 0x000fe2000f8e603f */
[----:B------:R-:W-:Y:S01]  /*7d30*/  WARPGROUP.ARRIVE ;  /* 0x00000000000079c5 */ /* 0x000fe20000000000 */
[----:B------:R-:W-:Y:S01]  /*7d40*/  UMOV UR7, 0x40000040 ;  /* 0x4000004000077882 */ /* 0x000fe20000000000 */
[----:B------:R-:W-:Y:S01]  /*7d50*/  ISETP.LT.AND P2, PT, RZ, UR23, PT ;  /* 0x00000017ff007c0c */ /* 0x000fe2000bf41270 */
[----:B------:R-:W-:Y:S01]  /*7d60*/  UIADD3 UR23, UR23, -0x1, URZ ;  /* 0xffffffff17177890 */ /* 0x000fe2000fffe03f */
[----:B---3--:R-:W-:Y:S01]  /*7d70*/  @!P1 IADD3 R170, R170, 0x28c60, RZ ;  /* 0x00028c60aaaa9810 */ /* 0x008fe20007ffe0ff */
[----:B------:R-:W-:Y:S01]  /*7d80*/  UMOV UR21, UR39 ;  /* 0x0000002700157c82 */ /* 0x000fe20008000000 */
[----:B------:R-:W-:Y:S01]  /*7d90*/  UMOV UR6, UR11 ;  /* 0x0000000b00067c82 */ /* 0x000fe20008000000 */
[----:B------:R-:W-:Y:S01]  /*7da0*/  IMAD.MOV.U32 R9, RZ, RZ, R4 ;  /* 0x000000ffff097224 */ /* 0x000fe200078e0004 */
[----:B------:R-:W-:Y:S01]  /*7db0*/  HGMMA.64x256x16.F32.BF16 R24, R152, gdesc[UR4].tnspB, R24, gsb0 ;  /* 0x43e0000498187df0 */ /* 0x000fe20008001818 */
[----:B------:R-:W-:Y:S01]  /*7dc0*/  UIADD3 UR6, UR11, 0x80, URZ ;  /* 0x000000800b067890 */ /* 0x000fe2000fffe03f */
[----:B------:R-:W-:Y:S01]  /*7dd0*/  @!P1 PRMT R170, RZ, 0x654, R170 ;  /* 0x00000654ffaa9816 */ /* 0x000fe200000000aa */
[----:B------:R-:W-:Y:S01]  /*7de0*/  UMOV UR7, 0x40000040 ;  /* 0x4000004000077882 */ /* 0x000fe20000000000 */
[----:B------:R-:W-:Y:S01]  /*7df0*/  MOV R8, R3 ;  /* 0x0000000300087202 */ /* 0x000fe20000000f00 */
        /* <DEDUP_REMOVED lines=27> */
.L_x_5821:
[----:B------:R-:W5:Y:S01]  /*7fb0*/  SHFL.BFLY PT, R0, R5, 0x2, 0x1f ;  /* 0x0c401f0005007f89 */ /* 0x000f6200000e0000 */
[----:B------:R-:W-:Y:S01]  /*7fc0*/  MOV R12, UR10 ;  /* 0x0000000a000c7c02 */ /* 0x000fe20008000f00 */
[----:B-12-4-:R-:W-:Y:S01]  /*7fd0*/  IMAD.MOV.U32 R156, RZ, RZ, -0x800000 ;  /* 0xff800000ff9c7424 */ /* 0x016fe200078e00ff */
[----:B------:R-:W-:Y:S01]  /*7fe0*/  UIADD3 UR37, UR37, 0x1, URZ ;  /* 0x0000000125257890 */ /* 0x000fe2000fffe03f */
[----:B------:R-:W1:Y:S01]  /*7ff0*/  SHFL.BFLY PT, R9, R6, 0x2, 0x1f ;  /* 0x0c401f0006097f89 */ /* 0x000e6200000e0000 */
[----:B------:R-:W-:Y:S01]  /*8000*/  IMAD.MOV.U32 R155, RZ, RZ, -0x800000 ;  /* 0xff800000ff9b7424 */ /* 0x000fe200078e00ff */
[----:B------:R-:W-:Y:S08]  /*8010*/  BAR.ARV 0x8, 0xa0 ;  /* 0x0202800000007b1d */ /* 0x000ff00000002000 */
[----:B------:R-:W-:Y:S01]  /*8020*/  BAR.SYNC.DEFER_BLOCKING 0xf, 0x100 ;  /* 0x03c4000000007b1d */ /* 0x000fe20000010000 */
[----:B-----5:R-:W-:Y:S01]  /*8030*/  FADD.FTZ R0, R0, R5 ;  /* 0x0000000500007221 */ /* 0x020fe20000010000 */
[----:B------:R-:W-:Y:S01]  /*8040*/  IMAD.U32 R5, RZ, RZ, UR39 ;  /* 0x00000027ff057e24 */ /* 0x000fe2000f8e00ff */
[----:B------:R-:W-:Y:S01]  /*8050*/  UIADD3 UR39, UR39, 0x1, URZ ;  /* 0x0000000127277890 */ /* 0x000fe2000fffe03f */
[----:B-1----:R-:W-:-:S02]  /*8060*/  FADD.FTZ R9, R9, R6 ;  /* 0x0000000609097221 */ /* 0x002fc40000010000 */
[----:B------:R-:W1:Y:S01]  /*8070*/  SHFL.BFLY PT, R7, R0, 0x1, 0x1f ;  /* 0x0c201f0000077f89 */ /* 0x000e6200000e0000 */
[----:B------:R-:W-:-:S03]  /*8080*/  UISETP.NE.AND UP0, UPT, UR39, 0x2, UPT ;  /* 0x000000022700788c */ /* 0x000fc6000bf05270 */
[----:B------:R-:W2:Y:S01]  /*8090*/  SHFL.BFLY PT, R8, R9, 0x1, 0x1f ;  /* 0x0c201f0009087f89 */ /* 0x000ea200000e0000 */
[----:B------:R-:W-:Y:S02]  /*80a0*/  USEL UR4, URZ, 0x1, UP0 ;  /* 0x000000013f047887 */ /* 0x000fe40008000000 */
[----:B------:R-:W-:Y:S02]  /*80b0*/  USEL UR39, UR39, URZ, UP0 ;  /* 0x0000003f27277287 */ /* 0x000fe40008000000 */
[----:B------:R-:W-:Y:S01]  /*80c0*/  ULOP3.LUT UR38, UR38, UR4, URZ, 0x3c, !UPT ;  /* 0x0000000426267292 */ /* 0x000fe2000f8e3c3f */
[----:B-1----:R-:W-:Y:S01]  /*80d0*/  FADD.FTZ R10, R0, R7 ;  /* 0x00000007000a7221 */ /* 0x002fe20000010000 */
[----:B------:R-:W-:Y:S01]  /*80e0*/  IMAD.MOV R7, RZ, RZ, -R17 ;  /* 0x000000ffff077224 */ /* 0x000fe200078e0a11 */
[----:B------:R-:W-:Y:S01]  /*80f0*/  MOV R0, RZ ;  /* 0x000000ff00007202 */ /* 0x000fe20000000f00 */
[----:B--2---:R-:W-:Y:S02]  /*8100*/  FADD.FTZ R8, R9, R8 ;  /* 0x0000000809087221 */ /* 0x004fe40000010000 */
[----:B------:R-:W-:-:S02]  /*8110*/  FSETP.NE.FTZ.AND P1, PT, R10, RZ, PT ;  /* 0x000000ff0a00720b */ /* 0x000fc40003f35000 */
[----:B------:R-:W-:Y:S02]  /*8120*/  ISETP.NE.AND P0, PT, R16, R7, PT ;  /* 0x000000071000720c */ /* 0x000fe40003f05270 */
[----:B------:R-:W-:Y:S02]  /*8130*/  FSETP.NE.FTZ.AND P2, PT, R8, RZ, PT ;  /* 0x000000ff0800720b */ /* 0x000fe40003f55000 */
[----:B------:R-:W-:Y:S02]  /*8140*/  MOV R7, RZ ;  /* 0x000000ff00077202 */ /* 0x000fe40000000f00 */
[----:B------:R-:W-:-:S05]  /*8150*/  MOV R9, UR10 ;  /* 0x0000000a00097c02 */ /* 0x000fca0008000f00 */
[----:B------:R-:W1:Y:S02]  /*8160*/  @P1 MUFU.RCP R7, R10 ;  /* 0x0000000a00071308 */ /* 0x000e640000001000 */
[----:B------:R-:W-:Y:S02]  /*8170*/  @!P0 IMAD R5, R5, 0x40, R2 ;  /* 0x0000004005058824 */ /* 0x000fe400078e0202 */
[----:B------:R-:W-:-:S03]  /*8180*/  @P2 FMUL.FTZ R12, R12, 0.69314718246459960938 ;  /* 0x3f3172180c0c2820 */ /* 0x000fc60000410000 */
[----:B------:R-:W-:Y:S01]  /*8190*/  @!P0 LEA R6, R5, UR48, 0x2 ;  /* 0x0000003005068c11 */ /* 0x000fe2000f8e10ff */
        /* <DEDUP_REMOVED lines=76> */
[----:B-1----:R-:W1:Y:S01]  /*8660*/  @P2 MUFU.LG2 R7, R8 ;  /* 0x0000000800072308 */ /* 0x002e620000000c00 */
        /* <DEDUP_REMOVED lines=63> */
.L_x_5792:
        /* <DEDUP_REMOVED lines=38> */
[C---:B------:R-:W-:Y:S02]  /*8cc0*/  IADD3 R14, P1, R114.reuse, 0x2040, RZ ;  /* 0x00002040720e7810 */ /* 0x040fe40007f3e0ff */
[-C--:B------:R-:W-:Y:S01]  /*8cd0*/  IADD3.X R5, RZ, R115.reuse, RZ, P2, !PT ;  /* 0x00000073ff057210 */ /* 0x080fe200017fe4ff */
[--C-:B------:R-:W-:Y:S01]  /*8ce0*/  IMAD.X R11, RZ, RZ, R115.reuse, P5 ;  /* 0x000000ffff0b7224 */ /* 0x100fe200028e0673 */
[C---:B------:R-:W-:Y:S01]  /*8cf0*/  IADD3 R183, P3, R114.reuse, 0x4000, RZ ;  /* 0x0000400072b77810 */ /* 0x040fe20007f7e0ff */
[--C-:B------:R-:W-:Y:S01]  /*8d00*/  IMAD.X R15, RZ, RZ, R115.reuse, P1 ;  /* 0x000000ffff0f7224 */ /* 0x100fe200008e0673 */
[----:B------:R-:W-:Y:S02]  /*8d10*/  IADD3.X R9, RZ, R115, RZ, P4, !PT ;  /* 0x00000073ff097210 */ /* 0x000fe400027fe4ff */
[C---:B------:R-:W-:Y:S01]  /*8d20*/  IADD3 R179, P6, R114.reuse, 0x2020, RZ ;  /* 0x0000202072b37810 */ /* 0x040fe20007fde0ff */
[----:B------:R-:W-:Y:S01]  /*8d30*/  IMAD.X R83, RZ, RZ, R115, P3 ;  /* 0x000000ffff537224 */ /* 0x000fe200018e0673 */
[----:B------:R-:W-:-:S02]  /*8d40*/  IADD3 R181, P2, R114, 0x2060, RZ ;  /* 0x0000206072b57810 */ /* 0x000fc40007f5e0ff */
[C---:B------:R-:W-:Y:S02]  /*8d50*/  IADD3 R193, P4, R114.reuse, 0x4020, RZ ;  /* 0x0000402072c17810 */ /* 0x040fe40007f9e0ff */
[----:B------:R-:W-:Y:S02]  /*8d60*/  SHF.R.U64 R3, R3, 0x3, RZ ;  /* 0x0000000303037819 */ /* 0x000fe400000012ff */
[-C--:B------:R-:W-:Y:S02]  /*8d70*/  IADD3.X R13, RZ, R115.reuse, RZ, P6, !PT ;  /* 0x00000073ff0d7210 */ /* 0x080fe400037fe4ff */
[-C--:B------:R-:W-:Y:S02]  /*8d80*/  IADD3.X R21, RZ, R115.reuse, RZ, P2, !PT ;  /* 0x00000073ff157210 */ /* 0x080fe400017fe4ff */
[----:B------:R-:W-:Y:S02]  /*8d90*/  IADD3.X R87, RZ, R115, RZ, P4, !PT ;  /* 0x00000073ff577210 */ /* 0x000fe400027fe4ff */
[----:B------:R-:W-:-:S02]  /*8da0*/  IADD3 R90, P5, R114, 0x4040, RZ ;  /* 0x00004040725a7810 */ /* 0x000fc40007fbe0ff */
[C---:B------:R-:W-:Y:S02]  /*8db0*/  IADD3 R195, P6, R114.reuse, 0x4060, RZ ;  /* 0x0000406072c37810 */ /* 0x040fe40007fde0ff */
[C---:B------:R-:W-:Y:S01]  /*8dc0*/  IADD3 R197, P1, R114.reuse, 0x6000, RZ ;  /* 0x0000600072c57810 */ /* 0x040fe20007f3e0ff */
[--C-:B------:R-:W-:Y:S01]  /*8dd0*/  IMAD.X R91, RZ, RZ, R115.reuse, P5 ;  /* 0x000000ffff5b7224 */ /* 0x100fe200028e0673 */
[C---:B------:R-:W-:Y:S02]  /*8de0*/  IADD3 R199, P2, R114.reuse, 0x6020, RZ ;  /* 0x0000602072c77810 */ /* 0x040fe40007f5e0ff */
[C---:B------:R-:W-:Y:S01]  /*8df0*/  IADD3 R106, P3, R114.reuse, 0x6040, RZ ;  /* 0x00006040726a7810 */ /* 0x040fe20007f7e0ff */
[----:B------:R-:W-:Y:S01]  /*8e00*/  IMAD.X R99, RZ, RZ, R115, P1 ;  /* 0x000000ffff637224 */ /* 0x000fe200008e0673 */
[----:B------:R-:W-:Y:S02]  /*8e10*/  IADD3 R201, P4, R114, 0x6060, RZ ;  /* 0x0000606072c97810 */ /* 0x000fe40007f9e0ff */
[----:B------:R-:W-:-:S02]  /*8e20*/  LOP3.LUT R114, R3, R114, RZ, 0x3c, !PT ;  /* 0x0000007203727212 */ /* 0x000fc400078e3cff */
[----:B------:R-:W-:Y:S01]  /*8e30*/  LOP3.LUT R3, R6, 0x380, RZ, 0xc0, !PT ;  /* 0x0000038006037812 */ /* 0x000fe200078ec0ff */
[----:B------:R-:W-:Y:S01]  /*8e40*/  IMAD.X R111, RZ, RZ, R115, P4 ;  /* 0x000000ffff6f7224 */ /* 0x000fe200020e0673 */
[----:B------:R-:W-:Y:S02]  /*8e50*/  LOP3.LUT R0, R173, 0x380, RZ, 0xc0, !PT ;  /* 0x00000380ad007812 */ /* 0x000fe400078ec0ff */
[----:B------:R-:W-:Y:S02]  /*8e60*/  SHF.R.U64 R3, R3, 0x3, RZ ;  /* 0x0000000303037819 */ /* 0x000fe400000012ff */
[----:B------:R-:W-:Y:S02]  /*8e70*/  SHF.R.U64 R0, R0, 0x3, RZ ;  /* 0x0000000300007819 */ /* 0x000fe400000012ff */
[----:B------:R-:W-:Y:S02]  /*8e80*/  LOP3.LUT R6, R3, R6, RZ, 0x3c, !PT ;  /* 0x0000000603067212 */ /* 0x000fe400078e3cff */
[----:B------:R-:W-:-:S02]  /*8e90*/  LOP3.LUT R3, R14, 0x380, RZ, 0xc0, !PT ;  /* 0x000003800e037812 */ /* 0x000fc400078ec0ff */
[----:B------:R-:W-:Y:S02]  /*8ea0*/  LOP3.LUT R4, R0, R173, RZ, 0x3c, !PT ;  /* 0x000000ad00047212 */ /* 0x000fe400078e3cff */
[----:B------:R-:W-:Y:S02]  /*8eb0*/  LOP3.LUT R0, R179, 0x380, RZ, 0xc0, !PT ;  /* 0x00000380b3007812 */ /* 0x000fe400078ec0ff */
[----:B------:R-:W-:Y:S02]  /*8ec0*/  SHF.R.U64 R3, R3, 0x3, RZ ;  /* 0x0000000303037819 */ /* 0x000fe400000012ff */
[----:B------:R-:W-:Y:S02]  /*8ed0*/  SHF.R.U64 R0, R0, 0x3, RZ ;  /* 0x0000000300007819 */ /* 0x000fe400000012ff */
[----:B------:R-:W-:Y:S02]  /*8ee0*/  LOP3.LUT R14, R3, R14, RZ, 0x3c, !PT ;  /* 0x0000000e030e7212 */ /* 0x000fe400078e3cff */
[----:B------:R-:W-:-:S02]  /*8ef0*/  LOP3.LUT R3, R90, 0x380, RZ, 0xc0, !PT ;  /* 0x000003805a037812 */ /* 0x000fc400078ec0ff */
[----:B------:R-:W-:Y:S02]  /*8f00*/  LOP3.LUT R12, R0, R179, RZ, 0x3c, !PT ;  /* 0x000000b3000c7212 */ /* 0x000fe400078e3cff */
[----:B------:R-:W-:Y:S02]  /*8f10*/  LOP3.LUT R8, R175, 0x380, RZ, 0xc0, !PT ;  /* 0x00000380af087812 */ /* 0x000fe400078ec0ff */
[----:B------:R-:W-:Y:S02]  /*8f20*/  LOP3.LUT R0, R193, 0x380, RZ, 0xc0, !PT ;  /* 0x00000380c1007812 */ /* 0x000fe400078ec0ff */
[----:B------:R-:W-:Y:S02]  /*8f30*/  LOP3.LUT R10, R177, 0x380, RZ, 0xc0, !PT ;  /* 0x00000380b10a7812 */ /* 0x000fe400078ec0ff */
[----:B------:R-:W-:Y:S02]  /*8f40*/  SHF.R.U64 R3, R3, 0x3, RZ ;  /* 0x0000000303037819 */ /* 0x000fe400000012ff */
[----:B------:R-:W-:-:S02]  /*8f50*/  LOP3.LUT R27, R201, 0x380, RZ, 0xc0, !PT ;  /* 0x00000380c91b7812 */ /* 0x000fc400078ec0ff */
[----:B------:R-:W-:Y:S02]  /*8f60*/  LOP3.LUT R82, R183, 0x380, RZ, 0xc0, !PT ;  /* 0x00000380b7527812 */ /* 0x000fe400078ec0ff */
[----:B------:R-:W-:Y:S02]  /*8f70*/  SHF.R.U64 R8, R8, 0x3, RZ ;  /* 0x0000000308087819 */ /* 0x000fe400000012ff */
[----:B------:R-:W-:Y:S02]  /*8f80*/  LOP3.LUT R20, R181, 0x380, RZ, 0xc0, !PT ;  /* 0x00000380b5147812 */ /* 0x000fe400078ec0ff */
[----:B------:R-:W-:Y:S02]  /*8f90*/  SHF.R.U64 R0, R0, 0x3, RZ ;  /* 0x0000000300007819 */ /* 0x000fe400000012ff */
[----:B------:R-:W-:Y:S02]  /*8fa0*/  SHF.R.U64 R10, R10, 0x3, RZ ;  /* 0x000000030a0a7819 */ /* 0x000fe400000012ff */
[----:B------:R-:W-:-:S02]  /*8fb0*/  LOP3.LUT R98, R197, 0x380, RZ, 0xc0, !PT ;  /* 0x00000380c5627812 */ /* 0x000fc400078ec0ff */
[----:B------:R-:W-:Y:S02]  /*8fc0*/  LOP3.LUT R90, R3, R90, RZ, 0x3c, !PT ;  /* 0x0000005a035a7212 */ /* 0x000fe400078e3cff */
[----:B------:R-:W-:Y:S02]  /*8fd0*/  SHF.R.U64 R28, R27, 0x3, RZ ;  /* 0x000000031b1c7819 */ /* 0x000fe400000012ff */
[----:B------:R-:W-:Y:S02]  /*8fe0*/  LOP3.LUT R3, R106, 0x380, RZ, 0xc0, !PT ;  /* 0x000003806a037812 */ /* 0x000fe400078ec0ff */
[----:B------:R-:W-:Y:S02]  /*8ff0*/  SHF.R.U64 R82, R82, 0x3, RZ ;  /* 0x0000000352527819 */ /* 0x000fe400000012ff */
[----:B------:R-:W-:Y:S02]  /*9000*/  LOP3.LUT R8, R8, R175, RZ, 0x3c, !PT ;  /* 0x000000af08087212 */ /* 0x000fe400078e3cff */
[----:B------:R-:W-:-:S02]  /*9010*/  SHF.R.U64 R20, R20, 0x3, RZ ;  /* 0x0000000314147819 */ /* 0x000fc400000012ff */
[----:B------:R-:W-:Y:S02]  /*9020*/  LOP3.LUT R94, R195, 0x380, RZ, 0xc0, !PT ;  /* 0x00000380c35e7812 */ /* 0x000fe400078ec0ff */
[----:B------:R-:W-:Y:S02]  /*9030*/  LOP3.LUT R86, R0, R193, RZ, 0x3c, !PT ;  /* 0x000000c100567212 */ /* 0x000fe400078e3cff */
[----:B------:R-:W-:Y:S02]  /*9040*/  LOP3.LUT R10, R10, R177, RZ, 0x3c, !PT ;  /* 0x000000b10a0a7212 */ /* 0x000fe400078e3cff */
[----:B------:R-:W-:Y:S02]  /*9050*/  SHF.R.U64 R98, R98, 0x3, RZ ;  /* 0x0000000362627819 */ /* 0x000fe400000012ff */
[----:B------:R-:W-:Y:S02]  /*9060*/  MOV R114, R114 ;  /* 0x0000007200727202 */ /* 0x000fe40000000f00 */
[----:B------:R-:W-:-:S02]  /*9070*/  LOP3.LUT R0, R199, 0x380, RZ, 0xc0, !PT ;  /* 0x00000380c7007812 */ /* 0x000fc400078ec0ff */
[----:B------:R-:W-:Y:S02]  /*9080*/  F2FP.BF16.F32.PACK_AB R27, R31, R30 ;  /* 0x0000001e1f1b723e */ /* 0x000fe400000010ff */
[----:B------:R-:W-:Y:S02]  /*9090*/  LOP3.LUT R110, R28, R201, RZ, 0x3c, !PT ;  /* 0x000000c91c6e7212 */ /* 0x000fe400078e3cff */
[----:B------:R-:W-:Y:S01]  /*90a0*/  SHF.R.U64 R3, R3, 0x3, RZ ;  /* 0x0000000303037819 */ /* 0x000fe200000012ff */
[----:B------:R1:W-:Y:S01]  /*90b0*/  STSM.16.M88.4 [R114], R24 ;  /* 0x0000001872007844 */ /* 0x0003e20000000200 */
[----:B------:R-:W-:Y:S02]  /*90c0*/  MOV R28, R4 ;  /* 0x00000004001c7202 */ /* 0x000fe40000000f00 */
[----:B------:R-:W-:Y:S02]  /*90d0*/  LOP3.LUT R82, R82, R183, RZ, 0x3c, !PT ;  /* 0x000000b752527212 */ /* 0x000fe400078e3cff */
[----:B------:R-:W-:Y:S01]  /*90e0*/  MOV R6, R6 ;  /* 0x0000000600067202 */ /* 0x000fe20000000f00 */
[----:B------:R2:W-:Y:S01]  /*90f0*/  STSM.16.M88.4 [R28], R32 ;  /* 0x000000201c007844 */ /* 0x0005e20000000200 */
[----:B------:R-:W-:-:S02]  /*9100*/  LOP3.LUT R20, R20, R181, RZ, 0x3c, !PT ;  /* 0x000000b514147212 */ /* 0x000fc400078e3cff */
[----:B------:R-:W-:Y:S01]  /*9110*/  SHF.R.U64 R94, R94, 0x3, RZ ;  /* 0x000000035e5e7819 */ /* 0x000fe200000012ff */
[----:B------:R2:W-:Y:S01]  /*9120*/  STSM.16.M88.4 [R6], R40 ;  /* 0x0000002806007844 */ /* 0x0005e20000000200 */
[----:B------:R-:W-:Y:S02]  /*9130*/  MOV R8, R8 ;  /* 0x0000000800087202 */ /* 0x000fe40000000f00 */
[----:B------:R-:W-:Y:S02]  /*9140*/  F2FP.BF16.F32.PACK_AB R51, R55, R54 ;  /* 0x000000363733723e */ /* 0x000fe400000010ff */
[----:B------:R-:W-:Y:S02]  /*9150*/  F2FP.BF16.F32.PACK_AB R57, R59, R58 ;  /* 0x0000003a3b39723e */ /* 0x000fe400000010ff */
[----:B------:R-:W-:Y:S01]  /*9160*/  F2FP.BF16.F32.PACK_AB R64, R65, R64 ;  /* 0x000000404140723e */ /* 0x000fe200000010ff */
[----:B------:R2:W-:Y:S01]  /*9170*/  STSM.16.M88.4 [R8], R48 ;  /* 0x0000003008007844 */ /* 0x0005e20000000200 */
[----:B------:R-:W-:-:S02]  /*9180*/  LOP3.LUT R98, R98, R197, RZ, 0x3c, !PT ;  /* 0x000000c562627212 */ /* 0x000fc400078e3cff */
[----:B------:R-:W-:Y:S02]  /*9190*/  SHF.R.U64 R0, R0, 0x3, RZ ;  /* 0x0000000300007819 */ /* 0x000fe400000012ff */
[----:B------:R-:W-:Y:S02]  /*91a0*/  MOV R10, R10 ;  /* 0x0000000a000a7202 */ /* 0x000fe40000000f00 */
[----:B------:R-:W-:Y:S02]  /*91b0*/  F2FP.BF16.F32.PACK_AB R58, R61, R60 ;  /* 0x0000003c3d3a723e */ /* 0x000fe400000010ff */
[----:B------:R-:W-:Y:S02]  /*91c0*/  F2FP.BF16.F32.PACK_AB R59, R63, R62 ;  /* 0x0000003e3f3b723e */ /* 0x000fe400000010ff */
[----:B------:R-:W-:Y:S02]  /*91d0*/  F2FP.BF16.F32.PACK_AB R65, R67, R66 ;  /* 0x000000424341723e */ /* 0x000fe400000010ff */
[----:B------:R-:W-:Y:S01]  /*91e0*/  F2FP.BF16.F32.PACK_AB R72, R73, R72 ;  /* 0x000000484948723e */ /* 0x000fe200000010ff */
[----:B------:R2:W-:Y:S01]  /*91f0*/  STSM.16.M88.4 [R10], R56 ;  /* 0x000000380a007844 */ /* 0x0005e20000000200 */
[----:B------:R-:W-:-:S02]  /*9200*/  IADD3.X R107, RZ, R115, RZ, P3, !PT ;  /* 0x00000073ff6b7210 */ /* 0x000fc40001ffe4ff */
[----:B------:R-:W-:Y:S02]  /*9210*/  LOP3.LUT R106, R3, R106, RZ, 0x3c, !PT ;  /* 0x0000006a036a7212 */ /* 0x000fe400078e3cff */
[----:B------:R-:W-:Y:S02]  /*9220*/  MOV R12, R12 ;  /* 0x0000000c000c7202 */ /* 0x000fe40000000f00 */
[----:B------:R-:W-:Y:S02]  /*9230*/  F2FP.BF16.F32.PACK_AB R66, R69, R68 ;  /* 0x000000444542723e */ /* 0x000fe400000010ff */
[----:B------:R-:W-:Y:S02]  /*9240*/  F2FP.BF16.F32.PACK_AB R67, R71, R70 ;  /* 0x000000464743723e */ /* 0x000fe400000010ff */
[----:B------:R-:W-:Y:S02]  /*9250*/  F2FP.BF16.F32.PACK_AB R73, R75, R74 ;  /* 0x0000004a4b49723e */ /* 0x000fe400000010ff */
[----:B------:R-:W-:Y:S01]  /*9260*/  MOV R14, R14 ;  /* 0x0000000e000e7202 */ /* 0x000fe20000000f00 */
[----:B------:R2:W-:Y:S01]  /*9270*/  STSM.16.M88.4 [R12], R64 ;  /* 0x000000400c007844 */ /* 0x0005e20000000200 */
[----:B------:R-:W-:-:S02]  /*9280*/  MOV R5, R82 ;  /* 0x0000005200057202 */ /* 0x000fc40000000f00 */
[----:B------:R-:W-:Y:S02]  /*9290*/  F2FP.BF16.F32.PACK_AB R74, R77, R76 ;  /* 0x0000004c4d4a723e */ /* 0x000fe400000010ff */
[----:B------:R-:W-:Y:S02]  /*92a0*/  F2FP.BF16.F32.PACK_AB R75, R79, R78 ;  /* 0x0000004e4f4b723e */ /* 0x000fe400000010ff */
[----:B------:R-:W-:Y:S02]  /*92b0*/  F2FP.BF16.F32.PACK_AB R80, R81, R80 ;  /* 0x000000505150723e */ /* 0x000fe400000010ff */
[----:B------:R-:W-:Y:S01]  /*92c0*/  IADD3.X R95, RZ, R115, RZ, P6, !PT ;  /* 0x00000073ff5f7210 */ /* 0x000fe200037fe4ff */
[----:B------:R2:W-:Y:S01]  /*92d0*/  STSM.16.M88.4 [R14], R72 ;  /* 0x000000480e007844 */ /* 0x0005e20000000200 */
[----:B------:R-:W-:Y:S02]  /*92e0*/  LOP3.LUT R94, R94, R195, RZ, 0x3c, !PT ;  /* 0x000000c35e5e7212 */ /* 0x000fe400078e3cff */
[----:B------:R-:W-:-:S02]  /*92f0*/  MOV R20, R20 ;  /* 0x0000001400147202 */ /* 0x000fc40000000f00 */
[----:B------:R-:W-:Y:S02]  /*9300*/  MOV R4, R90 ;  /* 0x0000005a00047202 */ /* 0x000fe40000000f00 */
        /* <DEDUP_REMOVED lines=60> */
[----:B--2---:R-:W1:Y:S01]  /*96d0*/  LDC.64 R6, c[0x0][0xb78] ;  /* 0x0002de00ff067b82 */ /* 0x004e620000000a00 */
[----:B------:R-:W-:Y:S01]  /*96e0*/  USHF.R.S32.HI UR5, URZ, 0x1f, UR43 ;  /* 0x0000001f3f057899 */ /* 0x000fe2000801142b */
[----:B------:R-:W-:Y:S01]  /*96f0*/  IADD3 R9, R2, UR42, RZ ;  /* 0x0000002a02097c10 */ /* 0x000fe2000fffe0ff */
[----:B------:R-:W-:Y:S01]  /*9700*/  ULDC.64 UR8, c[0x0][0xb70] ;  /* 0x0002dc0000087ab9 */ /* 0x000fe20000000a00 */
[----:B------:R-:W-:Y:S01]  /*9710*/  IADD3 R3, -R17, RZ, RZ ;  /* 0x000000ff11037210 */ /* 0x000fe20007ffe1ff */
[----:B------:R-:W-:Y:S02]  /*9720*/  UIMAD UR5, UR5, UR8, URZ ;  /* 0x00000008050572a4 */ /* 0x000fe4000f8e023f */
[----:B------:R-:W-:Y:S01]  /*9730*/  UIMAD.WIDE.U32 UR6, UR43, UR8, URZ ;  /* 0x000000082b0672a5 */ /* 0x000fe2000f8e003f */
[----:B------:R-:W-:Y:S01]  /*9740*/  ISETP.NE.AND P0, PT, R16, R3, PT ;  /* 0x000000031000720c */ /* 0x000fe20003f05270 */
[----:B------:R-:W-:Y:S01]  /*9750*/  UIMAD UR5, UR43, UR9, UR5 ;  /* 0x000000092b0572a4 */ /* 0x000fe2000f8e0205 */
[----:B------:R-:W-:Y:S01]  /*9760*/  SHF.R.S32.HI R3, RZ, 0x1f, R9 ;  /* 0x0000001fff037819 */ /* 0x000fe20000011409 */
[----:B------:R-:W-:-:S02]  /*9770*/  USHF.R.S32.HI UR8, URZ, 0x1f, UR44 ;  /* 0x0000001f3f087899 */ /* 0x000fc4000801142c */
[----:B------:R-:W-:Y:S02]  /*9780*/  UIADD3 UR5, UR7, UR5, URZ ;  /* 0x0000000507057290 */ /* 0x000fe4000fffe03f */
[----:B------:R-:W-:Y:S01]  /*9790*/  IMAD.U32 R5, RZ, RZ, UR7 ;  /* 0x00000007ff057e24 */ /* 0x000fe2000f8e00ff */
[----:B------:R-:W-:Y:S01]  /*97a0*/  MOV R4, UR6 ;  /* 0x0000000600047c02 */ /* 0x000fe20008000f00 */
[----:B------:R-:W-:Y:S02]  /*97b0*/  ULDC.64 UR6, c[0x0][0xb40] ;  /* 0x0002d00000067ab9 */ /* 0x000fe40000000a00 */
[----:B------:R-:W-:Y:S01]  /*97c0*/  MOV R5, UR5 ;  /* 0x0000000500057c02 */ /* 0x000fe20008000f00 */
[----:B------:R-:W-:Y:S02]  /*97d0*/  ULDC UR5, c[0x0][0xa88] ;  /* 0x0002a20000057ab9 */ /* 0x000fe40000000800 */
[----:B------:R-:W-:Y:S01]  /*97e0*/  ISETP.GE.OR P1, PT, R9, UR5, P0 ;  /* 0x0000000509007c0c */ /* 0x000fe20008726670 */
[----:B-1----:R-:W-:-:S02]  /*97f0*/  IMAD R0, R6, UR8, RZ ;  /* 0x0000000806007c24 */ /* 0x002fc4000f8e02ff */
[----:B------:R-:W-:-:S04]  /*9800*/  IMAD.WIDE.U32 R4, R6, UR44, R4 ;  /* 0x0000002c06047c25 */ /* 0x000fc8000f8e0004 */
[----:B------:R-:W-:Y:S01]  /*9810*/  IMAD R6, R7, UR44, R0 ;  /* 0x0000002c07067c24 */ /* 0x000fe2000f8e0200 */
[C---:B------:R-:W-:Y:S01]  /*9820*/  IADD3 R0, P2, R9.reuse, R4, RZ ;  /* 0x0000000409007210 */ /* 0x040fe20007f5e0ff */
[----:B------:R-:W-:-:S03]  /*9830*/  VIADD R7, R9, 0x8 ;  /* 0x0000000809077836 */ /* 0x000fc60000000000 */
[----:B------:R-:W-:Y:S02]  /*9840*/  IADD3.X R3, R3, R5, R6, P2, !PT ;  /* 0x0000000503037210 */ /* 0x000fe400017fe406 */
[----:B------:R-:W-:Y:S02]  /*9850*/  ISETP.GE.OR P0, PT, R7, UR5, P0 ;  /* 0x0000000507007c0c */ /* 0x000fe40008706670 */
[----:B------:R-:W-:-:S04]  /*9860*/  LEA R4, P2, R0, UR6, 0x2 ;  /* 0x0000000600047c11 */ /* 0x000fc8000f8410ff */
[----:B------:R-:W-:-:S05]  /*9870*/  LEA.HI.X R5, R0, UR7, R3, 0x2, P2 ;  /* 0x0000000700057c11 */ /* 0x000fca00090f1403 */
[----:B------:R1:W-:Y:S04]  /*9880*/  @!P1 STG.E desc[UR50][R4.64], R156 ;  /* 0x0000009c04009986 */ /* 0x0003e8000c101932 */
[----:B------:R1:W-:Y:S02]  /*9890*/  @!P0 STG.E desc[UR50][R4.64+0x20], R155 ;  /* 0x0000209b04008986 */ /* 0x0003e4000c101932 */
.L_x_5832:
        /* <DEDUP_REMOVED lines=53> */
.L_x_5835:
[----:B------:R-:W-:Y:S05]  /*9bf0*/  BSYNC B0 ;  /* 0x0000000000007941 */ /* 0x000fea0003800000 */
.L_x_5834:
[----:B------:R-:W-:Y:S05]  /*9c00*/  BRA `(.L_x_5833) ;  /* 0x0000000800287947 */ /* 0x000fea0003800000 */
.L_x_5831:
[----:B------:R-:W1:Y:S01]  /*9c10*/  LDC.64 R8, c[0x0][0xae0] ;  /* 0x0002b800ff087b82 */ /* 0x000e620000000a00 */
[----:B------:R-:W-:Y:S01]  /*9c20*/  ISETP.GT.AND P0, PT, R191, 0x3f, PT ;  /* 0x0000003fbf00780c */ /* 0x000fe20003f04270 */
[----:B------:R-:W-:Y:S01]  /*9c30*/  USHF.R.S32.HI UR5, URZ, 0x1f, UR43 ;  /* 0x0000001f3f057899 */ /* 0x000fe2000801142b */
[----:B------:R-:W-:Y:S01]  /*9c40*/  BSSY B0, `(.L_x_5836) ;  /* 0x000001a000007945 */ /* 0x000fe20003800000 */
[----:B------:R-:W-:Y:S01]  /*9c50*/  USHF.R.S32.HI UR8, URZ, 0x1f, UR44 ;  /* 0x0000001f3f087899 */ /* 0x000fe2000801142c */
[----:B------:R-:W-:-:S09]  /*9c60*/  IADD3 R12, R184, 0x40, RZ ;  /* 0x00000040b80c7810 */ /* 0x000fd20007ffe0ff */
[----:B------:R-:W-:Y:S05]  /*9c70*/  @P0 BRA `(.L_x_5837) ;  /* 0x0000000000580947 */ /* 0x000fea0003800000 */
[----:B------:R-:W2:Y:S01]  /*9c80*/  S2R R0, SR_TID.X ;  /* 0x0000000000007919 */ /* 0x000ea20000002100 */
[----:B------:R-:W-:Y:S01]  /*9c90*/  MOV R4, UR42 ;  /* 0x0000002a00047c02 */ /* 0x000fe20008000f00 */
[----:B------:R-:W-:-:S03]  /*9ca0*/  ULDC UR6, c[0x0][0xa88] ;  /* 0x0002a20000067ab9 */ /* 0x000fc60000000800 */
        /* <DEDUP_REMOVED lines=13> */
[----:B------:R-:W-:-:S05]  /*9d80*/  IMAD.WIDE.U32 R4, R10, UR44, R4 ;  /* 0x0000002c0a047c25 */ /* 0x000fca000f8e0004 */
[----:B------:R-:W-:Y:S02]  /*9d90*/  IADD3 R3, R5, R3, RZ ;  /* 0x0000000305037210 */ /* 0x000fe40007ffe0ff */
[----:B------:R-:W-:-:S04]  /*9da0*/  LEA R6, P0, R4, UR6, 0x2 ;  /* 0x0000000604067c11 */ /* 0x000fc8000f8010ff */
[----:B------:R-:W-:Y:S02]  /*9db0*/  LEA.HI.X R7, R4, UR7, R3, 0x2, P0 ;  /* 0x0000000704077c11 */ /* 0x000fe400080f1403 */
[----:B------:R-:W-:-:S05]  /*9dc0*/  MOV R3, 0xff800000 ;  /* 0xff80000000037802 */ /* 0x000fca0000000f00 */
[----:B------:R2:W-:Y:S02]  /*9dd0*/  STG.E desc[UR50][R6.64], R3 ;  /* 0x0000000306007986 */ /* 0x0005e4000c101932 */
.L_x_5837:
[----:B------:R-:W-:Y:S05]  /*9de0*/  BSYNC B0 ;  /* 0x0000000000007941 */ /* 0x000fea0003800000 */
.L_x_5836:
[----:B------:R-:W-:Y:S01]  /*9df0*/  ULDC.64 UR6, c[0x0][0xa88] ;  /* 0x0002a20000067ab9 */ /* 0x000fe20000000a00 */
[----:B-12---:R-:W-:Y:S01]  /*9e00*/  IMAD R6, R8, UR5, RZ ;  /* 0x0000000508067c24 */ /* 0x006fe2000f8e02ff */
[----:B------:R-:W-:Y:S01]  /*9e10*/  ISETP.GE.AND P1, PT, R12, UR7, PT ;  /* 0x000000070c007c0c */ /* 0x000fe2000bf26270 */
[----:B------:R-:W1:Y:S01]  /*9e20*/  LDC.64 R10, c[0x0][0xae8] ;  /* 0x0002ba00ff0a7b82 */ /* 0x000e620000000a00 */
[C---:B------:R-:W-:Y:S01]  /*9e30*/  ISETP.GE.AND P0, PT, R184.reuse, UR7, PT ;  /* 0x00000007b8007c0c */ /* 0x040fe2000bf06270 */
[----:B------:R-:W-:Y:S01]  /*9e40*/  IMAD R7, R9, UR43, R6 ;  /* 0x0000002b09077c24 */ /* 0x000fe2000f8e0206 */
[----:B------:R-:W-:Y:S01]  /*9e50*/  SEL R3, RZ, 0xffffffff, P1 ;  /* 0xffffffffff037807 */ /* 0x000fe20000800000 */
[C---:B------:R-:W-:Y:S01]  /*9e60*/  VIADD R14, R184.reuse, 0x80 ;  /* 0x00000080b80e7836 */ /* 0x040fe20000000000 */
[C---:B------:R-:W-:Y:S01]  /*9e70*/  IADD3 R15, R184.reuse, 0xc0, RZ ;  /* 0x000000c0b80f7810 */ /* 0x040fe20007ffe0ff */
[C---:B------:R-:W-:Y:S01]  /*9e80*/  VIADD R21, R184.reuse, 0x140 ;  /* 0x00000140b8157836 */ /* 0x040fe20000000000 */
[----:B------:R-:W-:Y:S01]  /*9e90*/  SEL R0, RZ, 0x1, P0 ;  /* 0x00000001ff007807 */ /* 0x000fe20000000000 */
[----:B------:R-:W2:Y:S01]  /*9ea0*/  LDC R9, c[0x0][0xdac] ;  /* 0x00036b00ff097b82 */ /* 0x000ea20000000800 */
[----:B------:R-:W-:Y:S01]  /*9eb0*/  SHF.L.U32 R3, R3, 0x1, RZ ;  /* 0x0000000103037819 */ /* 0x000fe200000006ff */
[----:B------:R-:W-:Y:S01]  /*9ec0*/  VIADD R4, R184, 0x180 ;  /* 0x00000180b8047836 */ /* 0x000fe20000000000 */
[----:B------:R-:W-:Y:S01]  /*9ed0*/  ISETP.GE.AND P0, PT, R14, UR7, PT ;  /* 0x000000070e007c0c */ /* 0x000fe2000bf06270 */
[----:B------:R-:W-:Y:S01]  /*9ee0*/  UIADD3 UR42, -UR42, UR6, URZ ;  /* 0x000000062a2a7290 */ /* 0x000fe2000fffe13f */
[----:B------:R-:W-:Y:S01]  /*9ef0*/  ISETP.GE.AND P2, PT, R15, UR7, PT ;  /* 0x000000070f007c0c */ /* 0x000fe2000bf46270 */
[----:B------:R-:W-:Y:S01]  /*9f00*/  ULOP3.LUT UR40, URZ, UR40, URZ, 0x33, !UPT ;  /* 0x000000283f287292 */ /* 0x000fe2000f8e333f */
[----:B------:R-:W-:Y:S01]  /*9f10*/  LOP3.LUT R0, R3, 0x2, R0, 0xe2, !PT ;  /* 0x0000000203007812 */ /* 0x000fe200078ee200 */
[----:B------:R-:W-:Y:S01]  /*9f20*/  BSSY B0, `(.L_x_5838) ;  /* 0x0000039000007945 */ /* 0x000fe20003800000 */
[----:B------:R-:W-:-:S02]  /*9f30*/  IADD3 R20, R184, 0x100, RZ ;  /* 0x00000100b8147810 */ /* 0x000fc40007ffe0ff */
[----:B------:R-:W-:Y:S02]  /*9f40*/  SHF.R.S32.HI R185, RZ, 0x1f, R184 ;  /* 0x0000001fffb97819 */ /* 0x000fe400000114b8 */
[----:B------:R-:W-:Y:S02]  /*9f50*/  IADD3 R5, R184, 0x1c0, RZ ;  /* 0x000001c0b8057810 */ /* 0x000fe40007ffe0ff */
[----:B------:R-:W-:Y:S02]  /*9f60*/  SEL R3, RZ, 0x4, P0 ;  /* 0x00000004ff037807 */ /* 0x000fe40000000000 */
[----:B------:R-:W-:Y:S02]  /*9f70*/  SEL R6, RZ, 0x8, P2 ;  /* 0x00000008ff067807 */ /* 0x000fe40001000000 */
[----:B------:R-:W-:Y:S02]  /*9f80*/  ISETP.GE.AND P2, PT, R21, UR7, PT ;  /* 0x0000000715007c0c */ /* 0x000fe4000bf46270 */
[----:B------:R-:W-:-:S02]  /*9f90*/  ISETP.GE.AND P0, PT, R20, UR7, PT ;  /* 0x0000000714007c0c */ /* 0x000fc4000bf06270 */
[----:B------:R-:W-:Y:S02]  /*9fa0*/  ISETP.GE.AND P3, PT, R4, UR7, PT ;  /* 0x0000000704007c0c */ /* 0x000fe4000bf66270 */
[----:B------:R-:W-:Y:S01]  /*9fb0*/  ISETP.GE.AND P1, PT, R5, UR7, PT ;  /* 0x0000000705007c0c */ /* 0x000fe2000bf26270 */
[----:B------:R-:W-:Y:S01]  /*9fc0*/  IMAD.WIDE.U32 R4, R8, UR43, R184 ;  /* 0x0000002b08047c25 */ /* 0x000fe2000f8e00b8 */
[----:B------:R-:W-:Y:S02]  /*9fd0*/  LOP3.LUT R0, R6, R0, R3, 0xfe, !PT ;  /* 0x0000000006007212 */ /* 0x000fe400078efe03 */
[----:B------:R-:W-:Y:S02]  /*9fe0*/  SEL R6, RZ, 0x20, P2 ;  /* 0x00000020ff067807 */ /* 0x000fe40001000000 */
[C---:B------:R-:W-:Y:S02]  /*9ff0*/  IADD3 R8, R186.reuse, 0x20, RZ ;  /* 0x00000020ba087810 */ /* 0x040fe40007ffe0ff */
[----:B------:R-:W-:-:S02]  /*a000*/  ISETP.GE.AND P2, PT, R186, UR42, PT ;  /* 0x0000002aba007c0c */ /* 0x000fc4000bf46270 */
[----:B------:R-:W-:Y:S02]  /*a010*/  SEL R3, RZ, 0x10, P0 ;  /* 0x00000010ff037807 */ /* 0x000fe40000000000 */
[----:B------:R-:W-:Y:S01]  /*a020*/  ISETP.GE.AND P0, PT, R8, UR42, PT ;  /* 0x0000002a08007c0c */ /* 0x000fe2000bf06270 */
[----:B-1----:R-:W-:Y:S01]  /*a030*/  IMAD R8, R10, UR8, RZ ;  /* 0x000000080a087c24 */ /* 0x002fe2000f8e02ff */
[----:B------:R-:W-:Y:S01]  /*a040*/  IADD3 R5, R5, R7, RZ ;  /* 0x0000000705057210 */ /* 0x000fe20007ffe0ff */
[----:B--2---:R-:W-:Y:S01]  /*a050*/  VIADD R7, R9, UR40 ;  /* 0x0000002809077c36 */ /* 0x004fe20008000000 */
[----:B------:R-:W-:Y:S01]  /*a060*/  LOP3.LUT R3, R6, R0, R3, 0xfe, !PT ;  /* 0x0000000006037212 */ /* 0x000fe200078efe03 */
[----:B------:R-:W-:Y:S01]  /*a070*/  IMAD R11, R11, UR44, R8 ;  /* 0x0000002c0b0b7c24 */ /* 0x000fe2000f8e0208 */
[----:B------:R-:W-:Y:S01]  /*a080*/  SEL R0, RZ, 0x40, P3 ;  /* 0x00000040ff007807 */ /* 0x000fe20001800000 */
[----:B------:R-:W-:Y:S01]  /*a090*/  IMAD.WIDE.U32 R8, R10, UR44, R4 ;  /* 0x0000002c0a087c25 */ /* 0x000fe2000f8e0004 */
[----:B------:R-:W-:-:S02]  /*a0a0*/  SHF.R.S32.HI R187, RZ, 0x1f, R186 ;  /* 0x0000001fffbb7819 */ /* 0x000fc400000114ba */
[----:B------:R-:W-:Y:S02]  /*a0b0*/  LOP3.LUT R3, R3, R0, RZ, 0xfc, !PT ;  /* 0x0000000003037212 */ /* 0x000fe400078efcff */
[----:B------:R-:W-:Y:S01]  /*a0c0*/  SEL R0, RZ, 0x80, P1 ;  /* 0x00000080ff007807 */ /* 0x000fe20000800000 */
[----:B------:R-:W-:Y:S01]  /*a0d0*/  IMAD.WIDE R6, R7, 0x40, R186 ;  /* 0x0000004007067825 */ /* 0x000fe200078e02ba */
[----:B------:R-:W-:Y:S02]  /*a0e0*/  IADD3 R13, R9, R11, RZ ;  /* 0x0000000b090d7210 */ /* 0x000fe40007ffe0ff */
[----:B------:R-:W-:Y:S01]  /*a0f0*/  LOP3.LUT R0, R3, R0, RZ, 0xfc, !PT ;  /* 0x0000000003007212 */ /* 0x000fe200078efcff */
        /* <DEDUP_REMOVED lines=12> */
[----:B------:R-:W-:Y:S02]  /*a1c0*/  ISETP.GE.AND P5, PT, R21, UR7, PT ;  /* 0x0000000715007c0c */ /* 0x000fe4000bfa6270 */
        /* <DEDUP_REMOVED lines=14> */
.L_x_5839:
[----:B------:R-:W-:Y:S05]  /*a2b0*/  BSYNC B0 ;  /* 0x0000000000007941 */ /* 0x000fea0003800000 */
.L_x_5838:
[----:B------:R-:W-:Y:S04]  /*a2c0*/  BSSY B0, `(.L_x_5833) ;  /* 0x000001e000007945 */ /* 0x000fe80003800000 */
[----:B------:R-:W-:Y:S05]  /*a2d0*/  @P0 BRA `(.L_x_5840) ;  /* 0x0000000000700947 */ /* 0x000fea0003800000 */
[----:B------:R-:W-:Y:S01]  /*a2e0*/  IADD3 R9, P0, R6, 0x20, RZ ;  /* 0x0000002006097810 */ /* 0x000fe20007f1e0ff */
[----:B------:R-:W-:Y:S01]  /*a2f0*/  ULDC.64 UR8, c[0x0][0xad8] ;  /* 0x0002b60000087ab9 */ /* 0x000fe20000000a00 */
[----:B------:R-:W-:Y:S01]  /*a300*/  MOV R5, R13 ;  /* 0x0000000d00057202 */ /* 0x000fe20000000f00 */
[----:B------:R-:W-:Y:S01]  /*a310*/  IMAD.MOV.U32 R4, RZ, RZ, R8 ;  /* 0x000000ffff047224 */ /* 0x000fe200078e0008 */
[----:B------:R-:W-:Y:S02]  /*a320*/  IADD3.X R6, RZ, R7, RZ, P0, !PT ;  /* 0x00000007ff067210 */ /* 0x000fe400007fe4ff */
        /* <DEDUP_REMOVED lines=23> */
.L_x_5840:
[----:B------:R-:W-:Y:S05]  /*a4a0*/  BSYNC B0 ;  /* 0x0000000000007941 */ /* 0x000fea0003800000 */
.L_x_5833:
[----:B------:R-:W3:Y:S02]  /*a4b0*/  LDC R0, c[0x0][0xda8] ;  /* 0x00036a00ff007b82 */ /* 0x000ee40000000800 */
[----:B---3--:R-:W-:-:S13]  /*a4c0*/  ISETP.LE.AND P0, PT, R0, UR4, PT ;  /* 0x0000000400007c0c */ /* 0x008fda000bf03270 */
[----:B------:R-:W-:Y:S05]  /*a4d0*/  @!P0 BRA `(.L_x_5841) ;  /* 0xffffff6800808947 */ /* 0x000fea000383ffff */
[----:B------:R-:W-:Y:S05]  /*a4e0*/  EXIT ;  /* 0x000000000000794d */ /* 0x000fea0003800000 */
.L_x_5787:
        /* <DEDUP_REMOVED lines=8> */
[----:B------:R-:W-:Y:S01]  /*a570*/  IMAD.MOV.U32 R17, RZ, RZ, 0x1 ;  /* 0x00000001ff117424 */ /* 0x000fe200078e00ff */
[----:B------:R-:W-:-:S05]  /*a580*/  MOV R16, RZ ;  /* 0x000000ff00107202 */ /* 0x000fca0000000f00 */
[----:B------:R-:W1:Y:S02]  /*a590*/  LDC R0, c[0x0][0xda8] ;  /* 0x00036a00ff007b82 */ /* 0x000e640000000800 */
[----:B-1----:R-:W-:-:S13]  /*a5a0*/  ISETP.LE.AND P0, PT, R0, UR4, PT ;  /* 0x0000000400007c0c */ /* 0x002fda000bf03270 */
[----:B------:R-:W-:Y:S05]  /*a5b0*/  @P0 BRA `(.L_x_5842) ;  /* 0x0000002c00480947 */ /* 0x000fea0003800000 */
[----:B------:R-:W1:Y:S01]  /*a5c0*/  S2R R2, SR_TID.X ;  /* 0x0000000000027919 */ /* 0x000e620000002100 */
[----:B------:R-:W-:Y:S01]  /*a5d0*/  MOV R18, UR4 ;  /* 0x0000000400127c02 */ /* 0x000fe20008000f00 */
[----:B------:R-:W-:Y:S01]  /*a5e0*/  IMAD.MOV.U32 R16, RZ, RZ, RZ ;  /* 0x000000ffff107224 */ /* 0x000fe200078e00ff */
[----:B------:R-:W-:Y:S01]  /*a5f0*/  MOV R17, 0x1 ;  /* 0x0000000100117802 */ /* 0x000fe20000000f00 */
[----:B------:R-:W-:Y:S01]  /*a600*/  ULDC UR39, c[0x0][0xc] ;  /* 0x0000030000277ab9 */ /* 0x000fe20000000800 */
[----:B------:R-:W-:Y:S01]  /*a610*/  ULDC.64 UR46, c[0x0][0x198] ;  /* 0x00006600002e7ab9 */ /* 0x000fe20000000a00 */
[----:B------:R-:W-:Y:S01]  /*a620*/  UMOV UR44, URZ ;  /* 0x0000003f002c7c82 */ /* 0x000fe20008000000 */
[----:B-1----:R-:W-:-:S07]  /*a630*/  LOP3.LUT R19, R2, 0x1f, RZ, 0xc0, !PT ;  /* 0x0000001f02137812 */ /* 0x002fce00078ec0ff */
.L_x_5890:
        /* <DEDUP_REMOVED lines=21> */
.L_x_5843:
[----:B------:R-:W-:Y:S01]  /*a790*/  ULDC UR11, c[0x0][0xdc4] ;  /* 0x00037100000b7ab9 */ /* 0x000fe20000000800 */
[----:B------:R-:W-:Y:S01]  /*a7a0*/  UMOV UR9, UR10 ;  /* 0x0000000a00097c82 */ /* 0x000fe20008000000 */
[----:B------:R-:W-:-:S11]  /*a7b0*/  UISETP.NE.AND UP0, UPT, UR11, 0x1, UPT ;  /* 0x000000010b00788c */ /* 0x000fd6000bf05270 */
[----:B------:R-:W-:Y:S02]  /*a7c0*/  @UP0 ULDC.64 UR12, c[0x0][0xdc8] ;  /* 0x00037200000c0ab9 */ /* 0x000fe40000000a00 */
[----:B------:R-:W-:-:S04]  /*a7d0*/  UIMAD.WIDE.U32 UR6, UR10, UR12, URZ ;  /* 0x0000000c0a0672a5 */ /* 0x000fc8000f8e003f */
[----:B------:R-:W-:-:S04]  /*a7e0*/  @UP0 USHF.R.U32.HI UR9, URZ, UR13, UR7 ;  /* 0x0000000d3f090299 */ /* 0x000fc80008011607 */
[----:B------:R-:W-:-:S12]  /*a7f0*/  UIMAD UR6, UR9, UR11, URZ ;  /* 0x0000000b090672a4 */ /* 0x000fd8000f8e023f */
.L_x_5844:
        /* <DEDUP_REMOVED lines=37> */
[----:B------:R-:W-:Y:S02]  /*aa50*/  ISETP.NE.AND P0, PT, R19, RZ, PT ;  /* 0x000000ff1300720c */ /* 0x000fe40003f05270 */
[----:B------:R-:W-:-:S11]  /*aa60*/  MOV R13, R18 ;  /* 0x00000012000d7202 */ /* 0x000fd60000000f00 */
        /* <DEDUP_REMOVED lines=14> */
.L_x_5846:
        /* <DEDUP_REMOVED lines=23> */
.L_x_5848:
        /* <DEDUP_REMOVED lines=13> */
[----:B------:R-:W-:Y:S01]  /*ad90*/  IMAD.MOV.U32 R8, RZ, RZ, 0x70 ;  /* 0x00000070ff087424 */ /* 0x000fe200078e00ff */
[----:B------:R-:W-:-:S02]  /*ada0*/  MOV R10, UR4 ;  /* 0x00000004000a7c02 */ /* 0x000fc40008000f00 */
[----:B------:R-:W-:Y:S02]  /*adb0*/  MOV R11, UR5 ;  /* 0x00000005000b7c02 */ /* 0x000fe40008000f00 */
[----:B------:R-:W-:Y:S02]  /*adc0*/  MOV R12, 0x1 ;  /* 0x00000001000c7802 */ /* 0x000fe40000000f00 */
[----:B-1----:R-:W-:-:S07]  /*add0*/  MOV R13, RZ ;  /* 0x000000ff000d7202 */ /* 0x002fce0000000f00 */
[----:B------:R-:W-:-:S07]  /*ade0*/  LEPC R20, `(.L_x_5850) ;  /* 0x000000001014794e */ /* 0x000fce0000000000 */
[----:B--2---:R-:W-:Y:S05]  /*adf0*/  CALL.ABS.NOINC R2 ;  /* 0x0000000002007343 */ /* 0x004fea0003c00000 */
.L_x_5850:
        /* <DEDUP_REMOVED lines=16> */
.L_x_5849:
[----:B------:R-:W-:Y:S01]  /*af00*/  ULDC.64 UR4, c[0x0][0x9f8] ;  /* 0x00027e0000047ab9 */ /* 0x000fe20000000a00 */
[----:B------:R-:W-:Y:S01]  /*af10*/  IMAD.U32 R5, RZ, RZ, UR43 ;  /* 0x0000002bff057e24 */ /* 0x000fe2000f8e00ff */
[----:B------:R-:W-:Y:S01]  /*af20*/  ISETP.NE.U32.AND P0, PT, RZ, UR4, PT ;  /* 0x00000004ff007c0c */ /* 0x000fe2000bf05070 */
[----:B------:R-:W1:Y:S01]  /*af30*/  LDC R0, c[0x0][0x428] ;  /* 0x00010a00ff007b82 */ /* 0x000e620000000800 */
[----:B------:R-:W-:Y:S02]  /*af40*/  MOV R6, UR43 ;  /* 0x0000002b00067c02 */ /* 0x000fe40008000f00 */
[----:B------:R-:W-:-:S13]  /*af50*/  ISETP.NE.AND.EX P0, PT, RZ, UR5, PT, P0 ;  /* 0x00000005ff007c0c */ /* 0x000fda000bf05300 */
[----:B------:R-:W2:Y:S02]  /*af60*/  @P0 LDC.64 R2, c[0x0][0x9f8] ;  /* 0x00027e00ff020b82 */ /* 0x000ea40000000a00 */
[----:B--2---:R-:W-:-:S05]  /*af70*/  @P0 IMAD.WIDE R2, R5, 0x4, R2 ;  /* 0x0000000405020825 */ /* 0x004fca00078e0202 */
[----:B------:R2:W3:Y:S01]  /*af80*/  @P0 LDG.E R6, desc[UR50][R2.64] ;  /* 0x0000003202060981 */ /* 0x0004e2000c1e1900 */
[----:B-1----:R-:W-:Y:S01]  /*af90*/  ISETP.NE.AND P0, PT, R0, 0x1, PT ;  /* 0x000000010000780c */ /* 0x002fe20003f05270 */
[----:B------:R-:W-:Y:S01]  /*afa0*/  UMOV UR40, URZ ;  /* 0x0000003f00287c82 */ /* 0x000fe20008000000 */
[----:B------:R-:W-:Y:S01]  /*afb0*/  ISETP.NE.AND P1, PT, R19, RZ, PT ;  /* 0x000000ff1300720c */ /* 0x000fe20003f25270 */
[----:B------:R-:W-:Y:S01]  /*afc0*/  IMAD.U32 R10, RZ, RZ, UR38 ;  /* 0x00000026ff0a7e24 */ /* 0x000fe2000f8e00ff */
[----:B------:R-:W-:Y:S01]  /*afd0*/  MOV R0, UR42 ;  /* 0x0000002a00007c02 */ /* 0x000fe20008000f00 */
[----:B------:R-:W-:-:S03]  /*afe0*/  UMOV UR6, 0xffffffff ;  /* 0xffffffff00067882 */ /* 0x000fc60000000000 */
[----:B------:R-:W-:Y:S01]  /*aff0*/  IADD3 R10, R10, -0x1, RZ ;  /* 0xffffffff0a0a7810 */ /* 0x000fe20007ffe0ff */
[----:B--2---:R-:W1:Y:S06]  /*b000*/  LDC.64 R2, c[0x0][0x3f8] ;  /* 0x0000fe00ff027b82 */ /* 0x004e6c0000000a00 */
[----:B------:R-:W-:Y:S02]  /*b010*/  VOTEU.ALL UP1, P1 ;  /* 0x00000000003f7886 */ /* 0x000fe40000820000 */
[----:B------:R-:W2:Y:S03]  /*b020*/  @P0 LDC R4, c[0x0][0x42c] ;  /* 0x00010b00ff040b82 */ /* 0x000ea60000000800 */
        /* <DEDUP_REMOVED lines=10> */
.L_x_5903:
[----:B------:R-:W-:Y:S01]  /*b0d0*/  UMOV UR4, 0xffffffff ;  /* 0xffffffff00047882 */ /* 0x000fe20000000000 */
[----:B------:R-:W-:Y:S02]  /*b0e0*/  SHF.R.S32.HI R7, RZ, 0x1f, R6 ;  /* 0x0000001fff077819 */ /* 0x000fe40000011406 */
[----:B------:R-:W-:Y:S05]  /*b0f0*/  BRA.DIV UR4, `(.L_x_5852) ;  /* 0x0000002a043c7947 */ /* 0x000fea000b800000 */
[----:B------:R-:W-:-:S13]  /*b100*/  ELECT P6, URZ, PT ;  /* 0x00000000003f782f */ /* 0x000fda00038c0000 */
.L_x_5906:
[----:B------:R-:W-:Y:S05]  /*b110*/  @!P6 BRA `(.L_x_5853) ;  /* 0x0000000000c4e947 */ /* 0x000fea0003800000 */
[----:B------:R-:W-:Y:S01]  /*b120*/  MOV R4, R6 ;  /* 0x0000000600047202 */ /* 0x000fe20000000f00 */
        /* <DEDUP_REMOVED lines=10> */
[----:B------:R-:W-:Y:S02]  /*b1d0*/  SHF.R.S32.HI R5, RZ, 0x1f, R11 ;  /* 0x0000001fff057819 */ /* 0x000fe4000001140b */
[----:B------:R-:W-:-:S05]  /*b1e0*/  MOV R4, R11 ;  /* 0x0000000b00047202 */ /* 0x000fca0000000f00 */
[----:B------:R-:W-:-:S05]  /*b1f0*/  IMAD.WIDE.U32 R4, R6, UR4, R4 ;  /* 0x0000000406047c25 */ /* 0x000fca000f8e0004 */
[----:B------:R-:W-:Y:S02]  /*b200*/  IADD3 R5, R5, R9, RZ ;  /* 0x0000000905057210 */ /* 0x000fe40007ffe0ff */
[----:B------:R-:W-:-:S04]  /*b210*/  LEA R8, P2, R4, R2, 0x2 ;  /* 0x0000000204087211 */ /* 0x000fc800078410ff */
[----:B------:R-:W-:-:S05]  /*b220*/  LEA.HI.X R9, R4, R3, R5, 0x2, P2 ;  /* 0x0000000304097211 */ /* 0x000fca00010f1405 */
[----:B------:R1:W5:Y:S01]  /*b230*/  LDG.E R4, desc[UR50][R8.64] ;  /* 0x0000003208047981 */ /* 0x000362000c1e1900 */
[----:B------:R-:W-:-:S04]  /*b240*/  IMAD.MOV R5, RZ, RZ, -R11 ;  /* 0x000000ffff057224 */ /* 0x000fc800078e0a0b */
[----:B------:R-:W-:-:S07]  /*b250*/  IMAD R10, R12, R5, R10 ;  /* 0x000000050c0a7224 */ /* 0x000fce00078e020a */
.L_x_5854:
[----:B------:R-:W2:Y:S01]  /*b260*/  S2R R5, SR_TID.X ;  /* 0x0000000000057919 */ /* 0x000ea20000002100 */
[----:B-1----:R-:W-:Y:S02]  /*b270*/  LEA R8, R16, UR37, 0x3 ;  /* 0x0000002510087c11 */ /* 0x002fe4000f8e18ff */
[----:B--2---:R-:W-:Y:S02]  /*b280*/  LOP3.LUT R9, R5, 0x7f, RZ, 0xc0, !PT ;  /* 0x0000007f05097812 */ /* 0x004fe400078ec0ff */
[----:B------:R-:W-:Y:S02]  /*b290*/  SHF.L.U32 R5, R17, 0x1f, RZ ;  /* 0x0000001f11057819 */ /* 0x000fe400000006ff */
[----:B------:R-:W-:Y:S02]  /*b2a0*/  ISETP.NE.AND P3, PT, R9, RZ, PT ;  /* 0x000000ff0900720c */ /* 0x000fe40003f65270 */
[----:B------:R-:W1:Y:S02]  /*b2b0*/  SYNCS.PHASECHK.TRANS64.TRYWAIT P2, [R8+URZ+0x28c40], R5 ;  /* 0x028c4005080075a7 */ /* 0x000e64000804017f */
[----:B-1----:R-:W-:Y:S09]  /*b2c0*/  @!P2 BRA `(.L_x_5855) ;  /* 0x0000002400e8a947 */ /* 0x002ff20003800000 */
.L_x_5907:
[----:B------:R-:W-:Y:S05]  /*b2d0*/  @P3 BRA `(.L_x_5856) ;  /* 0x0000000000143947 */ /* 0x000fea0003800000 */
[----:B------:R-:W-:Y:S02]  /*b2e0*/  ISETP.NE.AND P2, PT, R19, RZ, PT ;  /* 0x000000ff1300720c */ /* 0x000fe40003f45270 */
[----:B-1----:R-:W-:-:S04]  /*b2f0*/  MOV R5, 0x2000 ;  /* 0x0000200000057802 */ /* 0x002fc80000000f00 */
[----:B------:R2:W-:Y:S07]  /*b300*/  SYNCS.ARRIVE.TRANS64 RZ, [R8+URZ+0x28c30], R5 ;  /* 0x028c300508ff79a7 */ /* 0x0005ee000800003f */
[----:B------:R-:W-:Y:S05]  /*b310*/  @!P2 BRA `(.L_x_5856) ;  /* 0x000000000004a947 */ /* 0x000fea0003800000 */
[----:B------:R-:W-:Y:S01]  /*b320*/  BPT.TRAP 0x1 ;  /* 0x000000040000795c */ /* 0x000fe20000300000 */
.L_x_5856:
        /* <DEDUP_REMOVED lines=16> */
.L_x_5853:
        /* <DEDUP_REMOVED lines=9> */
[----:B-12---:R-:W-:Y:S01]  /*b4c0*/  @P2 MOV R5, 0x2000 ;  /* 0x0000200000052802 */ /* 0x006fe20000000f00 */
        /* <DEDUP_REMOVED lines=14> */
.L_x_5908:
[----:B------:R-:W-:Y:S01]  /*b5b0*/  ULDC.64 UR4, c[0x0][0x408] ;  /* 0x0001020000047ab9 */ /* 0x000fe20000000a00 */
[----:B------:R-:W-:Y:S04]  /*b5c0*/  BSSY B0, `(.L_x_5858) ;  /* 0x0000042000007945 */ /* 0x000fe80003800000 */
[----:B------:R-:W-:Y:S05]  /*b5d0*/  @!P6 BRA `(.L_x_5859) ;  /* 0x000000040000e947 */ /* 0x000fea0003800000 */
[----:B-1----:R-:W1:Y:S01]  /*b5e0*/  S2R R8, SR_TID.X ;  /* 0x0000000000087919 */ /* 0x002e620000002100 */
[----:B------:R-:W-:Y:S02]  /*b5f0*/  SHF.L.U32 R5, R17, 0x1f, RZ ;  /* 0x0000001f11057819 */ /* 0x000fe400000006ff */
[----:B-1----:R-:W-:Y:S02]  /*b600*/  LOP3.LUT R9, R8, 0x7f, RZ, 0xc0, !PT ;  /* 0x0000007f08097812 */ /* 0x002fe400078ec0ff */
[----:B------:R-:W-:Y:S02]  /*b610*/  LEA R8, R16, UR37, 0x3 ;  /* 0x0000002510087c11 */ /* 0x000fe4000f8e18ff */
[----:B------:R-:W-:Y:S02]  /*b620*/  ISETP.NE.AND P3, PT, R9, RZ, PT ;  /* 0x000000ff0900720c */ /* 0x000fe40003f65270 */
[----:B------:R-:W1:Y:S02]  /*b630*/  SYNCS.PHASECHK.TRANS64.TRYWAIT P2, [R8+URZ+0x28c60], R5 ;  /* 0x028c6005080075a7 */ /* 0x000e64000804017f */
[----:B-1----:R-:W-:Y:S09]  /*b640*/  @!P2 BRA `(.L_x_5860) ;  /* 0x000000240034a947 */ /* 0x002ff20003800000 */
.L_x_5909:
[----:B------:R-:W-:Y:S05]  /*b650*/  @P3 BRA `(.L_x_5861) ;  /* 0x0000000000143947 */ /* 0x000fea0003800000 */
[----:B------:R-:W-:Y:S02]  /*b660*/  ISETP.NE.AND P2, PT, R19, RZ, PT ;  /* 0x000000ff1300720c */ /* 0x000fe40003f45270 */
[----:B-1----:R-:W-:-:S04]  /*b670*/  MOV R5, 0x10000 ;  /* 0x0001000000057802 */ /* 0x002fc80000000f00 */
[----:B------:R2:W-:Y:S07]  /*b680*/  SYNCS.ARRIVE.TRANS64 RZ, [R8+URZ+0x28c50], R5 ;  /* 0x028c500508ff79a7 */ /* 0x0005ee000800003f */
[----:B------:R-:W-:Y:S05]  /*b690*/  @!P2 BRA `(.L_x_5861) ;  /* 0x000000000004a947 */ /* 0x000fea0003800000 */
[----:B------:R-:W-:Y:S01]  /*b6a0*/  BPT.TRAP 0x1 ;  /* 0x000000040000795c */ /* 0x000fe20000300000 */
.L_x_5861:
        /* <DEDUP_REMOVED lines=51> */
.L_x_5859:
[----:B------:R-:W-:Y:S05]  /*b9e0*/  BSYNC B0 ;  /* 0x0000000000007941 */ /* 0x000fea0003800000 */
.L_x_5858:
[----:B------:R-:W-:-:S06]  /*b9f0*/  UISETP.GE.AND UP0, UPT, UR38, 0x2, UPT ;  /* 0x000000022600788c */ /* 0x000fcc000bf06270 */
[----:B------:R-:W-:-:S13]  /*ba00*/  PLOP3.LUT P2, PT, PT, PT, UP0, 0x80, 0x0 ;  /* 0x000000000000781c */ /* 0x000fda0003f4f008 */
[----:B------:R-:W-:Y:S05]  /*ba10*/  @!P2 BRA `(.L_x_5862) ;  /* 0x00000014009ca947 */ /* 0x000fea0003800000 */
[----:B------:R-:W-:Y:S02]  /*ba20*/  ULOP3.LUT UR6, UR38, 0x1, URZ, 0xc0, !UPT ;  /* 0x0000000126067892 */ /* 0x000fe4000f8ec03f */
[----:B------:R-:W-:Y:S02]  /*ba30*/  MOV R9, UR38 ;  /* 0x0000002600097c02 */ /* 0x000fe40008000f00 */
[----:B------:R-:W-:-:S03]  /*ba40*/  UISETP.NE.U32.AND UP0, UPT, UR6, 0x1, UPT ;  /* 0x000000010600788c */ /* 0x000fc6000bf05070 */
[----:B------:R-:W-:-:S03]  /*ba50*/  VIADD R9, R9, 0xfffffffe ;  /* 0xfffffffe09097836 */ /* 0x000fc60000000000 */
[----:B------:R-:W-:Y:S02]  /*ba60*/  PLOP3.LUT P2, PT, PT, PT, UP0, 0x80, 0x0 ;  /* 0x000000000000781c */ /* 0x000fe40003f4f008 */
[----:B-12---:R-:W-:-:S11]  /*ba70*/  MOV R8, R9 ;  /* 0x0000000900087202 */ /* 0x006fd60000000f00 */
[----:B------:R-:W-:Y:S05]  /*ba80*/  @!P2 BRA `(.L_x_5863) ;  /* 0x0000000400d0a947 */ /* 0x000fea0003800000 */
[----:B------:R-:W-:Y:S01]  /*ba90*/  IADD3 R16, R16, 0x1, RZ ;  /* 0x0000000110107810 */ /* 0x000fe20007ffe0ff */
[----:B------:R-:W-:Y:S03]  /*baa0*/  BSSY B0, `(.L_x_5864) ;  /* 0x0000070000007945 */ /* 0x000fe60003800000 */
        /* <DEDUP_REMOVED lines=20> */
[----:B------:R-:W-:-:S04]  /*bbf0*/  LEA R2, P2, R4, R2, 0x2 ;  /* 0x0000000204027211 */ /* 0x000fc800078410ff */
[----:B------:R-:W-:-:S05]  /*bc00*/  LEA.HI.X R3, R4, R3, R5, 0x2, P2 ;  /* 0x0000000304037211 */ /* 0x000fca00010f1405 */
[----:B------:R1:W5:Y:S01]  /*bc10*/  LDG.E R4, desc[UR50][R2.64] ;  /* 0x0000003202047981 */ /* 0x000362000c1e1900 */
[----:B------:R-:W-:-:S05]  /*bc20*/  IADD3 R5, -R10, RZ, RZ ;  /* 0x000000ff0a057210 */ /* 0x000fca0007ffe1ff */
[----:B------:R-:W-:-:S07]  /*bc30*/  IMAD R8, R8, R5, R9 ;  /* 0x0000000508087224 */ /* 0x000fce00078e0209 */
.L_x_5866:
[----:B-1----:R-:W1:Y:S01]  /*bc40*/  S2R R2, SR_TID.X ;  /* 0x0000000000027919 */ /* 0x002e620000002100 */
[----:B------:R-:W-:Y:S02]  /*bc50*/  SHF.L.U32 R3, R17, 0x1f, RZ ;  /* 0x0000001f11037819 */ /* 0x000fe400000006ff */
[----:B-1----:R-:W-:Y:S02]  /*bc60*/  LOP3.LUT R5, R2, 0x7f, RZ, 0xc0, !PT ;  /* 0x0000007f02057812 */ /* 0x002fe400078ec0ff */
[----:B------:R-:W-:Y:S02]  /*bc70*/  LEA R2, R16, UR37, 0x3 ;  /* 0x0000002510027c11 */ /* 0x000fe4000f8e18ff */
[----:B------:R-:W-:Y:S02]  /*bc80*/  ISETP.NE.AND P2, PT, R5, RZ, PT ;  /* 0x000000ff0500720c */ /* 0x000fe40003f45270 */
[----:B------:R-:W1:Y:S02]  /*bc90*/  SYNCS.PHASECHK.TRANS64.TRYWAIT P3, [R2+URZ+0x28c40], R3 ;  /* 0x028c4003020075a7 */ /* 0x000e64000806017f */
[----:B-1----:R-:W-:Y:S09]  /*bca0*/  @!P3 BRA `(.L_x_5867) ;  /* 0x0000001c00b0b947 */ /* 0x002ff20003800000 */
.L_x_5910:
[----:B------:R-:W-:Y:S05]  /*bcb0*/  @P2 BRA `(.L_x_5868) ;  /* 0x0000000000142947 */ /* 0x000fea0003800000 */
[----:B------:R-:W-:Y:S02]  /*bcc0*/  ISETP.NE.AND P3, PT, R19, RZ, PT ;  /* 0x000000ff1300720c */ /* 0x000fe40003f65270 */
[----:B------:R-:W-:-:S04]  /*bcd0*/  MOV R5, 0x2000 ;  /* 0x0000200000057802 */ /* 0x000fc80000000f00 */
[----:B------:R2:W-:Y:S07]  /*bce0*/  SYNCS.ARRIVE.TRANS64 RZ, [R2+URZ+0x28c30], R5 ;  /* 0x028c300502ff79a7 */ /* 0x0005ee000800003f */
[----:B------:R-:W-:Y:S05]  /*bcf0*/  @!P3 BRA `(.L_x_5868) ;  /* 0x000000000004b947 */ /* 0x000fea0003800000 */
[----:B------:R-:W-:Y:S01]  /*bd00*/  BPT.TRAP 0x1 ;  /* 0x000000040000795c */ /* 0x000fe20000300000 */
.L_x_5868:
        /* <DEDUP_REMOVED lines=17> */
.L_x_5911:
[----:B------:R-:W-:Y:S05]  /*be20*/  @P2 BRA `(.L_x_5870) ;  /* 0x0000000000142947 */ /* 0x000fea0003800000 */
[----:B------:R-:W-:Y:S02]  /*be30*/  ISETP.NE.AND P2, PT, R19, RZ, PT ;  /* 0x000000ff1300720c */ /* 0x000fe40003f45270 */
[----:B-12---:R-:W-:-:S04]  /*be40*/  MOV R3, 0x10000 ;  /* 0x0001000000037802 */ /* 0x006fc80000000f00 */
[----:B------:R3:W-:Y:S07]  /*be50*/  SYNCS.ARRIVE.TRANS64 RZ, [R2+URZ+0x28c50], R3 ;  /* 0x028c500302ff79a7 */ /* 0x0007ee000800003f */
[----:B------:R-:W-:Y:S05]  /*be60*/  @!P2 BRA `(.L_x_5870) ;  /* 0x000000000004a947 */ /* 0x000fea0003800000 */
[----:B------:R-:W-:Y:S01]  /*be70*/  BPT.TRAP 0x1 ;  /* 0x000000040000795c */ /* 0x000fe20000300000 */
.L_x_5870:
        /* <DEDUP_REMOVED lines=50> */
.L_x_5865:
[----:B------:R-:W-:Y:S05]  /*c1a0*/  BSYNC B0 ;  /* 0x0000000000007941 */ /* 0x000fea0003800000 */
.L_x_5864:
[----:B------:R-:W-:-:S06]  /*c1b0*/  UIADD3 UR6, UR38, -0x3, URZ ;  /* 0xfffffffd26067890 */ /* 0x000fcc000fffe03f */
[----:B------:R-:W-:-:S07]  /*c1c0*/  MOV R8, UR6 ;  /* 0x0000000600087c02 */ /* 0x000fce0008000f00 */
.L_x_5863:
[----:B------:R-:W-:Y:S01]  /*c1d0*/  ISETP.NE.AND P2, PT, R9, RZ, PT ;  /* 0x000000ff0900720c */ /* 0x000fe20003f45270 */
[----:B------:R-:W-:-:S12]  /*c1e0*/  BSSY B0, `(.L_x_5862) ;  /* 0x00000ea000007945 */ /* 0x000fd80003800000 */
[----:B------:R-:W-:Y:S05]  /*c1f0*/  @!P2 BRA `(.L_x_5871) ;  /* 0x0000000c00a0a947 */ /* 0x000fea0003800000 */
.L_x_5886:
        /* <DEDUP_REMOVED lines=8> */
[----:B------:R-:W-:Y:S01]  /*c280*/  MOV R10, R8 ;  /* 0x00000008000a7202 */ /* 0x000fe20000000f00 */
[----:B------:R-:W-:Y:S06]  /*c290*/  @!P0 BRA `(.L_x_5874) ;  /* 0x0000000000488947 */ /* 0x000fec0003800000 */
[----:B------:R-:W1:Y:S01]  /*c2a0*/  LDC R10, c[0x0][0x41c] ;  /* 0x00010700ff0a7b82 */ /* 0x000e620000000800 */
[----:B------:R-:W-:Y:S01]  /*c2b0*/  MOV R11, R8 ;  /* 0x00000008000b7202 */ /* 0x000fe20000000f00 */
[----:B------:R-:W-:-:S04]  /*c2c0*/  IMAD R13, R7, UR4, RZ ;  /* 0x00000004070d7c24 */ /* 0x000fc8000f8e02ff */
[----:B------:R-:W-:Y:S02]  /*c2d0*/  IMAD R13, R6, UR5, R13 ;  /* 0x00000005060d7c24 */ /* 0x000fe4000f8e020d */
[----:B------:R-:W2:Y:S01]  /*c2e0*/  LDC.64 R4, c[0x0][0x3f8] ;  /* 0x0000fe00ff047b82 */ /* 0x000ea20000000a00 */
[----:B-1----:R-:W-:-:S13]  /*c2f0*/  ISETP.NE.AND P2, PT, R10, 0x1, PT ;  /* 0x000000010a00780c */ /* 0x002fda0003f45270 */
[----:B------:R-:W1:Y:S02]  /*c300*/  @P2 LDC.64 R2, c[0x0][0x420] ;  /* 0x00010800ff022b82 */ /* 0x000e640000000a00 */
[----:B-1----:R-:W-:-:S05]  /*c310*/  @P2 IMAD.HI.U32 R2, R8, R2, RZ ;  /* 0x0000000208022227 */ /* 0x002fca00078e00ff */
[----:B------:R-:W-:-:S04]  /*c320*/  @P2 SHF.R.U32.HI R11, RZ, R3, R2 ;  /* 0x00000003ff0b2219 */ /* 0x000fc80000011602 */
[--C-:B------:R-:W-:Y:S01]  /*c330*/  SHF.R.S32.HI R3, RZ, 0x1f, R11.reuse ;  /* 0x0000001fff037819 */ /* 0x100fe2000001140b */
[----:B------:R-:W-:-:S04]  /*c340*/  IMAD.MOV.U32 R2, RZ, RZ, R11 ;  /* 0x000000ffff027224 */ /* 0x000fc800078e000b */
[----:B------:R-:W-:-:S05]  /*c350*/  IMAD.WIDE.U32 R2, R6, UR4, R2 ;  /* 0x0000000406027c25 */ /* 0x000fca000f8e0002 */
[----:B------:R-:W-:Y:S02]  /*c360*/  IADD3 R3, R13, R3, RZ ;  /* 0x000000030d037210 */ /* 0x000fe40007ffe0ff */
[----:B--2---:R-:W-:-:S04]  /*c370*/  LEA R4, P2, R2, R4, 0x2 ;  /* 0x0000000402047211 */ /* 0x004fc800078410ff */
[----:B------:R-:W-:-:S05]  /*c380*/  LEA.HI.X R5, R2, R5, R3, 0x2, P2 ;  /* 0x0000000502057211 */ /* 0x000fca00010f1403 */
[----:B------:R1:W5:Y:S01]  /*c390*/  LDG.E R4, desc[UR50][R4.64] ;  /* 0x0000003204047981 */ /* 0x000362000c1e1900 */
[----:B------:R-:W-:-:S05]  /*c3a0*/  IADD3 R3, -R11, RZ, RZ ;  /* 0x000000ff0b037210 */ /* 0x000fca0007ffe1ff */
[----:B------:R-:W-:-:S07]  /*c3b0*/  IMAD R10, R10, R3, R8 ;  /* 0x000000030a0a7224 */ /* 0x000fce00078e0208 */
.L_x_5874:
[----:B------:R-:W1:Y:S01]  /*c3c0*/  S2R R2, SR_TID.X ;  /* 0x0000000000027919 */ /* 0x000e620000002100 */
[----:B------:R-:W-:Y:S02]  /*c3d0*/  LEA R3, R9, UR37, 0x3 ;  /* 0x0000002509037c11 */ /* 0x000fe4000f8e18ff */
[----:B-1----:R-:W-:Y:S02]  /*c3e0*/  LOP3.LUT R5, R2, 0x7f, RZ, 0xc0, !PT ;  /* 0x0000007f02057812 */ /* 0x002fe400078ec0ff */
[----:B------:R-:W-:Y:S02]  /*c3f0*/  SHF.L.U32 R2, R17, 0x1f, RZ ;  /* 0x0000001f11027819 */ /* 0x000fe400000006ff */
[----:B------:R-:W-:Y:S02]  /*c400*/  ISETP.NE.AND P2, PT, R5, RZ, PT ;  /* 0x000000ff0500720c */ /* 0x000fe40003f45270 */
[----:B------:R-:W1:Y:S02]  /*c410*/  SYNCS.PHASECHK.TRANS64.TRYWAIT P3, [R3+URZ+0x28c40], R2 ;  /* 0x028c4002030075a7 */ /* 0x000e64000806017f */
[----:B-1----:R-:W-:Y:S09]  /*c420*/  @!P3 BRA `(.L_x_5875) ;  /* 0x0000001400f8b947 */ /* 0x002ff20003800000 */
.L_x_5912:
[----:B------:R-:W-:Y:S05]  /*c430*/  @P2 BRA `(.L_x_5876) ;  /* 0x0000000000142947 */ /* 0x000fea0003800000 */
[----:B------:R-:W-:Y:S01]  /*c440*/  ISETP.NE.AND P3, PT, R19, RZ, PT ;  /* 0x000000ff1300720c */ /* 0x000fe20003f65270 */
[----:B------:R-:W-:-:S04]  /*c450*/  IMAD.MOV.U32 R12, RZ, RZ, 0x2000 ;  /* 0x00002000ff0c7424 */ /* 0x000fc800078e00ff */
[----:B------:R2:W-:Y:S08]  /*c460*/  SYNCS.ARRIVE.TRANS64 RZ, [R3+URZ+0x28c30], R12 ;  /* 0x028c300c03ff79a7 */ /* 0x0005f0000800003f */
[----:B------:R-:W-:Y:S05]  /*c470*/  @!P3 BRA `(.L_x_5876) ;  /* 0x000000000004b947 */ /* 0x000fea0003800000 */
[----:B------:R-:W-:Y:S01]  /*c480*/  BPT.TRAP 0x1 ;  /* 0x000000040000795c */ /* 0x000fe20000300000 */
.L_x_5876:
        /* <DEDUP_REMOVED lines=17> */
.L_x_5913:
[----:B------:R-:W-:Y:S05]  /*c5a0*/  @P2 BRA `(.L_x_5878) ;  /* 0x0000000000142947 */ /* 0x000fea0003800000 */
[----:B------:R-:W-:Y:S02]  /*c5b0*/  ISETP.NE.AND P2, PT, R19, RZ, PT ;  /* 0x000000ff1300720c */ /* 0x000fe40003f45270 */
[----:B-1-3--:R-:W-:-:S04]  /*c5c0*/  MOV R2, 0x10000 ;  /* 0x0001000000027802 */ /* 0x00afc80000000f00 */
[----:B------:R4:W-:Y:S07]  /*c5d0*/  SYNCS.ARRIVE.TRANS64 RZ, [R3+URZ+0x28c50], R2 ;  /* 0x028c500203ff79a7 */ /* 0x0009ee000800003f */
[----:B------:R-:W-:Y:S05]  /*c5e0*/  @!P2 BRA `(.L_x_5878) ;  /* 0x000000000004a947 */ /* 0x000fea0003800000 */
[----:B------:R-:W-:Y:S01]  /*c5f0*/  BPT.TRAP 0x1 ;  /* 0x000000040000795c */ /* 0x000fe20000300000 */
.L_x_5878:
        /* <DEDUP_REMOVED lines=50> */
.L_x_5873:
[----:B------:R-:W-:Y:S05]  /*c920*/  BSYNC B1 ;  /* 0x0000000000017941 */ /* 0x000fea0003800000 */
.L_x_5872:
[----:B------:R-:W-:Y:S01]  /*c930*/  VIADD R9, R9, 0x1 ;  /* 0x0000000109097836 */ /* 0x000fe20000000000 */
[----:B------:R-:W-:Y:S04]  /*c940*/  BSSY B1, `(.L_x_5879) ;  /* 0x0000070000017945 */ /* 0x000fe80003800000 */
[----:B------:R-:W-:-:S04]  /*c950*/  ISETP.NE.AND P2, PT, R9, 0x2, PT ;  /* 0x000000020900780c */ /* 0x000fc80003f45270 */
[----:B---34-:R-:W-:Y:S02]  /*c960*/  SEL R2, RZ, 0x1, P2 ;  /* 0x00000001ff027807 */ /* 0x018fe40001000000 */
[----:B------:R-:W-:Y:S02]  /*c970*/  SEL R16, R9, RZ, P2 ;  /* 0x000000ff09107207 */ /* 0x000fe40001000000 */
[----:B------:R-:W-:Y:S01]  /*c980*/  LOP3.LUT R17, R17, R2, RZ, 0x3c, !PT ;  /* 0x0000000211117212 */ /* 0x000fe200078e3cff */
[----:B------:R-:W-:Y:S06]  /*c990*/  @!P6 BRA `(.L_x_5880) ;  /* 0x0000000400a8e947 */ /* 0x000fec0003800000 */
[----:B------:R-:W-:Y:S01]  /*c9a0*/  IADD3 R10, R8, -0x1, RZ ;  /* 0xffffffff080a7810 */ /* 0x000fe20007ffe0ff */
[----:B------:R-:W-:Y:S06]  /*c9b0*/  @!P0 BRA `(.L_x_5881) ;  /* 0x0000000000488947 */ /* 0x000fec0003800000 */
[----:B------:R-:W1:Y:S01]  /*c9c0*/  LDC R9, c[0x0][0x41c] ;  /* 0x00010700ff097b82 */ /* 0x000e620000000800 */
[----:B------:R-:W-:Y:S01]  /*c9d0*/  MOV R11, R10 ;  /* 0x0000000a000b7202 */ /* 0x000fe20000000f00 */
[----:B------:R-:W-:-:S04]  /*c9e0*/  IMAD R13, R7, UR4, RZ ;  /* 0x00000004070d7c24 */ /* 0x000fc8000f8e02ff */
[----:B------:R-:W-:Y:S02]  /*c9f0*/  IMAD R13, R6, UR5, R13 ;  /* 0x00000005060d7c24 */ /* 0x000fe4000f8e020d */
[----:B------:R-:W3:Y:S01]  /*ca00*/  LDC.64 R4, c[0x0][0x3f8] ;  /* 0x0000fe00ff047b82 */ /* 0x000ee20000000a00 */
[----:B-1----:R-:W-:-:S13]  /*ca10*/  ISETP.NE.AND P2, PT, R9, 0x1, PT ;  /* 0x000000010900780c */ /* 0x002fda0003f45270 */
[----:B--2---:R-:W1:Y:S02]  /*ca20*/  @P2 LDC.64 R2, c[0x0][0x420] ;  /* 0x00010800ff022b82 */ /* 0x004e640000000a00 */
[----:B-1----:R-:W-:-:S05]  /*ca30*/  @P2 IMAD.HI.U32 R2, R10, R2, RZ ;  /* 0x000000020a022227 */ /* 0x002fca00078e00ff */
[----:B------:R-:W-:-:S04]  /*ca40*/  @P2 SHF.R.U32.HI R11, RZ, R3, R2 ;  /* 0x00000003ff0b2219 */ /* 0x000fc80000011602 */
[--C-:B------:R-:W-:Y:S01]  /*ca50*/  SHF.R.S32.HI R3, RZ, 0x1f, R11.reuse ;  /* 0x0000001fff037819 */ /* 0x100fe2000001140b */
[----:B------:R-:W-:-:S04]  /*ca60*/  IMAD.MOV.U32 R2, RZ, RZ, R11 ;  /* 0x000000ffff027224 */ /* 0x000fc800078e000b */
[----:B------:R-:W-:-:S05]  /*ca70*/  IMAD.WIDE.U32 R2, R6, UR4, R2 ;  /* 0x0000000406027c25 */ /* 0x000fca000f8e0002 */
[----:B------:R-:W-:Y:S02]  /*ca80*/  IADD3 R3, R13, R3, RZ ;  /* 0x000000030d037210 */ /* 0x000fe40007ffe0ff */
[----:B---3--:R-:W-:-:S04]  /*ca90*/  LEA R4, P2, R2, R4, 0x2 ;  /* 0x0000000402047211 */ /* 0x008fc800078410ff */
[----:B------:R-:W-:-:S05]  /*caa0*/  LEA.HI.X R5, R2, R5, R3, 0x2, P2 ;  /* 0x0000000502057211 */ /* 0x000fca00010f1403 */
[----:B------:R1:W5:Y:S01]  /*cab0*/  LDG.E R4, desc[UR50][R4.64] ;  /* 0x0000003204047981 */ /* 0x000362000c1e1900 */
[----:B------:R-:W-:-:S05]  /*cac0*/  IADD3 R2, -R11, RZ, RZ ;  /* 0x000000ff0b027210 */ /* 0x000fca0007ffe1ff */
[----:B------:R-:W-:-:S07]  /*cad0*/  IMAD R10, R9, R2, R10 ;  /* 0x00000002090a7224 */ /* 0x000fce00078e020a */
.L_x_5881:
[----:B------:R-:W1:Y:S01]  /*cae0*/  S2R R2, SR_TID.X ;  /* 0x0000000000027919 */ /* 0x000e620000002100 */
[----:B--2---:R-:W-:Y:S02]  /*caf0*/  SHF.L.U32 R3, R17, 0x1f, RZ ;  /* 0x0000001f11037819 */ /* 0x004fe400000006ff */
[----:B-1----:R-:W-:Y:S02]  /*cb00*/  LOP3.LUT R5, R2, 0x7f, RZ, 0xc0, !PT ;  /* 0x0000007f02057812 */ /* 0x002fe400078ec0ff */
[----:B------:R-:W-:Y:S02]  /*cb10*/  LEA R2, R16, UR37, 0x3 ;  /* 0x0000002510027c11 */ /* 0x000fe4000f8e18ff */
[----:B------:R-:W-:Y:S02]  /*cb20*/  ISETP.NE.AND P2, PT, R5, RZ, PT ;  /* 0x000000ff0500720c */ /* 0x000fe40003f45270 */
[----:B------:R-:W1:Y:S02]  /*cb30*/  SYNCS.PHASECHK.TRANS64.TRYWAIT P3, [R2+URZ+0x28c40], R3 ;  /* 0x028c4003020075a7 */ /* 0x000e64000806017f */
[----:B-1----:R-:W-:Y:S09]  /*cb40*/  @!P3 BRA `(.L_x_5882) ;  /* 0x000000100058b947 */ /* 0x002ff20003800000 */
.L_x_5914:
[----:B------:R-:W-:Y:S05]  /*cb50*/  @P2 BRA `(.L_x_5883) ;  /* 0x0000000000142947 */ /* 0x000fea0003800000 */
[----:B------:R-:W-:Y:S01]  /*cb60*/  ISETP.NE.AND P3, PT, R19, RZ, PT ;  /* 0x000000ff1300720c */ /* 0x000fe20003f65270 */
[----:B------:R-:W-:-:S04]  /*cb70*/  IMAD.MOV.U32 R5, RZ, RZ, 0x2000 ;  /* 0x00002000ff057424 */ /* 0x000fc800078e00ff */
[----:B------:R2:W-:Y:S08]  /*cb80*/  SYNCS.ARRIVE.TRANS64 RZ, [R2+URZ+0x28c30], R5 ;  /* 0x028c300502ff79a7 */ /* 0x0005f0000800003f */
[----:B------:R-:W-:Y:S05]  /*cb90*/  @!P3 BRA `(.L_x_5883) ;  /* 0x000000000004b947 */ /* 0x000fea0003800000 */
[----:B------:R-:W-:Y:S01]  /*cba0*/  BPT.TRAP 0x1 ;  /* 0x000000040000795c */ /* 0x000fe20000300000 */
.L_x_5883:
        /* <DEDUP_REMOVED lines=17> */
.L_x_5915:
[----:B------:R-:W-:Y:S05]  /*ccc0*/  @P2 BRA `(.L_x_5885) ;  /* 0x0000000000142947 */ /* 0x000fea0003800000 */
[----:B------:R-:W-:Y:S02]  /*ccd0*/  ISETP.NE.AND P2, PT, R19, RZ, PT ;  /* 0x000000ff1300720c */ /* 0x000fe40003f45270 */
[----:B-1-3--:R-:W-:-:S04]  /*cce0*/  MOV R3, 0x10000 ;  /* 0x0001000000037802 */ /* 0x00afc80000000f00 */
[----:B------:R4:W-:Y:S07]  /*ccf0*/  SYNCS.ARRIVE.TRANS64 RZ, [R2+URZ+0x28c50], R3 ;  /* 0x028c500302ff79a7 */ /* 0x0009ee000800003f */
[----:B------:R-:W-:Y:S05]  /*cd00*/  @!P2 BRA `(.L_x_5885) ;  /* 0x000000000004a947 */ /* 0x000fea0003800000 */
[----:B------:R-:W-:Y:S01]  /*cd10*/  BPT.TRAP 0x1 ;  /* 0x000000040000795c */ /* 0x000fe20000300000 */
.L_x_5885:
        /* <DEDUP_REMOVED lines=50> */
.L_x_5880:
[----:B------:R-:W-:Y:S05]  /*d040*/  BSYNC B1 ;  /* 0x0000000000017941 */ /* 0x000fea0003800000 */
.L_x_5879:
[C---:B------:R-:W-:Y:S01]  /*d050*/  ISETP.GT.AND P2, PT, R8.reuse, 0x1, PT ;  /* 0x000000010800780c */ /* 0x040fe20003f44270 */
[----:B------:R-:W-:-:S12]  /*d060*/  VIADD R8, R8, 0xfffffffe ;  /* 0xfffffffe08087836 */ /* 0x000fd80000000000 */
[----:B------:R-:W-:Y:S05]  /*d070*/  @P2 BRA `(.L_x_5886) ;  /* 0xfffffff000602947 */ /* 0x000fea000383ffff */
.L_x_5871:
[----:B------:R-:W-:Y:S05]  /*d080*/  BSYNC B0 ;  /* 0x0000000000007941 */ /* 0x000fea0003800000 */
.L_x_5862:
        /* <DEDUP_REMOVED lines=18> */
.L_x_5888:
[----:B------:R-:W-:Y:S05]  /*d1b0*/  BSYNC B0 ;  /* 0x0000000000007941 */ /* 0x000fea0003800000 */
.L_x_5887:
[----:B------:R-:W-:Y:S02]  /*d1c0*/  SEL R16, R16, RZ, P0 ;  /* 0x000000ff10107207 */ /* 0x000fe40000000000 */
[----:B------:R-:W-:-:S07]  /*d1d0*/  MOV R13, R18 ;  /* 0x00000012000d7202 */ /* 0x000fce0000000f00 */
.L_x_5847:
[----:B------:R-:W-:Y:S05]  /*d1e0*/  BSYNC B6 ;  /* 0x0000000000067941 */ /* 0x000fea0003800000 */
.L_x_5845:
[----:B------:R-:W-:-:S03]  /*d1f0*/  UMOV UR6, 0xffffffff ;  /* 0xffffffff00067882 */ /* 0x000fc60000000000 */
[----:B------:R-:W-:Y:S05]  /*d200*/  BRA.DIV UR6, `(.L_x_5889) ;  /* 0x0000000a06d07947 */ /* 0x000fea000b800000 */
[----:B------:R1:W1:Y:S02]  /*d210*/  SHFL.IDX PT, R14, R13, RZ, 0x1f ;  /* 0x00001fff0d0e7589 */ /* 0x00026400000e0000 */
.L_x_5918:
        /* <DEDUP_REMOVED lines=12> */
.L_x_5842:
[----:B------:R-:W1:Y:S01]  /*d2e0*/  S2R R3, SR_CgaCtaId ;  /* 0x0000000000037919 */ /* 0x000e620000008800 */
[----:B------:R-:W-:Y:S01]  /*d2f0*/  UIADD3 UR44, UR44, 0x1, URZ ;  /* 0x000000012c2c7890 */ /* 0x000fe2000fffe03f */
[----:B------:R-:W-:-:S03]  /*d300*/  MOV R0, 0x400 ;  /* 0x0000040000007802 */ /* 0x000fc60000000f00 */
        /* <DEDUP_REMOVED lines=8> */
.L_x_5919:
        /* <DEDUP_REMOVED lines=14> */
.L_x_5894:
[----:B------:R-:W-:Y:S01]  /*d470*/  VIADD R3, R7, 0x28c40 ;  /* 0x00028c4007037836 */ /* 0x000fe20000000000 */
[----:B------:R-:W-:Y:S02]  /*d480*/  SHF.L.U32 R4, R17, 0x1f, RZ ;  /* 0x0000001f11047819 */ /* 0x000fe400000006ff */
[C---:B------:R-:W-:Y:S02]  /*d490*/  IADD3 R0, R16.reuse, 0x1, RZ ;  /* 0x0000000110007810 */ /* 0x040fe40007ffe0ff */
[----:B------:R-:W-:Y:S02]  /*d4a0*/  LEA R5, R16, R3, 0x3 ;  /* 0x0000000310057211 */ /* 0x000fe400078e18ff */
[----:B------:R-:W-:Y:S02]  /*d4b0*/  ISETP.NE.AND P1, PT, R0, 0x2, PT ;  /* 0x000000020000780c */ /* 0x000fe40003f25270 */
[----:B------:R-:W1:Y:S02]  /*d4c0*/  SYNCS.PHASECHK.TRANS64.TRYWAIT P0, [R5+URZ], R4 ;  /* 0x00000004050075a7 */ /* 0x000e64000800017f */
[----:B------:R-:W-:-:S04]  /*d4d0*/  SEL R2, RZ, 0x1, P1 ;  /* 0x00000001ff027807 */ /* 0x000fc80000800000 */
[----:B------:R-:W-:Y:S02]  /*d4e0*/  LOP3.LUT R17, R17, R2, RZ, 0x3c, !PT ;  /* 0x0000000211117212 */ /* 0x000fe400078e3cff */
[----:B------:R-:W-:Y:S02]  /*d4f0*/  SEL R2, R0, RZ, P1 ;  /* 0x000000ff00027207 */ /* 0x000fe40000800000 */
[----:B------:R-:W-:-:S03]  /*d500*/  SHF.L.U32 R0, R17, 0x1f, RZ ;  /* 0x0000001f11007819 */ /* 0x000fc600000006ff */
[----:B------:R-:W-:Y:S01]  /*d510*/  IMAD R3, R2, 0x8, R3 ;  /* 0x0000000802037824 */ /* 0x000fe200078e0203 */
[----:B-1----:R-:W-:Y:S06]  /*d520*/  @!P0 BRA `(.L_x_5895) ;  /* 0x0000000800408947 */ /* 0x002fec0003800000 */
.L_x_5920:
[----:B------:R-:W2:Y:S02]  /*d530*/  SYNCS.PHASECHK.TRANS64.TRYWAIT P0, [R3+URZ], R0 ;  /* 0x00000000030075a7 */ /* 0x000ea4000800017f */
[----:B--2---:R-:W-:Y:S05]  /*d540*/  @!P0 BRA `(.L_x_5896) ;  /* 0x00000008004c8947 */ /* 0x004fea0003800000 */
.L_x_5921:
[----:B------:R-:W-:Y:S05]  /*d550*/  @!P2 BRA `(.L_x_5897) ;  /* 0x000000000004a947 */ /* 0x000fea0003800000 */
[----:B------:R-:W-:Y:S01]  /*d560*/  BPT.TRAP 0x1 ;  /* 0x000000040000795c */ /* 0x000fe20000300000 */
.L_x_5897:
[----:B--2---:R-:W-:-:S04]  /*d570*/  IADD3 R3, R7, 0x28c60, RZ ;  /* 0x00028c6007037810 */ /* 0x004fc80007ffe0ff */
[----:B-1----:R-:W-:-:S04]  /*d580*/  LEA R5, R16, R3, 0x3 ;  /* 0x0000000310057211 */ /* 0x002fc800078e18ff */
[----:B------:R-:W1:Y:S02]  /*d590*/  SYNCS.PHASECHK.TRANS64.TRYWAIT P0, [R5+URZ], R4 ;  /* 0x00000004050075a7 */ /* 0x000e64000800017f */
[----:B-1----:R-:W-:Y:S05]  /*d5a0*/  @!P0 BRA `(.L_x_5898) ;  /* 0x0000000800488947 */ /* 0x002fea0003800000 */
.L_x_5922:
[----:B------:R-:W-:-:S07]  /*d5b0*/  IMAD R3, R2, 0x8, R3 ;  /* 0x0000000802037824 */ /* 0x000fce00078e0203 */
.L_x_5899:
[----:B--2---:R2:W3:Y:S02]  /*d5c0*/  SYNCS.PHASECHK.TRANS64.TRYWAIT P0, [R3+URZ], R0 ;  /* 0x00000000030075a7 */ /* 0x0044e4000800017f */
[----:B---3--:R-:W-:Y:S05]  /*d5d0*/  @!P0 NANOSLEEP.SYNCS 0x989680 ;  /* 0x009896800000895d */ /* 0x008fea0003900000 */
[----:B------:R-:W3:Y:S02]  /*d5e0*/  @!P0 SYNCS.PHASECHK.TRANS64 P0, [R3+URZ], R0 ;  /* 0x00000000030085a7 */ /* 0x000ee4000800007f */
[----:B---3--:R-:W-:Y:S05]  /*d5f0*/  @!P0 BRA `(.L_x_5899) ;  /* 0xfffffffc00f08947 */ /* 0x008fea000383ffff */
.L_x_5893:
[----:B------:R-:W-:Y:S05]  /*d600*/  BSYNC B0 ;  /* 0x0000000000007941 */ /* 0x000fea0003800000 */
.L_x_5892:
[----:B------:R-:W-:Y:S05]  /*d610*/  EXIT ;  /* 0x000000000000794d */ /* 0x000fea0003800000 */
.L_x_5794:
[----:B-1----:R-:W-:-:S04]  /*d620*/  MOV R3, UR16 ;  /* 0x0000001000037c02 */ /* 0x002fc80008000f00 */
[----:B------:R1:W2:Y:S03]  /*d630*/  SYNCS.PHASECHK.TRANS64.TRYWAIT P0, [R3+URZ+0x28c50], R0 ;  /* 0x028c5000030075a7 */ /* 0x0002a6000800017f */
[----:B--2---:R-:W-:Y:S05]  /*d640*/  @!P0 NANOSLEEP.SYNCS 0x989680 ;  /* 0x009896800000895d */ /* 0x004fea0003900000 */
[----:B------:R-:W2:Y:S02]  /*d650*/  @!P0 SYNCS.PHASECHK.TRANS64 P0, [R3+URZ+0x28c50], R0 ;  /* 0x028c5000030085a7 */ /* 0x000ea4000800007f */
[----:B--2---:R-:W-:Y:S05]  /*d660*/  @!P0 BRA `(.L_x_5794) ;  /* 0xfffffffc00ec8947 */ /* 0x004fea000383ffff */
[----:B------:R-:W-:Y:S05]  /*d670*/  BRA `(.L_x_5900) ;  /* 0xffffff4000787947 */ /* 0x000fea000383ffff */
.L_x_5799:
[----:B--2---:R-:W-:-:S04]  /*d680*/  MOV R4, UR6 ;  /* 0x0000000600047c02 */ /* 0x004fc80008000f00 */
[----:B------:R2:W3:Y:S03]  /*d690*/  SYNCS.PHASECHK.TRANS64.TRYWAIT P0, [R4+URZ+0x28c50], R3 ;  /* 0x028c5003040075a7 */ /* 0x0004e6000800017f */
[----:B---3--:R-:W-:Y:S05]  /*d6a0*/  @!P0 NANOSLEEP.SYNCS 0x989680 ;  /* 0x009896800000895d */ /* 0x008fea0003900000 */
[----:B------:R-:W3:Y:S02]  /*d6b0*/  @!P0 SYNCS.PHASECHK.TRANS64 P0, [R4+URZ+0x28c50], R3 ;  /* 0x028c5003040085a7 */ /* 0x000ee4000800007f */
[----:B---3--:R-:W-:Y:S05]  /*d6c0*/  @!P0 BRA `(.L_x_5799) ;  /* 0xfffffffc00ec8947 */ /* 0x008fea000383ffff */
[----:B------:R-:W-:Y:S05]  /*d6d0*/  BRA `(.L_x_5798) ;  /* 0xffffff4c008c7947 */ /* 0x000fea000383ffff */
.L_x_5802:
[----:B-1----:R-:W-:-:S04]  /*d6e0*/  IMAD.U32 R3, RZ, RZ, UR48 ;  /* 0x00000030ff037e24 */ /* 0x002fc8000f8e00ff */
[----:B------:R1:W2:Y:S03]  /*d6f0*/  SYNCS.PHASECHK.TRANS64.TRYWAIT P1, [R3+URZ+0x28c00], R0 ;  /* 0x028c0000030075a7 */ /* 0x0002a6000802017f */
[----:B--2---:R-:W-:Y:S05]  /*d700*/  @!P1 NANOSLEEP.SYNCS 0x989680 ;  /* 0x009896800000995d */ /* 0x004fea0003900000 */
[----:B------:R-:W2:Y:S02]  /*d710*/  @!P1 SYNCS.PHASECHK.TRANS64 P1, [R3+URZ+0x28c00], R0 ;  /* 0x028c0000030095a7 */ /* 0x000ea4000802007f */
[----:B--2---:R-:W-:Y:S05]  /*d720*/  @!P1 BRA `(.L_x_5802) ;  /* 0xfffffffc00ec9947 */ /* 0x004fea000383ffff */
[----:B------:R-:W-:Y:S05]  /*d730*/  BRA `(.L_x_5901) ;  /* 0xffffff5800f47947 */ /* 0x000fea000383ffff */
.L_x_5806:
[----:B---3--:R3:W4:Y:S02]  /*d740*/  SYNCS.PHASECHK.TRANS64.TRYWAIT P1, [R7+URZ+0x28c30], R8 ;  /* 0x028c3008070075a7 */ /* 0x008724000802017f */
[----:B----4-:R-:W-:Y:S05]  /*d750*/  @!P1 NANOSLEEP.SYNCS 0x989680 ;  /* 0x009896800000995d */ /* 0x010fea0003900000 */
[----:B------:R-:W4:Y:S02]  /*d760*/  @!P1 SYNCS.PHASECHK.TRANS64 P1, [R7+URZ+0x28c30], R8 ;  /* 0x028c3008070095a7 */ /* 0x000f24000802007f */
[----:B----4-:R-:W-:Y:S05]  /*d770*/  @!P1 BRA `(.L_x_5806) ;  /* 0xfffffffc00f09947 */ /* 0x010fea000383ffff */
[----:B------:R-:W-:Y:S05]  /*d780*/  BRA `(.L_x_5805) ;  /* 0xffffff5c00107947 */ /* 0x000fea000383ffff */
.L_x_5810:
[----:B--2---:R2:W1:Y:S02]  /*d790*/  SYNCS.PHASECHK.TRANS64.TRYWAIT P2, [R7+URZ+0x28c50], R8 ;  /* 0x028c5008070075a7 */ /* 0x004464000804017f */
[----:B-1----:R-:W-:Y:S05]  /*d7a0*/  @!P2 NANOSLEEP.SYNCS 0x989680 ;  /* 0x009896800000a95d */ /* 0x002fea0003900000 */
[----:B------:R-:W1:Y:S02]  /*d7b0*/  @!P2 SYNCS.PHASECHK.TRANS64 P2, [R7+URZ+0x28c50], R8 ;  /* 0x028c50080700a5a7 */ /* 0x000e64000804007f */
[----:B-1----:R-:W-:Y:S05]  /*d7c0*/  @!P2 BRA `(.L_x_5810) ;  /* 0xfffffffc00f0a947 */ /* 0x002fea000383ffff */
[----:B------:R-:W-:Y:S05]  /*d7d0*/  BRA `(.L_x_5809) ;  /* 0xffffff6c00847947 */ /* 0x000fea000383ffff */
.L_x_5815:
[----:B--2---:R-:W-:-:S04]  /*d7e0*/  MOV R4, UR29 ;  /* 0x0000001d00047c02 */ /* 0x004fc80008000f00 */
[----:B------:R2:W3:Y:S03]  /*d7f0*/  SYNCS.PHASECHK.TRANS64.TRYWAIT P2, [R4+URZ+0x28c30], R7 ;  /* 0x028c3007040075a7 */ /* 0x0004e6000804017f */
[----:B---3--:R-:W-:Y:S05]  /*d800*/  @!P2 NANOSLEEP.SYNCS 0x989680 ;  /* 0x009896800000a95d */ /* 0x008fea0003900000 */
[----:B------:R-:W3:Y:S02]  /*d810*/  @!P2 SYNCS.PHASECHK.TRANS64 P2, [R4+URZ+0x28c30], R7 ;  /* 0x028c30070400a5a7 */ /* 0x000ee4000804007f */
[----:B---3--:R-:W-:Y:S05]  /*d820*/  @!P2 BRA `(.L_x_5815) ;  /* 0xfffffffc00eca947 */ /* 0x008fea000383ffff */
[----:B------:R-:W-:Y:S05]  /*d830*/  BRA `(.L_x_5814) ;  /* 0xffffff7000847947 */ /* 0x000fea000383ffff */
.L_x_5819:
[----:B---3--:R3:W4:Y:S02]  /*d840*/  SYNCS.PHASECHK.TRANS64.TRYWAIT P2, [R170+URZ+0x28c50], R7 ;  /* 0x028c5007aa0075a7 */ /* 0x008724000804017f */
[----:B----4-:R-:W-:Y:S05]  /*d850*/  @!P2 NANOSLEEP.SYNCS 0x989680 ;  /* 0x009896800000a95d */ /* 0x010fea0003900000 */
[----:B------:R-:W4:Y:S02]  /*d860*/  @!P2 SYNCS.PHASECHK.TRANS64 P2, [R170+URZ+0x28c50], R7 ;  /* 0x028c5007aa00a5a7 */ /* 0x000f24000804007f */
[----:B----4-:R-:W-:Y:S05]  /*d870*/  @!P2 BRA `(.L_x_5819) ;  /* 0xfffffffc00f0a947 */ /* 0x010fea000383ffff */
[----:B------:R-:W-:Y:S05]  /*d880*/  BRA `(.L_x_5818) ;  /* 0xffffff8800ec7947 */ /* 0x000fea000383ffff */
.L_x_5825:
[----:B------:R-:W-:-:S04]  /*d890*/  MOV R4, UR22 ;  /* 0x0000001600047c02 */ /* 0x000fc80008000f00 */
[----:B------:R1:W1:Y:S03]  /*d8a0*/  SYNCS.PHASECHK.TRANS64.TRYWAIT P2, [R4+URZ+0x28c30], R7 ;  /* 0x028c3007040075a7 */ /* 0x000266000804017f */
[----:B-1----:R-:W-:Y:S05]  /*d8b0*/  @!P2 NANOSLEEP.SYNCS 0x989680 ;  /* 0x009896800000a95d */ /* 0x002fea0003900000 */
[----:B------:R-:W1:Y:S02]  /*d8c0*/  @!P2 SYNCS.PHASECHK.TRANS64 P2, [R4+URZ+0x28c30], R7 ;  /* 0x028c30070400a5a7 */ /* 0x000e64000804007f */
[----:B-1----:R-:W-:Y:S05]  /*d8d0*/  @!P2 BRA `(.L_x_5825) ;  /* 0xfffffffc00eca947 */ /* 0x002fea000383ffff */
[----:B------:R-:W-:Y:S05]  /*d8e0*/  BRA `(.L_x_5824) ;  /* 0xffffff8c00d47947 */ /* 0x000fea000383ffff */
.L_x_5829:
[----:B---3--:R3:W4:Y:S02]  /*d8f0*/  SYNCS.PHASECHK.TRANS64.TRYWAIT P2, [R170+URZ+0x28c50], R7 ;  /* 0x028c5007aa0075a7 */ /* 0x008724000804017f */
[----:B----4-:R-:W-:Y:S05]  /*d900*/  @!P2 NANOSLEEP.SYNCS 0x989680 ;  /* 0x009896800000a95d */ /* 0x010fea0003900000 */
[----:B------:R-:W4:Y:S02]  /*d910*/  @!P2 SYNCS.PHASECHK.TRANS64 P2, [R170+URZ+0x28c50], R7 ;  /* 0x028c5007aa00a5a7 */ /* 0x000f24000804007f */
[----:B----4-:R-:W-:Y:S05]  /*d920*/  @!P2 BRA `(.L_x_5829) ;  /* 0xfffffffc00f0a947 */ /* 0x010fea000383ffff */
[----:B------:R-:W-:Y:S05]  /*d930*/  BRA `(.L_x_5828) ;  /* 0xffffffa000f87947 */ /* 0x000fea000383ffff */
.L_x_5851:
[----:B------:R-:W1:Y:S01]  /*d940*/  S2R R7, SR_TID.X ;  /* 0x0000000000077919 */ /* 0x000e620000002100 */
[----:B------:R-:W-:Y:S01]  /*d950*/  MOV R12, RZ ;  /* 0x000000ff000c7202 */ /* 0x000fe20000000f00 */
[----:B------:R-:W-:Y:S01]  /*d960*/  IMAD.MOV.U32 R15, RZ, RZ, -0x1 ;  /* 0xffffffffff0f7424 */ /* 0x000fe200078e00ff */
[----:B------:R-:W-:Y:S02]  /*d970*/  MOV R11, 0x1f ;  /* 0x0000001f000b7802 */ /* 0x000fe40000000f00 */
[----:B-1----:R-:W-:-:S04]  /*d980*/  SHF.R.U32.HI R7, RZ, 0x5, R7 ;  /* 0x00000005ff077819 */ /* 0x002fc80000011607 */
[----:B------:R-:W-:-:S05]  /*d990*/  LOP3.LUT R7, R7, 0x3, RZ, 0xc0, !PT ;  /* 0x0000000307077812 */ /* 0x000fca00078ec0ff */
[----:B------:R-:W-:-:S07]  /*d9a0*/  IMAD.MOV.U32 R13, RZ, RZ, R7 ;  /* 0x000000ffff0d7224 */ /* 0x000fce00078e0007 */
[----:B------:R-:W-:Y:S05]  /*d9b0*/  WARPSYNC.COLLECTIVE R15, `(.L_x_5902) ;  /* 0x000000000f087348 */ /* 0x000fea0003c00000 */
[----:B------:R1:W2:Y:S02]  /*d9c0*/  SHFL.IDX P6, R14, R13, R12, R11 ;  /* 0x0000000c0d0e7389 */ /* 0x0002a400000c000b */
[----:B-12---:R-:W-:Y:S01]  /*d9d0*/  ENDCOLLECTIVE ;  /* 0x000000000000791b */ /* 0x006fe20003800000 */
.L_x_5902:
[----:B------:R-:W-:Y:S05]  /*d9e0*/  BRA `(.L_x_5903) ;  /* 0xffffffd400b87947 */ /* 0x000fea000383ffff */
.L_x_5852:
[----:B------:R-:W-:Y:S01]  /*d9f0*/  BSSY B0, `(.L_x_5904) ;  /* 0x0000006000007945 */ /* 0x000fe20003800000 */
[----:B------:R-:W-:-:S07]  /*da00*/  MOV R15, 0xffffffff ;  /* 0xffffffff000f7802 */ /* 0x000fce0000000f00 */
[----:B------:R-:W-:Y:S05]  /*da10*/  WARPSYNC.COLLECTIVE R15, `(.L_x_5905) ;  /* 0x000000000f0c7348 */ /* 0x000fea0003c00000 */
[----:B------:R-:W-:Y:S02]  /*da20*/  ELECT P6, UR62, PT ;  /* 0x00000000003e782f */ /* 0x000fe400038c0000 */
[----:B------:R-:W-:Y:S01]  /*da30*/  MOV R14, UR62 ;  /* 0x0000003e000e7c02 */ /* 0x000fe20008000f00 */
[----:B------:R-:W-:Y:S10]  /*da40*/  ENDCOLLECTIVE ;  /* 0x000000000000791b */ /* 0x000ff40003800000 */
.L_x_5905:
[----:B------:R-:W-:Y:S05]  /*da50*/  BSYNC B0 ;  /* 0x0000000000007941 */ /* 0x000fea0003800000 */
.L_x_5904:
[----:B------:R-:W-:Y:S05]  /*da60*/  BRA `(.L_x_5906) ;  /* 0xffffffd400a87947 */ /* 0x000fea000383ffff */
.L_x_5855:
[----:B-1----:R1:W2:Y:S02]  /*da70*/  SYNCS.PHASECHK.TRANS64.TRYWAIT P2, [R8+URZ+0x28c40], R5 ;  /* 0x028c4005080075a7 */ /* 0x0022a4000804017f */
[----:B--2---:R-:W-:Y:S05]  /*da80*/  @!P2 NANOSLEEP.SYNCS 0x989680 ;  /* 0x009896800000a95d */ /* 0x004fea0003900000 */
[----:B------:R-:W2:Y:S02]  /*da90*/  @!P2 SYNCS.PHASECHK.TRANS64 P2, [R8+URZ+0x28c40], R5 ;  /* 0x028c40050800a5a7 */ /* 0x000ea4000804007f */
[----:B--2---:R-:W-:Y:S05]  /*daa0*/  @!P2 BRA `(.L_x_5855) ;  /* 0xfffffffc00f0a947 */ /* 0x004fea000383ffff */
[----:B------:R-:W-:Y:S05]  /*dab0*/  BRA `(.L_x_5907) ;  /* 0xffffffd800047947 */ /* 0x000fea000383ffff */
.L_x_5857:
[----:B-1----:R-:W-:-:S04]  /*dac0*/  MOV R8, UR37 ;  /* 0x0000002500087c02 */ /* 0x002fc80008000f00 */
[----:B------:R1:W2:Y:S03]  /*dad0*/  SYNCS.PHASECHK.TRANS64.TRYWAIT P2, [R8+URZ+0x28c20], R5 ;  /* 0x028c2005080075a7 */ /* 0x0002a6000804017f */
[----:B--2---:R-:W-:Y:S05]  /*dae0*/  @!P2 NANOSLEEP.SYNCS 0x989680 ;  /* 0x009896800000a95d */ /* 0x004fea0003900000 */
[----:B------:R-:W2:Y:S02]  /*daf0*/  @!P2 SYNCS.PHASECHK.TRANS64 P2, [R8+URZ+0x28c20], R5 ;  /* 0x028c20050800a5a7 */ /* 0x000ea4000804007f */
[----:B--2---:R-:W-:Y:S05]  /*db00*/  @!P2 BRA `(.L_x_5857) ;  /* 0xfffffffc00eca947 */ /* 0x004fea000383ffff */
[----:B------:R-:W-:Y:S05]  /*db10*/  BRA `(.L_x_5908) ;  /* 0xffffffd800a47947 */ /* 0x000fea000383ffff */
.L_x_5860:
[----:B-1----:R1:W2:Y:S02]  /*db20*/  SYNCS.PHASECHK.TRANS64.TRYWAIT P2, [R8+URZ+0x28c60], R5 ;  /* 0x028c6005080075a7 */ /* 0x0022a4000804017f */
[----:B--2---:R-:W-:Y:S05]  /*db30*/  @!P2 NANOSLEEP.SYNCS 0x989680 ;  /* 0x009896800000a95d */ /* 0x004fea0003900000 */
[----:B------:R-:W2:Y:S02]  /*db40*/  @!P2 SYNCS.PHASECHK.TRANS64 P2, [R8+URZ+0x28c60], R5 ;  /* 0x028c60050800a5a7 */ /* 0x000ea4000804007f */
[----:B--2---:R-:W-:Y:S05]  /*db50*/  @!P2 BRA `(.L_x_5860) ;  /* 0xfffffffc00f0a947 */ /* 0x004fea000383ffff */
[----:B------:R-:W-:Y:S05]  /*db60*/  BRA `(.L_x_5909) ;  /* 0xffffffd800b87947 */ /* 0x000fea000383ffff */
.L_x_5867:
[----:B-1----:R1:W2:Y:S02]  /*db70*/  SYNCS.PHASECHK.TRANS64.TRYWAIT P3, [R2+URZ+0x28c40], R3 ;  /* 0x028c4003020075a7 */ /* 0x0022a4000806017f */
[----:B--2---:R-:W-:Y:S05]  /*db80*/  @!P3 NANOSLEEP.SYNCS 0x989680 ;  /* 0x009896800000b95d */ /* 0x004fea0003900000 */
[----:B------:R-:W2:Y:S02]  /*db90*/  @!P3 SYNCS.PHASECHK.TRANS64 P3, [R2+URZ+0x28c40], R3 ;  /* 0x028c40030200b5a7 */ /* 0x000ea4000806007f */
[----:B--2---:R-:W-:Y:S05]  /*dba0*/  @!P3 BRA `(.L_x_5867) ;  /* 0xfffffffc00f0b947 */ /* 0x004fea000383ffff */
[----:B------:R-:W-:Y:S05]  /*dbb0*/  BRA `(.L_x_5910) ;  /* 0xffffffe0003c7947 */ /* 0x000fea000383ffff */
.L_x_5869:
[----:B--2---:R2:W3:Y:S02]  /*dbc0*/  SYNCS.PHASECHK.TRANS64.TRYWAIT P3, [R2+URZ+0x28c60], R3 ;  /* 0x028c6003020075a7 */ /* 0x0044e4000806017f */
[----:B---3--:R-:W-:Y:S05]  /*dbd0*/  @!P3 NANOSLEEP.SYNCS 0x989680 ;  /* 0x009896800000b95d */ /* 0x008fea0003900000 */
[----:B------:R-:W3:Y:S02]  /*dbe0*/  @!P3 SYNCS.PHASECHK.TRANS64 P3, [R2+URZ+0x28c60], R3 ;  /* 0x028c60030200b5a7 */ /* 0x000ee4000806007f */
[----:B---3--:R-:W-:Y:S05]  /*dbf0*/  @!P3 BRA `(.L_x_5869) ;  /* 0xfffffffc00f0b947 */ /* 0x008fea000383ffff */
[----:B------:R-:W-:Y:S05]  /*dc00*/  BRA `(.L_x_5911) ;  /* 0xffffffe000847947 */ /* 0x000fea000383ffff */
.L_x_5875:
[----:B-1----:R1:W2:Y:S02]  /*dc10*/  SYNCS.PHASECHK.TRANS64.TRYWAIT P3, [R3+URZ+0x28c40], R2 ;  /* 0x028c4002030075a7 */ /* 0x0022a4000806017f */
[----:B--2---:R-:W-:Y:S05]  /*dc20*/  @!P3 NANOSLEEP.SYNCS 0x989680 ;  /* 0x009896800000b95d */ /* 0x004fea0003900000 */
[----:B------:R-:W2:Y:S02]  /*dc30*/  @!P3 SYNCS.PHASECHK.TRANS64 P3, [R3+URZ+0x28c40], R2 ;  /* 0x028c40020300b5a7 */ /* 0x000ea4000806007f */
[----:B--2---:R-:W-:Y:S05]  /*dc40*/  @!P3 BRA `(.L_x_5875) ;  /* 0xfffffffc00f0b947 */ /* 0x004fea000383ffff */
[----:B------:R-:W-:Y:S05]  /*dc50*/  BRA `(.L_x_5912) ;  /* 0xffffffe400f47947 */ /* 0x000fea000383ffff */
.L_x_5877:
[----:B---3--:R3:W4:Y:S02]  /*dc60*/  SYNCS.PHASECHK.TRANS64.TRYWAIT P3, [R3+URZ+0x28c60], R2 ;  /* 0x028c6002030075a7 */ /* 0x008724000806017f */
[----:B----4-:R-:W-:Y:S05]  /*dc70*/  @!P3 NANOSLEEP.SYNCS 0x989680 ;  /* 0x009896800000b95d */ /* 0x010fea0003900000 */
[----:B------:R-:W4:Y:S02]  /*dc80*/  @!P3 SYNCS.PHASECHK.TRANS64 P3, [R3+URZ+0x28c60], R2 ;  /* 0x028c60020300b5a7 */ /* 0x000f24000806007f */
[----:B----4-:R-:W-:Y:S05]  /*dc90*/  @!P3 BRA `(.L_x_5877) ;  /* 0xfffffffc00f0b947 */ /* 0x010fea000383ffff */
[----:B------:R-:W-:Y:S05]  /*dca0*/  BRA `(.L_x_5913) ;  /* 0xffffffe8003c7947 */ /* 0x000fea000383ffff */
.L_x_5882:
[----:B-1----:R1:W2:Y:S02]  /*dcb0*/  SYNCS.PHASECHK.TRANS64.TRYWAIT P3, [R2+URZ+0x28c40], R3 ;  /* 0x028c4003020075a7 */ /* 0x0022a4000806017f */
[----:B--2---:R-:W-:Y:S05]  /*dcc0*/  @!P3 NANOSLEEP.SYNCS 0x989680 ;  /* 0x009896800000b95d */ /* 0x004fea0003900000 */
[----:B------:R-:W2:Y:S02]  /*dcd0*/  @!P3 SYNCS.PHASECHK.TRANS64 P3, [R2+URZ+0x28c40], R3 ;  /* 0x028c40030200b5a7 */ /* 0x000ea4000806007f */
[----:B--2---:R-:W-:Y:S05]  /*dce0*/  @!P3 BRA `(.L_x_5882) ;  /* 0xfffffffc00f0b947 */ /* 0x004fea000383ffff */
[----:B------:R-:W-:Y:S05]  /*dcf0*/  BRA `(.L_x_5914) ;  /* 0xffffffec00947947 */ /* 0x000fea000383ffff */
.L_x_5884:
[----:B---3--:R3:W4:Y:S02]  /*dd00*/  SYNCS.PHASECHK.TRANS64.TRYWAIT P3, [R2+URZ+0x28c60], R3 ;  /* 0x028c6003020075a7 */ /* 0x008724000806017f */
[----:B----4-:R-:W-:Y:S05]  /*dd10*/  @!P3 NANOSLEEP.SYNCS 0x989680 ;  /* 0x009896800000b95d */ /* 0x010fea0003900000 */
[----:B------:R-:W4:Y:S02]  /*dd20*/  @!P3 SYNCS.PHASECHK.TRANS64 P3, [R2+URZ+0x28c60], R3 ;  /* 0x028c60030200b5a7 */ /* 0x000f24000806007f */
[----:B----4-:R-:W-:Y:S05]  /*dd30*/  @!P3 BRA `(.L_x_5884) ;  /* 0xfffffffc00f0b947 */ /* 0x010fea000383ffff */
[----:B------:R-:W-:Y:S05]  /*dd40*/  BRA `(.L_x_5915) ;  /* 0xffffffec00dc7947 */ /* 0x000fea000383ffff */
.L_x_5889:
[----:B------:R-:W-:Y:S01]  /*dd50*/  BSSY B0, `(.L_x_5916) ;  /* 0x0000007000007945 */ /* 0x000fe20003800000 */
[----:B--2---:R-:W-:Y:S01]  /*dd60*/  IMAD.MOV.U32 R12, RZ, RZ, RZ ;  /* 0x000000ffff0c7224 */ /* 0x004fe200078e00ff */
[----:B------:R-:W-:Y:S02]  /*dd70*/  MOV R11, 0x1f ;  /* 0x0000001f000b7802 */ /* 0x000fe40000000f00 */
[----:B------:R-:W-:-:S07]  /*dd80*/  MOV R15, 0xffffffff ;  /* 0xffffffff000f7802 */ /* 0x000fce0000000f00 */
[----:B-1-34-:R-:W-:Y:S05]  /*dd90*/  WARPSYNC.COLLECTIVE R15, `(.L_x_5917) ;  /* 0x000000000f087348 */ /* 0x01afea0003c00000 */
[----:B------:R2:W1:Y:S02]  /*dda0*/  SHFL.IDX P6, R14, R13, R12, R11 ;  /* 0x0000000c0d0e7389 */ /* 0x00046400000c000b */
[----:B-1234-:R-:W-:Y:S01]  /*ddb0*/  ENDCOLLECTIVE ;  /* 0x000000000000791b */ /* 0x01efe20003800000 */
.L_x_5917:
[----:B------:R-:W-:Y:S05]  /*ddc0*/  BSYNC B0 ;  /* 0x0000000000007941 */ /* 0x000fea0003800000 */
.L_x_5916:
[----:B------:R-:W-:Y:S05]  /*ddd0*/  BRA `(.L_x_5918) ;  /* 0xfffffff400107947 */ /* 0x000fea000383ffff */
.L_x_5891:
[----:B-1----:R1:W2:Y:S02]  /*dde0*/  SYNCS.PHASECHK.TRANS64.TRYWAIT P0, [R7+URZ+0x28c20], R0 ;  /* 0x028c2000070075a7 */ /* 0x0022a4000800017f */
[----:B--2---:R-:W-:Y:S05]  /*ddf0*/  @!P0 NANOSLEEP.SYNCS 0x989680 ;  /* 0x009896800000895d */ /* 0x004fea0003900000 */
[----:B------:R-:W2:Y:S02]  /*de00*/  @!P0 SYNCS.PHASECHK.TRANS64 P0, [R7+URZ+0x28c20], R0 ;  /* 0x028c2000070085a7 */ /* 0x000ea4000800007f */
[----:B--2---:R-:W-:Y:S05]  /*de10*/  @!P0 BRA `(.L_x_5891) ;  /* 0xfffffffc00f08947 */ /* 0x004fea000383ffff */
[----:B------:R-:W-:Y:S05]  /*de20*/  BRA `(.L_x_5919) ;  /* 0xfffffff400587947 */ /* 0x000fea000383ffff */
.L_x_5895:
[----:B-1----:R1:W2:Y:S02]  /*de30*/  SYNCS.PHASECHK.TRANS64.TRYWAIT P0, [R5+URZ], R4 ;  /* 0x00000004050075a7 */ /* 0x0022a4000800017f */
[----:B--2---:R-:W-:Y:S05]  /*de40*/  @!P0 NANOSLEEP.SYNCS 0x989680 ;  /* 0x009896800000895d */ /* 0x004fea0003900000 */
[----:B------:R-:W2:Y:S02]  /*de50*/  @!P0 SYNCS.PHASECHK.TRANS64 P0, [R5+URZ], R4 ;  /* 0x00000004050085a7 */ /* 0x000ea4000800007f */
[----:B--2---:R-:W-:Y:S05]  /*de60*/  @!P0 BRA `(.L_x_5895) ;  /* 0xfffffffc00f08947 */ /* 0x004fea000383ffff */
[----:B------:R-:W-:Y:S05]  /*de70*/  BRA `(.L_x_5920) ;  /* 0xfffffff400ac7947 */ /* 0x000fea000383ffff */
.L_x_5896:
[----:B--2---:R2:W3:Y:S02]  /*de80*/  SYNCS.PHASECHK.TRANS64.TRYWAIT P0, [R3+URZ], R0 ;  /* 0x00000000030075a7 */ /* 0x0044e4000800017f */
[----:B---3--:R-:W-:Y:S05]  /*de90*/  @!P0 NANOSLEEP.SYNCS 0x989680 ;  /* 0x009896800000895d */ /* 0x008fea0003900000 */
[----:B------:R-:W3:Y:S02]  /*dea0*/  @!P0 SYNCS.PHASECHK.TRANS64 P0, [R3+URZ], R0 ;  /* 0x00000000030085a7 */ /* 0x000ee4000800007f */
[----:B---3--:R-:W-:Y:S05]  /*deb0*/  @!P0 BRA `(.L_x_5896) ;  /* 0xfffffffc00f08947 */ /* 0x008fea000383ffff */
[----:B------:R-:W-:Y:S05]  /*dec0*/  BRA `(.L_x_5921) ;  /* 0xfffffff400a07947 */ /* 0x000fea000383ffff */
.L_x_5898:
[----:B-1----:R1:W2:Y:S02]  /*ded0*/  SYNCS.PHASECHK.TRANS64.TRYWAIT P0, [R5+URZ], R4 ;  /* 0x00000004050075a7 */ /* 0x0022a4000800017f */
[----:B--2---:R-:W-:Y:S05]  /*dee0*/  @!P0 NANOSLEEP.SYNCS 0x989680 ;  /* 0x009896800000895d */ /* 0x004fea0003900000 */
[----:B------:R-:W2:Y:S02]  /*def0*/  @!P0 SYNCS.PHASECHK.TRANS64 P0, [R5+URZ], R4 ;  /* 0x00000004050085a7 */ /* 0x000ea4000800007f */
[----:B--2---:R-:W-:Y:S05]  /*df00*/  @!P0 BRA `(.L_x_5898) ;  /* 0xfffffffc00f08947 */ /* 0x004fea000383ffff */
[----:B------:R-:W-:Y:S05]  /*df10*/  BRA `(.L_x_5922) ;  /* 0xfffffff400a47947 */ /* 0x000fea000383ffff */
.L_x_5923:
        /* <DEDUP_REMOVED lines=14> */
.L_x_11952:


//--------------------- .text._ZN7cutlass13device_kernelIN5flash11enable_sm90INS1_16FlashAttnFwdSm90INS1_25CollectiveMainloopFwdSm90ILi2EN4cute5tupleIJNS5_1CILi1EEES8_S8_EEENS6_IJNS7_ILi64EEESA_SA_EEELi512ENS_10bfloat16_tEfNS_4arch4Sm90ELb1ELb0ELb0ELb0ELb0ELb0ELb1ELb0ELb0ELb0ELb0ELb0EEENS1_21CollectiveEpilogueFwdINS6_IJSA_NS7_ILi512EEESA_EEES9_SC_SE_Li256ELb0ELb0ELb0ELb0EEENS1_30DynamicPersistentTileSchedulerILi256ELi32ELb0ELb0ELb1EEEEEEEEEvNT_6ParamsE --------------------------
	.section	.text._ZN7cutlass13device_kernelIN5flash11enable_sm90INS1_16FlashAttnFwdSm90INS1_25CollectiveMainloopFwdSm90ILi2EN4cute5tupleIJNS5_1CILi1EEES8_S8_EEENS6_IJNS7_ILi64EEESA_SA_EEELi512ENS_10bfloat16_tEfNS_4arch4Sm90ELb1ELb0ELb0ELb0ELb0ELb0ELb1ELb0ELb0ELb0ELb0ELb0EEENS1_21CollectiveEpilogueFwdINS6_IJSA_NS7_ILi512EEESA_EEES9_SC_SE_Li256ELb0ELb0ELb0ELb0EEENS1_30DynamicPersistentTileSchedulerILi256ELi32ELb0ELb0ELb1EEEEEEEEEvNT_6ParamsE,"ax",@progbits
	.align	128
.text._ZN7cutlass13device_kernelIN5flash11enable_sm90INS1_16FlashAttnFwdSm90INS1_25CollectiveMainloopFwdSm90ILi2EN4cute5tupleIJNS5_1CILi1EEES8_S8_EEENS6_IJNS7_ILi64EEESA_SA_EEELi512ENS_10bfloat16_tEfNS_4arch4Sm90ELb1ELb0ELb0ELb0ELb0ELb0ELb1ELb0ELb0ELb0ELb0ELb0EEENS1_21CollectiveEpilogueFwdINS6_IJSA_NS7_ILi512EEESA_EEES9_SC_SE_Li256ELb0ELb0ELb0ELb0EEENS1_30DynamicPersistentTileSchedulerILi256ELi32ELb0ELb0ELb1EEEEEEEEEvNT_6ParamsE:
        .type           _ZN7cutlass13device_kernelIN5flash11enable_sm90INS1_16FlashAttnFwdSm90INS1_25CollectiveMainloopFwdSm90ILi2EN4cute5tupleIJNS5_1CILi1EEES8_S8_EEENS6_IJNS7_ILi64EEESA_SA_EEELi512ENS_10bfloat16_tEfNS_4arch4Sm90ELb1ELb0ELb0ELb0ELb0ELb0ELb1ELb0ELb0ELb0ELb0ELb0EEENS1_21CollectiveEpilogueFwdINS6_IJSA_NS7_ILi512EEESA_EEES9_SC_SE_Li256ELb0ELb0ELb0ELb0EEENS1_30DynamicPersistentTileSchedulerILi256ELi32ELb0ELb0ELb1EEEEEEEEEvNT_6ParamsE,@function
        .size           _ZN7cutlass13device_kernelIN5flash11enable_sm90INS1_16FlashAttnFwdSm90INS1_25CollectiveMainloopFwdSm90ILi2EN4cute5tupleIJNS5_1CILi1EEES8_S8_EEENS6_IJNS7_ILi64EEESA_SA_EEELi512ENS_10bfloat16_tEfNS_4arch4Sm90ELb1ELb0ELb0ELb0ELb0ELb0ELb1ELb0ELb0ELb0ELb0ELb0EEENS1_21CollectiveEpilogueFwdINS6_IJSA_NS7_ILi512EEESA_EEES9_SC_SE_Li256ELb0ELb0ELb0ELb0EEENS1_30DynamicPersistentTileSchedulerILi256ELi32ELb0ELb0ELb1EEEEEEEEEvNT_6ParamsE,(.L_x_11953 - _ZN7cutlass13device_kernelIN5flash11enable_sm90INS1_16FlashAttnFwdSm90INS1_25CollectiveMainloopFwdSm90ILi2EN4cute5tupleIJNS5_1CILi1EEES8_S8_EEENS6_IJNS7_ILi64EEESA_SA_EEELi512ENS_10bfloat16_tEfNS_4arch4Sm90ELb1ELb0ELb0ELb0ELb0ELb0ELb1ELb0ELb0ELb0ELb0ELb0EEENS1_21CollectiveEpilogueFwdINS6_IJSA_NS7_ILi512EEESA_EEES9_SC_SE_Li256ELb0ELb0ELb0ELb0EEENS1_30DynamicPersistentTileSchedulerILi256ELi32ELb0ELb0ELb1EEEEEEEEEvNT_6ParamsE)
        .other          _ZN7cutlass13device_kernelIN5flash11enable_sm90INS1_16FlashAttnFwdSm90INS1_25CollectiveMainloopFwdSm90ILi2EN4cute5tupleIJNS5_1CILi1EEES8_S8_EEENS6_IJNS7_ILi64EEESA_SA_EEELi512ENS_10bfloat16_tEfNS_4arch4Sm90ELb1ELb0ELb0ELb0ELb0ELb0ELb1ELb0ELb0ELb0ELb0ELb0EEENS1_21CollectiveEpilogueFwdINS6_IJSA_NS7_ILi512EEESA_EEES9_SC_SE_Li256ELb0ELb0ELb0ELb0EEENS1_30DynamicPersistentTileSchedulerILi256ELi32ELb0ELb0ELb1EEEEEEEEEvNT_6ParamsE,@"STO_CUDA_ENTRY STV_DEFAULT"
_ZN7cutlass13device_kernelIN5flash11enable_sm90INS1_16FlashAttnFwdSm90INS1_25CollectiveMainloopFwdSm90ILi2EN4cute5tupleIJNS5_1CILi1EEES8_S8_EEENS6_IJNS7_ILi64EEESA_SA_EEELi512ENS_10bfloat16_tEfNS_4arch4Sm90ELb1ELb0ELb0ELb0ELb0ELb0ELb1ELb0ELb0ELb0ELb0ELb0EEENS1_21CollectiveEpilogueFwdINS6_IJSA_NS7_ILi512EEESA_EEES9_SC_SE_Li256ELb0ELb0ELb0ELb0EEENS1_30DynamicPersistentTileSchedulerILi256ELi32ELb0ELb0ELb1EEEEEEEEEvNT_6ParamsE:
        /* <DEDUP_REMOVED lines=27> */
.L_x_5925:
[----:B------:R-:W-:Y:S05]  /*01b0*/  BSYNC B0 ;  /* 0x0000000000007941 */ /* 0x000fea0003800000 */
.L_x_5924:
        /* <DEDUP_REMOVED lines=35> */
.L_x_5926:
        /* <DEDUP_REMOVED lines=22> */
.L_x_5927:
        /* <DEDUP_REMOVED lines=18> */
.L_x_5928:
        /* <DEDUP_REMOVED lines=22> */
.L_x_5929:
        /* <DEDUP_REMOVED lines=22> */
.L_x_5930:
[----:B-1----:R-:W-:Y:S01]  /*0930*/  UMOV UR4, 0x1 ;  /* 0x0000000100047882 */ /* 0x002fe20000000000 */
[----:B------:R-:W-:Y:S01]  /*0940*/  PLOP3.LUT P0, PT, PT, PT, UP0, 0x80, 0x0 ;  /* 0x000000000000781c */ /* 0x000fe20003f0f008 */
[----:B------:R-:W-:Y:S01]  /*0950*/  USEL UR4, UR4, 0x2, !UP0 ;  /* 0x0000000204047887 */ /* 0x000fe2000c000000 */
[----:B------:R-:W-:Y:S01]  /*0960*/  NOP ;  /* 0x0000000000007918 */ /* 0x000fe20000000000 */
[----:B------:R-:W-:-:S04]  /*0970*/  ULDC.64 UR54, c[0x0][0x208] ;  /* 0x0000820000367ab9 */ /* 0x000fc80000000a00 */
[----:B------:R-:W-:-:S05]  /*0980*/  IMAD.U32 R2, RZ, RZ, UR4 ;  /* 0x00000004ff027e24 */ /* 0x000fca000f8e00ff */
[----:B------:R1:W-:Y:S01]  /*0990*/  STL [R1], R2 ;  /* 0x0000000201007387 */ /* 0x0003e20000100800 */
[----:B--234-:R-:W-:Y:S06]  /*09a0*/  BAR.SYNC.DEFER_BLOCKING 0x0 ;  /* 0x0000000000007b1d */ /* 0x01cfec0000010000 */
[----:B------:R-:W-:Y:S05]  /*09b0*/  @!P0 BRA `(.L_x_5931) ;  /* 0x000000d400d88947 */ /* 0x000fea0003800000 */
.L_x_5932:
[----:B------:R-:W-:-:S08]  /*09c0*/  NOP ;  /* 0x0000000000007918 */ /* 0x000fd00000000000 */
[----:B------:R-:W2:Y:S02]  /*09d0*/  USETMAXREG.TRY_ALLOC.CTAPOOL UP0, 0xf0 ;  /* 0x000000f0000079c8 */ /* 0x000ea40008000600 */
[----:B--2---:R-:W-:-:S13]  /*09e0*/  PLOP3.LUT P0, PT, PT, PT, UP0, 0x80, 0x0 ;  /* 0x000000000000781c */ /* 0x004fda0003f0f008 */
[----:B------:R-:W-:Y:S05]  /*09f0*/  @!P0 BRA `(.L_x_5932) ;  /* 0xfffffffc00f08947 */ /* 0x000fea000383ffff */
[----:B-1----:R-:W1:Y:S01]  /*0a00*/  S2R R2, SR_TID.X ;  /* 0x0000000000027919 */ /* 0x002e620000002100 */
        /* <DEDUP_REMOVED lines=10> */
[----:B------:R-:W2:Y:S01]  /*0ab0*/  LDL R3, [R1] ;  /* 0x0000000001037983 */ /* 0x000ea20000100800 */
[----:B------:R-:W-:Y:S01]  /*0ac0*/  VIADD R195, R2, 0xffffff80 ;  /* 0xffffff8002c37836 */ /* 0x000fe20000000000 */
[----:B------:R-:W1:Y:S01]  /*0ad0*/  S2UR UR5, SR_CgaCtaId ;  /* 0x00000000000579c3 */ /* 0x000e620000008800 */
[----:B------:R-:W-:Y:S01]  /*0ae0*/  UMOV UR37, 0x400 ;  /* 0x0000040000257882 */ /* 0x000fe20000000000 */
[----:B------:R-:W-:Y:S01]  /*0af0*/  MOV R185, 0x20 ;  /* 0x0000002000b97802 */ /* 0x000fe20000000f00 */
[----:B------:R-:W-:Y:S01]  /*0b00*/  IMAD.MOV.U32 R16, RZ, RZ, RZ ;  /* 0x000000ffff107224 */ /* 0x000fe200078e00ff */
[----:B------:R-:W-:Y:S01]  /*0b10*/  SHF.R.S32.HI R0, RZ, 0x1f, R195 ;  /* 0x0000001fff007819 */ /* 0x000fe200000114c3 */
[----:B------:R-:W-:Y:S01]  /*0b20*/  ULDC.64 UR48, c[0x0][0x198] ;  /* 0x0000660000307ab9 */ /* 0x000fe20000000a00 */
[----:B------:R-:W-:Y:S02]  /*0b30*/  UMOV UR36, URZ ;  /* 0x0000003f00247c82 */ /* 0x000fe40008000000 */
[----:B------:R-:W-:-:S02]  /*0b40*/  LEA.HI R4, R0, R195, RZ, 0x4 ;  /* 0x000000c300047211 */ /* 0x000fc400078f20ff */
[----:B------:R-:W-:Y:S02]  /*0b50*/  LEA.HI R5, R0, R195, RZ, 0x5 ;  /* 0x000000c300057211 */ /* 0x000fe400078f28ff */
[----:B------:R-:W-:Y:S02]  /*0b60*/  LOP3.LUT R2, R4, 0xfffffff0, RZ, 0xc0, !PT ;  /* 0xfffffff004027812 */ /* 0x000fe400078ec0ff */
[--C-:B------:R-:W-:Y:S02]  /*0b70*/  SHF.R.S32.HI R193, RZ, 0x5, R5.reuse ;  /* 0x00000005ffc17819 */ /* 0x100fe40000011405 */
[----:B------:R-:W-:Y:S01]  /*0b80*/  SHF.R.S32.HI R6, RZ, 0x1f, R5 ;  /* 0x0000001fff067819 */ /* 0x000fe20000011405 */
[----:B------:R-:W-:Y:S01]  /*0b90*/  IMAD.IADD R7, R195, 0x1, -R2 ;  /* 0x00000001c3077824 */ /* 0x000fe200078e0a02 */
[----:B------:R-:W-:Y:S02]  /*0ba0*/  SHF.R.S32.HI R9, RZ, 0x4, R4 ;  /* 0x00000004ff097819 */ /* 0x000fe40000011404 */
[----:B------:R-:W-:-:S02]  /*0bb0*/  LEA.HI R6, R6, R193, RZ, 0x2 ;  /* 0x000000c106067211 */ /* 0x000fc400078f10ff */
[----:B------:R-:W-:Y:S02]  /*0bc0*/  LEA.HI R5, R4, R9, RZ, 0x1 ;  /* 0x0000000904057211 */ /* 0x000fe400078f08ff */
[----:B------:R-:W-:Y:S01]  /*0bd0*/  SHF.R.S32.HI R4, RZ, 0x1f, R7 ;  /* 0x0000001fff047819 */ /* 0x000fe20000011407 */
[----:B-1----:R-:W-:Y:S01]  /*0be0*/  ULEA UR37, UR5, UR37, 0x18 ;  /* 0x0000002505257291 */ /* 0x002fe2000f8ec03f */
[----:B------:R-:W-:Y:S02]  /*0bf0*/  LOP3.LUT R6, R6, 0x3ffffc, RZ, 0xc0, !PT ;  /* 0x003ffffc06067812 */ /* 0x000fe400078ec0ff */
[----:B------:R-:W-:Y:S02]  /*0c00*/  LEA.HI R8, R4, R7, RZ, 0x3 ;  /* 0x0000000704087211 */ /* 0x000fe400078f18ff */
[----:B------:R-:W-:Y:S01]  /*0c10*/  LOP3.LUT R10, R5, 0x1ffffffe, RZ, 0xc0, !PT ;  /* 0x1ffffffe050a7812 */ /* 0x000fe200078ec0ff */
[----:B------:R-:W-:Y:S01]  /*0c20*/  IMAD.IADD R4, R193, 0x1, -R6 ;  /* 0x00000001c1047824 */ /* 0x000fe200078e0a06 */
[C---:B------:R-:W-:Y:S01]  /*0c30*/  LOP3.LUT R6, R8.reuse, 0xfffffff8, RZ, 0xc0, !PT ;  /* 0xfffffff808067812 */ /* 0x040fe200078ec0ff */
[----:B------:R-:W-:-:S02]  /*0c40*/  IMAD.SHL.U32 R8, R8, 0x40, RZ ;  /* 0x0000004008087824 */ /* 0x000fc400078e00ff */
[----:B------:R-:W-:-:S03]  /*0c50*/  IMAD.IADD R10, R9, 0x1, -R10 ;  /* 0x00000001090a7824 */ /* 0x000fc600078e0a0a */
[----:B------:R-:W-:Y:S01]  /*0c60*/  LOP3.LUT R8, R8, 0x7ffffe00, RZ, 0xc0, !PT ;  /* 0x7ffffe0008087812 */ /* 0x000fe200078ec0ff */
[----:B------:R-:W-:-:S04]  /*0c70*/  IMAD.SHL.U32 R10, R10, 0x8, RZ ;  /* 0x000000080a0a7824 */ /* 0x000fc800078e00ff */
[----:B------:R-:W-:Y:S01]  /*0c80*/  IMAD R8, R193, 0x400, R8 ;  /* 0x00000400c1087824 */ /* 0x000fe200078e0208 */
[----:B--2---:R-:W-:Y:S02]  /*0c90*/  R2UR UR6, R3 ;  /* 0x00000000030672ca */ /* 0x004fe400000e0000 */
[CC--:B------:R-:W-:Y:S02]  /*0ca0*/  LEA.HI R3, R0.reuse, R195.reuse, RZ, 0x7 ;  /* 0x000000c300037211 */ /* 0x0c0fe400078f38ff */
[----:B------:R-:W-:Y:S02]  /*0cb0*/  LEA.HI R0, R0, R195, RZ, 0x3 ;  /* 0x000000c300007211 */ /* 0x000fe400078f18ff */
[----:B------:R-:W-:Y:S02]  /*0cc0*/  SHF.R.S32.HI R192, RZ, 0x7, R3 ;  /* 0x00000007ffc07819 */ /* 0x000fe40000011403 */
[C---:B------:R-:W-:Y:S02]  /*0cd0*/  LOP3.LUT R2, R3.reuse, 0xffffff80, RZ, 0xc0, !PT ;  /* 0xffffff8003027812 */ /* 0x040fe400078ec0ff */
[----:B------:R-:W-:Y:S01]  /*0ce0*/  LEA.HI R3, R3, R192, RZ, 0x1 ;  /* 0x000000c003037211 */ /* 0x000fe200078f08ff */
[----:B------:R-:W-:Y:S01]  /*0cf0*/  IMAD R11, R192, 0x100, R7 ;  /* 0x00000100c00b7824 */ /* 0x000fe200078e0207 */
[----:B------:R-:W-:Y:S01]  /*0d00*/  IADD3 R7, R7, -R6, RZ ;  /* 0x8000000607077210 */ /* 0x000fe20007ffe0ff */
[----:B------:R-:W-:Y:S01]  /*0d10*/  ULOP3.LUT UR46, UR6, 0x1, URZ, 0xfc, !UPT ;  /* 0x00000001062e7892 */ /* 0x000fe2000f8efc3f */
[----:B------:R-:W-:Y:S01]  /*0d20*/  IADD3 R2, R195, -R2, RZ ;  /* 0x80000002c3027210 */ /* 0x000fe20007ffe0ff */
[----:B------:R-:W-:Y:S01]  /*0d30*/  IMAD R13, R4, 0x10, R11 ;  /* 0x00000010040d7824 */ /* 0x000fe200078e020b */
[C---:B------:R-:W-:Y:S01]  /*0d40*/  R2P PR, R7.reuse, 0x6 ;  /* 0x0000000607007804 */ /* 0x040fe20000000000 */
[----:B------:R-:W-:Y:S01]  /*0d50*/  IMAD.SHL.U32 R9, R7, 0x40, RZ ;  /* 0x0000004007097824 */ /* 0x000fe200078e00ff */
[----:B------:R-:W-:-:S02]  /*0d60*/  SHF.R.S32.HI R5, RZ, 0x1f, R2 ;  /* 0x0000001fff057819 */ /* 0x000fc40000011402 */
[----:B------:R-:W-:Y:S02]  /*0d70*/  LEA R194, R13, R10, 0x6 ;  /* 0x0000000a0dc27211 */ /* 0x000fe400078e30ff */
[----:B------:R-:W-:Y:S02]  /*0d80*/  LOP3.LUT R9, R9, 0x1c0, RZ, 0xc0, !PT ;  /* 0x000001c009097812 */ /* 0x000fe400078ec0ff */
[-C--:B------:R-:W-:Y:S02]  /*0d90*/  LEA.HI R4, R5, R2.reuse, RZ, 0x2 ;  /* 0x0000000205047211 */ /* 0x080fe400078f10ff */
[----:B------:R-:W-:Y:S02]  /*0da0*/  LOP3.LUT R10, R9, 0x8, R10, 0xf8, !PT ;  /* 0x00000008090a7812 */ /* 0x000fe400078ef80a */
[----:B------:R-:W-:Y:S02]  /*0db0*/  SHF.R.U32.HI R9, RZ, 0x3, R9 ;  /* 0x00000003ff097819 */ /* 0x000fe40000011609 */
[----:B------:R-:W-:-:S02]  /*0dc0*/  LEA.HI R6, R5, R2, RZ, 0x5 ;  /* 0x0000000205067211 */ /* 0x000fc400078f28ff */
[----:B------:R-:W-:Y:S02]  /*0dd0*/  LOP3.LUT R11, R4, 0x7ffffffc, RZ, 0xc0, !PT ;  /* 0x7ffffffc040b7812 */ /* 0x000fe400078ec0ff */
[--C-:B------:R-:W-:Y:S02]  /*0de0*/  SHF.R.S32.HI R5, RZ, 0x2, R4.reuse ;  /* 0x00000002ff057819 */ /* 0x100fe40000011404 */
[----:B------:R-:W-:Y:S01]  /*0df0*/  SHF.R.S32.HI R4, RZ, 0x1f, R4 ;  /* 0x0000001fff047819 */ /* 0x000fe20000011404 */
[----:B------:R-:W-:Y:S01]  /*0e00*/  IMAD.IADD R11, R2, 0x1, -R11 ;  /* 0x00000001020b7824 */ /* 0x000fe200078e0a0b */
[----:B------:R-:W-:Y:S01]  /*0e10*/  LOP3.LUT R9, R10, R9, RZ, 0x3c, !PT ;  /* 0x000000090a097212 */ /* 0x000fe200078e3cff */
[----:B------:R-:W-:Y:S01]  /*0e20*/  IMAD.MOV.U32 R2, RZ, RZ, RZ ;  /* 0x000000ffff027224 */ /* 0x000fe200078e00ff */
[----:B------:R-:W-:Y:S02]  /*0e30*/  LEA.HI R4, R4, R5, RZ, 0x3 ;  /* 0x0000000504047211 */ /* 0x000fe400078f18ff */
[----:B------:R-:W-:Y:S01]  /*0e40*/  LOP3.LUT R3, R3, 0xfffffe, RZ, 0xc0, !PT ;  /* 0x00fffffe03037812 */ /* 0x000fe200078ec0ff */
[----:B------:R-:W-:Y:S01]  /*0e50*/  IMAD.IADD R8, R8, 0x1, R9 ;  /* 0x0000000108087824 */ /* 0x000fe200078e0209 */
[----:B------:R-:W-:-:S02]  /*0e60*/  LOP3.LUT R4, R4, 0xfffffff8, RZ, 0xc0, !PT ;  /* 0xfffffff804047812 */ /* 0x000fc400078ec0ff */
[----:B------:R-:W-:Y:S01]  /*0e70*/  SEL R185, R185, 0xffffffe0, !P1 ;  /* 0xffffffe0b9b97807 */ /* 0x000fe20004800000 */
[----:B------:R-:W-:Y:S01]  /*0e80*/  IMAD.IADD R3, R192, 0x1, -R3 ;  /* 0x00000001c0037824 */ /* 0x000fe200078e0a03 */
[----:B------:R-:W-:Y:S01]  /*0e90*/  LEA R23, R8, UR37, 0x1 ;  /* 0x0000002508177c11 */ /* 0x000fe2000f8e08ff */
[----:B------:R-:W-:Y:S01]  /*0ea0*/  IMAD.IADD R17, R5, 0x1, -R4 ;  /* 0x0000000105117824 */ /* 0x000fe200078e0a04 */
[----:B------:R-:W-:Y:S01]  /*0eb0*/  LOP3.LUT R4, R0, 0x1ffffff8, RZ, 0xc0, !PT ;  /* 0x1ffffff800047812 */ /* 0x000fe200078ec0ff */
[----:B------:R-:W-:Y:S01]  /*0ec0*/  IMAD.SHL.U32 R22, R3, 0x100, RZ ;  /* 0x0000010003167824 */ /* 0x000fe200078e00ff */
[----:B------:R-:W-:Y:S01]  /*0ed0*/  SHF.R.S32.HI R6, RZ, 0x5, R6 ;  /* 0x00000005ff067819 */ /* 0x000fe20000011406 */
[C---:B------:R-:W-:Y:S01]  /*0ee0*/  VIADD R186, R23.reuse, 0x36400 ;  /* 0x0003640017ba7836 */ /* 0x040fe20000000000 */
[----:B------:R-:W-:Y:S01]  /*0ef0*/  IADD3 R184, R23, 0x36440, RZ ;  /* 0x0003644017b87810 */ /* 0x000fe20007ffe0ff */
[----:B------:R-:W-:Y:S01]  /*0f00*/  IMAD.IADD R4, R195, 0x1, -R4 ;  /* 0x00000001c3047824 */ /* 0x000fe200078e0a04 */
[----:B------:R-:W-:Y:S01]  /*0f10*/  SHF.R.S32.HI R190, RZ, 0x3, R0 ;  /* 0x00000003ffbe7819 */ /* 0x000fe20000011400 */
[C---:B------:R-:W-:Y:S01]  /*0f20*/  @P2 VIADD R184, R186.reuse, 0xffffffc0 ;  /* 0xffffffc0bab82836 */ /* 0x040fe20000000000 */
[----:B------:R-:W-:Y:S01]  /*0f30*/  SHF.L.U32 R18, R11, 0x1, RZ ;  /* 0x000000010b127819 */ /* 0x000fe200000006ff */
[----:B------:R-:W-:-:S02]  /*0f40*/  IMAD.IADD R186, R186, 0x1, R185 ;  /* 0x00000001baba7824 */ /* 0x000fc400078e02b9 */
[----:B------:R-:W-:Y:S02]  /*0f50*/  IMAD R17, R6, 0x10, R17 ;  /* 0x0000001006117824 */ /* 0x000fe400078e0211 */
[----:B------:R-:W-:Y:S02]  /*0f60*/  IMAD.SHL.U32 R188, R4, 0x8, RZ ;  /* 0x0000000804bc7824 */ /* 0x000fe400078e00ff */
[----:B------:R-:W-:-:S07]  /*0f70*/  IMAD.IADD R185, R185, 0x1, R184 ;  /* 0x00000001b9b97824 */ /* 0x000fce00078e02b8 */
.L_x_5980:
        /* <DEDUP_REMOVED lines=20> */
.L_x_5933:
[----:B------:R-:W-:Y:S01]  /*10c0*/  ULDC UR6, c[0x0][0xec4] ;  /* 0x0003b10000067ab9 */ /* 0x000fe20000000800 */
[----:B------:R-:W-:Y:S01]  /*10d0*/  UMOV UR38, UR7 ;  /* 0x0000000700267c82 */ /* 0x000fe20008000000 */
[----:B------:R-:W-:-:S11]  /*10e0*/  UISETP.NE.AND UP0, UPT, UR6, 0x1, UPT ;  /* 0x000000010600788c */ /* 0x000fd6000bf05270 */
[----:B------:R-:W-:Y:S02]  /*10f0*/  @UP0 ULDC.64 UR10, c[0x0][0xec8] ;  /* 0x0003b200000a0ab9 */ /* 0x000fe40000000a00 */
[----:B------:R-:W-:-:S04]  /*1100*/  UIMAD.WIDE.U32 UR4, UR7, UR10, URZ ;  /* 0x0000000a070472a5 */ /* 0x000fc8000f8e003f */
[----:B------:R-:W-:-:S04]  /*1110*/  @UP0 USHF.R.U32.HI UR38, URZ, UR11, UR5 ;  /* 0x0000000b3f260299 */ /* 0x000fc80008011605 */
[----:B------:R-:W-:-:S12]  /*1120*/  UIMAD UR4, UR38, UR6, URZ ;  /* 0x00000006260472a4 */ /* 0x000fd8000f8e023f */
.L_x_5934:
[----:B------:R-:W1:Y:S01]  /*1130*/  LDC.64 R8, c[0x0][0x3f8] ;  /* 0x0000fe00ff087b82 */ /* 0x000e620000000a00 */
[----:B------:R-:W-:Y:S01]  /*1140*/  ULOP3.LUT UR5, URZ, UR38, URZ, 0x33, !UPT ;  /* 0x000000263f057292 */ /* 0x000fe2000f8e333f */
[----:B------:R-:W-:Y:S01]  /*1150*/  CS2R R150, SRZ ;  /* 0x0000000000967805 */ /* 0x000fe2000001ff00 */
[----:B------:R-:W-:Y:S01]  /*1160*/  ULDC UR6, c[0x0][0xeac] ;  /* 0x0003ab0000067ab9 */ /* 0x000fe20000000800 */
[----:B------:R-:W-:Y:S01]  /*1170*/  ULDC UR43, c[0x0][0xeb8] ;  /* 0x0003ae00002b7ab9 */ /* 0x000fe20000000800 */
[----:B------:R-:W-:Y:S01]  /*1180*/  UIADD3 UR5, UR5, UR6, URZ ;  /* 0x0000000605057290 */ /* 0x000fe2000fffe03f */
[----:B------:R-:W-:Y:S01]  /*1190*/  CS2R R148, SRZ ;  /* 0x0000000000947805 */ /* 0x000fe2000001ff00 */
[----:B------:R-:W-:Y:S01]  /*11a0*/  UISETP.NE.AND UP0, UPT, UR43, 0x1, UPT ;  /* 0x000000012b00788c */ /* 0x000fe2000bf05270 */
[----:B------:R-:W2:Y:S01]  /*11b0*/  LDC R169, c[0x0][0x404] ;  /* 0x00010100ffa97b82 */ /* 0x000ea20000000800 */
[----:B------:R-:W-:Y:S01]  /*11c0*/  USHF.L.U32 UR42, UR5, 0x6, URZ ;  /* 0x00000006052a7899 */ /* 0x000fe2000800063f */
[----:B------:R-:W-:Y:S01]  /*11d0*/  CS2R R146, SRZ ;  /* 0x0000000000927805 */ /* 0x000fe2000001ff00 */
[----:B------:R-:W-:Y:S01]  /*11e0*/  UIADD3 UR4, UR7, -UR4, URZ ;  /* 0x8000000407047290 */ /* 0x000fe2000fffe03f */
[----:B------:R-:W-:Y:S01]  /*11f0*/  CS2R R144, SRZ ;  /* 0x0000000000907805 */ /* 0x000fe2000001ff00 */
[----:B------:R-:W-:Y:S01]  /*1200*/  ULDC UR5, c[0x0][0xec4] ;  /* 0x0003b10000057ab9 */ /* 0x000fe20000000800 */
[----:B------:R-:W-:Y:S01]  /*1210*/  UISETP.NE.AND UP1, UPT, UR39, 0x1, UPT ;  /* 0x000000012700788c */ /* 0x000fe2000bf25270 */
[----:B------:R-:W-:Y:S01]  /*1220*/  IMAD.U32 R187, RZ, RZ, UR42 ;  /* 0x0000002affbb7e24 */ /* 0x000fe2000f8e00ff */
[----:B------:R-:W3:Y:S01]  /*1230*/  LDC R4, c[0x0][0x288] ;  /* 0x0000a200ff047b82 */ /* 0x000ee20000000800 */
[----:B------:R-:W-:Y:S01]  /*1240*/  UIMAD UR8, UR8, UR5, UR4 ;  /* 0x00000005080872a4 */ /* 0x000fe2000f8e0204 */
[----:B------:R-:W-:Y:S01]  /*1250*/  CS2R R142, SRZ ;  /* 0x00000000008e7805 */ /* 0x000fe2000001ff00 */
[----:B------:R-:W-:Y:S01]  /*1260*/  @UP0 ULDC UR6, c[0x0][0xec0] ;  /* 0x0003b00000060ab9 */ /* 0x000fe20000000800 */
[----:B------:R-:W-:Y:S01]  /*1270*/  @UP0 ULDC UR4, c[0x0][0xebc] ;  /* 0x0003af0000040ab9 */ /* 0x000fe20000000800 */
[----:B------:R-:W-:Y:S01]  /*1280*/  CS2R R140, SRZ ;  /* 0x00000000008c7805 */ /* 0x000fe2000001ff00 */
[----:B------:R-:W-:Y:S01]  /*1290*/  UIMAD.WIDE.U32 UR4, UR8, UR4, URZ ;  /* 0x00000004080472a5 */ /* 0x000fe2000f8e003f */
[----:B------:R-:W-:Y:S01]  /*12a0*/  CS2R R138, SRZ ;  /* 0x00000000008a7805 */ /* 0x000fe2000001ff00 */
[----:B------:R-:W4:Y:S01]  /*12b0*/  LDC R6, c[0x0][0x2e0] ;  /* 0x0000b800ff067b82 */ /* 0x000f220000000800 */
[----:B-1----:R-:W-:Y:S01]  /*12c0*/  ISETP.NE.U32.AND P0, PT, R8, RZ, PT ;  /* 0x000000ff0800720c */ /* 0x002fe20003f05070 */
[----:B------:R-:W-:Y:S01]  /*12d0*/  UMOV UR44, UR8 ;  /* 0x00000008002c7c82 */ /* 0x000fe20008000000 */
[----:B------:R-:W-:Y:S01]  /*12e0*/  @UP0 USHF.R.U32.HI UR44, URZ, UR6, UR5 ;  /* 0x000000063f2c0299 */ /* 0x000fe20008011605 */
[----:B------:R-:W-:-:S02]  /*12f0*/  CS2R R136, SRZ ;  /* 0x0000000000887805 */ /* 0x000fc4000001ff00 */
[----:B------:R-:W-:Y:S02]  /*1300*/  ISETP.NE.AND.EX P0, PT, R9, RZ, PT, P0 ;  /* 0x000000ff0900720c */ /* 0x000fe40003f05300 */
[----:B------:R-:W-:Y:S01]  /*1310*/  CS2R R134, SRZ ;  /* 0x0000000000867805 */ /* 0x000fe2000001ff00 */
[----:B------:R-:W-:Y:S01]  /*1320*/  UIADD3 UR4, -UR44, URZ, URZ ;  /* 0x0000003f2c047290 */ /* 0x000fe2000fffe13f */
[----:B------:R-:W-:Y:S02]  /*1330*/  CS2R R132, SRZ ;  /* 0x0000000000847805 */ /* 0x000fe4000001ff00 */
[----:B--2---:R-:W-:Y:S02]  /*1340*/  SEL R169, R169, 0x1, P0 ;  /* 0x00000001a9a97807 */ /* 0x004fe40000000000 */
[----:B------:R-:W-:Y:S02]  /*1350*/  CS2R R130, SRZ ;  /* 0x0000000000827805 */ /* 0x000fe4000001ff00 */
[----:B------:R-:W-:Y:S01]  /*1360*/  PLOP3.LUT P0, PT, PT, PT, UP1, 0x80, 0x0 ;  /* 0x000000000000781c */ /* 0x000fe20003f0f018 */
[----:B------:R-:W-:Y:S01]  /*1370*/  UIMAD UR43, UR43, UR4, UR8 ;  /* 0x000000042b2b72a4 */ /* 0x000fe2000f8e0208 */
[----:B------:R-:W-:-:S02]  /*1380*/  CS2R R128, SRZ ;  /* 0x0000000000807805 */ /* 0x000fc4000001ff00 */
[----:B------:R-:W-:Y:S02]  /*1390*/  CS2R R126, SRZ ;  /* 0x00000000007e7805 */ /* 0x000fe4000001ff00 */
[----:B------:R-:W-:Y:S02]  /*13a0*/  CS2R R124, SRZ ;  /* 0x00000000007c7805 */ /* 0x000fe4000001ff00 */
[----:B---3--:R-:W-:Y:S02]  /*13b0*/  IADD3 R4, R187, 0x7f, -R4 ;  /* 0x0000007fbb047810 */ /* 0x008fe40007ffe804 */
[----:B------:R-:W-:Y:S02]  /*13c0*/  CS2R R122, SRZ ;  /* 0x00000000007a7805 */ /* 0x000fe4000001ff00 */
[----:B------:R-:W-:Y:S02]  /*13d0*/  CS2R R120, SRZ ;  /* 0x0000000000787805 */ /* 0x000fe4000001ff00 */
[----:B------:R-:W-:-:S02]  /*13e0*/  CS2R R118, SRZ ;  /* 0x0000000000767805 */ /* 0x000fc4000001ff00 */
[----:B------:R-:W-:Y:S02]  /*13f0*/  CS2R R116, SRZ ;  /* 0x0000000000747805 */ /* 0x000fe4000001ff00 */
[----:B------:R-:W-:Y:S02]  /*1400*/  CS2R R166, SRZ ;  /* 0x0000000000a67805 */ /* 0x000fe4000001ff00 */
[----:B------:R-:W-:Y:S02]  /*1410*/  CS2R R164, SRZ ;  /* 0x0000000000a47805 */ /* 0x000fe4000001ff00 */
[----:B------:R-:W-:Y:S01]  /*1420*/  CS2R R112, SRZ ;  /* 0x0000000000707805 */ /* 0x000fe2000001ff00 */
[CC--:B----4-:R-:W-:Y:S01]  /*1430*/  IMAD R0, R169.reuse, R6.reuse, 0x3f ;  /* 0x0000003fa9007424 */ /* 0x0d0fe200078e0206 */
[----:B------:R-:W-:Y:S01]  /*1440*/  CS2R R162, SRZ ;  /* 0x0000000000a27805 */ /* 0x000fe2000001ff00 */
[----:B------:R-:W-:Y:S01]  /*1450*/  IMAD R4, R169, R6, R4 ;  /* 0x00000006a9047224 */ /* 0x000fe200078e0204 */
[----:B------:R-:W-:-:S02]  /*1460*/  CS2R R108, SRZ ;  /* 0x00000000006c7805 */ /* 0x000fc4000001ff00 */
[----:B------:R-:W-:Y:S02]  /*1470*/  CS2R R160, SRZ ;  /* 0x0000000000a07805 */ /* 0x000fe4000001ff00 */
[----:B------:R-:W-:Y:S02]  /*1480*/  SHF.R.S32.HI R3, RZ, 0x1f, R0 ;  /* 0x0000001fff037819 */ /* 0x000fe40000011400 */
[----:B------:R-:W-:Y:S02]  /*1490*/  CS2R R104, SRZ ;  /* 0x0000000000687805 */ /* 0x000fe4000001ff00 */
[----:B------:R-:W-:Y:S02]  /*14a0*/  SHF.R.S32.HI R5, RZ, 0x1f, R4 ;  /* 0x0000001fff057819 */ /* 0x000fe40000011404 */
[----:B------:R-:W-:Y:S02]  /*14b0*/  CS2R R158, SRZ ;  /* 0x00000000009e7805 */ /* 0x000fe4000001ff00 */
[----:B------:R-:W-:-:S02]  /*14c0*/  LEA.HI R3, R3, R0, RZ, 0x6 ;  /* 0x0000000003037211 */ /* 0x000fc400078f30ff */
[----:B------:R-:W-:Y:S02]  /*14d0*/  CS2R R156, SRZ ;  /* 0x00000000009c7805 */ /* 0x000fe4000001ff00 */
[----:B------:R-:W-:Y:S02]  /*14e0*/  LEA.HI R5, R5, R4, RZ, 0x6 ;  /* 0x0000000405057211 */ /* 0x000fe400078f30ff */
[----:B------:R-:W-:Y:S02]  /*14f0*/  CS2R R100, SRZ ;  /* 0x0000000000647805 */ /* 0x000fe4000001ff00 */
[----:B------:R-:W-:Y:S02]  /*1500*/  SHF.R.S32.HI R3, RZ, 0x6, R3 ;  /* 0x00000006ff037819 */ /* 0x000fe40000011403 */
[----:B------:R-:W-:Y:S02]  /*1510*/  CS2R R154, SRZ ;  /* 0x00000000009a7805 */ /* 0x000fe4000001ff00 */
[----:B------:R-:W-:-:S02]  /*1520*/  SHF.R.S32.HI R168, RZ, 0x6, R5 ;  /* 0x00000006ffa87819 */ /* 0x000fc40000011405 */
[----:B------:R-:W-:Y:S02]  /*1530*/  CS2R R96, SRZ ;  /* 0x0000000000607805 */ /* 0x000fe4000001ff00 */
[----:B------:R-:W-:Y:S02]  /*1540*/  MOV R0, RZ ;  /* 0x000000ff00007202 */ /* 0x000fe40000000f00 */
[----:B------:R-:W-:Y:S02]  /*1550*/  CS2R R152, SRZ ;  /* 0x0000000000987805 */ /* 0x000fe4000001ff00 */
[----:B------:R-:W-:Y:S01]  /*1560*/  VIMNMX R168, R3, R168, PT ;  /* 0x000000a803a87248 */ /* 0x000fe20003fe0100 */
[----:B------:R-:W-:Y:S01]  /*1570*/  IMAD.MOV.U32 R3, RZ, RZ, RZ ;  /* 0x000000ffff037224 */ /* 0x000fe200078e00ff */
        /* <DEDUP_REMOVED lines=35> */
[----:B------:R-:W-:Y:S02]  /*17b0*/  ISETP.GE.AND P1, PT, R168, 0x1, PT ;  /* 0x00000001a800780c */ /* 0x000fe40003f26270 */
[----:B------:R-:W-:-:S11]  /*17c0*/  PLOP3.LUT P0, PT, PT, PT, PT, 0x80, 0x0 ;  /* 0x000000000000781c */ /* 0x000fd60003f0f070 */
[----:B------:R-:W-:Y:S05]  /*17d0*/  @!P1 BRA `(.L_x_5936) ;  /* 0x000000ac00b09947 */ /* 0x000fea0003800000 */
[----:B------:R-:W1:Y:S01]  /*17e0*/  SHFL.IDX PT, R4, R192, RZ, 0x1f ;  /* 0x00001fffc0047589 */ /* 0x000e6200000e0000 */
[----:B------:R-:W-:Y:S01]  /*17f0*/  UIADD3 UR4, UR37, 0x36400, URZ ;  /* 0x0003640025047890 */ /* 0x000fe2000fffe03f */
[----:B------:R-:W-:Y:S01]  /*1800*/  ISETP.GE.AND P0, PT, R168, 0x2, PT ;  /* 0x00000002a800780c */ /* 0x000fe20003f06270 */
[----:B------:R-:W-:Y:S01]  /*1810*/  UMOV UR17, 0x40000040 ;  /* 0x4000004000117882 */ /* 0x000fe20000000000 */
[----:B------:R-:W-:Y:S01]  /*1820*/  BAR.SYNC.DEFER_BLOCKING 0xe, 0x100 ;  /* 0x0384000000007b1d */ /* 0x000fe20000010000 */
[----:B------:R-:W-:-:S04]  /*1830*/  USHF.R.U32.HI UR4, URZ, 0x4, UR4 ;  /* 0x000000043f047899 */ /* 0x000fc80008011604 */
[----:B------:R-:W-:Y:S01]  /*1840*/  ULOP3.LUT UR4, UR4, 0x3fff, URZ, 0xc0, !UPT ;  /* 0x00003fff04047892 */ /* 0x000fe2000f8ec03f */
[----:B------:R-:W-:Y:S01]  /*1850*/  UMOV UR19, 0x40000040 ;  /* 0x4000004000137882 */ /* 0x000fe20000000000 */
[----:B------:R-:W-:Y:S02]  /*1860*/  UMOV UR5, 0x40000040 ;  /* 0x4000004000057882 */ /* 0x000fe40000000000 */
        /* <DEDUP_REMOVED lines=30> */
[----:B------:R-:W-:-:S05]  /*1a50*/  @!P1 LEA R4, R2, UR37, 0x3 ;  /* 0x0000002502049c11 */ /* 0x000fca000f8e18ff */
[----:B------:R-:W-:-:S05]  /*1a60*/  @!P1 VIADD R4, R4, 0x38860 ;  /* 0x0003886004049836 */ /* 0x000fca0000000000 */
        /* <DEDUP_REMOVED lines=16> */
[----:B------:R-:W-:-:S07]  /*1b70*/  IADD3 R168, R168, -0x2, RZ ;  /* 0xfffffffea8a87810 */ /* 0x000fce0007ffe0ff */
.L_x_5938:
[----:B------:R-:W-:Y:S01]  /*1b80*/  BAR.SYNC.DEFER_BLOCKING 0xe, 0x100 ;  /* 0x0384000000007b1d */ /* 0x000fe20000010000 */
[----:B-12---:R-:W-:Y:S01]  /*1b90*/  IMAD R4, R2, 0x40, R17 ;  /* 0x0000004002047824 */ /* 0x006fe200078e0211 */
        /* <DEDUP_REMOVED lines=144> */
[----:B------:R-:W-:Y:S02]  /*24a0*/  R2UR UR6, R5 ;  /* 0x00000000050672ca */ /* 0x000fe400000e0000 */
[C---:B------:R-:W-:Y:S01]  /*24b0*/  IADD3 R5, R4.reuse, 0x100, RZ ;  /* 0x0000010004057810 */ /* 0x040fe20007ffe0ff */
[----:B------:R-:W-:Y:S02]  /*24c0*/  VIADD R4, R4, 0x180 ;  /* 0x0000018004047836 */ /* 0x000fe40000000000 */
[----:B------:R-:W-:Y:S01]  /*24d0*/  HGMMA.64x256x16.F32.BF16 R24, gdesc[UR16].tnspB, R24, gsb0 ;  /* 0x43e00000101879f0 */ /* 0x000fe20008001818 */
[----:B------:R-:W-:Y:S02]  /*24e0*/  R2UR UR10, R5 ;  /* 0x00000000050a72ca */ /* 0x000fe400000e0000 */
[----:B------:R-:W-:Y:S02]  /*24f0*/  R2UR UR14, R4 ;  /* 0x00000000040e72ca */ /* 0x000fe400000e0000 */
[----:B------:R-:W-:-:S02]  /*2500*/  @!P1 LEA R4, R2, UR37, 0x3 ;  /* 0x0000002502049c11 */ /* 0x000fc4000f8e18ff */
[----:B------:R-:W-:-:S03]  /*2510*/  SEL R5, RZ, 0x1, P0 ;  /* 0x00000001ff057807 */ /* 0x000fc60000000000 */
[----:B------:R-:W-:Y:S01]  /*2520*/  @!P1 VIADD R4, R4, 0x38860 ;  /* 0x0003886004049836 */ /* 0x000fe20000000000 */
[----:B------:R-:W-:-:S04]  /*2530*/  LOP3.LUT R16, R16, R5, RZ, 0x3c, !PT ;  /* 0x0000000510107212 */ /* 0x000fc800078e3cff */
        /* <DEDUP_REMOVED lines=16> */
.L_x_5937:
[----:B------:R-:W-:Y:S01]  /*2640*/  BAR.SYNC.DEFER_BLOCKING 0xe, 0x100 ;  /* 0x0384000000007b1d */ /* 0x000fe20000010000 */
[C---:B-12---:R-:W-:Y:S01]  /*2650*/  IMAD R4, R2.reuse, 0x40, R17 ;  /* 0x0000004002047824 */ /* 0x046fe200078e0211 */
[----:B------:R-:W-:Y:S02]  /*2660*/  IADD3 R2, R2, 0x1, RZ ;  /* 0x0000000102027810 */ /* 0x000fe40007ffe0ff */
[----:B------:R-:W-:Y:S02]  /*2670*/  PLOP3.LUT P0, PT, PT, PT, PT, 0x8, 0x0 ;  /* 0x000000000000781c */ /* 0x000fe40003f0e170 */
        /* <DEDUP_REMOVED lines=137> */
.L_x_5935:
[----:B------:R-:W-:Y:S02]  /*2f10*/  ISETP.GE.AND P1, PT, R168, 0x1, PT ;  /* 0x00000001a800780c */ /* 0x000fe40003f26270 */
[----:B------:R-:W-:-:S11]  /*2f20*/  PLOP3.LUT P0, PT, PT, PT, PT, 0x80, 0x0 ;  /* 0x000000000000781c */ /* 0x000fd60003f0f070 */
[----:B------:R-:W-:Y:S05]  /*2f30*/  @!P1 BRA `(.L_x_5936) ;  /* 0x0000009400d89947 */ /* 0x000fea0003800000 */
        /* <DEDUP_REMOVED lines=29> */
.L_x_5939:
        /* <DEDUP_REMOVED lines=9> */
.L_x_6041:
[----:B------:R-:W-:Y:S05]  /*31a0*/  @!P0 BRA `(.L_x_5941) ;  /* 0x0000000000048947 */ /* 0x000fea0003800000 */
[----:B------:R-:W-:Y:S01]  /*31b0*/  BPT.TRAP 0x1 ;  /* 0x000000040000795c */ /* 0x000fe20000300000 */
.L_x_5941:
[----:B------:R-:W-:Y:S02]  /*31c0*/  LEA R5, R2, UR37, 0x3 ;  /* 0x0000002502057c11 */ /* 0x000fe4000f8e18ff */
[----:B------:R-:W-:-:S04]  /*31d0*/  SHF.L.U32 R8, R16, 0x1f, RZ ;  /* 0x0000001f10087819 */ /* 0x000fc800000006ff */
[----:B------:R2:W3:Y:S01]  /*31e0*/  SYNCS.PHASECHK.TRANS64.TRYWAIT P1, [R5+URZ+0x38830], R8 ;  /* 0x03883008050075a7 */ /* 0x0004e2000802017f */
[----:B------:R-:W-:Y:S05]  /*31f0*/  @!P0 BRA `(.L_x_5942) ;  /* 0x0000000000048947 */ /* 0x000fea0003800000 */
[----:B------:R-:W-:Y:S01]  /*3200*/  BPT.TRAP 0x1 ;  /* 0x000000040000795c */ /* 0x000fe20000300000 */
.L_x_5942:
[----:B---3--:R-:W-:Y:S05]  /*3210*/  @P1 BRA `(.L_x_5943) ;  /* 0x0000000000081947 */ /* 0x008fea0003800000 */
[----:B------:R-:W3:Y:S02]  /*3220*/  SYNCS.PHASECHK.TRANS64.TRYWAIT P1, [R5+URZ+0x38830], R8 ;  /* 0x03883008050075a7 */ /* 0x000ee4000802017f */
[----:B---3--:R-:W-:Y:S05]  /*3230*/  @!P1 BRA `(.L_x_5944) ;  /* 0x000000e000f89947 */ /* 0x008fea0003800000 */
.L_x_5943:
[----:B------:R-:W-:-:S04]  /*3240*/  UIADD3 UR4, UR37, 0x22400, URZ ;  /* 0x0002240025047890 */ /* 0x000fc8000fffe03f */
[----:B------:R-:W-:-:S04]  /*3250*/  USHF.R.U32.HI UR4, URZ, 0x4, UR4 ;  /* 0x000000043f047899 */ /* 0x000fc80008011604 */
[----:B------:R-:W-:-:S06]  /*3260*/  ULOP3.LUT UR4, UR4, 0x3fff, URZ, 0xc0, !UPT ;  /* 0x00003fff04047892 */ /* 0x000fcc000f8ec03f */
[----:B-1----:R-:W-:Y:S01]  /*3270*/  IMAD.U32 R0, RZ, RZ, UR4 ;  /* 0x00000004ff007e24 */ /* 0x002fe2000f8e00ff */
[----:B------:R-:W-:Y:S05]  /*3280*/  WARPSYNC.ALL ;  /* 0x0000000000007948 */ /* 0x000fea0003800000 */
[----:B------:R-:W-:Y:S01]  /*3290*/  LOP3.LUT R0, R0, 0x10000, RZ, 0xfc, !PT ;  /* 0x0001000000007812 */ /* 0x000fe200078efcff */
[----:B------:R-:W-:-:S03]  /*32a0*/  UIADD3 UR4, UR37, 0x20400, URZ ;  /* 0x0002040025047890 */ /* 0x000fc6000fffe03f */
[----:B------:R-:W-:Y:S01]  /*32b0*/  LEA R4, R2, R0, 0x9 ;  /* 0x0000000002047211 */ /* 0x000fe200078e48ff */
[----:B------:R-:W-:Y:S01]  /*32c0*/  WARPGROUP.ARRIVE ;  /* 0x00000000000079c5 */ /* 0x000fe20000000000 */
[----:B------:R-:W-:Y:S01]  /*32d0*/  UMOV UR11, 0x40000040 ;  /* 0x40000040000b7882 */ /* 0x000fe20000000000 */
[----:B------:R-:W-:Y:S01]  /*32e0*/  USHF.R.U32.HI UR4, URZ, 0x4, UR4 ;  /* 0x000000043f047899 */ /* 0x000fe20008011604 */
[----:B------:R-:W-:Y:S01]  /*32f0*/  R2UR UR10, R4 ;  /* 0x00000000040a72ca */ /* 0x000fe200000e0000 */
[----:B------:R-:W-:Y:S01]  /*3300*/  UMOV UR9, 0x40000040 ;  /* 0x4000004000097882 */ /* 0x000fe20000000000 */
        /* <DEDUP_REMOVED lines=27> */
.L_x_6042:
[----:B------:R-:W-:Y:S05]  /*34c0*/  @!P0 BRA `(.L_x_5946) ;  /* 0x0000000000048947 */ /* 0x000fea0003800000 */
[----:B------:R-:W-:Y:S01]  /*34d0*/  BPT.TRAP 0x1 ;  /* 0x000000040000795c */ /* 0x000fe20000300000 */
.L_x_5946:
[----:B------:R4:W1:Y:S01]  /*34e0*/  SYNCS.PHASECHK.TRANS64.TRYWAIT P1, [R5+URZ+0x38850], R8 ;  /* 0x03885008050075a7 */ /* 0x000862000802017f */
[----:B------:R-:W-:Y:S05]  /*34f0*/  @!P0 BRA `(.L_x_5947) ;  /* 0x0000000000048947 */ /* 0x000fea0003800000 */
[----:B------:R-:W-:Y:S01]  /*3500*/  BPT.TRAP 0x1 ;  /* 0x000000040000795c */ /* 0x000fe20000300000 */
.L_x_5947:
[----:B-1----:R-:W-:-:S04]  /*3510*/  IMAD.U32 R4, RZ, RZ, UR37 ;  /* 0x00000025ff047e24 */ /* 0x002fc8000f8e00ff */
[C---:B------:R-:W-:Y:S02]  /*3520*/  VIADD R3, R4.reuse, 0x400 ;  /* 0x0000040004037836 */ /* 0x040fe40000000000 */
        /* <DEDUP_REMOVED lines=11> */
.L_x_5948:
[----:B------:R-:W-:Y:S01]  /*35e0*/  R2UR UR24, R4 ;  /* 0x00000000041872ca */ /* 0x000fe200000e0000 */
[----:B------:R-:W-:Y:S01]  /*35f0*/  WARPGROUP.ARRIVE ;  /* 0x00000000000079c5 */ /* 0x000fe20000000000 */
[C---:B------:R-:W-:Y:S01]  /*3600*/  R2UR UR26, R6.reuse ;  /* 0x00000000061a72ca */ /* 0x040fe200000e0000 */
[----:B------:R-:W-:Y:S01]  /*3610*/  UMOV UR25, 0x40000040 ;  /* 0x4000004000197882 */ /* 0x000fe20000000000 */
[----:B------:R-:W-:Y:S01]  /*3620*/  UMOV UR27, 0x40000040 ;  /* 0x40000040001b7882 */ /* 0x000fe20000000000 */
[----:B------:R-:W-:Y:S01]  /*3630*/  VIADD R7, R6, 0x2 ;  /* 0x0000000206077836 */ /* 0x000fe20000000000 */
[----:B--234-:R-:W-:Y:S01]  /*3640*/  IADD3 R8, R4, 0x2, RZ ;  /* 0x0000000204087810 */ /* 0x01cfe20007ffe0ff */
[----:B------:R-:W-:Y:S01]  /*3650*/  UMOV UR5, 0x40000040 ;  /* 0x4000004000057882 */ /* 0x000fe20000000000 */
        /* <DEDUP_REMOVED lines=8> */
[----:B------:R-:W-:-:S02]  /*36e0*/  VIADD R10, R6, 0x800 ;  /* 0x00000800060a7836 */ /* 0x000fc40000000000 */
[----:B------:R-:W-:-:S04]  /*36f0*/  IMAD R206, R2, 0x1000, R19 ;  /* 0x0000100002ce7824 */ /* 0x000fc800078e0213 */
[----:B------:R-:W-:Y:S01]  /*3700*/  VIADD R207, R206, 0x80 ;  /* 0x00000080cecf7836 */ /* 0x000fe20000000000 */
        /* <DEDUP_REMOVED lines=127> */
[----:B------:R-:W-:Y:S02]  /*3f00*/  IADD3 R8, R4, 0x800, RZ ;  /* 0x0000080004087810 */ /* 0x000fe40007ffe0ff */
        /* <DEDUP_REMOVED lines=58> */
[C---:B------:R-:W-:Y:S01]  /*42b0*/  IMAD.IADD R13, R9.reuse, 0x1, R10 ;  /* 0x00000001090d7824 */ /* 0x040fe200078e020a */
        /* <DEDUP_REMOVED lines=87> */
[C---:B------:R-:W-:Y:S01]  /*4830*/  IADD3 R7, R9.reuse, R8, RZ ;  /* 0x0000000809077210 */ /* 0x040fe20007ffe0ff */
[----:B------:R-:W-:Y:S02]  /*4840*/  IMAD.IADD R9, R9, 0x1, R10 ;  /* 0x0000000109097824 */ /* 0x000fe400078e020a */
[C---:B------:R-:W-:Y:S02]  /*4850*/  IMAD.IADD R8, R11.reuse, 0x1, R8 ;  /* 0x000000010b087824 */ /* 0x040fe400078e0208 */
[----:B------:R-:W-:-:S02]  /*4860*/  IMAD.IADD R10, R11, 0x1, R10 ;  /* 0x000000010b0a7824 */ /* 0x000fc400078e020a */
[----:B------:R-:W-:Y:S01]  /*4870*/  IMAD.MOV.U32 R11, RZ, RZ, 0x40 ;  /* 0x00000040ff0b7424 */ /* 0x000fe200078e00ff */
[----:B------:R-:W-:Y:S02]  /*4880*/  WARPGROUP.DEPBAR.LE gsb0, 0x0 ;  /* 0x00008000000079c5 */ /* 0x000fe40000010000 */
[----:B------:R-:W-:-:S06]  /*4890*/  WARPGROUP.ARRIVE ;  /* 0x00000000000079c5 */ /* 0x000fcc0000000000 */
[----:B------:R-:W-:Y:S01]  /*48a0*/  HGMMA.64x64x16.F32.BF16 R24, gdesc[UR4], R24, gsb0 ;  /* 0x00e00000041879f0 */ /* 0x000fe20008001818 */
[----:B------:R-:W-:Y:S01]  /*48b0*/  R2UR UR4, R7 ;  /* 0x00000000070472ca */ /* 0x000fe200000e0000 */
[----:B------:R-:W-:Y:S01]  /*48c0*/  UMOV UR5, 0x40000040 ;  /* 0x4000004000057882 */ /* 0x000fe20000000000 */
[----:B------:R-:W-:Y:S01]  /*48d0*/  R2UR UR6, R9 ;  /* 0x00000000090672ca */ /* 0x000fe200000e0000 */
[----:B------:R-:W-:Y:S01]  /*48e0*/  UMOV UR7, 0x40000040 ;  /* 0x4000004000077882 */ /* 0x000fe20000000000 */
        /* <DEDUP_REMOVED lines=10> */
[----:B------:R-:W-:-:S04]  /*4990*/  SEL R8, R8, 0xf80, P1 ;  /* 0x00000f8008087807 */ /* 0x000fc80000800000 */
[----:B------:R-:W-:-:S04]  /*49a0*/  LOP3.LUT R8, R8, 0x1e00, RZ, 0xc0, !PT ;  /* 0x00001e0008087812 */ /* 0x000fc800078ec0ff */
[CC--:B------:R-:W-:Y:S02]  /*49b0*/  IADD3 R9, R7.reuse, R8.reuse, R4 ;  /* 0x0000000807097210 */ /* 0x0c0fe40007ffe004 */
[----:B------:R-:W-:Y:S01]  /*49c0*/  IADD3 R6, R7, R8, R6 ;  /* 0x0000000807067210 */ /* 0x000fe20007ffe006 */
[----:B------:R-:W-:Y:S02]  /*49d0*/  IMAD R7, R168, -0x40, R11 ;  /* 0xffffffc0a8077824 */ /* 0x000fe400078e020b */
[----:B------:R-:W-:Y:S02]  /*49e0*/  VIADD R11, R17, UR42 ;  /* 0x0000002a110b7c36 */ /* 0x000fe40008000000 */
        /* <DEDUP_REMOVED lines=8> */
[----:B------:R-:W1:Y:S08]  /*4a70*/  LDC R6, c[0x0][0x2e0] ;  /* 0x0000b800ff067b82 */ /* 0x000e700000000800 */
[----:B------:R-:W2:Y:S01]  /*4a80*/  LDC R9, c[0x0][0x288] ;  /* 0x0000a200ff097b82 */ /* 0x000ea20000000800 */
[----:B-1----:R-:W-:-:S02]  /*4a90*/  IMAD R7, R169, R6, R7 ;  /* 0x00000006a9077224 */ /* 0x002fc400078e0207 */
[----:B------:R-:W-:Y:S02]  /*4aa0*/  IMAD R8, R169, R6, R8 ;  /* 0x00000006a9087224 */ /* 0x000fe400078e0208 */
[----:B------:R-:W-:-:S03]  /*4ab0*/  IMAD.IADD R7, R7, 0x1, -R18 ;  /* 0x0000000107077824 */ /* 0x000fc600078e0a12 */
[----:B--2---:R-:W-:Y:S01]  /*4ac0*/  IADD3 R8, R8, -R9, -R18 ;  /* 0x8000000908087210 */ /* 0x004fe20007ffe812 */
[----:B------:R-:W-:-:S03]  /*4ad0*/  IMAD R6, R169, R6, -R9 ;  /* 0x00000006a9067224 */ /* 0x000fc600078e0a09 */
[----:B------:R-:W-:Y:S01]  /*4ae0*/  VIADDMNMX R12, R11, R8, R7, PT ;  /* 0x000000080b0c7246 */ /* 0x000fe20003800107 */
[----:B------:R-:W-:Y:S01]  /*4af0*/  VIADD R6, R6, UR42 ;  /* 0x0000002a06067c36 */ /* 0x000fe20008000000 */
[----:B------:R-:W-:Y:S02]  /*4b00*/  IADD3 R8, R8, 0x8, R11 ;  /* 0x0000000808087810 */ /* 0x000fe40007ffe00b */
[C---:B------:R-:W-:Y:S02]  /*4b10*/  ISETP.GT.AND P1, PT, R12.reuse, RZ, PT ;  /* 0x000000ff0c00720c */ /* 0x040fe40003f24270 */
[C---:B------:R-:W-:Y:S02]  /*4b20*/  ISETP.GT.AND P2, PT, R12.reuse, 0x1, PT ;  /* 0x000000010c00780c */ /* 0x040fe40003f44270 */
[----:B------:R-:W-:Y:S02]  /*4b30*/  ISETP.GT.AND P3, PT, R12, 0x8, PT ;  /* 0x000000080c00780c */ /* 0x000fe40003f64270 */
[----:B------:R-:W-:-:S02]  /*4b40*/  VIMNMX R8, R7, R8, PT ;  /* 0x0000000807087248 */ /* 0x000fc40003fe0100 */
[----:B------:R-:W-:-:S04]  /*4b50*/  SHF.R.S32.HI R9, RZ, 0x1f, R6 ;  /* 0x0000001fff097819 */ /* 0x000fc80000011406 */
[----:B------:R-:W-:-:S04]  /*4b60*/  LEA.HI R9, R9, R6, RZ, 0x6 ;  /* 0x0000000609097211 */ /* 0x000fc800078f30ff */
[----:B------:R-:W-:-:S04]  /*4b70*/  SHF.R.S32.HI R9, RZ, 0x6, R9 ;  /* 0x00000006ff097819 */ /* 0x000fc80000011409 */
[----:B------:R-:W-:Y:S01]  /*4b80*/  VIMNMX R9, RZ, R9, !PT ;  /* 0x00000009ff097248 */ /* 0x000fe20007fe0100 */
[----:B------:R-:W-:Y:S02]  /*4b90*/  WARPGROUP.DEPBAR.LE gsb0, 0x0 ;  /* 0x00008000000079c5 */ /* 0x000fe40000010000 */
[----:B------:R-:W-:-:S06]  /*4ba0*/  WARPGROUP.ARRIVE ;  /* 0x00000000000079c5 */ /* 0x000fcc0000000000 */
[----:B------:R-:W-:Y:S01]  /*4bb0*/  HGMMA.64x64x16.F32.BF16 R24, gdesc[UR4], R24, gsb0 ;  /* 0x00e00000041879f0 */ /* 0x000fe20008001818 */
[----:B------:R-:W-:Y:S01]  /*4bc0*/  ULDC UR5, c[0x0][0xa80] ;  /* 0x0002a00000057ab9 */ /* 0x000fe20000000800 */
[----:B------:R-:W-:Y:S01]  /*4bd0*/  R2UR UR4, R206 ;  /* 0x00000000ce0472ca */ /* 0x000fe200000e0000 */
[----:B------:R-:W-:-:S12]  /*4be0*/  UMOV UR7, 0x40000040 ;  /* 0x4000004000077882 */ /* 0x000fd80000000000 */
[----:B------:R-:W-:Y:S01]  /*4bf0*/  UMOV UR6, UR4 ;  /* 0x0000000400067c82 */ /* 0x000fe20008000000 */
[----:B------:R-:W-:Y:S01]  /*4c00*/  R2UR UR4, R207 ;  /* 0x00000000cf0472ca */ /* 0x000fe200000e0000 */
[C---:B------:R-:W-:Y:S02]  /*4c10*/  VIADD R207, R206.reuse, 0x100 ;  /* 0x00000100cecf7836 */ /* 0x040fe40000000000 */
[----:B------:R-:W-:Y:S01]  /*4c20*/  VIADD R206, R206, 0x180 ;  /* 0x00000180cece7836 */ /* 0x000fe20000000000 */
[----:B------:R-:W-:Y:S02]  /*4c30*/  WARPGROUP.DEPBAR.LE gsb0, 0x0 ;  /* 0x00008000000079c5 */ /* 0x000fe40000010000 */
[----:B------:R-:W-:Y:S02]  /*4c40*/  FSEL R24, R24, -INF , P1 ;  /* 0xff80000018187808 */ /* 0x000fe40000800000 */
[----:B------:R-:W-:Y:S02]  /*4c50*/  FSEL R25, R25, -INF , P2 ;  /* 0xff80000019197808 */ /* 0x000fe40001000000 */
[----:B------:R-:W-:-:S02]  /*4c60*/  ISETP.GT.AND P1, PT, R12, 0x9, PT ;  /* 0x000000090c00780c */ /* 0x000fc40003f24270 */
[----:B------:R-:W-:Y:S02]  /*4c70*/  FSEL R28, R28, -INF , P3 ;  /* 0xff8000001c1c7808 */ /* 0x000fe40001800000 */
[----:B------:R-:W-:Y:S02]  /*4c80*/  FMNMX.FTZ R13, R24, R25, !PT ;  /* 0x00000019180d7209 */ /* 0x000fe40007810000 */
[----:B------:R-:W-:Y:S02]  /*4c90*/  ISETP.GT.AND P2, PT, R12, 0x10, PT ;  /* 0x000000100c00780c */ /* 0x000fe40003f44270 */
[----:B------:R-:W-:Y:S02]  /*4ca0*/  FSEL R29, R29, -INF , P1 ;  /* 0xff8000001d1d7808 */ /* 0x000fe40000800000 */
[----:B------:R-:W-:Y:S02]  /*4cb0*/  FMNMX.FTZ R10, R28, R13, !PT ;  /* 0x0000000d1c0a7209 */ /* 0x000fe40007810000 */
        /* <DEDUP_REMOVED lines=33> */
[----:B------:R-:W-:Y:S02]  /*4ed0*/  FSEL R53, R53, -INF , P1 ;  /* 0xff80000035357808 */ /* 0x000fe40000800000 */
[----:B------:R-:W-:Y:S02]  /*4ee0*/  FMNMX.FTZ R10, R52, R13, !PT ;  /* 0x0000000d340a7209 */ /* 0x000fe40007810000 */
[----:B------:R-:W-:Y:S02]  /*4ef0*/  ISETP.GT.AND P1, PT, R8, RZ, PT ;  /* 0x000000ff0800720c */ /* 0x000fe40003f24270 */
[----:B------:R-:W-:-:S02]  /*4f00*/  FMNMX.FTZ R10, R53, R10, !PT ;  /* 0x0000000a350a7209 */ /* 0x000fc40007810000 */
[C---:B------:R-:W-:Y:S02]  /*4f10*/  ISETP.GT.AND P2, PT, R8.reuse, 0x1, PT ;  /* 0x000000010800780c */ /* 0x040fe40003f44270 */
[----:B------:R-:W-:Y:S01]  /*4f20*/  ISETP.GT.AND P3, PT, R8, 0x8, PT ;  /* 0x000000080800780c */ /* 0x000fe20003f64270 */
[----:B------:R-:W1:Y:S01]  /*4f30*/  SHFL.BFLY PT, R13, R10, 0x2, 0x1f ;  /* 0x0c401f000a0d7f89 */ /* 0x000e6200000e0000 */
[----:B------:R-:W-:Y:S02]  /*4f40*/  FSEL R26, R26, -INF , P1 ;  /* 0xff8000001a1a7808 */ /* 0x000fe40000800000 */
[----:B------:R-:W-:Y:S02]  /*4f50*/  FSEL R27, R27, -INF , P2 ;  /* 0xff8000001b1b7808 */ /* 0x000fe40001000000 */
[----:B------:R-:W-:Y:S02]  /*4f60*/  ISETP.GT.AND P1, PT, R8, 0x9, PT ;  /* 0x000000090800780c */ /* 0x000fe40003f24270 */
[----:B------:R-:W-:-:S02]  /*4f70*/  FSEL R30, R30, -INF , P3 ;  /* 0xff8000001e1e7808 */ /* 0x000fc40001800000 */
[----:B------:R-:W-:Y:S02]  /*4f80*/  FMNMX.FTZ R7, R26, R27, !PT ;  /* 0x0000001b1a077209 */ /* 0x000fe40007810000 */
[C---:B------:R-:W-:Y:S02]  /*4f90*/  ISETP.GT.AND P2, PT, R8.reuse, 0x10, PT ;  /* 0x000000100800780c */ /* 0x040fe40003f44270 */
[----:B------:R-:W-:Y:S02]  /*4fa0*/  FSEL R31, R31, -INF , P1 ;  /* 0xff8000001f1f7808 */ /* 0x000fe40000800000 */
[----:B------:R-:W-:Y:S02]  /*4fb0*/  ISETP.GT.AND P1, PT, R8, 0x11, PT ;  /* 0x000000110800780c */ /* 0x000fe40003f24270 */
[----:B------:R-:W-:Y:S02]  /*4fc0*/  FSEL R34, R34, -INF , P2 ;  /* 0xff80000022227808 */ /* 0x000fe40001000000 */
[----:B------:R-:W-:-:S02]  /*4fd0*/  ISETP.GT.AND P2, PT, R8, 0x18, PT ;  /* 0x000000180800780c */ /* 0x000fc40003f44270 */
[----:B------:R-:W-:Y:S02]  /*4fe0*/  FSEL R35, R35, -INF , P1 ;  /* 0xff80000023237808 */ /* 0x000fe40000800000 */
[----:B------:R-:W-:Y:S02]  /*4ff0*/  ISETP.GT.AND P1, PT, R8, 0x19, PT ;  /* 0x000000190800780c */ /* 0x000fe40003f24270 */
[----:B-1----:R-:W-:Y:S02]  /*5000*/  FMNMX.FTZ R13, R10, R13, !PT ;  /* 0x0000000d0a0d7209 */ /* 0x002fe40007810000 */
[----:B------:R-:W-:Y:S02]  /*5010*/  FMNMX.FTZ R10, R30, R7, !PT ;  /* 0x000000071e0a7209 */ /* 0x000fe40007810000 */
[----:B------:R-:W-:Y:S01]  /*5020*/  FSEL R38, R38, -INF , P2 ;  /* 0xff80000026267808 */ /* 0x000fe20001000000 */
[----:B------:R-:W1:Y:S01]  /*5030*/  SHFL.BFLY PT, R12, R13, 0x1, 0x1f ;  /* 0x0c201f000d0c7f89 */ /* 0x000e6200000e0000 */
        /* <DEDUP_REMOVED lines=15> */
[----:B-1----:R-:W-:Y:S02]  /*5130*/  FMNMX.FTZ R7, R13, R12, !PT ;  /* 0x0000000c0d077209 */ /* 0x002fe40007810000 */
[----:B------:R-:W-:Y:S02]  /*5140*/  ISETP.GT.AND P1, PT, R8, 0x30, PT ;  /* 0x000000300800780c */ /* 0x000fe40003f24270 */
[----:B------:R-:W-:Y:S01]  /*5150*/  FSEL R47, R47, -INF , P3 ;  /* 0xff8000002f2f7808 */ /* 0x000fe20001800000 */
[----:B------:R-:W-:Y:S01]  /*5160*/  FMUL.FTZ R12, R7, UR5 ;  /* 0x00000005070c7c20 */ /* 0x000fe20008410000 */
[----:B------:R-:W-:-:S02]  /*5170*/  FMNMX.FTZ R10, R46, R11, !PT ;  /* 0x0000000b2e0a7209 */ /* 0x000fc40007810000 */
[----:B------:R-:W-:Y:S02]  /*5180*/  FSETP.NEU.FTZ.AND P4, PT, R7, -INF , PT ;  /* 0xff8000000700780b */ /* 0x000fe40003f9d000 */
[----:B------:R-:W-:Y:S02]  /*5190*/  ISETP.GT.AND P2, PT, R8, 0x31, PT ;  /* 0x000000310800780c */ /* 0x000fe40003f44270 */
[----:B------:R-:W-:Y:S02]  /*51a0*/  FSEL R50, R50, -INF , P1 ;  /* 0xff80000032327808 */ /* 0x000fe40000800000 */
[----:B------:R-:W-:Y:S02]  /*51b0*/  FMNMX.FTZ R11, R47, R10, !PT ;  /* 0x0000000a2f0b7209 */ /* 0x000fe40007810000 */
[----:B------:R-:W-:Y:S02]  /*51c0*/  FSEL R56, R12, RZ, P4 ;  /* 0x000000ff0c387208 */ /* 0x000fe40002000000 */
[----:B------:R-:W-:-:S02]  /*51d0*/  ISETP.GT.AND P1, PT, R8, 0x38, PT ;  /* 0x000000380800780c */ /* 0x000fc40003f24270 */
[----:B------:R-:W-:Y:S01]  /*51e0*/  FSEL R51, R51, -INF , P2 ;  /* 0xff80000033337808 */ /* 0x000fe20001000000 */
[--C-:B------:R-:W-:Y:S01]  /*51f0*/  FFMA.FTZ R24, R24, UR5, -R56.reuse ;  /* 0x0000000518187c23 */ /* 0x100fe20008010838 */
[----:B------:R-:W-:Y:S01]  /*5200*/  FMNMX.FTZ R12, R50, R11, !PT ;  /* 0x0000000b320c7209 */ /* 0x000fe20007810000 */
[--C-:B------:R-:W-:Y:S01]  /*5210*/  FFMA.FTZ R11, R25, UR5, -R56.reuse ;  /* 0x00000005190b7c23 */ /* 0x100fe20008010838 */
[----:B------:R-:W-:Y:S01]  /*5220*/  ISETP.GT.AND P2, PT, R8, 0x39, PT ;  /* 0x000000390800780c */ /* 0x000fe20003f44270 */
[----:B------:R-:W-:Y:S01]  /*5230*/  MUFU.EX2 R10, R24 ;  /* 0x00000018000a7308 */ /* 0x000fe20000000800 */
[----:B------:R-:W-:Y:S01]  /*5240*/  FSEL R54, R54, -INF , P1 ;  /* 0xff80000036367808 */ /* 0x000fe20000800000 */
[--C-:B------:R-:W-:Y:S01]  /*5250*/  FFMA.FTZ R14, R32, UR5, -R56.reuse ;  /* 0x00000005200e7c23 */ /* 0x100fe20008010838 */
[----:B------:R-:W-:Y:S01]  /*5260*/  FMNMX.FTZ R13, R51, R12, !PT ;  /* 0x0000000c330d7209 */ /* 0x000fe20007810000 */
[--C-:B------:R-:W-:Y:S01]  /*5270*/  FFMA.FTZ R12, R28, UR5, -R56.reuse ;  /* 0x000000051c0c7c23 */ /* 0x100fe20008010838 */
[----:B------:R-:W-:Y:S01]  /*5280*/  FSEL R55, R55, -INF , P2 ;  /* 0xff80000037377808 */ /* 0x000fe20001000000 */
        /* <DEDUP_REMOVED lines=12> */
[--C-:B------:R-:W-:Y:S01]  /*5350*/  FFMA.FTZ R175, R49, UR5, -R56.reuse ;  /* 0x0000000531af7c23 */ /* 0x100fe20008010838 */
[--C-:B------:R-:W-:Y:S01]  /*5360*/  FFMA.FTZ R176, R52, UR5, -R56.reuse ;  /* 0x0000000534b07c23 */ /* 0x100fe20008010838 */
[----:B------:R-:W-:Y:S01]  /*5370*/  FFMA.FTZ R177, R53, UR5, -R56 ;  /* 0x0000000535b17c23 */ /* 0x000fe20008010838 */
[----:B------:R-:W2:Y:S08]  /*5380*/  MUFU.EX2 R11, R11 ;  /* 0x0000000b000b7308 */ /* 0x000eb00000000800 */
[----:B------:R-:W-:Y:S08]  /*5390*/  MUFU.EX2 R12, R12 ;  /* 0x0000000c000c7308 */ /* 0x000ff00000000800 */
[----:B------:R-:W3:Y:S01]  /*53a0*/  MUFU.EX2 R13, R13 ;  /* 0x0000000d000d7308 */ /* 0x000ee20000000800 */
[----:B--2---:R-:W-:Y:S01]  /*53b0*/  F2FP.BF16.F32.PACK_AB R152, R11, R10 ;  /* 0x0000000a0b98723e */ /* 0x004fe200000010ff */
[----:B------:R-:W-:Y:S01]  /*53c0*/  FADD.FTZ R11, R10, R11 ;  /* 0x0000000b0a0b7221 */ /* 0x000fe20000010000 */
[----:B-1----:R-:W-:-:S05]  /*53d0*/  FMNMX.FTZ R25, R8, R25, !PT ;  /* 0x0000001908197209 */ /* 0x002fca0007810000 */
[----:B------:R-:W1:Y:S01]  /*53e0*/  SHFL.BFLY PT, R8, R25, 0x1, 0x1f ;  /* 0x0c201f0019087f89 */ /* 0x000e6200000e0000 */
[----:B------:R-:W-:Y:S08]  /*53f0*/  MUFU.EX2 R14, R14 ;  /* 0x0000000e000e7308 */ /* 0x000ff00000000800 */
[----:B------:R-:W2:Y:S01]  /*5400*/  MUFU.EX2 R15, R15 ;  /* 0x0000000f000f7308 */ /* 0x000ea20000000800 */
[----:B---3--:R-:W-:Y:S01]  /*5410*/  F2FP.BF16.F32.PACK_AB R154, R13, R12 ;  /* 0x0000000c0d9a723e */ /* 0x008fe200000010ff */
[----:B------:R-:W-:-:S04]  /*5420*/  FADD.FTZ R12, R12, R11 ;  /* 0x0000000b0c0c7221 */ /* 0x000fc80000010000 */
[----:B------:R-:W-:Y:S01]  /*5430*/  FADD.FTZ R13, R13, R12 ;  /* 0x0000000c0d0d7221 */ /* 0x000fe20000010000 */
[----:B------:R-:W-:Y:S01]  /*5440*/  VIADD R12, R168, 0xfffffffe ;  /* 0xfffffffea80c7836 */ /* 0x000fe20000000000 */
[----:B------:R-:W-:Y:S04]  /*5450*/  MUFU.EX2 R20, R20 ;  /* 0x0000001400147308 */ /* 0x000fe80000000800 */
[----:B------:R-:W-:Y:S02]  /*5460*/  ISETP.GE.AND P2, PT, R12, R9, PT ;  /* 0x000000090c00720c */ /* 0x000fe40003f46270 */
[----:B-1----:R-:W-:Y:S02]  /*5470*/  FMNMX.FTZ R8, R25, R8, !PT ;  /* 0x0000000819087209 */ /* 0x002fe40007810000 */
[----:B------:R-:W1:Y:S01]  /*5480*/  MUFU.EX2 R21, R21 ;  /* 0x0000001500157308 */ /* 0x000e620000000800 */
[----:B--2---:R-:W-:Y:S01]  /*5490*/  F2FP.BF16.F32.PACK_AB R156, R15, R14 ;  /* 0x0000000e0f9c723e */ /* 0x004fe200000010ff */
[----:B------:R-:W-:Y:S01]  /*54a0*/  FADD.FTZ R14, R14, R13 ;  /* 0x0000000d0e0e7221 */ /* 0x000fe20000010000 */
[C---:B------:R-:W-:Y:S01]  /*54b0*/  FSETP.NEU.FTZ.AND P1, PT, R8.reuse, -INF , PT ;  /* 0xff8000000800780b */ /* 0x040fe20003f3d000 */
[----:B------:R-:W-:-:S02]  /*54c0*/  FMUL.FTZ R24, R8, UR5 ;  /* 0x0000000508187c20 */ /* 0x000fc40008410000 */
        /* <DEDUP_REMOVED lines=24> */
[----:B-1----:R-:W-:Y:S01]  /*5650*/  F2FP.BF16.F32.PACK_AB R158, R21, R20 ;  /* 0x00000014159e723e */ /* 0x002fe200000010ff */
[----:B------:R-:W-:Y:S01]  /*5660*/  FADD.FTZ R20, R20, R15 ;  /* 0x0000000f14147221 */ /* 0x000fe20000010000 */
[----:B------:R-:W-:-:S03]  /*5670*/  @!P1 IADD3 R5, R5, 0x38860, RZ ;  /* 0x0003886005059810 */ /* 0x000fc60007ffe0ff */
[----:B------:R-:W-:Y:S01]  /*5680*/  FADD.FTZ R21, R21, R20 ;  /* 0x0000001415157221 */ /* 0x000fe20000010000 */
[----:B------:R-:W-:Y:S01]  /*5690*/  @!P1 PRMT R5, RZ, 0x654, R5 ;  /* 0x00000654ff059816 */ /* 0x000fe20000000005 */
[----:B------:R-:W1:Y:S08]  /*56a0*/  MUFU.EX2 R179, R179 ;  /* 0x000000b300b37308 */ /* 0x000e700000000800 */
        /* <DEDUP_REMOVED lines=50> */
[----:B------:R-:W-:-:S06]  /*59d0*/  FADD.FTZ R176, R176, R175 ;  /* 0x000000afb0b07221 */ /* 0x000fcc0000010000 */
[----:B------:R-:W3:Y:S08]  /*59e0*/  MUFU.EX2 R204, R204 ;  /* 0x000000cc00cc7308 */ /* 0x000ef00000000800 */
[----:B------:R-:W5:Y:S01]  /*59f0*/  MUFU.EX2 R205, R205 ;  /* 0x000000cd00cd7308 */ /* 0x000f620000000800 */
[----:B-1----:R-:W-:Y:S01]  /*5a00*/  F2FP.BF16.F32.PACK_AB R165, R202, R203 ;  /* 0x000000cbcaa5723e */ /* 0x002fe200000010ff */
[----:B------:R-:W-:-:S04]  /*5a10*/  FADD.FTZ R203, R203, R200 ;  /* 0x000000c8cbcb7221 */ /* 0x000fc80000010000 */
[----:B------:R-:W-:-:S04]  /*5a20*/  FADD.FTZ R203, R202, R203 ;  /* 0x000000cbcacb7221 */ /* 0x000fc80000010000 */
[----:B---3--:R-:W-:Y:S01]  /*5a30*/  FADD.FTZ R6, R204, R203 ;  /* 0x000000cbcc067221 */ /* 0x008fe20000010000 */
[----:B-----5:R-:W-:-:S03]  /*5a40*/  F2FP.BF16.F32.PACK_AB R167, R205, R204 ;  /* 0x000000cccda7723e */ /* 0x020fc600000010ff */
[----:B------:R-:W-:Y:S02]  /*5a50*/  FADD.FTZ R6, R205, R6 ;  /* 0x00000006cd067221 */ /* 0x000fe40000010000 */
[----:B------:R4:W-:Y:S01]  /*5a60*/  STSM.16.M88.4 [R185], R164 ;  /* 0x000000a4b9007844 */ /* 0x0009e20000000200 */
[----:B--2---:R-:W-:-:S06]  /*5a70*/  WARPGROUP.ARRIVE ;  /* 0x00000000000079c5 */ /* 0x004fcc0000000000 */
        /* <DEDUP_REMOVED lines=32> */
[----:B----4-:R-:W-:Y:S06]  /*5c80*/  @!P2 BRA `(.L_x_5950) ;  /* 0x000000300090a947 */ /* 0x010fec0003800000 */
[----:B------:R-:W-:Y:S01]  /*5c90*/  IMAD.MOV.U32 R11, RZ, RZ, R8 ;  /* 0x000000ffff0b7224 */ /* 0x000fe200078e0008 */
[----:B------:R-:W-:Y:S01]  /*5ca0*/  ULDC UR4, c[0x0][0x288] ;  /* 0x0000a20000047ab9 */ /* 0x000fe20000000800 */
[----:B------:R-:W-:Y:S01]  /*5cb0*/  IMAD.MOV.U32 R13, RZ, RZ, R7 ;  /* 0x000000ffff0d7224 */ /* 0x000fe200078e0007 */
[----:B------:R-:W-:Y:S01]  /*5cc0*/  ULDC.64 UR6, c[0x0][0x3f8] ;  /* 0x0000fe0000067ab9 */ /* 0x000fe20000000a00 */
[----:B------:R-:W-:-:S07]  /*5cd0*/  IMAD.MOV.U32 R14, RZ, RZ, R2 ;  /* 0x000000ffff0e7224 */ /* 0x000fce00078e0002 */
.L_x_5959:
[----:B------:R-:W-:-:S04]  /*5ce0*/  IADD3 R2, R14, 0x1, RZ ;  /* 0x000000010e027810 */ /* 0x000fc80007ffe0ff */
[----:B------:R-:W-:-:S04]  /*5cf0*/  ISETP.NE.AND P2, PT, R2, 0x2, PT ;  /* 0x000000020200780c */ /* 0x000fc80003f45270 */
[----:B------:R-:W-:Y:S02]  /*5d00*/  SEL R7, RZ, 0x1, P2 ;  /* 0x00000001ff077807 */ /* 0x000fe40001000000 */
[----:B------:R-:W-:Y:S02]  /*5d10*/  SEL R2, R2, RZ, P2 ;  /* 0x000000ff02027207 */ /* 0x000fe40001000000 */
[----:B------:R-:W-:Y:S01]  /*5d20*/  LOP3.LUT R16, R16, R7, RZ, 0x3c, !PT ;  /* 0x0000000710107212 */ /* 0x000fe200078e3cff */
[----:B------:R-:W-:Y:S06]  /*5d30*/  @!P0 BRA `(.L_x_5951) ;  /* 0x0000000000048947 */ /* 0x000fec0003800000 */
[----:B------:R-:W-:Y:S01]  /*5d40*/  BPT.TRAP 0x1 ;  /* 0x000000040000795c */ /* 0x000fe20000300000 */
.L_x_5951:
[----:B------:R-:W-:Y:S02]  /*5d50*/  LEA R10, R2, UR37, 0x3 ;  /* 0x00000025020a7c11 */ /* 0x000fe4000f8e18ff */
[----:B------:R-:W-:-:S04]  /*5d60*/  SHF.L.U32 R7, R16, 0x1f, RZ ;  /* 0x0000001f10077819 */ /* 0x000fc800000006ff */
[----:B------:R1:W2:Y:S01]  /*5d70*/  SYNCS.PHASECHK.TRANS64.TRYWAIT P2, [R10+URZ+0x38830], R7 ;  /* 0x038830070a0075a7 */ /* 0x0002a2000804017f */
[----:B------:R-:W-:Y:S05]  /*5d80*/  @!P0 BRA `(.L_x_5952) ;  /* 0x0000000000048947 */ /* 0x000fea0003800000 */
[----:B------:R-:W-:Y:S01]  /*5d90*/  BPT.TRAP 0x1 ;  /* 0x000000040000795c */ /* 0x000fe20000300000 */
.L_x_5952:
[----:B------:R-:W-:Y:S01]  /*5da0*/  IMAD R8, R2, 0x200, R0 ;  /* 0x0000020002087824 */ /* 0x000fe200078e0200 */
[----:B--2---:R-:W-:Y:S06]  /*5db0*/  @P2 BRA `(.L_x_5953) ;  /* 0x0000000000082947 */ /* 0x004fec0003800000 */
[----:B------:R-:W2:Y:S02]  /*5dc0*/  SYNCS.PHASECHK.TRANS64.TRYWAIT P2, [R10+URZ+0x38830], R7 ;  /* 0x038830070a0075a7 */ /* 0x000ea4000804017f */
[----:B--2---:R-:W-:Y:S05]  /*5dd0*/  @!P2 BRA `(.L_x_5954) ;  /* 0x000000b80050a947 */ /* 0x004fea0003800000 */
.L_x_5953:
        /* <DEDUP_REMOVED lines=22> */
.L_x_5955:
[----:B------:R3:W4:Y:S01]  /*5f40*/  SYNCS.PHASECHK.TRANS64.TRYWAIT P2, [R10+URZ+0x38850], R7 ;  /* 0x038850070a0075a7 */ /* 0x000722000804017f */
[----:B------:R-:W-:Y:S05]  /*5f50*/  @!P0 BRA `(.L_x_5956) ;  /* 0x0000000000048947 */ /* 0x000fea0003800000 */
[----:B------:R-:W-:Y:S01]  /*5f60*/  BPT.TRAP 0x1 ;  /* 0x000000040000795c */ /* 0x000fe20000300000 */
.L_x_5956:
[----:B----4-:R-:W-:Y:S05]  /*5f70*/  @P2 BRA `(.L_x_5957) ;  /* 0x0000000000082947 */ /* 0x010fea0003800000 */
[----:B------:R-:W4:Y:S02]  /*5f80*/  SYNCS.PHASECHK.TRANS64.TRYWAIT P2, [R10+URZ+0x38850], R7 ;  /* 0x038850070a0075a7 */ /* 0x000f24000804017f */
[----:B----4-:R-:W-:Y:S05]  /*5f90*/  @!P2 BRA `(.L_x_5958) ;  /* 0x000000b400f4a947 */ /* 0x010fea0003800000 */
.L_x_5957:
[----:B-1234-:R-:W-:Y:S01]  /*5fa0*/  IMAD R7, R2, 0x1000, R3 ;  /* 0x0000100002077824 */ /* 0x01efe200078e0203 */
[----:B------:R-:W-:Y:S01]  /*5fb0*/  WARPGROUP.ARRIVE ;  /* 0x00000000000079c5 */ /* 0x000fe20000000000 */
[----:B------:R-:W-:Y:S01]  /*5fc0*/  UMOV UR27, 0x40000040 ;  /* 0x40000040001b7882 */ /* 0x000fe20000000000 */
[C---:B------:R-:W-:Y:S01]  /*5fd0*/  VIADD R15, R4.reuse, 0x2 ;  /* 0x00000002040f7836 */ /* 0x040fe20000000000 */
[----:B------:R-:W-:Y:S01]  /*5fe0*/  UMOV UR29, 0x40000040 ;  /* 0x40000040001d7882 */ /* 0x000fe20000000000 */
[C---:B------:R-:W-:Y:S01]  /*5ff0*/  R2UR UR26, R7.reuse ;  /* 0x00000000071a72ca */ /* 0x040fe200000e0000 */
[----:B------:R-:W-:Y:S01]  /*6000*/  VIADD R8, R7, 0x2 ;  /* 0x0000000207087836 */ /* 0x000fe20000000000 */
[----:B------:R-:W-:Y:S01]  /*6010*/  UMOV UR31, 0x40000040 ;  /* 0x40000040001f7882 */ /* 0x000fe20000000000 */
[----:B------:R-:W-:Y:S01]  /*6020*/  R2UR UR28, R15 ;  /* 0x000000000f1c72ca */ /* 0x000fe200000e0000 */
[----:B------:R-:W1:Y:S01]  /*6030*/  S2R R20, SR_TID.X ;  /* 0x0000000000147919 */ /* 0x000e620000002100 */
[C---:B------:R-:W-:Y:S01]  /*6040*/  IADD3 R15, R4.reuse, 0x4, RZ ;  /* 0x00000004040f7810 */ /* 0x040fe20007ffe0ff */
[----:B------:R-:W-:Y:S01]  /*6050*/  VIADD R197, R4, 0x800 ;  /* 0x0000080004c57836 */ /* 0x000fe20000000000 */
[----:B------:R-:W-:Y:S01]  /*6060*/  R2UR UR30, R8 ;  /* 0x00000000081e72ca */ /* 0x000fe200000e0000 */
[C---:B------:R-:W-:Y:S01]  /*6070*/  VIADD R8, R7.reuse, 0x4 ;  /* 0x0000000407087836 */ /* 0x040fe20000000000 */
[----:B------:R-:W-:Y:S01]  /*6080*/  UISETP.NE.U32.AND UP0, UPT, UR6, URZ, UPT ;  /* 0x0000003f0600728c */ /* 0x000fe2000bf05070 */
[----:B------:R-:W-:Y:S01]  /*6090*/  VIADD R21, R7, 0x800 ;  /* 0x0000080007157836 */ /* 0x000fe20000000000 */
[----:B------:R-:W-:Y:S01]  /*60a0*/  ULDC UR5, c[0x0][0x404] ;  /* 0x0001010000057ab9 */ /* 0x000fe20000000800 */
[----:B------:R-:W-:Y:S01]  /*60b0*/  IMAD R208, R2, 0x1000, R19 ;  /* 0x0000100002d07824 */ /* 0x000fe200078e0213 */
[----:B------:R-:W-:Y:S01]  /*60c0*/  HGMMA.64x64x16.F32.BF16 R152, gdesc[UR24], R152, gsb0 ;  /* 0x00e00000189879f0 */ /* 0x000fe20008001898 */
[----:B------:R-:W-:Y:S01]  /*60d0*/  UISETP.NE.AND.EX UP0, UPT, UR7, URZ, UPT, UP0 ;  /* 0x0000003f0700728c */ /* 0x000fe2000bf05300 */
[----:B------:R-:W-:-:S02]  /*60e0*/  UMOV UR11, 0x40000040 ;  /* 0x40000040000b7882 */ /* 0x000fc40000000000 */
[----:B------:R-:W-:Y:S01]  /*60f0*/  R2UR UR10, R208 ;  /* 0x00000000d00a72ca */ /* 0x000fe200000e0000 */
[----:B------:R-:W-:Y:S01]  /*6100*/  USEL UR5, UR5, 0x1, UP0 ;  /* 0x0000000105057887 */ /* 0x000fe20008000000 */
        /* <DEDUP_REMOVED lines=150> */
[----:B------:R-:W-:Y:S01]  /*6a70*/  IADD3 R196, R197, R20, RZ ;  /* 0x00000014c5c47210 */ /* 0x000fe20007ffe0ff */
        /* <DEDUP_REMOVED lines=146> */
[----:B------:R-:W-:Y:S02]  /*73a0*/  IADD3 R7, R8, R15, R7 ;  /* 0x0000000f08077210 */ /* 0x000fe40007ffe007 */
[----:B------:R-:W1:Y:S01]  /*73b0*/  LDC R8, c[0x0][0x2e0] ;  /* 0x0000b800ff087b82 */ /* 0x000e620000000800 */
[----:B------:R-:W-:Y:S02]  /*73c0*/  WARPGROUP.DEPBAR.LE gsb0, 0x0 ;  /* 0x00008000000079c5 */ /* 0x000fe40000010000 */
[----:B------:R-:W-:-:S06]  /*73d0*/  WARPGROUP.ARRIVE ;  /* 0x00000000000079c5 */ /* 0x000fcc0000000000 */
[----:B------:R-:W-:Y:S01]  /*73e0*/  HGMMA.64x64x16.F32.BF16 R152, gdesc[UR28], R152, gsb0 ;  /* 0x00e000001c9879f0 */ /* 0x000fe20008001898 */
[----:B------:R-:W-:Y:S01]  /*73f0*/  R2UR UR28, R20 ;  /* 0x00000000141c72ca */ /* 0x000fe200000e0000 */
[----:B------:R-:W-:Y:S01]  /*7400*/  UMOV UR29, 0x40000040 ;  /* 0x40000040001d7882 */ /* 0x000fe20000000000 */
[----:B------:R-:W-:Y:S01]  /*7410*/  R2UR UR30, R7 ;  /* 0x00000000071e72ca */ /* 0x000fe200000e0000 */
[----:B------:R-:W-:Y:S01]  /*7420*/  UMOV UR31, 0x40000040 ;  /* 0x40000040001f7882 */ /* 0x000fe20000000000 */
[----:B------:R-:W-:-:S04]  /*7430*/  IMAD.MOV.U32 R7, RZ, RZ, -0x40 ;  /* 0xffffffc0ff077424 */ /* 0x000fc800078e00ff */
[----:B------:R-:W-:-:S05]  /*7440*/  IMAD R7, R12, R7, 0x1 ;  /* 0x000000010c077424 */ /* 0x000fca00078e0207 */
[----:B------:R-:W-:-:S05]  /*7450*/  IADD3 R7, R7, UR42, RZ ;  /* 0x0000002a07077c10 */ /* 0x000fca000fffe0ff */
[----:B-1----:R-:W-:Y:S01]  /*7460*/  IMAD R7, R8, UR5, R7 ;  /* 0x0000000508077c24 */ /* 0x002fe2000f8e0207 */
[----:B------:R-:W-:-:S04]  /*7470*/  ULDC UR5, c[0x0][0xa80] ;  /* 0x0002a00000057ab9 */ /* 0x000fc80000000800 */
[----:B------:R-:W-:-:S05]  /*7480*/  IADD3 R8, R7, -UR4, -R18 ;  /* 0x8000000407087c10 */ /* 0x000fca000fffe812 */
[----:B------:R-:W-:-:S05]  /*7490*/  IMAD.IADD R7, R17, 0x1, R8 ;  /* 0x0000000111077824 */ /* 0x000fca00078e0208 */
[C---:B------:R-:W-:Y:S02]  /*74a0*/  ISETP.GT.AND P2, PT, R7.reuse, RZ, PT ;  /* 0x000000ff0700720c */ /* 0x040fe40003f44270 */
[----:B------:R-:W-:Y:S01]  /*74b0*/  ISETP.GT.AND P3, PT, R7, 0x1, PT ;  /* 0x000000010700780c */ /* 0x000fe20003f64270 */
[----:B------:R-:W-:Y:S02]  /*74c0*/  WARPGROUP.DEPBAR.LE gsb0, 0x0 ;  /* 0x00008000000079c5 */ /* 0x000fe40000010000 */
[----:B------:R-:W-:-:S06]  /*74d0*/  WARPGROUP.ARRIVE ;  /* 0x00000000000079c5 */ /* 0x000fcc0000000000 */
[----:B------:R-:W-:Y:S03]  /*74e0*/  HGMMA.64x64x16.F32.BF16 R152, gdesc[UR28], R152, gsb0 ;  /* 0x00e000001c9879f0 */ /* 0x000fe60008001898 */
[----:B------:R-:W-:Y:S02]  /*74f0*/  WARPGROUP.DEPBAR.LE gsb0, 0x0 ;  /* 0x00008000000079c5 */ /* 0x000fe40000010000 */
[----:B------:R-:W-:Y:S02]  /*7500*/  FSEL R152, R152, -INF , P2 ;  /* 0xff80000098987808 */ /* 0x000fe40001000000 */
        /* <DEDUP_REMOVED lines=43> */
[----:B------:R-:W-:Y:S01]  /*77c0*/  FMNMX.FTZ R20, R180, R15, !PT ;  /* 0x0000000fb4147209 */ /* 0x000fe20007810000 */
[----:B------:R-:W-:-:S03]  /*77d0*/  VIADD R15, R7, 0x8 ;  /* 0x00000008070f7836 */ /* 0x000fc60000000000 */
[----:B------:R-:W-:Y:S02]  /*77e0*/  FMNMX.FTZ R21, R181, R20, !PT ;  /* 0x00000014b5157209 */ /* 0x000fe40007810000 */
[C---:B------:R-:W-:Y:S02]  /*77f0*/  ISETP.GT.AND P2, PT, R15.reuse, RZ, PT ;  /* 0x000000ff0f00720c */ /* 0x040fe40003f44270 */
[C---:B------:R-:W-:Y:S01]  /*7800*/  ISETP.GT.AND P3, PT, R15.reuse, 0x1, PT ;  /* 0x000000010f00780c */ /* 0x040fe20003f64270 */
[----:B------:R-:W1:Y:S01]  /*7810*/  SHFL.BFLY PT, R20, R21, 0x2, 0x1f ;  /* 0x0c401f0015147f89 */ /* 0x000e6200000e0000 */
        /* <DEDUP_REMOVED lines=26> */
[----:B------:R-:W-:Y:S02]  /*79c0*/  FMNMX.FTZ R20, R166, R21, !PT ;  /* 0x00000015a6147209 */ /* 0x000fe40007810000 */
[----:B------:R-:W-:Y:S02]  /*79d0*/  FSEL R200, R171, -INF , P3 ;  /* 0xff800000abc87808 */ /* 0x000fe40001800000 */
[----:B------:R-:W-:-:S02]  /*79e0*/  FMNMX.FTZ R20, R167, R20, !PT ;  /* 0x00000014a7147209 */ /* 0x000fc40007810000 */
[----:B-1----:R-:W-:Y:S02]  /*79f0*/  FMNMX.FTZ R7, R168, R169, !PT ;  /* 0x000000a9a8077209 */ /* 0x002fe40007810000 */
[----:B------:R-:W-:Y:S02]  /*7a00*/  FMNMX.FTZ R21, R199, R20, !PT ;  /* 0x00000014c7157209 */ /* 0x000fe40007810000 */
[----:B------:R-:W-:Y:S01]  /*7a10*/  ISETP.GT.AND P5, PT, R15, 0x29, PT ;  /* 0x000000290f00780c */ /* 0x000fe20003fa4270 */
[----:B------:R-:W-:Y:S01]  /*7a20*/  FMUL.FTZ R203, R7, UR5 ;  /* 0x0000000507cb7c20 */ /* 0x000fe20008410000 */
[----:B------:R-:W-:Y:S02]  /*7a30*/  FSEL R201, R174, -INF , P4 ;  /* 0xff800000aec97808 */ /* 0x000fe40002000000 */
[----:B------:R-:W-:Y:S02]  /*7a40*/  FMNMX.FTZ R20, R200, R21, !PT ;  /* 0x00000015c8147209 */ /* 0x000fe40007810000 */
[----:B------:R-:W-:-:S02]  /*7a50*/  ISETP.GT.AND P3, PT, R15, 0x30, PT ;  /* 0x000000300f00780c */ /* 0x000fc40003f64270 */
[----:B------:R-:W-:Y:S02]  /*7a60*/  FSEL R202, R175, -INF , P5 ;  /* 0xff800000afca7808 */ /* 0x000fe40002800000 */
[----:B------:R-:W-:Y:S02]  /*7a70*/  FMNMX.FTZ R21, R201, R20, !PT ;  /* 0x00000014c9157209 */ /* 0x000fe40007810000 */
[----:B------:R-:W-:Y:S02]  /*7a80*/  FSETP.NEU.FTZ.AND P2, PT, R7, -INF , PT ;  /* 0xff8000000700780b */ /* 0x000fe40003f5d000 */
[----:B------:R-:W-:Y:S02]  /*7a90*/  ISETP.GT.AND P4, PT, R15, 0x31, PT ;  /* 0x000000310f00780c */ /* 0x000fe40003f84270 */
[----:B------:R-:W-:Y:S02]  /*7aa0*/  FSEL R178, R178, -INF , P3 ;  /* 0xff800000b2b27808 */ /* 0x000fe40001800000 */
[----:B------:R-:W-:-:S02]  /*7ab0*/  FMNMX.FTZ R21, R202, R21, !PT ;  /* 0x00000015ca157209 */ /* 0x000fc40007810000 */
[----:B------:R-:W-:Y:S02]  /*7ac0*/  FSEL R203, R203, RZ, P2 ;  /* 0x000000ffcbcb7208 */ /* 0x000fe40001000000 */
[----:B------:R-:W-:Y:S02]  /*7ad0*/  ISETP.GT.AND P3, PT, R15, 0x38, PT ;  /* 0x000000380f00780c */ /* 0x000fe40003f64270 */
[----:B------:R-:W-:Y:S01]  /*7ae0*/  FSEL R179, R179, -INF , P4 ;  /* 0xff800000b3b37808 */ /* 0x000fe20002000000 */
[--C-:B------:R-:W-:Y:S01]  /*7af0*/  FFMA.FTZ R20, R152, UR5, -R203.reuse ;  /* 0x0000000598147c23 */ /* 0x100fe200080108cb */
[----:B------:R-:W-:Y:S01]  /*7b00*/  FMNMX.FTZ R168, R178, R21, !PT ;  /* 0x00000015b2a87209 */ /* 0x000fe20007810000 */
[--C-:B------:R-:W-:Y:S01]  /*7b10*/  FFMA.FTZ R173, R8, UR5, -R203.reuse ;  /* 0x0000000508ad7c23 */ /* 0x100fe200080108cb */
[----:B------:R-:W-:Y:S01]  /*7b20*/  ISETP.GT.AND P4, PT, R15, 0x39, PT ;  /* 0x000000390f00780c */ /* 0x000fe20003f84270 */
[--C-:B------:R-:W-:Y:S01]  /*7b30*/  FFMA.FTZ R15, R153, UR5, -R203.reuse ;  /* 0x00000005990f7c23 */ /* 0x100fe200080108cb */
        /* <DEDUP_REMOVED lines=18> */
[----:B------:R-:W-:Y:S01]  /*7c60*/  FFMA.FTZ R181, R181, UR5, -R203 ;  /* 0x00000005b5b57c23 */ /* 0x000fe200080108cb */
[----:B------:R-:W-:Y:S08]  /*7c70*/  MUFU.EX2 R20, R20 ;  /* 0x0000001400147308 */ /* 0x000ff00000000800 */
[----:B------:R-:W2:Y:S08]  /*7c80*/  MUFU.EX2 R15, R15 ;  /* 0x0000000f000f7308 */ /* 0x000eb00000000800 */
        /* <DEDUP_REMOVED lines=9> */
[C---:B------:R-:W-:Y:S02]  /*7d20*/  FMUL.FTZ R153, R8.reuse, UR5 ;  /* 0x0000000508997c20 */ /* 0x040fe40008410000 */
[----:B------:R-:W-:Y:S01]  /*7d30*/  MUFU.EX2 R172, R172 ;  /* 0x000000ac00ac7308 */ /* 0x000fe20000000800 */
[----:B------:R-:W-:Y:S02]  /*7d40*/  FSEL R156, R8, RZ, P3 ;  /* 0x000000ff089c7208 */ /* 0x000fe40001800000 */
[----:B------:R-:W-:-:S03]  /*7d50*/  FSEL R153, R153, RZ, P3 ;  /* 0x000000ff99997208 */ /* 0x000fc60001800000 */
[----:B------:R-:W-:Y:S01]  /*7d60*/  FADD.FTZ R156, -R156, R11 ;  /* 0x0000000b9c9c7221 */ /* 0x000fe20000010100 */
[----:B------:R-:W-:Y:S01]  /*7d70*/  @!P1 IADD3 R11, R10, 0x38840, RZ ;  /* 0x000388400a0b9810 */ /* 0x000fe20007ffe0ff */
[--C-:B------:R-:W-:Y:S01]  /*7d80*/  FFMA.FTZ R197, R154, UR5, -R153.reuse ;  /* 0x000000059ac57c23 */ /* 0x100fe20008010899 */
[----:B------:R-:W-:Y:S01]  /*7d90*/  FSEL R154, R7, RZ, P2 ;  /* 0x000000ff079a7208 */ /* 0x000fe20001000000 */
[--C-:B------:R-:W-:Y:S01]  /*7da0*/  FFMA.FTZ R196, R155, UR5, -R153.reuse ;  /* 0x000000059bc47c23 */ /* 0x100fe20008010899 */
[----:B------:R-:W-:Y:S02]  /*7db0*/  IMAD.MOV R155, RZ, RZ, -R22 ;  /* 0x000000ffff9b7224 */ /* 0x000fe400078e0a16 */
[----:B------:R-:W-:Y:S01]  /*7dc0*/  FMUL.FTZ R156, R156, UR5 ;  /* 0x000000059c9c7c20 */ /* 0x000fe20008410000 */
[----:B------:R-:W-:Y:S01]  /*7dd0*/  FFMA.FTZ R198, R158, UR5, -R153 ;  /* 0x000000059ec67c23 */ /* 0x000fe20008010899 */
[----:B------:R-:W-:Y:S01]  /*7de0*/  FADD.FTZ R154, -R154, R13 ;  /* 0x0000000d9a9a7221 */ /* 0x000fe20000010100 */
[--C-:B------:R-:W-:Y:S01]  /*7df0*/  FFMA.FTZ R203, R159, UR5, -R153.reuse ;  /* 0x000000059fcb7c23 */ /* 0x100fe20008010899 */
[----:B------:R-:W-:Y:S01]  /*7e00*/  ISETP.NE.AND P2, PT, R18, R155, PT ;  /* 0x0000009b1200720c */ /* 0x000fe20003f45270 */
[----:B------:R-:W1:Y:S01]  /*7e10*/  MUFU.EX2 R210, R156 ;  /* 0x0000009c00d27308 */ /* 0x000e620000000800 */
[----:B------:R-:W-:Y:S01]  /*7e20*/  FMUL.FTZ R154, R154, UR5 ;  /* 0x000000059a9a7c20 */ /* 0x000fe20008410000 */
[--C-:B------:R-:W-:Y:S01]  /*7e30*/  FFMA.FTZ R155, R152, UR5, -R153.reuse ;  /* 0x00000005989b7c23 */ /* 0x100fe20008010899 */
[--C-:B------:R-:W-:Y:S01]  /*7e40*/  FFMA.FTZ R204, R162, UR5, -R153.reuse ;  /* 0x00000005a2cc7c23 */ /* 0x100fe20008010899 */
[--C-:B------:R-:W-:Y:S01]  /*7e50*/  FFMA.FTZ R205, R163, UR5, -R153.reuse ;  /* 0x00000005a3cd7c23 */ /* 0x100fe20008010899 */
[--C-:B------:R-:W-:Y:S01]  /*7e60*/  FFMA.FTZ R206, R166, UR5, -R153.reuse ;  /* 0x00000005a6ce7c23 */ /* 0x100fe20008010899 */
[--C-:B------:R-:W-:Y:S01]  /*7e70*/  FFMA.FTZ R207, R167, UR5, -R153.reuse ;  /* 0x00000005a7cf7c23 */ /* 0x100fe20008010899 */
[--C-:B------:R-:W-:Y:S01]  /*7e80*/  FFMA.FTZ R199, R199, UR5, -R153.reuse ;  /* 0x00000005c7c77c23 */ /* 0x100fe20008010899 */
[----:B------:R3:W4:Y:S01]  /*7e90*/  MUFU.EX2 R209, R154 ;  /* 0x0000009a00d17308 */ /* 0x0007220000000800 */
[--C-:B------:R-:W-:Y:S01]  /*7ea0*/  FFMA.FTZ R200, R200, UR5, -R153.reuse ;  /* 0x00000005c8c87c23 */ /* 0x100fe20008010899 */
[--C-:B------:R-:W-:Y:S01]  /*7eb0*/  FFMA.FTZ R201, R201, UR5, -R153.reuse ;  /* 0x00000005c9c97c23 */ /* 0x100fe20008010899 */
[----:B------:R-:W-:Y:S01]  /*7ec0*/  FFMA.FTZ R202, R202, UR5, -R153 ;  /* 0x00000005caca7c23 */ /* 0x000fe20008010899 */
[----:B------:R-:W-:Y:S01]  /*7ed0*/  @!P2 IMAD R152, R14, 0x40, R17 ;  /* 0x000000400e98a824 */ /* 0x000fe200078e0211 */
[----:B------:R-:W-:Y:S01]  /*7ee0*/  @!P1 PRMT R14, RZ, 0x654, R11 ;  /* 0x00000654ff0e9816 */ /* 0x000fe2000000000b */
[--C-:B------:R-:W-:Y:S01]  /*7ef0*/  FFMA.FTZ R178, R178, UR5, -R153.reuse ;  /* 0x00000005b2b27c23 */ /* 0x100fe20008010899 */
[--C-:B------:R-:W-:Y:S01]  /*7f00*/  FFMA.FTZ R179, R179, UR5, -R153.reuse ;  /* 0x00000005b3b37c23 */ /* 0x100fe20008010899 */
[----:B------:R-:W-:Y:S01]  /*7f10*/  FFMA.FTZ R183, R183, UR5, -R153 ;  /* 0x00000005b7b77c23 */ /* 0x000fe20008010899 */
[----:B------:R-:W-:Y:S01]  /*7f20*/  @!P2 LEA R160, R152, UR37, 0x2 ;  /* 0x0000002598a0ac11 */ /* 0x000fe2000f8e10ff */
[----:B------:R5:W-:Y:S01]  /*7f30*/  @!P1 SYNCS.ARRIVE.TRANS64.RED.A1T0 RZ, [R14+URZ], RZ ;  /* 0x000000ff0eff99a7 */ /* 0x000be2000810043f */
[----:B------:R-:W-:Y:S01]  /*7f40*/  MUFU.EX2 R197, R197 ;  /* 0x000000c500c57308 */ /* 0x000fe20000000800 */
[----:B--2---:R-:W-:Y:S01]  /*7f50*/  F2FP.BF16.F32.PACK_AB R152, R15, R20 ;  /* 0x000000140f98723e */ /* 0x004fe200000010ff */
[-C--:B-1----:R-:W-:Y:S01]  /*7f60*/  FMUL.FTZ R26, R26, R210.reuse ;  /* 0x000000d21a1a7220 */ /* 0x082fe20000410000 */
[----:B------:R-:W-:Y:S01]  /*7f70*/  @!P2 STS [R160+0x38420], R210 ;  /* 0x038420d2a000a388 */ /* 0x000fe20000000800 */
[----:B---3--:R-:W-:Y:S01]  /*7f80*/  F2FP.BF16.F32.PACK_AB R154, R168, R21 ;  /* 0x00000015a89a723e */ /* 0x008fe200000010ff */
[-C--:B------:R-:W-:Y:S01]  /*7f90*/  FMUL.FTZ R27, R27, R210.reuse ;  /* 0x000000d21b1b7220 */ /* 0x080fe20000410000 */
[----:B------:R-:W-:Y:S01]  /*7fa0*/  F2FP.BF16.F32.PACK_AB R156, R170, R169 ;  /* 0x000000a9aa9c723e */ /* 0x000fe200000010ff */
[----:B----4-:R1:W-:Y:S01]  /*7fb0*/  @!P2 STS [R160+0x38400], R209 ;  /* 0x038400d1a000a388 */ /* 0x0103e20000000800 */
[----:B------:R-:W2:Y:S01]  /*7fc0*/  MUFU.EX2 R196, R196 ;  /* 0x000000c400c47308 */ /* 0x000ea20000000800 */
[----:B------:R-:W-:Y:S01]  /*7fd0*/  F2FP.BF16.F32.PACK_AB R158, R172, R171 ;  /* 0x000000abac9e723e */ /* 0x000fe200000010ff */
        /* <DEDUP_REMOVED lines=151> */
[----:B-1----:R-:W-:Y:S01]  /*8950*/  F2FP.BF16.F32.PACK_AB R164, R177, R176 ;  /* 0x000000b0b1a4723e */ /* 0x002fe200000010ff */
[----:B------:R-:W-:Y:S01]  /*8960*/  FMUL.FTZ R151, R151, R210 ;  /* 0x000000d297977220 */ /* 0x000fe20000410000 */
[----:B------:R-:W-:Y:S01]  /*8970*/  FFMA.FTZ R197, R210, R6, R197 ;  /* 0x00000006d2c57223 */ /* 0x000fe200000100c5 */
[----:B------:R-:W-:Y:S01]  /*8980*/  FFMA.FTZ R20, R209, R5, R20 ;  /* 0x00000005d1147223 */ /* 0x000fe20000010014 */
[----:B------:R-:W-:-:S02]  /*8990*/  ISETP.GT.AND P2, PT, R12, R9, PT ;  /* 0x000000090c00720c */ /* 0x000fc40003f44270 */
[----:B------:R-:W-:Y:S01]  /*89a0*/  FADD.FTZ R197, R196, R197 ;  /* 0x000000c5c4c57221 */ /* 0x000fe20000010000 */
[----:B------:R1:W3:Y:S01]  /*89b0*/  MUFU.EX2 R178, R179 ;  /* 0x000000b300b27308 */ /* 0x0002e20000000800 */
[----:B------:R-:W-:Y:S01]  /*89c0*/  FADD.FTZ R20, R15, R20 ;  /* 0x000000140f147221 */ /* 0x000fe20000010000 */
[----:B------:R-:W-:-:S03]  /*89d0*/  @!P1 IADD3 R10, R10, 0x38860, RZ ;  /* 0x000388600a0a9810 */ /* 0x000fc60007ffe0ff */
[----:B------:R-:W-:Y:S01]  /*89e0*/  FADD.FTZ R21, R21, R20 ;  /* 0x0000001415157221 */ /* 0x000fe20000010000 */
[----:B------:R-:W-:Y:S02]  /*89f0*/  @!P1 PRMT R10, RZ, 0x654, R10 ;  /* 0x00000654ff0a9816 */ /* 0x000fe4000000000a */
[----:B------:R4:W-:Y:S01]  /*8a00*/  MUFU.EX2 R11, R155 ;  /* 0x0000009b000b7308 */ /* 0x0009e20000000800 */
[----:B--2---:R-:W-:Y:S01]  /*8a10*/  F2FP.BF16.F32.PACK_AB R166, R181, R180 ;  /* 0x000000b4b5a6723e */ /* 0x004fe200000010ff */
[----:B-1----:R-:W-:Y:S02]  /*8a20*/  VIADD R179, R208, 0x80 ;  /* 0x00000080d0b37836 */ /* 0x002fe40000000000 */
[----:B------:R-:W-:-:S04]  /*8a30*/  FADD.FTZ R168, R168, R21 ;  /* 0x00000015a8a87221 */ /* 0x000fc80000010000 */
[----:B------:R-:W-:Y:S01]  /*8a40*/  FADD.FTZ R169, R169, R168 ;  /* 0x000000a8a9a97221 */ /* 0x000fe20000010000 */
[----:B-----5:R-:W1:Y:S01]  /*8a50*/  MUFU.EX2 R14, R183 ;  /* 0x000000b7000e7308 */ /* 0x020e620000000800 */
[----:B----4-:R-:W-:Y:S01]  /*8a60*/  F2FP.BF16.F32.PACK_AB R155, R203, R198 ;  /* 0x000000c6cb9b723e */ /* 0x010fe200000010ff */
[----:B------:R-:W-:Y:S01]  /*8a70*/  BAR.SYNC.DEFER_BLOCKING 0xf, 0x100 ;  /* 0x03c4000000007b1d */ /* 0x000fe20000010000 */
[----:B---3--:R-:W-:Y:S01]  /*8a80*/  F2FP.BF16.F32.PACK_AB R165, R178, R13 ;  /* 0x0000000db2a5723e */ /* 0x008fe200000010ff */
[----:B------:R-:W-:Y:S01]  /*8a90*/  FADD.FTZ R198, R198, R197 ;  /* 0x000000c5c6c67221 */ /* 0x000fe20000010000 */
[----:B------:R-:W-:-:S03]  /*8aa0*/  FADD.FTZ R170, R170, R169 ;  /* 0x000000a9aaaa7221 */ /* 0x000fc60000010000 */
[----:B------:R-:W-:Y:S01]  /*8ab0*/  FADD.FTZ R203, R203, R198 ;  /* 0x000000c6cbcb7221 */ /* 0x000fe20000010000 */
[----:B------:R-:W-:-:S03]  /*8ac0*/  FADD.FTZ R171, R171, R170 ;  /* 0x000000aaabab7221 */ /* 0x000fc60000010000 */
[----:B------:R-:W-:Y:S01]  /*8ad0*/  FADD.FTZ R204, R204, R203 ;  /* 0x000000cbcccc7221 */ /* 0x000fe20000010000 */
[----:B------:R-:W-:-:S03]  /*8ae0*/  FADD.FTZ R172, R172, R171 ;  /* 0x000000abacac7221 */ /* 0x000fc60000010000 */
[----:B------:R-:W-:Y:S01]  /*8af0*/  FADD.FTZ R205, R205, R204 ;  /* 0x000000cccdcd7221 */ /* 0x000fe20000010000 */
[----:B-1----:R-:W-:Y:S01]  /*8b00*/  F2FP.BF16.F32.PACK_AB R167, R14, R11 ;  /* 0x0000000b0ea7723e */ /* 0x002fe200000010ff */
[----:B------:R-:W-:Y:S02]  /*8b10*/  FADD.FTZ R173, R173, R172 ;  /* 0x000000acadad7221 */ /* 0x000fe40000010000 */
[----:B------:R-:W-:Y:S02]  /*8b20*/  FADD.FTZ R206, R206, R205 ;  /* 0x000000cdcece7221 */ /* 0x000fe40000010000 */
[----:B------:R-:W-:Y:S02]  /*8b30*/  FADD.FTZ R174, R174, R173 ;  /* 0x000000adaeae7221 */ /* 0x000fe40000010000 */
[----:B------:R-:W-:Y:S01]  /*8b40*/  FADD.FTZ R206, R207, R206 ;  /* 0x000000cecfce7221 */ /* 0x000fe20000010000 */
[----:B------:R1:W-:Y:S01]  /*8b50*/  STSM.16.M88.4 [R23+0x36400], R152 ;  /* 0x0364009817007844 */ /* 0x0003e20000000200 */
[----:B------:R-:W-:-:S02]  /*8b60*/  FADD.FTZ R175, R175, R174 ;  /* 0x000000aeafaf7221 */ /* 0x000fc40000010000 */
[----:B------:R-:W-:Y:S01]  /*8b70*/  FADD.FTZ R199, R199, R206 ;  /* 0x000000cec7c77221 */ /* 0x000fe20000010000 */
[----:B------:R1:W-:Y:S01]  /*8b80*/  STSM.16.M88.4 [R186], R156 ;  /* 0x0000009cba007844 */ /* 0x0003e20000000200 */
[----:B------:R-:W-:Y:S02]  /*8b90*/  FADD.FTZ R175, R182, R175 ;  /* 0x000000afb6af7221 */ /* 0x000fe40000010000 */
[----:B------:R-:W-:Y:S01]  /*8ba0*/  FADD.FTZ R200, R200, R199 ;  /* 0x000000c7c8c87221 */ /* 0x000fe20000010000 */
[----:B------:R1:W-:Y:S01]  /*8bb0*/  STSM.16.M88.4 [R184], R160 ;  /* 0x000000a0b8007844 */ /* 0x0003e20000000200 */
[----:B------:R-:W-:Y:S02]  /*8bc0*/  FADD.FTZ R176, R176, R175 ;  /* 0x000000afb0b07221 */ /* 0x000fe40000010000 */
[----:B------:R-:W-:Y:S01]  /*8bd0*/  FADD.FTZ R201, R201, R200 ;  /* 0x000000c8c9c97221 */ /* 0x000fe20000010000 */
[----:B------:R1:W-:Y:S01]  /*8be0*/  STSM.16.M88.4 [R185], R164 ;  /* 0x000000a4b9007844 */ /* 0x0003e20000000200 */
[----:B------:R-:W-:-:S02]  /*8bf0*/  WARPGROUP.ARRIVE ;  /* 0x00000000000079c5 */ /* 0x000fc40000000000 */
        /* <DEDUP_REMOVED lines=8> */
[----:B------:R-:W-:Y:S02]  /*8c80*/  VIADD R208, R208, 0x180 ;  /* 0x00000180d0d07836 */ /* 0x000fe40000000000 */
[----:B------:R-:W-:Y:S01]  /*8c90*/  FADD.FTZ R180, R180, R177 ;  /* 0x000000b1b4b47221 */ /* 0x000fe20000010000 */
[----:B------:R-:W-:Y:S01]  /*8ca0*/  MOV R13, R7 ;  /* 0x00000007000d7202 */ /* 0x000fe20000000f00 */
[----:B------:R-:W-:-:S02]  /*8cb0*/  FADD.FTZ R11, R11, R178 ;  /* 0x000000b20b0b7221 */ /* 0x000fc40000010000 */
[----:B------:R-:W-:Y:S02]  /*8cc0*/  FADD.FTZ R5, R181, R180 ;  /* 0x000000b4b5057221 */ /* 0x000fe40000010000 */
[----:B------:R-:W-:Y:S01]  /*8cd0*/  FADD.FTZ R6, R14, R11 ;  /* 0x0000000b0e067221 */ /* 0x000fe20000010000 */
[----:B------:R-:W-:Y:S02]  /*8ce0*/  IMAD.MOV.U32 R14, RZ, RZ, R2 ;  /* 0x000000ffff0e7224 */ /* 0x000fe400078e0002 */
[----:B------:R-:W-:Y:S01]  /*8cf0*/  IMAD.MOV.U32 R11, RZ, RZ, R8 ;  /* 0x000000ffff0b7224 */ /* 0x000fe200078e0008 */
[----:B------:R-:W-:Y:S02]  /*8d00*/  WARPGROUP.DEPBAR.LE gsb0, 0x0 ;  /* 0x00008000000079c5 */ /* 0x000fe40000010000 */
[----:B------:R-:W-:-:S08]  /*8d10*/  WARPGROUP.ARRIVE ;  /* 0x00000000000079c5 */ /* 0x000fd00000000000 */
        /* <DEDUP_REMOVED lines=26> */
[----:B------:R-:W-:-:S07]  /*8ec0*/  IMAD.MOV.U32 R12, RZ, RZ, R10 ;  /* 0x000000ffff0c7224 */ /* 0x000fce00078e000a */
.L_x_5950:
[----:B------:R-:W-:-:S13]  /*8ed0*/  ISETP.GE.AND P2, PT, R12, RZ, PT ;  /* 0x000000ff0c00720c */ /* 0x000fda0003f46270 */
[----:B------:R-:W-:Y:S05]  /*8ee0*/  @!P2 BRA `(.L_x_5960) ;  /* 0x0000002c0044a947 */ /* 0x000fea0003800000 */
[----:B------:R-:W-:Y:S01]  /*8ef0*/  IMAD.MOV.U32 R197, RZ, RZ, R8 ;  /* 0x000000ffffc57224 */ /* 0x000fe200078e0008 */
[----:B------:R-:W-:Y:S01]  /*8f00*/  ULDC UR4, c[0x0][0xa80] ;  /* 0x0002a00000047ab9 */ /* 0x000fe20000000800 */
[----:B------:R-:W-:Y:S02]  /*8f10*/  IMAD.MOV.U32 R10, RZ, RZ, R7 ;  /* 0x000000ffff0a7224 */ /* 0x000fe400078e0007 */
[----:B------:R-:W-:-:S07]  /*8f20*/  IMAD.MOV.U32 R200, RZ, RZ, R2 ;  /* 0x000000ffffc87224 */ /* 0x000fce00078e0002 */
.L_x_5969:
[----:B------:R-:W-:-:S04]  /*8f30*/  IADD3 R2, R200, 0x1, RZ ;  /* 0x00000001c8027810 */ /* 0x000fc80007ffe0ff */
[----:B------:R-:W-:-:S04]  /*8f40*/  ISETP.NE.AND P2, PT, R2, 0x2, PT ;  /* 0x000000020200780c */ /* 0x000fc80003f45270 */
[----:B------:R-:W-:Y:S02]  /*8f50*/  SEL R7, RZ, 0x1, P2 ;  /* 0x00000001ff077807 */ /* 0x000fe40001000000 */
[----:B------:R-:W-:Y:S02]  /*8f60*/  SEL R2, R2, RZ, P2 ;  /* 0x000000ff02027207 */ /* 0x000fe40001000000 */
[----:B------:R-:W-:Y:S01]  /*8f70*/  LOP3.LUT R16, R16, R7, RZ, 0x3c, !PT ;  /* 0x0000000710107212 */ /* 0x000fe200078e3cff */
[----:B------:R-:W-:Y:S06]  /*8f80*/  @!P0 BRA `(.L_x_5961) ;  /* 0x0000000000048947 */ /* 0x000fec0003800000 */
[----:B------:R-:W-:Y:S01]  /*8f90*/  BPT.TRAP 0x1 ;  /* 0x000000040000795c */ /* 0x000fe20000300000 */
.L_x_5961:
[----:B------:R-:W-:Y:S02]  /*8fa0*/  LEA R9, R2, UR37, 0x3 ;  /* 0x0000002502097c11 */ /* 0x000fe4000f8e18ff */
[----:B------:R-:W-:-:S04]  /*8fb0*/  SHF.L.U32 R8, R16, 0x1f, RZ ;  /* 0x0000001f10087819 */ /* 0x000fc800000006ff */
[----:B------:R1:W2:Y:S01]  /*8fc0*/  SYNCS.PHASECHK.TRANS64.TRYWAIT P2, [R9+URZ+0x38830], R8 ;  /* 0x03883008090075a7 */ /* 0x0002a2000804017f */
[----:B------:R-:W-:Y:S05]  /*8fd0*/  @!P0 BRA `(.L_x_5962) ;  /* 0x0000000000048947 */ /* 0x000fea0003800000 */
[----:B------:R-:W-:Y:S01]  /*8fe0*/  BPT.TRAP 0x1 ;  /* 0x000000040000795c */ /* 0x000fe20000300000 */
.L_x_5962:
[----:B------:R-:W-:Y:S01]  /*8ff0*/  IMAD R7, R2, 0x200, R0 ;  /* 0x0000020002077824 */ /* 0x000fe200078e0200 */
[----:B--2---:R-:W-:Y:S06]  /*9000*/  @P2 BRA `(.L_x_5963) ;  /* 0x0000000000082947 */ /* 0x004fec0003800000 */
[----:B------:R-:W2:Y:S02]  /*9010*/  SYNCS.PHASECHK.TRANS64.TRYWAIT P2, [R9+URZ+0x38830], R8 ;  /* 0x03883008090075a7 */ /* 0x000ea4000804017f */
[----:B--2---:R-:W-:Y:S05]  /*9020*/  @!P2 BRA `(.L_x_5964) ;  /* 0x0000008400e4a947 */ /* 0x004fea0003800000 */
.L_x_5963:
        /* <DEDUP_REMOVED lines=22> */
.L_x_5965:
[----:B------:R3:W4:Y:S01]  /*9190*/  SYNCS.PHASECHK.TRANS64.TRYWAIT P2, [R9+URZ+0x38850], R8 ;  /* 0x03885008090075a7 */ /* 0x000722000804017f */
[----:B------:R-:W-:Y:S05]  /*91a0*/  @!P0 BRA `(.L_x_5966) ;  /* 0x0000000000048947 */ /* 0x000fea0003800000 */
[----:B------:R-:W-:Y:S01]  /*91b0*/  BPT.TRAP 0x1 ;  /* 0x000000040000795c */ /* 0x000fe20000300000 */
.L_x_5966:
[----:B----4-:R-:W-:Y:S05]  /*91c0*/  @P2 BRA `(.L_x_5967) ;  /* 0x0000000000082947 */ /* 0x010fea0003800000 */
[----:B------:R-:W4:Y:S02]  /*91d0*/  SYNCS.PHASECHK.TRANS64.TRYWAIT P2, [R9+URZ+0x38850], R8 ;  /* 0x03885008090075a7 */ /* 0x000f24000804017f */
[----:B----4-:R-:W-:Y:S05]  /*91e0*/  @!P2 BRA `(.L_x_5968) ;  /* 0x000000840088a947 */ /* 0x010fea0003800000 */
.L_x_5967:
        /* <DEDUP_REMOVED lines=9> */
[----:B------:R-:W1:Y:S01]  /*9280*/  S2R R13, SR_TID.X ;  /* 0x00000000000d7919 */ /* 0x000e620000002100 */
[C---:B------:R-:W-:Y:S01]  /*9290*/  IADD3 R11, R4.reuse, 0x4, RZ ;  /* 0x00000004040b7810 */ /* 0x040fe20007ffe0ff */
[----:B------:R-:W-:Y:S01]  /*92a0*/  VIADD R20, R4, 0x800 ;  /* 0x0000080004147836 */ /* 0x000fe20000000000 */
[----:B------:R-:W-:Y:S01]  /*92b0*/  R2UR UR30, R8 ;  /* 0x00000000081e72ca */ /* 0x000fe200000e0000 */
[C---:B------:R-:W-:Y:S01]  /*92c0*/  VIADD R8, R7.reuse, 0x4 ;  /* 0x0000000407087836 */ /* 0x040fe20000000000 */
[----:B------:R-:W-:Y:S01]  /*92d0*/  UMOV UR5, UR4 ;  /* 0x0000000400057c82 */ /* 0x000fe20008000000 */
[----:B------:R-:W-:Y:S01]  /*92e0*/  VIADD R14, R7, 0x800 ;  /* 0x00000800070e7836 */ /* 0x000fe20000000000 */
[----:B------:R-:W-:Y:S01]  /*92f0*/  LEA R207, R2, R19, 0xc ;  /* 0x0000001302cf7211 */ /* 0x000fe200078e60ff */
[----:B------:R-:W-:Y:S01]  /*9300*/  UMOV UR7, 0x40000040 ;  /* 0x4000004000077882 */ /* 0x000fe20000000000 */
[----:B------:R-:W-:Y:S02]  /*9310*/  HGMMA.64x64x16.F32.BF16 R152, gdesc[UR24], R152, gsb0 ;  /* 0x00e00000189879f0 */ /* 0x000fe40008001898 */
[----:B------:R-:W-:-:S02]  /*9320*/  R2UR UR6, R207 ;  /* 0x00000000cf0672ca */ /* 0x000fc400000e0000 */
        /* <DEDUP_REMOVED lines=361> */
[----:B------:R-:W-:Y:S02]  /*a9c0*/  MUFU.EX2 R11, R11 ;  /* 0x0000000b000b7308 */ /* 0x000fe40000000800 */
[----:B------:R-:W-:Y:S01]  /*a9d0*/  FMNMX.FTZ R15, R179, R8, !PT ;  /* 0x00000008b30f7209 */ /* 0x000fe20007810000 */
[-C--:B-1----:R-:W-:Y:S01]  /*a9e0*/  FMUL.FTZ R24, R24, R10.reuse ;  /* 0x0000000a18187220 */ /* 0x082fe20000410000 */
[-C--:B------:R-:W-:Y:S01]  /*a9f0*/  FMUL.FTZ R25, R25, R10.reuse ;  /* 0x0000000a19197220 */ /* 0x080fe20000410000 */
[-C--:B------:R-:W-:Y:S01]  /*aa00*/  FMUL.FTZ R28, R28, R10.reuse ;  /* 0x0000000a1c1c7220 */ /* 0x080fe20000410000 */
[----:B------:R-:W-:Y:S01]  /*aa10*/  FMNMX.FTZ R8, R182, R15, !PT ;  /* 0x0000000fb6087209 */ /* 0x000fe20007810000 */
[----:B------:R-:W-:Y:S01]  /*aa20*/  FFMA.FTZ R15, R160, UR5, -R199 ;  /* 0x00000005a00f7c23 */ /* 0x000fe200080108c7 */
[----:B------:R-:W-:Y:S01]  /*aa30*/  MUFU.EX2 R14, R14 ;  /* 0x0000000e000e7308 */ /* 0x000fe20000000800 */
[----:B------:R-:W-:Y:S01]  /*aa40*/  FMUL.FTZ R29, R29, R10 ;  /* 0x0000000a1d1d7220 */ /* 0x000fe20000410000 */
[----:B------:R-:W-:Y:S01]  /*aa50*/  FMNMX.FTZ R8, R183, R8, !PT ;  /* 0x00000008b7087209 */ /* 0x000fe20007810000 */
[-C--:B------:R-:W-:Y:S01]  /*aa60*/  FMUL.FTZ R32, R32, R10.reuse ;  /* 0x0000000a20207220 */ /* 0x080fe20000410000 */
[-C--:B------:R-:W-:Y:S01]  /*aa70*/  FMUL.FTZ R33, R33, R10.reuse ;  /* 0x0000000a21217220 */ /* 0x080fe20000410000 */
[-C--:B------:R-:W-:Y:S01]  /*aa80*/  FMUL.FTZ R36, R36, R10.reuse ;  /* 0x0000000a24247220 */ /* 0x080fe20000410000 */
[-C--:B------:R-:W-:Y:S01]  /*aa90*/  FMUL.FTZ R37, R37, R10.reuse ;  /* 0x0000000a25257220 */ /* 0x080fe20000410000 */
[----:B------:R-:W1:Y:S01]  /*aaa0*/  SHFL.BFLY PT, R153, R8, 0x2, 0x1f ;  /* 0x0c401f0008997f89 */ /* 0x000e6200000e0000 */
        /* <DEDUP_REMOVED lines=23> */
[----:B-1----:R-:W-:Y:S01]  /*ac20*/  FMNMX.FTZ R153, R8, R153, !PT ;  /* 0x0000009908997209 */ /* 0x002fe20007810000 */
        /* <DEDUP_REMOVED lines=28> */
[----:B-1----:R-:W-:Y:S01]  /*adf0*/  FMNMX.FTZ R8, R153, R8, !PT ;  /* 0x0000000899087209 */ /* 0x002fe20007810000 */
[----:B------:R-:W-:-:S02]  /*ae00*/  IMAD.MOV R153, RZ, RZ, -R22 ;  /* 0x000000ffff997224 */ /* 0x000fc400078e0a16 */
[-C--:B------:R-:W-:Y:S01]  /*ae10*/  FMUL.FTZ R125, R125, R10.reuse ;  /* 0x0000000a7d7d7220 */ /* 0x080fe20000410000 */
[-C--:B------:R-:W-:Y:S01]  /*ae20*/  FMUL.FTZ R128, R128, R10.reuse ;  /* 0x0000000a80807220 */ /* 0x080fe20000410000 */
        /* <DEDUP_REMOVED lines=8> */
[--C-:B------:R-:W-:Y:S01]  /*aeb0*/  FFMA.FTZ R199, R155, UR5, -R156.reuse ;  /* 0x000000059bc77c23 */ /* 0x100fe2000801089c */
[----:B------:R1:W3:Y:S01]  /*aec0*/  MUFU.EX2 R197, R152 ;  /* 0x0000009800c57308 */ /* 0x0002e20000000800 */
[--C-:B------:R-:W-:Y:S01]  /*aed0*/  FFMA.FTZ R201, R158, UR5, -R156.reuse ;  /* 0x000000059ec97c23 */ /* 0x100fe2000801089c */
[--C-:B------:R-:W-:Y:S01]  /*aee0*/  FFMA.FTZ R204, R159, UR5, -R156.reuse ;  /* 0x000000059fcc7c23 */ /* 0x100fe2000801089c */
[--C-:B------:R-:W-:Y:S01]  /*aef0*/  FFMA.FTZ R203, R162, UR5, -R156.reuse ;  /* 0x00000005a2cb7c23 */ /* 0x100fe2000801089c */
[--C-:B------:R-:W-:Y:S01]  /*af00*/  FFMA.FTZ R206, R163, UR5, -R156.reuse ;  /* 0x00000005a3ce7c23 */ /* 0x100fe2000801089c */
[----:B------:R-:W-:Y:S01]  /*af10*/  FFMA.FTZ R205, R166, UR5, -R156 ;  /* 0x00000005a6cd7c23 */ /* 0x000fe2000801089c */
[----:B------:R-:W-:-:S02]  /*af20*/  @!P2 IMAD R153, R200, 0x40, R17 ;  /* 0x00000040c899a824 */ /* 0x000fc400078e0211 */
[--C-:B------:R-:W-:Y:S01]  /*af30*/  FFMA.FTZ R208, R167, UR5, -R156.reuse ;  /* 0x00000005a7d07c23 */ /* 0x100fe2000801089c */
[--C-:B------:R-:W-:Y:S01]  /*af40*/  FFMA.FTZ R170, R170, UR5, -R156.reuse ;  /* 0x00000005aaaa7c23 */ /* 0x100fe2000801089c */
[----:B-1----:R-:W-:Y:S02]  /*af50*/  @!P1 VIADD R152, R9, 0x38840 ;  /* 0x0003884009989836 */ /* 0x002fe40000000000 */
[--C-:B------:R-:W-:Y:S01]  /*af60*/  FFMA.FTZ R171, R171, UR5, -R156.reuse ;  /* 0x00000005abab7c23 */ /* 0x100fe2000801089c */
[----:B------:R-:W-:Y:S01]  /*af70*/  @!P2 LEA R153, R153, UR37, 0x2 ;  /* 0x000000259999ac11 */ /* 0x000fe2000f8e10ff */
[--C-:B------:R-:W-:Y:S01]  /*af80*/  FFMA.FTZ R174, R174, UR5, -R156.reuse ;  /* 0x00000005aeae7c23 */ /* 0x100fe2000801089c */
[----:B------:R-:W-:Y:S01]  /*af90*/  FFMA.FTZ R175, R175, UR5, -R156 ;  /* 0x00000005afaf7c23 */ /* 0x000fe2000801089c */
[----:B------:R-:W-:Y:S01]  /*afa0*/  @!P1 PRMT R152, RZ, 0x654, R152 ;  /* 0x00000654ff989816 */ /* 0x000fe20000000098 */
[--C-:B------:R-:W-:Y:S01]  /*afb0*/  FFMA.FTZ R178, R178, UR5, -R156.reuse ;  /* 0x00000005b2b27c23 */ /* 0x100fe2000801089c */
[--C-:B------:R-:W-:Y:S01]  /*afc0*/  FFMA.FTZ R179, R179, UR5, -R156.reuse ;  /* 0x00000005b3b37c23 */ /* 0x100fe2000801089c */
[--C-:B------:R-:W-:Y:S01]  /*afd0*/  FFMA.FTZ R182, R182, UR5, -R156.reuse ;  /* 0x00000005b6b67c23 */ /* 0x100fe2000801089c */
[----:B------:R1:W-:Y:S01]  /*afe0*/  @!P1 SYNCS.ARRIVE.TRANS64.RED.A1T0 RZ, [R152+URZ], RZ ;  /* 0x000000ff98ff99a7 */ /* 0x0003e2000810043f */
[----:B------:R-:W-:Y:S01]  /*aff0*/  FFMA.FTZ R183, R183, UR5, -R156 ;  /* 0x00000005b7b77c23 */ /* 0x000fe2000801089c */
[----:B------:R-:W-:Y:S01]  /*b000*/  @!P2 STS [R153+0x38400], R10 ;  /* 0x0384000a9900a388 */ /* 0x000fe20000000800 */
[----:B------:R-:W-:Y:S01]  /*b010*/  MUFU.EX2 R202, R202 ;  /* 0x000000ca00ca7308 */ /* 0x000fe20000000800 */
[----:B--2---:R-:W-:Y:S01]  /*b020*/  F2FP.BF16.F32.PACK_AB R154, R20, R13 ;  /* 0x0000000d149a723e */ /* 0x004fe200000010ff */
[----:B---3--:R-:W-:Y:S01]  /*b030*/  FMUL.FTZ R26, R26, R197 ;  /* 0x000000c51a1a7220 */ /* 0x008fe20000410000 */
[----:B------:R2:W-:Y:S01]  /*b040*/  @!P2 STS [R153+0x38420], R197 ;  /* 0x038420c59900a388 */ /* 0x0005e20000000800 */
[----:B------:R-:W-:Y:S01]  /*b050*/  F2FP.BF16.F32.PACK_AB R156, R196, R15 ;  /* 0x0000000fc49c723e */ /* 0x000fe200000010ff */
[----:B------:R-:W-:Y:S01]  /*b060*/  FMUL.FTZ R27, R27, R197 ;  /* 0x000000c51b1b7220 */ /* 0x000fe20000410000 */
[----:B-1----:R-:W-:Y:S01]  /*b070*/  F2FP.BF16.F32.PACK_AB R152, R14, R11 ;  /* 0x0000000b0e98723e */ /* 0x002fe200000010ff */
[----:B------:R-:W-:Y:S01]  /*b080*/  FMUL.FTZ R30, R30, R197 ;  /* 0x000000c51e1e7220 */ /* 0x000fe20000410000 */
[----:B------:R-:W2:Y:S01]  /*b090*/  MUFU.EX2 R199, R199 ;  /* 0x000000c700c77308 */ /* 0x000ea20000000800 */
[----:B------:R-:W-:Y:S01]  /*b0a0*/  F2FP.BF16.F32.PACK_AB R158, R198, R21 ;  /* 0x00000015c69e723e */ /* 0x000fe200000010ff */
[-C--:B------:R-:W-:Y:S01]  /*b0b0*/  FMUL.FTZ R31, R31, R197.reuse ;  /* 0x000000c51f1f7220 */ /* 0x080fe20000410000 */
        /* <DEDUP_REMOVED lines=83> */
[----:B------:R-:W-:Y:S01]  /*b5f0*/  FMUL.FTZ R149, R149, R10 ;  /* 0x0000000a95957220 */ /* 0x000fe20000410000 */
[-C--:B------:R-:W-:Y:S01]  /*b600*/  FMUL.FTZ R150, R150, R197.reuse ;  /* 0x000000c596967220 */ /* 0x080fe20000410000 */
[----:B------:R-:W-:Y:S01]  /*b610*/  MUFU.EX2 R174, R174 ;  /* 0x000000ae00ae7308 */ /* 0x000fe20000000800 */
[----:B------:R-:W-:Y:S01]  /*b620*/  FMUL.FTZ R151, R151, R197 ;  /* 0x000000c597977220 */ /* 0x000fe20000410000 */
[----:B------:R2:W-:Y:S01]  /*b630*/  STSM.16.M88.4 [R23+0x36400], R152 ;  /* 0x0364009817007844 */ /* 0x0005e20000000200 */
[----:B------:R-:W-:-:S02]  /*b640*/  VIADD R200, R207, 0x80 ;  /* 0x00000080cfc87836 */ /* 0x000fc40000000000 */
[----:B------:R-:W-:Y:S01]  /*b650*/  FFMA.FTZ R5, R10, R5, R11 ;  /* 0x000000050a057223 */ /* 0x000fe2000001000b */
[----:B------:R-:W-:Y:S01]  /*b660*/  FFMA.FTZ R6, R197, R6, R202 ;  /* 0x00000006c5067223 */ /* 0x000fe200000100ca */
[----:B------:R2:W-:Y:S01]  /*b670*/  STSM.16.M88.4 [R186], R156 ;  /* 0x0000009cba007844 */ /* 0x0005e20000000200 */
[----:B------:R-:W-:Y:S01]  /*b680*/  ISETP.GT.AND P2, PT, R12, RZ, PT ;  /* 0x000000ff0c00720c */ /* 0x000fe20003f44270 */
[----:B------:R-:W3:Y:S01]  /*b690*/  MUFU.EX2 R175, R175 ;  /* 0x000000af00af7308 */ /* 0x000ee20000000800 */
[----:B-1----:R-:W-:Y:S01]  /*b6a0*/  F2FP.BF16.F32.PACK_AB R161, R171, R170 ;  /* 0x000000aaaba1723e */ /* 0x002fe200000010ff */
[----:B------:R-:W-:Y:S01]  /*b6b0*/  FADD.FTZ R14, R14, R5 ;  /* 0x000000050e0e7221 */ /* 0x000fe20000010000 */
[----:B------:R-:W-:Y:S01]  /*b6c0*/  FADD.FTZ R6, R199, R6 ;  /* 0x00000006c7067221 */ /* 0x000fe20000010000 */
[----:B------:R-:W-:Y:S01]  /*b6d0*/  @!P1 VIADD R9, R9, 0x38860 ;  /* 0x0003886009099836 */ /* 0x000fe20000000000 */
[----:B------:R-:W-:Y:S01]  /*b6e0*/  MOV R197, R8 ;  /* 0x0000000800c57202 */ /* 0x000fe20000000f00 */
[----:B------:R-:W-:Y:S01]  /*b6f0*/  FADD.FTZ R13, R13, R14 ;  /* 0x0000000e0d0d7221 */ /* 0x000fe20000010000 */
[----:B------:R-:W-:Y:S01]  /*b700*/  FADD.FTZ R201, R201, R6 ;  /* 0x00000006c9c97221 */ /* 0x000fe20000010000 */
[----:B------:R-:W-:Y:S01]  /*b710*/  MUFU.EX2 R176, R176 ;  /* 0x000000b000b07308 */ /* 0x000fe20000000800 */
[----:B------:R-:W-:Y:S01]  /*b720*/  @!P1 PRMT R9, RZ, 0x654, R9 ;  /* 0x00000654ff099816 */ /* 0x000fe20000000009 */
[----:B------:R-:W-:Y:S01]  /*b730*/  FADD.FTZ R20, R20, R13 ;  /* 0x0000000d14147221 */ /* 0x000fe20000010000 */
[----:B------:R-:W-:Y:S01]  /*b740*/  FADD.FTZ R204, R204, R201 ;  /* 0x000000c9cccc7221 */ /* 0x000fe20000010000 */
[----:B------:R-:W-:-:S02]  /*b750*/  IMAD.MOV.U32 R10, RZ, RZ, R7 ;  /* 0x000000ffff0a7224 */ /* 0x000fc400078e0007 */
[----:B------:R-:W-:Y:S01]  /*b760*/  FADD.FTZ R15, R15, R20 ;  /* 0x000000140f0f7221 */ /* 0x000fe20000010000 */
[----:B------:R-:W-:Y:S01]  /*b770*/  FADD.FTZ R203, R203, R204 ;  /* 0x000000cccbcb7221 */ /* 0x000fe20000010000 */
[----:B------:R-:W1:Y:S01]  /*b780*/  MUFU.EX2 R177, R177 ;  /* 0x000000b100b17308 */ /* 0x000e620000000800 */
[----:B---3--:R-:W-:Y:S01]  /*b790*/  F2FP.BF16.F32.PACK_AB R163, R175, R174 ;  /* 0x000000aeafa3723e */ /* 0x008fe200000010ff */
        /* <DEDUP_REMOVED lines=9> */
[----:B------:R-:W3:Y:S01]  /*b830*/  MUFU.EX2 R181, R181 ;  /* 0x000000b500b57308 */ /* 0x000ee20000000800 */
[----:B-1----:R-:W-:Y:S01]  /*b840*/  F2FP.BF16.F32.PACK_AB R164, R177, R176 ;  /* 0x000000b0b1a4723e */ /* 0x002fe200000010ff */
        /* <DEDUP_REMOVED lines=9> */
[----:B------:R-:W1:Y:S01]  /*b8e0*/  MUFU.EX2 R179, R179 ;  /* 0x000000b300b37308 */ /* 0x000e620000000800 */
[----:B---3--:R-:W-:Y:S02]  /*b8f0*/  F2FP.BF16.F32.PACK_AB R166, R181, R180 ;  /* 0x000000b4b5a6723e */ /* 0x008fe400000010ff */
[----:B------:R-:W-:-:S04]  /*b900*/  FADD.FTZ R177, R177, R176 ;  /* 0x000000b0b1b17221 */ /* 0x000fc80000010000 */
[----:B------:R-:W-:Y:S01]  /*b910*/  FADD.FTZ R180, R180, R177 ;  /* 0x000000b1b4b47221 */ /* 0x000fe20000010000 */
[----:B------:R-:W3:Y:S03]  /*b920*/  MUFU.EX2 R182, R182 ;  /* 0x000000b600b67308 */ /* 0x000ee60000000800 */
[----:B------:R-:W-:-:S05]  /*b930*/  FADD.FTZ R5, R181, R180 ;  /* 0x000000b4b5057221 */ /* 0x000fca0000010000 */
[----:B------:R-:W4:Y:S01]  /*b940*/  MUFU.EX2 R183, R183 ;  /* 0x000000b700b77308 */ /* 0x000f220000000800 */
[----:B-1----:R-:W-:Y:S01]  /*b950*/  F2FP.BF16.F32.PACK_AB R165, R179, R178 ;  /* 0x000000b2b3a5723e */ /* 0x002fe200000010ff */
[----:B------:R-:W-:-:S04]  /*b960*/  FADD.FTZ R178, R178, R175 ;  /* 0x000000afb2b27221 */ /* 0x000fc80000010000 */
[----:B------:R-:W-:-:S04]  /*b970*/  FADD.FTZ R179, R179, R178 ;  /* 0x000000b2b3b37221 */ /* 0x000fc80000010000 */
[----:B---3--:R-:W-:Y:S01]  /*b980*/  FADD.FTZ R6, R182, R179 ;  /* 0x000000b3b6067221 */ /* 0x008fe20000010000 */
[----:B----4-:R-:W-:-:S03]  /*b990*/  F2FP.BF16.F32.PACK_AB R167, R183, R182 ;  /* 0x000000b6b7a7723e */ /* 0x010fc600000010ff */
[----:B------:R-:W-:Y:S02]  /*b9a0*/  FADD.FTZ R6, R183, R6 ;  /* 0x00000006b7067221 */ /* 0x000fe40000010000 */
[----:B------:R2:W-:Y:S01]  /*b9b0*/  STSM.16.M88.4 [R185], R164 ;  /* 0x000000a4b9007844 */ /* 0x0005e20000000200 */
[----:B------:R-:W-:-:S06]  /*b9c0*/  WARPGROUP.ARRIVE ;  /* 0x00000000000079c5 */ /* 0x000fcc0000000000 */
[----:B------:R-:W-:Y:S01]  /*b9d0*/  HGMMA.64x256x16.F32.BF16 R24, R152, gdesc[UR4].tnspB, R24, gsb0 ;  /* 0x43e0000498187df0 */ /* 0x000fe20008001818 */
[----:B------:R-:W-:Y:S01]  /*b9e0*/  R2UR UR6, R200 ;  /* 0x00000000c80672ca */ /* 0x000fe200000e0000 */
[----:B------:R-:W-:Y:S01]  /*b9f0*/  UMOV UR7, 0x40000040 ;  /* 0x4000004000077882 */ /* 0x000fe20000000000 */
[C---:B------:R-:W-:Y:S01]  /*ba00*/  VIADD R200, R207.reuse, 0x100 ;  /* 0x00000100cfc87836 */ /* 0x040fe20000000000 */
[----:B------:R-:W-:Y:S01]  /*ba10*/  IADD3 R207, R207, 0x180, RZ ;  /* 0x00000180cfcf7810 */ /* 0x000fe20007ffe0ff */
[----:B------:R-:W-:Y:S02]  /*ba20*/  WARPGROUP.DEPBAR.LE gsb0, 0x0 ;  /* 0x00008000000079c5 */ /* 0x000fe40000010000 */
[----:B------:R-:W-:-:S15]  /*ba30*/  WARPGROUP.ARRIVE ;  /* 0x00000000000079c5 */ /* 0x000fde0000000000 */
[----:B------:R-:W-:-:S06]  /*ba40*/  NOP ;  /* 0x0000000000007918 */ /* 0x000fcc0000000000 */
[----:B------:R-:W-:Y:S01]  /*ba50*/  HGMMA.64x256x16.F32.BF16 R24, R156, gdesc[UR4].tnspB, R24, gsb0 ;  /* 0x43e000049c187df0 */ /* 0x000fe20008001818 */
[----:B------:R-:W-:Y:S01]  /*ba60*/  R2UR UR6, R200 ;  /* 0x00000000c80672ca */ /* 0x000fe200000e0000 */
[----:B------:R-:W-:Y:S01]  /*ba70*/  UMOV UR7, 0x40000040 ;  /* 0x4000004000077882 */ /* 0x000fe20000000000 */
[----:B------:R-:W-:Y:S01]  /*ba80*/  IMAD.MOV.U32 R200, RZ, RZ, R2 ;  /* 0x000000ffffc87224 */ /* 0x000fe200078e0002 */
[----:B------:R-:W-:Y:S02]  /*ba90*/  WARPGROUP.DEPBAR.LE gsb0, 0x0 ;  /* 0x00008000000079c5 */ /* 0x000fe40000010000 */
[----:B------:R-:W-:-:S15]  /*baa0*/  WARPGROUP.ARRIVE ;  /* 0x00000000000079c5 */ /* 0x000fde0000000000 */
[----:B------:R-:W-:-:S07]  /*bab0*/  NOP ;  /* 0x0000000000007918 */ /* 0x000fce0000000000 */
        /* <DEDUP_REMOVED lines=20> */
.L_x_5960:
[----:B------:R-:W1:Y:S01]  /*bc00*/  SHFL.BFLY PT, R0, R5, 0x2, 0x1f ;  /* 0x0c401f0005007f89 */ /* 0x000e6200000e0000 */
[----:B------:R-:W-:Y:S01]  /*bc10*/  VIADD R4, R2, 0x1 ;  /* 0x0000000102047836 */ /* 0x000fe20000000000 */
[----:B------:R-:W-:Y:S01]  /*bc20*/  UIADD3 UR36, UR36, 0x1, URZ ;  /* 0x0000000124247890 */ /* 0x000fe2000fffe03f */
[----:B------:R-:W-:Y:S01]  /*bc30*/  IMAD.U32 R14, RZ, RZ, UR5 ;  /* 0x00000005ff0e7e24 */ /* 0x000fe2000f8e00ff */
[----:B------:R-:W2:Y:S01]  /*bc40*/  SHFL.BFLY PT, R9, R6, 0x2, 0x1f ;  /* 0x0c401f0006097f89 */ /* 0x000ea200000e0000 */
[----:B------:R-:W-:Y:S08]  /*bc50*/  BAR.ARV 0x8, 0xa0 ;  /* 0x0202800000007b1d */ /* 0x000ff00000002000 */
[----:B------:R-:W-:Y:S01]  /*bc60*/  BAR.SYNC.DEFER_BLOCKING 0xf, 0x100 ;  /* 0x03c4000000007b1d */ /* 0x000fe20000010000 */
[----:B------:R-:W-:Y:S01]  /*bc70*/  ISETP.NE.AND P1, PT, R4, 0x2, PT ;  /* 0x000000020400780c */ /* 0x000fe20003f25270 */
[----:B-1----:R-:W-:Y:S01]  /*bc80*/  FADD.FTZ R0, R0, R5 ;  /* 0x0000000500007221 */ /* 0x002fe20000010000 */
[----:B------:R-:W-:-:S02]  /*bc90*/  IMAD.MOV.U32 R5, RZ, RZ, RZ ;  /* 0x000000ffff057224 */ /* 0x000fc400078e00ff */
[----:B--2---:R-:W-:Y:S02]  /*bca0*/  FADD.FTZ R9, R9, R6 ;  /* 0x0000000609097221 */ /* 0x004fe40000010000 */
[----:B------:R-:W1:Y:S01]  /*bcb0*/  SHFL.BFLY PT, R3, R0, 0x1, 0x1f ;  /* 0x0c201f0000037f89 */ /* 0x000e6200000e0000 */
[----:B------:R-:W-:-:S03]  /*bcc0*/  MOV R6, RZ ;  /* 0x000000ff00067202 */ /* 0x000fc60000000f00 */
[----:B------:R-:W2:Y:S01]  /*bcd0*/  SHFL.BFLY PT, R10, R9, 0x1, 0x1f ;  /* 0x0c201f00090a7f89 */ /* 0x000ea200000e0000 */
[----:B-1----:R-:W-:Y:S01]  /*bce0*/  FADD.FTZ R12, R0, R3 ;  /* 0x00000003000c7221 */ /* 0x002fe20000010000 */
[----:B------:R-:W-:Y:S02]  /*bcf0*/  IMAD.MOV R3, RZ, RZ, -R22 ;  /* 0x000000ffff037224 */ /* 0x000fe400078e0a16 */
[----:B------:R-:W-:Y:S02]  /*bd00*/  IMAD.MOV.U32 R0, RZ, RZ, -0x800000 ;  /* 0xff800000ff007424 */ /* 0x000fe400078e00ff */
[----:B--2---:R-:W-:Y:S01]  /*bd10*/  FADD.FTZ R10, R9, R10 ;  /* 0x0000000a090a7221 */ /* 0x004fe20000010000 */
[----:B------:R-:W-:Y:S02]  /*bd20*/  FSETP.NE.FTZ.AND P2, PT, R12, RZ, PT ;  /* 0x000000ff0c00720b */ /* 0x000fe40003f55000 */
[----:B------:R-:W-:Y:S02]  /*bd30*/  ISETP.NE.AND P0, PT, R18, R3, PT ;  /* 0x000000031200720c */ /* 0x000fe40003f05270 */
[----:B------:R-:W-:-:S02]  /*bd40*/  FSETP.NE.FTZ.AND P3, PT, R10, RZ, PT ;  /* 0x000000ff0a00720b */ /* 0x000fc40003f75000 */
[----:B------:R-:W-:-:S04]  /*bd50*/  SEL R3, RZ, 0x1, P1 ;  /* 0x00000001ff037807 */ /* 0x000fc80000800000 */
[----:B------:R-:W-:Y:S02]  /*bd60*/  LOP3.LUT R16, R16, R3, RZ, 0x3c, !PT ;  /* 0x0000000310107212 */ /* 0x000fe400078e3cff */
[----:B------:R-:W-:Y:S01]  /*bd70*/  MOV R3, 0xff800000 ;  /* 0xff80000000037802 */ /* 0x000fe20000000f00 */
[----:B------:R-:W1:Y:S02]  /*bd80*/  @P2 MUFU.RCP R5, R12 ;  /* 0x0000000c00052308 */ /* 0x000e640000001000 */
[----:B------:R-:W-:Y:S02]  /*bd90*/  @!P0 IMAD R2, R2, 0x40, R17 ;  /* 0x0000004002028824 */ /* 0x000fe400078e0211 */
[----:B------:R-:W-:-:S03]  /*bda0*/  @P3 FMUL.FTZ R14, R14, 0.69314718246459960938 ;  /* 0x3f3172180e0e3820 */ /* 0x000fc60000410000 */
[----:B------:R-:W-:Y:S01]  /*bdb0*/  @!P0 LEA R11, R2, UR37, 0x2 ;  /* 0x00000025020b8c11 */ /* 0x000fe2000f8e10ff */
[----:B------:R-:W2:Y:S01]  /*bdc0*/  @P3 MUFU.RCP R6, R10 ;  /* 0x0000000a00063308 */ /* 0x000ea20000001000 */
[----:B------:R-:W-:-:S04]  /*bdd0*/  IMAD.U32 R2, RZ, RZ, UR5 ;  /* 0x00000005ff027e24 */ /* 0x000fc8000f8e00ff */
[----:B------:R-:W-:-:S03]  /*bde0*/  @P2 FMUL.FTZ R2, R2, 0.69314718246459960938 ;  /* 0x3f31721802022820 */ /* 0x000fc60000410000 */
[----:B------:R-:W3:Y:S01]  /*bdf0*/  @P2 MUFU.LG2 R9, R12 ;  /* 0x0000000c00092308 */ /* 0x000ee20000000c00 */
[----:B-1----:R-:W-:Y:S01]  /*be00*/  @!P0 STS [R11+0x38400], R5 ;  /* 0x038400050b008388 */ /* 0x002fe20000000800 */
        /* <DEDUP_REMOVED lines=137> */
.L_x_5936:
        /* <DEDUP_REMOVED lines=40> */
[----:B------:R-:W-:Y:S02]  /*c920*/  IADD3 R173, P3, R6, 0x40, RZ ;  /* 0x0000004006ad7810 */ /* 0x000fe40007f7e0ff */
[----:B------:R-:W-:Y:S02]  /*c930*/  LOP3.LUT R8, R4, R169, RZ, 0x3c, !PT ;  /* 0x000000a904087212 */ /* 0x000fe400078e3cff */
[----:B------:R-:W-:Y:S01]  /*c940*/  LOP3.LUT R4, R179, 0x380, RZ, 0xc0, !PT ;  /* 0x00000380b3047812 */ /* 0x000fe200078ec0ff */
[----:B------:R-:W-:Y:S01]  /*c950*/  IMAD.X R11, RZ, RZ, R7, P3 ;  /* 0x000000ffff0b7224 */ /* 0x000fe200018e0607 */
[----:B------:R-:W-:Y:S02]  /*c960*/  IADD3.X R13, RZ, R7, RZ, P4, !PT ;  /* 0x00000007ff0d7210 */ /* 0x000fe400027fe4ff */
        /* <DEDUP_REMOVED lines=10> */
[----:B------:R-:W-:Y:S01]  /*ca10*/  LOP3.LUT R20, R4, R179, RZ, 0x3c, !PT ;  /* 0x000000b304147212 */ /* 0x000fe200078e3cff */
[----:B------:R-:W-:Y:S01]  /*ca20*/  IMAD.X R25, RZ, RZ, R7, P1 ;  /* 0x000000ffff197224 */ /* 0x000fe200008e0607 */
[----:B------:R-:W-:-:S02]  /*ca30*/  SHF.R.U64 R103, R103, 0x3, RZ ;  /* 0x0000000367677819 */ /* 0x000fc400000012ff */
[----:B------:R-:W-:Y:S02]  /*ca40*/  LOP3.LUT R4, R197, 0x380, RZ, 0xc0, !PT ;  /* 0x00000380c5047812 */ /* 0x000fe400078ec0ff */
[C---:B------:R-:W-:Y:S02]  /*ca50*/  IADD3 R106, P2, R6.reuse, 0x6020, RZ ;  /* 0x00006020066a7810 */ /* 0x040fe40007f5e0ff */
        /* <DEDUP_REMOVED lines=11> */
[--C-:B------:R-:W-:Y:S01]  /*cb10*/  IMAD.X R111, RZ, RZ, R7.reuse, P3 ;  /* 0x000000ffff6f7224 */ /* 0x100fe200018e0607 */
[----:B------:R-:W-:Y:S01]  /*cb20*/  SHF.R.U64 R4, R4, 0x3, RZ ;  /* 0x0000000304047819 */ /* 0x000fe200000012ff */
[----:B------:R-:W-:Y:S01]  /*cb30*/  IMAD.X R115, RZ, RZ, R7, P4 ;  /* 0x000000ffff737224 */ /* 0x000fe200020e0607 */
[----:B------:R-:W-:Y:S02]  /*cb40*/  LOP3.LUT R12, R175, 0x380, RZ, 0xc0, !PT ;  /* 0x00000380af0c7812 */ /* 0x000fe400078ec0ff */
[----:B------:R-:W-:Y:S02]  /*cb50*/  LOP3.LUT R14, R177, 0x380, RZ, 0xc0, !PT ;  /* 0x00000380b10e7812 */ /* 0x000fe400078ec0ff */
[----:B------:R-:W-:-:S02]  /*cb60*/  LOP3.LUT R27, R106, 0x380, RZ, 0xc0, !PT ;  /* 0x000003806a1b7812 */ /* 0x000fc400078ec0ff */
[----:B------:R-:W-:Y:S02]  /*cb70*/  IADD3.X R107, RZ, R7, RZ, P2, !PT ;  /* 0x00000007ff6b7210 */ /* 0x000fe400017fe4ff */
[----:B------:R-:W-:Y:S02]  /*cb80*/  SHF.R.U64 R10, R10, 0x3, RZ ;  /* 0x000000030a0a7819 */ /* 0x000fe400000012ff */
[----:B------:R-:W-:Y:S02]  /*cb90*/  LOP3.LUT R24, R181, 0x380, RZ, 0xc0, !PT ;  /* 0x00000380b5187812 */ /* 0x000fe400078ec0ff */
[----:B------:R-:W-:Y:S02]  /*cba0*/  LOP3.LUT R90, R4, R197, RZ, 0x3c, !PT ;  /* 0x000000c5045a7212 */ /* 0x000fe400078e3cff */
[----:B------:R-:W-:Y:S02]  /*cbb0*/  MOV R168, R6 ;  /* 0x0000000600a87202 */ /* 0x000fe40000000f00 */
[----:B------:R-:W-:-:S02]  /*cbc0*/  SHF.R.U64 R12, R12, 0x3, RZ ;  /* 0x000000030c0c7819 */ /* 0x000fc400000012ff */
[----:B------:R-:W-:Y:S02]  /*cbd0*/  LOP3.LUT R28, R183, 0x380, RZ, 0xc0, !PT ;  /* 0x00000380b71c7812 */ /* 0x000fe400078ec0ff */
[----:B------:R-:W-:Y:S02]  /*cbe0*/  F2FP.BF16.F32.PACK_AB R4, R166, R171 ;  /* 0x000000aba604723e */ /* 0x000fe400000010ff */
[----:B------:R-:W-:Y:S02]  /*cbf0*/  F2FP.BF16.F32.PACK_AB R6, R158, R170 ;  /* 0x000000aa9e06723e */ /* 0x000fe400000010ff */
[----:B------:R-:W-:Y:S02]  /*cc00*/  F2FP.BF16.F32.PACK_AB R7, R31, R30 ;  /* 0x0000001e1f07723e */ /* 0x000fe400000010ff */
[----:B------:R-:W-:Y:S02]  /*cc10*/  SHF.R.U64 R14, R14, 0x3, RZ ;  /* 0x000000030e0e7819 */ /* 0x000fe400000012ff */
[----:B------:R-:W-:Y:S01]  /*cc20*/  LOP3.LUT R86, R187, 0x380, RZ, 0xc0, !PT ;  /* 0x00000380bb567812 */ /* 0x000fe200078ec0ff */
[----:B------:R1:W-:Y:S01]  /*cc30*/  STSM.16.M88.4 [R168], R4 ;  /* 0x00000004a8007844 */ /* 0x0003e20000000200 */
[----:B------:R-:W-:-:S02]  /*cc40*/  LOP3.LUT R98, R201, 0x380, RZ, 0xc0, !PT ;  /* 0x00000380c9627812 */ /* 0x000fc400078ec0ff */
[----:B------:R-:W-:Y:S02]  /*cc50*/  SHF.R.U64 R27, R27, 0x3, RZ ;  /* 0x000000031b1b7819 */ /* 0x000fe400000012ff */
[----:B------:R-:W-:Y:S02]  /*cc60*/  LOP3.LUT R10, R10, R173, RZ, 0x3c, !PT ;  /* 0x000000ad0a0a7212 */ /* 0x000fe400078e3cff */
[----:B------:R-:W-:Y:S02]  /*cc70*/  SHF.R.U64 R24, R24, 0x3, RZ ;  /* 0x0000000318187819 */ /* 0x000fe400000012ff */
[----:B------:R-:W-:Y:S02]  /*cc80*/  LOP3.LUT R94, R199, 0x380, RZ, 0xc0, !PT ;  /* 0x00000380c75e7812 */ /* 0x000fe400078ec0ff */
[----:B------:R-:W-:Y:S02]  /*cc90*/  LOP3.LUT R114, R207, 0x380, RZ, 0xc0, !PT ;  /* 0x00000380cf727812 */ /* 0x000fe400078ec0ff */
[----:B------:R-:W-:-:S02]  /*cca0*/  LOP3.LUT R12, R12, R175, RZ, 0x3c, !PT ;  /* 0x000000af0c0c7212 */ /* 0x000fc400078e3cff */
[----:B------:R-:W-:Y:S02]  /*ccb0*/  SHF.R.U64 R28, R28, 0x3, RZ ;  /* 0x000000031c1c7819 */ /* 0x000fe400000012ff */
[----:B------:R-:W-:Y:S02]  /*ccc0*/  LOP3.LUT R14, R14, R177, RZ, 0x3c, !PT ;  /* 0x000000b10e0e7212 */ /* 0x000fe400078e3cff */
[----:B------:R-:W-:Y:S02]  /*ccd0*/  SHF.R.U64 R86, R86, 0x3, RZ ;  /* 0x0000000356567819 */ /* 0x000fe400000012ff */
[----:B------:R-:W-:Y:S02]  /*cce0*/  LOP3.LUT R102, R203, 0x380, RZ, 0xc0, !PT ;  /* 0x00000380cb667812 */ /* 0x000fe400078ec0ff */
[----:B------:R-:W-:Y:S02]  /*ccf0*/  SHF.R.U64 R98, R98, 0x3, RZ ;  /* 0x0000000362627819 */ /* 0x000fe400000012ff */
[----:B------:R-:W-:-:S02]  /*cd00*/  LOP3.LUT R106, R27, R106, RZ, 0x3c, !PT ;  /* 0x0000006a1b6a7212 */ /* 0x000fc400078e3cff */
[----:B------:R-:W-:Y:S02]  /*cd10*/  MOV R27, R8 ;  /* 0x00000008001b7202 */ /* 0x000fe40000000f00 */
[----:B-1----:R-:W-:Y:S02]  /*cd20*/  F2FP.BF16.F32.PACK_AB R4, R33, R160 ;  /* 0x000000a02104723e */ /* 0x002fe400000010ff */
[----:B------:R-:W-:Y:S02]  /*cd30*/  F2FP.BF16.F32.PACK_AB R5, R35, R34 ;  /* 0x000000222305723e */ /* 0x000fe400000010ff */
[----:B------:R-:W-:Y:S02]  /*cd40*/  F2FP.BF16.F32.PACK_AB R6, R37, R156 ;  /* 0x0000009c2506723e */ /* 0x000fe400000010ff */
[----:B------:R-:W-:Y:S02]  /*cd50*/  F2FP.BF16.F32.PACK_AB R7, R39, R38 ;  /* 0x000000262707723e */ /* 0x000fe400000010ff */
[----:B------:R-:W-:-:S02]  /*cd60*/  LOP3.LUT R24, R24, R181, RZ, 0x3c, !PT ;  /* 0x000000b518187212 */ /* 0x000fc400078e3cff */
[----:B------:R-:W-:Y:S01]  /*cd70*/  SHF.R.U64 R94, R94, 0x3, RZ ;  /* 0x000000035e5e7819 */ /* 0x000fe200000012ff */
[----:B------:R1:W-:Y:S01]  /*cd80*/  STSM.16.M88.4 [R27], R4 ;  /* 0x000000041b007844 */ /* 0x0003e20000000200 */
[----:B------:R-:W-:Y:S02]  /*cd90*/  LOP3.LUT R110, R205, 0x380, RZ, 0xc0, !PT ;  /* 0x00000380cd6e7812 */ /* 0x000fe400078ec0ff */
[----:B------:R-:W-:Y:S02]  /*cda0*/  SHF.R.U64 R114, R114, 0x3, RZ ;  /* 0x0000000372727819 */ /* 0x000fe400000012ff */
[----:B------:R-:W-:Y:S02]  /*cdb0*/  MOV R11, R10 ;  /* 0x0000000a000b7202 */ /* 0x000fe40000000f00 */
[----:B------:R-:W-:Y:S02]  /*cdc0*/  LOP3.LUT R28, R28, R183, RZ, 0x3c, !PT ;  /* 0x000000b71c1c7212 */ /* 0x000fe400078e3cff */
[----:B------:R-:W-:Y:S01]  /*cdd0*/  MOV R12, R12 ;  /* 0x0000000c000c7202 */ /* 0x000fe20000000f00 */
[----:B------:R1:W-:Y:S01]  /*cde0*/  STSM.16.M88.4 [R11], R40 ;  /* 0x000000280b007844 */ /* 0x0003e20000000200 */
[----:B------:R-:W-:-:S02]  /*cdf0*/  LOP3.LUT R86, R86, R187, RZ, 0x3c, !PT ;  /* 0x000000bb56567212 */ /* 0x000fc400078e3cff */
[----:B------:R-:W-:Y:S01]  /*ce00*/  SHF.R.U64 R102, R102, 0x3, RZ ;  /* 0x0000000366667819 */ /* 0x000fe200000012ff */
[----:B------:R1:W-:Y:S01]  /*ce10*/  STSM.16.M88.4 [R12], R48 ;  /* 0x000000300c007844 */ /* 0x0003e20000000200 */
[----:B------:R-:W-:Y:S02]  /*ce20*/  LOP3.LUT R98, R98, R201, RZ, 0x3c, !PT ;  /* 0x000000c962627212 */ /* 0x000fe400078e3cff */
[----:B------:R-:W-:Y:S02]  /*ce30*/  MOV R14, R14 ;  /* 0x0000000e000e7202 */ /* 0x000fe40000000f00 */
[----:B------:R-:W-:Y:S02]  /*ce40*/  MOV R20, R20 ;  /* 0x0000001400147202 */ /* 0x000fe40000000f00 */
[----:B------:R-:W-:Y:S01]  /*ce50*/  F2FP.BF16.F32.PACK_AB R66, R69, R68 ;  /* 0x000000444542723e */ /* 0x000fe200000010ff */
[----:B------:R1:W-:Y:S01]  /*ce60*/  STSM.16.M88.4 [R14], R56 ;  /* 0x000000380e007844 */ /* 0x0003e20000000200 */
[----:B------:R-:W-:-:S02]  /*ce70*/  F2FP.BF16.F32.PACK_AB R67, R71, R70 ;  /* 0x000000464743723e */ /* 0x000fc400000010ff */
[----:B------:R-:W-:Y:S02]  /*ce80*/  F2FP.BF16.F32.PACK_AB R73, R75, R74 ;  /* 0x0000004a4b49723e */ /* 0x000fe400000010ff */
[----:B------:R-:W-:Y:S01]  /*ce90*/  F2FP.BF16.F32.PACK_AB R80, R81, R80 ;  /* 0x000000505150723e */ /* 0x000fe200000010ff */
[----:B------:R1:W-:Y:S01]  /*cea0*/  STSM.16.M88.4 [R20], R64 ;  /* 0x0000004014007844 */ /* 0x0003e20000000200 */
[----:B------:R-:W-:Y:S02]  /*ceb0*/  LOP3.LUT R94, R94, R199, RZ, 0x3c, !PT ;  /* 0x000000c75e5e7212 */ /* 0x000fe400078e3cff */
[----:B------:R-:W-:Y:S02]  /*cec0*/  SHF.R.U64 R110, R110, 0x3, RZ ;  /* 0x000000036e6e7819 */ /* 0x000fe400000012ff */
        /* <DEDUP_REMOVED lines=37> */
[----:B------:R-:W-:Y:S02]  /*d120*/  F2FP.BF16.F32.PACK_AB R121, R123, R122 ;  /* 0x0000007a7b79723e */ /* 0x000fe400000010ff */
[----:B------:R-:W-:Y:S01]  /*d130*/  F2FP.BF16.F32.PACK_AB R128, R129, R128 ;  /* 0x000000808180723e */ /* 0x000fe200000010ff */
[----:B------:R1:W-:Y:S01]  /*d140*/  STSM.16.M88.4 [R9], R112 ;  /* 0x0000007009007844 */ /* 0x0003e20000000200 */
[----:B------:R-:W-:Y:S02]  /*d150*/  MOV R102, R102 ;  /* 0x0000006600667202 */ /* 0x000fe40000000f00 */
        /* <DEDUP_REMOVED lines=30> */
[----:B------:R-:W-:Y:S01]  /*d340*/  ULDC.64 UR8, c[0x0][0xc70] ;  /* 0x00031c0000087ab9 */ /* 0x000fe20000000a00 */
[----:B------:R-:W-:Y:S01]  /*d350*/  VIADD R11, R17, UR42 ;  /* 0x0000002a110b7c36 */ /* 0x000fe20008000000 */
[----:B------:R-:W-:Y:S02]  /*d360*/  UIMAD UR5, UR5, UR8, URZ ;  /* 0x00000008050572a4 */ /* 0x000fe4000f8e023f */
[----:B------:R-:W-:Y:S01]  /*d370*/  UIMAD.WIDE.U32 UR6, UR43, UR8, URZ ;  /* 0x000000082b0672a5 */ /* 0x000fe2000f8e003f */
[----:B------:R-:W-:Y:S01]  /*d380*/  ISETP.NE.AND P0, PT, R18, R7, PT ;  /* 0x000000071200720c */ /* 0x000fe20003f05270 */
[----:B------:R-:W-:Y:S01]  /*d390*/  UIMAD UR5, UR43, UR9, UR5 ;  /* 0x000000092b0572a4 */ /* 0x000fe2000f8e0205 */
[----:B------:R-:W-:Y:S01]  /*d3a0*/  SHF.R.S32.HI R7, RZ, 0x1f, R11 ;  /* 0x0000001fff077819 */ /* 0x000fe2000001140b */
[----:B------:R-:W-:-:S02]  /*d3b0*/  USHF.R.S32.HI UR8, URZ, 0x1f, UR44 ;  /* 0x0000001f3f087899 */ /* 0x000fc4000801142c */
[----:B------:R-:W-:Y:S02]  /*d3c0*/  UIADD3 UR5, UR7, UR5, URZ ;  /* 0x0000000507057290 */ /* 0x000fe4000fffe03f */
[----:B------:R-:W-:Y:S01]  /*d3d0*/  MOV R5, UR7 ;  /* 0x0000000700057c02 */ /* 0x000fe20008000f00 */
[----:B------:R-:W-:Y:S01]  /*d3e0*/  IMAD.U32 R4, RZ, RZ, UR6 ;  /* 0x00000006ff047e24 */ /* 0x000fe2000f8e00ff */
[----:B------:R-:W-:Y:S02]  /*d3f0*/  ULDC.64 UR6, c[0x0][0xc40] ;  /* 0x0003100000067ab9 */ /* 0x000fe40000000a00 */
[----:B------:R-:W-:Y:S01]  /*d400*/  IMAD.U32 R5, RZ, RZ, UR5 ;  /* 0x00000005ff057e24 */ /* 0x000fe2000f8e00ff */
        /* <DEDUP_REMOVED lines=13> */
.L_x_5971:
        /* <DEDUP_REMOVED lines=53> */
.L_x_5974:
[----:B------:R-:W-:Y:S05]  /*d830*/  BSYNC B0 ;  /* 0x0000000000007941 */ /* 0x000fea0003800000 */
.L_x_5973:
[----:B------:R-:W-:Y:S05]  /*d840*/  BRA `(.L_x_5972) ;  /* 0x0000000800247947 */ /* 0x000fea0003800000 */
.L_x_5970:
        /* <DEDUP_REMOVED lines=8> */
[----:B------:R-:W-:Y:S01]  /*d8d0*/  ULDC UR6, c[0x0][0xb88] ;  /* 0x0002e20000067ab9 */ /* 0x000fe20000000800 */
        /* <DEDUP_REMOVED lines=19> */
.L_x_5976:
[----:B------:R-:W-:Y:S05]  /*da10*/  BSYNC B0 ;  /* 0x0000000000007941 */ /* 0x000fea0003800000 */
.L_x_5975:
        /* <DEDUP_REMOVED lines=8> */
[----:B------:R-:W-:Y:S01]  /*daa0*/  SEL R0, RZ, 0x1, P0 ;  /* 0x00000001ff007807 */ /* 0x000fe20000000000 */
[----:B------:R-:W-:Y:S01]  /*dab0*/  VIADD R15, R188, 0xc0 ;  /* 0x000000c0bc0f7836 */ /* 0x000fe20000000000 */
[----:B------:R-:W-:Y:S01]  /*dac0*/  SHF.L.U32 R3, R3, 0x1, RZ ;  /* 0x0000000103037819 */ /* 0x000fe200000006ff */
[----:B------:R-:W2:Y:S01]  /*dad0*/  LDC R9, c[0x0][0xeac] ;  /* 0x0003ab00ff097b82 */ /* 0x000ea20000000800 */
[----:B------:R-:W-:Y:S01]  /*dae0*/  ISETP.GE.AND P0, PT, R14, UR7, PT ;  /* 0x000000070e007c0c */ /* 0x000fe2000bf06270 */
[C---:B------:R-:W-:Y:S01]  /*daf0*/  VIADD R4, R188.reuse, 0x180 ;  /* 0x00000180bc047836 */ /* 0x040fe20000000000 */
[----:B------:R-:W-:Y:S01]  /*db00*/  ISETP.GE.AND P2, PT, R15, UR7, PT ;  /* 0x000000070f007c0c */ /* 0x000fe2000bf46270 */
[C---:B------:R-:W-:Y:S01]  /*db10*/  VIADD R5, R188.reuse, 0x1c0 ;  /* 0x000001c0bc057836 */ /* 0x040fe20000000000 */
[C---:B------:R-:W-:Y:S01]  /*db20*/  IADD3 R20, R188.reuse, 0x140, RZ ;  /* 0x00000140bc147810 */ /* 0x040fe20007ffe0ff */
[----:B------:R-:W-:Y:S01]  /*db30*/  VIADD R19, R188, 0x100 ;  /* 0x00000100bc137836 */ /* 0x000fe20000000000 */
[----:B------:R-:W-:Y:S01]  /*db40*/  SHF.R.S32.HI R189, RZ, 0x1f, R188 ;  /* 0x0000001fffbd7819 */ /* 0x000fe200000114bc */
[----:B------:R-:W-:Y:S01]  /*db50*/  UIADD3 UR42, -UR42, UR6, URZ ;  /* 0x000000062a2a7290 */ /* 0x000fe2000fffe13f */
[----:B------:R-:W-:Y:S01]  /*db60*/  LOP3.LUT R0, R3, 0x2, R0, 0xe2, !PT ;  /* 0x0000000203007812 */ /* 0x000fe200078ee200 */
[----:B------:R-:W-:Y:S01]  /*db70*/  ULOP3.LUT UR38, URZ, UR38, URZ, 0x33, !UPT ;  /* 0x000000263f267292 */ /* 0x000fe2000f8e333f */
[----:B------:R-:W-:Y:S01]  /*db80*/  SEL R3, RZ, 0x4, P0 ;  /* 0x00000004ff037807 */ /* 0x000fe20000000000 */
[----:B------:R-:W-:Y:S01]  /*db90*/  BSSY B0, `(.L_x_5977) ;  /* 0x0000035000007945 */ /* 0x000fe20003800000 */
[----:B------:R-:W-:-:S02]  /*dba0*/  SEL R6, RZ, 0x8, P2 ;  /* 0x00000008ff067807 */ /* 0x000fc40001000000 */
[----:B------:R-:W-:Y:S02]  /*dbb0*/  ISETP.GE.AND P2, PT, R20, UR7, PT ;  /* 0x0000000714007c0c */ /* 0x000fe4000bf46270 */
[----:B------:R-:W-:Y:S02]  /*dbc0*/  ISETP.GE.AND P3, PT, R4, UR7, PT ;  /* 0x0000000704007c0c */ /* 0x000fe4000bf66270 */
[----:B------:R-:W-:Y:S01]  /*dbd0*/  ISETP.GE.AND P1, PT, R5, UR7, PT ;  /* 0x0000000705007c0c */ /* 0x000fe2000bf26270 */
[----:B------:R-:W-:Y:S01]  /*dbe0*/  IMAD.WIDE.U32 R4, R8, UR43, R188 ;  /* 0x0000002b08047c25 */ /* 0x000fe2000f8e00bc */
[----:B------:R-:W-:Y:S02]  /*dbf0*/  ISETP.GE.AND P0, PT, R19, UR7, PT ;  /* 0x0000000713007c0c */ /* 0x000fe4000bf06270 */
[----:B------:R-:W-:Y:S01]  /*dc00*/  LOP3.LUT R0, R6, R0, R3, 0xfe, !PT ;  /* 0x0000000006007212 */ /* 0x000fe200078efe03 */
[C---:B------:R-:W-:Y:S01]  /*dc10*/  VIADD R8, R190.reuse, 0x20 ;  /* 0x00000020be087836 */ /* 0x040fe20000000000 */
[----:B------:R-:W-:Y:S01]  /*dc20*/  SEL R6, RZ, 0x20, P2 ;  /* 0x00000020ff067807 */ /* 0x000fe20001000000 */
[----:B------:R-:W-:Y:S01]  /*dc30*/  IMAD.IADD R5, R5, 0x1, R7 ;  /* 0x0000000105057824 */ /* 0x000fe200078e0207 */
[----:B------:R-:W-:Y:S01]  /*dc40*/  ISETP.GE.AND P2, PT, R190, UR42, PT ;  /* 0x0000002abe007c0c */ /* 0x000fe2000bf46270 */
[----:B--2---:R-:W-:Y:S01]  /*dc50*/  VIADD R7, R9, UR38 ;  /* 0x0000002609077c36 */ /* 0x004fe20008000000 */
[----:B------:R-:W-:-:S02]  /*dc60*/  SEL R3, RZ, 0x10, P0 ;  /* 0x00000010ff037807 */ /* 0x000fc40000000000 */
[----:B------:R-:W-:Y:S01]  /*dc70*/  ISETP.GE.AND P0, PT, R8, UR42, PT ;  /* 0x0000002a08007c0c */ /* 0x000fe2000bf06270 */
[----:B-1----:R-:W-:Y:S01]  /*dc80*/  IMAD R8, R10, UR8, RZ ;  /* 0x000000080a087c24 */ /* 0x002fe2000f8e02ff */
[----:B------:R-:W-:Y:S02]  /*dc90*/  LOP3.LUT R3, R6, R0, R3, 0xfe, !PT ;  /* 0x0000000006037212 */ /* 0x000fe400078efe03 */
[----:B------:R-:W-:Y:S01]  /*dca0*/  SEL R0, RZ, 0x40, P3 ;  /* 0x00000040ff007807 */ /* 0x000fe20001800000 */
[----:B------:R-:W-:Y:S01]  /*dcb0*/  IMAD R11, R11, UR44, R8 ;  /* 0x0000002c0b0b7c24 */ /* 0x000fe2000f8e0208 */
[----:B------:R-:W-:Y:S01]  /*dcc0*/  SHF.R.S32.HI R191, RZ, 0x1f, R190 ;  /* 0x0000001fffbf7819 */ /* 0x000fe200000114be */
[----:B------:R-:W-:Y:S01]  /*dcd0*/  IMAD.WIDE.U32 R8, R10, UR44, R4 ;  /* 0x0000002c0a087c25 */ /* 0x000fe2000f8e0004 */
[----:B------:R-:W-:Y:S02]  /*dce0*/  LOP3.LUT R3, R3, R0, RZ, 0xfc, !PT ;  /* 0x0000000003037212 */ /* 0x000fe400078efcff */
[----:B------:R-:W-:Y:S01]  /*dcf0*/  SEL R0, RZ, 0x80, P1 ;  /* 0x00000080ff007807 */ /* 0x000fe20000800000 */
[----:B------:R-:W-:Y:S01]  /*dd00*/  IMAD.WIDE R6, R7, 0x40, R190 ;  /* 0x0000004007067825 */ /* 0x000fe200078e02be */
[----:B------:R-:W-:-:S02]  /*dd10*/  IADD3 R13, R9, R11, RZ ;  /* 0x0000000b090d7210 */ /* 0x000fc40007ffe0ff */
        /* <DEDUP_REMOVED lines=28> */
.L_x_5978:
[----:B------:R-:W-:Y:S05]  /*dee0*/  BSYNC B0 ;  /* 0x0000000000007941 */ /* 0x000fea0003800000 */
.L_x_5977:
[----:B------:R-:W-:Y:S04]  /*def0*/  BSSY B0, `(.L_x_5972) ;  /* 0x000001e000007945 */ /* 0x000fe80003800000 */
[----:B------:R-:W-:Y:S05]  /*df00*/  @P0 BRA `(.L_x_5979) ;  /* 0x0000000000700947 */ /* 0x000fea0003800000 */
[----:B------:R-:W-:Y:S01]  /*df10*/  IADD3 R9, P0, R6, 0x20, RZ ;  /* 0x0000002006097810 */ /* 0x000fe20007f1e0ff */
[----:B------:R-:W-:Y:S01]  /*df20*/  ULDC.64 UR8, c[0x0][0xbd8] ;  /* 0x0002f60000087ab9 */ /* 0x000fe20000000a00 */
[----:B------:R-:W-:Y:S01]  /*df30*/  IMAD.MOV.U32 R4, RZ, RZ, R8 ;  /* 0x000000ffff047224 */ /* 0x000fe200078e0008 */
[----:B------:R-:W-:Y:S01]  /*df40*/  ISETP.GE.AND P1, PT, R14, UR7, PT ;  /* 0x000000070e007c0c */ /* 0x000fe2000bf26270 */
        /* <DEDUP_REMOVED lines=24> */
.L_x_5979:
[----:B------:R-:W-:Y:S05]  /*e0d0*/  BSYNC B0 ;  /* 0x0000000000007941 */ /* 0x000fea0003800000 */
.L_x_5972:
[----:B------:R-:W3:Y:S02]  /*e0e0*/  LDC R0, c[0x0][0xea8] ;  /* 0x0003aa00ff007b82 */ /* 0x000ee40000000800 */
[----:B---3--:R-:W-:-:S13]  /*e0f0*/  ISETP.LE.AND P0, PT, R0, UR4, PT ;  /* 0x0000000400007c0c */ /* 0x008fda000bf03270 */
[----:B------:R-:W-:Y:S05]  /*e100*/  @!P0 BRA `(.L_x_5980) ;  /* 0xffffff2c009c8947 */ /* 0x000fea000383ffff */
[----:B------:R-:W-:Y:S05]  /*e110*/  EXIT ;  /* 0x000000000000794d */ /* 0x000fea0003800000 */
.L_x_5931:
        /* <DEDUP_REMOVED lines=8> */
[----:B------:R-:W-:Y:S01]  /*e1a0*/  MOV R16, RZ ;  /* 0x000000ff00107202 */ /* 0x000fe20000000f00 */
[----:B------:R-:W-:-:S05]  /*e1b0*/  IMAD.MOV.U32 R17, RZ, RZ, 0x1 ;  /* 0x00000001ff117424 */ /* 0x000fca00078e00ff */
[----:B------:R-:W1:Y:S02]  /*e1c0*/  LDC R0, c[0x0][0xea8] ;  /* 0x0003aa00ff007b82 */ /* 0x000e640000000800 */
[----:B-1----:R-:W-:-:S13]  /*e1d0*/  ISETP.LE.AND P0, PT, R0, UR4, PT ;  /* 0x0000000400007c0c */ /* 0x002fda000bf03270 */
[----:B------:R-:W-:Y:S05]  /*e1e0*/  @P0 BRA `(.L_x_5981) ;  /* 0x00000030001c0947 */ /* 0x000fea0003800000 */
[----:B------:R-:W1:Y:S01]  /*e1f0*/  S2R R2, SR_TID.X ;  /* 0x0000000000027919 */ /* 0x000e620000002100 */
[----:B------:R-:W-:Y:S01]  /*e200*/  IMAD.U32 R18, RZ, RZ, UR4 ;  /* 0x00000004ff127e24 */ /* 0x000fe2000f8e00ff */
[----:B------:R-:W-:Y:S01]  /*e210*/  MOV R16, RZ ;  /* 0x000000ff00107202 */ /* 0x000fe20000000f00 */
[----:B------:R-:W-:Y:S01]  /*e220*/  IMAD.MOV.U32 R17, RZ, RZ, 0x1 ;  /* 0x00000001ff117424 */ /* 0x000fe200078e00ff */
[----:B------:R-:W-:Y:S01]  /*e230*/  ULDC UR61, c[0x0][0xc] ;  /* 0x00000300003d7ab9 */ /* 0x000fe20000000800 */
[----:B------:R-:W-:Y:S01]  /*e240*/  ULDC.64 UR46, c[0x0][0x198] ;  /* 0x00006600002e7ab9 */ /* 0x000fe20000000a00 */
[----:B------:R-:W-:Y:S01]  /*e250*/  UMOV UR60, URZ ;  /* 0x0000003f003c7c82 */ /* 0x000fe20008000000 */
[----:B-1----:R-:W-:-:S07]  /*e260*/  LOP3.LUT R19, R2, 0x1f, RZ, 0xc0, !PT ;  /* 0x0000001f02137812 */ /* 0x002fce00078ec0ff */
.L_x_6031:
        /* <DEDUP_REMOVED lines=21> */
.L_x_5982:
[----:B------:R-:W-:Y:S01]  /*e3c0*/  ULDC UR11, c[0x0][0xec4] ;  /* 0x0003b100000b7ab9 */ /* 0x000fe20000000800 */
[----:B------:R-:W-:Y:S01]  /*e3d0*/  UMOV UR9, UR10 ;  /* 0x0000000a00097c82 */ /* 0x000fe20008000000 */
[----:B------:R-:W-:-:S11]  /*e3e0*/  UISETP.NE.AND UP0, UPT, UR11, 0x1, UPT ;  /* 0x000000010b00788c */ /* 0x000fd6000bf05270 */
[----:B------:R-:W-:Y:S02]  /*e3f0*/  @UP0 ULDC.64 UR12, c[0x0][0xec8] ;  /* 0x0003b200000c0ab9 */ /* 0x000fe40000000a00 */
[----:B------:R-:W-:-:S04]  /*e400*/  UIMAD.WIDE.U32 UR6, UR10, UR12, URZ ;  /* 0x0000000c0a0672a5 */ /* 0x000fc8000f8e003f */
[----:B------:R-:W-:-:S04]  /*e410*/  @UP0 USHF.R.U32.HI UR9, URZ, UR13, UR7 ;  /* 0x0000000d3f090299 */ /* 0x000fc80008011607 */
[----:B------:R-:W-:-:S12]  /*e420*/  UIMAD UR6, UR9, UR11, URZ ;  /* 0x0000000b090672a4 */ /* 0x000fd8000f8e023f */
.L_x_5983:
        /* <DEDUP_REMOVED lines=53> */
.L_x_5985:
        /* <DEDUP_REMOVED lines=23> */
.L_x_5987:
        /* <DEDUP_REMOVED lines=13> */
[----:B------:R-:W-:Y:S02]  /*e9c0*/  IMAD.U32 R7, RZ, RZ, UR9 ;  /* 0x00000009ff077e24 */ /* 0x000fe4000f8e00ff */
[----:B------:R-:W-:-:S02]  /*e9d0*/  IMAD.U32 R10, RZ, RZ, UR4 ;  /* 0x00000004ff0a7e24 */ /* 0x000fc4000f8e00ff */
[----:B------:R-:W-:Y:S02]  /*e9e0*/  IMAD.MOV.U32 R8, RZ, RZ, 0x70 ;  /* 0x00000070ff087424 */ /* 0x000fe400078e00ff */
[----:B------:R-:W-:Y:S02]  /*e9f0*/  IMAD.MOV.U32 R12, RZ, RZ, 0x1 ;  /* 0x00000001ff0c7424 */ /* 0x000fe400078e00ff */
[----:B-1----:R-:W-:-:S07]  /*ea00*/  IMAD.MOV.U32 R13, RZ, RZ, RZ ;  /* 0x000000ffff0d7224 */ /* 0x002fce00078e00ff */
[----:B------:R-:W-:-:S07]  /*ea10*/  LEPC R20, `(.L_x_5989) ;  /* 0x000000001014794e */ /* 0x000fce0000000000 */
[----:B--2---:R-:W-:Y:S05]  /*ea20*/  CALL.ABS.NOINC R2 ;  /* 0x0000000002007343 */ /* 0x004fea0003c00000 */
.L_x_5989:
[----:B------:R-:W-:Y:S01]  /*ea30*/  MOV R2, 0x0 ;  /* 0x0000000000027802 */ /* 0x000fe20000000f00 */
[----:B------:R-:W-:Y:S01]  /*ea40*/  ULDC.64 UR6, c[0x4][0x108] ;  /* 0x0100420000067ab9 */ /* 0x000fe20000000a00 */
[----:B------:R-:W-:Y:S01]  /*ea50*/  ULDC.64 UR8, c[0x4][0x110] ;  /* 0x0100440000087ab9 */ /* 0x000fe20000000a00 */
[----:B------:R-:W-:Y:S01]  /*ea60*/  ULDC.64 UR4, c[0x4][0x48] ;  /* 0x0100120000047ab9 */ /* 0x000fe20000000a00 */
[----:B------:R-:W-:Y:S01]  /*ea70*/  MOV R4, UR6 ;  /* 0x0000000600047c02 */ /* 0x000fe20008000f00 */
[----:B------:R-:W-:Y:S01]  /*ea80*/  IMAD.U32 R5, RZ, RZ, UR7 ;  /* 0x00000007ff057e24 */ /* 0x000fe2000f8e00ff */
        /* <DEDUP_REMOVED lines=10> */
.L_x_5988:
        /* <DEDUP_REMOVED lines=13> */
[----:B------:R-:W-:Y:S01]  /*ec00*/  MOV R10, UR39 ;  /* 0x00000027000a7c02 */ /* 0x000fe20008000f00 */
[----:B------:R-:W-:Y:S01]  /*ec10*/  UMOV UR6, 0xffffffff ;  /* 0xffffffff00067882 */ /* 0x000fe20000000000 */
        /* <DEDUP_REMOVED lines=14> */
.L_x_6044:
[----:B------:R-:W-:Y:S01]  /*ed00*/  UMOV UR4, 0xffffffff ;  /* 0xffffffff00047882 */ /* 0x000fe20000000000 */
[----:B------:R-:W-:Y:S02]  /*ed10*/  SHF.R.S32.HI R7, RZ, 0x1f, R6 ;  /* 0x0000001fff077819 */ /* 0x000fe40000011406 */
[----:B------:R-:W-:Y:S05]  /*ed20*/  BRA.DIV UR4, `(.L_x_5991) ;  /* 0x0000002a04f87947 */ /* 0x000fea000b800000 */
[----:B------:R-:W-:-:S13]  /*ed30*/  ELECT P6, URZ, PT ;  /* 0x00000000003f782f */ /* 0x000fda00038c0000 */
.L_x_6047:
        /* <DEDUP_REMOVED lines=19> */
[----:B------:R-:W-:-:S04]  /*ee70*/  IMAD.MOV R5, RZ, RZ, -R12 ;  /* 0x000000ffff057224 */ /* 0x000fc800078e0a0c */
[----:B------:R-:W-:-:S07]  /*ee80*/  IMAD R10, R11, R5, R10 ;  /* 0x000000050b0a7224 */ /* 0x000fce00078e020a */
.L_x_5993:
[----:B------:R-:W2:Y:S01]  /*ee90*/  S2R R5, SR_TID.X ;  /* 0x0000000000057919 */ /* 0x000ea20000002100 */
[----:B-1----:R-:W-:Y:S02]  /*eea0*/  LEA R8, R16, UR38, 0x3 ;  /* 0x0000002610087c11 */ /* 0x002fe4000f8e18ff */
[----:B--2---:R-:W-:Y:S02]  /*eeb0*/  LOP3.LUT R9, R5, 0x7f, RZ, 0xc0, !PT ;  /* 0x0000007f05097812 */ /* 0x004fe400078ec0ff */
[----:B------:R-:W-:Y:S02]  /*eec0*/  SHF.L.U32 R5, R17, 0x1f, RZ ;  /* 0x0000001f11057819 */ /* 0x000fe400000006ff */
[----:B------:R-:W-:Y:S02]  /*eed0*/  ISETP.NE.AND P3, PT, R9, RZ, PT ;  /* 0x000000ff0900720c */ /* 0x000fe40003f65270 */
[----:B------:R-:W1:Y:S02]  /*eee0*/  SYNCS.PHASECHK.TRANS64.TRYWAIT P2, [R8+URZ+0x38840], R5 ;  /* 0x03884005080075a7 */ /* 0x000e64000804017f */
[----:B-1----:R-:W-:Y:S09]  /*eef0*/  @!P2 BRA `(.L_x_5994) ;  /* 0x0000002800a4a947 */ /* 0x002ff20003800000 */
.L_x_6048:
[----:B------:R-:W-:Y:S05]  /*ef00*/  @P3 BRA `(.L_x_5995) ;  /* 0x0000000000143947 */ /* 0x000fea0003800000 */
[----:B------:R-:W-:Y:S01]  /*ef10*/  ISETP.NE.AND P2, PT, R19, RZ, PT ;  /* 0x000000ff1300720c */ /* 0x000fe20003f45270 */
[----:B-1----:R-:W-:-:S04]  /*ef20*/  IMAD.MOV.U32 R5, RZ, RZ, 0x2000 ;  /* 0x00002000ff057424 */ /* 0x002fc800078e00ff */
[----:B------:R2:W-:Y:S08]  /*ef30*/  SYNCS.ARRIVE.TRANS64 RZ, [R8+URZ+0x38830], R5 ;  /* 0x0388300508ff79a7 */ /* 0x0005f0000800003f */
[----:B------:R-:W-:Y:S05]  /*ef40*/  @!P2 BRA `(.L_x_5995) ;  /* 0x000000000004a947 */ /* 0x000fea0003800000 */
[----:B------:R-:W-:Y:S01]  /*ef50*/  BPT.TRAP 0x1 ;  /* 0x000000040000795c */ /* 0x000fe20000300000 */
.L_x_5995:
        /* <DEDUP_REMOVED lines=16> */
.L_x_5992:
[----:B------:R-:W-:Y:S05]  /*f060*/  WARPSYNC.ALL ;  /* 0x0000000000007948 */ /* 0x000fea0003800000 */
[----:B------:R-:W-:Y:S01]  /*f070*/  BAR.SYNC.DEFER_BLOCKING 0x8, 0xa0 ;  /* 0x0202800000007b1d */ /* 0x000fe20000010000 */
[----:B------:R-:W-:-:S05]  /*f080*/  ELECT P2, URZ, PT ;  /* 0x00000000003f782f */ /* 0x000fca0003840000 */
[----:B------:R-:W-:Y:S08]  /*f090*/  BSSY B0, `(.L_x_5996) ;  /* 0x0000041000007945 */ /* 0x000ff00003800000 */
[----:B------:R-:W-:Y:S05]  /*f0a0*/  @!P2 BRA `(.L_x_5997) ;  /* 0x0000000000fca947 */ /* 0x000fea0003800000 */
[----:B------:R-:W-:Y:S01]  /*f0b0*/  UIADD3 UR14, UP0, UR46, 0x270, URZ ;  /* 0x000002702e0e7890 */ /* 0x000fe2000ff1e03f */
[----:B-12---:R-:W-:Y:S01]  /*f0c0*/  MOV R5, 0x2000 ;  /* 0x0000200000057802 */ /* 0x006fe20000000f00 */
        /* <DEDUP_REMOVED lines=61> */
.L_x_5997:
[----:B------:R-:W-:Y:S05]  /*f4a0*/  BSYNC B0 ;  /* 0x0000000000007941 */ /* 0x000fea0003800000 */
.L_x_5996:
        /* <DEDUP_REMOVED lines=8> */
.L_x_6049:
[----:B------:R-:W-:Y:S01]  /*f530*/  ULDC.64 UR4, c[0x0][0x408] ;  /* 0x0001020000047ab9 */ /* 0x000fe20000000a00 */
[----:B------:R-:W-:Y:S04]  /*f540*/  BSSY B0, `(.L_x_5999) ;  /* 0x0000042000007945 */ /* 0x000fe80003800000 */
[----:B------:R-:W-:Y:S05]  /*f550*/  @!P6 BRA `(.L_x_6000) ;  /* 0x000000040000e947 */ /* 0x000fea0003800000 */
[----:B-1----:R-:W1:Y:S01]  /*f560*/  S2R R8, SR_TID.X ;  /* 0x0000000000087919 */ /* 0x002e620000002100 */
[----:B------:R-:W-:Y:S02]  /*f570*/  LEA R5, R16, UR38, 0x3 ;  /* 0x0000002610057c11 */ /* 0x000fe4000f8e18ff */
[----:B-1----:R-:W-:Y:S02]  /*f580*/  LOP3.LUT R9, R8, 0x7f, RZ, 0xc0, !PT ;  /* 0x0000007f08097812 */ /* 0x002fe400078ec0ff */
[----:B------:R-:W-:Y:S02]  /*f590*/  SHF.L.U32 R8, R17, 0x1f, RZ ;  /* 0x0000001f11087819 */ /* 0x000fe400000006ff */
[----:B------:R-:W-:Y:S02]  /*f5a0*/  ISETP.NE.AND P3, PT, R9, RZ, PT ;  /* 0x000000ff0900720c */ /* 0x000fe40003f65270 */
[----:B------:R-:W1:Y:S02]  /*f5b0*/  SYNCS.PHASECHK.TRANS64.TRYWAIT P2, [R5+URZ+0x38860], R8 ;  /* 0x03886008050075a7 */ /* 0x000e64000804017f */
[----:B-1----:R-:W-:Y:S09]  /*f5c0*/  @!P2 BRA `(.L_x_6001) ;  /* 0x00000024001ca947 */ /* 0x002ff20003800000 */
.L_x_6050:
[----:B------:R-:W-:Y:S05]  /*f5d0*/  @P3 BRA `(.L_x_6002) ;  /* 0x0000000000143947 */ /* 0x000fea0003800000 */
[----:B------:R-:W-:Y:S01]  /*f5e0*/  ISETP.NE.AND P2, PT, R19, RZ, PT ;  /* 0x000000ff1300720c */ /* 0x000fe20003f45270 */
[----:B-1----:R-:W-:-:S04]  /*f5f0*/  IMAD.MOV.U32 R8, RZ, RZ, 0x10000 ;  /* 0x00010000ff087424 */ /* 0x002fc800078e00ff */
[----:B------:R2:W-:Y:S08]  /*f600*/  SYNCS.ARRIVE.TRANS64 RZ, [R5+URZ+0x38850], R8 ;  /* 0x0388500805ff79a7 */ /* 0x0005f0000800003f */
[----:B------:R-:W-:Y:S05]  /*f610*/  @!P2 BRA `(.L_x_6002) ;  /* 0x000000000004a947 */ /* 0x000fea0003800000 */
[----:B------:R-:W-:Y:S01]  /*f620*/  BPT.TRAP 0x1 ;  /* 0x000000040000795c */ /* 0x000fe20000300000 */
.L_x_6002:
        /* <DEDUP_REMOVED lines=51> */
.L_x_6000:
[----:B------:R-:W-:Y:S05]  /*f960*/  BSYNC B0 ;  /* 0x0000000000007941 */ /* 0x000fea0003800000 */
.L_x_5999:
[----:B------:R-:W-:-:S06]  /*f970*/  UISETP.GE.AND UP0, UPT, UR39, 0x2, UPT ;  /* 0x000000022700788c */ /* 0x000fcc000bf06270 */
[----:B------:R-:W-:-:S13]  /*f980*/  PLOP3.LUT P2, PT, PT, PT, UP0, 0x80, 0x0 ;  /* 0x000000000000781c */ /* 0x000fda0003f4f008 */
[----:B------:R-:W-:Y:S05]  /*f990*/  @!P2 BRA `(.L_x_6003) ;  /* 0x00000014009ca947 */ /* 0x000fea0003800000 */
[----:B------:R-:W-:Y:S02]  /*f9a0*/  ULOP3.LUT UR6, UR39, 0x1, URZ, 0xc0, !UPT ;  /* 0x0000000127067892 */ /* 0x000fe4000f8ec03f */
[----:B------:R-:W-:Y:S02]  /*f9b0*/  MOV R9, UR39 ;  /* 0x0000002700097c02 */ /* 0x000fe40008000f00 */
[----:B------:R-:W-:-:S03]  /*f9c0*/  UISETP.NE.U32.AND UP0, UPT, UR6, 0x1, UPT ;  /* 0x000000010600788c */ /* 0x000fc6000bf05070 */
[----:B------:R-:W-:-:S03]  /*f9d0*/  VIADD R9, R9, 0xfffffffe ;  /* 0xfffffffe09097836 */ /* 0x000fc60000000000 */
[----:B------:R-:W-:Y:S01]  /*f9e0*/  PLOP3.LUT P2, PT, PT, PT, UP0, 0x80, 0x0 ;  /* 0x000000000000781c */ /* 0x000fe20003f4f008 */
[----:B-12---:R-:W-:-:S12]  /*f9f0*/  IMAD.MOV.U32 R8, RZ, RZ, R9 ;  /* 0x000000ffff087224 */ /* 0x006fd800078e0009 */
        /* <DEDUP_REMOVED lines=26> */
[----:B------:R-:W-:-:S05]  /*fba0*/  IADD3 R5, -R10, RZ, RZ ;  /* 0x000000ff0a057210 */ /* 0x000fca0007ffe1ff */
[----:B------:R-:W-:-:S07]  /*fbb0*/  IMAD R8, R8, R5, R9 ;  /* 0x0000000508087224 */ /* 0x000fce00078e0209 */
.L_x_6007:
[----:B-1----:R-:W1:Y:S01]  /*fbc0*/  S2R R2, SR_TID.X ;  /* 0x0000000000027919 */ /* 0x002e620000002100 */
[----:B------:R-:W-:Y:S02]  /*fbd0*/  SHF.L.U32 R3, R17, 0x1f, RZ ;  /* 0x0000001f11037819 */ /* 0x000fe400000006ff */
[----:B-1----:R-:W-:Y:S02]  /*fbe0*/  LOP3.LUT R5, R2, 0x7f, RZ, 0xc0, !PT ;  /* 0x0000007f02057812 */ /* 0x002fe400078ec0ff */
[----:B------:R-:W-:Y:S02]  /*fbf0*/  LEA R2, R16, UR38, 0x3 ;  /* 0x0000002610027c11 */ /* 0x000fe4000f8e18ff */
[----:B------:R-:W-:Y:S02]  /*fc00*/  ISETP.NE.AND P2, PT, R5, RZ, PT ;  /* 0x000000ff0500720c */ /* 0x000fe40003f45270 */
[----:B------:R-:W1:Y:S02]  /*fc10*/  SYNCS.PHASECHK.TRANS64.TRYWAIT P3, [R2+URZ+0x38840], R3 ;  /* 0x03884003020075a7 */ /* 0x000e64000806017f */
[----:B-1----:R-:W-:Y:S09]  /*fc20*/  @!P3 BRA `(.L_x_6008) ;  /* 0x0000001c0098b947 */ /* 0x002ff20003800000 */
.L_x_6051:
[----:B------:R-:W-:Y:S05]  /*fc30*/  @P2 BRA `(.L_x_6009) ;  /* 0x0000000000142947 */ /* 0x000fea0003800000 */
[----:B------:R-:W-:Y:S01]  /*fc40*/  ISETP.NE.AND P3, PT, R19, RZ, PT ;  /* 0x000000ff1300720c */ /* 0x000fe20003f65270 */
[----:B------:R-:W-:-:S04]  /*fc50*/  IMAD.MOV.U32 R5, RZ, RZ, 0x2000 ;  /* 0x00002000ff057424 */ /* 0x000fc800078e00ff */
[----:B------:R2:W-:Y:S08]  /*fc60*/  SYNCS.ARRIVE.TRANS64 RZ, [R2+URZ+0x38830], R5 ;  /* 0x0388300502ff79a7 */ /* 0x0005f0000800003f */
[----:B------:R-:W-:Y:S05]  /*fc70*/  @!P3 BRA `(.L_x_6009) ;  /* 0x000000000004b947 */ /* 0x000fea0003800000 */
[----:B------:R-:W-:Y:S01]  /*fc80*/  BPT.TRAP 0x1 ;  /* 0x000000040000795c */ /* 0x000fe20000300000 */
.L_x_6009:
        /* <DEDUP_REMOVED lines=17> */
.L_x_6052:
[----:B------:R-:W-:Y:S05]  /*fda0*/  @P2 BRA `(.L_x_6011) ;  /* 0x0000000000142947 */ /* 0x000fea0003800000 */
[----:B------:R-:W-:Y:S01]  /*fdb0*/  ISETP.NE.AND P2, PT, R19, RZ, PT ;  /* 0x000000ff1300720c */ /* 0x000fe20003f45270 */
[----:B-12---:R-:W-:-:S04]  /*fdc0*/  IMAD.MOV.U32 R3, RZ, RZ, 0x10000 ;  /* 0x00010000ff037424 */ /* 0x006fc800078e00ff */
[----:B------:R3:W-:Y:S08]  /*fdd0*/  SYNCS.ARRIVE.TRANS64 RZ, [R2+URZ+0x38850], R3 ;  /* 0x0388500302ff79a7 */ /* 0x0007f0000800003f */
[----:B------:R-:W-:Y:S05]  /*fde0*/  @!P2 BRA `(.L_x_6011) ;  /* 0x000000000004a947 */ /* 0x000fea0003800000 */
[----:B------:R-:W-:Y:S01]  /*fdf0*/  BPT.TRAP 0x1 ;  /* 0x000000040000795c */ /* 0x000fe20000300000 */
.L_x_6011:
        /* <DEDUP_REMOVED lines=50> */
.L_x_6006:
[----:B------:R-:W-:Y:S05]  /*10120*/  BSYNC B0 ;  /* 0x0000000000007941 */ /* 0x000fea0003800000 */
.L_x_6005:
[----:B------:R-:W-:-:S06]  /*10130*/  UIADD3 UR6, UR39, -0x3, URZ ;  /* 0xfffffffd27067890 */ /* 0x000fcc000fffe03f */
[----:B------:R-:W-:-:S07]  /*10140*/  MOV R8, UR6 ;  /* 0x0000000600087c02 */ /* 0x000fce0008000f00 */
.L_x_6004:
[----:B------:R-:W-:Y:S01]  /*10150*/  ISETP.NE.AND P2, PT, R9, RZ, PT ;  /* 0x000000ff0900720c */ /* 0x000fe20003f45270 */
[----:B------:R-:W-:-:S12]  /*10160*/  BSSY B0, `(.L_x_6003) ;  /* 0x00000ea000007945 */ /* 0x000fd80003800000 */
[----:B------:R-:W-:Y:S05]  /*10170*/  @!P2 BRA `(.L_x_6012) ;  /* 0x0000000c00a0a947 */ /* 0x000fea0003800000 */
.L_x_6027:
        /* <DEDUP_REMOVED lines=28> */
.L_x_6015:
[----:B------:R-:W1:Y:S01]  /*10340*/  S2R R2, SR_TID.X ;  /* 0x0000000000027919 */ /* 0x000e620000002100 */
[----:B------:R-:W-:Y:S02]  /*10350*/  LEA R3, R9, UR38, 0x3 ;  /* 0x0000002609037c11 */ /* 0x000fe4000f8e18ff */
[----:B-1----:R-:W-:Y:S02]  /*10360*/  LOP3.LUT R5, R2, 0x7f, RZ, 0xc0, !PT ;  /* 0x0000007f02057812 */ /* 0x002fe400078ec0ff */
[----:B------:R-:W-:Y:S02]  /*10370*/  SHF.L.U32 R2, R17, 0x1f, RZ ;  /* 0x0000001f11027819 */ /* 0x000fe400000006ff */
[----:B------:R-:W-:Y:S02]  /*10380*/  ISETP.NE.AND P2, PT, R5, RZ, PT ;  /* 0x000000ff0500720c */ /* 0x000fe40003f45270 */
[----:B------:R-:W1:Y:S02]  /*10390*/  SYNCS.PHASECHK.TRANS64.TRYWAIT P3, [R3+URZ+0x38840], R2 ;  /* 0x03884002030075a7 */ /* 0x000e64000806017f */
[----:B-1----:R-:W-:Y:S09]  /*103a0*/  @!P3 BRA `(.L_x_6016) ;  /* 0x0000001400e0b947 */ /* 0x002ff20003800000 */
.L_x_6053:
[----:B------:R-:W-:Y:S05]  /*103b0*/  @P2 BRA `(.L_x_6017) ;  /* 0x0000000000142947 */ /* 0x000fea0003800000 */
[----:B------:R-:W-:Y:S01]  /*103c0*/  ISETP.NE.AND P3, PT, R19, RZ, PT ;  /* 0x000000ff1300720c */ /* 0x000fe20003f65270 */
[----:B------:R-:W-:-:S04]  /*103d0*/  IMAD.MOV.U32 R12, RZ, RZ, 0x2000 ;  /* 0x00002000ff0c7424 */ /* 0x000fc800078e00ff */
[----:B------:R2:W-:Y:S08]  /*103e0*/  SYNCS.ARRIVE.TRANS64 RZ, [R3+URZ+0x38830], R12 ;  /* 0x0388300c03ff79a7 */ /* 0x0005f0000800003f */
[----:B------:R-:W-:Y:S05]  /*103f0*/  @!P3 BRA `(.L_x_6017) ;  /* 0x000000000004b947 */ /* 0x000fea0003800000 */
[----:B------:R-:W-:Y:S01]  /*10400*/  BPT.TRAP 0x1 ;  /* 0x000000040000795c */ /* 0x000fe20000300000 */
.L_x_6017:
        /* <DEDUP_REMOVED lines=17> */
.L_x_6054:
[----:B------:R-:W-:Y:S05]  /*10520*/  @P2 BRA `(.L_x_6019) ;  /* 0x0000000000142947 */ /* 0x000fea0003800000 */
[----:B------:R-:W-:Y:S01]  /*10530*/  ISETP.NE.AND P2, PT, R19, RZ, PT ;  /* 0x000000ff1300720c */ /* 0x000fe20003f45270 */
[----:B-1-3--:R-:W-:-:S04]  /*10540*/  IMAD.MOV.U32 R2, RZ, RZ, 0x10000 ;  /* 0x00010000ff027424 */ /* 0x00afc800078e00ff */
[----:B------:R4:W-:Y:S08]  /*10550*/  SYNCS.ARRIVE.TRANS64 RZ, [R3+URZ+0x38850], R2 ;  /* 0x0388500203ff79a7 */ /* 0x0009f0000800003f */
[----:B------:R-:W-:Y:S05]  /*10560*/  @!P2 BRA `(.L_x_6019) ;  /* 0x000000000004a947 */ /* 0x000fea0003800000 */
[----:B------:R-:W-:Y:S01]  /*10570*/  BPT.TRAP 0x1 ;  /* 0x000000040000795c */ /* 0x000fe20000300000 */
.L_x_6019:
        /* <DEDUP_REMOVED lines=50> */
.L_x_6014:
[----:B------:R-:W-:Y:S05]  /*108a0*/  BSYNC B1 ;  /* 0x0000000000017941 */ /* 0x000fea0003800000 */
.L_x_6013:
[----:B------:R-:W-:Y:S01]  /*108b0*/  VIADD R9, R9, 0x1 ;  /* 0x0000000109097836 */ /* 0x000fe20000000000 */
[----:B------:R-:W-:Y:S04]  /*108c0*/  BSSY B1, `(.L_x_6020) ;  /* 0x0000070000017945 */ /* 0x000fe80003800000 */
[----:B------:R-:W-:-:S04]  /*108d0*/  ISETP.NE.AND P2, PT, R9, 0x2, PT ;  /* 0x000000020900780c */ /* 0x000fc80003f45270 */
[----:B---34-:R-:W-:Y:S02]  /*108e0*/  SEL R2, RZ, 0x1, P2 ;  /* 0x00000001ff027807 */ /* 0x018fe40001000000 */
[----:B------:R-:W-:Y:S02]  /*108f0*/  SEL R16, R9, RZ, P2 ;  /* 0x000000ff09107207 */ /* 0x000fe40001000000 */
[----:B------:R-:W-:Y:S01]  /*10900*/  LOP3.LUT R17, R17, R2, RZ, 0x3c, !PT ;  /* 0x0000000211117212 */ /* 0x000fe200078e3cff */
[----:B------:R-:W-:Y:S06]  /*10910*/  @!P6 BRA `(.L_x_6021) ;  /* 0x0000000400a8e947 */ /* 0x000fec0003800000 */
[----:B------:R-:W-:Y:S01]  /*10920*/  VIADD R10, R8, 0xffffffff ;  /* 0xffffffff080a7836 */ /* 0x000fe20000000000 */
        /* <DEDUP_REMOVED lines=12> */
[----:B------:R-:W-:-:S04]  /*109f0*/  IMAD.WIDE.U32 R2, R6, UR4, R2 ;  /* 0x0000000406027c25 */ /* 0x000fc8000f8e0002 */
[----:B------:R-:W-:Y:S01]  /*10a00*/  IMAD.IADD R3, R13, 0x1, R3 ;  /* 0x000000010d037824 */ /* 0x000fe200078e0203 */
[----:B---3--:R-:W-:-:S04]  /*10a10*/  LEA R4, P2, R2, R4, 0x2 ;  /* 0x0000000402047211 */ /* 0x008fc800078410ff */
[----:B------:R-:W-:-:S05]  /*10a20*/  LEA.HI.X R5, R2, R5, R3, 0x2, P2 ;  /* 0x0000000502057211 */ /* 0x000fca00010f1403 */
[----:B------:R1:W5:Y:S01]  /*10a30*/  LDG.E R4, desc[UR54][R4.64] ;  /* 0x0000003604047981 */ /* 0x000362000c1e1900 */
[----:B------:R-:W-:-:S04]  /*10a40*/  IMAD.MOV R2, RZ, RZ, -R11 ;  /* 0x000000ffff027224 */ /* 0x000fc800078e0a0b */
[----:B------:R-:W-:-:S07]  /*10a50*/  IMAD R10, R9, R2, R10 ;  /* 0x00000002090a7224 */ /* 0x000fce00078e020a */
.L_x_6022:
[----:B------:R-:W1:Y:S01]  /*10a60*/  S2R R2, SR_TID.X ;  /* 0x0000000000027919 */ /* 0x000e620000002100 */
[----:B--2---:R-:W-:Y:S02]  /*10a70*/  SHF.L.U32 R3, R17, 0x1f, RZ ;  /* 0x0000001f11037819 */ /* 0x004fe400000006ff */
[----:B-1----:R-:W-:Y:S02]  /*10a80*/  LOP3.LUT R5, R2, 0x7f, RZ, 0xc0, !PT ;  /* 0x0000007f02057812 */ /* 0x002fe400078ec0ff */
[----:B------:R-:W-:Y:S02]  /*10a90*/  LEA R2, R16, UR38, 0x3 ;  /* 0x0000002610027c11 */ /* 0x000fe4000f8e18ff */
[----:B------:R-:W-:Y:S02]  /*10aa0*/  ISETP.NE.AND P2, PT, R5, RZ, PT ;  /* 0x000000ff0500720c */ /* 0x000fe40003f45270 */
[----:B------:R-:W1:Y:S02]  /*10ab0*/  SYNCS.PHASECHK.TRANS64.TRYWAIT P3, [R2+URZ+0x38840], R3 ;  /* 0x03884003020075a7 */ /* 0x000e64000806017f */
[----:B-1----:R-:W-:Y:S09]  /*10ac0*/  @!P3 BRA `(.L_x_6023) ;  /* 0x000000100040b947 */ /* 0x002ff20003800000 */
.L_x_6055:
[----:B------:R-:W-:Y:S05]  /*10ad0*/  @P2 BRA `(.L_x_6024) ;  /* 0x0000000000142947 */ /* 0x000fea0003800000 */
[----:B------:R-:W-:Y:S02]  /*10ae0*/  ISETP.NE.AND P3, PT, R19, RZ, PT ;  /* 0x000000ff1300720c */ /* 0x000fe40003f65270 */
[----:B------:R-:W-:-:S04]  /*10af0*/  MOV R5, 0x2000 ;  /* 0x0000200000057802 */ /* 0x000fc80000000f00 */
[----:B------:R2:W-:Y:S07]  /*10b00*/  SYNCS.ARRIVE.TRANS64 RZ, [R2+URZ+0x38830], R5 ;  /* 0x0388300502ff79a7 */ /* 0x0005ee000800003f */
[----:B------:R-:W-:Y:S05]  /*10b10*/  @!P3 BRA `(.L_x_6024) ;  /* 0x000000000004b947 */ /* 0x000fea0003800000 */
[----:B------:R-:W-:Y:S01]  /*10b20*/  BPT.TRAP 0x1 ;  /* 0x000000040000795c */ /* 0x000fe20000300000 */
.L_x_6024:
        /* <DEDUP_REMOVED lines=17> */
.L_x_6056:
[----:B------:R-:W-:Y:S05]  /*10c40*/  @P2 BRA `(.L_x_6026) ;  /* 0x0000000000142947 */ /* 0x000fea0003800000 */
[----:B------:R-:W-:Y:S01]  /*10c50*/  ISETP.NE.AND P2, PT, R19, RZ, PT ;  /* 0x000000ff1300720c */ /* 0x000fe20003f45270 */
[----:B-1-3--:R-:W-:-:S04]  /*10c60*/  IMAD.MOV.U32 R3, RZ, RZ, 0x10000 ;  /* 0x00010000ff037424 */ /* 0x00afc800078e00ff */
[----:B------:R4:W-:Y:S08]  /*10c70*/  SYNCS.ARRIVE.TRANS64 RZ, [R2+URZ+0x38850], R3 ;  /* 0x0388500302ff79a7 */ /* 0x0009f0000800003f */
[----:B------:R-:W-:Y:S05]  /*10c80*/  @!P2 BRA `(.L_x_6026) ;  /* 0x000000000004a947 */ /* 0x000fea0003800000 */
[----:B------:R-:W-:Y:S01]  /*10c90*/  BPT.TRAP 0x1 ;  /* 0x000000040000795c */ /* 0x000fe20000300000 */
.L_x_6026:
        /* <DEDUP_REMOVED lines=50> */
.L_x_6021:
[----:B------:R-:W-:Y:S05]  /*10fc0*/  BSYNC B1 ;  /* 0x0000000000017941 */ /* 0x000fea0003800000 */
.L_x_6020:
[C---:B------:R-:W-:Y:S01]  /*10fd0*/  ISETP.GT.AND P2, PT, R8.reuse, 0x1, PT ;  /* 0x000000010800780c */ /* 0x040fe20003f44270 */
[----:B------:R-:W-:-:S12]  /*10fe0*/  VIADD R8, R8, 0xfffffffe ;  /* 0xfffffffe08087836 */ /* 0x000fd80000000000 */
[----:B------:R-:W-:Y:S05]  /*10ff0*/  @P2 BRA `(.L_x_6027) ;  /* 0xfffffff000602947 */ /* 0x000fea000383ffff */
.L_x_6012:
[----:B------:R-:W-:Y:S05]  /*11000*/  BSYNC B0 ;  /* 0x0000000000007941 */ /* 0x000fea0003800000 */
.L_x_6003:
        /* <DEDUP_REMOVED lines=18> */
.L_x_6029:
[----:B------:R-:W-:Y:S05]  /*11130*/  BSYNC B0 ;  /* 0x0000000000007941 */ /* 0x000fea0003800000 */
.L_x_6028:
[----:B------:R-:W-:Y:S01]  /*11140*/  SEL R16, R16, RZ, P0 ;  /* 0x000000ff10107207 */ /* 0x000fe20000000000 */
[----:B------:R-:W-:-:S07]  /*11150*/  IMAD.MOV.U32 R13, RZ, RZ, R18 ;  /* 0x000000ffff0d7224 */ /* 0x000fce00078e0012 */
.L_x_5986:
[----:B------:R-:W-:Y:S05]  /*11160*/  BSYNC B6 ;  /* 0x0000000000067941 */ /* 0x000fea0003800000 */
.L_x_5984:
[----:B------:R-:W-:-:S03]  /*11170*/  UMOV UR6, 0xffffffff ;  /* 0xffffffff00067882 */ /* 0x000fc60000000000 */
[----:B------:R-:W-:Y:S05]  /*11180*/  BRA.DIV UR6, `(.L_x_6030) ;  /* 0x0000000a06b87947 */ /* 0x000fea000b800000 */
[----:B------:R1:W1:Y:S02]  /*11190*/  SHFL.IDX PT, R14, R13, RZ, 0x1f ;  /* 0x00001fff0d0e7589 */ /* 0x00026400000e0000 */
.L_x_6059:
        /* <DEDUP_REMOVED lines=12> */
.L_x_5981:
        /* <DEDUP_REMOVED lines=11> */
.L_x_6060:
        /* <DEDUP_REMOVED lines=9> */
[----:B------:R-:W2:Y:S02]  /*113a0*/  LDL R2, [R1] ;  /* 0x0000000001027983 */ /* 0x000ea40000100800 */
[----:B--2---:R-:W-:-:S13]  /*113b0*/  R2UR UR4, R2 ;  /* 0x00000000020472ca */ /* 0x004fda00000e0000 */
[----:B------:R-:W-:-:S06]  /*113c0*/  ULOP3.LUT UR4, UR4, 0x2, URZ, 0xfc, !UPT ;  /* 0x0000000204047892 */ /* 0x000fcc000f8efc3f */
[----:B------:R-:W-:-:S04]  /*113d0*/  MOV R0, UR4 ;  /* 0x0000000400007c02 */ /* 0x000fc80008000f00 */
[----:B------:R-:W-:-:S13]  /*113e0*/  ISETP.NE.AND P2, PT, R0, 0x3, PT ;  /* 0x000000030000780c */ /* 0x000fda0003f45270 */
[----:B------:R-:W-:Y:S05]  /*113f0*/  @!P2 BRA `(.L_x_6035) ;  /* 0x000000000004a947 */ /* 0x000fea0003800000 */
[----:B------:R-:W-:Y:S01]  /*11400*/  BPT.TRAP 0x1 ;  /* 0x000000040000795c */ /* 0x000fe20000300000 */
.L_x_6035:
        /* <DEDUP_REMOVED lines=12> */
.L_x_6061:
[----:B------:R-:W2:Y:S02]  /*114d0*/  SYNCS.PHASECHK.TRANS64.TRYWAIT P0, [R3+URZ], R0 ;  /* 0x00000000030075a7 */ /* 0x000ea4000800017f */
[----:B--2---:R-:W-:Y:S05]  /*114e0*/  @!P0 BRA `(.L_x_6037) ;  /* 0x00000008002c8947 */ /* 0x004fea0003800000 */
.L_x_6062:
[----:B------:R-:W-:Y:S05]  /*114f0*/  @!P2 BRA `(.L_x_6038) ;  /* 0x000000000004a947 */ /* 0x000fea0003800000 */
[----:B------:R-:W-:Y:S01]  /*11500*/  BPT.TRAP 0x1 ;  /* 0x000000040000795c */ /* 0x000fe20000300000 */
.L_x_6038:
[----:B--2---:R-:W-:-:S04]  /*11510*/  VIADD R3, R7, 0x38860 ;  /* 0x0003886007037836 */ /* 0x004fc80000000000 */
[----:B-1----:R-:W-:-:S04]  /*11520*/  IMAD R5, R16, 0x8, R3 ;  /* 0x0000000810057824 */ /* 0x002fc800078e0203 */
[----:B------:R-:W1:Y:S02]  /*11530*/  SYNCS.PHASECHK.TRANS64.TRYWAIT P0, [R5+URZ], R4 ;  /* 0x00000004050075a7 */ /* 0x000e64000800017f */
[----:B-1----:R-:W-:Y:S05]  /*11540*/  @!P0 BRA `(.L_x_6039) ;  /* 0x0000000800288947 */ /* 0x002fea0003800000 */
.L_x_6063:
[----:B------:R-:W-:-:S07]  /*11550*/  IMAD R3, R2, 0x8, R3 ;  /* 0x0000000802037824 */ /* 0x000fce00078e0203 */
.L_x_6040:
[----:B--2---:R2:W3:Y:S02]  /*11560*/  SYNCS.PHASECHK.TRANS64.TRYWAIT P0, [R3+URZ], R0 ;  /* 0x00000000030075a7 */ /* 0x0044e4000800017f */
[----:B---3--:R-:W-:Y:S05]  /*11570*/  @!P0 NANOSLEEP.SYNCS 0x989680 ;  /* 0x009896800000895d */ /* 0x008fea0003900000 */
[----:B------:R-:W3:Y:S02]  /*11580*/  @!P0 SYNCS.PHASECHK.TRANS64 P0, [R3+URZ], R0 ;  /* 0x00000000030085a7 */ /* 0x000ee4000800007f */
[----:B---3--:R-:W-:Y:S05]  /*11590*/  @!P0 BRA `(.L_x_6040) ;  /* 0xfffffffc00f08947 */ /* 0x008fea000383ffff */
.L_x_6034:
[----:B------:R-:W-:Y:S05]  /*115a0*/  BSYNC B0 ;  /* 0x0000000000007941 */ /* 0x000fea0003800000 */
.L_x_6033:
[----:B------:R-:W-:Y:S05]  /*115b0*/  EXIT ;  /* 0x000000000000794d */ /* 0x000fea0003800000 */
.L_x_5940:
[----:B-1----:R-:W-:-:S04]  /*115c0*/  MOV R0, UR37 ;  /* 0x0000002500007c02 */ /* 0x002fc80008000f00 */
[----:B------:R1:W2:Y:S03]  /*115d0*/  SYNCS.PHASECHK.TRANS64.TRYWAIT P1, [R0+URZ+0x38800], R3 ;  /* 0x03880003000075a7 */ /* 0x0002a6000802017f */
[----:B--2---:R-:W-:Y:S05]  /*115e0*/  @!P1 NANOSLEEP.SYNCS 0x989680 ;  /* 0x009896800000995d */ /* 0x004fea0003900000 */
[----:B------:R-:W2:Y:S02]  /*115f0*/  @!P1 SYNCS.PHASECHK.TRANS64 P1, [R0+URZ+0x38800], R3 ;  /* 0x03880003000095a7 */ /* 0x000ea4000802007f */
[----:B--2---:R-:W-:Y:S05]  /*11600*/  @!P1 BRA `(.L_x_5940) ;  /* 0xfffffffc00ec9947 */ /* 0x004fea000383ffff */
[----:B------:R-:W-:Y:S05]  /*11610*/  BRA `(.L_x_6041) ;  /* 0xffffff1800e07947 */ /* 0x000fea000383ffff */
.L_x_5944:
[----:B---3--:R3:W4:Y:S02]  /*11620*/  SYNCS.PHASECHK.TRANS64.TRYWAIT P1, [R5+URZ+0x38830], R8 ;  /* 0x03883008050075a7 */ /* 0x008724000802017f */
[----:B----4-:R-:W-:Y:S05]  /*11630*/  @!P1 NANOSLEEP.SYNCS 0x989680 ;  /* 0x009896800000995d */ /* 0x010fea0003900000 */
[----:B------:R-:W4:Y:S02]  /*11640*/  @!P1 SYNCS.PHASECHK.TRANS64 P1, [R5+URZ+0x38830], R8 ;  /* 0x03883008050095a7 */ /* 0x000f24000802007f */
[----:B----4-:R-:W-:Y:S05]  /*11650*/  @!P1 BRA `(.L_x_5944) ;  /* 0xfffffffc00f09947 */ /* 0x010fea000383ffff */
[----:B------:R-:W-:Y:S05]  /*11660*/  BRA `(.L_x_5943) ;  /* 0xffffff1800f47947 */ /* 0x000fea000383ffff */
.L_x_5945:
[----:B-1----:R-:W-:-:S04]  /*11670*/  IMAD.U32 R4, RZ, RZ, UR37 ;  /* 0x00000025ff047e24 */ /* 0x002fc8000f8e00ff */
[----:B------:R1:W4:Y:S03]  /*11680*/  SYNCS.PHASECHK.TRANS64.TRYWAIT P1, [R4+URZ+0x38810], R3 ;  /* 0x03881003040075a7 */ /* 0x000326000802017f */
[----:B----4-:R-:W-:Y:S05]  /*11690*/  @!P1 NANOSLEEP.SYNCS 0x989680 ;  /* 0x009896800000995d */ /* 0x010fea0003900000 */
[----:B------:R-:W4:Y:S02]  /*116a0*/  @!P1 SYNCS.PHASECHK.TRANS64 P1, [R4+URZ+0x38810], R3 ;  /* 0x03881003040095a7 */ /* 0x000f24000802007f */
[----:B----4-:R-:W-:Y:S05]  /*116b0*/  @!P1 BRA `(.L_x_5945) ;  /* 0xfffffffc00ec9947 */ /* 0x010fea000383ffff */
[----:B------:R-:W-:Y:S05]  /*116c0*/  BRA `(.L_x_6042) ;  /* 0xffffff1c007c7947 */ /* 0x000fea000383ffff */
.L_x_5949:
[----:B------:R1:W1:Y:S02]  /*116d0*/  SYNCS.PHASECHK.TRANS64.TRYWAIT P1, [R5+URZ+0x38850], R8 ;  /* 0x03885008050075a7 */ /* 0x000264000802017f */
[----:B-1----:R-:W-:Y:S05]  /*116e0*/  @!P1 NANOSLEEP.SYNCS 0x989680 ;  /* 0x009896800000995d */ /* 0x002fea0003900000 */
[----:B------:R-:W1:Y:S02]  /*116f0*/  @!P1 SYNCS.PHASECHK.TRANS64 P1, [R5+URZ+0x38850], R8 ;  /* 0x03885008050095a7 */ /* 0x000e64000802007f */
[----:B-1----:R-:W-:Y:S05]  /*11700*/  @!P1 BRA `(.L_x_5949) ;  /* 0xfffffffc00f09947 */ /* 0x002fea000383ffff */
[----:B------:R-:W-:Y:S05]  /*11710*/  BRA `(.L_x_5948) ;  /* 0xffffff1c00b07947 */ /* 0x000fea000383ffff */
.L_x_5954:
[----:B--2---:R2:W3:Y:S02]  /*11720*/  SYNCS.PHASECHK.TRANS64.TRYWAIT P2, [R10+URZ+0x38830], R7 ;  /* 0x038830070a0075a7 */ /* 0x0044e4000804017f */
[----:B---3--:R-:W-:Y:S05]  /*11730*/  @!P2 NANOSLEEP.SYNCS 0x989680 ;  /* 0x009896800000a95d */ /* 0x008fea0003900000 */
[----:B------:R-:W3:Y:S02]  /*11740*/  @!P2 SYNCS.PHASECHK.TRANS64 P2, [R10+URZ+0x38830], R7 ;  /* 0x038830070a00a5a7 */ /* 0x000ee4000804007f */
[----:B---3--:R-:W-:Y:S05]  /*11750*/  @!P2 BRA `(.L_x_5954) ;  /* 0xfffffffc00f0a947 */ /* 0x008fea000383ffff */
[----:B------:R-:W-:Y:S05]  /*11760*/  BRA `(.L_x_5953) ;  /* 0xffffff44009c7947 */ /* 0x000fea000383ffff */
.L_x_5958:
[----:B----4-:R4:W1:Y:S02]  /*11770*/  SYNCS.PHASECHK.TRANS64.TRYWAIT P2, [R10+URZ+0x38850], R7 ;  /* 0x038850070a0075a7 */ /* 0x010864000804017f */
[----:B-1----:R-:W-:Y:S05]  /*11780*/  @!P2 NANOSLEEP.SYNCS 0x989680 ;  /* 0x009896800000a95d */ /* 0x002fea0003900000 */
[----:B------:R-:W1:Y:S02]  /*11790*/  @!P2 SYNCS.PHASECHK.TRANS64 P2, [R10+URZ+0x38850], R7 ;  /* 0x038850070a00a5a7 */ /* 0x000e64000804007f */
[----:B-1----:R-:W-:Y:S05]  /*117a0*/  @!P2 BRA `(.L_x_5958) ;  /* 0xfffffffc00f0a947 */ /* 0x002fea000383ffff */
[----:B------:R-:W-:Y:S05]  /*117b0*/  BRA `(.L_x_5957) ;  /* 0xffffff4400f87947 */ /* 0x000fea000383ffff */
.L_x_5964:
[----:B--2---:R2:W3:Y:S02]  /*117c0*/  SYNCS.PHASECHK.TRANS64.TRYWAIT P2, [R9+URZ+0x38830], R8 ;  /* 0x03883008090075a7 */ /* 0x0044e4000804017f */
[----:B---3--:R-:W-:Y:S05]  /*117d0*/  @!P2 NANOSLEEP.SYNCS 0x989680 ;  /* 0x009896800000a95d */ /* 0x008fea0003900000 */
[----:B------:R-:W3:Y:S02]  /*117e0*/  @!P2 SYNCS.PHASECHK.TRANS64 P2, [R9+URZ+0x38830], R8 ;  /* 0x038830080900a5a7 */ /* 0x000ee4000804007f */
[----:B---3--:R-:W-:Y:S05]  /*117f0*/  @!P2 BRA `(.L_x_5964) ;  /* 0xfffffffc00f0a947 */ /* 0x008fea000383ffff */
[----:B------:R-:W-:Y:S05]  /*11800*/  BRA `(.L_x_5963) ;  /* 0xffffff7800087947 */ /* 0x000fea000383ffff */
.L_x_5968:
[----:B----4-:R4:W1:Y:S02]  /*11810*/  SYNCS.PHASECHK.TRANS64.TRYWAIT P2, [R9+URZ+0x38850], R8 ;  /* 0x03885008090075a7 */ /* 0x010864000804017f */
[----:B-1----:R-:W-:Y:S05]  /*11820*/  @!P2 NANOSLEEP.SYNCS 0x989680 ;  /* 0x009896800000a95d */ /* 0x002fea0003900000 */
[----:B------:R-:W1:Y:S02]  /*11830*/  @!P2 SYNCS.PHASECHK.TRANS64 P2, [R9+URZ+0x38850], R8 ;  /* 0x038850080900a5a7 */ /* 0x000e64000804007f */
[----:B-1----:R-:W-:Y:S05]  /*11840*/  @!P2 BRA `(.L_x_5968) ;  /* 0xfffffffc00f0a947 */ /* 0x002fea000383ffff */
[----:B------:R-:W-:Y:S05]  /*11850*/  BRA `(.L_x_5967) ;  /* 0xffffff7800647947 */ /* 0x000fea000383ffff */
.L_x_5990:
        /* <DEDUP_REMOVED lines=10> */
.L_x_6043:
[----:B------:R-:W-:Y:S05]  /*11900*/  BRA `(.L_x_6044) ;  /* 0xffffffd000fc7947 */ /* 0x000fea000383ffff */
.L_x_5991:
[----:B------:R-:W-:Y:S01]  /*11910*/  BSSY B0, `(.L_x_6045) ;  /* 0x0000006000007945 */ /* 0x000fe20003800000 */
[----:B------:R-:W-:-:S07]  /*11920*/  IMAD.MOV.U32 R15, RZ, RZ, -0x1 ;  /* 0xffffffffff0f7424 */ /* 0x000fce00078e00ff */
[----:B------:R-:W-:Y:S05]  /*11930*/  WARPSYNC.COLLECTIVE R15, `(.L_x_6046) ;  /* 0x000000000f0c7348 */ /* 0x000fea0003c00000 */
[----:B------:R-:W-:Y:S02]  /*11940*/  ELECT P6, UR62, PT ;  /* 0x00000000003e782f */ /* 0x000fe400038c0000 */
[----:B------:R-:W-:Y:S01]  /*11950*/  MOV R14, UR62 ;  /* 0x0000003e000e7c02 */ /* 0x000fe20008000f00 */
[----:B------:R-:W-:Y:S10]  /*11960*/  ENDCOLLECTIVE ;  /* 0x000000000000791b */ /* 0x000ff40003800000 */
.L_x_6046:
[----:B------:R-:W-:Y:S05]  /*11970*/  BSYNC B0 ;  /* 0x0000000000007941 */ /* 0x000fea0003800000 */
.L_x_6045:
[----:B------:R-:W-:Y:S05]  /*11980*/  BRA `(.L_x_6047) ;  /* 0xffffffd000ec7947 */ /* 0x000fea000383ffff */
.L_x_5994:
[----:B-1----:R1:W2:Y:S02]  /*11990*/  SYNCS.PHASECHK.TRANS64.TRYWAIT P2, [R8+URZ+0x38840], R5 ;  /* 0x03884005080075a7 */ /* 0x0022a4000804017f */
[----:B--2---:R-:W-:Y:S05]  /*119a0*/  @!P2 NANOSLEEP.SYNCS 0x989680 ;  /* 0x009896800000a95d */ /* 0x004fea0003900000 */
[----:B------:R-:W2:Y:S02]  /*119b0*/  @!P2 SYNCS.PHASECHK.TRANS64 P2, [R8+URZ+0x38840], R5 ;  /* 0x038840050800a5a7 */ /* 0x000ea4000804007f */
[----:B--2---:R-:W-:Y:S05]  /*119c0*/  @!P2 BRA `(.L_x_5994) ;  /* 0xfffffffc00f0a947 */ /* 0x004fea000383ffff */
[----:B------:R-:W-:Y:S05]  /*119d0*/  BRA `(.L_x_6048) ;  /* 0xffffffd400487947 */ /* 0x000fea000383ffff */
.L_x_5998:
[----:B-1----:R-:W-:-:S04]  /*119e0*/  IMAD.U32 R8, RZ, RZ, UR38 ;  /* 0x00000026ff087e24 */ /* 0x002fc8000f8e00ff */
[----:B------:R1:W2:Y:S03]  /*119f0*/  SYNCS.PHASECHK.TRANS64.TRYWAIT P2, [R8+URZ+0x38820], R5 ;  /* 0x03882005080075a7 */ /* 0x0002a6000804017f */
[----:B--2---:R-:W-:Y:S05]  /*11a00*/  @!P2 NANOSLEEP.SYNCS 0x989680 ;  /* 0x009896800000a95d */ /* 0x004fea0003900000 */
[----:B------:R-:W2:Y:S02]  /*11a10*/  @!P2 SYNCS.PHASECHK.TRANS64 P2, [R8+URZ+0x38820], R5 ;  /* 0x038820050800a5a7 */ /* 0x000ea4000804007f */
[----:B--2---:R-:W-:Y:S05]  /*11a20*/  @!P2 BRA `(.L_x_5998) ;  /* 0xfffffffc00eca947 */ /* 0x004fea000383ffff */
[----:B------:R-:W-:Y:S05]  /*11a30*/  BRA `(.L_x_6049) ;  /* 0xffffffd800bc7947 */ /* 0x000fea000383ffff */
.L_x_6001:
[----:B-1----:R1:W2:Y:S02]  /*11a40*/  SYNCS.PHASECHK.TRANS64.TRYWAIT P2, [R5+URZ+0x38860], R8 ;  /* 0x03886008050075a7 */ /* 0x0022a4000804017f */
[----:B--2---:R-:W-:Y:S05]  /*11a50*/  @!P2 NANOSLEEP.SYNCS 0x989680 ;  /* 0x009896800000a95d */ /* 0x004fea0003900000 */
[----:B------:R-:W2:Y:S02]  /*11a60*/  @!P2 SYNCS.PHASECHK.TRANS64 P2, [R5+URZ+0x38860], R8 ;  /* 0x038860080500a5a7 */ /* 0x000ea4000804007f */
[----:B--2---:R-:W-:Y:S05]  /*11a70*/  @!P2 BRA `(.L_x_6001) ;  /* 0xfffffffc00f0a947 */ /* 0x004fea000383ffff */
[----:B------:R-:W-:Y:S05]  /*11a80*/  BRA `(.L_x_6050) ;  /* 0xffffffd800d07947 */ /* 0x000fea000383ffff */
.L_x_6008:
[----:B-1----:R1:W2:Y:S02]  /*11a90*/  SYNCS.PHASECHK.TRANS64.TRYWAIT P3, [R2+URZ+0x38840], R3 ;  /* 0x03884003020075a7 */ /* 0x0022a4000806017f */
[----:B--2---:R-:W-:Y:S05]  /*11aa0*/  @!P3 NANOSLEEP.SYNCS 0x989680 ;  /* 0x009896800000b95d */ /* 0x004fea0003900000 */
[----:B------:R-:W2:Y:S02]  /*11ab0*/  @!P3 SYNCS.PHASECHK.TRANS64 P3, [R2+URZ+0x38840], R3 ;  /* 0x038840030200b5a7 */ /* 0x000ea4000806007f */
[----:B--2---:R-:W-:Y:S05]  /*11ac0*/  @!P3 BRA `(.L_x_6008) ;  /* 0xfffffffc00f0b947 */ /* 0x004fea000383ffff */
[----:B------:R-:W-:Y:S05]  /*11ad0*/  BRA `(.L_x_6051) ;  /* 0xffffffe000547947 */ /* 0x000fea000383ffff */
.L_x_6010:
[----:B--2---:R2:W3:Y:S02]  /*11ae0*/  SYNCS.PHASECHK.TRANS64.TRYWAIT P3, [R2+URZ+0x38860], R3 ;  /* 0x03886003020075a7 */ /* 0x0044e4000806017f */
[----:B---3--:R-:W-:Y:S05]  /*11af0*/  @!P3 NANOSLEEP.SYNCS 0x989680 ;  /* 0x009896800000b95d */ /* 0x008fea0003900000 */
[----:B------:R-:W3:Y:S02]  /*11b00*/  @!P3 SYNCS.PHASECHK.TRANS64 P3, [R2+URZ+0x38860], R3 ;  /* 0x038860030200b5a7 */ /* 0x000ee4000806007f */
[----:B---3--:R-:W-:Y:S05]  /*11b10*/  @!P3 BRA `(.L_x_6010) ;  /* 0xfffffffc00f0b947 */ /* 0x008fea000383ffff */
[----:B------:R-:W-:Y:S05]  /*11b20*/  BRA `(.L_x_6052) ;  /* 0xffffffe0009c7947 */ /* 0x000fea000383ffff */
.L_x_6016:
[----:B-1----:R1:W2:Y:S02]  /*11b30*/  SYNCS.PHASECHK.TRANS64.TRYWAIT P3, [R3+URZ+0x38840], R2 ;  /* 0x03884002030075a7 */ /* 0x0022a4000806017f */
[----:B--2---:R-:W-:Y:S05]  /*11b40*/  @!P3 NANOSLEEP.SYNCS 0x989680 ;  /* 0x009896800000b95d */ /* 0x004fea0003900000 */
[----:B------:R-:W2:Y:S02]  /*11b50*/  @!P3 SYNCS.PHASECHK.TRANS64 P3, [R3+URZ+0x38840], R2 ;  /* 0x038840020300b5a7 */ /* 0x000ea4000806007f */
[----:B--2---:R-:W-:Y:S05]  /*11b60*/  @!P3 BRA `(.L_x_6016) ;  /* 0xfffffffc00f0b947 */ /* 0x004fea000383ffff */
[----:B------:R-:W-:Y:S05]  /*11b70*/  BRA `(.L_x_6053) ;  /* 0xffffffe8000c7947 */ /* 0x000fea000383ffff */
.L_x_6018:
[----:B---3--:R3:W4:Y:S02]  /*11b80*/  SYNCS.PHASECHK.TRANS64.TRYWAIT P3, [R3+URZ+0x38860], R2 ;  /* 0x03886002030075a7 */ /* 0x008724000806017f */
[----:B----4-:R-:W-:Y:S05]  /*11b90*/  @!P3 NANOSLEEP.SYNCS 0x989680 ;  /* 0x009896800000b95d */ /* 0x010fea0003900000 */
[----:B------:R-:W4:Y:S02]  /*11ba0*/  @!P3 SYNCS.PHASECHK.TRANS64 P3, [R3+URZ+0x38860], R2 ;  /* 0x038860020300b5a7 */ /* 0x000f24000806007f */
[----:B----4-:R-:W-:Y:S05]  /*11bb0*/  @!P3 BRA `(.L_x_6018) ;  /* 0xfffffffc00f0b947 */ /* 0x010fea000383ffff */
[----:B------:R-:W-:Y:S05]  /*11bc0*/  BRA `(.L_x_6054) ;  /* 0xffffffe800547947 */ /* 0x000fea000383ffff */
.L_x_6023:
[----:B-1----:R1:W2:Y:S02]  /*11bd0*/  SYNCS.PHASECHK.TRANS64.TRYWAIT P3, [R2+URZ+0x38840], R3 ;  /* 0x03884003020075a7 */ /* 0x0022a4000806017f */
[----:B--2---:R-:W-:Y:S05]  /*11be0*/  @!P3 NANOSLEEP.SYNCS 0x989680 ;  /* 0x009896800000b95d */ /* 0x004fea0003900000 */
[----:B------:R-:W2:Y:S02]  /*11bf0*/  @!P3 SYNCS.PHASECHK.TRANS64 P3, [R2+URZ+0x38840], R3 ;  /* 0x038840030200b5a7 */ /* 0x000ea4000806007f */
[----:B--2---:R-:W-:Y:S05]  /*11c00*/  @!P3 BRA `(.L_x_6023) ;  /* 0xfffffffc00f0b947 */ /* 0x004fea000383ffff */
[----:B------:R-:W-:Y:S05]  /*11c10*/  BRA `(.L_x_6055) ;  /* 0xffffffec00ac7947 */ /* 0x000fea000383ffff */
.L_x_6025:
[----:B---3--:R3:W4:Y:S02]  /*11c20*/  SYNCS.PHASECHK.TRANS64.TRYWAIT P3, [R2+URZ+0x38860], R3 ;  /* 0x03886003020075a7 */ /* 0x008724000806017f */
[----:B----4-:R-:W-:Y:S05]  /*11c30*/  @!P3 NANOSLEEP.SYNCS 0x989680 ;  /* 0x009896800000b95d */ /* 0x010fea0003900000 */
[----:B------:R-:W4:Y:S02]  /*11c40*/  @!P3 SYNCS.PHASECHK.TRANS64 P3, [R2+URZ+0x38860], R3 ;  /* 0x038860030200b5a7 */ /* 0x000f24000806007f */
[----:B----4-:R-:W-:Y:S05]  /*11c50*/  @!P3 BRA `(.L_x_6025) ;  /* 0xfffffffc00f0b947 */ /* 0x010fea000383ffff */
[----:B------:R-:W-:Y:S05]  /*11c60*/  BRA `(.L_x_6056) ;  /* 0xffffffec00f47947 */ /* 0x000fea000383ffff */
.L_x_6030:
[----:B------:R-:W-:Y:S01]  /*11c70*/  BSSY B0, `(.L_x_6057) ;  /* 0x0000007000007945 */ /* 0x000fe20003800000 */
[----:B--2---:R-:W-:Y:S01]  /*11c80*/  MOV R12, RZ ;  /* 0x000000ff000c7202 */ /* 0x004fe20000000f00 */
[----:B------:R-:W-:Y:S02]  /*11c90*/  IMAD.MOV.U32 R11, RZ, RZ, 0x1f ;  /* 0x0000001fff0b7424 */ /* 0x000fe400078e00ff */
[----:B------:R-:W-:-:S07]  /*11ca0*/  IMAD.MOV.U32 R15, RZ, RZ, -0x1 ;  /* 0xffffffffff0f7424 */ /* 0x000fce00078e00ff */
[----:B-1-34-:R-:W-:Y:S05]  /*11cb0*/  WARPSYNC.COLLECTIVE R15, `(.L_x_6058) ;  /* 0x000000000f087348 */ /* 0x01afea0003c00000 */
[----:B------:R2:W1:Y:S02]  /*11cc0*/  SHFL.IDX P6, R14, R13, R12, R11 ;  /* 0x0000000c0d0e7389 */ /* 0x00046400000c000b */
[----:B-1234-:R-:W-:Y:S01]  /*11cd0*/  ENDCOLLECTIVE ;  /* 0x000000000000791b */ /* 0x01efe20003800000 */
.L_x_6058:
[----:B------:R-:W-:Y:S05]  /*11ce0*/  BSYNC B0 ;  /* 0x0000000000007941 */ /* 0x000fea0003800000 */
.L_x_6057:
[----:B------:R-:W-:Y:S05]  /*11cf0*/  BRA `(.L_x_6059) ;  /* 0xfffffff400287947 */ /* 0x000fea000383ffff */
.L_x_6032:
[----:B-1----:R1:W2:Y:S02]  /*11d00*/  SYNCS.PHASECHK.TRANS64.TRYWAIT P0, [R7+URZ+0x38820], R0 ;  /* 0x03882000070075a7 */ /* 0x0022a4000800017f */
[----:B--2---:R-:W-:Y:S05]  /*11d10*/  @!P0 NANOSLEEP.SYNCS 0x989680 ;  /* 0x009896800000895d */ /* 0x004fea0003900000 */
[----:B------:R-:W2:Y:S02]  /*11d20*/  @!P0 SYNCS.PHASECHK.TRANS64 P0, [R7+URZ+0x38820], R0 ;  /* 0x03882000070085a7 */ /* 0x000ea4000800007f */
[----:B--2---:R-:W-:Y:S05]  /*11d30*/  @!P0 BRA `(.L_x_6032) ;  /* 0xfffffffc00f08947 */ /* 0x004fea000383ffff */
[----:B------:R-:W-:Y:S05]  /*11d40*/  BRA `(.L_x_6060) ;  /* 0xfffffff400707947 */ /* 0x000fea000383ffff */
.L_x_6036:
[----:B-1----:R1:W2:Y:S02]  /*11d50*/  SYNCS.PHASECHK.TRANS64.TRYWAIT P0, [R5+URZ], R4 ;  /* 0x00000004050075a7 */ /* 0x0022a4000800017f */
[----:B--2---:R-:W-:Y:S05]  /*11d60*/  @!P0 NANOSLEEP.SYNCS 0x989680 ;  /* 0x009896800000895d */ /* 0x004fea0003900000 */
[----:B------:R-:W2:Y:S02]  /*11d70*/  @!P0 SYNCS.PHASECHK.TRANS64 P0, [R5+URZ], R4 ;  /* 0x00000004050085a7 */ /* 0x000ea4000800007f */
[----:B--2---:R-:W-:Y:S05]  /*11d80*/  @!P0 BRA `(.L_x_6036) ;  /* 0xfffffffc00f08947 */ /* 0x004fea000383ffff */
[----:B------:R-:W-:Y:S05]  /*11d90*/  BRA `(.L_x_6061) ;  /* 0xfffffff400cc7947 */ /* 0x000fea000383ffff */
.L_x_6037:
[----:B--2---:R2:W3:Y:S02]  /*11da0*/  SYNCS.PHASECHK.TRANS64.TRYWAIT P0, [R3+URZ], R0 ;  /* 0x00000000030075a7 */ /* 0x0044e4000800017f */
[----:B---3--:R-:W-:Y:S05]  /*11db0*/  @!P0 NANOSLEEP.SYNCS 0x989680 ;  /* 0x009896800000895d */ /* 0x008fea0003900000 */
[----:B------:R-:W3:Y:S02]  /*11dc0*/  @!P0 SYNCS.PHASECHK.TRANS64 P0, [R3+URZ], R0 ;  /* 0x00000000030085a7 */ /* 0x000ee4000800007f */
[----:B---3--:R-:W-:Y:S05]  /*11dd0*/  @!P0 BRA `(.L_x_6037) ;  /* 0xfffffffc00f08947 */ /* 0x008fea000383ffff */
[----:B------:R-:W-:Y:S05]  /*11de0*/  BRA `(.L_x_6062) ;  /* 0xfffffff400c07947 */ /* 0x000fea000383ffff */
.L_x_6039:
[----:B-1----:R1:W2:Y:S02]  /*11df0*/  SYNCS.PHASECHK.TRANS64.TRYWAIT P0, [R5+URZ], R4 ;  /* 0x00000004050075a7 */ /* 0x0022a4000800017f */
[----:B--2---:R-:W-:Y:S05]  /*11e00*/  @!P0 NANOSLEEP.SYNCS 0x989680 ;  /* 0x009896800000895d */ /* 0x004fea0003900000 */
[----:B------:R-:W2:Y:S02]  /*11e10*/  @!P0 SYNCS.PHASECHK.TRANS64 P0, [R5+URZ], R4 ;  /* 0x00000004050085a7 */ /* 0x000ea4000800007f */
[----:B--2---:R-:W-:Y:S05]  /*11e20*/  @!P0 BRA `(.L_x_6039) ;  /* 0xfffffffc00f08947 */ /* 0x004fea000383ffff */
[----:B------:R-:W-:Y:S05]  /*11e30*/  BRA `(.L_x_6063) ;  /* 0xfffffff400c47947 */ /* 0x000fea000383ffff */
.L_x_6064:
        /* <DEDUP_REMOVED lines=12> */
.L_x_11953:


//--------------------- .text._ZN7cutlass13device_kernelIN5flash11enable_sm90INS1_16FlashAttnFwdSm90INS1_25CollectiveMainloopFwdSm90ILi2EN4cute5tupleIJNS5_1CILi1EEES8_S8_EEENS6_IJNS7_ILi64EEESA_SA_EEELi512ENS_10bfloat16_tEfNS_4arch4Sm90ELb1ELb0ELb0ELb1ELb0ELb0ELb0ELb0ELb0ELb0ELb0ELb0EEENS1_21CollectiveEpilogueFwdINS6_IJSA_NS7_ILi512EEESA_EEES9_SC_SE_Li256ELb1ELb0ELb0ELb0EEENS1_36VarlenDynamicPersistentTileSchedulerILi64ELi64ELi256ELi32ELb0ELb0ELb1ELb1ELb1ELb1EEEEEEEEEvNT_6ParamsE --------------------------
	.section	.text._ZN7cutlass13device_kernelIN5flash11enable_sm90INS1_16FlashAttnFwdSm90INS1_25CollectiveMainloopFwdSm90ILi2EN4cute5tupleIJNS5_1CILi1EEES8_S8_EEENS6_IJNS7_ILi64EEESA_SA_EEELi512ENS_10bfloat16_tEfNS_4arch4Sm90ELb1ELb0ELb0ELb1ELb0ELb0ELb0ELb0ELb0ELb0ELb0ELb0EEENS1_21CollectiveEpilogueFwdINS6_IJSA_NS7_ILi512EEESA_EEES9_SC_SE_Li256ELb1ELb0ELb0ELb0EEENS1_36VarlenDynamicPersistentTileSchedulerILi64ELi64ELi256ELi32ELb0ELb0ELb1ELb1ELb1ELb1EEEEEEEEEvNT_6ParamsE,"ax",@progbits
	.align	128
.text._ZN7cutlass13device_kernelIN5flash11enable_sm90INS1_16FlashAttnFwdSm90INS1_25CollectiveMainloopFwdSm90ILi2EN4cute5tupleIJNS5_1CILi1EEES8_S8_EEENS6_IJNS7_ILi64EEESA_SA_EEELi512ENS_10bfloat16_tEfNS_4arch4Sm90ELb1ELb0ELb0ELb1ELb0ELb0ELb0ELb0ELb0ELb0ELb0ELb0EEENS1_21CollectiveEpilogueFwdINS6_IJSA_NS7_ILi512EEESA_EEES9_SC_SE_Li256ELb1ELb0ELb0ELb0EEENS1_36VarlenDynamicPersistentTileSchedulerILi64ELi64ELi256ELi32ELb0ELb0ELb1ELb1ELb1ELb1EEEEEEEEEvNT_6ParamsE:
        .type           _ZN7cutlass13device_kernelIN5flash11enable_sm90INS1_16FlashAttnFwdSm90INS1_25CollectiveMainloopFwdSm90ILi2EN4cute5tupleIJNS5_1CILi1EEES8_S8_EEENS6_IJNS7_ILi64EEESA_SA_EEELi512ENS_10bfloat16_tEfNS_4arch4Sm90ELb1ELb0ELb0ELb1ELb0ELb0ELb0ELb0ELb0ELb0ELb0ELb0EEENS1_21CollectiveEpilogueFwdINS6_IJSA_NS7_ILi512EEESA_EEES9_SC_SE_Li256ELb1ELb0ELb0ELb0EEENS1_36VarlenDynamicPersistentTileSchedulerILi64ELi64ELi256ELi32ELb0ELb0ELb1ELb1ELb1ELb1EEEEEEEEEvNT_6ParamsE,@function
        .size           _ZN7cutlass13device_kernelIN5flash11enable_sm90INS1_16FlashAttnFwdSm90INS1_25CollectiveMainloopFwdSm90ILi2EN4cute5tupleIJNS5_1CILi1EEES8_S8_EEENS6_IJNS7_ILi64EEESA_SA_EEELi512ENS_10bfloat16_tEfNS_4arch4Sm90ELb1ELb0ELb0ELb1ELb0ELb0ELb0ELb0ELb0ELb0ELb0ELb0EEENS1_21CollectiveEpilogueFwdINS6_IJSA_NS7_ILi512EEESA_EEES9_SC_SE_Li256ELb1ELb0ELb0ELb0EEENS1_36VarlenDynamicPersistentTileSchedulerILi64ELi64ELi256ELi32ELb0ELb0ELb1ELb1ELb1ELb1EEEEEEEEEvNT_6ParamsE,(.L_x_11954 - _ZN7cutlass13device_kernelIN5flash11enable_sm90INS1_16FlashAttnFwdSm90INS1_25CollectiveMainloopFwdSm90ILi2EN4cute5tupleIJNS5_1CILi1EEES8_S8_EEENS6_IJNS7_ILi64EEESA_SA_EEELi512ENS_10bfloat16_tEfNS_4arch4Sm90ELb1ELb0ELb0ELb1ELb0ELb0ELb0ELb0ELb0ELb0ELb0ELb0EEENS1_21CollectiveEpilogueFwdINS6_IJSA_NS7_ILi512EEESA_EEES9_SC_SE_Li256ELb1ELb0ELb0ELb0EEENS1_36VarlenDynamicPersistentTileSchedulerILi64ELi64ELi256ELi32ELb0ELb0ELb1ELb1ELb1ELb1EEEEEEEEEvNT_6ParamsE)
        .other          _ZN7cutlass13device_kernelIN5flash11enable_sm90INS1_16FlashAttnFwdSm90INS1_25CollectiveMainloopFwdSm90ILi2EN4cute5tupleIJNS5_1CILi1EEES8_S8_EEENS6_IJNS7_ILi64EEESA_SA_EEELi512ENS_10bfloat16_tEfNS_4arch4Sm90ELb1ELb0ELb0ELb1ELb0ELb0ELb0ELb0ELb0ELb0ELb0ELb0EEENS1_21CollectiveEpilogueFwdINS6_IJSA_NS7_ILi512EEESA_EEES9_SC_SE_Li256ELb1ELb0ELb0ELb0EEENS1_36VarlenDynamicPersistentTileSchedulerILi64ELi64ELi256ELi32ELb0ELb0ELb1ELb1ELb1ELb1EEEEEEEEEvNT_6ParamsE,@"STO_CUDA_ENTRY STV_DEFAULT"
_ZN7cutlass13device_kernelIN5flash11enable_sm90INS1_16FlashAttnFwdSm90INS1_25CollectiveMainloopFwdSm90ILi2EN4cute5tupleIJNS5_1CILi1EEES8_S8_EEENS6_IJNS7_ILi64EEESA_SA_EEELi512ENS_10bfloat16_tEfNS_4arch4Sm90ELb1ELb0ELb0ELb1ELb0ELb0ELb0ELb0ELb0ELb0ELb0ELb0EEENS1_21CollectiveEpilogueFwdINS6_IJSA_NS7_ILi512EEESA_EEES9_SC_SE_Li256ELb1ELb0ELb0ELb0EEENS1_36VarlenDynamicPersistentTileSchedulerILi64ELi64ELi256ELi32ELb0ELb0ELb1ELb1ELb1ELb1EEEEEEEEEvNT_6ParamsE:
        /* <DEDUP_REMOVED lines=21> */
.L_x_6066:
[----:B------:R-:W-:Y:S05]  /*0150*/  BSYNC B0 ;  /* 0x0000000000007941 */ /* 0x000fea0003800000 */
.L_x_6065:
        /* <DEDUP_REMOVED lines=37> */
.L_x_6067:
        /* <DEDUP_REMOVED lines=22> */
.L_x_6068:
        /* <DEDUP_REMOVED lines=18> */
.L_x_6069:
        /* <DEDUP_REMOVED lines=22> */
.L_x_6070:
        /* <DEDUP_REMOVED lines=22> */
.L_x_6071:
[----:B------:R-:W-:Y:S01]  /*08f0*/  PLOP3.LUT P0, PT, PT, PT, UP0, 0x80, 0x0 ;  /* 0x000000000000781c */ /* 0x000fe20003f0f008 */
[----:B------:R-:W-:Y:S01]  /*0900*/  UMOV UR36, 0x1 ;  /* 0x0000000100247882 */ /* 0x000fe20000000000 */
[----:B------:R-:W-:Y:S01]  /*0910*/  NOP ;  /* 0x0000000000007918 */ /* 0x000fe20000000000 */
[----:B------:R-:W-:Y:S01]  /*0920*/  USEL UR36, UR36, 0x2, !UP0 ;  /* 0x0000000224247887 */ /* 0x000fe2000c000000 */
[----:B------:R-:W-:Y:S01]  /*0930*/  ULDC.64 UR48, c[0x0][0x208] ;  /* 0x0000820000307ab9 */ /* 0x000fe20000000a00 */
[----:B012-4-:R-:W-:Y:S08]  /*0940*/  BAR.SYNC.DEFER_BLOCKING 0x0 ;  /* 0x0000000000007b1d */ /* 0x017ff00000010000 */
[----:B------:R-:W-:Y:S05]  /*0950*/  @!P0 BRA `(.L_x_6072) ;  /* 0x000000a800b88947 */ /* 0x000fea0003800000 */
.L_x_6073:
        /* <DEDUP_REMOVED lines=20> */
[----:B------:R-:W-:Y:S01]  /*0aa0*/  MOV R23, 0x20 ;  /* 0x0000002000177802 */ /* 0x000fe20000000f00 */
[----:B------:R-:W-:Y:S01]  /*0ab0*/  ULOP3.LUT UR41, UR36, 0x1, URZ, 0xfc, !UPT ;  /* 0x0000000124297892 */ /* 0x000fe2000f8efc3f */
[----:B------:R-:W-:Y:S01]  /*0ac0*/  R2UR UR52, R13 ;  /* 0x000000000d3472ca */ /* 0x000fe200000e0000 */
[----:B------:R-:W-:Y:S01]  /*0ad0*/  UMOV UR37, URZ ;  /* 0x0000003f00257c82 */ /* 0x000fe20008000000 */
[----:B------:R-:W-:Y:S01]  /*0ae0*/  SHF.R.S32.HI R0, RZ, 0x1f, R189 ;  /* 0x0000001fff007819 */ /* 0x000fe200000114bd */
[----:B------:R-:W-:Y:S01]  /*0af0*/  UMOV UR38, URZ ;  /* 0x0000003f00267c82 */ /* 0x000fe20008000000 */
[----:B------:R-:W-:Y:S01]  /*0b00*/  R2UR UR5, R14 ;  /* 0x000000000e0572ca */ /* 0x000fe200000e0000 */
[----:B------:R-:W-:Y:S01]  /*0b10*/  UMOV UR39, URZ ;  /* 0x0000003f00277c82 */ /* 0x000fe20008000000 */
[CC--:B------:R-:W-:Y:S02]  /*0b20*/  LEA.HI R2, R0.reuse, R189.reuse, RZ, 0x4 ;  /* 0x000000bd00027211 */ /* 0x0c0fe400078f20ff */
[----:B------:R-:W-:-:S02]  /*0b30*/  LEA.HI R6, R0, R189, RZ, 0x5 ;  /* 0x000000bd00067211 */ /* 0x000fc400078f28ff */
[----:B------:R-:W-:Y:S02]  /*0b40*/  SHF.R.S32.HI R3, RZ, 0x4, R2 ;  /* 0x00000004ff037819 */ /* 0x000fe40000011402 */
[--C-:B------:R-:W-:Y:S02]  /*0b50*/  SHF.R.S32.HI R12, RZ, 0x5, R6.reuse ;  /* 0x00000005ff0c7819 */ /* 0x100fe40000011406 */
[C---:B------:R-:W-:Y:S02]  /*0b60*/  LEA.HI R5, R2.reuse, R3, RZ, 0x1 ;  /* 0x0000000302057211 */ /* 0x040fe400078f08ff */
[----:B------:R-:W-:Y:S02]  /*0b70*/  LOP3.LUT R2, R2, 0xfffffff0, RZ, 0xc0, !PT ;  /* 0xfffffff002027812 */ /* 0x000fe400078ec0ff */
[----:B------:R-:W-:Y:S02]  /*0b80*/  LOP3.LUT R8, R5, 0x1ffffffe, RZ, 0xc0, !PT ;  /* 0x1ffffffe05087812 */ /* 0x000fe400078ec0ff */
[----:B------:R-:W-:Y:S01]  /*0b90*/  SHF.R.S32.HI R5, RZ, 0x1f, R6 ;  /* 0x0000001fff057819 */ /* 0x000fe20000011406 */
[----:B------:R-:W-:Y:S01]  /*0ba0*/  IMAD.IADD R6, R189, 0x1, -R2 ;  /* 0x00000001bd067824 */ /* 0x000fe200078e0a02 */
[----:B------:R-:W-:Y:S01]  /*0bb0*/  LEA.HI R4, R0, R189, RZ, 0x7 ;  /* 0x000000bd00047211 */ /* 0x000fe200078f38ff */
[----:B------:R-:W-:Y:S01]  /*0bc0*/  IMAD.IADD R9, R3, 0x1, -R8 ;  /* 0x0000000103097824 */ /* 0x000fe200078e0a08 */
[----:B------:R-:W-:-:S02]  /*0bd0*/  LEA.HI R5, R5, R12, RZ, 0x2 ;  /* 0x0000000c05057211 */ /* 0x000fc400078f10ff */
[----:B------:R-:W-:Y:S01]  /*0be0*/  SHF.R.S32.HI R3, RZ, 0x1f, R6 ;  /* 0x0000001fff037819 */ /* 0x000fe20000011406 */
[----:B------:R-:W-:Y:S01]  /*0bf0*/  IMAD.SHL.U32 R9, R9, 0x8, RZ ;  /* 0x0000000809097824 */ /* 0x000fe200078e00ff */
        /* <DEDUP_REMOVED lines=8> */
[----:B------:R-:W-:Y:S01]  /*0c80*/  IADD3 R2, R189, -R2, RZ ;  /* 0x80000002bd027210 */ /* 0x000fe20007ffe0ff */
[----:B------:R-:W-:Y:S01]  /*0c90*/  IMAD R188, R8, 0x10, R11 ;  /* 0x0000001008bc7824 */ /* 0x000fe200078e020b */
[----:B------:R-:W-:-:S02]  /*0ca0*/  IADD3 R8, R6, -R7, RZ ;  /* 0x8000000706087210 */ /* 0x000fc40007ffe0ff */
[----:B------:R-:W-:Y:S01]  /*0cb0*/  LOP3.LUT R11, R10, 0x7ffffe00, RZ, 0xc0, !PT ;  /* 0x7ffffe000a0b7812 */ /* 0x000fe200078ec0ff */
[----:B------:R-:W-:Y:S01]  /*0cc0*/  IMAD.U32 R188, R188, 0x40, R9 ;  /* 0x00000040bcbc7824 */ /* 0x000fe200078e0009 */
[----:B------:R-:W-:Y:S01]  /*0cd0*/  SHF.R.S32.HI R3, RZ, 0x1f, R2 ;  /* 0x0000001fff037819 */ /* 0x000fe20000011402 */
[C---:B------:R-:W-:Y:S01]  /*0ce0*/  IMAD.SHL.U32 R10, R8.reuse, 0x40, RZ ;  /* 0x00000040080a7824 */ /* 0x040fe200078e00ff */
[----:B------:R-:W-:Y:S01]  /*0cf0*/  R2P PR, R8, 0x6 ;  /* 0x0000000608007804 */ /* 0x000fe20000000000 */
[----:B------:R-:W-:Y:S01]  /*0d00*/  IMAD R11, R12, 0x400, R11 ;  /* 0x000004000c0b7824 */ /* 0x000fe200078e020b */
[----:B------:R-:W-:Y:S02]  /*0d10*/  LEA.HI R5, R3, R2, RZ, 0x2 ;  /* 0x0000000203057211 */ /* 0x000fe400078f10ff */
[----:B------:R-:W-:Y:S02]  /*0d20*/  LOP3.LUT R10, R10, 0x1c0, RZ, 0xc0, !PT ;  /* 0x000001c00a0a7812 */ /* 0x000fe400078ec0ff */
[----:B------:R-:W-:-:S02]  /*0d30*/  SHF.R.S32.HI R6, RZ, 0x2, R5 ;  /* 0x00000002ff067819 */ /* 0x000fc40000011405 */
[----:B------:R-:W-:Y:S02]  /*0d40*/  LOP3.LUT R9, R10, 0x8, R9, 0xf8, !PT ;  /* 0x000000080a097812 */ /* 0x000fe400078ef809 */
[----:B------:R-:W-:Y:S02]  /*0d50*/  SHF.R.S32.HI R7, RZ, 0x1f, R5 ;  /* 0x0000001fff077819 */ /* 0x000fe40000011405 */
[----:B------:R-:W-:Y:S02]  /*0d60*/  SHF.R.U32.HI R10, RZ, 0x3, R10 ;  /* 0x00000003ff0a7819 */ /* 0x000fe4000001160a */
[----:B------:R-:W-:Y:S02]  /*0d70*/  LEA.HI R7, R7, R6, RZ, 0x3 ;  /* 0x0000000607077211 */ /* 0x000fe400078f18ff */
[----:B------:R-:W-:Y:S02]  /*0d80*/  LOP3.LUT R10, R9, R10, RZ, 0x3c, !PT ;  /* 0x0000000a090a7212 */ /* 0x000fe400078e3cff */
[----:B------:R-:W-:-:S02]  /*0d90*/  LEA.HI R3, R3, R2, RZ, 0x5 ;  /* 0x0000000203037211 */ /* 0x000fc400078f28ff */
[----:B------:R-:W-:Y:S01]  /*0da0*/  LOP3.LUT R7, R7, 0xfffffff8, RZ, 0xc0, !PT ;  /* 0xfffffff807077812 */ /* 0x000fe200078ec0ff */
[----:B------:R-:W-:Y:S01]  /*0db0*/  IMAD.IADD R10, R11, 0x1, R10 ;  /* 0x000000010b0a7824 */ /* 0x000fe200078e020a */
[----:B------:R-:W-:Y:S02]  /*0dc0*/  LOP3.LUT R5, R5, 0x7ffffffc, RZ, 0xc0, !PT ;  /* 0x7ffffffc05057812 */ /* 0x000fe400078ec0ff */
[----:B------:R-:W-:Y:S01]  /*0dd0*/  IADD3 R6, R6, -R7, RZ ;  /* 0x8000000706067210 */ /* 0x000fe20007ffe0ff */
[----:B------:R-:W-:Y:S01]  /*0de0*/  IMAD.MOV.U32 R7, RZ, RZ, R15 ;  /* 0x000000ffff077224 */ /* 0x000fe200078e000f */
[----:B------:R-:W-:Y:S01]  /*0df0*/  SHF.R.S32.HI R3, RZ, 0x5, R3 ;  /* 0x00000005ff037819 */ /* 0x000fe20000011403 */
[----:B------:R-:W-:Y:S01]  /*0e00*/  IMAD.IADD R5, R2, 0x1, -R5 ;  /* 0x0000000102057824 */ /* 0x000fe200078e0a05 */
[----:B------:R-:W-:Y:S02]  /*0e10*/  LEA.HI R0, R0, R189, RZ, 0x3 ;  /* 0x000000bd00007211 */ /* 0x000fe400078f18ff */
[----:B------:R-:W-:Y:S01]  /*0e20*/  LEA R19, R10, UR40, 0x1 ;  /* 0x000000280a137c11 */ /* 0x000fe2000f8e08ff */
[----:B------:R-:W-:Y:S01]  /*0e30*/  IMAD R2, R3, 0x10, R6 ;  /* 0x0000001003027824 */ /* 0x000fe200078e0206 */
[----:B------:R-:W-:Y:S01]  /*0e40*/  LEA.HI R4, R4, R185, RZ, 0x1 ;  /* 0x000000b904047211 */ /* 0x000fe200078f08ff */
[----:B------:R-:W-:Y:S01]  /*0e50*/  IMAD.SHL.U32 R16, R5, 0x2, RZ ;  /* 0x0000000205107824 */ /* 0x000fe200078e00ff */
[----:B------:R-:W-:Y:S01]  /*0e60*/  LOP3.LUT R6, R0, 0x1ffffff8, RZ, 0xc0, !PT ;  /* 0x1ffffff800067812 */ /* 0x000fe200078ec0ff */
[C---:B------:R-:W-:Y:S01]  /*0e70*/  VIADD R184, R19.reuse, 0x26800 ;  /* 0x0002680013b87836 */ /* 0x040fe20000000000 */
[----:B------:R-:W-:Y:S01]  /*0e80*/  LOP3.LUT R4, R4, 0xfffffe, RZ, 0xc0, !PT ;  /* 0x00fffffe04047812 */ /* 0x000fe200078ec0ff */
[----:B------:R-:W-:Y:S01]  /*0e90*/  VIADD R22, R19, 0x26840 ;  /* 0x0002684013167836 */ /* 0x000fe20000000000 */
[----:B------:R-:W-:Y:S01]  /*0ea0*/  SEL R23, R23, 0xffffffe0, !P1 ;  /* 0xffffffe017177807 */ /* 0x000fe20004800000 */
[----:B------:R-:W-:Y:S01]  /*0eb0*/  IMAD.IADD R6, R189, 0x1, -R6 ;  /* 0x00000001bd067824 */ /* 0x000fe200078e0a06 */
[----:B------:R-:W-:Y:S01]  /*0ec0*/  SHF.R.S32.HI R186, RZ, 0x3, R0 ;  /* 0x00000003ffba7819 */ /* 0x000fe20000011400 */
[----:B------:R-:W-:-:S02]  /*0ed0*/  @P2 VIADD R22, R184, 0xffffffc0 ;  /* 0xffffffc0b8162836 */ /* 0x000fc40000000000 */
[----:B------:R-:W-:Y:S01]  /*0ee0*/  IMAD.IADD R4, R185, 0x1, -R4 ;  /* 0x00000001b9047824 */ /* 0x000fe200078e0a04 */
[----:B------:R-:W-:Y:S01]  /*0ef0*/  SHF.L.U32 R17, R6, 0x3, RZ ;  /* 0x0000000306117819 */ /* 0x000fe200000006ff */
[----:B------:R-:W-:Y:S01]  /*0f00*/  IMAD.IADD R184, R184, 0x1, R23 ;  /* 0x00000001b8b87824 */ /* 0x000fe200078e0217 */
[----:B------:R-:W-:Y:S01]  /*0f10*/  IADD3 R23, R23, R22, RZ ;  /* 0x0000001617177210 */ /* 0x000fe20007ffe0ff */
[----:B------:R-:W-:-:S07]  /*0f20*/  IMAD.SHL.U32 R18, R4, 0x100, RZ ;  /* 0x0000010004127824 */ /* 0x000fce00078e00ff */
.L_x_6129:
[----:B0-----:R-:W0:Y:S01]  /*0f30*/  LDC.64 R4, c[0x0][0xc60] ;  /* 0x00031800ff047b82 */ /* 0x001e220000000a00 */
[----:B------:R-:W-:Y:S01]  /*0f40*/  ULDC.64 UR6, c[0x0][0xa28] ;  /* 0x00028a0000067ab9 */ /* 0x000fe20000000a00 */
[----:B------:R-:W-:Y:S01]  /*0f50*/  ULDC.64 UR8, c[0x0][0xa18] ;  /* 0x0002860000087ab9 */ /* 0x000fe20000000a00 */
[----:B------:R-:W-:Y:S01]  /*0f60*/  ULDC UR4, c[0x0][0x404] ;  /* 0x0001010000047ab9 */ /* 0x000fe20000000800 */
        /* <DEDUP_REMOVED lines=10> */
[----:B------:R-:W-:-:S04]  /*1010*/  @UP0 ULEA UR6, UP2, UR42, UR6, 0x2 ;  /* 0x000000062a060291 */ /* 0x000fc8000f84103f */
[----:B------:R-:W-:Y:S02]  /*1020*/  @UP0 ULEA.HI.X UR7, UR42, UR7, UR43, 0x2, UP2 ;  /* 0x000000072a070291 */ /* 0x000fe400090f142b */
[----:B------:R-:W-:Y:S01]  /*1030*/  @UP1 ULEA UR8, UP0, UR42, UR8, 0x2 ;  /* 0x000000082a081291 */ /* 0x000fe2000f80103f */
[----:B------:R-:W-:-:S03]  /*1040*/  IMAD.U32 R4, RZ, RZ, UR6 ;  /* 0x00000006ff047e24 */ /* 0x000fc6000f8e00ff */
[----:B------:R-:W-:Y:S01]  /*1050*/  @UP1 ULEA.HI.X UR9, UR42, UR9, UR43, 0x2, UP0 ;  /* 0x000000092a091291 */ /* 0x000fe200080f142b */
[----:B------:R-:W-:Y:S01]  /*1060*/  IMAD.U32 R5, RZ, RZ, UR7 ;  /* 0x00000007ff057e24 */ /* 0x000fe2000f8e00ff */
[----:B------:R-:W-:Y:S01]  /*1070*/  ULDC.64 UR6, c[0x0][0x3f8] ;  /* 0x0000fe0000067ab9 */ /* 0x000fe20000000a00 */
[----:B------:R-:W-:-:S03]  /*1080*/  IMAD.U32 R6, RZ, RZ, UR8 ;  /* 0x00000008ff067e24 */ /* 0x000fc6000f8e00ff */
[----:B------:R-:W-:Y:S01]  /*1090*/  IMAD.U32 R7, RZ, RZ, UR9 ;  /* 0x00000009ff077e24 */ /* 0x000fe2000f8e00ff */
[----:B------:R-:W2:Y:S01]  /*10a0*/  @P0 LDG.E R4, desc[UR48][R4.64] ;  /* 0x0000003004040981 */ /* 0x000ea2000c1e1900 */
[----:B------:R-:W-:Y:S01]  /*10b0*/  UISETP.NE.U32.AND UP0, UPT, UR6, URZ, UPT ;  /* 0x0000003f0600728c */ /* 0x000fe2000bf05070 */
[----:B------:R-:W-:Y:S02]  /*10c0*/  ULDC.64 UR8, c[0x0][0xa20] ;  /* 0x0002880000087ab9 */ /* 0x000fe40000000a00 */
[----:B---3--:R-:W3:Y:S01]  /*10d0*/  @P2 LDG.E R6, desc[UR48][R6.64] ;  /* 0x0000003006062981 */ /* 0x008ee2000c1e1900 */
[----:B------:R-:W-:Y:S01]  /*10e0*/  UISETP.NE.AND.EX UP0, UPT, UR7, URZ, UPT, UP0 ;  /* 0x0000003f0700728c */ /* 0x000fe2000bf05300 */
[----:B------:R-:W-:Y:S01]  /*10f0*/  ISETP.NE.U32.AND P1, PT, RZ, UR8, PT ;  /* 0x00000008ff007c0c */ /* 0x000fe2000bf25070 */
[----:B------:R-:W-:Y:S01]  /*1100*/  ULDC UR6, c[0x0][0x2e0] ;  /* 0x0000b80000067ab9 */ /* 0x000fe20000000800 */
[----:B------:R-:W-:Y:S01]  /*1110*/  UMOV UR50, URZ ;  /* 0x0000003f00327c82 */ /* 0x000fe20008000000 */
[----:B------:R-:W-:Y:S01]  /*1120*/  USEL UR4, UR4, 0x1, UP0 ;  /* 0x0000000104047887 */ /* 0x000fe20008000000 */
[----:B------:R-:W-:Y:S01]  /*1130*/  ISETP.NE.AND.EX P1, PT, RZ, UR9, PT, P1 ;  /* 0x00000009ff007c0c */ /* 0x000fe2000bf25310 */
[----:B------:R-:W-:Y:S01]  /*1140*/  ULDC UR51, c[0x0][0x288] ;  /* 0x0000a20000337ab9 */ /* 0x000fe20000000800 */
[----:B------:R-:W-:Y:S01]  /*1150*/  UMOV UR44, UR5 ;  /* 0x00000005002c7c82 */ /* 0x000fe20008000000 */
[----:B------:R-:W-:Y:S01]  /*1160*/  UIMAD UR6, UR4, UR6, URZ ;  /* 0x00000006040672a4 */ /* 0x000fe2000f8e023f */
[----:B--2---:R-:W-:-:S02]  /*1170*/  @P0 R2UR UR50, R4 ;  /* 0x00000000043202ca */ /* 0x004fc400000e0000 */
[----:B---3--:R-:W-:Y:S01]  /*1180*/  @P2 R2UR UR51, R6 ;  /* 0x00000000063322ca */ /* 0x008fe200000e0000 */
[----:B-1---5:R-:W-:-:S14]  /*1190*/  @P2 BRA `(.L_x_6074) ;  /* 0x0000000000342947 */ /* 0x022fdc0003800000 */
[----:B------:R-:W-:Y:S02]  /*11a0*/  ULDC.64 UR4, c[0x0][0xa00] ;  /* 0x0002800000047ab9 */ /* 0x000fe40000000a00 */
[----:B------:R-:W-:-:S04]  /*11b0*/  ISETP.NE.U32.AND P0, PT, RZ, UR4, PT ;  /* 0x00000004ff007c0c */ /* 0x000fc8000bf05070 */
[----:B------:R-:W-:-:S13]  /*11c0*/  ISETP.NE.AND.EX P0, PT, RZ, UR5, PT, P0 ;  /* 0x00000005ff007c0c */ /* 0x000fda000bf05300 */
[----:B------:R-:W-:Y:S05]  /*11d0*/  @!P0 BRA `(.L_x_6074) ;  /* 0x0000000000248947 */ /* 0x000fea0003800000 */
[----:B------:R-:W-:Y:S02]  /*11e0*/  ULDC.64 UR4, c[0x0][0xa00] ;  /* 0x0002800000047ab9 */ /* 0x000fe40000000a00 */
[----:B------:R-:W-:-:S06]  /*11f0*/  UIMAD.WIDE UR4, UR42, 0x4, UR4 ;  /* 0x000000042a0478a5 */ /* 0x000fcc000f8e0204 */
[----:B------:R-:W-:Y:S01]  /*1200*/  MOV R4, UR4 ;  /* 0x0000000400047c02 */ /* 0x000fe20008000f00 */
[----:B------:R-:W-:-:S05]  /*1210*/  IMAD.U32 R5, RZ, RZ, UR5 ;  /* 0x00000005ff057e24 */ /* 0x000fca000f8e00ff */
[----:B------:R-:W2:Y:S04]  /*1220*/  LDG.E R3, desc[UR48][R4.64] ;  /* 0x0000003004037981 */ /* 0x000ea8000c1e1900 */
[----:B------:R-:W3:Y:S01]  /*1230*/  LDG.E R0, desc[UR48][R4.64+0x4] ;  /* 0x0000043004007981 */ /* 0x000ee2000c1e1900 */
[----:B--2---:R-:W-:Y:S02]  /*1240*/  R2UR UR51, R3 ;  /* 0x00000000033372ca */ /* 0x004fe400000e0000 */
[----:B---3--:R-:W-:-:S13]  /*1250*/  R2UR UR4, R0 ;  /* 0x00000000000472ca */ /* 0x008fda00000e0000 */
[----:B------:R-:W-:-:S12]  /*1260*/  UIADD3 UR51, -UR51, UR4, URZ ;  /* 0x0000000433337290 */ /* 0x000fd8000fffe13f */
.L_x_6074:
[----:B------:R-:W-:Y:S01]  /*1270*/  UMOV UR45, UR52 ;  /* 0x00000034002d7c82 */ /* 0x000fe20008000000 */
[----:B------:R-:W-:Y:S05]  /*1280*/  @!P1 BRA `(.L_x_6075) ;  /* 0x00000000001c9947 */ /* 0x000fea0003800000 */
[----:B------:R-:W-:-:S04]  /*1290*/  ULEA UR4, UP0, UR42, UR8, 0x2 ;  /* 0x000000082a047291 */ /* 0x000fc8000f80103f */
[----:B------:R-:W-:Y:S02]  /*12a0*/  ULEA.HI.X UR5, UR42, UR9, UR43, 0x2, UP0 ;  /* 0x000000092a057291 */ /* 0x000fe400080f142b */
[----:B------:R-:W-:-:S04]  /*12b0*/  IMAD.U32 R4, RZ, RZ, UR4 ;  /* 0x00000004ff047e24 */ /* 0x000fc8000f8e00ff */
[----:B------:R-:W-:-:S05]  /*12c0*/  IMAD.U32 R5, RZ, RZ, UR5 ;  /* 0x00000005ff057e24 */ /* 0x000fca000f8e00ff */
[----:B------:R-:W2:Y:S02]  /*12d0*/  LDG.E R4, desc[UR48][R4.64] ;  /* 0x0000003004047981 */ /* 0x000ea4000c1e1900 */
[----:B--2---:R-:W-:Y:S01]  /*12e0*/  R2UR UR6, R4 ;  /* 0x00000000040672ca */ /* 0x004fe200000e0000 */
[----:B------:R-:W-:-:S14]  /*12f0*/  BRA `(.L_x_6076) ;  /* 0x0000000000347947 */ /* 0x000fdc0003800000 */
.L_x_6075:
[----:B------:R-:W-:Y:S02]  /*1300*/  ULDC.64 UR4, c[0x0][0xa08] ;  /* 0x0002820000047ab9 */ /* 0x000fe40000000a00 */
[----:B------:R-:W-:-:S04]  /*1310*/  ISETP.NE.U32.AND P0, PT, RZ, UR4, PT ;  /* 0x00000004ff007c0c */ /* 0x000fc8000bf05070 */
[----:B------:R-:W-:-:S13]  /*1320*/  ISETP.NE.AND.EX P0, PT, RZ, UR5, PT, P0 ;  /* 0x00000005ff007c0c */ /* 0x000fda000bf05300 */
[----:B------:R-:W-:Y:S05]  /*1330*/  @!P0 BRA `(.L_x_6076) ;  /* 0x0000000000248947 */ /* 0x000fea0003800000 */
[----:B------:R-:W-:Y:S02]  /*1340*/  ULDC.64 UR4, c[0x0][0xa08] ;  /* 0x0002820000047ab9 */ /* 0x000fe40000000a00 */
[----:B------:R-:W-:-:S06]  /*1350*/  UIMAD.WIDE UR4, UR42, 0x4, UR4 ;  /* 0x000000042a0478a5 */ /* 0x000fcc000f8e0204 */
[----:B------:R-:W-:Y:S01]  /*1360*/  IMAD.U32 R4, RZ, RZ, UR4 ;  /* 0x00000004ff047e24 */ /* 0x000fe2000f8e00ff */
[----:B------:R-:W-:-:S05]  /*1370*/  MOV R5, UR5 ;  /* 0x0000000500057c02 */ /* 0x000fca0008000f00 */
[----:B------:R-:W2:Y:S04]  /*1380*/  LDG.E R3, desc[UR48][R4.64] ;  /* 0x0000003004037981 */ /* 0x000ea8000c1e1900 */
[----:B------:R-:W3:Y:S01]  /*1390*/  LDG.E R0, desc[UR48][R4.64+0x4] ;  /* 0x0000043004007981 */ /* 0x000ee2000c1e1900 */
[----:B--2---:R-:W-:Y:S02]  /*13a0*/  R2UR UR6, R3 ;  /* 0x00000000030672ca */ /* 0x004fe400000e0000 */
[----:B---3--:R-:W-:-:S13]  /*13b0*/  R2UR UR4, R0 ;  /* 0x00000000000472ca */ /* 0x008fda00000e0000 */
[----:B------:R-:W-:-:S12]  /*13c0*/  UIADD3 UR6, -UR6, UR4, URZ ;  /* 0x0000000406067290 */ /* 0x000fd8000fffe13f */
.L_x_6076:
[----:B------:R-:W-:Y:S01]  /*13d0*/  UIADD3 UR50, -UR50, UR6, URZ ;  /* 0x0000000632327290 */ /* 0x000fe2000fffe13f */
[----:B------:R-:W-:Y:S01]  /*13e0*/  IMAD.MOV.U32 R3, RZ, RZ, RZ ;  /* 0x000000ffff037224 */ /* 0x000fe200078e00ff */
[----:B------:R-:W-:Y:S01]  /*13f0*/  ULEA UR5, UR52, 0x7f, 0x6 ;  /* 0x0000007f34057891 */ /* 0x000fe2000f8e303f */
[----:B------:R-:W-:Y:S01]  /*1400*/  IMAD.MOV.U32 R0, RZ, RZ, RZ ;  /* 0x000000ffff007224 */ /* 0x000fe200078e00ff */
[----:B------:R-:W-:Y:S01]  /*1410*/  UIADD3 UR4, UR50, 0x3f, URZ ;  /* 0x0000003f32047890 */ /* 0x000fe2000fffe03f */
[----:B------:R-:W-:Y:S01]  /*1420*/  CS2R R150, SRZ ;  /* 0x0000000000967805 */ /* 0x000fe2000001ff00 */
[----:B------:R-:W-:Y:S01]  /*1430*/  UIADD3 UR6, UR50, UR5, -UR51 ;  /* 0x0000000532067290 */ /* 0x000fe2000fffe833 */
[----:B------:R-:W-:Y:S01]  /*1440*/  CS2R R148, SRZ ;  /* 0x0000000000947805 */ /* 0x000fe2000001ff00 */
[----:B------:R-:W-:Y:S01]  /*1450*/  UISETP.NE.AND UP0, UPT, UR46, 0x1, UPT ;  /* 0x000000012e00788c */ /* 0x000fe2000bf05270 */
[----:B------:R-:W-:Y:S01]  /*1460*/  CS2R R146, SRZ ;  /* 0x0000000000927805 */ /* 0x000fe2000001ff00 */
[----:B------:R-:W-:Y:S01]  /*1470*/  USHF.R.S32.HI UR5, URZ, 0x1f, UR4 ;  /* 0x0000001f3f057899 */ /* 0x000fe20008011404 */
[----:B------:R-:W-:Y:S01]  /*1480*/  CS2R R144, SRZ ;  /* 0x0000000000907805 */ /* 0x000fe2000001ff00 */
[----:B------:R-:W-:Y:S01]  /*1490*/  USHF.R.S32.HI UR7, URZ, 0x1f, UR6 ;  /* 0x0000001f3f077899 */ /* 0x000fe20008011406 */
[----:B------:R-:W-:Y:S01]  /*14a0*/  CS2R R142, SRZ ;  /* 0x00000000008e7805 */ /* 0x000fe2000001ff00 */
[----:B------:R-:W-:Y:S01]  /*14b0*/  ULEA.HI UR5, UR5, UR4, URZ, 0x6 ;  /* 0x0000000405057291 */ /* 0x000fe2000f8f303f */
[----:B------:R-:W-:Y:S01]  /*14c0*/  PLOP3.LUT P0, PT, PT, PT, UP0, 0x80, 0x0 ;  /* 0x000000000000781c */ /* 0x000fe20003f0f008 */
        /* <DEDUP_REMOVED lines=64> */
[----:B------:R-:W-:Y:S06]  /*18d0*/  @!P0 BRA `(.L_x_6077) ;  /* 0x0000001800248947 */ /* 0x000fec0003800000 */
[----:B------:R-:W-:Y:S01]  /*18e0*/  UISETP.GE.AND UP0, UPT, UR53, 0x1, UPT ;  /* 0x000000013500788c */ /* 0x000fe2000bf06270 */
[----:B------:R-:W-:-:S05]  /*18f0*/  PLOP3.LUT P0, PT, PT, PT, PT, 0x80, 0x0 ;  /* 0x000000000000781c */ /* 0x000fca0003f0f070 */
[----:B------:R-:W-:-:S13]  /*1900*/  PLOP3.LUT P1, PT, PT, PT, UP0, 0x80, 0x0 ;  /* 0x000000000000781c */ /* 0x000fda0003f2f008 */
        /* <DEDUP_REMOVED lines=15> */
.L_x_6079:
[----:B------:R-:W-:Y:S01]  /*1a00*/  ULEA UR21, UR39, UR40, 0x3 ;  /* 0x0000002827157291 */ /* 0x000fe2000f8e183f */
[----:B------:R-:W-:-:S05]  /*1a10*/  IMAD.U32 R4, RZ, RZ, UR38 ;  /* 0x00000026ff047e24 */ /* 0x000fca000f8e00ff */
[----:B------:R-:W-:-:S04]  /*1a20*/  SHF.L.U32 R4, R4, 0x1f, RZ ;  /* 0x0000001f04047819 */ /* 0x000fc800000006ff */
[----:B------:R-:W0:Y:S02]  /*1a30*/  SYNCS.PHASECHK.TRANS64.TRYWAIT P1, [UR21+0x28c50], R4 ;  /* 0x028c5004ff0075a7 */ /* 0x000e240008020155 */
[----:B0-----:R-:W-:Y:S05]  /*1a40*/  @!P1 BRA `(.L_x_6080) ;  /* 0x000000e800b09947 */ /* 0x001fea0003800000 */
.L_x_6215:
        /* <DEDUP_REMOVED lines=24> */
[----:B------:R-:W-:-:S06]  /*1bd0*/  UISETP.GE.AND UP0, UPT, UR53, 0x2, UPT ;  /* 0x000000023500788c */ /* 0x000fcc000bf06270 */
[----:B------:R-:W-:Y:S02]  /*1be0*/  PLOP3.LUT P1, PT, PT, PT, UP0, 0x80, 0x0 ;  /* 0x000000000000781c */ /* 0x000fe40003f2f008 */
        /* <DEDUP_REMOVED lines=19> */
[----:B------:R-:W-:-:S06]  /*1d20*/  UIADD3 UR53, UR53, -0x2, URZ ;  /* 0xfffffffe35357890 */ /* 0x000fcc000fffe03f */
[----:B0-----:R-:W-:-:S07]  /*1d30*/  IMAD.U32 R4, RZ, RZ, UR53 ;  /* 0x00000035ff047e24 */ /* 0x001fce000f8e00ff */
.L_x_6086:
[----:B------:R-:W-:Y:S01]  /*1d40*/  BAR.SYNC.DEFER_BLOCKING 0xe, 0x100 ;  /* 0x0384000000007b1d */ /* 0x000fe20000010000 */
[----:B-1----:R-:W-:Y:S01]  /*1d50*/  IMAD.U32 R5, RZ, RZ, UR39 ;  /* 0x00000027ff057e24 */ /* 0x002fe2000f8e00ff */
[----:B------:R-:W-:Y:S01]  /*1d60*/  UIADD3 UR39, UR39, 0x1, URZ ;  /* 0x0000000127277890 */ /* 0x000fe2000fffe03f */
[C---:B------:R-:W-:Y:S01]  /*1d70*/  ISETP.GT.AND P3, PT, R4.reuse, RZ, PT ;  /* 0x000000ff0400720c */ /* 0x040fe20003f64270 */
[----:B------:R-:W-:Y:S02]  /*1d80*/  VIADD R4, R4, 0xffffffff ;  /* 0xffffffff04047836 */ /* 0x000fe40000000000 */
[----:B------:R-:W-:Y:S01]  /*1d90*/  IMAD R5, R5, 0x40, R2 ;  /* 0x0000004005057824 */ /* 0x000fe200078e0202 */
        /* <DEDUP_REMOVED lines=137> */
.L_x_6082:
[----:B------:R-:W-:Y:S01]  /*2630*/  ULEA UR21, UR39, UR40, 0x3 ;  /* 0x0000002827157291 */ /* 0x000fe2000f8e183f */
[----:B------:R-:W-:-:S04]  /*2640*/  MOV R5, UR38 ;  /* 0x0000002600057c02 */ /* 0x000fc80008000f00 */
[----:B------:R-:W-:-:S04]  /*2650*/  SHF.L.U32 R5, R5, 0x1f, RZ ;  /* 0x0000001f05057819 */ /* 0x000fc800000006ff */
[----:B------:R0:W1:Y:S01]  /*2660*/  SYNCS.PHASECHK.TRANS64.TRYWAIT P1, [UR21+0x28c50], R5 ;  /* 0x028c5005ff0075a7 */ /* 0x0000620008020155 */
[----:B------:R-:W-:Y:S05]  /*2670*/  @!P0 BRA `(.L_x_6083) ;  /* 0x0000000000048947 */ /* 0x000fea0003800000 */
[----:B------:R-:W-:Y:S01]  /*2680*/  BPT.TRAP 0x1 ;  /* 0x000000040000795c */ /* 0x000fe20000300000 */
.L_x_6083:
[----:B-1----:R-:W-:Y:S05]  /*2690*/  @P1 BRA `(.L_x_6084) ;  /* 0x0000000000081947 */ /* 0x002fea0003800000 */
[----:B------:R-:W1:Y:S02]  /*26a0*/  SYNCS.PHASECHK.TRANS64.TRYWAIT P1, [UR21+0x28c50], R5 ;  /* 0x028c5005ff0075a7 */ /* 0x000e640008020155 */
[----:B-1----:R-:W-:Y:S05]  /*26b0*/  @!P1 BRA `(.L_x_6085) ;  /* 0x000000dc00ac9947 */ /* 0x002fea0003800000 */
.L_x_6084:
        /* <DEDUP_REMOVED lines=29> */
.L_x_6081:
[----:B------:R-:W-:Y:S01]  /*2890*/  BAR.SYNC.DEFER_BLOCKING 0xe, 0x100 ;  /* 0x0384000000007b1d */ /* 0x000fe20000010000 */
[----:B-1----:R-:W-:Y:S01]  /*28a0*/  IMAD.U32 R5, RZ, RZ, UR39 ;  /* 0x00000027ff057e24 */ /* 0x002fe2000f8e00ff */
        /* <DEDUP_REMOVED lines=140> */
.L_x_6077:
[----:B------:R-:W-:Y:S01]  /*3170*/  UISETP.GE.AND UP0, UPT, UR53, 0x1, UPT ;  /* 0x000000013500788c */ /* 0x000fe2000bf06270 */
[----:B------:R-:W-:-:S05]  /*3180*/  PLOP3.LUT P0, PT, PT, PT, PT, 0x80, 0x0 ;  /* 0x000000000000781c */ /* 0x000fca0003f0f070 */
[----:B------:R-:W-:-:S13]  /*3190*/  PLOP3.LUT P1, PT, PT, PT, UP0, 0x80, 0x0 ;  /* 0x000000000000781c */ /* 0x000fda0003f2f008 */
        /* <DEDUP_REMOVED lines=31> */
.L_x_6087:
        /* <DEDUP_REMOVED lines=9> */
.L_x_6216:
[----:B------:R-:W-:Y:S05]  /*3420*/  @!P0 BRA `(.L_x_6089) ;  /* 0x0000000000048947 */ /* 0x000fea0003800000 */
[----:B------:R-:W-:Y:S01]  /*3430*/  BPT.TRAP 0x1 ;  /* 0x000000040000795c */ /* 0x000fe20000300000 */
.L_x_6089:
[----:B------:R-:W-:Y:S02]  /*3440*/  IMAD.U32 R7, RZ, RZ, UR39 ;  /* 0x00000027ff077e24 */ /* 0x000fe4000f8e00ff */
[----:B------:R-:W-:-:S03]  /*3450*/  IMAD.U32 R8, RZ, RZ, UR38 ;  /* 0x00000026ff087e24 */ /* 0x000fc6000f8e00ff */
[----:B------:R-:W-:Y:S02]  /*3460*/  LEA R7, R7, UR40, 0x3 ;  /* 0x0000002807077c11 */ /* 0x000fe4000f8e18ff */
[----:B------:R-:W-:-:S04]  /*3470*/  SHF.L.U32 R8, R8, 0x1f, RZ ;  /* 0x0000001f08087819 */ /* 0x000fc800000006ff */
[----:B------:R1:W2:Y:S01]  /*3480*/  SYNCS.PHASECHK.TRANS64.TRYWAIT P1, [R7+URZ+0x28c30], R8 ;  /* 0x028c3008070075a7 */ /* 0x0002a2000802017f */
[----:B------:R-:W-:Y:S05]  /*3490*/  @!P0 BRA `(.L_x_6090) ;  /* 0x0000000000048947 */ /* 0x000fea0003800000 */
[----:B------:R-:W-:Y:S01]  /*34a0*/  BPT.TRAP 0x1 ;  /* 0x000000040000795c */ /* 0x000fe20000300000 */
.L_x_6090:
[----:B--2---:R-:W-:Y:S05]  /*34b0*/  @P1 BRA `(.L_x_6091) ;  /* 0x0000000000081947 */ /* 0x004fea0003800000 */
[----:B------:R-:W2:Y:S02]  /*34c0*/  SYNCS.PHASECHK.TRANS64.TRYWAIT P1, [R7+URZ+0x28c30], R8 ;  /* 0x028c3008070075a7 */ /* 0x000ea4000802017f */
[----:B--2---:R-:W-:Y:S05]  /*34d0*/  @!P1 BRA `(.L_x_6092) ;  /* 0x000000d000549947 */ /* 0x004fea0003800000 */
.L_x_6091:
[----:B0-----:R-:W0:Y:S01]  /*34e0*/  S2R R0, SR_TID.X ;  /* 0x0000000000007919 */ /* 0x001e220000002100 */
[----:B------:R-:W-:-:S04]  /*34f0*/  UIADD3 UR4, UR40, 0x22400, URZ ;  /* 0x0002240028047890 */ /* 0x000fc8000fffe03f */
[----:B------:R-:W-:-:S04]  /*3500*/  USHF.R.U32.HI UR4, URZ, 0x4, UR4 ;  /* 0x000000043f047899 */ /* 0x000fc80008011604 */
[----:B------:R-:W-:Y:S01]  /*3510*/  ULOP3.LUT UR4, UR4, 0x3fff, URZ, 0xc0, !UPT ;  /* 0x00003fff04047892 */ /* 0x000fe2000f8ec03f */
[----:B0-----:R-:W-:-:S05]  /*3520*/  LOP3.LUT R3, R0, 0x7f, RZ, 0xc0, !PT ;  /* 0x0000007f00037812 */ /* 0x001fca00078ec0ff */
        /* <DEDUP_REMOVED lines=14> */
[----:B------:R-:W-:Y:S01]  /*3610*/  IMAD R5, R5, 0x40, R2 ;  /* 0x0000004005057824 */ /* 0x000fe200078e0202 */
[----:B------:R-:W-:Y:S01]  /*3620*/  UMOV UR11, 0x40000040 ;  /* 0x40000040000b7882 */ /* 0x000fe20000000000 */
[----:B------:R-:W-:Y:S01]  /*3630*/  UMOV UR9, 0x40000040 ;  /* 0x4000004000097882 */ /* 0x000fe20000000000 */
[----:B------:R-:W-:-:S02]  /*3640*/  ULEA UR18, UR39, UR18, 0x9 ;  /* 0x0000001227127291 */ /* 0x000fc4000f8e483f */
[----:B------:R-:W-:Y:S02]  /*3650*/  ULOP3.LUT UR16, UR4, 0x10000, URZ, 0xfc, !UPT ;  /* 0x0001000004107892 */ /* 0x000fe4000f8efc3f */
[----:B------:R-:W-:Y:S02]  /*3660*/  UIADD3 UR6, UR18, 0x2, URZ ;  /* 0x0000000212067890 */ /* 0x000fe4000fffe03f */
[----:B------:R-:W-:Y:S02]  /*3670*/  UIADD3 UR4, UR16, 0x2, URZ ;  /* 0x0000000210047890 */ /* 0x000fe4000fffe03f */
[----:B------:R-:W-:Y:S02]  /*3680*/  UIADD3 UR10, UR18, 0x4, URZ ;  /* 0x00000004120a7890 */ /* 0x000fe4000fffe03f */
[----:B------:R-:W-:Y:S02]  /*3690*/  UIADD3 UR8, UR16, 0x4, URZ ;  /* 0x0000000410087890 */ /* 0x000fe4000fffe03f */
[----:B------:R-:W-:Y:S01]  /*36a0*/  HGMMA.64x64x16.F32.BF16 R24, gdesc[UR16], RZ, !UPT, gsb0 ;  /* 0x00e00000101879f0 */ /* 0x000fe2000c0018ff */
[----:B------:R-:W-:-:S02]  /*36b0*/  UIADD3 UR14, UR18, 0x6, URZ ;  /* 0x00000006120e7890 */ /* 0x000fc4000fffe03f */
[----:B------:R-:W-:Y:S01]  /*36c0*/  UIADD3 UR12, UR16, 0x6, URZ ;  /* 0x00000006100c7890 */ /* 0x000fe2000fffe03f */
[----:B------:R-:W-:Y:S01]  /*36d0*/  UMOV UR15, 0x40000040 ;  /* 0x40000040000f7882 */ /* 0x000fe20000000000 */
[----:B------:R-:W-:Y:S01]  /*36e0*/  UMOV UR13, 0x40000040 ;  /* 0x40000040000d7882 */ /* 0x000fe20000000000 */
[----:B------:R-:W-:Y:S02]  /*36f0*/  WARPGROUP.DEPBAR.LE gsb0, 0x0 ;  /* 0x00008000000079c5 */ /* 0x000fe40000010000 */
[----:B------:R-:W-:-:S06]  /*3700*/  WARPGROUP.ARRIVE ;  /* 0x00000000000079c5 */ /* 0x000fcc0000000000 */
[----:B------:R-:W-:Y:S01]  /*3710*/  HGMMA.64x64x16.F32.BF16 R24, gdesc[UR4], R24, gsb0 ;  /* 0x00e00000041879f0 */ /* 0x000fe20008001818 */
[----:B------:R-:W-:Y:S02]  /*3720*/  UMOV UR6, 0x40 ;  /* 0x0000004000067882 */ /* 0x000fe40000000000 */
[----:B------:R-:W-:-:S04]  /*3730*/  UIMAD UR6, UR53, -0x40, UR6 ;  /* 0xffffffc0350678a4 */ /* 0x000fc8000f8e0206 */
[----:B------:R-:W-:Y:S02]  /*3740*/  UIADD3 UR7, UR50, 0x1, UR6 ;  /* 0x0000000132077890 */ /* 0x000fe4000fffe006 */
[----:B------:R-:W-:-:S04]  /*3750*/  IMAD.U32 R3, RZ, RZ, UR6 ;  /* 0x00000006ff037e24 */ /* 0x000fc8000f8e00ff */
[----:B------:R-:W-:Y:S02]  /*3760*/  MOV R9, UR7 ;  /* 0x0000000700097c02 */ /* 0x000fe40008000f00 */
[----:B------:R-:W-:Y:S02]  /*3770*/  IADD3 R3, -R16, UR50, R3 ;  /* 0x0000003210037c10 */ /* 0x000fe4000fffe103 */
[----:B------:R-:W-:-:S04]  /*3780*/  IADD3 R4, R9, -UR51, -R16 ;  /* 0x8000003309047c10 */ /* 0x000fc8000fffe810 */
        /* <DEDUP_REMOVED lines=8> */
[----:B------:R-:W-:Y:S01]  /*3810*/  HGMMA.64x64x16.F32.BF16 R24, gdesc[UR8], R24, gsb0 ;  /* 0x00e00000081879f0 */ /* 0x000fe20008001818 */
[----:B------:R-:W-:Y:S02]  /*3820*/  ULDC UR10, c[0x0][0x988] ;  /* 0x00026200000a7ab9 */ /* 0x000fe40000000800 */
[----:B------:R-:W-:Y:S02]  /*3830*/  WARPGROUP.DEPBAR.LE gsb0, 0x0 ;  /* 0x00008000000079c5 */ /* 0x000fe40000010000 */
[----:B------:R-:W-:-:S06]  /*3840*/  WARPGROUP.ARRIVE ;  /* 0x00000000000079c5 */ /* 0x000fcc0000000000 */
[----:B------:R-:W-:Y:S03]  /*3850*/  HGMMA.64x64x16.F32.BF16 R24, gdesc[UR12], R24, gsb0 ;  /* 0x00e000000c1879f0 */ /* 0x000fe60008001818 */
[----:B------:R-:W-:Y:S02]  /*3860*/  WARPGROUP.DEPBAR.LE gsb0, 0x0 ;  /* 0x00008000000079c5 */ /* 0x000fe40000010000 */
[----:B------:R-:W-:Y:S02]  /*3870*/  FSEL R26, R26, -INF , P2 ;  /* 0xff8000001a1a7808 */ /* 0x000fe40001000000 */
        /* <DEDUP_REMOVED lines=40> */
[----:B------:R-:W-:Y:S02]  /*3b00*/  FSEL R55, R55, -INF , P2 ;  /* 0xff80000037377808 */ /* 0x000fe40001000000 */
[----:B------:R-:W-:Y:S02]  /*3b10*/  FMNMX.FTZ R6, R54, R9, !PT ;  /* 0x0000000936067209 */ /* 0x000fe40007810000 */
[----:B------:R-:W-:Y:S02]  /*3b20*/  ISETP.GT.AND P2, PT, R3, RZ, PT ;  /* 0x000000ff0300720c */ /* 0x000fe40003f44270 */
[----:B------:R-:W-:Y:S02]  /*3b30*/  FMNMX.FTZ R6, R55, R6, !PT ;  /* 0x0000000637067209 */ /* 0x000fe40007810000 */
[----:B------:R-:W-:-:S02]  /*3b40*/  ISETP.GT.AND P3, PT, R3, 0x1, PT ;  /* 0x000000010300780c */ /* 0x000fc40003f64270 */
[----:B------:R-:W-:Y:S01]  /*3b50*/  ISETP.GT.AND P4, PT, R3, 0x8, PT ;  /* 0x000000080300780c */ /* 0x000fe20003f84270 */
[----:B------:R-:W0:Y:S01]  /*3b60*/  SHFL.BFLY PT, R9, R6, 0x2, 0x1f ;  /* 0x0c401f0006097f89 */ /* 0x000e2200000e0000 */
[----:B------:R-:W-:Y:S02]  /*3b70*/  FSEL R24, R24, -INF , P2 ;  /* 0xff80000018187808 */ /* 0x000fe40001000000 */
        /* <DEDUP_REMOVED lines=13> */
[----:B0-----:R-:W-:Y:S02]  /*3c50*/  FMNMX.FTZ R10, R6, R9, !PT ;  /* 0x00000009060a7209 */ /* 0x001fe40007810000 */
[----:B------:R-:W-:Y:S02]  /*3c60*/  ISETP.GT.AND P2, PT, R3, 0x19, PT ;  /* 0x000000190300780c */ /* 0x000fe40003f44270 */
[----:B------:R-:W-:Y:S01]  /*3c70*/  FSEL R36, R36, -INF , P3 ;  /* 0xff80000024247808 */ /* 0x000fe20001800000 */
[----:B------:R-:W0:Y:S01]  /*3c80*/  SHFL.BFLY PT, R11, R10, 0x1, 0x1f ;  /* 0x0c201f000a0b7f89 */ /* 0x000e2200000e0000 */
        /* <DEDUP_REMOVED lines=27> */
[----:B0-----:R-:W-:Y:S02]  /*3e40*/  FMNMX.FTZ R5, R10, R11, !PT ;  /* 0x0000000b0a057209 */ /* 0x001fe40007810000 */
[----:B------:R-:W-:Y:S02]  /*3e50*/  FMNMX.FTZ R4, R53, R4, !PT ;  /* 0x0000000435047209 */ /* 0x000fe40007810000 */
[C---:B------:R-:W-:Y:S01]  /*3e60*/  FSETP.NEU.FTZ.AND P5, PT, R5.reuse, -INF , PT ;  /* 0xff8000000500780b */ /* 0x040fe20003fbd000 */
[----:B------:R-:W-:Y:S02]  /*3e70*/  FMUL.FTZ R6, R5, UR10 ;  /* 0x0000000a05067c20 */ /* 0x000fe40008410000 */
[----:B------:R-:W0:Y:S03]  /*3e80*/  SHFL.BFLY PT, R3, R4, 0x2, 0x1f ;  /* 0x0c401f0004037f89 */ /* 0x000e2600000e0000 */
[----:B------:R-:W-:-:S05]  /*3e90*/  FSEL R6, R6, RZ, P5 ;  /* 0x000000ff06067208 */ /* 0x000fca0002800000 */
        /* <DEDUP_REMOVED lines=16> */
[----:B0-----:R-:W-:Y:S01]  /*3fa0*/  FMNMX.FTZ R3, R4, R3, !PT ;  /* 0x0000000304037209 */ /* 0x001fe20007810000 */
[----:B------:R-:W-:Y:S04]  /*3fb0*/  MUFU.EX2 R26, R26 ;  /* 0x0000001a001a7308 */ /* 0x000fe80000000800 */
[----:B------:R-:W0:Y:S04]  /*3fc0*/  SHFL.BFLY PT, R4, R3, 0x1, 0x1f ;  /* 0x0c201f0003047f89 */ /* 0x000e2800000e0000 */
[----:B------:R-:W3:Y:S08]  /*3fd0*/  MUFU.EX2 R27, R27 ;  /* 0x0000001b001b7308 */ /* 0x000ef00000000800 */
[----:B------:R-:W-:Y:S08]  /*3fe0*/  MUFU.EX2 R30, R30 ;  /* 0x0000001e001e7308 */ /* 0x000ff00000000800 */
[----:B------:R-:W4:Y:S01]  /*3ff0*/  MUFU.EX2 R31, R31 ;  /* 0x0000001f001f7308 */ /* 0x000f220000000800 */
[----:B---3--:R-:W-:-:S02]  /*4000*/  F2FP.BF16.F32.PACK_AB R153, R27, R26 ;  /* 0x0000001a1b99723e */ /* 0x008fc400000010ff */
[----:B0-----:R-:W-:-:S04]  /*4010*/  FMNMX.FTZ R4, R3, R4, !PT ;  /* 0x0000000403047209 */ /* 0x001fc80007810000 */
[C---:B------:R-:W-:Y:S01]  /*4020*/  FSETP.NEU.FTZ.AND P2, PT, R4.reuse, -INF , PT ;  /* 0xff8000000400780b */ /* 0x040fe20003f5d000 */
[----:B------:R-:W-:Y:S01]  /*4030*/  FMUL.FTZ R3, R4, UR10 ;  /* 0x0000000a04037c20 */ /* 0x000fe20008410000 */
[----:B------:R-:W0:Y:S04]  /*4040*/  MUFU.EX2 R34, R34 ;  /* 0x0000002200227308 */ /* 0x000e280000000800 */
[----:B------:R-:W-:Y:S01]  /*4050*/  FSEL R6, R3, RZ, P2 ;  /* 0x000000ff03067208 */ /* 0x000fe20001000000 */
[----:B------:R-:W-:Y:S01]  /*4060*/  FADD.FTZ R3, R26, R27 ;  /* 0x0000001b1a037221 */ /* 0x000fe20000010000 */
[----:B----4-:R-:W-:Y:S02]  /*4070*/  F2FP.BF16.F32.PACK_AB R155, R31, R30 ;  /* 0x0000001e1f9b723e */ /* 0x010fe400000010ff */
[----:B------:R-:W3:Y:S01]  /*4080*/  MUFU.EX2 R35, R35 ;  /* 0x0000002300237308 */ /* 0x000ee20000000800 */
        /* <DEDUP_REMOVED lines=16> */
[----:B0-----:R-:W-:Y:S01]  /*4190*/  FADD.FTZ R12, R34, R11 ;  /* 0x0000000b220c7221 */ /* 0x001fe20000010000 */
        /* <DEDUP_REMOVED lines=8> */
[----:B---3--:R-:W-:-:S06]  /*4220*/  F2FP.BF16.F32.PACK_AB R157, R35, R34 ;  /* 0x00000022239d723e */ /* 0x008fcc00000010ff */
[----:B------:R-:W0:Y:S01]  /*4230*/  MUFU.EX2 R29, R29 ;  /* 0x0000001d001d7308 */ /* 0x000e220000000800 */
[----:B----4-:R-:W-:Y:S01]  /*4240*/  FADD.FTZ R9, R24, R25 ;  /* 0x0000001918097221 */ /* 0x010fe20000010000 */
[----:B------:R-:W-:-:S06]  /*4250*/  F2FP.BF16.F32.PACK_AB R152, R25, R24 ;  /* 0x000000181998723e */ /* 0x000fcc00000010ff */
[----:B------:R-:W3:Y:S01]  /*4260*/  MUFU.EX2 R32, R32 ;  /* 0x0000002000207308 */ /* 0x000ee20000000800 */
[----:B-----5:R-:W-:Y:S01]  /*4270*/  FADD.FTZ R10, R28, R9 ;  /* 0x000000091c0a7221 */ /* 0x020fe20000010000 */
[----:B------:R-:W-:-:S06]  /*4280*/  FADD.FTZ R9, R35, R12 ;  /* 0x0000000c23097221 */ /* 0x000fcc0000010000 */
[----:B------:R-:W4:Y:S01]  /*4290*/  MUFU.EX2 R38, R38 ;  /* 0x0000002600267308 */ /* 0x000f220000000800 */
[C---:B0-----:R-:W-:Y:S01]  /*42a0*/  FADD.FTZ R3, R29.reuse, R10 ;  /* 0x0000000a1d037221 */ /* 0x041fe20000010000 */
[----:B------:R-:W-:Y:S01]  /*42b0*/  F2FP.BF16.F32.PACK_AB R154, R29, R28 ;  /* 0x0000001c1d9a723e */ /* 0x000fe200000010ff */
[----:B------:R-:W-:Y:S06]  /*42c0*/  BAR.SYNC.DEFER_BLOCKING 0xf, 0x100 ;  /* 0x03c4000000007b1d */ /* 0x000fec0000010000 */
[----:B------:R-:W0:Y:S01]  /*42d0*/  MUFU.EX2 R33, R33 ;  /* 0x0000002100217308 */ /* 0x000e220000000800 */
[----:B---3--:R-:W-:-:S07]  /*42e0*/  FADD.FTZ R10, R32, R3 ;  /* 0x00000003200a7221 */ /* 0x008fce0000010000 */
[----:B------:R-:W3:Y:S01]  /*42f0*/  MUFU.EX2 R39, R39 ;  /* 0x0000002700277308 */ /* 0x000ee20000000800 */
[----:B----4-:R-:W-:-:S07]  /*4300*/  FADD.FTZ R12, R38, R9 ;  /* 0x00000009260c7221 */ /* 0x010fce0000010000 */
[----:B------:R-:W4:Y:S01]  /*4310*/  MUFU.EX2 R36, R36 ;  /* 0x0000002400247308 */ /* 0x000f220000000800 */
[C---:B0-----:R-:W-:Y:S01]  /*4320*/  FADD.FTZ R3, R33.reuse, R10 ;  /* 0x0000000a21037221 */ /* 0x041fe20000010000 */
[----:B------:R-:W-:Y:S01]  /*4330*/  F2FP.BF16.F32.PACK_AB R156, R33, R32 ;  /* 0x00000020219c723e */ /* 0x000fe200000010ff */
[----:B------:R0:W-:Y:S05]  /*4340*/  STSM.16.M88.4 [R19+0x26800], R152 ;  /* 0x0268009813007844 */ /* 0x0001ea0000000200 */
[----:B------:R-:W5:Y:S01]  /*4350*/  MUFU.EX2 R42, R42 ;  /* 0x0000002a002a7308 */ /* 0x000f620000000800 */
[C---:B---3--:R-:W-:Y:S01]  /*4360*/  FADD.FTZ R9, R39.reuse, R12 ;  /* 0x0000000c27097221 */ /* 0x048fe20000010000 */
[----:B------:R-:W-:-:S06]  /*4370*/  F2FP.BF16.F32.PACK_AB R159, R39, R38 ;  /* 0x00000026279f723e */ /* 0x000fcc00000010ff */
[----:B------:R-:W3:Y:S01]  /*4380*/  MUFU.EX2 R37, R37 ;  /* 0x0000002500257308 */ /* 0x000ee20000000800 */
[----:B----4-:R-:W-:-:S07]  /*4390*/  FADD.FTZ R10, R36, R3 ;  /* 0x00000003240a7221 */ /* 0x010fce0000010000 */
[----:B------:R-:W4:Y:S01]  /*43a0*/  MUFU.EX2 R40, R40 ;  /* 0x0000002800287308 */ /* 0x000f220000000800 */
[----:B-----5:R-:W-:-:S07]  /*43b0*/  FADD.FTZ R12, R42, R9 ;  /* 0x000000092a0c7221 */ /* 0x020fce0000010000 */
[----:B------:R-:W5:Y:S01]  /*43c0*/  MUFU.EX2 R43, R43 ;  /* 0x0000002b002b7308 */ /* 0x000f620000000800 */
[C---:B---3--:R-:W-:Y:S01]  /*43d0*/  FADD.FTZ R9, R37.reuse, R10 ;  /* 0x0000000a25097221 */ /* 0x048fe20000010000 */
[----:B------:R-:W-:-:S05]  /*43e0*/  F2FP.BF16.F32.PACK_AB R158, R37, R36 ;  /* 0x00000024259e723e */ /* 0x000fca00000010ff */
[----:B------:R0:W-:Y:S01]  /*43f0*/  STSM.16.M88.4 [R184], R156 ;  /* 0x0000009cb8007844 */ /* 0x0001e20000000200 */
[----:B------:R-:W3:Y:S01]  /*4400*/  MUFU.EX2 R41, R41 ;  /* 0x0000002900297308 */ /* 0x000ee20000000800 */
[----:B----4-:R-:W-:-:S07]  /*4410*/  FADD.FTZ R10, R40, R9 ;  /* 0x00000009280a7221 */ /* 0x010fce0000010000 */
[----:B------:R-:W4:Y:S01]  /*4420*/  MUFU.EX2 R46, R46 ;  /* 0x0000002e002e7308 */ /* 0x000f220000000800 */
[C---:B-----5:R-:W-:Y:S01]  /*4430*/  FADD.FTZ R11, R43.reuse, R12 ;  /* 0x0000000c2b0b7221 */ /* 0x060fe20000010000 */
[----:B------:R-:W-:-:S06]  /*4440*/  F2FP.BF16.F32.PACK_AB R161, R43, R42 ;  /* 0x0000002a2ba1723e */ /* 0x000fcc00000010ff */
[----:B------:R-:W-:Y:S01]  /*4450*/  MUFU.EX2 R44, R44 ;  /* 0x0000002c002c7308 */ /* 0x000fe20000000800 */
[C---:B---3--:R-:W-:Y:S01]  /*4460*/  FADD.FTZ R9, R41.reuse, R10 ;  /* 0x0000000a29097221 */ /* 0x048fe20000010000 */
[----:B------:R-:W-:-:S06]  /*4470*/  F2FP.BF16.F32.PACK_AB R160, R41, R40 ;  /* 0x0000002829a0723e */ /* 0x000fcc00000010ff */
[----:B------:R-:W3:Y:S01]  /*4480*/  MUFU.EX2 R47, R47 ;  /* 0x0000002f002f7308 */ /* 0x000ee20000000800 */
[----:B----4-:R-:W-:-:S07]  /*4490*/  FADD.FTZ R10, R46, R11 ;  /* 0x0000000b2e0a7221 */ /* 0x010fce0000010000 */
[----:B------:R-:W4:Y:S08]  /*44a0*/  MUFU.EX2 R45, R45 ;  /* 0x0000002d002d7308 */ /* 0x000f300000000800 */
[----:B------:R-:W-:Y:S01]  /*44b0*/  MUFU.EX2 R50, R50 ;  /* 0x0000003200327308 */ /* 0x000fe20000000800 */
[C---:B---3--:R-:W-:Y:S01]  /*44c0*/  F2FP.BF16.F32.PACK_AB R163, R47.reuse, R46 ;  /* 0x0000002e2fa3723e */ /* 0x048fe200000010ff */
[----:B------:R-:W-:-:S06]  /*44d0*/  FADD.FTZ R47, R47, R10 ;  /* 0x0000000a2f2f7221 */ /* 0x000fcc0000010000 */
[----:B------:R-:W3:Y:S01]  /*44e0*/  MUFU.EX2 R51, R51 ;  /* 0x0000003300337308 */ /* 0x000ee20000000800 */
[----:B----4-:R-:W-:-:S05]  /*44f0*/  F2FP.BF16.F32.PACK_AB R162, R45, R44 ;  /* 0x0000002c2da2723e */ /* 0x010fca00000010ff */
[----:B------:R0:W-:Y:S02]  /*4500*/  STSM.16.M88.4 [R22], R160 ;  /* 0x000000a016007844 */ /* 0x0001e40000000200 */
[----:B------:R-:W-:Y:S08]  /*4510*/  MUFU.EX2 R48, R48 ;  /* 0x0000003000307308 */ /* 0x000ff00000000800 */
[----:B------:R-:W4:Y:S01]  /*4520*/  MUFU.EX2 R49, R49 ;  /* 0x0000003100317308 */ /* 0x000f220000000800 */
[----:B---3--:R-:W-:Y:S01]  /*4530*/  F2FP.BF16.F32.PACK_AB R165, R51, R50 ;  /* 0x0000003233a5723e */ /* 0x008fe200000010ff */
[----:B------:R-:W-:-:S04]  /*4540*/  FADD.FTZ R50, R50, R47 ;  /* 0x0000002f32327221 */ /* 0x000fc80000010000 */
[----:B------:R-:W-:Y:S02]  /*4550*/  FADD.FTZ R51, R51, R50 ;  /* 0x0000003233337221 */ /* 0x000fe40000010000 */
[----:B------:R-:W-:Y:S08]  /*4560*/  MUFU.EX2 R54, R54 ;  /* 0x0000003600367308 */ /* 0x000ff00000000800 */
[----:B------:R-:W3:Y:S01]  /*4570*/  MUFU.EX2 R55, R55 ;  /* 0x0000003700377308 */ /* 0x000ee20000000800 */
[----:B----4-:R-:W-:-:S07]  /*4580*/  F2FP.BF16.F32.PACK_AB R164, R49, R48 ;  /* 0x0000003031a4723e */ /* 0x010fce00000010ff */
[----:B------:R-:W-:Y:S08]  /*4590*/  MUFU.EX2 R52, R52 ;  /* 0x0000003400347308 */ /* 0x000ff00000000800 */
[----:B------:R4:W5:Y:S01]  /*45a0*/  MUFU.EX2 R3, R6 ;  /* 0x0000000600037308 */ /* 0x0009620000000800 */
[----:B---3--:R-:W-:Y:S01]  /*45b0*/  F2FP.BF16.F32.PACK_AB R167, R55, R54 ;  /* 0x0000003637a7723e */ /* 0x008fe200000010ff */
[----:B----4-:R-:W-:-:S04]  /*45c0*/  FADD.FTZ R6, R44, R9 ;  /* 0x000000092c067221 */ /* 0x010fc80000010000 */
        /* <DEDUP_REMOVED lines=11> */
.L_x_6093:
[----:B------:R3:W4:Y:S01]  /*4680*/  SYNCS.PHASECHK.TRANS64.TRYWAIT P2, [R7+URZ+0x28c50], R8 ;  /* 0x028c5008070075a7 */ /* 0x000722000804017f */
[----:B------:R-:W-:Y:S05]  /*4690*/  @!P0 BRA `(.L_x_6094) ;  /* 0x0000000000048947 */ /* 0x000fea0003800000 */
[----:B------:R-:W-:Y:S01]  /*46a0*/  BPT.TRAP 0x1 ;  /* 0x000000040000795c */ /* 0x000fe20000300000 */
.L_x_6094:
[----:B----4-:R-:W-:Y:S05]  /*46b0*/  @P2 BRA `(.L_x_6095) ;  /* 0x0000000000082947 */ /* 0x010fea0003800000 */
[----:B------:R-:W4:Y:S02]  /*46c0*/  SYNCS.PHASECHK.TRANS64.TRYWAIT P2, [R7+URZ+0x28c50], R8 ;  /* 0x028c5008070075a7 */ /* 0x000f24000804017f */
[----:B----4-:R-:W-:Y:S05]  /*46d0*/  @!P2 BRA `(.L_x_6096) ;  /* 0x000000bc00e8a947 */ /* 0x010fea0003800000 */
.L_x_6095:
[----:B------:R-:W-:Y:S01]  /*46e0*/  ULEA UR11, UR39, UR47, 0xc ;  /* 0x0000002f270b7291 */ /* 0x000fe2000f8e603f */
[----:B------:R-:W-:Y:S01]  /*46f0*/  WARPGROUP.ARRIVE ;  /* 0x00000000000079c5 */ /* 0x000fe20000000000 */
[----:B------:R-:W-:Y:S01]  /*4700*/  UMOV UR7, 0x40000040 ;  /* 0x4000004000077882 */ /* 0x000fe20000000000 */
[----:B------:R-:W-:Y:S01]  /*4710*/  UIADD3 UR21, UR53, -0x2, URZ ;  /* 0xfffffffe35157890 */ /* 0x000fe2000fffe03f */
[----:B-1234-:R-:W-:-:S03]  /*4720*/  @!P1 VIADD R7, R7, 0x28c60 ;  /* 0x00028c6007079836 */ /* 0x01efc60000000000 */
[----:B------:R-:W-:Y:S02]  /*4730*/  UMOV UR6, UR11 ;  /* 0x0000000b00067c82 */ /* 0x000fe40008000000 */
[----:B------:R-:W-:Y:S01]  /*4740*/  HGMMA.64x256x16.F32.BF16 R24, R152, gdesc[UR4].tnspB, RZ, !UPT, gsb0 ;  /* 0x43e0000498187df0 */ /* 0x000fe2000c0018ff */
[----:B------:R-:W-:Y:S01]  /*4750*/  UIADD3 UR6, UR11, 0x80, URZ ;  /* 0x000000800b067890 */ /* 0x000fe2000fffe03f */
[----:B------:R-:W-:Y:S01]  /*4760*/  @!P1 PRMT R7, RZ, 0x654, R7 ;  /* 0x00000654ff079816 */ /* 0x000fe20000000007 */
        /* <DEDUP_REMOVED lines=17> */
[----:B------:R-:W-:-:S04]  /*4880*/  UIADD3 UR6, UR50, -UR51, URZ ;  /* 0x8000003332067290 */ /* 0x000fc8000fffe03f */
[----:B------:R-:W-:-:S04]  /*4890*/  ULEA UR6, UR52, UR6, 0x6 ;  /* 0x0000000634067291 */ /* 0x000fc8000f8e303f */
        /* <DEDUP_REMOVED lines=21> */
[----:B------:R-:W-:-:S05]  /*49f0*/  ULDC UR22, c[0x0][0x988] ;  /* 0x0002620000167ab9 */ /* 0x000fca0000000800 */
.L_x_6106:
[----:B------:R-:W-:-:S04]  /*4a00*/  UIADD3 UR39, UR23, 0x1, URZ ;  /* 0x0000000117277890 */ /* 0x000fc8000fffe03f */
[----:B------:R-:W-:-:S04]  /*4a10*/  UISETP.NE.AND UP0, UPT, UR39, 0x2, UPT ;  /* 0x000000022700788c */ /* 0x000fc8000bf05270 */
[----:B------:R-:W-:Y:S02]  /*4a20*/  USEL UR6, URZ, 0x1, UP0 ;  /* 0x000000013f067887 */ /* 0x000fe40008000000 */
[----:B------:R-:W-:Y:S02]  /*4a30*/  USEL UR39, UR39, URZ, UP0 ;  /* 0x0000003f27277287 */ /* 0x000fe40008000000 */
[----:B------:R-:W-:Y:S01]  /*4a40*/  ULOP3.LUT UR38, UR38, UR6, URZ, 0x3c, !UPT ;  /* 0x0000000626267292 */ /* 0x000fe2000f8e3c3f */
[----:B0-23--:R-:W-:Y:S11]  /*4a50*/  @!P0 BRA `(.L_x_6098) ;  /* 0x0000000000048947 */ /* 0x00dff60003800000 */
[----:B------:R-:W-:Y:S01]  /*4a60*/  BPT.TRAP 0x1 ;  /* 0x000000040000795c */ /* 0x000fe20000300000 */
.L_x_6098:
[----:B------:R-:W-:Y:S01]  /*4a70*/  ULEA UR24, UR39, UR40, 0x3 ;  /* 0x0000002827187291 */ /* 0x000fe2000f8e183f */
[----:B-1----:R-:W-:-:S05]  /*4a80*/  IMAD.U32 R7, RZ, RZ, UR38 ;  /* 0x00000026ff077e24 */ /* 0x002fca000f8e00ff */
[----:B------:R-:W-:-:S04]  /*4a90*/  SHF.L.U32 R7, R7, 0x1f, RZ ;  /* 0x0000001f07077819 */ /* 0x000fc800000006ff */
[----:B------:R1:W2:Y:S01]  /*4aa0*/  SYNCS.PHASECHK.TRANS64.TRYWAIT P2, [UR24+0x28c30], R7 ;  /* 0x028c3007ff0075a7 */ /* 0x0002a20008040158 */
[----:B------:R-:W-:Y:S05]  /*4ab0*/  @!P0 BRA `(.L_x_6099) ;  /* 0x0000000000048947 */ /* 0x000fea0003800000 */
[----:B------:R-:W-:Y:S01]  /*4ac0*/  BPT.TRAP 0x1 ;  /* 0x000000040000795c */ /* 0x000fe20000300000 */
.L_x_6099:
[----:B--2---:R-:W-:Y:S05]  /*4ad0*/  @P2 BRA `(.L_x_6100) ;  /* 0x0000000000082947 */ /* 0x004fea0003800000 */
[----:B------:R-:W2:Y:S02]  /*4ae0*/  SYNCS.PHASECHK.TRANS64.TRYWAIT P2, [UR24+0x28c30], R7 ;  /* 0x028c3007ff0075a7 */ /* 0x000ea40008040158 */
[----:B--2---:R-:W-:Y:S05]  /*4af0*/  @!P2 BRA `(.L_x_6101) ;  /* 0x000000b800f4a947 */ /* 0x004fea0003800000 */
.L_x_6100:
[----:B------:R-:W-:Y:S01]  /*4b00*/  R2UR UR18, R0 ;  /* 0x00000000001272ca */ /* 0x000fe200000e0000 */
[----:B0-----:R-:W-:Y:S01]  /*4b10*/  WARPGROUP.ARRIVE ;  /* 0x00000000000079c5 */ /* 0x001fe20000000000 */
        /* <DEDUP_REMOVED lines=12> */
[----:B------:R-:W-:Y:S02]  /*4be0*/  UMOV UR6, 0x1 ;  /* 0x0000000100067882 */ /* 0x000fe40000000000 */
[----:B------:R-:W-:-:S04]  /*4bf0*/  UIMAD UR6, UR21, -0x40, UR6 ;  /* 0xffffffc0150678a4 */ /* 0x000fc8000f8e0206 */
[----:B------:R-:W-:-:S04]  /*4c00*/  ULEA UR6, UR52, UR6, 0x6 ;  /* 0x0000000634067291 */ /* 0x000fc8000f8e303f */
[----:B------:R-:W-:-:S06]  /*4c10*/  UIADD3 UR6, -UR51, UR6, UR50 ;  /* 0x0000000633067290 */ /* 0x000fcc000fffe132 */
[----:B--2---:R-:W-:-:S04]  /*4c20*/  IADD3 R4, R2, UR6, -R16 ;  /* 0x0000000602047c10 */ /* 0x004fc8000fffe810 */
        /* <DEDUP_REMOVED lines=59> */
[----:B------:R-:W0:Y:S01]  /*4fe0*/  SHFL.BFLY PT, R11, R10, 0x2, 0x1f ;  /* 0x0c401f000a0b7f89 */ /* 0x000e2200000e0000 */
[----:B------:R-:W-:Y:S02]  /*4ff0*/  ISETP.GT.AND P4, PT, R5, 0x28, PT ;  /* 0x000000280500780c */ /* 0x000fe40003f84270 */
[----:B------:R-:W-:Y:S02]  /*5000*/  FSEL R155, R155, -INF , P3 ;  /* 0xff8000009b9b7808 */ /* 0x000fe40001800000 */
[----:B------:R-:W-:-:S02]  /*5010*/  ISETP.GT.AND P3, PT, R5, 0x9, PT ;  /* 0x000000090500780c */ /* 0x000fc40003f64270 */
[----:B------:R-:W-:Y:S02]  /*5020*/  ISETP.GT.AND P5, PT, R5, 0x29, PT ;  /* 0x000000290500780c */ /* 0x000fe40003fa4270 */
[----:B------:R-:W-:Y:S02]  /*5030*/  FSEL R159, R159, -INF , P3 ;  /* 0xff8000009f9f7808 */ /* 0x000fe40001800000 */
[----:B------:R-:W-:Y:S02]  /*5040*/  ISETP.GT.AND P3, PT, R5, 0x11, PT ;  /* 0x000000110500780c */ /* 0x000fe40003f64270 */
[----:B------:R-:W-:Y:S02]  /*5050*/  FSEL R174, R174, -INF , P4 ;  /* 0xff800000aeae7808 */ /* 0x000fe40002000000 */
[----:B------:R-:W-:Y:S02]  /*5060*/  FSEL R163, R163, -INF , P3 ;  /* 0xff800000a3a37808 */ /* 0x000fe40001800000 */
[----:B------:R-:W-:-:S02]  /*5070*/  ISETP.GT.AND P3, PT, R5, 0x19, PT ;  /* 0x000000190500780c */ /* 0x000fc40003f64270 */
[----:B------:R-:W-:Y:S02]  /*5080*/  FSEL R175, R175, -INF , P5 ;  /* 0xff800000afaf7808 */ /* 0x000fe40002800000 */
[----:B------:R-:W-:Y:S02]  /*5090*/  FSEL R167, R167, -INF , P3 ;  /* 0xff800000a7a77808 */ /* 0x000fe40001800000 */
[C---:B------:R-:W-:Y:S02]  /*50a0*/  ISETP.GT.AND P3, PT, R5.reuse, 0x21, PT ;  /* 0x000000210500780c */ /* 0x040fe40003f64270 */
[----:B0-----:R-:W-:Y:S02]  /*50b0*/  FMNMX.FTZ R12, R10, R11, !PT ;  /* 0x0000000b0a0c7209 */ /* 0x001fe40007810000 */
[----:B------:R-:W-:Y:S02]  /*50c0*/  FSEL R11, R154, -INF , P2 ;  /* 0xff8000009a0b7808 */ /* 0x000fe40001000000 */
[----:B------:R-:W-:Y:S01]  /*50d0*/  ISETP.GT.AND P2, PT, R5, 0x8, PT ;  /* 0x000000080500780c */ /* 0x000fe20003f44270 */
[----:B------:R-:W0:Y:S01]  /*50e0*/  SHFL.BFLY PT, R15, R12, 0x1, 0x1f ;  /* 0x0c201f000c0f7f89 */ /* 0x000e2200000e0000 */
[----:B------:R-:W-:-:S02]  /*50f0*/  FMNMX.FTZ R4, R11, R8, !PT ;  /* 0x000000080b047209 */ /* 0x000fc40007810000 */
[----:B------:R-:W-:Y:S02]  /*5100*/  FSEL R158, R158, -INF , P2 ;  /* 0xff8000009e9e7808 */ /* 0x000fe40001000000 */
[----:B------:R-:W-:Y:S02]  /*5110*/  FMNMX.FTZ R13, R155, R4, !PT ;  /* 0x000000049b0d7209 */ /* 0x000fe40007810000 */
[----:B------:R-:W-:Y:S02]  /*5120*/  ISETP.GT.AND P2, PT, R5, 0x10, PT ;  /* 0x000000100500780c */ /* 0x000fe40003f44270 */
        /* <DEDUP_REMOVED lines=25> */
[----:B0-----:R-:W-:Y:S02]  /*52c0*/  FMNMX.FTZ R4, R12, R15, !PT ;  /* 0x0000000f0c047209 */ /* 0x001fe40007810000 */
[----:B------:R-:W-:-:S02]  /*52d0*/  FSEL R183, R183, -INF , P4 ;  /* 0xff800000b7b77808 */ /* 0x000fc40002000000 */
[----:B------:R-:W-:Y:S01]  /*52e0*/  FMNMX.FTZ R10, R182, R5, !PT ;  /* 0x00000005b60a7209 */ /* 0x000fe20007810000 */
[C---:B------:R-:W-:Y:S01]  /*52f0*/  FMUL.FTZ R12, R4.reuse, UR10 ;  /* 0x0000000a040c7c20 */ /* 0x040fe20008410000 */
[----:B------:R-:W-:Y:S02]  /*5300*/  FSETP.NEU.FTZ.AND P2, PT, R4, -INF , PT ;  /* 0xff8000000400780b */ /* 0x000fe40003f5d000 */
[----:B------:R-:W-:Y:S02]  /*5310*/  FMNMX.FTZ R5, R183, R10, !PT ;  /* 0x0000000ab7057209 */ /* 0x000fe40007810000 */
[----:B------:R-:W-:-:S03]  /*5320*/  FSEL R20, R12, RZ, P2 ;  /* 0x000000ff0c147208 */ /* 0x000fc60001000000 */
[----:B------:R-:W0:Y:S02]  /*5330*/  SHFL.BFLY PT, R12, R5, 0x2, 0x1f ;  /* 0x0c401f00050c7f89 */ /* 0x000e2400000e0000 */
[--C-:B------:R-:W-:Y:S01]  /*5340*/  FFMA.FTZ R13, R153, UR10, -R20.reuse ;  /* 0x0000000a990d7c23 */ /* 0x100fe20008010814 */
[--C-:B------:R-:W-:Y:S01]  /*5350*/  FFMA.FTZ R154, R156, UR10, -R20.reuse ;  /* 0x0000000a9c9a7c23 */ /* 0x100fe20008010814 */
[--C-:B------:R-:W-:Y:S01]  /*5360*/  FFMA.FTZ R156, R160, UR10, -R20.reuse ;  /* 0x0000000aa09c7c23 */ /* 0x100fe20008010814 */
[--C-:B------:R-:W-:Y:S01]  /*5370*/  FFMA.FTZ R160, R168, UR10, -R20.reuse ;  /* 0x0000000aa8a07c23 */ /* 0x100fe20008010814 */
[----:B------:R-:W-:Y:S01]  /*5380*/  FSEL R168, R4, RZ, P2 ;  /* 0x000000ff04a87208 */ /* 0x000fe20001000000 */
[--C-:B------:R-:W-:Y:S01]  /*5390*/  FFMA.FTZ R21, R161, UR10, -R20.reuse ;  /* 0x0000000aa1157c23 */ /* 0x100fe20008010814 */
[--C-:B------:R-:W-:Y:S01]  /*53a0*/  FFMA.FTZ R152, R152, UR10, -R20.reuse ;  /* 0x0000000a98987c23 */ /* 0x100fe20008010814 */
[--C-:B------:R-:W-:Y:S01]  /*53b0*/  FFMA.FTZ R161, R165, UR10, -R20.reuse ;  /* 0x0000000aa5a17c23 */ /* 0x100fe20008010814 */
[--C-:B------:R-:W-:Y:S01]  /*53c0*/  FFMA.FTZ R165, R169, UR10, -R20.reuse ;  /* 0x0000000aa9a57c23 */ /* 0x100fe20008010814 */
[----:B------:R-:W-:Y:S01]  /*53d0*/  FADD.FTZ R168, -R168, R9 ;  /* 0x00000009a8a87221 */ /* 0x000fe20000010100 */
[--C-:B------:R-:W-:Y:S01]  /*53e0*/  FFMA.FTZ R169, R173, UR10, -R20.reuse ;  /* 0x0000000aada97c23 */ /* 0x100fe20008010814 */
[--C-:B------:R-:W-:Y:S01]  /*53f0*/  FFMA.FTZ R10, R164, UR10, -R20.reuse ;  /* 0x0000000aa40a7c23 */ /* 0x100fe20008010814 */
[--C-:B------:R-:W-:Y:S01]  /*5400*/  FFMA.FTZ R173, R177, UR10, -R20.reuse ;  /* 0x0000000ab1ad7c23 */ /* 0x100fe20008010814 */
[----:B------:R-:W-:Y:S01]  /*5410*/  FMUL.FTZ R9, R168, UR10 ;  /* 0x0000000aa8097c20 */ /* 0x000fe20008410000 */
[--C-:B------:R-:W-:Y:S01]  /*5420*/  FFMA.FTZ R15, R157, UR10, -R20.reuse ;  /* 0x0000000a9d0f7c23 */ /* 0x100fe20008010814 */
[--C-:B------:R-:W-:Y:S01]  /*5430*/  FFMA.FTZ R164, R176, UR10, -R20.reuse ;  /* 0x0000000ab0a47c23 */ /* 0x100fe20008010814 */
[----:B------:R-:W-:Y:S01]  /*5440*/  FFMA.FTZ R177, R181, UR10, -R20 ;  /* 0x0000000ab5b17c23 */ /* 0x000fe20008010814 */
[----:B------:R-:W-:Y:S01]  /*5450*/  MUFU.EX2 R152, R152 ;  /* 0x0000009800987308 */ /* 0x000fe20000000800 */
[----:B------:R-:W-:-:S02]  /*5460*/  MOV R168, UR24 ;  /* 0x0000001800a87c02 */ /* 0x000fc40008000f00 */
[----:B0-----:R-:W-:Y:S01]  /*5470*/  FMNMX.FTZ R14, R5, R12, !PT ;  /* 0x0000000c050e7209 */ /* 0x001fe20007810000 */
[----:B------:R-:W-:-:S04]  /*5480*/  FFMA.FTZ R12, R172, UR10, -R20 ;  /* 0x0000000aac0c7c23 */ /* 0x000fc80008010814 */
[----:B------:R-:W0:Y:S01]  /*5490*/  MUFU.EX2 R9, R9 ;  /* 0x0000000900097308 */ /* 0x000e220000000800 */
[----:B------:R-:W2:Y:S07]  /*54a0*/  SHFL.BFLY PT, R5, R14, 0x1, 0x1f ;  /* 0x0c201f000e057f89 */ /* 0x000eae00000e0000 */
[----:B------:R-:W3:Y:S08]  /*54b0*/  MUFU.EX2 R13, R13 ;  /* 0x0000000d000d7308 */ /* 0x000ef00000000800 */
[----:B------:R-:W4:Y:S01]  /*54c0*/  MUFU.EX2 R154, R154 ;  /* 0x0000009a009a7308 */ /* 0x000f220000000800 */
[----:B0-----:R-:W-:Y:S01]  /*54d0*/  FFMA.FTZ R176, R9, R3, R152 ;  /* 0x0000000309b07223 */ /* 0x001fe20000010098 */
[-C--:B------:R-:W-:Y:S01]  /*54e0*/  FMUL.FTZ R24, R24, R9.reuse ;  /* 0x0000000918187220 */ /* 0x080fe20000410000 */
[-C--:B------:R-:W-:Y:S01]  /*54f0*/  FMUL.FTZ R25, R25, R9.reuse ;  /* 0x0000000919197220 */ /* 0x080fe20000410000 */
[-C--:B------:R-:W-:Y:S01]  /*5500*/  FMUL.FTZ R28, R28, R9.reuse ;  /* 0x000000091c1c7220 */ /* 0x080fe20000410000 */
[-C--:B------:R-:W-:Y:S01]  /*5510*/  FMUL.FTZ R29, R29, R9.reuse ;  /* 0x000000091d1d7220 */ /* 0x080fe20000410000 */
[-C--:B------:R-:W-:Y:S01]  /*5520*/  FMUL.FTZ R32, R32, R9.reuse ;  /* 0x0000000920207220 */ /* 0x080fe20000410000 */
[----:B------:R-:W-:Y:S01]  /*5530*/  FMUL.FTZ R33, R33, R9 ;  /* 0x0000000921217220 */ /* 0x000fe20000410000 */
[----:B------:R-:W0:Y:S01]  /*5540*/  MUFU.EX2 R15, R15 ;  /* 0x0000000f000f7308 */ /* 0x000e220000000800 */
[C---:B---3--:R-:W-:Y:S01]  /*5550*/  FADD.FTZ R181, R13.reuse, R176 ;  /* 0x000000b00db57221 */ /* 0x048fe20000010000 */
[----:B--2---:R-:W-:Y:S01]  /*5560*/  FMNMX.FTZ R5, R14, R5, !PT ;  /* 0x000000050e057209 */ /* 0x004fe20007810000 */
[----:B------:R-:W-:Y:S01]  /*5570*/  FFMA.FTZ R14, R180, UR10, -R20 ;  /* 0x0000000ab40e7c23 */ /* 0x000fe20008010814 */
[----:B------:R-:W-:Y:S01]  /*5580*/  F2FP.BF16.F32.PACK_AB R152, R13, R152 ;  /* 0x000000980d98723e */ /* 0x000fe200000010ff */
[-C--:B------:R-:W-:Y:S01]  /*5590*/  FMUL.FTZ R36, R36, R9.reuse ;  /* 0x0000000924247220 */ /* 0x080fe20000410000 */
[C---:B------:R-:W-:Y:S01]  /*55a0*/  FSETP.NEU.FTZ.AND P3, PT, R5.reuse, -INF , PT ;  /* 0xff8000000500780b */ /* 0x040fe20003f7d000 */
[----:B------:R-:W-:Y:S01]  /*55b0*/  FMUL.FTZ R153, R5, UR10 ;  /* 0x0000000a05997c20 */ /* 0x000fe20008410000 */
[----:B------:R-:W-:Y:S01]  /*55c0*/  MUFU.EX2 R156, R156 ;  /* 0x0000009c009c7308 */ /* 0x000fe20000000800 */
[----:B----4-:R-:W-:Y:S01]  /*55d0*/  FADD.FTZ R176, R154, R181 ;  /* 0x000000b59ab07221 */ /* 0x010fe20000010000 */
[-C--:B------:R-:W-:Y:S01]  /*55e0*/  FMUL.FTZ R37, R37, R9.reuse ;  /* 0x0000000925257220 */ /* 0x080fe20000410000 */
[-C--:B------:R-:W-:Y:S01]  /*55f0*/  FMUL.FTZ R40, R40, R9.reuse ;  /* 0x0000000928287220 */ /* 0x080fe20000410000 */
[----:B------:R-:W-:Y:S01]  /*5600*/  FSEL R172, R153, RZ, P3 ;  /* 0x000000ff99ac7208 */ /* 0x000fe20001800000 */
[-C--:B------:R-:W-:Y:S01]  /*5610*/  FMUL.FTZ R41, R41, R9.reuse ;  /* 0x0000000929297220 */ /* 0x080fe20000410000 */
[-C--:B------:R-:W-:Y:S01]  /*5620*/  FMUL.FTZ R44, R44, R9.reuse ;  /* 0x000000092c2c7220 */ /* 0x080fe20000410000 */
[----:B------:R-:W-:Y:S01]  /*5630*/  FMUL.FTZ R45, R45, R9 ;  /* 0x000000092d2d7220 */ /* 0x000fe20000410000 */
[----:B------:R-:W-:Y:S01]  /*5640*/  MUFU.EX2 R21, R21 ;  /* 0x0000001500157308 */ /* 0x000fe20000000800 */
[--C-:B------:R-:W-:Y:S01]  /*5650*/  FFMA.FTZ R153, R11, UR10, -R172.reuse ;  /* 0x0000000a0b997c23 */ /* 0x100fe200080108ac */
[----:B------:R-:W-:Y:S01]  /*5660*/  FSEL R11, R5, RZ, P3 ;  /* 0x000000ff050b7208 */ /* 0x000fe20001800000 */
[--C-:B------:R-:W-:Y:S01]  /*5670*/  FFMA.FTZ R20, R155, UR10, -R172.reuse ;  /* 0x0000000a9b147c23 */ /* 0x100fe200080108ac */
[--C-:B------:R-:W-:Y:S01]  /*5680*/  FFMA.FTZ R155, R158, UR10, -R172.reuse ;  /* 0x0000000a9e9b7c23 */ /* 0x100fe200080108ac */
[--C-:B------:R-:W-:Y:S01]  /*5690*/  FFMA.FTZ R158, R159, UR10, -R172.reuse ;  /* 0x0000000a9f9e7c23 */ /* 0x100fe200080108ac */
[----:B------:R-:W-:Y:S01]  /*56a0*/  FFMA.FTZ R157, R162, UR10, -R172 ;  /* 0x0000000aa29d7c23 */ /* 0x000fe200080108ac */
[----:B------:R-:W-:Y:S01]  /*56b0*/  FADD.FTZ R11, -R11, R8 ;  /* 0x000000080b0b7221 */ /* 0x000fe20000010100 */
[----:B------:R-:W-:Y:S01]  /*56c0*/  MUFU.EX2 R153, R153 ;  /* 0x0000009900997308 */ /* 0x000fe20000000800 */
[----:B------:R-:W-:Y:S01]  /*56d0*/  FFMA.FTZ R162, R163, UR10, -R172 ;  /* 0x0000000aa3a27c23 */ /* 0x000fe200080108ac */
[----:B------:R-:W-:-:S02]  /*56e0*/  IMAD.MOV R163, RZ, RZ, -R18 ;  /* 0x000000ffffa37224 */ /* 0x000fc400078e0a12 */
[----:B------:R-:W-:Y:S01]  /*56f0*/  FMUL.FTZ R8, R11, UR10 ;  /* 0x0000000a0b087c20 */ /* 0x000fe20008410000 */
[--C-:B------:R-:W-:Y:S01]  /*5700*/  FFMA.FTZ R159, R166, UR10, -R172.reuse ;  /* 0x0000000aa69f7c23 */ /* 0x100fe200080108ac */
[--C-:B------:R-:W-:Y:S01]  /*5710*/  FFMA.FTZ R166, R167, UR10, -R172.reuse ;  /* 0x0000000aa7a67c23 */ /* 0x100fe200080108ac */
[--C-:B------:R-:W-:Y:S01]  /*5720*/  FFMA.FTZ R171, R171, UR10, -R172.reuse ;  /* 0x0000000aabab7c23 */ /* 0x100fe200080108ac */
[----:B------:R-:W-:Y:S01]  /*5730*/  ISETP.NE.AND P2, PT, R16, R163, PT ;  /* 0x000000a31000720c */ /* 0x000fe20003f45270 */
[----:B------:R-:W-:Y:S01]  /*5740*/  MUFU.EX2 R20, R20 ;  /* 0x0000001400147308 */ /* 0x000fe20000000800 */
[----:B------:R-:W-:Y:S02]  /*5750*/  @!P1 VIADD R163, R168, 0x28c40 ;  /* 0x00028c40a8a39836 */ /* 0x000fe40000000000 */
[--C-:B------:R-:W-:Y:S01]  /*5760*/  FFMA.FTZ R11, R170, UR10, -R172.reuse ;  /* 0x0000000aaa0b7c23 */ /* 0x100fe200080108ac */
[--C-:B------:R-:W-:Y:S01]  /*5770*/  FFMA.FTZ R174, R174, UR10, -R172.reuse ;  /* 0x0000000aaeae7c23 */ /* 0x100fe200080108ac */
[--C-:B------:R-:W-:Y:S01]  /*5780*/  FFMA.FTZ R175, R175, UR10, -R172.reuse ;  /* 0x0000000aafaf7c23 */ /* 0x100fe200080108ac */
[--C-:B------:R-:W-:Y:S01]  /*5790*/  FFMA.FTZ R178, R178, UR10, -R172.reuse ;  /* 0x0000000ab2b27c23 */ /* 0x100fe200080108ac */
[----:B------:R-:W-:Y:S01]  /*57a0*/  @!P1 PRMT R163, RZ, 0x654, R163 ;  /* 0x00000654ffa39816 */ /* 0x000fe200000000a3 */
[--C-:B------:R-:W-:Y:S01]  /*57b0*/  FFMA.FTZ R179, R179, UR10, -R172.reuse ;  /* 0x0000000ab3b37c23 */ /* 0x100fe200080108ac */
[----:B------:R-:W2:Y:S01]  /*57c0*/  MUFU.EX2 R8, R8 ;  /* 0x0000000800087308 */ /* 0x000ea20000000800 */
[--C-:B------:R-:W-:Y:S01]  /*57d0*/  FFMA.FTZ R182, R182, UR10, -R172.reuse ;  /* 0x0000000ab6b67c23 */ /* 0x100fe200080108ac */
[----:B------:R3:W-:Y:S01]  /*57e0*/  @!P1 SYNCS.ARRIVE.TRANS64.RED.A1T0 RZ, [R163+URZ], RZ ;  /* 0x000000ffa3ff99a7 */ /* 0x0007e2000810043f */
[----:B------:R-:W-:Y:S01]  /*57f0*/  FFMA.FTZ R172, R183, UR10, -R172 ;  /* 0x0000000ab7ac7c23 */ /* 0x000fe200080108ac */
[----:B0-----:R-:W-:Y:S01]  /*5800*/  F2FP.BF16.F32.PACK_AB R154, R15, R154 ;  /* 0x0000009a0f9a723e */ /* 0x001fe200000010ff */
[-C--:B------:R-:W-:Y:S01]  /*5810*/  FMUL.FTZ R48, R48, R9.reuse ;  /* 0x0000000930307220 */ /* 0x080fe20000410000 */
[-C--:B------:R-:W-:Y:S01]  /*5820*/  FMUL.FTZ R49, R49, R9.reuse ;  /* 0x0000000931317220 */ /* 0x080fe20000410000 */
[-C--:B------:R-:W-:Y:S01]  /*5830*/  FMUL.FTZ R52, R52, R9.reuse ;  /* 0x0000000934347220 */ /* 0x080fe20000410000 */
[----:B------:R-:W0:Y:S01]  /*5840*/  MUFU.EX2 R155, R155 ;  /* 0x0000009b009b7308 */ /* 0x000e220000000800 */
[----:B------:R-:W-:Y:S01]  /*5850*/  FMUL.FTZ R53, R53, R9 ;  /* 0x0000000935357220 */ /* 0x000fe20000410000 */
[----:B---3--:R-:W-:-:S02]  /*5860*/  IMAD.U32 R163, RZ, RZ, UR23 ;  /* 0x00000017ffa37e24 */ /* 0x008fc4000f8e00ff */
[-C--:B------:R-:W-:Y:S01]  /*5870*/  FMUL.FTZ R56, R56, R9.reuse ;  /* 0x0000000938387220 */ /* 0x080fe20000410000 */
[-C--:B------:R-:W-:Y:S01]  /*5880*/  FMUL.FTZ R57, R57, R9.reuse ;  /* 0x0000000939397220 */ /* 0x080fe20000410000 */
[-C--:B------:R-:W-:Y:S01]  /*5890*/  FMUL.FTZ R60, R60, R9.reuse ;  /* 0x000000093c3c7220 */ /* 0x080fe20000410000 */
[----:B------:R-:W-:Y:S02]  /*58a0*/  @!P2 IMAD R3, R163, 0x40, R2 ;  /* 0x00000040a303a824 */ /* 0x000fe400078e0202 */
[----:B------:R-:W-:Y:S01]  /*58b0*/  FMUL.FTZ R61, R61, R9 ;  /* 0x000000093d3d7220 */ /* 0x000fe20000410000 */
[----:B------:R-:W3:Y:S01]  /*58c0*/  MUFU.EX2 R158, R158 ;  /* 0x0000009e009e7308 */ /* 0x000ee20000000800 */
[----:B--2---:R-:W-:Y:S01]  /*58d0*/  FFMA.FTZ R167, R8, R6, R153 ;  /* 0x0000000608a77223 */ /* 0x004fe20000010099 */
[----:B------:R-:W-:Y:S01]  /*58e0*/  F2FP.BF16.F32.PACK_AB R153, R20, R153 ;  /* 0x000000991499723e */ /* 0x000fe200000010ff */
[-C--:B------:R-:W-:Y:S01]  /*58f0*/  FMUL.FTZ R64, R64, R9.reuse ;  /* 0x0000000940407220 */ /* 0x080fe20000410000 */
[----:B------:R-:W-:Y:S01]  /*5900*/  @!P2 LEA R3, R3, UR40, 0x2 ;  /* 0x000000280303ac11 */ /* 0x000fe2000f8e10ff */
[----:B------:R-:W-:Y:S01]  /*5910*/  FADD.FTZ R6, R20, R167 ;  /* 0x000000a714067221 */ /* 0x000fe20000010000 */
[-C--:B------:R-:W-:Y:S01]  /*5920*/  FMUL.FTZ R65, R65, R9.reuse ;  /* 0x0000000941417220 */ /* 0x080fe20000410000 */
[-C--:B------:R-:W-:Y:S01]  /*5930*/  FMUL.FTZ R68, R68, R9.reuse ;  /* 0x0000000944447220 */ /* 0x080fe20000410000 */
[----:B------:R-:W-:Y:S01]  /*5940*/  MUFU.EX2 R157, R157 ;  /* 0x0000009d009d7308 */ /* 0x000fe20000000800 */
[----:B0-----:R-:W-:Y:S01]  /*5950*/  FADD.FTZ R167, R155, R6 ;  /* 0x000000069ba77221 */ /* 0x001fe20000010000 */
[----:B------:R-:W-:Y:S01]  /*5960*/  @!P2 STS [R3+0x28800], R9 ;  /* 0x028800090300a388 */ /* 0x000fe20000000800 */
[-C--:B------:R-:W-:Y:S01]  /*5970*/  FMUL.FTZ R69, R69, R9.reuse ;  /* 0x0000000945457220 */ /* 0x080fe20000410000 */
[-C--:B------:R-:W-:Y:S01]  /*5980*/  FMUL.FTZ R72, R72, R9.reuse ;  /* 0x0000000948487220 */ /* 0x080fe20000410000 */
[-C--:B------:R-:W-:Y:S01]  /*5990*/  FMUL.FTZ R73, R73, R9.reuse ;  /* 0x0000000949497220 */ /* 0x080fe20000410000 */
[----:B------:R0:W-:Y:S01]  /*59a0*/  @!P2 STS [R3+0x28820], R8 ;  /* 0x028820080300a388 */ /* 0x0001e20000000800 */
[----:B------:R-:W-:Y:S01]  /*59b0*/  FMUL.FTZ R76, R76, R9 ;  /* 0x000000094c4c7220 */ /* 0x000fe20000410000 */
[----:B------:R-:W-:Y:S01]  /*59c0*/  MUFU.EX2 R162, R162 ;  /* 0x000000a200a27308 */ /* 0x000fe20000000800 */
        /* <DEDUP_REMOVED lines=41> */
[----:B------:R-:W-:Y:S01]  /*5c60*/  FADD.FTZ R176, R158, R167 ;  /* 0x000000a79eb07221 */ /* 0x000fe20000010000 */
[----:B--2---:R-:W-:Y:S01]  /*5c70*/  F2FP.BF16.F32.PACK_AB R158, R161, R10 ;  /* 0x0000000aa19e723e */ /* 0x004fe200000010ff */
[-C--:B------:R-:W-:Y:S01]  /*5c80*/  FMUL.FTZ R141, R141, R9.reuse ;  /* 0x000000098d8d7220 */ /* 0x080fe20000410000 */
[----:B------:R-:W-:Y:S01]  /*5c90*/  FMUL.FTZ R144, R144, R9 ;  /* 0x0000000990907220 */ /* 0x000fe20000410000 */
[----:B------:R-:W-:Y:S01]  /*5ca0*/  FADD.FTZ R167, R157, R176 ;  /* 0x000000b09da77221 */ /* 0x000fe20000010000 */
[----:B------:R-:W-:Y:S01]  /*5cb0*/  F2FP.BF16.F32.PACK_AB R157, R162, R157 ;  /* 0x0000009da29d723e */ /* 0x000fe200000010ff */
[----:B------:R-:W2:Y:S01]  /*5cc0*/  MUFU.EX2 R160, R160 ;  /* 0x000000a000a07308 */ /* 0x000ea20000000800 */
[-C--:B------:R-:W-:Y:S01]  /*5cd0*/  FMUL.FTZ R145, R145, R9.reuse ;  /* 0x0000000991917220 */ /* 0x080fe20000410000 */
[-C--:B------:R-:W-:Y:S01]  /*5ce0*/  FMUL.FTZ R148, R148, R9.reuse ;  /* 0x0000000994947220 */ /* 0x080fe20000410000 */
[----:B------:R-:W-:Y:S01]  /*5cf0*/  FMUL.FTZ R149, R149, R9 ;  /* 0x0000000995957220 */ /* 0x000fe20000410000 */
        /* <DEDUP_REMOVED lines=13> */
[----:B----4-:R-:W-:Y:S01]  /*5dd0*/  FADD.FTZ R174, R156, R171 ;  /* 0x000000ab9cae7221 */ /* 0x010fe20000010000 */
[----:B------:R-:W-:Y:S01]  /*5de0*/  F2FP.BF16.F32.PACK_AB R156, R21, R156 ;  /* 0x0000009c159c723e */ /* 0x000fe200000010ff */
[-C--:B------:R-:W-:Y:S01]  /*5df0*/  FMUL.FTZ R47, R47, R8.reuse ;  /* 0x000000082f2f7220 */ /* 0x080fe20000410000 */
[-C--:B------:R-:W-:Y:S01]  /*5e00*/  FMUL.FTZ R50, R50, R8.reuse ;  /* 0x0000000832327220 */ /* 0x080fe20000410000 */
[----:B------:R-:W-:Y:S01]  /*5e10*/  FADD.FTZ R171, R21, R174 ;  /* 0x000000ae15ab7221 */ /* 0x000fe20000010000 */
[----:B------:R-:W-:Y:S01]  /*5e20*/  FADD.FTZ R174, R162, R167 ;  /* 0x000000a7a2ae7221 */ /* 0x000fe20000010000 */
[-C--:B------:R-:W-:Y:S01]  /*5e30*/  FMUL.FTZ R51, R51, R8.reuse ;  /* 0x0000000833337220 */ /* 0x080fe20000410000 */
[----:B------:R-:W0:Y:S01]  /*5e40*/  MUFU.EX2 R165, R165 ;  /* 0x000000a500a57308 */ /* 0x000e220000000800 */
[----:B------:R-:W-:Y:S01]  /*5e50*/  FADD.FTZ R176, R10, R171 ;  /* 0x000000ab0ab07221 */ /* 0x000fe20000010000 */
[----:B------:R-:W-:Y:S01]  /*5e60*/  FADD.FTZ R167, R159, R174 ;  /* 0x000000ae9fa77221 */ /* 0x000fe20000010000 */
[----:B-----5:R-:W-:Y:S01]  /*5e70*/  F2FP.BF16.F32.PACK_AB R159, R166, R159 ;  /* 0x0000009fa69f723e */ /* 0x020fe200000010ff */
[-C--:B------:R-:W-:Y:S01]  /*5e80*/  FMUL.FTZ R54, R54, R8.reuse ;  /* 0x0000000836367220 */ /* 0x080fe20000410000 */
[----:B------:R-:W-:Y:S01]  /*5e90*/  FADD.FTZ R13, R161, R176 ;  /* 0x000000b0a10d7221 */ /* 0x000fe20000010000 */
[----:B------:R-:W-:Y:S01]  /*5ea0*/  FADD.FTZ R174, R166, R167 ;  /* 0x000000a7a6ae7221 */ /* 0x000fe20000010000 */
[-C--:B------:R-:W-:Y:S01]  /*5eb0*/  FMUL.FTZ R55, R55, R8.reuse ;  /* 0x0000000837377220 */ /* 0x080fe20000410000 */
[----:B------:R-:W4:Y:S01]  /*5ec0*/  MUFU.EX2 R12, R12 ;  /* 0x0000000c000c7308 */ /* 0x000f220000000800 */
[----:B--2---:R-:W-:Y:S01]  /*5ed0*/  FADD.FTZ R176, R160, R13 ;  /* 0x0000000da0b07221 */ /* 0x004fe20000010000 */
[----:B-1----:R-:W-:Y:S01]  /*5ee0*/  FADD.FTZ R13, R11, R174 ;  /* 0x000000ae0b0d7221 */ /* 0x002fe20000010000 */
[----:B------:R-:W-:Y:S01]  /*5ef0*/  F2FP.BF16.F32.PACK_AB R161, R170, R11 ;  /* 0x0000000baaa1723e */ /* 0x000fe200000010ff */
[----:B------:R3:W-:Y:S01]  /*5f00*/  STSM.16.M88.4 [R184], R156 ;  /* 0x0000009cb8007844 */ /* 0x0007e20000000200 */
[-C--:B------:R-:W-:Y:S01]  /*5f10*/  FMUL.FTZ R58, R58, R8.reuse ;  /* 0x000000083a3a7220 */ /* 0x080fe20000410000 */
[----:B------:R-:W-:Y:S01]  /*5f20*/  FADD.FTZ R20, R170, R13 ;  /* 0x0000000daa147221 */ /* 0x000fe20000010000 */
[----:B------:R-:W-:Y:S01]  /*5f30*/  FMUL.FTZ R59, R59, R8 ;  /* 0x000000083b3b7220 */ /* 0x000fe20000410000 */
[----:B------:R-:W1:Y:S01]  /*5f40*/  MUFU.EX2 R6, R175 ;  /* 0x000000af00067308 */ /* 0x000e620000000800 */
        /* <DEDUP_REMOVED lines=8> */
[----:B----4-:R-:W-:Y:S01]  /*5fd0*/  FADD.FTZ R174, R12, R3 ;  /* 0x000000030cae7221 */ /* 0x010fe20000010000 */
[----:B------:R-:W-:Y:S01]  /*5fe0*/  FADD.FTZ R3, R163, R20 ;  /* 0x00000014a3037221 */ /* 0x000fe20000010000 */
[-C--:B------:R-:W-:Y:S01]  /*5ff0*/  FMUL.FTZ R71, R71, R8.reuse ;  /* 0x0000000847477220 */ /* 0x080fe20000410000 */
[-C--:B------:R-:W-:Y:S01]  /*6000*/  FMUL.FTZ R74, R74, R8.reuse ;  /* 0x000000084a4a7220 */ /* 0x080fe20000410000 */
[-C--:B------:R-:W-:Y:S01]  /*6010*/  FMUL.FTZ R75, R75, R8.reuse ;  /* 0x000000084b4b7220 */ /* 0x080fe20000410000 */
[-C--:B------:R-:W-:Y:S01]  /*6020*/  FMUL.FTZ R78, R78, R8.reuse ;  /* 0x000000084e4e7220 */ /* 0x080fe20000410000 */
[-C--:B------:R-:W-:Y:S01]  /*6030*/  FMUL.FTZ R79, R79, R8.reuse ;  /* 0x000000084f4f7220 */ /* 0x080fe20000410000 */
[----:B------:R-:W2:Y:S01]  /*6040*/  MUFU.EX2 R178, R178 ;  /* 0x000000b200b27308 */ /* 0x000ea20000000800 */
        /* <DEDUP_REMOVED lines=14> */
[----:B------:R3:W-:Y:S01]  /*6130*/  STSM.16.M88.4 [R22], R160 ;  /* 0x000000a016007844 */ /* 0x0007e20000000200 */
        /* <DEDUP_REMOVED lines=25> */
[C---:B--2---:R-:W-:Y:S01]  /*62d0*/  FADD.FTZ R3, R173.reuse, R10 ;  /* 0x0000000aad037221 */ /* 0x044fe20000010000 */
[----:B------:R-:W-:Y:S01]  /*62e0*/  F2FP.BF16.F32.PACK_AB R164, R173, R164 ;  /* 0x000000a4ada4723e */ /* 0x000fe200000010ff */
        /* <DEDUP_REMOVED lines=11> */
[----:B------:R-:W-:-:S02]  /*63a0*/  FMUL.FTZ R151, R151, R8 ;  /* 0x0000000897977220 */ /* 0x000fc40000410000 */
[----:B------:R-:W1:Y:S01]  /*63b0*/  MUFU.EX2 R172, R172 ;  /* 0x000000ac00ac7308 */ /* 0x000e620000000800 */
[----:B0-----:R-:W-:Y:S01]  /*63c0*/  FADD.FTZ R6, R14, R3 ;  /* 0x000000030e067221 */ /* 0x001fe20000010000 */
[----:B--2---:R-:W-:-:S03]  /*63d0*/  F2FP.BF16.F32.PACK_AB R166, R177, R14 ;  /* 0x0000000eb1a6723e */ /* 0x004fc600000010ff */
[----:B------:R-:W-:Y:S01]  /*63e0*/  FADD.FTZ R3, R177, R6 ;  /* 0x00000006b1037221 */ /* 0x000fe20000010000 */
[C---:B-1----:R-:W-:Y:S01]  /*63f0*/  F2FP.BF16.F32.PACK_AB R167, R172.reuse, R167 ;  /* 0x000000a7aca7723e */ /* 0x042fe200000010ff */
[----:B------:R-:W-:-:S04]  /*6400*/  FADD.FTZ R6, R172, R11 ;  /* 0x0000000bac067221 */ /* 0x000fc80000010000 */
[----:B------:R3:W-:Y:S01]  /*6410*/  STSM.16.M88.4 [R23], R164 ;  /* 0x000000a417007844 */ /* 0x0007e20000000200 */
[----:B------:R-:W-:Y:S05]  /*6420*/  @!P0 BRA `(.L_x_6102) ;  /* 0x0000000000048947 */ /* 0x000fea0003800000 */
[----:B------:R-:W-:Y:S01]  /*6430*/  BPT.TRAP 0x1 ;  /* 0x000000040000795c */ /* 0x000fe20000300000 */
.L_x_6102:
[----:B------:R0:W1:Y:S01]  /*6440*/  SYNCS.PHASECHK.TRANS64.TRYWAIT P2, [UR24+0x28c50], R7 ;  /* 0x028c5007ff0075a7 */ /* 0x0000620008040158 */
[----:B------:R-:W-:Y:S05]  /*6450*/  @!P0 BRA `(.L_x_6103) ;  /* 0x0000000000048947 */ /* 0x000fea0003800000 */
[----:B------:R-:W-:Y:S01]  /*6460*/  BPT.TRAP 0x1 ;  /* 0x000000040000795c */ /* 0x000fe20000300000 */
.L_x_6103:
[----:B-1----:R-:W-:Y:S05]  /*6470*/  @P2 BRA `(.L_x_6104) ;  /* 0x0000000000082947 */ /* 0x002fea0003800000 */
[----:B------:R-:W1:Y:S02]  /*6480*/  SYNCS.PHASECHK.TRANS64.TRYWAIT P2, [UR24+0x28c50], R7 ;  /* 0x028c5007ff0075a7 */ /* 0x000e640008040158 */
[----:B-1----:R-:W-:Y:S05]  /*6490*/  @!P2 BRA `(.L_x_6105) ;  /* 0x000000a000a4a947 */ /* 0x002fea0003800000 */
.L_x_6104:
[----:B------:R-:W-:Y:S01]  /*64a0*/  ULEA UR11, UR39, UR47, 0xc ;  /* 0x0000002f270b7291 */ /* 0x000fe2000f8e603f */
[----:B------:R-:W-:Y:S01]  /*64b0*/  WARPGROUP.ARRIVE ;  /* 0x00000000000079c5 */ /* 0x000fe20000000000 */
[----:B------:R-:W-:Y:S01]  /*64c0*/  UMOV UR7, 0x40000040 ;  /* 0x4000004000077882 */ /* 0x000fe20000000000 */
[----:B------:R-:W-:Y:S01]  /*64d0*/  UISETP.GT.AND UP0, UPT, UR21, UR20, UPT ;  /* 0x000000141500728c */ /* 0x000fe2000bf04270 */
[----:B-1----:R-:W-:Y:S01]  /*64e0*/  @!P1 VIADD R168, R168, 0x28c60 ;  /* 0x00028c60a8a89836 */ /* 0x002fe20000000000 */
        /* <DEDUP_REMOVED lines=37> */
.L_x_6097:
[----:B------:R-:W-:-:S13]  /*6740*/  ISETP.LE.AND P2, PT, RZ, UR21, PT ;  /* 0x00000015ff007c0c */ /* 0x000fda000bf43270 */
[----:B------:R-:W-:Y:S05]  /*6750*/  @!P2 BRA `(.L_x_6107) ;  /* 0x00000018002ca947 */ /* 0x000fea0003800000 */
[----:B------:R-:W-:Y:S01]  /*6760*/  IMAD.MOV.U32 R8, RZ, RZ, R5 ;  /* 0x000000ffff087224 */ /* 0x000fe200078e0005 */
[----:B------:R-:W-:Y:S01]  /*6770*/  UMOV UR22, UR39 ;  /* 0x0000002700167c82 */ /* 0x000fe20008000000 */
[----:B------:R-:W-:Y:S01]  /*6780*/  IMAD.MOV.U32 R9, RZ, RZ, R4 ;  /* 0x000000ffff097224 */ /* 0x000fe200078e0004 */
[----:B------:R-:W-:-:S06]  /*6790*/  ULDC UR20, c[0x0][0x988] ;  /* 0x0002620000147ab9 */ /* 0x000fcc0000000800 */
.L_x_6116:
[----:B------:R-:W-:-:S04]  /*67a0*/  UIADD3 UR39, UR22, 0x1, URZ ;  /* 0x0000000116277890 */ /* 0x000fc8000fffe03f */
[----:B------:R-:W-:-:S04]  /*67b0*/  UISETP.NE.AND UP0, UPT, UR39, 0x2, UPT ;  /* 0x000000022700788c */ /* 0x000fc8000bf05270 */
[----:B------:R-:W-:Y:S02]  /*67c0*/  USEL UR6, URZ, 0x1, UP0 ;  /* 0x000000013f067887 */ /* 0x000fe40008000000 */
[----:B------:R-:W-:Y:S02]  /*67d0*/  USEL UR39, UR39, URZ, UP0 ;  /* 0x0000003f27277287 */ /* 0x000fe40008000000 */
[----:B------:R-:W-:Y:S01]  /*67e0*/  ULOP3.LUT UR38, UR38, UR6, URZ, 0x3c, !UPT ;  /* 0x0000000626267292 */ /* 0x000fe2000f8e3c3f */
[----:B-12-4-:R-:W-:Y:S11]  /*67f0*/  @!P0 BRA `(.L_x_6108) ;  /* 0x0000000000048947 */ /* 0x016ff60003800000 */
[----:B------:R-:W-:Y:S01]  /*6800*/  BPT.TRAP 0x1 ;  /* 0x000000040000795c */ /* 0x000fe20000300000 */
.L_x_6108:
[----:B------:R-:W-:Y:S01]  /*6810*/  ULEA UR23, UR39, UR40, 0x3 ;  /* 0x0000002827177291 */ /* 0x000fe2000f8e183f */
[----:B01----:R-:W-:-:S05]  /*6820*/  IMAD.U32 R7, RZ, RZ, UR38 ;  /* 0x00000026ff077e24 */ /* 0x003fca000f8e00ff */
[----:B------:R-:W-:-:S04]  /*6830*/  SHF.L.U32 R7, R7, 0x1f, RZ ;  /* 0x0000001f07077819 */ /* 0x000fc800000006ff */
[----:B------:R0:W1:Y:S01]  /*6840*/  SYNCS.PHASECHK.TRANS64.TRYWAIT P2, [UR23+0x28c30], R7 ;  /* 0x028c3007ff0075a7 */ /* 0x0000620008040157 */
[----:B------:R-:W-:Y:S05]  /*6850*/  @!P0 BRA `(.L_x_6109) ;  /* 0x0000000000048947 */ /* 0x000fea0003800000 */
[----:B------:R-:W-:Y:S01]  /*6860*/  BPT.TRAP 0x1 ;  /* 0x000000040000795c */ /* 0x000fe20000300000 */
.L_x_6109:
[----:B-1----:R-:W-:Y:S05]  /*6870*/  @P2 BRA `(.L_x_6110) ;  /* 0x0000000000082947 */ /* 0x002fea0003800000 */
[----:B------:R-:W1:Y:S02]  /*6880*/  SYNCS.PHASECHK.TRANS64.TRYWAIT P2, [UR23+0x28c30], R7 ;  /* 0x028c3007ff0075a7 */ /* 0x000e640008040157 */
[----:B-1----:R-:W-:Y:S05]  /*6890*/  @!P2 BRA `(.L_x_6111) ;  /* 0x0000009c00b8a947 */ /* 0x002fea0003800000 */
.L_x_6110:
[----:B------:R-:W-:Y:S01]  /*68a0*/  R2UR UR18, R0 ;  /* 0x00000000001272ca */ /* 0x000fe200000e0000 */
[----:B--23--:R-:W-:Y:S01]  /*68b0*/  WARPGROUP.ARRIVE ;  /* 0x00000000000079c5 */ /* 0x00cfe20000000000 */
        /* <DEDUP_REMOVED lines=20> */
[----:B-1----:R-:W-:-:S04]  /*6a00*/  FMNMX.FTZ R4, R152, R9, !PT ;  /* 0x0000000998047209 */ /* 0x002fc80007810000 */
        /* <DEDUP_REMOVED lines=49> */
[----:B------:R-:W-:Y:S01]  /*6d20*/  IADD3 R173, -R18, RZ, RZ ;  /* 0x000000ff12ad7210 */ /* 0x000fe20007ffe1ff */
[----:B------:R-:W2:Y:S01]  /*6d30*/  MUFU.EX2 R9, R9 ;  /* 0x0000000900097308 */ /* 0x000ea20000000800 */
[----:B------:R-:W-:Y:S01]  /*6d40*/  FMNMX.FTZ R12, R182, R5, !PT ;  /* 0x00000005b60c7209 */ /* 0x000fe20007810000 */
[----:B------:R-:W-:Y:S01]  /*6d50*/  FFMA.FTZ R181, R181, UR10, -R190 ;  /* 0x0000000ab5b57c23 */ /* 0x000fe200080108be */
[----:B------:R-:W-:-:S02]  /*6d60*/  ISETP.NE.AND P2, PT, R16, R173, PT ;  /* 0x000000ad1000720c */ /* 0x000fc40003f45270 */
[----:B------:R-:W-:-:S03]  /*6d70*/  FMNMX.FTZ R5, R183, R12, !PT ;  /* 0x0000000cb7057209 */ /* 0x000fc60007810000 */
[----:B------:R3:W-:Y:S01]  /*6d80*/  MUFU.EX2 R12, R157 ;  /* 0x0000009d000c7308 */ /* 0x0007e20000000800 */
[-C--:B-1----:R-:W-:Y:S01]  /*6d90*/  FMUL.FTZ R24, R24, R10.reuse ;  /* 0x0000000a18187220 */ /* 0x082fe20000410000 */
[----:B------:R-:W1:Y:S01]  /*6da0*/  SHFL.BFLY PT, R20, R5, 0x2, 0x1f ;  /* 0x0c401f0005147f89 */ /* 0x000e6200000e0000 */
[-C--:B------:R-:W-:Y:S01]  /*6db0*/  FMUL.FTZ R25, R25, R10.reuse ;  /* 0x0000000a19197220 */ /* 0x080fe20000410000 */
[-C--:B------:R-:W-:Y:S01]  /*6dc0*/  FMUL.FTZ R28, R28, R10.reuse ;  /* 0x0000000a1c1c7220 */ /* 0x080fe20000410000 */
[-C--:B------:R-:W-:Y:S01]  /*6dd0*/  FMUL.FTZ R29, R29, R10.reuse ;  /* 0x0000000a1d1d7220 */ /* 0x080fe20000410000 */
[-C--:B------:R-:W-:Y:S01]  /*6de0*/  FMUL.FTZ R32, R32, R10.reuse ;  /* 0x0000000a20207220 */ /* 0x080fe20000410000 */
[-C--:B------:R-:W-:Y:S01]  /*6df0*/  FMUL.FTZ R33, R33, R10.reuse ;  /* 0x0000000a21217220 */ /* 0x080fe20000410000 */
[----:B------:R-:W-:Y:S01]  /*6e00*/  MUFU.EX2 R152, R152 ;  /* 0x0000009800987308 */ /* 0x000fe20000000800 */
[--C-:B---3--:R-:W-:Y:S01]  /*6e10*/  FFMA.FTZ R157, R177, UR10, -R190.reuse ;  /* 0x0000000ab19d7c23 */ /* 0x108fe200080108be */
[----:B--2---:R-:W-:Y:S01]  /*6e20*/  FFMA.FTZ R3, R10, R3, R9 ;  /* 0x000000030a037223 */ /* 0x004fe20000010009 */
        /* <DEDUP_REMOVED lines=15> */
[----:B-1----:R-:W-:Y:S01]  /*6f20*/  FMNMX.FTZ R161, R5, R20, !PT ;  /* 0x0000001405a17209 */ /* 0x002fe20007810000 */
[--C-:B------:R-:W-:Y:S01]  /*6f30*/  FFMA.FTZ R20, R172, UR10, -R190.reuse ;  /* 0x0000000aac147c23 */ /* 0x100fe200080108be */
[-C--:B------:R-:W-:Y:S01]  /*6f40*/  FMUL.FTZ R61, R61, R10.reuse ;  /* 0x0000000a3d3d7220 */ /* 0x080fe20000410000 */
[-C--:B------:R-:W-:Y:S01]  /*6f50*/  FMUL.FTZ R64, R64, R10.reuse ;  /* 0x0000000a40407220 */ /* 0x080fe20000410000 */
[-C--:B------:R-:W-:Y:S01]  /*6f60*/  FMUL.FTZ R65, R65, R10.reuse ;  /* 0x0000000a41417220 */ /* 0x080fe20000410000 */
[----:B------:R-:W1:Y:S01]  /*6f70*/  SHFL.BFLY PT, R168, R161, 0x1, 0x1f ;  /* 0x0c201f00a1a87f89 */ /* 0x000e6200000e0000 */
        /* <DEDUP_REMOVED lines=9> */
[----:B--2---:R-:W-:Y:S01]  /*7010*/  FFMA.FTZ R164, R176, UR10, -R190 ;  /* 0x0000000ab0a47c23 */ /* 0x004fe200080108be */
        /* <DEDUP_REMOVED lines=33> */
[--C-:B-1----:R-:W-:Y:S01]  /*7230*/  FFMA.FTZ R180, R167, UR10, -R177.reuse ;  /* 0x0000000aa7b47c23 */ /* 0x102fe200080108b1 */
[----:B------:R-:W-:Y:S01]  /*7240*/  FFMA.FTZ R167, R170, UR10, -R177 ;  /* 0x0000000aaaa77c23 */ /* 0x000fe200080108b1 */
[----:B------:R-:W-:-:S02]  /*7250*/  IMAD.U32 R170, RZ, RZ, UR23 ;  /* 0x00000017ffaa7e24 */ /* 0x000fc4000f8e00ff */
[--C-:B------:R-:W-:Y:S01]  /*7260*/  FFMA.FTZ R171, R174, UR10, -R177.reuse ;  /* 0x0000000aaeab7c23 */ /* 0x100fe200080108b1 */
[--C-:B------:R-:W-:Y:S01]  /*7270*/  FFMA.FTZ R174, R175, UR10, -R177.reuse ;  /* 0x0000000aafae7c23 */ /* 0x100fe200080108b1 */
[----:B------:R-:W-:Y:S02]  /*7280*/  IMAD.U32 R175, RZ, RZ, UR22 ;  /* 0x00000016ffaf7e24 */ /* 0x000fe4000f8e00ff */
[--C-:B------:R-:W-:Y:S01]  /*7290*/  FFMA.FTZ R173, R178, UR10, -R177.reuse ;  /* 0x0000000ab2ad7c23 */ /* 0x100fe200080108b1 */
[----:B------:R-:W1:Y:S01]  /*72a0*/  MUFU.EX2 R168, R168 ;  /* 0x000000a800a87308 */ /* 0x000e620000000800 */
[----:B------:R-:W-:Y:S02]  /*72b0*/  @!P1 VIADD R154, R170, 0x28c40 ;  /* 0x00028c40aa9a9836 */ /* 0x000fe40000000000 */
[--C-:B------:R-:W-:Y:S01]  /*72c0*/  FFMA.FTZ R182, R182, UR10, -R177.reuse ;  /* 0x0000000ab6b67c23 */ /* 0x100fe200080108b1 */
[----:B------:R-:W-:Y:S02]  /*72d0*/  @!P2 IMAD R158, R175, 0x40, R2 ;  /* 0x00000040af9ea824 */ /* 0x000fe400078e0202 */
[--C-:B------:R-:W-:Y:S01]  /*72e0*/  FFMA.FTZ R183, R183, UR10, -R177.reuse ;  /* 0x0000000ab7b77c23 */ /* 0x100fe200080108b1 */
[----:B------:R-:W-:Y:S01]  /*72f0*/  FFMA.FTZ R179, R179, UR10, -R177 ;  /* 0x0000000ab3b37c23 */ /* 0x000fe200080108b1 */
[----:B------:R-:W-:Y:S01]  /*7300*/  @!P1 PRMT R154, RZ, 0x654, R154 ;  /* 0x00000654ff9a9816 */ /* 0x000fe2000000009a */
[-C--:B------:R-:W-:Y:S01]  /*7310*/  FMUL.FTZ R116, R116, R10.reuse ;  /* 0x0000000a74747220 */ /* 0x080fe20000410000 */
[----:B------:R-:W2:Y:S01]  /*7320*/  MUFU.EX2 R155, R155 ;  /* 0x0000009b009b7308 */ /* 0x000ea20000000800 */
[----:B------:R-:W-:Y:S01]  /*7330*/  @!P2 LEA R158, R158, UR40, 0x2 ;  /* 0x000000289e9eac11 */ /* 0x000fe2000f8e10ff */
[----:B------:R3:W-:Y:S01]  /*7340*/  @!P1 SYNCS.ARRIVE.TRANS64.RED.A1T0 RZ, [R154+URZ], RZ ;  /* 0x000000ff9aff99a7 */ /* 0x0007e2000810043f */
[-C--:B------:R-:W-:Y:S01]  /*7350*/  FMUL.FTZ R117, R117, R10.reuse ;  /* 0x0000000a75757220 */ /* 0x080fe20000410000 */
[-C--:B------:R-:W-:Y:S01]  /*7360*/  FMUL.FTZ R120, R120, R10.reuse ;  /* 0x0000000a78787220 */ /* 0x080fe20000410000 */
[-C--:B------:R-:W-:Y:S01]  /*7370*/  FMUL.FTZ R121, R121, R10.reuse ;  /* 0x0000000a79797220 */ /* 0x080fe20000410000 */
[----:B------:R-:W-:Y:S01]  /*7380*/  @!P2 STS [R158+0x28800], R10 ;  /* 0x0288000a9e00a388 */ /* 0x000fe20000000800 */
[----:B------:R-:W-:Y:S01]  /*7390*/  FMUL.FTZ R124, R124, R10 ;  /* 0x0000000a7c7c7220 */ /* 0x000fe20000410000 */
[----:B------:R-:W4:Y:S01]  /*73a0*/  MUFU.EX2 R165, R165 ;  /* 0x000000a500a57308 */ /* 0x000f220000000800 */
[----:B-1----:R-:W-:Y:S01]  /*73b0*/  FFMA.FTZ R6, R169, R6, R168 ;  /* 0x00000006a9067223 */ /* 0x002fe200000100a8 */
[C---:B---3--:R-:W-:Y:S01]  /*73c0*/  FADD.FTZ R154, R152.reuse, R3 ;  /* 0x00000003989a7221 */ /* 0x048fe20000010000 */
[----:B------:R1:W-:Y:S01]  /*73d0*/  @!P2 STS [R158+0x28820], R169 ;  /* 0x028820a99e00a388 */ /* 0x0003e20000000800 */
[----:B------:R-:W-:Y:S01]  /*73e0*/  F2FP.BF16.F32.PACK_AB R152, R152, R9 ;  /* 0x000000099898723e */ /* 0x000fe200000010ff */
[-C--:B------:R-:W-:Y:S01]  /*73f0*/  FMUL.FTZ R125, R125, R10.reuse ;  /* 0x0000000a7d7d7220 */ /* 0x080fe20000410000 */
[----:B------:R-:W-:Y:S01]  /*7400*/  FADD.FTZ R3, R11, R154 ;  /* 0x0000009a0b037221 */ /* 0x000fe20000010000 */
[-C--:B------:R-:W-:Y:S01]  /*7410*/  FMUL.FTZ R128, R128, R10.reuse ;  /* 0x0000000a80807220 */ /* 0x080fe20000410000 */
[----:B------:R-:W3:Y:S01]  /*7420*/  MUFU.EX2 R172, R172 ;  /* 0x000000ac00ac7308 */ /* 0x000ee20000000800 */
[----:B--2---:R-:W-:Y:S01]  /*7430*/  FADD.FTZ R6, R155, R6 ;  /* 0x000000069b067221 */ /* 0x004fe20000010000 */
[----:B------:R-:W-:Y:S01]  /*7440*/  FADD.FTZ R3, R12, R3 ;  /* 0x000000030c037221 */ /* 0x000fe20000010000 */
[-C--:B------:R-:W-:Y:S01]  /*7450*/  FMUL.FTZ R129, R129, R10.reuse ;  /* 0x0000000a81817220 */ /* 0x080fe20000410000 */
[-C--:B------:R-:W-:Y:S01]  /*7460*/  FMUL.FTZ R132, R132, R10.reuse ;  /* 0x0000000a84847220 */ /* 0x080fe20000410000 */
[-C--:B------:R-:W-:Y:S01]  /*7470*/  FMUL.FTZ R133, R133, R10.reuse ;  /* 0x0000000a85857220 */ /* 0x080fe20000410000 */
[----:B------:R-:W-:Y:S01]  /*7480*/  FADD.FTZ R154, R156, R3 ;  /* 0x000000039c9a7221 */ /* 0x000fe20000010000 */
[-C--:B------:R-:W-:Y:S01]  /*7490*/  FMUL.FTZ R136, R136, R10.reuse ;  /* 0x0000000a88887220 */ /* 0x080fe20000410000 */
[----:B------:R-:W2:Y:S01]  /*74a0*/  MUFU.EX2 R159, R159 ;  /* 0x0000009f009f7308 */ /* 0x000ea20000000800 */
[----:B----4-:R-:W-:Y:S01]  /*74b0*/  FADD.FTZ R3, R165, R6 ;  /* 0x00000006a5037221 */ /* 0x010fe20000010000 */
[----:B------:R-:W-:Y:S01]  /*74c0*/  FADD.FTZ R175, R13, R154 ;  /* 0x0000009a0daf7221 */ /* 0x000fe20000010000 */
[-C--:B------:R-:W-:Y:S01]  /*74d0*/  FMUL.FTZ R137, R137, R10.reuse ;  /* 0x0000000a89897220 */ /* 0x080fe20000410000 */
[-C--:B------:R-:W-:Y:S01]  /*74e0*/  FMUL.FTZ R140, R140, R10.reuse ;  /* 0x0000000a8c8c7220 */ /* 0x080fe20000410000 */
        /* <DEDUP_REMOVED lines=8> */
[----:B------:R-:W-:Y:S01]  /*7570*/  FMUL.FTZ R149, R149, R10 ;  /* 0x0000000a95957220 */ /* 0x000fe20000410000 */
[----:B------:R-:W-:Y:S01]  /*7580*/  FADD.FTZ R154, R160, R175 ;  /* 0x000000afa09a7221 */ /* 0x000fe20000010000 */
[----:B------:R-:W-:Y:S01]  /*7590*/  F2FP.BF16.F32.PACK_AB R156, R13, R156 ;  /* 0x0000009c0d9c723e */ /* 0x000fe200000010ff */
[----:B------:R-:W3:Y:S01]  /*75a0*/  MUFU.EX2 R163, R163 ;  /* 0x000000a300a37308 */ /* 0x000ee20000000800 */
[----:B--2---:R-:W-:Y:S01]  /*75b0*/  FADD.FTZ R3, R159, R6 ;  /* 0x000000069f037221 */ /* 0x004fe20000010000 */
[----:B-1----:R-:W-:Y:S01]  /*75c0*/  F2FP.BF16.F32.PACK_AB R158, R15, R14 ;  /* 0x0000000e0f9e723e */ /* 0x002fe200000010ff */
        /* <DEDUP_REMOVED lines=64> */
[-C--:B------:R-:W-:Y:S01]  /*79d0*/  FMUL.FTZ R118, R118, R169.reuse ;  /* 0x000000a976767220 */ /* 0x080fe20000410000 */
[----:B------:R-:W-:Y:S01]  /*79e0*/  F2FP.BF16.F32.PACK_AB R153, R155, R168 ;  /* 0x000000a89b99723e */ /* 0x000fe200000010ff */
[----:B------:R-:W-:Y:S01]  /*79f0*/  FMUL.FTZ R119, R119, R169 ;  /* 0x000000a977777220 */ /* 0x000fe20000410000 */
[----:B------:R-:W-:Y:S01]  /*7a00*/  F2FP.BF16.F32.PACK_AB R154, R12, R11 ;  /* 0x0000000b0c9a723e */ /* 0x000fe200000010ff */
[----:B------:R-:W-:Y:S01]  /*7a10*/  FMUL.FTZ R122, R122, R169 ;  /* 0x000000a97a7a7220 */ /* 0x000fe20000410000 */
[----:B------:R-:W3:Y:S01]  /*7a20*/  MUFU.EX2 R174, R174 ;  /* 0x000000ae00ae7308 */ /* 0x000ee20000000800 */
[----:B-1----:R-:W-:Y:S01]  /*7a30*/  FADD.FTZ R3, R171, R6 ;  /* 0x00000006ab037221 */ /* 0x002fe20000010000 */
[----:B------:R-:W-:Y:S01]  /*7a40*/  F2FP.BF16.F32.PACK_AB R155, R172, R165 ;  /* 0x000000a5ac9b723e */ /* 0x000fe200000010ff */
[----:B------:R-:W-:Y:S01]  /*7a50*/  BAR.SYNC.DEFER_BLOCKING 0xf, 0x100 ;  /* 0x03c4000000007b1d */ /* 0x000fe20000010000 */
        /* <DEDUP_REMOVED lines=18> */
[----:B------:R-:W-:-:S03]  /*7b80*/  FMUL.FTZ R151, R151, R169 ;  /* 0x000000a997977220 */ /* 0x000fc60000410000 */
[----:B------:R-:W3:Y:S01]  /*7b90*/  MUFU.EX2 R8, R181 ;  /* 0x000000b500087308 */ /* 0x000ee20000000800 */
[C---:B-1----:R-:W-:Y:S01]  /*7ba0*/  FADD.FTZ R10, R157.reuse, R10 ;  /* 0x0000000a9d0a7221 */ /* 0x042fe20000010000 */
[----:B------:R-:W-:Y:S01]  /*7bb0*/  F2FP.BF16.F32.PACK_AB R164, R157, R164 ;  /* 0x000000a49da4723e */ /* 0x000fe200000010ff */
[----:B------:R1:W-:Y:S01]  /*7bc0*/  STSM.16.M88.4 [R19+0x26800], R152 ;  /* 0x0268009813007844 */ /* 0x0003e20000000200 */
[----:B------:R-:W-:Y:S01]  /*7bd0*/  F2FP.BF16.F32.PACK_AB R157, R176, R159 ;  /* 0x0000009fb09d723e */ /* 0x000fe200000010ff */
[----:B------:R-:W-:Y:S01]  /*7be0*/  FADD.FTZ R3, R161, R10 ;  /* 0x0000000aa1037221 */ /* 0x000fe20000010000 */
[----:B------:R-:W-:Y:S02]  /*7bf0*/  F2FP.BF16.F32.PACK_AB R159, R180, R163 ;  /* 0x000000a3b49f723e */ /* 0x000fe400000010ff */
[----:B------:R-:W4:Y:S01]  /*7c00*/  MUFU.EX2 R178, R179 ;  /* 0x000000b300b27308 */ /* 0x000f220000000800 */
[----:B--2---:R-:W-:Y:S01]  /*7c10*/  FADD.FTZ R9, R173, R6 ;  /* 0x00000006ad097221 */ /* 0x004fe20000010000 */
[----:B------:R-:W-:Y:S01]  /*7c20*/  F2FP.BF16.F32.PACK_AB R163, R174, R171 ;  /* 0x000000abaea3723e */ /* 0x000fe200000010ff */
[----:B------:R1:W-:Y:S05]  /*7c30*/  STSM.16.M88.4 [R184], R156 ;  /* 0x0000009cb8007844 */ /* 0x0003ea0000000200 */
[----:B------:R-:W2:Y:S01]  /*7c40*/  MUFU.EX2 R182, R182 ;  /* 0x000000b600b67308 */ /* 0x000ea20000000800 */
[C---:B---3--:R-:W-:Y:S01]  /*7c50*/  F2FP.BF16.F32.PACK_AB R166, R8.reuse, R161 ;  /* 0x000000a108a6723e */ /* 0x048fe200000010ff */
[----:B------:R-:W-:Y:S01]  /*7c60*/  FADD.FTZ R3, R8, R3 ;  /* 0x0000000308037221 */ /* 0x000fe20000010000 */
[----:B------:R-:W-:-:S05]  /*7c70*/  F2FP.BF16.F32.PACK_AB R161, R190, R167 ;  /* 0x000000a7bea1723e */ /* 0x000fca00000010ff */
[----:B------:R-:W3:Y:S01]  /*7c80*/  MUFU.EX2 R183, R183 ;  /* 0x000000b700b77308 */ /* 0x000ee20000000800 */
[C---:B----4-:R-:W-:Y:S01]  /*7c90*/  FADD.FTZ R9, R178.reuse, R9 ;  /* 0x00000009b2097221 */ /* 0x050fe20000010000 */
[----:B------:R-:W-:Y:S01]  /*7ca0*/  F2FP.BF16.F32.PACK_AB R165, R178, R173 ;  /* 0x000000adb2a5723e */ /* 0x000fe200000010ff */
[----:B------:R1:W-:Y:S02]  /*7cb0*/  STSM.16.M88.4 [R22], R160 ;  /* 0x000000a016007844 */ /* 0x0003e40000000200 */
[----:B--2---:R-:W-:Y:S01]  /*7cc0*/  FADD.FTZ R6, R182, R9 ;  /* 0x00000009b6067221 */ /* 0x004fe20000010000 */
[----:B---3--:R-:W-:-:S03]  /*7cd0*/  F2FP.BF16.F32.PACK_AB R167, R183, R182 ;  /* 0x000000b6b7a7723e */ /* 0x008fc600000010ff */
[----:B------:R-:W-:Y:S02]  /*7ce0*/  FADD.FTZ R6, R183, R6 ;  /* 0x00000006b7067221 */ /* 0x000fe40000010000 */
[----:B------:R1:W-:Y:S01]  /*7cf0*/  STSM.16.M88.4 [R23], R164 ;  /* 0x000000a417007844 */ /* 0x0003e20000000200 */
[----:B------:R-:W-:Y:S05]  /*7d00*/  @!P0 BRA `(.L_x_6112) ;  /* 0x0000000000048947 */ /* 0x000fea0003800000 */
[----:B------:R-:W-:Y:S01]  /*7d10*/  BPT.TRAP 0x1 ;  /* 0x000000040000795c */ /* 0x000fe20000300000 */
.L_x_6112:
[----:B------:R2:W3:Y:S01]  /*7d20*/  SYNCS.PHASECHK.TRANS64.TRYWAIT P2, [UR23+0x28c50], R7 ;  /* 0x028c5007ff0075a7 */ /* 0x0004e20008040157 */
[----:B------:R-:W-:Y:S05]  /*7d30*/  @!P0 BRA `(.L_x_6113) ;  /* 0x0000000000048947 */ /* 0x000fea0003800000 */
[----:B------:R-:W-:Y:S01]  /*7d40*/  BPT.TRAP 0x1 ;  /* 0x000000040000795c */ /* 0x000fe20000300000 */
.L_x_6113:
[----:B---3--:R-:W-:Y:S05]  /*7d50*/  @P2 BRA `(.L_x_6114) ;  /* 0x0000000000082947 */ /* 0x008fea0003800000 */
[----:B------:R-:W3:Y:S02]  /*7d60*/  SYNCS.PHASECHK.TRANS64.TRYWAIT P2, [UR23+0x28c50], R7 ;  /* 0x028c5007ff0075a7 */ /* 0x000ee40008040157 */
[----:B---3--:R-:W-:Y:S05]  /*7d70*/  @!P2 BRA `(.L_x_6115) ;  /* 0x000000880098a947 */ /* 0x008fea0003800000 */
.L_x_6114:
        /* <DEDUP_REMOVED lines=41> */
.L_x_6107:
[----:B------:R-:W5:Y:S01]  /*8010*/  SHFL.BFLY PT, R0, R3, 0x2, 0x1f ;  /* 0x0c401f0003007f89 */ /* 0x000f6200000e0000 */
[----:B------:R-:W-:Y:S01]  /*8020*/  IMAD.U32 R11, RZ, RZ, UR10 ;  /* 0x0000000aff0b7e24 */ /* 0x000fe2000f8e00ff */
[----:B------:R-:W-:Y:S01]  /*8030*/  UIADD3 UR37, UR37, 0x1, URZ ;  /* 0x0000000125257890 */ /* 0x000fe2000fffe03f */
[----:B------:R-:W-:Y:S01]  /*8040*/  IMAD.U32 R15, RZ, RZ, UR10 ;  /* 0x0000000aff0f7e24 */ /* 0x000fe2000f8e00ff */
[----:B------:R-:W0:Y:S01]  /*8050*/  SHFL.BFLY PT, R9, R6, 0x2, 0x1f ;  /* 0x0c401f0006097f89 */ /* 0x000e2200000e0000 */
[----:B------:R-:W-:Y:S08]  /*8060*/  BAR.ARV 0x8, 0xa0 ;  /* 0x0202800000007b1d */ /* 0x000ff00000002000 */
[----:B------:R-:W-:Y:S01]  /*8070*/  BAR.SYNC.DEFER_BLOCKING 0xf, 0x100 ;  /* 0x03c4000000007b1d */ /* 0x000fe20000010000 */
[----:B-----5:R-:W-:Y:S01]  /*8080*/  FADD.FTZ R0, R0, R3 ;  /* 0x0000000300007221 */ /* 0x020fe20000010000 */
[----:B------:R-:W-:Y:S01]  /*8090*/  IMAD.U32 R3, RZ, RZ, UR39 ;  /* 0x00000027ff037e24 */ /* 0x000fe2000f8e00ff */
[----:B------:R-:W-:Y:S01]  /*80a0*/  UIADD3 UR39, UR39, 0x1, URZ ;  /* 0x0000000127277890 */ /* 0x000fe2000fffe03f */
[----:B0-----:R-:W-:-:S02]  /*80b0*/  FADD.FTZ R9, R9, R6 ;  /* 0x0000000609097221 */ /* 0x001fc40000010000 */
[----:B-12---:R-:W0:Y:S01]  /*80c0*/  SHFL.BFLY PT, R7, R0, 0x1, 0x1f ;  /* 0x0c201f0000077f89 */ /* 0x006e2200000e0000 */
[----:B------:R-:W-:-:S03]  /*80d0*/  UISETP.NE.AND UP0, UPT, UR39, 0x2, UPT ;  /* 0x000000022700788c */ /* 0x000fc6000bf05270 */
[----:B------:R-:W1:Y:S01]  /*80e0*/  SHFL.BFLY PT, R8, R9, 0x1, 0x1f ;  /* 0x0c201f0009087f89 */ /* 0x000e6200000e0000 */
[----:B------:R-:W-:Y:S02]  /*80f0*/  USEL UR4, URZ, 0x1, UP0 ;  /* 0x000000013f047887 */ /* 0x000fe40008000000 */
[----:B------:R-:W-:Y:S02]  /*8100*/  USEL UR39, UR39, URZ, UP0 ;  /* 0x0000003f27277287 */ /* 0x000fe40008000000 */
[----:B------:R-:W-:Y:S01]  /*8110*/  ULOP3.LUT UR38, UR38, UR4, URZ, 0x3c, !UPT ;  /* 0x0000000426267292 */ /* 0x000fe2000f8e3c3f */
[----:B0-----:R-:W-:Y:S01]  /*8120*/  FADD.FTZ R12, R0, R7 ;  /* 0x00000007000c7221 */ /* 0x001fe20000010000 */
[----:B------:R-:W-:Y:S02]  /*8130*/  IMAD.MOV R7, RZ, RZ, -R18 ;  /* 0x000000ffff077224 */ /* 0x000fe400078e0a12 */
[----:B-1----:R-:W-:Y:S02]  /*8140*/  FADD.FTZ R13, R9, R8 ;  /* 0x00000008090d7221 */ /* 0x002fe40000010000 */
[----:B------:R-:W-:-:S02]  /*8150*/  FSETP.NE.FTZ.AND P1, PT, R12, RZ, PT ;  /* 0x000000ff0c00720b */ /* 0x000fc40003f35000 */
[----:B------:R-:W-:Y:S02]  /*8160*/  ISETP.NE.AND P0, PT, R16, R7, PT ;  /* 0x000000071000720c */ /* 0x000fe40003f05270 */
[----:B------:R-:W-:Y:S02]  /*8170*/  CS2R R6, SRZ ;  /* 0x0000000000067805 */ /* 0x000fe4000001ff00 */
[----:B------:R-:W-:-:S07]  /*8180*/  FSETP.NE.FTZ.AND P2, PT, R13, RZ, PT ;  /* 0x000000ff0d00720b */ /* 0x000fce0003f55000 */
[----:B------:R-:W0:Y:S02]  /*8190*/  @P1 MUFU.RCP R7, R12 ;  /* 0x0000000c00071308 */ /* 0x000e240000001000 */
[----:B------:R-:W-:Y:S01]  /*81a0*/  @!P0 LEA R0, R3, R2, 0x6 ;  /* 0x0000000203008211 */ /* 0x000fe200078e30ff */
[----:B------:R-:W-:-:S03]  /*81b0*/  IMAD.MOV.U32 R3, RZ, RZ, -0x800000 ;  /* 0xff800000ff037424 */ /* 0x000fc600078e00ff */
[----:B------:R-:W-:Y:S01]  /*81c0*/  @P2 FMUL.FTZ R15, R15, 0.69314718246459960938 ;  /* 0x3f3172180f0f2820 */ /* 0x000fe20000410000 */
[----:B------:R-:W-:Y:S01]  /*81d0*/  @!P0 LEA R9, R0, UR40, 0x2 ;  /* 0x0000002800098c11 */ /* 0x000fe2000f8e10ff */
[----:B------:R-:W-:Y:S01]  /*81e0*/  IMAD.MOV.U32 R0, RZ, RZ, -0x800000 ;  /* 0xff800000ff007424 */ /* 0x000fe200078e00ff */
[----:B------:R-:W1:Y:S08]  /*81f0*/  @P2 MUFU.RCP R6, R13 ;  /* 0x0000000d00062308 */ /* 0x000e700000001000 */
[----:B------:R-:W2:Y:S01]  /*8200*/  @P1 MUFU.LG2 R12, R12 ;  /* 0x0000000c000c1308 */ /* 0x000ea20000000c00 */
[----:B0-----:R0:W-:Y:S01]  /*8210*/  @!P0 STS [R9+0x28800], R7 ;  /* 0x0288000709008388 */ /* 0x0011e20000000800 */
[-C--:B---3--:R-:W-:Y:S01]  /*8220*/  FMUL.FTZ R161, R24, R7.reuse ;  /* 0x0000000718a17220 */ /* 0x088fe20000410000 */
[-C--:B------:R-:W-:Y:S01]  /*8230*/  FMUL.FTZ R8, R25, R7.reuse ;  /* 0x0000000719087220 */ /* 0x080fe20000410000 */
[-C--:B------:R-:W-:Y:S01]  /*8240*/  FMUL.FTZ R10, R28, R7.reuse ;  /* 0x000000071c0a7220 */ /* 0x080fe20000410000 */
        /* <DEDUP_REMOVED lines=64> */
[----:B--2---:R-:W-:Y:S01]  /*8650*/  @P1 FMUL.FTZ R12, R12, 0.69314718246459960938 ;  /* 0x3f3172180c0c1820 */ /* 0x004fe20000410000 */
[----:B---3--:R-:W-:Y:S01]  /*8660*/  @P2 FMUL.FTZ R14, R13, 0.69314718246459960938 ;  /* 0x3f3172180d0e2820 */ /* 0x008fe20000410000 */
[-C--:B-1----:R-:W-:Y:S01]  /*8670*/  FMUL.FTZ R9, R26, R6.reuse ;  /* 0x000000061a097220 */ /* 0x082fe20000410000 */
        /* <DEDUP_REMOVED lines=67> */
.L_x_6078:
[----:B------:R-:W0:Y:S08]  /*8ab0*/  S2UR UR4, SR_CgaCtaId ;  /* 0x00000000000479c3 */ /* 0x000e300000008800 */
[----:B------:R-:W-:Y:S06]  /*8ac0*/  BAR.SYNC.DEFER_BLOCKING 0x5, 0x120 ;  /* 0x0144800000007b1d */ /* 0x000fec0000010000 */
[----:B------:R-:W-:Y:S01]  /*8ad0*/  UMOV UR40, 0x400 ;  /* 0x0000040000287882 */ /* 0x000fe20000000000 */
[----:B------:R-:W-:Y:S01]  /*8ae0*/  BSSY B0, `(.L_x_6117) ;  /* 0x0000291000007945 */ /* 0x000fe20003800000 */
[----:B0-----:R-:W-:-:S09]  /*8af0*/  ULEA UR40, UR4, UR40, 0x18 ;  /* 0x0000002804287291 */ /* 0x001fd2000f8ec03f */
[----:B------:R-:W0:Y:S02]  /*8b00*/  LDS.128 R4, [UR40+0x28cd0] ;  /* 0x028cd028ff047984 */ /* 0x000e240008000c00 */
[----:B0-----:R-:W-:Y:S02]  /*8b10*/  R2UR UR52, R5 ;  /* 0x00000000053472ca */ /* 0x001fe400000e0000 */
[----:B------:R-:W-:Y:S01]  /*8b20*/  R2UR UR5, R6 ;  /* 0x00000000060572ca */ /* 0x000fe200000e0000 */
        /* <DEDUP_REMOVED lines=10> */
[----:B------:R-:W-:Y:S01]  /*8bd0*/  F2FP.BF16.F32.PACK_AB R8, R8, R161 ;  /* 0x000000a10808723e */ /* 0x000fe200000010ff */
[----:B------:R-:W-:Y:S01]  /*8be0*/  UISETP.NE.U32.AND UP0, UPT, UR8, URZ, UPT ;  /* 0x0000003f0800728c */ /* 0x000fe2000bf05070 */
[----:B------:R-:W-:-:S02]  /*8bf0*/  F2FP.BF16.F32.PACK_AB R11, R31, R11 ;  /* 0x0000000b1f0b723e */ /* 0x000fc400000010ff */
[----:B------:R-:W-:Y:S01]  /*8c00*/  F2FP.BF16.F32.PACK_AB R33, R35, R34 ;  /* 0x000000222321723e */ /* 0x000fe200000010ff */
[----:B------:R-:W-:Y:S01]  /*8c10*/  UISETP.NE.AND.EX UP0, UPT, UR9, URZ, UPT, UP0 ;  /* 0x0000003f0900728c */ /* 0x000fe2000bf05300 */
[----:B------:R-:W-:Y:S02]  /*8c20*/  F2FP.BF16.F32.PACK_AB R40, R41, R40 ;  /* 0x000000282928723e */ /* 0x000fe400000010ff */
[----:B------:R-:W-:Y:S02]  /*8c30*/  F2FP.BF16.F32.PACK_AB R34, R37, R36 ;  /* 0x000000242522723e */ /* 0x000fe400000010ff */
[----:B------:R-:W-:Y:S02]  /*8c40*/  F2FP.BF16.F32.PACK_AB R35, R39, R38 ;  /* 0x000000262723723e */ /* 0x000fe400000010ff */
[----:B------:R-:W-:Y:S02]  /*8c50*/  F2FP.BF16.F32.PACK_AB R41, R43, R42 ;  /* 0x0000002a2b29723e */ /* 0x000fe400000010ff */
[----:B------:R-:W-:Y:S01]  /*8c60*/  F2FP.BF16.F32.PACK_AB R48, R49, R48 ;  /* 0x000000303130723e */ /* 0x000fe200000010ff */
[----:B------:R-:W-:Y:S01]  /*8c70*/  UMOV UR6, UR40 ;  /* 0x0000002800067c82 */ /* 0x000fe20008000000 */
[----:B0-----:R-:W-:Y:S01]  /*8c80*/  UMOV UR7, UR4 ;  /* 0x0000000400077c82 */ /* 0x001fe20008000000 */
[----:B------:R-:W-:Y:S01]  /*8c90*/  F2FP.BF16.F32.PACK_AB R42, R45, R44 ;  /* 0x0000002c2d2a723e */ /* 0x000fe200000010ff */
[----:B------:R-:W-:Y:S01]  /*8ca0*/  IMAD.U32 R127, RZ, RZ, UR7 ;  /* 0x00000007ff7f7e24 */ /* 0x000fe2000f8e00ff */
[----:B------:R-:W-:Y:S01]  /*8cb0*/  MOV R126, UR6 ;  /* 0x00000006007e7c02 */ /* 0x000fe20008000f00 */
[----:B------:R-:W-:Y:S01]  /*8cc0*/  ULDC.64 UR6, c[0x0][0xbd8] ;  /* 0x0002f60000067ab9 */ /* 0x000fe20000000a00 */
[----:B------:R-:W-:Y:S01]  /*8cd0*/  F2FP.BF16.F32.PACK_AB R43, R47, R46 ;  /* 0x0000002e2f2b723e */ /* 0x000fe200000010ff */
[----:B------:R-:W-:Y:S01]  /*8ce0*/  UISETP.NE.U32.AND UP1, UPT, UR6, URZ, UPT ;  /* 0x0000003f0600728c */ /* 0x000fe2000bf25070 */
[----:B------:R-:W-:Y:S01]  /*8cf0*/  F2FP.BF16.F32.PACK_AB R49, R51, R50 ;  /* 0x000000323331723e */ /* 0x000fe200000010ff */
[----:B------:R-:W-:Y:S01]  /*8d00*/  IMAD.WIDE R122, R188, 0x2, R126 ;  /* 0x00000002bc7a7825 */ /* 0x000fe200078e027e */
[----:B------:R-:W-:Y:S01]  /*8d10*/  F2FP.BF16.F32.PACK_AB R56, R57, R56 ;  /* 0x000000383938723e */ /* 0x000fe200000010ff */
[----:B------:R-:W-:Y:S01]  /*8d20*/  UISETP.NE.AND.EX UP1, UPT, UR7, URZ, UPT, UP1 ;  /* 0x0000003f0700728c */ /* 0x000fe2000bf25310 */
[----:B------:R-:W-:Y:S01]  /*8d30*/  F2FP.BF16.F32.PACK_AB R50, R53, R52 ;  /* 0x000000343532723e */ /* 0x000fe200000010ff */
[----:B------:R-:W-:Y:S01]  /*8d40*/  UIADD3 UR4, UP2, UR10, UR6, URZ ;  /* 0x000000060a047290 */ /* 0x000fe2000ff5e03f */
[C---:B------:R-:W-:Y:S01]  /*8d50*/  IADD3 R177, P0, R122.reuse, 0x40, RZ ;  /* 0x000000407ab17810 */ /* 0x040fe20007f1e0ff */
[----:B------:R-:W-:Y:S01]  /*8d60*/  @UP0 UIADD3 UR6, UP3, UR10, UR8, URZ ;  /* 0x000000080a060290 */ /* 0x000fe2000ff7e03f */
[C---:B------:R-:W-:Y:S01]  /*8d70*/  IADD3 R183, P6, R122.reuse, 0x2020, RZ ;  /* 0x000020207ab77810 */ /* 0x040fe20007fde0ff */
[----:B------:R-:W-:Y:S01]  /*8d80*/  UIADD3.X UR8, UR11, UR7, URZ, UP2, !UPT ;  /* 0x000000070b087290 */ /* 0x000fe200097fe43f */
[----:B------:R-:W-:Y:S01]  /*8d90*/  LOP3.LUT R6, R177, 0x380, RZ, 0xc0, !PT ;  /* 0x00000380b1067812 */ /* 0x000fe200078ec0ff */
[--C-:B------:R-:W-:Y:S01]  /*8da0*/  IMAD.X R13, RZ, RZ, R123.reuse, P0 ;  /* 0x000000ffff0d7224 */ /* 0x100fe200000e067b */
[----:B------:R-:W-:Y:S01]  /*8db0*/  IADD3 R175, P1, R122, 0x20, RZ ;  /* 0x000000207aaf7810 */ /* 0x000fe20007f3e0ff */
[--C-:B------:R-:W-:Y:S01]  /*8dc0*/  IMAD.X R25, RZ, RZ, R123.reuse, P6 ;  /* 0x000000ffff197224 */ /* 0x100fe200030e067b */
[----:B------:R-:W-:Y:S01]  /*8dd0*/  SHF.R.U64 R6, R6, 0x3, RZ ;  /* 0x0000000306067819 */ /* 0x000fe200000012ff */
[----:B------:R-:W-:Y:S01]  /*8de0*/  @UP0 UIADD3.X UR7, UR11, UR9, URZ, UP3, !UPT ;  /* 0x000000090b070290 */ /* 0x000fe20009ffe43f */
[----:B------:R-:W-:Y:S01]  /*8df0*/  IADD3 R197, P0, R122, 0x4020, RZ ;  /* 0x000040207ac57810 */ /* 0x000fe20007f1e0ff */
[----:B------:R-:W-:Y:S01]  /*8e00*/  IMAD.X R5, RZ, RZ, R123, P1 ;  /* 0x000000ffff057224 */ /* 0x000fe200008e067b */
[----:B------:R-:W-:-:S02]  /*8e10*/  LOP3.LUT R12, R6, R177, RZ, 0x3c, !PT ;  /* 0x000000b1060c7212 */ /* 0x000fc400078e3cff */
[----:B------:R-:W-:Y:S02]  /*8e20*/  LOP3.LUT R6, R183, 0x380, RZ, 0xc0, !PT ;  /* 0x00000380b7067812 */ /* 0x000fe400078ec0ff */
[----:B------:R-:W-:Y:S02]  /*8e30*/  IADD3 R191, P5, R122, 0x2040, RZ ;  /* 0x000020407abf7810 */ /* 0x000fe40007fbe0ff */
[----:B------:R-:W-:Y:S02]  /*8e40*/  SHF.R.U64 R6, R6, 0x3, RZ ;  /* 0x0000000306067819 */ /* 0x000fe400000012ff */
[----:B------:R-:W-:Y:S01]  /*8e50*/  IADD3 R195, P1, R122, 0x4000, RZ ;  /* 0x000040007ac37810 */ /* 0x000fe20007f3e0ff */
[--C-:B------:R-:W-:Y:S01]  /*8e60*/  IMAD.X R83, RZ, RZ, R123.reuse, P5 ;  /* 0x000000ffff537224 */ /* 0x100fe200028e067b */
[----:B------:R-:W-:Y:S02]  /*8e70*/  LOP3.LUT R24, R6, R183, RZ, 0x3c, !PT ;  /* 0x000000b706187212 */ /* 0x000fe400078e3cff */
[----:B------:R-:W-:Y:S01]  /*8e80*/  LOP3.LUT R6, R197, 0x380, RZ, 0xc0, !PT ;  /* 0x00000380c5067812 */ /* 0x000fe200078ec0ff */
[----:B------:R-:W-:Y:S01]  /*8e90*/  IMAD.X R91, RZ, RZ, R123, P1 ;  /* 0x000000ffff5b7224 */ /* 0x000fe200008e067b */
[----:B------:R-:W-:-:S02]  /*8ea0*/  IADD3 R179, P4, R122, 0x60, RZ ;  /* 0x000000607ab37810 */ /* 0x000fc40007f9e0ff */
[----:B------:R-:W-:Y:S02]  /*8eb0*/  SHF.R.U64 R6, R6, 0x3, RZ ;  /* 0x0000000306067819 */ /* 0x000fe400000012ff */
[C---:B------:R-:W-:Y:S01]  /*8ec0*/  LOP3.LUT R107, R122.reuse, 0x380, RZ, 0xc0, !PT ;  /* 0x000003807a6b7812 */ /* 0x040fe200078ec0ff */
[--C-:B------:R-:W-:Y:S01]  /*8ed0*/  IMAD.X R15, RZ, RZ, R123.reuse, P4 ;  /* 0x000000ffff0f7224 */ /* 0x100fe200020e067b */
[C---:B------:R-:W-:Y:S02]  /*8ee0*/  IADD3 R181, P3, R122.reuse, 0x2000, RZ ;  /* 0x000020007ab57810 */ /* 0x040fe40007f7e0ff */
[C---:B------:R-:W-:Y:S02]  /*8ef0*/  IADD3 R193, P2, R122.reuse, 0x2060, RZ ;  /* 0x000020607ac17810 */ /* 0x040fe40007f5e0ff */
[C---:B------:R-:W-:Y:S02]  /*8f00*/  IADD3 R205, P5, R122.reuse, 0x6020, RZ ;  /* 0x000060207acd7810 */ /* 0x040fe40007fbe0ff */
[----:B------:R-:W-:Y:S01]  /*8f10*/  LOP3.LUT R4, R175, 0x380, RZ, 0xc0, !PT ;  /* 0x00000380af047812 */ /* 0x000fe200078ec0ff */
[--C-:B------:R-:W-:Y:S01]  /*8f20*/  IMAD.X R87, RZ, RZ, R123.reuse, P2 ;  /* 0x000000ffff577224 */ /* 0x100fe200010e067b */
[----:B------:R-:W-:Y:S01]  /*8f30*/  IADD3 R118, P1, R122, 0x6060, RZ ;  /* 0x000060607a767810 */ /* 0x000fe20007f3e0ff */
[----:B------:R-:W-:Y:S01]  /*8f40*/  IMAD.X R111, RZ, RZ, R123, P5 ;  /* 0x000000ffff6f7224 */ /* 0x000fe200028e067b */
[----:B------:R-:W-:-:S02]  /*8f50*/  LOP3.LUT R14, R179, 0x380, RZ, 0xc0, !PT ;  /* 0x00000380b30e7812 */ /* 0x000fc400078ec0ff */
[----:B------:R-:W-:Y:S01]  /*8f60*/  LOP3.LUT R94, R6, R197, RZ, 0x3c, !PT ;  /* 0x000000c5065e7212 */ /* 0x000fe200078e3cff */
[----:B------:R-:W-:Y:S01]  /*8f70*/  IMAD.X R119, RZ, RZ, R123, P1 ;  /* 0x000000ffff777224 */ /* 0x000fe200008e067b */
[----:B------:R-:W-:Y:S02]  /*8f80*/  SHF.R.U64 R107, R107, 0x3, RZ ;  /* 0x000000036b6b7819 */ /* 0x000fe400000012ff */
[----:B------:R-:W-:Y:S02]  /*8f90*/  LOP3.LUT R20, R181, 0x380, RZ, 0xc0, !PT ;  /* 0x00000380b5147812 */ /* 0x000fe400078ec0ff */
[----:B------:R-:W-:Y:S02]  /*8fa0*/  LOP3.LUT R6, R205, 0x380, RZ, 0xc0, !PT ;  /* 0x00000380cd067812 */ /* 0x000fe400078ec0ff */
[----:B------:R-:W-:Y:S02]  /*8fb0*/  IADD3 R203, P6, R122, 0x6000, RZ ;  /* 0x000060007acb7810 */ /* 0x000fe40007fde0ff */
[----:B------:R-:W-:-:S02]  /*8fc0*/  SHF.R.U64 R4, R4, 0x3, RZ ;  /* 0x0000000304047819 */ /* 0x000fc400000012ff */
[C---:B------:R-:W-:Y:S02]  /*8fd0*/  IADD3 R199, P4, R122.reuse, 0x4040, RZ ;  /* 0x000040407ac77810 */ /* 0x040fe40007f9e0ff */
[----:B------:R-:W-:Y:S02]  /*8fe0*/  IADD3.X R21, RZ, R123, RZ, P3, !PT ;  /* 0x0000007bff157210 */ /* 0x000fe40001ffe4ff */
[C---:B------:R-:W-:Y:S01]  /*8ff0*/  IADD3 R114, P2, R122.reuse, 0x6040, RZ ;  /* 0x000060407a727810 */ /* 0x040fe20007f5e0ff */
[----:B------:R-:W-:Y:S01]  /*9000*/  IMAD.X R99, RZ, RZ, R123, P4 ;  /* 0x000000ffff637224 */ /* 0x000fe200020e067b */
[----:B------:R-:W-:Y:S02]  /*9010*/  LOP3.LUT R82, R191, 0x380, RZ, 0xc0, !PT ;  /* 0x00000380bf527812 */ /* 0x000fe400078ec0ff */
[----:B------:R-:W-:Y:S02]  /*9020*/  IADD3 R201, P3, R122, 0x4060, RZ ;  /* 0x000040607ac97810 */ /* 0x000fe40007f7e0ff */
[----:B------:R-:W-:-:S02]  /*9030*/  SHF.R.U64 R14, R14, 0x3, RZ ;  /* 0x000000030e0e7819 */ /* 0x000fc400000012ff */
[----:B------:R-:W-:Y:S01]  /*9040*/  LOP3.LUT R86, R193, 0x380, RZ, 0xc0, !PT ;  /* 0x00000380c1567812 */ /* 0x000fe200078ec0ff */
[--C-:B------:R-:W-:Y:S01]  /*9050*/  IMAD.X R103, RZ, RZ, R123.reuse, P3 ;  /* 0x000000ffff677224 */ /* 0x100fe200018e067b */
[----:B------:R-:W-:Y:S02]  /*9060*/  LOP3.LUT R110, R118, 0x380, RZ, 0xc0, !PT ;  /* 0x00000380766e7812 */ /* 0x000fe400078ec0ff */
[----:B------:R-:W-:Y:S01]  /*9070*/  LOP3.LUT R122, R107, R122, RZ, 0x3c, !PT ;  /* 0x0000007a6b7a7212 */ /* 0x000fe200078e3cff */
[----:B------:R-:W-:Y:S01]  /*9080*/  IMAD.X R107, RZ, RZ, R123, P6 ;  /* 0x000000ffff6b7224 */ /* 0x000fe200030e067b */
[----:B------:R-:W-:Y:S02]  /*9090*/  SHF.R.U64 R20, R20, 0x3, RZ ;  /* 0x0000000314147819 */ /* 0x000fe400000012ff */
[----:B------:R-:W-:Y:S02]  /*90a0*/  LOP3.LUT R90, R195, 0x380, RZ, 0xc0, !PT ;  /* 0x00000380c35a7812 */ /* 0x000fe400078ec0ff */
[----:B------:R-:W-:-:S02]  /*90b0*/  SHF.R.U64 R6, R6, 0x3, RZ ;  /* 0x0000000306067819 */ /* 0x000fc400000012ff */
[----:B------:R-:W-:Y:S02]  /*90c0*/  LOP3.LUT R4, R4, R175, RZ, 0x3c, !PT ;  /* 0x000000af04047212 */ /* 0x000fe400078e3cff */
[----:B------:R-:W-:Y:S02]  /*90d0*/  LOP3.LUT R106, R203, 0x380, RZ, 0xc0, !PT ;  /* 0x00000380cb6a7812 */ /* 0x000fe400078ec0ff */
[----:B------:R-:W-:Y:S02]  /*90e0*/  SHF.R.U64 R82, R82, 0x3, RZ ;  /* 0x0000000352527819 */ /* 0x000fe400000012ff */
[----:B------:R-:W-:Y:S02]  /*90f0*/  LOP3.LUT R98, R199, 0x380, RZ, 0xc0, !PT ;  /* 0x00000380c7627812 */ /* 0x000fe400078ec0ff */
[----:B------:R-:W-:Y:S02]  /*9100*/  LOP3.LUT R27, R114, 0x380, RZ, 0xc0, !PT ;  /* 0x00000380721b7812 */ /* 0x000fe400078ec0ff */
[----:B------:R-:W-:-:S02]  /*9110*/  LOP3.LUT R14, R14, R179, RZ, 0x3c, !PT ;  /* 0x000000b30e0e7212 */ /* 0x000fc400078e3cff */
[----:B------:R-:W-:Y:S02]  /*9120*/  SHF.R.U64 R86, R86, 0x3, RZ ;  /* 0x0000000356567819 */ /* 0x000fe400000012ff */
[----:B------:R-:W-:Y:S02]  /*9130*/  LOP3.LUT R102, R201, 0x380, RZ, 0xc0, !PT ;  /* 0x00000380c9667812 */ /* 0x000fe400078ec0ff */
[----:B------:R-:W-:Y:S02]  /*9140*/  SHF.R.U64 R29, R110, 0x3, RZ ;  /* 0x000000036e1d7819 */ /* 0x000fe400000012ff */
[----:B------:R-:W-:Y:S02]  /*9150*/  LOP3.LUT R20, R20, R181, RZ, 0x3c, !PT ;  /* 0x000000b514147212 */ /* 0x000fe400078e3cff */
[----:B------:R-:W-:Y:S02]  /*9160*/  SHF.R.U64 R90, R90, 0x3, RZ ;  /* 0x000000035a5a7819 */ /* 0x000fe400000012ff */
[----:B------:R-:W-:-:S02]  /*9170*/  MOV R122, R122 ;  /* 0x0000007a007a7202 */ /* 0x000fc40000000f00 */
[----:B------:R-:W-:Y:S02]  /*9180*/  LOP3.LUT R110, R6, R205, RZ, 0x3c, !PT ;  /* 0x000000cd066e7212 */ /* 0x000fe400078e3cff */
[----:B------:R-:W-:Y:S01]  /*9190*/  SHF.R.U64 R106, R106, 0x3, RZ ;  /* 0x000000036a6a7819 */ /* 0x000fe200000012ff */
[----:B------:R0:W-:Y:S01]  /*91a0*/  STSM.16.M88.4 [R122], R8 ;  /* 0x000000087a007844 */ /* 0x0001e20000000200 */
[----:B------:R-:W-:Y:S02]  /*91b0*/  MOV R6, R4 ;  /* 0x0000000400067202 */ /* 0x000fe40000000f00 */
[----:B------:R-:W-:Y:S02]  /*91c0*/  LOP3.LUT R82, R82, R191, RZ, 0x3c, !PT ;  /* 0x000000bf52527212 */ /* 0x000fe400078e3cff */
[----:B------:R-:W-:Y:S01]  /*91d0*/  SHF.R.U64 R98, R98, 0x3, RZ ;  /* 0x0000000362627819 */ /* 0x000fe200000012ff */
[----:B------:R-:W-:Y:S01]  /*91e0*/  STSM.16.M88.4 [R6], R32 ;  /* 0x0000002006007844 */ /* 0x000fe20000000200 */
[----:B------:R-:W-:-:S02]  /*91f0*/  SHF.R.U64 R27, R27, 0x3, RZ ;  /* 0x000000031b1b7819 */ /* 0x000fc400000012ff */
[----:B------:R-:W-:Y:S02]  /*9200*/  MOV R12, R12 ;  /* 0x0000000c000c7202 */ /* 0x000fe40000000f00 */
[----:B------:R-:W-:Y:S02]  /*9210*/  LOP3.LUT R86, R86, R193, RZ, 0x3c, !PT ;  /* 0x000000c156567212 */ /* 0x000fe400078e3cff */
[----:B------:R-:W-:Y:S01]  /*9220*/  SHF.R.U64 R102, R102, 0x3, RZ ;  /* 0x0000000366667819 */ /* 0x000fe200000012ff */
[----:B------:R-:W-:Y:S01]  /*9230*/  STSM.16.M88.4 [R12], R40 ;  /* 0x000000280c007844 */ /* 0x000fe20000000200 */
[----:B------:R-:W-:Y:S01]  /*9240*/  MOV R14, R14 ;  /* 0x0000000e000e7202 */ /* 0x000fe20000000f00 */
[----:B0-----:R-:W-:Y:S01]  /*9250*/  IMAD.U32 R10, RZ, RZ, UR6 ;  /* 0x00000006ff0a7e24 */ /* 0x001fe2000f8e00ff */
        /* <DEDUP_REMOVED lines=10> */
[----:B------:R-:W-:Y:S01]  /*9300*/  F2FP.BF16.F32.PACK_AB R72, R73, R72 ;  /* 0x000000484948723e */ /* 0x000fe200000010ff */
[----:B------:R-:W-:Y:S01]  /*9310*/  STSM.16.M88.4 [R20], R56 ;  /* 0x0000003814007844 */ /* 0x000fe20000000200 */
[----:B------:R-:W-:Y:S02]  /*9320*/  IADD3.X R95, RZ, R123, RZ, P0, !PT ;  /* 0x0000007bff5f7210 */ /* 0x000fe400007fe4ff */
[----:B------:R-:W-:Y:S02]  /*9330*/  LOP3.LUT R106, R106, R203, RZ, 0x3c, !PT ;  /* 0x000000cb6a6a7212 */ /* 0x000fe400078e3cff */
[----:B------:R-:W-:Y:S02]  /*9340*/  MOV R24, R24 ;  /* 0x0000001800187202 */ /* 0x000fe40000000f00 */
[----:B------:R-:W-:Y:S02]  /*9350*/  F2FP.BF16.F32.PACK_AB R66, R69, R68 ;  /* 0x000000444542723e */ /* 0x000fe400000010ff */
[----:B------:R-:W-:-:S02]  /*9360*/  F2FP.BF16.F32.PACK_AB R67, R71, R70 ;  /* 0x000000464743723e */ /* 0x000fc400000010ff */
[----:B------:R-:W-:Y:S02]  /*9370*/  F2FP.BF16.F32.PACK_AB R73, R75, R74 ;  /* 0x0000004a4b49723e */ /* 0x000fe400000010ff */
[----:B------:R-:W-:Y:S01]  /*9380*/  IADD3.X R115, RZ, R123, RZ, P2, !PT ;  /* 0x0000007bff737210 */ /* 0x000fe200017fe4ff */
[----:B------:R-:W-:Y:S01]  /*9390*/  STSM.16.M88.4 [R24], R64 ;  /* 0x0000004018007844 */ /* 0x000fe20000000200 */
[----:B------:R-:W-:Y:S02]  /*93a0*/  LOP3.LUT R98, R98, R199, RZ, 0x3c, !PT ;  /* 0x000000c762627212 */ /* 0x000fe400078e3cff */
[----:B------:R-:W-:Y:S02]  /*93b0*/  LOP3.LUT R114, R27, R114, RZ, 0x3c, !PT ;  /* 0x000000721b727212 */ /* 0x000fe400078e3cff */
        /* <DEDUP_REMOVED lines=31> */
[----:B------:R-:W-:Y:S01]  /*95b0*/  LOP3.LUT R118, R29, R118, RZ, 0x3c, !PT ;  /* 0x000000761d767212 */ /* 0x000fe200078e3cff */
        /* <DEDUP_REMOVED lines=19> */
[----:B------:R-:W-:Y:S01]  /*96f0*/  STSM.16.M88.4 [R110], R128 ;  /* 0x000000806e007844 */ /* 0x000fe20000000200 */
[----:B------:R-:W-:-:S02]  /*9700*/  F2FP.BF16.F32.PACK_AB R138, R141, R140 ;  /* 0x0000008c8d8a723e */ /* 0x000fc400000010ff */
[----:B------:R-:W-:Y:S02]  /*9710*/  F2FP.BF16.F32.PACK_AB R139, R143, R142 ;  /* 0x0000008e8f8b723e */ /* 0x000fe400000010ff */
[----:B------:R-:W-:Y:S01]  /*9720*/  F2FP.BF16.F32.PACK_AB R145, R147, R146 ;  /* 0x000000929391723e */ /* 0x000fe200000010ff */
[----:B0-----:R-:W-:Y:S01]  /*9730*/  IMAD.U32 R4, RZ, RZ, UR4 ;  /* 0x00000004ff047e24 */ /* 0x001fe2000f8e00ff */
[----:B------:R-:W-:Y:S01]  /*9740*/  MOV R118, R118 ;  /* 0x0000007600767202 */ /* 0x000fe20000000f00 */
[----:B------:R0:W-:Y:S01]  /*9750*/  STSM.16.M88.4 [R8], R136 ;  /* 0x0000008808007844 */ /* 0x0001e20000000200 */
[----:B------:R-:W-:Y:S02]  /*9760*/  F2FP.BF16.F32.PACK_AB R146, R149, R148 ;  /* 0x000000949592723e */ /* 0x000fe400000010ff */
[----:B------:R-:W-:Y:S02]  /*9770*/  F2FP.BF16.F32.PACK_AB R147, R151, R150 ;  /* 0x000000969793723e */ /* 0x000fe400000010ff */
[----:B------:R-:W-:-:S02]  /*9780*/  PLOP3.LUT P6, PT, PT, PT, UP0, 0x80, 0x0 ;  /* 0x000000000000781c */ /* 0x000fc40003fcf008 */
[----:B------:R-:W-:Y:S01]  /*9790*/  PLOP3.LUT P0, PT, PT, PT, UP1, 0x80, 0x0 ;  /* 0x000000000000781c */ /* 0x000fe20003f0f018 */
[----:B------:R1:W-:Y:S01]  /*97a0*/  STSM.16.M88.4 [R118], R144 ;  /* 0x0000009076007844 */ /* 0x0003e20000000200 */
[----:B------:R-:W-:Y:S01]  /*97b0*/  MOV R5, UR8 ;  /* 0x0000000800057c02 */ /* 0x000fe20008000f00 */
[----:B------:R-:W-:Y:S08]  /*97c0*/  BAR.SYNC.DEFER_BLOCKING 0x1, 0x100 ;  /* 0x0044000000007b1d */ /* 0x000ff00000010000 */
[----:B------:R2:W3:Y:S04]  /*97d0*/  @P6 LDG.E R10, desc[UR48][R10.64] ;  /* 0x000000300a0a6981 */ /* 0x0004e8000c1e1900 */
[----:B------:R-:W4:Y:S01]  /*97e0*/  @P0 LDG.E R6, desc[UR48][R4.64] ;  /* 0x0000003004060981 */ /* 0x000f22000c1e1900 */
[----:B------:R-:W-:Y:S01]  /*97f0*/  IMAD R9, R186, 0x40, R17 ;  /* 0x00000040ba097824 */ /* 0x000fe200078e0211 */
[----:B------:R-:W-:Y:S01]  /*9800*/  ULDC UR8, c[0x0][0xa88] ;  /* 0x0002a20000087ab9 */ /* 0x000fe20000000800 */
[----:B------:R-:W-:-:S02]  /*9810*/  UMOV UR4, URZ ;  /* 0x0000003f00047c82 */ /* 0x000fc40008000000 */
[----:B------:R-:W-:-:S03]  /*9820*/  IMAD.WIDE R126, R9, 0x2, R126 ;  /* 0x00000002097e7825 */ /* 0x000fc600078e027e */
[C---:B------:R-:W-:Y:S02]  /*9830*/  IADD3 R12, P2, R126.reuse, 0x1000, RZ ;  /* 0x000010007e0c7810 */ /* 0x040fe40007f5e0ff */
[C---:B------:R-:W-:Y:S02]  /*9840*/  IADD3 R33, P1, R126.reuse, 0x2000, RZ ;  /* 0x000020007e217810 */ /* 0x040fe40007f3e0ff */
[----:B--2---:R-:W-:Y:S02]  /*9850*/  P2R R11, PR, RZ, 0x4 ;  /* 0x00000004ff0b7803 */ /* 0x004fe40000000000 */
[C---:B------:R-:W-:Y:S02]  /*9860*/  IADD3 R25, P2, R126.reuse, 0x3000, RZ ;  /* 0x000030007e197810 */ /* 0x040fe40007f5e0ff */
[C---:B------:R-:W-:Y:S02]  /*9870*/  IADD3 R41, P3, R126.reuse, 0x4000, RZ ;  /* 0x000040007e297810 */ /* 0x040fe40007f7e0ff */
        /* <DEDUP_REMOVED lines=14> */
[----:B0-----:R-:W-:Y:S02]  /*9960*/  LOP3.LUT R8, R9, R12, RZ, 0x3c, !PT ;  /* 0x0000000c09087212 */ /* 0x001fe400078e3cff */
[----:B------:R-:W-:Y:S02]  /*9970*/  LOP3.LUT R32, R32, R33, RZ, 0x3c, !PT ;  /* 0x0000002120207212 */ /* 0x000fe400078e3cff */
[----:B------:R-:W-:Y:S02]  /*9980*/  LOP3.LUT R24, R24, R25, RZ, 0x3c, !PT ;  /* 0x0000001918187212 */ /* 0x000fe400078e3cff */
[----:B------:R-:W-:Y:S02]  /*9990*/  LOP3.LUT R40, R40, R41, RZ, 0x3c, !PT ;  /* 0x0000002928287212 */ /* 0x000fe400078e3cff */
[----:B------:R-:W-:-:S02]  /*99a0*/  LOP3.LUT R28, R28, R29, RZ, 0x3c, !PT ;  /* 0x0000001d1c1c7212 */ /* 0x000fc400078e3cff */
[----:B------:R-:W-:Y:S02]  /*99b0*/  LOP3.LUT R44, R44, R45, RZ, 0x3c, !PT ;  /* 0x0000002d2c2c7212 */ /* 0x000fe400078e3cff */
[----:B---3--:R-:W-:Y:S02]  /*99c0*/  @P6 R2UR UR8, R10 ;  /* 0x000000000a0862ca */ /* 0x008fe400000e0000 */
[----:B----4-:R-:W-:Y:S01]  /*99d0*/  @P0 R2UR UR4, R6 ;  /* 0x00000000060402ca */ /* 0x010fe200000e0000 */
[----:B-1----:R-:W-:-:S14]  /*99e0*/  @P6 BRA `(.L_x_6119) ;  /* 0x0000000000186947 */ /* 0x002fdc0003800000 */
[----:B------:R-:W-:Y:S05]  /*99f0*/  @!P0 BRA `(.L_x_6119) ;  /* 0x0000000000148947 */ /* 0x000fea0003800000 */
[----:B------:R-:W2:Y:S04]  /*9a00*/  LDG.E R10, desc[UR48][R4.64] ;  /* 0x00000030040a7981 */ /* 0x000ea8000c1e1900 */
[----:B------:R-:W3:Y:S01]  /*9a10*/  LDG.E R6, desc[UR48][R4.64+0x4] ;  /* 0x0000043004067981 */ /* 0x000ee2000c1e1900 */
[----:B--2---:R-:W-:Y:S02]  /*9a20*/  R2UR UR6, R10 ;  /* 0x000000000a0672ca */ /* 0x004fe400000e0000 */
[----:B---3--:R-:W-:-:S13]  /*9a30*/  R2UR UR8, R6 ;  /* 0x00000000060872ca */ /* 0x008fda00000e0000 */
[----:B------:R-:W-:-:S12]  /*9a40*/  UIADD3 UR8, -UR6, UR8, URZ ;  /* 0x0000000806087290 */ /* 0x000fd8000fffe13f */
.L_x_6119:
        /* <DEDUP_REMOVED lines=23> */
[----:B------:R-:W-:Y:S01]  /*9bc0*/  IMAD.X R37, RZ, RZ, R127, P0 ;  /* 0x000000ffff257224 */ /* 0x000fe200000e067f */
[----:B0-----:R-:W-:Y:S02]  /*9bd0*/  ISETP.NE.AND P6, PT, R4, RZ, PT ;  /* 0x000000ff0400720c */ /* 0x001fe40003fc5270 */
[----:B------:R-:W-:Y:S02]  /*9be0*/  LOP3.LUT R48, R48, R49, RZ, 0x3c, !PT ;  /* 0x0000003130307212 */ /* 0x000fe400078e3cff */
[----:B------:R-:W-:Y:S02]  /*9bf0*/  IADD3.X R41, RZ, R127, RZ, P3, !PT ;  /* 0x0000007fff297210 */ /* 0x000fe40001ffe4ff */
[----:B------:R-:W-:-:S02]  /*9c00*/  IADD3 R61, P2, R126, 0xa000, RZ ;  /* 0x0000a0007e3d7810 */ /* 0x000fc40007f5e0ff */
[C---:B------:R-:W-:Y:S02]  /*9c10*/  IADD3 R57, P3, R126.reuse, 0xb000, RZ ;  /* 0x0000b0007e397810 */ /* 0x040fe40007f7e0ff */
[C---:B------:R-:W-:Y:S02]  /*9c20*/  IADD3 R69, P4, R126.reuse, 0xc000, RZ ;  /* 0x0000c0007e457810 */ /* 0x040fe40007f9e0ff */
[C---:B------:R-:W-:Y:S02]  /*9c30*/  IADD3 R65, P5, R126.reuse, 0xd000, RZ ;  /* 0x0000d0007e417810 */ /* 0x040fe40007fbe0ff */
[C---:B------:R-:W-:Y:S02]  /*9c40*/  IADD3 R77, P0, R126.reuse, 0xe000, RZ ;  /* 0x0000e0007e4d7810 */ /* 0x040fe40007f1e0ff */
[----:B------:R-:W-:Y:S02]  /*9c50*/  IADD3.X R49, RZ, R127, RZ, P1, !PT ;  /* 0x0000007fff317210 */ /* 0x000fe40000ffe4ff */
[----:B------:R-:W-:-:S02]  /*9c60*/  IADD3 R5, P1, R126, 0xf000, RZ ;  /* 0x0000f0007e057810 */ /* 0x000fc40007f3e0ff */
[----:B------:R-:W-:Y:S02]  /*9c70*/  LOP3.LUT R60, R61, 0x380, RZ, 0xc0, !PT ;  /* 0x000003803d3c7812 */ /* 0x000fe400078ec0ff */
[----:B------:R-:W-:Y:S01]  /*9c80*/  LOP3.LUT R56, R57, 0x380, RZ, 0xc0, !PT ;  /* 0x0000038039387812 */ /* 0x000fe200078ec0ff */
[----:B------:R-:W-:Y:S01]  /*9c90*/  IMAD.X R73, RZ, RZ, R127, P1 ;  /* 0x000000ffff497224 */ /* 0x000fe200008e067f */
        /* <DEDUP_REMOVED lines=22> */
[----:B------:R-:W-:Y:S02]  /*9e00*/  LOP3.LUT R126, R11, R126, RZ, 0x3c, !PT ;  /* 0x0000007e0b7e7212 */ /* 0x000fe400078e3cff */
        /* <DEDUP_REMOVED lines=14> */
[C---:B------:R-:W-:Y:S01]  /*9ef0*/  IADD3 R10, R6.reuse, 0x8, RZ ;  /* 0x00000008060a7810 */ /* 0x040fe20007ffe0ff */
        /* <DEDUP_REMOVED lines=14> */
.L_x_6120:
        /* <DEDUP_REMOVED lines=11> */
[----:B------:R-:W5:Y:S01]  /*a090*/  LD.E.128 R32, desc[UR48][R32.64] ;  /* 0x0000003020207980 */ /* 0x000f62000c101d00 */
[----:B------:R-:W-:-:S02]  /*a0a0*/  SHF.L.U32 R5, R4, 0x1, RZ ;  /* 0x0000000104057819 */ /* 0x000fc400000006ff */
[----:B------:R-:W-:Y:S01]  /*a0b0*/  ISETP.GE.AND P0, PT, R6, UR14, PT ;  /* 0x0000000e06007c0c */ /* 0x000fe2000bf06270 */
[----:B------:R-:W5:Y:S01]  /*a0c0*/  LD.E.128 R24, desc[UR48][R24.64] ;  /* 0x0000003018187980 */ /* 0x000f62000c101d00 */
[----:B------:R-:W-:Y:S02]  /*a0d0*/  ISETP.GE.AND P1, PT, R84, UR14, PT ;  /* 0x0000000e54007c0c */ /* 0x000fe4000bf26270 */
[----:B------:R-:W-:Y:S01]  /*a0e0*/  LOP3.LUT R0, R5, 0x2, R0, 0xe2, !PT ;  /* 0x0000000205007812 */ /* 0x000fe200078ee200 */
[----:B------:R-:W5:Y:S01]  /*a0f0*/  LD.E.128 R40, desc[UR48][R40.64] ;  /* 0x0000003028287980 */ /* 0x000f62000c101d00 */
[----:B------:R-:W-:Y:S02]  /*a100*/  SEL R5, RZ, 0x4, P0 ;  /* 0x00000004ff057807 */ /* 0x000fe40000000000 */
[----:B------:R-:W-:Y:S01]  /*a110*/  SEL R4, RZ, 0x8, P1 ;  /* 0x00000008ff047807 */ /* 0x000fe20000800000 */
[----:B------:R-:W-:Y:S02]  /*a120*/  UIMAD UR6, UR12, UR10, URZ ;  /* 0x0000000a0c0672a4 */ /* 0x000fe4000f8e023f */
[----:B------:R-:W-:Y:S01]  /*a130*/  IMAD.U32 R21, RZ, RZ, UR10 ;  /* 0x0000000aff157e24 */ /* 0x000fe2000f8e00ff */
[----:B------:R-:W5:Y:S01]  /*a140*/  LD.E.128 R28, desc[UR48][R28.64] ;  /* 0x000000301c1c7980 */ /* 0x000f62000c101d00 */
[----:B------:R-:W-:Y:S01]  /*a150*/  LOP3.LUT R0, R4, R0, R5, 0xfe, !PT ;  /* 0x0000000004007212 */ /* 0x000fe200078efe05 */
[--C-:B------:R-:W-:Y:S01]  /*a160*/  IMAD.MOV.U32 R4, RZ, RZ, R17.reuse ;  /* 0x000000ffff047224 */ /* 0x100fe200078e0011 */
[----:B------:R-:W-:Y:S01]  /*a170*/  SHF.R.S32.HI R5, RZ, 0x1f, R17 ;  /* 0x0000001fff057819 */ /* 0x000fe20000011411 */
[----:B------:R-:W-:Y:S01]  /*a180*/  UIMAD UR6, UR4, UR11, UR6 ;  /* 0x0000000b040672a4 */ /* 0x000fe2000f8e0206 */
[----:B------:R-:W5:Y:S01]  /*a190*/  LD.E.128 R44, desc[UR48][R44.64] ;  /* 0x000000302c2c7980 */ /* 0x000f62000c101d00 */
[C---:B------:R-:W-:Y:S01]  /*a1a0*/  VIADD R86, R17.reuse, 0x100 ;  /* 0x0000010011567836 */ /* 0x040fe20000000000 */
[----:B------:R-:W-:Y:S01]  /*a1b0*/  ULDC.64 UR10, c[0x0][0xae0] ;  /* 0x0002b800000a7ab9 */ /* 0x000fe20000000a00 */
[----:B------:R-:W-:Y:S01]  /*a1c0*/  VIADD R88, R17, 0x140 ;  /* 0x0000014011587836 */ /* 0x000fe20000000000 */
[----:B------:R-:W5:Y:S01]  /*a1d0*/  LD.E.128 R36, desc[UR48][R36.64] ;  /* 0x0000003024247980 */ /* 0x000f62000c101d00 */
[----:B------:R-:W-:-:S03]  /*a1e0*/  IMAD.WIDE.U32 R4, R21, UR4, R4 ;  /* 0x0000000415047c25 */ /* 0x000fc6000f8e0004 */
        /* <DEDUP_REMOVED lines=10> */
[----:B------:R-:W-:Y:S01]  /*a290*/  ISETP.GE.AND P0, PT, R86, UR14, PT ;  /* 0x0000000e56007c0c */ /* 0x000fe2000bf06270 */
[----:B------:R-:W-:Y:S01]  /*a2a0*/  @!PT LDS RZ, [RZ] ;  /* 0x00000000fffff984 */ /* 0x000fe20000000800 */
[----:B------:R-:W-:Y:S01]  /*a2b0*/  @!PT LDS RZ, [RZ] ;  /* 0x00000000fffff984 */ /* 0x000fe20000000800 */
[----:B------:R-:W-:Y:S01]  /*a2c0*/  @!PT LDS RZ, [RZ] ;  /* 0x00000000fffff984 */ /* 0x000fe20000000800 */
[----:B------:R-:W-:Y:S01]  /*a2d0*/  @!PT LDS RZ, [RZ] ;  /* 0x00000000fffff984 */ /* 0x000fe20000000800 */
[----:B------:R1:W-:Y:S06]  /*a2e0*/  MEMBAR.ALL.CTA ;  /* 0x0000000000007992 */ /* 0x0003ec0000008000 */
[----:B-1----:R-:W1:Y:S01]  /*a2f0*/  FENCE.VIEW.ASYNC.S ;  /* 0x00000000000073c6 */ /* 0x002e620000000000 */
[----:B------:R-:W-:Y:S01]  /*a300*/  IMAD.U32 R81, RZ, RZ, UR10 ;  /* 0x0000000aff517e24 */ /* 0x000fe2000f8e00ff */
[----:B------:R-:W-:Y:S01]  /*a310*/  ISETP.GE.AND P1, PT, R88, UR14, PT ;  /* 0x0000000e58007c0c */ /* 0x000fe2000bf26270 */
[----:B------:R-:W-:Y:S01]  /*a320*/  UIMAD UR7, UR45, -0x40, UR8 ;  /* 0xffffffc02d0778a4 */ /* 0x000fe2000f8e0208 */
[----:B------:R-:W-:Y:S01]  /*a330*/  IADD3 R80, R17, 0x180, RZ ;  /* 0x0000018011507810 */ /* 0x000fe20007ffe0ff */
[----:B------:R-:W-:-:S02]  /*a340*/  UIMAD UR6, UR44, UR11, UR4 ;  /* 0x0000000b2c0672a4 */ /* 0x000fc4000f8e0204 */
[----:B------:R-:W-:Y:S01]  /*a350*/  IMAD.WIDE.U32 R4, R81, UR44, R4 ;  /* 0x0000002c51047c25 */ /* 0x000fe2000f8e0004 */
[----:B------:R-:W-:Y:S01]  /*a360*/  SEL R21, RZ, 0x10, P0 ;  /* 0x00000010ff157807 */ /* 0x000fe20000000000 */
[----:B------:R-:W-:Y:S01]  /*a370*/  UIADD3 UR4, UR40, 0x28c20, URZ ;  /* 0x00028c2028047890 */ /* 0x000fe2000fffe03f */
[----:B------:R-:W-:Y:S01]  /*a380*/  SEL R20, RZ, 0x20, P1 ;  /* 0x00000020ff147807 */ /* 0x000fe20000800000 */
[----:B------:R-:W-:Y:S01]  /*a390*/  ULDC.64 UR8, c[0x0][0xae8] ;  /* 0x0002ba0000087ab9 */ /* 0x000fe20000000a00 */
[----:B------:R-:W-:Y:S01]  /*a3a0*/  ISETP.GE.AND P2, PT, R186, UR7, PT ;  /* 0x00000007ba007c0c */ /* 0x000fe2000bf46270 */
[----:B------:R-:W-:Y:S01]  /*a3b0*/  UPRMT UR4, URZ, 0x654, UR4 ;  /* 0x000006543f047896 */ /* 0x000fe20008000004 */
[----:B------:R-:W-:Y:S01]  /*a3c0*/  ISETP.GE.AND P0, PT, R80, UR14, PT ;  /* 0x0000000e50007c0c */ /* 0x000fe2000bf06270 */
[----:B------:R-:W-:Y:S01]  /*a3d0*/  VIADD R80, R186, 0x20 ;  /* 0x00000020ba507836 */ /* 0x000fe20000000000 */
[----:B------:R-:W-:Y:S01]  /*a3e0*/  LOP3.LUT R21, R20, R0, R21, 0xfe, !PT ;  /* 0x0000000014157212 */ /* 0x000fe200078efe15 */
[----:B------:R-:W-:Y:S01]  /*a3f0*/  VIADD R20, R17, 0x1c0 ;  /* 0x000001c011147836 */ /* 0x000fe20000000000 */
[----:B------:R-:W-:Y:S01]  /*a400*/  IADD3 R5, R5, UR6, RZ ;  /* 0x0000000605057c10 */ /* 0x000fe2000fffe0ff */
[----:B------:R-:W-:-:S02]  /*a410*/  UIMAD UR6, UR43, UR8, URZ ;  /* 0x000000082b0672a4 */ /* 0x000fc4000f8e023f */
[----:B------:R-:W-:Y:S01]  /*a420*/  IMAD.U32 R81, RZ, RZ, UR8 ;  /* 0x00000008ff517e24 */ /* 0x000fe2000f8e00ff */
[----:B------:R-:W-:Y:S01]  /*a430*/  SEL R0, RZ, 0x40, P0 ;  /* 0x00000040ff007807 */ /* 0x000fe20000000000 */
[----:B------:R-:W-:Y:S01]  /*a440*/  BSSY B1, `(.L_x_6121) ;  /* 0x0000028000017945 */ /* 0x000fe20003800000 */
[----:B------:R-:W-:Y:S01]  /*a450*/  UIMAD UR6, UR42, UR9, UR6 ;  /* 0x000000092a0672a4 */ /* 0x000fe2000f8e0206 */
[----:B------:R-:W-:Y:S01]  /*a460*/  ISETP.GE.AND P1, PT, R20, UR14, PT ;  /* 0x0000000e14007c0c */ /* 0x000fe2000bf26270 */
[----:B-1----:R-:W-:Y:S01]  /*a470*/  SYNCS.ARRIVE.TRANS64.RED.A1T0 RZ, [UR4], RZ ;  /* 0x000000ffffff79a7 */ /* 0x002fe20008100404 */
[----:B------:R-:W-:Y:S01]  /*a480*/  ISETP.GE.AND P0, PT, R80, UR7, PT ;  /* 0x0000000750007c0c */ /* 0x000fe2000bf06270 */
[----:B------:R-:W-:Y:S01]  /*a490*/  IMAD.WIDE.U32 R80, R81, UR42, R4 ;  /* 0x0000002a51507c25 */ /* 0x000fe2000f8e0004 */
[----:B------:R-:W-:Y:S02]  /*a4a0*/  LOP3.LUT R0, R21, R0, RZ, 0xfc, !PT ;  /* 0x0000000015007212 */ /* 0x000fe400078efcff */
        /* <DEDUP_REMOVED lines=8> */
[----:B------:R-:W-:Y:S01]  /*a530*/  MOV R5, R87 ;  /* 0x0000005700057202 */ /* 0x000fe20000000f00 */
        /* <DEDUP_REMOVED lines=24> */
.L_x_6122:
[----:B------:R-:W-:Y:S05]  /*a6c0*/  BSYNC B1 ;  /* 0x0000000000017941 */ /* 0x000fea0003800000 */
.L_x_6121:
        /* <DEDUP_REMOVED lines=31> */
.L_x_6118:
[----:B------:R-:W-:Y:S01]  /*a8c0*/  ULDC.64 UR6, c[0x0][0xbe0] ;  /* 0x0002f80000067ab9 */ /* 0x000fe20000000a00 */
[----:B------:R-:W-:Y:S02]  /*a8d0*/  USHF.L.U32 UR4, UR42, 0x2, URZ ;  /* 0x000000022a047899 */ /* 0x000fe4000800063f */
[----:B------:R-:W-:Y:S01]  /*a8e0*/  UISETP.NE.U32.AND UP0, UPT, UR6, URZ, UPT ;  /* 0x0000003f0600728c */ /* 0x000fe2000bf05070 */
[----:B------:R-:W-:Y:S01]  /*a8f0*/  ULDC.64 UR8, c[0x0][0xbd8] ;  /* 0x0002f60000087ab9 */ /* 0x000fe20000000a00 */
[----:B------:R-:W-:Y:S02]  /*a900*/  USHF.L.U64.HI UR10, UR42, 0x2, UR43 ;  /* 0x000000022a0a7899 */ /* 0x000fe4000801022b */
[----:B------:R-:W-:Y:S02]  /*a910*/  UISETP.NE.AND.EX UP1, UPT, UR7, URZ, UPT, UP0 ;  /* 0x0000003f0700728c */ /* 0x000fe4000bf25300 */
[----:B------:R-:W-:Y:S01]  /*a920*/  UISETP.NE.U32.AND UP0, UPT, UR8, URZ, UPT ;  /* 0x0000003f0800728c */ /* 0x000fe2000bf05070 */
[----:B------:R-:W-:Y:S01]  /*a930*/  MOV R3, RZ ;  /* 0x000000ff00037202 */ /* 0x000fe20000000f00 */
[----:B------:R-:W-:Y:S01]  /*a940*/  VIADD R12, R17, 0x40 ;  /* 0x00000040110c7836 */ /* 0x000fe20000000000 */
[----:B------:R-:W-:Y:S01]  /*a950*/  ULDC UR12, c[0x0][0xa8c] ;  /* 0x0002a300000c7ab9 */ /* 0x000fe20000000800 */
[----:B------:R-:W-:Y:S01]  /*a960*/  PLOP3.LUT P4, PT, PT, PT, UP1, 0x80, 0x0 ;  /* 0x000000000000781c */ /* 0x000fe20003f8f018 */
[----:B------:R-:W-:-:S04]  /*a970*/  UISETP.NE.AND.EX UP0, UPT, UR9, URZ, UPT, UP0 ;  /* 0x0000003f0900728c */ /* 0x000fc8000bf05300 */
[----:B------:R-:W-:Y:S02]  /*a980*/  @UP1 UIADD3 UR6, UP2, UR4, UR6, URZ ;  /* 0x0000000604061290 */ /* 0x000fe4000ff5e03f */
[----:B------:R-:W-:Y:S02]  /*a990*/  PLOP3.LUT P3, PT, PT, PT, UP0, 0x80, 0x0 ;  /* 0x000000000000781c */ /* 0x000fe40003f6f008 */
[----:B------:R-:W-:Y:S02]  /*a9a0*/  @UP1 UIADD3.X UR7, UR10, UR7, URZ, UP2, !UPT ;  /* 0x000000070a071290 */ /* 0x000fe400097fe43f */
[----:B------:R-:W-:Y:S01]  /*a9b0*/  UIADD3 UR4, UP1, UR4, UR8, URZ ;  /* 0x0000000804047290 */ /* 0x000fe2000ff3e03f */
[----:B------:R-:W-:-:S03]  /*a9c0*/  IMAD.U32 R8, RZ, RZ, UR6 ;  /* 0x00000006ff087e24 */ /* 0x000fc6000f8e00ff */
[----:B------:R-:W-:Y:S01]  /*a9d0*/  IMAD.U32 R9, RZ, RZ, UR7 ;  /* 0x00000007ff097e24 */ /* 0x000fe2000f8e00ff */
[----:B------:R-:W-:Y:S01]  /*a9e0*/  UIADD3.X UR6, UR10, UR9, URZ, UP1, !UPT ;  /* 0x000000090a067290 */ /* 0x000fe20008ffe43f */
[----:B------:R-:W-:-:S03]  /*a9f0*/  IMAD.U32 R4, RZ, RZ, UR4 ;  /* 0x00000004ff047e24 */ /* 0x000fc6000f8e00ff */
[----:B------:R0:W2:Y:S02]  /*aa00*/  @P4 LDG.E R8, desc[UR48][R8.64] ;  /* 0x0000003008084981 */ /* 0x0000a4000c1e1900 */
        /* <DEDUP_REMOVED lines=11> */
[----:B------:R-:W-:-:S02]  /*aac0*/  ISETP.GE.AND P2, PT, R15, UR12, PT ;  /* 0x0000000c0f007c0c */ /* 0x000fc4000bf46270 */
[----:B------:R-:W-:Y:S02]  /*aad0*/  ISETP.GT.AND P0, PT, R189, 0x3f, PT ;  /* 0x0000003fbd00780c */ /* 0x000fe40003f04270 */
        /* <DEDUP_REMOVED lines=12> */
.L_x_6124:
[----:B------:R-:W-:Y:S01]  /*aba0*/  USHF.R.S32.HI UR8, URZ, 0x1f, UR44 ;  /* 0x0000001f3f087899 */ /* 0x000fe2000801142c */
[----:B------:R-:W-:Y:S01]  /*abb0*/  BSSY B1, `(.L_x_6125) ;  /* 0x0000021000017945 */ /* 0x000fe20003800000 */
[----:B------:R-:W-:Y:S01]  /*abc0*/  USEL UR42, UR42, URZ, !UP0 ;  /* 0x0000003f2a2a7287 */ /* 0x000fe2000c000000 */
[C---:B------:R-:W-:Y:S01]  /*abd0*/  IADD3 R20, R17.reuse, 0x100, RZ ;  /* 0x0000010011147810 */ /* 0x040fe20007ffe0ff */
[----:B------:R-:W-:Y:S01]  /*abe0*/  USEL UR43, UR43, URZ, !UP0 ;  /* 0x0000003f2b2b7287 */ /* 0x000fe2000c000000 */
[----:B------:R-:W-:Y:S01]  /*abf0*/  VIADD R26, R17, 0x140 ;  /* 0x00000140111a7836 */ /* 0x000fe20000000000 */
[----:B------:R-:W-:Y:S02]  /*ac00*/  SHF.R.S32.HI R10, RZ, 0x1f, R17 ;  /* 0x0000001fff0a7819 */ /* 0x000fe40000011411 */
[----:B-----5:R-:W-:Y:S01]  /*ac10*/  SHF.R.S32.HI R6, RZ, 0x1f, R3 ;  /* 0x0000001fff067819 */ /* 0x020fe20000011403 */
[----:B------:R-:W-:Y:S07]  /*ac20*/  @P0 BRA `(.L_x_6126) ;  /* 0x0000000000640947 */ /* 0x000fee0003800000 */
        /* <DEDUP_REMOVED lines=9> */
[----:B------:R-:W-:Y:S02]  /*acc0*/  LEA.HI.X.SX32 R5, R0, R6, 0x1, P0 ;  /* 0x0000000600057211 */ /* 0x000fe400000f0eff */
[----:B------:R-:W-:Y:S01]  /*acd0*/  MOV R9, UR10 ;  /* 0x0000000a00097c02 */ /* 0x000fe20008000f00 */
[----:B------:R-:W-:-:S03]  /*ace0*/  UIMAD UR6, UR44, UR11, UR6 ;  /* 0x0000000b2c0672a4 */ /* 0x000fc6000f8e0206 */
[----:B------:R-:W-:Y:S01]  /*acf0*/  ULDC.64 UR10, c[0x0][0xb78] ;  /* 0x0002de00000a7ab9 */ /* 0x000fe20000000a00 */
[----:B------:R-:W-:Y:S01]  /*ad00*/  IMAD.WIDE.U32 R4, R9, UR44, R4 ;  /* 0x0000002c09047c25 */ /* 0x000fe2000f8e0004 */
[----:B------:R-:W-:-:S03]  /*ad10*/  UIMAD UR7, UR43, UR10, URZ ;  /* 0x0000000a2b0772a4 */ /* 0x000fc6000f8e023f */
[----:B------:R-:W-:Y:S01]  /*ad20*/  VIADD R5, R5, UR6 ;  /* 0x0000000605057c36 */ /* 0x000fe20008000000 */
[----:B------:R-:W-:Y:S01]  /*ad30*/  UIMAD UR7, UR42, UR11, UR7 ;  /* 0x0000000b2a0772a4 */ /* 0x000fe2000f8e0207 */
[----:B------:R-:W-:Y:S02]  /*ad40*/  IMAD.U32 R9, RZ, RZ, UR10 ;  /* 0x0000000aff097e24 */ /* 0x000fe4000f8e00ff */
[----:B------:R-:W-:Y:S02]  /*ad50*/  ULDC.64 UR10, c[0x0][0xb40] ;  /* 0x0002d000000a7ab9 */ /* 0x000fe40000000a00 */
[----:B------:R-:W-:-:S04]  /*ad60*/  IMAD.WIDE.U32 R4, R9, UR42, R4 ;  /* 0x0000002a09047c25 */ /* 0x000fc8000f8e0004 */
[----:B------:R-:W-:Y:S01]  /*ad70*/  VIADD R5, R5, UR7 ;  /* 0x0000000705057c36 */ /* 0x000fe20008000000 */
[----:B------:R-:W-:-:S04]  /*ad80*/  LEA R8, P0, R4, UR10, 0x2 ;  /* 0x0000000a04087c11 */ /* 0x000fc8000f8010ff */
[----:B------:R-:W-:Y:S01]  /*ad90*/  LEA.HI.X R9, R4, UR11, R5, 0x2, P0 ;  /* 0x0000000b04097c11 */ /* 0x000fe200080f1405 */
[----:B------:R-:W-:-:S05]  /*ada0*/  IMAD.MOV.U32 R5, RZ, RZ, -0x800000 ;  /* 0xff800000ff057424 */ /* 0x000fca00078e00ff */
[----:B------:R0:W-:Y:S03]  /*adb0*/  STG.E desc[UR48][R8.64], R5 ;  /* 0x0000000508007986 */ /* 0x0001e6000c101930 */
.L_x_6126:
[----:B------:R-:W-:Y:S05]  /*adc0*/  BSYNC B1 ;  /* 0x0000000000017941 */ /* 0x000fea0003800000 */
.L_x_6125:
[----:B------:R-:W-:Y:S01]  /*add0*/  ULDC.64 UR6, c[0x0][0xaa0] ;  /* 0x0002a80000067ab9 */ /* 0x000fe20000000a00 */
[----:B------:R-:W-:Y:S01]  /*ade0*/  MOV R4, R17 ;  /* 0x0000001100047202 */ /* 0x000fe20000000f00 */
        /* <DEDUP_REMOVED lines=9> */
[----:B------:R-:W-:Y:S01]  /*ae80*/  VIADD R8, R17, 0x180 ;  /* 0x0000018011087836 */ /* 0x000fe20000000000 */
[----:B------:R-:W-:Y:S01]  /*ae90*/  SEL R0, RZ, 0x10, P0 ;  /* 0x00000010ff007807 */ /* 0x000fe20000000000 */
[----:B------:R-:W-:-:S02]  /*aea0*/  IMAD.IADD R5, R5, 0x1, R3 ;  /* 0x0000000105057824 */ /* 0x000fc400078e0203 */
[----:B------:R-:W-:Y:S01]  /*aeb0*/  IMAD.U32 R3, RZ, RZ, UR6 ;  /* 0x00000006ff037e24 */ /* 0x000fe2000f8e00ff */
[----:B------:R-:W-:Y:S01]  /*aec0*/  UIMAD UR6, UR8, UR6, URZ ;  /* 0x00000006080672a4 */ /* 0x000fe2000f8e023f */
[----:B------:R-:W-:Y:S02]  /*aed0*/  ISETP.GE.AND P0, PT, R8, UR12, PT ;  /* 0x0000000c08007c0c */ /* 0x000fe4000bf06270 */
[----:B------:R-:W-:Y:S01]  /*aee0*/  IMAD.WIDE.U32 R4, R3, UR44, R4 ;  /* 0x0000002c03047c25 */ /* 0x000fe2000f8e0004 */
[----:B------:R-:W-:Y:S01]  /*aef0*/  UIMAD UR6, UR44, UR7, UR6 ;  /* 0x000000072c0672a4 */ /* 0x000fe2000f8e0206 */
[----:B------:R-:W-:Y:S01]  /*af00*/  IADD3 R3, R17, 0x1c0, RZ ;  /* 0x000001c011037810 */ /* 0x000fe20007ffe0ff */
[----:B------:R-:W-:Y:S01]  /*af10*/  UIMAD UR7, UR45, -0x40, UR4 ;  /* 0xffffffc02d0778a4 */ /* 0x000fe2000f8e0204 */
[----:B------:R-:W-:Y:S01]  /*af20*/  LOP3.LUT R11, R6, R11, R0, 0xfe, !PT ;  /* 0x0000000b060b7212 */ /* 0x000fe200078efe00 */
[----:B------:R-:W-:Y:S01]  /*af30*/  ULDC.64 UR8, c[0x0][0xae8] ;  /* 0x0002ba0000087ab9 */ /* 0x000fe20000000a00 */
[----:B------:R-:W-:Y:S01]  /*af40*/  SEL R0, RZ, 0x40, P0 ;  /* 0x00000040ff007807 */ /* 0x000fe20000000000 */
[----:B------:R-:W-:Y:S01]  /*af50*/  UIMAD UR4, UR43, UR8, URZ ;  /* 0x000000082b0472a4 */ /* 0x000fe2000f8e023f */
[----:B------:R-:W-:Y:S01]  /*af60*/  VIADD R5, R5, UR6 ;  /* 0x0000000605057c36 */ /* 0x000fe20008000000 */
[C---:B------:R-:W-:Y:S01]  /*af70*/  ISETP.GE.AND P1, PT, R186.reuse, UR7, PT ;  /* 0x00000007ba007c0c */ /* 0x040fe2000bf26270 */
[----:B------:R-:W-:Y:S01]  /*af80*/  IMAD.U32 R9, RZ, RZ, UR8 ;  /* 0x00000008ff097e24 */ /* 0x000fe2000f8e00ff */
[----:B------:R-:W-:Y:S01]  /*af90*/  UIMAD UR4, UR42, UR9, UR4 ;  /* 0x000000092a0472a4 */ /* 0x000fe2000f8e0204 */
[----:B------:R-:W-:Y:S01]  /*afa0*/  ISETP.GE.AND P2, PT, R3, UR12, PT ;  /* 0x0000000c03007c0c */ /* 0x000fe2000bf46270 */
[----:B------:R-:W-:Y:S01]  /*afb0*/  VIADD R6, R186, 0x20 ;  /* 0x00000020ba067836 */ /* 0x000fe20000000000 */
[----:B------:R-:W-:Y:S01]  /*afc0*/  LOP3.LUT R21, R11, R0, RZ, 0xfc, !PT ;  /* 0x000000000b157212 */ /* 0x000fe200078efcff */
[----:B------:R-:W-:Y:S01]  /*afd0*/  IMAD.WIDE.U32 R8, R9, UR42, R4 ;  /* 0x0000002a09087c25 */ /* 0x000fe2000f8e0004 */
[----:B------:R-:W-:-:S02]  /*afe0*/  SHF.R.S32.HI R5, RZ, 0x1f, R186 ;  /* 0x0000001fff057819 */ /* 0x000fc400000114ba */
[----:B------:R-:W-:Y:S01]  /*aff0*/  MOV R4, R186 ;  /* 0x000000ba00047202 */ /* 0x000fe20000000f00 */
[----:B------:R-:W-:Y:S01]  /*b000*/  IMAD.U32 R11, RZ, RZ, UR45 ;  /* 0x0000002dff0b7e24 */ /* 0x000fe2000f8e00ff */
[----:B------:R-:W-:Y:S01]  /*b010*/  SEL R0, RZ, 0x80, P2 ;  /* 0x00000080ff007807 */ /* 0x000fe20001000000 */
[----:B------:R-:W-:Y:S01]  /*b020*/  VIADD R13, R9, UR4 ;  /* 0x00000004090d7c36 */ /* 0x000fe20008000000 */
[----:B------:R-:W-:Y:S01]  /*b030*/  ISETP.GE.AND P0, PT, R6, UR7, PT ;  /* 0x0000000706007c0c */ /* 0x000fe2000bf06270 */
[----:B------:R-:W-:Y:S01]  /*b040*/  IMAD.WIDE R10, R11, 0x40, R4 ;  /* 0x000000400b0a7825 */ /* 0x000fe200078e0204 */
[----:B------:R-:W-:Y:S01]  /*b050*/  LOP3.LUT R0, R21, R0, RZ, 0xfc, !PT ;  /* 0x0000000015007212 */ /* 0x000fe200078efcff */
[----:B------:R-:W-:Y:S10]  /*b060*/  @P1 BRA `(.L_x_6128) ;  /* 0x0000000000681947 */ /* 0x000ff40003800000 */
        /* <DEDUP_REMOVED lines=26> */
.L_x_6128:
[----:B------:R-:W-:Y:S05]  /*b210*/  BSYNC B1 ;  /* 0x0000000000017941 */ /* 0x000fea0003800000 */
.L_x_6127:
        /* <DEDUP_REMOVED lines=29> */
.L_x_6123:
[----:B------:R-:W-:Y:S05]  /*b3f0*/  BSYNC B0 ;  /* 0x0000000000007941 */ /* 0x000fea0003800000 */
.L_x_6117:
[----:B------:R-:W-:Y:S02]  /*b400*/  ULDC UR4, c[0x0][0xc14] ;  /* 0x0003050000047ab9 */ /* 0x000fe40000000800 */
[----:B------:R-:W-:-:S13]  /*b410*/  ISETP.GE.AND P0, PT, R7, UR4, PT ;  /* 0x0000000407007c0c */ /* 0x000fda000bf06270 */
[----:B------:R-:W-:Y:S05]  /*b420*/  @!P0 BRA `(.L_x_6129) ;  /* 0xffffff5800c08947 */ /* 0x000fea000383ffff */
[----:B------:R-:W-:Y:S05]  /*b430*/  EXIT ;  /* 0x000000000000794d */ /* 0x000fea0003800000 */
.L_x_6072:
        /* <DEDUP_REMOVED lines=19> */
[C---:B------:R-:W-:Y:S02]  /*b570*/  ISETP.NE.AND P1, PT, R7.reuse, RZ, PT ;  /* 0x000000ff0700720c */ /* 0x040fe40003f25270 */
[----:B------:R-:W-:Y:S02]  /*b580*/  ISETP.GE.U32.AND P0, PT, R7, 0x2, PT ;  /* 0x000000020700780c */ /* 0x000fe40003f06070 */
[----:B------:R-:W-:Y:S02]  /*b590*/  LOP3.LUT R0, R0, 0xfffffffe, RZ, 0xc0, !PT ;  /* 0xfffffffe00007812 */ /* 0x000fe400078ec0ff */
[----:B------:R-:W-:-:S07]  /*b5a0*/  MOV R16, RZ ;  /* 0x000000ff00107202 */ /* 0x000fce0000000f00 */
        /* <DEDUP_REMOVED lines=14> */
[----:B0-----:R-:W-:Y:S01]  /*b690*/  SEL R3, R6, RZ, P0 ;  /* 0x000000ff06037207 */ /* 0x001fe20000000000 */
[----:B------:R-:W-:Y:S01]  /*b6a0*/  IMAD.MOV.U32 R6, RZ, RZ, RZ ;  /* 0x000000ffff067224 */ /* 0x000fe200078e00ff */
        /* <DEDUP_REMOVED lines=22> */
.L_x_6134:
[----:B------:R-:W-:Y:S01]  /*b810*/  IADD3 R6, R6, 0x1f, RZ ;  /* 0x0000001f06067810 */ /* 0x000fe20007ffe0ff */
        /* <DEDUP_REMOVED lines=14> */
.L_x_6133:
[----:B------:R-:W-:Y:S05]  /*b900*/  BSYNC B0 ;  /* 0x0000000000007941 */ /* 0x000fea0003800000 */
.L_x_6132:
        /* <DEDUP_REMOVED lines=25> */
.L_x_6130:
[----:B------:R-:W-:-:S05]  /*baa0*/  IADD3 R7, -R2, R5, RZ ;  /* 0x0000000502077210 */ /* 0x000fca0007ffe1ff */
        /* <DEDUP_REMOVED lines=19> */
.L_x_6135:
[----:B-1----:R-:W-:Y:S01]  /*bbe0*/  IMAD.MOV R2, RZ, RZ, -R3 ;  /* 0x000000ffff027224 */ /* 0x002fe200078e0a03 */
[----:B--2---:R-:W-:Y:S01]  /*bbf0*/  IABS R4, R6 ;  /* 0x0000000600047213 */ /* 0x004fe20000000000 */
[----:B---3--:R-:W-:Y:S02]  /*bc00*/  IMAD R16, R16, UR4, R7 ;  /* 0x0000000410107c24 */ /* 0x008fe4000f8e0207 */
[----:B------:R-:W-:Y:S01]  /*bc10*/  IMAD R5, R2, R11, RZ ;  /* 0x0000000b02057224 */ /* 0x000fe200078e02ff */
[----:B------:R-:W-:Y:S01]  /*bc20*/  MOV R2, RZ ;  /* 0x000000ff00027202 */ /* 0x000fe20000000f00 */
[----:B------:R-:W-:-:S04]  /*bc30*/  IMAD.MOV R4, RZ, RZ, -R4 ;  /* 0x000000ffff047224 */ /* 0x000fc800078e0a04 */
        /* <DEDUP_REMOVED lines=28> */
[----:B------:R-:W-:Y:S01]  /*be00*/  IMAD R9, R2, R7, RZ ;  /* 0x0000000702097224 */ /* 0x000fe200078e02ff */
[----:B------:R-:W-:-:S05]  /*be10*/  MOV R2, RZ ;  /* 0x000000ff00027202 */ /* 0x000fca0000000f00 */
        /* <DEDUP_REMOVED lines=14> */
[----:B------:R-:W-:Y:S01]  /*bf00*/  @!P0 LOP3.LUT R2, RZ, R10, RZ, 0x33, !PT ;  /* 0x0000000aff028212 */ /* 0x000fe200078e33ff */
[----:B------:R-:W-:-:S04]  /*bf10*/  IMAD.MOV R10, RZ, RZ, -R10 ;  /* 0x000000ffff0a7224 */ /* 0x000fc800078e0a0a */
[----:B------:R-:W-:Y:S01]  /*bf20*/  IMAD R18, R2, R10, R5 ;  /* 0x0000000a02127224 */ /* 0x000fe200078e0205 */
[----:B------:R-:W-:-:S05]  /*bf30*/  LOP3.LUT R2, RZ, R2, RZ, 0x33, !PT ;  /* 0x00000002ff027212 */ /* 0x000fca00078e33ff */
[----:B------:R-:W-:Y:S01]  /*bf40*/  IMAD.IADD R17, R17, 0x1, R2 ;  /* 0x0000000111117824 */ /* 0x000fe200078e0202 */
[----:B------:R-:W-:Y:S06]  /*bf50*/  BRA `(.L_x_6136) ;  /* 0x00000000000c7947 */ /* 0x000fec0003800000 */
.L_x_6131:
[----:B------:R-:W-:Y:S01]  /*bf60*/  IMAD.MOV.U32 R17, RZ, RZ, RZ ;  /* 0x000000ffff117224 */ /* 0x000fe200078e00ff */
[----:B------:R-:W-:Y:S01]  /*bf70*/  MOV R16, UR6 ;  /* 0x0000000600107c02 */ /* 0x000fe20008000f00 */
[----:B------:R-:W-:-:S07]  /*bf80*/  IMAD.MOV.U32 R18, RZ, RZ, RZ ;  /* 0x000000ffff127224 */ /* 0x000fce00078e00ff */
.L_x_6136:
        /* <DEDUP_REMOVED lines=20> */
.L_x_6202:
[----:B--2---:R-:W2:Y:S02]  /*c0d0*/  LDC.64 R2, c[0x0][0xc60] ;  /* 0x00031800ff027b82 */ /* 0x004ea40000000a00 */
[----:B--2---:R-:W-:-:S05]  /*c0e0*/  IMAD.WIDE R2, R19, 0x4, R2 ;  /* 0x0000000413027825 */ /* 0x004fca00078e0202 */
[----:B------:R-:W2:Y:S01]  /*c0f0*/  LDG.E R5, desc[UR48][R2.64] ;  /* 0x0000003002057981 */ /* 0x000ea2000c1e1900 */
[----:B------:R-:W-:Y:S05]  /*c100*/  YIELD ;  /* 0x0000000000007946 */ /* 0x000fea0003800000 */
[----:B------:R-:W-:Y:S01]  /*c110*/  ULDC.64 UR4, c[0x0][0xa28] ;  /* 0x00028a0000047ab9 */ /* 0x000fe20000000a00 */
[----:B-1----:R-:W-:Y:S01]  /*c120*/  IMAD.MOV.U32 R0, RZ, RZ, RZ ;  /* 0x000000ffff007224 */ /* 0x002fe200078e00ff */
[----:B------:R-:W-:Y:S01]  /*c130*/  ISETP.NE.U32.AND P0, PT, RZ, UR4, PT ;  /* 0x00000004ff007c0c */ /* 0x000fe2000bf05070 */
[----:B------:R-:W-:Y:S01]  /*c140*/  IMAD.MOV.U32 R6, RZ, RZ, RZ ;  /* 0x000000ffff067224 */ /* 0x000fe200078e00ff */
[----:B------:R-:W-:-:S02]  /*c150*/  ULDC.64 UR6, c[0x0][0xa08] ;  /* 0x0002820000067ab9 */ /* 0x000fc40000000a00 */
[----:B------:R-:W-:Y:S02]  /*c160*/  ISETP.NE.AND.EX P0, PT, RZ, UR5, PT, P0 ;  /* 0x00000005ff007c0c */ /* 0x000fe4000bf05300 */
[----:B--2---:R-:W-:Y:S01]  /*c170*/  SHF.R.S32.HI R4, RZ, 0x1f, R5 ;  /* 0x0000001fff047819 */ /* 0x004fe20000011405 */
[----:B------:R1:W-:Y:S10]  /*c180*/  STL [R1+0x10], R5 ;  /* 0x0000100501007387 */ /* 0x0003f40000100800 */
[----:B------:R-:W-:-:S04]  /*c190*/  @P0 LEA R2, P1, R5, UR4, 0x2 ;  /* 0x0000000405020c11 */ /* 0x000fc8000f8210ff */
[C-C-:B------:R-:W-:Y:S01]  /*c1a0*/  @P0 LEA.HI.X R3, R5.reuse, UR5, R4.reuse, 0x2, P1 ;  /* 0x0000000505030c11 */ /* 0x140fe200088f1404 */
[----:B------:R-:W-:Y:S02]  /*c1b0*/  ULDC.64 UR4, c[0x0][0xa18] ;  /* 0x0002860000047ab9 */ /* 0x000fe40000000a00 */
[----:B------:R-:W-:Y:S02]  /*c1c0*/  ISETP.NE.U32.AND P1, PT, RZ, UR4, PT ;  /* 0x00000004ff007c0c */ /* 0x000fe4000bf25070 */
[C---:B------:R-:W-:Y:S01]  /*c1d0*/  SHF.L.U32 R11, R5.reuse, 0x2, RZ ;  /* 0x00000002050b7819 */ /* 0x040fe200000006ff */
[----:B------:R2:W5:Y:S01]  /*c1e0*/  @P0 LDG.E R0, desc[UR48][R2.64] ;  /* 0x0000003002000981 */ /* 0x000562000c1e1900 */
[----:B------:R-:W-:Y:S02]  /*c1f0*/  ISETP.NE.AND.EX P1, PT, RZ, UR5, PT, P1 ;  /* 0x00000005ff007c0c */ /* 0x000fe4000bf25310 */
[----:B------:R-:W-:Y:S01]  /*c200*/  SHF.L.U64.HI R10, R5, 0x2, R4 ;  /* 0x00000002050a7819 */ /* 0x000fe20000010204 */
[----:B------:R-:W-:Y:S04]  /*c210*/  STL [R1+0x18], R11 ;  /* 0x0000180b01007387 */ /* 0x000fe80000100800 */
[----:B------:R-:W-:Y:S06]  /*c220*/  STL [R1+0x1c], R10 ;  /* 0x00001c0a01007387 */ /* 0x000fec0000100800 */
        /* <DEDUP_REMOVED lines=11> */
[----:B------:R-:W-:-:S03]  /*c2e0*/  ISETP.NE.U32.AND P0, PT, RZ, UR6, PT ;  /* 0x00000006ff007c0c */ /* 0x000fc6000bf05070 */
[----:B--2---:R1:W-:Y:S02]  /*c2f0*/  STL [R1+0x24], R6 ;  /* 0x0000240601007387 */ /* 0x0043e40000100800 */
[----:B-1----:R-:W-:Y:S01]  /*c300*/  IMAD.U32 R6, RZ, RZ, UR4 ;  /* 0x00000004ff067e24 */ /* 0x002fe2000f8e00ff */
[----:B------:R-:W-:-:S05]  /*c310*/  ULDC.64 UR4, c[0x0][0x3f8] ;  /* 0x0000fe0000047ab9 */ /* 0x000fca0000000a00 */
[----:B------:R1:W5:Y:S01]  /*c320*/  @P1 LDG.E R6, desc[UR48][R8.64] ;  /* 0x0000003008061981 */ /* 0x000362000c1e1900 */
[----:B------:R-:W-:Y:S01]  /*c330*/  UISETP.NE.U32.AND UP0, UPT, UR4, URZ, UPT ;  /* 0x0000003f0400728c */ /* 0x000fe2000bf05070 */
[----:B------:R-:W-:Y:S02]  /*c340*/  ISETP.NE.AND.EX P0, PT, RZ, UR7, PT, P0 ;  /* 0x00000007ff007c0c */ /* 0x000fe4000bf05300 */
[----:B------:R-:W-:Y:S01]  /*c350*/  ULDC UR4, c[0x0][0x404] ;  /* 0x0001010000047ab9 */ /* 0x000fe20000000800 */
[----:B------:R-:W-:-:S03]  /*c360*/  UISETP.NE.AND.EX UP0, UPT, UR5, URZ, UPT, UP0 ;  /* 0x0000003f0500728c */ /* 0x000fc6000bf05300 */
[----:B------:R-:W-:Y:S01]  /*c370*/  ULDC UR5, c[0x0][0x2e0] ;  /* 0x0000b80000057ab9 */ /* 0x000fe20000000800 */
[----:B------:R-:W-:-:S04]  /*c380*/  USEL UR4, UR4, 0x1, UP0 ;  /* 0x0000000104047887 */ /* 0x000fc80008000000 */
[----:B------:R-:W-:-:S06]  /*c390*/  UIMAD UR4, UR4, UR5, URZ ;  /* 0x00000005040472a4 */ /* 0x000fcc000f8e023f */
[----:B------:R-:W-:Y:S01]  /*c3a0*/  IMAD.U32 R7, RZ, RZ, UR4 ;  /* 0x00000004ff077e24 */ /* 0x000fe2000f8e00ff */
[----:B-1----:R-:W-:Y:S06]  /*c3b0*/  @P1 BRA `(.L_x_6138) ;  /* 0x0000000000101947 */ /* 0x002fec0003800000 */
[----:B------:R-:W-:Y:S05]  /*c3c0*/  @!P2 BRA `(.L_x_6138) ;  /* 0x00000000000ca947 */ /* 0x000fea0003800000 */
[----:B-----5:R-:W2:Y:S04]  /*c3d0*/  LDG.E R6, desc[UR48][R2.64] ;  /* 0x0000003002067981 */ /* 0x020ea8000c1e1900 */
[----:B------:R-:W2:Y:S02]  /*c3e0*/  LDG.E R9, desc[UR48][R2.64+0x4] ;  /* 0x0000043002097981 */ /* 0x000ea4000c1e1900 */
[----:B--2---:R-:W-:-:S07]  /*c3f0*/  IMAD.IADD R6, R9, 0x1, -R6 ;  /* 0x0000000109067824 */ /* 0x004fce00078e0a06 */
.L_x_6138:
[----:B------:R-:W-:Y:S01]  /*c400*/  MOV R3, RZ ;  /* 0x000000ff00037202 */ /* 0x000fe20000000f00 */
[----:B------:R-:W-:-:S05]  /*c410*/  ULDC.64 UR4, c[0x0][0xa20] ;  /* 0x0002880000047ab9 */ /* 0x000fca0000000a00 */
[----:B------:R-:W2:Y:S01]  /*c420*/  @P0 LDG.E R3, desc[UR48][R4.64] ;  /* 0x0000003004030981 */ /* 0x000ea2000c1e1900 */
[----:B------:R-:W-:-:S04]  /*c430*/  ISETP.NE.U32.AND P1, PT, RZ, UR4, PT ;  /* 0x00000004ff007c0c */ /* 0x000fc8000bf25070 */
[----:B------:R-:W-:Y:S01]  /*c440*/  ISETP.NE.AND.EX P1, PT, RZ, UR5, PT, P1 ;  /* 0x00000005ff007c0c */ /* 0x000fe2000bf25310 */
[----:B--2--5:R-:W-:-:S05]  /*c450*/  IMAD.IADD R2, R3, 0x1, R0 ;  /* 0x0000000103027824 */ /* 0x024fca00078e0200 */
[----:B------:R1:W-:Y:S07]  /*c460*/  STL [R1+0x8], R2 ;  /* 0x0000080201007387 */ /* 0x0003ee0000100800 */
[----:B------:R-:W-:Y:S05]  /*c470*/  @!P1 BRA `(.L_x_6139) ;  /* 0x0000000000109947 */ /* 0x000fea0003800000 */
[----:B-1----:R-:W-:-:S04]  /*c480*/  IADD3 R2, P0, R11, UR4, RZ ;  /* 0x000000040b027c10 */ /* 0x002fc8000ff1e0ff */
[----:B------:R-:W-:-:S05]  /*c490*/  IADD3.X R3, R10, UR5, RZ, P0, !PT ;  /* 0x000000050a037c10 */ /* 0x000fca00087fe4ff */
[----:B------:R2:W5:Y:S01]  /*c4a0*/  LDG.E R7, desc[UR48][R2.64] ;  /* 0x0000003002077981 */ /* 0x000562000c1e1900 */
[----:B------:R-:W-:Y:S05]  /*c4b0*/  BRA `(.L_x_6140) ;  /* 0x0000000000107947 */ /* 0x000fea0003800000 */
.L_x_6139:
[----:B------:R-:W-:Y:S05]  /*c4c0*/  @!P0 BRA `(.L_x_6140) ;  /* 0x00000000000c8947 */ /* 0x000fea0003800000 */
[----:B-1----:R-:W2:Y:S04]  /*c4d0*/  LDG.E R2, desc[UR48][R4.64] ;  /* 0x0000003004027981 */ /* 0x002ea8000c1e1900 */
[----:B------:R-:W2:Y:S02]  /*c4e0*/  LDG.E R7, desc[UR48][R4.64+0x4] ;  /* 0x0000043004077981 */ /* 0x000ea4000c1e1900 */
[----:B--2---:R-:W-:-:S07]  /*c4f0*/  IMAD.IADD R7, R7, 0x1, -R2 ;  /* 0x0000000107077824 */ /* 0x004fce00078e0a02 */
.L_x_6140:
[----:B-----5:R-:W-:Y:S01]  /*c500*/  IMAD.IADD R7, R7, 0x1, -R0 ;  /* 0x0000000107077824 */ /* 0x020fe200078e0a00 */
[----:B------:R-:W-:Y:S01]  /*c510*/  LEA R0, R17, 0x7f, 0x6 ;  /* 0x0000007f11007811 */ /* 0x000fe200078e30ff */
[----:B------:R-:W-:Y:S03]  /*c520*/  BSSY B6, `(.L_x_6141) ;  /* 0x0000300000067945 */ /* 0x000fe60003800000 */
[C---:B------:R-:W-:Y:S01]  /*c530*/  IADD3 R6, R7.reuse, R0, -R6 ;  /* 0x0000000007067210 */ /* 0x040fe20007ffe806 */
[----:B------:R-:W-:-:S03]  /*c540*/  VIADD R7, R7, 0x3f ;  /* 0x0000003f07077836 */ /* 0x000fc60000000000 */
[----:B--2---:R-:W-:Y:S02]  /*c550*/  SHF.R.S32.HI R3, RZ, 0x1f, R6 ;  /* 0x0000001fff037819 */ /* 0x004fe40000011406 */
[----:B------:R-:W-:Y:S02]  /*c560*/  SHF.R.S32.HI R0, RZ, 0x1f, R7 ;  /* 0x0000001fff007819 */ /* 0x000fe40000011407 */
[----:B------:R-:W-:Y:S02]  /*c570*/  LEA.HI R3, R3, R6, RZ, 0x6 ;  /* 0x0000000603037211 */ /* 0x000fe400078f30ff */
[----:B------:R-:W-:Y:S02]  /*c580*/  LEA.HI R0, R0, R7, RZ, 0x6 ;  /* 0x0000000700007211 */ /* 0x000fe400078f30ff */
[----:B------:R-:W-:Y:S02]  /*c590*/  SHF.R.S32.HI R3, RZ, 0x6, R3 ;  /* 0x00000006ff037819 */ /* 0x000fe40000011403 */
[----:B------:R-:W-:-:S04]  /*c5a0*/  SHF.R.S32.HI R0, RZ, 0x6, R0 ;  /* 0x00000006ff007819 */ /* 0x000fc80000011400 */
[----:B-1----:R-:W-:-:S04]  /*c5b0*/  VIMNMX R2, R0, R3, PT ;  /* 0x0000000300027248 */ /* 0x002fc80003fe0100 */
        /* <DEDUP_REMOVED lines=20> */
.L_x_6142:
[----:B------:R-:W1:Y:S01]  /*c700*/  S2R R3, SR_CgaCtaId ;  /* 0x0000000000037919 */ /* 0x000e620000008800 */
[----:B------:R-:W-:-:S04]  /*c710*/  MOV R0, 0x400 ;  /* 0x0000040000007802 */ /* 0x000fc80000000f00 */
[----:B-1----:R-:W-:-:S04]  /*c720*/  LEA R2, R3, R0, 0x18 ;  /* 0x0000000003027211 */ /* 0x002fc800078ec0ff */
[----:B------:R-:W-:Y:S01]  /*c730*/  IADD3 R0, R2, 0x22400, RZ ;  /* 0x0002240002007810 */ /* 0x000fe20007ffe0ff */
[----:B------:R1:W-:Y:S03]  /*c740*/  STL [R1+0xc], R2 ;  /* 0x00000c0201007387 */ /* 0x0003e60000100800 */
[----:B------:R-:W-:-:S13]  /*c750*/  LOP3.LUT P0, RZ, R0, 0x3ff, RZ, 0xc0, !PT ;  /* 0x000003ff00ff7812 */ /* 0x000fda000780c0ff */
[----:B-1----:R-:W-:Y:S05]  /*c760*/  @!P0 BRA `(.L_x_6144) ;  /* 0x0000000000408947 */ /* 0x002fea0003800000 */
        /* <DEDUP_REMOVED lines=16> */
.L_x_6144:
        /* <DEDUP_REMOVED lines=17> */
[----:B01----:R-:W-:-:S07]  /*c980*/  IMAD.MOV.U32 R13, RZ, RZ, RZ ;  /* 0x000000ffff0d7224 */ /* 0x003fce00078e00ff */
[----:B------:R-:W-:-:S07]  /*c990*/  LEPC R20, `(.L_x_6146) ;  /* 0x000000001014794e */ /* 0x000fce0000000000 */
[----:B--2---:R-:W-:Y:S05]  /*c9a0*/  CALL.ABS.NOINC R2 ;  /* 0x0000000002007343 */ /* 0x004fea0003c00000 */
.L_x_6146:
        /* <DEDUP_REMOVED lines=15> */
[----:B0-----:R-:W-:Y:S05]  /*caa0*/  CALL.ABS.NOINC R2 ;  /* 0x0000000002007343 */ /* 0x001fea0003c00000 */
.L_x_6145:
[----:B------:R-:W2:Y:S01]  /*cab0*/  LDL.LU R2, [R1+0x18] ;  /* 0x0000180001027983 */ /* 0x000ea20000300800 */
[----:B------:R-:W-:Y:S01]  /*cac0*/  ULDC.64 UR4, c[0x0][0x9f8] ;  /* 0x00027e0000047ab9 */ /* 0x000fe20000000a00 */
[----:B------:R-:W1:Y:S02]  /*cad0*/  LDC R4, c[0x0][0x428] ;  /* 0x00010a00ff047b82 */ /* 0x000e640000000800 */
        /* <DEDUP_REMOVED lines=17> */
[----:B-1----:R-:W-:Y:S01]  /*cbf0*/  ISETP.NE.AND P0, PT, R4, 0x1, PT ;  /* 0x000000010400780c */ /* 0x002fe20003f05270 */
[----:B------:R-:W-:Y:S01]  /*cc00*/  IMAD R17, R17, 0x40, R7 ;  /* 0x0000004011117824 */ /* 0x000fe200078e0207 */
[----:B------:R-:W-:Y:S02]  /*cc10*/  MOV R4, R18 ;  /* 0x0000001200047202 */ /* 0x000fe40000000f00 */
[----:B------:R-:W-:-:S09]  /*cc20*/  PLOP3.LUT P1, PT, P6, PT, PT, 0x8, 0x0 ;  /* 0x000000000000781c */ /* 0x000fd2000372e170 */
[----:B------:R-:W1:Y:S08]  /*cc30*/  @P0 LDC R5, c[0x0][0x42c] ;  /* 0x00010b00ff050b82 */ /* 0x000e700000000800 */
[----:B------:R-:W2:Y:S01]  /*cc40*/  @P0 LDC R6, c[0x0][0x430] ;  /* 0x00010c00ff060b82 */ /* 0x000ea20000000800 */
[----:B-1----:R-:W-:-:S05]  /*cc50*/  @P0 IMAD.HI.U32 R5, R18, R5, RZ ;  /* 0x0000000512050227 */ /* 0x002fca00078e00ff */
[----:B--2---:R-:W-:Y:S02]  /*cc60*/  @P0 SHF.R.U32.HI R4, RZ, R6, R5 ;  /* 0x00000006ff040219 */ /* 0x004fe40000011605 */
[----:B------:R-:W-:-:S04]  /*cc70*/  ISETP.NE.U32.AND P0, PT, RZ, UR4, PT ;  /* 0x00000004ff007c0c */ /* 0x000fc8000bf05070 */
[----:B------:R-:W-:-:S04]  /*cc80*/  ISETP.NE.AND.EX P0, PT, RZ, UR5, PT, P0 ;  /* 0x00000005ff007c0c */ /* 0x000fc8000bf05300 */
[----:B0-----:R-:W-:-:S09]  /*cc90*/  SEL R6, R8, RZ, !P0 ;  /* 0x000000ff08067207 */ /* 0x001fd20004000000 */
.L_x_6147:
        /* <DEDUP_REMOVED lines=19> */
.L_x_6219:
[----:B------:R-:W-:Y:S01]  /*cdd0*/  UMOV UR4, 0xffffffff ;  /* 0xffffffff00047882 */ /* 0x000fe20000000000 */
[----:B------:R-:W-:Y:S02]  /*cde0*/  SHF.R.S32.HI R5, RZ, 0x1f, R0 ;  /* 0x0000001fff057819 */ /* 0x000fe40000011400 */
[----:B------:R-:W-:Y:S05]  /*cdf0*/  BRA.DIV UR4, `(.L_x_6149) ;  /* 0x0000003a04c07947 */ /* 0x000fea000b800000 */
[----:B------:R-:W-:-:S13]  /*ce00*/  ELECT P6, URZ, PT ;  /* 0x00000000003f782f */ /* 0x000fda00038c0000 */
.L_x_6222:
        /* <DEDUP_REMOVED lines=16> */
[----:B------:R-:W-:-:S05]  /*cf10*/  IMAD.WIDE.U32 R8, R0, UR4, R8 ;  /* 0x0000000400087c25 */ /* 0x000fca000f8e0008 */
[----:B------:R-:W-:Y:S02]  /*cf20*/  IADD3 R9, R9, R10, RZ ;  /* 0x0000000a09097210 */ /* 0x000fe40007ffe0ff */
[----:B------:R-:W-:-:S04]  /*cf30*/  LEA R10, P0, R8, R2, 0x2 ;  /* 0x00000002080a7211 */ /* 0x000fc800078010ff */
[----:B------:R-:W-:-:S05]  /*cf40*/  LEA.HI.X R11, R8, R3, R9, 0x2, P0 ;  /* 0x00000003080b7211 */ /* 0x000fca00000f1409 */
[----:B------:R0:W5:Y:S04]  /*cf50*/  LDG.E R9, desc[UR48][R10.64] ;  /* 0x000000300a097981 */ /* 0x000168000c1e1900 */
.L_x_6151:
        /* <DEDUP_REMOVED lines=9> */
.L_x_6223:
        /* <DEDUP_REMOVED lines=11> */
.L_x_6153:
        /* <DEDUP_REMOVED lines=22> */
.L_x_6150:
        /* <DEDUP_REMOVED lines=22> */
[----:B--2---:R-:W-:-:S04]  /*d360*/  IADD3 R12, R12, 0x1, RZ ;  /* 0x000000010c0c7810 */ /* 0x004fc80007ffe0ff */
[----:B------:R-:W-:Y:S01]  /*d370*/  LEA.HI R6, R12, R12, RZ, 0x1 ;  /* 0x0000000c0c067211 */ /* 0x000fe200078f08ff */
[----:B------:R0:W-:Y:S03]  /*d380*/  STL [R1+0x20], R12 ;  /* 0x0000200c01007387 */ /* 0x0001e60000100800 */
[----:B------:R-:W-:-:S05]  /*d390*/  LOP3.LUT R6, R6, 0xfffffffe, RZ, 0xc0, !PT ;  /* 0xfffffffe06067812 */ /* 0x000fca00078ec0ff */
[----:B------:R-:W-:-:S05]  /*d3a0*/  IMAD.IADD R6, R12, 0x1, -R6 ;  /* 0x000000010c067824 */ /* 0x000fca00078e0a06 */
[----:B------:R-:W-:-:S04]  /*d3b0*/  SHF.L.U32 R6, R6, 0x1f, RZ ;  /* 0x0000001f06067819 */ /* 0x000fc800000006ff */
[----:B------:R-:W1:Y:S02]  /*d3c0*/  SYNCS.PHASECHK.TRANS64.TRYWAIT P0, [R10+URZ+0x28c20], R6 ;  /* 0x028c20060a0075a7 */ /* 0x000e64000800017f */
[----:B01----:R-:W-:Y:S05]  /*d3d0*/  @!P0 BRA `(.L_x_6155) ;  /* 0x00000034007c8947 */ /* 0x003fea0003800000 */
.L_x_6224:
[----:B------:R-:W-:Y:S05]  /*d3e0*/  BSYNC B0 ;  /* 0x0000000000007941 */ /* 0x000fea0003800000 */
.L_x_6154:
        /* <DEDUP_REMOVED lines=11> */
.L_x_6225:
        /* <DEDUP_REMOVED lines=11> */
.L_x_6159:
[----:B0-----:R-:W2:Y:S01]  /*d550*/  LDL R6, [R1] ;  /* 0x0000000001067983 */ /* 0x001ea20000100800 */
        /* <DEDUP_REMOVED lines=56> */
.L_x_6157:
[----:B------:R-:W-:Y:S05]  /*d8e0*/  BSYNC B0 ;  /* 0x0000000000007941 */ /* 0x000fea0003800000 */
.L_x_6156:
[----:B------:R-:W2:Y:S01]  /*d8f0*/  LDL R7, [R1+0x14] ;  /* 0x0000140001077983 */ /* 0x000ea20000100800 */
[----:B------:R-:W-:Y:S01]  /*d900*/  BSSY B0, `(.L_x_6160) ;  /* 0x00001a6000007945 */ /* 0x000fe20003800000 */
[----:B--2---:R-:W-:-:S13]  /*d910*/  ISETP.GE.AND P0, PT, R7, 0x2, PT ;  /* 0x000000020700780c */ /* 0x004fda0003f06270 */
[----:B------:R-:W-:Y:S05]  /*d920*/  @!P0 BRA `(.L_x_6161) ;  /* 0x00000018008c8947 */ /* 0x000fea0003800000 */
[C---:B0-----:R-:W-:Y:S01]  /*d930*/  LOP3.LUT R6, R7.reuse, 0x1, RZ, 0xc0, !PT ;  /* 0x0000000107067812 */ /* 0x041fe200078ec0ff */
[----:B------:R-:W-:Y:S01]  /*d940*/  BSSY B1, `(.L_x_6162) ;  /* 0x000008f000017945 */ /* 0x000fe20003800000 */
[----:B------:R-:W-:Y:S02]  /*d950*/  IADD3 R10, R7, -0x2, RZ ;  /* 0xfffffffe070a7810 */ /* 0x000fe40007ffe0ff */
[----:B------:R-:W-:-:S03]  /*d960*/  ISETP.NE.U32.AND P0, PT, R6, 0x1, PT ;  /* 0x000000010600780c */ /* 0x000fc60003f05070 */
[----:B------:R-:W-:-:S10]  /*d970*/  IMAD.MOV.U32 R8, RZ, RZ, R10 ;  /* 0x000000ffff087224 */ /* 0x000fd400078e000a */
[----:B------:R-:W-:Y:S05]  /*d980*/  @!P0 BRA `(.L_x_6163) ;  /* 0x0000000800288947 */ /* 0x000fea0003800000 */
        /* <DEDUP_REMOVED lines=11> */
[----:B------:R-:W-:Y:S01]  /*da40*/  ISETP.NE.U32.AND P0, PT, R2, RZ, PT ;  /* 0x000000ff0200720c */ /* 0x000fe20003f05070 */
[----:B------:R-:W-:-:S03]  /*da50*/  IMAD.MOV.U32 R11, RZ, RZ, R10 ;  /* 0x000000ffff0b7224 */ /* 0x000fc600078e000a */
        /* <DEDUP_REMOVED lines=16> */
[----:B------:R-:W-:Y:S01]  /*db60*/  LEA.HI.X R3, R6, R3, R9, 0x2, P0 ;  /* 0x0000000306037211 */ /* 0x000fe200000f1409 */
[----:B------:R-:W-:-:S04]  /*db70*/  IMAD.MOV R6, RZ, RZ, -R8 ;  /* 0x000000ffff067224 */ /* 0x000fc800078e0a08 */
[----:B------:R1:W5:Y:S01]  /*db80*/  LDG.E R9, desc[UR48][R2.64] ;  /* 0x0000003002097981 */ /* 0x000362000c1e1900 */
[----:B------:R-:W-:-:S07]  /*db90*/  IMAD R11, R11, R6, R10 ;  /* 0x000000060b0b7224 */ /* 0x000fce00078e020a */
.L_x_6166:
[----:B-1----:R-:W1:Y:S01]  /*dba0*/  S2R R3, SR_CgaCtaId ;  /* 0x0000000000037919 */ /* 0x002e620000008800 */
[----:B------:R-:W-:-:S04]  /*dbb0*/  MOV R2, 0x400 ;  /* 0x0000040000027802 */ /* 0x000fc80000000f00 */
[----:B-1----:R-:W-:Y:S02]  /*dbc0*/  LEA R2, R3, R2, 0x18 ;  /* 0x0000000203027211 */ /* 0x002fe400078ec0ff */
[----:B------:R-:W-:-:S03]  /*dbd0*/  SHF.L.U32 R3, R12, 0x1f, RZ ;  /* 0x0000001f0c037819 */ /* 0x000fc600000006ff */
[----:B------:R-:W-:-:S04]  /*dbe0*/  IMAD R2, R13, 0x8, R2 ;  /* 0x000000080d027824 */ /* 0x000fc800078e0202 */
[----:B------:R-:W1:Y:S02]  /*dbf0*/  SYNCS.PHASECHK.TRANS64.TRYWAIT P0, [R2+URZ+0x28c40], R3 ;  /* 0x028c4003020075a7 */ /* 0x000e64000800017f */
[----:B-1----:R-:W-:Y:S05]  /*dc00*/  @!P0 BRA `(.L_x_6167) ;  /* 0x0000002c00a48947 */ /* 0x002fea0003800000 */
.L_x_6226:
        /* <DEDUP_REMOVED lines=11> */
.L_x_6168:
[----:B------:R-:W2:Y:S01]  /*dcc0*/  LDL R6, [R1] ;  /* 0x0000000001067983 */ /* 0x000ea20000100800 */
[----:B------:R-:W-:-:S03]  /*dcd0*/  MOV R8, 0x400 ;  /* 0x0000040000087802 */ /* 0x000fc60000000f00 */
[----:B------:R-:W3:Y:S01]  /*dce0*/  LDL R7, [R1+0x8] ;  /* 0x0000080001077983 */ /* 0x000ee20000100800 */
        /* <DEDUP_REMOVED lines=17> */
[----:B------:R-:W2:Y:S02]  /*de00*/  SYNCS.PHASECHK.TRANS64.TRYWAIT P0, [R2+URZ+0x28c60], R3 ;  /* 0x028c6003020075a7 */ /* 0x000ea4000800017f */
[----:B0-2---:R-:W-:Y:S05]  /*de10*/  @!P0 BRA `(.L_x_6169) ;  /* 0x0000002c00348947 */ /* 0x005fea0003800000 */
.L_x_6227:
        /* <DEDUP_REMOVED lines=8> */
.L_x_6170:
[----:B01----:R-:W2:Y:S01]  /*dea0*/  LDL R3, [R1] ;  /* 0x0000000001037983 */ /* 0x003ea20000100800 */
        /* <DEDUP_REMOVED lines=53> */
.L_x_6165:
[----:B------:R-:W-:Y:S05]  /*e200*/  BSYNC B2 ;  /* 0x0000000000027941 */ /* 0x000fea0003800000 */
.L_x_6164:
[----:B------:R-:W2:Y:S02]  /*e210*/  LDL.LU R2, [R1+0x14] ;  /* 0x0000140001027983 */ /* 0x000ea40000300800 */
[----:B--2---:R-:W-:-:S07]  /*e220*/  VIADD R8, R2, 0xfffffffd ;  /* 0xfffffffd02087836 */ /* 0x004fce0000000000 */
.L_x_6163:
[----:B------:R-:W-:Y:S05]  /*e230*/  BSYNC B1 ;  /* 0x0000000000017941 */ /* 0x000fea0003800000 */
.L_x_6162:
[----:B------:R-:W-:-:S13]  /*e240*/  ISETP.NE.AND P0, PT, R10, RZ, PT ;  /* 0x000000ff0a00720c */ /* 0x000fda0003f05270 */
[----:B------:R-:W-:Y:S05]  /*e250*/  @!P0 BRA `(.L_x_6161) ;  /* 0x0000001000408947 */ /* 0x000fea0003800000 */
.L_x_6185:
[----:B------:R-:W2:Y:S04]  /*e260*/  LDL.LU R3, [R1] ;  /* 0x0000000001037983 */ /* 0x000ea80000300800 */
[----:B------:R-:W3:Y:S01]  /*e270*/  LDL.LU R2, [R1+0x4] ;  /* 0x0000040001027983 */ /* 0x000ee20000300800 */
[----:B------:R-:W-:Y:S05]  /*e280*/  YIELD ;  /* 0x0000000000007946 */ /* 0x000fea0003800000 */
[----:B------:R-:W-:Y:S01]  /*e290*/  BSSY B1, `(.L_x_6171) ;  /* 0x0000082000017945 */ /* 0x000fe20003800000 */
[----:B--2---:R-:W-:-:S04]  /*e2a0*/  IADD3 R10, R3, 0x1, RZ ;  /* 0x00000001030a7810 */ /* 0x004fc80007ffe0ff */
[----:B------:R-:W-:-:S04]  /*e2b0*/  ISETP.NE.AND P0, PT, R10, 0x2, PT ;  /* 0x000000020a00780c */ /* 0x000fc80003f05270 */
[----:B0-----:R-:W-:Y:S02]  /*e2c0*/  SEL R11, RZ, 0x1, P0 ;  /* 0x00000001ff0b7807 */ /* 0x001fe40000000000 */
        /* <DEDUP_REMOVED lines=8> */
[----:B------:R-:W1:Y:S01]  /*e350*/  LDC R9, c[0x0][0x41c] ;  /* 0x00010700ff097b82 */ /* 0x000e620000000800 */
[----:B0-----:R-:W-:Y:S01]  /*e360*/  IMAD.MOV.U32 R12, RZ, RZ, R8 ;  /* 0x000000ffff0c7224 */ /* 0x001fe200078e0008 */
[----:B------:R-:W-:Y:S02]  /*e370*/  ULDC.64 UR6, c[0x0][0x408] ;  /* 0x0001020000067ab9 */ /* 0x000fe40000000a00 */
[----:B------:R-:W-:-:S04]  /*e380*/  IMAD R7, R5, UR6, RZ ;  /* 0x0000000605077c24 */ /* 0x000fc8000f8e02ff */
[----:B------:R-:W-:Y:S01]  /*e390*/  IMAD R7, R0, UR7, R7 ;  /* 0x0000000700077c24 */ /* 0x000fe2000f8e0207 */
[----:B-1----:R-:W-:-:S13]  /*e3a0*/  ISETP.NE.AND P0, PT, R9, 0x1, PT ;  /* 0x000000010900780c */ /* 0x002fda0003f05270 */
[----:B------:R-:W0:Y:S02]  /*e3b0*/  @P0 LDC.64 R2, c[0x0][0x420] ;  /* 0x00010800ff020b82 */ /* 0x000e240000000a00 */
[----:B0-----:R-:W-:-:S05]  /*e3c0*/  @P0 IMAD.HI.U32 R2, R8, R2, RZ ;  /* 0x0000000208020227 */ /* 0x001fca00078e00ff */
[----:B------:R-:W-:-:S04]  /*e3d0*/  @P0 SHF.R.U32.HI R12, RZ, R3, R2 ;  /* 0x00000003ff0c0219 */ /* 0x000fc80000011602 */
[--C-:B------:R-:W-:Y:S01]  /*e3e0*/  SHF.R.S32.HI R3, RZ, 0x1f, R12.reuse ;  /* 0x0000001fff037819 */ /* 0x100fe2000001140c */
[----:B------:R-:W-:-:S04]  /*e3f0*/  IMAD.MOV.U32 R2, RZ, RZ, R12 ;  /* 0x000000ffff027224 */ /* 0x000fc800078e000c */
[----:B------:R-:W-:-:S04]  /*e400*/  IMAD.WIDE.U32 R2, R0, UR6, R2 ;  /* 0x0000000600027c25 */ /* 0x000fc8000f8e0002 */
[----:B------:R-:W-:Y:S01]  /*e410*/  IMAD.IADD R3, R7, 0x1, R3 ;  /* 0x0000000107037824 */ /* 0x000fe200078e0203 */
[----:B------:R-:W-:-:S04]  /*e420*/  LEA R6, P0, R2, UR4, 0x2 ;  /* 0x0000000402067c11 */ /* 0x000fc8000f8010ff */
[----:B------:R-:W-:Y:S02]  /*e430*/  LEA.HI.X R7, R2, UR5, R3, 0x2, P0 ;  /* 0x0000000502077c11 */ /* 0x000fe400080f1403 */
[----:B------:R-:W-:-:S05]  /*e440*/  IADD3 R3, -R12, RZ, RZ ;  /* 0x000000ff0c037210 */ /* 0x000fca0007ffe1ff */
[----:B------:R-:W-:Y:S02]  /*e450*/  IMAD R3, R9, R3, R8 ;  /* 0x0000000309037224 */ /* 0x000fe400078e0208 */
[----:B------:R1:W5:Y:S05]  /*e460*/  LDG.E R9, desc[UR48][R6.64] ;  /* 0x0000003006097981 */ /* 0x00036a000c1e1900 */
.L_x_6173:
[----:B-1----:R-:W1:Y:S01]  /*e470*/  S2R R6, SR_CgaCtaId ;  /* 0x0000000000067919 */ /* 0x002e620000008800 */
[----:B------:R-:W-:Y:S02]  /*e480*/  MOV R2, 0x400 ;  /* 0x0000040000027802 */ /* 0x000fe40000000f00 */
[----:B------:R-:W-:Y:S02]  /*e490*/  SHF.L.U32 R7, R11, 0x1f, RZ ;  /* 0x0000001f0b077819 */ /* 0x000fe400000006ff */
[----:B-1----:R-:W-:-:S05]  /*e4a0*/  LEA R2, R6, R2, 0x18 ;  /* 0x0000000206027211 */ /* 0x002fca00078ec0ff */
[----:B------:R-:W-:-:S04]  /*e4b0*/  IMAD R2, R10, 0x8, R2 ;  /* 0x000000080a027824 */ /* 0x000fc800078e0202 */
[----:B------:R-:W1:Y:S02]  /*e4c0*/  SYNCS.PHASECHK.TRANS64.TRYWAIT P0, [R2+URZ+0x28c40], R7 ;  /* 0x028c4007020075a7 */ /* 0x000e64000800017f */
[----:B-1----:R-:W-:Y:S05]  /*e4d0*/  @!P0 BRA `(.L_x_6174) ;  /* 0x0000002400988947 */ /* 0x002fea0003800000 */
.L_x_6228:
[----:B------:R-:W2:Y:S02]  /*e4e0*/  S2R R6, SR_TID.X ;  /* 0x0000000000067919 */ /* 0x000ea40000002100 */
[----:B--2---:R-:W-:-:S04]  /*e4f0*/  LOP3.LUT R6, R6, 0x7f, RZ, 0xc0, !PT ;  /* 0x0000007f06067812 */ /* 0x004fc800078ec0ff */
[----:B------:R-:W-:-:S13]  /*e500*/  ISETP.NE.AND P0, PT, R6, RZ, PT ;  /* 0x000000ff0600720c */ /* 0x000fda0003f05270 */
[----:B------:R-:W-:Y:S05]  /*e510*/  @P0 BRA `(.L_x_6175) ;  /* 0x00000000001c0947 */ /* 0x000fea0003800000 */
[----:B------:R-:W2:Y:S01]  /*e520*/  S2R R6, SR_TID.X ;  /* 0x0000000000067919 */ /* 0x000ea20000002100 */
[----:B0-----:R-:W-:-:S04]  /*e530*/  IMAD.MOV.U32 R13, RZ, RZ, 0x2000 ;  /* 0x00002000ff0d7424 */ /* 0x001fc800078e00ff */
[----:B------:R3:W-:Y:S01]  /*e540*/  SYNCS.ARRIVE.TRANS64 RZ, [R2+URZ+0x28c30], R13 ;  /* 0x028c300d02ff79a7 */ /* 0x0007e2000800003f */
[----:B--2---:R-:W-:-:S04]  /*e550*/  LOP3.LUT R6, R6, 0x1f, RZ, 0xc0, !PT ;  /* 0x0000001f06067812 */ /* 0x004fc800078ec0ff */
[----:B------:R-:W-:-:S13]  /*e560*/  ISETP.NE.AND P1, PT, R6, RZ, PT ;  /* 0x000000ff0600720c */ /* 0x000fda0003f25270 */
[----:B---3--:R-:W-:Y:S05]  /*e570*/  @!P1 BRA `(.L_x_6175) ;  /* 0x0000000000049947 */ /* 0x008fea0003800000 */
[----:B------:R-:W-:Y:S01]  /*e580*/  BPT.TRAP 0x1 ;  /* 0x000000040000795c */ /* 0x000fe20000300000 */
.L_x_6175:
[----:B0-----:R-:W2:Y:S01]  /*e590*/  LDL R12, [R1+0x8] ;  /* 0x00000800010c7983 */ /* 0x001ea20000100800 */
[----:B------:R-:W-:Y:S01]  /*e5a0*/  MOV R6, 0x400 ;  /* 0x0000040000067802 */ /* 0x000fe20000000f00 */
        /* <DEDUP_REMOVED lines=14> */
[----:B--2---:R-:W-:-:S05]  /*e690*/  IMAD R6, R3, 0x40, R12 ;  /* 0x0000004003067824 */ /* 0x004fca00078e020c */
[----:B------:R-:W-:-:S13]  /*e6a0*/  R2UR UR11, R6 ;  /* 0x00000000060b72ca */ /* 0x000fda00000e0000 */
[----:B------:R0:W-:Y:S01]  /*e6b0*/  UTMALDG.4D [UR8], [UR4], desc[UR6] ;  /* 0x00000608040075b4 */ /* 0x0001e20008019000 */
[----:B------:R-:W2:Y:S02]  /*e6c0*/  SYNCS.PHASECHK.TRANS64.TRYWAIT P1, [R2+URZ+0x28c60], R7 ;  /* 0x028c6007020075a7 */ /* 0x000ea4000802017f */
[----:B0-2---:R-:W-:Y:S05]  /*e6d0*/  @!P1 BRA `(.L_x_6176) ;  /* 0x00000024002c9947 */ /* 0x005fea0003800000 */
.L_x_6229:
        /* <DEDUP_REMOVED lines=8> */
.L_x_6177:
[----:B01----:R-:W0:Y:S01]  /*e760*/  S2R R7, SR_CgaCtaId ;  /* 0x0000000000077919 */ /* 0x003e220000008800 */
        /* <DEDUP_REMOVED lines=16> */
[----:B0-----:R-:W-:-:S05]  /*e870*/  LEA R3, R7, R3, 0x18 ;  /* 0x0000000307037211 */ /* 0x001fca00078ec0ff */
        /* <DEDUP_REMOVED lines=35> */
.L_x_6172:
[----:B------:R-:W-:Y:S05]  /*eab0*/  BSYNC B1 ;  /* 0x0000000000017941 */ /* 0x000fea0003800000 */
.L_x_6171:
[----:B------:R-:W-:Y:S01]  /*eac0*/  VIADD R10, R10, 0x1 ;  /* 0x000000010a0a7836 */ /* 0x000fe20000000000 */
[----:B------:R-:W-:Y:S04]  /*ead0*/  BSSY B1, `(.L_x_6178) ;  /* 0x0000084000017945 */ /* 0x000fe80003800000 */
[----:B------:R-:W-:-:S04]  /*eae0*/  ISETP.NE.AND P0, PT, R10, 0x2, PT ;  /* 0x000000020a00780c */ /* 0x000fc80003f05270 */
[----:B------:R-:W-:Y:S02]  /*eaf0*/  SEL R2, RZ, 0x1, P0 ;  /* 0x00000001ff027807 */ /* 0x000fe40000000000 */
[----:B0-----:R-:W-:Y:S02]  /*eb00*/  SEL R12, R10, RZ, P0 ;  /* 0x000000ff0a0c7207 */ /* 0x001fe40000000000 */
        /* <DEDUP_REMOVED lines=16> */
[----:B------:R-:W-:-:S05]  /*ec10*/  IADD3 R3, -R2, RZ, RZ ;  /* 0x000000ff02037210 */ /* 0x000fca0007ffe1ff */
        /* <DEDUP_REMOVED lines=9> */
.L_x_6180:
[----:B------:R-:W2:Y:S01]  /*ecb0*/  S2R R3, SR_CgaCtaId ;  /* 0x0000000000037919 */ /* 0x000ea20000008800 */
[----:B------:R-:W-:-:S04]  /*ecc0*/  MOV R2, 0x400 ;  /* 0x0000040000027802 */ /* 0x000fc80000000f00 */
[----:B--2---:R-:W-:Y:S02]  /*ecd0*/  LEA R2, R3, R2, 0x18 ;  /* 0x0000000203027211 */ /* 0x004fe400078ec0ff */
[----:B------:R-:W-:-:S03]  /*ece0*/  SHF.L.U32 R3, R11, 0x1f, RZ ;  /* 0x0000001f0b037819 */ /* 0x000fc600000006ff */
[----:B------:R-:W-:-:S04]  /*ecf0*/  IMAD R2, R12, 0x8, R2 ;  /* 0x000000080c027824 */ /* 0x000fc800078e0202 */
[----:B------:R-:W2:Y:S02]  /*ed00*/  SYNCS.PHASECHK.TRANS64.TRYWAIT P0, [R2+URZ+0x28c40], R3 ;  /* 0x028c4003020075a7 */ /* 0x000ea4000800017f */
[----:B--2---:R-:W-:Y:S05]  /*ed10*/  @!P0 BRA `(.L_x_6181) ;  /* 0x0000001c00b08947 */ /* 0x004fea0003800000 */
.L_x_6230:
        /* <DEDUP_REMOVED lines=11> */
.L_x_6182:
[----:B------:R-:W3:Y:S01]  /*edd0*/  LDL R6, [R1] ;  /* 0x0000000001067983 */ /* 0x000ee20000100800 */
        /* <DEDUP_REMOVED lines=14> */
[----:B------:R-:W-:Y:S02]  /*eec0*/  R2UR UR8, R6 ;  /* 0x00000000060872ca */ /* 0x000fe400000e0000 */
[----:B----4-:R-:W-:-:S04]  /*eed0*/  LEA R10, R10, R7, 0x6 ;  /* 0x000000070a0a7211 */ /* 0x010fc800078e30ff */
[----:B------:R-:W-:-:S07]  /*eee0*/  R2UR UR11, R10 ;  /* 0x000000000a0b72ca */ /* 0x000fce00000e0000 */
[----:B------:R-:W-:-:S09]  /*eef0*/  UIADD3 UR8, UR8, 0x22400, URZ ;  /* 0x0002240008087890 */ /* 0x000fd2000fffe03f */
[----:B------:R0:W-:Y:S01]  /*ef00*/  UTMALDG.4D [UR8], [UR4], desc[UR6] ;  /* 0x00000608040075b4 */ /* 0x0001e20008019000 */
[----:B------:R-:W1:Y:S02]  /*ef10*/  SYNCS.PHASECHK.TRANS64.TRYWAIT P1, [R2+URZ+0x28c60], R3 ;  /* 0x028c6003020075a7 */ /* 0x000e64000802017f */
[----:B01----:R-:W-:Y:S05]  /*ef20*/  @!P1 BRA `(.L_x_6183) ;  /* 0x0000001c00409947 */ /* 0x003fea0003800000 */
.L_x_6231:
        /* <DEDUP_REMOVED lines=8> */
.L_x_6184:
        /* <DEDUP_REMOVED lines=54> */
.L_x_6179:
[----:B------:R-:W-:Y:S05]  /*f310*/  BSYNC B1 ;  /* 0x0000000000017941 */ /* 0x000fea0003800000 */
.L_x_6178:
[C---:B------:R-:W-:Y:S01]  /*f320*/  ISETP.GT.AND P0, PT, R8.reuse, 0x1, PT ;  /* 0x000000010800780c */ /* 0x040fe20003f04270 */
[----:B------:R-:W-:-:S04]  /*f330*/  VIADD R2, R8, 0xfffffffe ;  /* 0xfffffffe08027836 */ /* 0x000fc80000000000 */
[----:B------:R-:W-:-:S08]  /*f340*/  IMAD.MOV.U32 R8, RZ, RZ, R2 ;  /* 0x000000ffff087224 */ /* 0x000fd000078e0002 */
[----:B------:R-:W-:Y:S05]  /*f350*/  @P0 BRA `(.L_x_6185) ;  /* 0xffffffec00c00947 */ /* 0x000fea000383ffff */
.L_x_6161:
[----:B------:R-:W-:Y:S05]  /*f360*/  BSYNC B0 ;  /* 0x0000000000007941 */ /* 0x000fea0003800000 */
.L_x_6160:
[----:B------:R-:W2:Y:S01]  /*f370*/  LDL.LU R3, [R1] ;  /* 0x0000000001037983 */ /* 0x000ea20000300800 */
[----:B------:R-:W-:Y:S01]  /*f380*/  BSSY B0, `(.L_x_6186) ;  /* 0x0000016000007945 */ /* 0x000fe20003800000 */
[----:B------:R-:W1:Y:S02]  /*f390*/  S2R R2, SR_TID.X ;  /* 0x0000000000027919 */ /* 0x000e640000002100 */
[----:B-1----:R-:W-:-:S04]  /*f3a0*/  LOP3.LUT R2, R2, 0x1f, RZ, 0xc0, !PT ;  /* 0x0000001f02027812 */ /* 0x002fc800078ec0ff */
[----:B------:R-:W-:Y:S02]  /*f3b0*/  ISETP.NE.AND P1, PT, R2, RZ, PT ;  /* 0x000000ff0200720c */ /* 0x000fe40003f25270 */
[----:B--2---:R-:W-:-:S04]  /*f3c0*/  IADD3 R0, R3, 0x1, RZ ;  /* 0x0000000103007810 */ /* 0x004fc80007ffe0ff */
[----:B------:R-:W-:-:S04]  /*f3d0*/  ISETP.NE.AND P0, PT, R0, 0x2, PT ;  /* 0x000000020000780c */ /* 0x000fc80003f05270 */
[----:B------:R-:W-:Y:S02]  /*f3e0*/  SEL R2, R0, RZ, P0 ;  /* 0x000000ff00027207 */ /* 0x000fe40000000000 */
[----:B------:R-:W-:-:S03]  /*f3f0*/  SEL R0, RZ, 0x1, P0 ;  /* 0x00000001ff007807 */ /* 0x000fc60000000000 */
[----:B------:R1:W-:Y:S01]  /*f400*/  STL [R1], R2 ;  /* 0x0000000201007387 */ /* 0x0003e20000100800 */
[----:B------:R-:W-:Y:S05]  /*f410*/  @P1 BRA `(.L_x_6187) ;  /* 0x0000000000301947 */ /* 0x000fea0003800000 */
[----:B------:R-:W2:Y:S01]  /*f420*/  S2R R7, SR_LANEID ;  /* 0x0000000000077919 */ /* 0x000ea20000000000 */
[----:B------:R-:W-:Y:S01]  /*f430*/  VOTEU.ANY UR4, UPT, PT ;  /* 0x0000000000047886 */ /* 0x000fe200038e0100 */
[----:B-1----:R-:W1:Y:S01]  /*f440*/  LDC.64 R2, c[0x0][0xc38] ;  /* 0x00030e00ff027b82 */ /* 0x002e620000000a00 */
[----:B------:R-:W2:Y:S08]  /*f450*/  FLO.U32 R4, UR4 ;  /* 0x0000000400047d00 */ /* 0x000eb000080e0000 */
[----:B------:R-:W1:Y:S01]  /*f460*/  POPC R5, UR4 ;  /* 0x0000000400057d09 */ /* 0x000e620008000000 */
[----:B--2---:R-:W-:-:S13]  /*f470*/  ISETP.EQ.U32.AND P0, PT, R4, R7, PT ;  /* 0x000000070400720c */ /* 0x004fda0003f02070 */
[----:B-1----:R-:W2:Y:S01]  /*f480*/  @P0 ATOMG.E.ADD.STRONG.GPU PT, R3, desc[UR48][R2.64], R5 ;  /* 0x00000005020309a8 */ /* 0x002ea200081ee1f0 */
[----:B0-----:R-:W0:Y:S02]  /*f490*/  S2R R6, SR_LTMASK ;  /* 0x0000000000067919 */ /* 0x001e240000003900 */
[----:B0-----:R-:W-:-:S04]  /*f4a0*/  LOP3.LUT R6, R6, UR4, RZ, 0xc0, !PT ;  /* 0x0000000406067c12 */ /* 0x001fc8000f8ec0ff */
[----:B------:R-:W0:Y:S01]  /*f4b0*/  POPC R7, R6 ;  /* 0x0000000600077309 */ /* 0x000e220000000000 */
[----:B--2---:R-:W0:Y:S02]  /*f4c0*/  SHFL.IDX PT, R4, R3, R4, 0x1f ;  /* 0x00001f0403047589 */ /* 0x004e2400000e0000 */
[----:B0-----:R-:W-:-:S07]  /*f4d0*/  IADD3 R16, R4, UR37, R7 ;  /* 0x0000002504107c10 */ /* 0x001fce000fffe007 */
.L_x_6187:
[----:B------:R-:W-:Y:S05]  /*f4e0*/  BSYNC B0 ;  /* 0x0000000000007941 */ /* 0x000fea0003800000 */
.L_x_6186:
[----:B-1----:R-:W2:Y:S02]  /*f4f0*/  LDL.LU R2, [R1+0x4] ;  /* 0x0000040001027983 */ /* 0x002ea40000300800 */
[----:B--2---:R-:W-:-:S05]  /*f500*/  LOP3.LUT R2, R2, R0, RZ, 0x3c, !PT ;  /* 0x0000000002027212 */ /* 0x004fca00078e3cff */
[----:B------:R1:W-:Y:S02]  /*f510*/  STL [R1+0x4], R2 ;  /* 0x0000040201007387 */ /* 0x0003e40000100800 */
.L_x_6143:
[----:B------:R-:W-:Y:S05]  /*f520*/  BSYNC B6 ;  /* 0x0000000000067941 */ /* 0x000fea0003800000 */
.L_x_6141:
[----:B------:R-:W-:-:S03]  /*f530*/  UMOV UR4, 0xffffffff ;  /* 0xffffffff00047882 */ /* 0x000fc60000000000 */
[----:B------:R-:W-:Y:S05]  /*f540*/  BRA.DIV UR4, `(.L_x_6188) ;  /* 0x0000001604cc7947 */ /* 0x000fea000b800000 */
[----:B------:R2:W3:Y:S04]  /*f550*/  SHFL.IDX PT, R4, R16, RZ, 0x1f ;  /* 0x00001fff10047589 */ /* 0x0004e800000e0000 */
[----:B------:R2:W4:Y:S02]  /*f560*/  SHFL.IDX PT, R7, R16, 0x1, 0x1f ;  /* 0x00201f0010077f89 */ /* 0x00052400000e0000 */
.L_x_6235:
        /* <DEDUP_REMOVED lines=10> */
[----:B-1----:R-:W0:Y:S02]  /*f610*/  LDC.64 R2, c[0x0][0xc58] ;  /* 0x00031600ff027b82 */ /* 0x002e240000000a00 */
[----:B0-----:R-:W-:-:S05]  /*f620*/  IMAD.WIDE R2, R5, 0x4, R2 ;  /* 0x0000000405027825 */ /* 0x001fca00078e0202 */
[----:B------:R0:W5:Y:S02]  /*f630*/  LDG.E R17, desc[UR48][R2.64] ;  /* 0x0000003002117981 */ /* 0x000164000c1e1900 */
.L_x_6190:
[----:B------:R-:W-:Y:S05]  /*f640*/  BSYNC B0 ;  /* 0x0000000000007941 */ /* 0x000fea0003800000 */
.L_x_6189:
        /* <DEDUP_REMOVED lines=8> */
[----:B------:R-:W1:Y:S02]  /*f6d0*/  SHFL.UP PT, R14, R13, 0x2, RZ ;  /* 0x044000000d0e7989 */ /* 0x000e6400000e00ff */
[----:B-1----:R-:W-:Y:S02]  /*f6e0*/  SEL R2, R14, RZ, P1 ;  /* 0x000000ff0e027207 */ /* 0x002fe40000800000 */
        /* <DEDUP_REMOVED lines=13> */
.L_x_6243:
[----:B------:R-:W-:Y:S02]  /*f7c0*/  ULDC UR4, c[0x0][0xc10] ;  /* 0x0003040000047ab9 */ /* 0x000fe40000000800 */
[----:B------:R-:W-:-:S04]  /*f7d0*/  IMAD.U32 R5, RZ, RZ, UR4 ;  /* 0x00000004ff057e24 */ /* 0x000fc8000f8e00ff */
[----:B-1----:R-:W-:-:S05]  /*f7e0*/  IMAD R14, R14, R5, RZ ;  /* 0x000000050e0e7224 */ /* 0x002fca00078e02ff */
[----:B----4-:R-:W-:-:S04]  /*f7f0*/  IADD3 R7, R7, R14, RZ ;  /* 0x0000000e07077210 */ /* 0x010fc80007ffe0ff */
[----:B---3--:R-:W-:-:S13]  /*f800*/  ISETP.GT.AND P0, PT, R7, R4, PT ;  /* 0x000000040700720c */ /* 0x008fda0003f04270 */
[----:B------:R-:W-:Y:S05]  /*f810*/  @P0 BRA `(.L_x_6192) ;  /* 0x0000000000b40947 */ /* 0x000fea0003800000 */
[----:B------:R-:W1:Y:S02]  /*f820*/  LDC R0, c[0x0][0xc14] ;  /* 0x00030500ff007b82 */ /* 0x000e640000000800 */
.L_x_6197:
        /* <DEDUP_REMOVED lines=14> */
.L_x_6195:
[----:B------:R-:W-:Y:S05]  /*f910*/  BSYNC B0 ;  /* 0x0000000000007941 */ /* 0x000fea0003800000 */
.L_x_6194:
        /* <DEDUP_REMOVED lines=23> */
.L_x_6251:
[----:B------:R-:W-:Y:S02]  /*fa90*/  ULDC UR4, c[0x0][0xc10] ;  /* 0x0003040000047ab9 */ /* 0x000fe40000000800 */
[----:B------:R-:W-:-:S04]  /*faa0*/  IMAD.U32 R5, RZ, RZ, UR4 ;  /* 0x00000004ff057e24 */ /* 0x000fc8000f8e00ff */
[----:B-1----:R-:W-:-:S05]  /*fab0*/  IMAD R14, R14, R5, RZ ;  /* 0x000000050e0e7224 */ /* 0x002fca00078e02ff */
[----:B------:R-:W-:-:S04]  /*fac0*/  IADD3 R7, R14, R7, RZ ;  /* 0x000000070e077210 */ /* 0x000fc80007ffe0ff */
[----:B------:R-:W-:-:S13]  /*fad0*/  ISETP.GT.AND P0, PT, R7, R4, PT ;  /* 0x000000040700720c */ /* 0x000fda0003f04270 */
[----:B------:R-:W-:Y:S05]  /*fae0*/  @!P0 BRA `(.L_x_6197) ;  /* 0xfffffffc00508947 */ /* 0x000fea000383ffff */
.L_x_6192:
[----:B--2---:R-:W-:Y:S01]  /*faf0*/  IMAD.IADD R16, R7, 0x1, -R14 ;  /* 0x0000000107107824 */ /* 0x004fe200078e0a0e */
[----:B------:R-:W-:-:S03]  /*fb00*/  UMOV UR4, 0xffffffff ;  /* 0xffffffff00047882 */ /* 0x000fc60000000000 */
[----:B------:R-:W-:-:S05]  /*fb10*/  IMAD R3, R2, R5, R16 ;  /* 0x0000000502037224 */ /* 0x000fca00078e0210 */
[----:B------:R-:W-:Y:S01]  /*fb20*/  ISETP.GT.AND P6, PT, R3, R4, PT ;  /* 0x000000040300720c */ /* 0x000fe20003fc4270 */
[----:B------:R-:W-:-:S12]  /*fb30*/  BRA.DIV UR4, `(.L_x_6198) ;  /* 0x0000001a043c7947 */ /* 0x000fd8000b800000 */
[----:B------:R-:W-:-:S04]  /*fb40*/  VOTE.ANY R3, PT, !P6 ;  /* 0x0000000000037806 */ /* 0x000fc800070e0100 */
[----:B------:R-:W1:Y:S02]  /*fb50*/  POPC R6, R3 ;  /* 0x0000000300067309 */ /* 0x000e640000000000 */
[----:B-1----:R1:W2:Y:S02]  /*fb60*/  SHFL.IDX PT, R17, R17, R6, 0x1f ;  /* 0x00001f0611117589 */ /* 0x0022a400000e0000 */
.L_x_6255:
[----:B------:R-:W-:Y:S01]  /*fb70*/  ISETP.NE.AND P0, PT, R3, RZ, PT ;  /* 0x000000ff0300720c */ /* 0x000fe20003f05270 */
[----:B------:R-:W-:-:S12]  /*fb80*/  IMAD.MOV.U32 R7, RZ, RZ, RZ ;  /* 0x000000ffff077224 */ /* 0x000fd800078e00ff */
[----:B------:R-:W-:Y:S05]  /*fb90*/  @!P0 BRA `(.L_x_6199) ;  /* 0x0000000000108947 */ /* 0x000fea0003800000 */
[----:B------:R-:W-:Y:S01]  /*fba0*/  UMOV UR4, 0xffffffff ;  /* 0xffffffff00047882 */ /* 0x000fe20000000000 */
[----:B------:R-:W-:Y:S02]  /*fbb0*/  VIADD R12, R6, 0xffffffff ;  /* 0xffffffff060c7836 */ /* 0x000fe40000000000 */
[----:B------:R-:W-:Y:S05]  /*fbc0*/  BRA.DIV UR4, `(.L_x_6200) ;  /* 0x0000001a04607947 */ /* 0x000fea000b800000 */
[----:B------:R3:W4:Y:S02]  /*fbd0*/  SHFL.IDX PT, R7, R2, R12, 0x1f ;  /* 0x00001f0c02077589 */ /* 0x00072400000e0000 */
.L_x_6199:
        /* <DEDUP_REMOVED lines=10> */
[----:B------:R-:W0:Y:S02]  /*fc80*/  I2F.RP R10, R9 ;  /* 0x00000009000a7306 */ /* 0x000e240000209400 */
[----:B------:R-:W-:-:S06]  /*fc90*/  IADD3 R4, RZ, -R4, RZ ;  /* 0x80000004ff047210 */ /* 0x000fcc0007ffe0ff */
[----:B0-----:R-:W0:Y:S02]  /*fca0*/  MUFU.RCP R10, R10 ;  /* 0x0000000a000a7308 */ /* 0x001e240000001000 */
[----:B0-----:R-:W-:-:S06]  /*fcb0*/  IADD3 R11, R10, 0xffffffe, RZ ;  /* 0x0ffffffe0a0b7810 */ /* 0x001fcc0007ffe0ff */
        /* <DEDUP_REMOVED lines=13> */
[----:B------:R-:W-:-:S04]  /*fd90*/  ISETP.GE.AND P0, PT, R3, RZ, PT ;  /* 0x000000ff0300720c */ /* 0x000fc80003f06270 */
[----:B------:R-:W-:-:S09]  /*fda0*/  MOV R9, R2 ;  /* 0x0000000200097202 */ /* 0x000fd20000000f00 */
[----:B------:R-:W-:Y:S01]  /*fdb0*/  @!P0 IMAD.MOV R9, RZ, RZ, -R9 ;  /* 0x000000ffff098224 */ /* 0x000fe200078e0a09 */
[----:B------:R-:W-:-:S13]  /*fdc0*/  ISETP.NE.AND P0, PT, R6, RZ, PT ;  /* 0x000000ff0600720c */ /* 0x000fda0003f05270 */
[----:B------:R-:W-:-:S05]  /*fdd0*/  @!P0 LOP3.LUT R9, RZ, R6, RZ, 0x33, !PT ;  /* 0x00000006ff098212 */ /* 0x000fca00078e33ff */
[----:B------:R-:W-:Y:S01]  /*fde0*/  IMAD R4, R8, R9, RZ ;  /* 0x0000000908047224 */ /* 0x000fe200078e02ff */
[----:B------:R-:W-:-:S03]  /*fdf0*/  IADD3 R9, -R9, RZ, RZ ;  /* 0x000000ff09097210 */ /* 0x000fc60007ffe1ff */
[----:B------:R-:W-:Y:S02]  /*fe00*/  IMAD.MOV R2, RZ, RZ, -R4 ;  /* 0x000000ffff027224 */ /* 0x000fe400078e0a04 */
[----:B------:R-:W-:-:S03]  /*fe10*/  IMAD R7, R6, R9, R7 ;  /* 0x0000000906077224 */ /* 0x000fc600078e0207 */
[----:B------:R-:W-:Y:S02]  /*fe20*/  VIADDMNMX R8, R2, R5, R8, PT ;  /* 0x0000000502087246 */ /* 0x000fe40003800108 */
[----:B------:R-:W-:Y:S02]  /*fe30*/  IADD3 R4, R7, R4, RZ ;  /* 0x0000000407047210 */ /* 0x000fe40007ffe0ff */
        /* <DEDUP_REMOVED lines=15> */
[----:B------:R-:W-:Y:S01]  /*ff30*/  @!P0 IADD3 R2, R2, -R5, RZ ;  /* 0x8000000502028210 */ /* 0x000fe20007ffe0ff */
        /* <DEDUP_REMOVED lines=13> */
.L_x_6193:
[----:B------:R-:W-:Y:S01]  /*10010*/  UMOV UR4, URZ ;  /* 0x0000003f00047c82 */ /* 0x000fe20008000000 */
[----:B------:R-:W-:Y:S01]  /*10020*/  UMOV UR5, URZ ;  /* 0x0000003f00057c82 */ /* 0x000fe20008000000 */
[----:B------:R-:W-:Y:S01]  /*10030*/  ULDC UR6, c[0x0][0xc14] ;  /* 0x0003050000067ab9 */ /* 0x000fe20000000800 */
[----:B--2---:R-:W-:Y:S01]  /*10040*/  IMAD.MOV.U32 R16, RZ, RZ, R4 ;  /* 0x000000ffff107224 */ /* 0x004fe200078e0004 */
[----:B------:R-:W-:Y:S01]  /*10050*/  MOV R17, UR4 ;  /* 0x0000000400117c02 */ /* 0x000fe20008000f00 */
[----:B------:R-:W-:Y:S02]  /*10060*/  IMAD.U32 R18, RZ, RZ, UR5 ;  /* 0x00000005ff127e24 */ /* 0x000fe4000f8e00ff */
[----:B------:R-:W-:-:S07]  /*10070*/  IMAD.U32 R19, RZ, RZ, UR6 ;  /* 0x00000006ff137e24 */ /* 0x000fce000f8e00ff */
.L_x_6201:
        /* <DEDUP_REMOVED lines=12> */
.L_x_6137:
[----:B-1----:R-:W3:Y:S01]  /*10140*/  LDL.LU R0, [R1+0x20] ;  /* 0x0000200001007983 */ /* 0x002ee20000300800 */
[----:B------:R-:W-:Y:S01]  /*10150*/  BSSY B0, `(.L_x_6203) ;  /* 0x000000b000007945 */ /* 0x000fe20003800000 */
[----:B------:R-:W1:Y:S01]  /*10160*/  S2R R5, SR_CgaCtaId ;  /* 0x0000000000057919 */ /* 0x000e620000008800 */
[----:B---3--:R-:W-:-:S05]  /*10170*/  VIADD R0, R0, 0x1 ;  /* 0x0000000100007836 */ /* 0x008fca0000000000 */
[----:B--2---:R-:W-:-:S04]  /*10180*/  LEA.HI R2, R0, R0, RZ, 0x1 ;  /* 0x0000000000027211 */ /* 0x004fc800078f08ff */
[----:B------:R-:W-:-:S04]  /*10190*/  LOP3.LUT R3, R2, 0xfffffffe, RZ, 0xc0, !PT ;  /* 0xfffffffe02037812 */ /* 0x000fc800078ec0ff */
[----:B------:R-:W-:Y:S02]  /*101a0*/  IADD3 R3, R0, -R3, RZ ;  /* 0x8000000300037210 */ /* 0x000fe40007ffe0ff */
[----:B------:R-:W-:Y:S02]  /*101b0*/  MOV R0, 0x400 ;  /* 0x0000040000007802 */ /* 0x000fe40000000f00 */
[----:B------:R-:W-:Y:S02]  /*101c0*/  SHF.L.U32 R3, R3, 0x1f, RZ ;  /* 0x0000001f03037819 */ /* 0x000fe400000006ff */
[----:B-1----:R-:W-:-:S04]  /*101d0*/  LEA R0, R5, R0, 0x18 ;  /* 0x0000000005007211 */ /* 0x002fc800078ec0ff */
[----:B------:R-:W1:Y:S02]  /*101e0*/  SYNCS.PHASECHK.TRANS64.TRYWAIT P0, [R0+URZ+0x28c20], R3 ;  /* 0x028c2003000075a7 */ /* 0x000e64000800017f */
[----:B-1----:R-:W-:Y:S05]  /*101f0*/  @!P0 BRA `(.L_x_6204) ;  /* 0x0000001000fc8947 */ /* 0x002fea0003800000 */
.L_x_6258:
[----:B------:R-:W-:Y:S05]  /*10200*/  BSYNC B0 ;  /* 0x0000000000007941 */ /* 0x000fea0003800000 */
.L_x_6203:
[----:B------:R-:W-:-:S03]  /*10210*/  UMOV UR4, 0xffffffff ;  /* 0xffffffff00047882 */ /* 0x000fc60000000000 */
[----:B------:R-:W-:Y:S05]  /*10220*/  BRA.DIV UR4, `(.L_x_6205) ;  /* 0x0000001604047947 */ /* 0x000fea000b800000 */
[----:B------:R-:W2:Y:S02]  /*10230*/  S2R R2, SR_TID.X ;  /* 0x0000000000027919 */ /* 0x000ea40000002100 */
[----:B--2---:R-:W-:-:S04]  /*10240*/  SHF.R.U32.HI R2, RZ, 0x5, R2 ;  /* 0x00000005ff027819 */ /* 0x004fc80000011602 */
[----:B------:R-:W-:-:S05]  /*10250*/  LOP3.LUT R2, R2, 0x3, RZ, 0xc0, !PT ;  /* 0x0000000302027812 */ /* 0x000fca00078ec0ff */
[----:B------:R2:W3:Y:S02]  /*10260*/  SHFL.IDX PT, R14, R2, RZ, 0x1f ;  /* 0x00001fff020e7589 */ /* 0x0004e400000e0000 */
.L_x_6261:
[----:B---3--:R-:W-:Y:S01]  /*10270*/  ISETP.NE.AND P0, PT, R14, RZ, PT ;  /* 0x000000ff0e00720c */ /* 0x008fe20003f05270 */
[----:B------:R-:W-:-:S12]  /*10280*/  BSSY B0, `(.L_x_6206) ;  /* 0x0000027000007945 */ /* 0x000fd80003800000 */
[----:B------:R-:W-:Y:S05]  /*10290*/  @P0 BRA `(.L_x_6207) ;  /* 0x0000000000940947 */ /* 0x000fea0003800000 */
[----:B------:R-:W-:-:S03]  /*102a0*/  UMOV UR4, 0xffffffff ;  /* 0xffffffff00047882 */ /* 0x000fc60000000000 */
[----:B------:R-:W-:Y:S05]  /*102b0*/  BRA.DIV UR4, `(.L_x_6208) ;  /* 0x0000001604147947 */ /* 0x000fea000b800000 */
[----:B------:R-:W-:-:S13]  /*102c0*/  ELECT P6, URZ, PT ;  /* 0x00000000003f782f */ /* 0x000fda00038c0000 */
.L_x_6264:
[----:B------:R-:W-:Y:S05]  /*102d0*/  @!P6 BRA `(.L_x_6207) ;  /* 0x000000000084e947 */ /* 0x000fea0003800000 */
[----:B------:R-:W-:-:S06]  /*102e0*/  ULOP3.LUT UR4, UR36, 0x2, URZ, 0xfc, !UPT ;  /* 0x0000000224047892 */ /* 0x000fcc000f8efc3f */
[----:B--2---:R-:W-:-:S05]  /*102f0*/  IMAD.U32 R2, RZ, RZ, UR4 ;  /* 0x00000004ff027e24 */ /* 0x004fca000f8e00ff */
[----:B------:R-:W-:-:S13]  /*10300*/  ISETP.NE.AND P2, PT, R2, 0x3, PT ;  /* 0x000000030200780c */ /* 0x000fda0003f45270 */
[----:B------:R-:W-:Y:S05]  /*10310*/  @!P2 BRA `(.L_x_6209) ;  /* 0x000000000004a947 */ /* 0x000fea0003800000 */
[----:B------:R-:W-:Y:S01]  /*10320*/  BPT.TRAP 0x1 ;  /* 0x000000040000795c */ /* 0x000fe20000300000 */
.L_x_6209:
[----:B-1----:R-:W2:Y:S04]  /*10330*/  LDL R3, [R1] ;  /* 0x0000000001037983 */ /* 0x002ea80000100800 */
[----:B------:R-:W3:Y:S01]  /*10340*/  LDL.LU R7, [R1+0x4] ;  /* 0x0000040001077983 */ /* 0x000ee20000300800 */
[----:B------:R-:W-:-:S04]  /*10350*/  VIADD R2, R0, 0x28c40 ;  /* 0x00028c4000027836 */ /* 0x000fc80000000000 */
[C---:B--2---:R-:W-:Y:S01]  /*10360*/  IMAD R6, R3.reuse, 0x8, R2 ;  /* 0x0000000803067824 */ /* 0x044fe200078e0202 */
[----:B------:R-:W-:Y:S02]  /*10370*/  IADD3 R3, R3, 0x1, RZ ;  /* 0x0000000103037810 */ /* 0x000fe40007ffe0ff */
[----:B---3--:R-:W-:Y:S02]  /*10380*/  SHF.L.U32 R5, R7, 0x1f, RZ ;  /* 0x0000001f07057819 */ /* 0x008fe400000006ff */
[C---:B------:R-:W-:Y:S02]  /*10390*/  ISETP.NE.AND P1, PT, R3.reuse, 0x2, PT ;  /* 0x000000020300780c */ /* 0x040fe40003f25270 */
[----:B------:R-:W1:Y:S02]  /*103a0*/  SYNCS.PHASECHK.TRANS64.TRYWAIT P0, [R6+URZ], R5 ;  /* 0x00000005060075a7 */ /* 0x000e64000800017f */
[----:B------:R-:W-:Y:S02]  /*103b0*/  SEL R4, RZ, 0x1, P1 ;  /* 0x00000001ff047807 */ /* 0x000fe40000800000 */
[----:B------:R-:W-:-:S02]  /*103c0*/  SEL R3, R3, RZ, P1 ;  /* 0x000000ff03037207 */ /* 0x000fc40000800000 */
[----:B------:R-:W-:-:S03]  /*103d0*/  LOP3.LUT R4, R7, R4, RZ, 0x3c, !PT ;  /* 0x0000000407047212 */ /* 0x000fc600078e3cff */
[----:B------:R-:W-:Y:S01]  /*103e0*/  IMAD R7, R3, 0x8, R2 ;  /* 0x0000000803077824 */ /* 0x000fe200078e0202 */
[----:B------:R-:W-:Y:S01]  /*103f0*/  SHF.L.U32 R2, R4, 0x1f, RZ ;  /* 0x0000001f04027819 */ /* 0x000fe200000006ff */
[----:B-1----:R-:W-:Y:S06]  /*10400*/  @!P0 BRA `(.L_x_6210) ;  /* 0x0000001000e08947 */ /* 0x002fec0003800000 */
.L_x_6265:
[----:B------:R-:W2:Y:S02]  /*10410*/  SYNCS.PHASECHK.TRANS64.TRYWAIT P0, [R7+URZ], R2 ;  /* 0x00000002070075a7 */ /* 0x000ea4000800017f */
[----:B--2---:R-:W-:Y:S05]  /*10420*/  @!P0 BRA `(.L_x_6211) ;  /* 0x0000001000ec8947 */ /* 0x004fea0003800000 */
.L_x_6266:
[----:B------:R-:W-:Y:S05]  /*10430*/  @!P2 BRA `(.L_x_6212) ;  /* 0x000000000004a947 */ /* 0x000fea0003800000 */
[----:B------:R-:W-:Y:S01]  /*10440*/  BPT.TRAP 0x1 ;  /* 0x000000040000795c */ /* 0x000fe20000300000 */
.L_x_6212:
[----:B------:R-:W3:Y:S01]  /*10450*/  LDL.LU R4, [R1] ;  /* 0x0000000001047983 */ /* 0x000ee20000300800 */
[----:B------:R-:W-:-:S04]  /*10460*/  VIADD R0, R0, 0x28c60 ;  /* 0x00028c6000007836 */ /* 0x000fc80000000000 */
[----:B---3--:R-:W-:-:S04]  /*10470*/  IMAD R4, R4, 0x8, R0 ;  /* 0x0000000804047824 */ /* 0x008fc800078e0200 */
[----:B------:R-:W3:Y:S02]  /*10480*/  SYNCS.PHASECHK.TRANS64.TRYWAIT P0, [R4+URZ], R5 ;  /* 0x00000005040075a7 */ /* 0x000ee4000800017f */
[----:B---3--:R-:W-:Y:S05]  /*10490*/  @!P0 BRA `(.L_x_6213) ;  /* 0x0000001000e48947 */ /* 0x008fea0003800000 */
.L_x_6267:
[----:B------:R-:W-:-:S07]  /*104a0*/  LEA R3, R3, R0, 0x3 ;  /* 0x0000000003037211 */ /* 0x000fce00078e18ff */
.L_x_6214:
[----:B----4-:R4:W0:Y:S02]  /*104b0*/  SYNCS.PHASECHK.TRANS64.TRYWAIT P0, [R3+URZ], R2 ;  /* 0x00000002030075a7 */ /* 0x010824000800017f */
[----:B0-----:R-:W-:Y:S05]  /*104c0*/  @!P0 NANOSLEEP.SYNCS 0x989680 ;  /* 0x009896800000895d */ /* 0x001fea0003900000 */
[----:B------:R-:W0:Y:S02]  /*104d0*/  @!P0 SYNCS.PHASECHK.TRANS64 P0, [R3+URZ], R2 ;  /* 0x00000002030085a7 */ /* 0x000e24000800007f */
[----:B0-----:R-:W-:Y:S05]  /*104e0*/  @!P0 BRA `(.L_x_6214) ;  /* 0xfffffffc00f08947 */ /* 0x001fea000383ffff */
.L_x_6207:
[----:B------:R-:W-:Y:S05]  /*104f0*/  BSYNC B0 ;  /* 0x0000000000007941 */ /* 0x000fea0003800000 */
.L_x_6206:
[----:B------:R-:W-:Y:S05]  /*10500*/  EXIT ;  /* 0x000000000000794d */ /* 0x000fea0003800000 */
.L_x_6080:
[----:B0-----:R-:W-:-:S04]  /*10510*/  IMAD.U32 R5, RZ, RZ, UR21 ;  /* 0x00000015ff057e24 */ /* 0x001fc8000f8e00ff */
[----:B------:R0:W1:Y:S03]  /*10520*/  SYNCS.PHASECHK.TRANS64.TRYWAIT P1, [R5+URZ+0x28c50], R4 ;  /* 0x028c5004050075a7 */ /* 0x000066000802017f */
[----:B-1----:R-:W-:Y:S05]  /*10530*/  @!P1 NANOSLEEP.SYNCS 0x989680 ;  /* 0x009896800000995d */ /* 0x002fea0003900000 */
[----:B------:R-:W1:Y:S02]  /*10540*/  @!P1 SYNCS.PHASECHK.TRANS64 P1, [R5+URZ+0x28c50], R4 ;  /* 0x028c5004050095a7 */ /* 0x000e64000802007f */
[----:B-1----:R-:W-:Y:S05]  /*10550*/  @!P1 BRA `(.L_x_6080) ;  /* 0xfffffffc00ec9947 */ /* 0x002fea000383ffff */
[----:B------:R-:W-:Y:S05]  /*10560*/  BRA `(.L_x_6215) ;  /* 0xffffff1400387947 */ /* 0x000fea000383ffff */
.L_x_6085:
[----:B-1----:R-:W-:-:S04]  /*10570*/  IMAD.U32 R6, RZ, RZ, UR21 ;  /* 0x00000015ff067e24 */ /* 0x002fc8000f8e00ff */
[----:B------:R1:W2:Y:S03]  /*10580*/  SYNCS.PHASECHK.TRANS64.TRYWAIT P1, [R6+URZ+0x28c50], R5 ;  /* 0x028c5005060075a7 */ /* 0x0002a6000802017f */
[----:B--2---:R-:W-:Y:S05]  /*10590*/  @!P1 NANOSLEEP.SYNCS 0x989680 ;  /* 0x009896800000995d */ /* 0x004fea0003900000 */
[----:B------:R-:W2:Y:S02]  /*105a0*/  @!P1 SYNCS.PHASECHK.TRANS64 P1, [R6+URZ+0x28c50], R5 ;  /* 0x028c5005060095a7 */ /* 0x000ea4000802007f */
[----:B--2---:R-:W-:Y:S05]  /*105b0*/  @!P1 BRA `(.L_x_6085) ;  /* 0xfffffffc00ec9947 */ /* 0x004fea000383ffff */
[----:B------:R-:W-:Y:S05]  /*105c0*/  BRA `(.L_x_6084) ;  /* 0xffffff20003c7947 */ /* 0x000fea000383ffff */
.L_x_6088:
[----:B0-----:R-:W-:-:S04]  /*105d0*/  IMAD.U32 R3, RZ, RZ, UR40 ;  /* 0x00000028ff037e24 */ /* 0x001fc8000f8e00ff */
[----:B------:R0:W1:Y:S03]  /*105e0*/  SYNCS.PHASECHK.TRANS64.TRYWAIT P1, [R3+URZ+0x28c00], R0 ;  /* 0x028c0000030075a7 */ /* 0x000066000802017f */
[----:B-1----:R-:W-:Y:S05]  /*105f0*/  @!P1 NANOSLEEP.SYNCS 0x989680 ;  /* 0x009896800000995d */ /* 0x002fea0003900000 */
[----:B------:R-:W1:Y:S02]  /*10600*/  @!P1 SYNCS.PHASECHK.TRANS64 P1, [R3+URZ+0x28c00], R0 ;  /* 0x028c0000030095a7 */ /* 0x000e64000802007f */
[----:B-1----:R-:W-:Y:S05]  /*10610*/  @!P1 BRA `(.L_x_6088) ;  /* 0xfffffffc00ec9947 */ /* 0x002fea000383ffff */
[----:B------:R-:W-:Y:S05]  /*10620*/  BRA `(.L_x_6216) ;  /* 0xffffff2c007c7947 */ /* 0x000fea000383ffff */
.L_x_6092:
[----:B--2---:R2:W3:Y:S02]  /*10630*/  SYNCS.PHASECHK.TRANS64.TRYWAIT P1, [R7+URZ+0x28c30], R8 ;  /* 0x028c3008070075a7 */ /* 0x0044e4000802017f */
[----:B---3--:R-:W-:Y:S05]  /*10640*/  @!P1 NANOSLEEP.SYNCS 0x989680 ;  /* 0x009896800000995d */ /* 0x008fea0003900000 */
[----:B------:R-:W3:Y:S02]  /*10650*/  @!P1 SYNCS.PHASECHK.TRANS64 P1, [R7+URZ+0x28c30], R8 ;  /* 0x028c3008070095a7 */ /* 0x000ee4000802007f */
[----:B---3--:R-:W-:Y:S05]  /*10660*/  @!P1 BRA `(.L_x_6092) ;  /* 0xfffffffc00f09947 */ /* 0x008fea000383ffff */
[----:B------:R-:W-:Y:S05]  /*10670*/  BRA `(.L_x_6091) ;  /* 0xffffff2c00987947 */ /* 0x000fea000383ffff */
.L_x_6096:
[----:B----4-:R4:W0:Y:S02]  /*10680*/  SYNCS.PHASECHK.TRANS64.TRYWAIT P2, [R7+URZ+0x28c50], R8 ;  /* 0x028c5008070075a7 */ /* 0x010824000804017f */
[----:B0-----:R-:W-:Y:S05]  /*10690*/  @!P2 NANOSLEEP.SYNCS 0x989680 ;  /* 0x009896800000a95d */ /* 0x001fea0003900000 */
[----:B------:R-:W0:Y:S02]  /*106a0*/  @!P2 SYNCS.PHASECHK.TRANS64 P2, [R7+URZ+0x28c50], R8 ;  /* 0x028c50080700a5a7 */ /* 0x000e24000804007f */
[----:B0-----:R-:W-:Y:S05]  /*106b0*/  @!P2 BRA `(.L_x_6096) ;  /* 0xfffffffc00f0a947 */ /* 0x001fea000383ffff */
[----:B------:R-:W-:Y:S05]  /*106c0*/  BRA `(.L_x_6095) ;  /* 0xffffff4000047947 */ /* 0x000fea000383ffff */
.L_x_6101:
[----:B--2---:R-:W-:-:S04]  /*106d0*/  MOV R4, UR24 ;  /* 0x0000001800047c02 */ /* 0x004fc80008000f00 */
[----:B------:R2:W3:Y:S03]  /*106e0*/  SYNCS.PHASECHK.TRANS64.TRYWAIT P2, [R4+URZ+0x28c30], R7 ;  /* 0x028c3007040075a7 */ /* 0x0004e6000804017f */
[----:B---3--:R-:W-:Y:S05]  /*106f0*/  @!P2 NANOSLEEP.SYNCS 0x989680 ;  /* 0x009896800000a95d */ /* 0x008fea0003900000 */
[----:B------:R-:W3:Y:S02]  /*10700*/  @!P2 SYNCS.PHASECHK.TRANS64 P2, [R4+URZ+0x28c30], R7 ;  /* 0x028c30070400a5a7 */ /* 0x000ee4000804007f */
[----:B---3--:R-:W-:Y:S05]  /*10710*/  @!P2 BRA `(.L_x_6101) ;  /* 0xfffffffc00eca947 */ /* 0x008fea000383ffff */
[----:B------:R-:W-:Y:S05]  /*10720*/  BRA `(.L_x_6100) ;  /* 0xffffff4000f47947 */ /* 0x000fea000383ffff */
.L_x_6105:
[----:B-1----:R1:W2:Y:S02]  /*10730*/  SYNCS.PHASECHK.TRANS64.TRYWAIT P2, [R168+URZ+0x28c50], R7 ;  /* 0x028c5007a80075a7 */ /* 0x0022a4000804017f */
[----:B--2---:R-:W-:Y:S05]  /*10740*/  @!P2 NANOSLEEP.SYNCS 0x989680 ;  /* 0x009896800000a95d */ /* 0x004fea0003900000 */
[----:B------:R-:W2:Y:S02]  /*10750*/  @!P2 SYNCS.PHASECHK.TRANS64 P2, [R168+URZ+0x28c50], R7 ;  /* 0x028c5007a800a5a7 */ /* 0x000ea4000804007f */
[----:B--2---:R-:W-:Y:S05]  /*10760*/  @!P2 BRA `(.L_x_6105) ;  /* 0xfffffffc00f0a947 */ /* 0x004fea000383ffff */
[----:B------:R-:W-:Y:S05]  /*10770*/  BRA `(.L_x_6104) ;  /* 0xffffff5c00487947 */ /* 0x000fea000383ffff */
.L_x_6111:
[----:B-1----:R-:W-:-:S04]  /*10780*/  IMAD.U32 R4, RZ, RZ, UR23 ;  /* 0x00000017ff047e24 */ /* 0x002fc8000f8e00ff */
[----:B------:R1:W4:Y:S03]  /*10790*/  SYNCS.PHASECHK.TRANS64.TRYWAIT P2, [R4+URZ+0x28c30], R7 ;  /* 0x028c3007040075a7 */ /* 0x000326000804017f */
[----:B----4-:R-:W-:Y:S05]  /*107a0*/  @!P2 NANOSLEEP.SYNCS 0x989680 ;  /* 0x009896800000a95d */ /* 0x010fea0003900000 */
[----:B------:R-:W4:Y:S02]  /*107b0*/  @!P2 SYNCS.PHASECHK.TRANS64 P2, [R4+URZ+0x28c30], R7 ;  /* 0x028c30070400a5a7 */ /* 0x000f24000804007f */
[----:B----4-:R-:W-:Y:S05]  /*107c0*/  @!P2 BRA `(.L_x_6111) ;  /* 0xfffffffc00eca947 */ /* 0x010fea000383ffff */
[----:B------:R-:W-:Y:S05]  /*107d0*/  BRA `(.L_x_6110) ;  /* 0xffffff6000307947 */ /* 0x000fea000383ffff */
.L_x_6115:
[----:B---3--:R3:W4:Y:S02]  /*107e0*/  SYNCS.PHASECHK.TRANS64.TRYWAIT P2, [R170+URZ+0x28c50], R7 ;  /* 0x028c5007aa0075a7 */ /* 0x008724000804017f */
[----:B----4-:R-:W-:Y:S05]  /*107f0*/  @!P2 NANOSLEEP.SYNCS 0x989680 ;  /* 0x009896800000a95d */ /* 0x010fea0003900000 */
[----:B------:R-:W4:Y:S02]  /*10800*/  @!P2 SYNCS.PHASECHK.TRANS64 P2, [R170+URZ+0x28c50], R7 ;  /* 0x028c5007aa00a5a7 */ /* 0x000f24000804007f */
[----:B----4-:R-:W-:Y:S05]  /*10810*/  @!P2 BRA `(.L_x_6115) ;  /* 0xfffffffc00f0a947 */ /* 0x010fea000383ffff */
[----:B------:R-:W-:Y:S05]  /*10820*/  BRA `(.L_x_6114) ;  /* 0xffffff7400547947 */ /* 0x000fea000383ffff */
.L_x_6148:
[----:B------:R-:W0:Y:S01]  /*10830*/  S2R R5, SR_TID.X ;  /* 0x0000000000057919 */ /* 0x000e220000002100 */
[----:B------:R-:W-:Y:S01]  /*10840*/  BSSY B0, `(.L_x_6217) ;  /* 0x000000a000007945 */ /* 0x000fe20003800000 */
[----:B------:R-:W-:Y:S01]  /*10850*/  IMAD.MOV.U32 R12, RZ, RZ, RZ ;  /* 0x000000ffff0c7224 */ /* 0x000fe200078e00ff */
[----:B------:R-:W-:Y:S01]  /*10860*/  MOV R11, 0x1f ;  /* 0x0000001f000b7802 */ /* 0x000fe20000000f00 */
[----:B------:R-:W-:Y:S01]  /*10870*/  IMAD.MOV.U32 R15, RZ, RZ, -0x1 ;  /* 0xffffffffff0f7424 */ /* 0x000fe200078e00ff */
[----:B0-----:R-:W-:-:S04]  /*10880*/  SHF.R.U32.HI R5, RZ, 0x5, R5 ;  /* 0x00000005ff057819 */ /* 0x001fc80000011605 */
[----:B------:R-:W-:-:S05]  /*10890*/  LOP3.LUT R5, R5, 0x3, RZ, 0xc0, !PT ;  /* 0x0000000305057812 */ /* 0x000fca00078ec0ff */
[----:B------:R-:W-:-:S07]  /*108a0*/  IMAD.MOV.U32 R13, RZ, RZ, R5 ;  /* 0x000000ffff0d7224 */ /* 0x000fce00078e0005 */
[----:B------:R-:W-:Y:S05]  /*108b0*/  WARPSYNC.COLLECTIVE R15, `(.L_x_6218) ;  /* 0x000000000f087348 */ /* 0x000fea0003c00000 */
[----:B------:R0:W1:Y:S02]  /*108c0*/  SHFL.IDX P6, R14, R13, R12, R11 ;  /* 0x0000000c0d0e7389 */ /* 0x00006400000c000b */
[----:B01----:R-:W-:Y:S01]  /*108d0*/  ENDCOLLECTIVE ;  /* 0x000000000000791b */ /* 0x003fe20003800000 */
.L_x_6218:
[----:B------:R-:W-:Y:S05]  /*108e0*/  BSYNC B0 ;  /* 0x0000000000007941 */ /* 0x000fea0003800000 */
.L_x_6217:
[----:B------:R-:W-:Y:S05]  /*108f0*/  BRA `(.L_x_6219) ;  /* 0xffffffc400347947 */ /* 0x000fea000383ffff */
.L_x_6149:
[----:B------:R-:W-:Y:S01]  /*10900*/  BSSY B0, `(.L_x_6220) ;  /* 0x0000006000007945 */ /* 0x000fe20003800000 */
[----:B------:R-:W-:-:S07]  /*10910*/  IMAD.MOV.U32 R15, RZ, RZ, -0x1 ;  /* 0xffffffffff0f7424 */ /* 0x000fce00078e00ff */
[----:B------:R-:W-:Y:S05]  /*10920*/  WARPSYNC.COLLECTIVE R15, `(.L_x_6221) ;  /* 0x000000000f0c7348 */ /* 0x000fea0003c00000 */
[----:B------:R-:W-:Y:S02]  /*10930*/  ELECT P6, UR62, PT ;  /* 0x00000000003e782f */ /* 0x000fe400038c0000 */
[----:B------:R-:W-:Y:S01]  /*10940*/  MOV R14, UR62 ;  /* 0x0000003e000e7c02 */ /* 0x000fe20008000f00 */
[----:B------:R-:W-:Y:S10]  /*10950*/  ENDCOLLECTIVE ;  /* 0x000000000000791b */ /* 0x000ff40003800000 */
.L_x_6221:
[----:B------:R-:W-:Y:S05]  /*10960*/  BSYNC B0 ;  /* 0x0000000000007941 */ /* 0x000fea0003800000 */
.L_x_6220:
[----:B------:R-:W-:Y:S05]  /*10970*/  BRA `(.L_x_6222) ;  /* 0xffffffc400247947 */ /* 0x000fea000383ffff */
.L_x_6152:
[----:B0-----:R0:W1:Y:S02]  /*10980*/  SYNCS.PHASECHK.TRANS64.TRYWAIT P0, [R8+URZ+0x28c40], R10 ;  /* 0x028c400a080075a7 */ /* 0x001064000800017f */
[----:B-1----:R-:W-:Y:S05]  /*10990*/  @!P0 NANOSLEEP.SYNCS 0x989680 ;  /* 0x009896800000895d */ /* 0x002fea0003900000 */
[----:B------:R-:W1:Y:S02]  /*109a0*/  @!P0 SYNCS.PHASECHK.TRANS64 P0, [R8+URZ+0x28c40], R10 ;  /* 0x028c400a080085a7 */ /* 0x000e64000800007f */
[----:B-1----:R-:W-:Y:S05]  /*109b0*/  @!P0 BRA `(.L_x_6152) ;  /* 0xfffffffc00f08947 */ /* 0x002fea000383ffff */
[----:B------:R-:W-:Y:S05]  /*109c0*/  BRA `(.L_x_6223) ;  /* 0xffffffc400887947 */ /* 0x000fea000383ffff */
.L_x_6155:
        /* <DEDUP_REMOVED lines=8> */
.L_x_6158:
[----:B0-----:R0:W1:Y:S02]  /*10a50*/  SYNCS.PHASECHK.TRANS64.TRYWAIT P0, [R11+URZ+0x28c60], R6 ;  /* 0x028c60060b0075a7 */ /* 0x001064000800017f */
[----:B-1----:R-:W-:Y:S05]  /*10a60*/  @!P0 NANOSLEEP.SYNCS 0x989680 ;  /* 0x009896800000895d */ /* 0x002fea0003900000 */
[----:B------:R-:W1:Y:S02]  /*10a70*/  @!P0 SYNCS.PHASECHK.TRANS64 P0, [R11+URZ+0x28c60], R6 ;  /* 0x028c60060b0085a7 */ /* 0x000e64000800007f */
[----:B-1----:R-:W-:Y:S05]  /*10a80*/  @!P0 BRA `(.L_x_6158) ;  /* 0xfffffffc00f08947 */ /* 0x002fea000383ffff */
[----:B------:R-:W-:Y:S05]  /*10a90*/  BRA `(.L_x_6225) ;  /* 0xffffffc800807947 */ /* 0x000fea000383ffff */
.L_x_6167:
[----:B-1----:R1:W2:Y:S02]  /*10aa0*/  SYNCS.PHASECHK.TRANS64.TRYWAIT P0, [R2+URZ+0x28c40], R3 ;  /* 0x028c4003020075a7 */ /* 0x0022a4000800017f */
[----:B--2---:R-:W-:Y:S05]  /*10ab0*/  @!P0 NANOSLEEP.SYNCS 0x989680 ;  /* 0x009896800000895d */ /* 0x004fea0003900000 */
[----:B------:R-:W2:Y:S02]  /*10ac0*/  @!P0 SYNCS.PHASECHK.TRANS64 P0, [R2+URZ+0x28c40], R3 ;  /* 0x028c4003020085a7 */ /* 0x000ea4000800007f */
[----:B--2---:R-:W-:Y:S05]  /*10ad0*/  @!P0 BRA `(.L_x_6167) ;  /* 0xfffffffc00f08947 */ /* 0x004fea000383ffff */
[----:B------:R-:W-:Y:S05]  /*10ae0*/  BRA `(.L_x_6226) ;  /* 0xffffffd000487947 */ /* 0x000fea000383ffff */
.L_x_6169:
[----:B0-----:R0:W2:Y:S02]  /*10af0*/  SYNCS.PHASECHK.TRANS64.TRYWAIT P0, [R2+URZ+0x28c60], R3 ;  /* 0x028c6003020075a7 */ /* 0x0010a4000800017f */
[----:B--2---:R-:W-:Y:S05]  /*10b00*/  @!P0 NANOSLEEP.SYNCS 0x989680 ;  /* 0x009896800000895d */ /* 0x004fea0003900000 */
[----:B------:R-:W2:Y:S02]  /*10b10*/  @!P0 SYNCS.PHASECHK.TRANS64 P0, [R2+URZ+0x28c60], R3 ;  /* 0x028c6003020085a7 */ /* 0x000ea4000800007f */
[----:B--2---:R-:W-:Y:S05]  /*10b20*/  @!P0 BRA `(.L_x_6169) ;  /* 0xfffffffc00f08947 */ /* 0x004fea000383ffff */
[----:B------:R-:W-:Y:S05]  /*10b30*/  BRA `(.L_x_6227) ;  /* 0xffffffd000b87947 */ /* 0x000fea000383ffff */
.L_x_6174:
[----:B-1----:R1:W2:Y:S02]  /*10b40*/  SYNCS.PHASECHK.TRANS64.TRYWAIT P0, [R2+URZ+0x28c40], R7 ;  /* 0x028c4007020075a7 */ /* 0x0022a4000800017f */
[----:B--2---:R-:W-:Y:S05]  /*10b50*/  @!P0 NANOSLEEP.SYNCS 0x989680 ;  /* 0x009896800000895d */ /* 0x004fea0003900000 */
[----:B------:R-:W2:Y:S02]  /*10b60*/  @!P0 SYNCS.PHASECHK.TRANS64 P0, [R2+URZ+0x28c40], R7 ;  /* 0x028c4007020085a7 */ /* 0x000ea4000800007f */
[----:B--2---:R-:W-:Y:S05]  /*10b70*/  @!P0 BRA `(.L_x_6174) ;  /* 0xfffffffc00f08947 */ /* 0x004fea000383ffff */
[----:B------:R-:W-:Y:S05]  /*10b80*/  BRA `(.L_x_6228) ;  /* 0xffffffd800547947 */ /* 0x000fea000383ffff */
.L_x_6176:
[----:B0-----:R0:W2:Y:S02]  /*10b90*/  SYNCS.PHASECHK.TRANS64.TRYWAIT P1, [R2+URZ+0x28c60], R7 ;  /* 0x028c6007020075a7 */ /* 0x0010a4000802017f */
[----:B--2---:R-:W-:Y:S05]  /*10ba0*/  @!P1 NANOSLEEP.SYNCS 0x989680 ;  /* 0x009896800000995d */ /* 0x004fea0003900000 */
[----:B------:R-:W2:Y:S02]  /*10bb0*/  @!P1 SYNCS.PHASECHK.TRANS64 P1, [R2+URZ+0x28c60], R7 ;  /* 0x028c6007020095a7 */ /* 0x000ea4000802007f */
[----:B--2---:R-:W-:Y:S05]  /*10bc0*/  @!P1 BRA `(.L_x_6176) ;  /* 0xfffffffc00f09947 */ /* 0x004fea000383ffff */
[----:B------:R-:W-:Y:S05]  /*10bd0*/  BRA `(.L_x_6229) ;  /* 0xffffffd800c07947 */ /* 0x000fea000383ffff */
.L_x_6181:
[----:B--2---:R2:W3:Y:S02]  /*10be0*/  SYNCS.PHASECHK.TRANS64.TRYWAIT P0, [R2+URZ+0x28c40], R3 ;  /* 0x028c4003020075a7 */ /* 0x0044e4000800017f */
[----:B---3--:R-:W-:Y:S05]  /*10bf0*/  @!P0 NANOSLEEP.SYNCS 0x989680 ;  /* 0x009896800000895d */ /* 0x008fea0003900000 */
[----:B------:R-:W3:Y:S02]  /*10c00*/  @!P0 SYNCS.PHASECHK.TRANS64 P0, [R2+URZ+0x28c40], R3 ;  /* 0x028c4003020085a7 */ /* 0x000ee4000800007f */
[----:B---3--:R-:W-:Y:S05]  /*10c10*/  @!P0 BRA `(.L_x_6181) ;  /* 0xfffffffc00f08947 */ /* 0x008fea000383ffff */
[----:B------:R-:W-:Y:S05]  /*10c20*/  BRA `(.L_x_6230) ;  /* 0xffffffe0003c7947 */ /* 0x000fea000383ffff */
.L_x_6183:
[----:B0-----:R0:W1:Y:S02]  /*10c30*/  SYNCS.PHASECHK.TRANS64.TRYWAIT P1, [R2+URZ+0x28c60], R3 ;  /* 0x028c6003020075a7 */ /* 0x001064000802017f */
[----:B-1----:R-:W-:Y:S05]  /*10c40*/  @!P1 NANOSLEEP.SYNCS 0x989680 ;  /* 0x009896800000995d */ /* 0x002fea0003900000 */
[----:B------:R-:W1:Y:S02]  /*10c50*/  @!P1 SYNCS.PHASECHK.TRANS64 P1, [R2+URZ+0x28c60], R3 ;  /* 0x028c6003020095a7 */ /* 0x000e64000802007f */
[----:B-1----:R-:W-:Y:S05]  /*10c60*/  @!P1 BRA `(.L_x_6183) ;  /* 0xfffffffc00f09947 */ /* 0x002fea000383ffff */
[----:B------:R-:W-:Y:S05]  /*10c70*/  BRA `(.L_x_6231) ;  /* 0xffffffe000ac7947 */ /* 0x000fea000383ffff */
.L_x_6188:
[----:B------:R-:W-:Y:S01]  /*10c80*/  BSSY B0, `(.L_x_6232) ;  /* 0x0000008000007945 */ /* 0x000fe20003800000 */
[----:B0-----:R-:W-:Y:S01]  /*10c90*/  IMAD.MOV.U32 R13, RZ, RZ, R16 ;  /* 0x000000ffff0d7224 */ /* 0x001fe200078e0010 */
[----:B------:R-:W-:Y:S01]  /*10ca0*/  MOV R12, RZ ;  /* 0x000000ff000c7202 */ /* 0x000fe20000000f00 */
[----:B------:R-:W-:Y:S02]  /*10cb0*/  IMAD.MOV.U32 R11, RZ, RZ, 0x1f ;  /* 0x0000001fff0b7424 */ /* 0x000fe400078e00ff */
[----:B------:R-:W-:-:S07]  /*10cc0*/  IMAD.MOV.U32 R15, RZ, RZ, -0x1 ;  /* 0xffffffffff0f7424 */ /* 0x000fce00078e00ff */
[----:B-1----:R-:W-:Y:S05]  /*10cd0*/  WARPSYNC.COLLECTIVE R15, `(.L_x_6233) ;  /* 0x000000000f087348 */ /* 0x002fea0003c00000 */
[----:B------:R0:W2:Y:S02]  /*10ce0*/  SHFL.IDX P6, R14, R13, R12, R11 ;  /* 0x0000000c0d0e7389 */ /* 0x0000a400000c000b */
[----:B012---:R-:W-:Y:S01]  /*10cf0*/  ENDCOLLECTIVE ;  /* 0x000000000000791b */ /* 0x007fe20003800000 */
.L_x_6233:
[----:B------:R-:W-:Y:S05]  /*10d00*/  BSYNC B0 ;  /* 0x0000000000007941 */ /* 0x000fea0003800000 */
.L_x_6232:
        /* <DEDUP_REMOVED lines=8> */
.L_x_6234:
[----:B------:R-:W-:Y:S01]  /*10d90*/  MOV R7, R14 ;  /* 0x0000000e00077202 */ /* 0x000fe20000000f00 */
[----:B------:R-:W-:Y:S06]  /*10da0*/  BRA `(.L_x_6235) ;  /* 0xffffffe400f07947 */ /* 0x000fec000383ffff */
.L_x_6191:
[----:B------:R-:W-:Y:S01]  /*10db0*/  BSSY B0, `(.L_x_6236) ;  /* 0x0000008000007945 */ /* 0x000fe20003800000 */
[----:B-----5:R-:W-:Y:S01]  /*10dc0*/  IMAD.MOV.U32 R13, RZ, RZ, R17 ;  /* 0x000000ffff0d7224 */ /* 0x020fe200078e0011 */
[----:B------:R-:W-:Y:S01]  /*10dd0*/  MOV R15, 0xffffffff ;  /* 0xffffffff000f7802 */ /* 0x000fe20000000f00 */
[----:B------:R-:W-:Y:S02]  /*10de0*/  IMAD.MOV.U32 R12, RZ, RZ, 0x1 ;  /* 0x00000001ff0c7424 */ /* 0x000fe400078e00ff */
[----:B------:R-:W-:-:S07]  /*10df0*/  IMAD.MOV.U32 R11, RZ, RZ, RZ ;  /* 0x000000ffff0b7224 */ /* 0x000fce00078e00ff */
[----:B01234-:R-:W-:Y:S05]  /*10e00*/  WARPSYNC.COLLECTIVE R15, `(.L_x_6237) ;  /* 0x000000000f087348 */ /* 0x01ffea0003c00000 */
[----:B------:R0:W0:Y:S02]  /*10e10*/  SHFL.UP P6, R14, R13, R12, R11 ;  /* 0x0400000c0d0e7389 */ /* 0x00002400000c000b */
[----:B01234-:R-:W-:Y:S01]  /*10e20*/  ENDCOLLECTIVE ;  /* 0x000000000000791b */ /* 0x01ffe20003800000 */
.L_x_6237:
[----:B------:R-:W-:Y:S05]  /*10e30*/  BSYNC B0 ;  /* 0x0000000000007941 */ /* 0x000fea0003800000 */
.L_x_6236:
        /* <DEDUP_REMOVED lines=10> */
.L_x_6238:
        /* <DEDUP_REMOVED lines=8> */
.L_x_6239:
        /* <DEDUP_REMOVED lines=8> */
.L_x_6240:
        /* <DEDUP_REMOVED lines=8> */
.L_x_6241:
        /* <DEDUP_REMOVED lines=8> */
.L_x_6242:
[----:B------:R-:W-:Y:S05]  /*110e0*/  BRA `(.L_x_6243) ;  /* 0xffffffe400b47947 */ /* 0x000fea000383ffff */
.L_x_6196:
[----:B------:R-:W-:Y:S01]  /*110f0*/  BSSY B0, `(.L_x_6244) ;  /* 0x0000008000007945 */ /* 0x000fe20003800000 */
[----:B-----5:R-:W-:Y:S01]  /*11100*/  IMAD.MOV.U32 R13, RZ, RZ, R17 ;  /* 0x000000ffff0d7224 */ /* 0x020fe200078e0011 */
[----:B------:R-:W-:Y:S01]  /*11110*/  MOV R11, RZ ;  /* 0x000000ff000b7202 */ /* 0x000fe20000000f00 */
[----:B------:R-:W-:Y:S02]  /*11120*/  IMAD.MOV.U32 R12, RZ, RZ, 0x1 ;  /* 0x00000001ff0c7424 */ /* 0x000fe400078e00ff */
[----:B------:R-:W-:-:S07]  /*11130*/  IMAD.MOV.U32 R15, RZ, RZ, -0x1 ;  /* 0xffffffffff0f7424 */ /* 0x000fce00078e00ff */
[----:B0-2---:R-:W-:Y:S05]  /*11140*/  WARPSYNC.COLLECTIVE R15, `(.L_x_6245) ;  /* 0x000000000f087348 */ /* 0x005fea0003c00000 */
[----:B------:R1:W3:Y:S02]  /*11150*/  SHFL.UP P6, R14, R13, R12, R11 ;  /* 0x0400000c0d0e7389 */ /* 0x0002e400000c000b */
[----:B0123--:R-:W-:Y:S01]  /*11160*/  ENDCOLLECTIVE ;  /* 0x000000000000791b */ /* 0x00ffe20003800000 */
.L_x_6245:
[----:B------:R-:W-:Y:S05]  /*11170*/  BSYNC B0 ;  /* 0x0000000000007941 */ /* 0x000fea0003800000 */
.L_x_6244:
[----:B------:R-:W-:Y:S01]  /*11180*/  ISETP.NE.AND P0, PT, R6, RZ, PT ;  /* 0x000000ff0600720c */ /* 0x000fe20003f05270 */
[----:B------:R-:W-:Y:S01]  /*11190*/  IMAD.MOV.U32 R12, RZ, RZ, 0x2 ;  /* 0x00000002ff0c7424 */ /* 0x000fe200078e00ff */
[----:B------:R-:W-:Y:S01]  /*111a0*/  MOV R11, RZ ;  /* 0x000000ff000b7202 */ /* 0x000fe20000000f00 */
[----:B------:R-:W-:Y:S01]  /*111b0*/  IMAD.MOV.U32 R15, RZ, RZ, -0x1 ;  /* 0xffffffffff0f7424 */ /* 0x000fe200078e00ff */
[----:B------:R-:W-:Y:S02]  /*111c0*/  SEL R14, R14, RZ, P0 ;  /* 0x000000ff0e0e7207 */ /* 0x000fe40000000000 */
[----:B------:R-:W-:-:S03]  /*111d0*/  ISETP.GE.U32.AND P0, PT, R6, 0x2, PT ;  /* 0x000000020600780c */ /* 0x000fc60003f06070 */
[----:B------:R-:W-:-:S10]  /*111e0*/  IMAD.IADD R13, R17, 0x1, R14 ;  /* 0x00000001110d7824 */ /* 0x000fd400078e020e */
[----:B------:R-:W-:Y:S05]  /*111f0*/  WARPSYNC.COLLECTIVE R15, `(.L_x_6246) ;  /* 0x000000000f087348 */ /* 0x000fea0003c00000 */
[----:B------:R0:W1:Y:S02]  /*11200*/  SHFL.UP P6, R14, R13, R12, R11 ;  /* 0x0400000c0d0e7389 */ /* 0x00006400000c000b */
[----:B01----:R-:W-:Y:S01]  /*11210*/  ENDCOLLECTIVE ;  /* 0x000000000000791b */ /* 0x003fe20003800000 */
.L_x_6246:
        /* <DEDUP_REMOVED lines=8> */
.L_x_6247:
        /* <DEDUP_REMOVED lines=8> */
.L_x_6248:
        /* <DEDUP_REMOVED lines=8> */
.L_x_6249:
        /* <DEDUP_REMOVED lines=8> */
.L_x_6250:
[----:B------:R-:W-:Y:S05]  /*11420*/  BRA `(.L_x_6251) ;  /* 0xffffffe400987947 */ /* 0x000fea000383ffff */
.L_x_6198:
[----:B------:R-:W-:Y:S01]  /*11430*/  BSSY B0, `(.L_x_6252) ;  /* 0x0000006000007945 */ /* 0x000fe20003800000 */
[----:B------:R-:W-:Y:S01]  /*11440*/  PLOP3.LUT P6, PT, P6, PT, PT, 0x8, 0x0 ;  /* 0x000000000000781c */ /* 0x000fe200037ce170 */
[----:B------:R-:W-:-:S12]  /*11450*/  IMAD.MOV.U32 R15, RZ, RZ, -0x1 ;  /* 0xffffffffff0f7424 */ /* 0x000fd800078e00ff */
[----:B0-----:R-:W-:Y:S05]  /*11460*/  WARPSYNC.COLLECTIVE R15, `(.L_x_6253) ;  /* 0x000000000f087348 */ /* 0x001fea0003c00000 */
[----:B------:R-:W-:Y:S01]  /*11470*/  VOTE.ANY R14, PT, P6 ;  /* 0x00000000000e7806 */ /* 0x000fe200030e0100 */
[----:B0-----:R-:W-:Y:S06]  /*11480*/  ENDCOLLECTIVE ;  /* 0x000000000000791b */ /* 0x001fec0003800000 */
.L_x_6253:
[----:B------:R-:W-:Y:S05]  /*11490*/  BSYNC B0 ;  /* 0x0000000000007941 */ /* 0x000fea0003800000 */
.L_x_6252:
[----:B------:R-:W-:Y:S01]  /*114a0*/  MOV R3, R14 ;  /* 0x0000000e00037202 */ /* 0x000fe20000000f00 */
[----:B------:R-:W-:Y:S01]  /*114b0*/  IMAD.MOV.U32 R13, RZ, RZ, R17 ;  /* 0x000000ffff0d7224 */ /* 0x000fe200078e0011 */
[----:B------:R-:W-:Y:S01]  /*114c0*/  MOV R15, 0xffffffff ;  /* 0xffffffff000f7802 */ /* 0x000fe20000000f00 */
[----:B------:R-:W-:Y:S01]  /*114d0*/  IMAD.MOV.U32 R11, RZ, RZ, 0x1f ;  /* 0x0000001fff0b7424 */ /* 0x000fe200078e00ff */
[----:B------:R-:W0:Y:S02]  /*114e0*/  POPC R6, R3 ;  /* 0x0000000300067309 */ /* 0x000e240000000000 */
[----:B0-----:R-:W-:-:S07]  /*114f0*/  IMAD.MOV.U32 R12, RZ, RZ, R6 ;  /* 0x000000ffff0c7224 */ /* 0x001fce00078e0006 */
[----:B------:R-:W-:Y:S05]  /*11500*/  WARPSYNC.COLLECTIVE R15, `(.L_x_6254) ;  /* 0x000000000f087348 */ /* 0x000fea0003c00000 */
[----:B------:R0:W1:Y:S02]  /*11510*/  SHFL.IDX P6, R14, R13, R12, R11 ;  /* 0x0000000c0d0e7389 */ /* 0x00006400000c000b */
[----:B01----:R-:W-:Y:S01]  /*11520*/  ENDCOLLECTIVE ;  /* 0x000000000000791b */ /* 0x003fe20003800000 */
.L_x_6254:
[----:B------:R-:W-:Y:S01]  /*11530*/  IMAD.MOV.U32 R17, RZ, RZ, R14 ;  /* 0x000000ffff117224 */ /* 0x000fe200078e000e */
[----:B------:R-:W-:Y:S06]  /*11540*/  BRA `(.L_x_6255) ;  /* 0xffffffe400887947 */ /* 0x000fec000383ffff */
.L_x_6200:
[----:B------:R-:W-:Y:S01]  /*11550*/  BSSY B0, `(.L_x_6256) ;  /* 0x0000007000007945 */ /* 0x000fe20003800000 */
[----:B------:R-:W-:Y:S01]  /*11560*/  IMAD.MOV.U32 R13, RZ, RZ, R2 ;  /* 0x000000ffff0d7224 */ /* 0x000fe200078e0002 */
[----:B------:R-:W-:Y:S01]  /*11570*/  MOV R15, 0xffffffff ;  /* 0xffffffff000f7802 */ /* 0x000fe20000000f00 */
[----:B------:R-:W-:-:S07]  /*11580*/  IMAD.MOV.U32 R11, RZ, RZ, 0x1f ;  /* 0x0000001fff0b7424 */ /* 0x000fce00078e00ff */
[----:B012---:R-:W-:Y:S05]  /*11590*/  WARPSYNC.COLLECTIVE R15, `(.L_x_6257) ;  /* 0x000000000f087348 */ /* 0x007fea0003c00000 */
[----:B------:R3:W4:Y:S02]  /*115a0*/  SHFL.IDX P6, R14, R13, R12, R11 ;  /* 0x0000000c0d0e7389 */ /* 0x00072400000c000b */
[----:B01234-:R-:W-:Y:S01]  /*115b0*/  ENDCOLLECTIVE ;  /* 0x000000000000791b */ /* 0x01ffe20003800000 */
.L_x_6257:
[----:B------:R-:W-:Y:S05]  /*115c0*/  BSYNC B0 ;  /* 0x0000000000007941 */ /* 0x000fea0003800000 */
.L_x_6256:
[----:B------:R-:W-:Y:S01]  /*115d0*/  IMAD.MOV.U32 R7, RZ, RZ, R14 ;  /* 0x000000ffff077224 */ /* 0x000fe200078e000e */
[----:B------:R-:W-:Y:S06]  /*115e0*/  BRA `(.L_x_6199) ;  /* 0xffffffe4007c7947 */ /* 0x000fec000383ffff */
.L_x_6204:
[----:B-1----:R1:W2:Y:S02]  /*115f0*/  SYNCS.PHASECHK.TRANS64.TRYWAIT P0, [R0+URZ+0x28c20], R3 ;  /* 0x028c2003000075a7 */ /* 0x0022a4000800017f */
[----:B--2---:R-:W-:Y:S05]  /*11600*/  @!P0 NANOSLEEP.SYNCS 0x989680 ;  /* 0x009896800000895d */ /* 0x004fea0003900000 */
[----:B------:R-:W2:Y:S02]  /*11610*/  @!P0 SYNCS.PHASECHK.TRANS64 P0, [R0+URZ+0x28c20], R3 ;  /* 0x028c2003000085a7 */ /* 0x000ea4000800007f */
[----:B--2---:R-:W-:Y:S05]  /*11620*/  @!P0 BRA `(.L_x_6204) ;  /* 0xfffffffc00f08947 */ /* 0x004fea000383ffff */
[----:B------:R-:W-:Y:S05]  /*11630*/  BRA `(.L_x_6258) ;  /* 0xffffffe800f07947 */ /* 0x000fea000383ffff */
.L_x_6205:
[----:B------:R-:W2:Y:S01]  /*11640*/  S2R R2, SR_TID.X ;  /* 0x0000000000027919 */ /* 0x000ea20000002100 */
[----:B------:R-:W-:Y:S01]  /*11650*/  BSSY B0, `(.L_x_6259) ;  /* 0x000000a000007945 */ /* 0x000fe20003800000 */
[----:B------:R-:W-:Y:S01]  /*11660*/  IMAD.MOV.U32 R12, RZ, RZ, RZ ;  /* 0x000000ffff0c7224 */ /* 0x000fe200078e00ff */
[----:B------:R-:W-:Y:S01]  /*11670*/  MOV R11, 0x1f ;  /* 0x0000001f000b7802 */ /* 0x000fe20000000f00 */
[----:B------:R-:W-:Y:S01]  /*11680*/  IMAD.MOV.U32 R15, RZ, RZ, -0x1 ;  /* 0xffffffffff0f7424 */ /* 0x000fe200078e00ff */
[----:B--2---:R-:W-:-:S04]  /*11690*/  SHF.R.U32.HI R2, RZ, 0x5, R2 ;  /* 0x00000005ff027819 */ /* 0x004fc80000011602 */
[----:B------:R-:W-:-:S05]  /*116a0*/  LOP3.LUT R2, R2, 0x3, RZ, 0xc0, !PT ;  /* 0x0000000302027812 */ /* 0x000fca00078ec0ff */
[----:B0-----:R-:W-:-:S07]  /*116b0*/  IMAD.MOV.U32 R13, RZ, RZ, R2 ;  /* 0x000000ffff0d7224 */ /* 0x001fce00078e0002 */
[----:B-1----:R-:W-:Y:S05]  /*116c0*/  WARPSYNC.COLLECTIVE R15, `(.L_x_6260) ;  /* 0x000000000f087348 */ /* 0x002fea0003c00000 */
[----:B------:R0:W2:Y:S02]  /*116d0*/  SHFL.IDX P6, R14, R13, R12, R11 ;  /* 0x0000000c0d0e7389 */ /* 0x0000a400000c000b */
[----:B012---:R-:W-:Y:S01]  /*116e0*/  ENDCOLLECTIVE ;  /* 0x000000000000791b */ /* 0x007fe20003800000 */
.L_x_6260:
[----:B------:R-:W-:Y:S05]  /*116f0*/  BSYNC B0 ;  /* 0x0000000000007941 */ /* 0x000fea0003800000 */
.L_x_6259:
[----:B------:R-:W-:Y:S05]  /*11700*/  BRA `(.L_x_6261) ;  /* 0xffffffe800d87947 */ /* 0x000fea000383ffff */
.L_x_6208:
[----:B------:R-:W-:Y:S01]  /*11710*/  BSSY B1, `(.L_x_6262) ;  /* 0x0000006000017945 */ /* 0x000fe20003800000 */
[----:B------:R-:W-:-:S07]  /*11720*/  IMAD.MOV.U32 R15, RZ, RZ, -0x1 ;  /* 0xffffffffff0f7424 */ /* 0x000fce00078e00ff */
[----:B012---:R-:W-:Y:S05]  /*11730*/  WARPSYNC.COLLECTIVE R15, `(.L_x_6263) ;  /* 0x000000000f0c7348 */ /* 0x007fea0003c00000 */
[----:B------:R-:W-:Y:S02]  /*11740*/  ELECT P6, UR62, PT ;  /* 0x00000000003e782f */ /* 0x000fe400038c0000 */
[----:B------:R-:W-:Y:S01]  /*11750*/  MOV R14, UR62 ;  /* 0x0000003e000e7c02 */ /* 0x000fe20008000f00 */
[----:B012---:R-:W-:Y:S10]  /*11760*/  ENDCOLLECTIVE ;  /* 0x000000000000791b */ /* 0x007ff40003800000 */
.L_x_6263:
[----:B------:R-:W-:Y:S05]  /*11770*/  BSYNC B1 ;  /* 0x0000000000017941 */ /* 0x000fea0003800000 */
.L_x_6262:
[----:B------:R-:W-:Y:S05]  /*11780*/  BRA `(.L_x_6264) ;  /* 0xffffffe800d07947 */ /* 0x000fea000383ffff */
.L_x_6210:
[----:B-1----:R1:W2:Y:S02]  /*11790*/  SYNCS.PHASECHK.TRANS64.TRYWAIT P0, [R6+URZ], R5 ;  /* 0x00000005060075a7 */ /* 0x0022a4000800017f */
[----:B--2---:R-:W-:Y:S05]  /*117a0*/  @!P0 NANOSLEEP.SYNCS 0x989680 ;  /* 0x009896800000895d */ /* 0x004fea0003900000 */
[----:B------:R-:W2:Y:S02]  /*117b0*/  @!P0 SYNCS.PHASECHK.TRANS64 P0, [R6+URZ], R5 ;  /* 0x00000005060085a7 */ /* 0x000ea4000800007f */
[----:B--2---:R-:W-:Y:S05]  /*117c0*/  @!P0 BRA `(.L_x_6210) ;  /* 0xfffffffc00f08947 */ /* 0x004fea000383ffff */
[----:B------:R-:W-:Y:S05]  /*117d0*/  BRA `(.L_x_6265) ;  /* 0xffffffec000c7947 */ /* 0x000fea000383ffff */
.L_x_6211:
[----:B--2---:R2:W3:Y:S02]  /*117e0*/  SYNCS.PHASECHK.TRANS64.TRYWAIT P0, [R7+URZ], R2 ;  /* 0x00000002070075a7 */ /* 0x0044e4000800017f */
[----:B---3--:R-:W-:Y:S05]  /*117f0*/  @!P0 NANOSLEEP.SYNCS 0x989680 ;  /* 0x009896800000895d */ /* 0x008fea0003900000 */
[----:B------:R-:W3:Y:S02]  /*11800*/  @!P0 SYNCS.PHASECHK.TRANS64 P0, [R7+URZ], R2 ;  /* 0x00000002070085a7 */ /* 0x000ee4000800007f */
[----:B---3--:R-:W-:Y:S05]  /*11810*/  @!P0 BRA `(.L_x_6211) ;  /* 0xfffffffc00f08947 */ /* 0x008fea000383ffff */
[----:B------:R-:W-:Y:S05]  /*11820*/  BRA `(.L_x_6266) ;  /* 0xffffffec00007947 */ /* 0x000fea000383ffff */
.L_x_6213:
[----:B---3--:R3:W4:Y:S02]  /*11830*/  SYNCS.PHASECHK.TRANS64.TRYWAIT P0, [R4+URZ], R5 ;  /* 0x00000005040075a7 */ /* 0x008724000800017f */
[----:B----4-:R-:W-:Y:S05]  /*11840*/  @!P0 NANOSLEEP.SYNCS 0x989680 ;  /* 0x009896800000895d */ /* 0x010fea0003900000 */
[----:B------:R-:W4:Y:S02]  /*11850*/  @!P0 SYNCS.PHASECHK.TRANS64 P0, [R4+URZ], R5 ;  /* 0x00000005040085a7 */ /* 0x000f24000800007f */
[----:B----4-:R-:W-:Y:S05]  /*11860*/  @!P0 BRA `(.L_x_6213) ;  /* 0xfffffffc00f08947 */ /* 0x010fea000383ffff */
[----:B------:R-:W-:Y:S05]  /*11870*/  BRA `(.L_x_6267) ;  /* 0xffffffec00087947 */ /* 0x000fea000383ffff */
.L_x_6268:
        /* <DEDUP_REMOVED lines=16> */
.L_x_11954:


//--------------------- .text._ZN7cutlass13device_kernelIN5flash11enable_sm90INS1_16FlashAttnFwdSm90INS1_25CollectiveMainloopFwdSm90ILi2EN4cute5tupleIJNS5_1CILi1EEES8_S8_EEENS6_IJNS7_ILi64EEESA_SA_EEELi512ENS_10bfloat16_tEfNS_4arch4Sm90ELb1ELb0ELb0ELb1ELb0ELb1ELb0ELb0ELb0ELb0ELb0ELb0EEENS1_21CollectiveEpilogueFwdINS6_IJSA_NS7_ILi512EEESA_EEES9_SC_SE_Li256ELb1ELb0ELb0ELb0EEENS1_36VarlenDynamicPersistentTileSchedulerILi64ELi64ELi256ELi32ELb0ELb0ELb1ELb1ELb1ELb1EEEEEEEEEvNT_6ParamsE --------------------------
	.section	.text._ZN7cutlass13device_kernelIN5flash11enable_sm90INS1_16FlashAttnFwdSm90INS1_25CollectiveMainloopFwdSm90ILi2EN4cute5tupleIJNS5_1CILi1EEES8_S8_EEENS6_IJNS7_ILi64EEESA_SA_EEELi512ENS_10bfloat16_tEfNS_4arch4Sm90ELb1ELb0ELb0ELb1ELb0ELb1ELb0ELb0ELb0ELb0ELb0ELb0EEENS1_21CollectiveEpilogueFwdINS6_IJSA_NS7_ILi512EEESA_EEES9_SC_SE_Li256ELb1ELb0ELb0ELb0EEENS1_36VarlenDynamicPersistentTileSchedulerILi64ELi64ELi256ELi32ELb0ELb0ELb1ELb1ELb1ELb1EEEEEEEEEvNT_6ParamsE,"ax",@progbits
	.align	128
.text._ZN7cutlass13device_kernelIN5flash11enable_sm90INS1_16FlashAttnFwdSm90INS1_25CollectiveMainloopFwdSm90ILi2EN4cute5tupleIJNS5_1CILi1EEES8_S8_EEENS6_IJNS7_ILi64EEESA_SA_EEELi512ENS_10bfloat16_tEfNS_4arch4Sm90ELb1ELb0ELb0ELb1ELb0ELb1ELb0ELb0ELb0ELb0ELb0ELb0EEENS1_21CollectiveEpilogueFwdINS6_IJSA_NS7_ILi512EEESA_EEES9_SC_SE_Li256ELb1ELb0ELb0ELb0EEENS1_36VarlenDynamicPersistentTileSchedulerILi64ELi64ELi256ELi32ELb0ELb0ELb1ELb1ELb1ELb1EEEEEEEEEvNT_6ParamsE:
        .type           _ZN7cutlass13device_kernelIN5flash11enable_sm90INS1_16FlashAttnFwdSm90INS1_25CollectiveMainloopFwdSm90ILi2EN4cute5tupleIJNS5_1CILi1EEES8_S8_EEENS6_IJNS7_ILi64EEESA_SA_EEELi512ENS_10bfloat16_tEfNS_4arch4Sm90ELb1ELb0ELb0ELb1ELb0ELb1ELb0ELb0ELb0ELb0ELb0ELb0EEENS1_21CollectiveEpilogueFwdINS6_IJSA_NS7_ILi512EEESA_EEES9_SC_SE_Li256ELb1ELb0ELb0ELb0EEENS1_36VarlenDynamicPersistentTileSchedulerILi64ELi64ELi256ELi32ELb0ELb0ELb1ELb1ELb1ELb1EEEEEEEEEvNT_6ParamsE,@function
        .size           _ZN7cutlass13device_kernelIN5flash11enable_sm90INS1_16FlashAttnFwdSm90INS1_25CollectiveMainloopFwdSm90ILi2EN4cute5tupleIJNS5_1CILi1EEES8_S8_EEENS6_IJNS7_ILi64EEESA_SA_EEELi512ENS_10bfloat16_tEfNS_4arch4Sm90ELb1ELb0ELb0ELb1ELb0ELb1ELb0ELb0ELb0ELb0ELb0ELb0EEENS1_21CollectiveEpilogueFwdINS6_IJSA_NS7_ILi512EEESA_EEES9_SC_SE_Li256ELb1ELb0ELb0ELb0EEENS1_36VarlenDynamicPersistentTileSchedulerILi64ELi64ELi256ELi32ELb0ELb0ELb1ELb1ELb1ELb1EEEEEEEEEvNT_6ParamsE,(.L_x_11955 - _ZN7cutlass13device_kernelIN5flash11enable_sm90INS1_16FlashAttnFwdSm90INS1_25CollectiveMainloopFwdSm90ILi2EN4cute5tupleIJNS5_1CILi1EEES8_S8_EEENS6_IJNS7_ILi64EEESA_SA_EEELi512ENS_10bfloat16_tEfNS_4arch4Sm90ELb1ELb0ELb0ELb1ELb0ELb1ELb0ELb0ELb0ELb0ELb0ELb0EEENS1_21CollectiveEpilogueFwdINS6_IJSA_NS7_ILi512EEESA_EEES9_SC_SE_Li256ELb1ELb0ELb0ELb0EEENS1_36VarlenDynamicPersistentTileSchedulerILi64ELi64ELi256ELi32ELb0ELb0ELb1ELb1ELb1ELb1EEEEEEEEEvNT_6ParamsE)
        .other          _ZN7cutlass13device_kernelIN5flash11enable_sm90INS1_16FlashAttnFwdSm90INS1_25CollectiveMainloopFwdSm90ILi2EN4cute5tupleIJNS5_1CILi1EEES8_S8_EEENS6_IJNS7_ILi64EEESA_SA_EEELi512ENS_10bfloat16_tEfNS_4arch4Sm90ELb1ELb0ELb0ELb1ELb0ELb1ELb0ELb0ELb0ELb0ELb0ELb0EEENS1_21CollectiveEpilogueFwdINS6_IJSA_NS7_ILi512EEESA_EEES9_SC_SE_Li256ELb1ELb0ELb0ELb0EEENS1_36VarlenDynamicPersistentTileSchedulerILi64ELi64ELi256ELi32ELb0ELb0ELb1ELb1ELb1ELb1EEEEEEEEEvNT_6ParamsE,@"STO_CUDA_ENTRY STV_DEFAULT"
_ZN7cutlass13device_kernelIN5flash11enable_sm90INS1_16FlashAttnFwdSm90INS1_25CollectiveMainloopFwdSm90ILi2EN4cute5tupleIJNS5_1CILi1EEES8_S8_EEENS6_IJNS7_ILi64EEESA_SA_EEELi512ENS_10bfloat16_tEfNS_4arch4Sm90ELb1ELb0ELb0ELb1ELb0ELb1ELb0ELb0ELb0ELb0ELb0ELb0EEENS1_21CollectiveEpilogueFwdINS6_IJSA_NS7_ILi512EEESA_EEES9_SC_SE_Li256ELb1ELb0ELb0ELb0EEENS1_36VarlenDynamicPersistentTileSchedulerILi64ELi64ELi256ELi32ELb0ELb0ELb1ELb1ELb1ELb1EEEEEEEEEvNT_6ParamsE:
        /* <DEDUP_REMOVED lines=26> */
.L_x_6270:
[----:B------:R-:W-:Y:S05]  /*01a0*/  BSYNC B0 ;  /* 0x0000000000007941 */ /* 0x000fea0003800000 */
.L_x_6269:
        /* <DEDUP_REMOVED lines=37> */
.L_x_6271:
        /* <DEDUP_REMOVED lines=22> */
.L_x_6272:
        /* <DEDUP_REMOVED lines=18> */
.L_x_6273:
        /* <DEDUP_REMOVED lines=22> */
.L_x_6274:
        /* <DEDUP_REMOVED lines=22> */
.L_x_6275:
        /* <DEDUP_REMOVED lines=9> */
.L_x_6278:
        /* <DEDUP_REMOVED lines=25> */
[----:B------:R-:W-:Y:S02]  /*0b60*/  LEA.HI R0, R3, R220, RZ, 0x7 ;  /* 0x000000dc03007211 */ /* 0x000fe400078f38ff */
[----:B------:R-:W-:Y:S02]  /*0b70*/  LOP3.LUT R7, R6, 0xfffffff0, RZ, 0xc0, !PT ;  /* 0xfffffff006077812 */ /* 0x000fe400078ec0ff */
[----:B------:R-:W-:-:S03]  /*0b80*/  LOP3.LUT R5, R0, 0xffffff80, RZ, 0xc0, !PT ;  /* 0xffffff8000057812 */ /* 0x000fc600078ec0ff */
[C---:B------:R-:W-:Y:S01]  /*0b90*/  IMAD.IADD R10, R220.reuse, 0x1, -R7 ;  /* 0x00000001dc0a7824 */ /* 0x040fe200078e0a07 */
[----:B------:R-:W-:Y:S01]  /*0ba0*/  LEA.HI R4, R3, R220, RZ, 0x5 ;  /* 0x000000dc03047211 */ /* 0x000fe200078f28ff */
[----:B------:R-:W-:Y:S01]  /*0bb0*/  IMAD.IADD R5, R220, 0x1, -R5 ;  /* 0x00000001dc057824 */ /* 0x000fe200078e0a05 */
[----:B------:R-:W-:Y:S02]  /*0bc0*/  SHF.R.S32.HI R13, RZ, 0x4, R6 ;  /* 0x00000004ff0d7819 */ /* 0x000fe40000011406 */
[----:B------:R-:W-:Y:S02]  /*0bd0*/  SHF.R.S32.HI R7, RZ, 0x1f, R10 ;  /* 0x0000001fff077819 */ /* 0x000fe4000001140a */
[--C-:B------:R-:W-:Y:S02]  /*0be0*/  SHF.R.S32.HI R200, RZ, 0x5, R4.reuse ;  /* 0x00000005ffc87819 */ /* 0x100fe40000011404 */
[----:B------:R-:W-:Y:S02]  /*0bf0*/  SHF.R.S32.HI R11, RZ, 0x1f, R4 ;  /* 0x0000001fff0b7819 */ /* 0x000fe40000011404 */
[----:B------:R-:W-:-:S02]  /*0c00*/  SHF.R.S32.HI R4, RZ, 0x1f, R5 ;  /* 0x0000001fff047819 */ /* 0x000fc40000011405 */
[----:B------:R-:W-:Y:S02]  /*0c10*/  LEA.HI R9, R7, R10, RZ, 0x3 ;  /* 0x0000000a07097211 */ /* 0x000fe400078f18ff */
[----:B------:R-:W-:Y:S02]  /*0c20*/  LEA.HI R8, R6, R13, RZ, 0x1 ;  /* 0x0000000d06087211 */ /* 0x000fe400078f08ff */
[----:B------:R-:W-:Y:S02]  /*0c30*/  LEA.HI R6, R4, R5, RZ, 0x2 ;  /* 0x0000000504067211 */ /* 0x000fe400078f10ff */
[----:B------:R-:W-:Y:S02]  /*0c40*/  LEA.HI R14, R11, R200, RZ, 0x2 ;  /* 0x000000c80b0e7211 */ /* 0x000fe400078f10ff */
[----:B------:R-:W-:Y:S02]  /*0c50*/  LOP3.LUT R11, R9, 0xfffffff8, RZ, 0xc0, !PT ;  /* 0xfffffff8090b7812 */ /* 0x000fe400078ec0ff */
[----:B------:R-:W-:-:S02]  /*0c60*/  LOP3.LUT R12, R8, 0x1ffffffe, RZ, 0xc0, !PT ;  /* 0x1ffffffe080c7812 */ /* 0x000fc400078ec0ff */
[----:B------:R-:W-:Y:S02]  /*0c70*/  SHF.R.S32.HI R211, RZ, 0x7, R0 ;  /* 0x00000007ffd37819 */ /* 0x000fe40000011400 */
[--C-:B------:R-:W-:Y:S02]  /*0c80*/  SHF.R.S32.HI R7, RZ, 0x2, R6.reuse ;  /* 0x00000002ff077819 */ /* 0x100fe40000011406 */
[----:B------:R-:W-:Y:S01]  /*0c90*/  SHF.R.S32.HI R8, RZ, 0x1f, R6 ;  /* 0x0000001fff087819 */ /* 0x000fe20000011406 */
[----:B------:R-:W-:Y:S01]  /*0ca0*/  IMAD.IADD R11, R10, 0x1, -R11 ;  /* 0x000000010a0b7824 */ /* 0x000fe200078e0a0b */
[----:B------:R-:W-:Y:S02]  /*0cb0*/  LOP3.LUT R15, R14, 0x3ffffc, RZ, 0xc0, !PT ;  /* 0x003ffffc0e0f7812 */ /* 0x000fe400078ec0ff */
[----:B------:R-:W-:Y:S01]  /*0cc0*/  LOP3.LUT R6, R6, 0x7ffffffc, RZ, 0xc0, !PT ;  /* 0x7ffffffc06067812 */ /* 0x000fe200078ec0ff */
[----:B------:R-:W-:Y:S01]  /*0cd0*/  IMAD R14, R211, 0x100, R10 ;  /* 0x00000100d30e7824 */ /* 0x000fe200078e020a */
[----:B------:R-:W-:Y:S01]  /*0ce0*/  LEA.HI R8, R8, R7, RZ, 0x3 ;  /* 0x0000000708087211 */ /* 0x000fe200078f18ff */
[----:B------:R-:W-:Y:S01]  /*0cf0*/  IMAD.IADD R12, R13, 0x1, -R12 ;  /* 0x000000010d0c7824 */ /* 0x000fe200078e0a0c */
[----:B------:R-:W-:Y:S01]  /*0d00*/  IADD3 R15, R200, -R15, RZ ;  /* 0x8000000fc80f7210 */ /* 0x000fe20007ffe0ff */
[----:B------:R-:W-:Y:S01]  /*0d10*/  IMAD.SHL.U32 R10, R11, 0x40, RZ ;  /* 0x000000400b0a7824 */ /* 0x000fe200078e00ff */
[----:B------:R-:W-:-:S02]  /*0d20*/  LEA.HI R4, R4, R5, RZ, 0x5 ;  /* 0x0000000504047211 */ /* 0x000fc400078f28ff */
[----:B------:R-:W-:Y:S02]  /*0d30*/  IADD3 R6, R5, -R6, RZ ;  /* 0x8000000605067210 */ /* 0x000fe40007ffe0ff */
[----:B------:R-:W-:Y:S02]  /*0d40*/  LEA.HI R5, R3, R220, RZ, 0x2 ;  /* 0x000000dc03057211 */ /* 0x000fe400078f10ff */
[----:B------:R-:W-:Y:S01]  /*0d50*/  LOP3.LUT R8, R8, 0xfffffff8, RZ, 0xc0, !PT ;  /* 0xfffffff808087812 */ /* 0x000fe200078ec0ff */
[----:B------:R-:W-:Y:S01]  /*0d60*/  IMAD R14, R15, 0x10, R14 ;  /* 0x000000100f0e7824 */ /* 0x000fe200078e020e */
[----:B------:R-:W-:Y:S01]  /*0d70*/  SHF.R.S32.HI R23, RZ, 0x2, R5 ;  /* 0x00000002ff177819 */ /* 0x000fe20000011405 */
[----:B------:R-:W-:Y:S01]  /*0d80*/  IMAD.SHL.U32 R13, R12, 0x8, RZ ;  /* 0x000000080c0d7824 */ /* 0x000fe200078e00ff */
[----:B------:R-:W-:Y:S01]  /*0d90*/  LOP3.LUT R10, R10, 0x1c0, RZ, 0xc0, !PT ;  /* 0x000001c00a0a7812 */ /* 0x000fe200078ec0ff */
[----:B------:R-:W-:Y:S01]  /*0da0*/  IMAD.SHL.U32 R9, R9, 0x40, RZ ;  /* 0x0000004009097824 */ /* 0x000fe200078e00ff */
[----:B------:R-:W-:Y:S01]  /*0db0*/  SHF.R.S32.HI R4, RZ, 0x5, R4 ;  /* 0x00000005ff047819 */ /* 0x000fe20000011404 */
[----:B------:R-:W-:Y:S01]  /*0dc0*/  IMAD.IADD R7, R7, 0x1, -R8 ;  /* 0x0000000107077824 */ /* 0x000fe200078e0a08 */
[----:B------:R-:W-:Y:S01]  /*0dd0*/  IADD3 R221, R23, 0x20, RZ ;  /* 0x0000002017dd7810 */ /* 0x000fe20007ffe0ff */
[--C-:B------:R-:W-:Y:S01]  /*0de0*/  IMAD.U32 R219, R14, 0x40, R13.reuse ;  /* 0x000000400edb7824 */ /* 0x100fe200078e000d */
[----:B------:R-:W-:Y:S01]  /*0df0*/  LOP3.LUT R13, R10, 0x8, R13, 0xf8, !PT ;  /* 0x000000080a0d7812 */ /* 0x000fe200078ef80d */
[----:B------:R-:W-:Y:S01]  /*0e00*/  IMAD R190, R4, 0x10, R7 ;  /* 0x0000001004be7824 */ /* 0x000fe200078e0207 */
[----:B------:R-:W-:-:S02]  /*0e10*/  SHF.R.U32.HI R10, RZ, 0x3, R10 ;  /* 0x00000003ff0a7819 */ /* 0x000fc4000001160a */
[----:B------:R-:W-:Y:S02]  /*0e20*/  LOP3.LUT R9, R9, 0x7ffffe00, RZ, 0xc0, !PT ;  /* 0x7ffffe0009097812 */ /* 0x000fe400078ec0ff */
[----:B------:R-:W-:Y:S02]  /*0e30*/  LEA.HI R4, R3, R220, RZ, 0x3 ;  /* 0x000000dc03047211 */ /* 0x000fe400078f18ff */
[----:B------:R-:W-:Y:S02]  /*0e40*/  LOP3.LUT R7, R5, 0xfffffffc, RZ, 0xc0, !PT ;  /* 0xfffffffc05077812 */ /* 0x000fe400078ec0ff */
[----:B------:R-:W-:Y:S01]  /*0e50*/  SHF.R.S32.HI R8, RZ, 0x1f, R221 ;  /* 0x0000001fff087819 */ /* 0x000fe200000114dd */
[----:B------:R-:W-:Y:S01]  /*0e60*/  IMAD R9, R200, 0x400, R9 ;  /* 0x00000400c8097824 */ /* 0x000fe200078e0209 */
[----:B------:R-:W-:Y:S01]  /*0e70*/  LOP3.LUT R10, R13, R10, RZ, 0x3c, !PT ;  /* 0x0000000a0d0a7212 */ /* 0x000fe200078e3cff */
[----:B------:R-:W-:Y:S01]  /*0e80*/  IMAD.IADD R210, R220, 0x1, -R7 ;  /* 0x00000001dcd27824 */ /* 0x000fe200078e0a07 */
[----:B------:R-:W-:Y:S01]  /*0e90*/  LOP3.LUT R3, R4, 0x1ffffff8, RZ, 0xc0, !PT ;  /* 0x1ffffff804037812 */ /* 0x000fe200078ec0ff */
[----:B------:R-:W-:Y:S01]  /*0ea0*/  IMAD.SHL.U32 R217, R221, 0x40, RZ ;  /* 0x00000040ddd97824 */ /* 0x000fe200078e00ff */
[----:B------:R-:W-:Y:S01]  /*0eb0*/  LEA.HI R8, R8, R221, RZ, 0x3 ;  /* 0x000000dd08087211 */ /* 0x000fe200078f18ff */
[----:B------:R-:W-:Y:S01]  /*0ec0*/  IMAD.IADD R9, R9, 0x1, R10 ;  /* 0x0000000109097824 */ /* 0x000fe200078e020a */
[----:B------:R-:W-:Y:S01]  /*0ed0*/  R2P PR, R11, 0x6 ;  /* 0x000000060b007804 */ /* 0x000fe20000000000 */
[----:B------:R-:W-:Y:S01]  /*0ee0*/  IMAD.IADD R3, R220, 0x1, -R3 ;  /* 0x00000001dc037824 */ /* 0x000fe200078e0a03 */
[----:B------:R-:W-:Y:S01]  /*0ef0*/  SHF.R.S32.HI R202, RZ, 0x3, R4 ;  /* 0x00000003ffca7819 */ /* 0x000fe20000011404 */
[----:B------:R-:W-:Y:S01]  /*0f00*/  IMAD.SHL.U32 R8, R8, 0x40, RZ ;  /* 0x0000004008087824 */ /* 0x000fe200078e00ff */
[----:B------:R-:W-:Y:S01]  /*0f10*/  SHF.R.S32.HI R4, RZ, 0x1f, R5 ;  /* 0x0000001fff047819 */ /* 0x000fe20000011405 */
[----:B------:R-:W-:Y:S01]  /*0f20*/  IMAD R196, R9, 0x2, R2 ;  /* 0x0000000209c47824 */ /* 0x000fe200078e0202 */
[----:B------:R-:W-:-:S02]  /*0f30*/  LEA.HI R0, R0, R211, RZ, 0x1 ;  /* 0x000000d300007211 */ /* 0x000fc400078f08ff */
[----:B------:R-:W-:Y:S01]  /*0f40*/  LOP3.LUT R217, R217, 0x1c0, RZ, 0xc0, !PT ;  /* 0x000001c0d9d97812 */ /* 0x000fe200078ec0ff */
[----:B------:R-:W-:Y:S01]  /*0f50*/  IMAD.MOV.U32 R198, RZ, RZ, 0x20 ;  /* 0x00000020ffc67424 */ /* 0x000fe200078e00ff */
[----:B------:R-:W-:Y:S01]  /*0f60*/  LEA.HI R4, R4, R23, RZ, 0x3 ;  /* 0x0000001704047211 */ /* 0x000fe200078f18ff */
[----:B------:R-:W-:Y:S01]  /*0f70*/  IMAD.SHL.U32 R193, R3, 0x8, RZ ;  /* 0x0000000803c17824 */ /* 0x000fe200078e00ff */
[----:B------:R-:W-:Y:S01]  /*0f80*/  LOP3.LUT R0, R0, 0xfffffe, RZ, 0xc0, !PT ;  /* 0x00fffffe00007812 */ /* 0x000fe200078ec0ff */
[----:B------:R-:W-:Y:S01]  /*0f90*/  VIADD R199, R196, 0x26800 ;  /* 0x00026800c4c77836 */ /* 0x000fe20000000000 */
[----:B------:R-:W-:Y:S02]  /*0fa0*/  SHF.R.U32.HI R222, RZ, 0x3, R217 ;  /* 0x00000003ffde7819 */ /* 0x000fe400000116d9 */
[----:B------:R-:W-:Y:S02]  /*0fb0*/  LOP3.LUT R218, R8, 0xfffffe00, RZ, 0xc0, !PT ;  /* 0xfffffe0008da7812 */ /* 0x000fe400078ec0ff */
[----:B------:R-:W-:Y:S01]  /*0fc0*/  SEL R198, R198, 0xffffffe0, !P1 ;  /* 0xffffffe0c6c67807 */ /* 0x000fe20004800000 */
[----:B------:R-:W-:Y:S01]  /*0fd0*/  IMAD.IADD R0, R211, 0x1, -R0 ;  /* 0x00000001d3007824 */ /* 0x000fe200078e0a00 */
[----:B------:R-:W-:-:S02]  /*0fe0*/  LOP3.LUT R4, R4, 0xfffffff8, RZ, 0xc0, !PT ;  /* 0xfffffff804047812 */ /* 0x000fc400078ec0ff */
[----:B------:R-:W-:Y:S01]  /*0ff0*/  IADD3 R197, R196, 0x26840, RZ ;  /* 0x00026840c4c57810 */ /* 0x000fe20007ffe0ff */
[C---:B------:R-:W-:Y:S01]  /*1000*/  @P2 VIADD R197, R199.reuse, 0xffffffc0 ;  /* 0xffffffc0c7c52836 */ /* 0x040fe20000000000 */
[----:B------:R-:W-:Y:S01]  /*1010*/  CS2R R18, SRZ ;  /* 0x0000000000127805 */ /* 0x000fe2000001ff00 */
[----:B------:R-:W-:Y:S01]  /*1020*/  IMAD.IADD R199, R199, 0x1, R198 ;  /* 0x00000001c7c77824 */ /* 0x000fe200078e02c6 */
[----:B------:R-:W-:Y:S01]  /*1030*/  SHF.R.S32.HI R215, RZ, 0x1f, R23 ;  /* 0x0000001fffd77819 */ /* 0x000fe20000011417 */
[----:B------:R-:W-:Y:S02]  /*1040*/  IMAD.MOV.U32 R207, RZ, RZ, RZ ;  /* 0x000000ffffcf7224 */ /* 0x000fe400078e00ff */
[----:B------:R-:W-:Y:S02]  /*1050*/  IMAD.MOV.U32 R22, RZ, RZ, RZ ;  /* 0x000000ffff167224 */ /* 0x000fe400078e00ff */
[----:B------:R-:W-:Y:S02]  /*1060*/  IMAD.MOV.U32 R189, RZ, RZ, RZ ;  /* 0x000000ffffbd7224 */ /* 0x000fe400078e00ff */
[----:B------:R-:W-:-:S02]  /*1070*/  IMAD.IADD R191, R23, 0x1, -R4 ;  /* 0x0000000117bf7824 */ /* 0x000fc400078e0a04 */
[----:B------:R-:W-:Y:S02]  /*1080*/  IMAD.SHL.U32 R195, R0, 0x100, RZ ;  /* 0x0000010000c37824 */ /* 0x000fe400078e00ff */
[----:B------:R-:W-:Y:S02]  /*1090*/  IMAD.SHL.U32 R192, R6, 0x2, RZ ;  /* 0x0000000206c07824 */ /* 0x000fe400078e00ff */
[----:B------:R-:W-:Y:S01]  /*10a0*/  IMAD.IADD R198, R198, 0x1, R197 ;  /* 0x00000001c6c67824 */ /* 0x000fe200078e02c5 */
[----:B--2---:R-:W-:Y:S01]  /*10b0*/  LOP3.LUT R188, R16, 0x1, RZ, 0xfc, !PT ;  /* 0x0000000110bc7812 */ /* 0x004fe200078efcff */
[----:B------:R-:W-:-:S05]  /*10c0*/  IMAD.SHL.U32 R16, R210, 0x8, RZ ;  /* 0x00000008d2107824 */ /* 0x000fca00078e00ff */
[----:B------:R-:W-:-:S04]  /*10d0*/  LOP3.LUT R3, R217, 0x38, R16, 0xf8, !PT ;  /* 0x00000038d9037812 */ /* 0x000fc800078ef810 */
[----:B------:R-:W-:Y:S02]  /*10e0*/  LOP3.LUT R3, R218, R3, R222, 0xf6, !PT ;  /* 0x00000003da037212 */ /* 0x000fe400078ef6de */
[----:B------:R-:W-:-:S03]  /*10f0*/  SHF.R.S32.HI R17, RZ, 0x1f, R16 ;  /* 0x0000001fff117819 */ /* 0x000fc60000011410 */
[----:B------:R-:W-:-:S07]  /*1100*/  IMAD R216, R3, 0x2, R2 ;  /* 0x0000000203d87824 */ /* 0x000fce00078e0202 */
.L_x_6425:
[----:B0----5:R-:W0:Y:S01]  /*1110*/  LDC.64 R4, c[0x0][0xc60] ;  /* 0x00031800ff047b82 */ /* 0x021e220000000a00 */
[----:B------:R-:W-:Y:S01]  /*1120*/  ULDC.64 UR4, c[0x0][0xa28] ;  /* 0x00028a0000047ab9 */ /* 0x000fe20000000a00 */
[----:B------:R-:W-:Y:S01]  /*1130*/  ULDC.64 UR8, c[0x0][0xa18] ;  /* 0x0002860000087ab9 */ /* 0x000fe20000000a00 */
[----:B------:R-:W-:Y:S01]  /*1140*/  ULDC.64 UR6, c[0x0][0xa08] ;  /* 0x0002820000067ab9 */ /* 0x000fe20000000a00 */
[----:B0-----:R-:W-:-:S05]  /*1150*/  IMAD.WIDE R4, R187, 0x4, R4 ;  /* 0x00000004bb047825 */ /* 0x001fca00078e0204 */
[----:B------:R-:W2:Y:S01]  /*1160*/  LDG.E R206, desc[UR40][R4.64] ;  /* 0x0000002804ce7981 */ /* 0x000ea2000c1e1900 */
[----:B------:R-:W-:Y:S01]  /*1170*/  ISETP.NE.U32.AND P2, PT, RZ, UR4, PT ;  /* 0x00000004ff007c0c */ /* 0x000fe2000bf45070 */
[----:B------:R-:W-:Y:S01]  /*1180*/  IMAD.MOV.U32 R3, RZ, RZ, RZ ;  /* 0x000000ffff037224 */ /* 0x000fe200078e00ff */
[----:B------:R-:W-:Y:S02]  /*1190*/  ISETP.NE.U32.AND P1, PT, RZ, UR8, PT ;  /* 0x00000008ff007c0c */ /* 0x000fe4000bf25070 */
[----:B------:R-:W-:Y:S02]  /*11a0*/  ISETP.NE.AND.EX P2, PT, RZ, UR5, PT, P2 ;  /* 0x00000005ff007c0c */ /* 0x000fe4000bf45320 */
[----:B------:R-:W-:Y:S02]  /*11b0*/  ISETP.NE.AND.EX P1, PT, RZ, UR9, PT, P1 ;  /* 0x00000009ff007c0c */ /* 0x000fe4000bf25310 */
[----:B------:R-:W-:Y:S02]  /*11c0*/  ISETP.NE.U32.AND P0, PT, RZ, UR6, PT ;  /* 0x00000006ff007c0c */ /* 0x000fe4000bf05070 */
[----:B------:R-:W-:-:S02]  /*11d0*/  MOV R27, RZ ;  /* 0x000000ff001b7202 */ /* 0x000fc40000000f00 */
        /* <DEDUP_REMOVED lines=9> */
[----:B-1--4-:R-:W-:Y:S01]  /*1270*/  @P1 IADD3 R6, P2, R204, UR8, RZ ;  /* 0x00000008cc061c10 */ /* 0x012fe2000ff5e0ff */
        /* <DEDUP_REMOVED lines=19> */
[----:B0--3--:R-:W-:Y:S06]  /*13b0*/  @P1 BRA `(.L_x_6280) ;  /* 0x0000000000241947 */ /* 0x009fec0003800000 */
        /* <DEDUP_REMOVED lines=9> */
.L_x_6280:
[----:B------:R-:W-:Y:S02]  /*1450*/  IMAD.U32 R32, RZ, RZ, UR5 ;  /* 0x00000005ff207e24 */ /* 0x000fe4000f8e00ff */
[----:B------:R-:W-:Y:S01]  /*1460*/  IMAD.U32 R24, RZ, RZ, UR4 ;  /* 0x00000004ff187e24 */ /* 0x000fe2000f8e00ff */
[----:B------:R-:W-:Y:S06]  /*1470*/  @!P2 BRA `(.L_x_6281) ;  /* 0x000000000010a947 */ /* 0x000fec0003800000 */
[----:B------:R-:W-:-:S04]  /*1480*/  IADD3 R4, P0, R204, UR8, RZ ;  /* 0x00000008cc047c10 */ /* 0x000fc8000ff1e0ff */
[----:B------:R-:W-:-:S05]  /*1490*/  IADD3.X R5, R205, UR9, RZ, P0, !PT ;  /* 0x00000009cd057c10 */ /* 0x000fca00087fe4ff */
[----:B------:R0:W5:Y:S01]  /*14a0*/  LDG.E R24, desc[UR40][R4.64] ;  /* 0x0000002804187981 */ /* 0x000162000c1e1900 */
[----:B------:R-:W-:Y:S05]  /*14b0*/  BRA `(.L_x_6282) ;  /* 0x0000000000107947 */ /* 0x000fea0003800000 */
.L_x_6281:
[----:B------:R-:W-:Y:S05]  /*14c0*/  @!P0 BRA `(.L_x_6282) ;  /* 0x00000000000c8947 */ /* 0x000fea0003800000 */
[----:B------:R-:W2:Y:S04]  /*14d0*/  LDG.E R5, desc[UR40][R8.64] ;  /* 0x0000002808057981 */ /* 0x000ea8000c1e1900 */
[----:B------:R-:W2:Y:S02]  /*14e0*/  LDG.E R24, desc[UR40][R8.64+0x4] ;  /* 0x0000042808187981 */ /* 0x000ea4000c1e1900 */
[----:B--2---:R-:W-:-:S07]  /*14f0*/  IMAD.IADD R24, R24, 0x1, -R5 ;  /* 0x0000000118187824 */ /* 0x004fce00078e0a05 */
.L_x_6282:
        /* <DEDUP_REMOVED lines=9> */
[----:B------:R-:W-:Y:S01]  /*1590*/  LEA R3, R185, 0x7f, 0x6 ;  /* 0x0000007fb9037811 */ /* 0x000fe200078e30ff */
[----:B------:R-:W-:Y:S01]  /*15a0*/  IMAD.MOV R46, RZ, RZ, -R11 ;  /* 0x000000ffff2e7224 */ /* 0x000fe200078e0a0b */
[----:B------:R-:W-:Y:S02]  /*15b0*/  ISETP.NE.U32.AND P1, PT, RZ, UR4, PT ;  /* 0x00000004ff007c0c */ /* 0x000fe4000bf25070 */
[----:B------:R-:W-:Y:S02]  /*15c0*/  MOV R33, R24 ;  /* 0x0000001800217202 */ /* 0x000fe40000000f00 */
        /* <DEDUP_REMOVED lines=28> */
[----:B------:R-:W-:Y:S01]  /*1790*/  IADD3 R0, R2, 0x22400, RZ ;  /* 0x0002240002007810 */ /* 0x000fe20007ffe0ff */
[----:B------:R-:W-:Y:S03]  /*17a0*/  BSSY B6, `(.L_x_6284) ;  /* 0x0000013000067945 */ /* 0x000fe60003800000 */
        /* <DEDUP_REMOVED lines=10> */
[----:B------:R-:W-:Y:S01]  /*1850*/  MOV R13, RZ ;  /* 0x000000ff000d7202 */ /* 0x000fe20000000f00 */
[----:B------:R-:W-:Y:S02]  /*1860*/  IMAD.U32 R6, RZ, RZ, UR4 ;  /* 0x00000004ff067e24 */ /* 0x000fe4000f8e00ff */
[----:B------:R-:W-:-:S02]  /*1870*/  IMAD.U32 R7, RZ, RZ, UR5 ;  /* 0x00000005ff077e24 */ /* 0x000fc4000f8e00ff */
[----:B------:R-:W-:Y:S02]  /*1880*/  IMAD.U32 R11, RZ, RZ, UR7 ;  /* 0x00000007ff0b7e24 */ /* 0x000fe4000f8e00ff */
[----:B------:R-:W-:Y:S02]  /*1890*/  IMAD.MOV.U32 R8, RZ, RZ, 0x70 ;  /* 0x00000070ff087424 */ /* 0x000fe400078e00ff */
[----:B0-----:R-:W-:-:S07]  /*18a0*/  IMAD.MOV.U32 R12, RZ, RZ, 0x1 ;  /* 0x00000001ff0c7424 */ /* 0x001fce00078e00ff */
[----:B------:R-:W-:-:S07]  /*18b0*/  LEPC R20, `(.L_x_6285) ;  /* 0x000000001014794e */ /* 0x000fce0000000000 */
[----:B-1---5:R-:W-:Y:S05]  /*18c0*/  CALL.ABS.NOINC R14 ;  /* 0x000000000e007343 */ /* 0x022fea0003c00000 */
.L_x_6285:
[----:B------:R-:W-:Y:S05]  /*18d0*/  BSYNC B6 ;  /* 0x0000000000067941 */ /* 0x000fea0003800000 */
.L_x_6284:
        /* <DEDUP_REMOVED lines=20> */
.L_x_6287:
[----:B------:R-:W-:Y:S05]  /*1a20*/  BSYNC B6 ;  /* 0x0000000000067941 */ /* 0x000fea0003800000 */
.L_x_6286:
        /* <DEDUP_REMOVED lines=8> */
[----:B------:R-:W2:Y:S06]  /*1ab0*/  LDC.64 R54, c[0x0][0x3d8] ;  /* 0x0000f600ff367b82 */ /* 0x000eac0000000a00 */
[----:B------:R-:W-:Y:S02]  /*1ac0*/  @P0 IADD3 R4, P1, R204, UR4, RZ ;  /* 0x00000004cc040c10 */ /* 0x000fe4000ff3e0ff */
[----:B------:R-:W3:Y:S02]  /*1ad0*/  LDC R27, c[0x0][0x3d4] ;  /* 0x0000f500ff1b7b82 */ /* 0x000ee40000000800 */
[----:B------:R-:W-:Y:S01]  /*1ae0*/  @P0 IADD3.X R5, R205, UR5, RZ, P1, !PT ;  /* 0x00000005cd050c10 */ /* 0x000fe20008ffe4ff */
[----:B------:R-:W-:-:S04]  /*1af0*/  ULDC.64 UR4, c[0x0][0x2f8] ;  /* 0x0000be0000047ab9 */ /* 0x000fc80000000a00 */
[----:B------:R4:W3:Y:S01]  /*1b00*/  @P0 LDG.E R25, desc[UR40][R4.64] ;  /* 0x0000002804190981 */ /* 0x0008e2000c1e1900 */
[----:B0-----:R-:W-:Y:S01]  /*1b10*/  ISETP.NE.AND P0, PT, R0, 0x1, PT ;  /* 0x000000010000780c */ /* 0x001fe20003f05270 */
[----:B------:R-:W0:Y:S01]  /*1b20*/  LDC.64 R42, c[0x0][0x3e8] ;  /* 0x0000fa00ff2a7b82 */ /* 0x000e220000000a00 */
[----:B------:R-:W-:Y:S01]  /*1b30*/  SHF.R.S32.HI R14, RZ, 0x1f, R44 ;  /* 0x0000001fff0e7819 */ /* 0x000fe2000001142c */
[----:B------:R-:W-:Y:S01]  /*1b40*/  IMAD.SHL.U32 R38, R210, 0x4, RZ ;  /* 0x00000004d2267824 */ /* 0x000fe200078e00ff */
[----:B------:R-:W0:Y:S01]  /*1b50*/  S2R R26, SR_TID.X ;  /* 0x00000000001a7919 */ /* 0x000e220000002100 */
[-C--:B-1----:R-:W-:Y:S01]  /*1b60*/  IMAD.WIDE.U32 R48, R23, R28.reuse, R16 ;  /* 0x0000001c17307225 */ /* 0x082fe200078e0010 */
[----:B------:R-:W-:Y:S02]  /*1b70*/  SHF.L.U64.HI R50, R28, 0x6, R29 ;  /* 0x000000061c327819 */ /* 0x000fe4000001021d */
[----:B------:R-:W-:Y:S01]  /*1b80*/  SHF.R.S32.HI R39, RZ, 0x1f, R38 ;  /* 0x0000001fff277819 */ /* 0x000fe20000011426 */
[-C--:B------:R-:W-:Y:S01]  /*1b90*/  IMAD R3, R14, R28.reuse, RZ ;  /* 0x0000001c0e037224 */ /* 0x080fe200078e02ff */
[----:B--2---:R-:W-:Y:S01]  /*1ba0*/  SHF.L.U64.HI R52, R54, 0x6, R55 ;  /* 0x0000000636347819 */ /* 0x004fe20000010237 */
[C---:B----4-:R-:W-:Y:S01]  /*1bb0*/  IMAD.WIDE.U32 R4, R44.reuse, R28, RZ ;  /* 0x0000001c2c047225 */ /* 0x050fe200078e00ff */
[----:B------:R-:W1:Y:S03]  /*1bc0*/  LDC R61, c[0x0][0x3d4] ;  /* 0x0000f500ff3d7b82 */ /* 0x000e660000000800 */
[----:B------:R-:W-:Y:S01]  /*1bd0*/  IMAD R3, R44, R29, R3 ;  /* 0x0000001d2c037224 */ /* 0x000fe200078e0203 */
[----:B---3--:R-:W-:Y:S01]  /*1be0*/  ISETP.GE.AND P2, PT, R16, R27, PT ;  /* 0x0000001b1000720c */ /* 0x008fe20003f46270 */
[----:B------:R-:W-:-:S02]  /*1bf0*/  IMAD.SHL.U32 R58, R191, 0x40, RZ ;  /* 0x00000040bf3a7824 */ /* 0x000fc400078e00ff */
[----:B------:R-:W-:Y:S01]  /*1c00*/  IMAD.IADD R5, R5, 0x1, R3 ;  /* 0x0000000105057824 */ /* 0x000fe200078e0203 */
[----:B------:R-:W2:Y:S01]  /*1c10*/  @P0 LDC R7, c[0x0][0x42c] ;  /* 0x00010b00ff070b82 */ /* 0x000ea20000000800 */
[----:B------:R-:W-:Y:S01]  /*1c20*/  SEL R13, R27, RZ, P2 ;  /* 0x000000ff1b0d7207 */ /* 0x000fe20001000000 */
[----:B------:R-:W-:Y:S01]  /*1c30*/  IMAD.SHL.U32 R51, R28, 0x40, RZ ;  /* 0x000000401c337824 */ /* 0x000fe200078e00ff */
[----:B------:R-:W-:Y:S01]  /*1c40*/  LOP3.LUT R58, R58, 0x1c0, RZ, 0xc0, !PT ;  /* 0x000001c03a3a7812 */ /* 0x000fe200078ec0ff */
[----:B------:R-:W-:Y:S01]  /*1c50*/  VIADD R80, R16, 0x20 ;  /* 0x0000002010507836 */ /* 0x000fe20000000000 */
[----:B0-----:R-:W-:Y:S01]  /*1c60*/  SHF.L.U64.HI R53, R42, 0x6, R43 ;  /* 0x000000062a357819 */ /* 0x001fe2000001022b */
[----:B------:R-:W-:Y:S01]  /*1c70*/  IMAD.IADD R13, R16, 0x1, R13 ;  /* 0x00000001100d7824 */ /* 0x000fe200078e020d */
[----:B------:R-:W-:Y:S01]  /*1c80*/  SHF.R.U32.HI R60, RZ, 0x3, R58 ;  /* 0x00000003ff3c7819 */ /* 0x000fe2000001163a */
[----:B------:R-:W0:Y:S01]  /*1c90*/  @P0 LDC R9, c[0x0][0x430] ;  /* 0x00010c00ff090b82 */ /* 0x000e220000000800 */
[----:B------:R-:W-:Y:S01]  /*1ca0*/  IMAD.WIDE.U32 R10, R23, R42, R16 ;  /* 0x0000002a170a7225 */ /* 0x000fe200078e0010 */
[----:B------:R-:W-:-:S02]  /*1cb0*/  P2R R72, PR, RZ, 0x4 ;  /* 0x00000004ff487803 */ /* 0x000fc40000000000 */
[----:B------:R-:W-:Y:S01]  /*1cc0*/  SHF.R.S32.HI R12, RZ, 0x1f, R13 ;  /* 0x0000001fff0c7819 */ /* 0x000fe2000001140d */
[----:B------:R-:W-:-:S03]  /*1cd0*/  IMAD.SHL.U32 R62, R27, 0x2, RZ ;  /* 0x000000021b3e7824 */ /* 0x000fc600078e00ff */
[----:B------:R-:W3:Y:S01]  /*1ce0*/  LDC R63, c[0x0][0x2e4] ;  /* 0x0000b900ff3f7b82 */ /* 0x000ee20000000800 */
[----:B------:R-:W-:-:S04]  /*1cf0*/  SHF.R.U32.HI R26, RZ, 0x7, R26 ;  /* 0x00000007ff1a7819 */ /* 0x000fc8000001161a */
[----:B------:R-:W-:Y:S01]  /*1d00*/  IADD3 R59, R26, 0x8, RZ ;  /* 0x000000081a3b7810 */ /* 0x000fe20007ffe0ff */
[----:B--2---:R-:W-:-:S05]  /*1d10*/  @P0 IMAD.HI.U32 R0, R186, R7, RZ ;  /* 0x00000007ba000227 */ /* 0x004fca00078e00ff */
[----:B0-----:R-:W-:Y:S02]  /*1d20*/  @P0 SHF.R.U32.HI R186, RZ, R9, R0 ;  /* 0x00000009ffba0219 */ /* 0x001fe40000011600 */
[----:B------:R-:W-:Y:S02]  /*1d30*/  ISETP.NE.U32.AND P0, PT, RZ, UR8, PT ;  /* 0x00000008ff007c0c */ /* 0x000fe4000bf05070 */
[----:B------:R-:W-:Y:S01]  /*1d40*/  SHF.R.S32.HI R0, RZ, 0x1f, R186 ;  /* 0x0000001fff007819 */ /* 0x000fe200000114ba */
[----:B------:R-:W-:Y:S01]  /*1d50*/  IMAD.WIDE.U32 R4, R186, UR4, R4 ;  /* 0x00000004ba047c25 */ /* 0x000fe2000f8e0004 */
[----:B------:R-:W-:-:S03]  /*1d60*/  ISETP.NE.AND.EX P0, PT, RZ, UR9, PT, P0 ;  /* 0x00000009ff007c0c */ /* 0x000fc6000bf05300 */
[C---:B------:R-:W-:Y:S02]  /*1d70*/  IMAD R7, R0.reuse, UR6, RZ ;  /* 0x0000000600077c24 */ /* 0x040fe4000f8e02ff */
[----:B------:R-:W-:Y:S02]  /*1d80*/  IMAD R3, R0, UR4, RZ ;  /* 0x0000000400037c24 */ /* 0x000fe4000f8e02ff */
[C---:B------:R-:W-:Y:S02]  /*1d90*/  IMAD R9, R186.reuse, UR7, R7 ;  /* 0x00000007ba097c24 */ /* 0x040fe4000f8e0207 */
[----:B------:R-:W-:-:S04]  /*1da0*/  IMAD.WIDE.U32 R6, R186, UR6, R16 ;  /* 0x00000006ba067c25 */ /* 0x000fc8000f8e0010 */
[----:B------:R-:W-:Y:S01]  /*1db0*/  IMAD R3, R186, UR5, R3 ;  /* 0x00000005ba037c24 */ /* 0x000fe2000f8e0203 */
[----:B------:R-:W-:Y:S01]  /*1dc0*/  ULDC.64 UR4, c[0x0][0x300] ;  /* 0x0000c00000047ab9 */ /* 0x000fe20000000a00 */
[----:B------:R-:W-:Y:S02]  /*1dd0*/  IMAD.IADD R7, R7, 0x1, R9 ;  /* 0x0000000107077824 */ /* 0x000fe400078e0209 */
[----:B------:R-:W-:Y:S01]  /*1de0*/  IMAD.IADD R5, R5, 0x1, R3 ;  /* 0x0000000105057824 */ /* 0x000fe200078e0203 */
[----:B------:R-:W-:Y:S02]  /*1df0*/  SHF.R.S32.HI R0, RZ, 0x1f, R25 ;  /* 0x0000001fff007819 */ /* 0x000fe40000011419 */
[----:B------:R-:W-:Y:S02]  /*1e00*/  SEL R9, R25, RZ, !P0 ;  /* 0x000000ff19097207 */ /* 0x000fe40004000000 */
[----:B------:R-:W-:-:S03]  /*1e10*/  SEL R0, R0, RZ, !P0 ;  /* 0x000000ff00007207 */ /* 0x000fc60004000000 */
[----:B------:R-:W-:-:S04]  /*1e20*/  IMAD.WIDE.U32 R40, R9, UR4, R4 ;  /* 0x0000000409287c25 */ /* 0x000fc8000f8e0004 */
[C---:B------:R-:W-:Y:S02]  /*1e30*/  IMAD R8, R0.reuse, UR4, RZ ;  /* 0x0000000400087c24 */ /* 0x040fe4000f8e02ff */
[----:B------:R-:W-:Y:S02]  /*1e40*/  IMAD R4, R215, R28, RZ ;  /* 0x0000001cd7047224 */ /* 0x000fe400078e02ff */
[----:B------:R-:W-:Y:S01]  /*1e50*/  IMAD R3, R9, UR5, R8 ;  /* 0x0000000509037c24 */ /* 0x000fe2000f8e0208 */
[----:B------:R-:W-:Y:S01]  /*1e60*/  ULDC.64 UR4, c[0x0][0x328] ;  /* 0x0000ca0000047ab9 */ /* 0x000fe20000000a00 */
[----:B------:R-:W-:Y:S02]  /*1e70*/  IMAD R5, R23, R29, R4 ;  /* 0x0000001d17057224 */ /* 0x000fe400078e0204 */
[----:B------:R-:W-:Y:S02]  /*1e80*/  IMAD R4, R0, UR4, RZ ;  /* 0x0000000400047c24 */ /* 0x000fe4000f8e02ff */
[----:B------:R-:W-:Y:S01]  /*1e90*/  IMAD.IADD R0, R41, 0x1, R3 ;  /* 0x0000000129007824 */ /* 0x000fe200078e0203 */
[----:B------:R-:W-:Y:S01]  /*1ea0*/  IADD3 R3, P0, R40, R48, RZ ;  /* 0x0000003028037210 */ /* 0x000fe20007f1e0ff */
[----:B------:R-:W-:-:S02]  /*1eb0*/  IMAD R75, R9, UR5, R4 ;  /* 0x00000005094b7c24 */ /* 0x000fc4000f8e0204 */
[----:B------:R-:W-:Y:S01]  /*1ec0*/  IMAD R4, R215, R54, RZ ;  /* 0x00000036d7047224 */ /* 0x000fe200078e02ff */
[----:B------:R-:W-:Y:S01]  /*1ed0*/  IADD3.X R48, R0, R49, R5, P0, !PT ;  /* 0x0000003100307210 */ /* 0x000fe200007fe405 */
[----:B------:R-:W-:Y:S01]  /*1ee0*/  IMAD.WIDE.U32 R36, R9, UR4, R6 ;  /* 0x0000000409247c25 */ /* 0x000fe2000f8e0006 */
[----:B------:R-:W-:Y:S01]  /*1ef0*/  LEA.HI R49, R12, R13, RZ, 0x3 ;  /* 0x0000000d0c317211 */ /* 0x000fe200078f18ff */
[----:B------:R-:W-:Y:S01]  /*1f00*/  ULDC UR4, c[0x0][0x2e4] ;  /* 0x0000b90000047ab9 */ /* 0x000fe20000000800 */
[C---:B------:R-:W-:Y:S01]  /*1f10*/  IADD3 R44, P0, R23.reuse, R44, RZ ;  /* 0x0000002c172c7210 */ /* 0x040fe20007f1e0ff */
[----:B------:R-:W-:Y:S01]  /*1f20*/  IMAD R15, R23, R55, R4 ;  /* 0x00000037170f7224 */ /* 0x000fe200078e0204 */
[----:B------:R-:W-:Y:S01]  /*1f30*/  LOP3.LUT R69, R49, 0xfffffff8, RZ, 0xc0, !PT ;  /* 0xfffffff831457812 */ /* 0x000fe200078ec0ff */
[CC--:B------:R-:W-:Y:S01]  /*1f40*/  IMAD.WIDE.U32 R4, R23.reuse, R54.reuse, R38 ;  /* 0x0000003617047225 */ /* 0x0c0fe200078e0026 */
[----:B------:R-:W-:Y:S02]  /*1f50*/  ISETP.GE.AND P4, PT, R16, UR4, PT ;  /* 0x0000000410007c0c */ /* 0x000fe4000bf86270 */
[----:B------:R-:W-:Y:S01]  /*1f60*/  ISETP.GE.AND P3, PT, R80, UR4, PT ;  /* 0x0000000450007c0c */ /* 0x000fe2000bf66270 */
[----:B------:R-:W-:Y:S01]  /*1f70*/  IMAD.WIDE.U32 R8, R23, R54, R16 ;  /* 0x0000003617087225 */ /* 0x000fe200078e0010 */
[----:B------:R-:W-:-:S02]  /*1f80*/  IADD3 R5, R5, R15, RZ ;  /* 0x0000000f05057210 */ /* 0x000fc40007ffe0ff */
[----:B------:R-:W-:Y:S01]  /*1f90*/  SHF.R.S32.HI R73, RZ, 0x1f, R69 ;  /* 0x0000001fff497819 */ /* 0x000fe20000011445 */
[-C--:B------:R-:W-:Y:S01]  /*1fa0*/  IMAD R6, R215, R42.reuse, RZ ;  /* 0x0000002ad7067224 */ /* 0x080fe200078e02ff */
[----:B------:R-:W-:Y:S01]  /*1fb0*/  IADD3 R75, R37, R75, RZ ;  /* 0x0000004b254b7210 */ /* 0x000fe20007ffe0ff */
[----:B------:R-:W-:Y:S01]  /*1fc0*/  IMAD.IADD R9, R15, 0x1, R9 ;  /* 0x000000010f097824 */ /* 0x000fe200078e0209 */
[----:B-----5:R-:W-:Y:S01]  /*1fd0*/  SHF.R.S32.HI R15, RZ, 0x1f, R33 ;  /* 0x0000001fff0f7819 */ /* 0x020fe20000011421 */
[C---:B------:R-:W-:Y:S02]  /*1fe0*/  IMAD R21, R23.reuse, R43, R6 ;  /* 0x0000002b17157224 */ /* 0x040fe400078e0206 */
[----:B------:R-:W-:-:S04]  /*1ff0*/  IMAD.WIDE.U32 R6, R23, R42, R38 ;  /* 0x0000002a17067225 */ /* 0x000fc800078e0026 */
[----:B------:R-:W-:Y:S02]  /*2000*/  IMAD R20, R15, R54, RZ ;  /* 0x000000360f147224 */ /* 0x000fe400078e02ff */
[----:B------:R-:W-:Y:S02]  /*2010*/  IMAD.IADD R11, R21, 0x1, R11 ;  /* 0x00000001150b7824 */ /* 0x000fe400078e020b */
[----:B------:R-:W-:Y:S02]  /*2020*/  IMAD.IADD R7, R7, 0x1, R21 ;  /* 0x0000000107077824 */ /* 0x000fe400078e0215 */
[----:B------:R-:W-:Y:S02]  /*2030*/  IMAD R12, R15, R42, RZ ;  /* 0x0000002a0f0c7224 */ /* 0x000fe400078e02ff */
[C---:B------:R-:W-:Y:S02]  /*2040*/  IMAD R13, R33.reuse, R55, R20 ;  /* 0x00000037210d7224 */ /* 0x040fe400078e0214 */
[----:B------:R-:W-:-:S02]  /*2050*/  IMAD R71, R33, R43, R12 ;  /* 0x0000002b21477224 */ /* 0x000fc400078e020c */
[----:B------:R-:W-:-:S04]  /*2060*/  IMAD.WIDE.U32 R28, R33, R42, R10 ;  /* 0x0000002a211c7225 */ /* 0x000fc800078e000a */
[----:B------:R-:W-:-:S04]  /*2070*/  IMAD.WIDE.U32 R20, R33, R42, R6 ;  /* 0x0000002a21147225 */ /* 0x000fc800078e0006 */
[----:B------:R-:W-:Y:S02]  /*2080*/  IMAD.SHL.U32 R55, R42, 0x40, RZ ;  /* 0x000000402a377824 */ /* 0x000fe400078e00ff */
[CC--:B------:R-:W-:Y:S01]  /*2090*/  IMAD.WIDE.U32 R30, R33.reuse, R54.reuse, R4 ;  /* 0x00000036211e7225 */ /* 0x0c0fe200078e0004 */
[----:B------:R-:W0:Y:S01]  /*20a0*/  LDC.64 R42, c[0x0][0x2d8] ;  /* 0x0000b600ff2a7b82 */ /* 0x000e220000000a00 */
[----:B------:R-:W-:Y:S02]  /*20b0*/  LOP3.LUT R5, R58, 0x18, R16, 0xf8, !PT ;  /* 0x000000183a057812 */ /* 0x000fe400078ef810 */
[----:B------:R-:W-:Y:S02]  /*20c0*/  IMAD.WIDE.U32 R34, R33, R54, R8 ;  /* 0x0000003621227225 */ /* 0x000fe400078e0008 */
[----:B------:R-:W-:Y:S02]  /*20d0*/  LOP3.LUT R5, R5, R60, RZ, 0x3c, !PT ;  /* 0x0000003c05057212 */ /* 0x000fe400078e3cff */
[----:B------:R-:W-:-:S02]  /*20e0*/  IMAD.IADD R67, R71, 0x1, R29 ;  /* 0x0000000147437824 */ /* 0x000fc400078e021d */
[----:B------:R-:W-:Y:S02]  /*20f0*/  IMAD.SHL.U32 R54, R54, 0x40, RZ ;  /* 0x0000004036367824 */ /* 0x000fe400078e00ff */
[----:B------:R-:W-:Y:S01]  /*2100*/  IMAD R65, R200, 0x200, R5 ;  /* 0x00000200c8417824 */ /* 0x000fe200078e0205 */
[----:B------:R-:W-:Y:S01]  /*2110*/  LOP3.LUT R5, R58, 0x38, R49, 0xf8, !PT ;  /* 0x000000383a057812 */ /* 0x000fe200078ef831 */
[----:B------:R-:W-:Y:S02]  /*2120*/  IMAD.X R45, R215, 0x1, R14, P0 ;  /* 0x00000001d72d7824 */ /* 0x000fe400000e060e */
[----:B------:R-:W-:Y:S01]  /*2130*/  IMAD.IADD R64, R13, 0x1, R35 ;  /* 0x000000010d407824 */ /* 0x000fe200078e0223 */
[----:B------:R-:W-:Y:S01]  /*2140*/  LOP3.LUT R5, R5, R60, RZ, 0x3c, !PT ;  /* 0x0000003c05057212 */ /* 0x000fe200078e3cff */
[----:B------:R-:W-:Y:S02]  /*2150*/  IMAD.IADD R66, R31, 0x1, R13 ;  /* 0x000000011f427824 */ /* 0x000fe400078e020d */
[----:B------:R-:W-:-:S02]  /*2160*/  IMAD.IADD R71, R21, 0x1, R71 ;  /* 0x0000000115477824 */ /* 0x000fc400078e0247 */
[----:B-1-3--:R-:W-:-:S07]  /*2170*/  IMAD R68, R200, 0x200, R5 ;  /* 0x00000200c8447824 */ /* 0x00afce00078e0205 */
.L_x_6317:
        /* <DEDUP_REMOVED lines=8> */
[----:B------:R-:W-:Y:S01]  /*2200*/  IADD3 R4, P0, R3, R14, RZ ;  /* 0x0000000e03047210 */ /* 0x000fe20007f1e0ff */
[----:B--2---:R-:W-:Y:S02]  /*2210*/  IMAD.SHL.U32 R24, R22, 0x1000, RZ ;  /* 0x0000100016187824 */ /* 0x004fe400078e00ff */
[----:B------:R-:W-:Y:S01]  /*2220*/  IMAD.IADD R77, R15, 0x1, R5 ;  /* 0x000000010f4d7824 */ /* 0x000fe200078e0205 */
[----:B0-----:R-:W-:Y:S01]  /*2230*/  LEA R12, P1, R4, R42, 0x1 ;  /* 0x0000002a040c7211 */ /* 0x001fe200078208ff */
[----:B------:R-:W-:Y:S02]  /*2240*/  IMAD.IADD R5, R65, 0x1, R24 ;  /* 0x0000000141057824 */ /* 0x000fe400078e0218 */
[----:B------:R-:W-:Y:S01]  /*2250*/  IMAD.X R6, R77, 0x1, R48, P0 ;  /* 0x000000014d067824 */ /* 0x000fe200000e0630 */
[----:B------:R-:W-:Y:S01]  /*2260*/  ISETP.GE.AND P0, PT, R61, 0x1, PT ;  /* 0x000000013d00780c */ /* 0x000fe20003f06270 */
[----:B------:R-:W-:-:S03]  /*2270*/  IMAD R25, R5, 0x2, R2 ;  /* 0x0000000205197824 */ /* 0x000fc600078e0202 */
[----:B------:R-:W-:-:S09]  /*2280*/  LEA.HI.X R13, R4, R43, R6, 0x1, P1 ;  /* 0x0000002b040d7211 */ /* 0x000fd200008f0c06 */
[----:B-1----:R-:W-:Y:S05]  /*2290*/  @!P0 BRA `(.L_x_6289) ;  /* 0x0000001400ac8947 */ /* 0x002fea0003800000 */
        /* <DEDUP_REMOVED lines=22> */
[----:B------:R-:W-:Y:S01]  /*2400*/  IMAD.WIDE.U32 R4, R47, R55, R70 ;  /* 0x000000372f047225 */ /* 0x000fe200078e0046 */
[----:B------:R-:W-:Y:S02]  /*2410*/  IADD3.X R10, R57, R66, RZ, P0, !PT ;  /* 0x00000042390a7210 */ /* 0x000fe400007fe4ff */
[----:B------:R-:W-:Y:S01]  /*2420*/  LEA R6, P0, R7, UR4, 0x1 ;  /* 0x0000000407067c11 */ /* 0x000fe2000f8008ff */
[----:B------:R-:W-:Y:S01]  /*2430*/  IMAD.IADD R5, R5, 0x1, R9 ;  /* 0x0000000105057824 */ /* 0x000fe200078e0209 */
[----:B------:R-:W-:Y:S01]  /*2440*/  LEA R56, P5, R4, UR6, 0x1 ;  /* 0x0000000604387c11 */ /* 0x000fe2000f8a08ff */
[----:B------:R-:W-:Y:S01]  /*2450*/  VIADD R8, R38, 0x10 ;  /* 0x0000001026087836 */ /* 0x000fe20000000000 */
[----:B------:R-:W-:-:S02]  /*2460*/  LEA.HI.X R7, R7, UR5, R10, 0x1, P0 ;  /* 0x0000000507077c11 */ /* 0x000fc400080f0c0a */
[----:B------:R-:W-:Y:S02]  /*2470*/  CS2R R10, SRZ ;  /* 0x00000000000a7805 */ /* 0x000fe4000001ff00 */
[----:B------:R-:W-:Y:S02]  /*2480*/  LEA.HI.X R57, R4, UR7, R5, 0x1, P5 ;  /* 0x0000000704397c11 */ /* 0x000fe4000a8f0c05 */
[-C--:B------:R-:W-:Y:S02]  /*2490*/  ISETP.GE.AND P0, PT, R38, R61.reuse, PT ;  /* 0x0000003d2600720c */ /* 0x080fe40003f06270 */
[----:B------:R-:W-:Y:S02]  /*24a0*/  ISETP.GE.AND P5, PT, R8, R61, PT ;  /* 0x0000003d0800720c */ /* 0x000fe40003fa6270 */
[----:B------:R-:W-:-:S09]  /*24b0*/  CS2R R8, SRZ ;  /* 0x0000000000087805 */ /* 0x000fd2000001ff00 */
[----:B------:R0:W5:Y:S04]  /*24c0*/  @!P0 LDG.E.64 R26, desc[UR40][R6.64] ;  /* 0x00000028061a8981 */ /* 0x000168000c1e1b00 */
[----:B------:R0:W5:Y:S04]  /*24d0*/  @!P5 LDG.E.64 R8, desc[UR40][R6.64+0x20] ;  /* 0x000020280608d981 */ /* 0x000168000c1e1b00 */
[----:B------:R0:W5:Y:S04]  /*24e0*/  @!P0 LDG.E.64 R14, desc[UR40][R56.64] ;  /* 0x00000028380e8981 */ /* 0x000168000c1e1b00 */
[----:B------:R0:W5:Y:S02]  /*24f0*/  @!P5 LDG.E.64 R10, desc[UR40][R56.64+0x20] ;  /* 0x00002028380ad981 */ /* 0x000164000c1e1b00 */
.L_x_6292:
[----:B------:R-:W-:Y:S05]  /*2500*/  BSYNC B1 ;  /* 0x0000000000017941 */ /* 0x000fea0003800000 */
.L_x_6291:
        /* <DEDUP_REMOVED lines=12> */
[----:B------:R-:W-:-:S02]  /*25d0*/  MOV R6, R14 ;  /* 0x0000000e00067202 */ /* 0x000fc40000000f00 */
[----:B------:R-:W-:Y:S02]  /*25e0*/  PRMT R86, R86, 0x5410, R4 ;  /* 0x0000541056567816 */ /* 0x000fe40000000004 */
[----:B------:R-:W-:Y:S02]  /*25f0*/  PRMT R87, R87, 0x5410, R5 ;  /* 0x0000541057577816 */ /* 0x000fe40000000005 */
[----:B------:R-:W-:Y:S02]  /*2600*/  PRMT R76, R6, 0x7610, R76 ;  /* 0x00007610064c7816 */ /* 0x000fe4000000004c */
[----:B------:R-:W-:Y:S01]  /*2610*/  PRMT R78, R7, 0x7610, R78 ;  /* 0x00007610074e7816 */ /* 0x000fe2000000004e */
[----:B------:R-:W-:Y:S06]  /*2620*/  @!P0 BRA `(.L_x_6293) ;  /* 0x0000000000048947 */ /* 0x000fec0003800000 */
[----:B------:R-:W-:Y:S01]  /*2630*/  BPT.TRAP 0x1 ;  /* 0x000000040000795c */ /* 0x000fe20000300000 */
.L_x_6293:
[----:B------:R-:W-:Y:S01]  /*2640*/  IMAD R70, R22, 0x8, R2 ;  /* 0x0000000816467824 */ /* 0x000fe200078e0202 */
[----:B------:R-:W-:Y:S01]  /*2650*/  SHF.L.U32 R57, R189, 0x1f, RZ ;  /* 0x0000001fbd397819 */ /* 0x000fe200000006ff */
[----:B------:R-:W-:Y:S03]  /*2660*/  BSSY B1, `(.L_x_6294) ;  /* 0x0000003000017945 */ /* 0x000fe60003800000 */
[----:B------:R-:W0:Y:S02]  /*2670*/  SYNCS.PHASECHK.TRANS64.TRYWAIT P5, [R70+URZ+0x28c90], R57 ;  /* 0x028c9039460075a7 */ /* 0x000e2400080a017f */
[----:B0-----:R-:W-:Y:S05]  /*2680*/  @!P5 BRA `(.L_x_6295) ;  /* 0x000001500084d947 */ /* 0x001fea0003800000 */
.L_x_6528:
[----:B------:R-:W-:Y:S05]  /*2690*/  BSYNC B1 ;  /* 0x0000000000017941 */ /* 0x000fea0003800000 */
.L_x_6294:
        /* <DEDUP_REMOVED lines=13> */
[C---:B------:R-:W-:Y:S02]  /*2770*/  PRMT R77, R76.reuse, 0x5410, R77 ;  /* 0x000054104c4d7816 */ /* 0x040fe4000000004d */
[----:B------:R-:W-:-:S02]  /*2780*/  PRMT R27, R76, 0x5432, R56 ;  /* 0x000054324c1b7816 */ /* 0x000fc40000000038 */
[C---:B------:R-:W-:Y:S02]  /*2790*/  PRMT R79, R78.reuse, 0x5410, R79 ;  /* 0x000054104e4f7816 */ /* 0x040fe4000000004f */
[----:B------:R-:W-:Y:S02]  /*27a0*/  LOP3.LUT R26, R7, 0xffff0000, RZ, 0xc0, !PT ;  /* 0xffff0000071a7812 */ /* 0x000fe400078ec0ff */
[----:B------:R-:W-:Y:S01]  /*27b0*/  PRMT R74, R78, 0x5432, R74 ;  /* 0x000054324e4a7816 */ /* 0x000fe2000000004a */
[----:B------:R-:W-:Y:S01]  /*27c0*/  IMAD.U32 R81, R79, 0x10000, RZ ;  /* 0x000100004f517824 */ /* 0x000fe200078e00ff */
[----:B------:R-:W-:Y:S02]  /*27d0*/  LOP3.LUT R7, R5, 0xffff0000, RZ, 0xc0, !PT ;  /* 0xffff000005077812 */ /* 0x000fe400078ec0ff */
[----:B------:R-:W-:Y:S01]  /*27e0*/  LOP3.LUT R78, R77, 0xffff0000, RZ, 0xc0, !PT ;  /* 0xffff00004d4e7812 */ /* 0x000fe200078ec0ff */
[----:B------:R-:W-:Y:S01]  /*27f0*/  IMAD.U32 R76, R74, 0x10000, RZ ;  /* 0x000100004a4c7824 */ /* 0x000fe200078e00ff */
[C---:B------:R-:W-:Y:S01]  /*2800*/  LOP3.LUT R56, R27.reuse, 0xffff0000, RZ, 0xc0, !PT ;  /* 0xffff00001b387812 */ /* 0x040fe200078ec0ff */
[----:B------:R-:W-:Y:S01]  /*2810*/  IMAD.U32 R27, R27, 0x10000, RZ ;  /* 0x000100001b1b7824 */ /* 0x000fe200078e00ff */
[----:B------:R-:W-:Y:S01]  /*2820*/  LOP3.LUT R15, R6, 0xffff0000, RZ, 0xc0, !PT ;  /* 0xffff0000060f7812 */ /* 0x000fe200078ec0ff */
[----:B------:R-:W-:-:S02]  /*2830*/  IMAD.U32 R6, R5, 0x10000, RZ ;  /* 0x0001000005067824 */ /* 0x000fc400078e00ff */
[C---:B------:R-:W-:Y:S01]  /*2840*/  FMUL.FTZ R83, R7.reuse, R78 ;  /* 0x0000004e07537220 */ /* 0x040fe20000410000 */
[C---:B------:R-:W-:Y:S02]  /*2850*/  IMAD.U32 R5, R4.reuse, 0x10000, RZ ;  /* 0x0001000004057824 */ /* 0x040fe400078e00ff */
[----:B------:R-:W-:Y:S01]  /*2860*/  FMUL.FTZ R7, R7, R56 ;  /* 0x0000003807077220 */ /* 0x000fe20000410000 */
[----:B------:R-:W-:Y:S01]  /*2870*/  LOP3.LUT R4, R4, 0xffff0000, RZ, 0xc0, !PT ;  /* 0xffff000004047812 */ /* 0x000fe200078ec0ff */
[----:B------:R-:W-:Y:S01]  /*2880*/  FMUL.FTZ R85, R15, R81 ;  /* 0x000000510f557220 */ /* 0x000fe20000410000 */
[----:B------:R-:W-:Y:S01]  /*2890*/  SHF.L.U32 R77, R77, 0x10, RZ ;  /* 0x000000104d4d7819 */ /* 0x000fe200000006ff */
[----:B------:R-:W-:Y:S01]  /*28a0*/  FMUL.FTZ R15, R15, R76 ;  /* 0x0000004c0f0f7220 */ /* 0x000fe20000410000 */
[----:B------:R-:W-:Y:S01]  /*28b0*/  LOP3.LUT R79, R79, 0xffff0000, RZ, 0xc0, !PT ;  /* 0xffff00004f4f7812 */ /* 0x000fe200078ec0ff */
[----:B------:R-:W-:Y:S01]  /*28c0*/  FFMA.FTZ R83, R6, R56, -R83 ;  /* 0x0000003806537223 */ /* 0x000fe20000010853 */
[----:B------:R-:W-:Y:S01]  /*28d0*/  LOP3.LUT R74, R74, 0xffff0000, RZ, 0xc0, !PT ;  /* 0xffff00004a4a7812 */ /* 0x000fe200078ec0ff */
[----:B------:R-:W-:Y:S01]  /*28e0*/  FFMA.FTZ R78, R6, R78, R7 ;  /* 0x0000004e064e7223 */ /* 0x000fe20000010007 */
[----:B------:R-:W-:Y:S01]  /*28f0*/  FFMA.FTZ R85, R14, R76, -R85 ;  /* 0x0000004c0e557223 */ /* 0x000fe20000010855 */
[----:B------:R-:W-:Y:S01]  /*2900*/  FMUL.FTZ R6, R4, R77 ;  /* 0x0000004d04067220 */ /* 0x000fe20000410000 */
[----:B------:R-:W-:Y:S01]  /*2910*/  FFMA.FTZ R14, R14, R81, R15 ;  /* 0x000000510e0e7223 */ /* 0x000fe2000001000f */
[----:B------:R-:W-:Y:S01]  /*2920*/  FMUL.FTZ R56, R26, R79 ;  /* 0x0000004f1a387220 */ /* 0x000fe20000410000 */
[-C--:B------:R-:W-:Y:S01]  /*2930*/  FMUL.FTZ R4, R4, R27.reuse ;  /* 0x0000001b04047220 */ /* 0x080fe20000410000 */
[-C--:B------:R-:W-:Y:S01]  /*2940*/  FMUL.FTZ R26, R26, R74.reuse ;  /* 0x0000004a1a1a7220 */ /* 0x080fe20000410000 */
[----:B------:R-:W-:Y:S01]  /*2950*/  FFMA.FTZ R6, R5, R27, -R6 ;  /* 0x0000001b05067223 */ /* 0x000fe20000010806 */
[----:B------:R-:W-:Y:S01]  /*2960*/  FFMA.FTZ R56, R25, R74, -R56 ;  /* 0x0000004a19387223 */ /* 0x000fe20000010838 */
        /* <DEDUP_REMOVED lines=8> */
.L_x_6300:
[----:B------:R-:W-:Y:S05]  /*29f0*/  BSYNC B2 ;  /* 0x0000000000027941 */ /* 0x000fea0003800000 */
.L_x_6299:
[----:B--2---:R1:W-:Y:S02]  /*2a00*/  STG.E.128 desc[UR40][R12.64], R4 ;  /* 0x000000040c007986 */ /* 0x0043e4000c101d28 */
.L_x_6298:
[----:B------:R-:W-:Y:S05]  /*2a10*/  BSYNC B1 ;  /* 0x0000000000017941 */ /* 0x000fea0003800000 */
.L_x_6297:
        /* <DEDUP_REMOVED lines=36> */
[----:B------:R-:W-:Y:S01]  /*2c60*/  SHF.L.U32 R6, R5, 0x10, RZ ;  /* 0x0000001005067819 */ /* 0x000fe200000006ff */
[----:B------:R-:W-:-:S02]  /*2c70*/  IMAD.U32 R5, R4, 0x10000, RZ ;  /* 0x0001000004057824 */ /* 0x000fc400078e00ff */
        /* <DEDUP_REMOVED lines=19> */
.L_x_6302:
[----:B------:R-:W-:Y:S05]  /*2db0*/  BSYNC B1 ;  /* 0x0000000000017941 */ /* 0x000fea0003800000 */
.L_x_6301:
[----:B-1----:R1:W-:Y:S01]  /*2dc0*/  STG.E.128 desc[UR40][R12.64+0x40], R4 ;  /* 0x000040040c007986 */ /* 0x0023e2000c101d28 */
[----:B------:R-:W-:Y:S05]  /*2dd0*/  BRA `(.L_x_6296) ;  /* 0x0000000c003c7947 */ /* 0x000fea0003800000 */
.L_x_6290:
        /* <DEDUP_REMOVED lines=8> */
[----:B------:R-:W-:Y:S01]  /*2e60*/  @!P0 IMAD R9, R56, R55, R4 ;  /* 0x0000003738098224 */ /* 0x000fe200078e0204 */
[----:B------:R-:W-:Y:S01]  /*2e70*/  @!P0 MOV R4, R28 ;  /* 0x0000001c00048202 */ /* 0x000fe20000000f00 */
[----:B------:R-:W1:Y:S01]  /*2e80*/  @!P0 LDC.64 R26, c[0x0][0x3e0] ;  /* 0x0000f800ff1a8b82 */ /* 0x000e620000000a00 */
[----:B------:R-:W-:-:S03]  /*2e90*/  @!P0 IMAD.X R7, R57, 0x1, R64, P5 ;  /* 0x0000000139078824 */ /* 0x000fc600028e0640 */
        /* <DEDUP_REMOVED lines=24> */
[----:B------:R-:W-:Y:S01]  /*3020*/  IMAD.MOV.U32 R26, RZ, RZ, R11 ;  /* 0x000000ffff1a7224 */ /* 0x000fe200078e000b */
[----:B------:R-:W-:-:S02]  /*3030*/  MOV R25, R10 ;  /* 0x0000000a00197202 */ /* 0x000fc40000000f00 */
[----:B------:R-:W-:Y:S02]  /*3040*/  PRMT R82, R12, 0x5410, R13 ;  /* 0x000054100c527816 */ /* 0x000fe4000000000d */
[----:B------:R-:W-:Y:S02]  /*3050*/  PRMT R90, R25, 0x7610, R90 ;  /* 0x00007610195a7816 */ /* 0x000fe4000000005a */
[----:B------:R-:W-:Y:S01]  /*3060*/  PRMT R91, R26, 0x7610, R91 ;  /* 0x000076101a5b7816 */ /* 0x000fe2000000005b */
[----:B------:R-:W-:Y:S06]  /*3070*/  @!P0 BRA `(.L_x_6303) ;  /* 0x0000000000048947 */ /* 0x000fec0003800000 */
[----:B------:R-:W-:Y:S01]  /*3080*/  BPT.TRAP 0x1 ;  /* 0x000000040000795c */ /* 0x000fe20000300000 */
.L_x_6303:
[----:B------:R-:W-:Y:S01]  /*3090*/  IMAD R70, R22, 0x8, R2 ;  /* 0x0000000816467824 */ /* 0x000fe200078e0202 */
[----:B------:R-:W-:Y:S01]  /*30a0*/  SHF.L.U32 R57, R189, 0x1f, RZ ;  /* 0x0000001fbd397819 */ /* 0x000fe200000006ff */
[----:B------:R-:W-:Y:S03]  /*30b0*/  BSSY B1, `(.L_x_6304) ;  /* 0x0000003000017945 */ /* 0x000fe60003800000 */
[----:B------:R-:W0:Y:S02]  /*30c0*/  SYNCS.PHASECHK.TRANS64.TRYWAIT P5, [R70+URZ+0x28c90], R57 ;  /* 0x028c9039460075a7 */ /* 0x000e2400080a017f */
[----:B0-----:R-:W-:Y:S05]  /*30d0*/  @!P5 BRA `(.L_x_6305) ;  /* 0x000001480004d947 */ /* 0x001fea0003800000 */
.L_x_6529:
[----:B------:R-:W-:Y:S05]  /*30e0*/  BSYNC B1 ;  /* 0x0000000000017941 */ /* 0x000fea0003800000 */
.L_x_6304:
        /* <DEDUP_REMOVED lines=24> */
[----:B------:R-:W-:Y:S02]  /*3270*/  IMAD R15, R200, 0x200, R13 ;  /* 0x00000200c80f7824 */ /* 0x000fe400078e020d */
[----:B------:R-:W-:-:S03]  /*3280*/  IMAD.IADD R13, R68, 0x1, R24 ;  /* 0x00000001440d7824 */ /* 0x000fc600078e0218 */
[----:B------:R-:W-:Y:S01]  /*3290*/  IADD3 R15, R24, R15, RZ ;  /* 0x0000000f180f7210 */ /* 0x000fe20007ffe0ff */
[----:B------:R-:W-:-:S04]  /*32a0*/  IMAD R13, R13, 0x2, R2 ;  /* 0x000000020d0d7824 */ /* 0x000fc800078e0202 */
        /* <DEDUP_REMOVED lines=10> */
[----:B------:R-:W-:Y:S01]  /*3350*/  SHF.R.U64 R85, R8, 0x10, R9 ;  /* 0x0000001008557819 */ /* 0x000fe20000001209 */
[----:B------:R-:W-:Y:S01]  /*3360*/  IMAD.U32 R8, R15, 0x10000, RZ ;  /* 0x000100000f087824 */ /* 0x000fe200078e00ff */
[----:B------:R-:W-:-:S02]  /*3370*/  PRMT R74, R90, 0x5432, R74 ;  /* 0x000054325a4a7816 */ /* 0x000fc4000000004a */
[----:B------:R-:W-:Y:S02]  /*3380*/  PRMT R86, R82, 0x5432, R86 ;  /* 0x0000543252567816 */ /* 0x000fe40000000056 */
[--C-:B------:R-:W-:Y:S02]  /*3390*/  SHF.R.U32.HI R89, RZ, 0x10, R11.reuse ;  /* 0x00000010ff597819 */ /* 0x100fe4000001160b */
        /* <DEDUP_REMOVED lines=12> */
[----:B------:R-:W-:-:S02]  /*3460*/  PRMT R89, R91, 0x5410, R89 ;  /* 0x000054105b597816 */ /* 0x000fc40000000059 */
[----:B------:R-:W-:Y:S01]  /*3470*/  LOP3.LUT R13, R25, 0xffff0000, RZ, 0xc0, !PT ;  /* 0xffff0000190d7812 */ /* 0x000fe200078ec0ff */
[-C--:B------:R-:W-:Y:S01]  /*3480*/  FFMA.FTZ R92, R5, R88.reuse, R92 ;  /* 0x00000058055c7223 */ /* 0x080fe2000001005c */
[----:B------:R-:W-:Y:S02]  /*3490*/  LOP3.LUT R86, R86, 0xffff0000, RZ, 0xc0, !PT ;  /* 0xffff000056567812 */ /* 0x000fe400078ec0ff */
[----:B------:R-:W-:Y:S01]  /*34a0*/  PRMT R87, R90, 0x5410, R87 ;  /* 0x000054105a577816 */ /* 0x000fe20000000057 */
[----:B------:R-:W-:Y:S01]  /*34b0*/  FMUL.FTZ R90, R11, R88 ;  /* 0x000000580b5a7220 */ /* 0x000fe20000410000 */
[----:B------:R-:W-:Y:S01]  /*34c0*/  LOP3.LUT R74, R74, 0xffff0000, RZ, 0xc0, !PT ;  /* 0xffff00004a4a7812 */ /* 0x000fe200078ec0ff */
[----:B------:R-:W-:Y:S01]  /*34d0*/  IMAD.U32 R11, R89, 0x10000, RZ ;  /* 0x00010000590b7824 */ /* 0x000fe200078e00ff */
[----:B------:R-:W-:Y:S01]  /*34e0*/  SHF.L.U32 R25, R27, 0x10, RZ ;  /* 0x000000101b197819 */ /* 0x000fe200000006ff */
[----:B------:R-:W-:Y:S01]  /*34f0*/  FFMA.FTZ R90, R5, R82, -R90 ;  /* 0x00000052055a7223 */ /* 0x000fe2000001085a */
[----:B------:R-:W-:Y:S01]  /*3500*/  PRMT R84, R91, 0x5432, R84 ;  /* 0x000054325b547816 */ /* 0x000fe20000000054 */
[C---:B------:R-:W-:Y:S01]  /*3510*/  FMUL.FTZ R91, R13.reuse, R86 ;  /* 0x000000560d5b7220 */ /* 0x040fe20000410000 */
[----:B------:R-:W-:Y:S01]  /*3520*/  FMUL.FTZ R13, R13, R74 ;  /* 0x0000004a0d0d7220 */ /* 0x000fe20000410000 */
[----:B------:R-:W-:Y:S01]  /*3530*/  FMUL.FTZ R93, R25, R11 ;  /* 0x0000000b195d7220 */ /* 0x000fe20000410000 */
[----:B------:R-:W-:Y:S01]  /*3540*/  LOP3.LUT R27, R27, 0xffff0000, RZ, 0xc0, !PT ;  /* 0xffff00001b1b7812 */ /* 0x000fe200078ec0ff */
[----:B------:R-:W-:-:S02]  /*3550*/  IMAD.U32 R5, R84, 0x10000, RZ ;  /* 0x0001000054057824 */ /* 0x000fc400078e00ff */
[C---:B------:R-:W-:Y:S01]  /*3560*/  FFMA.FTZ R91, R6.reuse, R74, -R91 ;  /* 0x0000004a065b7223 */ /* 0x040fe2000001085b */
[----:B------:R-:W-:Y:S01]  /*3570*/  LOP3.LUT R74, R89, 0xffff0000, RZ, 0xc0, !PT ;  /* 0xffff0000594a7812 */ /* 0x000fe200078ec0ff */
[----:B------:R-:W-:Y:S01]  /*3580*/  FFMA.FTZ R89, R6, R86, R13 ;  /* 0x0000005606597223 */ /* 0x000fe2000001000d */
[-C--:B------:R-:W-:Y:S01]  /*3590*/  FMUL.FTZ R82, R25, R5.reuse ;  /* 0x0000000519527220 */ /* 0x080fe20000410000 */
[----:B------:R-:W-:Y:S01]  /*35a0*/  FFMA.FTZ R93, R8, R5, -R93 ;  /* 0x00000005085d7223 */ /* 0x000fe2000001085d */
[----:B------:R-:W-:Y:S01]  /*35b0*/  LOP3.LUT R84, R84, 0xffff0000, RZ, 0xc0, !PT ;  /* 0xffff000054547812 */ /* 0x000fe200078ec0ff */
[----:B------:R-:W-:Y:S01]  /*35c0*/  IMAD.U32 R13, R85, 0x10000, RZ ;  /* 0x00010000550d7824 */ /* 0x000fe200078e00ff */
[----:B------:R-:W-:Y:S01]  /*35d0*/  LOP3.LUT R9, R15, 0xffff0000, RZ, 0xc0, !PT ;  /* 0xffff00000f097812 */ /* 0x000fe200078ec0ff */
[----:B------:R-:W-:Y:S02]  /*35e0*/  IMAD.U32 R5, R56, 0x10000, RZ ;  /* 0x0001000038057824 */ /* 0x000fe400078e00ff */
        /* <DEDUP_REMOVED lines=18> */
[----:B------:R-:W-:Y:S02]  /*3710*/  SHF.L.U32 R4, R83, 0x10, RZ ;  /* 0x0000001053047819 */ /* 0x000fe400000006ff */
        /* <DEDUP_REMOVED lines=24> */
.L_x_6307:
[----:B------:R-:W-:Y:S05]  /*38a0*/  BSYNC B1 ;  /* 0x0000000000017941 */ /* 0x000fea0003800000 */
.L_x_6306:
        /* <DEDUP_REMOVED lines=10> */
.L_x_6289:
[----:B------:R-:W-:-:S13]  /*3950*/  ISETP.NE.AND P0, PT, R188, 0x3, PT ;  /* 0x00000003bc00780c */ /* 0x000fda0003f05270 */
[----:B------:R-:W-:Y:S05]  /*3960*/  @!P0 BRA `(.L_x_6308) ;  /* 0x0000000000048947 */ /* 0x000fea0003800000 */
[----:B------:R-:W-:Y:S01]  /*3970*/  BPT.TRAP 0x1 ;  /* 0x000000040000795c */ /* 0x000fe20000300000 */
.L_x_6308:
        /* <DEDUP_REMOVED lines=8> */
.L_x_6530:
[----:B------:R-:W-:Y:S05]  /*3a00*/  BSYNC B1 ;  /* 0x0000000000017941 */ /* 0x000fea0003800000 */
.L_x_6309:
        /* <DEDUP_REMOVED lines=12> */
.L_x_6296:
[----:B------:R-:W-:Y:S05]  /*3ad0*/  BSYNC B0 ;  /* 0x0000000000007941 */ /* 0x000fea0003800000 */
.L_x_6288:
        /* <DEDUP_REMOVED lines=12> */
[----:B------:R-:W-:-:S04]  /*3ba0*/  @!P5 IADD3 R4, R70, 0x28ca0, RZ ;  /* 0x00028ca04604d810 */ /* 0x000fc80007ffe0ff */
[----:B------:R-:W-:-:S04]  /*3bb0*/  @!P5 PRMT R4, RZ, 0x654, R4 ;  /* 0x00000654ff04d816 */ /* 0x000fc80000000004 */
[----:B------:R1:W-:Y:S01]  /*3bc0*/  @!P5 SYNCS.ARRIVE.TRANS64.RED.A1T0 RZ, [R4+URZ], RZ ;  /* 0x000000ff04ffd9a7 */ /* 0x0003e2000810043f */
[----:B------:R-:W-:Y:S05]  /*3bd0*/  @!P0 BRA `(.L_x_6312) ;  /* 0x0000000000048947 */ /* 0x000fea0003800000 */
[----:B------:R-:W-:Y:S01]  /*3be0*/  BPT.TRAP 0x1 ;  /* 0x000000040000795c */ /* 0x000fe20000300000 */
.L_x_6312:
[----:B------:R-:W-:Y:S05]  /*3bf0*/  BSYNC B0 ;  /* 0x0000000000007941 */ /* 0x000fea0003800000 */
.L_x_6311:
[----:B------:R-:W4:Y:S01]  /*3c00*/  SYNCS.PHASECHK.TRANS64.TRYWAIT P0, [R70+URZ+0x28cb0], R57 ;  /* 0x028cb039460075a7 */ /* 0x000f22000800017f */
[----:B------:R-:W-:Y:S04]  /*3c10*/  BSSY B0, `(.L_x_6313) ;  /* 0x0000002000007945 */ /* 0x000fe80003800000 */
[----:B----4-:R-:W-:Y:S05]  /*3c20*/  @!P0 BRA `(.L_x_6314) ;  /* 0x0000013c00588947 */ /* 0x010fea0003800000 */
.L_x_6531:
[----:B------:R-:W-:Y:S05]  /*3c30*/  BSYNC B0 ;  /* 0x0000000000007941 */ /* 0x000fea0003800000 */
.L_x_6313:
[----:B------:R-:W-:Y:S04]  /*3c40*/  BSSY B0, `(.L_x_6315) ;  /* 0x0000051000007945 */ /* 0x000fe80003800000 */
[----:B------:R-:W-:Y:S05]  /*3c50*/  @P1 BRA `(.L_x_6316) ;  /* 0x00000004003c1947 */ /* 0x000fea0003800000 */
[----:B-1----:R-:W-:Y:S01]  /*3c60*/  IMAD.WIDE R4, R47, 0x40, R44 ;  /* 0x000000402f047825 */ /* 0x002fe200078e022c */
[----:B------:R-:W-:Y:S01]  /*3c70*/  ULDC.64 UR4, c[0x0][0x318] ;  /* 0x0000c60000047ab9 */ /* 0x000fe20000000a00 */
[----:B------:R-:W-:Y:S02]  /*3c80*/  LOP3.LUT P0, RZ, R191, 0x4, RZ, 0xc0, !PT ;  /* 0x00000004bfff7812 */ /* 0x000fe4000780c0ff */
[----:B------:R-:W-:Y:S01]  /*3c90*/  IMAD R5, R5, UR4, RZ ;  /* 0x0000000405057c24 */ /* 0x000fe2000f8e02ff */
[----:B---3--:R-:W-:Y:S01]  /*3ca0*/  IADD3 R13, R16, 0xc0, RZ ;  /* 0x000000c0100d7810 */ /* 0x008fe20007ffe0ff */
        /* <DEDUP_REMOVED lines=13> */
[----:B------:R-:W-:Y:S01]  /*3d80*/  IMAD R78, R9, 0x2, R2 ;  /* 0x00000002094e7824 */ /* 0x000fe200078e0202 */
[----:B------:R-:W-:Y:S01]  /*3d90*/  ISETP.GE.AND P0, PT, R4, UR4, PT ;  /* 0x0000000404007c0c */ /* 0x000fe2000bf06270 */
[----:B------:R-:W-:-:S02]  /*3da0*/  VIADD R12, R16, 0x80 ;  /* 0x00000080100c7836 */ /* 0x000fc40000000000 */
[C---:B------:R-:W-:Y:S02]  /*3db0*/  VIADD R74, R16.reuse, 0x100 ;  /* 0x00000100104a7836 */ /* 0x040fe40000000000 */
[----:B------:R-:W-:Y:S02]  /*3dc0*/  VIADD R76, R16, 0x140 ;  /* 0x00000140104c7836 */ /* 0x000fe40000000000 */
[----:B------:R-:W-:-:S04]  /*3dd0*/  IMAD R77, R77, 0x2, R2 ;  /* 0x000000024d4d7824 */ /* 0x000fc800078e0202 */
        /* <DEDUP_REMOVED lines=55> */
.L_x_6316:
[----:B------:R-:W-:Y:S05]  /*4150*/  BSYNC B0 ;  /* 0x0000000000007941 */ /* 0x000fea0003800000 */
.L_x_6315:
        /* <DEDUP_REMOVED lines=12> */
[----:B-1----:R-:W-:Y:S02]  /*4220*/  SEL R4, RZ, 0x1, P1 ;  /* 0x00000001ff047807 */ /* 0x002fe40000800000 */
[----:B------:R-:W-:Y:S02]  /*4230*/  SEL R22, R22, RZ, P1 ;  /* 0x000000ff16167207 */ /* 0x000fe40000800000 */
[----:B------:R-:W-:Y:S01]  /*4240*/  LOP3.LUT R189, R189, R4, RZ, 0x3c, !PT ;  /* 0x00000004bdbd7212 */ /* 0x000fe200078e3cff */
[----:B------:R1:W-:Y:S01]  /*4250*/  @!P5 SYNCS.ARRIVE.TRANS64.RED.A1T0 RZ, [R70+URZ], RZ ;  /* 0x000000ff46ffd9a7 */ /* 0x0003e2000810043f */
[----:B------:R-:W-:Y:S05]  /*4260*/  @P2 BRA `(.L_x_6317) ;  /* 0xffffffdc00c42947 */ /* 0x000fea000383ffff */
.L_x_6283:
[----:B------:R-:W4:Y:S01]  /*4270*/  LDL R4, [R1] ;  /* 0x0000000001047983 */ /* 0x000f220000100800 */
        /* <DEDUP_REMOVED lines=43> */
[----:B------:R-:W-:-:S02]  /*4530*/  CS2R R74, SRZ ;  /* 0x00000000004a7805 */ /* 0x000fc4000001ff00 */
[----:B------:R-:W-:Y:S02]  /*4540*/  CS2R R152, SRZ ;  /* 0x0000000000987805 */ /* 0x000fe4000001ff00 */
[----:B------:R-:W-:Y:S02]  /*4550*/  CS2R R154, SRZ ;  /* 0x00000000009a7805 */ /* 0x000fe4000001ff00 */
[----:B-1----:R-:W-:Y:S02]  /*4560*/  CS2R R70, SRZ ;  /* 0x0000000000467805 */ /* 0x002fe4000001ff00 */
        /* <DEDUP_REMOVED lines=15> */
[----:B--2---:R-:W-:-:S02]  /*4660*/  CS2R R24, SRZ ;  /* 0x0000000000187805 */ /* 0x004fc4000001ff00 */
[----:B------:R-:W-:Y:S01]  /*4670*/  MOV R172, RZ ;  /* 0x000000ff00ac7202 */ /* 0x000fe20000000f00 */
[----:B------:R-:W-:Y:S02]  /*4680*/  IMAD.MOV.U32 R31, RZ, RZ, RZ ;  /* 0x000000ffff1f7224 */ /* 0x000fe400078e00ff */
        /* <DEDUP_REMOVED lines=9> */
.L_x_6319:
[----:B------:R-:W-:Y:S05]  /*4720*/  BSYNC B0 ;  /* 0x0000000000007941 */ /* 0x000fea0003800000 */
.L_x_6318:
        /* <DEDUP_REMOVED lines=8> */
[----:B------:R-:W-:Y:S02]  /*47b0*/  ISETP.NE.AND P0, PT, R188, 0x3, PT ;  /* 0x00000003bc00780c */ /* 0x000fe40003f05270 */
[----:B0-----:R-:W-:-:S04]  /*47c0*/  LEA.HI R3, R0, R0, RZ, 0x1 ;  /* 0x0000000000037211 */ /* 0x001fc800078f08ff */
[----:B------:R-:W-:-:S04]  /*47d0*/  LOP3.LUT R3, R3, 0x1fffe, RZ, 0xc0, !PT ;  /* 0x0001fffe03037812 */ /* 0x000fc800078ec0ff */
[----:B------:R-:W-:-:S05]  /*47e0*/  IADD3 R3, R0, -R3, RZ ;  /* 0x8000000300037210 */ /* 0x000fca0007ffe0ff */
[----:B------:R-:W-:-:S04]  /*47f0*/  IMAD R3, R3, 0x8000, R2 ;  /* 0x0000800003037824 */ /* 0x000fc800078e0202 */
[----:B------:R-:W-:-:S05]  /*4800*/  VIADD R3, R3, 0x400 ;  /* 0x0000040003037836 */ /* 0x000fca0000000000 */
[----:B------:R-:W-:-:S04]  /*4810*/  SHF.R.U32.HI R3, RZ, 0x4, R3 ;  /* 0x00000004ff037819 */ /* 0x000fc80000011603 */
[----:B------:R-:W-:-:S04]  /*4820*/  LOP3.LUT R3, R3, 0x3fff, RZ, 0xc0, !PT ;  /* 0x00003fff03037812 */ /* 0x000fc800078ec0ff */
[----:B------:R-:W-:Y:S01]  /*4830*/  LOP3.LUT R15, R3, 0x2000000, RZ, 0xfc, !PT ;  /* 0x02000000030f7812 */ /* 0x000fe200078efcff */
[----:B------:R-:W-:Y:S06]  /*4840*/  @!P0 BRA `(.L_x_6323) ;  /* 0x0000000000048947 */ /* 0x000fec0003800000 */
[----:B------:R-:W-:Y:S01]  /*4850*/  BPT.TRAP 0x1 ;  /* 0x000000040000795c */ /* 0x000fe20000300000 */
.L_x_6323:
        /* <DEDUP_REMOVED lines=11> */
.L_x_6532:
[----:B------:R-:W-:Y:S05]  /*4910*/  BSYNC B0 ;  /* 0x0000000000007941 */ /* 0x000fea0003800000 */
.L_x_6324:
[----:B------:R-:W-:Y:S01]  /*4920*/  BAR.SYNC.DEFER_BLOCKING 0xe, 0x100 ;  /* 0x0384000000007b1d */ /* 0x000fe20000010000 */
[----:B------:R-:W-:Y:S01]  /*4930*/  IMAD.MOV.U32 R5, RZ, RZ, 0x40000040 ;  /* 0x40000040ff057424 */ /* 0x000fe200078e00ff */
[C---:B------:R-:W-:Y:S01]  /*4940*/  R2UR UR6, R6.reuse ;  /* 0x00000000060672ca */ /* 0x040fe200000e0000 */
[----:B------:R-:W-:Y:S01]  /*4950*/  VIADD R8, R6, 0x80 ;  /* 0x0000008006087836 */ /* 0x000fe20000000000 */
[----:B------:R-:W-:Y:S01]  /*4960*/  R2UR UR7, R7 ;  /* 0x00000000070772ca */ /* 0x000fe200000e0000 */
[----:B------:R-:W-:Y:S01]  /*4970*/  IMAD.MOV.U32 R9, RZ, RZ, 0x40000040 ;  /* 0x40000040ff097424 */ /* 0x000fe200078e00ff */
[----:B------:R-:W-:Y:S01]  /*4980*/  R2UR UR4, R4 ;  /* 0x00000000040472ca */ /* 0x000fe200000e0000 */
[----:B------:R-:W-:Y:S01]  /*4990*/  IMAD.MOV.U32 R11, RZ, RZ, 0x40000040 ;  /* 0x40000040ff0b7424 */ /* 0x000fe200078e00ff */
[----:B------:R-:W-:Y:S01]  /*49a0*/  R2UR UR5, R5 ;  /* 0x00000000050572ca */ /* 0x000fe200000e0000 */
[----:B------:R-:W-:Y:S01]  /*49b0*/  VIADD R12, R6, 0x100 ;  /* 0x00000100060c7836 */ /* 0x000fe20000000000 */
[----:B------:R-:W-:Y:S01]  /*49c0*/  IADD3 R10, R4, 0x2, RZ ;  /* 0x00000002040a7810 */ /* 0x000fe20007ffe0ff */
[----:B------:R-:W-:Y:S01]  /*49d0*/  IMAD.MOV.U32 R13, RZ, RZ, 0x40000040 ;  /* 0x40000040ff0d7424 */ /* 0x000fe200078e00ff */
[----:B------:R-:W-:Y:S01]  /*49e0*/  MOV R7, 0x40000040 ;  /* 0x4000004000077802 */ /* 0x000fe20000000f00 */
[----:B------:R-:W-:Y:S01]  /*49f0*/  VIADD R6, R6, 0x180 ;  /* 0x0000018006067836 */ /* 0x000fe20000000000 */
[----:B------:R-:W1:Y:S01]  /*4a00*/  S2R R0, SR_TID.X ;  /* 0x0000000000007919 */ /* 0x000e620000002100 */
[----:B------:R-:W-:Y:S01]  /*4a10*/  ISETP.GE.AND P2, PT, R168, 0x2, PT ;  /* 0x00000002a800780c */ /* 0x000fe20003f46270 */
[----:B------:R-:W-:Y:S01]  /*4a20*/  BSSY B0, `(.L_x_6326) ;  /* 0x00000ea000007945 */ /* 0x000fe20003800000 */
        /* <DEDUP_REMOVED lines=38> */
.L_x_6333:
[----:B------:R-:W-:Y:S01]  /*4c90*/  BAR.SYNC.DEFER_BLOCKING 0xe, 0x100 ;  /* 0x0384000000007b1d */ /* 0x000fe20000010000 */
[----:B0-----:R-:W-:Y:S01]  /*4ca0*/  IMAD R3, R18, 0x40, R190 ;  /* 0x0000004012037824 */ /* 0x001fe200078e02be */
[----:B------:R-:W-:Y:S01]  /*4cb0*/  ISETP.GT.AND P3, PT, R168, RZ, PT ;  /* 0x000000ffa800720c */ /* 0x000fe20003f64270 */
[----:B------:R-:W-:Y:S02]  /*4cc0*/  VIADD R18, R18, 0x1 ;  /* 0x0000000112127836 */ /* 0x000fe40000000000 */
[----:B------:R-:W-:Y:S02]  /*4cd0*/  IMAD R3, R3, 0x4, R2 ;  /* 0x0000000403037824 */ /* 0x000fe400078e0202 */
[----:B------:R-:W-:Y:S01]  /*4ce0*/  VIADD R168, R168, 0xffffffff ;  /* 0xffffffffa8a87836 */ /* 0x000fe20000000000 */
[----:B------:R-:W-:-:S04]  /*4cf0*/  ISETP.NE.AND P2, PT, R18, 0x2, PT ;  /* 0x000000021200780c */ /* 0x000fc80003f45270 */
[----:B------:R-:W-:Y:S02]  /*4d00*/  SEL R6, RZ, 0x1, P2 ;  /* 0x00000001ff067807 */ /* 0x000fe40001000000 */
[----:B------:R-:W-:Y:S02]  /*4d10*/  SEL R18, R18, RZ, P2 ;  /* 0x000000ff12127207 */ /* 0x000fe40001000000 */
[----:B------:R-:W-:Y:S01]  /*4d20*/  LOP3.LUT R19, R19, R6, RZ, 0x3c, !PT ;  /* 0x0000000613137212 */ /* 0x000fe200078e3cff */
[----:B-12---:R-:W0:Y:S04]  /*4d30*/  LDS R0, [R3+0x28800] ;  /* 0x0288000003007984 */ /* 0x006e280000000800 */
        /* <DEDUP_REMOVED lines=131> */
.L_x_6328:
[----:B------:R-:W-:Y:S01]  /*5570*/  IMAD R0, R18, 0x8, R2 ;  /* 0x0000000812007824 */ /* 0x000fe200078e0202 */
[----:B------:R-:W-:-:S04]  /*5580*/  SHF.L.U32 R3, R19, 0x1f, RZ ;  /* 0x0000001f13037819 */ /* 0x000fc800000006ff */
[----:B------:R0:W1:Y:S01]  /*5590*/  SYNCS.PHASECHK.TRANS64.TRYWAIT P2, [R0+URZ+0x28c50], R3 ;  /* 0x028c5003000075a7 */ /* 0x000062000804017f */
[----:B------:R-:W-:Y:S05]  /*55a0*/  @!P0 BRA `(.L_x_6329) ;  /* 0x0000000000048947 */ /* 0x000fea0003800000 */
[----:B------:R-:W-:Y:S01]  /*55b0*/  BPT.TRAP 0x1 ;  /* 0x000000040000795c */ /* 0x000fe20000300000 */
.L_x_6329:
[----:B------:R-:W-:Y:S04]  /*55c0*/  BSSY B1, `(.L_x_6330) ;  /* 0x0000004000017945 */ /* 0x000fe80003800000 */
[----:B-1----:R-:W-:Y:S05]  /*55d0*/  @P2 BRA `(.L_x_6331) ;  /* 0x0000000000082947 */ /* 0x002fea0003800000 */
[----:B------:R-:W1:Y:S02]  /*55e0*/  SYNCS.PHASECHK.TRANS64.TRYWAIT P2, [R0+URZ+0x28c50], R3 ;  /* 0x028c5003000075a7 */ /* 0x000e64000804017f */
[----:B-1----:R-:W-:Y:S05]  /*55f0*/  @!P2 BRA `(.L_x_6332) ;  /* 0x00000124000ca947 */ /* 0x002fea0003800000 */
.L_x_6331:
[----:B------:R-:W-:Y:S05]  /*5600*/  BSYNC B1 ;  /* 0x0000000000017941 */ /* 0x000fea0003800000 */
.L_x_6330:
[----:B------:R-:W-:Y:S01]  /*5610*/  IMAD.MOV.U32 R7, RZ, RZ, 0x40000040 ;  /* 0x40000040ff077424 */ /* 0x000fe200078e00ff */
[----:B------:R-:W-:Y:S01]  /*5620*/  LEA R6, R18, R15, 0xc ;  /* 0x0000000f12067211 */ /* 0x000fe200078e60ff */
[----:B------:R-:W-:Y:S01]  /*5630*/  WARPGROUP.ARRIVE ;  /* 0x00000000000079c5 */ /* 0x000fe20000000000 */
[----:B------:R-:W-:Y:S01]  /*5640*/  R2UR UR4, R4 ;  /* 0x00000000040472ca */ /* 0x000fe200000e0000 */
[----:B------:R-:W-:Y:S01]  /*5650*/  IMAD.MOV.U32 R21, RZ, RZ, 0x40000040 ;  /* 0x40000040ff157424 */ /* 0x000fe200078e00ff */
[----:B------:R-:W-:Y:S01]  /*5660*/  R2UR UR5, R5 ;  /* 0x00000000050572ca */ /* 0x000fe200000e0000 */
[C---:B------:R-:W-:Y:S01]  /*5670*/  VIADD R20, R6.reuse, 0x80 ;  /* 0x0000008006147836 */ /* 0x040fe20000000000 */
[----:B------:R-:W-:Y:S01]  /*5680*/  R2UR UR6, R6 ;  /* 0x00000000060672ca */ /* 0x000fe200000e0000 */
[----:B01----:R-:W-:Y:S01]  /*5690*/  @!P1 VIADD R0, R0, 0x28c60 ;  /* 0x00028c6000009836 */ /* 0x003fe20000000000 */
[----:B------:R-:W-:Y:S01]  /*56a0*/  R2UR UR7, R7 ;  /* 0x00000000070772ca */ /* 0x000fe200000e0000 */
[----:B------:R-:W-:-:S03]  /*56b0*/  IMAD.MOV.U32 R7, RZ, RZ, 0x40000040 ;  /* 0x40000040ff077424 */ /* 0x000fc600078e00ff */
[----:B------:R-:W-:-:S09]  /*56c0*/  @!P1 PRMT R0, RZ, 0x654, R0 ;  /* 0x00000654ff009816 */ /* 0x000fd20000000000 */
        /* <DEDUP_REMOVED lines=31> */
.L_x_6327:
[----:B------:R-:W-:Y:S05]  /*58c0*/  BSYNC B0 ;  /* 0x0000000000007941 */ /* 0x000fea0003800000 */
.L_x_6326:
[----:B------:R-:W-:Y:S01]  /*58d0*/  BAR.SYNC.DEFER_BLOCKING 0xe, 0x100 ;  /* 0x0384000000007b1d */ /* 0x000fe20000010000 */
[C---:B0-----:R-:W-:Y:S01]  /*58e0*/  LEA R3, R18.reuse, R190, 0x6 ;  /* 0x000000be12037211 */ /* 0x041fe200078e30ff */
[----:B------:R-:W-:Y:S01]  /*58f0*/  VIADD R18, R18, 0x1 ;  /* 0x0000000112127836 */ /* 0x000fe20000000000 */
[----:B------:R-:W-:-:S03]  /*5900*/  PLOP3.LUT P0, PT, PT, PT, PT, 0x8, 0x0 ;  /* 0x000000000000781c */ /* 0x000fc60003f0e170 */
[----:B------:R-:W-:Y:S01]  /*5910*/  IMAD R3, R3, 0x4, R2 ;  /* 0x0000000403037824 */ /* 0x000fe200078e0202 */
        /* <DEDUP_REMOVED lines=136> */
.L_x_6321:
        /* <DEDUP_REMOVED lines=32> */
.L_x_6335:
[----:B------:R-:W-:Y:S05]  /*63a0*/  BSYNC B6 ;  /* 0x0000000000067941 */ /* 0x000fea0003800000 */
.L_x_6334:
        /* <DEDUP_REMOVED lines=12> */
.L_x_6339:
[----:B-1----:R1:W2:Y:S02]  /*6470*/  SYNCS.PHASECHK.TRANS64.TRYWAIT P0, [R2+URZ+0x28c00], R3 ;  /* 0x028c0003020075a7 */ /* 0x0022a4000800017f */
[----:B--2---:R-:W-:Y:S05]  /*6480*/  @!P0 NANOSLEEP.SYNCS 0x989680 ;  /* 0x009896800000895d */ /* 0x004fea0003900000 */
[----:B------:R-:W2:Y:S02]  /*6490*/  @!P0 SYNCS.PHASECHK.TRANS64 P0, [R2+URZ+0x28c00], R3 ;  /* 0x028c0003020085a7 */ /* 0x000ea4000800007f */
[----:B--2---:R-:W-:Y:S05]  /*64a0*/  @!P0 BRA `(.L_x_6339) ;  /* 0xfffffffc00f08947 */ /* 0x004fea000383ffff */
.L_x_6338:
[----:B------:R-:W-:Y:S05]  /*64b0*/  BSYNC B0 ;  /* 0x0000000000007941 */ /* 0x000fea0003800000 */
.L_x_6337:
[----:B------:R-:W-:Y:S05]  /*64c0*/  BRA `(.L_x_6340) ;  /* 0x0000002c00e87947 */ /* 0x000fea0003800000 */
.L_x_6336:
[----:B------:R-:W0:Y:S01]  /*64d0*/  LDC.64 R44, c[0x0][0x3e8] ;  /* 0x0000fa00ff2c7b82 */ /* 0x000e220000000a00 */
[----:B------:R-:W-:Y:S01]  /*64e0*/  VIADD R0, R2, 0x20400 ;  /* 0x0002040002007836 */ /* 0x000fe20000000000 */
[----:B-----5:R-:W-:Y:S01]  /*64f0*/  SHF.R.S32.HI R3, RZ, 0x1f, R33 ;  /* 0x0000001fff037819 */ /* 0x020fe20000011421 */
[----:B------:R-:W-:Y:S01]  /*6500*/  IMAD.MOV.U32 R4, RZ, RZ, R16 ;  /* 0x000000ffff047224 */ /* 0x000fe200078e0010 */
[----:B------:R-:W-:Y:S01]  /*6510*/  SHF.L.U32 R24, R210, 0x2, RZ ;  /* 0x00000002d2187819 */ /* 0x000fe200000006ff */
[----:B------:R-:W-:Y:S01]  /*6520*/  IMAD.MOV.U32 R5, RZ, RZ, R17 ;  /* 0x000000ffff057224 */ /* 0x000fe200078e0011 */
[----:B------:R-:W-:Y:S01]  /*6530*/  LOP3.LUT P0, RZ, R0, 0x3ff, RZ, 0xc0, !PT ;  /* 0x000003ff00ff7812 */ /* 0x000fe2000780c0ff */
[----:B------:R-:W-:Y:S01]  /*6540*/  BSSY B6, `(.L_x_6341) ;  /* 0x0000030000067945 */ /* 0x000fe20003800000 */
        /* <DEDUP_REMOVED lines=47> */
.L_x_6342:
[----:B------:R-:W-:Y:S05]  /*6840*/  BSYNC B6 ;  /* 0x0000000000067941 */ /* 0x000fea0003800000 */
.L_x_6341:
[----:B------:R-:W0:Y:S01]  /*6850*/  LDC.64 R4, c[0x0][0x3d8] ;  /* 0x0000f600ff047b82 */ /* 0x000e220000000a00 */
[----:B------:R-:W-:Y:S01]  /*6860*/  SHF.R.S32.HI R3, RZ, 0x1f, R185 ;  /* 0x0000001fff037819 */ /* 0x000fe200000114b9 */
[----:B------:R-:W-:Y:S01]  /*6870*/  ULDC.U8 UR4, c[0x0][0x3f0] ;  /* 0x0000fc0000047ab9 */ /* 0x000fe20000000000 */
[----:B------:R-:W-:Y:S01]  /*6880*/  BSSY B0, `(.L_x_6343) ;  /* 0x00002b6000007945 */ /* 0x000fe20003800000 */
[----:B------:R-:W-:-:S04]  /*6890*/  ISETP.NE.AND P0, PT, RZ, UR4, PT ;  /* 0x00000004ff007c0c */ /* 0x000fc8000bf05270 */
[----:B------:R-:W1:Y:S01]  /*68a0*/  LDC.64 R6, c[0x0][0x3e8] ;  /* 0x0000fa00ff067b82 */ /* 0x000e620000000a00 */
[-C--:B0-----:R-:W-:Y:S02]  /*68b0*/  IMAD R0, R3, R4.reuse, RZ ;  /* 0x0000000403007224 */ /* 0x081fe400078e02ff */
[----:B------:R-:W-:-:S03]  /*68c0*/  IMAD.WIDE.U32 R8, R185, R4, RZ ;  /* 0x00000004b9087225 */ /* 0x000fc600078e00ff */
[----:B------:R-:W-:Y:S01]  /*68d0*/  SHF.L.U32 R52, R8, 0x6, RZ ;  /* 0x0000000608347819 */ /* 0x000fe200000006ff */
        /* <DEDUP_REMOVED lines=46> */
[----:B------:R-:W-:Y:S02]  /*6bc0*/  IADD3.X R30, R57, R48, RZ, P4, !PT ;  /* 0x00000030391e7210 */ /* 0x000fe400027fe4ff */
[----:B------:R-:W-:-:S02]  /*6bd0*/  CS2R R36, SRZ ;  /* 0x0000000000247805 */ /* 0x000fc4000001ff00 */
[C---:B------:R-:W-:Y:S02]  /*6be0*/  LEA R14, P4, R15.reuse, UR6, 0x1 ;  /* 0x000000060f0e7c11 */ /* 0x040fe4000f8808ff */
[----:B------:R-:W-:Y:S02]  /*6bf0*/  CS2R R34, SRZ ;  /* 0x0000000000227805 */ /* 0x000fe4000001ff00 */
[C---:B------:R-:W-:Y:S02]  /*6c00*/  LEA R38, P5, R0.reuse, UR8, 0x1 ;  /* 0x0000000800267c11 */ /* 0x040fe4000f8a08ff */
[----:B------:R-:W-:Y:S02]  /*6c10*/  CS2R R32, SRZ ;  /* 0x0000000000207805 */ /* 0x000fe4000001ff00 */
[----:B------:R-:W-:Y:S02]  /*6c20*/  LEA.HI.X R15, R15, UR7, R30, 0x1, P4 ;  /* 0x000000070f0f7c11 */ /* 0x000fe4000a0f0c1e */
[----:B------:R-:W-:-:S02]  /*6c30*/  LEA.HI.X R39, R0, UR9, R31, 0x1, P5 ;  /* 0x0000000900277c11 */ /* 0x000fc4000a8f0c1f */
[----:B------:R-:W-:Y:S01]  /*6c40*/  CS2R R30, SRZ ;  /* 0x00000000001e7805 */ /* 0x000fe2000001ff00 */
[----:B------:R0:W5:Y:S05]  /*6c50*/  @!P3 LDG.E.64 R36, desc[UR40][R14.64] ;  /* 0x000000280e24b981 */ /* 0x00016a000c1e1b00 */
[----:B------:R0:W5:Y:S04]  /*6c60*/  @!P2 LDG.E.64 R30, desc[UR40][R14.64+0x20] ;  /* 0x000020280e1ea981 */ /* 0x000168000c1e1b00 */
[----:B------:R0:W5:Y:S04]  /*6c70*/  @!P3 LDG.E.64 R34, desc[UR40][R38.64] ;  /* 0x000000282622b981 */ /* 0x000168000c1e1b00 */
[----:B------:R0:W5:Y:S02]  /*6c80*/  @!P2 LDG.E.64 R32, desc[UR40][R38.64+0x20] ;  /* 0x000020282620a981 */ /* 0x000164000c1e1b00 */
.L_x_6346:
[----:B------:R-:W-:Y:S05]  /*6c90*/  BSYNC B1 ;  /* 0x0000000000017941 */ /* 0x000fea0003800000 */
.L_x_6345:
        /* <DEDUP_REMOVED lines=24> */
.L_x_6348:
[----:B------:R-:W-:Y:S05]  /*6e20*/  BSYNC B1 ;  /* 0x0000000000017941 */ /* 0x000fea0003800000 */
.L_x_6347:
[----:B------:R-:W-:Y:S01]  /*6e30*/  IMAD.WIDE.U32 R10, R3, R4, R10 ;  /* 0x00000004030a7225 */ /* 0x000fe200078e000a */
[----:B------:R-:W-:Y:S01]  /*6e40*/  LEA.HI R0, R207, R207, RZ, 0x1 ;  /* 0x000000cfcf007211 */ /* 0x000fe200078f08ff */
[----:B------:R-:W-:Y:S01]  /*6e50*/  ULDC.64 UR4, c[0x0][0x3c8] ;  /* 0x0000f20000047ab9 */ /* 0x000fe20000000a00 */
[----:B------:R-:W-:Y:S01]  /*6e60*/  ULDC.64 UR6, c[0x0][0x3e0] ;  /* 0x0000f80000067ab9 */ /* 0x000fe20000000a00 */
[----:B------:R-:W-:-:S04]  /*6e70*/  IMAD.WIDE.U32 R12, R3, R6, R12 ;  /* 0x00000006030c7225 */ /* 0x000fc800078e000c */
[C---:B------:R-:W-:Y:S02]  /*6e80*/  IMAD R4, R41.reuse, R4, RZ ;  /* 0x0000000429047224 */ /* 0x040fe400078e02ff */
[----:B------:R-:W-:Y:S02]  /*6e90*/  IMAD R6, R41, R6, RZ ;  /* 0x0000000629067224 */ /* 0x000fe400078e02ff */
[----:B01----:R-:W-:Y:S02]  /*6ea0*/  IMAD.SHL.U32 R14, R191, 0x40, RZ ;  /* 0x00000040bf0e7824 */ /* 0x003fe400078e00ff */
[C---:B------:R-:W-:Y:S01]  /*6eb0*/  IMAD R5, R3.reuse, R5, R4 ;  /* 0x0000000503057224 */ /* 0x040fe200078e0204 */
[----:B------:R-:W-:Y:S01]  /*6ec0*/  LEA R4, P2, R10, UR4, 0x1 ;  /* 0x000000040a047c11 */ /* 0x000fe2000f8408ff */
[----:B------:R-:W-:Y:S01]  /*6ed0*/  IMAD R3, R3, R7, R6 ;  /* 0x0000000703037224 */ /* 0x000fe200078e0206 */
[----:B------:R-:W-:Y:S01]  /*6ee0*/  LOP3.LUT R6, R0, 0xfffffffe, RZ, 0xc0, !PT ;  /* 0xfffffffe00067812 */ /* 0x000fe200078ec0ff */
[----:B------:R-:W-:Y:S01]  /*6ef0*/  IMAD.IADD R5, R11, 0x1, R5 ;  /* 0x000000010b057824 */ /* 0x000fe200078e0205 */
[----:B------:R-:W-:Y:S01]  /*6f00*/  LOP3.LUT R15, R14, 0x1c0, RZ, 0xc0, !PT ;  /* 0x000001c00e0f7812 */ /* 0x000fe200078ec0ff */
[----:B------:R-:W-:Y:S01]  /*6f10*/  IMAD.IADD R3, R13, 0x1, R3 ;  /* 0x000000010d037824 */ /* 0x000fe200078e0203 */
[----:B------:R-:W-:Y:S01]  /*6f20*/  LEA R0, P3, R12, UR6, 0x1 ;  /* 0x000000060c007c11 */ /* 0x000fe2000f8608ff */
[----:B------:R-:W-:Y:S01]  /*6f30*/  IMAD.IADD R6, R207, 0x1, -R6 ;  /* 0x00000001cf067824 */ /* 0x000fe200078e0a06 */
[----:B------:R-:W-:Y:S01]  /*6f40*/  LOP3.LUT R7, R15, 0x18, R16, 0xf8, !PT ;  /* 0x000000180f077812 */ /* 0x000fe200078ef810 */
[----:B------:R-:W-:Y:S01]  /*6f50*/  UMOV UR4, 0xffffffff ;  /* 0xffffffff00047882 */ /* 0x000fe20000000000 */
[----:B------:R-:W-:-:S02]  /*6f60*/  SHF.R.U32.HI R14, RZ, 0x3, R15 ;  /* 0x00000003ff0e7819 */ /* 0x000fc4000001160f */
[----:B------:R-:W-:Y:S02]  /*6f70*/  LEA.HI.X R5, R10, UR5, R5, 0x1, P2 ;  /* 0x000000050a057c11 */ /* 0x000fe400090f0c05 */
[----:B------:R-:W-:Y:S02]  /*6f80*/  LEA.HI.X R3, R12, UR7, R3, 0x1, P3 ;  /* 0x000000070c037c11 */ /* 0x000fe400098f0c03 */
[----:B------:R-:W-:Y:S02]  /*6f90*/  LOP3.LUT R39, R7, R14, RZ, 0x3c, !PT ;  /* 0x0000000e07277212 */ /* 0x000fe400078e3cff */
[----:B------:R-:W-:Y:S01]  /*6fa0*/  SHF.L.U32 R7, R6, 0x1f, RZ ;  /* 0x0000001f06077819 */ /* 0x000fe200000006ff */
[----:B------:R-:W-:Y:S06]  /*6fb0*/  BRA.DIV UR4, `(.L_x_6349) ;  /* 0x0000010a04b07947 */ /* 0x000fec000b800000 */
.L_x_6535:
[----:B------:R-:W-:-:S03]  /*6fc0*/  UMOV UR4, 0xffffffff ;  /* 0xffffffff00047882 */ /* 0x000fc60000000000 */
[----:B------:R-:W-:Y:S05]  /*6fd0*/  BRA.DIV UR4, `(.L_x_6350) ;  /* 0x0000010a04d07947 */ /* 0x000fea000b800000 */
.L_x_6538:
[----:B------:R-:W-:-:S03]  /*6fe0*/  UMOV UR4, 0xffffffff ;  /* 0xffffffff00047882 */ /* 0x000fc60000000000 */
[----:B------:R-:W-:Y:S05]  /*6ff0*/  BRA.DIV UR4, `(.L_x_6351) ;  /* 0x0000010a04f07947 */ /* 0x000fea000b800000 */
.L_x_6541:
[----:B------:R-:W-:-:S03]  /*7000*/  UMOV UR4, 0xffffffff ;  /* 0xffffffff00047882 */ /* 0x000fc60000000000 */
[----:B------:R-:W-:Y:S05]  /*7010*/  BRA.DIV UR4, `(.L_x_6352) ;  /* 0x0000010e04107947 */ /* 0x000fea000b800000 */
.L_x_6544:
[----:B------:R-:W-:-:S03]  /*7020*/  UMOV UR4, 0xffffffff ;  /* 0xffffffff00047882 */ /* 0x000fc60000000000 */
[----:B------:R-:W-:Y:S05]  /*7030*/  BRA.DIV UR4, `(.L_x_6353) ;  /* 0x0000010e04307947 */ /* 0x000fea000b800000 */
.L_x_6547:
[----:B------:R-:W-:-:S03]  /*7040*/  UMOV UR4, 0xffffffff ;  /* 0xffffffff00047882 */ /* 0x000fc60000000000 */
[----:B------:R-:W-:Y:S05]  /*7050*/  BRA.DIV UR4, `(.L_x_6354) ;  /* 0x0000010e04507947 */ /* 0x000fea000b800000 */
.L_x_6550:
[----:B------:R-:W-:-:S03]  /*7060*/  UMOV UR4, 0xffffffff ;  /* 0xffffffff00047882 */ /* 0x000fc60000000000 */
[----:B------:R-:W-:Y:S05]  /*7070*/  BRA.DIV UR4, `(.L_x_6355) ;  /* 0x0000010e04707947 */ /* 0x000fea000b800000 */
.L_x_6553:
[----:B------:R-:W-:-:S03]  /*7080*/  UMOV UR4, 0xffffffff ;  /* 0xffffffff00047882 */ /* 0x000fc60000000000 */
[----:B------:R-:W-:Y:S05]  /*7090*/  BRA.DIV UR4, `(.L_x_6356) ;  /* 0x0000010e04907947 */ /* 0x000fea000b800000 */
.L_x_6556:
[----:B------:R-:W0:Y:S01]  /*70a0*/  SYNCS.PHASECHK.TRANS64.TRYWAIT P2, [R2+URZ+0x28c00], R7 ;  /* 0x028c0007020075a7 */ /* 0x000e22000804017f */
[----:B-----5:R-:W-:Y:S01]  /*70b0*/  IMAD.MOV.U32 R0, RZ, RZ, R30 ;  /* 0x000000ffff007224 */ /* 0x020fe200078e001e */
[----:B------:R-:W-:Y:S01]  /*70c0*/  MOV R4, R36 ;  /* 0x0000002400047202 */ /* 0x000fe20000000f00 */
[----:B------:R-:W-:Y:S01]  /*70d0*/  IMAD.MOV.U32 R3, RZ, RZ, R31 ;  /* 0x000000ffff037224 */ /* 0x000fe200078e001f */
[----:B------:R-:W-:Y:S01]  /*70e0*/  LOP3.LUT P3, RZ, R191, 0x4, RZ, 0xc0, !PT ;  /* 0x00000004bfff7812 */ /* 0x000fe2000786c0ff */
[----:B------:R-:W-:Y:S01]  /*70f0*/  IMAD.MOV.U32 R5, RZ, RZ, R37 ;  /* 0x000000ffff057224 */ /* 0x000fe200078e0025 */
[----:B------:R-:W-:Y:S01]  /*7100*/  BSSY B1, `(.L_x_6357) ;  /* 0x000001b000017945 */ /* 0x000fe20003800000 */
[----:B------:R-:W-:Y:S01]  /*7110*/  IMAD.MOV.U32 R6, RZ, RZ, R8 ;  /* 0x000000ffff067224 */ /* 0x000fe200078e0008 */
[----:B------:R-:W-:Y:S01]  /*7120*/  PRMT R40, R3, 0x5410, R0 ;  /* 0x0000541003287816 */ /* 0x000fe20000000000 */
[----:B------:R-:W-:Y:S01]  /*7130*/  IMAD R3, R200, 0x200, R39 ;  /* 0x00000200c8037824 */ /* 0x000fe200078e0227 */
[----:B------:R-:W-:Y:S01]  /*7140*/  PRMT R11, R5, 0x5410, R4 ;  /* 0x00005410050b7816 */ /* 0x000fe20000000004 */
[----:B------:R-:W-:-:S02]  /*7150*/  IMAD.MOV.U32 R5, RZ, RZ, R34 ;  /* 0x000000ffff057224 */ /* 0x000fc400078e0022 */
[----:B------:R-:W-:Y:S02]  /*7160*/  IMAD.MOV.U32 R0, RZ, RZ, R32 ;  /* 0x000000ffff007224 */ /* 0x000fe400078e0020 */
[----:B------:R-:W-:Y:S01]  /*7170*/  IMAD.MOV.U32 R4, RZ, RZ, R33 ;  /* 0x000000ffff047224 */ /* 0x000fe200078e0021 */
[----:B------:R-:W-:Y:S01]  /*7180*/  PRMT R12, R12, 0x5410, R5 ;  /* 0x000054100c0c7816 */ /* 0x000fe20000000005 */
[----:B------:R-:W-:Y:S02]  /*7190*/  IMAD R3, R3, 0x2, R2 ;  /* 0x0000000203037824 */ /* 0x000fe400078e0202 */
[----:B------:R-:W-:Y:S01]  /*71a0*/  IMAD.MOV.U32 R5, RZ, RZ, R35 ;  /* 0x000000ffff057224 */ /* 0x000fe200078e0023 */
[----:B------:R-:W-:Y:S01]  /*71b0*/  PRMT R42, R0, 0x5410, R4 ;  /* 0x00005410002a7816 */ /* 0x000fe20000000004 */
[C---:B------:R-:W-:Y:S01]  /*71c0*/  VIADD R4, R3.reuse, 0x20400 ;  /* 0x0002040003047836 */ /* 0x040fe20000000000 */
[----:B------:R-:W-:Y:S01]  /*71d0*/  IADD3 R0, R3, 0x20440, RZ ;  /* 0x0002044003007810 */ /* 0x000fe20007ffe0ff */
[----:B------:R-:W-:Y:S01]  /*71e0*/  IMAD.MOV.U32 R10, RZ, RZ, R9 ;  /* 0x000000ffff0a7224 */ /* 0x000fe200078e0009 */
[----:B------:R-:W-:Y:S01]  /*71f0*/  PRMT R13, R13, 0x5410, R5 ;  /* 0x000054100d0d7816 */ /* 0x000fe20000000005 */
[----:B------:R-:W-:-:S02]  /*7200*/  @P3 VIADD R0, R4, 0xffffffc0 ;  /* 0xffffffc004003836 */ /* 0x000fc40000000000 */
[----:B------:R-:W-:Y:S01]  /*7210*/  IMAD.MOV.U32 R4, RZ, RZ, R26 ;  /* 0x000000ffff047224 */ /* 0x000fe200078e001a */
[----:B------:R-:W-:Y:S01]  /*7220*/  PRMT R43, R6, 0x5410, R10 ;  /* 0x00005410062b7816 */ /* 0x000fe2000000000a */
[----:B------:R-:W-:Y:S02]  /*7230*/  IMAD.MOV.U32 R5, RZ, RZ, R27 ;  /* 0x000000ffff057224 */ /* 0x000fe400078e001b */
[----:B------:R-:W-:Y:S02]  /*7240*/  IMAD.MOV.U32 R6, RZ, RZ, R20 ;  /* 0x000000ffff067224 */ /* 0x000fe400078e0014 */
[----:B------:R-:W-:Y:S01]  /*7250*/  IMAD.MOV.U32 R10, RZ, RZ, R21 ;  /* 0x000000ffff0a7224 */ /* 0x000fe200078e0015 */
[----:B------:R-:W-:Y:S01]  /*7260*/  PRMT R44, R5, 0x5410, R4 ;  /* 0x00005410052c7816 */ /* 0x000fe20000000004 */
[----:B------:R-:W-:Y:S01]  /*7270*/  IMAD.MOV.U32 R4, RZ, RZ, R28 ;  /* 0x000000ffff047224 */ /* 0x000fe200078e001c */
[----:B------:R-:W-:Y:S02]  /*7280*/  MOV R5, R29 ;  /* 0x0000001d00057202 */ /* 0x000fe40000000f00 */
[----:B------:R-:W-:Y:S01]  /*7290*/  PRMT R45, R10, 0x5410, R6 ;  /* 0x000054100a2d7816 */ /* 0x000fe20000000006 */
[----:B0-----:R-:W-:Y:S06]  /*72a0*/  @!P2 BRA `(.L_x_6358) ;  /* 0x0000010c0034a947 */ /* 0x001fec0003800000 */
.L_x_6557:
[----:B------:R-:W-:Y:S05]  /*72b0*/  BSYNC B1 ;  /* 0x0000000000017941 */ /* 0x000fea0003800000 */
.L_x_6357:
[----:B------:R-:W-:Y:S01]  /*72c0*/  BSSY B1, `(.L_x_6359) ;  /* 0x0000067000017945 */ /* 0x000fe20003800000 */
[----:B------:R-:W-:-:S03]  /*72d0*/  PRMT R46, R4, 0x5410, R5 ;  /* 0x00005410042e7816 */ /* 0x000fc60000000005 */
        /* <DEDUP_REMOVED lines=31> */
[----:B------:R-:W-:Y:S01]  /*74d0*/  IMAD.U32 R7, R5, 0x10000, RZ ;  /* 0x0001000005077824 */ /* 0x000fe200078e00ff */
[----:B------:R-:W-:Y:S01]  /*74e0*/  SHF.L.U32 R11, R14, 0x10, RZ ;  /* 0x000000100e0b7819 */ /* 0x000fe200000006ff */
[----:B------:R-:W-:Y:S01]  /*74f0*/  FMUL.FTZ R41, R13, R15 ;  /* 0x0000000f0d297220 */ /* 0x000fe20000410000 */
        /* <DEDUP_REMOVED lines=12> */
[C---:B------:R-:W-:Y:S01]  /*75c0*/  FFMA.FTZ R5, R7.reuse, R14, -R34 ;  /* 0x0000000e07057223 */ /* 0x040fe20000010822 */
[----:B------:R-:W-:Y:S01]  /*75d0*/  F2FP.BF16.F32.PACK_AB R6, R38, R39 ;  /* 0x000000272606723e */ /* 0x000fe200000010ff */
[----:B------:R-:W-:Y:S01]  /*75e0*/  FFMA.FTZ R10, R7, R10, R35 ;  /* 0x0000000a070a7223 */ /* 0x000fe20000010023 */
[----:B------:R-:W-:Y:S02]  /*75f0*/  F2FP.BF16.F32.PACK_AB R7, R36, R37 ;  /* 0x000000252407723e */ /* 0x000fe400000010ff */
[----:B------:R-:W-:Y:S02]  /*7600*/  F2FP.BF16.F32.PACK_AB R4, R13, R4 ;  /* 0x000000040d04723e */ /* 0x000fe400000010ff */
[----:B------:R-:W-:-:S05]  /*7610*/  F2FP.BF16.F32.PACK_AB R5, R10, R5 ;  /* 0x000000050a05723e */ /* 0x000fca00000010ff */
[----:B------:R1:W-:Y:S02]  /*7620*/  STS.128 [R3+0x20400], R4 ;  /* 0x0204000403007388 */ /* 0x0003e40000000c00 */
.L_x_6362:
[----:B------:R-:W-:Y:S05]  /*7630*/  BSYNC B2 ;  /* 0x0000000000027941 */ /* 0x000fea0003800000 */
.L_x_6361:
[----:B------:R-:W-:Y:S05]  /*7640*/  @P2 BRA `(.L_x_6360) ;  /* 0x0000000000b82947 */ /* 0x000fea0003800000 */
[----:B01----:R-:W0:Y:S01]  /*7650*/  LDS.128 R4, [R0] ;  /* 0x0000000000047984 */ /* 0x003e220000000c00 */
        /* <DEDUP_REMOVED lines=16> */
[CC--:B------:R-:W-:Y:S01]  /*7760*/  FMUL.FTZ R35, R11.reuse, R33.reuse ;  /* 0x000000210b237220 */ /* 0x0c0fe20000410000 */
[----:B------:R-:W-:Y:S01]  /*7770*/  FMUL.FTZ R34, R11, R30 ;  /* 0x0000001e0b227220 */ /* 0x000fe20000410000 */
[----:B------:R-:W-:Y:S01]  /*7780*/  FMUL.FTZ R11, R13, R32 ;  /* 0x000000200d0b7220 */ /* 0x000fe20000410000 */
[----:B------:R-:W-:Y:S02]  /*7790*/  IMAD.U32 R6, R4, 0x10000, RZ ;  /* 0x0001000004067824 */ /* 0x000fe400078e00ff */
        /* <DEDUP_REMOVED lines=24> */
[----:B------:R2:W-:Y:S02]  /*7920*/  STS.128 [R0], R4 ;  /* 0x0000000400007388 */ /* 0x0005e40000000c00 */
.L_x_6360:
[----:B------:R-:W-:Y:S05]  /*7930*/  BSYNC B1 ;  /* 0x0000000000017941 */ /* 0x000fea0003800000 */
.L_x_6359:
[----:B------:R-:W-:Y:S05]  /*7940*/  @P1 BRA `(.L_x_6363) ;  /* 0x0000001800a41947 */ /* 0x000fea0003800000 */
[----:B-12---:R-:W1:Y:S01]  /*7950*/  LDC R5, c[0x0][0x3d4] ;  /* 0x0000f500ff057b82 */ /* 0x006e620000000800 */
[C---:B------:R-:W-:Y:S01]  /*7960*/  IADD3 R4, R24.reuse, 0x10, RZ ;  /* 0x0000001018047810 */ /* 0x040fe20007ffe0ff */
[----:B------:R-:W-:Y:S01]  /*7970*/  BSSY B1, `(.L_x_6364) ;  /* 0x0000032000017945 */ /* 0x000fe20003800000 */
[-C--:B-1----:R-:W-:Y:S02]  /*7980*/  ISETP.GE.AND P0, PT, R24, R5.reuse, PT ;  /* 0x000000051800720c */ /* 0x082fe40003f06270 */
[----:B------:R-:W-:-:S11]  /*7990*/  ISETP.GE.AND P1, PT, R4, R5, PT ;  /* 0x000000050400720c */ /* 0x000fd60003f26270 */
        /* <DEDUP_REMOVED lines=47> */
.L_x_6365:
[----:B------:R-:W-:Y:S05]  /*7c90*/  BSYNC B1 ;  /* 0x0000000000017941 */ /* 0x000fea0003800000 */
.L_x_6364:
[----:B------:R-:W-:Y:S05]  /*7ca0*/  @P1 BRA `(.L_x_6363) ;  /* 0x0000001400cc1947 */ /* 0x000fea0003800000 */
[----:B01----:R-:W0:Y:S01]  /*7cb0*/  LDS.128 R4, [R0+0x1000] ;  /* 0x0010000000047984 */ /* 0x003e220000000c00 */
[----:B------:R-:W-:Y:S02]  /*7cc0*/  SHF.R.U32.HI R15, RZ, 0x10, R21 ;  /* 0x00000010ff0f7819 */ /* 0x000fe40000011615 */
[----:B------:R-:W-:Y:S02]  /*7cd0*/  SHF.R.U32.HI R12, RZ, 0x10, R9 ;  /* 0x00000010ff0c7819 */ /* 0x000fe40000011609 */
[----:B------:R-:W-:Y:S02]  /*7ce0*/  PRMT R15, R45, 0x5410, R15 ;  /* 0x000054102d0f7816 */ /* 0x000fe4000000000f */
        /* <DEDUP_REMOVED lines=11> */
[----:B------:R-:W-:Y:S01]  /*7da0*/  SHF.L.U32 R8, R6, 0x10, RZ ;  /* 0x0000001006087819 */ /* 0x000fe200000006ff */
[----:B------:R-:W-:Y:S01]  /*7db0*/  IMAD.U32 R6, R5, 0x10000, RZ ;  /* 0x0001000005067824 */ /* 0x000fe200078e00ff */
[----:B------:R-:W-:Y:S01]  /*7dc0*/  LOP3.LUT R7, R7, 0xffff0000, RZ, 0xc0, !PT ;  /* 0xffff000007077812 */ /* 0x000fe200078ec0ff */
[CC--:B------:R-:W-:Y:S01]  /*7dd0*/  FMUL.FTZ R21, R9.reuse, R20.reuse ;  /* 0x0000001409157220 */ /* 0x0c0fe20000410000 */
[-C--:B------:R-:W-:Y:S01]  /*7de0*/  FMUL.FTZ R9, R9, R13.reuse ;  /* 0x0000000d09097220 */ /* 0x080fe20000410000 */
[----:B------:R-:W-:Y:S01]  /*7df0*/  IMAD.U32 R3, R4, 0x10000, RZ ;  /* 0x0001000004037824 */ /* 0x000fe200078e00ff */
[----:B------:R-:W-:Y:S01]  /*7e00*/  LOP3.LUT R5, R5, 0xffff0000, RZ, 0xc0, !PT ;  /* 0xffff000005057812 */ /* 0x000fe200078ec0ff */
[C---:B------:R-:W-:Y:S01]  /*7e10*/  FFMA.FTZ R21, R8.reuse, R13, -R21 ;  /* 0x0000000d08157223 */ /* 0x040fe20000010815 */
[----:B------:R-:W-:Y:S01]  /*7e20*/  FFMA.FTZ R20, R8, R20, R9 ;  /* 0x0000001408147223 */ /* 0x000fe20000010009 */
[CC--:B------:R-:W-:Y:S01]  /*7e30*/  FMUL.FTZ R25, R7.reuse, R15.reuse ;  /* 0x0000000f07197220 */ /* 0x0c0fe20000410000 */
[-C--:B------:R-:W-:Y:S01]  /*7e40*/  FMUL.FTZ R9, R7, R12.reuse ;  /* 0x0000000c07097220 */ /* 0x080fe20000410000 */
        /* <DEDUP_REMOVED lines=21> */
.L_x_6344:
        /* <DEDUP_REMOVED lines=20> */
[----:B0-----:R-:W-:Y:S02]  /*80e0*/  @!P0 LEA R12, P3, R13, R14, 0x1 ;  /* 0x0000000e0d0c8211 */ /* 0x001fe400078608ff */
[----:B------:R-:W-:Y:S02]  /*80f0*/  CS2R R26, SRZ ;  /* 0x00000000001a7805 */ /* 0x000fe4000001ff00 */
[----:B------:R-:W-:Y:S01]  /*8100*/  @!P1 IADD3.X R24, R59, R28, RZ, P5, !PT ;  /* 0x0000001c3b189210 */ /* 0x000fe20002ffe4ff */
[----:B------:R0:W5:Y:S01]  /*8110*/  @!P1 LDG.E.128 R32, desc[UR40][R8.64] ;  /* 0x0000002808209981 */ /* 0x000162000c1e1d00 */
[----:B------:R-:W-:-:S02]  /*8120*/  @!P0 LEA.HI.X R13, R13, R15, R20, 0x1, P3 ;  /* 0x0000000f0d0d8211 */ /* 0x000fc400018f0c14 */
[C---:B------:R-:W-:Y:S02]  /*8130*/  @!P1 LEA R10, P2, R11.reuse, UR6, 0x1 ;  /* 0x000000060b0a9c11 */ /* 0x040fe4000f8408ff */
[C---:B-1----:R-:W-:Y:S02]  /*8140*/  @!P0 LEA R14, P4, R0.reuse, R30, 0x1 ;  /* 0x0000001e000e8211 */ /* 0x042fe400078808ff */
[----:B------:R-:W-:Y:S02]  /*8150*/  CS2R R28, SRZ ;  /* 0x00000000001c7805 */ /* 0x000fe4000001ff00 */
[----:B------:R-:W-:Y:S02]  /*8160*/  @!P1 LEA.HI.X R11, R11, UR7, R24, 0x1, P2 ;  /* 0x000000070b0b9c11 */ /* 0x000fe400090f0c18 */
[----:B------:R-:W-:Y:S02]  /*8170*/  @!P0 LEA.HI.X R15, R0, R31, R3, 0x1, P4 ;  /* 0x0000001f000f8211 */ /* 0x000fe400020f0c03 */
[----:B------:R-:W1:Y:S01]  /*8180*/  LDC R0, c[0x0][0x428] ;  /* 0x00010a00ff007b82 */ /* 0x000e620000000800 */
[----:B------:R-:W-:-:S02]  /*8190*/  CS2R R24, SRZ ;  /* 0x0000000000187805 */ /* 0x000fc4000001ff00 */
[----:B------:R-:W-:-:S04]  /*81a0*/  CS2R R30, SRZ ;  /* 0x00000000001e7805 */ /* 0x000fc8000001ff00 */
        /* <DEDUP_REMOVED lines=14> */
[----:B------:R-:W-:Y:S02]  /*8290*/  IMAD.MOV.U32 R9, RZ, RZ, R49 ;  /* 0x000000ffff097224 */ /* 0x000fe400078e0031 */
[----:B--2---:R-:W-:Y:S02]  /*82a0*/  IMAD.MOV.U32 R10, RZ, RZ, R40 ;  /* 0x000000ffff0a7224 */ /* 0x004fe400078e0028 */
        /* <DEDUP_REMOVED lines=16> */
.L_x_6560:
[----:B------:R-:W-:-:S03]  /*83b0*/  UMOV UR4, 0xffffffff ;  /* 0xffffffff00047882 */ /* 0x000fc60000000000 */
[----:B------:R-:W-:Y:S05]  /*83c0*/  BRA.DIV UR4, `(.L_x_6367) ;  /* 0x000000fe04287947 */ /* 0x000fea000b800000 */
.L_x_6563:
[----:B------:R-:W-:-:S03]  /*83d0*/  UMOV UR4, 0xffffffff ;  /* 0xffffffff00047882 */ /* 0x000fc60000000000 */
[----:B------:R-:W-:Y:S05]  /*83e0*/  BRA.DIV UR4, `(.L_x_6368) ;  /* 0x000000fe04487947 */ /* 0x000fea000b800000 */
.L_x_6566:
[----:B------:R-:W-:-:S03]  /*83f0*/  UMOV UR4, 0xffffffff ;  /* 0xffffffff00047882 */ /* 0x000fc60000000000 */
[----:B------:R-:W-:Y:S05]  /*8400*/  BRA.DIV UR4, `(.L_x_6369) ;  /* 0x000000fe04687947 */ /* 0x000fea000b800000 */
.L_x_6569:
[----:B------:R-:W-:-:S03]  /*8410*/  UMOV UR4, 0xffffffff ;  /* 0xffffffff00047882 */ /* 0x000fc60000000000 */
[----:B------:R-:W-:Y:S05]  /*8420*/  BRA.DIV UR4, `(.L_x_6370) ;  /* 0x000000fe04887947 */ /* 0x000fea000b800000 */
.L_x_6572:
[----:B------:R-:W-:Y:S01]  /*8430*/  UMOV UR4, 0xffffffff ;  /* 0xffffffff00047882 */ /* 0x000fe20000000000 */
[----:B------:R-:W-:Y:S02]  /*8440*/  LOP3.LUT R6, R6, 0xfffffffe, RZ, 0xc0, !PT ;  /* 0xfffffffe06067812 */ /* 0x000fe400078ec0ff */
[----:B------:R-:W-:Y:S05]  /*8450*/  BRA.DIV UR4, `(.L_x_6371) ;  /* 0x000000fe04a47947 */ /* 0x000fea000b800000 */
.L_x_6575:
[----:B------:R-:W-:Y:S01]  /*8460*/  UMOV UR4, 0xffffffff ;  /* 0xffffffff00047882 */ /* 0x000fe20000000000 */
[----:B------:R-:W-:Y:S02]  /*8470*/  IADD3 R6, R207, -R6, RZ ;  /* 0x80000006cf067210 */ /* 0x000fe40007ffe0ff */
[----:B------:R-:W-:Y:S05]  /*8480*/  BRA.DIV UR4, `(.L_x_6372) ;  /* 0x000000fe04c07947 */ /* 0x000fea000b800000 */
.L_x_6578:
[----:B------:R-:W-:Y:S01]  /*8490*/  UMOV UR4, 0xffffffff ;  /* 0xffffffff00047882 */ /* 0x000fe20000000000 */
[----:B------:R-:W-:Y:S02]  /*84a0*/  SHF.L.U32 R3, R6, 0x1f, RZ ;  /* 0x0000001f06037819 */ /* 0x000fe400000006ff */
[----:B------:R-:W-:Y:S05]  /*84b0*/  BRA.DIV UR4, `(.L_x_6373) ;  /* 0x000000fe04dc7947 */ /* 0x000fea000b800000 */
.L_x_6581:
        /* <DEDUP_REMOVED lines=18> */
[----:B------:R-:W-:Y:S01]  /*85e0*/  MOV R5, R24 ;  /* 0x0000001800057202 */ /* 0x000fe20000000f00 */
        /* <DEDUP_REMOVED lines=11> */
[----:B------:R-:W-:-:S02]  /*86a0*/  PRMT R51, R51, 0x5410, R5 ;  /* 0x0000541033337816 */ /* 0x000fc40000000005 */
[----:B------:R-:W-:Y:S02]  /*86b0*/  PRMT R52, R52, 0x5410, R6 ;  /* 0x0000541034347816 */ /* 0x000fe40000000006 */
[----:B------:R-:W-:Y:S02]  /*86c0*/  PRMT R48, R48, 0x5410, R0 ;  /* 0x0000541030307816 */ /* 0x000fe40000000000 */
[----:B------:R-:W-:Y:S01]  /*86d0*/  PRMT R49, R49, 0x5410, R4 ;  /* 0x0000541031317816 */ /* 0x000fe20000000004 */
[----:B0-----:R-:W-:Y:S06]  /*86e0*/  @!P1 BRA `(.L_x_6375) ;  /* 0x000000fc00789947 */ /* 0x001fec0003800000 */
.L_x_6582:
[----:B------:R-:W-:Y:S05]  /*86f0*/  BSYNC B1 ;  /* 0x0000000000017941 */ /* 0x000fea0003800000 */
.L_x_6374:
[----:B------:R-:W-:Y:S04]  /*8700*/  BSSY B1, `(.L_x_6376) ;  /* 0x000006a000017945 */ /* 0x000fe80003800000 */
[----:B------:R-:W-:Y:S05]  /*8710*/  @P2 BRA `(.L_x_6377) ;  /* 0x0000000400a02947 */ /* 0x000fea0003800000 */
[----:B------:R-:W-:Y:S01]  /*8720*/  IMAD.SHL.U32 R0, R191, 0x40, RZ ;  /* 0x00000040bf007824 */ /* 0x000fe200078e00ff */
[----:B------:R-:W-:Y:S02]  /*8730*/  IADD3 R4, R16, R21, RZ ;  /* 0x0000001510047210 */ /* 0x000fe40007ffe0ff */
[--C-:B------:R-:W-:Y:S02]  /*8740*/  SHF.R.U64 R12, R32, 0x10, R33.reuse ;  /* 0x00000010200c7819 */ /* 0x100fe40000001221 */
[----:B------:R-:W-:Y:S02]  /*8750*/  LOP3.LUT R5, R0, 0x1c0, RZ, 0xc0, !PT ;  /* 0x000001c000057812 */ /* 0x000fe400078ec0ff */
[----:B------:R-:W-:Y:S02]  /*8760*/  SHF.R.U32.HI R32, RZ, 0x10, R33 ;  /* 0x00000010ff207819 */ /* 0x000fe40000011621 */
[----:B------:R-:W-:Y:S02]  /*8770*/  LOP3.LUT R0, R5, 0x38, R16, 0xf8, !PT ;  /* 0x0000003805007812 */ /* 0x000fe400078ef810 */
[----:B------:R-:W-:-:S02]  /*8780*/  SHF.R.U32.HI R7, RZ, 0x3, R5 ;  /* 0x00000003ff077819 */ /* 0x000fc40000011605 */
[----:B------:R-:W-:Y:S02]  /*8790*/  LOP3.LUT R4, R5, 0x38, R4, 0xf8, !PT ;  /* 0x0000003805047812 */ /* 0x000fe400078ef804 */
[-C--:B0-----:R-:W-:Y:S02]  /*87a0*/  LOP3.LUT R3, R0, R7.reuse, RZ, 0x3c, !PT ;  /* 0x0000000700037212 */ /* 0x081fe400078e3cff */
[----:B------:R-:W-:Y:S02]  /*87b0*/  LOP3.LUT R5, R4, R7, RZ, 0x3c, !PT ;  /* 0x0000000704057212 */ /* 0x000fe400078e3cff */
[----:B------:R-:W-:Y:S01]  /*87c0*/  SHF.R.U64 R0, R36, 0x10, R37 ;  /* 0x0000001024007819 */ /* 0x000fe20000001225 */
[----:B------:R-:W-:Y:S01]  /*87d0*/  IMAD R3, R200, 0x200, R3 ;  /* 0x00000200c8037824 */ /* 0x000fe200078e0203 */
[----:B------:R-:W-:Y:S02]  /*87e0*/  SHF.R.U64 R41, R38, 0x10, R39 ;  /* 0x0000001026297819 */ /* 0x000fe40000001227 */
[----:B------:R-:W-:Y:S01]  /*87f0*/  PRMT R33, R20, 0x5432, R12 ;  /* 0x0000543214217816 */ /* 0x000fe2000000000c */
[----:B------:R-:W-:Y:S01]  /*8800*/  IMAD R46, R3, 0x2, R2 ;  /* 0x00000002032e7824 */ /* 0x000fe200078e0202 */
[----:B------:R-:W-:Y:S01]  /*8810*/  PRMT R38, R14, 0x5432, R0 ;  /* 0x000054320e267816 */ /* 0x000fe20000000000 */
[----:B------:R-:W-:Y:S01]  /*8820*/  IMAD R3, R200, 0x200, R5 ;  /* 0x00000200c8037824 */ /* 0x000fe200078e0205 */
[----:B------:R-:W-:-:S02]  /*8830*/  SHF.R.U32.HI R40, RZ, 0x10, R37 ;  /* 0x00000010ff287819 */ /* 0x000fc40000011625 */
[----:B------:R-:W0:Y:S01]  /*8840*/  LDS.128 R4, [R46+0x20400] ;  /* 0x020400002e047984 */ /* 0x000e220000000c00 */
[----:B------:R-:W-:Y:S01]  /*8850*/  IMAD R47, R3, 0x2, R2 ;  /* 0x00000002032f7824 */ /* 0x000fe200078e0202 */
[--C-:B------:R-:W-:Y:S02]  /*8860*/  SHF.R.U64 R3, R34, 0x10, R35.reuse ;  /* 0x0000001022037819 */ /* 0x100fe40000001223 */
[----:B------:R-:W-:Y:S02]  /*8870*/  SHF.R.U32.HI R35, RZ, 0x10, R35 ;  /* 0x00000010ff237819 */ /* 0x000fe40000011623 */
[----:B------:R-:W1:Y:S01]  /*8880*/  LDS.128 R8, [R47+0x20400] ;  /* 0x020400002f087984 */ /* 0x000e620000000c00 */
[----:B------:R-:W-:Y:S02]  /*8890*/  PRMT R36, R14, 0x5410, R3 ;  /* 0x000054100e247816 */ /* 0x000fe40000000003 */
[----:B------:R-:W-:Y:S01]  /*88a0*/  SHF.R.U32.HI R42, RZ, 0x10, R39 ;  /* 0x00000010ff2a7819 */ /* 0x000fe20000011627 */
[C---:B------:R-:W-:Y:S01]  /*88b0*/  IMAD.U32 R39, R38.reuse, 0x10000, RZ ;  /* 0x0001000026277824 */ /* 0x040fe200078e00ff */
        /* <DEDUP_REMOVED lines=12> */
[C---:B------:R-:W-:Y:S01]  /*8980*/  IMAD.U32 R12, R6.reuse, 0x10000, RZ ;  /* 0x00010000060c7824 */ /* 0x040fe200078e00ff */
[----:B------:R-:W-:Y:S01]  /*8990*/  LOP3.LUT R6, R6, 0xffff0000, RZ, 0xc0, !PT ;  /* 0xffff000006067812 */ /* 0x000fe200078ec0ff */
[----:B-1----:R-:W-:Y:S01]  /*89a0*/  IMAD.U32 R15, R9, 0x10000, RZ ;  /* 0x00010000090f7824 */ /* 0x002fe200078e00ff */
[----:B------:R-:W-:Y:S01]  /*89b0*/  SHF.L.U32 R14, R8, 0x10, RZ ;  /* 0x00000010080e7819 */ /* 0x000fe200000006ff */
[----:B------:R-:W-:Y:S01]  /*89c0*/  IMAD.U32 R20, R10, 0x10000, RZ ;  /* 0x000100000a147824 */ /* 0x000fe200078e00ff */
[----:B------:R-:W-:Y:S01]  /*89d0*/  LOP3.LUT R8, R8, 0xffff0000, RZ, 0xc0, !PT ;  /* 0xffff000008087812 */ /* 0x000fe200078ec0ff */
[----:B------:R-:W-:Y:S01]  /*89e0*/  IMAD.U32 R32, R11, 0x10000, RZ ;  /* 0x000100000b207824 */ /* 0x000fe200078e00ff */
[----:B------:R-:W-:Y:S01]  /*89f0*/  LOP3.LUT R9, R9, 0xffff0000, RZ, 0xc0, !PT ;  /* 0xffff000009097812 */ /* 0x000fe200078ec0ff */
[C---:B------:R-:W-:Y:S01]  /*8a00*/  FMUL.FTZ R43, R14.reuse, R39 ;  /* 0x000000270e2b7220 */ /* 0x040fe20000410000 */
[----:B------:R-:W-:Y:S01]  /*8a10*/  FMUL.FTZ R45, R14, R35 ;  /* 0x000000230e2d7220 */ /* 0x000fe20000410000 */
[----:B------:R-:W-:Y:S01]  /*8a20*/  FMUL.FTZ R44, R8, R38 ;  /* 0x00000026082c7220 */ /* 0x000fe20000410000 */
[----:B------:R-:W-:-:S02]  /*8a30*/  IMAD.U32 R14, R40, 0x10000, RZ ;  /* 0x00010000280e7824 */ /* 0x000fc400078e00ff */
        /* <DEDUP_REMOVED lines=8> */
[----:B------:R-:W-:Y:S01]  /*8ac0*/  LOP3.LUT R34, R34, 0xffff0000, RZ, 0xc0, !PT ;  /* 0xffff000022227812 */ /* 0x000fe200078ec0ff */
[----:B------:R-:W-:Y:S01]  /*8ad0*/  FFMA.FTZ R8, R3, R38, R8 ;  /* 0x0000002603087223 */ /* 0x000fe20000010008 */
[C---:B------:R-:W-:Y:S01]  /*8ae0*/  FFMA.FTZ R33, R4.reuse, R0, -R33 ;  /* 0x0000000004217223 */ /* 0x040fe20000010821 */
[----:B------:R-:W-:Y:S01]  /*8af0*/  FFMA.FTZ R14, R4, R14, R15 ;  /* 0x0000000e040e7223 */ /* 0x000fe2000001000f */
[C---:B------:R-:W-:Y:S01]  /*8b00*/  FMUL.FTZ R0, R9.reuse, R40 ;  /* 0x0000002809007220 */ /* 0x040fe20000410000 */
[----:B------:R-:W-:Y:S01]  /*8b10*/  FMUL.FTZ R38, R9, R34 ;  /* 0x0000002209267220 */ /* 0x000fe20000410000 */
[----:B------:R-:W-:Y:S01]  /*8b20*/  IMAD.U32 R15, R41, 0x10000, RZ ;  /* 0x00010000290f7824 */ /* 0x000fe200078e00ff */
[----:B------:R-:W-:Y:S01]  /*8b30*/  SHF.L.U32 R3, R36, 0x10, RZ ;  /* 0x0000001024037819 */ /* 0x000fe200000006ff */
[----:B------:R-:W-:-:S02]  /*8b40*/  IMAD.U32 R4, R42, 0x10000, RZ ;  /* 0x000100002a047824 */ /* 0x000fc400078e00ff */
[C---:B------:R-:W-:Y:S01]  /*8b50*/  FFMA.FTZ R34, R5.reuse, R34, -R0 ;  /* 0x0000002205227223 */ /* 0x040fe20000010800 */
[----:B------:R-:W-:Y:S01]  /*8b60*/  FFMA.FTZ R9, R5, R40, R38 ;  /* 0x0000002805097223 */ /* 0x000fe20000010026 */
[----:B------:R-:W-:Y:S02]  /*8b70*/  IMAD.U32 R13, R7, 0x10000, RZ ;  /* 0x00010000070d7824 */ /* 0x000fe400078e00ff */
[----:B------:R-:W-:Y:S01]  /*8b80*/  FMUL.FTZ R35, R20, R15 ;  /* 0x0000000f14237220 */ /* 0x000fe20000410000 */
[----:B------:R-:W-:Y:S02]  /*8b90*/  IMAD.U32 R0, R37, 0x10000, RZ ;  /* 0x0001000025007824 */ /* 0x000fe400078e00ff */
[----:B------:R-:W-:Y:S01]  /*8ba0*/  FMUL.FTZ R38, R32, R4 ;  /* 0x0000000420267220 */ /* 0x000fe20000410000 */
[----:B------:R-:W-:Y:S01]  /*8bb0*/  LOP3.LUT R10, R10, 0xffff0000, RZ, 0xc0, !PT ;  /* 0xffff00000a0a7812 */ /* 0x000fe200078ec0ff */
[-C--:B------:R-:W-:Y:S01]  /*8bc0*/  FMUL.FTZ R20, R20, R3.reuse ;  /* 0x0000000314147220 */ /* 0x080fe20000410000 */
[----:B------:R-:W-:Y:S01]  /*8bd0*/  LOP3.LUT R41, R41, 0xffff0000, RZ, 0xc0, !PT ;  /* 0xffff000029297812 */ /* 0x000fe200078ec0ff */
[----:B------:R-:W-:Y:S01]  /*8be0*/  FFMA.FTZ R35, R12, R3, -R35 ;  /* 0x000000030c237223 */ /* 0x000fe20000010823 */
[----:B------:R-:W-:Y:S01]  /*8bf0*/  LOP3.LUT R11, R11, 0xffff0000, RZ, 0xc0, !PT ;  /* 0xffff00000b0b7812 */ /* 0x000fe200078ec0ff */
[-C--:B------:R-:W-:Y:S01]  /*8c00*/  FMUL.FTZ R32, R32, R0.reuse ;  /* 0x0000000020207220 */ /* 0x080fe20000410000 */
[----:B------:R-:W-:Y:S01]  /*8c10*/  FFMA.FTZ R38, R13, R0, -R38 ;  /* 0x000000000d267223 */ /* 0x000fe20000010826 */
[----:B------:R-:W-:Y:S01]  /*8c20*/  LOP3.LUT R42, R42, 0xffff0000, RZ, 0xc0, !PT ;  /* 0xffff00002a2a7812 */ /* 0x000fe200078ec0ff */
[----:B------:R-:W-:Y:S01]  /*8c30*/  FFMA.FTZ R20, R12, R15, R20 ;  /* 0x0000000f0c147223 */ /* 0x000fe20000010014 */
[----:B------:R-:W-:Y:S01]  /*8c40*/  LOP3.LUT R3, R36, 0xffff0000, RZ, 0xc0, !PT ;  /* 0xffff000024037812 */ /* 0x000fe200078ec0ff */
[C---:B------:R-:W-:Y:S01]  /*8c50*/  FMUL.FTZ R5, R10.reuse, R41 ;  /* 0x000000290a057220 */ /* 0x040fe20000410000 */
[----:B------:R-:W-:Y:S01]  /*8c60*/  LOP3.LUT R0, R37, 0xffff0000, RZ, 0xc0, !PT ;  /* 0xffff000025007812 */ /* 0x000fe200078ec0ff */
[----:B------:R-:W-:Y:S01]  /*8c70*/  FFMA.FTZ R32, R13, R4, R32 ;  /* 0x000000040d207223 */ /* 0x000fe20000010020 */
[----:B------:R-:W-:Y:S01]  /*8c80*/  LOP3.LUT R7, R7, 0xffff0000, RZ, 0xc0, !PT ;  /* 0xffff000007077812 */ /* 0x000fe200078ec0ff */
        /* <DEDUP_REMOVED lines=17> */
.L_x_6377:
[----:B------:R-:W-:Y:S05]  /*8da0*/  BSYNC B1 ;  /* 0x0000000000017941 */ /* 0x000fea0003800000 */
.L_x_6376:
[----:B------:R-:W-:Y:S01]  /*8db0*/  PRMT R14, R54, 0x5410, R53 ;  /* 0x00005410360e7816 */ /* 0x000fe20000000035 */
[----:B------:R-:W-:Y:S06]  /*8dc0*/  @P0 BRA `(.L_x_6363) ;  /* 0x0000000400840947 */ /* 0x000fec0003800000 */
[----:B------:R-:W-:Y:S01]  /*8dd0*/  IMAD.IADD R0, R16, 0x1, R21 ;  /* 0x0000000110007824 */ /* 0x000fe200078e0215 */
[----:B-1----:R-:W1:Y:S01]  /*8de0*/  LDS.128 R8, [R216+0x20400] ;  /* 0x02040000d8087984 */ /* 0x002e620000000c00 */
[----:B------:R-:W-:Y:S02]  /*8df0*/  SHF.R.U64 R13, R24, 0x10, R25 ;  /* 0x00000010180d7819 */ /* 0x000fe40000001219 */
[----:B------:R-:W-:Y:S02]  /*8e00*/  SHF.R.U64 R34, R30, 0x10, R31 ;  /* 0x000000101e227819 */ /* 0x000fe4000000121f */
[----:B0-----:R-:W-:Y:S02]  /*8e10*/  LOP3.LUT R3, R217, 0x38, R0, 0xf8, !PT ;  /* 0x00000038d9037812 */ /* 0x001fe400078ef800 */
[----:B------:R-:W-:Y:S02]  /*8e20*/  SHF.R.U64 R0, R28, 0x10, R29 ;  /* 0x000000101c007819 */ /* 0x000fe4000000121d */
[----:B------:R-:W-:-:S02]  /*8e30*/  LOP3.LUT R3, R3, R222, RZ, 0x3c, !PT ;  /* 0x000000de03037212 */ /* 0x000fc400078e3cff */
[----:B------:R-:W-:Y:S02]  /*8e40*/  SHF.R.U32.HI R24, RZ, 0x10, R25 ;  /* 0x00000010ff187819 */ /* 0x000fe40000011619 */
[----:B------:R-:W-:Y:S01]  /*8e50*/  SHF.R.U64 R12, R26, 0x10, R27 ;  /* 0x000000101a0c7819 */ /* 0x000fe2000000121b */
[----:B------:R-:W-:Y:S01]  /*8e60*/  IMAD.IADD R3, R218, 0x1, R3 ;  /* 0x00000001da037824 */ /* 0x000fe200078e0203 */
[C---:B------:R-:W-:Y:S02]  /*8e70*/  PRMT R30, R48.reuse, 0x5432, R0 ;  /* 0x00005432301e7816 */ /* 0x040fe40000000000 */
[----:B------:R-:W-:Y:S01]  /*8e80*/  SHF.R.U32.HI R26, RZ, 0x10, R27 ;  /* 0x00000010ff1a7819 */ /* 0x000fe2000001161b */
[----:B------:R-:W-:Y:S01]  /*8e90*/  IMAD R3, R3, 0x2, R2 ;  /* 0x0000000203037824 */ /* 0x000fe200078e0202 */
[----:B------:R-:W-:Y:S02]  /*8ea0*/  PRMT R25, R48, 0x5410, R13 ;  /* 0x0000541030197816 */ /* 0x000fe4000000000d */
[----:B------:R-:W-:-:S02]  /*8eb0*/  SHF.R.U32.HI R32, RZ, 0x10, R29 ;  /* 0x00000010ff207819 */ /* 0x000fc4000001161d */
        /* <DEDUP_REMOVED lines=13> */
[----:B------:R-:W-:Y:S01]  /*8f90*/  SHF.L.U32 R12, R9, 0x10, RZ ;  /* 0x00000010090c7819 */ /* 0x000fe200000006ff */
[----:B------:R-:W-:Y:S01]  /*8fa0*/  IMAD.U32 R14, R11, 0x10000, RZ ;  /* 0x000100000b0e7824 */ /* 0x000fe200078e00ff */
[----:B------:R-:W-:Y:S01]  /*8fb0*/  LOP3.LUT R25, R25, 0xffff0000, RZ, 0xc0, !PT ;  /* 0xffff000019197812 */ /* 0x000fe200078ec0ff */
[----:B------:R-:W-:Y:S01]  /*8fc0*/  IMAD.U32 R13, R10, 0x10000, RZ ;  /* 0x000100000a0d7824 */ /* 0x000fe200078e00ff */
[----:B------:R-:W-:Y:S02]  /*8fd0*/  LOP3.LUT R9, R9, 0xffff0000, RZ, 0xc0, !PT ;  /* 0xffff000009097812 */ /* 0x000fe400078ec0ff */
[----:B------:R-:W-:-:S02]  /*8fe0*/  LOP3.LUT R8, R8, 0xffff0000, RZ, 0xc0, !PT ;  /* 0xffff000008087812 */ /* 0x000fc400078ec0ff */
[----:B------:R-:W-:Y:S02]  /*8ff0*/  LOP3.LUT R10, R10, 0xffff0000, RZ, 0xc0, !PT ;  /* 0xffff00000a0a7812 */ /* 0x000fe400078ec0ff */
[----:B------:R-:W-:Y:S01]  /*9000*/  LOP3.LUT R11, R11, 0xffff0000, RZ, 0xc0, !PT ;  /* 0xffff00000b0b7812 */ /* 0x000fe200078ec0ff */
[C---:B0-----:R-:W-:Y:S01]  /*9010*/  IMAD.U32 R15, R4.reuse, 0x10000, RZ ;  /* 0x00010000040f7824 */ /* 0x041fe200078e00ff */
[----:B------:R-:W-:Y:S01]  /*9020*/  LOP3.LUT R4, R4, 0xffff0000, RZ, 0xc0, !PT ;  /* 0xffff000004047812 */ /* 0x000fe200078ec0ff */
[C---:B------:R-:W-:Y:S01]  /*9030*/  IMAD.U32 R20, R5.reuse, 0x10000, RZ ;  /* 0x0001000005147824 */ /* 0x040fe200078e00ff */
        /* <DEDUP_REMOVED lines=8> */
[----:B------:R-:W-:Y:S01]  /*90c0*/  IMAD.U32 R37, R35, 0x10000, RZ ;  /* 0x0001000023257824 */ /* 0x000fe200078e00ff */
[----:B------:R-:W-:Y:S01]  /*90d0*/  LOP3.LUT R0, R27, 0xffff0000, RZ, 0xc0, !PT ;  /* 0xffff00001b007812 */ /* 0x000fe200078ec0ff */
[----:B------:R-:W-:Y:S02]  /*90e0*/  IMAD.U32 R31, R29, 0x10000, RZ ;  /* 0x000100001d1f7824 */ /* 0x000fe400078e00ff */
[----:B------:R-:W-:Y:S01]  /*90f0*/  FMUL.FTZ R43, R20, R15 ;  /* 0x0000000f142b7220 */ /* 0x000fe20000410000 */
[----:B------:R-:W-:Y:S01]  /*9100*/  FMUL.FTZ R45, R24, R37 ;  /* 0x00000025182d7220 */ /* 0x000fe20000410000 */
[----:B------:R-:W-:Y:S01]  /*9110*/  FFMA.FTZ R41, R12, R15, -R41 ;  /* 0x0000000f0c297223 */ /* 0x000fe20000010829 */
[----:B------:R-:W-:Y:S01]  /*9120*/  FMUL.FTZ R24, R24, R31 ;  /* 0x0000001f18187220 */ /* 0x000fe20000410000 */
[----:B------:R-:W-:Y:S01]  /*9130*/  LOP3.LUT R15, R30, 0xffff0000, RZ, 0xc0, !PT ;  /* 0xffff00001e0f7812 */ /* 0x000fe200078ec0ff */
[----:B------:R-:W-:Y:S01]  /*9140*/  FFMA.FTZ R43, R12, R33, R43 ;  /* 0x000000210c2b7223 */ /* 0x000fe2000001002b */
[----:B------:R-:W-:Y:S01]  /*9150*/  SHF.L.U32 R21, R6, 0x10, RZ ;  /* 0x0000001006157819 */ /* 0x000fe200000006ff */
[C---:B------:R-:W-:Y:S01]  /*9160*/  FFMA.FTZ R45, R14.reuse, R31, -R45 ;  /* 0x0000001f0e2d7223 */ /* 0x040fe2000001082d */
[----:B------:R-:W-:Y:S01]  /*9170*/  FFMA.FTZ R37, R14, R37, R24 ;  /* 0x000000250e257223 */ /* 0x000fe20000010018 */
[----:B------:R-:W-:-:S02]  /*9180*/  IMAD.U32 R12, R34, 0x10000, RZ ;  /* 0x00010000220c7824 */ /* 0x000fc400078e00ff */
[C---:B------:R-:W-:Y:S01]  /*9190*/  FMUL.FTZ R14, R5.reuse, R32 ;  /* 0x00000020050e7220 */ /* 0x040fe20000410000 */
[C---:B------:R-:W-:Y:S01]  /*91a0*/  FMUL.FTZ R31, R4.reuse, R15 ;  /* 0x0000000f041f7220 */ /* 0x040fe20000410000 */
[----:B------:R-:W-:Y:S01]  /*91b0*/  FMUL.FTZ R27, R4, R25 ;  /* 0x00000019041b7220 */ /* 0x000fe20000410000 */
[----:B------:R-:W-:Y:S01]  /*91c0*/  FMUL.FTZ R5, R5, R0 ;  /* 0x0000000005057220 */ /* 0x000fe20000410000 */
[----:B------:R-:W-:Y:S02]  /*91d0*/  IMAD.U32 R4, R28, 0x10000, RZ ;  /* 0x000100001c047824 */ /* 0x000fe400078e00ff */
        /* <DEDUP_REMOVED lines=12> */
[----:B------:R-:W-:Y:S01]  /*92a0*/  FFMA.FTZ R31, R8, R25, -R31 ;  /* 0x00000019081f7223 */ /* 0x000fe2000001081f */
[----:B------:R-:W-:Y:S01]  /*92b0*/  LOP3.LUT R0, R29, 0xffff0000, RZ, 0xc0, !PT ;  /* 0xffff00001d007812 */ /* 0x000fe200078ec0ff */
[----:B------:R-:W-:Y:S01]  /*92c0*/  FMUL.FTZ R6, R6, R5 ;  /* 0x0000000506067220 */ /* 0x000fe20000410000 */
[----:B------:R-:W-:Y:S01]  /*92d0*/  FFMA.FTZ R8, R8, R15, R27 ;  /* 0x0000000f08087223 */ /* 0x000fe2000001001b */
[C---:B------:R-:W-:Y:S01]  /*92e0*/  FMUL.FTZ R12, R7.reuse, R4 ;  /* 0x00000004070c7220 */ /* 0x040fe20000410000 */
[C---:B------:R-:W-:Y:S01]  /*92f0*/  FFMA.FTZ R13, R10.reuse, R5, -R13 ;  /* 0x000000050a0d7223 */ /* 0x040fe2000001080d */
[-C--:B------:R-:W-:Y:S01]  /*9300*/  FMUL.FTZ R15, R7, R0.reuse ;  /* 0x00000000070f7220 */ /* 0x080fe20000410000 */
[----:B------:R-:W-:Y:S01]  /*9310*/  FFMA.FTZ R7, R10, R9, R6 ;  /* 0x000000090a077223 */ /* 0x000fe20000010006 */
[C---:B------:R-:W-:Y:S01]  /*9320*/  FFMA.FTZ R12, R11.reuse, R0, -R12 ;  /* 0x000000000b0c7223 */ /* 0x040fe2000001080c */
        /* <DEDUP_REMOVED lines=11> */
.L_x_6363:
[----:B------:R-:W-:Y:S05]  /*93e0*/  BSYNC B0 ;  /* 0x0000000000007941 */ /* 0x000fea0003800000 */
.L_x_6343:
        /* <DEDUP_REMOVED lines=8> */
.L_x_6340:
[----:B------:R-:W-:-:S13]  /*9470*/  ISETP.NE.AND P0, PT, R188, 0x3, PT ;  /* 0x00000003bc00780c */ /* 0x000fda0003f05270 */
[----:B------:R-:W-:Y:S05]  /*9480*/  @!P0 BRA `(.L_x_6378) ;  /* 0x0000000000048947 */ /* 0x000fea0003800000 */
[----:B------:R-:W-:Y:S01]  /*9490*/  BPT.TRAP 0x1 ;  /* 0x000000040000795c */ /* 0x000fe20000300000 */
.L_x_6378:
[----:B------:R-:W-:Y:S01]  /*94a0*/  IMAD R169, R18, 0x8, R2 ;  /* 0x0000000812a97824 */ /* 0x000fe200078e0202 */
[----:B------:R-:W-:-:S04]  /*94b0*/  SHF.L.U32 R56, R19, 0x1f, RZ ;  /* 0x0000001f13387819 */ /* 0x000fc800000006ff */
[----:B------:R0:W0:Y:S01]  /*94c0*/  SYNCS.PHASECHK.TRANS64.TRYWAIT P1, [R169+URZ+0x28c30], R56 ;  /* 0x028c3038a90075a7 */ /* 0x000022000802017f */
[----:B------:R-:W-:Y:S05]  /*94d0*/  @!P0 BRA `(.L_x_6379) ;  /* 0x0000000000048947 */ /* 0x000fea0003800000 */
[----:B------:R-:W-:Y:S01]  /*94e0*/  BPT.TRAP 0x1 ;  /* 0x000000040000795c */ /* 0x000fe20000300000 */
.L_x_6379:
[C---:B--23--:R-:W-:Y:S01]  /*94f0*/  IADD3 R0, R2.reuse, 0x22400, RZ ;  /* 0x0002240002007810 */ /* 0x04cfe20007ffe0ff */
        /* <DEDUP_REMOVED lines=9> */
.L_x_6380:
[----:B------:R-:W-:Y:S01]  /*9590*/  IMAD R12, R18, 0x200, R14 ;  /* 0x00000200120c7824 */ /* 0x000fe200078e020e */
[----:B------:R-:W-:Y:S01]  /*95a0*/  LOP3.LUT R4, R3, 0x10000, RZ, 0xfc, !PT ;  /* 0x0001000003047812 */ /* 0x000fe200078efcff */
[----:B------:R-:W-:Y:S01]  /*95b0*/  IMAD.MOV.U32 R5, RZ, RZ, 0x40000040 ;  /* 0x40000040ff057424 */ /* 0x000fe200078e00ff */
[----:B------:R-:W-:Y:S05]  /*95c0*/  WARPSYNC.ALL ;  /* 0x0000000000007948 */ /* 0x000fea0003800000 */
[----:B------:R-:W-:Y:S01]  /*95d0*/  IMAD.MOV.U32 R13, RZ, RZ, 0x40000040 ;  /* 0x40000040ff0d7424 */ /* 0x000fe200078e00ff */
[C---:B------:R-:W-:Y:S01]  /*95e0*/  R2UR UR4, R4.reuse ;  /* 0x00000000040472ca */ /* 0x040fe200000e0000 */
[----:B-----5:R-:W-:Y:S01]  /*95f0*/  WARPGROUP.ARRIVE ;  /* 0x00000000000079c5 */ /* 0x020fe20000000000 */
[----:B------:R-:W-:Y:S01]  /*9600*/  R2UR UR5, R5 ;  /* 0x00000000050572ca */ /* 0x000fe200000e0000 */
[----:B------:R-:W-:Y:S01]  /*9610*/  VIADD R10, R4, 0x2 ;  /* 0x00000002040a7836 */ /* 0x000fe20000000000 */
[C---:B------:R-:W-:Y:S01]  /*9620*/  R2UR UR6, R12.reuse ;  /* 0x000000000c0672ca */ /* 0x040fe200000e0000 */
[----:B------:R-:W-:Y:S01]  /*9630*/  VIADD R6, R12, 0x2 ;  /* 0x000000020c067836 */ /* 0x000fe20000000000 */
[----:B------:R-:W-:Y:S01]  /*9640*/  R2UR UR7, R13 ;  /* 0x000000000d0772ca */ /* 0x000fe200000e0000 */
[----:B------:R-:W-:Y:S01]  /*9650*/  IMAD.MOV.U32 R11, RZ, RZ, 0x40000040 ;  /* 0x40000040ff0b7424 */ /* 0x000fe200078e00ff */
[----:B------:R-:W-:Y:S01]  /*9660*/  MOV R7, 0x40000040 ;  /* 0x4000004000077802 */ /* 0x000fe20000000f00 */
[----:B------:R-:W-:Y:S01]  /*9670*/  VIADD R8, R4, 0x4 ;  /* 0x0000000404087836 */ /* 0x000fe20000000000 */
[----:B------:R-:W-:Y:S01]  /*9680*/  MOV R13, 0x40000040 ;  /* 0x40000040000d7802 */ /* 0x000fe20000000f00 */
[----:B------:R-:W-:Y:S01]  /*9690*/  IMAD.MOV.U32 R9, RZ, RZ, 0x40000040 ;  /* 0x40000040ff097424 */ /* 0x000fe200078e00ff */
[----:B------:R-:W1:Y:S01]  /*96a0*/  S2R R58, SR_TID.X ;  /* 0x00000000003a7919 */ /* 0x000e620000002100 */
[----:B------:R-:W-:-:S04]  /*96b0*/  IMAD.MOV.U32 R3, RZ, RZ, 0x40 ;  /* 0x00000040ff037424 */ /* 0x000fc800078e00ff */
[----:B------:R-:W-:Y:S02]  /*96c0*/  IMAD R3, R168, -0x40, R3 ;  /* 0xffffffc0a8037824 */ /* 0x000fe400078e0203 */
[----:B------:R-:W-:Y:S01]  /*96d0*/  HGMMA.64x64x16.F32.BF16 R24, gdesc[UR4], RZ, !UPT, gsb0 ;  /* 0x00e00000041879f0 */ /* 0x000fe2000c0018ff */
[----:B------:R-:W-:Y:S02]  /*96e0*/  R2UR UR4, R10 ;  /* 0x000000000a0472ca */ /* 0x000fe400000e0000 */
[----:B------:R-:W-:Y:S02]  /*96f0*/  R2UR UR5, R11 ;  /* 0x000000000b0572ca */ /* 0x000fe400000e0000 */
[----:B------:R-:W-:Y:S01]  /*9700*/  R2UR UR6, R6 ;  /* 0x00000000060672ca */ /* 0x000fe200000e0000 */
[----:B------:R-:W-:Y:S01]  /*9710*/  VIADD R6, R12, 0x4 ;  /* 0x000000040c067836 */ /* 0x000fe20000000000 */
[----:B------:R-:W-:Y:S01]  /*9720*/  R2UR UR7, R7 ;  /* 0x00000000070772ca */ /* 0x000fe200000e0000 */
[----:B------:R-:W-:Y:S01]  /*9730*/  IMAD.MOV.U32 R7, RZ, RZ, 0x40000040 ;  /* 0x40000040ff077424 */ /* 0x000fe200078e00ff */
[----:B------:R-:W-:Y:S01]  /*9740*/  IADD3 R0, R194, 0x1, R3 ;  /* 0x00000001c2007810 */ /* 0x000fe20007ffe003 */
[----:B------:R-:W-:Y:S01]  /*9750*/  VIADD R12, R12, 0x6 ;  /* 0x000000060c0c7836 */ /* 0x000fe20000000000 */
[----:B------:R-:W-:-:S02]  /*9760*/  IADD3 R3, -R192, R3, R194 ;  /* 0x00000003c0037210 */ /* 0x000fc40007ffe1c2 */
[----:B------:R-:W-:Y:S02]  /*9770*/  IADD3 R0, -R192, R0, -R187 ;  /* 0x00000000c0007210 */ /* 0x000fe40007ffe9bb */
[----:B-1----:R-:W-:Y:S01]  /*9780*/  LOP3.LUT R58, R58, 0x7f, RZ, 0xc0, !PT ;  /* 0x0000007f3a3a7812 */ /* 0x002fe200078ec0ff */
[----:B------:R-:W-:Y:S02]  /*9790*/  WARPGROUP.DEPBAR.LE gsb0, 0x0 ;  /* 0x00008000000079c5 */ /* 0x000fe40000010000 */
[----:B------:R-:W-:-:S06]  /*97a0*/  WARPGROUP.ARRIVE ;  /* 0x00000000000079c5 */ /* 0x000fcc0000000000 */
        /* <DEDUP_REMOVED lines=13> */
[----:B------:R-:W-:Y:S01]  /*9880*/  R2UR UR7, R13 ;  /* 0x000000000d0772ca */ /* 0x000fe200000e0000 */
[----:B------:R-:W-:-:S05]  /*9890*/  IMAD R13, R185, 0x40, R190 ;  /* 0x00000040b90d7824 */ /* 0x000fca00078e02be */
        /* <DEDUP_REMOVED lines=11> */
[----:B------:R-:W-:Y:S02]  /*9950*/  FSEL R57, R26, -INF , P1 ;  /* 0xff8000001a397808 */ /* 0x000fe40000800000 */
        /* <DEDUP_REMOVED lines=40> */
[----:B------:R-:W-:Y:S02]  /*9be0*/  FSEL R55, R55, -INF , P1 ;  /* 0xff80000037377808 */ /* 0x000fe40000800000 */
[----:B------:R-:W-:Y:S02]  /*9bf0*/  FMNMX.FTZ R26, R81, R26, !PT ;  /* 0x0000001a511a7209 */ /* 0x000fe40007810000 */
[C---:B------:R-:W-:Y:S02]  /*9c00*/  ISETP.GT.AND P1, PT, R0.reuse, RZ, PT ;  /* 0x000000ff0000720c */ /* 0x040fe40003f24270 */
[----:B------:R-:W-:Y:S02]  /*9c10*/  FMNMX.FTZ R26, R55, R26, !PT ;  /* 0x0000001a371a7209 */ /* 0x000fe40007810000 */
[----:B------:R-:W-:-:S02]  /*9c20*/  ISETP.GT.AND P2, PT, R0, 0x1, PT ;  /* 0x000000010000780c */ /* 0x000fc40003f44270 */
[----:B------:R-:W-:Y:S01]  /*9c30*/  ISETP.GT.AND P3, PT, R0, 0x8, PT ;  /* 0x000000080000780c */ /* 0x000fe20003f64270 */
[----:B------:R-:W1:Y:S01]  /*9c40*/  SHFL.BFLY PT, R15, R26, 0x2, 0x1f ;  /* 0x0c401f001a0f7f89 */ /* 0x000e6200000e0000 */
[----:B------:R-:W-:Y:S02]  /*9c50*/  FSEL R3, R24, -INF , P1 ;  /* 0xff80000018037808 */ /* 0x000fe40000800000 */
[----:B------:R-:W-:Y:S02]  /*9c60*/  FSEL R25, R25, -INF , P2 ;  /* 0xff80000019197808 */ /* 0x000fe40001000000 */
        /* <DEDUP_REMOVED lines=17> */
[----:B------:R-:W-:Y:S01]  /*9d80*/  FMNMX.FTZ R24, R31, R12, !PT ;  /* 0x0000000c1f187209 */ /* 0x000fe20007810000 */
[----:B------:R-:W-:Y:S01]  /*9d90*/  IMAD.U32 R12, RZ, RZ, UR4 ;  /* 0x00000004ff0c7e24 */ /* 0x000fe2000f8e00ff */
[----:B-1----:R-:W-:Y:S02]  /*9da0*/  FMNMX.FTZ R15, R26, R15, !PT ;  /* 0x0000000f1a0f7209 */ /* 0x002fe40007810000 */
[----:B------:R-:W-:Y:S02]  /*9db0*/  ISETP.GT.AND P1, PT, R0, 0x21, PT ;  /* 0x000000210000780c */ /* 0x000fe40003f24270 */
[----:B------:R-:W-:Y:S01]  /*9dc0*/  FSEL R35, R40, -INF , P2 ;  /* 0xff80000028237808 */ /* 0x000fe20001000000 */
[----:B------:R-:W1:Y:S01]  /*9dd0*/  SHFL.BFLY PT, R30, R15, 0x1, 0x1f ;  /* 0x0c201f000f1e7f89 */ /* 0x000e6200000e0000 */
        /* <DEDUP_REMOVED lines=19> */
[----:B-1----:R-:W-:Y:S02]  /*9f10*/  FMNMX.FTZ R15, R15, R30, !PT ;  /* 0x0000001e0f0f7209 */ /* 0x002fe40007810000 */
[----:B------:R-:W-:Y:S02]  /*9f20*/  FSEL R53, R53, -INF , P2 ;  /* 0xff80000035357808 */ /* 0x000fe40001000000 */
[----:B------:R-:W-:Y:S01]  /*9f30*/  FMNMX.FTZ R24, R47, R24, !PT ;  /* 0x000000182f187209 */ /* 0x000fe20007810000 */
[C---:B------:R-:W-:Y:S01]  /*9f40*/  FMUL.FTZ R13, R15.reuse, R12 ;  /* 0x0000000c0f0d7220 */ /* 0x040fe20000410000 */
[----:B------:R-:W-:Y:S02]  /*9f50*/  FSETP.NEU.FTZ.AND P4, PT, R15, -INF , PT ;  /* 0xff8000000f00780b */ /* 0x000fe40003f9d000 */
[----:B------:R-:W-:Y:S02]  /*9f60*/  FMNMX.FTZ R24, R53, R24, !PT ;  /* 0x0000001835187209 */ /* 0x000fe40007810000 */
[----:B------:R-:W-:-:S03]  /*9f70*/  FSEL R26, R13, RZ, P4 ;  /* 0x000000ff0d1a7208 */ /* 0x000fc60002000000 */
[----:B------:R-:W1:Y:S02]  /*9f80*/  SHFL.BFLY PT, R13, R24, 0x2, 0x1f ;  /* 0x0c401f00180d7f89 */ /* 0x000e6400000e0000 */
        /* <DEDUP_REMOVED lines=17> */
[----:B------:R-:W-:-:S03]  /*a0a0*/  FFMA.FTZ R26, R55, R12, -R26 ;  /* 0x0000000c371a7223 */ /* 0x000fc6000001081a */
[----:B------:R-:W-:Y:S01]  /*a0b0*/  MUFU.EX2 R59, R59 ;  /* 0x0000003b003b7308 */ /* 0x000fe20000000800 */
[----:B-1----:R-:W-:-:S05]  /*a0c0*/  FMNMX.FTZ R0, R24, R13, !PT ;  /* 0x0000000d18007209 */ /* 0x002fca0007810000 */
[----:B------:R-:W1:Y:S02]  /*a0d0*/  SHFL.BFLY PT, R13, R0, 0x1, 0x1f ;  /* 0x0c201f00000d7f89 */ /* 0x000e6400000e0000 */
[----:B------:R-:W3:Y:S01]  /*a0e0*/  MUFU.EX2 R30, R61 ;  /* 0x0000003d001e7308 */ /* 0x000ee20000000800 */
[----:B--2---:R-:W-:-:S07]  /*a0f0*/  F2FP.BF16.F32.PACK_AB R153, R28, R57 ;  /* 0x000000391c99723e */ /* 0x004fce00000010ff */
[----:B------:R-:W-:Y:S08]  /*a100*/  MUFU.EX2 R63, R63 ;  /* 0x0000003f003f7308 */ /* 0x000ff00000000800 */
[----:B------:R-:W2:Y:S01]  /*a110*/  MUFU.EX2 R32, R65 ;  /* 0x0000004100207308 */ /* 0x000ea20000000800 */
[----:B---3--:R-:W-:Y:S02]  /*a120*/  F2FP.BF16.F32.PACK_AB R155, R30, R59 ;  /* 0x0000003b1e9b723e */ /* 0x008fe400000010ff */
[----:B-1----:R-:W-:-:S05]  /*a130*/  FMNMX.FTZ R13, R0, R13, !PT ;  /* 0x0000000d000d7209 */ /* 0x002fca0007810000 */
[----:B------:R-:W-:Y:S01]  /*a140*/  MUFU.EX2 R67, R67 ;  /* 0x0000004300437308 */ /* 0x000fe20000000800 */
[C---:B------:R-:W-:Y:S01]  /*a150*/  FSETP.NEU.FTZ.AND P1, PT, R13.reuse, -INF , PT ;  /* 0xff8000000d00780b */ /* 0x040fe20003f3d000 */
[----:B------:R-:W-:-:S06]  /*a160*/  FMUL.FTZ R0, R13, R12 ;  /* 0x0000000c0d007220 */ /* 0x000fcc0000410000 */
[----:B------:R-:W1:Y:S01]  /*a170*/  MUFU.EX2 R34, R69 ;  /* 0x0000004500227308 */ /* 0x000e620000000800 */
[----:B------:R-:W-:Y:S01]  /*a180*/  FSEL R20, R0, RZ, P1 ;  /* 0x000000ff00147208 */ /* 0x000fe20000800000 */
[----:B------:R-:W-:Y:S01]  /*a190*/  FADD.FTZ R0, R57, R28 ;  /* 0x0000001c39007221 */ /* 0x000fe20000010000 */
[----:B------:R-:W-:Y:S02]  /*a1a0*/  ISETP.NE.AND P1, PT, R58, RZ, PT ;  /* 0x000000ff3a00720c */ /* 0x000fe40003f25270 */
[----:B--2---:R-:W-:Y:S01]  /*a1b0*/  F2FP.BF16.F32.PACK_AB R157, R32, R63 ;  /* 0x0000003f209d723e */ /* 0x004fe200000010ff */
        /* <DEDUP_REMOVED lines=19> */
[----:B------:R-:W-:Y:S01]  /*a2f0*/  FFMA.FTZ R20, R53, R12, -R20 ;  /* 0x0000000c35147223 */ /* 0x000fe20000010814 */
[----:B-1----:R-:W-:Y:S01]  /*a300*/  F2FP.BF16.F32.PACK_AB R159, R34, R67 ;  /* 0x00000043229f723e */ /* 0x002fe200000010ff */
[----:B------:R-:W1:Y:S08]  /*a310*/  MUFU.EX2 R21, R21 ;  /* 0x0000001500157308 */ /* 0x000e700000000800 */
[----:B------:R2:W4:Y:S01]  /*a320*/  MUFU.EX2 R154, R29 ;  /* 0x0000001d009a7308 */ /* 0x0005220000000800 */
[----:B---3--:R-:W-:Y:S01]  /*a330*/  FADD.FTZ R0, R3, R152 ;  /* 0x0000009803007221 */ /* 0x008fe20000010000 */
[----:B------:R-:W-:-:S06]  /*a340*/  F2FP.BF16.F32.PACK_AB R152, R152, R3 ;  /* 0x000000039898723e */ /* 0x000fcc00000010ff */
[----:B------:R-:W3:Y:S01]  /*a350*/  MUFU.EX2 R27, R27 ;  /* 0x0000001b001b7308 */ /* 0x000ee20000000800 */
[----:B-1----:R-:W-:Y:S01]  /*a360*/  FADD.FTZ R25, R21, R0 ;  /* 0x0000000015197221 */ /* 0x002fe20000010000 */
[----:B------:R-:W-:Y:S02]  /*a370*/  @!P1 VIADD R0, R169, 0x28c40 ;  /* 0x00028c40a9009836 */ /* 0x000fe40000000000 */
[----:B--2---:R-:W-:-:S03]  /*a380*/  FADD.FTZ R29, R63, R24 ;  /* 0x000000183f1d7221 */ /* 0x004fc60000010000 */
[----:B------:R-:W-:Y:S01]  /*a390*/  @!P1 PRMT R0, RZ, 0x654, R0 ;  /* 0x00000654ff009816 */ /* 0x000fe20000000000 */
[----:B------:R-:W1:Y:S01]  /*a3a0*/  MUFU.EX2 R156, R33 ;  /* 0x00000021009c7308 */ /* 0x000e620000000800 */
[----:B----4-:R-:W-:Y:S01]  /*a3b0*/  FADD.FTZ R42, R154, R25 ;  /* 0x000000199a2a7221 */ /* 0x010fe20000010000 */
[----:B------:R-:W-:Y:S01]  /*a3c0*/  FADD.FTZ R44, R32, R29 ;  /* 0x0000001d202c7221 */ /* 0x000fe20000010000 */
[----:B------:R1:W-:Y:S01]  /*a3d0*/  @!P1 SYNCS.ARRIVE.TRANS64.RED.A1T0 RZ, [R0+URZ], RZ ;  /* 0x000000ff00ff99a7 */ /* 0x0003e2000810043f */
[----:B------:R-:W-:Y:S01]  /*a3e0*/  F2FP.BF16.F32.PACK_AB R154, R154, R21 ;  /* 0x000000159a9a723e */ /* 0x000fe200000010ff */
[----:B------:R-:W-:Y:S01]  /*a3f0*/  BAR.SYNC.DEFER_BLOCKING 0xf, 0x100 ;  /* 0x03c4000000007b1d */ /* 0x000fe20000010000 */
[----:B------:R-:W-:Y:S01]  /*a400*/  FADD.FTZ R29, R67, R44 ;  /* 0x0000002c431d7221 */ /* 0x000fe20000010000 */
[----:B---3--:R-:W-:-:S03]  /*a410*/  FADD.FTZ R25, R27, R42 ;  /* 0x0000002a1b197221 */ /* 0x008fc60000010000 */
[----:B------:R-:W-:Y:S01]  /*a420*/  FADD.FTZ R42, R34, R29 ;  /* 0x0000001d222a7221 */ /* 0x000fe20000010000 */
[----:B------:R-:W2:Y:S01]  /*a430*/  MUFU.EX2 R31, R31 ;  /* 0x0000001f001f7308 */ /* 0x000ea20000000800 */
[C---:B-1----:R-:W-:Y:S01]  /*a440*/  FADD.FTZ R0, R156.reuse, R25 ;  /* 0x000000199c007221 */ /* 0x042fe20000010000 */
[----:B------:R-:W-:-:S06]  /*a450*/  F2FP.BF16.F32.PACK_AB R156, R156, R27 ;  /* 0x0000001b9c9c723e */ /* 0x000fcc00000010ff */
[----:B------:R-:W1:Y:S08]  /*a460*/  MUFU.EX2 R158, R37 ;  /* 0x00000025009e7308 */ /* 0x000e700000000800 */
[----:B------:R-:W3:Y:S01]  /*a470*/  MUFU.EX2 R71, R71 ;  /* 0x0000004700477308 */ /* 0x000ee20000000800 */
[----:B--2---:R-:W-:Y:S01]  /*a480*/  FADD.FTZ R25, R31, R0 ;  /* 0x000000001f197221 */ /* 0x004fe20000010000 */
[----:B------:R2:W-:Y:S06]  /*a490*/  STSM.16.M88.4 [R196+0x26800], R152 ;  /* 0x02680098c4007844 */ /* 0x0005ec0000000200 */
[----:B------:R-:W4:Y:S01]  /*a4a0*/  MUFU.EX2 R35, R35 ;  /* 0x0000002300237308 */ /* 0x000f220000000800 */
[C---:B-1----:R-:W-:Y:S01]  /*a4b0*/  FADD.FTZ R0, R158.reuse, R25 ;  /* 0x000000199e007221 */ /* 0x042fe20000010000 */
[----:B------:R-:W-:-:S05]  /*a4c0*/  F2FP.BF16.F32.PACK_AB R158, R158, R31 ;  /* 0x0000001f9e9e723e */ /* 0x000fca00000010ff */
[----:B------:R2:W-:Y:S01]  /*a4d0*/  STSM.16.M88.4 [R199], R156 ;  /* 0x0000009cc7007844 */ /* 0x0005e20000000200 */
[----:B------:R-:W1:Y:S01]  /*a4e0*/  MUFU.EX2 R36, R73 ;  /* 0x0000004900247308 */ /* 0x000e620000000800 */
[----:B---3--:R-:W-:-:S07]  /*a4f0*/  FADD.FTZ R29, R71, R42 ;  /* 0x0000002a471d7221 */ /* 0x008fce0000010000 */
[----:B------:R-:W3:Y:S01]  /*a500*/  MUFU.EX2 R160, R41 ;  /* 0x0000002900a07308 */ /* 0x000ee20000000800 */
[----:B----4-:R-:W-:-:S07]  /*a510*/  FADD.FTZ R25, R35, R0 ;  /* 0x0000000023197221 */ /* 0x010fce0000010000 */
[----:B------:R-:W4:Y:S01]  /*a520*/  MUFU.EX2 R75, R75 ;  /* 0x0000004b004b7308 */ /* 0x000f220000000800 */
[C---:B-1----:R-:W-:Y:S01]  /*a530*/  FADD.FTZ R28, R36.reuse, R29 ;  /* 0x0000001d241c7221 */ /* 0x042fe20000010000 */
[----:B------:R-:W-:-:S06]  /*a540*/  F2FP.BF16.F32.PACK_AB R161, R36, R71 ;  /* 0x0000004724a1723e */ /* 0x000fcc00000010ff */
[----:B------:R-:W1:Y:S01]  /*a550*/  MUFU.EX2 R39, R39 ;  /* 0x0000002700277308 */ /* 0x000e620000000800 */
[C---:B---3--:R-:W-:Y:S01]  /*a560*/  FADD.FTZ R0, R160.reuse, R25 ;  /* 0x00000019a0007221 */ /* 0x048fe20000010000 */
[----:B------:R-:W-:-:S06]  /*a570*/  F2FP.BF16.F32.PACK_AB R160, R160, R35 ;  /* 0x00000023a0a0723e */ /* 0x000fcc00000010ff */
[----:B------:R-:W3:Y:S01]  /*a580*/  MUFU.EX2 R38, R77 ;  /* 0x0000004d00267308 */ /* 0x000ee20000000800 */
[----:B----4-:R-:W-:-:S07]  /*a590*/  FADD.FTZ R29, R75, R28 ;  /* 0x0000001c4b1d7221 */ /* 0x010fce0000010000 */
[----:B------:R-:W4:Y:S01]  /*a5a0*/  MUFU.EX2 R162, R45 ;  /* 0x0000002d00a27308 */ /* 0x000f220000000800 */
[----:B-1----:R-:W-:-:S07]  /*a5b0*/  FADD.FTZ R3, R39, R0 ;  /* 0x0000000027037221 */ /* 0x002fce0000010000 */
[----:B------:R-:W-:Y:S01]  /*a5c0*/  MUFU.EX2 R79, R79 ;  /* 0x0000004f004f7308 */ /* 0x000fe20000000800 */
[C---:B---3--:R-:W-:Y:S01]  /*a5d0*/  FADD.FTZ R28, R38.reuse, R29 ;  /* 0x0000001d261c7221 */ /* 0x048fe20000010000 */
[----:B------:R-:W-:-:S06]  /*a5e0*/  F2FP.BF16.F32.PACK_AB R163, R38, R75 ;  /* 0x0000004b26a3723e */ /* 0x000fcc00000010ff */
[----:B------:R-:W1:Y:S01]  /*a5f0*/  MUFU.EX2 R40, R51 ;  /* 0x0000003300287308 */ /* 0x000e620000000800 */
[C---:B----4-:R-:W-:Y:S01]  /*a600*/  FADD.FTZ R0, R162.reuse, R3 ;  /* 0x00000003a2007221 */ /* 0x050fe20000010000 */
[----:B------:R-:W-:-:S05]  /*a610*/  F2FP.BF16.F32.PACK_AB R162, R162, R39 ;  /* 0x00000027a2a2723e */ /* 0x000fca00000010ff */
[----:B------:R2:W-:Y:S01]  /*a620*/  STSM.16.M88.4 [R197], R160 ;  /* 0x000000a0c5007844 */ /* 0x0005e20000000200 */
[----:B------:R-:W-:Y:S08]  /*a630*/  MUFU.EX2 R43, R43 ;  /* 0x0000002b002b7308 */ /* 0x000ff00000000800 */
[----:B------:R-:W3:Y:S01]  /*a640*/  MUFU.EX2 R24, R49 ;  /* 0x0000003100187308 */ /* 0x000ee20000000800 */
[----:B-1----:R-:W-:Y:S01]  /*a650*/  F2FP.BF16.F32.PACK_AB R165, R40, R79 ;  /* 0x0000004f28a5723e */ /* 0x002fe200000010ff */
[----:B------:R-:W-:-:S04]  /*a660*/  FADD.FTZ R79, R79, R28 ;  /* 0x0000001c4f4f7221 */ /* 0x000fc80000010000 */
[----:B------:R-:W-:Y:S02]  /*a670*/  FADD.FTZ R40, R40, R79 ;  /* 0x0000004f28287221 */ /* 0x000fe40000010000 */
[----:B------:R-:W1:Y:S08]  /*a680*/  MUFU.EX2 R81, R81 ;  /* 0x0000005100517308 */ /* 0x000e700000000800 */
[----:B------:R-:W4:Y:S01]  /*a690*/  MUFU.EX2 R26, R26 ;  /* 0x0000001a001a7308 */ /* 0x000f220000000800 */
[----:B---3--:R-:W-:Y:S01]  /*a6a0*/  F2FP.BF16.F32.PACK_AB R164, R24, R43 ;  /* 0x0000002b18a4723e */ /* 0x008fe200000010ff */
[----:B------:R-:W-:-:S04]  /*a6b0*/  FADD.FTZ R43, R43, R0 ;  /* 0x000000002b2b7221 */ /* 0x000fc80000010000 */
[----:B------:R-:W-:Y:S02]  /*a6c0*/  FADD.FTZ R24, R24, R43 ;  /* 0x0000002b18187221 */ /* 0x000fe40000010000 */
[----:B------:R-:W-:Y:S01]  /*a6d0*/  MUFU.EX2 R47, R47 ;  /* 0x0000002f002f7308 */ /* 0x000fe20000000800 */
[----:B-1----:R-:W-:-:S07]  /*a6e0*/  FADD.FTZ R3, R81, R40 ;  /* 0x0000002851037221 */ /* 0x002fce0000010000 */
[----:B------:R-:W1:Y:S01]  /*a6f0*/  MUFU.EX2 R20, R20 ;  /* 0x0000001400147308 */ /* 0x000e620000000800 */
[C---:B----4-:R-:W-:Y:S01]  /*a700*/  F2FP.BF16.F32.PACK_AB R167, R26.reuse, R81 ;  /* 0x000000511aa7723e */ /* 0x050fe200000010ff */
[----:B------:R-:W-:Y:S01]  /*a710*/  FADD.FTZ R3, R26, R3 ;  /* 0x000000031a037221 */ /* 0x000fe20000010000 */
[----:B-1----:R-:W-:Y:S01]  /*a720*/  F2FP.BF16.F32.PACK_AB R166, R20, R47 ;  /* 0x0000002f14a6723e */ /* 0x002fe200000010ff */
[----:B------:R-:W-:-:S04]  /*a730*/  FADD.FTZ R47, R47, R24 ;  /* 0x000000182f2f7221 */ /* 0x000fc80000010000 */
[----:B------:R2:W-:Y:S01]  /*a740*/  STSM.16.M88.4 [R198], R164 ;  /* 0x000000a4c6007844 */ /* 0x0005e20000000200 */
[----:B------:R-:W-:Y:S01]  /*a750*/  FADD.FTZ R0, R20, R47 ;  /* 0x0000002f14007221 */ /* 0x000fe20000010000 */
[----:B------:R-:W-:Y:S06]  /*a760*/  @!P0 BRA `(.L_x_6382) ;  /* 0x0000000000048947 */ /* 0x000fec0003800000 */
[----:B------:R-:W-:Y:S01]  /*a770*/  BPT.TRAP 0x1 ;  /* 0x000000040000795c */ /* 0x000fe20000300000 */
.L_x_6382:
[----:B------:R1:W3:Y:S01]  /*a780*/  SYNCS.PHASECHK.TRANS64.TRYWAIT P2, [R169+URZ+0x28c50], R56 ;  /* 0x028c5038a90075a7 */ /* 0x0002e2000804017f */
[----:B------:R-:W-:Y:S05]  /*a790*/  @!P0 BRA `(.L_x_6383) ;  /* 0x0000000000048947 */ /* 0x000fea0003800000 */
[----:B------:R-:W-:Y:S01]  /*a7a0*/  BPT.TRAP 0x1 ;  /* 0x000000040000795c */ /* 0x000fe20000300000 */
.L_x_6383:
[----:B------:R-:W-:Y:S01]  /*a7b0*/  ULDC UR36, c[0x0][0x988] ;  /* 0x0002620000247ab9 */ /* 0x000fe20000000800 */
[----:B------:R-:W-:Y:S01]  /*a7c0*/  ULDC UR37, c[0x0][0x988] ;  /* 0x0002620000257ab9 */ /* 0x000fe20000000800 */
[----:B------:R-:W-:Y:S01]  /*a7d0*/  BSSY B0, `(.L_x_6384) ;  /* 0x0000006000007945 */ /* 0x000fe20003800000 */
[----:B------:R-:W-:Y:S02]  /*a7e0*/  IMAD R20, R18, 0x1000, R184 ;  /* 0x0000100012147824 */ /* 0x000fe400078e02b8 */
[----:B------:R-:W-:Y:S01]  /*a7f0*/  IMAD.MOV.U32 R21, RZ, RZ, 0x40000040 ;  /* 0x40000040ff157424 */ /* 0x000fe200078e00ff */
[----:B---3--:R-:W-:Y:S06]  /*a800*/  @P2 BRA `(.L_x_6385) ;  /* 0x0000000000082947 */ /* 0x008fec0003800000 */
[----:B------:R-:W3:Y:S02]  /*a810*/  SYNCS.PHASECHK.TRANS64.TRYWAIT P2, [R169+URZ+0x28c50], R56 ;  /* 0x028c5038a90075a7 */ /* 0x000ee4000804017f */
[----:B---3--:R-:W-:Y:S05]  /*a820*/  @!P2 BRA `(.L_x_6386) ;  /* 0x000000dc0050a947 */ /* 0x008fea0003800000 */
.L_x_6385:
[----:B------:R-:W-:Y:S05]  /*a830*/  BSYNC B0 ;  /* 0x0000000000007941 */ /* 0x000fea0003800000 */
.L_x_6384:
[----:B------:R-:W-:Y:S01]  /*a840*/  R2UR UR6, R20 ;  /* 0x00000000140672ca */ /* 0x000fe200000e0000 */
[----:B01-3--:R-:W-:Y:S01]  /*a850*/  WARPGROUP.ARRIVE ;  /* 0x00000000000079c5 */ /* 0x00bfe20000000000 */
[----:B------:R-:W-:Y:S01]  /*a860*/  R2UR UR7, R21 ;  /* 0x00000000150772ca */ /* 0x000fe200000e0000 */
[----:B------:R-:W-:Y:S01]  /*a870*/  IMAD.MOV.U32 R21, RZ, RZ, 0x40000040 ;  /* 0x40000040ff157424 */ /* 0x000fe200078e00ff */
[----:B------:R-:W-:Y:S01]  /*a880*/  IADD3 R212, R168, -0x2, RZ ;  /* 0xfffffffea8d47810 */ /* 0x000fe20007ffe0ff */
[----:B------:R-:W-:Y:S01]  /*a890*/  @!P1 VIADD R169, R169, 0x28c60 ;  /* 0x00028c60a9a99836 */ /* 0x000fe20000000000 */
[----:B------:R-:W-:Y:S04]  /*a8a0*/  BSSY B1, `(.L_x_6387) ;  /* 0x0000218000017945 */ /* 0x000fe80003800000 */
[----:B------:R-:W-:-:S05]  /*a8b0*/  @!P1 PRMT R169, RZ, 0x654, R169 ;  /* 0x00000654ffa99816 */ /* 0x000fca00000000a9 */
[----:B------:R-:W-:Y:S03]  /*a8c0*/  HGMMA.64x256x16.F32.BF16 R24, R152, gdesc[UR4].tnspB, RZ, !UPT, gsb0 ;  /* 0x43e0000498187df0 */ /* 0x000fe6000c0018ff */
[----:B------:R-:W-:Y:S02]  /*a8d0*/  WARPGROUP.DEPBAR.LE gsb0, 0x0 ;  /* 0x00008000000079c5 */ /* 0x000fe40000010000 */
[----:B--2---:R-:W-:Y:S01]  /*a8e0*/  VIADD R152, R20, 0x80 ;  /* 0x0000008014987836 */ /* 0x004fe20000000000 */
[----:B------:R-:W-:Y:S01]  /*a8f0*/  MOV R153, 0x40000040 ;  /* 0x4000004000997802 */ /* 0x000fe20000000f00 */
        /* <DEDUP_REMOVED lines=13> */
[----:B------:R-:W-:Y:S01]  /*a9d0*/  R2UR UR6, R20 ;  /* 0x00000000140672ca */ /* 0x000fe200000e0000 */
[----:B------:R-:W-:Y:S01]  /*a9e0*/  IMAD.IADD R20, R194, 0x1, -R187 ;  /* 0x00000001c2147824 */ /* 0x000fe200078e0abb */
[----:B------:R-:W-:-:S03]  /*a9f0*/  R2UR UR7, R21 ;  /* 0x00000000150772ca */ /* 0x000fc600000e0000 */
[----:B------:R-:W-:-:S05]  /*aa00*/  IMAD R20, R185, 0x40, R20 ;  /* 0x00000040b9147824 */ /* 0x000fca00078e0214 */
[----:B------:R-:W-:-:S04]  /*aa10*/  SHF.R.S32.HI R21, RZ, 0x1f, R20 ;  /* 0x0000001fff157819 */ /* 0x000fc80000011414 */
[----:B------:R-:W-:-:S04]  /*aa20*/  LEA.HI R21, R21, R20, RZ, 0x6 ;  /* 0x0000001415157211 */ /* 0x000fc800078f30ff */
[----:B------:R-:W-:-:S04]  /*aa30*/  SHF.R.S32.HI R21, RZ, 0x6, R21 ;  /* 0x00000006ff157819 */ /* 0x000fc80000011415 */
[----:B------:R-:W-:-:S04]  /*aa40*/  VIMNMX R186, RZ, R21, !PT ;  /* 0x00000015ffba7248 */ /* 0x000fc80007fe0100 */
[----:B------:R-:W-:Y:S01]  /*aa50*/  ISETP.GE.AND P2, PT, R212, R186, PT ;  /* 0x000000bad400720c */ /* 0x000fe20003f46270 */
        /* <DEDUP_REMOVED lines=14> */
[----:B------:R-:W-:Y:S01]  /*ab40*/  BSSY B0, `(.L_x_6388) ;  /* 0x00001ed000007945 */ /* 0x000fe20003800000 */
[----:B------:R-:W-:Y:S02]  /*ab50*/  IMAD.MOV.U32 R223, RZ, RZ, R15 ;  /* 0x000000ffffdf7224 */ /* 0x000fe400078e000f */
[----:B------:R-:W-:Y:S02]  /*ab60*/  IMAD.MOV.U32 R224, RZ, RZ, R13 ;  /* 0x000000ffffe07224 */ /* 0x000fe400078e000d */
[----:B------:R-:W-:-:S07]  /*ab70*/  IMAD.MOV.U32 R225, RZ, RZ, R18 ;  /* 0x000000ffffe17224 */ /* 0x000fce00078e0012 */
.L_x_6399:
[----:B------:R-:W-:-:S05]  /*ab80*/  VIADD R18, R225, 0x1 ;  /* 0x00000001e1127836 */ /* 0x000fca0000000000 */
[----:B------:R-:W-:-:S04]  /*ab90*/  ISETP.NE.AND P2, PT, R18, 0x2, PT ;  /* 0x000000021200780c */ /* 0x000fc80003f45270 */
[----:B------:R-:W-:Y:S02]  /*aba0*/  SEL R12, RZ, 0x1, P2 ;  /* 0x00000001ff0c7807 */ /* 0x000fe40001000000 */
[----:B------:R-:W-:Y:S02]  /*abb0*/  SEL R18, R18, RZ, P2 ;  /* 0x000000ff12127207 */ /* 0x000fe40001000000 */
[----:B------:R-:W-:Y:S01]  /*abc0*/  LOP3.LUT R19, R19, R12, RZ, 0x3c, !PT ;  /* 0x0000000c13137212 */ /* 0x000fe200078e3cff */
[----:B-1----:R-:W-:Y:S06]  /*abd0*/  @!P0 BRA `(.L_x_6389) ;  /* 0x0000000000048947 */ /* 0x002fec0003800000 */
[----:B------:R-:W-:Y:S01]  /*abe0*/  BPT.TRAP 0x1 ;  /* 0x000000040000795c */ /* 0x000fe20000300000 */
.L_x_6389:
[----:B------:R-:W-:Y:S01]  /*abf0*/  IMAD R213, R18, 0x8, R2 ;  /* 0x0000000812d57824 */ /* 0x000fe200078e0202 */
[----:B------:R-:W-:-:S04]  /*ac00*/  SHF.L.U32 R214, R19, 0x1f, RZ ;  /* 0x0000001f13d67819 */ /* 0x000fc800000006ff */
[----:B------:R1:W2:Y:S01]  /*ac10*/  SYNCS.PHASECHK.TRANS64.TRYWAIT P2, [R213+URZ+0x28c30], R214 ;  /* 0x028c30d6d50075a7 */ /* 0x0002a2000804017f */
[----:B------:R-:W-:Y:S05]  /*ac20*/  @!P0 BRA `(.L_x_6390) ;  /* 0x0000000000048947 */ /* 0x000fea0003800000 */
[----:B------:R-:W-:Y:S01]  /*ac30*/  BPT.TRAP 0x1 ;  /* 0x000000040000795c */ /* 0x000fe20000300000 */
.L_x_6390:
[----:B------:R-:W-:Y:S01]  /*ac40*/  BSSY B2, `(.L_x_6391) ;  /* 0x0000006000027945 */ /* 0x000fe20003800000 */
[----:B------:R-:W-:Y:S02]  /*ac50*/  IMAD R12, R18, 0x200, R14 ;  /* 0x00000200120c7824 */ /* 0x000fe400078e020e */
[----:B------:R-:W-:Y:S01]  /*ac60*/  IMAD.MOV.U32 R13, RZ, RZ, 0x40000040 ;  /* 0x40000040ff0d7424 */ /* 0x000fe200078e00ff */
[----:B--2---:R-:W-:Y:S06]  /*ac70*/  @P2 BRA `(.L_x_6392) ;  /* 0x0000000000082947 */ /* 0x004fec0003800000 */
[----:B------:R-:W2:Y:S02]  /*ac80*/  SYNCS.PHASECHK.TRANS64.TRYWAIT P2, [R213+URZ+0x28c30], R214 ;  /* 0x028c30d6d50075a7 */ /* 0x000ea4000804017f */
[----:B--2---:R-:W-:Y:S05]  /*ac90*/  @!P2 BRA `(.L_x_6393) ;  /* 0x000000d80048a947 */ /* 0x004fea0003800000 */
.L_x_6392:
[----:B------:R-:W-:Y:S05]  /*aca0*/  BSYNC B2 ;  /* 0x0000000000027941 */ /* 0x000fea0003800000 */
.L_x_6391:
[----:B------:R-:W-:Y:S01]  /*acb0*/  R2UR UR6, R12 ;  /* 0x000000000c0672ca */ /* 0x000fe200000e0000 */
[----:B0-----:R-:W-:Y:S01]  /*acc0*/  WARPGROUP.ARRIVE ;  /* 0x00000000000079c5 */ /* 0x001fe20000000000 */
[----:B------:R-:W-:Y:S01]  /*acd0*/  R2UR UR7, R13 ;  /* 0x000000000d0772ca */ /* 0x000fe200000e0000 */
[----:B------:R-:W-:Y:S01]  /*ace0*/  IMAD.MOV.U32 R21, RZ, RZ, 0x40000040 ;  /* 0x40000040ff157424 */ /* 0x000fe200078e00ff */
[----:B------:R-:W-:Y:S01]  /*acf0*/  R2UR UR4, R4 ;  /* 0x00000000040472ca */ /* 0x000fe200000e0000 */
[----:B------:R-:W-:Y:S01]  /*ad00*/  IMAD.MOV.U32 R13, RZ, RZ, 0x40000040 ;  /* 0x40000040ff0d7424 */ /* 0x000fe200078e00ff */
[----:B------:R-:W-:Y:S02]  /*ad10*/  R2UR UR5, R5 ;  /* 0x00000000050572ca */ /* 0x000fe400000e0000 */
        /* <DEDUP_REMOVED lines=20> */
[----:B------:R-:W-:Y:S01]  /*ae60*/  R2UR UR7, R13 ;  /* 0x000000000d0772ca */ /* 0x000fe200000e0000 */
[----:B------:R-:W-:Y:S01]  /*ae70*/  IMAD.MOV.U32 R13, RZ, RZ, 0x1 ;  /* 0x00000001ff0d7424 */ /* 0x000fe200078e00ff */
[----:B------:R-:W-:Y:S02]  /*ae80*/  R2UR UR4, R6 ;  /* 0x00000000060472ca */ /* 0x000fe400000e0000 */
[----:B------:R-:W-:Y:S01]  /*ae90*/  R2UR UR5, R7 ;  /* 0x00000000070572ca */ /* 0x000fe200000e0000 */
[----:B------:R-:W-:-:S04]  /*aea0*/  IMAD R12, R212, -0x40, R13 ;  /* 0xffffffc0d40c7824 */ /* 0x000fc800078e020d */
[----:B------:R-:W-:-:S05]  /*aeb0*/  IMAD R12, R185, 0x40, R12 ;  /* 0x00000040b90c7824 */ /* 0x000fca00078e020c */
[----:B------:R-:W-:-:S04]  /*aec0*/  IADD3 R13, -R187, R12, R194 ;  /* 0x0000000cbb0d7210 */ /* 0x000fc80007ffe1c2 */
[----:B------:R-:W-:-:S04]  /*aed0*/  IADD3 R12, R190, R13, -R192 ;  /* 0x0000000dbe0c7210 */ /* 0x000fc80007ffe8c0 */
        /* <DEDUP_REMOVED lines=51> */
[----:B------:R-:W-:-:S02]  /*b210*/  IADD3 R12, R12, 0x8, RZ ;  /* 0x000000080c0c7810 */ /* 0x000fc40007ffe0ff */
[----:B------:R-:W-:Y:S02]  /*b220*/  FMNMX.FTZ R20, R181, R20, !PT ;  /* 0x00000014b5147209 */ /* 0x000fe40007810000 */
[C---:B------:R-:W-:Y:S02]  /*b230*/  ISETP.GT.AND P3, PT, R12.reuse, RZ, PT ;  /* 0x000000ff0c00720c */ /* 0x040fe40003f64270 */
[----:B------:R-:W-:Y:S01]  /*b240*/  ISETP.GT.AND P6, PT, R12, 0x1, PT ;  /* 0x000000010c00780c */ /* 0x000fe20003fc4270 */
[----:B------:R-:W0:Y:S01]  /*b250*/  SHFL.BFLY PT, R13, R20, 0x2, 0x1f ;  /* 0x0c401f00140d7f89 */ /* 0x000e2200000e0000 */
        /* <DEDUP_REMOVED lines=12> */
[----:B0-----:R-:W-:Y:S02]  /*b320*/  FMNMX.FTZ R13, R20, R13, !PT ;  /* 0x0000000d140d7209 */ /* 0x001fe40007810000 */
[----:B------:R-:W-:Y:S02]  /*b330*/  FMNMX.FTZ R15, R159, R226, !PT ;  /* 0x000000e29f0f7209 */ /* 0x000fe40007810000 */
[----:B------:R-:W-:Y:S01]  /*b340*/  ISETP.GT.AND P6, PT, R12, 0x18, PT ;  /* 0x000000180c00780c */ /* 0x000fe20003fc4270 */
[----:B------:R-:W0:Y:S01]  /*b350*/  SHFL.BFLY PT, R20, R13, 0x1, 0x1f ;  /* 0x0c201f000d147f89 */ /* 0x000e2200000e0000 */
[----:B------:R-:W-:-:S02]  /*b360*/  FSEL R163, R163, -INF , P3 ;  /* 0xff800000a3a37808 */ /* 0x000fc40001800000 */
[----:B------:R-:W-:Y:S02]  /*b370*/  ISETP.GT.AND P5, PT, R12, 0x19, PT ;  /* 0x000000190c00780c */ /* 0x000fe40003fa4270 */
[----:B------:R-:W-:Y:S02]  /*b380*/  FSEL R166, R166, -INF , P6 ;  /* 0xff800000a6a67808 */ /* 0x000fe40003000000 */
[C---:B------:R-:W-:Y:S02]  /*b390*/  ISETP.GT.AND P2, PT, R12.reuse, 0x20, PT ;  /* 0x000000200c00780c */ /* 0x040fe40003f44270 */
[----:B------:R-:W-:Y:S02]  /*b3a0*/  FSEL R167, R167, -INF , P5 ;  /* 0xff800000a7a77808 */ /* 0x000fe40002800000 */
[C---:B------:R-:W-:Y:S02]  /*b3b0*/  ISETP.GT.AND P4, PT, R12.reuse, 0x21, PT ;  /* 0x000000210c00780c */ /* 0x040fe40003f84270 */
[----:B------:R-:W-:-:S02]  /*b3c0*/  ISETP.GT.AND P3, PT, R12, 0x28, PT ;  /* 0x000000280c00780c */ /* 0x000fc40003f64270 */
[----:B------:R-:W-:Y:S02]  /*b3d0*/  FSEL R170, R170, -INF , P2 ;  /* 0xff800000aaaa7808 */ /* 0x000fe40001000000 */
[----:B------:R-:W-:Y:S02]  /*b3e0*/  FSEL R171, R171, -INF , P4 ;  /* 0xff800000abab7808 */ /* 0x000fe40002000000 */
[----:B------:R-:W-:Y:S02]  /*b3f0*/  FSEL R174, R174, -INF , P3 ;  /* 0xff800000aeae7808 */ /* 0x000fe40001800000 */
[C---:B------:R-:W-:Y:S02]  /*b400*/  ISETP.GT.AND P6, PT, R12.reuse, 0x29, PT ;  /* 0x000000290c00780c */ /* 0x040fe40003fc4270 */
[----:B------:R-:W-:Y:S02]  /*b410*/  ISETP.GT.AND P5, PT, R12, 0x30, PT ;  /* 0x000000300c00780c */ /* 0x000fe40003fa4270 */
[----:B0-----:R-:W-:-:S02]  /*b420*/  FMNMX.FTZ R13, R13, R20, !PT ;  /* 0x000000140d0d7209 */ /* 0x001fc40007810000 */
[----:B------:R-:W-:Y:S02]  /*b430*/  FMNMX.FTZ R20, R162, R15, !PT ;  /* 0x0000000fa2147209 */ /* 0x000fe40007810000 */
[C---:B------:R-:W-:Y:S02]  /*b440*/  ISETP.GT.AND P2, PT, R12.reuse, 0x31, PT ;  /* 0x000000310c00780c */ /* 0x040fe40003f44270 */
[----:B------:R-:W-:Y:S02]  /*b450*/  FMNMX.FTZ R15, R163, R20, !PT ;  /* 0x00000014a30f7209 */ /* 0x000fe40007810000 */
[----:B------:R-:W-:Y:S02]  /*b460*/  ISETP.GT.AND P4, PT, R12, 0x38, PT ;  /* 0x000000380c00780c */ /* 0x000fe40003f84270 */
[----:B------:R-:W-:Y:S02]  /*b470*/  FMNMX.FTZ R226, R166, R15, !PT ;  /* 0x0000000fa6e27209 */ /* 0x000fe40007810000 */
[----:B------:R-:W-:Y:S01]  /*b480*/  ISETP.GT.AND P3, PT, R12, 0x39, PT ;  /* 0x000000390c00780c */ /* 0x000fe20003f64270 */
[----:B------:R-:W-:Y:S01]  /*b490*/  IMAD.U32 R12, RZ, RZ, UR37 ;  /* 0x00000025ff0c7e24 */ /* 0x000fe2000f8e00ff */
[----:B------:R-:W-:-:S02]  /*b4a0*/  FMNMX.FTZ R15, R167, R226, !PT ;  /* 0x000000e2a70f7209 */ /* 0x000fc40007810000 */
[----:B------:R-:W-:Y:S01]  /*b4b0*/  FSEL R175, R175, -INF , P6 ;  /* 0xff800000afaf7808 */ /* 0x000fe20003000000 */
[C---:B------:R-:W-:Y:S01]  /*b4c0*/  FMUL.FTZ R20, R13.reuse, R12 ;  /* 0x0000000c0d147220 */ /* 0x040fe20000410000 */
[----:B------:R-:W-:Y:S02]  /*b4d0*/  FMNMX.FTZ R226, R170, R15, !PT ;  /* 0x0000000faae27209 */ /* 0x000fe40007810000 */
[----:B------:R-:W-:Y:S02]  /*b4e0*/  FSETP.NEU.FTZ.AND P6, PT, R13, -INF , PT ;  /* 0xff8000000d00780b */ /* 0x000fe40003fdd000 */
[----:B------:R-:W-:Y:S02]  /*b4f0*/  FMNMX.FTZ R15, R171, R226, !PT ;  /* 0x000000e2ab0f7209 */ /* 0x000fe40007810000 */
[----:B------:R-:W-:Y:S02]  /*b500*/  FSEL R20, R20, RZ, P6 ;  /* 0x000000ff14147208 */ /* 0x000fe40003000000 */
[----:B------:R-:W-:-:S02]  /*b510*/  FMNMX.FTZ R226, R174, R15, !PT ;  /* 0x0000000faee27209 */ /* 0x000fc40007810000 */
[----:B------:R-:W-:Y:S01]  /*b520*/  FSEL R178, R178, -INF , P5 ;  /* 0xff800000b2b27808 */ /* 0x000fe20002800000 */
[--C-:B------:R-:W-:Y:S01]  /*b530*/  FFMA.FTZ R21, R153, R12, -R20.reuse ;  /* 0x0000000c99157223 */ /* 0x100fe20000010814 */
[----:B------:R-:W-:Y:S01]  /*b540*/  FMNMX.FTZ R15, R175, R226, !PT ;  /* 0x000000e2af0f7209 */ /* 0x000fe20007810000 */
        /* <DEDUP_REMOVED lines=19> */
[--C-:B------:R-:W-:Y:S01]  /*b680*/  FFMA.FTZ R165, R176, R12, -R20.reuse ;  /* 0x0000000cb0a57223 */ /* 0x100fe20000010814 */
[----:B------:R-:W0:Y:S01]  /*b690*/  SHFL.BFLY PT, R228, R15, 0x2, 0x1f ;  /* 0x0c401f000fe47f89 */ /* 0x000e2200000e0000 */
[----:B------:R-:W-:Y:S08]  /*b6a0*/  MUFU.EX2 R21, R21 ;  /* 0x0000001500157308 */ /* 0x000ff00000000800 */
[----:B------:R-:W-:Y:S08]  /*b6b0*/  MUFU.EX2 R152, R152 ;  /* 0x0000009800987308 */ /* 0x000ff00000000800 */
[----:B------:R-:W-:Y:S01]  /*b6c0*/  MUFU.EX2 R153, R153 ;  /* 0x0000009900997308 */ /* 0x000fe20000000800 */
[----:B0-----:R-:W-:Y:S01]  /*b6d0*/  FMNMX.FTZ R229, R15, R228, !PT ;  /* 0x000000e40fe57209 */ /* 0x001fe20007810000 */
[-CC-:B------:R-:W-:Y:S01]  /*b6e0*/  FFMA.FTZ R228, R169, R12.reuse, -R20.reuse ;  /* 0x0000000ca9e47223 */ /* 0x180fe20000010814 */
[----:B------:R-:W-:-:S05]  /*b6f0*/  FFMA.FTZ R169, R177, R12, -R20 ;  /* 0x0000000cb1a97223 */ /* 0x000fca0000010814 */
[----:B------:R-:W-:Y:S01]  /*b700*/  MUFU.EX2 R156, R156 ;  /* 0x0000009c009c7308 */ /* 0x000fe20000000800 */
[----:B------:R-:W0:Y:S07]  /*b710*/  SHFL.BFLY PT, R230, R229, 0x1, 0x1f ;  /* 0x0c201f00e5e67f89 */ /* 0x000e2e00000e0000 */
[----:B------:R3:W-:Y:S08]  /*b720*/  MUFU.EX2 R20, R173 ;  /* 0x000000ad00147308 */ /* 0x0007f00000000800 */
[----:B------:R-:W-:Y:S08]  /*b730*/  MUFU.EX2 R157, R157 ;  /* 0x0000009d009d7308 */ /* 0x000ff00000000800 */
[----:B------:R-:W-:Y:S01]  /*b740*/  MUFU.EX2 R160, R160 ;  /* 0x000000a000a07308 */ /* 0x000fe20000000800 */
[----:B0-----:R-:W-:Y:S01]  /*b750*/  FMNMX.FTZ R15, R229, R230, !PT ;  /* 0x000000e6e50f7209 */ /* 0x001fe20007810000 */
[----:B------:R-:W-:-:S03]  /*b760*/  IMAD.MOV R229, RZ, RZ, -R195 ;  /* 0x000000ffffe57224 */ /* 0x000fc600078e0ac3 */
[C---:B------:R-:W-:Y:S01]  /*b770*/  FSETP.NEU.FTZ.AND P2, PT, R15.reuse, -INF , PT ;  /* 0xff8000000f00780b */ /* 0x040fe20003f5d000 */
[----:B------:R-:W-:Y:S02]  /*b780*/  FMUL.FTZ R181, R15, R12 ;  /* 0x0000000c0fb57220 */ /* 0x000fe40000410000 */
[----:B------:R-:W-:Y:S03]  /*b790*/  MUFU.EX2 R161, R161 ;  /* 0x000000a100a17308 */ /* 0x000fe60000000800 */
[----:B------:R-:W-:-:S05]  /*b7a0*/  FSEL R181, R181, RZ, P2 ;  /* 0x000000ffb5b57208 */ /* 0x000fca0001000000 */
[----:B------:R-:W-:Y:S01]  /*b7b0*/  MUFU.EX2 R226, R226 ;  /* 0x000000e200e27308 */ /* 0x000fe20000000800 */
[-CC-:B------:R-:W-:Y:S01]  /*b7c0*/  FFMA.FTZ R230, R159, R12.reuse, -R181.reuse ;  /* 0x0000000c9fe67223 */ /* 0x180fe200000108b5 */
[-CC-:B------:R-:W-:Y:S01]  /*b7d0*/  FFMA.FTZ R159, R162, R12.reuse, -R181.reuse ;  /* 0x0000000ca29f7223 */ /* 0x180fe200000108b5 */
[-CC-:B------:R-:W-:Y:S01]  /*b7e0*/  FFMA.FTZ R162, R163, R12.reuse, -R181.reuse ;  /* 0x0000000ca3a27223 */ /* 0x180fe200000108b5 */
[----:B------:R-:W-:Y:S01]  /*b7f0*/  FSEL R163, R13, RZ, P6 ;  /* 0x000000ff0da37208 */ /* 0x000fe20003000000 */
[-CC-:B------:R-:W-:Y:S01]  /*b800*/  FFMA.FTZ R177, R154, R12.reuse, -R181.reuse ;  /* 0x0000000c9ab17223 */ /* 0x180fe200000108b5 */
[----:B------:R-:W-:Y:S01]  /*b810*/  FSEL R154, R15, RZ, P2 ;  /* 0x000000ff0f9a7208 */ /* 0x000fe20001000000 */
[-CC-:B------:R-:W-:Y:S01]  /*b820*/  FFMA.FTZ R180, R155, R12.reuse, -R181.reuse ;  /* 0x0000000c9bb47223 */ /* 0x180fe200000108b5 */
[-C--:B------:R-:W-:Y:S01]  /*b830*/  FFMA.FTZ R155, R158, R12.reuse, -R181 ;  /* 0x0000000c9e9b7223 */ /* 0x080fe200000108b5 */
[----:B---3--:R-:W-:Y:S01]  /*b840*/  FADD.FTZ R173, -R163, R224 ;  /* 0x000000e0a3ad7221 */ /* 0x008fe20000010100 */
[----:B------:R-:W-:Y:S01]  /*b850*/  ISETP.NE.AND P2, PT, R192, R229, PT ;  /* 0x000000e5c000720c */ /* 0x000fe20003f45270 */
[----:B------:R-:W-:Y:S01]  /*b860*/  FADD.FTZ R223, -R154, R223 ;  /* 0x000000df9adf7221 */ /* 0x000fe20000010100 */
[----:B------:R-:W-:Y:S01]  /*b870*/  MUFU.EX2 R177, R177 ;  /* 0x000000b100b17308 */ /* 0x000fe20000000800 */
[----:B------:R-:W-:Y:S01]  /*b880*/  FMUL.FTZ R173, R173, R12 ;  /* 0x0000000cadad7220 */ /* 0x000fe20000410000 */
[----:B------:R-:W-:-:S02]  /*b890*/  @!P1 VIADD R154, R213, 0x28c40 ;  /* 0x00028c40d59a9836 */ /* 0x000fc40000000000 */
[-C--:B------:R-:W-:Y:S01]  /*b8a0*/  FMUL.FTZ R176, R223, R12.reuse ;  /* 0x0000000cdfb07220 */ /* 0x080fe20000410000 */
[-CC-:B------:R-:W-:Y:S01]  /*b8b0*/  FFMA.FTZ R166, R166, R12.reuse, -R181.reuse ;  /* 0x0000000ca6a67223 */ /* 0x180fe200000108b5 */
[-CC-:B------:R-:W-:Y:S01]  /*b8c0*/  FFMA.FTZ R171, R171, R12.reuse, -R181.reuse ;  /* 0x0000000cabab7223 */ /* 0x180fe200000108b5 */
[-CC-:B------:R-:W-:Y:S01]  /*b8d0*/  FFMA.FTZ R174, R174, R12.reuse, -R181.reuse ;  /* 0x0000000caeae7223 */ /* 0x180fe200000108b5 */
[----:B------:R-:W-:Y:S01]  /*b8e0*/  @!P1 PRMT R154, RZ, 0x654, R154 ;  /* 0x00000654ff9a9816 */ /* 0x000fe2000000009a */
[----:B------:R-:W0:Y:S01]  /*b8f0*/  MUFU.EX2 R173, R173 ;  /* 0x000000ad00ad7308 */ /* 0x000e220000000800 */
[-CC-:B------:R-:W-:Y:S01]  /*b900*/  FFMA.FTZ R175, R175, R12.reuse, -R181.reuse ;  /* 0x0000000cafaf7223 */ /* 0x180fe200000108b5 */
[-CC-:B------:R-:W-:Y:S01]  /*b910*/  FFMA.FTZ R178, R178, R12.reuse, -R181.reuse ;  /* 0x0000000cb2b27223 */ /* 0x180fe200000108b5 */
[----:B------:R0:W-:Y:S01]  /*b920*/  @!P1 SYNCS.ARRIVE.TRANS64.RED.A1T0 RZ, [R154+URZ], RZ ;  /* 0x000000ff9aff99a7 */ /* 0x0001e2000810043f */
[-CC-:B------:R-:W-:Y:S01]  /*b930*/  FFMA.FTZ R179, R179, R12.reuse, -R181.reuse ;  /* 0x0000000cb3b37223 */ /* 0x180fe200000108b5 */
[----:B------:R-:W-:Y:S01]  /*b940*/  FFMA.FTZ R182, R182, R12, -R181 ;  /* 0x0000000cb6b67223 */ /* 0x000fe200000108b5 */
[----:B------:R-:W-:-:S02]  /*b950*/  @!P2 IMAD R223, R225, 0x40, R190 ;  /* 0x00000040e1dfa824 */ /* 0x000fc400078e02be */
[----:B------:R-:W3:Y:S02]  /*b960*/  MUFU.EX2 R176, R176 ;  /* 0x000000b000b07308 */ /* 0x000ee40000000800 */
[----:B------:R-:W-:-:S06]  /*b970*/  @!P2 IMAD R158, R223, 0x4, R2 ;  /* 0x00000004df9ea824 */ /* 0x000fcc00078e0202 */
[----:B------:R-:W4:Y:S01]  /*b980*/  MUFU.EX2 R180, R180 ;  /* 0x000000b400b47308 */ /* 0x000f220000000800 */
[----:B0-----:R-:W-:Y:S01]  /*b990*/  FFMA.FTZ R154, R173, R0, R152 ;  /* 0x00000000ad9a7223 */ /* 0x001fe20000010098 */
[C---:B------:R-:W-:Y:S01]  /*b9a0*/  F2FP.BF16.F32.PACK_AB R152, R21.reuse, R152 ;  /* 0x000000981598723e */ /* 0x040fe200000010ff */
[----:B------:R-:W-:Y:S01]  /*b9b0*/  @!P2 STS [R158+0x28800], R173 ;  /* 0x028800ad9e00a388 */ /* 0x000fe20000000800 */
[-C--:B------:R-:W-:Y:S01]  /*b9c0*/  FMUL.FTZ R24, R24, R173.reuse ;  /* 0x000000ad18187220 */ /* 0x080fe20000410000 */
[----:B------:R-:W-:Y:S01]  /*b9d0*/  FADD.FTZ R154, R21, R154 ;  /* 0x0000009a159a7221 */ /* 0x000fe20000010000 */
[-C--:B------:R-:W-:Y:S01]  /*b9e0*/  FMUL.FTZ R25, R25, R173.reuse ;  /* 0x000000ad19197220 */ /* 0x080fe20000410000 */
[----:B------:R-:W-:Y:S01]  /*b9f0*/  FMUL.FTZ R28, R28, R173 ;  /* 0x000000ad1c1c7220 */ /* 0x000fe20000410000 */
[----:B------:R-:W0:Y:S01]  /*ba00*/  MUFU.EX2 R155, R155 ;  /* 0x0000009b009b7308 */ /* 0x000e220000000800 */
[----:B---3--:R-:W-:Y:S01]  /*ba10*/  FFMA.FTZ R21, R176, R3, R177 ;  /* 0x00000003b0157223 */ /* 0x008fe200000100b1 */
[----:B------:R3:W-:Y:S01]  /*ba20*/  @!P2 STS [R158+0x28820], R176 ;  /* 0x028820b09e00a388 */ /* 0x0007e20000000800 */
        /* <DEDUP_REMOVED lines=30> */
[-CC-:B-1----:R-:W-:Y:S01]  /*bc10*/  FFMA.FTZ R166, R167, R12.reuse, -R181.reuse ;  /* 0x0000000ca7a67223 */ /* 0x182fe200000108b5 */
[-CC-:B------:R-:W-:Y:S01]  /*bc20*/  FFMA.FTZ R167, R170, R12.reuse, -R181.reuse ;  /* 0x0000000caaa77223 */ /* 0x180fe200000108b5 */
[----:B------:R-:W-:Y:S01]  /*bc30*/  FFMA.FTZ R181, R183, R12, -R181 ;  /* 0x0000000cb7b57223 */ /* 0x000fe200000108b5 */
[----:B------:R-:W-:Y:S01]  /*bc40*/  FADD.FTZ R183, R153, R154 ;  /* 0x0000009a99b77221 */ /* 0x000fe20000010000 */
[----:B----4-:R-:W-:Y:S01]  /*bc50*/  FADD.FTZ R170, R180, R21 ;  /* 0x00000015b4aa7221 */ /* 0x010fe20000010000 */
[C---:B------:R-:W-:Y:S01]  /*bc60*/  F2FP.BF16.F32.PACK_AB R154, R156.reuse, R153 ;  /* 0x000000999c9a723e */ /* 0x040fe200000010ff */
[----:B------:R-:W-:Y:S01]  /*bc70*/  FMUL.FTZ R81, R81, R173 ;  /* 0x000000ad51517220 */ /* 0x000fe20000410000 */
[----:B------:R-:W-:Y:S01]  /*bc80*/  FADD.FTZ R224, R156, R183 ;  /* 0x000000b79ce07221 */ /* 0x000fe20000010000 */
[----:B0-----:R-:W-:Y:S01]  /*bc90*/  FADD.FTZ R21, R155, R170 ;  /* 0x000000aa9b157221 */ /* 0x001fe20000010000 */
[----:B------:R-:W-:Y:S01]  /*bca0*/  MUFU.EX2 R227, R227 ;  /* 0x000000e300e37308 */ /* 0x000fe20000000800 */
[----:B------:R-:W-:Y:S01]  /*bcb0*/  F2FP.BF16.F32.PACK_AB R156, R160, R157 ;  /* 0x0000009da09c723e */ /* 0x000fe200000010ff */
[----:B------:R-:W-:Y:S01]  /*bcc0*/  FADD.FTZ R153, R157, R224 ;  /* 0x000000e09d997221 */ /* 0x000fe20000010000 */
[C---:B---3--:R-:W-:Y:S01]  /*bcd0*/  FADD.FTZ R158, R230.reuse, R21 ;  /* 0x00000015e69e7221 */ /* 0x048fe20000010000 */
[----:B------:R-:W-:Y:S01]  /*bce0*/  F2FP.BF16.F32.PACK_AB R155, R230, R155 ;  /* 0x0000009be69b723e */ /* 0x000fe200000010ff */
[----:B------:R-:W-:Y:S01]  /*bcf0*/  FMUL.FTZ R84, R84, R173 ;  /* 0x000000ad54547220 */ /* 0x000fe20000410000 */
[----:B------:R-:W-:Y:S01]  /*bd00*/  FADD.FTZ R224, R160, R153 ;  /* 0x00000099a0e07221 */ /* 0x000fe20000010000 */
[----:B-----5:R-:W-:Y:S01]  /*bd10*/  FADD.FTZ R21, R159, R158 ;  /* 0x0000009e9f157221 */ /* 0x020fe20000010000 */
[----:B------:R-:W-:Y:S01]  /*bd20*/  MUFU.EX2 R166, R166 ;  /* 0x000000a600a67308 */ /* 0x000fe20000000800 */
[----:B------:R-:W-:Y:S01]  /*bd30*/  F2FP.BF16.F32.PACK_AB R158, R226, R161 ;  /* 0x000000a1e29e723e */ /* 0x000fe200000010ff */
[----:B------:R-:W-:Y:S01]  /*bd40*/  FADD.FTZ R153, R161, R224 ;  /* 0x000000e0a1997221 */ /* 0x000fe20000010000 */
[----:B--2---:R-:W-:Y:S01]  /*bd50*/  FADD.FTZ R160, R162, R21 ;  /* 0x00000015a2a07221 */ /* 0x004fe20000010000 */
        /* <DEDUP_REMOVED lines=28> */
[----:B------:R2:W-:Y:S01]  /*bf20*/  MUFU.EX2 R3, R174 ;  /* 0x000000ae00037308 */ /* 0x0005e20000000800 */
        /* <DEDUP_REMOVED lines=9> */
[----:B-1----:R-:W-:Y:S01]  /*bfc0*/  F2FP.BF16.F32.PACK_AB R160, R228, R227 ;  /* 0x000000e3e4a0723e */ /* 0x002fe200000010ff */
[-C--:B------:R-:W-:Y:S01]  /*bfd0*/  FMUL.FTZ R145, R145, R173.reuse ;  /* 0x000000ad91917220 */ /* 0x080fe20000410000 */
[-C--:B------:R-:W-:Y:S01]  /*bfe0*/  FMUL.FTZ R148, R148, R173.reuse ;  /* 0x000000ad94947220 */ /* 0x080fe20000410000 */
[----:B------:R-:W-:Y:S01]  /*bff0*/  FADD.FTZ R153, R227, R174 ;  /* 0x000000aee3997221 */ /* 0x000fe20000010000 */
[----:B------:R-:W-:Y:S01]  /*c000*/  FADD.FTZ R174, R166, R21 ;  /* 0x00000015a6ae7221 */ /* 0x000fe20000010000 */
[----:B------:R-:W-:Y:S01]  /*c010*/  FMUL.FTZ R149, R149, R173 ;  /* 0x000000ad95957220 */ /* 0x000fe20000410000 */
[----:B------:R-:W1:Y:S01]  /*c020*/  MUFU.EX2 R170, R175 ;  /* 0x000000af00aa7308 */ /* 0x000e620000000800 */
[----:B------:R-:W-:Y:S01]  /*c030*/  FADD.FTZ R157, R228, R153 ;  /* 0x00000099e49d7221 */ /* 0x000fe20000010000 */
[----:B------:R-:W-:Y:S01]  /*c040*/  FADD.FTZ R21, R167, R174 ;  /* 0x000000aea7157221 */ /* 0x000fe20000010000 */
[----:B------:R-:W-:Y:S01]  /*c050*/  F2FP.BF16.F32.PACK_AB R153, R180, R177 ;  /* 0x000000b1b499723e */ /* 0x000fe200000010ff */
[----:B------:R-:W-:Y:S01]  /*c060*/  BAR.SYNC.DEFER_BLOCKING 0xf, 0x100 ;  /* 0x03c4000000007b1d */ /* 0x000fe20000010000 */
[-C--:B------:R-:W-:Y:S01]  /*c070*/  FMUL.FTZ R26, R26, R176.reuse ;  /* 0x000000b01a1a7220 */ /* 0x080fe20000410000 */
[----:B------:R-:W-:Y:S01]  /*c080*/  FADD.FTZ R174, R0, R21 ;  /* 0x0000001500ae7221 */ /* 0x000fe20000010000 */
[-C--:B------:R-:W-:Y:S01]  /*c090*/  FMUL.FTZ R27, R27, R176.reuse ;  /* 0x000000b01b1b7220 */ /* 0x080fe20000410000 */
[-C--:B------:R-:W-:Y:S01]  /*c0a0*/  FMUL.FTZ R30, R30, R176.reuse ;  /* 0x000000b01e1e7220 */ /* 0x080fe20000410000 */
[----:B0-----:R-:W-:Y:S01]  /*c0b0*/  FADD.FTZ R157, R164, R157 ;  /* 0x0000009da49d7221 */ /* 0x001fe20000010000 */
[----:B------:R-:W0:Y:S01]  /*c0c0*/  MUFU.EX2 R168, R168 ;  /* 0x000000a800a87308 */ /* 0x000e220000000800 */
[----:B------:R-:W-:Y:S01]  /*c0d0*/  FADD.FTZ R21, R3, R174 ;  /* 0x000000ae03157221 */ /* 0x000fe20000010000 */
[-C--:B------:R-:W-:Y:S01]  /*c0e0*/  FMUL.FTZ R31, R31, R176.reuse ;  /* 0x000000b01f1f7220 */ /* 0x080fe20000410000 */
[-C--:B------:R-:W-:Y:S01]  /*c0f0*/  FMUL.FTZ R34, R34, R176.reuse ;  /* 0x000000b022227220 */ /* 0x080fe20000410000 */
[-C--:B------:R-:W-:Y:S01]  /*c100*/  FMUL.FTZ R35, R35, R176.reuse ;  /* 0x000000b023237220 */ /* 0x080fe20000410000 */
[-C--:B------:R-:W-:Y:S01]  /*c110*/  FMUL.FTZ R38, R38, R176.reuse ;  /* 0x000000b026267220 */ /* 0x080fe20000410000 */
[-C--:B------:R-:W-:Y:S01]  /*c120*/  FMUL.FTZ R39, R39, R176.reuse ;  /* 0x000000b027277220 */ /* 0x080fe20000410000 */
[----:B-1----:R-:W-:Y:S01]  /*c130*/  FADD.FTZ R21, R170, R21 ;  /* 0x00000015aa157221 */ /* 0x002fe20000010000 */
        /* <DEDUP_REMOVED lines=9> */
[----:B0-----:R-:W-:Y:S01]  /*c1d0*/  FADD.FTZ R174, R168, R157 ;  /* 0x0000009da8ae7221 */ /* 0x001fe20000010000 */
[----:B------:R-:W-:Y:S01]  /*c1e0*/  F2FP.BF16.F32.PACK_AB R157, R162, R159 ;  /* 0x0000009fa29d723e */ /* 0x000fe200000010ff */
[----:B------:R0:W-:Y:S01]  /*c1f0*/  STSM.16.M88.4 [R196+0x26800], R152 ;  /* 0x02680098c4007844 */ /* 0x0001e20000000200 */
[----:B------:R-:W-:Y:S01]  /*c200*/  F2FP.BF16.F32.PACK_AB R159, R166, R163 ;  /* 0x000000a3a69f723e */ /* 0x000fe200000010ff */
[----:B------:R-:W-:Y:S01]  /*c210*/  FMUL.FTZ R55, R55, R176 ;  /* 0x000000b037377220 */ /* 0x000fe20000410000 */
[----:B------:R-:W-:Y:S01]  /*c220*/  F2FP.BF16.F32.PACK_AB R162, R168, R164 ;  /* 0x000000a4a8a2723e */ /* 0x000fe200000010ff */
[-C--:B------:R-:W-:Y:S01]  /*c230*/  FMUL.FTZ R58, R58, R176.reuse ;  /* 0x000000b03a3a7220 */ /* 0x080fe20000410000 */
[----:B------:R-:W3:Y:S01]  /*c240*/  MUFU.EX2 R165, R165 ;  /* 0x000000a500a57308 */ /* 0x000ee20000000800 */
[----:B-1----:R-:W-:Y:S01]  /*c250*/  FADD.FTZ R166, R178, R21 ;  /* 0x00000015b2a67221 */ /* 0x002fe20000010000 */
[----:B------:R-:W-:Y:S01]  /*c260*/  F2FP.BF16.F32.PACK_AB R163, R170, R3 ;  /* 0x00000003aaa3723e */ /* 0x000fe200000010ff */
[----:B------:R0:W-:Y:S01]  /*c270*/  STSM.16.M88.4 [R199], R156 ;  /* 0x0000009cc7007844 */ /* 0x0001e20000000200 */
[-C--:B------:R-:W-:Y:S01]  /*c280*/  FMUL.FTZ R59, R59, R176.reuse ;  /* 0x000000b03b3b7220 */ /* 0x080fe20000410000 */
[-C--:B------:R-:W-:Y:S01]  /*c290*/  FMUL.FTZ R62, R62, R176.reuse ;  /* 0x000000b03e3e7220 */ /* 0x080fe20000410000 */
[-C--:B------:R-:W-:Y:S01]  /*c2a0*/  FMUL.FTZ R63, R63, R176.reuse ;  /* 0x000000b03f3f7220 */ /* 0x080fe20000410000 */
[----:B------:R0:W-:Y:S01]  /*c2b0*/  STSM.16.M88.4 [R197], R160 ;  /* 0x000000a0c5007844 */ /* 0x0001e20000000200 */
        /* <DEDUP_REMOVED lines=17> */
[C---:B-1----:R-:W-:Y:S01]  /*c3d0*/  F2FP.BF16.F32.PACK_AB R164, R169.reuse, R165 ;  /* 0x000000a5a9a4723e */ /* 0x042fe200000010ff */
[----:B------:R-:W-:Y:S01]  /*c3e0*/  FADD.FTZ R21, R169, R174 ;  /* 0x000000aea9157221 */ /* 0x000fe20000010000 */
[----:B------:R-:W-:Y:S01]  /*c3f0*/  F2FP.BF16.F32.PACK_AB R165, R179, R178 ;  /* 0x000000b2b3a5723e */ /* 0x000fe200000010ff */
[-C--:B------:R-:W-:Y:S01]  /*c400*/  FMUL.FTZ R90, R90, R176.reuse ;  /* 0x000000b05a5a7220 */ /* 0x080fe20000410000 */
[-C--:B------:R-:W-:Y:S01]  /*c410*/  FMUL.FTZ R91, R91, R176.reuse ;  /* 0x000000b05b5b7220 */ /* 0x080fe20000410000 */
[----:B------:R-:W-:Y:S01]  /*c420*/  FADD.FTZ R21, R20, R21 ;  /* 0x0000001514157221 */ /* 0x000fe20000010000 */
        /* <DEDUP_REMOVED lines=9> */
[----:B------:R-:W-:Y:S01]  /*c4c0*/  FMUL.FTZ R107, R107, R176 ;  /* 0x000000b06b6b7220 */ /* 0x000fe20000410000 */
[C---:B---3--:R-:W-:Y:S01]  /*c4d0*/  F2FP.BF16.F32.PACK_AB R166, R172.reuse, R20 ;  /* 0x00000014aca6723e */ /* 0x048fe200000010ff */
[----:B------:R-:W-:Y:S01]  /*c4e0*/  FADD.FTZ R0, R172, R21 ;  /* 0x00000015ac007221 */ /* 0x000fe20000010000 */
[-C--:B------:R-:W-:Y:S01]  /*c4f0*/  FMUL.FTZ R110, R110, R176.reuse ;  /* 0x000000b06e6e7220 */ /* 0x080fe20000410000 */
[-C--:B------:R-:W-:Y:S01]  /*c500*/  FMUL.FTZ R111, R111, R176.reuse ;  /* 0x000000b06f6f7220 */ /* 0x080fe20000410000 */
[-C--:B------:R-:W-:Y:S01]  /*c510*/  FMUL.FTZ R114, R114, R176.reuse ;  /* 0x000000b072727220 */ /* 0x080fe20000410000 */
[-C--:B------:R-:W-:Y:S01]  /*c520*/  FMUL.FTZ R115, R115, R176.reuse ;  /* 0x000000b073737220 */ /* 0x080fe20000410000 */
[-C--:B------:R-:W-:Y:S01]  /*c530*/  FMUL.FTZ R118, R118, R176.reuse ;  /* 0x000000b076767220 */ /* 0x080fe20000410000 */
[----:B------:R-:W-:Y:S01]  /*c540*/  FMUL.FTZ R119, R119, R176 ;  /* 0x000000b077777220 */ /* 0x000fe20000410000 */
        /* <DEDUP_REMOVED lines=21> */
.L_x_6394:
[----:B------:R1:W2:Y:S01]  /*c6a0*/  SYNCS.PHASECHK.TRANS64.TRYWAIT P2, [R213+URZ+0x28c50], R214 ;  /* 0x028c50d6d50075a7 */ /* 0x0002a2000804017f */
[----:B------:R-:W-:Y:S05]  /*c6b0*/  @!P0 BRA `(.L_x_6395) ;  /* 0x0000000000048947 */ /* 0x000fea0003800000 */
[----:B------:R-:W-:Y:S01]  /*c6c0*/  BPT.TRAP 0x1 ;  /* 0x000000040000795c */ /* 0x000fe20000300000 */
.L_x_6395:
[----:B------:R-:W-:Y:S04]  /*c6d0*/  BSSY B2, `(.L_x_6396) ;  /* 0x0000004000027945 */ /* 0x000fe80003800000 */
[----:B--2---:R-:W-:Y:S05]  /*c6e0*/  @P2 BRA `(.L_x_6397) ;  /* 0x0000000000082947 */ /* 0x004fea0003800000 */
[----:B------:R-:W2:Y:S02]  /*c6f0*/  SYNCS.PHASECHK.TRANS64.TRYWAIT P2, [R213+URZ+0x28c50], R214 ;  /* 0x028c50d6d50075a7 */ /* 0x000ea4000804017f */
[----:B--2---:R-:W-:Y:S05]  /*c700*/  @!P2 BRA `(.L_x_6398) ;  /* 0x000000bc00c0a947 */ /* 0x004fea0003800000 */
.L_x_6397:
[----:B------:R-:W-:Y:S05]  /*c710*/  BSYNC B2 ;  /* 0x0000000000027941 */ /* 0x000fea0003800000 */
.L_x_6396:
        /* <DEDUP_REMOVED lines=10> */
[----:B------:R-:W-:Y:S01]  /*c7c0*/  IMAD.MOV.U32 R224, RZ, RZ, R13 ;  /* 0x000000ffffe07224 */ /* 0x000fe200078e000d */
[----:B------:R-:W-:Y:S01]  /*c7d0*/  MOV R223, R15 ;  /* 0x0000000f00df7202 */ /* 0x000fe20000000f00 */
[----:B------:R-:W-:-:S08]  /*c7e0*/  IMAD.MOV.U32 R225, RZ, RZ, R18 ;  /* 0x000000ffffe17224 */ /* 0x000fd000078e0012 */
[----:B------:R-:W-:Y:S03]  /*c7f0*/  HGMMA.64x256x16.F32.BF16 R24, R152, gdesc[UR4].tnspB, R24, gsb0 ;  /* 0x43e0000498187df0 */ /* 0x000fe60008001818 */
        /* <DEDUP_REMOVED lines=34> */
.L_x_6388:
[----:B------:R-:W-:Y:S05]  /*ca20*/  BSYNC B1 ;  /* 0x0000000000017941 */ /* 0x000fea0003800000 */
.L_x_6387:
[----:B------:R-:W-:Y:S01]  /*ca30*/  ISETP.GE.AND P2, PT, R212, RZ, PT ;  /* 0x000000ffd400720c */ /* 0x000fe20003f46270 */
[----:B------:R-:W-:-:S12]  /*ca40*/  BSSY B0, `(.L_x_6400) ;  /* 0x00001a2000007945 */ /* 0x000fd80003800000 */
[----:B------:R-:W-:Y:S05]  /*ca50*/  @!P2 BRA `(.L_x_6401) ;  /* 0x000000180080a947 */ /* 0x000fea0003800000 */
[----:B------:R-:W-:Y:S02]  /*ca60*/  IMAD.MOV.U32 R194, RZ, RZ, R15 ;  /* 0x000000ffffc27224 */ /* 0x000fe400078e000f */
[----:B-1----:R-:W-:Y:S02]  /*ca70*/  IMAD.MOV.U32 R213, RZ, RZ, R13 ;  /* 0x000000ffffd57224 */ /* 0x002fe400078e000d */
[----:B------:R-:W-:-:S07]  /*ca80*/  IMAD.MOV.U32 R187, RZ, RZ, R18 ;  /* 0x000000ffffbb7224 */ /* 0x000fce00078e0012 */
.L_x_6412:
[----:B------:R-:W-:-:S05]  /*ca90*/  VIADD R18, R187, 0x1 ;  /* 0x00000001bb127836 */ /* 0x000fca0000000000 */
[----:B------:R-:W-:-:S04]  /*caa0*/  ISETP.NE.AND P2, PT, R18, 0x2, PT ;  /* 0x000000021200780c */ /* 0x000fc80003f45270 */
[----:B------:R-:W-:Y:S02]  /*cab0*/  SEL R12, RZ, 0x1, P2 ;  /* 0x00000001ff0c7807 */ /* 0x000fe40001000000 */
[----:B------:R-:W-:Y:S02]  /*cac0*/  SEL R18, R18, RZ, P2 ;  /* 0x000000ff12127207 */ /* 0x000fe40001000000 */
[----:B------:R-:W-:Y:S01]  /*cad0*/  LOP3.LUT R19, R19, R12, RZ, 0x3c, !PT ;  /* 0x0000000c13137212 */ /* 0x000fe200078e3cff */
[----:B--2---:R-:W-:Y:S06]  /*cae0*/  @!P0 BRA `(.L_x_6402) ;  /* 0x0000000000048947 */ /* 0x004fec0003800000 */
[----:B------:R-:W-:Y:S01]  /*caf0*/  BPT.TRAP 0x1 ;  /* 0x000000040000795c */ /* 0x000fe20000300000 */
.L_x_6402:
[----:B------:R-:W-:Y:S01]  /*cb00*/  IMAD R185, R18, 0x8, R2 ;  /* 0x0000000812b97824 */ /* 0x000fe200078e0202 */
[----:B------:R-:W-:-:S04]  /*cb10*/  SHF.L.U32 R186, R19, 0x1f, RZ ;  /* 0x0000001f13ba7819 */ /* 0x000fc800000006ff */
[----:B------:R1:W2:Y:S01]  /*cb20*/  SYNCS.PHASECHK.TRANS64.TRYWAIT P2, [R185+URZ+0x28c30], R186 ;  /* 0x028c30bab90075a7 */ /* 0x0002a2000804017f */
[----:B------:R-:W-:Y:S05]  /*cb30*/  @!P0 BRA `(.L_x_6403) ;  /* 0x0000000000048947 */ /* 0x000fea0003800000 */
[----:B------:R-:W-:Y:S01]  /*cb40*/  BPT.TRAP 0x1 ;  /* 0x000000040000795c */ /* 0x000fe20000300000 */
.L_x_6403:
[----:B------:R-:W-:Y:S01]  /*cb50*/  BSSY B1, `(.L_x_6404) ;  /* 0x0000006000017945 */ /* 0x000fe20003800000 */
[----:B------:R-:W-:Y:S01]  /*cb60*/  LEA R12, R18, R14, 0x9 ;  /* 0x0000000e120c7211 */ /* 0x000fe200078e48ff */
[----:B------:R-:W-:Y:S02]  /*cb70*/  IMAD.MOV.U32 R13, RZ, RZ, 0x40000040 ;  /* 0x40000040ff0d7424 */ /* 0x000fe400078e00ff */
[----:B--2---:R-:W-:Y:S05]  /*cb80*/  @P2 BRA `(.L_x_6405) ;  /* 0x0000000000082947 */ /* 0x004fea0003800000 */
[----:B------:R-:W2:Y:S02]  /*cb90*/  SYNCS.PHASECHK.TRANS64.TRYWAIT P2, [R185+URZ+0x28c30], R186 ;  /* 0x028c30bab90075a7 */ /* 0x000ea4000804017f */
[----:B--2---:R-:W-:Y:S05]  /*cba0*/  @!P2 BRA `(.L_x_6406) ;  /* 0x000000b800aca947 */ /* 0x004fea0003800000 */
.L_x_6405:
[----:B------:R-:W-:Y:S05]  /*cbb0*/  BSYNC B1 ;  /* 0x0000000000017941 */ /* 0x000fea0003800000 */
.L_x_6404:
[C---:B------:R-:W-:Y:S01]  /*cbc0*/  R2UR UR6, R12.reuse ;  /* 0x000000000c0672ca */ /* 0x040fe200000e0000 */
[----:B0-----:R-:W-:Y:S01]  /*cbd0*/  WARPGROUP.ARRIVE ;  /* 0x00000000000079c5 */ /* 0x001fe20000000000 */
[----:B------:R-:W-:Y:S01]  /*cbe0*/  R2UR UR7, R13 ;  /* 0x000000000d0772ca */ /* 0x000fe200000e0000 */
[----:B------:R-:W-:Y:S01]  /*cbf0*/  VIADD R20, R12, 0x2 ;  /* 0x000000020c147836 */ /* 0x000fe20000000000 */
[----:B------:R-:W-:Y:S01]  /*cc00*/  R2UR UR4, R4 ;  /* 0x00000000040472ca */ /* 0x000fe200000e0000 */
[----:B------:R-:W-:Y:S01]  /*cc10*/  IMAD.MOV.U32 R21, RZ, RZ, 0x40000040 ;  /* 0x40000040ff157424 */ /* 0x000fe200078e00ff */
[----:B------:R-:W-:Y:S01]  /*cc20*/  R2UR UR5, R5 ;  /* 0x00000000050572ca */ /* 0x000fe200000e0000 */
[----:B------:R-:W-:Y:S02]  /*cc30*/  IMAD.MOV.U32 R13, RZ, RZ, 0x40000040 ;  /* 0x40000040ff0d7424 */ /* 0x000fe400078e00ff */
[----:B------:R-:W-:-:S05]  /*cc40*/  IMAD.MOV R225, RZ, RZ, -R195 ;  /* 0x000000ffffe17224 */ /* 0x000fca00078e0ac3 */
[----:B------:R-:W-:-:S05]  /*cc50*/  ISETP.NE.AND P2, PT, R192, R225, PT ;  /* 0x000000e1c000720c */ /* 0x000fca0003f45270 */
        /* <DEDUP_REMOVED lines=8> */
[----:B------:R-:W-:-:S04]  /*cce0*/  @!P2 IMAD R187, R187, 0x40, R190 ;  /* 0x00000040bbbba824 */ /* 0x000fc800078e02be */
[----:B------:R-:W-:Y:S01]  /*ccf0*/  @!P2 IMAD R187, R187, 0x4, R2 ;  /* 0x00000004bbbba824 */ /* 0x000fe200078e0202 */
        /* <DEDUP_REMOVED lines=42> */
[----:B------:R-:W-:Y:S02]  /*cfa0*/  FMNMX.FTZ R15, R163, R12, !PT ;  /* 0x0000000ca30f7209 */ /* 0x000fe40007810000 */
[----:B------:R-:W-:Y:S02]  /*cfb0*/  MOV R12, UR36 ;  /* 0x00000024000c7c02 */ /* 0x000fe40008000f00 */
[----:B------:R-:W-:-:S04]  /*cfc0*/  FMNMX.FTZ R20, R166, R15, !PT ;  /* 0x0000000fa6147209 */ /* 0x000fc80007810000 */
[----:B------:R-:W-:Y:S02]  /*cfd0*/  FMNMX.FTZ R15, R167, R20, !PT ;  /* 0x00000014a70f7209 */ /* 0x000fe40007810000 */
[----:B0-----:R-:W-:Y:S02]  /*cfe0*/  FMNMX.FTZ R13, R21, R214, !PT ;  /* 0x000000d6150d7209 */ /* 0x001fe40007810000 */
[----:B------:R-:W-:-:S03]  /*cff0*/  FMNMX.FTZ R20, R170, R15, !PT ;  /* 0x0000000faa147209 */ /* 0x000fc60007810000 */
[----:B------:R-:W-:Y:S01]  /*d000*/  FADD.FTZ R213, -R13, R213 ;  /* 0x000000d50dd57221 */ /* 0x000fe20000010100 */
[----:B------:R-:W-:-:S03]  /*d010*/  FMNMX.FTZ R15, R171, R20, !PT ;  /* 0x00000014ab0f7209 */ /* 0x000fc60007810000 */
[-C--:B------:R-:W-:Y:S01]  /*d020*/  FMUL.FTZ R21, R213, R12.reuse ;  /* 0x0000000cd5157220 */ /* 0x080fe20000410000 */
        /* <DEDUP_REMOVED lines=22> */
[----:B------:R-:W-:Y:S01]  /*d190*/  FFMA.FTZ R181, R181, R12, -R213 ;  /* 0x0000000cb5b57223 */ /* 0x000fe200000108d5 */
[----:B------:R-:W0:Y:S01]  /*d1a0*/  SHFL.BFLY PT, R214, R15, 0x2, 0x1f ;  /* 0x0c401f000fd67f89 */ /* 0x000e2200000e0000 */
[----:B------:R-:W3:Y:S08]  /*d1b0*/  MUFU.EX2 R21, R21 ;  /* 0x0000001500157308 */ /* 0x000ef00000000800 */
[----:B------:R-:W4:Y:S08]  /*d1c0*/  MUFU.EX2 R152, R152 ;  /* 0x0000009800987308 */ /* 0x000f300000000800 */
[----:B------:R-:W5:Y:S01]  /*d1d0*/  MUFU.EX2 R153, R153 ;  /* 0x0000009900997308 */ /* 0x000f620000000800 */
[-C--:B---3--:R-:W-:Y:S01]  /*d1e0*/  FMUL.FTZ R24, R24, R21.reuse ;  /* 0x0000001518187220 */ /* 0x088fe20000410000 */
[-C--:B------:R-:W-:Y:S01]  /*d1f0*/  FMUL.FTZ R25, R25, R21.reuse ;  /* 0x0000001519197220 */ /* 0x080fe20000410000 */
[-C--:B------:R-:W-:Y:S01]  /*d200*/  FMUL.FTZ R28, R28, R21.reuse ;  /* 0x000000151c1c7220 */ /* 0x080fe20000410000 */
[-C--:B------:R-:W-:Y:S01]  /*d210*/  FMUL.FTZ R29, R29, R21.reuse ;  /* 0x000000151d1d7220 */ /* 0x080fe20000410000 */
[-C--:B------:R-:W-:Y:S01]  /*d220*/  FMUL.FTZ R32, R32, R21.reuse ;  /* 0x0000001520207220 */ /* 0x080fe20000410000 */
[-C--:B------:R-:W-:Y:S01]  /*d230*/  FMUL.FTZ R33, R33, R21.reuse ;  /* 0x0000001521217220 */ /* 0x080fe20000410000 */
[----:B0-----:R-:W-:Y:S01]  /*d240*/  FMNMX.FTZ R214, R15, R214, !PT ;  /* 0x000000d60fd67209 */ /* 0x001fe20007810000 */
[----:B------:R-:W0:Y:S01]  /*d250*/  MUFU.EX2 R20, R20 ;  /* 0x0000001400147308 */ /* 0x000e220000000800 */
[----:B----4-:R-:W-:Y:S01]  /*d260*/  FFMA.FTZ R0, R21, R0, R152 ;  /* 0x0000000015007223 */ /* 0x010fe20000010098 */
        /* <DEDUP_REMOVED lines=27> */
[-C--:B------:R-:W-:Y:S01]  /*d420*/  FMUL.FTZ R80, R80, R21.reuse ;  /* 0x0000001550507220 */ /* 0x080fe20000410000 */
        /* <DEDUP_REMOVED lines=9> */
[----:B------:R-:W-:Y:S01]  /*d4c0*/  FFMA.FTZ R194, R155, R12, -R223 ;  /* 0x0000000c9bc27223 */ /* 0x000fe200000108df */
[----:B------:R-:W-:-:S02]  /*d4d0*/  @!P1 VIADD R154, R185, 0x28c40 ;  /* 0x00028c40b99a9836 */ /* 0x000fc40000000000 */
[-CC-:B------:R-:W-:Y:S01]  /*d4e0*/  FFMA.FTZ R155, R158, R12.reuse, -R223.reuse ;  /* 0x0000000c9e9b7223 */ /* 0x180fe200000108df */
[-CC-:B------:R-:W-:Y:S01]  /*d4f0*/  FFMA.FTZ R214, R159, R12.reuse, -R223.reuse ;  /* 0x0000000c9fd67223 */ /* 0x180fe200000108df */
[----:B------:R-:W-:Y:S01]  /*d500*/  MUFU.EX2 R168, R168 ;  /* 0x000000a800a87308 */ /* 0x000fe20000000800 */
[-CC-:B------:R-:W-:Y:S01]  /*d510*/  FFMA.FTZ R159, R162, R12.reuse, -R223.reuse ;  /* 0x0000000ca29f7223 */ /* 0x180fe200000108df */
[----:B------:R-:W-:Y:S01]  /*d520*/  @!P1 PRMT R154, RZ, 0x654, R154 ;  /* 0x00000654ff9a9816 */ /* 0x000fe2000000009a */
[-C--:B------:R-:W-:Y:S01]  /*d530*/  FMUL.FTZ R92, R92, R21.reuse ;  /* 0x000000155c5c7220 */ /* 0x080fe20000410000 */
[-C--:B------:R-:W-:Y:S01]  /*d540*/  FMUL.FTZ R93, R93, R21.reuse ;  /* 0x000000155d5d7220 */ /* 0x080fe20000410000 */
[-C--:B------:R-:W-:Y:S01]  /*d550*/  FMUL.FTZ R96, R96, R21.reuse ;  /* 0x0000001560607220 */ /* 0x080fe20000410000 */
[----:B------:R3:W-:Y:S01]  /*d560*/  @!P1 SYNCS.ARRIVE.TRANS64.RED.A1T0 RZ, [R154+URZ], RZ ;  /* 0x000000ff9aff99a7 */ /* 0x0007e2000810043f */
[----:B------:R5:W-:Y:S01]  /*d570*/  @!P2 STS [R187+0x28800], R21 ;  /* 0x02880015bb00a388 */ /* 0x000be20000000800 */
        /* <DEDUP_REMOVED lines=31> */
[----:B-----5:R-:W-:Y:S01]  /*d770*/  FADD.FTZ R21, R153, R0 ;  /* 0x0000000099157221 */ /* 0x020fe20000010000 */
[-CC-:B------:R-:W-:Y:S01]  /*d780*/  FFMA.FTZ R224, R163, R12.reuse, -R223.reuse ;  /* 0x0000000ca3e07223 */ /* 0x180fe200000108df */
[-CC-:B------:R-:W-:Y:S01]  /*d790*/  FFMA.FTZ R163, R166, R12.reuse, -R223.reuse ;  /* 0x0000000ca6a37223 */ /* 0x180fe200000108df */
[-C--:B------:R-:W-:Y:S01]  /*d7a0*/  FFMA.FTZ R158, R167, R12.reuse, -R223 ;  /* 0x0000000ca79e7223 */ /* 0x080fe200000108df */
[----:B0-----:R-:W-:Y:S01]  /*d7b0*/  FADD.FTZ R0, R20, R21 ;  /* 0x0000001514007221 */ /* 0x001fe20000010000 */
[----:B----4-:R-:W-:Y:S01]  /*d7c0*/  FFMA.FTZ R21, R168, R3, R213 ;  /* 0x00000003a8157223 */ /* 0x010fe200000100d5 */
[----:B------:R0:W-:Y:S01]  /*d7d0*/  @!P2 STS [R187+0x28820], R168 ;  /* 0x028820a8bb00a388 */ /* 0x0001e20000000800 */
[----:B------:R-:W4:Y:S01]  /*d7e0*/  MUFU.EX2 R160, R160 ;  /* 0x000000a000a07308 */ /* 0x000f220000000800 */
[-CC-:B------:R-:W-:Y:S01]  /*d7f0*/  FFMA.FTZ R167, R170, R12.reuse, -R223.reuse ;  /* 0x0000000caaa77223 */ /* 0x180fe200000108df */
[-CC-:B------:R-:W-:Y:S01]  /*d800*/  FFMA.FTZ R171, R171, R12.reuse, -R223.reuse ;  /* 0x0000000cabab7223 */ /* 0x180fe200000108df */
[-CC-:B------:R-:W-:Y:S01]  /*d810*/  FFMA.FTZ R162, R174, R12.reuse, -R223.reuse ;  /* 0x0000000caea27223 */ /* 0x180fe200000108df */
[-CC-:B------:R-:W-:Y:S01]  /*d820*/  FFMA.FTZ R175, R175, R12.reuse, -R223.reuse ;  /* 0x0000000cafaf7223 */ /* 0x180fe200000108df */
[-CC-:B---3--:R-:W-:Y:S01]  /*d830*/  FFMA.FTZ R154, R178, R12.reuse, -R223.reuse ;  /* 0x0000000cb29a7223 */ /* 0x188fe200000108df */
[----:B------:R-:W-:Y:S01]  /*d840*/  FFMA.FTZ R179, R179, R12, -R223 ;  /* 0x0000000cb3b37223 */ /* 0x000fe200000108df */
[----:B------:R-:W-:Y:S01]  /*d850*/  F2FP.BF16.F32.PACK_AB R152, R153, R152 ;  /* 0x000000989998723e */ /* 0x000fe200000010ff */
[----:B------:R-:W-:Y:S01]  /*d860*/  MUFU.EX2 R159, R159 ;  /* 0x0000009f009f7308 */ /* 0x000fe20000000800 */
[----:B0-----:R-:W-:Y:S01]  /*d870*/  FADD.FTZ R187, R157, R0 ;  /* 0x000000009dbb7221 */ /* 0x001fe20000010000 */
[----:B-1----:R-:W-:Y:S01]  /*d880*/  FADD.FTZ R0, R194, R21 ;  /* 0x00000015c2007221 */ /* 0x002fe20000010000 */
[-CC-:B------:R-:W-:Y:S01]  /*d890*/  FFMA.FTZ R182, R182, R12.reuse, -R223.reuse ;  /* 0x0000000cb6b67223 */ /* 0x180fe200000108df */
[----:B------:R-:W-:Y:S01]  /*d8a0*/  FFMA.FTZ R183, R183, R12, -R223 ;  /* 0x0000000cb7b77223 */ /* 0x000fe200000108df */
[-C--:B------:R-:W-:Y:S01]  /*d8b0*/  FMUL.FTZ R26, R26, R168.reuse ;  /* 0x000000a81a1a7220 */ /* 0x080fe20000410000 */
[----:B--2---:R-:W-:Y:S01]  /*d8c0*/  FADD.FTZ R21, R155, R0 ;  /* 0x000000009b157221 */ /* 0x004fe20000010000 */
[C---:B------:R-:W-:Y:S01]  /*d8d0*/  F2FP.BF16.F32.PACK_AB R155, R214.reuse, R155 ;  /* 0x0000009bd69b723e */ /* 0x040fe200000010ff */
[----:B------:R-:W0:Y:S01]  /*d8e0*/  MUFU.EX2 R165, R165 ;  /* 0x000000a500a57308 */ /* 0x000e220000000800 */
[-C--:B------:R-:W-:Y:S01]  /*d8f0*/  FMUL.FTZ R27, R27, R168.reuse ;  /* 0x000000a81b1b7220 */ /* 0x080fe20000410000 */
[----:B------:R-:W-:Y:S01]  /*d900*/  FADD.FTZ R0, R214, R21 ;  /* 0x00000015d6007221 */ /* 0x000fe20000010000 */
        /* <DEDUP_REMOVED lines=30> */
[----:B--2---:R-:W-:Y:S01]  /*daf0*/  FADD.FTZ R158, R156, R187 ;  /* 0x000000bb9c9e7221 */ /* 0x004fe20000010000 */
[----:B------:R-:W-:Y:S01]  /*db00*/  F2FP.BF16.F32.PACK_AB R156, R161, R156 ;  /* 0x0000009ca19c723e */ /* 0x000fe200000010ff */
[-C--:B------:R-:W-:Y:S01]  /*db10*/  FMUL.FTZ R82, R82, R168.reuse ;  /* 0x000000a852527220 */ /* 0x080fe20000410000 */
[-C--:B------:R-:W-:Y:S01]  /*db20*/  FMUL.FTZ R83, R83, R168.reuse ;  /* 0x000000a853537220 */ /* 0x080fe20000410000 */
[----:B------:R-:W-:Y:S01]  /*db30*/  FADD.FTZ R187, R161, R158 ;  /* 0x0000009ea1bb7221 */ /* 0x000fe20000010000 */
[-C--:B------:R-:W-:Y:S01]  /*db40*/  FMUL.FTZ R86, R86, R168.reuse ;  /* 0x000000a856567220 */ /* 0x080fe20000410000 */
[-C--:B------:R-:W-:Y:S01]  /*db50*/  FMUL.FTZ R87, R87, R168.reuse ;  /* 0x000000a857577220 */ /* 0x080fe20000410000 */
[----:B------:R-:W2:Y:S01]  /*db60*/  MUFU.EX2 R169, R169 ;  /* 0x000000a900a97308 */ /* 0x000ea20000000800 */
[----:B----4-:R-:W-:Y:S01]  /*db70*/  FADD.FTZ R158, R160, R187 ;  /* 0x000000bba09e7221 */ /* 0x010fe20000010000 */
[-C--:B------:R-:W-:Y:S01]  /*db80*/  FMUL.FTZ R90, R90, R168.reuse ;  /* 0x000000a85a5a7220 */ /* 0x080fe20000410000 */
[-C--:B------:R-:W-:Y:S01]  /*db90*/  FMUL.FTZ R91, R91, R168.reuse ;  /* 0x000000a85b5b7220 */ /* 0x080fe20000410000 */
[-C--:B------:R-:W-:Y:S01]  /*dba0*/  FMUL.FTZ R94, R94, R168.reuse ;  /* 0x000000a85e5e7220 */ /* 0x080fe20000410000 */
[----:B0-----:R-:W-:Y:S01]  /*dbb0*/  FADD.FTZ R187, R165, R158 ;  /* 0x0000009ea5bb7221 */ /* 0x001fe20000010000 */
        /* <DEDUP_REMOVED lines=31> */
[----:B------:R-:W-:Y:S01]  /*ddb0*/  FADD.FTZ R0, R224, R171 ;  /* 0x000000abe0007221 */ /* 0x000fe20000010000 */
[-C--:B------:R-:W-:Y:S01]  /*ddc0*/  FMUL.FTZ R142, R142, R168.reuse ;  /* 0x000000a88e8e7220 */ /* 0x080fe20000410000 */
[-C--:B------:R-:W-:Y:S01]  /*ddd0*/  FMUL.FTZ R143, R143, R168.reuse ;  /* 0x000000a88f8f7220 */ /* 0x080fe20000410000 */
[----:B------:R-:W-:Y:S01]  /*dde0*/  MUFU.EX2 R176, R176 ;  /* 0x000000b000b07308 */ /* 0x000fe20000000800 */
[----:B------:R-:W-:Y:S01]  /*ddf0*/  FADD.FTZ R171, R163, R0 ;  /* 0x00000000a3ab7221 */ /* 0x000fe20000010000 */
[-C--:B------:R-:W-:Y:S01]  /*de00*/  FMUL.FTZ R146, R146, R168.reuse ;  /* 0x000000a892927220 */ /* 0x080fe20000410000 */
[-C--:B------:R-:W-:Y:S01]  /*de10*/  FMUL.FTZ R147, R147, R168.reuse ;  /* 0x000000a893937220 */ /* 0x080fe20000410000 */
[-C--:B------:R-:W-:Y:S01]  /*de20*/  FMUL.FTZ R150, R150, R168.reuse ;  /* 0x000000a896967220 */ /* 0x080fe20000410000 */
[----:B------:R-:W-:Y:S01]  /*de30*/  FADD.FTZ R0, R170, R171 ;  /* 0x000000abaa007221 */ /* 0x000fe20000010000 */
[----:B------:R-:W-:-:S02]  /*de40*/  FMUL.FTZ R151, R151, R168 ;  /* 0x000000a897977220 */ /* 0x000fc40000410000 */
[----:B------:R2:W3:Y:S01]  /*de50*/  MUFU.EX2 R3, R162 ;  /* 0x000000a200037308 */ /* 0x0004e20000000800 */
[----:B-1----:R-:W-:Y:S01]  /*de60*/  FADD.FTZ R153, R167, R0 ;  /* 0x00000000a7997221 */ /* 0x002fe20000010000 */
[----:B0-----:R-:W-:Y:S01]  /*de70*/  FADD.FTZ R171, R173, R158 ;  /* 0x0000009eadab7221 */ /* 0x001fe20000010000 */
[----:B------:R-:W-:Y:S02]  /*de80*/  F2FP.BF16.F32.PACK_AB R158, R165, R160 ;  /* 0x000000a0a59e723e */ /* 0x000fe400000010ff */
[----:B------:R-:W-:Y:S01]  /*de90*/  FADD.FTZ R0, R174, R153 ;  /* 0x00000099ae007221 */ /* 0x000fe20000010000 */
[----:B------:R-:W-:Y:S02]  /*dea0*/  F2FP.BF16.F32.PACK_AB R160, R169, R164 ;  /* 0x000000a4a9a0723e */ /* 0x000fe400000010ff */
[----:B------:R-:W0:Y:S01]  /*deb0*/  MUFU.EX2 R177, R177 ;  /* 0x000000b100b17308 */ /* 0x000e220000000800 */
[----:B--2---:R-:W-:-:S07]  /*dec0*/  F2FP.BF16.F32.PACK_AB R162, R173, R172 ;  /* 0x000000acada2723e */ /* 0x004fce00000010ff */
[----:B------:R-:W1:Y:S01]  /*ded0*/  MUFU.EX2 R178, R175 ;  /* 0x000000af00b27308 */ /* 0x000e620000000800 */
[----:B---3--:R-:W-:-:S07]  /*dee0*/  FADD.FTZ R153, R3, R0 ;  /* 0x0000000003997221 */ /* 0x008fce0000010000 */
[----:B------:R-:W2:Y:S01]  /*def0*/  MUFU.EX2 R180, R180 ;  /* 0x000000b400b47308 */ /* 0x000ea20000000800 */
[----:B0-----:R-:W-:-:S07]  /*df00*/  F2FP.BF16.F32.PACK_AB R164, R177, R176 ;  /* 0x000000b0b1a4723e */ /* 0x001fce00000010ff */
[----:B------:R0:W3:Y:S01]  /*df10*/  MUFU.EX2 R21, R154 ;  /* 0x0000009a00157308 */ /* 0x0000e20000000800 */
[----:B-1----:R-:W-:Y:S01]  /*df20*/  FADD.FTZ R0, R178, R153 ;  /* 0x00000099b2007221 */ /* 0x002fe20000010000 */
[----:B------:R-:W-:-:S06]  /*df30*/  F2FP.BF16.F32.PACK_AB R153, R194, R213 ;  /* 0x000000d5c299723e */ /* 0x000fcc00000010ff */
[----:B------:R-:W1:Y:S01]  /*df40*/  MUFU.EX2 R226, R179 ;  /* 0x000000b300e27308 */ /* 0x000e620000000800 */
[----:B0-----:R-:W-:Y:S01]  /*df50*/  F2FP.BF16.F32.PACK_AB R154, R157, R20 ;  /* 0x000000149d9a723e */ /* 0x001fe200000010ff */
[----:B------:R-:W-:Y:S01]  /*df60*/  BAR.SYNC.DEFER_BLOCKING 0xf, 0x100 ;  /* 0x03c4000000007b1d */ /* 0x000fe20000010000 */
[----:B------:R-:W-:-:S04]  /*df70*/  FADD.FTZ R20, R176, R171 ;  /* 0x000000abb0147221 */ /* 0x000fc80000010000 */
[----:B------:R-:W-:Y:S01]  /*df80*/  FADD.FTZ R157, R177, R20 ;  /* 0x00000014b19d7221 */ /* 0x000fe20000010000 */
[----:B------:R-:W0:Y:S03]  /*df90*/  MUFU.EX2 R181, R181 ;  /* 0x000000b500b57308 */ /* 0x000e260000000800 */
[----:B--2---:R-:W-:Y:S01]  /*dfa0*/  FADD.FTZ R20, R180, R157 ;  /* 0x0000009db4147221 */ /* 0x004fe20000010000 */
[----:B---3--:R-:W-:-:S04]  /*dfb0*/  FADD.FTZ R157, R21, R0 ;  /* 0x00000000159d7221 */ /* 0x008fc80000010000 */
[----:B------:R-:W2:Y:S01]  /*dfc0*/  MUFU.EX2 R182, R182 ;  /* 0x000000b600b67308 */ /* 0x000ea20000000800 */
[----:B-1----:R-:W-:Y:S01]  /*dfd0*/  FADD.FTZ R161, R226, R157 ;  /* 0x0000009de2a17221 */ /* 0x002fe20000010000 */
[----:B------:R-:W-:Y:S02]  /*dfe0*/  F2FP.BF16.F32.PACK_AB R157, R224, R159 ;  /* 0x0000009fe09d723e */ /* 0x000fe400000010ff */
[----:B------:R-:W-:Y:S02]  /*dff0*/  F2FP.BF16.F32.PACK_AB R159, R170, R163 ;  /* 0x000000a3aa9f723e */ /* 0x000fe400000010ff */
[----:B------:R-:W-:Y:S02]  /*e000*/  F2FP.BF16.F32.PACK_AB R163, R178, R3 ;  /* 0x00000003b2a3723e */ /* 0x000fe400000010ff */
[----:B------:R-:W1:Y:S01]  /*e010*/  MUFU.EX2 R183, R183 ;  /* 0x000000b700b77308 */ /* 0x000e620000000800 */
[C---:B0-----:R-:W-:Y:S01]  /*e020*/  FADD.FTZ R0, R181.reuse, R20 ;  /* 0x00000014b5007221 */ /* 0x041fe20000010000 */
[----:B------:R-:W-:Y:S01]  /*e030*/  F2FP.BF16.F32.PACK_AB R166, R181, R180 ;  /* 0x000000b4b5a6723e */ /* 0x000fe200000010ff */
[----:B------:R0:W-:Y:S01]  /*e040*/  STSM.16.M88.4 [R196+0x26800], R152 ;  /* 0x02680098c4007844 */ /* 0x0001e20000000200 */
[----:B------:R-:W-:-:S03]  /*e050*/  F2FP.BF16.F32.PACK_AB R165, R226, R21 ;  /* 0x00000015e2a5723e */ /* 0x000fc600000010ff */
[----:B------:R0:W-:Y:S01]  /*e060*/  STSM.16.M88.4 [R199], R156 ;  /* 0x0000009cc7007844 */ /* 0x0001e20000000200 */
[----:B--2---:R-:W-:Y:S01]  /*e070*/  FADD.FTZ R20, R182, R161 ;  /* 0x000000a1b6147221 */ /* 0x004fe20000010000 */
[----:B------:R-:W-:-:S05]  /*e080*/  F2FP.BF16.F32.PACK_AB R161, R174, R167 ;  /* 0x000000a7aea1723e */ /* 0x000fca00000010ff */
[----:B------:R0:W-:Y:S01]  /*e090*/  STSM.16.M88.4 [R197], R160 ;  /* 0x000000a0c5007844 */ /* 0x0001e20000000200 */
[C---:B-1----:R-:W-:Y:S01]  /*e0a0*/  F2FP.BF16.F32.PACK_AB R167, R183.reuse, R182 ;  /* 0x000000b6b7a7723e */ /* 0x042fe200000010ff */
[----:B------:R-:W-:-:S04]  /*e0b0*/  FADD.FTZ R3, R183, R20 ;  /* 0x00000014b7037221 */ /* 0x000fc80000010000 */
[----:B------:R0:W-:Y:S01]  /*e0c0*/  STSM.16.M88.4 [R198], R164 ;  /* 0x000000a4c6007844 */ /* 0x0001e20000000200 */
[----:B------:R-:W-:Y:S05]  /*e0d0*/  @!P0 BRA `(.L_x_6407) ;  /* 0x0000000000048947 */ /* 0x000fea0003800000 */
[----:B------:R-:W-:Y:S01]  /*e0e0*/  BPT.TRAP 0x1 ;  /* 0x000000040000795c */ /* 0x000fe20000300000 */
.L_x_6407:
[----:B------:R1:W2:Y:S01]  /*e0f0*/  SYNCS.PHASECHK.TRANS64.TRYWAIT P2, [R185+URZ+0x28c50], R186 ;  /* 0x028c50bab90075a7 */ /* 0x0002a2000804017f */
[----:B------:R-:W-:Y:S05]  /*e100*/  @!P0 BRA `(.L_x_6408) ;  /* 0x0000000000048947 */ /* 0x000fea0003800000 */
[----:B------:R-:W-:Y:S01]  /*e110*/  BPT.TRAP 0x1 ;  /* 0x000000040000795c */ /* 0x000fe20000300000 */
.L_x_6408:
[----:B------:R-:W-:Y:S04]  /*e120*/  BSSY B1, `(.L_x_6409) ;  /* 0x0000004000017945 */ /* 0x000fe80003800000 */
[----:B--2---:R-:W-:Y:S05]  /*e130*/  @P2 BRA `(.L_x_6410) ;  /* 0x0000000000082947 */ /* 0x004fea0003800000 */
[----:B------:R-:W2:Y:S02]  /*e140*/  SYNCS.PHASECHK.TRANS64.TRYWAIT P2, [R185+URZ+0x28c50], R186 ;  /* 0x028c50bab90075a7 */ /* 0x000ea4000804017f */
[----:B--2---:R-:W-:Y:S05]  /*e150*/  @!P2 BRA `(.L_x_6411) ;  /* 0x000000a40054a947 */ /* 0x004fea0003800000 */
.L_x_6410:
[----:B------:R-:W-:Y:S05]  /*e160*/  BSYNC B1 ;  /* 0x0000000000017941 */ /* 0x000fea0003800000 */
.L_x_6409:
[----:B------:R-:W-:Y:S01]  /*e170*/  IMAD R20, R18, 0x1000, R184 ;  /* 0x0000100012147824 */ /* 0x000fe200078e02b8 */
[----:B------:R-:W-:Y:S01]  /*e180*/  WARPGROUP.ARRIVE ;  /* 0x00000000000079c5 */ /* 0x000fe20000000000 */
[----:B------:R-:W-:Y:S01]  /*e190*/  IMAD.MOV.U32 R21, RZ, RZ, 0x40000040 ;  /* 0x40000040ff157424 */ /* 0x000fe200078e00ff */
[----:B------:R-:W-:Y:S01]  /*e1a0*/  ISETP.GT.AND P2, PT, R212, RZ, PT ;  /* 0x000000ffd400720c */ /* 0x000fe20003f44270 */
        /* <DEDUP_REMOVED lines=11> */
[----:B0-----:R-:W-:Y:S01]  /*e260*/  VIADD R152, R20, 0x80 ;  /* 0x0000008014987836 */ /* 0x001fe20000000000 */
        /* <DEDUP_REMOVED lines=31> */
.L_x_6401:
[----:B------:R-:W-:Y:S05]  /*e460*/  BSYNC B0 ;  /* 0x0000000000007941 */ /* 0x000fea0003800000 */
.L_x_6400:
[----:B------:R-:W3:Y:S01]  /*e470*/  SHFL.BFLY PT, R5, R0, 0x2, 0x1f ;  /* 0x0c401f0000057f89 */ /* 0x000ee200000e0000 */
[----:B------:R-:W-:Y:S01]  /*e480*/  IMAD.MOV R11, RZ, RZ, -R195 ;  /* 0x000000ffff0b7224 */ /* 0x000fe200078e0ac3 */
[----:B------:R-:W-:Y:S01]  /*e490*/  MOV R166, 0xff800000 ;  /* 0xff80000000a67802 */ /* 0x000fe20000000f00 */
[----:B------:R-:W-:Y:S01]  /*e4a0*/  IMAD.MOV.U32 R167, RZ, RZ, -0x800000 ;  /* 0xff800000ffa77424 */ /* 0x000fe200078e00ff */
[----:B------:R-:W4:Y:S01]  /*e4b0*/  SHFL.BFLY PT, R6, R3, 0x2, 0x1f ;  /* 0x0c401f0003067f89 */ /* 0x000f2200000e0000 */
[----:B------:R-:W-:Y:S01]  /*e4c0*/  VIADD R207, R207, 0x1 ;  /* 0x00000001cfcf7836 */ /* 0x000fe20000000000 */
[----:B------:R-:W-:Y:S08]  /*e4d0*/  BAR.ARV 0x8, 0xa0 ;  /* 0x0202800000007b1d */ /* 0x000ff00000002000 */
[----:B------:R-:W-:Y:S01]  /*e4e0*/  BAR.SYNC.DEFER_BLOCKING 0xf, 0x100 ;  /* 0x03c4000000007b1d */ /* 0x000fe20000010000 */
[----:B------:R-:W-:Y:S01]  /*e4f0*/  ISETP.NE.AND P0, PT, R192, R11, PT ;  /* 0x0000000bc000720c */ /* 0x000fe20003f05270 */
[----:B---3--:R-:W-:Y:S01]  /*e500*/  FADD.FTZ R5, R5, R0 ;  /* 0x0000000005057221 */ /* 0x008fe20000010000 */
[----:B----4-:R-:W-:-:S04]  /*e510*/  FADD.FTZ R7, R6, R3 ;  /* 0x0000000306077221 */ /* 0x010fc80000010000 */
[----:B------:R-:W3:Y:S01]  /*e520*/  SHFL.BFLY PT, R4, R5, 0x1, 0x1f ;  /* 0x0c201f0005047f89 */ /* 0x000ee200000e0000 */
[----:B------:R-:W-:-:S03]  /*e530*/  IMAD.MOV.U32 R3, RZ, RZ, RZ ;  /* 0x000000ffff037224 */ /* 0x000fc600078e00ff */
[----:B------:R-:W4:Y:S01]  /*e540*/  SHFL.BFLY PT, R6, R7, 0x1, 0x1f ;  /* 0x0c201f0007067f89 */ /* 0x000f2200000e0000 */
[----:B---3--:R-:W-:Y:S02]  /*e550*/  FADD.FTZ R9, R5, R4 ;  /* 0x0000000405097221 */ /* 0x008fe40000010000 */
[C---:B------:R-:W-:Y:S02]  /*e560*/  @!P0 IMAD R5, R18.reuse, 0x40, R190 ;  /* 0x0000004012058824 */ /* 0x040fe400078e02be */
[----:B------:R-:W-:Y:S02]  /*e570*/  VIADD R4, R18, 0x1 ;  /* 0x0000000112047836 */ /* 0x000fe40000000000 */
[----:B----4-:R-:W-:Y:S01]  /*e580*/  FADD.FTZ R0, R7, R6 ;  /* 0x0000000607007221 */ /* 0x010fe20000010000 */
[----:B------:R-:W-:Y:S01]  /*e590*/  FSETP.NE.FTZ.AND P2, PT, R9, RZ, PT ;  /* 0x000000ff0900720b */ /* 0x000fe20003f55000 */
[----:B------:R-:W-:Y:S02]  /*e5a0*/  IMAD.MOV.U32 R6, RZ, RZ, RZ ;  /* 0x000000ffff067224 */ /* 0x000fe400078e00ff */
[----:B------:R-:W-:Y:S01]  /*e5b0*/  @!P0 IMAD R5, R5, 0x4, R2 ;  /* 0x0000000405058824 */ /* 0x000fe200078e0202 */
[----:B------:R-:W-:-:S02]  /*e5c0*/  FSETP.NE.FTZ.AND P3, PT, R0, RZ, PT ;  /* 0x000000ff0000720b */ /* 0x000fc40003f75000 */
[----:B------:R-:W-:-:S04]  /*e5d0*/  ISETP.NE.AND P1, PT, R4, 0x2, PT ;  /* 0x000000020400780c */ /* 0x000fc80003f25270 */
[----:B------:R-:W-:-:S03]  /*e5e0*/  SEL R8, RZ, 0x1, P1 ;  /* 0x00000001ff087807 */ /* 0x000fc60000800000 */
[----:B------:R-:W3:Y:S01]  /*e5f0*/  @P2 MUFU.RCP R3, R9 ;  /* 0x0000000900032308 */ /* 0x000ee20000001000 */
[C---:B------:R-:W-:Y:S01]  /*e600*/  @P2 FMUL.FTZ R18, R12.reuse, 0.69314718246459960938 ;  /* 0x3f3172180c122820 */ /* 0x040fe20000410000 */
[----:B------:R-:W-:Y:S02]  /*e610*/  LOP3.LUT R19, R19, R8, RZ, 0x3c, !PT ;  /* 0x0000000813137212 */ /* 0x000fe400078e3cff */
[----:B------:R-:W-:-:S04]  /*e620*/  @P3 FMUL.FTZ R12, R12, 0.69314718246459960938 ;  /* 0x3f3172180c0c3820 */ /* 0x000fc80000410000 */
[----:B------:R-:W4:Y:S08]  /*e630*/  @P3 MUFU.RCP R6, R0 ;  /* 0x0000000000063308 */ /* 0x000f300000001000 */
[----:B------:R-:W5:Y:S01]  /*e640*/  @P2 MUFU.LG2 R2, R9 ;  /* 0x0000000900022308 */ /* 0x000f620000000c00 */
[----:B---3--:R-:W-:Y:S01]  /*e650*/  @!P0 STS [R5+0x28800], R3 ;  /* 0x0288000305008388 */ /* 0x008fe20000000800 */
[-C--:B------:R-:W-:Y:S01]  /*e660*/  FMUL.FTZ R175, R24, R3.reuse ;  /* 0x0000000318af7220 */ /* 0x080fe20000410000 */
        /* <DEDUP_REMOVED lines=8> */
[-C--:B0-----:R-:W-:Y:S01]  /*e6f0*/  FMUL.FTZ R169, R37, R3.reuse ;  /* 0x0000000325a97220 */ /* 0x081fe20000410000 */
        /* <DEDUP_REMOVED lines=62> */
[----:B------:R-:W-:Y:S01]  /*eae0*/  @P2 FFMA.FTZ R166, R18, R13, R21 ;  /* 0x0000000d12a62223 */ /* 0x000fe20000010015 */
[----:B------:R-:W-:Y:S01]  /*eaf0*/  PLOP3.LUT P0, PT, PT, PT, PT, 0x8, 0x0 ;  /* 0x000000000000781c */ /* 0x000fe20003f0e170 */
        /* <DEDUP_REMOVED lines=63> */
.L_x_6322:
[----:B------:R-:W-:Y:S05]  /*eef0*/  BSYNC B7 ;  /* 0x0000000000077941 */ /* 0x000fea0003800000 */
.L_x_6320:
[----:B------:R-:W0:Y:S08]  /*ef00*/  S2UR UR5, SR_CgaCtaId ;  /* 0x00000000000579c3 */ /* 0x000e300000008800 */
[----:B------:R-:W-:Y:S06]  /*ef10*/  BAR.SYNC.DEFER_BLOCKING 0x5, 0x120 ;  /* 0x0144800000007b1d */ /* 0x000fec0000010000 */
[----:B------:R-:W-:Y:S01]  /*ef20*/  UMOV UR4, 0x400 ;  /* 0x0000040000047882 */ /* 0x000fe20000000000 */
[----:B------:R-:W-:Y:S01]  /*ef30*/  BSSY B0, `(.L_x_6413) ;  /* 0x000026d000007945 */ /* 0x000fe20003800000 */
[----:B0-----:R-:W-:-:S06]  /*ef40*/  ULEA UR4, UR5, UR4, 0x18 ;  /* 0x0000000405047291 */ /* 0x001fcc000f8ec03f */
[----:B------:R-:W-:-:S05]  /*ef50*/  IMAD.U32 R2, RZ, RZ, UR4 ;  /* 0x00000004ff027e24 */ /* 0x000fca000f8e00ff */
[----:B--2---:R0:W2:Y:S01]  /*ef60*/  LDS.128 R184, [R2+0x28cd0] ;  /* 0x028cd00002b87984 */ /* 0x0040a20000000c00 */
[----:B------:R-:W-:Y:S06]  /*ef70*/  BAR.ARV 0x4, 0x120 ;  /* 0x0104800000007b1d */ /* 0x000fec0000002000 */
[----:B------:R-:W-:Y:S05]  /*ef80*/  @P0 BRA `(.L_x_6414) ;  /* 0x0000001c00100947 */ /* 0x000fea0003800000 */
[----:B------:R-:W3:Y:S01]  /*ef90*/  S2R R13, SR_SWINHI ;  /* 0x00000000000d7919 */ /* 0x000ee20000002f00 */
        /* <DEDUP_REMOVED lines=18> */
[----:B---3--:R-:W-:-:S02]  /*f0c0*/  MOV R21, R13 ;  /* 0x0000000d00157202 */ /* 0x008fc40000000f00 */
        /* <DEDUP_REMOVED lines=9> */
[--C-:B-----5:R-:W-:Y:S01]  /*f160*/  IMAD.X R33, RZ, RZ, R111.reuse, P1 ;  /* 0x000000ffff217224 */ /* 0x120fe200008e066f */
[----:B------:R-:W-:Y:S01]  /*f170*/  IADD3 R48, P6, R110, 0x2020, RZ ;  /* 0x000020206e307810 */ /* 0x000fe20007fde0ff */
[----:B------:R-:W-:Y:S01]  /*f180*/  IMAD.X R45, RZ, RZ, R111, P3 ;  /* 0x000000ffff2d7224 */ /* 0x000fe200018e066f */
[----:B------:R-:W-:Y:S02]  /*f190*/  SHF.R.U64 R32, R32, 0x3, RZ ;  /* 0x0000000320207819 */ /* 0x000fe400000012ff */
[----:B------:R-:W-:Y:S02]  /*f1a0*/  LOP3.LUT R44, R183, 0x380, RZ, 0xc0, !PT ;  /* 0x00000380b72c7812 */ /* 0x000fe400078ec0ff */
[----:B------:R-:W-:Y:S02]  /*f1b0*/  IADD3 R179, P0, R110, 0x40, RZ ;  /* 0x000000406eb37810 */ /* 0x000fe40007f1e0ff */
[----:B------:R-:W-:-:S02]  /*f1c0*/  LOP3.LUT R32, R32, R177, RZ, 0x3c, !PT ;  /* 0x000000b120207212 */ /* 0x000fc400078e3cff */
[----:B------:R-:W-:Y:S01]  /*f1d0*/  LOP3.LUT R177, R48, 0x380, RZ, 0xc0, !PT ;  /* 0x0000038030b17812 */ /* 0x000fe200078ec0ff */
[--C-:B------:R-:W-:Y:S01]  /*f1e0*/  IMAD.X R37, RZ, RZ, R111.reuse, P0 ;  /* 0x000000ffff257224 */ /* 0x100fe200000e066f */
[----:B------:R-:W-:Y:S02]  /*f1f0*/  SHF.R.U64 R44, R44, 0x3, RZ ;  /* 0x000000032c2c7819 */ /* 0x000fe400000012ff */
[C---:B------:R-:W-:Y:S02]  /*f200*/  IADD3 R60, P1, R110.reuse, 0x4000, RZ ;  /* 0x000040006e3c7810 */ /* 0x040fe40007f3e0ff */
[----:B------:R-:W-:Y:S02]  /*f210*/  SHF.R.U64 R177, R177, 0x3, RZ ;  /* 0x00000003b1b17819 */ /* 0x000fe400000012ff */
[C---:B------:R-:W-:Y:S01]  /*f220*/  IADD3 R181, P4, R110.reuse, 0x60, RZ ;  /* 0x000000606eb57810 */ /* 0x040fe20007f9e0ff */
[----:B------:R-:W-:Y:S01]  /*f230*/  IMAD.X R61, RZ, RZ, R111, P1 ;  /* 0x000000ffff3d7224 */ /* 0x000fe200008e066f */
[----:B------:R-:W-:-:S02]  /*f240*/  IADD3 R4, P0, R110, 0x4020, RZ ;  /* 0x000040206e047810 */ /* 0x000fc40007f1e0ff */
[----:B------:R-:W-:Y:S01]  /*f250*/  LOP3.LUT R44, R44, R183, RZ, 0x3c, !PT ;  /* 0x000000b72c2c7212 */ /* 0x000fe200078e3cff */
[--C-:B------:R-:W-:Y:S01]  /*f260*/  IMAD.X R41, RZ, RZ, R111.reuse, P4 ;  /* 0x000000ffff297224 */ /* 0x100fe200020e066f */
[----:B------:R-:W-:Y:S01]  /*f270*/  LOP3.LUT R183, R60, 0x380, RZ, 0xc0, !PT ;  /* 0x000003803cb77812 */ /* 0x000fe200078ec0ff */
[--C-:B------:R-:W-:Y:S01]  /*f280*/  IMAD.X R65, RZ, RZ, R111.reuse, P0 ;  /* 0x000000ffff417224 */ /* 0x100fe200000e066f */
[C---:B------:R-:W-:Y:S02]  /*f290*/  IADD3 R52, P5, R110.reuse, 0x2040, RZ ;  /* 0x000020406e347810 */ /* 0x040fe40007fbe0ff */
[----:B------:R-:W-:Y:S02]  /*f2a0*/  LOP3.LUT R36, R179, 0x380, RZ, 0xc0, !PT ;  /* 0x00000380b3247812 */ /* 0x000fe400078ec0ff */
[----:B------:R-:W-:Y:S01]  /*f2b0*/  LOP3.LUT R48, R177, R48, RZ, 0x3c, !PT ;  /* 0x00000030b1307212 */ /* 0x000fe200078e3cff */
[----:B------:R-:W-:Y:S01]  /*f2c0*/  IMAD.X R53, RZ, RZ, R111, P5 ;  /* 0x000000ffff357224 */ /* 0x000fe200028e066f */
[----:B------:R-:W-:-:S02]  /*f2d0*/  IADD3 R56, P2, R110, 0x2060, RZ ;  /* 0x000020606e387810 */ /* 0x000fc40007f5e0ff */
[----:B------:R-:W-:Y:S02]  /*f2e0*/  LOP3.LUT R40, R181, 0x380, RZ, 0xc0, !PT ;  /* 0x00000380b5287812 */ /* 0x000fe400078ec0ff */
[----:B------:R-:W-:Y:S01]  /*f2f0*/  LOP3.LUT R177, R4, 0x380, RZ, 0xc0, !PT ;  /* 0x0000038004b17812 */ /* 0x000fe200078ec0ff */
[----:B------:R-:W-:Y:S01]  /*f300*/  IMAD.X R57, RZ, RZ, R111, P2 ;  /* 0x000000ffff397224 */ /* 0x000fe200010e066f */
[----:B------:R-:W-:Y:S02]  /*f310*/  IADD3.X R49, RZ, R111, RZ, P6, !PT ;  /* 0x0000006fff317210 */ /* 0x000fe400037fe4ff */
[----:B------:R-:W-:Y:S02]  /*f320*/  SHF.R.U64 R183, R183, 0x3, RZ ;  /* 0x00000003b7b77819 */ /* 0x000fe400000012ff */
[----:B------:R-:W-:Y:S02]  /*f330*/  IADD3 R6, P6, R110, 0x6000, RZ ;  /* 0x000060006e067810 */ /* 0x000fe40007fde0ff */
[----:B------:R-:W-:-:S02]  /*f340*/  SHF.R.U64 R36, R36, 0x3, RZ ;  /* 0x0000000324247819 */ /* 0x000fc400000012ff */
[----:B------:R-:W-:Y:S01]  /*f350*/  LOP3.LUT R13, R110, 0x380, RZ, 0xc0, !PT ;  /* 0x000003806e0d7812 */ /* 0x000fe200078ec0ff */
[----:B------:R-:W-:Y:S01]  /*f360*/  IMAD.X R103, RZ, RZ, R111, P6 ;  /* 0x000000ffff677224 */ /* 0x000fe200030e066f */
[----:B------:R-:W-:Y:S02]  /*f370*/  SHF.R.U64 R40, R40, 0x3, RZ ;  /* 0x0000000328287819 */ /* 0x000fe400000012ff */
[----:B------:R-:W-:Y:S02]  /*f380*/  SHF.R.U64 R177, R177, 0x3, RZ ;  /* 0x00000003b1b17819 */ /* 0x000fe400000012ff */
[C---:B------:R-:W-:Y:S02]  /*f390*/  IADD3 R12, P5, R110.reuse, 0x6020, RZ ;  /* 0x000060206e0c7810 */ /* 0x040fe40007fbe0ff */
[----:B------:R-:W-:Y:S02]  /*f3a0*/  IADD3 R26, P2, R110, 0x6040, RZ ;  /* 0x000060406e1a7810 */ /* 0x000fe40007f5e0ff */
[----:B------:R-:W-:-:S02]  /*f3b0*/  LOP3.LUT R60, R183, R60, RZ, 0x3c, !PT ;  /* 0x0000003cb73c7212 */ /* 0x000fc400078e3cff */
[----:B------:R-:W-:Y:S02]  /*f3c0*/  IADD3 R30, P1, R110, 0x6060, RZ ;  /* 0x000060606e1e7810 */ /* 0x000fe40007f3e0ff */
[----:B------:R-:W-:Y:S02]  /*f3d0*/  LOP3.LUT R36, R36, R179, RZ, 0x3c, !PT ;  /* 0x000000b324247212 */ /* 0x000fe400078e3cff */
[----:B------:R-:W-:Y:S01]  /*f3e0*/  LOP3.LUT R183, R6, 0x380, RZ, 0xc0, !PT ;  /* 0x0000038006b77812 */ /* 0x000fe200078ec0ff */
[----:B------:R-:W-:Y:S01]  /*f3f0*/  IMAD.X R15, RZ, RZ, R111, P1 ;  /* 0x000000ffff0f7224 */ /* 0x000fe200008e066f */
[----:B------:R-:W-:Y:S02]  /*f400*/  SHF.R.U64 R13, R13, 0x3, RZ ;  /* 0x000000030d0d7819 */ /* 0x000fe400000012ff */
[----:B------:R-:W-:Y:S02]  /*f410*/  LOP3.LUT R40, R40, R181, RZ, 0x3c, !PT ;  /* 0x000000b528287212 */ /* 0x000fe400078e3cff */
[----:B------:R-:W-:-:S02]  /*f420*/  LOP3.LUT R179, R52, 0x380, RZ, 0xc0, !PT ;  /* 0x0000038034b37812 */ /* 0x000fc400078ec0ff */
[----:B------:R-:W-:Y:S02]  /*f430*/  LOP3.LUT R64, R177, R4, RZ, 0x3c, !PT ;  /* 0x00000004b1407212 */ /* 0x000fe400078e3cff */
[----:B------:R-:W-:Y:S02]  /*f440*/  LOP3.LUT R181, R56, 0x380, RZ, 0xc0, !PT ;  /* 0x0000038038b57812 */ /* 0x000fe400078ec0ff */
[----:B------:R-:W-:Y:S02]  /*f450*/  F2FP.BF16.F32.PACK_AB R4, R173, R175 ;  /* 0x000000afad04723e */ /* 0x000fe400000010ff */
[----:B------:R-:W-:Y:S02]  /*f460*/  LOP3.LUT R27, R12, 0x380, RZ, 0xc0, !PT ;  /* 0x000003800c1b7812 */ /* 0x000fe400078ec0ff */
[C---:B------:R-:W-:Y:S02]  /*f470*/  IADD3 R68, P4, R110.reuse, 0x4040, RZ ;  /* 0x000040406e447810 */ /* 0x040fe40007f9e0ff */
[----:B------:R-:W-:-:S02]  /*f480*/  IADD3 R72, P3, R110, 0x4060, RZ ;  /* 0x000040606e487810 */ /* 0x000fc40007f7e0ff */
[----:B------:R-:W-:Y:S01]  /*f490*/  LOP3.LUT R173, R26, 0x380, RZ, 0xc0, !PT ;  /* 0x000003801aad7812 */ /* 0x000fe200078ec0ff */
[--C-:B------:R-:W-:Y:S01]  /*f4a0*/  IMAD.X R69, RZ, RZ, R111.reuse, P4 ;  /* 0x000000ffff457224 */ /* 0x100fe200020e066f */
[----:B------:R-:W-:Y:S01]  /*f4b0*/  SHF.R.U64 R183, R183, 0x3, RZ ;  /* 0x00000003b7b77819 */ /* 0x000fe200000012ff */
[--C-:B------:R-:W-:Y:S01]  /*f4c0*/  IMAD.X R73, RZ, RZ, R111.reuse, P3 ;  /* 0x000000ffff497224 */ /* 0x100fe200018e066f */
[----:B------:R-:W-:Y:S02]  /*f4d0*/  LOP3.LUT R175, R30, 0x380, RZ, 0xc0, !PT ;  /* 0x000003801eaf7812 */ /* 0x000fe400078ec0ff */
[----:B------:R-:W-:Y:S01]  /*f4e0*/  LOP3.LUT R110, R13, R110, RZ, 0x3c, !PT ;  /* 0x0000006e0d6e7212 */ /* 0x000fe200078e3cff */
[----:B------:R-:W-:Y:S01]  /*f4f0*/  IMAD.X R13, RZ, RZ, R111, P2 ;  /* 0x000000ffff0d7224 */ /* 0x000fe200010e066f */
[----:B------:R-:W-:Y:S02]  /*f500*/  SHF.R.U64 R179, R179, 0x3, RZ ;  /* 0x00000003b3b37819 */ /* 0x000fe400000012ff */
[----:B------:R-:W-:-:S02]  /*f510*/  SHF.R.U64 R181, R181, 0x3, RZ ;  /* 0x00000003b5b57819 */ /* 0x000fc400000012ff */
[----:B------:R-:W-:Y:S02]  /*f520*/  SHF.R.U64 R27, R27, 0x3, RZ ;  /* 0x000000031b1b7819 */ /* 0x000fe400000012ff */
[----:B------:R-:W-:Y:S02]  /*f530*/  SHF.R.U64 R173, R173, 0x3, RZ ;  /* 0x00000003adad7819 */ /* 0x000fe400000012ff */
[----:B------:R-:W-:Y:S02]  /*f540*/  IADD3.X R107, RZ, R111, RZ, P5, !PT ;  /* 0x0000006fff6b7210 */ /* 0x000fe40002ffe4ff */
[----:B------:R-:W-:Y:S02]  /*f550*/  LOP3.LUT R102, R183, R6, RZ, 0x3c, !PT ;  /* 0x00000006b7667212 */ /* 0x000fe400078e3cff */
[----:B------:R-:W-:Y:S02]  /*f560*/  SHF.R.U64 R175, R175, 0x3, RZ ;  /* 0x00000003afaf7819 */ /* 0x000fe400000012ff */
[----:B------:R-:W-:-:S02]  /*f570*/  LOP3.LUT R52, R179, R52, RZ, 0x3c, !PT ;  /* 0x00000034b3347212 */ /* 0x000fc400078e3cff */
[----:B------:R-:W-:Y:S02]  /*f580*/  MOV R111, R110 ;  /* 0x0000006e006f7202 */ /* 0x000fe40000000f00 */
[----:B------:R-:W-:Y:S01]  /*f590*/  F2FP.BF16.F32.PACK_AB R6, R14, R174 ;  /* 0x000000ae0e06723e */ /* 0x000fe200000010ff */
[----:B------:R-:W-:Y:S01]  /*f5a0*/  BAR.SYNC.DEFER_BLOCKING 0x1, 0x100 ;  /* 0x0044000000007b1d */ /* 0x000fe20000010000 */
[----:B------:R-:W-:Y:S02]  /*f5b0*/  LOP3.LUT R56, R181, R56, RZ, 0x3c, !PT ;  /* 0x00000038b5387212 */ /* 0x000fe400078e3cff */
[----:B------:R-:W-:Y:S02]  /*f5c0*/  LOP3.LUT R179, R68, 0x380, RZ, 0xc0, !PT ;  /* 0x0000038044b37812 */ /* 0x000fe400078ec0ff */
[----:B------:R-:W-:Y:S02]  /*f5d0*/  LOP3.LUT R106, R27, R12, RZ, 0x3c, !PT ;  /* 0x0000000c1b6a7212 */ /* 0x000fe400078e3cff */
[----:B------:R-:W-:-:S02]  /*f5e0*/  LOP3.LUT R181, R72, 0x380, RZ, 0xc0, !PT ;  /* 0x0000038048b57812 */ /* 0x000fc400078ec0ff */
[----:B------:R-:W-:Y:S02]  /*f5f0*/  LOP3.LUT R12, R173, R26, RZ, 0x3c, !PT ;  /* 0x0000001aad0c7212 */ /* 0x000fe400078e3cff */
[----:B------:R-:W-:Y:S02]  /*f600*/  LOP3.LUT R14, R175, R30, RZ, 0x3c, !PT ;  /* 0x0000001eaf0e7212 */ /* 0x000fe400078e3cff */
[----:B------:R-:W-:Y:S02]  /*f610*/  MOV R110, R32 ;  /* 0x00000020006e7202 */ /* 0x000fe40000000f00 */
[----:B------:R-:W-:Y:S02]  /*f620*/  F2FP.BF16.F32.PACK_AB R26, R169, R171 ;  /* 0x000000aba91a723e */ /* 0x000fe400000010ff */
[----:B------:R-:W-:Y:S02]  /*f630*/  F2FP.BF16.F32.PACK_AB R27, R39, R38 ;  /* 0x00000026271b723e */ /* 0x000fe400000010ff */
[----:B------:R-:W-:-:S02]  /*f640*/  MOV R36, R36 ;  /* 0x0000002400247202 */ /* 0x000fc40000000f00 */
[----:B------:R-:W-:Y:S02]  /*f650*/  F2FP.BF16.F32.PACK_AB R30, R163, R165 ;  /* 0x000000a5a31e723e */ /* 0x000fe400000010ff */
[----:B------:R-:W-:Y:S01]  /*f660*/  SHF.R.U64 R179, R179, 0x3, RZ ;  /* 0x00000003b3b37819 */ /* 0x000fe200000012ff */
[----:B------:R3:W-:Y:S01]  /*f670*/  STSM.16.M88.4 [R111], R4 ;  /* 0x000000046f007844 */ /* 0x0007e20000000200 */
[----:B------:R-:W-:Y:S02]  /*f680*/  SHF.R.U64 R181, R181, 0x3, RZ ;  /* 0x00000003b5b57819 */ /* 0x000fe400000012ff */
[----:B------:R-:W-:Y:S01]  /*f690*/  MOV R40, R40 ;  /* 0x0000002800287202 */ /* 0x000fe20000000f00 */
[----:B------:R4:W-:Y:S01]  /*f6a0*/  STSM.16.M88.4 [R110], R24 ;  /* 0x000000186e007844 */ /* 0x0009e20000000200 */
[----:B------:R-:W-:Y:S02]  /*f6b0*/  MOV R44, R44 ;  /* 0x0000002c002c7202 */ /* 0x000fe40000000f00 */
[----:B------:R-:W-:Y:S01]  /*f6c0*/  MOV R35, R12 ;  /* 0x0000000c00237202 */ /* 0x000fe20000000f00 */
[----:B------:R1:W-:Y:S01]  /*f6d0*/  STSM.16.M88.4 [R36], R28 ;  /* 0x0000001c24007844 */ /* 0x0003e20000000200 */
[----:B------:R-:W-:-:S02]  /*f6e0*/  MOV R33, R14 ;  /* 0x0000000e00217202 */ /* 0x000fc40000000f00 */
[----:B------:R-:W-:Y:S02]  /*f6f0*/  MOV R48, R48 ;  /* 0x0000003000307202 */ /* 0x000fe40000000f00 */
[----:B------:R-:W-:Y:S02]  /*f700*/  F2FP.BF16.F32.PACK_AB R12, R155, R157 ;  /* 0x0000009d9b0c723e */ /* 0x000fe400000010ff */
[----:B------:R-:W-:Y:S02]  /*f710*/  F2FP.BF16.F32.PACK_AB R13, R67, R66 ;  /* 0x00000042430d723e */ /* 0x000fe400000010ff */
[----:B---3--:R-:W-:Y:S02]  /*f720*/  F2FP.BF16.F32.PACK_AB R4, R161, R164 ;  /* 0x000000a4a104723e */ /* 0x008fe400000010ff */
[----:B------:R-:W-:Y:S02]  /*f730*/  F2FP.BF16.F32.PACK_AB R5, R51, R50 ;  /* 0x000000323305723e */ /* 0x000fe400000010ff */
[----:B------:R-:W-:-:S02]  /*f740*/  F2FP.BF16.F32.PACK_AB R6, R159, R162 ;  /* 0x000000a29f06723e */ /* 0x000fc400000010ff */
[----:B------:R-:W-:Y:S02]  /*f750*/  F2FP.BF16.F32.PACK_AB R7, R55, R54 ;  /* 0x000000363707723e */ /* 0x000fe400000010ff */
[----:B------:R-:W-:Y:S02]  /*f760*/  F2FP.BF16.F32.PACK_AB R14, R153, R156 ;  /* 0x0000009c990e723e */ /* 0x000fe400000010ff */
[----:B------:R-:W-:Y:S01]  /*f770*/  F2FP.BF16.F32.PACK_AB R15, R71, R70 ;  /* 0x00000046470f723e */ /* 0x000fe200000010ff */
[----:B------:R3:W-:Y:S01]  /*f780*/  STSM.16.M88.4 [R40], R4 ;  /* 0x0000000428007844 */ /* 0x0007e20000000200 */
[----:B------:R-:W-:Y:S02]  /*f790*/  LOP3.LUT R68, R179, R68, RZ, 0x3c, !PT ;  /* 0x00000044b3447212 */ /* 0x000fe400078e3cff */
[----:B------:R-:W-:Y:S01]  /*f7a0*/  MOV R52, R52 ;  /* 0x0000003400347202 */ /* 0x000fe20000000f00 */
[----:B------:R0:W-:Y:S01]  /*f7b0*/  STSM.16.M88.4 [R44], R8 ;  /* 0x000000082c007844 */ /* 0x0001e20000000200 */
[----:B----4-:R-:W-:-:S02]  /*f7c0*/  F2FP.BF16.F32.PACK_AB R24, R152, R154 ;  /* 0x0000009a9818723e */ /* 0x010fc400000010ff */
[----:B------:R-:W-:Y:S01]  /*f7d0*/  F2FP.BF16.F32.PACK_AB R25, R75, R74 ;  /* 0x0000004a4b19723e */ /* 0x000fe200000010ff */
[----:B------:R4:W-:Y:S01]  /*f7e0*/  STSM.16.M88.4 [R48], R12 ;  /* 0x0000000c30007844 */ /* 0x0009e20000000200 */
[----:B------:R-:W-:Y:S02]  /*f7f0*/  F2FP.BF16.F32.PACK_AB R26, R77, R76 ;  /* 0x0000004c4d1a723e */ /* 0x000fe400000010ff */
[----:B------:R-:W-:Y:S02]  /*f800*/  F2FP.BF16.F32.PACK_AB R27, R79, R78 ;  /* 0x0000004e4f1b723e */ /* 0x000fe400000010ff */
[----:B------:R-:W-:Y:S02]  /*f810*/  LOP3.LUT R72, R181, R72, RZ, 0x3c, !PT ;  /* 0x00000048b5487212 */ /* 0x000fe400078e3cff */
[----:B------:R-:W-:Y:S01]  /*f820*/  MOV R56, R56 ;  /* 0x0000003800387202 */ /* 0x000fe20000000f00 */
[----:B------:R2:W-:Y:S01]  /*f830*/  STSM.16.M88.4 [R52], R24 ;  /* 0x0000001834007844 */ /* 0x0005e20000000200 */
[----:B-1----:R-:W-:-:S02]  /*f840*/  F2FP.BF16.F32.PACK_AB R28, R81, R80 ;  /* 0x00000050511c723e */ /* 0x002fc400000010ff */
[----:B------:R-:W-:Y:S02]  /*f850*/  F2FP.BF16.F32.PACK_AB R29, R83, R82 ;  /* 0x00000052531d723e */ /* 0x000fe400000010ff */
[----:B------:R-:W-:Y:S02]  /*f860*/  F2FP.BF16.F32.PACK_AB R30, R85, R84 ;  /* 0x00000054551e723e */ /* 0x000fe400000010ff */
[----:B------:R-:W-:Y:S02]  /*f870*/  F2FP.BF16.F32.PACK_AB R31, R87, R86 ;  /* 0x00000056571f723e */ /* 0x000fe400000010ff */
[----:B------:R-:W-:Y:S02]  /*f880*/  MOV R60, R60 ;  /* 0x0000003c003c7202 */ /* 0x000fe40000000f00 */
[----:B------:R-:W-:Y:S01]  /*f890*/  MOV R64, R64 ;  /* 0x0000004000407202 */ /* 0x000fe20000000f00 */
[----:B------:R1:W-:Y:S01]  /*f8a0*/  STSM.16.M88.4 [R56], R28 ;  /* 0x0000001c38007844 */ /* 0x0003e20000000200 */
[----:B------:R-:W-:-:S02]  /*f8b0*/  MOV R32, R106 ;  /* 0x0000006a00207202 */ /* 0x000fc40000000f00 */
[----:B------:R-:W-:Y:S01]  /*f8c0*/  F2FP.BF16.F32.PACK_AB R112, R113, R112 ;  /* 0x000000707170723e */ /* 0x000fe200000010ff */
[----:B------:R-:W-:Y:S01]  /*f8d0*/  STSM.16.M88.4 [R60], R88 ;  /* 0x000000583c007844 */ /* 0x000fe20000000200 */
[----:B------:R-:W-:Y:S02]  /*f8e0*/  MOV R68, R68 ;  /* 0x0000004400447202 */ /* 0x000fe40000000f00 */
[----:B------:R-:W-:Y:S01]  /*f8f0*/  F2FP.BF16.F32.PACK_AB R105, R42, R34 ;  /* 0x000000222a69723e */ /* 0x000fe200000010ff */
[----:B------:R-:W-:Y:S01]  /*f900*/  STSM.16.M88.4 [R64], R96 ;  /* 0x0000006040007844 */ /* 0x000fe20000000200 */
[----:B------:R-:W-:Y:S02]  /*f910*/  F2FP.BF16.F32.PACK_AB R106, R109, R108 ;  /* 0x0000006c6d6a723e */ /* 0x000fe400000010ff */
[----:B------:R-:W-:Y:S02]  /*f920*/  F2FP.BF16.F32.PACK_AB R107, R62, R58 ;  /* 0x0000003a3e6b723e */ /* 0x000fe400000010ff */
[----:B------:R-:W-:-:S02]  /*f930*/  F2FP.BF16.F32.PACK_AB R113, R115, R114 ;  /* 0x000000727371723e */ /* 0x000fc400000010ff */
[----:B------:R-:W-:Y:S01]  /*f940*/  F2FP.BF16.F32.PACK_AB R120, R121, R120 ;  /* 0x000000787978723e */ /* 0x000fe200000010ff */
[----:B------:R-:W-:Y:S01]  /*f950*/  STSM.16.M88.4 [R68], R104 ;  /* 0x0000006844007844 */ /* 0x000fe20000000200 */
[----:B------:R-:W-:Y:S02]  /*f960*/  MOV R72, R72 ;  /* 0x0000004800487202 */ /* 0x000fe40000000f00 */
        /* <DEDUP_REMOVED lines=9> */
[----:B------:R-:W-:Y:S01]  /*fa00*/  F2FP.BF16.F32.PACK_AB R136, R137, R136 ;  /* 0x000000888988723e */ /* 0x000fe200000010ff */
[----:B------:R-:W-:Y:S01]  /*fa10*/  STSM.16.M88.4 [R102], R120 ;  /* 0x0000007866007844 */ /* 0x000fe20000000200 */
[----:B------:R-:W-:Y:S02]  /*fa20*/  ISETP.NE.U32.AND P0, PT, RZ, UR4, PT ;  /* 0x00000004ff007c0c */ /* 0x000fe4000bf05070 */
[----:B---3--:R-:W-:-:S02]  /*fa30*/  IADD3 R4, P1, R204, UR4, RZ ;  /* 0x00000004cc047c10 */ /* 0x008fc4000ff3e0ff */
        /* <DEDUP_REMOVED lines=8> */
[----:B------:R-:W-:Y:S01]  /*fac0*/  F2FP.BF16.F32.PACK_AB R146, R149, R148 ;  /* 0x000000949592723e */ /* 0x000fe200000010ff */
[----:B------:R-:W-:Y:S01]  /*fad0*/  STSM.16.M88.4 [R35], R136 ;  /* 0x0000008823007844 */ /* 0x000fe20000000200 */
[----:B------:R-:W-:Y:S02]  /*fae0*/  F2FP.BF16.F32.PACK_AB R147, R151, R150 ;  /* 0x000000969793723e */ /* 0x000fe400000010ff */
[----:B------:R-:W-:Y:S02]  /*faf0*/  ISETP.NE.AND.EX P0, PT, RZ, UR5, PT, P0 ;  /* 0x00000005ff007c0c */ /* 0x000fe4000bf05300 */
[----:B------:R-:W-:Y:S01]  /*fb00*/  IADD3.X R5, R205, UR5, RZ, P1, !PT ;  /* 0x00000005cd057c10 */ /* 0x000fe20008ffe4ff */
[----:B------:R-:W-:Y:S01]  /*fb10*/  ULDC.64 UR4, c[0x0][0xbe0] ;  /* 0x0002f80000047ab9 */ /* 0x000fe20000000a00 */
[----:B------:R3:W-:Y:S01]  /*fb20*/  STSM.16.M88.4 [R33], R144 ;  /* 0x0000009021007844 */ /* 0x0007e20000000200 */
[----:B------:R-:W-:Y:S01]  /*fb30*/  BAR.SYNC.DEFER_BLOCKING 0x1, 0x100 ;  /* 0x0044000000007b1d */ /* 0x000fe20000010000 */
[----:B------:R-:W-:-:S04]  /*fb40*/  ISETP.NE.U32.AND P6, PT, RZ, UR4, PT ;  /* 0x00000004ff007c0c */ /* 0x000fc8000bfc5070 */
[----:B------:R-:W-:Y:S01]  /*fb50*/  ISETP.NE.AND.EX P6, PT, RZ, UR5, PT, P6 ;  /* 0x00000005ff007c0c */ /* 0x000fe2000bfc5360 */
[----:B------:R-:W-:-:S04]  /*fb60*/  IMAD R3, R202, 0x40, R193 ;  /* 0x00000040ca037824 */ /* 0x000fc800078e02c1 */
[----:B------:R-:W-:-:S08]  /*fb70*/  IMAD.WIDE R20, R3, 0x2, R20 ;  /* 0x0000000203147825 */ /* 0x000fd000078e0214 */
[----:B------:R-:W-:Y:S01]  /*fb80*/  @P6 IADD3 R204, P4, R204, UR4, RZ ;  /* 0x00000004cccc6c10 */ /* 0x000fe2000ff9e0ff */
[----:B------:R-:W-:Y:S02]  /*fb90*/  ULDC UR4, c[0x0][0xa88] ;  /* 0x0002a20000047ab9 */ /* 0x000fe40000000800 */
[----:B------:R-:W-:Y:S01]  /*fba0*/  IMAD.U32 R3, RZ, RZ, UR4 ;  /* 0x00000004ff037e24 */ /* 0x000fe2000f8e00ff */
[----:B------:R-:W-:Y:S01]  /*fbb0*/  @P6 IADD3.X R205, R205, UR5, RZ, P4, !PT ;  /* 0x00000005cdcd6c10 */ /* 0x000fe2000a7fe4ff */
[----:B------:R3:W5:Y:S01]  /*fbc0*/  @P0 LDG.E R0, desc[UR40][R4.64] ;  /* 0x0000002804000981 */ /* 0x000762000c1e1900 */
[C---:B0-----:R-:W-:Y:S02]  /*fbd0*/  IADD3 R9, P1, R20.reuse, 0x1000, RZ ;  /* 0x0000100014097810 */ /* 0x041fe40007f3e0ff */
[C---:B----4-:R-:W-:Y:S01]  /*fbe0*/  IADD3 R13, P2, R20.reuse, 0x2000, RZ ;  /* 0x00002000140d7810 */ /* 0x050fe20007f5e0ff */
[----:B------:R0:W5:Y:S01]  /*fbf0*/  @P6 LDG.E R3, desc[UR40][R204.64] ;  /* 0x00000028cc036981 */ /* 0x000162000c1e1900 */
[----:B--2---:R-:W-:-:S02]  /*fc00*/  IADD3 R25, P3, R20, 0x3000, RZ ;  /* 0x0000300014197810 */ /* 0x004fc40007f7e0ff */
[----:B-1----:R-:W-:Y:S02]  /*fc10*/  IADD3 R29, P4, R20, 0x4000, RZ ;  /* 0x00004000141d7810 */ /* 0x002fe40007f9e0ff */
        /* <DEDUP_REMOVED lines=8> */
[----:B---3--:R-:W-:Y:S02]  /*fca0*/  IADD3 R33, P5, R20, 0x5000, RZ ;  /* 0x0000500014217810 */ /* 0x008fe40007fbe0ff */
[----:B------:R-:W-:Y:S01]  /*fcb0*/  LOP3.LUT R8, R8, R9, RZ, 0x3c, !PT ;  /* 0x0000000908087212 */ /* 0x000fe200078e3cff */
[--C-:B------:R-:W-:Y:S01]  /*fcc0*/  IMAD.X R9, RZ, RZ, R21.reuse, P1 ;  /* 0x000000ffff097224 */ /* 0x100fe200008e0615 */
[----:B------:R-:W-:Y:S01]  /*fcd0*/  LOP3.LUT R12, R12, R13, RZ, 0x3c, !PT ;  /* 0x0000000d0c0c7212 */ /* 0x000fe200078e3cff */
[--C-:B------:R-:W-:Y:S01]  /*fce0*/  IMAD.X R13, RZ, RZ, R21.reuse, P2 ;  /* 0x000000ffff0d7224 */ /* 0x100fe200010e0615 */
[----:B------:R-:W-:Y:S01]  /*fcf0*/  LOP3.LUT R24, R24, R25, RZ, 0x3c, !PT ;  /* 0x0000001918187212 */ /* 0x000fe200078e3cff */
[----:B------:R-:W-:Y:S01]  /*fd00*/  IMAD.X R25, RZ, RZ, R21, P3 ;  /* 0x000000ffff197224 */ /* 0x000fe200018e0615 */
[----:B------:R-:W-:-:S02]  /*fd10*/  LOP3.LUT R28, R28, R29, RZ, 0x3c, !PT ;  /* 0x0000001d1c1c7212 */ /* 0x000fc400078e3cff */
[----:B------:R-:W-:Y:S02]  /*fd20*/  P2R R7, PR, RZ, 0x20 ;  /* 0x00000020ff077803 */ /* 0x000fe40000000000 */
[----:B------:R-:W-:Y:S02]  /*fd30*/  IADD3.X R29, RZ, R21, RZ, P4, !PT ;  /* 0x00000015ff1d7210 */ /* 0x000fe400027fe4ff */
[C---:B------:R-:W-:Y:S02]  /*fd40*/  IADD3 R37, P1, R20.reuse, 0x6000, RZ ;  /* 0x0000600014257810 */ /* 0x040fe40007f3e0ff */
        /* <DEDUP_REMOVED lines=21> */
[----:B------:R-:W-:Y:S01]  /*fea0*/  LOP3.LUT R52, R52, R53, RZ, 0x3c, !PT ;  /* 0x0000003534347212 */ /* 0x000fe200078e3cff */
[----:B0-----:R-:W-:Y:S06]  /*feb0*/  @P6 BRA `(.L_x_6415) ;  /* 0x0000000000106947 */ /* 0x001fec0003800000 */
[----:B------:R-:W-:Y:S05]  /*fec0*/  @!P0 BRA `(.L_x_6415) ;  /* 0x00000000000c8947 */ /* 0x000fea0003800000 */
[----:B------:R-:W2:Y:S04]  /*fed0*/  LDG.E R6, desc[UR40][R4.64] ;  /* 0x0000002804067981 */ /* 0x000ea8000c1e1900 */
[----:B-----5:R-:W2:Y:S02]  /*fee0*/  LDG.E R3, desc[UR40][R4.64+0x4] ;  /* 0x0000042804037981 */ /* 0x020ea4000c1e1900 */
[----:B--2---:R-:W-:-:S07]  /*fef0*/  IMAD.IADD R3, R3, 0x1, -R6 ;  /* 0x0000000103037824 */ /* 0x004fce00078e0a06 */
.L_x_6415:
[----:B------:R-:W0:Y:S01]  /*ff00*/  SHFL.IDX PT, R4, R211, RZ, 0x1f ;  /* 0x00001fffd3047589 */ /* 0x000e2200000e0000 */
[----:B------:R-:W-:Y:S01]  /*ff10*/  ISETP.NE.AND P6, PT, R7, RZ, PT ;  /* 0x000000ff0700720c */ /* 0x000fe20003fc5270 */
[--C-:B------:R-:W-:Y:S01]  /*ff20*/  IMAD.X R37, RZ, RZ, R21.reuse, P1 ;  /* 0x000000ffff257224 */ /* 0x100fe200008e0615 */
[----:B------:R-:W-:Y:S01]  /*ff30*/  IADD3.X R53, RZ, R21, RZ, P5, !PT ;  /* 0x00000015ff357210 */ /* 0x000fe20002ffe4ff */
        /* <DEDUP_REMOVED lines=8> */
[C---:B------:R-:W-:Y:S02]  /*ffc0*/  IADD3 R5, P4, R20.reuse, 0xf000, RZ ;  /* 0x0000f00014057810 */ /* 0x040fe40007f9e0ff */
[----:B------:R-:W-:Y:S02]  /*ffd0*/  LOP3.LUT R56, R57, 0x380, RZ, 0xc0, !PT ;  /* 0x0000038039387812 */ /* 0x000fe400078ec0ff */
[----:B------:R-:W-:Y:S01]  /*ffe0*/  LOP3.LUT R60, R61, 0x380, RZ, 0xc0, !PT ;  /* 0x000003803d3c7812 */ /* 0x000fe200078ec0ff */
[----:B------:R-:W-:Y:S01]  /*fff0*/  IMAD.X R73, RZ, RZ, R21, P4 ;  /* 0x000000ffff497224 */ /* 0x000fe200020e0615 */
[----:B------:R-:W-:Y:S02]  /*10000*/  LOP3.LUT R64, R65, 0x380, RZ, 0xc0, !PT ;  /* 0x0000038041407812 */ /* 0x000fe400078ec0ff */
[----:B------:R-:W-:Y:S02]  /*10010*/  LOP3.LUT R68, R69, 0x380, RZ, 0xc0, !PT ;  /* 0x0000038045447812 */ /* 0x000fe400078ec0ff */
[----:B------:R-:W-:-:S02]  /*10020*/  LOP3.LUT R7, R20, 0x380, RZ, 0xc0, !PT ;  /* 0x0000038014077812 */ /* 0x000fc400078ec0ff */
[----:B0-----:R-:W-:Y:S02]  /*10030*/  ISETP.NE.AND P5, PT, R4, RZ, PT ;  /* 0x000000ff0400720c */ /* 0x001fe40003fa5270 */
[----:B------:R-:W-:Y:S02]  /*10040*/  LOP3.LUT R4, R5, 0x380, RZ, 0xc0, !PT ;  /* 0x0000038005047812 */ /* 0x000fe400078ec0ff */
        /* <DEDUP_REMOVED lines=28> */
[----:B------:R-:W-:Y:S01]  /*10210*/  IMAD R6, R209, UR4, RZ ;  /* 0x00000004d1067c24 */ /* 0x000fe2000f8e02ff */
[----:B------:R-:W-:Y:S01]  /*10220*/  IADD3 R5, R5, R7, RZ ;  /* 0x0000000705057210 */ /* 0x000fe20007ffe0ff */
[----:B------:R-:W-:Y:S02]  /*10230*/  IMAD.MOV R7, RZ, RZ, -R195 ;  /* 0x000000ffff077224 */ /* 0x000fe400078e0ac3 */
[----:B------:R-:W-:Y:S02]  /*10240*/  IMAD R14, R208, 0x40, R190 ;  /* 0x00000040d00e7824 */ /* 0x000fe400078e02be */
        /* <DEDUP_REMOVED lines=14> */
.L_x_6416:
[----:B------:R-:W1:Y:S01]  /*10330*/  LDC R87, c[0x0][0xa8c] ;  /* 0x0002a300ff577b82 */ /* 0x000e620000000800 */
[----:B0-----:R0:W5:Y:S01]  /*10340*/  LD.E.128 R4, desc[UR40][R20.64] ;  /* 0x0000002814047980 */ /* 0x001162000c101d00 */
[----:B------:R-:W-:Y:S02]  /*10350*/  ULDC.64 UR4, c[0x0][0xaa0] ;  /* 0x0002a80000047ab9 */ /* 0x000fe40000000a00 */
[----:B------:R-:W-:Y:S01]  /*10360*/  IMAD R77, R77, UR4, RZ ;  /* 0x000000044d4d7c24 */ /* 0x000fe2000f8e02ff */
[----:B------:R-:W5:Y:S01]  /*10370*/  LD.E.128 R8, desc[UR40][R8.64] ;  /* 0x0000002808087980 */ /* 0x000f62000c101d00 */
[----:B------:R-:W-:-:S03]  /*10380*/  VIADD R82, R193, 0x40 ;  /* 0x00000040c1527836 */ /* 0x000fc60000000000 */
[----:B------:R-:W5:Y:S01]  /*10390*/  LD.E.128 R12, desc[UR40][R12.64] ;  /* 0x000000280c0c7980 */ /* 0x000f62000c101d00 */
[--C-:B0-----:R-:W-:Y:S01]  /*103a0*/  SHF.R.S32.HI R21, RZ, 0x1f, R193.reuse ;  /* 0x0000001fff157819 */ /* 0x101fe200000114c1 */
[----:B------:R-:W-:Y:S02]  /*103b0*/  IMAD.MOV.U32 R20, RZ, RZ, R193 ;  /* 0x000000ffff147224 */ /* 0x000fe400078e00c1 */
[----:B------:R-:W5:Y:S01]  /*103c0*/  LD.E.128 R24, desc[UR40][R24.64] ;  /* 0x0000002818187980 */ /* 0x000f62000c101d00 */
[C---:B------:R-:W-:Y:S02]  /*103d0*/  IMAD R77, R0.reuse, UR5, R77 ;  /* 0x00000005004d7c24 */ /* 0x040fe4000f8e024d */
[----:B------:R-:W-:Y:S01]  /*103e0*/  IMAD.WIDE.U32 R20, R0, UR4, R20 ;  /* 0x0000000400147c25 */ /* 0x000fe2000f8e0014 */
[----:B------:R-:W5:Y:S01]  /*103f0*/  LD.E.128 R28, desc[UR40][R28.64] ;  /* 0x000000281c1c7980 */ /* 0x000f62000c101d00 */
[----:B------:R-:W-:Y:S02]  /*10400*/  ULDC.64 UR4, c[0x0][0xae0] ;  /* 0x0002b80000047ab9 */ /* 0x000fe40000000a00 */
[----:B------:R-:W-:Y:S01]  /*10410*/  IMAD R3, R208, -0x40, R3 ;  /* 0xffffffc0d0037824 */ /* 0x000fe200078e0203 */
[----:B------:R-:W5:Y:S01]  /*10420*/  LD.E.128 R32, desc[UR40][R32.64] ;  /* 0x0000002820207980 */ /* 0x000f62000c101d00 */
[----:B------:R-:W-:Y:S01]  /*10430*/  VIADD R0, R202, 0x20 ;  /* 0x00000020ca007836 */ /* 0x000fe20000000000 */
[----:B-1----:R-:W-:-:S02]  /*10440*/  ISETP.GE.AND P3, PT, R82, R87, PT ;  /* 0x000000575200720c */ /* 0x002fc40003f66270 */
[----:B------:R-:W5:Y:S01]  /*10450*/  LD.E.128 R36, desc[UR40][R36.64] ;  /* 0x0000002824247980 */ /* 0x000f62000c101d00 */
[-C--:B------:R-:W-:Y:S02]  /*10460*/  ISETP.GE.AND P1, PT, R202, R3.reuse, PT ;  /* 0x00000003ca00720c */ /* 0x080fe40003f26270 */
[----:B------:R-:W-:Y:S01]  /*10470*/  ISETP.GE.AND P0, PT, R0, R3, PT ;  /* 0x000000030000720c */ /* 0x000fe20003f06270 */
[----:B------:R-:W5:Y:S01]  /*10480*/  LD.E.128 R40, desc[UR40][R40.64] ;  /* 0x0000002828287980 */ /* 0x000f62000c101d00 */
[----:B------:R-:W-:-:S03]  /*10490*/  SEL R3, RZ, 0xffffffff, P3 ;  /* 0xffffffffff037807 */ /* 0x000fc60001800000 */
[----:B------:R-:W5:Y:S01]  /*104a0*/  LD.E.128 R44, desc[UR40][R44.64] ;  /* 0x000000282c2c7980 */ /* 0x000f62000c101d00 */
[----:B------:R-:W-:-:S03]  /*104b0*/  ISETP.GE.AND P2, PT, R193, R87, PT ;  /* 0x00000057c100720c */ /* 0x000fc60003f46270 */
        /* <DEDUP_REMOVED lines=10> */
[----:B------:R-:W-:Y:S01]  /*10560*/  SEL R0, RZ, 0x1, P2 ;  /* 0x00000001ff007807 */ /* 0x000fe20001000000 */
[----:B------:R-:W-:Y:S01]  /*10570*/  IMAD R76, R76, UR4, RZ ;  /* 0x000000044c4c7c24 */ /* 0x000fe2000f8e02ff */
[----:B------:R-:W-:Y:S01]  /*10580*/  @!PT LDS RZ, [RZ] ;  /* 0x00000000fffff984 */ /* 0x000fe20000000800 */
[----:B------:R-:W-:Y:S01]  /*10590*/  @!PT LDS RZ, [RZ] ;  /* 0x00000000fffff984 */ /* 0x000fe20000000800 */
[----:B------:R-:W-:Y:S01]  /*105a0*/  @!PT LDS RZ, [RZ] ;  /* 0x00000000fffff984 */ /* 0x000fe20000000800 */
[----:B------:R-:W-:Y:S01]  /*105b0*/  @!PT LDS RZ, [RZ] ;  /* 0x00000000fffff984 */ /* 0x000fe20000000800 */
[----:B------:R0:W-:Y:S06]  /*105c0*/  MEMBAR.ALL.CTA ;  /* 0x0000000000007992 */ /* 0x0001ec0000008000 */
[----:B0-----:R-:W0:Y:S01]  /*105d0*/  FENCE.VIEW.ASYNC.S ;  /* 0x00000000000073c6 */ /* 0x001e220000000000 */
[----:B------:R-:W-:Y:S01]  /*105e0*/  IMAD.SHL.U32 R3, R3, 0x2, RZ ;  /* 0x0000000203037824 */ /* 0x000fe200078e00ff */
[-C--:B------:R-:W-:Y:S01]  /*105f0*/  ISETP.GE.AND P2, PT, R83, R87.reuse, PT ;  /* 0x000000575300720c */ /* 0x080fe20003f46270 */
[C---:B------:R-:W-:Y:S01]  /*10600*/  IMAD R77, R201.reuse, UR5, R76 ;  /* 0x00000005c94d7c24 */ /* 0x040fe2000f8e024c */
[----:B------:R-:W-:Y:S01]  /*10610*/  ISETP.GE.AND P3, PT, R84, R87, PT ;  /* 0x000000575400720c */ /* 0x000fe20003f66270 */
[----:B------:R-:W-:Y:S01]  /*10620*/  IMAD.WIDE.U32 R20, R201, UR4, R20 ;  /* 0x00000004c9147c25 */ /* 0x000fe2000f8e0014 */
[----:B------:R-:W-:Y:S01]  /*10630*/  LOP3.LUT R0, R3, 0x2, R0, 0xe2, !PT ;  /* 0x0000000203007812 */ /* 0x000fe200078ee200 */
[----:B------:R-:W-:Y:S01]  /*10640*/  ULDC.64 UR4, c[0x0][0xae8] ;  /* 0x0002ba0000047ab9 */ /* 0x000fe20000000a00 */
[----:B------:R-:W-:Y:S01]  /*10650*/  SEL R3, RZ, 0x4, P2 ;  /* 0x00000004ff037807 */ /* 0x000fe20001000000 */
[C---:B------:R-:W-:Y:S01]  /*10660*/  VIADD R85, R193.reuse, 0x100 ;  /* 0x00000100c1557836 */ /* 0x040fe20000000000 */
[----:B------:R-:W-:Y:S01]  /*10670*/  SEL R76, RZ, 0x8, P3 ;  /* 0x00000008ff4c7807 */ /* 0x000fe20001800000 */
[----:B------:R-:W-:Y:S01]  /*10680*/  VIADD R86, R193, 0x140 ;  /* 0x00000140c1567836 */ /* 0x000fe20000000000 */
[----:B------:R-:W-:Y:S01]  /*10690*/  IADD3 R21, R21, R77, RZ ;  /* 0x0000004d15157210 */ /* 0x000fe20007ffe0ff */
[C---:B------:R-:W-:Y:S01]  /*106a0*/  VIADD R77, R193.reuse, 0x180 ;  /* 0x00000180c14d7836 */ /* 0x040fe20000000000 */
[----:B------:R-:W-:Y:S01]  /*106b0*/  LOP3.LUT R3, R76, R0, R3, 0xfe, !PT ;  /* 0x000000004c037212 */ /* 0x000fe200078efe03 */
[----:B------:R-:W-:Y:S01]  /*106c0*/  VIADD R78, R193, 0x1c0 ;  /* 0x000001c0c14e7836 */ /* 0x000fe20000000000 */
[-C--:B------:R-:W-:Y:S01]  /*106d0*/  ISETP.GE.AND P2, PT, R85, R87.reuse, PT ;  /* 0x000000575500720c */ /* 0x080fe20003f46270 */
[----:B------:R-:W-:Y:S01]  /*106e0*/  BSSY B1, `(.L_x_6417) ;  /* 0x000002f000017945 */ /* 0x000fe20003800000 */
[----:B------:R-:W-:-:S02]  /*106f0*/  ISETP.GE.AND P3, PT, R86, R87, PT ;  /* 0x000000575600720c */ /* 0x000fc40003f66270 */
[----:B------:R-:W-:Y:S02]  /*10700*/  IADD3 R0, R2, 0x28c20, RZ ;  /* 0x00028c2002007810 */ /* 0x000fe40007ffe0ff */
[----:B------:R-:W-:Y:S02]  /*10710*/  ISETP.GE.AND P4, PT, R77, R87, PT ;  /* 0x000000574d00720c */ /* 0x000fe40003f86270 */
[----:B------:R-:W-:Y:S02]  /*10720*/  SEL R76, RZ, 0x10, P2 ;  /* 0x00000010ff4c7807 */ /* 0x000fe40001000000 */
[----:B------:R-:W-:Y:S02]  /*10730*/  SEL R77, RZ, 0x20, P3 ;  /* 0x00000020ff4d7807 */ /* 0x000fe40001800000 */
[----:B------:R-:W-:Y:S02]  /*10740*/  PRMT R0, RZ, 0x654, R0 ;  /* 0x00000654ff007816 */ /* 0x000fe40000000000 */
[----:B------:R-:W-:Y:S01]  /*10750*/  LOP3.LUT R3, R77, R3, R76, 0xfe, !PT ;  /* 0x000000034d037212 */ /* 0x000fe200078efe4c */
[----:B------:R-:W-:Y:S01]  /*10760*/  IMAD R76, R209, UR4, RZ ;  /* 0x00000004d14c7c24 */ /* 0x000fe2000f8e02ff */
[----:B0-----:R0:W-:Y:S01]  /*10770*/  SYNCS.ARRIVE.TRANS64.RED.A1T0 RZ, [R0+URZ], RZ ;  /* 0x000000ff00ff79a7 */ /* 0x0011e2000810043f */
[----:B------:R-:W-:-:S02]  /*10780*/  ISETP.GE.AND P2, PT, R78, R87, PT ;  /* 0x000000574e00720c */ /* 0x000fc40003f46270 */
[----:B------:R-:W-:Y:S01]  /*10790*/  SHF.R.S32.HI R203, RZ, 0x1f, R202 ;  /* 0x0000001fffcb7819 */ /* 0x000fe200000114ca */
[C---:B------:R-:W-:Y:S02]  /*107a0*/  IMAD R81, R79.reuse, UR5, R76 ;  /* 0x000000054f517c24 */ /* 0x040fe4000f8e024c */
[----:B------:R-:W-:Y:S01]  /*107b0*/  IMAD.WIDE.U32 R78, R79, UR4, R20 ;  /* 0x000000044f4e7c25 */ /* 0x000fe2000f8e0014 */
[----:B0-----:R-:W-:-:S03]  /*107c0*/  SEL R0, RZ, 0x40, P4 ;  /* 0x00000040ff007807 */ /* 0x001fc60002000000 */
        /* <DEDUP_REMOVED lines=32> */
.L_x_6418:
[----:B------:R-:W-:Y:S05]  /*109d0*/  BSYNC B1 ;  /* 0x0000000000017941 */ /* 0x000fea0003800000 */
.L_x_6417:
        /* <DEDUP_REMOVED lines=31> */
.L_x_6414:
[----:B------:R-:W-:Y:S01]  /*10bd0*/  ULDC.64 UR4, c[0x0][0xbd8] ;  /* 0x0002f60000047ab9 */ /* 0x000fe20000000a00 */
[----:B------:R-:W-:Y:S01]  /*10be0*/  IMAD.MOV.U32 R9, RZ, RZ, RZ ;  /* 0x000000ffff097224 */ /* 0x000fe200078e00ff */
[----:B------:R-:W-:Y:S01]  /*10bf0*/  ISETP.NE.U32.AND P0, PT, RZ, UR4, PT ;  /* 0x00000004ff007c0c */ /* 0x000fe2000bf05070 */
[----:B------:R-:W3:Y:S01]  /*10c00*/  LDC R14, c[0x0][0xa8c] ;  /* 0x0002a300ff0e7b82 */ /* 0x000ee20000000800 */
        /* <DEDUP_REMOVED lines=15> */
[----:B------:R-:W2:Y:S04]  /*10d00*/  LDG.E R0, desc[UR40][R4.64] ;  /* 0x0000002804007981 */ /* 0x000ea8000c1e1900 */
[----:B-----5:R-:W2:Y:S02]  /*10d10*/  LDG.E R3, desc[UR40][R4.64+0x4] ;  /* 0x0000042804037981 */ /* 0x020ea4000c1e1900 */
[----:B--2---:R-:W-:-:S07]  /*10d20*/  IMAD.IADD R3, R3, 0x1, -R0 ;  /* 0x0000000103037824 */ /* 0x004fce00078e0a00 */
.L_x_6420:
[----:B------:R-:W-:Y:S01]  /*10d30*/  BSSY B1, `(.L_x_6421) ;  /* 0x000001d000017945 */ /* 0x000fe20003800000 */
[----:B------:R-:W-:Y:S02]  /*10d40*/  SHF.R.S32.HI R10, RZ, 0x1f, R201 ;  /* 0x0000001fff0a7819 */ /* 0x000fe400000114c9 */
[----:B------:R-:W-:Y:S02]  /*10d50*/  SHF.R.S32.HI R12, RZ, 0x1f, R193 ;  /* 0x0000001fff0c7819 */ /* 0x000fe400000114c1 */
[----:B------:R-:W-:Y:S02]  /*10d60*/  SEL R11, R206, RZ, !P0 ;  /* 0x000000ffce0b7207 */ /* 0x000fe40004000000 */
[----:B------:R-:W-:Y:S02]  /*10d70*/  SEL R209, R209, RZ, !P0 ;  /* 0x000000ffd1d17207 */ /* 0x000fe40004000000 */
[----:B-----5:R-:W-:Y:S01]  /*10d80*/  SHF.R.S32.HI R8, RZ, 0x1f, R9 ;  /* 0x0000001fff087819 */ /* 0x020fe20000011409 */
[----:B------:R-:W-:Y:S06]  /*10d90*/  @P2 BRA `(.L_x_6422) ;  /* 0x0000000000582947 */ /* 0x000fec0003800000 */
[----:B------:R-:W5:Y:S02]  /*10da0*/  S2R R0, SR_TID.X ;  /* 0x0000000000007919 */ /* 0x000f640000002100 */
[----:B-----5:R-:W-:-:S04]  /*10db0*/  IMAD R0, R208, 0x40, R0 ;  /* 0x00000040d0007824 */ /* 0x020fc800078e0200 */
[----:B------:R-:W-:-:S05]  /*10dc0*/  VIADD R0, R0, 0xffffff80 ;  /* 0xffffff8000007836 */ /* 0x000fca0000000000 */
[----:B------:R-:W-:-:S13]  /*10dd0*/  ISETP.GE.AND P0, PT, R0, R3, PT ;  /* 0x000000030000720c */ /* 0x000fda0003f06270 */
[----:B------:R-:W-:Y:S05]  /*10de0*/  @P0 BRA `(.L_x_6422) ;  /* 0x0000000000440947 */ /* 0x000fea0003800000 */
[----:B----4-:R-:W-:Y:S01]  /*10df0*/  IADD3 R4, P0, R0, R9, RZ ;  /* 0x0000000900047210 */ /* 0x010fe20007f1e0ff */
        /* <DEDUP_REMOVED lines=13> */
[----:B------:R-:W-:Y:S02]  /*10ed0*/  LEA.HI.X R7, R4, UR5, R5, 0x2, P0 ;  /* 0x0000000504077c11 */ /* 0x000fe400080f1405 */
[----:B------:R-:W-:-:S05]  /*10ee0*/  MOV R5, 0xff800000 ;  /* 0xff80000000057802 */ /* 0x000fca0000000f00 */
[----:B------:R4:W-:Y:S02]  /*10ef0*/  STG.E desc[UR40][R6.64], R5 ;  /* 0x0000000506007986 */ /* 0x0009e4000c101928 */
.L_x_6422:
[----:B------:R-:W-:Y:S05]  /*10f00*/  BSYNC B1 ;  /* 0x0000000000017941 */ /* 0x000fea0003800000 */
.L_x_6421:
[----:B------:R-:W-:Y:S01]  /*10f10*/  ULDC.64 UR4, c[0x0][0xaa0] ;  /* 0x0002a80000047ab9 */ /* 0x000fe20000000a00 */
[----:B----4-:R-:W-:Y:S01]  /*10f20*/  IMAD.MOV.U32 R4, RZ, RZ, R193 ;  /* 0x000000ffff047224 */ /* 0x010fe200078e00c1 */
[C---:B---3--:R-:W-:Y:S01]  /*10f30*/  ISETP.GE.AND P2, PT, R193.reuse, R14, PT ;  /* 0x0000000ec100720c */ /* 0x048fe20003f46270 */
[----:B------:R-:W-:Y:S01]  /*10f40*/  IMAD.MOV.U32 R5, RZ, RZ, R12 ;  /* 0x000000ffff057224 */ /* 0x000fe200078e000c */
[----:B------:R-:W-:Y:S01]  /*10f50*/  IADD3 R15, R193, 0x80, RZ ;  /* 0x00000080c10f7810 */ /* 0x000fe20007ffe0ff */
[----:B------:R-:W-:Y:S01]  /*10f60*/  IMAD R0, R8, UR4, RZ ;  /* 0x0000000408007c24 */ /* 0x000fe2000f8e02ff */
[----:B------:R-:W-:Y:S01]  /*10f70*/  BSSY B1, `(.L_x_6423) ;  /* 0x000004b000017945 */ /* 0x000fe20003800000 */
        /* <DEDUP_REMOVED lines=12> */
[----:B------:R-:W-:Y:S01]  /*11040*/  VIADD R21, R193, 0xc0 ;  /* 0x000000c0c1157836 */ /* 0x000fe20000000000 */
[----:B------:R-:W-:Y:S01]  /*11050*/  ISETP.GE.AND P0, PT, R0, R3, PT ;  /* 0x000000030000720c */ /* 0x000fe20003f06270 */
[----:B------:R-:W-:Y:S01]  /*11060*/  IMAD.WIDE.U32 R4, R201, UR4, R4 ;  /* 0x00000004c9047c25 */ /* 0x000fe2000f8e0004 */
[----:B------:R-:W-:Y:S01]  /*11070*/  SEL R0, RZ, 0x1, P2 ;  /* 0x00000001ff007807 */ /* 0x000fe20001000000 */
[----:B------:R-:W-:Y:S01]  /*11080*/  ULDC.64 UR4, c[0x0][0xae8] ;  /* 0x0002ba0000047ab9 */ /* 0x000fe20000000a00 */
[-C--:B------:R-:W-:Y:S01]  /*11090*/  ISETP.GE.AND P2, PT, R15, R14.reuse, PT ;  /* 0x0000000e0f00720c */ /* 0x080fe20003f46270 */
[----:B------:R-:W-:Y:S01]  /*110a0*/  IMAD.SHL.U32 R3, R6, 0x2, RZ ;  /* 0x0000000206037824 */ /* 0x000fe200078e00ff */
[----:B------:R-:W-:Y:S01]  /*110b0*/  ISETP.GE.AND P3, PT, R21, R14, PT ;  /* 0x0000000e1500720c */ /* 0x000fe20003f66270 */
[----:B------:R-:W-:-:S02]  /*110c0*/  VIADD R25, R193, 0x100 ;  /* 0x00000100c1197836 */ /* 0x000fc40000000000 */
[----:B------:R-:W-:Y:S01]  /*110d0*/  VIADD R27, R193, 0x140 ;  /* 0x00000140c11b7836 */ /* 0x000fe20000000000 */
[----:B------:R-:W-:Y:S01]  /*110e0*/  LOP3.LUT R0, R3, 0x2, R0, 0xe2, !PT ;  /* 0x0000000203007812 */ /* 0x000fe200078ee200 */
[----:B------:R-:W-:Y:S01]  /*110f0*/  IMAD.IADD R5, R5, 0x1, R7 ;  /* 0x0000000105057824 */ /* 0x000fe200078e0207 */
[----:B------:R-:W-:Y:S01]  /*11100*/  SEL R3, RZ, 0x4, P2 ;  /* 0x00000004ff037807 */ /* 0x000fe20001000000 */
[C---:B------:R-:W-:Y:S01]  /*11110*/  VIADD R7, R193.reuse, 0x180 ;  /* 0x00000180c1077836 */ /* 0x040fe20000000000 */
[----:B------:R-:W-:Y:S01]  /*11120*/  SEL R6, RZ, 0x8, P3 ;  /* 0x00000008ff067807 */ /* 0x000fe20001800000 */
[----:B------:R-:W-:Y:S01]  /*11130*/  VIADD R9, R193, 0x1c0 ;  /* 0x000001c0c1097836 */ /* 0x000fe20000000000 */
[-C--:B------:R-:W-:Y:S02]  /*11140*/  ISETP.GE.AND P2, PT, R25, R14.reuse, PT ;  /* 0x0000000e1900720c */ /* 0x080fe40003f46270 */
[-C--:B------:R-:W-:Y:S02]  /*11150*/  ISETP.GE.AND P3, PT, R27, R14.reuse, PT ;  /* 0x0000000e1b00720c */ /* 0x080fe40003f66270 */
[----:B------:R-:W-:-:S02]  /*11160*/  ISETP.GE.AND P4, PT, R7, R14, PT ;  /* 0x0000000e0700720c */ /* 0x000fc40003f86270 */
[----:B------:R-:W-:Y:S01]  /*11170*/  LOP3.LUT R3, R6, R0, R3, 0xfe, !PT ;  /* 0x0000000006037212 */ /* 0x000fe200078efe03 */
[----:B------:R-:W-:Y:S01]  /*11180*/  IMAD R0, R209, UR4, RZ ;  /* 0x00000004d1007c24 */ /* 0x000fe2000f8e02ff */
[----:B------:R-:W-:Y:S02]  /*11190*/  SEL R6, RZ, 0x10, P2 ;  /* 0x00000010ff067807 */ /* 0x000fe40001000000 */
[----:B------:R-:W-:Y:S02]  /*111a0*/  SEL R7, RZ, 0x20, P3 ;  /* 0x00000020ff077807 */ /* 0x000fe40001800000 */
[----:B------:R-:W-:Y:S02]  /*111b0*/  SEL R8, RZ, 0x40, P4 ;  /* 0x00000040ff087807 */ /* 0x000fe40002000000 */
[----:B------:R-:W-:Y:S01]  /*111c0*/  LOP3.LUT R29, R7, R3, R6, 0xfe, !PT ;  /* 0x00000003071d7212 */ /* 0x000fe200078efe06 */
[----:B------:R-:W-:Y:S01]  /*111d0*/  IMAD R3, R11, UR5, R0 ;  /* 0x000000050b037c24 */ /* 0x000fe2000f8e0200 */
[----:B------:R-:W-:Y:S01]  /*111e0*/  ISETP.GE.AND P2, PT, R9, R14, PT ;  /* 0x0000000e0900720c */ /* 0x000fe20003f46270 */
[----:B------:R-:W-:Y:S01]  /*111f0*/  IMAD.WIDE.U32 R6, R11, UR4, R4 ;  /* 0x000000040b067c25 */ /* 0x000fe2000f8e0004 */
[----:B------:R-:W-:-:S02]  /*11200*/  SHF.R.S32.HI R9, RZ, 0x1f, R202 ;  /* 0x0000001fff097819 */ /* 0x000fc400000114ca */
        /* <DEDUP_REMOVED lines=8> */
[----:B------:R-:W-:Y:S01]  /*11290*/  MOV R4, R6 ;  /* 0x0000000600047202 */ /* 0x000fe20000000f00 */
        /* <DEDUP_REMOVED lines=10> */
[C---:B------:R-:W-:Y:S02]  /*11340*/  LEA R30, P1, R4.reuse, UR4, 0x1 ;  /* 0x00000004041e7c11 */ /* 0x040fe4000f8208ff */
[-C--:B------:R-:W-:Y:S02]  /*11350*/  ISETP.GE.AND P2, PT, R27, R14.reuse, PT ;  /* 0x0000000e1b00720c */ /* 0x080fe40003f46270 */
        /* <DEDUP_REMOVED lines=12> */
.L_x_6424:
[----:B------:R-:W-:Y:S05]  /*11420*/  BSYNC B1 ;  /* 0x0000000000017941 */ /* 0x000fea0003800000 */
.L_x_6423:
        /* <DEDUP_REMOVED lines=29> */
.L_x_6419:
[----:B------:R-:W-:Y:S05]  /*11600*/  BSYNC B0 ;  /* 0x0000000000007941 */ /* 0x000fea0003800000 */
.L_x_6413:
[----:B------:R-:W-:Y:S02]  /*11610*/  ULDC UR4, c[0x0][0xc14] ;  /* 0x0003050000047ab9 */ /* 0x000fe40000000800 */
[----:B--2---:R-:W-:-:S13]  /*11620*/  ISETP.GE.AND P0, PT, R187, UR4, PT ;  /* 0x00000004bb007c0c */ /* 0x004fda000bf06270 */
[----:B------:R-:W-:Y:S05]  /*11630*/  @!P0 BRA `(.L_x_6425) ;  /* 0xfffffef800b48947 */ /* 0x000fea000383ffff */
[----:B------:R-:W-:Y:S05]  /*11640*/  BRA `(.L_x_6279) ;  /* 0x00000060008c7947 */ /* 0x000fea0003800000 */
.L_x_6277:
        /* <DEDUP_REMOVED lines=56> */
[----:B------:R-:W-:Y:S01]  /*119d0*/  MOV R5, R2 ;  /* 0x0000000200057202 */ /* 0x000fe20000000f00 */
[----:B------:R-:W-:Y:S01]  /*119e0*/  IMAD.MOV.U32 R6, RZ, RZ, RZ ;  /* 0x000000ffff067224 */ /* 0x000fe200078e00ff */
[----:B------:R-:W-:Y:S01]  /*119f0*/  ULDC UR5, c[0x0][0xc14] ;  /* 0x0003050000057ab9 */ /* 0x000fe20000000800 */
[----:B------:R-:W-:Y:S01]  /*11a00*/  ULDC UR7, c[0x0][0xc14] ;  /* 0x0003050000077ab9 */ /* 0x000fe20000000800 */
[----:B------:R-:W-:-:S05]  /*11a10*/  ULDC UR4, c[0x0][0xc10] ;  /* 0x0003040000047ab9 */ /* 0x000fca0000000800 */
.L_x_6430:
        /* <DEDUP_REMOVED lines=15> */
.L_x_6429:
[----:B------:R-:W-:Y:S05]  /*11b10*/  BSYNC B0 ;  /* 0x0000000000007941 */ /* 0x000fea0003800000 */
.L_x_6428:
        /* <DEDUP_REMOVED lines=25> */
.L_x_6426:
        /* <DEDUP_REMOVED lines=20> */
.L_x_6431:
        /* <DEDUP_REMOVED lines=30> */
[----:B-1----:R-:W-:-:S06]  /*11fd0*/  IADD3 R2, R10, 0xffffffe, RZ ;  /* 0x0ffffffe0a027810 */ /* 0x002fcc0007ffe0ff */
        /* <DEDUP_REMOVED lines=17> */
[----:B------:R-:W-:Y:S02]  /*120f0*/  @!P0 IADD3 R3, -R3, RZ, RZ ;  /* 0x000000ff03038210 */ /* 0x000fe40007ffe1ff */
[----:B------:R-:W-:-:S13]  /*12100*/  ISETP.NE.AND P0, PT, R8, RZ, PT ;  /* 0x000000ff0800720c */ /* 0x000fda0003f05270 */
[----:B------:R-:W-:Y:S01]  /*12110*/  @!P0 LOP3.LUT R3, RZ, R8, RZ, 0x33, !PT ;  /* 0x00000008ff038212 */ /* 0x000fe200078e33ff */
[----:B------:R-:W-:-:S03]  /*12120*/  IMAD.MOV R8, RZ, RZ, -R8 ;  /* 0x000000ffff087224 */ /* 0x000fc600078e0a08 */
[----:B------:R-:W-:Y:S01]  /*12130*/  LOP3.LUT R2, RZ, R3, RZ, 0x33, !PT ;  /* 0x00000003ff027212 */ /* 0x000fe200078e33ff */
[----:B------:R-:W-:-:S04]  /*12140*/  IMAD R18, R3, R8, R4 ;  /* 0x0000000803127224 */ /* 0x000fc800078e0204 */
[----:B------:R-:W-:Y:S01]  /*12150*/  IMAD.IADD R17, R17, 0x1, R2 ;  /* 0x0000000111117824 */ /* 0x000fe200078e0202 */
[----:B------:R-:W-:Y:S06]  /*12160*/  BRA `(.L_x_6432) ;  /* 0x00000000000c7947 */ /* 0x000fec0003800000 */
.L_x_6427:
[----:B------:R-:W-:Y:S02]  /*12170*/  IMAD.MOV.U32 R17, RZ, RZ, RZ ;  /* 0x000000ffff117224 */ /* 0x000fe400078e00ff */
[----:B------:R-:W-:Y:S02]  /*12180*/  IMAD.U32 R16, RZ, RZ, UR6 ;  /* 0x00000006ff107e24 */ /* 0x000fe4000f8e00ff */
[----:B------:R-:W-:-:S07]  /*12190*/  IMAD.MOV.U32 R18, RZ, RZ, RZ ;  /* 0x000000ffff127224 */ /* 0x000fce00078e00ff */
.L_x_6432:
        /* <DEDUP_REMOVED lines=14> */
[----:B-1----:R-:W-:Y:S01]  /*12280*/  MOV R0, 0x1 ;  /* 0x0000000100007802 */ /* 0x002fe20000000f00 */
[----:B------:R1:W-:Y:S01]  /*12290*/  STL [R1], RZ ;  /* 0x000000ff01007387 */ /* 0x0003e20000100800 */
[----:B------:R-:W-:Y:S01]  /*122a0*/  ULDC.64 UR38, c[0x0][0x198] ;  /* 0x0000660000267ab9 */ /* 0x000fe20000000a00 */
[----:B------:R-:W-:Y:S02]  /*122b0*/  ULDC UR36, c[0x0][0xc] ;  /* 0x0000030000247ab9 */ /* 0x000fe40000000800 */
[----:B------:R1:W-:Y:S04]  /*122c0*/  STL [R1+0x8], R0 ;  /* 0x0000080001007387 */ /* 0x0003e80000100800 */
[----:B------:R1:W-:Y:S04]  /*122d0*/  STL [R1+0x4], RZ ;  /* 0x000004ff01007387 */ /* 0x0003e80000100800 */
[----:B------:R1:W-:Y:S04]  /*122e0*/  STL [R1+0xc], R0 ;  /* 0x00000c0001007387 */ /* 0x0003e80000100800 */
[----:B------:R1:W-:Y:S02]  /*122f0*/  STL [R1+0x28], RZ ;  /* 0x000028ff01007387 */ /* 0x0003e40000100800 */
.L_x_6517:
[----:B--2---:R-:W2:Y:S02]  /*12300*/  LDC.64 R2, c[0x0][0xc60] ;  /* 0x00031800ff027b82 */ /* 0x004ea40000000a00 */
[----:B--2---:R-:W-:-:S05]  /*12310*/  IMAD.WIDE R2, R19, 0x4, R2 ;  /* 0x0000000413027825 */ /* 0x004fca00078e0202 */
[----:B-1----:R-:W1:Y:S01]  /*12320*/  LDG.E R11, desc[UR40][R2.64] ;  /* 0x00000028020b7981 */ /* 0x002e62000c1e1900 */
[----:B------:R-:W-:Y:S05]  /*12330*/  YIELD ;  /* 0x0000000000007946 */ /* 0x000fea0003800000 */
[----:B------:R-:W-:Y:S01]  /*12340*/  ULDC.64 UR4, c[0x0][0xa28] ;  /* 0x00028a0000047ab9 */ /* 0x000fe20000000a00 */
[----:B------:R-:W-:Y:S02]  /*12350*/  CS2R R8, SRZ ;  /* 0x0000000000087805 */ /* 0x000fe4000001ff00 */
[----:B------:R-:W-:Y:S01]  /*12360*/  ISETP.NE.U32.AND P0, PT, RZ, UR4, PT ;  /* 0x00000004ff007c0c */ /* 0x000fe2000bf05070 */
[----:B------:R-:W-:Y:S01]  /*12370*/  ULDC.64 UR8, c[0x0][0xa08] ;  /* 0x0002820000087ab9 */ /* 0x000fe20000000a00 */
[----:B------:R-:W-:-:S02]  /*12380*/  ULDC.64 UR10, c[0x0][0xa10] ;  /* 0x00028400000a7ab9 */ /* 0x000fc40000000a00 */
[----:B------:R-:W-:Y:S02]  /*12390*/  ISETP.NE.AND.EX P0, PT, RZ, UR5, PT, P0 ;  /* 0x00000005ff007c0c */ /* 0x000fe4000bf05300 */
[----:B-1----:R-:W-:Y:S01]  /*123a0*/  SHF.R.S32.HI R0, RZ, 0x1f, R11 ;  /* 0x0000001fff007819 */ /* 0x002fe2000001140b */
        /* <DEDUP_REMOVED lines=13> */
[C---:B0-----:R-:W-:Y:S01]  /*12480*/  @P0 IADD3.X R13, R14.reuse, UR5, RZ, P1, !PT ;  /* 0x000000050e0d0c10 */ /* 0x041fe20008ffe4ff */
[----:B------:R-:W-:Y:S02]  /*12490*/  ULDC.64 UR4, c[0x0][0xa00] ;  /* 0x0002800000047ab9 */ /* 0x000fe40000000a00 */
[----:B------:R-:W-:Y:S02]  /*124a0*/  ISETP.NE.U32.AND P2, PT, RZ, UR4, PT ;  /* 0x00000004ff007c0c */ /* 0x000fe4000bf45070 */
[C---:B-1----:R-:W-:Y:S02]  /*124b0*/  IADD3 R2, P1, R15.reuse, UR4, RZ ;  /* 0x000000040f027c10 */ /* 0x042fe4000ff3e0ff */
        /* <DEDUP_REMOVED lines=29> */
.L_x_6434:
[----:B------:R-:W-:Y:S01]  /*12690*/  IMAD.MOV.U32 R2, RZ, RZ, RZ ;  /* 0x000000ffff027224 */ /* 0x000fe200078e00ff */
[----:B------:R-:W-:-:S05]  /*126a0*/  ULDC.64 UR4, c[0x0][0xa20] ;  /* 0x0002880000047ab9 */ /* 0x000fca0000000a00 */
[----:B------:R-:W2:Y:S01]  /*126b0*/  @P3 LDG.E R2, desc[UR40][R6.64] ;  /* 0x0000002806023981 */ /* 0x000ea2000c1e1900 */
[----:B------:R-:W-:-:S06]  /*126c0*/  IMAD.MOV.U32 R20, RZ, RZ, RZ ;  /* 0x000000ffff147224 */ /* 0x000fcc00078e00ff */
[----:B------:R0:W5:Y:S01]  /*126d0*/  @P1 LDG.E R20, desc[UR40][R4.64] ;  /* 0x0000002804141981 */ /* 0x000162000c1e1900 */
[----:B------:R-:W-:-:S04]  /*126e0*/  ISETP.NE.U32.AND P0, PT, RZ, UR4, PT ;  /* 0x00000004ff007c0c */ /* 0x000fc8000bf05070 */
[----:B------:R-:W-:Y:S02]  /*126f0*/  ISETP.NE.AND.EX P0, PT, RZ, UR5, PT, P0 ;  /* 0x00000005ff007c0c */ /* 0x000fe4000bf05300 */
[----:B--2--5:R-:W-:-:S05]  /*12700*/  IADD3 R2, R2, R8, RZ ;  /* 0x0000000802027210 */ /* 0x024fca0007ffe0ff */
[----:B------:R0:W-:Y:S06]  /*12710*/  STL [R1+0x10], R2 ;  /* 0x0000100201007387 */ /* 0x0001ec0000100800 */
[----:B------:R-:W-:Y:S05]  /*12720*/  @!P0 BRA `(.L_x_6435) ;  /* 0x0000000000108947 */ /* 0x000fea0003800000 */
[----:B0-----:R-:W-:-:S04]  /*12730*/  IADD3 R2, P0, R15, UR4, RZ ;  /* 0x000000040f027c10 */ /* 0x001fc8000ff1e0ff */
[----:B------:R-:W-:-:S05]  /*12740*/  IADD3.X R3, R14, UR5, RZ, P0, !PT ;  /* 0x000000050e037c10 */ /* 0x000fca00087fe4ff */
[----:B------:R0:W5:Y:S01]  /*12750*/  LDG.E R9, desc[UR40][R2.64] ;  /* 0x0000002802097981 */ /* 0x000162000c1e1900 */
[----:B------:R-:W-:Y:S05]  /*12760*/  BRA `(.L_x_6436) ;  /* 0x0000000000107947 */ /* 0x000fea0003800000 */
.L_x_6435:
[----:B------:R-:W-:Y:S05]  /*12770*/  @!P3 BRA `(.L_x_6436) ;  /* 0x00000000000cb947 */ /* 0x000fea0003800000 */
[----:B------:R-:W2:Y:S04]  /*12780*/  LDG.E R9, desc[UR40][R6.64] ;  /* 0x0000002806097981 */ /* 0x000ea8000c1e1900 */
[----:B------:R-:W2:Y:S02]  /*12790*/  LDG.E R6, desc[UR40][R6.64+0x4] ;  /* 0x0000042806067981 */ /* 0x000ea4000c1e1900 */
[----:B--2---:R-:W-:-:S07]  /*127a0*/  IMAD.IADD R9, R6, 0x1, -R9 ;  /* 0x0000000106097824 */ /* 0x004fce00078e0a09 */
.L_x_6436:
        /* <DEDUP_REMOVED lines=23> */
[----:B------:R-:W-:-:S04]  /*12920*/  @P0 IADD3 R2, R2, 0x3f, RZ ;  /* 0x0000003f02020810 */ /* 0x000fc80007ffe0ff */
        /* <DEDUP_REMOVED lines=17> */
.L_x_6585:
[----:B------:R-:W-:-:S03]  /*12a40*/  UMOV UR4, 0xffffffff ;  /* 0xffffffff00047882 */ /* 0x000fc60000000000 */
[----:B------:R-:W-:Y:S05]  /*12a50*/  BRA.DIV UR4, `(.L_x_6440) ;  /* 0x0000005e045c7947 */ /* 0x000fea000b800000 */
[----:B------:R-:W-:-:S13]  /*12a60*/  ELECT P6, URZ, PT ;  /* 0x00000000003f782f */ /* 0x000fda00038c0000 */
.L_x_6588:
        /* <DEDUP_REMOVED lines=12> */
.L_x_6589:
[----:B------:R-:W-:Y:S05]  /*12b30*/  BSYNC B1 ;  /* 0x0000000000017941 */ /* 0x000fea0003800000 */
.L_x_6441:
        /* <DEDUP_REMOVED lines=8> */
.L_x_6590:
        /* <DEDUP_REMOVED lines=11> */
.L_x_6446:
        /* <DEDUP_REMOVED lines=17> */
[----:B------:R-:W2:Y:S02]  /*12d80*/  SYNCS.PHASECHK.TRANS64.TRYWAIT P0, [R5+URZ+0x28cc0], R7 ;  /* 0x028cc007050075a7 */ /* 0x000ea4000800017f */
[----:B-12---:R-:W-:Y:S05]  /*12d90*/  @!P0 BRA `(.L_x_6447) ;  /* 0x0000005800d48947 */ /* 0x006fea0003800000 */
.L_x_6591:
        /* <DEDUP_REMOVED lines=8> */
.L_x_6448:
        /* <DEDUP_REMOVED lines=51> */
.L_x_6444:
[----:B------:R-:W-:Y:S05]  /*13150*/  BSYNC B1 ;  /* 0x0000000000017941 */ /* 0x000fea0003800000 */
.L_x_6443:
        /* <DEDUP_REMOVED lines=14> */
[----:B------:R-:W-:-:S03]  /*13240*/  VIADD R2, R2, 0xffffffff ;  /* 0xffffffff02027836 */ /* 0x000fc60000000000 */
[----:B------:R-:W-:-:S07]  /*13250*/  IADD3 R5, R5, -0x80, RZ ;  /* 0xffffff8005057810 */ /* 0x000fce0007ffe0ff */
.L_x_6455:
        /* <DEDUP_REMOVED lines=9> */
.L_x_6592:
        /* <DEDUP_REMOVED lines=11> */
.L_x_6452:
        /* <DEDUP_REMOVED lines=17> */
.L_x_6593:
        /* <DEDUP_REMOVED lines=8> */
.L_x_6454:
        /* <DEDUP_REMOVED lines=51> */
.L_x_6450:
[----:B------:R-:W-:Y:S05]  /*13860*/  BSYNC B1 ;  /* 0x0000000000017941 */ /* 0x000fea0003800000 */
.L_x_6449:
[----:B------:R-:W2:Y:S04]  /*13870*/  LDL.LU R6, [R1+0x4] ;  /* 0x0000040001067983 */ /* 0x000ea80000300800 */
[----:B------:R-:W3:Y:S01]  /*13880*/  LDL.LU R7, [R1+0xc] ;  /* 0x00000c0001077983 */ /* 0x000ee20000300800 */
[----:B------:R-:W-:Y:S01]  /*13890*/  VIADD R2, R2, 0xffffffff ;  /* 0xffffffff02027836 */ /* 0x000fe20000000000 */
[----:B------:R-:W-:Y:S01]  /*138a0*/  IADD3 R5, R5, -0x40, RZ ;  /* 0xffffffc005057810 */ /* 0x000fe20007ffe0ff */
        /* <DEDUP_REMOVED lines=9> */
.L_x_6438:
[----:B------:R-:W-:Y:S05]  /*13940*/  BSYNC B0 ;  /* 0x0000000000007941 */ /* 0x000fea0003800000 */
.L_x_6437:
        /* <DEDUP_REMOVED lines=23> */
.L_x_6457:
        /* <DEDUP_REMOVED lines=11> */
[----:B------:R-:W-:Y:S01]  /*13b70*/  IMAD.U32 R4, RZ, RZ, UR6 ;  /* 0x00000006ff047e24 */ /* 0x000fe2000f8e00ff */
[----:B0-----:R-:W-:Y:S01]  /*13b80*/  MOV R8, 0x70 ;  /* 0x0000007000087802 */ /* 0x001fe20000000f00 */
        /* <DEDUP_REMOVED lines=10> */
.L_x_6459:
        /* <DEDUP_REMOVED lines=13> */
[----:B0-----:R-:W-:-:S02]  /*13d00*/  IMAD.U32 R7, RZ, RZ, UR9 ;  /* 0x00000009ff077e24 */ /* 0x001fc4000f8e00ff */
[----:B------:R-:W-:Y:S02]  /*13d10*/  IMAD.U32 R11, RZ, RZ, UR5 ;  /* 0x00000005ff0b7e24 */ /* 0x000fe4000f8e00ff */
[----:B------:R-:W-:Y:S02]  /*13d20*/  IMAD.MOV.U32 R8, RZ, RZ, 0x70 ;  /* 0x00000070ff087424 */ /* 0x000fe400078e00ff */
[----:B------:R-:W-:Y:S02]  /*13d30*/  IMAD.MOV.U32 R12, RZ, RZ, 0x1 ;  /* 0x00000001ff0c7424 */ /* 0x000fe400078e00ff */
[----:B-1----:R-:W-:-:S07]  /*13d40*/  IMAD.MOV.U32 R13, RZ, RZ, RZ ;  /* 0x000000ffff0d7224 */ /* 0x002fce00078e00ff */
[----:B------:R-:W-:-:S07]  /*13d50*/  LEPC R20, `(.L_x_6461) ;  /* 0x000000001014794e */ /* 0x000fce0000000000 */
[----:B--2---:R-:W-:Y:S05]  /*13d60*/  CALL.ABS.NOINC R2 ;  /* 0x0000000002007343 */ /* 0x004fea0003c00000 */
.L_x_6461:
        /* <DEDUP_REMOVED lines=16> */
.L_x_6460:
[----:B------:R-:W2:Y:S01]  /*13e70*/  LDL.LU R2, [R1+0x20] ;  /* 0x0000200001027983 */ /* 0x000ea20000300800 */
[----:B------:R-:W-:-:S03]  /*13e80*/  ULDC.64 UR4, c[0x0][0x9f8] ;  /* 0x00027e0000047ab9 */ /* 0x000fc60000000a00 */
[----:B------:R-:W3:Y:S04]  /*13e90*/  LDL.LU R0, [R1+0x24] ;  /* 0x0000240001007983 */ /* 0x000ee80000300800 */
[----:B------:R-:W4:Y:S04]  /*13ea0*/  LDL.LU R4, [R1+0x2c] ;  /* 0x00002c0001047983 */ /* 0x000f280000300800 */
[----:B0-----:R-:W4:Y:S01]  /*13eb0*/  LDL.LU R8, [R1+0x18] ;  /* 0x0000180001087983 */ /* 0x001f220000300800 */
        /* <DEDUP_REMOVED lines=17> */
[----:B0-----:R-:W-:Y:S02]  /*13fd0*/  ISETP.NE.AND P0, PT, R4, 0x1, PT ;  /* 0x000000010400780c */ /* 0x001fe40003f05270 */
[----:B------:R-:W-:-:S11]  /*13fe0*/  MOV R4, R18 ;  /* 0x0000001200047202 */ /* 0x000fd60000000f00 */
[----:B------:R-:W0:Y:S08]  /*13ff0*/  @P0 LDC R7, c[0x0][0x42c] ;  /* 0x00010b00ff070b82 */ /* 0x000e300000000800 */
[----:B------:R-:W2:Y:S01]  /*14000*/  @P0 LDC R5, c[0x0][0x430] ;  /* 0x00010c00ff050b82 */ /* 0x000ea20000000800 */
[----:B0-----:R-:W-:-:S05]  /*14010*/  @P0 IMAD.HI.U32 R6, R18, R7, RZ ;  /* 0x0000000712060227 */ /* 0x001fca00078e00ff */
[----:B--2---:R-:W-:Y:S02]  /*14020*/  @P0 SHF.R.U32.HI R4, RZ, R5, R6 ;  /* 0x00000005ff040219 */ /* 0x004fe40000011606 */
[----:B------:R-:W-:-:S04]  /*14030*/  ISETP.NE.U32.AND P0, PT, RZ, UR4, PT ;  /* 0x00000004ff007c0c */ /* 0x000fc8000bf05070 */
[----:B------:R-:W-:-:S04]  /*14040*/  ISETP.NE.AND.EX P0, PT, RZ, UR5, PT, P0 ;  /* 0x00000005ff007c0c */ /* 0x000fc8000bf05300 */
[----:B-1----:R-:W-:-:S09]  /*14050*/  SEL R2, R8, RZ, !P0 ;  /* 0x000000ff08027207 */ /* 0x002fd20004000000 */
.L_x_6462:
        /* <DEDUP_REMOVED lines=19> */
.L_x_6596:
[----:B------:R-:W-:Y:S01]  /*14190*/  UMOV UR4, 0xffffffff ;  /* 0xffffffff00047882 */ /* 0x000fe20000000000 */
[----:B------:R-:W-:Y:S02]  /*141a0*/  SHF.R.S32.HI R8, RZ, 0x1f, R0 ;  /* 0x0000001fff087819 */ /* 0x000fe40000011400 */
[----:B------:R-:W-:Y:S05]  /*141b0*/  BRA.DIV UR4, `(.L_x_6464) ;  /* 0x0000004a043c7947 */ /* 0x000fea000b800000 */
[----:B------:R-:W-:-:S13]  /*141c0*/  ELECT P6, URZ, PT ;  /* 0x00000000003f782f */ /* 0x000fda00038c0000 */
.L_x_6599:
[----:B------:R-:W-:Y:S05]  /*141d0*/  @!P6 BRA `(.L_x_6465) ;  /* 0x0000000000fce947 */ /* 0x000fea0003800000 */
[----:B------:R-:W-:-:S04]  /*141e0*/  ISETP.NE.U32.AND P0, PT, R20, RZ, PT ;  /* 0x000000ff1400720c */ /* 0x000fc80003f05070 */
[----:B------:R-:W-:-:S13]  /*141f0*/  ISETP.NE.AND.EX P0, PT, R21, RZ, PT, P0 ;  /* 0x000000ff1500720c */ /* 0x000fda0003f05300 */
[----:B------:R-:W-:Y:S05]  /*14200*/  @!P0 BRA `(.L_x_6466) ;  /* 0x0000000000488947 */ /* 0x000fea0003800000 */
[----:B------:R-:W0:Y:S01]  /*14210*/  LDC R9, c[0x0][0x41c] ;  /* 0x00010700ff097b82 */ /* 0x000e220000000800 */
        /* <DEDUP_REMOVED lines=17> */
.L_x_6466:
        /* <DEDUP_REMOVED lines=9> */
.L_x_6600:
        /* <DEDUP_REMOVED lines=11> */
.L_x_6468:
        /* <DEDUP_REMOVED lines=21> */
[----:B0-----:R-:W-:Y:S01]  /*145c0*/  NOP ;  /* 0x0000000000007918 */ /* 0x001fe20000000000 */
.L_x_6465:
        /* <DEDUP_REMOVED lines=30> */
.L_x_6601:
[----:B------:R-:W-:Y:S05]  /*147b0*/  BSYNC B0 ;  /* 0x0000000000007941 */ /* 0x000fea0003800000 */
.L_x_6469:
        /* <DEDUP_REMOVED lines=11> */
.L_x_6602:
        /* <DEDUP_REMOVED lines=11> */
.L_x_6474:
        /* <DEDUP_REMOVED lines=57> */
.L_x_6472:
[----:B------:R-:W-:Y:S05]  /*14cb0*/  BSYNC B0 ;  /* 0x0000000000007941 */ /* 0x000fea0003800000 */
.L_x_6471:
[----:B------:R-:W2:Y:S01]  /*14cc0*/  LDL R3, [R1+0x1c] ;  /* 0x00001c0001037983 */ /* 0x000ea20000100800 */
[----:B------:R-:W-:Y:S01]  /*14cd0*/  BSSY B0, `(.L_x_6475) ;  /* 0x00001a3000007945 */ /* 0x000fe20003800000 */
[----:B--2---:R-:W-:-:S13]  /*14ce0*/  ISETP.GE.AND P0, PT, R3, 0x2, PT ;  /* 0x000000020300780c */ /* 0x004fda0003f06270 */
[----:B------:R-:W-:Y:S05]  /*14cf0*/  @!P0 BRA `(.L_x_6476) ;  /* 0x0000001800808947 */ /* 0x000fea0003800000 */
[C---:B0-----:R-:W-:Y:S01]  /*14d00*/  LOP3.LUT R2, R3.reuse, 0x1, RZ, 0xc0, !PT ;  /* 0x0000000103027812 */ /* 0x041fe200078ec0ff */
[----:B------:R-:W-:Y:S01]  /*14d10*/  VIADD R7, R3, 0xfffffffe ;  /* 0xfffffffe03077836 */ /* 0x000fe20000000000 */
[----:B------:R-:W-:Y:S02]  /*14d20*/  BSSY B1, `(.L_x_6477) ;  /* 0x000008d000017945 */ /* 0x000fe40003800000 */
[----:B------:R-:W-:Y:S02]  /*14d30*/  ISETP.NE.U32.AND P0, PT, R2, 0x1, PT ;  /* 0x000000010200780c */ /* 0x000fe40003f05070 */
[----:B------:R-:W-:-:S11]  /*14d40*/  MOV R5, R7 ;  /* 0x0000000700057202 */ /* 0x000fd60000000f00 */
        /* <DEDUP_REMOVED lines=24> */
[--C-:B------:R-:W-:Y:S01]  /*14ed0*/  SHF.R.S32.HI R3, RZ, 0x1f, R2.reuse ;  /* 0x0000001fff037819 */ /* 0x100fe20000011402 */
        /* <DEDUP_REMOVED lines=8> */
.L_x_6481:
[----:B------:R-:W2:Y:S01]  /*14f60*/  S2R R5, SR_CgaCtaId ;  /* 0x0000000000057919 */ /* 0x000ea20000008800 */
[----:B------:R-:W-:-:S04]  /*14f70*/  MOV R3, 0x400 ;  /* 0x0000040000037802 */ /* 0x000fc80000000f00 */
[----:B--2---:R-:W-:Y:S02]  /*14f80*/  LEA R3, R5, R3, 0x18 ;  /* 0x0000000305037211 */ /* 0x004fe400078ec0ff */
[----:B------:R-:W-:-:S03]  /*14f90*/  SHF.L.U32 R5, R9, 0x1f, RZ ;  /* 0x0000001f09057819 */ /* 0x000fc600000006ff */
[----:B------:R-:W-:-:S04]  /*14fa0*/  IMAD R3, R12, 0x8, R3 ;  /* 0x000000080c037824 */ /* 0x000fc800078e0203 */
[----:B------:R-:W2:Y:S02]  /*14fb0*/  SYNCS.PHASECHK.TRANS64.TRYWAIT P0, [R3+URZ+0x28c40], R5 ;  /* 0x028c4005030075a7 */ /* 0x000ea4000800017f */
[----:B--2---:R-:W-:Y:S05]  /*14fc0*/  @!P0 BRA `(.L_x_6482) ;  /* 0x0000003c00208947 */ /* 0x004fea0003800000 */
.L_x_6603:
[----:B0-----:R-:W0:Y:S02]  /*14fd0*/  S2R R9, SR_TID.X ;  /* 0x0000000000097919 */ /* 0x001e240000002100 */
[----:B0-----:R-:W-:-:S04]  /*14fe0*/  LOP3.LUT R9, R9, 0x7f, RZ, 0xc0, !PT ;  /* 0x0000007f09097812 */ /* 0x001fc800078ec0ff */
[----:B------:R-:W-:-:S13]  /*14ff0*/  ISETP.NE.AND P1, PT, R9, RZ, PT ;  /* 0x000000ff0900720c */ /* 0x000fda0003f25270 */
[----:B------:R-:W-:Y:S05]  /*15000*/  @P1 BRA `(.L_x_6483) ;  /* 0x00000000001c1947 */ /* 0x000fea0003800000 */
[----:B------:R-:W0:Y:S02]  /*15010*/  S2R R9, SR_TID.X ;  /* 0x0000000000097919 */ /* 0x000e240000002100 */
[----:B0-----:R-:W-:-:S04]  /*15020*/  LOP3.LUT R9, R9, 0x1f, RZ, 0xc0, !PT ;  /* 0x0000001f09097812 */ /* 0x001fc800078ec0ff */
[----:B------:R-:W-:Y:S01]  /*15030*/  ISETP.NE.AND P0, PT, R9, RZ, PT ;  /* 0x000000ff0900720c */ /* 0x000fe20003f05270 */
[----:B------:R-:W-:-:S04]  /*15040*/  IMAD.MOV.U32 R9, RZ, RZ, 0x2000 ;  /* 0x00002000ff097424 */ /* 0x000fc800078e00ff */
[----:B------:R0:W-:Y:S08]  /*15050*/  SYNCS.ARRIVE.TRANS64 RZ, [R3+URZ+0x28c30], R9 ;  /* 0x028c300903ff79a7 */ /* 0x0001f0000800003f */
[----:B------:R-:W-:Y:S05]  /*15060*/  @!P0 BRA `(.L_x_6483) ;  /* 0x0000000000048947 */ /* 0x000fea0003800000 */
[----:B------:R-:W-:Y:S01]  /*15070*/  BPT.TRAP 0x1 ;  /* 0x000000040000795c */ /* 0x000fe20000300000 */
.L_x_6483:
[----:B0-----:R-:W3:Y:S01]  /*15080*/  LDL R9, [R1] ;  /* 0x0000000001097983 */ /* 0x001ee20000100800 */
[----:B------:R-:W-:-:S03]  /*15090*/  MOV R11, 0x400 ;  /* 0x00000400000b7802 */ /* 0x000fc60000000f00 */
        /* <DEDUP_REMOVED lines=12> */
[----:B---3--:R-:W-:-:S04]  /*15160*/  LEA R9, R9, R11, 0xd ;  /* 0x0000000b09097211 */ /* 0x008fc800078e68ff */
[----:B------:R-:W-:Y:S01]  /*15170*/  R2UR UR8, R9 ;  /* 0x00000000090872ca */ /* 0x000fe200000e0000 */
[----:B----4-:R-:W-:-:S05]  /*15180*/  IMAD R2, R2, 0x40, R10 ;  /* 0x0000004002027824 */ /* 0x010fca00078e020a */
[----:B------:R-:W-:-:S07]  /*15190*/  R2UR UR11, R2 ;  /* 0x00000000020b72ca */ /* 0x000fce00000e0000 */
[----:B------:R-:W-:-:S09]  /*151a0*/  UIADD3 UR8, UR8, 0x22400, URZ ;  /* 0x0002240008087890 */ /* 0x000fd2000fffe03f */
[----:B------:R0:W-:Y:S01]  /*151b0*/  UTMALDG.4D [UR8], [UR4], desc[UR6] ;  /* 0x00000608040075b4 */ /* 0x0001e20008019000 */
[----:B------:R-:W3:Y:S02]  /*151c0*/  SYNCS.PHASECHK.TRANS64.TRYWAIT P0, [R3+URZ+0x28c60], R5 ;  /* 0x028c6005030075a7 */ /* 0x000ee4000800017f */
[----:B0--3--:R-:W-:Y:S05]  /*151d0*/  @!P0 BRA `(.L_x_6484) ;  /* 0x0000003800b08947 */ /* 0x009fea0003800000 */
.L_x_6604:
        /* <DEDUP_REMOVED lines=8> */
.L_x_6485:
[----:B0-2---:R-:W2:Y:S01]  /*15260*/  LDL R5, [R1] ;  /* 0x0000000001057983 */ /* 0x005ea20000100800 */
[----:B------:R-:W-:Y:S01]  /*15270*/  MOV R9, 0x400 ;  /* 0x0000040000097802 */ /* 0x000fe20000000f00 */
[----:B------:R-:W0:Y:S01]  /*15280*/  S2R R10, SR_CgaCtaId ;  /* 0x00000000000a7919 */ /* 0x000e220000008800 */
[----:B------:R-:W-:Y:S02]  /*15290*/  R2UR UR11, R2 ;  /* 0x00000000020b72ca */ /* 0x000fe400000e0000 */
[----:B------:R-:W-:Y:S01]  /*152a0*/  R2UR UR9, R3 ;  /* 0x00000000030972ca */ /* 0x000fe200000e0000 */
[----:B------:R-:W-:Y:S01]  /*152b0*/  UIADD3 UR4, UP0, UR38, 0x470, URZ ;  /* 0x0000047026047890 */ /* 0x000fe2000ff1e03f */
[----:B------:R-:W-:Y:S02]  /*152c0*/  R2UR UR12, R4 ;  /* 0x00000000040c72ca */ /* 0x000fe400000e0000 */
[----:B------:R-:W-:Y:S01]  /*152d0*/  R2UR UR13, R6 ;  /* 0x00000000060d72ca */ /* 0x000fe200000e0000 */
[----:B------:R-:W-:Y:S01]  /*152e0*/  UIADD3.X UR5, URZ, UR39, URZ, UP0, !UPT ;  /* 0x000000273f057290 */ /* 0x000fe200087fe43f */
        /* <DEDUP_REMOVED lines=45> */
.L_x_6480:
[----:B------:R-:W-:Y:S05]  /*155c0*/  BSYNC B2 ;  /* 0x0000000000027941 */ /* 0x000fea0003800000 */
.L_x_6479:
[----:B------:R-:W2:Y:S02]  /*155d0*/  LDL.LU R2, [R1+0x1c] ;  /* 0x00001c0001027983 */ /* 0x000ea40000300800 */
[----:B--2---:R-:W-:-:S07]  /*155e0*/  VIADD R5, R2, 0xfffffffd ;  /* 0xfffffffd02057836 */ /* 0x004fce0000000000 */
.L_x_6478:
[----:B------:R-:W-:Y:S05]  /*155f0*/  BSYNC B1 ;  /* 0x0000000000017941 */ /* 0x000fea0003800000 */
.L_x_6477:
[----:B------:R-:W-:-:S13]  /*15600*/  ISETP.NE.AND P0, PT, R7, RZ, PT ;  /* 0x000000ff0700720c */ /* 0x000fda0003f05270 */
[----:B------:R-:W-:Y:S05]  /*15610*/  @!P0 BRA `(.L_x_6476) ;  /* 0x0000001000388947 */ /* 0x000fea0003800000 */
.L_x_6500:
[----:B0-----:R-:W0:Y:S04]  /*15620*/  LDL.LU R3, [R1] ;  /* 0x0000000001037983 */ /* 0x001e280000300800 */
[----:B------:R-:W2:Y:S01]  /*15630*/  LDL.LU R2, [R1+0x8] ;  /* 0x0000080001027983 */ /* 0x000ea20000300800 */
[----:B------:R-:W-:Y:S05]  /*15640*/  YIELD ;  /* 0x0000000000007946 */ /* 0x000fea0003800000 */
[----:B------:R-:W-:Y:S01]  /*15650*/  BSSY B1, `(.L_x_6486) ;  /* 0x0000081000017945 */ /* 0x000fe20003800000 */
[----:B0-----:R-:W-:-:S05]  /*15660*/  VIADD R9, R3, 0x1 ;  /* 0x0000000103097836 */ /* 0x001fca0000000000 */
[----:B------:R-:W-:-:S04]  /*15670*/  ISETP.NE.AND P0, PT, R9, 0x2, PT ;  /* 0x000000020900780c */ /* 0x000fc80003f05270 */
[----:B------:R-:W-:Y:S02]  /*15680*/  SEL R10, RZ, 0x1, P0 ;  /* 0x00000001ff0a7807 */ /* 0x000fe40000000000 */
[----:B------:R-:W-:Y:S02]  /*15690*/  SEL R9, R9, RZ, P0 ;  /* 0x000000ff09097207 */ /* 0x000fe40000000000 */
[----:B--2---:R-:W-:Y:S01]  /*156a0*/  LOP3.LUT R10, R2, R10, RZ, 0x3c, !PT ;  /* 0x0000000a020a7212 */ /* 0x004fe200078e3cff */
[----:B------:R-:W-:Y:S06]  /*156b0*/  @!P6 BRA `(.L_x_6487) ;  /* 0x0000000400e8e947 */ /* 0x000fec0003800000 */
        /* <DEDUP_REMOVED lines=12> */
[----:B------:R-:W-:Y:S02]  /*15780*/  IADD3 R11, -R2, RZ, RZ ;  /* 0x000000ff020b7210 */ /* 0x000fe40007ffe1ff */
[----:B------:R-:W-:-:S03]  /*15790*/  SHF.R.S32.HI R3, RZ, 0x1f, R2 ;  /* 0x0000001fff037819 */ /* 0x000fc60000011402 */
        /* <DEDUP_REMOVED lines=8> */
.L_x_6488:
[----:B------:R-:W2:Y:S01]  /*15820*/  S2R R3, SR_CgaCtaId ;  /* 0x0000000000037919 */ /* 0x000ea20000008800 */
[----:B------:R-:W-:-:S04]  /*15830*/  MOV R2, 0x400 ;  /* 0x0000040000027802 */ /* 0x000fc80000000f00 */
[----:B--2---:R-:W-:Y:S02]  /*15840*/  LEA R2, R3, R2, 0x18 ;  /* 0x0000000203027211 */ /* 0x004fe400078ec0ff */
[----:B------:R-:W-:-:S03]  /*15850*/  SHF.L.U32 R3, R10, 0x1f, RZ ;  /* 0x0000001f0a037819 */ /* 0x000fc600000006ff */
[----:B------:R-:W-:-:S04]  /*15860*/  IMAD R2, R9, 0x8, R2 ;  /* 0x0000000809027824 */ /* 0x000fc800078e0202 */
[----:B------:R-:W2:Y:S02]  /*15870*/  SYNCS.PHASECHK.TRANS64.TRYWAIT P0, [R2+URZ+0x28c40], R3 ;  /* 0x028c4003020075a7 */ /* 0x000ea4000800017f */
[----:B--2---:R-:W-:Y:S05]  /*15880*/  @!P0 BRA `(.L_x_6489) ;  /* 0x0000003400188947 */ /* 0x004fea0003800000 */
.L_x_6605:
        /* <DEDUP_REMOVED lines=11> */
.L_x_6490:
[----:B------:R-:W3:Y:S01]  /*15940*/  LDL R12, [R1+0x10] ;  /* 0x00001000010c7983 */ /* 0x000ee20000100800 */
[----:B0-----:R-:W-:Y:S01]  /*15950*/  MOV R7, 0x400 ;  /* 0x0000040000077802 */ /* 0x001fe20000000f00 */
        /* <DEDUP_REMOVED lines=18> */
[----:B0--3--:R-:W-:Y:S05]  /*15a80*/  @!P1 BRA `(.L_x_6491) ;  /* 0x0000003000ac9947 */ /* 0x009fea0003800000 */
.L_x_6606:
        /* <DEDUP_REMOVED lines=8> */
.L_x_6492:
[----:B------:R-:W3:Y:S01]  /*15b10*/  S2R R11, SR_CgaCtaId ;  /* 0x00000000000b7919 */ /* 0x000ee20000008800 */
        /* <DEDUP_REMOVED lines=52> */
.L_x_6487:
[----:B------:R-:W-:Y:S05]  /*15e60*/  BSYNC B1 ;  /* 0x0000000000017941 */ /* 0x000fea0003800000 */
.L_x_6486:
        /* <DEDUP_REMOVED lines=31> */
.L_x_6495:
[----:B------:R-:W3:Y:S01]  /*16060*/  S2R R3, SR_CgaCtaId ;  /* 0x0000000000037919 */ /* 0x000ee20000008800 */
[----:B------:R-:W-:-:S04]  /*16070*/  MOV R2, 0x400 ;  /* 0x0000040000027802 */ /* 0x000fc80000000f00 */
[----:B---3--:R-:W-:Y:S02]  /*16080*/  LEA R2, R3, R2, 0x18 ;  /* 0x0000000203027211 */ /* 0x008fe400078ec0ff */
[----:B------:R-:W-:-:S03]  /*16090*/  SHF.L.U32 R3, R10, 0x1f, RZ ;  /* 0x0000001f0a037819 */ /* 0x000fc600000006ff */
[----:B------:R-:W-:-:S04]  /*160a0*/  IMAD R2, R11, 0x8, R2 ;  /* 0x000000080b027824 */ /* 0x000fc800078e0202 */
[----:B------:R-:W3:Y:S02]  /*160b0*/  SYNCS.PHASECHK.TRANS64.TRYWAIT P0, [R2+URZ+0x28c40], R3 ;  /* 0x028c4003020075a7 */ /* 0x000ee4000800017f */
[----:B---3--:R-:W-:Y:S05]  /*160c0*/  @!P0 BRA `(.L_x_6496) ;  /* 0x0000002c00308947 */ /* 0x008fea0003800000 */
.L_x_6607:
        /* <DEDUP_REMOVED lines=11> */
.L_x_6497:
        /* <DEDUP_REMOVED lines=15> */
[----:B------:R-:W-:Y:S02]  /*16270*/  R2UR UR8, R7 ;  /* 0x00000000070872ca */ /* 0x000fe400000e0000 */
[----:B----4-:R-:W-:-:S04]  /*16280*/  LEA R9, R9, R10, 0x6 ;  /* 0x0000000a09097211 */ /* 0x010fc800078e30ff */
[----:B------:R-:W-:-:S07]  /*16290*/  R2UR UR11, R9 ;  /* 0x00000000090b72ca */ /* 0x000fce00000e0000 */
[----:B------:R-:W-:-:S09]  /*162a0*/  UIADD3 UR8, UR8, 0x22400, URZ ;  /* 0x0002240008087890 */ /* 0x000fd2000fffe03f */
[----:B------:R0:W-:Y:S01]  /*162b0*/  UTMALDG.4D [UR8], [UR4], desc[UR6] ;  /* 0x00000608040075b4 */ /* 0x0001e20008019000 */
[----:B------:R-:W2:Y:S02]  /*162c0*/  SYNCS.PHASECHK.TRANS64.TRYWAIT P1, [R2+URZ+0x28c60], R3 ;  /* 0x028c6003020075a7 */ /* 0x000ea4000802017f */
[----:B0-2---:R-:W-:Y:S05]  /*162d0*/  @!P1 BRA `(.L_x_6498) ;  /* 0x0000002800c09947 */ /* 0x005fea0003800000 */
.L_x_6608:
        /* <DEDUP_REMOVED lines=8> */
.L_x_6499:
        /* <DEDUP_REMOVED lines=54> */
.L_x_6494:
[----:B------:R-:W-:Y:S05]  /*166c0*/  BSYNC B1 ;  /* 0x0000000000017941 */ /* 0x000fea0003800000 */
.L_x_6493:
[C---:B------:R-:W-:Y:S01]  /*166d0*/  ISETP.GT.AND P0, PT, R5.reuse, 0x1, PT ;  /* 0x000000010500780c */ /* 0x040fe20003f04270 */
[----:B------:R-:W-:-:S12]  /*166e0*/  VIADD R5, R5, 0xfffffffe ;  /* 0xfffffffe05057836 */ /* 0x000fd80000000000 */
[----:B------:R-:W-:Y:S05]  /*166f0*/  @P0 BRA `(.L_x_6500) ;  /* 0xffffffec00c80947 */ /* 0x000fea000383ffff */
.L_x_6476:
[----:B------:R-:W-:Y:S05]  /*16700*/  BSYNC B0 ;  /* 0x0000000000007941 */ /* 0x000fea0003800000 */
.L_x_6475:
[----:B------:R-:W2:Y:S01]  /*16710*/  LDL.LU R3, [R1] ;  /* 0x0000000001037983 */ /* 0x000ea20000300800 */
[----:B------:R-:W-:Y:S01]  /*16720*/  BSSY B0, `(.L_x_6501) ;  /* 0x0000016000007945 */ /* 0x000fe20003800000 */
[----:B0-----:R-:W0:Y:S02]  /*16730*/  S2R R2, SR_TID.X ;  /* 0x0000000000027919 */ /* 0x001e240000002100 */
[----:B0-----:R-:W-:-:S04]  /*16740*/  LOP3.LUT R2, R2, 0x1f, RZ, 0xc0, !PT ;  /* 0x0000001f02027812 */ /* 0x001fc800078ec0ff */
[----:B------:R-:W-:Y:S01]  /*16750*/  ISETP.NE.AND P1, PT, R2, RZ, PT ;  /* 0x000000ff0200720c */ /* 0x000fe20003f25270 */
[----:B--2---:R-:W-:-:S05]  /*16760*/  VIADD R0, R3, 0x1 ;  /* 0x0000000103007836 */ /* 0x004fca0000000000 */
[----:B------:R-:W-:-:S04]  /*16770*/  ISETP.NE.AND P0, PT, R0, 0x2, PT ;  /* 0x000000020000780c */ /* 0x000fc80003f05270 */
[----:B------:R-:W-:Y:S02]  /*16780*/  SEL R2, R0, RZ, P0 ;  /* 0x000000ff00027207 */ /* 0x000fe40000000000 */
[----:B------:R-:W-:-:S03]  /*16790*/  SEL R0, RZ, 0x1, P0 ;  /* 0x00000001ff007807 */ /* 0x000fc60000000000 */
[----:B------:R0:W-:Y:S01]  /*167a0*/  STL [R1], R2 ;  /* 0x0000000201007387 */ /* 0x0001e20000100800 */
        /* <DEDUP_REMOVED lines=12> */
[----:B0-----:R-:W-:-:S07]  /*16870*/  IADD3 R16, R4, UR36, R7 ;  /* 0x0000002404107c10 */ /* 0x001fce000fffe007 */
.L_x_6502:
[----:B------:R-:W-:Y:S05]  /*16880*/  BSYNC B0 ;  /* 0x0000000000007941 */ /* 0x000fea0003800000 */
.L_x_6501:
[----:B0-----:R-:W2:Y:S02]  /*16890*/  LDL.LU R2, [R1+0x8] ;  /* 0x0000080001027983 */ /* 0x001ea40000300800 */
[----:B--2---:R-:W-:-:S05]  /*168a0*/  LOP3.LUT R2, R2, R0, RZ, 0x3c, !PT ;  /* 0x0000000002027212 */ /* 0x004fca00078e3cff */
[----:B------:R0:W-:Y:S02]  /*168b0*/  STL [R1+0x8], R2 ;  /* 0x0000080201007387 */ /* 0x0001e40000100800 */
.L_x_6458:
[----:B------:R-:W-:Y:S05]  /*168c0*/  BSYNC B6 ;  /* 0x0000000000067941 */ /* 0x000fea0003800000 */
.L_x_6456:
[----:B------:R-:W-:-:S03]  /*168d0*/  UMOV UR4, 0xffffffff ;  /* 0xffffffff00047882 */ /* 0x000fc60000000000 */
[----:B------:R-:W-:Y:S05]  /*168e0*/  BRA.DIV UR4, `(.L_x_6503) ;  /* 0x0000002604507947 */ /* 0x000fea000b800000 */
[----:B------:R2:W3:Y:S04]  /*168f0*/  SHFL.IDX PT, R4, R16, RZ, 0x1f ;  /* 0x00001fff10047589 */ /* 0x0004e800000e0000 */
[----:B------:R-:W4:Y:S02]  /*16900*/  SHFL.IDX PT, R16, R16, 0x1, 0x1f ;  /* 0x00201f0010107f89 */ /* 0x000f2400000e0000 */
.L_x_6612:
        /* <DEDUP_REMOVED lines=10> */
[----:B------:R-:W0:Y:S02]  /*169b0*/  LDC.64 R2, c[0x0][0xc58] ;  /* 0x00031600ff027b82 */ /* 0x000e240000000a00 */
[----:B0-----:R-:W-:-:S05]  /*169c0*/  IMAD.WIDE R2, R5, 0x4, R2 ;  /* 0x0000000405027825 */ /* 0x001fca00078e0202 */
[----:B------:R0:W5:Y:S02]  /*169d0*/  LDG.E R17, desc[UR40][R2.64] ;  /* 0x0000002802117981 */ /* 0x000164000c1e1900 */
.L_x_6505:
[----:B------:R-:W-:Y:S05]  /*169e0*/  BSYNC B0 ;  /* 0x0000000000007941 */ /* 0x000fea0003800000 */
.L_x_6504:
[----:B------:R-:W-:-:S03]  /*169f0*/  UMOV UR4, 0xffffffff ;  /* 0xffffffff00047882 */ /* 0x000fc60000000000 */
[----:B------:R-:W-:Y:S05]  /*16a00*/  BRA.DIV UR4, `(.L_x_6506) ;  /* 0x0000002604547947 */ /* 0x000fea000b800000 */
[----:B-----5:R-:W0:Y:S01]  /*16a10*/  SHFL.UP PT, R14, R17, 0x1, RZ ;  /* 0x04200000110e7989 */ /* 0x020e2200000e00ff */
[C---:B------:R-:W-:Y:S02]  /*16a20*/  ISETP.NE.AND P0, PT, R7.reuse, RZ, PT ;  /* 0x000000ff0700720c */ /* 0x040fe40003f05270 */
[C---:B------:R-:W-:Y:S02]  /*16a30*/  ISETP.GE.U32.AND P1, PT, R7.reuse, 0x2, PT ;  /* 0x000000020700780c */ /* 0x040fe40003f26070 */
        /* <DEDUP_REMOVED lines=17> */
[----:B------:R0:W0:Y:S02]  /*16b50*/  SHFL.IDX PT, R14, R2, 0x1f, 0x1f ;  /* 0x03e01f00020e7f89 */ /* 0x00002400000e0000 */
.L_x_6620:
[----:B------:R-:W-:Y:S02]  /*16b60*/  ULDC UR4, c[0x0][0xc10] ;  /* 0x0003040000047ab9 */ /* 0x000fe40000000800 */
[----:B------:R-:W-:-:S04]  /*16b70*/  IMAD.U32 R5, RZ, RZ, UR4 ;  /* 0x00000004ff057e24 */ /* 0x000fc8000f8e00ff */
[----:B0-----:R-:W-:-:S04]  /*16b80*/  IMAD R3, R14, R5, RZ ;  /* 0x000000050e037224 */ /* 0x001fc800078e02ff */
[----:B--2-4-:R-:W-:-:S05]  /*16b90*/  IMAD.IADD R16, R16, 0x1, R3 ;  /* 0x0000000110107824 */ /* 0x014fca00078e0203 */
[----:B---3--:R-:W-:-:S13]  /*16ba0*/  ISETP.GT.AND P0, PT, R16, R4, PT ;  /* 0x000000041000720c */ /* 0x008fda0003f04270 */
[----:B------:R-:W-:Y:S05]  /*16bb0*/  @P0 BRA `(.L_x_6507) ;  /* 0x0000000000b40947 */ /* 0x000fea0003800000 */
[----:B------:R-:W0:Y:S02]  /*16bc0*/  LDC R0, c[0x0][0xc14] ;  /* 0x00030500ff007b82 */ /* 0x000e240000000800 */
.L_x_6512:
[----:B------:R-:W-:-:S05]  /*16bd0*/  VIADD R19, R19, 0x1f ;  /* 0x0000001f13137836 */ /* 0x000fca0000000000 */
[----:B0-----:R-:W-:-:S13]  /*16be0*/  ISETP.GE.AND P0, PT, R19, R0, PT ;  /* 0x000000001300720c */ /* 0x001fda0003f06270 */
[----:B------:R-:W-:Y:S05]  /*16bf0*/  @P0 BRA `(.L_x_6508) ;  /* 0x0000000400ec0947 */ /* 0x000fea0003800000 */
[----:B------:R-:W0:Y:S01]  /*16c00*/  S2R R2, SR_TID.X ;  /* 0x0000000000027919 */ /* 0x000e220000002100 */
[----:B------:R-:W-:Y:S01]  /*16c10*/  BSSY B0, `(.L_x_6509) ;  /* 0x000000a000007945 */ /* 0x000fe20003800000 */
[----:B------:R-:W-:Y:S01]  /*16c20*/  IMAD.MOV.U32 R17, RZ, RZ, RZ ;  /* 0x000000ffff117224 */ /* 0x000fe200078e00ff */
[----:B0-----:R-:W-:-:S04]  /*16c30*/  LOP3.LUT R7, R2, 0x1f, RZ, 0xc0, !PT ;  /* 0x0000001f02077812 */ /* 0x001fc800078ec0ff */
[C---:B------:R-:W-:Y:S02]  /*16c40*/  ISETP.NE.AND P1, PT, R7.reuse, 0x1f, PT ;  /* 0x0000001f0700780c */ /* 0x040fe40003f25270 */
[----:B------:R-:W-:-:S04]  /*16c50*/  IADD3 R5, R7, R19, RZ ;  /* 0x0000001307057210 */ /* 0x000fc80007ffe0ff */
[----:B------:R-:W-:-:S13]  /*16c60*/  ISETP.GE.OR P0, PT, R5, R0, !P1 ;  /* 0x000000000500720c */ /* 0x000fda0004f06670 */
[----:B------:R-:W-:Y:S05]  /*16c70*/  @P0 BRA `(.L_x_6510) ;  /* 0x00000000000c0947 */ /* 0x000fea0003800000 */
[----:B------:R-:W0:Y:S02]  /*16c80*/  LDC.64 R2, c[0x0][0xc58] ;  /* 0x00031600ff027b82 */ /* 0x000e240000000a00 */
[----:B0-----:R-:W-:-:S05]  /*16c90*/  IMAD.WIDE R2, R5, 0x4, R2 ;  /* 0x0000000405027825 */ /* 0x001fca00078e0202 */
[----:B------:R0:W5:Y:S02]  /*16ca0*/  LDG.E R17, desc[UR40][R2.64] ;  /* 0x0000002802117981 */ /* 0x000164000c1e1900 */
.L_x_6510:
[----:B------:R-:W-:Y:S05]  /*16cb0*/  BSYNC B0 ;  /* 0x0000000000007941 */ /* 0x000fea0003800000 */
.L_x_6509:
        /* <DEDUP_REMOVED lines=11> */
[----:B0-----:R-:W-:-:S05]  /*16d70*/  IMAD.IADD R3, R13, 0x1, R14 ;  /* 0x000000010d037824 */ /* 0x001fca00078e020e */
        /* <DEDUP_REMOVED lines=11> */
.L_x_6628:
[----:B------:R-:W-:Y:S02]  /*16e30*/  ULDC UR4, c[0x0][0xc10] ;  /* 0x0003040000047ab9 */ /* 0x000fe40000000800 */
[----:B------:R-:W-:-:S04]  /*16e40*/  IMAD.U32 R5, RZ, RZ, UR4 ;  /* 0x00000004ff057e24 */ /* 0x000fc8000f8e00ff */
[----:B--2---:R-:W-:-:S05]  /*16e50*/  IMAD R3, R14, R5, RZ ;  /* 0x000000050e037224 */ /* 0x004fca00078e02ff */
[----:B------:R-:W-:-:S04]  /*16e60*/  IADD3 R16, R3, R16, RZ ;  /* 0x0000001003107210 */ /* 0x000fc80007ffe0ff */
[----:B------:R-:W-:-:S13]  /*16e70*/  ISETP.GT.AND P0, PT, R16, R4, PT ;  /* 0x000000041000720c */ /* 0x000fda0003f04270 */
[----:B------:R-:W-:Y:S05]  /*16e80*/  @!P0 BRA `(.L_x_6512) ;  /* 0xfffffffc00508947 */ /* 0x000fea000383ffff */
.L_x_6507:
        /* <DEDUP_REMOVED lines=8> */
.L_x_6632:
[----:B------:R-:W-:Y:S01]  /*16f10*/  ISETP.NE.AND P0, PT, R3, RZ, PT ;  /* 0x000000ff0300720c */ /* 0x000fe20003f05270 */
[----:B------:R-:W-:-:S12]  /*16f20*/  IMAD.MOV.U32 R7, RZ, RZ, RZ ;  /* 0x000000ffff077224 */ /* 0x000fd800078e00ff */
[----:B------:R-:W-:Y:S05]  /*16f30*/  @!P0 BRA `(.L_x_6514) ;  /* 0x0000000000108947 */ /* 0x000fea0003800000 */
[----:B------:R-:W-:Y:S01]  /*16f40*/  UMOV UR4, 0xffffffff ;  /* 0xffffffff00047882 */ /* 0x000fe20000000000 */
[----:B------:R-:W-:Y:S02]  /*16f50*/  VIADD R12, R6, 0xffffffff ;  /* 0xffffffff060c7836 */ /* 0x000fe40000000000 */
[----:B------:R-:W-:Y:S05]  /*16f60*/  BRA.DIV UR4, `(.L_x_6515) ;  /* 0x0000002604e47947 */ /* 0x000fea000b800000 */
[----:B------:R4:W0:Y:S02]  /*16f70*/  SHFL.IDX PT, R7, R2, R12, 0x1f ;  /* 0x00001f0c02077589 */ /* 0x00082400000e0000 */
.L_x_6514:
[----:B0---4-:R-:W0:Y:S01]  /*16f80*/  LDC.64 R2, c[0x0][0xc68] ;  /* 0x00031a00ff027b82 */ /* 0x011e220000000a00 */
[----:B------:R-:W-:-:S04]  /*16f90*/  IMAD.IADD R19, R6, 0x1, R19 ;  /* 0x0000000106137824 */ /* 0x000fc800078e0213 */
[----:B0-----:R-:W-:-:S05]  /*16fa0*/  IMAD.WIDE R2, R19, 0x4, R2 ;  /* 0x0000000413027825 */ /* 0x001fca00078e0202 */
[----:B------:R-:W2:Y:S01]  /*16fb0*/  LDG.E R9, desc[UR40][R2.64] ;  /* 0x0000002802097981 */ /* 0x000ea2000c1e1900 */
[----:B------:R-:W-:-:S05]  /*16fc0*/  IMAD R16, R7, R5, R16 ;  /* 0x0000000507107224 */ /* 0x000fca00078e0210 */
[----:B------:R-:W-:Y:S01]  /*16fd0*/  IADD3 R7, R4, -R16, RZ ;  /* 0x8000001004077210 */ /* 0x000fe20007ffe0ff */
        /* <DEDUP_REMOVED lines=34> */
[----:B0-----:R-:W-:-:S06]  /*17200*/  IADD3 R10, R8, 0xffffffe, RZ ;  /* 0x0ffffffe080a7810 */ /* 0x001fcc0007ffe0ff */
        /* <DEDUP_REMOVED lines=26> */
.L_x_6508:
[----:B------:R-:W-:Y:S01]  /*173b0*/  UMOV UR4, URZ ;  /* 0x0000003f00047c82 */ /* 0x000fe20008000000 */
[----:B------:R-:W-:Y:S01]  /*173c0*/  UMOV UR5, URZ ;  /* 0x0000003f00057c82 */ /* 0x000fe20008000000 */
[----:B------:R-:W-:Y:S01]  /*173d0*/  ULDC UR6, c[0x0][0xc14] ;  /* 0x0003050000067ab9 */ /* 0x000fe20000000800 */
[----:B------:R-:W-:Y:S02]  /*173e0*/  IMAD.MOV.U32 R16, RZ, RZ, R4 ;  /* 0x000000ffff107224 */ /* 0x000fe400078e0004 */
[----:B------:R-:W-:Y:S02]  /*173f0*/  IMAD.U32 R17, RZ, RZ, UR4 ;  /* 0x00000004ff117e24 */ /* 0x000fe4000f8e00ff */
[----:B------:R-:W-:Y:S02]  /*17400*/  IMAD.U32 R18, RZ, RZ, UR5 ;  /* 0x00000005ff127e24 */ /* 0x000fe4000f8e00ff */
[----:B------:R-:W-:-:S07]  /*17410*/  IMAD.U32 R19, RZ, RZ, UR6 ;  /* 0x00000006ff137e24 */ /* 0x000fce000f8e00ff */
.L_x_6516:
[----:B------:R-:W0:Y:S01]  /*17420*/  S2R R2, SR_TID.X ;  /* 0x0000000000027919 */ /* 0x000e220000002100 */
        /* <DEDUP_REMOVED lines=11> */
.L_x_6433:
        /* <DEDUP_REMOVED lines=12> */
.L_x_6635:
[----:B------:R-:W-:Y:S05]  /*175a0*/  BSYNC B0 ;  /* 0x0000000000007941 */ /* 0x000fea0003800000 */
.L_x_6518:
[----:B------:R-:W-:-:S03]  /*175b0*/  UMOV UR4, 0xffffffff ;  /* 0xffffffff00047882 */ /* 0x000fc60000000000 */
[----:B------:R-:W-:Y:S05]  /*175c0*/  BRA.DIV UR4, `(.L_x_6520) ;  /* 0x0000002204887947 */ /* 0x000fea000b800000 */
[----:B------:R-:W2:Y:S02]  /*175d0*/  S2R R2, SR_TID.X ;  /* 0x0000000000027919 */ /* 0x000ea40000002100 */
[----:B--2---:R-:W-:-:S04]  /*175e0*/  SHF.R.U32.HI R2, RZ, 0x5, R2 ;  /* 0x00000005ff027819 */ /* 0x004fc80000011602 */
[----:B------:R-:W-:-:S05]  /*175f0*/  LOP3.LUT R2, R2, 0x3, RZ, 0xc0, !PT ;  /* 0x0000000302027812 */ /* 0x000fca00078ec0ff */
[----:B------:R2:W3:Y:S02]  /*17600*/  SHFL.IDX PT, R14, R2, RZ, 0x1f ;  /* 0x00001fff020e7589 */ /* 0x0004e400000e0000 */
.L_x_6638:
[----:B---3--:R-:W-:-:S13]  /*17610*/  ISETP.NE.AND P0, PT, R14, RZ, PT ;  /* 0x000000ff0e00720c */ /* 0x008fda0003f05270 */
[----:B------:R-:W-:Y:S05]  /*17620*/  @P0 BRA `(.L_x_6279) ;  /* 0x0000000000940947 */ /* 0x000fea0003800000 */
[----:B------:R-:W-:-:S03]  /*17630*/  UMOV UR4, 0xffffffff ;  /* 0xffffffff00047882 */ /* 0x000fc60000000000 */
[----:B------:R-:W-:Y:S05]  /*17640*/  BRA.DIV UR4, `(.L_x_6521) ;  /* 0x00000022049c7947 */ /* 0x000fea000b800000 */
[----:B------:R-:W-:-:S13]  /*17650*/  ELECT P6, URZ, PT ;  /* 0x00000000003f782f */ /* 0x000fda00038c0000 */
.L_x_6641:
[----:B------:R-:W-:Y:S05]  /*17660*/  @!P6 BRA `(.L_x_6279) ;  /* 0x000000000084e947 */ /* 0x000fea0003800000 */
[----:B--2---:R-:W2:Y:S02]  /*17670*/  LDL.LU R2, [R1+0x30] ;  /* 0x0000300001027983 */ /* 0x004ea40000300800 */
[----:B--2---:R-:W-:-:S04]  /*17680*/  LOP3.LUT R2, R2, 0x2, RZ, 0xfc, !PT ;  /* 0x0000000202027812 */ /* 0x004fc800078efcff */
[----:B------:R-:W-:-:S13]  /*17690*/  ISETP.NE.AND P2, PT, R2, 0x3, PT ;  /* 0x000000030200780c */ /* 0x000fda0003f45270 */
[----:B------:R-:W-:Y:S05]  /*176a0*/  @!P2 BRA `(.L_x_6522) ;  /* 0x000000000004a947 */ /* 0x000fea0003800000 */
[----:B------:R-:W-:Y:S01]  /*176b0*/  BPT.TRAP 0x1 ;  /* 0x000000040000795c */ /* 0x000fe20000300000 */
.L_x_6522:
        /* <DEDUP_REMOVED lines=14> */
.L_x_6642:
[----:B------:R-:W2:Y:S02]  /*177a0*/  SYNCS.PHASECHK.TRANS64.TRYWAIT P0, [R7+URZ], R2 ;  /* 0x00000002070075a7 */ /* 0x000ea4000800017f */
[----:B--2---:R-:W-:Y:S05]  /*177b0*/  @!P0 BRA `(.L_x_6524) ;  /* 0x0000002000748947 */ /* 0x004fea0003800000 */
.L_x_6643:
[----:B------:R-:W-:Y:S05]  /*177c0*/  @!P2 BRA `(.L_x_6525) ;  /* 0x000000000004a947 */ /* 0x000fea0003800000 */
[----:B------:R-:W-:Y:S01]  /*177d0*/  BPT.TRAP 0x1 ;  /* 0x000000040000795c */ /* 0x000fe20000300000 */
.L_x_6525:
[----:B------:R-:W3:Y:S01]  /*177e0*/  LDL.LU R4, [R1] ;  /* 0x0000000001047983 */ /* 0x000ee20000300800 */
[----:B------:R-:W-:-:S04]  /*177f0*/  VIADD R0, R0, 0x28c60 ;  /* 0x00028c6000007836 */ /* 0x000fc80000000000 */
[----:B---3--:R-:W-:-:S04]  /*17800*/  IMAD R4, R4, 0x8, R0 ;  /* 0x0000000804047824 */ /* 0x008fc800078e0200 */
[----:B------:R-:W3:Y:S02]  /*17810*/  SYNCS.PHASECHK.TRANS64.TRYWAIT P0, [R4+URZ], R5 ;  /* 0x00000005040075a7 */ /* 0x000ee4000800017f */
[----:B---3--:R-:W-:Y:S05]  /*17820*/  @!P0 BRA `(.L_x_6526) ;  /* 0x00000020006c8947 */ /* 0x008fea0003800000 */
.L_x_6644:
[----:B------:R-:W-:-:S07]  /*17830*/  LEA R3, R3, R0, 0x3 ;  /* 0x0000000003037211 */ /* 0x000fce00078e18ff */
.L_x_6527:
[----:B----4-:R4:W0:Y:S02]  /*17840*/  SYNCS.PHASECHK.TRANS64.TRYWAIT P0, [R3+URZ], R2 ;  /* 0x00000002030075a7 */ /* 0x010824000800017f */
[----:B0-----:R-:W-:Y:S05]  /*17850*/  @!P0 NANOSLEEP.SYNCS 0x989680 ;  /* 0x009896800000895d */ /* 0x001fea0003900000 */
[----:B------:R-:W0:Y:S02]  /*17860*/  @!P0 SYNCS.PHASECHK.TRANS64 P0, [R3+URZ], R2 ;  /* 0x00000002030085a7 */ /* 0x000e24000800007f */
[----:B0-----:R-:W-:Y:S05]  /*17870*/  @!P0 BRA `(.L_x_6527) ;  /* 0xfffffffc00f08947 */ /* 0x001fea000383ffff */
.L_x_6279:
[----:B------:R-:W-:Y:S05]  /*17880*/  BSYNC B8 ;  /* 0x0000000000087941 */ /* 0x000fea0003800000 */
.L_x_6276:
[----:B------:R-:W-:Y:S05]  /*17890*/  EXIT ;  /* 0x000000000000794d */ /* 0x000fea0003800000 */
.L_x_6295:
[----:B0-----:R0:W1:Y:S02]  /*178a0*/  SYNCS.PHASECHK.TRANS64.TRYWAIT P5, [R70+URZ+0x28c90], R57 ;  /* 0x028c9039460075a7 */ /* 0x00106400080a017f */
[----:B-1----:R-:W-:Y:S05]  /*178b0*/  @!P5 NANOSLEEP.SYNCS 0x989680 ;  /* 0x009896800000d95d */ /* 0x002fea0003900000 */
[----:B------:R-:W1:Y:S02]  /*178c0*/  @!P5 SYNCS.PHASECHK.TRANS64 P5, [R70+URZ+0x28c90], R57 ;  /* 0x028c90394600d5a7 */ /* 0x000e6400080a007f */
[----:B-1----:R-:W-:Y:S05]  /*178d0*/  @!P5 BRA `(.L_x_6295) ;  /* 0xfffffffc00f0d947 */ /* 0x002fea000383ffff */
[----:B------:R-:W-:Y:S05]  /*178e0*/  BRA `(.L_x_6528) ;  /* 0xfffffeac00687947 */ /* 0x000fea000383ffff */
.L_x_6305:
[----:B0-----:R0:W1:Y:S02]  /*178f0*/  SYNCS.PHASECHK.TRANS64.TRYWAIT P5, [R70+URZ+0x28c90], R57 ;  /* 0x028c9039460075a7 */ /* 0x00106400080a017f */
[----:B-1----:R-:W-:Y:S05]  /*17900*/  @!P5 NANOSLEEP.SYNCS 0x989680 ;  /* 0x009896800000d95d */ /* 0x002fea0003900000 */
[----:B------:R-:W1:Y:S02]  /*17910*/  @!P5 SYNCS.PHASECHK.TRANS64 P5, [R70+URZ+0x28c90], R57 ;  /* 0x028c90394600d5a7 */ /* 0x000e6400080a007f */
[----:B-1----:R-:W-:Y:S05]  /*17920*/  @!P5 BRA `(.L_x_6305) ;  /* 0xfffffffc00f0d947 */ /* 0x002fea000383ffff */
[----:B------:R-:W-:Y:S05]  /*17930*/  BRA `(.L_x_6529) ;  /* 0xfffffeb400e87947 */ /* 0x000fea000383ffff */
.L_x_6310:
[----:B0-----:R0:W1:Y:S02]  /*17940*/  SYNCS.PHASECHK.TRANS64.TRYWAIT P5, [R70+URZ+0x28c90], R57 ;  /* 0x028c9039460075a7 */ /* 0x00106400080a017f */
[----:B-1----:R-:W-:Y:S05]  /*17950*/  @!P5 NANOSLEEP.SYNCS 0x989680 ;  /* 0x009896800000d95d */ /* 0x002fea0003900000 */
[----:B------:R-:W1:Y:S02]  /*17960*/  @!P5 SYNCS.PHASECHK.TRANS64 P5, [R70+URZ+0x28c90], R57 ;  /* 0x028c90394600d5a7 */ /* 0x000e6400080a007f */
[----:B-1----:R-:W-:Y:S05]  /*17970*/  @!P5 BRA `(.L_x_6310) ;  /* 0xfffffffc00f0d947 */ /* 0x002fea000383ffff */
[----:B------:R-:W-:Y:S05]  /*17980*/  BRA `(.L_x_6530) ;  /* 0xfffffec0001c7947 */ /* 0x000fea000383ffff */
.L_x_6314:
[----:B----4-:R4:W0:Y:S02]  /*17990*/  SYNCS.PHASECHK.TRANS64.TRYWAIT P0, [R70+URZ+0x28cb0], R57 ;  /* 0x028cb039460075a7 */ /* 0x010824000800017f */
[----:B0-----:R-:W-:Y:S05]  /*179a0*/  @!P0 NANOSLEEP.SYNCS 0x989680 ;  /* 0x009896800000895d */ /* 0x001fea0003900000 */
[----:B------:R-:W0:Y:S02]  /*179b0*/  @!P0 SYNCS.PHASECHK.TRANS64 P0, [R70+URZ+0x28cb0], R57 ;  /* 0x028cb039460085a7 */ /* 0x000e24000800007f */
[----:B0-----:R-:W-:Y:S05]  /*179c0*/  @!P0 BRA `(.L_x_6314) ;  /* 0xfffffffc00f08947 */ /* 0x001fea000383ffff */
[----:B------:R-:W-:Y:S05]  /*179d0*/  BRA `(.L_x_6531) ;  /* 0xfffffec000947947 */ /* 0x000fea000383ffff */
.L_x_6325:
[----:B0-----:R0:W1:Y:S02]  /*179e0*/  SYNCS.PHASECHK.TRANS64.TRYWAIT P1, [R14+URZ+0x28c50], R3 ;  /* 0x028c50030e0075a7 */ /* 0x001064000802017f */
[----:B-1----:R-:W-:Y:S05]  /*179f0*/  @!P1 NANOSLEEP.SYNCS 0x989680 ;  /* 0x009896800000995d */ /* 0x002fea0003900000 */
[----:B------:R-:W1:Y:S02]  /*17a00*/  @!P1 SYNCS.PHASECHK.TRANS64 P1, [R14+URZ+0x28c50], R3 ;  /* 0x028c50030e0095a7 */ /* 0x000e64000802007f */
[----:B-1----:R-:W-:Y:S05]  /*17a10*/  @!P1 BRA `(.L_x_6325) ;  /* 0xfffffffc00f09947 */ /* 0x002fea000383ffff */
[----:B------:R-:W-:Y:S05]  /*17a20*/  BRA `(.L_x_6532) ;  /* 0xfffffecc00b87947 */ /* 0x000fea000383ffff */
.L_x_6332:
[----:B-1----:R1:W2:Y:S02]  /*17a30*/  SYNCS.PHASECHK.TRANS64.TRYWAIT P2, [R0+URZ+0x28c50], R3 ;  /* 0x028c5003000075a7 */ /* 0x0022a4000804017f */
[----:B--2---:R-:W-:Y:S05]  /*17a40*/  @!P2 NANOSLEEP.SYNCS 0x989680 ;  /* 0x009896800000a95d */ /* 0x004fea0003900000 */
[----:B------:R-:W2:Y:S02]  /*17a50*/  @!P2 SYNCS.PHASECHK.TRANS64 P2, [R0+URZ+0x28c50], R3 ;  /* 0x028c50030000a5a7 */ /* 0x000ea4000804007f */
[----:B--2---:R-:W-:Y:S05]  /*17a60*/  @!P2 BRA `(.L_x_6332) ;  /* 0xfffffffc00f0a947 */ /* 0x004fea000383ffff */
[----:B------:R-:W-:Y:S05]  /*17a70*/  BRA `(.L_x_6331) ;  /* 0xfffffed800e07947 */ /* 0x000fea000383ffff */
.L_x_6349:
        /* <DEDUP_REMOVED lines=8> */
.L_x_6534:
[----:B------:R-:W-:Y:S05]  /*17b00*/  BSYNC B1 ;  /* 0x0000000000017941 */ /* 0x000fea0003800000 */
.L_x_6533:
[----:B------:R-:W-:Y:S05]  /*17b10*/  BRA `(.L_x_6535) ;  /* 0xfffffef400287947 */ /* 0x000fea000383ffff */
.L_x_6350:
        /* <DEDUP_REMOVED lines=8> */
.L_x_6537:
[----:B------:R-:W-:Y:S05]  /*17ba0*/  BSYNC B1 ;  /* 0x0000000000017941 */ /* 0x000fea0003800000 */
.L_x_6536:
[----:B------:R-:W-:Y:S05]  /*17bb0*/  BRA `(.L_x_6538) ;  /* 0xfffffef400087947 */ /* 0x000fea000383ffff */
.L_x_6351:
        /* <DEDUP_REMOVED lines=8> */
.L_x_6540:
[----:B------:R-:W-:Y:S05]  /*17c40*/  BSYNC B1 ;  /* 0x0000000000017941 */ /* 0x000fea0003800000 */
.L_x_6539:
[----:B------:R-:W-:Y:S05]  /*17c50*/  BRA `(.L_x_6541) ;  /* 0xfffffef000e87947 */ /* 0x000fea000383ffff */
.L_x_6352:
        /* <DEDUP_REMOVED lines=8> */
.L_x_6543:
[----:B------:R-:W-:Y:S05]  /*17ce0*/  BSYNC B1 ;  /* 0x0000000000017941 */ /* 0x000fea0003800000 */
.L_x_6542:
[----:B------:R-:W-:Y:S05]  /*17cf0*/  BRA `(.L_x_6544) ;  /* 0xfffffef000c87947 */ /* 0x000fea000383ffff */
.L_x_6353:
        /* <DEDUP_REMOVED lines=8> */
.L_x_6546:
[----:B------:R-:W-:Y:S05]  /*17d80*/  BSYNC B1 ;  /* 0x0000000000017941 */ /* 0x000fea0003800000 */
.L_x_6545:
[----:B------:R-:W-:Y:S05]  /*17d90*/  BRA `(.L_x_6547) ;  /* 0xfffffef000a87947 */ /* 0x000fea000383ffff */
.L_x_6354:
        /* <DEDUP_REMOVED lines=8> */
.L_x_6549:
[----:B------:R-:W-:Y:S05]  /*17e20*/  BSYNC B1 ;  /* 0x0000000000017941 */ /* 0x000fea0003800000 */
.L_x_6548:
[----:B------:R-:W-:Y:S05]  /*17e30*/  BRA `(.L_x_6550) ;  /* 0xfffffef000887947 */ /* 0x000fea000383ffff */
.L_x_6355:
        /* <DEDUP_REMOVED lines=8> */
.L_x_6552:
[----:B------:R-:W-:Y:S05]  /*17ec0*/  BSYNC B1 ;  /* 0x0000000000017941 */ /* 0x000fea0003800000 */
.L_x_6551:
[----:B------:R-:W-:Y:S05]  /*17ed0*/  BRA `(.L_x_6553) ;  /* 0xfffffef000687947 */ /* 0x000fea000383ffff */
.L_x_6356:
        /* <DEDUP_REMOVED lines=8> */
.L_x_6555:
[----:B------:R-:W-:Y:S05]  /*17f60*/  BSYNC B1 ;  /* 0x0000000000017941 */ /* 0x000fea0003800000 */
.L_x_6554:
[----:B------:R-:W-:Y:S05]  /*17f70*/  BRA `(.L_x_6556) ;  /* 0xfffffef000487947 */ /* 0x000fea000383ffff */
.L_x_6358:
[----:B0-----:R0:W1:Y:S02]  /*17f80*/  SYNCS.PHASECHK.TRANS64.TRYWAIT P2, [R2+URZ+0x28c00], R7 ;  /* 0x028c0007020075a7 */ /* 0x001064000804017f */
[----:B-1----:R-:W-:Y:S05]  /*17f90*/  @!P2 NANOSLEEP.SYNCS 0x989680 ;  /* 0x009896800000a95d */ /* 0x002fea0003900000 */
[----:B------:R-:W1:Y:S02]  /*17fa0*/  @!P2 SYNCS.PHASECHK.TRANS64 P2, [R2+URZ+0x28c00], R7 ;  /* 0x028c00070200a5a7 */ /* 0x000e64000804007f */
[----:B-1----:R-:W-:Y:S05]  /*17fb0*/  @!P2 BRA `(.L_x_6358) ;  /* 0xfffffffc00f0a947 */ /* 0x002fea000383ffff */
[----:B------:R-:W-:Y:S05]  /*17fc0*/  BRA `(.L_x_6557) ;  /* 0xfffffef000b87947 */ /* 0x000fea000383ffff */
.L_x_6366:
        /* <DEDUP_REMOVED lines=8> */
.L_x_6559:
[----:B------:R-:W-:Y:S05]  /*18050*/  BSYNC B1 ;  /* 0x0000000000017941 */ /* 0x000fea0003800000 */
.L_x_6558:
[----:B------:R-:W-:Y:S05]  /*18060*/  BRA `(.L_x_6560) ;  /* 0xffffff0000d07947 */ /* 0x000fea000383ffff */
.L_x_6367:
        /* <DEDUP_REMOVED lines=8> */
.L_x_6562:
[----:B------:R-:W-:Y:S05]  /*180f0*/  BSYNC B1 ;  /* 0x0000000000017941 */ /* 0x000fea0003800000 */
.L_x_6561:
[----:B------:R-:W-:Y:S05]  /*18100*/  BRA `(.L_x_6563) ;  /* 0xffffff0000b07947 */ /* 0x000fea000383ffff */
.L_x_6368:
        /* <DEDUP_REMOVED lines=8> */
.L_x_6565:
[----:B------:R-:W-:Y:S05]  /*18190*/  BSYNC B1 ;  /* 0x0000000000017941 */ /* 0x000fea0003800000 */
.L_x_6564:
[----:B------:R-:W-:Y:S05]  /*181a0*/  BRA `(.L_x_6566) ;  /* 0xffffff0000907947 */ /* 0x000fea000383ffff */
.L_x_6369:
        /* <DEDUP_REMOVED lines=8> */
.L_x_6568:
[----:B------:R-:W-:Y:S05]  /*18230*/  BSYNC B1 ;  /* 0x0000000000017941 */ /* 0x000fea0003800000 */
.L_x_6567:
[----:B------:R-:W-:Y:S05]  /*18240*/  BRA `(.L_x_6569) ;  /* 0xffffff0000707947 */ /* 0x000fea000383ffff */
.L_x_6370:
        /* <DEDUP_REMOVED lines=8> */
.L_x_6571:
[----:B------:R-:W-:Y:S05]  /*182d0*/  BSYNC B1 ;  /* 0x0000000000017941 */ /* 0x000fea0003800000 */
.L_x_6570:
[----:B------:R-:W-:Y:S05]  /*182e0*/  BRA `(.L_x_6572) ;  /* 0xffffff0000507947 */ /* 0x000fea000383ffff */
.L_x_6371:
        /* <DEDUP_REMOVED lines=8> */
.L_x_6574:
[----:B------:R-:W-:Y:S05]  /*18370*/  BSYNC B1 ;  /* 0x0000000000017941 */ /* 0x000fea0003800000 */
.L_x_6573:
[----:B------:R-:W-:Y:S05]  /*18380*/  BRA `(.L_x_6575) ;  /* 0xffffff0000347947 */ /* 0x000fea000383ffff */
.L_x_6372:
        /* <DEDUP_REMOVED lines=8> */
.L_x_6577:
[----:B------:R-:W-:Y:S05]  /*18410*/  BSYNC B1 ;  /* 0x0000000000017941 */ /* 0x000fea0003800000 */
.L_x_6576:
[----:B------:R-:W-:Y:S05]  /*18420*/  BRA `(.L_x_6578) ;  /* 0xffffff0000187947 */ /* 0x000fea000383ffff */
.L_x_6373:
        /* <DEDUP_REMOVED lines=8> */
.L_x_6580:
[----:B------:R-:W-:Y:S05]  /*184b0*/  BSYNC B1 ;  /* 0x0000000000017941 */ /* 0x000fea0003800000 */
.L_x_6579:
[----:B------:R-:W-:Y:S05]  /*184c0*/  BRA `(.L_x_6581) ;  /* 0xfffffefc00fc7947 */ /* 0x000fea000383ffff */
.L_x_6375:
[----:B0-----:R0:W1:Y:S02]  /*184d0*/  SYNCS.PHASECHK.TRANS64.TRYWAIT P1, [R2+URZ+0x28c00], R3 ;  /* 0x028c0003020075a7 */ /* 0x001064000802017f */
[----:B-1----:R-:W-:Y:S05]  /*184e0*/  @!P1 NANOSLEEP.SYNCS 0x989680 ;  /* 0x009896800000995d */ /* 0x002fea0003900000 */
[----:B------:R-:W1:Y:S02]  /*184f0*/  @!P1 SYNCS.PHASECHK.TRANS64 P1, [R2+URZ+0x28c00], R3 ;  /* 0x028c0003020095a7 */ /* 0x000e64000802007f */
[----:B-1----:R-:W-:Y:S05]  /*18500*/  @!P1 BRA `(.L_x_6375) ;  /* 0xfffffffc00f09947 */ /* 0x002fea000383ffff */
[----:B------:R-:W-:Y:S05]  /*18510*/  BRA `(.L_x_6582) ;  /* 0xffffff0000747947 */ /* 0x000fea000383ffff */
.L_x_6381:
[----:B0-----:R0:W1:Y:S02]  /*18520*/  SYNCS.PHASECHK.TRANS64.TRYWAIT P1, [R169+URZ+0x28c30], R56 ;  /* 0x028c3038a90075a7 */ /* 0x001064000802017f */
[----:B-1----:R-:W-:Y:S05]  /*18530*/  @!P1 NANOSLEEP.SYNCS 0x989680 ;  /* 0x009896800000995d */ /* 0x002fea0003900000 */
[----:B------:R-:W1:Y:S02]  /*18540*/  @!P1 SYNCS.PHASECHK.TRANS64 P1, [R169+URZ+0x28c30], R56 ;  /* 0x028c3038a90095a7 */ /* 0x000e64000802007f */
[----:B-1----:R-:W-:Y:S05]  /*18550*/  @!P1 BRA `(.L_x_6381) ;  /* 0xfffffffc00f09947 */ /* 0x002fea000383ffff */
[----:B------:R-:W-:Y:S05]  /*18560*/  BRA `(.L_x_6380) ;  /* 0xffffff1000087947 */ /* 0x000fea000383ffff */
.L_x_6386:
[----:B---3--:R3:W4:Y:S02]  /*18570*/  SYNCS.PHASECHK.TRANS64.TRYWAIT P2, [R169+URZ+0x28c50], R56 ;  /* 0x028c5038a90075a7 */ /* 0x008724000804017f */
[----:B----4-:R-:W-:Y:S05]  /*18580*/  @!P2 NANOSLEEP.SYNCS 0x989680 ;  /* 0x009896800000a95d */ /* 0x010fea0003900000 */
[----:B------:R-:W4:Y:S02]  /*18590*/  @!P2 SYNCS.PHASECHK.TRANS64 P2, [R169+URZ+0x28c50], R56 ;  /* 0x028c5038a900a5a7 */ /* 0x000f24000804007f */
[----:B----4-:R-:W-:Y:S05]  /*185a0*/  @!P2 BRA `(.L_x_6386) ;  /* 0xfffffffc00f0a947 */ /* 0x010fea000383ffff */
[----:B------:R-:W-:Y:S05]  /*185b0*/  BRA `(.L_x_6385) ;  /* 0xffffff20009c7947 */ /* 0x000fea000383ffff */
.L_x_6393:
[----:B--2---:R2:W3:Y:S02]  /*185c0*/  SYNCS.PHASECHK.TRANS64.TRYWAIT P2, [R213+URZ+0x28c30], R214 ;  /* 0x028c30d6d50075a7 */ /* 0x0044e4000804017f */
[----:B---3--:R-:W-:Y:S05]  /*185d0*/  @!P2 NANOSLEEP.SYNCS 0x989680 ;  /* 0x009896800000a95d */ /* 0x008fea0003900000 */
[----:B------:R-:W3:Y:S02]  /*185e0*/  @!P2 SYNCS.PHASECHK.TRANS64 P2, [R213+URZ+0x28c30], R214 ;  /* 0x028c30d6d500a5a7 */ /* 0x000ee4000804007f */
[----:B---3--:R-:W-:Y:S05]  /*185f0*/  @!P2 BRA `(.L_x_6393) ;  /* 0xfffffffc00f0a947 */ /* 0x008fea000383ffff */
[----:B------:R-:W-:Y:S05]  /*18600*/  BRA `(.L_x_6392) ;  /* 0xffffff2400a47947 */ /* 0x000fea000383ffff */
.L_x_6398:
[----:B--2---:R2:W3:Y:S02]  /*18610*/  SYNCS.PHASECHK.TRANS64.TRYWAIT P2, [R213+URZ+0x28c50], R214 ;  /* 0x028c50d6d50075a7 */ /* 0x0044e4000804017f */
[----:B---3--:R-:W-:Y:S05]  /*18620*/  @!P2 NANOSLEEP.SYNCS 0x989680 ;  /* 0x009896800000a95d */ /* 0x008fea0003900000 */
[----:B------:R-:W3:Y:S02]  /*18630*/  @!P2 SYNCS.PHASECHK.TRANS64 P2, [R213+URZ+0x28c50], R214 ;  /* 0x028c50d6d500a5a7 */ /* 0x000ee4000804007f */
[----:B---3--:R-:W-:Y:S05]  /*18640*/  @!P2 BRA `(.L_x_6398) ;  /* 0xfffffffc00f0a947 */ /* 0x008fea000383ffff */
[----:B------:R-:W-:Y:S05]  /*18650*/  BRA `(.L_x_6397) ;  /* 0xffffff40002c7947 */ /* 0x000fea000383ffff */
.L_x_6406:
[----:B--2---:R2:W3:Y:S02]  /*18660*/  SYNCS.PHASECHK.TRANS64.TRYWAIT P2, [R185+URZ+0x28c30], R186 ;  /* 0x028c30bab90075a7 */ /* 0x0044e4000804017f */
[----:B---3--:R-:W-:Y:S05]  /*18670*/  @!P2 NANOSLEEP.SYNCS 0x989680 ;  /* 0x009896800000a95d */ /* 0x008fea0003900000 */
[----:B------:R-:W3:Y:S02]  /*18680*/  @!P2 SYNCS.PHASECHK.TRANS64 P2, [R185+URZ+0x28c30], R186 ;  /* 0x028c30bab900a5a7 */ /* 0x000ee4000804007f */
[----:B---3--:R-:W-:Y:S05]  /*18690*/  @!P2 BRA `(.L_x_6406) ;  /* 0xfffffffc00f0a947 */ /* 0x008fea000383ffff */
[----:B------:R-:W-:Y:S05]  /*186a0*/  BRA `(.L_x_6405) ;  /* 0xffffff4400407947 */ /* 0x000fea000383ffff */
.L_x_6411:
[----:B--2---:R2:W3:Y:S02]  /*186b0*/  SYNCS.PHASECHK.TRANS64.TRYWAIT P2, [R185+URZ+0x28c50], R186 ;  /* 0x028c50bab90075a7 */ /* 0x0044e4000804017f */
[----:B---3--:R-:W-:Y:S05]  /*186c0*/  @!P2 NANOSLEEP.SYNCS 0x989680 ;  /* 0x009896800000a95d */ /* 0x008fea0003900000 */
[----:B------:R-:W3:Y:S02]  /*186d0*/  @!P2 SYNCS.PHASECHK.TRANS64 P2, [R185+URZ+0x28c50], R186 ;  /* 0x028c50bab900a5a7 */ /* 0x000ee4000804007f */
[----:B---3--:R-:W-:Y:S05]  /*186e0*/  @!P2 BRA `(.L_x_6411) ;  /* 0xfffffffc00f0a947 */ /* 0x008fea000383ffff */
[----:B------:R-:W-:Y:S05]  /*186f0*/  BRA `(.L_x_6410) ;  /* 0xffffff5800987947 */ /* 0x000fea000383ffff */
.L_x_6439:
        /* <DEDUP_REMOVED lines=11> */
.L_x_6584:
[----:B------:R-:W-:Y:S05]  /*187b0*/  BSYNC B1 ;  /* 0x0000000000017941 */ /* 0x000fea0003800000 */
.L_x_6583:
[----:B------:R-:W-:Y:S05]  /*187c0*/  BRA `(.L_x_6585) ;  /* 0xffffffa0009c7947 */ /* 0x000fea000383ffff */
.L_x_6440:
[----:B------:R-:W-:Y:S01]  /*187d0*/  BSSY B1, `(.L_x_6586) ;  /* 0x0000006000017945 */ /* 0x000fe20003800000 */
[----:B------:R-:W-:-:S07]  /*187e0*/  IMAD.MOV.U32 R15, RZ, RZ, -0x1 ;  /* 0xffffffffff0f7424 */ /* 0x000fce00078e00ff */
[----:B------:R-:W-:Y:S05]  /*187f0*/  WARPSYNC.COLLECTIVE R15, `(.L_x_6587) ;  /* 0x000000000f0c7348 */ /* 0x000fea0003c00000 */
[----:B------:R-:W-:Y:S02]  /*18800*/  ELECT P6, UR62, PT ;  /* 0x00000000003e782f */ /* 0x000fe400038c0000 */
[----:B------:R-:W-:Y:S01]  /*18810*/  MOV R14, UR62 ;  /* 0x0000003e000e7c02 */ /* 0x000fe20008000f00 */
[----:B------:R-:W-:Y:S10]  /*18820*/  ENDCOLLECTIVE ;  /* 0x000000000000791b */ /* 0x000ff40003800000 */
.L_x_6587:
[----:B------:R-:W-:Y:S05]  /*18830*/  BSYNC B1 ;  /* 0x0000000000017941 */ /* 0x000fea0003800000 */
.L_x_6586:
[----:B------:R-:W-:Y:S05]  /*18840*/  BRA `(.L_x_6588) ;  /* 0xffffffa000887947 */ /* 0x000fea000383ffff */
.L_x_6442:
[----:B0-----:R0:W1:Y:S02]  /*18850*/  SYNCS.PHASECHK.TRANS64.TRYWAIT P0, [R9+URZ+0x28c20], R5 ;  /* 0x028c2005090075a7 */ /* 0x001064000800017f */
[----:B-1----:R-:W-:Y:S05]  /*18860*/  @!P0 NANOSLEEP.SYNCS 0x989680 ;  /* 0x009896800000895d */ /* 0x002fea0003900000 */
[----:B------:R-:W1:Y:S02]  /*18870*/  @!P0 SYNCS.PHASECHK.TRANS64 P0, [R9+URZ+0x28c20], R5 ;  /* 0x028c2005090085a7 */ /* 0x000e64000800007f */
[----:B-1----:R-:W-:Y:S05]  /*18880*/  @!P0 BRA `(.L_x_6442) ;  /* 0xfffffffc00f08947 */ /* 0x002fea000383ffff */
[----:B------:R-:W-:Y:S05]  /*18890*/  BRA `(.L_x_6589) ;  /* 0xffffffa000a47947 */ /* 0x000fea000383ffff */
.L_x_6445:
[----:B0-----:R0:W1:Y:S02]  /*188a0*/  SYNCS.PHASECHK.TRANS64.TRYWAIT P0, [R5+URZ+0x28ca0], R7 ;  /* 0x028ca007050075a7 */ /* 0x001064000800017f */
[----:B-1----:R-:W-:Y:S05]  /*188b0*/  @!P0 NANOSLEEP.SYNCS 0x989680 ;  /* 0x009896800000895d */ /* 0x002fea0003900000 */
[----:B------:R-:W1:Y:S02]  /*188c0*/  @!P0 SYNCS.PHASECHK.TRANS64 P0, [R5+URZ+0x28ca0], R7 ;  /* 0x028ca007050085a7 */ /* 0x000e64000800007f */
[----:B-1----:R-:W-:Y:S05]  /*188d0*/  @!P0 BRA `(.L_x_6445) ;  /* 0xfffffffc00f08947 */ /* 0x002fea000383ffff */
[----:B------:R-:W-:Y:S05]  /*188e0*/  BRA `(.L_x_6590) ;  /* 0xffffffa000b47947 */ /* 0x000fea000383ffff */
.L_x_6447:
[----:B-1----:R1:W2:Y:S02]  /*188f0*/  SYNCS.PHASECHK.TRANS64.TRYWAIT P0, [R5+URZ+0x28cc0], R7 ;  /* 0x028cc007050075a7 */ /* 0x0022a4000800017f */
[----:B--2---:R-:W-:Y:S05]  /*18900*/  @!P0 NANOSLEEP.SYNCS 0x989680 ;  /* 0x009896800000895d */ /* 0x004fea0003900000 */
[----:B------:R-:W2:Y:S02]  /*18910*/  @!P0 SYNCS.PHASECHK.TRANS64 P0, [R5+URZ+0x28cc0], R7 ;  /* 0x028cc007050085a7 */ /* 0x000ea4000800007f */
[----:B--2---:R-:W-:Y:S05]  /*18920*/  @!P0 BRA `(.L_x_6447) ;  /* 0xfffffffc00f08947 */ /* 0x004fea000383ffff */
[----:B------:R-:W-:Y:S05]  /*18930*/  BRA `(.L_x_6591) ;  /* 0xffffffa400187947 */ /* 0x000fea000383ffff */
.L_x_6451:
[----:B0-----:R0:W1:Y:S02]  /*18940*/  SYNCS.PHASECHK.TRANS64.TRYWAIT P0, [R6+URZ+0x28ca0], R7 ;  /* 0x028ca007060075a7 */ /* 0x001064000800017f */
[----:B-1----:R-:W-:Y:S05]  /*18950*/  @!P0 NANOSLEEP.SYNCS 0x989680 ;  /* 0x009896800000895d */ /* 0x002fea0003900000 */
[----:B------:R-:W1:Y:S02]  /*18960*/  @!P0 SYNCS.PHASECHK.TRANS64 P0, [R6+URZ+0x28ca0], R7 ;  /* 0x028ca007060085a7 */ /* 0x000e64000800007f */
[----:B-1----:R-:W-:Y:S05]  /*18970*/  @!P0 BRA `(.L_x_6451) ;  /* 0xfffffffc00f08947 */ /* 0x002fea000383ffff */
[----:B------:R-:W-:Y:S05]  /*18980*/  BRA `(.L_x_6592) ;  /* 0xffffffa800587947 */ /* 0x000fea000383ffff */
.L_x_6453:
[----:B-1----:R1:W2:Y:S02]  /*18990*/  SYNCS.PHASECHK.TRANS64.TRYWAIT P1, [R6+URZ+0x28cc0], R7 ;  /* 0x028cc007060075a7 */ /* 0x0022a4000802017f */
[----:B--2---:R-:W-:Y:S05]  /*189a0*/  @!P1 NANOSLEEP.SYNCS 0x989680 ;  /* 0x009896800000995d */ /* 0x004fea0003900000 */
[----:B------:R-:W2:Y:S02]  /*189b0*/  @!P1 SYNCS.PHASECHK.TRANS64 P1, [R6+URZ+0x28cc0], R7 ;  /* 0x028cc007060095a7 */ /* 0x000ea4000802007f */
[----:B--2---:R-:W-:Y:S05]  /*189c0*/  @!P1 BRA `(.L_x_6453) ;  /* 0xfffffffc00f09947 */ /* 0x004fea000383ffff */
[----:B------:R-:W-:Y:S05]  /*189d0*/  BRA `(.L_x_6593) ;  /* 0xffffffa800b47947 */ /* 0x000fea000383ffff */
.L_x_6463:
        /* <DEDUP_REMOVED lines=11> */
.L_x_6595:
[----:B------:R-:W-:Y:S05]  /*18a90*/  BSYNC B0 ;  /* 0x0000000000007941 */ /* 0x000fea0003800000 */
.L_x_6594:
[----:B------:R-:W-:Y:S05]  /*18aa0*/  BRA `(.L_x_6596) ;  /* 0xffffffb400b87947 */ /* 0x000fea000383ffff */
.L_x_6464:
[----:B------:R-:W-:Y:S01]  /*18ab0*/  BSSY B0, `(.L_x_6597) ;  /* 0x0000006000007945 */ /* 0x000fe20003800000 */
[----:B------:R-:W-:-:S07]  /*18ac0*/  IMAD.MOV.U32 R15, RZ, RZ, -0x1 ;  /* 0xffffffffff0f7424 */ /* 0x000fce00078e00ff */
[----:B------:R-:W-:Y:S05]  /*18ad0*/  WARPSYNC.COLLECTIVE R15, `(.L_x_6598) ;  /* 0x000000000f0c7348 */ /* 0x000fea0003c00000 */
[----:B------:R-:W-:Y:S02]  /*18ae0*/  ELECT P6, UR62, PT ;  /* 0x00000000003e782f */ /* 0x000fe400038c0000 */
[----:B------:R-:W-:Y:S01]  /*18af0*/  MOV R14, UR62 ;  /* 0x0000003e000e7c02 */ /* 0x000fe20008000f00 */
[----:B------:R-:W-:Y:S10]  /*18b00*/  ENDCOLLECTIVE ;  /* 0x000000000000791b */ /* 0x000ff40003800000 */
.L_x_6598:
[----:B------:R-:W-:Y:S05]  /*18b10*/  BSYNC B0 ;  /* 0x0000000000007941 */ /* 0x000fea0003800000 */
.L_x_6597:
[----:B------:R-:W-:Y:S05]  /*18b20*/  BRA `(.L_x_6599) ;  /* 0xffffffb400a87947 */ /* 0x000fea000383ffff */
.L_x_6467:
[----:B0-----:R0:W1:Y:S02]  /*18b30*/  SYNCS.PHASECHK.TRANS64.TRYWAIT P0, [R5+URZ+0x28c40], R7 ;  /* 0x028c4007050075a7 */ /* 0x001064000800017f */
[----:B-1----:R-:W-:Y:S05]  /*18b40*/  @!P0 NANOSLEEP.SYNCS 0x989680 ;  /* 0x009896800000895d */ /* 0x002fea0003900000 */
[----:B------:R-:W1:Y:S02]  /*18b50*/  @!P0 SYNCS.PHASECHK.TRANS64 P0, [R5+URZ+0x28c40], R7 ;  /* 0x028c4007050085a7 */ /* 0x000e64000800007f */
[----:B-1----:R-:W-:Y:S05]  /*18b60*/  @!P0 BRA `(.L_x_6467) ;  /* 0xfffffffc00f08947 */ /* 0x002fea000383ffff */
[----:B------:R-:W-:Y:S05]  /*18b70*/  BRA `(.L_x_6600) ;  /* 0xffffffb800107947 */ /* 0x000fea000383ffff */
.L_x_6470:
        /* <DEDUP_REMOVED lines=8> */
.L_x_6473:
[----:B0-----:R0:W1:Y:S02]  /*18c00*/  SYNCS.PHASECHK.TRANS64.TRYWAIT P0, [R2+URZ+0x28c60], R5 ;  /* 0x028c6005020075a7 */ /* 0x001064000800017f */
[----:B-1----:R-:W-:Y:S05]  /*18c10*/  @!P0 NANOSLEEP.SYNCS 0x989680 ;  /* 0x009896800000895d */ /* 0x002fea0003900000 */
[----:B------:R-:W1:Y:S02]  /*18c20*/  @!P0 SYNCS.PHASECHK.TRANS64 P0, [R2+URZ+0x28c60], R5 ;  /* 0x028c6005020085a7 */ /* 0x000e64000800007f */
[----:B-1----:R-:W-:Y:S05]  /*18c30*/  @!P0 BRA `(.L_x_6473) ;  /* 0xfffffffc00f08947 */ /* 0x002fea000383ffff */
[----:B------:R-:W-:Y:S05]  /*18c40*/  BRA `(.L_x_6602) ;  /* 0xffffffbc00087947 */ /* 0x000fea000383ffff */
.L_x_6482:
[----:B--2---:R2:W3:Y:S02]  /*18c50*/  SYNCS.PHASECHK.TRANS64.TRYWAIT P0, [R3+URZ+0x28c40], R5 ;  /* 0x028c4005030075a7 */ /* 0x0044e4000800017f */
[----:B---3--:R-:W-:Y:S05]  /*18c60*/  @!P0 NANOSLEEP.SYNCS 0x989680 ;  /* 0x009896800000895d */ /* 0x008fea0003900000 */
[----:B------:R-:W3:Y:S02]  /*18c70*/  @!P0 SYNCS.PHASECHK.TRANS64 P0, [R3+URZ+0x28c40], R5 ;  /* 0x028c4005030085a7 */ /* 0x000ee4000800007f */
[----:B---3--:R-:W-:Y:S05]  /*18c80*/  @!P0 BRA `(.L_x_6482) ;  /* 0xfffffffc00f08947 */ /* 0x008fea000383ffff */
[----:B------:R-:W-:Y:S05]  /*18c90*/  BRA `(.L_x_6603) ;  /* 0xffffffc000cc7947 */ /* 0x000fea000383ffff */
.L_x_6484:
[----:B0-----:R0:W3:Y:S02]  /*18ca0*/  SYNCS.PHASECHK.TRANS64.TRYWAIT P0, [R3+URZ+0x28c60], R5 ;  /* 0x028c6005030075a7 */ /* 0x0010e4000800017f */
[----:B---3--:R-:W-:Y:S05]  /*18cb0*/  @!P0 NANOSLEEP.SYNCS 0x989680 ;  /* 0x009896800000895d */ /* 0x008fea0003900000 */
[----:B------:R-:W3:Y:S02]  /*18cc0*/  @!P0 SYNCS.PHASECHK.TRANS64 P0, [R3+URZ+0x28c60], R5 ;  /* 0x028c6005030085a7 */ /* 0x000ee4000800007f */
[----:B---3--:R-:W-:Y:S05]  /*18cd0*/  @!P0 BRA `(.L_x_6484) ;  /* 0xfffffffc00f08947 */ /* 0x008fea000383ffff */
[----:B------:R-:W-:Y:S05]  /*18ce0*/  BRA `(.L_x_6604) ;  /* 0xffffffc4003c7947 */ /* 0x000fea000383ffff */
.L_x_6489:
[----:B--2---:R2:W3:Y:S02]  /*18cf0*/  SYNCS.PHASECHK.TRANS64.TRYWAIT P0, [R2+URZ+0x28c40], R3 ;  /* 0x028c4003020075a7 */ /* 0x0044e4000800017f */
[----:B---3--:R-:W-:Y:S05]  /*18d00*/  @!P0 NANOSLEEP.SYNCS 0x989680 ;  /* 0x009896800000895d */ /* 0x008fea0003900000 */
[----:B------:R-:W3:Y:S02]  /*18d10*/  @!P0 SYNCS.PHASECHK.TRANS64 P0, [R2+URZ+0x28c40], R3 ;  /* 0x028c4003020085a7 */ /* 0x000ee4000800007f */
[----:B---3--:R-:W-:Y:S05]  /*18d20*/  @!P0 BRA `(.L_x_6489) ;  /* 0xfffffffc00f08947 */ /* 0x008fea000383ffff */
[----:B------:R-:W-:Y:S05]  /*18d30*/  BRA `(.L_x_6605) ;  /* 0xffffffc800d47947 */ /* 0x000fea000383ffff */
.L_x_6491:
[----:B0-----:R0:W3:Y:S02]  /*18d40*/  SYNCS.PHASECHK.TRANS64.TRYWAIT P1, [R2+URZ+0x28c60], R3 ;  /* 0x028c6003020075a7 */ /* 0x0010e4000802017f */
[----:B---3--:R-:W-:Y:S05]  /*18d50*/  @!P1 NANOSLEEP.SYNCS 0x989680 ;  /* 0x009896800000995d */ /* 0x008fea0003900000 */
[----:B------:R-:W3:Y:S02]  /*18d60*/  @!P1 SYNCS.PHASECHK.TRANS64 P1, [R2+URZ+0x28c60], R3 ;  /* 0x028c6003020095a7 */ /* 0x000ee4000802007f */
[----:B---3--:R-:W-:Y:S05]  /*18d70*/  @!P1 BRA `(.L_x_6491) ;  /* 0xfffffffc00f09947 */ /* 0x008fea000383ffff */
[----:B------:R-:W-:Y:S05]  /*18d80*/  BRA `(.L_x_6606) ;  /* 0xffffffcc00407947 */ /* 0x000fea000383ffff */
.L_x_6496:
[----:B---3--:R3:W4:Y:S02]  /*18d90*/  SYNCS.PHASECHK.TRANS64.TRYWAIT P0, [R2+URZ+0x28c40], R3 ;  /* 0x028c4003020075a7 */ /* 0x008724000800017f */
[----:B----4-:R-:W-:Y:S05]  /*18da0*/  @!P0 NANOSLEEP.SYNCS 0x989680 ;  /* 0x009896800000895d */ /* 0x010fea0003900000 */
[----:B------:R-:W4:Y:S02]  /*18db0*/  @!P0 SYNCS.PHASECHK.TRANS64 P0, [R2+URZ+0x28c40], R3 ;  /* 0x028c4003020085a7 */ /* 0x000f24000800007f */
[----:B----4-:R-:W-:Y:S05]  /*18dc0*/  @!P0 BRA `(.L_x_6496) ;  /* 0xfffffffc00f08947 */ /* 0x010fea000383ffff */
[----:B------:R-:W-:Y:S05]  /*18dd0*/  BRA `(.L_x_6607) ;  /* 0xffffffd000bc7947 */ /* 0x000fea000383ffff */
.L_x_6498:
[----:B0-----:R0:W2:Y:S02]  /*18de0*/  SYNCS.PHASECHK.TRANS64.TRYWAIT P1, [R2+URZ+0x28c60], R3 ;  /* 0x028c6003020075a7 */ /* 0x0010a4000802017f */
[----:B--2---:R-:W-:Y:S05]  /*18df0*/  @!P1 NANOSLEEP.SYNCS 0x989680 ;  /* 0x009896800000995d */ /* 0x004fea0003900000 */
[----:B------:R-:W2:Y:S02]  /*18e00*/  @!P1 SYNCS.PHASECHK.TRANS64 P1, [R2+URZ+0x28c60], R3 ;  /* 0x028c6003020095a7 */ /* 0x000ea4000802007f */
[----:B--2---:R-:W-:Y:S05]  /*18e10*/  @!P1 BRA `(.L_x_6498) ;  /* 0xfffffffc00f09947 */ /* 0x004fea000383ffff */
[----:B------:R-:W-:Y:S05]  /*18e20*/  BRA `(.L_x_6608) ;  /* 0xffffffd4002c7947 */ /* 0x000fea000383ffff */
.L_x_6503:
[----:B------:R-:W-:Y:S01]  /*18e30*/  BSSY B0, `(.L_x_6609) ;  /* 0x0000008000007945 */ /* 0x000fe20003800000 */
[----:B------:R-:W-:Y:S02]  /*18e40*/  IMAD.MOV.U32 R13, RZ, RZ, R16 ;  /* 0x000000ffff0d7224 */ /* 0x000fe400078e0010 */
[----:B------:R-:W-:Y:S02]  /*18e50*/  IMAD.MOV.U32 R12, RZ, RZ, RZ ;  /* 0x000000ffff0c7224 */ /* 0x000fe400078e00ff */
[----:B------:R-:W-:Y:S02]  /*18e60*/  IMAD.MOV.U32 R11, RZ, RZ, 0x1f ;  /* 0x0000001fff0b7424 */ /* 0x000fe400078e00ff */
[----:B------:R-:W-:-:S07]  /*18e70*/  IMAD.MOV.U32 R15, RZ, RZ, -0x1 ;  /* 0xffffffffff0f7424 */ /* 0x000fce00078e00ff */
[----:B01----:R-:W-:Y:S05]  /*18e80*/  WARPSYNC.COLLECTIVE R15, `(.L_x_6610) ;  /* 0x000000000f087348 */ /* 0x003fea0003c00000 */
[----:B------:R2:W3:Y:S02]  /*18e90*/  SHFL.IDX P6, R14, R13, R12, R11 ;  /* 0x0000000c0d0e7389 */ /* 0x0004e400000c000b */
[----:B0123--:R-:W-:Y:S01]  /*18ea0*/  ENDCOLLECTIVE ;  /* 0x000000000000791b */ /* 0x00ffe20003800000 */
.L_x_6610:
[----:B------:R-:W-:Y:S05]  /*18eb0*/  BSYNC B0 ;  /* 0x0000000000007941 */ /* 0x000fea0003800000 */
.L_x_6609:
        /* <DEDUP_REMOVED lines=8> */
.L_x_6611:
[----:B------:R-:W-:Y:S01]  /*18f40*/  IMAD.MOV.U32 R16, RZ, RZ, R14 ;  /* 0x000000ffff107224 */ /* 0x000fe200078e000e */
[----:B------:R-:W-:Y:S06]  /*18f50*/  BRA `(.L_x_6612) ;  /* 0xffffffd8006c7947 */ /* 0x000fec000383ffff */
.L_x_6506:
        /* <DEDUP_REMOVED lines=8> */
.L_x_6614:
[----:B------:R-:W-:Y:S05]  /*18fe0*/  BSYNC B0 ;  /* 0x0000000000007941 */ /* 0x000fea0003800000 */
.L_x_6613:
        /* <DEDUP_REMOVED lines=10> */
.L_x_6615:
        /* <DEDUP_REMOVED lines=8> */
.L_x_6616:
        /* <DEDUP_REMOVED lines=8> */
.L_x_6617:
        /* <DEDUP_REMOVED lines=8> */
.L_x_6618:
        /* <DEDUP_REMOVED lines=8> */
.L_x_6619:
[----:B------:R-:W-:Y:S05]  /*19290*/  BRA `(.L_x_6620) ;  /* 0xffffffd800307947 */ /* 0x000fea000383ffff */
.L_x_6511:
        /* <DEDUP_REMOVED lines=8> */
.L_x_6622:
[----:B------:R-:W-:Y:S05]  /*19320*/  BSYNC B0 ;  /* 0x0000000000007941 */ /* 0x000fea0003800000 */
.L_x_6621:
[C---:B------:R-:W-:Y:S01]  /*19330*/  ISETP.NE.AND P0, PT, R7.reuse, RZ, PT ;  /* 0x000000ff0700720c */ /* 0x040fe20003f05270 */
        /* <DEDUP_REMOVED lines=9> */
.L_x_6623:
        /* <DEDUP_REMOVED lines=8> */
.L_x_6624:
        /* <DEDUP_REMOVED lines=8> */
.L_x_6625:
        /* <DEDUP_REMOVED lines=8> */
.L_x_6626:
        /* <DEDUP_REMOVED lines=8> */
.L_x_6627:
[----:B------:R-:W-:Y:S05]  /*195d0*/  BRA `(.L_x_6628) ;  /* 0xffffffd800147947 */ /* 0x000fea000383ffff */
.L_x_6513:
[----:B------:R-:W-:Y:S01]  /*195e0*/  BSSY B0, `(.L_x_6629) ;  /* 0x0000006000007945 */ /* 0x000fe20003800000 */
[----:B------:R-:W-:Y:S01]  /*195f0*/  PLOP3.LUT P6, PT, P6, PT, PT, 0x8, 0x0 ;  /* 0x000000000000781c */ /* 0x000fe200037ce170 */
[----:B------:R-:W-:-:S12]  /*19600*/  IMAD.MOV.U32 R15, RZ, RZ, -0x1 ;  /* 0xffffffffff0f7424 */ /* 0x000fd800078e00ff */
[----:B01----:R-:W-:Y:S05]  /*19610*/  WARPSYNC.COLLECTIVE R15, `(.L_x_6630) ;  /* 0x000000000f087348 */ /* 0x003fea0003c00000 */
[----:B------:R-:W-:Y:S01]  /*19620*/  VOTE.ANY R14, PT, P6 ;  /* 0x00000000000e7806 */ /* 0x000fe200030e0100 */
[----:B01----:R-:W-:Y:S06]  /*19630*/  ENDCOLLECTIVE ;  /* 0x000000000000791b */ /* 0x003fec0003800000 */
.L_x_6630:
[----:B------:R-:W-:Y:S05]  /*19640*/  BSYNC B0 ;  /* 0x0000000000007941 */ /* 0x000fea0003800000 */
.L_x_6629:
        /* <DEDUP_REMOVED lines=9> */
.L_x_6631:
[----:B------:R-:W-:Y:S01]  /*196e0*/  IMAD.MOV.U32 R17, RZ, RZ, R14 ;  /* 0x000000ffff117224 */ /* 0x000fe200078e000e */
[----:B------:R-:W-:Y:S06]  /*196f0*/  BRA `(.L_x_6632) ;  /* 0xffffffd800047947 */ /* 0x000fec000383ffff */
.L_x_6515:
[----:B------:R-:W-:Y:S01]  /*19700*/  BSSY B0, `(.L_x_6633) ;  /* 0x0000007000007945 */ /* 0x000fe20003800000 */
[----:B------:R-:W-:Y:S01]  /*19710*/  IMAD.MOV.U32 R13, RZ, RZ, R2 ;  /* 0x000000ffff0d7224 */ /* 0x000fe200078e0002 */
[----:B------:R-:W-:Y:S01]  /*19720*/  MOV R15, 0xffffffff ;  /* 0xffffffff000f7802 */ /* 0x000fe20000000f00 */
[----:B------:R-:W-:-:S07]  /*19730*/  IMAD.MOV.U32 R11, RZ, RZ, 0x1f ;  /* 0x0000001fff0b7424 */ /* 0x000fce00078e00ff */
[----:B0123--:R-:W-:Y:S05]  /*19740*/  WARPSYNC.COLLECTIVE R15, `(.L_x_6634) ;  /* 0x000000000f087348 */ /* 0x00ffea0003c00000 */
[----:B------:R4:W0:Y:S02]  /*19750*/  SHFL.IDX P6, R14, R13, R12, R11 ;  /* 0x0000000c0d0e7389 */ /* 0x00082400000c000b */
[----:B01234-:R-:W-:Y:S01]  /*19760*/  ENDCOLLECTIVE ;  /* 0x000000000000791b */ /* 0x01ffe20003800000 */
.L_x_6634:
[----:B------:R-:W-:Y:S05]  /*19770*/  BSYNC B0 ;  /* 0x0000000000007941 */ /* 0x000fea0003800000 */
.L_x_6633:
[----:B------:R-:W-:Y:S01]  /*19780*/  IMAD.MOV.U32 R7, RZ, RZ, R14 ;  /* 0x000000ffff077224 */ /* 0x000fe200078e000e */
[----:B------:R-:W-:Y:S06]  /*19790*/  BRA `(.L_x_6514) ;  /* 0xffffffd400f87947 */ /* 0x000fec000383ffff */
.L_x_6519:
[----:B-1----:R1:W2:Y:S02]  /*197a0*/  SYNCS.PHASECHK.TRANS64.TRYWAIT P0, [R0+URZ+0x28c20], R3 ;  /* 0x028c2003000075a7 */ /* 0x0022a4000800017f */
[----:B--2---:R-:W-:Y:S05]  /*197b0*/  @!P0 NANOSLEEP.SYNCS 0x989680 ;  /* 0x009896800000895d */ /* 0x004fea0003900000 */
[----:B------:R-:W2:Y:S02]  /*197c0*/  @!P0 SYNCS.PHASECHK.TRANS64 P0, [R0+URZ+0x28c20], R3 ;  /* 0x028c2003000085a7 */ /* 0x000ea4000800007f */
[----:B--2---:R-:W-:Y:S05]  /*197d0*/  @!P0 BRA `(.L_x_6519) ;  /* 0xfffffffc00f08947 */ /* 0x004fea000383ffff */
[----:B------:R-:W-:Y:S05]  /*197e0*/  BRA `(.L_x_6635) ;  /* 0xffffffdc006c7947 */ /* 0x000fea000383ffff */
.L_x_6520:
        /* <DEDUP_REMOVED lines=11> */
.L_x_6637:
[----:B------:R-:W-:Y:S05]  /*198a0*/  BSYNC B0 ;  /* 0x0000000000007941 */ /* 0x000fea0003800000 */
.L_x_6636:
[----:B------:R-:W-:Y:S05]  /*198b0*/  BRA `(.L_x_6638) ;  /* 0xffffffdc00547947 */ /* 0x000fea000383ffff */
.L_x_6521:
[----:B------:R-:W-:Y:S01]  /*198c0*/  BSSY B0, `(.L_x_6639) ;  /* 0x0000006000007945 */ /* 0x000fe20003800000 */
[----:B------:R-:W-:-:S07]  /*198d0*/  IMAD.MOV.U32 R15, RZ, RZ, -0x1 ;  /* 0xffffffffff0f7424 */ /* 0x000fce00078e00ff */
[----:B012---:R-:W-:Y:S05]  /*198e0*/  WARPSYNC.COLLECTIVE R15, `(.L_x_6640) ;  /* 0x000000000f0c7348 */ /* 0x007fea0003c00000 */
[----:B------:R-:W-:Y:S02]  /*198f0*/  ELECT P6, UR62, PT ;  /* 0x00000000003e782f */ /* 0x000fe400038c0000 */
[----:B------:R-:W-:Y:S01]  /*19900*/  MOV R14, UR62 ;  /* 0x0000003e000e7c02 */ /* 0x000fe20008000f00 */
[----:B012---:R-:W-:Y:S10]  /*19910*/  ENDCOLLECTIVE ;  /* 0x000000000000791b */ /* 0x007ff40003800000 */
.L_x_6640:
[----:B------:R-:W-:Y:S05]  /*19920*/  BSYNC B0 ;  /* 0x0000000000007941 */ /* 0x000fea0003800000 */
.L_x_6639:
[----:B------:R-:W-:Y:S05]  /*19930*/  BRA `(.L_x_6641) ;  /* 0xffffffdc00487947 */ /* 0x000fea000383ffff */
.L_x_6523:
[----:B-1----:R1:W2:Y:S02]  /*19940*/  SYNCS.PHASECHK.TRANS64.TRYWAIT P0, [R6+URZ], R5 ;  /* 0x00000005060075a7 */ /* 0x0022a4000800017f */
[----:B--2---:R-:W-:Y:S05]  /*19950*/  @!P0 NANOSLEEP.SYNCS 0x989680 ;  /* 0x009896800000895d */ /* 0x004fea0003900000 */
[----:B------:R-:W2:Y:S02]  /*19960*/  @!P0 SYNCS.PHASECHK.TRANS64 P0, [R6+URZ], R5 ;  /* 0x00000005060085a7 */ /* 0x000ea4000800007f */
[----:B--2---:R-:W-:Y:S05]  /*19970*/  @!P0 BRA `(.L_x_6523) ;  /* 0xfffffffc00f08947 */ /* 0x004fea000383ffff */
[----:B------:R-:W-:Y:S05]  /*19980*/  BRA `(.L_x_6642) ;  /* 0xffffffdc00847947 */ /* 0x000fea000383ffff */
.L_x_6524:
[----:B--2---:R2:W3:Y:S02]  /*19990*/  SYNCS.PHASECHK.TRANS64.TRYWAIT P0, [R7+URZ], R2 ;  /* 0x00000002070075a7 */ /* 0x0044e4000800017f */
[----:B---3--:R-:W-:Y:S05]  /*199a0*/  @!P0 NANOSLEEP.SYNCS 0x989680 ;  /* 0x009896800000895d */ /* 0x008fea0003900000 */
[----:B------:R-:W3:Y:S02]  /*199b0*/  @!P0 SYNCS.PHASECHK.TRANS64 P0, [R7+URZ], R2 ;  /* 0x00000002070085a7 */ /* 0x000ee4000800007f */
[----:B---3--:R-:W-:Y:S05]  /*199c0*/  @!P0 BRA `(.L_x_6524) ;  /* 0xfffffffc00f08947 */ /* 0x008fea000383ffff */
[----:B------:R-:W-:Y:S05]  /*199d0*/  BRA `(.L_x_6643) ;  /* 0xffffffdc00787947 */ /* 0x000fea000383ffff */
.L_x_6526:
[----:B---3--:R3:W4:Y:S02]  /*199e0*/  SYNCS.PHASECHK.TRANS64.TRYWAIT P0, [R4+URZ], R5 ;  /* 0x00000005040075a7 */ /* 0x008724000800017f */
[----:B----4-:R-:W-:Y:S05]  /*199f0*/  @!P0 NANOSLEEP.SYNCS 0x989680 ;  /* 0x009896800000895d */ /* 0x010fea0003900000 */
[----:B------:R-:W4:Y:S02]  /*19a00*/  @!P0 SYNCS.PHASECHK.TRANS64 P0, [R4+URZ], R5 ;  /* 0x00000005040085a7 */ /* 0x000f24000800007f */
[----:B----4-:R-:W-:Y:S05]  /*19a10*/  @!P0 BRA `(.L_x_6526) ;  /* 0xfffffffc00f08947 */ /* 0x010fea000383ffff */
[----:B------:R-:W-:Y:S05]  /*19a20*/  BRA `(.L_x_6644) ;  /* 0xffffffdc00807947 */ /* 0x000fea000383ffff */
.L_x_6645:
        /* <DEDUP_REMOVED lines=13> */
.L_x_11955:


//--------------------- .text._ZN7cutlass13device_kernelIN5flash11enable_sm90INS1_16FlashAttnFwdSm90INS1_25CollectiveMainloopFwdSm90ILi2EN4cute5tupleIJNS5_1CILi1EEES8_S8_EEENS6_IJNS7_ILi64EEESA_SA_EEELi512ENS_10bfloat16_tEfNS_4arch4Sm90ELb1ELb0ELb0ELb1ELb0ELb0ELb1ELb0ELb0ELb0ELb0ELb0EEENS1_21CollectiveEpilogueFwdINS6_IJSA_NS7_ILi512EEESA_EEES9_SC_SE_Li256ELb1ELb0ELb0ELb0EEENS1_36VarlenDynamicPersistentTileSchedulerILi64ELi64ELi256ELi32ELb0ELb0ELb1ELb1ELb1ELb1EEEEEEEEEvNT_6ParamsE --------------------------
	.section	.text._ZN7cutlass13device_kernelIN5flash11enable_sm90INS1_16FlashAttnFwdSm90INS1_25CollectiveMainloopFwdSm90ILi2EN4cute5tupleIJNS5_1CILi1EEES8_S8_EEENS6_IJNS7_ILi64EEESA_SA_EEELi512ENS_10bfloat16_tEfNS_4arch4Sm90ELb1ELb0ELb0ELb1ELb0ELb0ELb1ELb0ELb0ELb0ELb0ELb0EEENS1_21CollectiveEpilogueFwdINS6_IJSA_NS7_ILi512EEESA_EEES9_SC_SE_Li256ELb1ELb0ELb0ELb0EEENS1_36VarlenDynamicPersistentTileSchedulerILi64ELi64ELi256ELi32ELb0ELb0ELb1ELb1ELb1ELb1EEEEEEEEEvNT_6ParamsE,"ax",@progbits
	.align	128
.text._ZN7cutlass13device_kernelIN5flash11enable_sm90INS1_16FlashAttnFwdSm90INS1_25CollectiveMainloopFwdSm90ILi2EN4cute5tupleIJNS5_1CILi1EEES8_S8_EEENS6_IJNS7_ILi64EEESA_SA_EEELi512ENS_10bfloat16_tEfNS_4arch4Sm90ELb1ELb0ELb0ELb1ELb0ELb0ELb1ELb0ELb0ELb0ELb0ELb0EEENS1_21CollectiveEpilogueFwdINS6_IJSA_NS7_ILi512EEESA_EEES9_SC_SE_Li256ELb1ELb0ELb0ELb0EEENS1_36VarlenDynamicPersistentTileSchedulerILi64ELi64ELi256ELi32ELb0ELb0ELb1ELb1ELb1ELb1EEEEEEEEEvNT_6ParamsE:
        .type           _ZN7cutlass13device_kernelIN5flash11enable_sm90INS1_16FlashAttnFwdSm90INS1_25CollectiveMainloopFwdSm90ILi2EN4cute5tupleIJNS5_1CILi1EEES8_S8_EEENS6_IJNS7_ILi64EEESA_SA_EEELi512ENS_10bfloat16_tEfNS_4arch4Sm90ELb1ELb0ELb0ELb1ELb0ELb0ELb1ELb0ELb0ELb0ELb0ELb0EEENS1_21CollectiveEpilogueFwdINS6_IJSA_NS7_ILi512EEESA_EEES9_SC_SE_Li256ELb1ELb0ELb0ELb0EEENS1_36VarlenDynamicPersistentTileSchedulerILi64ELi64ELi256ELi32ELb0ELb0ELb1ELb1ELb1ELb1EEEEEEEEEvNT_6ParamsE,@function
        .size           _ZN7cutlass13device_kernelIN5flash11enable_sm90INS1_16FlashAttnFwdSm90INS1_25CollectiveMainloopFwdSm90ILi2EN4cute5tupleIJNS5_1CILi1EEES8_S8_EEENS6_IJNS7_ILi64EEESA_SA_EEELi512ENS_10bfloat16_tEfNS_4arch4Sm90ELb1ELb0ELb0ELb1ELb0ELb0ELb1ELb0ELb0ELb0ELb0ELb0EEENS1_21CollectiveEpilogueFwdINS6_IJSA_NS7_ILi512EEESA_EEES9_SC_SE_Li256ELb1ELb0ELb0ELb0EEENS1_36VarlenDynamicPersistentTileSchedulerILi64ELi64ELi256ELi32ELb0ELb0ELb1ELb1ELb1ELb1EEEEEEEEEvNT_6ParamsE,(.L_x_11956 - _ZN7cutlass13device_kernelIN5flash11enable_sm90INS1_16FlashAttnFwdSm90INS1_25CollectiveMainloopFwdSm90ILi2EN4cute5tupleIJNS5_1CILi1EEES8_S8_EEENS6_IJNS7_ILi64EEESA_SA_EEELi512ENS_10bfloat16_tEfNS_4arch4Sm90ELb1ELb0ELb0ELb1ELb0ELb0ELb1ELb0ELb0ELb0ELb0ELb0EEENS1_21CollectiveEpilogueFwdINS6_IJSA_NS7_ILi512EEESA_EEES9_SC_SE_Li256ELb1ELb0ELb0ELb0EEENS1_36VarlenDynamicPersistentTileSchedulerILi64ELi64ELi256ELi32ELb0ELb0ELb1ELb1ELb1ELb1EEEEEEEEEvNT_6ParamsE)
        .other          _ZN7cutlass13device_kernelIN5flash11enable_sm90INS1_16FlashAttnFwdSm90INS1_25CollectiveMainloopFwdSm90ILi2EN4cute5tupleIJNS5_1CILi1EEES8_S8_EEENS6_IJNS7_ILi64EEESA_SA_EEELi512ENS_10bfloat16_tEfNS_4arch4Sm90ELb1ELb0ELb0ELb1ELb0ELb0ELb1ELb0ELb0ELb0ELb0ELb0EEENS1_21CollectiveEpilogueFwdINS6_IJSA_NS7_ILi512EEESA_EEES9_SC_SE_Li256ELb1ELb0ELb0ELb0EEENS1_36VarlenDynamicPersistentTileSchedulerILi64ELi64ELi256ELi32ELb0ELb0ELb1ELb1ELb1ELb1EEEEEEEEEvNT_6ParamsE,@"STO_CUDA_ENTRY STV_DEFAULT"
_ZN7cutlass13device_kernelIN5flash11enable_sm90INS1_16FlashAttnFwdSm90INS1_25CollectiveMainloopFwdSm90ILi2EN4cute5tupleIJNS5_1CILi1EEES8_S8_EEENS6_IJNS7_ILi64EEESA_SA_EEELi512ENS_10bfloat16_tEfNS_4arch4Sm90ELb1ELb0ELb0ELb1ELb0ELb0ELb1ELb0ELb0ELb0ELb0ELb0EEENS1_21CollectiveEpilogueFwdINS6_IJSA_NS7_ILi512EEESA_EEES9_SC_SE_Li256ELb1ELb0ELb0ELb0EEENS1_36VarlenDynamicPersistentTileSchedulerILi64ELi64ELi256ELi32ELb0ELb0ELb1ELb1ELb1ELb1EEEEEEEEEvNT_6ParamsE:
        /* <DEDUP_REMOVED lines=24> */
.L_x_6647:
[----:B------:R-:W-:Y:S05]  /*0180*/  BSYNC B0 ;  /* 0x0000000000007941 */ /* 0x000fea0003800000 */
.L_x_6646:
        /* <DEDUP_REMOVED lines=21> */
[----:B0-----:R0:W1:Y:S01]  /*02e0*/  @UP1 SYNCS.EXCH.64 URZ, [UR8+0x38800], UR4 ;  /* 0x03880004083f15b2 */ /* 0x0010620008000100 */
[----:B------:R0:W2:Y:S04]  /*02f0*/  @UP2 SYNCS.EXCH.64 URZ, [UR8+0x38810], UR4 ;  /* 0x03881004083f25b2 */ /* 0x0000a80008000100 */
        /* <DEDUP_REMOVED lines=16> */
.L_x_6648:
        /* <DEDUP_REMOVED lines=22> */
.L_x_6649:
        /* <DEDUP_REMOVED lines=18> */
.L_x_6650:
        /* <DEDUP_REMOVED lines=22> */
.L_x_6651:
        /* <DEDUP_REMOVED lines=22> */
.L_x_6652:
[----:B0-----:R-:W-:Y:S01]  /*0940*/  UMOV UR4, 0x1 ;  /* 0x0000000100047882 */ /* 0x001fe20000000000 */
[----:B------:R-:W-:Y:S01]  /*0950*/  PLOP3.LUT P0, PT, PT, PT, UP0, 0x80, 0x0 ;  /* 0x000000000000781c */ /* 0x000fe20003f0f008 */
[----:B------:R-:W-:Y:S01]  /*0960*/  USEL UR4, UR4, 0x2, !UP0 ;  /* 0x0000000204047887 */ /* 0x000fe2000c000000 */
[----:B------:R-:W-:-:S05]  /*0970*/  NOP ;  /* 0x0000000000007918 */ /* 0x000fca0000000000 */
[----:B------:R-:W-:-:S05]  /*0980*/  IMAD.U32 R2, RZ, RZ, UR4 ;  /* 0x00000004ff027e24 */ /* 0x000fca000f8e00ff */
[----:B------:R0:W-:Y:S01]  /*0990*/  STL [R1+0x2c], R2 ;  /* 0x00002c0201007387 */ /* 0x0001e20000100800 */
[----:B-123--:R-:W-:Y:S06]  /*09a0*/  BAR.SYNC.DEFER_BLOCKING 0x0 ;  /* 0x0000000000007b1d */ /* 0x00efec0000010000 */
[----:B------:R-:W-:Y:S05]  /*09b0*/  @!P0 BRA `(.L_x_6653) ;  /* 0x000000e8000c8947 */ /* 0x000fea0003800000 */
.L_x_6654:
[----:B------:R-:W-:-:S08]  /*09c0*/  NOP ;  /* 0x0000000000007918 */ /* 0x000fd00000000000 */
[----:B------:R-:W1:Y:S02]  /*09d0*/  USETMAXREG.TRY_ALLOC.CTAPOOL UP0, 0xf0 ;  /* 0x000000f0000079c8 */ /* 0x000e640008000600 */
[----:B-1----:R-:W-:-:S13]  /*09e0*/  PLOP3.LUT P0, PT, PT, PT, UP0, 0x80, 0x0 ;  /* 0x000000000000781c */ /* 0x002fda0003f0f008 */
[----:B------:R-:W-:Y:S05]  /*09f0*/  @!P0 BRA `(.L_x_6654) ;  /* 0xfffffffc00f08947 */ /* 0x000fea000383ffff */
[----:B0-----:R-:W0:Y:S01]  /*0a00*/  S2R R2, SR_TID.X ;  /* 0x0000000000027919 */ /* 0x001e220000002100 */
[----:B------:R-:W1:Y:S01]  /*0a10*/  S2UR UR5, SR_CgaCtaId ;  /* 0x00000000000579c3 */ /* 0x000e620000008800 */
[----:B------:R-:W-:Y:S02]  /*0a20*/  UMOV UR4, 0x400 ;  /* 0x0000040000047882 */ /* 0x000fe40000000000 */
[----:B-1----:R-:W-:-:S06]  /*0a30*/  ULEA UR4, UR5, UR4, 0x18 ;  /* 0x0000000405047291 */ /* 0x002fcc000f8ec03f */
[----:B------:R-:W-:Y:S01]  /*0a40*/  IMAD.U32 R17, RZ, RZ, UR4 ;  /* 0x00000004ff117e24 */ /* 0x000fe2000f8e00ff */
[----:B0-----:R-:W-:Y:S01]  /*0a50*/  LOP3.LUT R0, R2, 0xffffff80, RZ, 0xc0, !PT ;  /* 0xffffff8002007812 */ /* 0x001fe200078ec0ff */
[----:B------:R-:W-:-:S03]  /*0a60*/  ULDC UR4, c[0x0][0xd14] ;  /* 0x0003450000047ab9 */ /* 0x000fc60000000800 */
[----:B------:R-:W-:-:S13]  /*0a70*/  ISETP.NE.AND P0, PT, R0, 0x80, PT ;  /* 0x000000800000780c */ /* 0x000fda0003f05270 */
[----:B------:R-:W-:Y:S06]  /*0a80*/  @!P0 BAR.ARV 0x8, 0xa0 ;  /* 0x0202800000008b1d */ /* 0x000fec0000002000 */
[----:B------:R-:W-:-:S13]  /*0a90*/  ISETP.GE.U32.AND P0, PT, R2, 0x100, PT ;  /* 0x000001000200780c */ /* 0x000fda0003f06070 */
[----:B------:R-:W-:Y:S08]  /*0aa0*/  @P0 BAR.ARV 0xf, 0x100 ;  /* 0x03c4000000000b1d */ /* 0x000ff00000002000 */
[----:B------:R-:W-:Y:S06]  /*0ab0*/  BAR.SYNC.DEFER_BLOCKING 0x5, 0x120 ;  /* 0x0144800000007b1d */ /* 0x000fec0000010000 */
[----:B------:R-:W0:Y:S02]  /*0ac0*/  LDS.128 R184, [R17+0x388d0] ;  /* 0x0388d00011b87984 */ /* 0x000e240000000c00 */
[----:B------:R-:W-:Y:S06]  /*0ad0*/  BAR.ARV 0x4, 0x120 ;  /* 0x0104800000007b1d */ /* 0x000fec0000002000 */
[----:B0-----:R-:W-:-:S13]  /*0ae0*/  ISETP.GE.AND P0, PT, R187, UR4, PT ;  /* 0x00000004bb007c0c */ /* 0x001fda000bf06270 */
[----:B------:R-:W-:Y:S05]  /*0af0*/  @P0 EXIT ;  /* 0x000000000000094d */ /* 0x000fea0003800000 */
[----:B------:R-:W2:Y:S01]  /*0b00*/  LDL R3, [R1+0x2c] ;  /* 0x00002c0001037983 */ /* 0x000ea20000100800 */
[----:B------:R-:W-:Y:S01]  /*0b10*/  VIADD R198, R2, 0xffffff80 ;  /* 0xffffff8002c67836 */ /* 0x000fe20000000000 */
[----:B------:R-:W-:Y:S01]  /*0b20*/  R2UR UR5, R186 ;  /* 0x00000000ba0572ca */ /* 0x000fe200000e0000 */
[----:B------:R-:W-:Y:S01]  /*0b30*/  IMAD.MOV.U32 R191, RZ, RZ, 0x20 ;  /* 0x00000020ffbf7424 */ /* 0x000fe200078e00ff */
[----:B------:R-:W-:Y:S01]  /*0b40*/  MOV R16, RZ ;  /* 0x000000ff00107202 */ /* 0x000fe20000000f00 */
[----:B------:R-:W-:Y:S01]  /*0b50*/  UMOV UR36, URZ ;  /* 0x0000003f00247c82 */ /* 0x000fe20008000000 */
[----:B--2---:R-:W-:Y:S02]  /*0b60*/  R2UR UR4, R3 ;  /* 0x00000000030472ca */ /* 0x004fe400000e0000 */
[----:B------:R-:W-:-:S04]  /*0b70*/  SHF.R.S32.HI R3, RZ, 0x1f, R198 ;  /* 0x0000001fff037819 */ /* 0x000fc800000114c6 */
[CC--:B------:R-:W-:Y:S02]  /*0b80*/  LEA.HI R0, R3.reuse, R198.reuse, RZ, 0x4 ;  /* 0x000000c603007211 */ /* 0x0c0fe400078f20ff */
[----:B------:R-:W-:Y:S02]  /*0b90*/  LEA.HI R4, R3, R198, RZ, 0x5 ;  /* 0x000000c603047211 */ /* 0x000fe400078f28ff */
[----:B------:R-:W-:Y:S02]  /*0ba0*/  SHF.R.S32.HI R11, RZ, 0x4, R0 ;  /* 0x00000004ff0b7819 */ /* 0x000fe40000011400 */
[C---:B------:R-:W-:Y:S01]  /*0bb0*/  LOP3.LUT R7, R0.reuse, 0xfffffff0, RZ, 0xc0, !PT ;  /* 0xfffffff000077812 */ /* 0x040fe200078ec0ff */
[----:B------:R-:W-:Y:S01]  /*0bc0*/  ULOP3.LUT UR40, UR4, 0x1, URZ, 0xfc, !UPT ;  /* 0x0000000104287892 */ /* 0x000fe2000f8efc3f */
[--C-:B------:R-:W-:Y:S02]  /*0bd0*/  SHF.R.S32.HI R13, RZ, 0x5, R4.reuse ;  /* 0x00000005ff0d7819 */ /* 0x100fe40000011404 */
[----:B------:R-:W-:Y:S01]  /*0be0*/  LEA.HI R2, R0, R11, RZ, 0x1 ;  /* 0x0000000b00027211 */ /* 0x000fe200078f08ff */
[----:B------:R-:W-:Y:S01]  /*0bf0*/  IMAD.IADD R9, R198, 0x1, -R7 ;  /* 0x00000001c6097824 */ /* 0x000fe200078e0a07 */
[----:B------:R-:W-:-:S02]  /*0c00*/  SHF.R.S32.HI R4, RZ, 0x1f, R4 ;  /* 0x0000001fff047819 */ /* 0x000fc40000011404 */
[-C--:B------:R-:W-:Y:S02]  /*0c10*/  LEA.HI R5, R3, R198.reuse, RZ, 0x7 ;  /* 0x000000c603057211 */ /* 0x080fe400078f38ff */
[----:B------:R-:W-:Y:S02]  /*0c20*/  LOP3.LUT R2, R2, 0x1ffffffe, RZ, 0xc0, !PT ;  /* 0x1ffffffe02027812 */ /* 0x000fe400078ec0ff */
[----:B------:R-:W-:Y:S02]  /*0c30*/  LEA.HI R4, R4, R13, RZ, 0x2 ;  /* 0x0000000d04047211 */ /* 0x000fe400078f10ff */
[----:B------:R-:W-:Y:S01]  /*0c40*/  SHF.R.S32.HI R0, RZ, 0x1f, R9 ;  /* 0x0000001fff007819 */ /* 0x000fe20000011409 */
[----:B------:R-:W-:Y:S01]  /*0c50*/  IMAD.IADD R11, R11, 0x1, -R2 ;  /* 0x000000010b0b7824 */ /* 0x000fe200078e0a02 */
[----:B------:R-:W-:Y:S02]  /*0c60*/  SHF.R.S32.HI R196, RZ, 0x7, R5 ;  /* 0x00000007ffc47819 */ /* 0x000fe40000011405 */
[----:B------:R-:W-:Y:S01]  /*0c70*/  LOP3.LUT R4, R4, 0x3ffffc, RZ, 0xc0, !PT ;  /* 0x003ffffc04047812 */ /* 0x000fe200078ec0ff */
[----:B------:R-:W-:Y:S01]  /*0c80*/  IMAD.SHL.U32 R11, R11, 0x8, RZ ;  /* 0x000000080b0b7824 */ /* 0x000fe200078e00ff */
        /* <DEDUP_REMOVED lines=8> */
[----:B------:R-:W-:Y:S01]  /*0d10*/  LEA R12, R6, R15, 0x4 ;  /* 0x0000000f060c7211 */ /* 0x000fe200078e20ff */
[----:B------:R-:W-:Y:S01]  /*0d20*/  IMAD.IADD R6, R9, 0x1, -R4 ;  /* 0x0000000109067824 */ /* 0x000fe200078e0a04 */
[----:B------:R-:W-:-:S02]  /*0d30*/  LOP3.LUT R10, R8, 0x7ffffe00, RZ, 0xc0, !PT ;  /* 0x7ffffe00080a7812 */ /* 0x000fc400078ec0ff */
[----:B------:R-:W-:Y:S01]  /*0d40*/  SHF.R.S32.HI R0, RZ, 0x1f, R7 ;  /* 0x0000001fff007819 */ /* 0x000fe20000011407 */
[C---:B------:R-:W-:Y:S01]  /*0d50*/  IMAD.SHL.U32 R8, R6.reuse, 0x40, RZ ;  /* 0x0000004006087824 */ /* 0x040fe200078e00ff */
[----:B------:R-:W-:Y:S01]  /*0d60*/  R2P PR, R6, 0x6 ;  /* 0x0000000606007804 */ /* 0x000fe20000000000 */
[--C-:B------:R-:W-:Y:S01]  /*0d70*/  IMAD.U32 R197, R12, 0x40, R11.reuse ;  /* 0x000000400cc57824 */ /* 0x100fe200078e000b */
[----:B------:R-:W-:Y:S01]  /*0d80*/  LEA.HI R2, R0, R7, RZ, 0x2 ;  /* 0x0000000700027211 */ /* 0x000fe200078f10ff */
[----:B------:R-:W-:Y:S01]  /*0d90*/  IMAD R10, R13, 0x400, R10 ;  /* 0x000004000d0a7824 */ /* 0x000fe200078e020a */
[----:B------:R-:W-:Y:S02]  /*0da0*/  LOP3.LUT R8, R8, 0x1c0, RZ, 0xc0, !PT ;  /* 0x000001c008087812 */ /* 0x000fe400078ec0ff */
[----:B------:R-:W-:Y:S02]  /*0db0*/  SHF.R.S32.HI R4, RZ, 0x2, R2 ;  /* 0x00000002ff047819 */ /* 0x000fe40000011402 */
[----:B------:R-:W-:-:S02]  /*0dc0*/  LOP3.LUT R11, R8, 0x8, R11, 0xf8, !PT ;  /* 0x00000008080b7812 */ /* 0x000fc400078ef80b */
[----:B------:R-:W-:Y:S02]  /*0dd0*/  SHF.R.U32.HI R8, RZ, 0x3, R8 ;  /* 0x00000003ff087819 */ /* 0x000fe40000011608 */
[----:B------:R-:W-:Y:S02]  /*0de0*/  SHF.R.S32.HI R9, RZ, 0x1f, R2 ;  /* 0x0000001fff097819 */ /* 0x000fe40000011402 */
[----:B------:R-:W-:Y:S02]  /*0df0*/  LOP3.LUT R11, R11, R8, RZ, 0x3c, !PT ;  /* 0x000000080b0b7212 */ /* 0x000fe400078e3cff */
[----:B------:R-:W-:Y:S02]  /*0e00*/  LOP3.LUT R2, R2, 0x7ffffffc, RZ, 0xc0, !PT ;  /* 0x7ffffffc02027812 */ /* 0x000fe400078ec0ff */
[----:B------:R-:W-:Y:S01]  /*0e10*/  LEA.HI R9, R9, R4, RZ, 0x3 ;  /* 0x0000000409097211 */ /* 0x000fe200078f18ff */
[----:B------:R-:W-:Y:S01]  /*0e20*/  IMAD.IADD R10, R10, 0x1, R11 ;  /* 0x000000010a0a7824 */ /* 0x000fe200078e020b */
[----:B------:R-:W-:Y:S01]  /*0e30*/  LEA.HI R5, R5, R196, RZ, 0x1 ;  /* 0x000000c405057211 */ /* 0x000fe200078f08ff */
[----:B------:R-:W-:Y:S01]  /*0e40*/  IMAD.IADD R22, R7, 0x1, -R2 ;  /* 0x0000000107167824 */ /* 0x000fe200078e0a02 */
[----:B------:R-:W-:Y:S01]  /*0e50*/  LEA.HI R0, R0, R7, RZ, 0x5 ;  /* 0x0000000700007211 */ /* 0x000fe200078f28ff */
[----:B------:R-:W-:Y:S01]  /*0e60*/  IMAD R189, R10, 0x2, R17 ;  /* 0x000000020abd7824 */ /* 0x000fe200078e0211 */
[----:B------:R-:W-:Y:S01]  /*0e70*/  LOP3.LUT R9, R9, 0xfffffff8, RZ, 0xc0, !PT ;  /* 0xfffffff809097812 */ /* 0x000fe200078ec0ff */
[----:B------:R-:W-:Y:S01]  /*0e80*/  IMAD.MOV.U32 R2, RZ, RZ, RZ ;  /* 0x000000ffff027224 */ /* 0x000fe200078e00ff */
        /* <DEDUP_REMOVED lines=8> */
[----:B------:R-:W-:Y:S01]  /*0f10*/  SHF.R.S32.HI R194, RZ, 0x3, R3 ;  /* 0x00000003ffc27819 */ /* 0x000fe20000011403 */
[----:B------:R-:W-:-:S02]  /*0f20*/  IMAD.IADD R5, R196, 0x1, -R5 ;  /* 0x00000001c4057824 */ /* 0x000fc400078e0a05 */
[C---:B------:R-:W-:Y:S01]  /*0f30*/  @P2 VIADD R190, R192.reuse, 0xffffffc0 ;  /* 0xffffffc0c0be2836 */ /* 0x040fe20000000000 */
[----:B------:R-:W-:Y:S01]  /*0f40*/  IADD3 R192, R192, R191, RZ ;  /* 0x000000bfc0c07210 */ /* 0x000fe20007ffe0ff */
[----:B------:R-:W-:Y:S02]  /*0f50*/  IMAD R18, R0, 0x10, R9 ;  /* 0x0000001000127824 */ /* 0x000fe400078e0209 */
[----:B------:R-:W-:Y:S02]  /*0f60*/  IMAD.SHL.U32 R23, R7, 0x8, RZ ;  /* 0x0000000807177824 */ /* 0x000fe400078e00ff */
[----:B------:R-:W-:Y:S02]  /*0f70*/  IMAD.SHL.U32 R188, R5, 0x100, RZ ;  /* 0x0000010005bc7824 */ /* 0x000fe400078e00ff */
[----:B------:R-:W-:Y:S02]  /*0f80*/  IMAD.SHL.U32 R22, R22, 0x2, RZ ;  /* 0x0000000216167824 */ /* 0x000fe400078e00ff */
[----:B------:R-:W-:-:S07]  /*0f90*/  IMAD.IADD R191, R191, 0x1, R190 ;  /* 0x00000001bfbf7824 */ /* 0x000fce00078e02be */
.L_x_6705:
[----:B0-----:R-:W0:Y:S01]  /*0fa0*/  LDC.64 R4, c[0x0][0xd60] ;  /* 0x00035800ff047b82 */ /* 0x001e220000000a00 */
[----:B------:R-:W-:Y:S01]  /*0fb0*/  ULDC.64 UR10, c[0x0][0x208] ;  /* 0x00008200000a7ab9 */ /* 0x000fe20000000a00 */
[----:B------:R-:W-:Y:S01]  /*0fc0*/  ULDC.64 UR6, c[0x0][0xb20] ;  /* 0x0002c80000067ab9 */ /* 0x000fe20000000a00 */
[----:B------:R-:W-:-:S05]  /*0fd0*/  ULDC.64 UR8, c[0x0][0xb10] ;  /* 0x0002c40000087ab9 */ /* 0x000fca0000000a00 */
[----:B-1----:R-:W1:Y:S08]  /*0fe0*/  LDC.64 R8, c[0x0][0x3f8] ;  /* 0x0000fe00ff087b82 */ /* 0x002e700000000a00 */
[----:B--2---:R-:W2:Y:S01]  /*0ff0*/  LDC R184, c[0x0][0x288] ;  /* 0x0000a200ffb87b82 */ /* 0x004ea20000000800 */
[----:B0-----:R-:W-:-:S07]  /*1000*/  IMAD.WIDE R4, R187, 0x4, R4 ;  /* 0x00000004bb047825 */ /* 0x001fce00078e0204 */
[----:B------:R-:W0:Y:S01]  /*1010*/  LDC R0, c[0x0][0x404] ;  /* 0x00010100ff007b82 */ /* 0x000e220000000800 */
[----:B---3--:R-:W3:Y:S01]  /*1020*/  LDG.E R4, desc[UR10][R4.64] ;  /* 0x0000000a04047981 */ /* 0x008ee2000c1e1900 */
[----:B------:R-:W-:Y:S01]  /*1030*/  UISETP.NE.U32.AND UP0, UPT, UR6, URZ, UPT ;  /* 0x0000003f0600728c */ /* 0x000fe2000bf05070 */
[----:B------:R-:W-:Y:S01]  /*1040*/  IMAD.MOV.U32 R3, RZ, RZ, RZ ;  /* 0x000000ffff037224 */ /* 0x000fe200078e00ff */
[----:B------:R-:W-:-:S04]  /*1050*/  UISETP.NE.U32.AND UP1, UPT, UR8, URZ, UPT ;  /* 0x0000003f0800728c */ /* 0x000fc8000bf25070 */
[----:B------:R-:W4:Y:S01]  /*1060*/  LDC R11, c[0x0][0x2e0] ;  /* 0x0000b800ff0b7b82 */ /* 0x000f220000000800 */
[----:B------:R-:W-:Y:S02]  /*1070*/  UISETP.NE.AND.EX UP0, UPT, UR7, URZ, UPT, UP0 ;  /* 0x0000003f0700728c */ /* 0x000fe4000bf05300 */
[----:B------:R-:W-:-:S04]  /*1080*/  UISETP.NE.AND.EX UP1, UPT, UR9, URZ, UPT, UP1 ;  /* 0x0000003f0900728c */ /* 0x000fc8000bf25310 */
[----:B------:R-:W-:Y:S02]  /*1090*/  PLOP3.LUT P0, PT, PT, PT, UP0, 0x80, 0x0 ;  /* 0x000000000000781c */ /* 0x000fe40003f0f008 */
[----:B------:R-:W-:Y:S01]  /*10a0*/  PLOP3.LUT P2, PT, PT, PT, UP1, 0x80, 0x0 ;  /* 0x000000000000781c */ /* 0x000fe20003f4f018 */
[----:B------:R-:W-:Y:S01]  /*10b0*/  UMOV UR37, UR5 ;  /* 0x0000000500257c82 */ /* 0x000fe20008000000 */
[----:B---3--:R-:W-:-:S13]  /*10c0*/  R2UR UR39, R4 ;  /* 0x00000000042772ca */ /* 0x008fda00000e0000 */
[----:B------:R-:W-:Y:S02]  /*10d0*/  USHF.R.S32.HI UR38, URZ, 0x1f, UR39 ;  /* 0x0000001f3f267899 */ /* 0x000fe40008011427 */
[----:B------:R-:W-:-:S04]  /*10e0*/  @UP0 ULEA UR6, UP2, UR39, UR6, 0x2 ;  /* 0x0000000627060291 */ /* 0x000fc8000f84103f */
[----:B------:R-:W-:Y:S02]  /*10f0*/  @UP0 ULEA.HI.X UR7, UR39, UR7, UR38, 0x2, UP2 ;  /* 0x0000000727070291 */ /* 0x000fe400090f1426 */
[----:B------:R-:W-:Y:S01]  /*1100*/  @UP1 ULEA UR8, UP0, UR39, UR8, 0x2 ;  /* 0x0000000827081291 */ /* 0x000fe2000f80103f */
[----:B------:R-:W-:-:S03]  /*1110*/  IMAD.U32 R4, RZ, RZ, UR6 ;  /* 0x00000006ff047e24 */ /* 0x000fc6000f8e00ff */
[----:B------:R-:W-:Y:S01]  /*1120*/  IMAD.U32 R5, RZ, RZ, UR7 ;  /* 0x00000007ff057e24 */ /* 0x000fe2000f8e00ff */
[----:B------:R-:W-:Y:S01]  /*1130*/  @UP1 ULEA.HI.X UR9, UR39, UR9, UR38, 0x2, UP0 ;  /* 0x0000000927091291 */ /* 0x000fe200080f1426 */
[----:B------:R-:W-:Y:S01]  /*1140*/  IMAD.U32 R6, RZ, RZ, UR8 ;  /* 0x00000008ff067e24 */ /* 0x000fe2000f8e00ff */
[----:B------:R-:W-:Y:S02]  /*1150*/  ULDC.64 UR6, c[0x0][0xb18] ;  /* 0x0002c60000067ab9 */ /* 0x000fe40000000a00 */
[----:B------:R3:W5:Y:S01]  /*1160*/  @P0 LDG.E R3, desc[UR10][R4.64] ;  /* 0x0000000a04030981 */ /* 0x000762000c1e1900 */
[----:B-1----:R-:W-:Y:S01]  /*1170*/  ISETP.NE.U32.AND P0, PT, R8, RZ, PT ;  /* 0x000000ff0800720c */ /* 0x002fe20003f05070 */
[----:B------:R-:W-:Y:S01]  /*1180*/  IMAD.U32 R7, RZ, RZ, UR9 ;  /* 0x00000009ff077e24 */ /* 0x000fe2000f8e00ff */
[----:B------:R-:W-:Y:S02]  /*1190*/  ISETP.NE.U32.AND P1, PT, RZ, UR6, PT ;  /* 0x00000006ff007c0c */ /* 0x000fe4000bf25070 */
[----:B------:R-:W-:-:S02]  /*11a0*/  ISETP.NE.AND.EX P0, PT, R9, RZ, PT, P0 ;  /* 0x000000ff0900720c */ /* 0x000fc40003f05300 */
[----:B--2---:R3:W5:Y:S01]  /*11b0*/  @P2 LDG.E R184, desc[UR10][R6.64] ;  /* 0x0000000a06b82981 */ /* 0x004762000c1e1900 */
[----:B------:R-:W-:Y:S02]  /*11c0*/  ISETP.NE.AND.EX P1, PT, RZ, UR7, PT, P1 ;  /* 0x00000007ff007c0c */ /* 0x000fe4000bf25310 */
[----:B0-----:R-:W-:Y:S01]  /*11d0*/  SEL R0, R0, 0x1, P0 ;  /* 0x0000000100007807 */ /* 0x001fe20000000000 */
[----:B----4-:R-:W-:Y:S10]  /*11e0*/  @P2 BRA `(.L_x_6655) ;  /* 0x0000000000302947 */ /* 0x010ff40003800000 */
[----:B------:R-:W-:Y:S02]  /*11f0*/  ULDC.64 UR4, c[0x0][0xaf8] ;  /* 0x0002be0000047ab9 */ /* 0x000fe40000000a00 */
[----:B------:R-:W-:-:S04]  /*1200*/  ISETP.NE.U32.AND P0, PT, RZ, UR4, PT ;  /* 0x00000004ff007c0c */ /* 0x000fc8000bf05070 */
[----:B------:R-:W-:-:S13]  /*1210*/  ISETP.NE.AND.EX P0, PT, RZ, UR5, PT, P0 ;  /* 0x00000005ff007c0c */ /* 0x000fda000bf05300 */
[----:B------:R-:W-:Y:S05]  /*1220*/  @!P0 BRA `(.L_x_6655) ;  /* 0x0000000000208947 */ /* 0x000fea0003800000 */
[----:B------:R-:W-:Y:S01]  /*1230*/  ULDC.64 UR4, c[0x0][0xaf8] ;  /* 0x0002be0000047ab9 */ /* 0x000fe20000000a00 */
[----:B------:R-:W-:Y:S01]  /*1240*/  ULDC.64 UR8, c[0x0][0x208] ;  /* 0x0000820000087ab9 */ /* 0x000fe20000000a00 */
[----:B------:R-:W-:-:S06]  /*1250*/  UIMAD.WIDE UR4, UR39, 0x4, UR4 ;  /* 0x00000004270478a5 */ /* 0x000fcc000f8e0204 */
[----:B---3--:R-:W-:Y:S02]  /*1260*/  IMAD.U32 R4, RZ, RZ, UR4 ;  /* 0x00000004ff047e24 */ /* 0x008fe4000f8e00ff */
[----:B------:R-:W-:-:S05]  /*1270*/  IMAD.U32 R5, RZ, RZ, UR5 ;  /* 0x00000005ff057e24 */ /* 0x000fca000f8e00ff */
[----:B-----5:R-:W2:Y:S04]  /*1280*/  LDG.E R184, desc[UR8][R4.64] ;  /* 0x0000000804b87981 */ /* 0x020ea8000c1e1900 */
[----:B------:R-:W2:Y:S02]  /*1290*/  LDG.E R7, desc[UR8][R4.64+0x4] ;  /* 0x0000040804077981 */ /* 0x000ea4000c1e1900 */
[----:B--2---:R-:W-:-:S07]  /*12a0*/  IMAD.IADD R184, R7, 0x1, -R184 ;  /* 0x0000000107b87824 */ /* 0x004fce00078e0ab8 */
.L_x_6655:
[----:B------:R-:W-:Y:S02]  /*12b0*/  IMAD R186, R0, R11, RZ ;  /* 0x0000000b00ba7224 */ /* 0x000fe400078e02ff */
[----:B------:R-:W-:Y:S01]  /*12c0*/  IMAD.MOV.U32 R193, RZ, RZ, R185 ;  /* 0x000000ffffc17224 */ /* 0x000fe200078e00b9 */
[----:B------:R-:W-:Y:S06]  /*12d0*/  @!P1 BRA `(.L_x_6656) ;  /* 0x00000000001c9947 */ /* 0x000fec0003800000 */
[----:B------:R-:W-:Y:S01]  /*12e0*/  ULEA UR4, UP0, UR39, UR6, 0x2 ;  /* 0x0000000627047291 */ /* 0x000fe2000f80103f */
[----:B------:R-:W-:-:S03]  /*12f0*/  ULDC.64 UR8, c[0x0][0x208] ;  /* 0x0000820000087ab9 */ /* 0x000fc60000000a00 */
[----:B------:R-:W-:Y:S02]  /*1300*/  ULEA.HI.X UR5, UR39, UR7, UR38, 0x2, UP0 ;  /* 0x0000000727057291 */ /* 0x000fe400080f1426 */
[----:B---3--:R-:W-:-:S04]  /*1310*/  MOV R4, UR4 ;  /* 0x0000000400047c02 */ /* 0x008fc80008000f00 */
[----:B------:R-:W-:-:S05]  /*1320*/  IMAD.U32 R5, RZ, RZ, UR5 ;  /* 0x00000005ff057e24 */ /* 0x000fca000f8e00ff */
[----:B------:R0:W5:Y:S01]  /*1330*/  LDG.E R186, desc[UR8][R4.64] ;  /* 0x0000000804ba7981 */ /* 0x000162000c1e1900 */
[----:B------:R-:W-:Y:S05]  /*1340*/  BRA `(.L_x_6657) ;  /* 0x0000000000307947 */ /* 0x000fea0003800000 */
.L_x_6656:
        /* <DEDUP_REMOVED lines=9> */
[----:B------:R-:W2:Y:S04]  /*13e0*/  LDG.E R186, desc[UR6][R4.64] ;  /* 0x0000000604ba7981 */ /* 0x000ea8000c1e1900 */
[----:B------:R-:W2:Y:S02]  /*13f0*/  LDG.E R7, desc[UR6][R4.64+0x4] ;  /* 0x0000040604077981 */ /* 0x000ea4000c1e1900 */
[----:B--2---:R-:W-:-:S07]  /*1400*/  IMAD.IADD R186, R7, 0x1, -R186 ;  /* 0x0000000107ba7824 */ /* 0x004fce00078e0aba */
.L_x_6657:
[----:B-----5:R-:W-:Y:S01]  /*1410*/  IMAD.IADD R186, R186, 0x1, -R3 ;  /* 0x00000001baba7824 */ /* 0x020fe200078e0a03 */
[----:B------:R-:W-:Y:S01]  /*1420*/  UISETP.NE.AND UP0, UPT, UR41, 0x1, UPT ;  /* 0x000000012900788c */ /* 0x000fe2000bf05270 */
[----:B------:R-:W-:Y:S02]  /*1430*/  LEA R3, R185, 0x7f, 0x6 ;  /* 0x0000007fb9037811 */ /* 0x000fe400078e30ff */
[----:B------:R-:W-:Y:S01]  /*1440*/  CS2R R150, SRZ ;  /* 0x0000000000967805 */ /* 0x000fe2000001ff00 */
[C---:B------:R-:W-:Y:S01]  /*1450*/  VIADD R0, R186.reuse, 0x3f ;  /* 0x0000003fba007836 */ /* 0x040fe20000000000 */
[----:B------:R-:W-:Y:S02]  /*1460*/  CS2R R148, SRZ ;  /* 0x0000000000947805 */ /* 0x000fe4000001ff00 */
[----:B0--3--:R-:W-:Y:S02]  /*1470*/  IADD3 R4, R186, R3, -R184 ;  /* 0x00000003ba047210 */ /* 0x009fe40007ffe8b8 */
[----:B------:R-:W-:-:S02]  /*1480*/  CS2R R146, SRZ ;  /* 0x0000000000927805 */ /* 0x000fc4000001ff00 */
[----:B------:R-:W-:Y:S02]  /*1490*/  PLOP3.LUT P0, PT, PT, PT, UP0, 0x80, 0x0 ;  /* 0x000000000000781c */ /* 0x000fe40003f0f008 */
[----:B------:R-:W-:Y:S02]  /*14a0*/  CS2R R144, SRZ ;  /* 0x0000000000907805 */ /* 0x000fe4000001ff00 */
[----:B------:R-:W-:Y:S02]  /*14b0*/  SHF.R.S32.HI R3, RZ, 0x1f, R0 ;  /* 0x0000001fff037819 */ /* 0x000fe40000011400 */
[----:B------:R-:W-:Y:S02]  /*14c0*/  CS2R R142, SRZ ;  /* 0x00000000008e7805 */ /* 0x000fe4000001ff00 */
[----:B------:R-:W-:Y:S02]  /*14d0*/  SHF.R.S32.HI R5, RZ, 0x1f, R4 ;  /* 0x0000001fff057819 */ /* 0x000fe40000011404 */
[----:B------:R-:W-:-:S02]  /*14e0*/  CS2R R140, SRZ ;  /* 0x00000000008c7805 */ /* 0x000fc4000001ff00 */
[----:B------:R-:W-:Y:S01]  /*14f0*/  LEA.HI R3, R3, R0, RZ, 0x6 ;  /* 0x0000000003037211 */ /* 0x000fe200078f30ff */
[----:B------:R-:W-:Y:S01]  /*1500*/  IMAD.MOV.U32 R0, RZ, RZ, RZ ;  /* 0x000000ffff007224 */ /* 0x000fe200078e00ff */
[----:B------:R-:W-:Y:S02]  /*1510*/  LEA.HI R5, R5, R4, RZ, 0x6 ;  /* 0x0000000405057211 */ /* 0x000fe400078f30ff */
[----:B------:R-:W-:Y:S02]  /*1520*/  CS2R R138, SRZ ;  /* 0x00000000008a7805 */ /* 0x000fe4000001ff00 */
[----:B------:R-:W-:Y:S01]  /*1530*/  SHF.R.S32.HI R168, RZ, 0x6, R3 ;  /* 0x00000006ffa87819 */ /* 0x000fe20000011403 */
[----:B------:R-:W-:Y:S01]  /*1540*/  IMAD.MOV.U32 R3, RZ, RZ, RZ ;  /* 0x000000ffff037224 */ /* 0x000fe200078e00ff */
[----:B------:R-:W-:Y:S02]  /*1550*/  SHF.R.S32.HI R5, RZ, 0x6, R5 ;  /* 0x00000006ff057819 */ /* 0x000fe40000011405 */
[----:B------:R-:W-:-:S02]  /*1560*/  CS2R R136, SRZ ;  /* 0x0000000000887805 */ /* 0x000fc4000001ff00 */
[----:B------:R-:W-:Y:S02]  /*1570*/  CS2R R134, SRZ ;  /* 0x0000000000867805 */ /* 0x000fe4000001ff00 */
[----:B------:R-:W-:Y:S02]  /*1580*/  CS2R R132, SRZ ;  /* 0x0000000000847805 */ /* 0x000fe4000001ff00 */
[----:B------:R-:W-:Y:S02]  /*1590*/  VIMNMX R168, R168, R5, PT ;  /* 0x00000005a8a87248 */ /* 0x000fe40003fe0100 */
        /* <DEDUP_REMOVED lines=51> */
[----:B------:R-:W-:Y:S01]  /*18d0*/  MOV R169, RZ ;  /* 0x000000ff00a97202 */ /* 0x000fe20000000f00 */
[----:B------:R-:W-:Y:S01]  /*18e0*/  IMAD.MOV.U32 R7, RZ, RZ, RZ ;  /* 0x000000ffff077224 */ /* 0x000fe200078e00ff */
[----:B------:R-:W-:Y:S01]  /*18f0*/  CS2R R170, SRZ ;  /* 0x0000000000aa7805 */ /* 0x000fe2000001ff00 */
[----:B------:R-:W-:Y:S01]  /*1900*/  IMAD.MOV.U32 R24, RZ, RZ, RZ ;  /* 0x000000ffff187224 */ /* 0x000fe200078e00ff */
[----:B------:R-:W-:Y:S01]  /*1910*/  CS2R R26, SRZ ;  /* 0x00000000001a7805 */ /* 0x000fe2000001ff00 */
[----:B------:R-:W-:Y:S01]  /*1920*/  IMAD.MOV.U32 R172, RZ, RZ, RZ ;  /* 0x000000ffffac7224 */ /* 0x000fe200078e00ff */
[----:B------:R-:W-:Y:S06]  /*1930*/  @!P0 BRA `(.L_x_6658) ;  /* 0x0000001400e88947 */ /* 0x000fec0003800000 */
        /* <DEDUP_REMOVED lines=13> */
[----:B------:R-:W-:Y:S01]  /*1a10*/  UMOV UR7, 0x40000040 ;  /* 0x4000004000077882 */ /* 0x000fe20000000000 */
[----:B------:R-:W1:Y:S01]  /*1a20*/  S2R R20, SR_TID.X ;  /* 0x0000000000147919 */ /* 0x000e620000002100 */
[----:B0-----:R-:W-:-:S04]  /*1a30*/  LEA.HI R5, R4, R4, RZ, 0x1 ;  /* 0x0000000404057211 */ /* 0x001fc800078f08ff */
[----:B------:R-:W-:Y:S01]  /*1a40*/  LOP3.LUT R5, R5, 0x1fffe, RZ, 0xc0, !PT ;  /* 0x0001fffe05057812 */ /* 0x000fe200078ec0ff */
[----:B------:R-:W-:-:S04]  /*1a50*/  WARPGROUP.ARRIVE ;  /* 0x00000000000079c5 */ /* 0x000fc80000000000 */
        /* <DEDUP_REMOVED lines=12> */
[----:B-1----:R-:W-:Y:S02]  /*1b20*/  LOP3.LUT R20, R20, 0x7f, RZ, 0xc0, !PT ;  /* 0x0000007f14147812 */ /* 0x002fe400078ec0ff */
[----:B------:R-:W-:Y:S01]  /*1b30*/  R2UR UR12, R8 ;  /* 0x00000000080c72ca */ /* 0x000fe200000e0000 */
[----:B------:R-:W-:Y:S01]  /*1b40*/  IMAD R4, R2, 0x1000, R7 ;  /* 0x0000100002047824 */ /* 0x000fe200078e0207 */
[C---:B------:R-:W-:Y:S01]  /*1b50*/  IADD3 R8, R5.reuse, 0x4, RZ ;  /* 0x0000000405087810 */ /* 0x040fe20007ffe0ff */
[----:B------:R-:W-:Y:S01]  /*1b60*/  VIADD R5, R5, 0x6 ;  /* 0x0000000605057836 */ /* 0x000fe20000000000 */
[----:B------:R-:W-:Y:S01]  /*1b70*/  ISETP.NE.AND P1, PT, R20, RZ, PT ;  /* 0x000000ff1400720c */ /* 0x000fe20003f25270 */
[C---:B------:R-:W-:Y:S01]  /*1b80*/  VIADD R6, R4.reuse, 0x80 ;  /* 0x0000008004067836 */ /* 0x040fe20000000000 */
[----:B------:R-:W-:Y:S02]  /*1b90*/  R2UR UR10, R4 ;  /* 0x00000000040a72ca */ /* 0x000fe400000e0000 */
[----:B------:R-:W-:-:S02]  /*1ba0*/  R2UR UR16, R8 ;  /* 0x00000000081072ca */ /* 0x000fc400000e0000 */
[----:B------:R-:W-:Y:S01]  /*1bb0*/  R2UR UR14, R6 ;  /* 0x00000000060e72ca */ /* 0x000fe200000e0000 */
[C---:B------:R-:W-:Y:S01]  /*1bc0*/  VIADD R6, R4.reuse, 0x100 ;  /* 0x0000010004067836 */ /* 0x040fe20000000000 */
[----:B------:R-:W-:Y:S01]  /*1bd0*/  R2UR UR4, R5 ;  /* 0x00000000050472ca */ /* 0x000fe200000e0000 */
[----:B------:R-:W-:-:S03]  /*1be0*/  VIADD R4, R4, 0x180 ;  /* 0x0000018004047836 */ /* 0x000fc60000000000 */
[----:B------:R-:W-:Y:S02]  /*1bf0*/  R2UR UR18, R6 ;  /* 0x00000000061272ca */ /* 0x000fe400000e0000 */
[----:B------:R-:W-:Y:S01]  /*1c00*/  R2UR UR6, R4 ;  /* 0x00000000040672ca */ /* 0x000fe200000e0000 */
[----:B------:R-:W-:Y:S01]  /*1c10*/  HGMMA.64x256x16.F32.BF16 R24, gdesc[UR8].tnspB, RZ, !UPT, gsb0 ;  /* 0x43e00000081879f0 */ /* 0x000fe2000c0018ff */
[----:B------:R-:W-:-:S04]  /*1c20*/  @!P1 IMAD R4, R2, 0x8, R17 ;  /* 0x0000000802049824 */ /* 0x000fc800078e0211 */
[----:B------:R-:W-:-:S05]  /*1c30*/  @!P1 VIADD R4, R4, 0x38860 ;  /* 0x0003886004049836 */ /* 0x000fca0000000000 */
[----:B------:R-:W-:Y:S01]  /*1c40*/  @!P1 PRMT R4, RZ, 0x654, R4 ;  /* 0x00000654ff049816 */ /* 0x000fe20000000004 */
[----:B------:R-:W-:Y:S02]  /*1c50*/  WARPGROUP.DEPBAR.LE gsb0, 0x0 ;  /* 0x00008000000079c5 */ /* 0x000fe40000010000 */
[----:B------:R-:W-:-:S15]  /*1c60*/  WARPGROUP.ARRIVE ;  /* 0x00000000000079c5 */ /* 0x000fde0000000000 */
        /* <DEDUP_REMOVED lines=14> */
.L_x_6661:
[----:B------:R-:W-:Y:S01]  /*1d50*/  BAR.SYNC.DEFER_BLOCKING 0xe, 0x100 ;  /* 0x0384000000007b1d */ /* 0x000fe20000010000 */
[----:B01----:R-:W-:Y:S01]  /*1d60*/  IMAD R4, R2, 0x40, R18 ;  /* 0x0000004002047824 */ /* 0x003fe200078e0212 */
[----:B------:R-:W-:Y:S01]  /*1d70*/  ISETP.GT.AND P2, PT, R168, RZ, PT ;  /* 0x000000ffa800720c */ /* 0x000fe20003f44270 */
[----:B------:R-:W-:Y:S02]  /*1d80*/  VIADD R2, R2, 0x1 ;  /* 0x0000000102027836 */ /* 0x000fe40000000000 */
[----:B------:R-:W-:Y:S01]  /*1d90*/  IMAD R4, R4, 0x4, R17 ;  /* 0x0000000404047824 */ /* 0x000fe200078e0211 */
[----:B------:R-:W-:Y:S01]  /*1da0*/  UMOV UR11, 0x40000040 ;  /* 0x40000040000b7882 */ /* 0x000fe20000000000 */
[----:B------:R-:W-:Y:S01]  /*1db0*/  UMOV UR15, 0x40000040 ;  /* 0x40000040000f7882 */ /* 0x000fe20000000000 */
[----:B------:R-:W-:Y:S01]  /*1dc0*/  ISETP.NE.AND P0, PT, R2, 0x2, PT ;  /* 0x000000020200780c */ /* 0x000fe20003f05270 */
[----:B------:R-:W-:Y:S01]  /*1dd0*/  UMOV UR19, 0x40000040 ;  /* 0x4000004000137882 */ /* 0x000fe20000000000 */
[----:B------:R-:W-:Y:S01]  /*1de0*/  UMOV UR7, 0x40000040 ;  /* 0x4000004000077882 */ /* 0x000fe20000000000 */
[----:B------:R-:W-:Y:S01]  /*1df0*/  VIADD R168, R168, 0xffffffff ;  /* 0xffffffffa8a87836 */ /* 0x000fe20000000000 */
[----:B------:R-:W-:Y:S01]  /*1e00*/  SEL R2, R2, RZ, P0 ;  /* 0x000000ff02027207 */ /* 0x000fe20000000000 */
[----:B------:R-:W0:Y:S04]  /*1e10*/  LDS R5, [R4+0x38400] ;  /* 0x0384000004057984 */ /* 0x000e280000000800 */
[----:B------:R1:W2:Y:S02]  /*1e20*/  LDS R6, [R4+0x38420] ;  /* 0x0384200004067984 */ /* 0x0002a40000000800 */
[----:B-1----:R-:W-:-:S05]  /*1e30*/  IMAD R4, R2, 0x1000, R7 ;  /* 0x0000100002047824 */ /* 0x002fca00078e0207 */
[----:B------:R-:W-:Y:S01]  /*1e40*/  R2UR UR10, R4 ;  /* 0x00000000040a72ca */ /* 0x000fe200000e0000 */
        /* <DEDUP_REMOVED lines=128> */
[----:B------:R-:W-:-:S04]  /*2650*/  IADD3 R5, R4, 0x80, RZ ;  /* 0x0000008004057810 */ /* 0x000fc80007ffe0ff */
[----:B------:R-:W-:Y:S01]  /*2660*/  R2UR UR14, R5 ;  /* 0x00000000050e72ca */ /* 0x000fe200000e0000 */
[----:B------:R-:W-:Y:S01]  /*2670*/  WARPGROUP.ARRIVE ;  /* 0x00000000000079c5 */ /* 0x000fe20000000000 */
[C---:B------:R-:W-:Y:S02]  /*2680*/  VIADD R5, R4.reuse, 0x100 ;  /* 0x0000010004057836 */ /* 0x040fe40000000000 */
[----:B------:R-:W-:-:S03]  /*2690*/  VIADD R4, R4, 0x180 ;  /* 0x0000018004047836 */ /* 0x000fc60000000000 */
[----:B------:R-:W-:Y:S01]  /*26a0*/  HGMMA.64x256x16.F32.BF16 R24, gdesc[UR8].tnspB, R24, gsb0 ;  /* 0x43e00000081879f0 */ /* 0x000fe20008001818 */
[----:B------:R-:W-:Y:S02]  /*26b0*/  R2UR UR18, R5 ;  /* 0x00000000051272ca */ /* 0x000fe400000e0000 */
[----:B------:R-:W-:Y:S01]  /*26c0*/  R2UR UR6, R4 ;  /* 0x00000000040672ca */ /* 0x000fe200000e0000 */
[----:B------:R-:W-:Y:S01]  /*26d0*/  @!P1 IMAD R4, R2, 0x8, R17 ;  /* 0x0000000802049824 */ /* 0x000fe200078e0211 */
[----:B------:R-:W-:-:S03]  /*26e0*/  SEL R5, RZ, 0x1, P0 ;  /* 0x00000001ff057807 */ /* 0x000fc60000000000 */
[----:B------:R-:W-:Y:S01]  /*26f0*/  @!P1 VIADD R4, R4, 0x38860 ;  /* 0x0003886004049836 */ /* 0x000fe20000000000 */
[----:B------:R-:W-:-:S04]  /*2700*/  LOP3.LUT R16, R16, R5, RZ, 0x3c, !PT ;  /* 0x0000000510107212 */ /* 0x000fc800078e3cff */
        /* <DEDUP_REMOVED lines=16> */
.L_x_6660:
[----:B------:R-:W-:Y:S01]  /*2810*/  BAR.SYNC.DEFER_BLOCKING 0xe, 0x100 ;  /* 0x0384000000007b1d */ /* 0x000fe20000010000 */
[C---:B01----:R-:W-:Y:S01]  /*2820*/  IMAD R4, R2.reuse, 0x40, R18 ;  /* 0x0000004002047824 */ /* 0x043fe200078e0212 */
[----:B------:R-:W-:Y:S01]  /*2830*/  PLOP3.LUT P0, PT, PT, PT, PT, 0x8, 0x0 ;  /* 0x000000000000781c */ /* 0x000fe20003f0e170 */
[----:B------:R-:W-:Y:S02]  /*2840*/  VIADD R2, R2, 0x1 ;  /* 0x0000000102027836 */ /* 0x000fe40000000000 */
[----:B------:R-:W-:-:S03]  /*2850*/  IMAD R17, R4, 0x4, R17 ;  /* 0x0000000404117824 */ /* 0x000fc600078e0211 */
[----:B------:R-:W-:-:S04]  /*2860*/  ISETP.NE.AND P1, PT, R2, 0x2, PT ;  /* 0x000000020200780c */ /* 0x000fc80003f25270 */
[----:B------:R-:W-:Y:S02]  /*2870*/  SEL R7, RZ, 0x1, P1 ;  /* 0x00000001ff077807 */ /* 0x000fe40000800000 */
[----:B------:R-:W-:Y:S02]  /*2880*/  SEL R2, R2, RZ, P1 ;  /* 0x000000ff02027207 */ /* 0x000fe40000800000 */
[----:B------:R-:W-:Y:S01]  /*2890*/  LOP3.LUT R16, R16, R7, RZ, 0x3c, !PT ;  /* 0x0000000710107212 */ /* 0x000fe200078e3cff */
        /* <DEDUP_REMOVED lines=132> */
.L_x_6658:
[----:B------:R-:W-:Y:S02]  /*30e0*/  ISETP.GE.AND P1, PT, R168, 0x1, PT ;  /* 0x00000001a800780c */ /* 0x000fe40003f26270 */
[----:B------:R-:W-:-:S11]  /*30f0*/  PLOP3.LUT P0, PT, PT, PT, PT, 0x80, 0x0 ;  /* 0x000000000000781c */ /* 0x000fd60003f0f070 */
[----:B------:R-:W-:Y:S05]  /*3100*/  @!P1 BRA `(.L_x_6659) ;  /* 0x0000009400d89947 */ /* 0x000fea0003800000 */
[----:B------:R-:W0:Y:S02]  /*3110*/  SHFL.IDX PT, R0, R196, RZ, 0x1f ;  /* 0x00001fffc4007589 */ /* 0x000e2400000e0000 */
[----:B0-----:R-:W-:-:S04]  /*3120*/  LEA.HI R3, R0, R0, RZ, 0x1 ;  /* 0x0000000000037211 */ /* 0x001fc800078f08ff */
[----:B------:R-:W-:-:S05]  /*3130*/  LOP3.LUT R3, R3, 0x1fffe, RZ, 0xc0, !PT ;  /* 0x0001fffe03037812 */ /* 0x000fca00078ec0ff */
[----:B------:R-:W-:Y:S02]  /*3140*/  IMAD.IADD R0, R0, 0x1, -R3 ;  /* 0x0000000100007824 */ /* 0x000fe400078e0a03 */
[----:B------:R-:W-:Y:S02]  /*3150*/  VIADD R3, R17, 0x36400 ;  /* 0x0003640011037836 */ /* 0x000fe40000000000 */
[----:B------:R-:W-:-:S03]  /*3160*/  IMAD R0, R0, 0x8000, R17 ;  /* 0x0000800000007824 */ /* 0x000fc600078e0211 */
[----:B------:R-:W-:Y:S02]  /*3170*/  LOP3.LUT P0, RZ, R3, 0x3ff, RZ, 0xc0, !PT ;  /* 0x000003ff03ff7812 */ /* 0x000fe4000780c0ff */
[----:B------:R-:W-:-:S04]  /*3180*/  IADD3 R0, R0, 0x400, RZ ;  /* 0x0000040000007810 */ /* 0x000fc80007ffe0ff */
        /* <DEDUP_REMOVED lines=20> */
.L_x_6662:
[----:B------:R-:W-:Y:S01]  /*32d0*/  ULEA.HI UR4, UR36, UR36, URZ, 0x1 ;  /* 0x0000002424047291 */ /* 0x000fe2000f8f083f */
[----:B------:R-:W-:-:S03]  /*32e0*/  IMAD.U32 R0, RZ, RZ, UR40 ;  /* 0x00000028ff007e24 */ /* 0x000fc6000f8e00ff */
[----:B------:R-:W-:Y:S02]  /*32f0*/  ULOP3.LUT UR4, UR4, 0xfffffffe, URZ, 0xc0, !UPT ;  /* 0xfffffffe04047892 */ /* 0x000fe4000f8ec03f */
[----:B------:R-:W-:Y:S02]  /*3300*/  ISETP.NE.AND P0, PT, R0, 0x3, PT ;  /* 0x000000030000780c */ /* 0x000fe40003f05270 */
[----:B------:R-:W-:-:S06]  /*3310*/  UIADD3 UR4, UR36, -UR4, URZ ;  /* 0x8000000424047290 */ /* 0x000fcc000fffe03f */
[----:B------:R-:W-:-:S04]  /*3320*/  MOV R4, UR4 ;  /* 0x0000000400047c02 */ /* 0x000fc80008000f00 */
[----:B------:R-:W-:-:S04]  /*3330*/  SHF.L.U32 R4, R4, 0x1f, RZ ;  /* 0x0000001f04047819 */ /* 0x000fc800000006ff */
[----:B------:R-:W0:Y:S02]  /*3340*/  SYNCS.PHASECHK.TRANS64.TRYWAIT P1, [R17+URZ+0x38800], R4 ;  /* 0x03880004110075a7 */ /* 0x000e24000802017f */
[----:B0-----:R-:W-:Y:S05]  /*3350*/  @!P1 BRA `(.L_x_6663) ;  /* 0x0000011400489947 */ /* 0x001fea0003800000 */
.L_x_6791:
[----:B------:R-:W-:Y:S05]  /*3360*/  @!P0 BRA `(.L_x_6664) ;  /* 0x0000000000048947 */ /* 0x000fea0003800000 */
[----:B------:R-:W-:Y:S01]  /*3370*/  BPT.TRAP 0x1 ;  /* 0x000000040000795c */ /* 0x000fe20000300000 */
.L_x_6664:
[----:B------:R-:W-:Y:S01]  /*3380*/  IMAD R6, R2, 0x8, R17 ;  /* 0x0000000802067824 */ /* 0x000fe200078e0211 */
[----:B------:R-:W-:-:S04]  /*3390*/  SHF.L.U32 R7, R16, 0x1f, RZ ;  /* 0x0000001f10077819 */ /* 0x000fc800000006ff */
[----:B------:R1:W2:Y:S01]  /*33a0*/  SYNCS.PHASECHK.TRANS64.TRYWAIT P1, [R6+URZ+0x38830], R7 ;  /* 0x03883007060075a7 */ /* 0x0002a2000802017f */
[----:B------:R-:W-:Y:S05]  /*33b0*/  @!P0 BRA `(.L_x_6665) ;  /* 0x0000000000048947 */ /* 0x000fea0003800000 */
[----:B------:R-:W-:Y:S01]  /*33c0*/  BPT.TRAP 0x1 ;  /* 0x000000040000795c */ /* 0x000fe20000300000 */
.L_x_6665:
[----:B------:R-:W-:-:S05]  /*33d0*/  VIADD R0, R17, 0x22400 ;  /* 0x0002240011007836 */ /* 0x000fca0000000000 */
[----:B------:R-:W-:-:S04]  /*33e0*/  SHF.R.U32.HI R0, RZ, 0x4, R0 ;  /* 0x00000004ff007819 */ /* 0x000fc80000011600 */
[----:B------:R-:W-:Y:S01]  /*33f0*/  LOP3.LUT R0, R0, 0x3fff, RZ, 0xc0, !PT ;  /* 0x00003fff00007812 */ /* 0x000fe200078ec0ff */
[----:B--2---:R-:W-:Y:S06]  /*3400*/  @P1 BRA `(.L_x_6666) ;  /* 0x0000000000081947 */ /* 0x004fec0003800000 */
[----:B------:R-:W2:Y:S02]  /*3410*/  SYNCS.PHASECHK.TRANS64.TRYWAIT P1, [R6+URZ+0x38830], R7 ;  /* 0x03883007060075a7 */ /* 0x000ea4000802017f */
[----:B--2---:R-:W-:Y:S05]  /*3420*/  @!P1 BRA `(.L_x_6667) ;  /* 0x0000011400289947 */ /* 0x004fea0003800000 */
.L_x_6666:
[----:B------:R-:W-:Y:S05]  /*3430*/  WARPSYNC.ALL ;  /* 0x0000000000007948 */ /* 0x000fea0003800000 */
[----:B------:R-:W-:Y:S01]  /*3440*/  LOP3.LUT R0, R0, 0x10000, RZ, 0xfc, !PT ;  /* 0x0001000000007812 */ /* 0x000fe200078efcff */
[----:B------:R-:W-:Y:S01]  /*3450*/  VIADD R3, R17, 0x20400 ;  /* 0x0002040011037836 */ /* 0x000fe20000000000 */
[----:B------:R-:W-:-:S03]  /*3460*/  WARPGROUP.ARRIVE ;  /* 0x00000000000079c5 */ /* 0x000fc60000000000 */
[----:B------:R-:W-:Y:S01]  /*3470*/  IMAD R5, R2, 0x200, R0 ;  /* 0x0000020002057824 */ /* 0x000fe200078e0200 */
[----:B------:R-:W-:Y:S01]  /*3480*/  UMOV UR11, 0x40000040 ;  /* 0x40000040000b7882 */ /* 0x000fe20000000000 */
[----:B------:R-:W-:Y:S01]  /*3490*/  UMOV UR9, 0x40000040 ;  /* 0x4000004000097882 */ /* 0x000fe20000000000 */
[----:B------:R-:W-:Y:S01]  /*34a0*/  SHF.R.U32.HI R3, RZ, 0x4, R3 ;  /* 0x00000004ff037819 */ /* 0x000fe20000011603 */
[----:B------:R-:W-:Y:S01]  /*34b0*/  UMOV UR15, 0x40000040 ;  /* 0x40000040000f7882 */ /* 0x000fe20000000000 */
[----:B------:R-:W-:Y:S01]  /*34c0*/  R2UR UR10, R5 ;  /* 0x00000000050a72ca */ /* 0x000fe200000e0000 */
[----:B------:R-:W-:Y:S01]  /*34d0*/  UMOV UR13, 0x40000040 ;  /* 0x40000040000d7882 */ /* 0x000fe20000000000 */
[----:B------:R-:W-:Y:S01]  /*34e0*/  LOP3.LUT R3, R3, 0x3fff, RZ, 0xc0, !PT ;  /* 0x00003fff03037812 */ /* 0x000fe200078ec0ff */
[----:B------:R-:W-:Y:S01]  /*34f0*/  UMOV UR19, 0x40000040 ;  /* 0x4000004000137882 */ /* 0x000fe20000000000 */
[----:B------:R-:W-:Y:S01]  /*3500*/  UMOV UR17, 0x40000040 ;  /* 0x4000004000117882 */ /* 0x000fe20000000000 */
[----:B------:R-:W-:Y:S01]  /*3510*/  UMOV UR23, 0x40000040 ;  /* 0x4000004000177882 */ /* 0x000fe20000000000 */
[----:B------:R-:W-:Y:S01]  /*3520*/  LOP3.LUT R3, R3, 0x10000, RZ, 0xfc, !PT ;  /* 0x0001000003037812 */ /* 0x000fe200078efcff */
[----:B------:R-:W-:-:S03]  /*3530*/  UMOV UR21, 0x40000040 ;  /* 0x4000004000157882 */ /* 0x000fc60000000000 */
[C---:B------:R-:W-:Y:S01]  /*3540*/  R2UR UR8, R3.reuse ;  /* 0x00000000030872ca */ /* 0x040fe200000e0000 */
[----:B------:R-:W-:Y:S02]  /*3550*/  VIADD R5, R3, 0x2 ;  /* 0x0000000203057836 */ /* 0x000fe40000000000 */
[----:B------:R-:W-:Y:S02]  /*3560*/  UIADD3 UR14, UR10, 0x2, URZ ;  /* 0x000000020a0e7890 */ /* 0x000fe4000fffe03f */
[----:B------:R-:W-:Y:S01]  /*3570*/  UIADD3 UR18, UR10, 0x4, URZ ;  /* 0x000000040a127890 */ /* 0x000fe2000fffe03f */
[----:B------:R-:W-:Y:S01]  /*3580*/  R2UR UR12, R5 ;  /* 0x00000000050c72ca */ /* 0x000fe200000e0000 */
[C---:B------:R-:W-:Y:S01]  /*3590*/  VIADD R5, R3.reuse, 0x4 ;  /* 0x0000000403057836 */ /* 0x040fe20000000000 */
[----:B------:R-:W-:Y:S01]  /*35a0*/  UIADD3 UR22, UR10, 0x6, URZ ;  /* 0x000000060a167890 */ /* 0x000fe2000fffe03f */
[----:B------:R-:W-:-:S03]  /*35b0*/  VIADD R3, R3, 0x6 ;  /* 0x0000000603037836 */ /* 0x000fc60000000000 */
[----:B------:R-:W-:Y:S01]  /*35c0*/  R2UR UR16, R5 ;  /* 0x00000000051072ca */ /* 0x000fe200000e0000 */
[----:B------:R-:W-:Y:S01]  /*35d0*/  HGMMA.64x64x16.F32.BF16 R24, gdesc[UR8], RZ, !UPT, gsb0 ;  /* 0x00e00000081879f0 */ /* 0x000fe2000c0018ff */
[----:B------:R-:W-:Y:S02]  /*35e0*/  R2UR UR20, R3 ;  /* 0x00000000031472ca */ /* 0x000fe400000e0000 */
        /* <DEDUP_REMOVED lines=10> */
[----:B------:R-:W3:Y:S02]  /*3690*/  SYNCS.PHASECHK.TRANS64.TRYWAIT P1, [R17+URZ+0x38810], R4 ;  /* 0x03881004110075a7 */ /* 0x000ee4000802017f */
[----:B---3--:R-:W-:Y:S05]  /*36a0*/  @!P1 BRA `(.L_x_6668) ;  /* 0x00000110009c9947 */ /* 0x008fea0003800000 */
.L_x_6792:
[----:B------:R-:W-:Y:S05]  /*36b0*/  @!P0 BRA `(.L_x_6669) ;  /* 0x0000000000048947 */ /* 0x000fea0003800000 */
[----:B------:R-:W-:Y:S01]  /*36c0*/  BPT.TRAP 0x1 ;  /* 0x000000040000795c */ /* 0x000fe20000300000 */
.L_x_6669:
[----:B------:R4:W0:Y:S01]  /*36d0*/  SYNCS.PHASECHK.TRANS64.TRYWAIT P1, [R6+URZ+0x38850], R7 ;  /* 0x03885007060075a7 */ /* 0x000822000802017f */
[----:B------:R-:W-:Y:S05]  /*36e0*/  @!P0 BRA `(.L_x_6670) ;  /* 0x0000000000048947 */ /* 0x000fea0003800000 */
[----:B------:R-:W-:Y:S01]  /*36f0*/  BPT.TRAP 0x1 ;  /* 0x000000040000795c */ /* 0x000fe20000300000 */
.L_x_6670:
[C---:B------:R-:W-:Y:S02]  /*3700*/  VIADD R3, R17.reuse, 0x400 ;  /* 0x0000040011037836 */ /* 0x040fe40000000000 */
[----:B0--3--:R-:W-:-:S03]  /*3710*/  VIADD R4, R17, 0x26400 ;  /* 0x0002640011047836 */ /* 0x009fc60000000000 */
[----:B------:R-:W-:Y:S02]  /*3720*/  SHF.R.U32.HI R3, RZ, 0x4, R3 ;  /* 0x00000004ff037819 */ /* 0x000fe40000011603 */
[----:B------:R-:W-:Y:S02]  /*3730*/  SHF.R.U32.HI R4, RZ, 0x4, R4 ;  /* 0x00000004ff047819 */ /* 0x000fe40000011604 */
[----:B------:R-:W-:Y:S02]  /*3740*/  LOP3.LUT R3, R3, 0x3fff, RZ, 0xc0, !PT ;  /* 0x00003fff03037812 */ /* 0x000fe400078ec0ff */
[----:B------:R-:W-:Y:S02]  /*3750*/  LOP3.LUT R4, R4, 0x3fff, RZ, 0xc0, !PT ;  /* 0x00003fff04047812 */ /* 0x000fe400078ec0ff */
[----:B------:R-:W-:Y:S02]  /*3760*/  LOP3.LUT R3, R3, 0x10000, RZ, 0xfc, !PT ;  /* 0x0001000003037812 */ /* 0x000fe400078efcff */
[----:B------:R-:W-:-:S02]  /*3770*/  LOP3.LUT R4, R4, 0x10000, RZ, 0xfc, !PT ;  /* 0x0001000004047812 */ /* 0x000fc400078efcff */
[----:B------:R-:W-:Y:S01]  /*3780*/  LEA R5, R2, R3, 0xc ;  /* 0x0000000302057211 */ /* 0x000fe200078e60ff */
[----:B------:R-:W-:Y:S06]  /*3790*/  @P1 BRA `(.L_x_6671) ;  /* 0x0000000000081947 */ /* 0x000fec0003800000 */
[----:B------:R-:W0:Y:S02]  /*37a0*/  SYNCS.PHASECHK.TRANS64.TRYWAIT P1, [R6+URZ+0x38850], R7 ;  /* 0x03885007060075a7 */ /* 0x000e24000802017f */
[----:B0-----:R-:W-:Y:S05]  /*37b0*/  @!P1 BRA `(.L_x_6672) ;  /* 0x00000110006c9947 */ /* 0x001fea0003800000 */
.L_x_6671:
[C---:B------:R-:W-:Y:S01]  /*37c0*/  R2UR UR24, R4.reuse ;  /* 0x00000000041872ca */ /* 0x040fe200000e0000 */
[----:B------:R-:W-:Y:S01]  /*37d0*/  WARPGROUP.ARRIVE ;  /* 0x00000000000079c5 */ /* 0x000fe20000000000 */
[C---:B------:R-:W-:Y:S01]  /*37e0*/  R2UR UR26, R5.reuse ;  /* 0x00000000051a72ca */ /* 0x040fe200000e0000 */
[----:B------:R-:W-:Y:S01]  /*37f0*/  UMOV UR25, 0x40000040 ;  /* 0x4000004000197882 */ /* 0x000fe20000000000 */
[----:B------:R-:W-:Y:S01]  /*3800*/  UMOV UR27, 0x40000040 ;  /* 0x40000040001b7882 */ /* 0x000fe20000000000 */
[----:B------:R-:W-:Y:S01]  /*3810*/  VIADD R8, R4, 0x2 ;  /* 0x0000000204087836 */ /* 0x000fe20000000000 */
[----:B------:R-:W-:Y:S01]  /*3820*/  UMOV UR5, 0x40000040 ;  /* 0x4000004000057882 */ /* 0x000fe20000000000 */
[----:B012-4-:R-:W-:Y:S01]  /*3830*/  VIADD R7, R5, 0x2 ;  /* 0x0000000205077836 */ /* 0x017fe20000000000 */
[----:B------:R-:W-:Y:S01]  /*3840*/  UMOV UR7, 0x40000040 ;  /* 0x4000004000077882 */ /* 0x000fe20000000000 */
[----:B------:R-:W0:Y:S01]  /*3850*/  S2R R9, SR_TID.X ;  /* 0x0000000000097919 */ /* 0x000e220000002100 */
[----:B------:R-:W-:Y:S01]  /*3860*/  R2UR UR4, R8 ;  /* 0x00000000080472ca */ /* 0x000fe200000e0000 */
[----:B------:R-:W-:Y:S01]  /*3870*/  VIADD R8, R4, 0x4 ;  /* 0x0000000404087836 */ /* 0x000fe20000000000 */
[----:B------:R-:W-:Y:S01]  /*3880*/  R2UR UR6, R7 ;  /* 0x00000000070672ca */ /* 0x000fe200000e0000 */
[C---:B------:R-:W-:Y:S01]  /*3890*/  VIADD R7, R5.reuse, 0x4 ;  /* 0x0000000405077836 */ /* 0x040fe20000000000 */
[----:B------:R-:W-:Y:S01]  /*38a0*/  ULDC UR10, c[0x0][0xa80] ;  /* 0x0002a000000a7ab9 */ /* 0x000fe20000000800 */
[----:B------:R-:W-:Y:S01]  /*38b0*/  HGMMA.64x64x16.F32.BF16 R24, gdesc[UR24], R24, gsb0 ;  /* 0x00e00000181879f0 */ /* 0x000fe20008001818 */
[----:B------:R-:W-:-:S02]  /*38c0*/  VIADD R10, R5, 0x800 ;  /* 0x00000800050a7836 */ /* 0x000fc40000000000 */
[----:B------:R-:W1:Y:S01]  /*38d0*/  S2R R57, SR_TID.X ;  /* 0x0000000000397919 */ /* 0x000e620000002100 */
[----:B------:R-:W-:-:S04]  /*38e0*/  IMAD R201, R2, 0x1000, R19 ;  /* 0x0000100002c97824 */ /* 0x000fc800078e0213 */
[----:B------:R-:W-:Y:S01]  /*38f0*/  VIADD R203, R201, 0x80 ;  /* 0x00000080c9cb7836 */ /* 0x000fe20000000000 */
[----:B0-----:R-:W-:Y:S02]  /*3900*/  SHF.R.U32.HI R9, RZ, 0x7, R9 ;  /* 0x00000007ff097819 */ /* 0x001fe40000011609 */
[----:B-1----:R-:W-:Y:S01]  /*3910*/  LOP3.LUT R57, R57, 0x7f, RZ, 0xc0, !PT ;  /* 0x0000007f39397812 */ /* 0x002fe200078ec0ff */
        /* <DEDUP_REMOVED lines=124> */
[----:B------:R-:W0:Y:S01]  /*40e0*/  SHFL.IDX PT, R7, R9, RZ, 0x1f ;  /* 0x00001fff09077589 */ /* 0x000e2200000e0000 */
[----:B------:R-:W-:Y:S01]  /*40f0*/  VIADD R8, R4, 0x800 ;  /* 0x0000080004087836 */ /* 0x000fe20000000000 */
[----:B0-----:R-:W-:-:S04]  /*4100*/  ISETP.GT.AND P1, PT, R7, 0x7f, PT ;  /* 0x0000007f0700780c */ /* 0x001fc80003f24270 */
[----:B------:R-:W-:-:S04]  /*4110*/  SEL R7, RZ, 0x2, !P1 ;  /* 0x00000002ff077807 */ /* 0x000fc80004800000 */
[C---:B------:R-:W-:Y:S01]  /*4120*/  IADD3 R9, R7.reuse, R8, RZ ;  /* 0x0000000807097210 */ /* 0x040fe20007ffe0ff */
        /* <DEDUP_REMOVED lines=12> */
[----:B------:R-:W-:Y:S02]  /*41f0*/  IMAD.IADD R13, R10, 0x1, R9 ;  /* 0x000000010a0d7824 */ /* 0x000fe400078e0209 */
        /* <DEDUP_REMOVED lines=32> */
[----:B------:R-:W-:-:S03]  /*4400*/  VIADD R10, R5, 0xa00 ;  /* 0x00000a00050a7836 */ /* 0x000fc60000000000 */
        /* <DEDUP_REMOVED lines=130> */
[----:B------:R-:W-:Y:S02]  /*4c30*/  IMAD R5, R168, -0x40, R9 ;  /* 0xffffffc0a8057824 */ /* 0x000fe400078e0209 */
[----:B------:R-:W-:-:S03]  /*4c40*/  IMAD R9, R185, 0x40, R18 ;  /* 0x00000040b9097824 */ /* 0x000fc600078e0212 */
[----:B------:R-:W-:Y:S02]  /*4c50*/  IADD3 R7, R186, 0x1, R5 ;  /* 0x00000001ba077810 */ /* 0x000fe40007ffe005 */
[C---:B------:R-:W-:Y:S02]  /*4c60*/  IADD3 R5, -R22.reuse, R5, R186 ;  /* 0x0000000516057210 */ /* 0x040fe40007ffe1ba */
[----:B------:R-:W-:-:S04]  /*4c70*/  IADD3 R8, -R22, R7, -R184 ;  /* 0x0000000716087210 */ /* 0x000fc80007ffe9b8 */
[----:B------:R-:W-:Y:S02]  /*4c80*/  VIADDMNMX R11, R9, R8, R5, PT ;  /* 0x00000008090b7246 */ /* 0x000fe40003800105 */
[----:B------:R-:W-:Y:S02]  /*4c90*/  IADD3 R8, R8, 0x8, R9 ;  /* 0x0000000808087810 */ /* 0x000fe40007ffe009 */
[C---:B------:R-:W-:Y:S02]  /*4ca0*/  ISETP.GT.AND P1, PT, R11.reuse, RZ, PT ;  /* 0x000000ff0b00720c */ /* 0x040fe40003f24270 */
[C---:B------:R-:W-:Y:S02]  /*4cb0*/  ISETP.GT.AND P2, PT, R11.reuse, 0x1, PT ;  /* 0x000000010b00780c */ /* 0x040fe40003f44270 */
[----:B------:R-:W-:Y:S02]  /*4cc0*/  ISETP.GT.AND P3, PT, R11, 0x8, PT ;  /* 0x000000080b00780c */ /* 0x000fe40003f64270 */
[----:B------:R-:W-:Y:S01]  /*4cd0*/  VIMNMX R8, R5, R8, PT ;  /* 0x0000000805087248 */ /* 0x000fe20003fe0100 */
[----:B------:R-:W-:-:S02]  /*4ce0*/  WARPGROUP.DEPBAR.LE gsb0, 0x0 ;  /* 0x00008000000079c5 */ /* 0x000fc40000010000 */
[----:B------:R-:W-:-:S06]  /*4cf0*/  WARPGROUP.ARRIVE ;  /* 0x00000000000079c5 */ /* 0x000fcc0000000000 */
[----:B------:R-:W-:Y:S01]  /*4d00*/  HGMMA.64x64x16.F32.BF16 R24, gdesc[UR4], R24, gsb0 ;  /* 0x00e00000041879f0 */ /* 0x000fe20008001818 */
[----:B------:R-:W-:Y:S01]  /*4d10*/  R2UR UR4, R201 ;  /* 0x00000000c90472ca */ /* 0x000fe200000e0000 */
[----:B------:R-:W-:-:S12]  /*4d20*/  UMOV UR7, 0x40000040 ;  /* 0x4000004000077882 */ /* 0x000fd80000000000 */
[----:B------:R-:W-:Y:S01]  /*4d30*/  UMOV UR6, UR4 ;  /* 0x0000000400067c82 */ /* 0x000fe20008000000 */
[----:B------:R-:W-:Y:S01]  /*4d40*/  R2UR UR4, R203 ;  /* 0x00000000cb0472ca */ /* 0x000fe200000e0000 */
[C---:B------:R-:W-:Y:S01]  /*4d50*/  VIADD R203, R201.reuse, 0x100 ;  /* 0x00000100c9cb7836 */ /* 0x040fe20000000000 */
[----:B------:R-:W-:Y:S01]  /*4d60*/  IADD3 R201, R201, 0x180, RZ ;  /* 0x00000180c9c97810 */ /* 0x000fe20007ffe0ff */
        /* <DEDUP_REMOVED lines=48> */
[----:B------:R-:W0:Y:S01]  /*5070*/  SHFL.BFLY PT, R7, R10, 0x2, 0x1f ;  /* 0x0c401f000a077f89 */ /* 0x000e2200000e0000 */
        /* <DEDUP_REMOVED lines=12> */
[----:B0-----:R-:W-:Y:S02]  /*5140*/  FMNMX.FTZ R9, R10, R7, !PT ;  /* 0x000000070a097209 */ /* 0x001fe40007810000 */
[----:B------:R-:W-:Y:S02]  /*5150*/  FMNMX.FTZ R10, R30, R5, !PT ;  /* 0x000000051e0a7209 */ /* 0x000fe40007810000 */
[----:B------:R-:W-:Y:S01]  /*5160*/  FSEL R38, R38, -INF , P2 ;  /* 0xff80000026267808 */ /* 0x000fe20001000000 */
[----:B------:R-:W0:Y:S01]  /*5170*/  SHFL.BFLY PT, R12, R9, 0x1, 0x1f ;  /* 0x0c201f00090c7f89 */ /* 0x000e2200000e0000 */
        /* <DEDUP_REMOVED lines=12> */
[----:B0-----:R-:W-:-:S02]  /*5240*/  FMNMX.FTZ R5, R9, R12, !PT ;  /* 0x0000000c09057209 */ /* 0x001fc40007810000 */
[----:B------:R-:W-:Y:S02]  /*5250*/  ISETP.GT.AND P3, PT, R8, 0x29, PT ;  /* 0x000000290800780c */ /* 0x000fe40003f64270 */
[----:B------:R-:W-:Y:S01]  /*5260*/  FSEL R46, R46, -INF , P2 ;  /* 0xff8000002e2e7808 */ /* 0x000fe20001000000 */
[----:B------:R-:W-:Y:S01]  /*5270*/  FMUL.FTZ R9, R5, UR10 ;  /* 0x0000000a05097c20 */ /* 0x000fe20008410000 */
[----:B------:R-:W-:Y:S02]  /*5280*/  FMNMX.FTZ R7, R43, R10, !PT ;  /* 0x0000000a2b077209 */ /* 0x000fe40007810000 */
[----:B------:R-:W-:Y:S02]  /*5290*/  FSETP.NEU.FTZ.AND P4, PT, R5, -INF , PT ;  /* 0xff8000000500780b */ /* 0x000fe40003f9d000 */
[----:B------:R-:W-:Y:S02]  /*52a0*/  ISETP.GT.AND P1, PT, R8, 0x30, PT ;  /* 0x000000300800780c */ /* 0x000fe40003f24270 */
[----:B------:R-:W-:-:S02]  /*52b0*/  FSEL R47, R47, -INF , P3 ;  /* 0xff8000002f2f7808 */ /* 0x000fc40001800000 */
[----:B------:R-:W-:Y:S02]  /*52c0*/  FMNMX.FTZ R10, R46, R7, !PT ;  /* 0x000000072e0a7209 */ /* 0x000fe40007810000 */
        /* <DEDUP_REMOVED lines=28> */
[----:B------:R-:W-:Y:S01]  /*5490*/  FFMA.FTZ R176, R53, UR10, -R56 ;  /* 0x0000000a35b07c23 */ /* 0x000fe20008010838 */
[----:B------:R-:W0:Y:S01]  /*54a0*/  SHFL.BFLY PT, R15, R8, 0x2, 0x1f ;  /* 0x0c401f00080f7f89 */ /* 0x000e2200000e0000 */
[----:B------:R-:W1:Y:S08]  /*54b0*/  MUFU.EX2 R7, R7 ;  /* 0x0000000700077308 */ /* 0x000e700000000800 */
[----:B------:R-:W-:Y:S08]  /*54c0*/  MUFU.EX2 R9, R9 ;  /* 0x0000000900097308 */ /* 0x000ff00000000800 */
[----:B------:R-:W2:Y:S01]  /*54d0*/  MUFU.EX2 R12, R12 ;  /* 0x0000000c000c7308 */ /* 0x000ea20000000800 */
[----:B-1----:R-:W-:Y:S01]  /*54e0*/  F2FP.BF16.F32.PACK_AB R152, R10, R7 ;  /* 0x000000070a98723e */ /* 0x002fe200000010ff */
[----:B------:R-:W-:Y:S01]  /*54f0*/  FADD.FTZ R10, R7, R10 ;  /* 0x0000000a070a7221 */ /* 0x000fe20000010000 */
[----:B0-----:R-:W-:Y:S01]  /*5500*/  FMNMX.FTZ R24, R8, R15, !PT ;  /* 0x0000000f08187209 */ /* 0x001fe20007810000 */
[----:B------:R-:W-:-:S04]  /*5510*/  FFMA.FTZ R15, R40, UR10, -R56 ;  /* 0x0000000a280f7c23 */ /* 0x000fc80008010838 */
[----:B------:R-:W-:Y:S01]  /*5520*/  MUFU.EX2 R11, R11 ;  /* 0x0000000b000b7308 */ /* 0x000fe20000000800 */
[----:B------:R-:W0:Y:S07]  /*5530*/  SHFL.BFLY PT, R25, R24, 0x1, 0x1f ;  /* 0x0c201f0018197f89 */ /* 0x000e2e00000e0000 */
[----:B------:R-:W1:Y:S01]  /*5540*/  MUFU.EX2 R14, R14 ;  /* 0x0000000e000e7308 */ /* 0x000e620000000800 */
[----:B--2---:R-:W-:Y:S01]  /*5550*/  F2FP.BF16.F32.PACK_AB R154, R12, R9 ;  /* 0x000000090c9a723e */ /* 0x004fe200000010ff */
[----:B------:R-:W-:Y:S01]  /*5560*/  FADD.FTZ R9, R9, R10 ;  /* 0x0000000a09097221 */ /* 0x000fe20000010000 */
[----:B------:R-:W-:-:S03]  /*5570*/  IMAD.IADD R10, R186, 0x1, -R184 ;  /* 0x00000001ba0a7824 */ /* 0x000fc600078e0ab8 */
[----:B------:R-:W-:Y:S01]  /*5580*/  FADD.FTZ R12, R12, R9 ;  /* 0x000000090c0c7221 */ /* 0x000fe20000010000 */
[----:B------:R-:W-:Y:S01]  /*5590*/  IMAD R10, R185, 0x40, R10 ;  /* 0x00000040b90a7824 */ /* 0x000fe200078e020a */
[----:B------:R-:W-:Y:S04]  /*55a0*/  MUFU.EX2 R13, R13 ;  /* 0x0000000d000d7308 */ /* 0x000fe80000000800 */
[----:B------:R-:W-:-:S04]  /*55b0*/  SHF.R.S32.HI R7, RZ, 0x1f, R10 ;  /* 0x0000001fff077819 */ /* 0x000fc8000001140a */
[----:B------:R-:W2:Y:S01]  /*55c0*/  MUFU.EX2 R20, R20 ;  /* 0x0000001400147308 */ /* 0x000ea20000000800 */
[----:B-1----:R-:W-:Y:S01]  /*55d0*/  F2FP.BF16.F32.PACK_AB R156, R14, R11 ;  /* 0x0000000b0e9c723e */ /* 0x002fe200000010ff */
[----:B------:R-:W-:Y:S01]  /*55e0*/  FADD.FTZ R11, R11, R12 ;  /* 0x0000000c0b0b7221 */ /* 0x000fe20000010000 */
[----:B0-----:R-:W-:Y:S01]  /*55f0*/  FMNMX.FTZ R8, R24, R25, !PT ;  /* 0x0000001918087209 */ /* 0x001fe20007810000 */
[----:B------:R-:W-:Y:S01]  /*5600*/  VIADD R12, R168, 0xfffffffe ;  /* 0xfffffffea80c7836 */ /* 0x000fe20000000000 */
[----:B------:R-:W-:Y:S01]  /*5610*/  LEA.HI R7, R7, R10, RZ, 0x6 ;  /* 0x0000000a07077211 */ /* 0x000fe200078f30ff */
[----:B------:R-:W-:Y:S01]  /*5620*/  FADD.FTZ R14, R14, R11 ;  /* 0x0000000b0e0e7221 */ /* 0x000fe20000010000 */
[C---:B------:R-:W-:Y:S01]  /*5630*/  FSETP.NEU.FTZ.AND P1, PT, R8.reuse, -INF , PT ;  /* 0xff8000000800780b */ /* 0x040fe20003f3d000 */
[----:B------:R-:W-:Y:S01]  /*5640*/  FMUL.FTZ R24, R8, UR10 ;  /* 0x0000000a08187c20 */ /* 0x000fe20008410000 */
[----:B------:R-:W-:Y:S01]  /*5650*/  MUFU.EX2 R15, R15 ;  /* 0x0000000f000f7308 */ /* 0x000fe20000000800 */
[----:B------:R-:W-:-:S03]  /*5660*/  SHF.R.S32.HI R7, RZ, 0x6, R7 ;  /* 0x00000006ff077819 */ /* 0x000fc60000011407 */
[----:B------:R-:W-:Y:S02]  /*5670*/  FSEL R25, R24, RZ, P1 ;  /* 0x000000ff18197208 */ /* 0x000fe40000800000 */
[----:B------:R-:W-:Y:S02]  /*5680*/  ISETP.NE.AND P1, PT, R57, RZ, PT ;  /* 0x000000ff3900720c */ /* 0x000fe40003f25270 */
[----:B------:R-:W0:Y:S01]  /*5690*/  MUFU.EX2 R170, R170 ;  /* 0x000000aa00aa7308 */ /* 0x000e220000000800 */
        /* <DEDUP_REMOVED lines=20> */
[----:B--2---:R-:W-:Y:S01]  /*57e0*/  F2FP.BF16.F32.PACK_AB R158, R20, R13 ;  /* 0x0000000d149e723e */ /* 0x004fe200000010ff */
[----:B------:R-:W-:Y:S01]  /*57f0*/  FADD.FTZ R13, R13, R14 ;  /* 0x0000000e0d0d7221 */ /* 0x000fe20000010000 */
[----:B0-----:R-:W-:Y:S01]  /*5800*/  F2FP.BF16.F32.PACK_AB R160, R170, R15 ;  /* 0x0000000faaa0723e */ /* 0x001fe200000010ff */
[----:B------:R-:W-:Y:S01]  /*5810*/  @!P1 VIADD R6, R6, 0x38860 ;  /* 0x0003886006069836 */ /* 0x000fe20000000000 */
[----:B------:R-:W-:Y:S01]  /*5820*/  VIMNMX R9, RZ, R7, !PT ;  /* 0x00000007ff097248 */ /* 0x000fe20007fe0100 */
[----:B------:R-:W-:Y:S01]  /*5830*/  FADD.FTZ R20, R20, R13 ;  /* 0x0000000d14147221 */ /* 0x000fe20000010000 */
[----:B------:R-:W0:Y:S02]  /*5840*/  MUFU.EX2 R178, R178 ;  /* 0x000000b200b27308 */ /* 0x000e240000000800 */
[----:B------:R-:W-:Y:S01]  /*5850*/  ISETP.GE.AND P2, PT, R12, R9, PT ;  /* 0x000000090c00720c */ /* 0x000fe20003f46270 */
[----:B------:R-:W-:Y:S01]  /*5860*/  FADD.FTZ R15, R15, R20 ;  /* 0x000000140f0f7221 */ /* 0x000fe20000010000 */
[----:B------:R-:W-:-:S03]  /*5870*/  @!P1 PRMT R6, RZ, 0x654, R6 ;  /* 0x00000654ff069816 */ /* 0x000fc60000000006 */
[----:B------:R-:W-:Y:S01]  /*5880*/  FADD.FTZ R170, R170, R15 ;  /* 0x0000000faaaa7221 */ /* 0x000fe20000010000 */
        /* <DEDUP_REMOVED lines=15> */
[----:B------:R-:W-:Y:S01]  /*5980*/  MUFU.EX2 R21, R21 ;  /* 0x0000001500157308 */ /* 0x000fe20000000800 */
[----:B------:R0:W-:Y:S07]  /*5990*/  STSM.16.M88.4 [R189+0x36400], R152 ;  /* 0x03640098bd007844 */ /* 0x0001ee0000000200 */
[----:B------:R-:W3:Y:S01]  /*59a0*/  MUFU.EX2 R172, R172 ;  /* 0x000000ac00ac7308 */ /* 0x000ee20000000800 */
[----:B--2---:R-:W-:Y:S01]  /*59b0*/  F2FP.BF16.F32.PACK_AB R159, R200, R179 ;  /* 0x000000b3c89f723e */ /* 0x004fe200000010ff */
[----:B------:R-:W-:-:S04]  /*59c0*/  FADD.FTZ R179, R179, R182 ;  /* 0x000000b6b3b37221 */ /* 0x000fc80000010000 */
[----:B------:R0:W-:Y:S01]  /*59d0*/  STSM.16.M88.4 [R192], R156 ;  /* 0x0000009cc0007844 */ /* 0x0001e20000000200 */
[----:B------:R-:W-:Y:S01]  /*59e0*/  FADD.FTZ R200, R200, R179 ;  /* 0x000000b3c8c87221 */ /* 0x000fe20000010000 */
[----:B------:R-:W-:Y:S08]  /*59f0*/  MUFU.EX2 R181, R181 ;  /* 0x000000b500b57308 */ /* 0x000ff00000000800 */
[----:B------:R-:W2:Y:S01]  /*5a00*/  MUFU.EX2 R202, R202 ;  /* 0x000000ca00ca7308 */ /* 0x000ea20000000800 */
[----:B---3--:R-:W-:Y:S01]  /*5a10*/  F2FP.BF16.F32.PACK_AB R162, R172, R21 ;  /* 0x00000015aca2723e */ /* 0x008fe200000010ff */
[----:B------:R-:W-:-:S04]  /*5a20*/  FADD.FTZ R21, R21, R170 ;  /* 0x000000aa15157221 */ /* 0x000fc80000010000 */
[----:B------:R-:W-:Y:S02]  /*5a30*/  FADD.FTZ R172, R172, R21 ;  /* 0x00000015acac7221 */ /* 0x000fe40000010000 */
[----:B------:R-:W-:Y:S08]  /*5a40*/  MUFU.EX2 R183, R183 ;  /* 0x000000b700b77308 */ /* 0x000ff00000000800 */
[----:B------:R-:W3:Y:S01]  /*5a50*/  MUFU.EX2 R204, R204 ;  /* 0x000000cc00cc7308 */ /* 0x000ee20000000800 */
[----:B--2---:R-:W-:Y:S01]  /*5a60*/  F2FP.BF16.F32.PACK_AB R161, R202, R181 ;  /* 0x000000b5caa1723e */ /* 0x004fe200000010ff */
[----:B------:R-:W-:-:S04]  /*5a70*/  FADD.FTZ R181, R181, R200 ;  /* 0x000000c8b5b57221 */ /* 0x000fc80000010000 */
[----:B------:R-:W-:Y:S02]  /*5a80*/  FADD.FTZ R202, R202, R181 ;  /* 0x000000b5caca7221 */ /* 0x000fe40000010000 */
[----:B------:R-:W-:Y:S08]  /*5a90*/  MUFU.EX2 R169, R169 ;  /* 0x000000a900a97308 */ /* 0x000ff00000000800 */
[----:B------:R-:W2:Y:S01]  /*5aa0*/  MUFU.EX2 R174, R174 ;  /* 0x000000ae00ae7308 */ /* 0x000ea20000000800 */
[----:B---3--:R-:W-:Y:S01]  /*5ab0*/  F2FP.BF16.F32.PACK_AB R163, R204, R183 ;  /* 0x000000b7cca3723e */ /* 0x008fe200000010ff */
[----:B------:R-:W-:-:S04]  /*5ac0*/  FADD.FTZ R183, R183, R202 ;  /* 0x000000cab7b77221 */ /* 0x000fc80000010000 */
[----:B------:R0:W-:Y:S01]  /*5ad0*/  STSM.16.M88.4 [R190], R160 ;  /* 0x000000a0be007844 */ /* 0x0001e20000000200 */
[----:B------:R-:W-:Y:S01]  /*5ae0*/  FADD.FTZ R183, R204, R183 ;  /* 0x000000b7ccb77221 */ /* 0x000fe20000010000 */
        /* <DEDUP_REMOVED lines=8> */
[----:B------:R-:W-:-:S06]  /*5b70*/  FADD.FTZ R171, R171, R174 ;  /* 0x000000aeabab7221 */ /* 0x000fcc0000010000 */
[----:B------:R-:W3:Y:S08]  /*5b80*/  MUFU.EX2 R199, R199 ;  /* 0x000000c700c77308 */ /* 0x000ef00000000800 */
[----:B------:R-:W4:Y:S01]  /*5b90*/  MUFU.EX2 R208, R208 ;  /* 0x000000d000d07308 */ /* 0x000f220000000800 */
[----:B--2---:R-:W-:Y:S01]  /*5ba0*/  F2FP.BF16.F32.PACK_AB R165, R187, R206 ;  /* 0x000000cebba5723e */ /* 0x004fe200000010ff */
[----:B------:R-:W-:-:S04]  /*5bb0*/  FADD.FTZ R206, R206, R183 ;  /* 0x000000b7cece7221 */ /* 0x000fc80000010000 */
[----:B------:R-:W-:-:S04]  /*5bc0*/  FADD.FTZ R206, R187, R206 ;  /* 0x000000cebbce7221 */ /* 0x000fc80000010000 */
[----:B---3--:R-:W-:Y:S01]  /*5bd0*/  FADD.FTZ R7, R199, R206 ;  /* 0x000000cec7077221 */ /* 0x008fe20000010000 */
[----:B----4-:R-:W-:-:S03]  /*5be0*/  F2FP.BF16.F32.PACK_AB R167, R208, R199 ;  /* 0x000000c7d0a7723e */ /* 0x010fc600000010ff */
[----:B------:R-:W-:Y:S02]  /*5bf0*/  FADD.FTZ R7, R208, R7 ;  /* 0x00000007d0077221 */ /* 0x000fe40000010000 */
[----:B------:R0:W-:Y:S01]  /*5c00*/  STSM.16.M88.4 [R191], R164 ;  /* 0x000000a4bf007844 */ /* 0x0001e20000000200 */
[----:B-1----:R-:W-:-:S06]  /*5c10*/  WARPGROUP.ARRIVE ;  /* 0x00000000000079c5 */ /* 0x002fcc0000000000 */
        /* <DEDUP_REMOVED lines=32> */
[----:B0-----:R-:W-:Y:S06]  /*5e20*/  @!P2 BRA `(.L_x_6673) ;  /* 0x000000300088a947 */ /* 0x001fec0003800000 */
[----:B------:R-:W-:Y:S01]  /*5e30*/  IMAD.MOV.U32 R11, RZ, RZ, R8 ;  /* 0x000000ffff0b7224 */ /* 0x000fe200078e0008 */
[----:B------:R-:W-:Y:S01]  /*5e40*/  ULDC UR10, c[0x0][0xa80] ;  /* 0x0002a000000a7ab9 */ /* 0x000fe20000000800 */
[----:B------:R-:W-:Y:S02]  /*5e50*/  IMAD.MOV.U32 R13, RZ, RZ, R5 ;  /* 0x000000ffff0d7224 */ /* 0x000fe400078e0005 */
[----:B------:R-:W-:-:S07]  /*5e60*/  IMAD.MOV.U32 R15, RZ, RZ, R2 ;  /* 0x000000ffff0f7224 */ /* 0x000fce00078e0002 */
.L_x_6682:
[----:B------:R-:W-:-:S05]  /*5e70*/  VIADD R2, R15, 0x1 ;  /* 0x000000010f027836 */ /* 0x000fca0000000000 */
[----:B------:R-:W-:-:S04]  /*5e80*/  ISETP.NE.AND P2, PT, R2, 0x2, PT ;  /* 0x000000020200780c */ /* 0x000fc80003f45270 */
[----:B------:R-:W-:Y:S02]  /*5e90*/  SEL R5, RZ, 0x1, P2 ;  /* 0x00000001ff057807 */ /* 0x000fe40001000000 */
[----:B------:R-:W-:Y:S02]  /*5ea0*/  SEL R2, R2, RZ, P2 ;  /* 0x000000ff02027207 */ /* 0x000fe40001000000 */
[----:B------:R-:W-:Y:S01]  /*5eb0*/  LOP3.LUT R16, R16, R5, RZ, 0x3c, !PT ;  /* 0x0000000510107212 */ /* 0x000fe200078e3cff */
[----:B------:R-:W-:Y:S06]  /*5ec0*/  @!P0 BRA `(.L_x_6674) ;  /* 0x0000000000048947 */ /* 0x000fec0003800000 */
[----:B------:R-:W-:Y:S01]  /*5ed0*/  BPT.TRAP 0x1 ;  /* 0x000000040000795c */ /* 0x000fe20000300000 */
.L_x_6674:
[----:B------:R-:W-:Y:S01]  /*5ee0*/  IMAD R10, R2, 0x8, R17 ;  /* 0x00000008020a7824 */ /* 0x000fe200078e0211 */
[----:B------:R-:W-:-:S04]  /*5ef0*/  SHF.L.U32 R5, R16, 0x1f, RZ ;  /* 0x0000001f10057819 */ /* 0x000fc800000006ff */
[----:B------:R0:W1:Y:S01]  /*5f00*/  SYNCS.PHASECHK.TRANS64.TRYWAIT P2, [R10+URZ+0x38830], R5 ;  /* 0x038830050a0075a7 */ /* 0x000062000804017f */
[----:B------:R-:W-:Y:S05]  /*5f10*/  @!P0 BRA `(.L_x_6675) ;  /* 0x0000000000048947 */ /* 0x000fea0003800000 */
[----:B------:R-:W-:Y:S01]  /*5f20*/  BPT.TRAP 0x1 ;  /* 0x000000040000795c */ /* 0x000fe20000300000 */
.L_x_6675:
[----:B------:R-:W-:Y:S01]  /*5f30*/  IMAD R8, R2, 0x200, R0 ;  /* 0x0000020002087824 */ /* 0x000fe200078e0200 */
[----:B-1----:R-:W-:Y:S06]  /*5f40*/  @P2 BRA `(.L_x_6676) ;  /* 0x0000000000082947 */ /* 0x002fec0003800000 */
[----:B------:R-:W1:Y:S02]  /*5f50*/  SYNCS.PHASECHK.TRANS64.TRYWAIT P2, [R10+URZ+0x38830], R5 ;  /* 0x038830050a0075a7 */ /* 0x000e64000804017f */
[----:B-1----:R-:W-:Y:S05]  /*5f60*/  @!P2 BRA `(.L_x_6677) ;  /* 0x000000e80094a947 */ /* 0x002fea0003800000 */
.L_x_6676:
[----:B------:R-:W-:Y:S01]  /*5f70*/  R2UR UR6, R8 ;  /* 0x00000000080672ca */ /* 0x000fe200000e0000 */
[----:B------:R-:W-:Y:S01]  /*5f80*/  WARPGROUP.ARRIVE ;  /* 0x00000000000079c5 */ /* 0x000fe20000000000 */
[----:B------:R-:W-:Y:S01]  /*5f90*/  UMOV UR4, UR8 ;  /* 0x0000000800047c82 */ /* 0x000fe20008000000 */
[----:B------:R-:W-:Y:S01]  /*5fa0*/  UMOV UR5, UR9 ;  /* 0x0000000900057c82 */ /* 0x000fe20008000000 */
[----:B------:R-:W-:Y:S01]  /*5fb0*/  UMOV UR7, 0x40000040 ;  /* 0x4000004000077882 */ /* 0x000fe20000000000 */
[----:B------:R-:W-:Y:S01]  /*5fc0*/  UMOV UR15, 0x40000040 ;  /* 0x40000040000f7882 */ /* 0x000fe20000000000 */
[----:B------:R-:W-:Y:S01]  /*5fd0*/  UMOV UR19, 0x40000040 ;  /* 0x4000004000137882 */ /* 0x000fe20000000000 */
[----:B------:R-:W-:-:S06]  /*5fe0*/  UMOV UR23, 0x40000040 ;  /* 0x4000004000177882 */ /* 0x000fcc0000000000 */
        /* <DEDUP_REMOVED lines=16> */
.L_x_6678:
[----:B------:R2:W3:Y:S01]  /*60f0*/  SYNCS.PHASECHK.TRANS64.TRYWAIT P2, [R10+URZ+0x38850], R5 ;  /* 0x038850050a0075a7 */ /* 0x0004e2000804017f */
[----:B------:R-:W-:Y:S05]  /*6100*/  @!P0 BRA `(.L_x_6679) ;  /* 0x0000000000048947 */ /* 0x000fea0003800000 */
[----:B------:R-:W-:Y:S01]  /*6110*/  BPT.TRAP 0x1 ;  /* 0x000000040000795c */ /* 0x000fe20000300000 */
.L_x_6679:
[----:B---3--:R-:W-:Y:S05]  /*6120*/  @P2 BRA `(.L_x_6680) ;  /* 0x0000000000082947 */ /* 0x008fea0003800000 */
[----:B------:R-:W3:Y:S02]  /*6130*/  SYNCS.PHASECHK.TRANS64.TRYWAIT P2, [R10+URZ+0x38850], R5 ;  /* 0x038850050a0075a7 */ /* 0x000ee4000804017f */
[----:B---3--:R-:W-:Y:S05]  /*6140*/  @!P2 BRA `(.L_x_6681) ;  /* 0x000000e80030a947 */ /* 0x008fea0003800000 */
.L_x_6680:
[----:B0123--:R-:W-:Y:S01]  /*6150*/  LEA R5, R2, R3, 0xc ;  /* 0x0000000302057211 */ /* 0x00ffe200078e60ff */
[----:B------:R-:W-:Y:S01]  /*6160*/  WARPGROUP.ARRIVE ;  /* 0x00000000000079c5 */ /* 0x000fe20000000000 */
[----:B------:R-:W-:Y:S01]  /*6170*/  UMOV UR27, 0x40000040 ;  /* 0x40000040001b7882 */ /* 0x000fe20000000000 */
[----:B------:R-:W-:Y:S01]  /*6180*/  VIADD R14, R4, 0x2 ;  /* 0x00000002040e7836 */ /* 0x000fe20000000000 */
[C---:B------:R-:W-:Y:S01]  /*6190*/  R2UR UR26, R5.reuse ;  /* 0x00000000051a72ca */ /* 0x040fe200000e0000 */
[C---:B------:R-:W-:Y:S01]  /*61a0*/  VIADD R8, R5.reuse, 0x2 ;  /* 0x0000000205087836 */ /* 0x040fe20000000000 */
[----:B------:R-:W-:Y:S01]  /*61b0*/  UMOV UR5, 0x40000040 ;  /* 0x4000004000057882 */ /* 0x000fe20000000000 */
[----:B------:R-:W-:Y:S01]  /*61c0*/  UMOV UR7, 0x40000040 ;  /* 0x4000004000077882 */ /* 0x000fe20000000000 */
[----:B------:R-:W-:Y:S01]  /*61d0*/  R2UR UR4, R14 ;  /* 0x000000000e0472ca */ /* 0x000fe200000e0000 */
[----:B------:R-:W-:Y:S01]  /*61e0*/  VIADD R14, R4, 0x4 ;  /* 0x00000004040e7836 */ /* 0x000fe20000000000 */
[----:B------:R-:W-:Y:S01]  /*61f0*/  R2UR UR6, R8 ;  /* 0x00000000080672ca */ /* 0x000fe200000e0000 */
[----:B------:R-:W-:Y:S01]  /*6200*/  VIADD R8, R5, 0x4 ;  /* 0x0000000405087836 */ /* 0x000fe20000000000 */
[----:B------:R-:W0:Y:S01]  /*6210*/  S2R R20, SR_TID.X ;  /* 0x0000000000147919 */ /* 0x000e220000002100 */
[----:B------:R-:W-:-:S02]  /*6220*/  VIADD R187, R4, 0x800 ;  /* 0x0000080004bb7836 */ /* 0x000fc40000000000 */
[----:B------:R-:W-:Y:S02]  /*6230*/  VIADD R21, R5, 0x800 ;  /* 0x0000080005157836 */ /* 0x000fe40000000000 */
[----:B------:R-:W-:Y:S01]  /*6240*/  HGMMA.64x64x16.F32.BF16 R152, gdesc[UR24], R152, gsb0 ;  /* 0x00e00000189879f0 */ /* 0x000fe20008001898 */
[----:B------:R-:W-:Y:S01]  /*6250*/  IMAD R211, R2, 0x1000, R19 ;  /* 0x0000100002d37824 */ /* 0x000fe200078e0213 */
[----:B0-----:R-:W-:Y:S01]  /*6260*/  SHF.R.U32.HI R20, RZ, 0x7, R20 ;  /* 0x00000007ff147819 */ /* 0x001fe20000011614 */
        /* <DEDUP_REMOVED lines=124> */
[----:B------:R-:W0:Y:S02]  /*6a30*/  SHFL.IDX PT, R8, R20, RZ, 0x1f ;  /* 0x00001fff14087589 */ /* 0x000e2400000e0000 */
[----:B0-----:R-:W-:-:S04]  /*6a40*/  ISETP.GT.AND P2, PT, R8, 0x7f, PT ;  /* 0x0000007f0800780c */ /* 0x001fc80003f44270 */
        /* <DEDUP_REMOVED lines=58> */
[--C-:B------:R-:W-:Y:S02]  /*6df0*/  IMAD.IADD R200, R20, 0x1, R21.reuse ;  /* 0x0000000114c87824 */ /* 0x100fe400078e0215 */
        /* <DEDUP_REMOVED lines=87> */
[----:B------:R-:W-:Y:S01]  /*7370*/  IMAD.IADD R20, R20, 0x1, R21 ;  /* 0x0000000114147824 */ /* 0x000fe200078e0215 */
        /* <DEDUP_REMOVED lines=32> */
[----:B------:R-:W-:-:S04]  /*7580*/  IMAD R8, R12, R5, 0x1 ;  /* 0x000000010c087424 */ /* 0x000fc800078e0205 */
[----:B------:R-:W-:-:S05]  /*7590*/  IMAD R5, R185, 0x40, R8 ;  /* 0x00000040b9057824 */ /* 0x000fca00078e0208 */
[----:B------:R-:W-:-:S04]  /*75a0*/  IADD3 R5, -R184, R5, R186 ;  /* 0x00000005b8057210 */ /* 0x000fc80007ffe1ba */
[----:B------:R-:W-:-:S04]  /*75b0*/  IADD3 R5, R18, R5, -R22 ;  /* 0x0000000512057210 */ /* 0x000fc80007ffe816 */
[C---:B------:R-:W-:Y:S02]  /*75c0*/  ISETP.GT.AND P2, PT, R5.reuse, RZ, PT ;  /* 0x000000ff0500720c */ /* 0x040fe40003f44270 */
[----:B------:R-:W-:Y:S01]  /*75d0*/  ISETP.GT.AND P3, PT, R5, 0x1, PT ;  /* 0x000000010500780c */ /* 0x000fe20003f64270 */
[----:B------:R-:W-:Y:S02]  /*75e0*/  WARPGROUP.DEPBAR.LE gsb0, 0x0 ;  /* 0x00008000000079c5 */ /* 0x000fe40000010000 */
[----:B------:R-:W-:-:S06]  /*75f0*/  WARPGROUP.ARRIVE ;  /* 0x00000000000079c5 */ /* 0x000fcc0000000000 */
[----:B------:R-:W-:Y:S01]  /*7600*/  HGMMA.64x64x16.F32.BF16 R152, gdesc[UR4], R152, gsb0 ;  /* 0x00e00000049879f0 */ /* 0x000fe20008001898 */
[----:B------:R-:W-:Y:S01]  /*7610*/  R2UR UR4, R211 ;  /* 0x00000000d30472ca */ /* 0x000fe200000e0000 */
[----:B------:R-:W-:-:S12]  /*7620*/  UMOV UR7, 0x40000040 ;  /* 0x4000004000077882 */ /* 0x000fd80000000000 */
[----:B------:R-:W-:Y:S01]  /*7630*/  UMOV UR6, UR4 ;  /* 0x0000000400067c82 */ /* 0x000fe20008000000 */
[----:B------:R-:W-:Y:S02]  /*7640*/  WARPGROUP.DEPBAR.LE gsb0, 0x0 ;  /* 0x00008000000079c5 */ /* 0x000fe40000010000 */
[----:B------:R-:W-:Y:S02]  /*7650*/  FSEL R152, R152, -INF , P2 ;  /* 0xff80000098987808 */ /* 0x000fe40001000000 */
        /* <DEDUP_REMOVED lines=43> */
[----:B------:R-:W-:-:S04]  /*7910*/  FMNMX.FTZ R14, R180, R21, !PT ;  /* 0x00000015b40e7209 */ /* 0x000fc80007810000 */
[----:B------:R-:W-:Y:S01]  /*7920*/  FMNMX.FTZ R21, R181, R14, !PT ;  /* 0x0000000eb5157209 */ /* 0x000fe20007810000 */
[----:B------:R-:W-:-:S04]  /*7930*/  VIADD R14, R5, 0x8 ;  /* 0x00000008050e7836 */ /* 0x000fc80000000000 */
[----:B------:R-:W0:Y:S01]  /*7940*/  SHFL.BFLY PT, R20, R21, 0x2, 0x1f ;  /* 0x0c401f0015147f89 */ /* 0x000e2200000e0000 */
[C---:B------:R-:W-:Y:S02]  /*7950*/  ISETP.GT.AND P2, PT, R14.reuse, RZ, PT ;  /* 0x000000ff0e00720c */ /* 0x040fe40003f44270 */
        /* <DEDUP_REMOVED lines=11> */
[----:B0-----:R-:W-:Y:S02]  /*7a10*/  FMNMX.FTZ R168, R21, R20, !PT ;  /* 0x0000001415a87209 */ /* 0x001fe40007810000 */
[----:B------:R-:W-:Y:S02]  /*7a20*/  FMNMX.FTZ R20, R154, R11, !PT ;  /* 0x0000000b9a147209 */ /* 0x000fe40007810000 */
[----:B------:R-:W-:Y:S01]  /*7a30*/  FSEL R163, R163, -INF , P3 ;  /* 0xff800000a3a37808 */ /* 0x000fe20001800000 */
[----:B------:R-:W0:Y:S01]  /*7a40*/  SHFL.BFLY PT, R169, R168, 0x1, 0x1f ;  /* 0x0c201f00a8a97f89 */ /* 0x000e2200000e0000 */
        /* <DEDUP_REMOVED lines=16> */
[----:B0-----:R-:W-:Y:S02]  /*7b50*/  FMNMX.FTZ R5, R168, R169, !PT ;  /* 0x000000a9a8057209 */ /* 0x001fe40007810000 */
[----:B------:R-:W-:Y:S02]  /*7b60*/  ISETP.GT.AND P5, PT, R14, 0x29, PT ;  /* 0x000000290e00780c */ /* 0x000fe40003fa4270 */
[----:B------:R-:W-:Y:S01]  /*7b70*/  FSEL R204, R174, -INF , P4 ;  /* 0xff800000aecc7808 */ /* 0x000fe20002000000 */
[----:B------:R-:W-:Y:S01]  /*7b80*/  FMUL.FTZ R206, R5, UR10 ;  /* 0x0000000a05ce7c20 */ /* 0x000fe20008410000 */
        /* <DEDUP_REMOVED lines=28> */
[----:B------:R0:W-:Y:S01]  /*7d50*/  MUFU.EX2 R20, R156 ;  /* 0x0000009c00147308 */ /* 0x0001e20000000800 */
[--C-:B------:R-:W-:Y:S01]  /*7d60*/  FFMA.FTZ R170, R164, UR10, -R206.reuse ;  /* 0x0000000aa4aa7c23 */ /* 0x100fe200080108ce */
[--C-:B------:R-:W-:Y:S01]  /*7d70*/  FFMA.FTZ R173, R165, UR10, -R206.reuse ;  /* 0x0000000aa5ad7c23 */ /* 0x100fe200080108ce */
[----:B------:R-:W1:Y:S01]  /*7d80*/  SHFL.BFLY PT, R153, R152, 0x2, 0x1f ;  /* 0x0c401f0098997f89 */ /* 0x000e6200000e0000 */
[--C-:B------:R-:W-:Y:S01]  /*7d90*/  FFMA.FTZ R174, R199, UR10, -R206.reuse ;  /* 0x0000000ac7ae7c23 */ /* 0x100fe200080108ce */
[--C-:B------:R-:W-:Y:S01]  /*7da0*/  FFMA.FTZ R176, R176, UR10, -R206.reuse ;  /* 0x0000000ab0b07c23 */ /* 0x100fe200080108ce */
[--C-:B------:R-:W-:Y:S01]  /*7db0*/  FFMA.FTZ R180, R180, UR10, -R206.reuse ;  /* 0x0000000ab4b47c23 */ /* 0x100fe200080108ce */
[----:B------:R-:W-:Y:S01]  /*7dc0*/  FFMA.FTZ R181, R181, UR10, -R206 ;  /* 0x0000000ab5b57c23 */ /* 0x000fe200080108ce */
[----:B------:R-:W-:Y:S08]  /*7dd0*/  MUFU.EX2 R21, R21 ;  /* 0x0000001500157308 */ /* 0x000ff00000000800 */
[----:B------:R-:W-:Y:S08]  /*7de0*/  MUFU.EX2 R14, R14 ;  /* 0x0000000e000e7308 */ /* 0x000ff00000000800 */
[----:B------:R-:W-:Y:S01]  /*7df0*/  MUFU.EX2 R169, R169 ;  /* 0x000000a900a97308 */ /* 0x000fe20000000800 */
[----:B-1----:R-:W-:-:S05]  /*7e00*/  FMNMX.FTZ R153, R152, R153, !PT ;  /* 0x0000009998997209 */ /* 0x002fca0007810000 */
[----:B------:R-:W1:Y:S02]  /*7e10*/  SHFL.BFLY PT, R152, R153, 0x1, 0x1f ;  /* 0x0c201f0099987f89 */ /* 0x000e6400000e0000 */
[----:B------:R-:W-:Y:S08]  /*7e20*/  MUFU.EX2 R168, R168 ;  /* 0x000000a800a87308 */ /* 0x000ff00000000800 */
[----:B------:R-:W-:Y:S08]  /*7e30*/  MUFU.EX2 R171, R171 ;  /* 0x000000ab00ab7308 */ /* 0x000ff00000000800 */
[----:B------:R-:W-:Y:S01]  /*7e40*/  MUFU.EX2 R170, R170 ;  /* 0x000000aa00aa7308 */ /* 0x000fe20000000800 */
[----:B-1----:R-:W-:Y:S01]  /*7e50*/  FMNMX.FTZ R8, R153, R152, !PT ;  /* 0x0000009899087209 */ /* 0x002fe20007810000 */
[----:B------:R-:W-:-:S06]  /*7e60*/  IMAD.MOV R153, RZ, RZ, -R188 ;  /* 0x000000ffff997224 */ /* 0x000fcc00078e0abc */
[----:B------:R-:W-:Y:S01]  /*7e70*/  MUFU.EX2 R173, R173 ;  /* 0x000000ad00ad7308 */ /* 0x000fe20000000800 */
[C---:B------:R-:W-:Y:S01]  /*7e80*/  FSETP.NEU.FTZ.AND P3, PT, R8.reuse, -INF , PT ;  /* 0xff8000000800780b */ /* 0x040fe20003f7d000 */
[----:B------:R-:W-:-:S03]  /*7e90*/  FMUL.FTZ R152, R8, UR10 ;  /* 0x0000000a08987c20 */ /* 0x000fc60008410000 */
[----:B0-----:R-:W-:Y:S02]  /*7ea0*/  FSEL R156, R8, RZ, P3 ;  /* 0x000000ff089c7208 */ /* 0x001fe40001800000 */
[----:B------:R-:W-:Y:S01]  /*7eb0*/  FSEL R152, R152, RZ, P3 ;  /* 0x000000ff98987208 */ /* 0x000fe20001800000 */
[----:B------:R-:W-:Y:S02]  /*7ec0*/  MUFU.EX2 R172, R172 ;  /* 0x000000ac00ac7308 */ /* 0x000fe40000000800 */
[----:B------:R-:W-:Y:S01]  /*7ed0*/  FADD.FTZ R156, -R156, R11 ;  /* 0x0000000b9c9c7221 */ /* 0x000fe20000010100 */
[----:B------:R-:W-:Y:S01]  /*7ee0*/  @!P1 IADD3 R11, R10, 0x38840, RZ ;  /* 0x000388400a0b9810 */ /* 0x000fe20007ffe0ff */
[--C-:B------:R-:W-:Y:S01]  /*7ef0*/  FFMA.FTZ R200, R154, UR10, -R152.reuse ;  /* 0x0000000a9ac87c23 */ /* 0x100fe20008010898 */
[----:B------:R-:W-:Y:S01]  /*7f00*/  FSEL R154, R5, RZ, P2 ;  /* 0x000000ff059a7208 */ /* 0x000fe20001000000 */
[----:B------:R-:W-:Y:S01]  /*7f10*/  FMUL.FTZ R156, R156, UR10 ;  /* 0x0000000a9c9c7c20 */ /* 0x000fe20008410000 */
[----:B------:R-:W-:Y:S01]  /*7f20*/  ISETP.NE.AND P2, PT, R22, R153, PT ;  /* 0x000000991600720c */ /* 0x000fe20003f45270 */
[--C-:B------:R-:W-:Y:S01]  /*7f30*/  FFMA.FTZ R201, R158, UR10, -R152.reuse ;  /* 0x0000000a9ec97c23 */ /* 0x100fe20008010898 */
[--C-:B------:R-:W-:Y:S01]  /*7f40*/  FFMA.FTZ R199, R155, UR10, -R152.reuse ;  /* 0x0000000a9bc77c23 */ /* 0x100fe20008010898 */
[----:B------:R-:W-:Y:S01]  /*7f50*/  FADD.FTZ R154, -R154, R13 ;  /* 0x0000000d9a9a7221 */ /* 0x000fe20000010100 */
[----:B------:R-:W0:Y:S01]  /*7f60*/  MUFU.EX2 R213, R156 ;  /* 0x0000009c00d57308 */ /* 0x000e220000000800 */
[--C-:B------:R-:W-:Y:S01]  /*7f70*/  FFMA.FTZ R206, R159, UR10, -R152.reuse ;  /* 0x0000000a9fce7c23 */ /* 0x100fe20008010898 */
[--C-:B------:R-:W-:Y:S01]  /*7f80*/  FFMA.FTZ R207, R162, UR10, -R152.reuse ;  /* 0x0000000aa2cf7c23 */ /* 0x100fe20008010898 */
[----:B------:R-:W-:Y:S01]  /*7f90*/  FMUL.FTZ R154, R154, UR10 ;  /* 0x0000000a9a9a7c20 */ /* 0x000fe20008410000 */
[--C-:B------:R-:W-:Y:S01]  /*7fa0*/  FFMA.FTZ R208, R163, UR10, -R152.reuse ;  /* 0x0000000aa3d07c23 */ /* 0x100fe20008010898 */
[--C-:B------:R-:W-:Y:S01]  /*7fb0*/  FFMA.FTZ R209, R166, UR10, -R152.reuse ;  /* 0x0000000aa6d17c23 */ /* 0x100fe20008010898 */
[--C-:B------:R-:W-:Y:S01]  /*7fc0*/  FFMA.FTZ R210, R167, UR10, -R152.reuse ;  /* 0x0000000aa7d27c23 */ /* 0x100fe20008010898 */
[----:B------:R-:W-:Y:S01]  /*7fd0*/  FFMA.FTZ R202, R202, UR10, -R152 ;  /* 0x0000000acaca7c23 */ /* 0x000fe20008010898 */
[----:B------:R1:W2:Y:S01]  /*7fe0*/  MUFU.EX2 R212, R154 ;  /* 0x0000009a00d47308 */ /* 0x0002a20000000800 */
[----:B------:R-:W-:Y:S01]  /*7ff0*/  @!P2 IMAD R158, R15, 0x40, R18 ;  /* 0x000000400f9ea824 */ /* 0x000fe200078e0212 */
[----:B------:R-:W-:Y:S01]  /*8000*/  @!P1 PRMT R15, RZ, 0x654, R11 ;  /* 0x00000654ff0f9816 */ /* 0x000fe2000000000b */
[--C-:B------:R-:W-:Y:S01]  /*8010*/  FFMA.FTZ R203, R203, UR10, -R152.reuse ;  /* 0x0000000acbcb7c23 */ /* 0x100fe20008010898 */
[----:B------:R-:W-:Y:S01]  /*8020*/  FFMA.FTZ R204, R204, UR10, -R152 ;  /* 0x0000000acccc7c23 */ /* 0x000fe20008010898 */
[----:B------:R-:W-:-:S02]  /*8030*/  @!P2 IMAD R160, R158, 0x4, R17 ;  /* 0x000000049ea0a824 */ /* 0x000fc400078e0211 */
[--C-:B------:R-:W-:Y:S01]  /*8040*/  FFMA.FTZ R205, R205, UR10, -R152.reuse ;  /* 0x0000000acdcd7c23 */ /* 0x100fe20008010898 */
[--C-:B------:R-:W-:Y:S01]  /*8050*/  FFMA.FTZ R155, R182, UR10, -R152.reuse ;  /* 0x0000000ab69b7c23 */ /* 0x100fe20008010898 */
[----:B------:R3:W-:Y:S01]  /*8060*/  @!P1 SYNCS.ARRIVE.TRANS64.RED.A1T0 RZ, [R15+URZ], RZ ;  /* 0x000000ff0fff99a7 */ /* 0x0007e2000810043f */
[--C-:B------:R-:W-:Y:S01]  /*8070*/  FFMA.FTZ R178, R178, UR10, -R152.reuse ;  /* 0x0000000ab2b27c23 */ /* 0x100fe20008010898 */
[--C-:B------:R-:W-:Y:S01]  /*8080*/  FFMA.FTZ R182, R183, UR10, -R152.reuse ;  /* 0x0000000ab7b67c23 */ /* 0x100fe20008010898 */
[----:B0-----:R-:W-:Y:S01]  /*8090*/  @!P2 STS [R160+0x38420], R213 ;  /* 0x038420d5a000a388 */ /* 0x001fe20000000800 */
[----:B------:R-:W-:Y:S01]  /*80a0*/  FFMA.FTZ R179, R179, UR10, -R152 ;  /* 0x0000000ab3b37c23 */ /* 0x000fe20008010898 */
[----:B------:R-:W-:Y:S01]  /*80b0*/  MUFU.EX2 R200, R200 ;  /* 0x000000c800c87308 */ /* 0x000fe20000000800 */
[----:B------:R-:W-:Y:S01]  /*80c0*/  F2FP.BF16.F32.PACK_AB R152, R14, R21 ;  /* 0x000000150e98723e */ /* 0x000fe200000010ff */
[-C--:B------:R-:W-:Y:S01]  /*80d0*/  FMUL.FTZ R26, R26, R213.reuse ;  /* 0x000000d51a1a7220 */ /* 0x080fe20000410000 */
[----:B-1----:R-:W-:Y:S01]  /*80e0*/  F2FP.BF16.F32.PACK_AB R154, R169, R20 ;  /* 0x00000014a99a723e */ /* 0x002fe200000010ff */
[----:B--2---:R0:W-:Y:S01]  /*80f0*/  @!P2 STS [R160+0x38400], R212 ;  /* 0x038400d4a000a388 */ /* 0x0041e20000000800 */
[----:B------:R-:W-:Y:S01]  /*8100*/  F2FP.BF16.F32.PACK_AB R156, R171, R168 ;  /* 0x000000a8ab9c723e */ /* 0x000fe200000010ff */
[----:B------:R-:W-:Y:S01]  /*8110*/  FMUL.FTZ R24, R24, R212 ;  /* 0x000000d418187220 */ /* 0x000fe20000410000 */
[----:B------:R-:W-:Y:S01]  /*8120*/  F2FP.BF16.F32.PACK_AB R158, R173, R170 ;  /* 0x000000aaad9e723e */ /* 0x000fe200000010ff */
        /* <DEDUP_REMOVED lines=150> */
[----:B------:R-:W-:Y:S01]  /*8a90*/  FMUL.FTZ R149, R149, R212 ;  /* 0x000000d495957220 */ /* 0x000fe20000410000 */
[-C--:B------:R-:W-:Y:S01]  /*8aa0*/  FMUL.FTZ R150, R150, R213.reuse ;  /* 0x000000d596967220 */ /* 0x080fe20000410000 */
[----:B------:R-:W0:Y:S01]  /*8ab0*/  MUFU.EX2 R178, R179 ;  /* 0x000000b300b27308 */ /* 0x000e220000000800 */
[----:B------:R-:W-:Y:S01]  /*8ac0*/  FMUL.FTZ R151, R151, R213 ;  /* 0x000000d597977220 */ /* 0x000fe20000410000 */
[----:B---3--:R-:W-:-:S02]  /*8ad0*/  VIADD R15, R211, 0x80 ;  /* 0x00000080d30f7836 */ /* 0x008fc40000000000 */
[----:B------:R-:W-:Y:S01]  /*8ae0*/  FFMA.FTZ R21, R212, R6, R21 ;  /* 0x00000006d4157223 */ /* 0x000fe20000010015 */
[----:B------:R-:W-:Y:S01]  /*8af0*/  FFMA.FTZ R200, R213, R7, R200 ;  /* 0x00000007d5c87223 */ /* 0x000fe200000100c8 */
[----:B------:R-:W-:Y:S01]  /*8b00*/  ISETP.GT.AND P2, PT, R12, R9, PT ;  /* 0x000000090c00720c */ /* 0x000fe20003f44270 */
[----:B------:R-:W-:Y:S01]  /*8b10*/  @!P1 VIADD R10, R10, 0x38860 ;  /* 0x000388600a0a9836 */ /* 0x000fe20000000000 */
[----:B------:R-:W-:Y:S01]  /*8b20*/  R2UR UR4, R15 ;  /* 0x000000000f0472ca */ /* 0x000fe200000e0000 */
[----:B------:R2:W-:Y:S01]  /*8b30*/  MUFU.EX2 R11, R155 ;  /* 0x0000009b000b7308 */ /* 0x0005e20000000800 */
[----:B-1----:R-:W-:Y:S01]  /*8b40*/  F2FP.BF16.F32.PACK_AB R166, R181, R180 ;  /* 0x000000b4b5a6723e */ /* 0x002fe200000010ff */
[C---:B------:R-:W-:Y:S02]  /*8b50*/  VIADD R15, R211.reuse, 0x100 ;  /* 0x00000100d30f7836 */ /* 0x040fe40000000000 */
[----:B------:R-:W-:Y:S01]  /*8b60*/  FADD.FTZ R21, R14, R21 ;  /* 0x000000150e157221 */ /* 0x000fe20000010000 */
[----:B------:R-:W-:-:S02]  /*8b70*/  VIADD R211, R211, 0x180 ;  /* 0x00000180d3d37836 */ /* 0x000fc40000000000 */
[----:B------:R-:W-:Y:S01]  /*8b80*/  FADD.FTZ R200, R199, R200 ;  /* 0x000000c8c7c87221 */ /* 0x000fe20000010000 */
[----:B------:R-:W-:Y:S01]  /*8b90*/  @!P1 PRMT R10, RZ, 0x654, R10 ;  /* 0x00000654ff0a9816 */ /* 0x000fe2000000000a */
[----:B------:R-:W-:Y:S01]  /*8ba0*/  FADD.FTZ R20, R20, R21 ;  /* 0x0000001514147221 */ /* 0x000fe20000010000 */
[----:B------:R-:W1:Y:S01]  /*8bb0*/  MUFU.EX2 R182, R182 ;  /* 0x000000b600b67308 */ /* 0x000e620000000800 */
[----:B--2---:R-:W-:Y:S01]  /*8bc0*/  F2FP.BF16.F32.PACK_AB R155, R206, R201 ;  /* 0x000000c9ce9b723e */ /* 0x004fe200000010ff */
[----:B------:R-:W-:Y:S01]  /*8bd0*/  BAR.SYNC.DEFER_BLOCKING 0xf, 0x100 ;  /* 0x03c4000000007b1d */ /* 0x000fe20000010000 */
[----:B0-----:R-:W-:Y:S01]  /*8be0*/  F2FP.BF16.F32.PACK_AB R165, R178, R13 ;  /* 0x0000000db2a5723e */ /* 0x001fe200000010ff */
        /* <DEDUP_REMOVED lines=29> */
[----:B------:R-:W-:Y:S01]  /*8dc0*/  R2UR UR4, R15 ;  /* 0x000000000f0472ca */ /* 0x000fe200000e0000 */
[----:B------:R-:W-:Y:S01]  /*8dd0*/  FADD.FTZ R13, R13, R204 ;  /* 0x000000cc0d0d7221 */ /* 0x000fe20000010000 */
[----:B------:R-:W-:Y:S01]  /*8de0*/  FADD.FTZ R187, R187, R176 ;  /* 0x000000b0bbbb7221 */ /* 0x000fe20000010000 */
[----:B------:R-:W-:Y:S02]  /*8df0*/  IMAD.MOV.U32 R15, RZ, RZ, R2 ;  /* 0x000000ffff0f7224 */ /* 0x000fe400078e0002 */
[----:B------:R-:W-:Y:S01]  /*8e00*/  FADD.FTZ R178, R178, R13 ;  /* 0x0000000db2b27221 */ /* 0x000fe20000010000 */
[----:B------:R-:W-:Y:S01]  /*8e10*/  FADD.FTZ R6, R180, R187 ;  /* 0x000000bbb4067221 */ /* 0x000fe20000010000 */
[----:B------:R-:W-:-:S02]  /*8e20*/  MOV R13, R5 ;  /* 0x00000005000d7202 */ /* 0x000fc40000000f00 */
[----:B------:R-:W-:Y:S01]  /*8e30*/  FADD.FTZ R7, R11, R178 ;  /* 0x000000b20b077221 */ /* 0x000fe20000010000 */
[----:B------:R-:W-:Y:S01]  /*8e40*/  FADD.FTZ R6, R181, R6 ;  /* 0x00000006b5067221 */ /* 0x000fe20000010000 */
[----:B------:R-:W-:Y:S02]  /*8e50*/  IMAD.MOV.U32 R11, RZ, RZ, R8 ;  /* 0x000000ffff0b7224 */ /* 0x000fe400078e0008 */
[----:B------:R-:W-:Y:S01]  /*8e60*/  FADD.FTZ R7, R182, R7 ;  /* 0x00000007b6077221 */ /* 0x000fe20000010000 */
[----:B------:R-:W-:Y:S02]  /*8e70*/  WARPGROUP.DEPBAR.LE gsb0, 0x0 ;  /* 0x00008000000079c5 */ /* 0x000fe40000010000 */
[----:B------:R-:W-:-:S09]  /*8e80*/  WARPGROUP.ARRIVE ;  /* 0x00000000000079c5 */ /* 0x000fd20000000000 */
        /* <DEDUP_REMOVED lines=26> */
[----:B0-----:R-:W-:Y:S06]  /*9030*/  @P2 BRA `(.L_x_6682) ;  /* 0xffffffcc008c2947 */ /* 0x001fec000383ffff */
[----:B------:R-:W-:-:S07]  /*9040*/  IMAD.MOV.U32 R12, RZ, RZ, R10 ;  /* 0x000000ffff0c7224 */ /* 0x000fce00078e000a */
.L_x_6673:
[----:B------:R-:W-:-:S13]  /*9050*/  ISETP.GE.AND P2, PT, R12, RZ, PT ;  /* 0x000000ff0c00720c */ /* 0x000fda0003f46270 */
[----:B------:R-:W-:Y:S05]  /*9060*/  @!P2 BRA `(.L_x_6683) ;  /* 0x0000002c0058a947 */ /* 0x000fea0003800000 */
[----:B------:R-:W-:Y:S01]  /*9070*/  IMAD.MOV.U32 R187, RZ, RZ, R8 ;  /* 0x000000ffffbb7224 */ /* 0x000fe200078e0008 */
[----:B------:R-:W-:Y:S01]  /*9080*/  ULDC UR10, c[0x0][0xa80] ;  /* 0x0002a000000a7ab9 */ /* 0x000fe20000000800 */
[----:B------:R-:W-:Y:S02]  /*9090*/  IMAD.MOV.U32 R10, RZ, RZ, R5 ;  /* 0x000000ffff0a7224 */ /* 0x000fe400078e0005 */
[----:B------:R-:W-:-:S07]  /*90a0*/  IMAD.MOV.U32 R185, RZ, RZ, R2 ;  /* 0x000000ffffb97224 */ /* 0x000fce00078e0002 */
.L_x_6692:
[----:B------:R-:W-:-:S05]  /*90b0*/  VIADD R2, R185, 0x1 ;  /* 0x00000001b9027836 */ /* 0x000fca0000000000 */
[----:B------:R-:W-:-:S04]  /*90c0*/  ISETP.NE.AND P2, PT, R2, 0x2, PT ;  /* 0x000000020200780c */ /* 0x000fc80003f45270 */
[----:B------:R-:W-:Y:S02]  /*90d0*/  SEL R5, RZ, 0x1, P2 ;  /* 0x00000001ff057807 */ /* 0x000fe40001000000 */
[----:B------:R-:W-:Y:S02]  /*90e0*/  SEL R2, R2, RZ, P2 ;  /* 0x000000ff02027207 */ /* 0x000fe40001000000 */
[----:B------:R-:W-:Y:S01]  /*90f0*/  LOP3.LUT R16, R16, R5, RZ, 0x3c, !PT ;  /* 0x0000000510107212 */ /* 0x000fe200078e3cff */
[----:B------:R-:W-:Y:S06]  /*9100*/  @!P0 BRA `(.L_x_6684) ;  /* 0x0000000000048947 */ /* 0x000fec0003800000 */
[----:B------:R-:W-:Y:S01]  /*9110*/  BPT.TRAP 0x1 ;  /* 0x000000040000795c */ /* 0x000fe20000300000 */
.L_x_6684:
[----:B------:R-:W-:Y:S01]  /*9120*/  IMAD R9, R2, 0x8, R17 ;  /* 0x0000000802097824 */ /* 0x000fe200078e0211 */
[----:B------:R-:W-:-:S04]  /*9130*/  SHF.L.U32 R8, R16, 0x1f, RZ ;  /* 0x0000001f10087819 */ /* 0x000fc800000006ff */
[----:B------:R0:W1:Y:S01]  /*9140*/  SYNCS.PHASECHK.TRANS64.TRYWAIT P2, [R9+URZ+0x38830], R8 ;  /* 0x03883008090075a7 */ /* 0x000062000804017f */
[----:B------:R-:W-:Y:S05]  /*9150*/  @!P0 BRA `(.L_x_6685) ;  /* 0x0000000000048947 */ /* 0x000fea0003800000 */
[----:B------:R-:W-:Y:S01]  /*9160*/  BPT.TRAP 0x1 ;  /* 0x000000040000795c */ /* 0x000fe20000300000 */
.L_x_6685:
[----:B------:R-:W-:Y:S01]  /*9170*/  IMAD R5, R2, 0x200, R0 ;  /* 0x0000020002057824 */ /* 0x000fe200078e0200 */
[----:B-1----:R-:W-:Y:S06]  /*9180*/  @P2 BRA `(.L_x_6686) ;  /* 0x0000000000082947 */ /* 0x002fec0003800000 */
[----:B------:R-:W1:Y:S02]  /*9190*/  SYNCS.PHASECHK.TRANS64.TRYWAIT P2, [R9+URZ+0x38830], R8 ;  /* 0x03883008090075a7 */ /* 0x000e64000804017f */
[----:B-1----:R-:W-:Y:S05]  /*91a0*/  @!P2 BRA `(.L_x_6687) ;  /* 0x000000b8002ca947 */ /* 0x002fea0003800000 */
.L_x_6686:
        /* <DEDUP_REMOVED lines=24> */
.L_x_6688:
[----:B------:R2:W3:Y:S01]  /*9330*/  SYNCS.PHASECHK.TRANS64.TRYWAIT P2, [R9+URZ+0x38850], R8 ;  /* 0x03885008090075a7 */ /* 0x0004e2000804017f */
[----:B------:R-:W-:Y:S05]  /*9340*/  @!P0 BRA `(.L_x_6689) ;  /* 0x0000000000048947 */ /* 0x000fea0003800000 */
[----:B------:R-:W-:Y:S01]  /*9350*/  BPT.TRAP 0x1 ;  /* 0x000000040000795c */ /* 0x000fe20000300000 */
.L_x_6689:
[----:B---3--:R-:W-:Y:S05]  /*9360*/  @P2 BRA `(.L_x_6690) ;  /* 0x0000000000082947 */ /* 0x008fea0003800000 */
[----:B------:R-:W3:Y:S02]  /*9370*/  SYNCS.PHASECHK.TRANS64.TRYWAIT P2, [R9+URZ+0x38850], R8 ;  /* 0x03885008090075a7 */ /* 0x000ee4000804017f */
[----:B---3--:R-:W-:Y:S05]  /*9380*/  @!P2 BRA `(.L_x_6691) ;  /* 0x000000b400c8a947 */ /* 0x008fea0003800000 */
.L_x_6690:
[----:B------:R-:W-:Y:S01]  /*9390*/  IMAD R5, R2, 0x1000, R3 ;  /* 0x0000100002057824 */ /* 0x000fe200078e0203 */
[----:B------:R-:W-:Y:S01]  /*93a0*/  WARPGROUP.ARRIVE ;  /* 0x00000000000079c5 */ /* 0x000fe20000000000 */
[----:B------:R-:W-:Y:S01]  /*93b0*/  UMOV UR27, 0x40000040 ;  /* 0x40000040001b7882 */ /* 0x000fe20000000000 */
[C---:B------:R-:W-:Y:S01]  /*93c0*/  VIADD R11, R4.reuse, 0x2 ;  /* 0x00000002040b7836 */ /* 0x040fe20000000000 */
[----:B------:R-:W-:Y:S01]  /*93d0*/  UMOV UR5, 0x40000040 ;  /* 0x4000004000057882 */ /* 0x000fe20000000000 */
[C---:B------:R-:W-:Y:S01]  /*93e0*/  R2UR UR26, R5.reuse ;  /* 0x00000000051a72ca */ /* 0x040fe200000e0000 */
[----:B0123--:R-:W-:Y:S01]  /*93f0*/  VIADD R8, R5, 0x2 ;  /* 0x0000000205087836 */ /* 0x00ffe20000000000 */
[----:B------:R-:W-:Y:S01]  /*9400*/  UMOV UR7, 0x40000040 ;  /* 0x4000004000077882 */ /* 0x000fe20000000000 */
[----:B------:R-:W-:Y:S01]  /*9410*/  R2UR UR4, R11 ;  /* 0x000000000b0472ca */ /* 0x000fe200000e0000 */
[----:B------:R-:W0:Y:S01]  /*9420*/  S2R R13, SR_TID.X ;  /* 0x00000000000d7919 */ /* 0x000e220000002100 */
[C---:B------:R-:W-:Y:S01]  /*9430*/  IADD3 R11, R4.reuse, 0x4, RZ ;  /* 0x00000004040b7810 */ /* 0x040fe20007ffe0ff */
[----:B------:R-:W-:Y:S01]  /*9440*/  VIADD R20, R4, 0x800 ;  /* 0x0000080004147836 */ /* 0x000fe20000000000 */
[----:B------:R-:W-:Y:S01]  /*9450*/  R2UR UR6, R8 ;  /* 0x00000000080672ca */ /* 0x000fe200000e0000 */
[----:B------:R-:W-:-:S02]  /*9460*/  VIADD R8, R5, 0x4 ;  /* 0x0000000405087836 */ /* 0x000fc40000000000 */
[----:B------:R-:W-:Y:S02]  /*9470*/  VIADD R14, R5, 0x800 ;  /* 0x00000800050e7836 */ /* 0x000fe40000000000 */
[----:B------:R-:W-:Y:S01]  /*9480*/  IMAD R207, R2, 0x1000, R19 ;  /* 0x0000100002cf7824 */ /* 0x000fe200078e0213 */
[----:B------:R-:W-:Y:S01]  /*9490*/  HGMMA.64x64x16.F32.BF16 R152, gdesc[UR24], R152, gsb0 ;  /* 0x00e00000189879f0 */ /* 0x000fe20008001898 */
[----:B0-----:R-:W-:Y:S02]  /*94a0*/  SHF.R.U32.HI R13, RZ, 0x7, R13 ;  /* 0x00000007ff0d7819 */ /* 0x001fe4000001160d */
        /* <DEDUP_REMOVED lines=360> */
[----:B------:R-:W-:Y:S01]  /*ab30*/  FFMA.FTZ R181, R181, UR10, -R186 ;  /* 0x0000000ab5b57c23 */ /* 0x000fe200080108ba */
[----:B------:R-:W-:Y:S01]  /*ab40*/  FMNMX.FTZ R8, R178, R15, !PT ;  /* 0x0000000fb2087209 */ /* 0x000fe20007810000 */
[----:B------:R-:W0:Y:S03]  /*ab50*/  MUFU.EX2 R11, R11 ;  /* 0x0000000b000b7308 */ /* 0x000e260000000800 */
[----:B------:R-:W-:-:S04]  /*ab60*/  FMNMX.FTZ R15, R179, R8, !PT ;  /* 0x00000008b30f7209 */ /* 0x000fc80007810000 */
[----:B------:R-:W-:Y:S01]  /*ab70*/  FMNMX.FTZ R8, R182, R15, !PT ;  /* 0x0000000fb6087209 */ /* 0x000fe20007810000 */
[----:B------:R-:W-:Y:S01]  /*ab80*/  FFMA.FTZ R15, R157, UR10, -R186 ;  /* 0x0000000a9d0f7c23 */ /* 0x000fe200080108ba */
[----:B------:R-:W-:Y:S02]  /*ab90*/  MUFU.EX2 R10, R10 ;  /* 0x0000000a000a7308 */ /* 0x000fe40000000800 */
[----:B------:R-:W-:-:S05]  /*aba0*/  FMNMX.FTZ R8, R183, R8, !PT ;  /* 0x00000008b7087209 */ /* 0x000fca0007810000 */
[----:B------:R-:W1:Y:S01]  /*abb0*/  SHFL.BFLY PT, R153, R8, 0x2, 0x1f ;  /* 0x0c401f0008997f89 */ /* 0x000e6200000e0000 */
        /* <DEDUP_REMOVED lines=65> */
[----:B------:R0:W2:Y:S01]  /*afd0*/  MUFU.EX2 R186, R152 ;  /* 0x0000009800ba7308 */ /* 0x0000a20000000800 */
        /* <DEDUP_REMOVED lines=8> */
[----:B0-----:R-:W-:Y:S02]  /*b060*/  @!P1 VIADD R152, R9, 0x38840 ;  /* 0x0003884009989836 */ /* 0x001fe40000000000 */
[--C-:B------:R-:W-:Y:S01]  /*b070*/  FFMA.FTZ R171, R171, UR10, -R156.reuse ;  /* 0x0000000aabab7c23 */ /* 0x100fe2000801089c */
[----:B------:R-:W-:Y:S02]  /*b080*/  @!P2 IMAD R154, R154, 0x4, R17 ;  /* 0x000000049a9aa824 */ /* 0x000fe400078e0211 */
        /* <DEDUP_REMOVED lines=10> */
[----:B-1----:R-:W-:Y:S01]  /*b130*/  F2FP.BF16.F32.PACK_AB R156, R21, R20 ;  /* 0x00000014159c723e */ /* 0x002fe200000010ff */
[----:B--2---:R-:W-:Y:S01]  /*b140*/  FMUL.FTZ R26, R26, R186 ;  /* 0x000000ba1a1a7220 */ /* 0x004fe20000410000 */
[----:B------:R1:W-:Y:S01]  /*b150*/  @!P2 STS [R154+0x38420], R186 ;  /* 0x038420ba9a00a388 */ /* 0x0003e20000000800 */
[----:B------:R-:W-:Y:S01]  /*b160*/  F2FP.BF16.F32.PACK_AB R158, R199, R184 ;  /* 0x000000b8c79e723e */ /* 0x000fe200000010ff */
[----:B------:R-:W-:Y:S01]  /*b170*/  FMUL.FTZ R27, R27, R186 ;  /* 0x000000ba1b1b7220 */ /* 0x000fe20000410000 */
[----:B0-----:R-:W-:Y:S01]  /*b180*/  F2FP.BF16.F32.PACK_AB R152, R13, R10 ;  /* 0x0000000a0d98723e */ /* 0x001fe200000010ff */
[-C--:B------:R-:W-:Y:S01]  /*b190*/  FMUL.FTZ R30, R30, R186.reuse ;  /* 0x000000ba1e1e7220 */ /* 0x080fe20000410000 */
[----:B------:R-:W0:Y:S01]  /*b1a0*/  MUFU.EX2 R200, R200 ;  /* 0x000000c800c87308 */ /* 0x000e220000000800 */
[-C--:B------:R-:W-:Y:S01]  /*b1b0*/  FMUL.FTZ R31, R31, R186.reuse ;  /* 0x000000ba1f1f7220 */ /* 0x080fe20000410000 */
[-C--:B------:R-:W-:Y:S01]  /*b1c0*/  FMUL.FTZ R34, R34, R186.reuse ;  /* 0x000000ba22227220 */ /* 0x080fe20000410000 */
        /* <DEDUP_REMOVED lines=92> */
[----:B------:R-:W-:Y:S01]  /*b790*/  FMUL.FTZ R149, R149, R11 ;  /* 0x0000000b95957220 */ /* 0x000fe20000410000 */
[----:B------:R-:W-:Y:S01]  /*b7a0*/  MUFU.EX2 R174, R174 ;  /* 0x000000ae00ae7308 */ /* 0x000fe20000000800 */
[-C--:B------:R-:W-:Y:S01]  /*b7b0*/  FMUL.FTZ R150, R150, R186.reuse ;  /* 0x000000ba96967220 */ /* 0x080fe20000410000 */
[----:B------:R-:W-:Y:S01]  /*b7c0*/  FMUL.FTZ R151, R151, R186 ;  /* 0x000000ba97977220 */ /* 0x000fe20000410000 */
[----:B------:R1:W-:Y:S01]  /*b7d0*/  STSM.16.M88.4 [R189+0x36400], R152 ;  /* 0x03640098bd007844 */ /* 0x0003e20000000200 */
[----:B------:R-:W-:-:S02]  /*b7e0*/  VIADD R185, R207, 0x80 ;  /* 0x00000080cfb97836 */ /* 0x000fc40000000000 */
[----:B------:R-:W-:Y:S01]  /*b7f0*/  FFMA.FTZ R6, R11, R6, R10 ;  /* 0x000000060b067223 */ /* 0x000fe2000001000a */
[----:B------:R-:W-:Y:S01]  /*b800*/  FFMA.FTZ R7, R186, R7, R187 ;  /* 0x00000007ba077223 */ /* 0x000fe200000100bb */
[----:B------:R1:W-:Y:S01]  /*b810*/  STSM.16.M88.4 [R192], R156 ;  /* 0x0000009cc0007844 */ /* 0x0003e20000000200 */
[----:B------:R-:W2:Y:S01]  /*b820*/  MUFU.EX2 R175, R175 ;  /* 0x000000af00af7308 */ /* 0x000ea20000000800 */
[----:B0-----:R-:W-:Y:S01]  /*b830*/  F2FP.BF16.F32.PACK_AB R161, R171, R170 ;  /* 0x000000aaaba1723e */ /* 0x001fe200000010ff */
[----:B------:R-:W-:Y:S01]  /*b840*/  FADD.FTZ R13, R13, R6 ;  /* 0x000000060d0d7221 */ /* 0x000fe20000010000 */
[----:B------:R-:W-:Y:S01]  /*b850*/  R2UR UR4, R185 ;  /* 0x00000000b90472ca */ /* 0x000fe200000e0000 */
[C---:B------:R-:W-:Y:S02]  /*b860*/  VIADD R185, R207.reuse, 0x100 ;  /* 0x00000100cfb97836 */ /* 0x040fe40000000000 */
[----:B------:R-:W-:Y:S01]  /*b870*/  FADD.FTZ R200, R200, R7 ;  /* 0x00000007c8c87221 */ /* 0x000fe20000010000 */
[----:B------:R-:W-:-:S02]  /*b880*/  VIADD R207, R207, 0x180 ;  /* 0x00000180cfcf7836 */ /* 0x000fc40000000000 */
[----:B------:R-:W-:Y:S01]  /*b890*/  FADD.FTZ R14, R14, R13 ;  /* 0x0000000d0e0e7221 */ /* 0x000fe20000010000 */
[----:B------:R-:W-:Y:S01]  /*b8a0*/  MUFU.EX2 R176, R176 ;  /* 0x000000b000b07308 */ /* 0x000fe20000000800 */
[----:B------:R-:W-:Y:S01]  /*b8b0*/  FADD.FTZ R201, R201, R200 ;  /* 0x000000c8c9c97221 */ /* 0x000fe20000010000 */
[----:B------:R-:W-:Y:S01]  /*b8c0*/  ISETP.GT.AND P2, PT, R12, RZ, PT ;  /* 0x000000ff0c00720c */ /* 0x000fe20003f44270 */
[----:B------:R-:W-:Y:S01]  /*b8d0*/  FADD.FTZ R15, R15, R14 ;  /* 0x0000000e0f0f7221 */ /* 0x000fe20000010000 */
[----:B------:R-:W-:Y:S01]  /*b8e0*/  @!P1 IADD3 R9, R9, 0x38860, RZ ;  /* 0x0003886009099810 */ /* 0x000fe20007ffe0ff */
[----:B------:R-:W-:Y:S01]  /*b8f0*/  FADD.FTZ R202, R202, R201 ;  /* 0x000000c9caca7221 */ /* 0x000fe20000010000 */
[----:B------:R-:W-:Y:S02]  /*b900*/  IMAD.MOV.U32 R187, RZ, RZ, R8 ;  /* 0x000000ffffbb7224 */ /* 0x000fe400078e0008 */
[----:B------:R-:W-:Y:S01]  /*b910*/  FADD.FTZ R20, R20, R15 ;  /* 0x0000000f14147221 */ /* 0x000fe20000010000 */
[----:B------:R-:W0:Y:S01]  /*b920*/  MUFU.EX2 R177, R177 ;  /* 0x000000b100b17308 */ /* 0x000e220000000800 */
[----:B--2---:R-:W-:Y:S01]  /*b930*/  F2FP.BF16.F32.PACK_AB R163, R175, R174 ;  /* 0x000000aeafa3723e */ /* 0x004fe200000010ff */
        /* <DEDUP_REMOVED lines=70> */
[----:B0-----:R-:W-:-:S04]  /*bda0*/  VIADD R9, R12, 0xffffffff ;  /* 0xffffffff0c097836 */ /* 0x001fc80000000000 */
[----:B------:R-:W-:Y:S01]  /*bdb0*/  IMAD.MOV.U32 R12, RZ, RZ, R9 ;  /* 0x000000ffff0c7224 */ /* 0x000fe200078e0009 */
[----:B-1----:R-:W-:Y:S06]  /*bdc0*/  @P2 BRA `(.L_x_6692) ;  /* 0xffffffd000b82947 */ /* 0x002fec000383ffff */
.L_x_6683:
[----:B------:R-:W0:Y:S01]  /*bdd0*/  SHFL.BFLY PT, R3, R6, 0x2, 0x1f ;  /* 0x0c401f0006037f89 */ /* 0x000e2200000e0000 */
[----:B------:R-:W-:Y:S01]  /*bde0*/  IMAD.MOV R13, RZ, RZ, -R188 ;  /* 0x000000ffff0d7224 */ /* 0x000fe200078e0abc */
[----:B------:R-:W-:Y:S02]  /*bdf0*/  UIADD3 UR36, UR36, 0x1, URZ ;  /* 0x0000000124247890 */ /* 0x000fe4000fffe03f */
[----:B------:R-:W1:Y:S01]  /*be00*/  SHFL.BFLY PT, R4, R7, 0x2, 0x1f ;  /* 0x0c401f0007047f89 */ /* 0x000e6200000e0000 */
[----:B------:R-:W-:Y:S08]  /*be10*/  BAR.ARV 0x8, 0xa0 ;  /* 0x0202800000007b1d */ /* 0x000ff00000002000 */
[----:B------:R-:W-:Y:S01]  /*be20*/  BAR.SYNC.DEFER_BLOCKING 0xf, 0x100 ;  /* 0x03c4000000007b1d */ /* 0x000fe20000010000 */
[----:B------:R-:W-:Y:S01]  /*be30*/  ISETP.NE.AND P0, PT, R22, R13, PT ;  /* 0x0000000d1600720c */ /* 0x000fe20003f05270 */
[----:B0-----:R-:W-:Y:S01]  /*be40*/  FADD.FTZ R3, R3, R6 ;  /* 0x0000000603037221 */ /* 0x001fe20000010000 */
[----:B------:R-:W-:-:S02]  /*be50*/  IMAD.MOV.U32 R6, RZ, RZ, RZ ;  /* 0x000000ffff067224 */ /* 0x000fc400078e00ff */
[----:B-1----:R-:W-:Y:S02]  /*be60*/  FADD.FTZ R9, R4, R7 ;  /* 0x0000000704097221 */ /* 0x002fe40000010000 */
[----:B------:R-:W0:Y:S04]  /*be70*/  SHFL.BFLY PT, R0, R3, 0x1, 0x1f ;  /* 0x0c201f0003007f89 */ /* 0x000e2800000e0000 */
[----:B------:R-:W1:Y:S01]  /*be80*/  SHFL.BFLY PT, R4, R9, 0x1, 0x1f ;  /* 0x0c201f0009047f89 */ /* 0x000e6200000e0000 */
[----:B0-----:R-:W-:Y:S01]  /*be90*/  FADD.FTZ R11, R3, R0 ;  /* 0x00000000030b7221 */ /* 0x001fe20000010000 */
[----:B------:R-:W-:Y:S02]  /*bea0*/  IMAD.MOV.U32 R0, RZ, RZ, RZ ;  /* 0x000000ffff007224 */ /* 0x000fe400078e00ff */
[----:B-1----:R-:W-:-:S02]  /*beb0*/  FADD.FTZ R20, R9, R4 ;  /* 0x0000000409147221 */ /* 0x002fc40000010000 */
[----:B------:R-:W-:Y:S01]  /*bec0*/  FSETP.NE.FTZ.AND P2, PT, R11, RZ, PT ;  /* 0x000000ff0b00720b */ /* 0x000fe20003f55000 */
[C---:B------:R-:W-:Y:S02]  /*bed0*/  VIADD R4, R2.reuse, 0x1 ;  /* 0x0000000102047836 */ /* 0x040fe40000000000 */
[----:B------:R-:W-:Y:S01]  /*bee0*/  @!P0 IMAD R2, R2, 0x40, R18 ;  /* 0x0000004002028824 */ /* 0x000fe200078e0212 */
[----:B------:R-:W-:Y:S02]  /*bef0*/  FSETP.NE.FTZ.AND P3, PT, R20, RZ, PT ;  /* 0x000000ff1400720b */ /* 0x000fe40003f75000 */
[----:B------:R-:W-:Y:S02]  /*bf00*/  ISETP.NE.AND P1, PT, R4, 0x2, PT ;  /* 0x000000020400780c */ /* 0x000fe40003f25270 */
[----:B------:R-:W-:Y:S01]  /*bf10*/  @!P0 LEA R17, R2, R17, 0x2 ;  /* 0x0000001102118211 */ /* 0x000fe200078e10ff */
[----:B------:R-:W-:Y:S01]  /*bf20*/  IMAD.U32 R2, RZ, RZ, UR10 ;  /* 0x0000000aff027e24 */ /* 0x000fe2000f8e00ff */
[----:B------:R-:W-:-:S03]  /*bf30*/  SEL R3, RZ, 0x1, P1 ;  /* 0x00000001ff037807 */ /* 0x000fc60000800000 */
[----:B------:R-:W0:Y:S01]  /*bf40*/  @P2 MUFU.RCP R0, R11 ;  /* 0x0000000b00002308 */ /* 0x000e220000001000 */
[----:B------:R-:W-:Y:S01]  /*bf50*/  @P2 FMUL.FTZ R2, R2, 0.69314718246459960938 ;  /* 0x3f31721802022820 */ /* 0x000fe20000410000 */
[----:B------:R-:W-:Y:S01]  /*bf60*/  LOP3.LUT R16, R16, R3, RZ, 0x3c, !PT ;  /* 0x0000000310107212 */ /* 0x000fe200078e3cff */
[----:B------:R-:W-:-:S05]  /*bf70*/  IMAD.MOV.U32 R3, RZ, RZ, -0x800000 ;  /* 0xff800000ff037424 */ /* 0x000fca00078e00ff */
[----:B------:R-:W1:Y:S08]  /*bf80*/  @P3 MUFU.RCP R6, R20 ;  /* 0x0000001400063308 */ /* 0x000e700000001000 */
[----:B------:R-:W2:Y:S01]  /*bf90*/  @P3 MUFU.LG2 R20, R20 ;  /* 0x0000001400143308 */ /* 0x000ea20000000c00 */
[----:B0-----:R-:W-:Y:S01]  /*bfa0*/  @!P0 STS [R17+0x38400], R0 ;  /* 0x0384000011008388 */ /* 0x001fe20000000800 */
[----:B------:R-:W-:Y:S01]  /*bfb0*/  FMUL.FTZ R171, R28, R0 ;  /* 0x000000001cab7220 */ /* 0x000fe20000410000 */
[----:B------:R-:W-:-:S02]  /*bfc0*/  IMAD.U32 R28, RZ, RZ, UR10 ;  /* 0x0000000aff1c7e24 */ /* 0x000fc4000f8e00ff */
[-C--:B------:R-:W-:Y:S01]  /*bfd0*/  FMUL.FTZ R172, R24, R0.reuse ;  /* 0x0000000018ac7220 */ /* 0x080fe20000410000 */
[-C--:B------:R-:W-:Y:S01]  /*bfe0*/  FMUL.FTZ R170, R25, R0.reuse ;  /* 0x0000000019aa7220 */ /* 0x080fe20000410000 */
[-C--:B------:R-:W-:Y:S01]  /*bff0*/  FMUL.FTZ R24, R29, R0.reuse ;  /* 0x000000001d187220 */ /* 0x080fe20000410000 */
[----:B------:R-:W-:Y:S01]  /*c000*/  @P3 FMUL.FTZ R28, R28, 0.69314718246459960938 ;  /* 0x3f3172181c1c3820 */ /* 0x000fe20000410000 */
[-C--:B------:R-:W-:Y:S01]  /*c010*/  FMUL.FTZ R169, R32, R0.reuse ;  /* 0x0000000020a97220 */ /* 0x080fe20000410000 */
        /* <DEDUP_REMOVED lines=10> */
[----:B0-----:R-:W0:Y:S01]  /*c0c0*/  @P2 MUFU.LG2 R17, R11 ;  /* 0x0000000b00112308 */ /* 0x001e220000000c00 */
        /* <DEDUP_REMOVED lines=122> */
.L_x_6659:
        /* <DEDUP_REMOVED lines=19> */
[----:B------:R-:W-:Y:S01]  /*c9a0*/  USHF.L.U64.HI UR9, UR39, 0x2, UR38 ;  /* 0x0000000227097899 */ /* 0x000fe20008010226 */
[----:B------:R-:W-:Y:S01]  /*c9b0*/  F2FP.BF16.F32.PACK_AB R13, R51, R13 ;  /* 0x0000000d330d723e */ /* 0x000fe200000010ff */
[----:B------:R-:W-:Y:S01]  /*c9c0*/  UIADD3 UR4, UP1, UR8, UR6, URZ ;  /* 0x0000000608047290 */ /* 0x000fe2000ff3e03f */
[----:B------:R-:W-:Y:S01]  /*c9d0*/  F2FP.BF16.F32.PACK_AB R14, R53, R14 ;  /* 0x0000000e350e723e */ /* 0x000fe200000010ff */
[----:B------:R-:W-:Y:S01]  /*c9e0*/  ULDC.64 UR10, c[0x0][0x208] ;  /* 0x00008200000a7ab9 */ /* 0x000fe20000000a00 */
[----:B------:R-:W-:Y:S01]  /*c9f0*/  F2FP.BF16.F32.PACK_AB R15, R55, R15 ;  /* 0x0000000f370f723e */ /* 0x000fe200000010ff */
[----:B------:R-:W-:Y:S01]  /*ca00*/  UIADD3.X UR6, UR9, UR7, URZ, UP1, !UPT ;  /* 0x0000000709067290 */ /* 0x000fe20008ffe43f */
        /* <DEDUP_REMOVED lines=8> */
[----:B------:R-:W-:Y:S02]  /*ca90*/  MOV R20, R17 ;  /* 0x0000001100147202 */ /* 0x000fe40000000f00 */
[----:B0-----:R-:W-:Y:S02]  /*caa0*/  MOV R21, R4 ;  /* 0x0000000400157202 */ /* 0x001fe40000000f00 */
[----:B------:R-:W-:Y:S02]  /*cab0*/  F2FP.BF16.F32.PACK_AB R73, R75, R74 ;  /* 0x0000004a4b49723e */ /* 0x000fe400000010ff */
[----:B------:R-:W-:Y:S01]  /*cac0*/  F2FP.BF16.F32.PACK_AB R80, R81, R80 ;  /* 0x000000505150723e */ /* 0x000fe200000010ff */
[----:B------:R-:W-:Y:S01]  /*cad0*/  IMAD.WIDE R4, R197, 0x2, R20 ;  /* 0x00000002c5047825 */ /* 0x000fe200078e0214 */
[----:B------:R-:W-:-:S02]  /*cae0*/  F2FP.BF16.F32.PACK_AB R74, R77, R76 ;  /* 0x0000004c4d4a723e */ /* 0x000fc400000010ff */
        /* <DEDUP_REMOVED lines=10> */
[----:B------:R-:W-:Y:S02]  /*cb90*/  LOP3.LUT R28, R6, R173, RZ, 0x3c, !PT ;  /* 0x000000ad061c7212 */ /* 0x000fe400078e3cff */
[----:B------:R-:W-:Y:S02]  /*cba0*/  LOP3.LUT R6, R181, 0x380, RZ, 0xc0, !PT ;  /* 0x00000380b5067812 */ /* 0x000fe400078ec0ff */
        /* <DEDUP_REMOVED lines=10> */
[----:B------:R-:W-:-:S02]  /*cc50*/  SHF.R.U64 R6, R6, 0x3, RZ ;  /* 0x0000000306067819 */ /* 0x000fc400000012ff */
[C---:B------:R-:W-:Y:S02]  /*cc60*/  IADD3 R203, P0, R4.reuse, 0x4020, RZ ;  /* 0x0000402004cb7810 */ /* 0x040fe40007f1e0ff */
[----:B------:R-:W-:Y:S02]  /*cc70*/  IADD3.X R99, RZ, R5, RZ, P2, !PT ;  /* 0x00000005ff637210 */ /* 0x000fe400017fe4ff */
[C---:B------:R-:W-:Y:S01]  /*cc80*/  IADD3 R205, P4, R4.reuse, 0x4040, RZ ;  /* 0x0000404004cd7810 */ /* 0x040fe20007f9e0ff */
[--C-:B------:R-:W-:Y:S01]  /*cc90*/  IMAD.X R107, RZ, RZ, R5.reuse, P0 ;  /* 0x000000ffff6b7224 */ /* 0x100fe200000e0605 */
        /* <DEDUP_REMOVED lines=15> */
[----:B------:R-:W-:Y:S02]  /*cd90*/  MOV R173, R4 ;  /* 0x0000000400ad7202 */ /* 0x000fe40000000f00 */
[----:B------:R-:W-:Y:S02]  /*cda0*/  LOP3.LUT R36, R177, 0x380, RZ, 0xc0, !PT ;  /* 0x00000380b1247812 */ /* 0x000fe400078ec0ff */
[----:B------:R-:W-:Y:S02]  /*cdb0*/  SHF.R.U64 R6, R6, 0x3, RZ ;  /* 0x0000000306067819 */ /* 0x000fe400000012ff */
[----:B------:R-:W-:Y:S02]  /*cdc0*/  F2FP.BF16.F32.PACK_AB R5, R27, R26 ;  /* 0x0000001a1b05723e */ /* 0x000fe400000010ff */
[----:B------:R-:W-:-:S02]  /*cdd0*/  LOP3.LUT R40, R179, 0x380, RZ, 0xc0, !PT ;  /* 0x00000380b3287812 */ /* 0x000fc400078ec0ff */
[----:B------:R-:W-:Y:S02]  /*cde0*/  LOP3.LUT R27, R8, 0x380, RZ, 0xc0, !PT ;  /* 0x00000380081b7812 */ /* 0x000fe400078ec0ff */
[----:B------:R-:W-:Y:S02]  /*cdf0*/  SHF.R.U64 R32, R32, 0x3, RZ ;  /* 0x0000000320207819 */ /* 0x000fe400000012ff */
[----:B------:R-:W-:Y:S02]  /*ce00*/  LOP3.LUT R94, R183, 0x380, RZ, 0xc0, !PT ;  /* 0x00000380b75e7812 */ /* 0x000fe400078ec0ff */
[----:B------:R-:W-:Y:S02]  /*ce10*/  SHF.R.U64 R36, R36, 0x3, RZ ;  /* 0x0000000324247819 */ /* 0x000fe400000012ff */
[----:B------:R-:W-:Y:S02]  /*ce20*/  LOP3.LUT R98, R199, 0x380, RZ, 0xc0, !PT ;  /* 0x00000380c7627812 */ /* 0x000fe400078ec0ff */
[----:B------:R-:W-:-:S02]  /*ce30*/  LOP3.LUT R106, R6, R203, RZ, 0x3c, !PT ;  /* 0x000000cb066a7212 */ /* 0x000fc400078e3cff */
[----:B------:R-:W-:Y:S02]  /*ce40*/  SHF.R.U64 R40, R40, 0x3, RZ ;  /* 0x0000000328287819 */ /* 0x000fe400000012ff */
[----:B------:R-:W-:Y:S02]  /*ce50*/  LOP3.LUT R102, R201, 0x380, RZ, 0xc0, !PT ;  /* 0x00000380c9667812 */ /* 0x000fe400078ec0ff */
[----:B------:R-:W-:Y:S02]  /*ce60*/  F2FP.BF16.F32.PACK_AB R4, R170, R172 ;  /* 0x000000acaa04723e */ /* 0x000fe400000010ff */
[----:B------:R-:W-:Y:S01]  /*ce70*/  F2FP.BF16.F32.PACK_AB R6, R24, R171 ;  /* 0x000000ab1806723e */ /* 0x000fe200000010ff */
[----:B------:R-:W-:Y:S01]  /*ce80*/  BAR.SYNC.DEFER_BLOCKING 0x1, 0x100 ;  /* 0x0044000000007b1d */ /* 0x000fe20000010000 */
[----:B------:R-:W-:Y:S02]  /*ce90*/  SHF.R.U64 R27, R27, 0x3, RZ ;  /* 0x000000031b1b7819 */ /* 0x000fe400000012ff */
[----:B------:R-:W-:-:S02]  /*cea0*/  LOP3.LUT R32, R32, R175, RZ, 0x3c, !PT ;  /* 0x000000af20207212 */ /* 0x000fc400078e3cff */
[----:B------:R-:W-:Y:S02]  /*ceb0*/  SHF.R.U64 R94, R94, 0x3, RZ ;  /* 0x000000035e5e7819 */ /* 0x000fe400000012ff */
[----:B------:R-:W-:Y:S02]  /*cec0*/  LOP3.LUT R110, R205, 0x380, RZ, 0xc0, !PT ;  /* 0x00000380cd6e7812 */ /* 0x000fe400078ec0ff */
[----:B------:R-:W-:Y:S02]  /*ced0*/  LOP3.LUT R36, R36, R177, RZ, 0x3c, !PT ;  /* 0x000000b124247212 */ /* 0x000fe400078e3cff */
[----:B------:R-:W-:Y:S02]  /*cee0*/  SHF.R.U64 R98, R98, 0x3, RZ ;  /* 0x0000000362627819 */ /* 0x000fe400000012ff */
[----:B------:R-:W-:Y:S02]  /*cef0*/  LOP3.LUT R114, R207, 0x380, RZ, 0xc0, !PT ;  /* 0x00000380cf727812 */ /* 0x000fe400078ec0ff */
[----:B------:R-:W-:-:S02]  /*cf00*/  LOP3.LUT R40, R40, R179, RZ, 0x3c, !PT ;  /* 0x000000b328287212 */ /* 0x000fc400078e3cff */
[----:B------:R-:W-:Y:S02]  /*cf10*/  SHF.R.U64 R102, R102, 0x3, RZ ;  /* 0x0000000366667819 */ /* 0x000fe400000012ff */
[----:B------:R-:W-:Y:S02]  /*cf20*/  LOP3.LUT R118, R209, 0x380, RZ, 0xc0, !PT ;  /* 0x00000380d1767812 */ /* 0x000fe400078ec0ff */
[----:B------:R-:W-:Y:S02]  /*cf30*/  LOP3.LUT R122, R27, R8, RZ, 0x3c, !PT ;  /* 0x000000081b7a7212 */ /* 0x000fe400078e3cff */
[----:B------:R-:W-:Y:S01]  /*cf40*/  MOV R28, R28 ;  /* 0x0000001c001c7202 */ /* 0x000fe20000000f00 */
[----:B------:R0:W-:Y:S01]  /*cf50*/  STSM.16.M88.4 [R173], R4 ;  /* 0x00000004ad007844 */ /* 0x0001e20000000200 */
[----:B------:R-:W-:Y:S02]  /*cf60*/  F2FP.BF16.F32.PACK_AB R8, R166, R169 ;  /* 0x000000a9a608723e */ /* 0x000fe400000010ff */
[----:B------:R-:W-:-:S02]  /*cf70*/  LOP3.LUT R94, R94, R183, RZ, 0x3c, !PT ;  /* 0x000000b75e5e7212 */ /* 0x000fc400078e3cff */
[----:B------:R-:W-:Y:S01]  /*cf80*/  SHF.R.U64 R110, R110, 0x3, RZ ;  /* 0x000000036e6e7819 */ /* 0x000fe200000012ff */
[----:B------:R-:W-:Y:S01]  /*cf90*/  STSM.16.M88.4 [R28], R8 ;  /* 0x000000081c007844 */ /* 0x000fe20000000200 */
[----:B------:R-:W-:Y:S02]  /*cfa0*/  LOP3.LUT R26, R126, 0x380, RZ, 0xc0, !PT ;  /* 0x000003807e1a7812 */ /* 0x000fe400078ec0ff */
[----:B------:R-:W-:Y:S02]  /*cfb0*/  MOV R32, R32 ;  /* 0x0000002000207202 */ /* 0x000fe40000000f00 */
[----:B------:R-:W-:Y:S02]  /*cfc0*/  LOP3.LUT R98, R98, R199, RZ, 0x3c, !PT ;  /* 0x000000c762627212 */ /* 0x000fe400078e3cff */
[----:B------:R-:W-:Y:S02]  /*cfd0*/  SHF.R.U64 R114, R114, 0x3, RZ ;  /* 0x0000000372727819 */ /* 0x000fe400000012ff */
[----:B------:R-:W-:-:S02]  /*cfe0*/  LOP3.LUT R175, R168, 0x380, RZ, 0xc0, !PT ;  /* 0x00000380a8af7812 */ /* 0x000fc400078ec0ff */
[----:B0-----:R-:W-:Y:S02]  /*cff0*/  F2FP.BF16.F32.PACK_AB R4, R156, R165 ;  /* 0x000000a59c04723e */ /* 0x001fe400000010ff */
[----:B------:R-:W-:Y:S02]  /*d000*/  F2FP.BF16.F32.PACK_AB R5, R43, R42 ;  /* 0x0000002a2b05723e */ /* 0x000fe400000010ff */
[----:B------:R-:W-:Y:S02]  /*d010*/  F2FP.BF16.F32.PACK_AB R6, R12, R158 ;  /* 0x0000009e0c06723e */ /* 0x000fe400000010ff */
[----:B------:R-:W-:Y:S02]  /*d020*/  F2FP.BF16.F32.PACK_AB R7, R47, R46 ;  /* 0x0000002e2f07723e */ /* 0x000fe400000010ff */
[----:B------:R-:W-:Y:S02]  /*d030*/  MOV R36, R36 ;  /* 0x0000002400247202 */ /* 0x000fe40000000f00 */
[----:B------:R-:W-:Y:S01]  /*d040*/  F2FP.BF16.F32.PACK_AB R12, R49, R154 ;  /* 0x0000009a310c723e */ /* 0x000fe200000010ff */
[----:B------:R0:W-:Y:S01]  /*d050*/  STSM.16.M88.4 [R32], R4 ;  /* 0x0000000420007844 */ /* 0x0001e20000000200 */
[----:B------:R-:W-:-:S02]  /*d060*/  LOP3.LUT R102, R102, R201, RZ, 0x3c, !PT ;  /* 0x000000c966667212 */ /* 0x000fc400078e3cff */
[----:B------:R-:W-:Y:S01]  /*d070*/  SHF.R.U64 R118, R118, 0x3, RZ ;  /* 0x0000000376767819 */ /* 0x000fe200000012ff */
[----:B------:R1:W-:Y:S01]  /*d080*/  STSM.16.M88.4 [R36], R12 ;  /* 0x0000000c24007844 */ /* 0x0003e20000000200 */
[----:B------:R-:W-:Y:S02]  /*d090*/  MOV R40, R40 ;  /* 0x0000002800287202 */ /* 0x000fe40000000f00 */
[----:B------:R-:W-:Y:S02]  /*d0a0*/  MOV R44, R44 ;  /* 0x0000002c002c7202 */ /* 0x000fe40000000f00 */
[----:B------:R-:W-:Y:S01]  /*d0b0*/  LOP3.LUT R110, R110, R205, RZ, 0x3c, !PT ;  /* 0x000000cd6e6e7212 */ /* 0x000fe200078e3cff */
[----:B------:R-:W-:Y:S01]  /*d0c0*/  STSM.16.M88.4 [R40], R56 ;  /* 0x0000003828007844 */ /* 0x000fe20000000200 */
[----:B------:R-:W-:Y:S02]  /*d0d0*/  SHF.R.U64 R171, R26, 0x3, RZ ;  /* 0x000000031aab7819 */ /* 0x000fe400000012ff */
[----:B------:R-:W-:Y:S01]  /*d0e0*/  MOV R94, R94 ;  /* 0x0000005e005e7202 */ /* 0x000fe20000000f00 */
[----:B------:R-:W-:Y:S01]  /*d0f0*/  STSM.16.M88.4 [R44], R64 ;  /* 0x000000402c007844 */ /* 0x000fe20000000200 */
[----:B------:R-:W-:Y:S01]  /*d100*/  F2FP.BF16.F32.PACK_AB R81, R83, R82 ;  /* 0x000000525351723e */ /* 0x000fe200000010ff */
[----:B0-----:R-:W-:Y:S01]  /*d110*/  IMAD.U32 R4, RZ, RZ, UR4 ;  /* 0x00000004ff047e24 */ /* 0x001fe2000f8e00ff */
[----:B------:R-:W-:Y:S01]  /*d120*/  F2FP.BF16.F32.PACK_AB R88, R89, R88 ;  /* 0x000000585958723e */ /* 0x000fe200000010ff */
[----:B------:R-:W-:Y:S01]  /*d130*/  STSM.16.M88.4 [R94], R72 ;  /* 0x000000485e007844 */ /* 0x000fe20000000200 */
[----:B------:R-:W-:Y:S01]  /*d140*/  LOP3.LUT R114, R114, R207, RZ, 0x3c, !PT ;  /* 0x000000cf72727212 */ /* 0x000fe200078e3cff */
[----:B------:R-:W-:Y:S01]  /*d150*/  IMAD.U32 R5, RZ, RZ, UR6 ;  /* 0x00000006ff057e24 */ /* 0x000fe2000f8e00ff */
[----:B------:R-:W-:Y:S01]  /*d160*/  SHF.R.U64 R175, R175, 0x3, RZ ;  /* 0x00000003afaf7819 */ /* 0x000fe200000012ff */
[----:B------:R-:W-:Y:S01]  /*d170*/  ULDC.64 UR6, c[0x0][0xce0] ;  /* 0x0003380000067ab9 */ /* 0x000fe20000000a00 */
        /* <DEDUP_REMOVED lines=22> */
[----:B------:R-:W-:Y:S02]  /*d2e0*/  LOP3.LUT R24, R175, R168, RZ, 0x3c, !PT ;  /* 0x000000a8af187212 */ /* 0x000fe400078e3cff */
[----:B------:R-:W-:Y:S01]  /*d2f0*/  MOV R114, R114 ;  /* 0x0000007200727202 */ /* 0x000fe20000000f00 */
[----:B------:R-:W-:Y:S01]  /*d300*/  STSM.16.M88.4 [R110], R104 ;  /* 0x000000686e007844 */ /* 0x000fe20000000200 */
[----:B------:R-:W-:Y:S02]  /*d310*/  F2FP.BF16.F32.PACK_AB R156, R113, R112 ;  /* 0x00000070719c723e */ /* 0x000fe400000010ff */
[----:B------:R-:W-:Y:S02]  /*d320*/  F2FP.BF16.F32.PACK_AB R157, R157, R155 ;  /* 0x0000009b9d9d723e */ /* 0x000fe400000010ff */
[----:B------:R-:W-:Y:S02]  /*d330*/  F2FP.BF16.F32.PACK_AB R158, R117, R116 ;  /* 0x00000074759e723e */ /* 0x000fe400000010ff */
[----:B------:R-:W-:-:S02]  /*d340*/  F2FP.BF16.F32.PACK_AB R159, R160, R159 ;  /* 0x0000009fa09f723e */ /* 0x000fc400000010ff */
[----:B------:R-:W-:Y:S02]  /*d350*/  F2FP.BF16.F32.PACK_AB R161, R162, R161 ;  /* 0x000000a1a2a1723e */ /* 0x000fe400000010ff */
[----:B------:R-:W-:Y:S01]  /*d360*/  F2FP.BF16.F32.PACK_AB R128, R129, R128 ;  /* 0x000000808180723e */ /* 0x000fe200000010ff */
        /* <DEDUP_REMOVED lines=22> */
[----:B------:R-:W-:-:S03]  /*d4d0*/  PLOP3.LUT P0, PT, PT, PT, UP0, 0x80, 0x0 ;  /* 0x000000000000781c */ /* 0x000fc60003f0f008 */
[----:B------:R0:W-:Y:S01]  /*d4e0*/  STSM.16.M88.4 [R24], R144 ;  /* 0x0000009018007844 */ /* 0x0001e20000000200 */
[----:B------:R-:W-:Y:S09]  /*d4f0*/  BAR.SYNC.DEFER_BLOCKING 0x1, 0x100 ;  /* 0x0044000000007b1d */ /* 0x000ff20000010000 */
[----:B------:R-:W2:Y:S01]  /*d500*/  @P0 LDG.E R6, desc[UR10][R4.64] ;  /* 0x0000000a04060981 */ /* 0x000ea2000c1e1900 */
[----:B------:R-:W-:Y:S01]  /*d510*/  UISETP.NE.U32.AND UP1, UPT, UR6, URZ, UPT ;  /* 0x0000003f0600728c */ /* 0x000fe2000bf25070 */
[----:B------:R-:W-:Y:S01]  /*d520*/  LEA R7, R194, R23, 0x6 ;  /* 0x00000017c2077211 */ /* 0x000fe200078e30ff */
[----:B------:R-:W3:Y:S02]  /*d530*/  LDC R76, c[0x0][0xb88] ;  /* 0x0002e200ff4c7b82 */ /* 0x000ee40000000800 */
[----:B------:R-:W-:-:S02]  /*d540*/  UISETP.NE.AND.EX UP1, UPT, UR7, URZ, UPT, UP1 ;  /* 0x0000003f0700728c */ /* 0x000fc4000bf25310 */
[----:B------:R-:W-:-:S04]  /*d550*/  IMAD.WIDE R20, R7, 0x2, R20 ;  /* 0x0000000207147825 */ /* 0x000fc800078e0214 */
[----:B------:R-:W-:Y:S02]  /*d560*/  PLOP3.LUT P6, PT, PT, PT, UP1, 0x80, 0x0 ;  /* 0x000000000000781c */ /* 0x000fe40003fcf018 */
[C---:B------:R-:W-:Y:S02]  /*d570*/  IADD3 R9, P2, R20.reuse, 0x1000, RZ ;  /* 0x0000100014097810 */ /* 0x040fe40007f5e0ff */
[C---:B------:R-:W-:Y:S01]  /*d580*/  IADD3 R25, P1, R20.reuse, 0x2000, RZ ;  /* 0x0000200014197810 */ /* 0x040fe20007f3e0ff */
[----:B------:R-:W-:Y:S01]  /*d590*/  @UP1 UIADD3 UR6, UP2, UR8, UR6, URZ ;  /* 0x0000000608061290 */ /* 0x000fe2000ff5e03f */
[----:B------:R-:W-:Y:S02]  /*d5a0*/  P2R R10, PR, RZ, 0x4 ;  /* 0x00000004ff0a7803 */ /* 0x000fe40000000000 */
[C---:B-1----:R-:W-:Y:S01]  /*d5b0*/  IADD3 R13, P2, R20.reuse, 0x3000, RZ ;  /* 0x00003000140d7810 */ /* 0x042fe20007f5e0ff */
[----:B------:R-:W-:Y:S01]  /*d5c0*/  @UP1 UIADD3.X UR7, UR9, UR7, URZ, UP2, !UPT ;  /* 0x0000000709071290 */ /* 0x000fe200097fe43f */
[C---:B------:R-:W-:Y:S01]  /*d5d0*/  IADD3 R33, P3, R20.reuse, 0x4000, RZ ;  /* 0x0000400014217810 */ /* 0x040fe20007f7e0ff */
[----:B------:R-:W-:Y:S01]  /*d5e0*/  IMAD.U32 R14, RZ, RZ, UR6 ;  /* 0x00000006ff0e7e24 */ /* 0x000fe2000f8e00ff */
[----:B------:R-:W-:-:S02]  /*d5f0*/  IADD3 R29, P4, R20, 0x5000, RZ ;  /* 0x00005000141d7810 */ /* 0x000fc40007f9e0ff */
[----:B------:R-:W-:Y:S01]  /*d600*/  IADD3 R41, P5, R20, 0x6000, RZ ;  /* 0x0000600014297810 */ /* 0x000fe20007fbe0ff */
[----:B------:R-:W-:Y:S01]  /*d610*/  IMAD.U32 R15, RZ, RZ, UR7 ;  /* 0x00000007ff0f7e24 */ /* 0x000fe2000f8e00ff */
[----:B------:R-:W-:Y:S02]  /*d620*/  LOP3.LUT R8, R9, 0x380, RZ, 0xc0, !PT ;  /* 0x0000038009087812 */ /* 0x000fe400078ec0ff */
[----:B0-----:R-:W-:Y:S02]  /*d630*/  LOP3.LUT R24, R25, 0x380, RZ, 0xc0, !PT ;  /* 0x0000038019187812 */ /* 0x001fe400078ec0ff */
[----:B------:R-:W-:Y:S01]  /*d640*/  LOP3.LUT R12, R13, 0x380, RZ, 0xc0, !PT ;  /* 0x000003800d0c7812 */ /* 0x000fe200078ec0ff */
[----:B------:R-:W-:Y:S01]  /*d650*/  UMOV UR4, URZ ;  /* 0x0000003f00047c82 */ /* 0x000fe20008000000 */
[----:B------:R-:W-:Y:S01]  /*d660*/  LOP3.LUT R32, R33, 0x380, RZ, 0xc0, !PT ;  /* 0x0000038021207812 */ /* 0x000fe200078ec0ff */
[----:B---3--:R0:W5:Y:S01]  /*d670*/  @P6 LDG.E R76, desc[UR10][R14.64] ;  /* 0x0000000a0e4c6981 */ /* 0x008162000c1e1900 */
        /* <DEDUP_REMOVED lines=14> */
[----:B--2---:R-:W-:Y:S01]  /*d760*/  @P0 R2UR UR4, R6 ;  /* 0x00000000060402ca */ /* 0x004fe200000e0000 */
[----:B0-----:R-:W-:-:S14]  /*d770*/  @P6 BRA `(.L_x_6695) ;  /* 0x0000000000146947 */ /* 0x001fdc0003800000 */
[----:B------:R-:W-:Y:S05]  /*d780*/  @!P0 BRA `(.L_x_6695) ;  /* 0x0000000000108947 */ /* 0x000fea0003800000 */
[----:B------:R-:W-:Y:S02]  /*d790*/  ULDC.64 UR6, c[0x0][0x208] ;  /* 0x0000820000067ab9 */ /* 0x000fe40000000a00 */
[----:B------:R-:W2:Y:S04]  /*d7a0*/  LDG.E R7, desc[UR6][R4.64] ;  /* 0x0000000604077981 */ /* 0x000ea8000c1e1900 */
[----:B-----5:R-:W2:Y:S02]  /*d7b0*/  LDG.E R76, desc[UR6][R4.64+0x4] ;  /* 0x00000406044c7981 */ /* 0x020ea4000c1e1900 */
[----:B--2---:R-:W-:-:S07]  /*d7c0*/  IMAD.IADD R76, R76, 0x1, -R7 ;  /* 0x000000014c4c7824 */ /* 0x004fce00078e0a07 */
.L_x_6695:
        /* <DEDUP_REMOVED lines=12> */
[----:B------:R-:W-:Y:S01]  /*d890*/  IMAD.X R41, RZ, RZ, R21, P5 ;  /* 0x000000ffff297224 */ /* 0x000fe200028e0615 */
[----:B------:R-:W-:Y:S01]  /*d8a0*/  LOP3.LUT R44, R45, 0x380, RZ, 0xc0, !PT ;  /* 0x000003802d2c7812 */ /* 0x000fe200078ec0ff */
[----:B------:R-:W-:Y:S01]  /*d8b0*/  USHF.R.S32.HI UR9, URZ, 0x1f, UR4 ;  /* 0x0000001f3f097899 */ /* 0x000fe20008011404 */
[----:B------:R-:W-:Y:S01]  /*d8c0*/  SHF.R.U64 R52, R52, 0x3, RZ ;  /* 0x0000000334347819 */ /* 0x000fe200000012ff */
[----:B------:R-:W-:Y:S01]  /*d8d0*/  USHF.R.S32.HI UR12, URZ, 0x1f, UR37 ;  /* 0x0000001f3f0c7899 */ /* 0x000fe20008011425 */
[----:B------:R-:W-:Y:S01]  /*d8e0*/  SHF.R.U64 R36, R36, 0x3, RZ ;  /* 0x0000000324247819 */ /* 0x000fe200000012ff */
[----:B------:R-:W-:Y:S01]  /*d8f0*/  USEL UR39, UR39, URZ, !UP0 ;  /* 0x0000003f27277287 */ /* 0x000fe2000c000000 */
[----:B------:R-:W-:Y:S01]  /*d900*/  SHF.R.U64 R44, R44, 0x3, RZ ;  /* 0x000000032c2c7819 */ /* 0x000fe200000012ff */
[----:B------:R-:W-:Y:S01]  /*d910*/  USEL UR38, UR38, URZ, !UP0 ;  /* 0x0000003f26267287 */ /* 0x000fe2000c000000 */
[----:B------:R-:W-:-:S02]  /*d920*/  LOP3.LUT R52, R52, R53, RZ, 0x3c, !PT ;  /* 0x0000003534347212 */ /* 0x000fc400078e3cff */
[----:B------:R-:W-:Y:S02]  /*d930*/  IADD3.X R53, RZ, R21, RZ, P6, !PT ;  /* 0x00000015ff357210 */ /* 0x000fe400037fe4ff */
[----:B------:R-:W-:Y:S01]  /*d940*/  LOP3.LUT R36, R36, R37, RZ, 0x3c, !PT ;  /* 0x0000002524247212 */ /* 0x000fe200078e3cff */
[--C-:B------:R-:W-:Y:S01]  /*d950*/  IMAD.X R37, RZ, RZ, R21.reuse, P0 ;  /* 0x000000ffff257224 */ /* 0x100fe200000e0615 */
[----:B0-----:R-:W-:Y:S02]  /*d960*/  ISETP.NE.AND P6, PT, R4, RZ, PT ;  /* 0x000000ff0400720c */ /* 0x001fe40003fc5270 */
[----:B------:R-:W-:Y:S01]  /*d970*/  LOP3.LUT R44, R44, R45, RZ, 0x3c, !PT ;  /* 0x0000002d2c2c7212 */ /* 0x000fe200078e3cff */
[----:B------:R-:W-:Y:S01]  /*d980*/  IMAD.X R45, RZ, RZ, R21, P1 ;  /* 0x000000ffff2d7224 */ /* 0x000fe200008e0615 */
[C---:B------:R-:W-:Y:S02]  /*d990*/  IADD3 R57, P2, R20.reuse, 0xa000, RZ ;  /* 0x0000a00014397810 */ /* 0x040fe40007f5e0ff */
[----:B------:R-:W-:-:S02]  /*d9a0*/  IADD3 R49, P3, R20, 0xb000, RZ ;  /* 0x0000b00014317810 */ /* 0x000fc40007f7e0ff */
[C---:B------:R-:W-:Y:S02]  /*d9b0*/  IADD3 R65, P4, R20.reuse, 0xc000, RZ ;  /* 0x0000c00014417810 */ /* 0x040fe40007f9e0ff */
[C---:B------:R-:W-:Y:S02]  /*d9c0*/  IADD3 R61, P5, R20.reuse, 0xd000, RZ ;  /* 0x0000d000143d7810 */ /* 0x040fe40007fbe0ff */
[C---:B------:R-:W-:Y:S02]  /*d9d0*/  IADD3 R73, P0, R20.reuse, 0xe000, RZ ;  /* 0x0000e00014497810 */ /* 0x040fe40007f1e0ff */
[----:B------:R-:W-:Y:S02]  /*d9e0*/  IADD3 R5, P1, R20, 0xf000, RZ ;  /* 0x0000f00014057810 */ /* 0x000fe40007f3e0ff */
[----:B------:R-:W-:Y:S02]  /*d9f0*/  LOP3.LUT R56, R57, 0x380, RZ, 0xc0, !PT ;  /* 0x0000038039387812 */ /* 0x000fe400078ec0ff */
[----:B------:R-:W-:Y:S01]  /*da00*/  LOP3.LUT R48, R49, 0x380, RZ, 0xc0, !PT ;  /* 0x0000038031307812 */ /* 0x000fe200078ec0ff */
[----:B------:R-:W-:Y:S01]  /*da10*/  IMAD.X R69, RZ, RZ, R21, P1 ;  /* 0x000000ffff457224 */ /* 0x000fe200008e0615 */
[----:B------:R-:W-:-:S02]  /*da20*/  LOP3.LUT R64, R65, 0x380, RZ, 0xc0, !PT ;  /* 0x0000038041407812 */ /* 0x000fc400078ec0ff */
        /* <DEDUP_REMOVED lines=8> */
[----:B------:R-:W-:Y:S02]  /*dab0*/  SHF.R.U64 R72, R72, 0x3, RZ ;  /* 0x0000000348487819 */ /* 0x000fe400000012ff */
        /* <DEDUP_REMOVED lines=13> */
[----:B------:R-:W-:Y:S01]  /*db90*/  LOP3.LUT R68, R4, R5, RZ, 0x3c, !PT ;  /* 0x0000000504447212 */ /* 0x000fe200078e3cff */
        /* <DEDUP_REMOVED lines=22> */
[----:B------:R-:W-:-:S04]  /*dd00*/  MOV R11, UR8 ;  /* 0x00000008000b7c02 */ /* 0x000fc80008000f00 */
[----:B------:R-:W-:Y:S02]  /*dd10*/  IADD3.X R5, R4, UR7, R11, P2, !PT ;  /* 0x0000000704057c10 */ /* 0x000fe400097fe40b */
[----:B------:R-:W-:-:S04]  /*dd20*/  LEA R4, P2, R6, UR10, 0x2 ;  /* 0x0000000a06047c11 */ /* 0x000fc8000f8410ff */
[----:B------:R-:W-:-:S05]  /*dd30*/  LEA.HI.X R5, R6, UR11, R5, 0x2, P2 ;  /* 0x0000000b06057c11 */ /* 0x000fca00090f1405 */
[----:B------:R0:W-:Y:S04]  /*dd40*/  @!P1 STG.E desc[UR14][R4.64], R0 ;  /* 0x0000000004009986 */ /* 0x0001e8000c10190e */
[----:B------:R0:W-:Y:S02]  /*dd50*/  @!P0 STG.E desc[UR14][R4.64+0x20], R3 ;  /* 0x0000200304008986 */ /* 0x0001e4000c10190e */
.L_x_6696:
[C---:B0-----:R-:W-:Y:S01]  /*dd60*/  VIADD R3, R23.reuse, 0x40 ;  /* 0x0000004017037836 */ /* 0x041fe20000000000 */
[----:B------:R-:W-:Y:S01]  /*dd70*/  ULDC UR10, c[0x0][0xb8c] ;  /* 0x0002e300000a7ab9 */ /* 0x000fe20000000800 */
[C---:B------:R-:W-:Y:S01]  /*dd80*/  VIADD R82, R23.reuse, 0x80 ;  /* 0x0000008017527836 */ /* 0x040fe20000000000 */
[----:B------:R-:W-:Y:S01]  /*dd90*/  ULDC.64 UR6, c[0x0][0x208] ;  /* 0x0000820000067ab9 */ /* 0x000fe20000000a00 */
[----:B------:R-:W-:Y:S01]  /*dda0*/  VIADD R83, R23, 0xc0 ;  /* 0x000000c017537836 */ /* 0x000fe20000000000 */
[----:B------:R-:W-:Y:S01]  /*ddb0*/  ISETP.GE.AND P1, PT, R3, UR10, PT ;  /* 0x0000000a03007c0c */ /* 0x000fe2000bf26270 */
[----:B------:R0:W5:Y:S01]  /*ddc0*/  LD.E.128 R4, desc[UR6][R20.64] ;  /* 0x0000000614047980 */ /* 0x000162000c101d00 */
[C---:B------:R-:W-:Y:S01]  /*ddd0*/  ISETP.GE.AND P0, PT, R23.reuse, UR10, PT ;  /* 0x0000000a17007c0c */ /* 0x040fe2000bf06270 */
[----:B------:R-:W-:Y:S01]  /*dde0*/  ULDC.64 UR14, c[0x0][0xba0] ;  /* 0x0002e800000e7ab9 */ /* 0x000fe20000000a00 */
[----:B------:R-:W-:Y:S01]  /*ddf0*/  SEL R19, RZ, 0xffffffff, P1 ;  /* 0xffffffffff137807 */ /* 0x000fe20000800000 */
[C---:B------:R-:W-:Y:S01]  /*de00*/  VIADD R84, R23.reuse, 0x100 ;  /* 0x0000010017547836 */ /* 0x040fe20000000000 */
[----:B------:R-:W-:Y:S01]  /*de10*/  SEL R0, RZ, 0x1, P0 ;  /* 0x00000001ff007807 */ /* 0x000fe20000000000 */
[----:B------:R-:W-:Y:S01]  /*de20*/  VIADD R86, R23, 0x140 ;  /* 0x0000014017567836 */ /* 0x000fe20000000000 */
[----:B------:R-:W5:Y:S01]  /*de30*/  LD.E.128 R8, desc[UR6][R8.64] ;  /* 0x0000000608087980 */ /* 0x000f62000c101d00 */
[----:B------:R-:W-:Y:S01]  /*de40*/  IMAD.SHL.U32 R19, R19, 0x2, RZ ;  /* 0x0000000213137824 */ /* 0x000fe200078e00ff */
[----:B------:R-:W-:-:S02]  /*de50*/  ISETP.GE.AND P0, PT, R82, UR10, PT ;  /* 0x0000000a52007c0c */ /* 0x000fc4000bf06270 */
[----:B------:R-:W-:Y:S01]  /*de60*/  ISETP.GE.AND P1, PT, R83, UR10, PT ;  /* 0x0000000a53007c0c */ /* 0x000fe2000bf26270 */
[----:B------:R-:W5:Y:S01]  /*de70*/  LD.E.128 R24, desc[UR6][R24.64] ;  /* 0x0000000618187980 */ /* 0x000f62000c101d00 */
[----:B------:R-:W-:Y:S02]  /*de80*/  LOP3.LUT R0, R19, 0x2, R0, 0xe2, !PT ;  /* 0x0000000213007812 */ /* 0x000fe400078ee200 */
[----:B------:R-:W-:Y:S01]  /*de90*/  SEL R19, RZ, 0x4, P0 ;  /* 0x00000004ff137807 */ /* 0x000fe20000000000 */
[----:B------:R-:W5:Y:S01]  /*dea0*/  LD.E.128 R12, desc[UR6][R12.64] ;  /* 0x000000060c0c7980 */ /* 0x000f62000c101d00 */
[----:B0-----:R-:W-:-:S03]  /*deb0*/  SEL R20, RZ, 0x8, P1 ;  /* 0x00000008ff147807 */ /* 0x001fc60000800000 */
        /* <DEDUP_REMOVED lines=17> */
[----:B------:R-:W-:Y:S01]  /*dfd0*/  ISETP.GE.AND P0, PT, R84, UR10, PT ;  /* 0x0000000a54007c0c */ /* 0x000fe2000bf06270 */
[----:B------:R-:W-:Y:S01]  /*dfe0*/  VIADD R78, R23, 0x180 ;  /* 0x00000180174e7836 */ /* 0x000fe20000000000 */
[----:B------:R-:W-:Y:S01]  /*dff0*/  ISETP.GE.AND P1, PT, R86, UR10, PT ;  /* 0x0000000a56007c0c */ /* 0x000fe2000bf26270 */
[----:B------:R-:W-:Y:S01]  /*e000*/  @!PT LDS RZ, [RZ] ;  /* 0x00000000fffff984 */ /* 0x000fe20000000800 */
[----:B------:R-:W-:Y:S01]  /*e010*/  @!PT LDS RZ, [RZ] ;  /* 0x00000000fffff984 */ /* 0x000fe20000000800 */
[----:B------:R-:W-:Y:S01]  /*e020*/  @!PT LDS RZ, [RZ] ;  /* 0x00000000fffff984 */ /* 0x000fe20000000800 */
[----:B------:R-:W-:Y:S01]  /*e030*/  @!PT LDS RZ, [RZ] ;  /* 0x00000000fffff984 */ /* 0x000fe20000000800 */
[----:B------:R0:W-:Y:S06]  /*e040*/  MEMBAR.ALL.CTA ;  /* 0x0000000000007992 */ /* 0x0001ec0000008000 */
[----:B0-----:R-:W0:Y:S01]  /*e050*/  FENCE.VIEW.ASYNC.S ;  /* 0x00000000000073c6 */ /* 0x001e220000000000 */
[----:B------:R-:W-:-:S02]  /*e060*/  UIMAD UR6, UR4, UR15, UR6 ;  /* 0x0000000f040672a4 */ /* 0x000fc4000f8e0206 */
[----:B------:R-:W-:Y:S01]  /*e070*/  IMAD.WIDE.U32 R20, R19, UR4, R20 ;  /* 0x0000000413147c25 */ /* 0x000fe2000f8e0014 */
[----:B------:R-:W-:Y:S01]  /*e080*/  ULDC.64 UR8, c[0x0][0xbe0] ;  /* 0x0002f80000087ab9 */ /* 0x000fe20000000a00 */
[----:B------:R-:W-:Y:S01]  /*e090*/  SEL R19, RZ, 0x10, P0 ;  /* 0x00000010ff137807 */ /* 0x000fe20000000000 */
[----:B------:R-:W-:Y:S01]  /*e0a0*/  UIMAD UR4, UR12, UR8, URZ ;  /* 0x000000080c0472a4 */ /* 0x000fe2000f8e023f */
[----:B------:R-:W-:Y:S01]  /*e0b0*/  SEL R77, RZ, 0x20, P1 ;  /* 0x00000020ff4d7807 */ /* 0x000fe20000800000 */
[----:B------:R-:W-:Y:S01]  /*e0c0*/  VIADD R21, R21, UR6 ;  /* 0x0000000615157c36 */ /* 0x000fe20008000000 */
[----:B------:R-:W-:Y:S01]  /*e0d0*/  MOV R79, UR8 ;  /* 0x00000008004f7c02 */ /* 0x000fe20008000f00 */
[----:B------:R-:W-:Y:S01]  /*e0e0*/  UIMAD UR4, UR37, UR9, UR4 ;  /* 0x00000009250472a4 */ /* 0x000fe2000f8e0204 */
[----:B------:R-:W-:Y:S01]  /*e0f0*/  ISETP.GE.AND P0, PT, R78, UR10, PT ;  /* 0x0000000a4e007c0c */ /* 0x000fe2000bf06270 */
[----:B------:R-:W-:Y:S01]  /*e100*/  ULDC.64 UR6, c[0x0][0xbe8] ;  /* 0x0002fa0000067ab9 */ /* 0x000fe20000000a00 */
[----:B------:R-:W-:Y:S01]  /*e110*/  LOP3.LUT R19, R77, R0, R19, 0xfe, !PT ;  /* 0x000000004d137212 */ /* 0x000fe200078efe13 */
[----:B-----5:R-:W-:Y:S01]  /*e120*/  IMAD R77, R193, -0x40, R76 ;  /* 0xffffffc0c14d7824 */ /* 0x020fe200078e024c */
[----:B------:R-:W-:Y:S01]  /*e130*/  SEL R0, RZ, 0x40, P0 ;  /* 0x00000040ff007807 */ /* 0x000fe20000000000 */
[----:B------:R-:W-:Y:S01]  /*e140*/  IMAD.WIDE.U32 R20, R79, UR37, R20 ;  /* 0x000000254f147c25 */ /* 0x000fe2000f8e0014 */
[----:B------:R-:W-:Y:S01]  /*e150*/  SHF.R.S32.HI R195, RZ, 0x1f, R194 ;  /* 0x0000001fffc37819 */ /* 0x000fe200000114c2 */
[----:B------:R-:W-:Y:S01]  /*e160*/  BSSY B1, `(.L_x_6697) ;  /* 0x000002f000017945 */ /* 0x000fe20003800000 */
[----:B------:R-:W-:Y:S01]  /*e170*/  LOP3.LUT R19, R19, R0, RZ, 0xfc, !PT ;  /* 0x0000000013137212 */ /* 0x000fe200078efcff */
[----:B------:R-:W-:Y:S01]  /*e180*/  VIADD R21, R21, UR4 ;  /* 0x0000000415157c36 */ /* 0x000fe20008000000 */
[----:B------:R-:W-:Y:S01]  /*e190*/  ISETP.GE.AND P2, PT, R194, R77, PT ;  /* 0x0000004dc200720c */ /* 0x000fe20003f46270 */
[----:B------:R-:W-:Y:S01]  /*e1a0*/  VIADD R0, R17, 0x38820 ;  /* 0x0003882011007836 */ /* 0x000fe20000000000 */
[----:B------:R-:W-:Y:S01]  /*e1b0*/  UIMAD UR4, UR38, UR6, URZ ;  /* 0x00000006260472a4 */ /* 0x000fe2000f8e023f */
[----:B------:R-:W-:-:S02]  /*e1c0*/  VIADD R78, R23, 0x1c0 ;  /* 0x000001c0174e7836 */ /* 0x000fc40000000000 */
[----:B------:R-:W-:Y:S01]  /*e1d0*/  IMAD.U32 R79, RZ, RZ, UR6 ;  /* 0x00000006ff4f7e24 */ /* 0x000fe2000f8e00ff */
[----:B------:R-:W-:Y:S01]  /*e1e0*/  PRMT R0, RZ, 0x654, R0 ;  /* 0x00000654ff007816 */ /* 0x000fe20000000000 */
[----:B------:R-:W-:Y:S01]  /*e1f0*/  UIMAD UR4, UR39, UR7, UR4 ;  /* 0x00000007270472a4 */ /* 0x000fe2000f8e0204 */
[----:B------:R-:W-:Y:S01]  /*e200*/  ISETP.GE.AND P1, PT, R78, UR10, PT ;  /* 0x0000000a4e007c0c */ /* 0x000fe2000bf26270 */
[----:B------:R-:W-:Y:S01]  /*e210*/  IMAD.WIDE.U32 R78, R79, UR39, R20 ;  /* 0x000000274f4e7c25 */ /* 0x000fe2000f8e0014 */
[----:B0-----:R0:W-:Y:S03]  /*e220*/  SYNCS.ARRIVE.TRANS64.RED.A1T0 RZ, [R0+URZ], RZ ;  /* 0x000000ff00ff79a7 */ /* 0x0011e6000810043f */
[----:B------:R-:W-:Y:S02]  /*e230*/  VIADD R76, R194, 0x20 ;  /* 0x00000020c24c7836 */ /* 0x000fe40000000000 */
[----:B------:R-:W-:Y:S01]  /*e240*/  VIADD R85, R79, UR4 ;  /* 0x000000044f557c36 */ /* 0x000fe20008000000 */
[----:B0-----:R-:W-:-:S02]  /*e250*/  SEL R0, RZ, 0x80, P1 ;  /* 0x00000080ff007807 */ /* 0x001fc40000800000 */
[----:B------:R-:W-:Y:S01]  /*e260*/  ISETP.GE.AND P0, PT, R76, R77, PT ;  /* 0x0000004d4c00720c */ /* 0x000fe20003f06270 */
        /* <DEDUP_REMOVED lines=30> */
.L_x_6698:
[----:B------:R-:W-:Y:S05]  /*e450*/  BSYNC B1 ;  /* 0x0000000000017941 */ /* 0x000fea0003800000 */
.L_x_6697:
        /* <DEDUP_REMOVED lines=33> */
.L_x_6694:
        /* <DEDUP_REMOVED lines=22> */
[----:B------:R-:W-:-:S05]  /*e7d0*/  IMAD.U32 R7, RZ, RZ, UR7 ;  /* 0x00000007ff077e24 */ /* 0x000fca000f8e00ff */
[----:B0-----:R0:W5:Y:S01]  /*e7e0*/  @P2 LDG.E R0, desc[UR10][R6.64] ;  /* 0x0000000a06002981 */ /* 0x001162000c1e1900 */
[----:B------:R-:W-:Y:S01]  /*e7f0*/  ULDC UR10, c[0x0][0xb8c] ;  /* 0x0002e300000a7ab9 */ /* 0x000fe20000000800 */
[C---:B------:R-:W-:Y:S01]  /*e800*/  VIADD R13, R23.reuse, 0x80 ;  /* 0x00000080170d7836 */ /* 0x040fe20000000000 */
[----:B------:R-:W-:Y:S01]  /*e810*/  ISETP.GE.AND P3, PT, R12, UR10, PT ;  /* 0x0000000a0c007c0c */ /* 0x000fe2000bf66270 */
[C---:B------:R-:W-:Y:S01]  /*e820*/  VIADD R10, R23.reuse, 0x180 ;  /* 0x00000180170a7836 */ /* 0x040fe20000000000 */
[C---:B------:R-:W-:Y:S02]  /*e830*/  ISETP.GE.AND P0, PT, R23.reuse, UR10, PT ;  /* 0x0000000a17007c0c */ /* 0x040fe4000bf06270 */
[----:B------:R-:W-:Y:S02]  /*e840*/  SEL R9, RZ, 0xffffffff, P3 ;  /* 0xffffffffff097807 */ /* 0x000fe40001800000 */
[----:B------:R-:W-:Y:S02]  /*e850*/  IADD3 R14, R23, 0xc0, RZ ;  /* 0x000000c0170e7810 */ /* 0x000fe40007ffe0ff */
[----:B------:R-:W-:Y:S01]  /*e860*/  SEL R8, RZ, 0x1, P0 ;  /* 0x00000001ff087807 */ /* 0x000fe20000000000 */
[----:B------:R-:W-:Y:S01]  /*e870*/  IMAD.SHL.U32 R9, R9, 0x2, RZ ;  /* 0x0000000209097824 */ /* 0x000fe200078e00ff */
[----:B------:R-:W-:-:S02]  /*e880*/  ISETP.GE.AND P4, PT, R13, UR10, PT ;  /* 0x0000000a0d007c0c */ /* 0x000fc4000bf86270 */
[----:B------:R-:W-:Y:S02]  /*e890*/  ISETP.GE.AND P5, PT, R14, UR10, PT ;  /* 0x0000000a0e007c0c */ /* 0x000fe4000bfa6270 */
[----:B------:R-:W-:Y:S02]  /*e8a0*/  LOP3.LUT R8, R9, 0x2, R8, 0xe2, !PT ;  /* 0x0000000209087812 */ /* 0x000fe400078ee208 */
[----:B0-----:R-:W-:Y:S02]  /*e8b0*/  SEL R7, RZ, 0x4, P4 ;  /* 0x00000004ff077807 */ /* 0x001fe40002000000 */
[----:B------:R-:W-:Y:S02]  /*e8c0*/  SEL R6, RZ, 0x8, P5 ;  /* 0x00000008ff067807 */ /* 0x000fe40002800000 */
[----:B------:R-:W-:Y:S02]  /*e8d0*/  ISETP.GE.AND P0, PT, R10, UR10, PT ;  /* 0x0000000a0a007c0c */ /* 0x000fe4000bf06270 */
[----:B------:R-:W-:-:S02]  /*e8e0*/  ISETP.GT.AND P3, PT, R198, 0x3f, PT ;  /* 0x0000003fc600780c */ /* 0x000fc40003f64270 */
[----:B------:R-:W-:Y:S01]  /*e8f0*/  LOP3.LUT R9, R6, R8, R7, 0xfe, !PT ;  /* 0x0000000806097212 */ /* 0x000fe200078efe07 */
[----:B------:R-:W-:Y:S10]  /*e900*/  @P2 BRA `(.L_x_6700) ;  /* 0x0000000000142947 */ /* 0x000ff40003800000 */
[----:B------:R-:W-:Y:S05]  /*e910*/  @!P1 BRA `(.L_x_6700) ;  /* 0x0000000000109947 */ /* 0x000fea0003800000 */
[----:B------:R-:W-:Y:S02]  /*e920*/  ULDC.64 UR6, c[0x0][0x208] ;  /* 0x0000820000067ab9 */ /* 0x000fe40000000a00 */
[----:B------:R-:W2:Y:S04]  /*e930*/  LDG.E R7, desc[UR6][R4.64] ;  /* 0x0000000604077981 */ /* 0x000ea8000c1e1900 */
[----:B-----5:R-:W2:Y:S02]  /*e940*/  LDG.E R0, desc[UR6][R4.64+0x4] ;  /* 0x0000040604007981 */ /* 0x020ea4000c1e1900 */
[----:B--2---:R-:W-:-:S07]  /*e950*/  IMAD.IADD R0, R0, 0x1, -R7 ;  /* 0x0000000100007824 */ /* 0x004fce00078e0a07 */
.L_x_6700:
        /* <DEDUP_REMOVED lines=34> */
.L_x_6702:
[----:B------:R-:W-:Y:S05]  /*eb80*/  BSYNC B1 ;  /* 0x0000000000017941 */ /* 0x000fea0003800000 */
.L_x_6701:
        /* <DEDUP_REMOVED lines=10> */
[----:B------:R-:W-:Y:S01]  /*ec30*/  ULDC.64 UR8, c[0x0][0xbe0] ;  /* 0x0002f80000087ab9 */ /* 0x000fe20000000a00 */
[----:B------:R-:W-:Y:S01]  /*ec40*/  SEL R6, RZ, 0x10, P1 ;  /* 0x00000010ff067807 */ /* 0x000fe20000800000 */
[----:B------:R-:W-:Y:S01]  /*ec50*/  UIMAD UR4, UR7, UR8, URZ ;  /* 0x00000008070472a4 */ /* 0x000fe2000f8e023f */
[----:B------:R-:W-:Y:S02]  /*ec60*/  IMAD.IADD R5, R5, 0x1, R3 ;  /* 0x0000000105057824 */ /* 0x000fe400078e0203 */
[----:B------:R-:W-:Y:S01]  /*ec70*/  IMAD.U32 R3, RZ, RZ, UR8 ;  /* 0x00000008ff037e24 */ /* 0x000fe2000f8e00ff */
[----:B------:R-:W-:Y:S01]  /*ec80*/  UIMAD UR4, UR37, UR9, UR4 ;  /* 0x00000009250472a4 */ /* 0x000fe2000f8e0204 */
[----:B------:R-:W-:Y:S01]  /*ec90*/  LOP3.LUT R7, R7, R9, R6, 0xfe, !PT ;  /* 0x0000000907077212 */ /* 0x000fe200078efe06 */
[----:B------:R-:W-:Y:S01]  /*eca0*/  ULDC.64 UR6, c[0x0][0xbe8] ;  /* 0x0002fa0000067ab9 */ /* 0x000fe20000000a00 */
[----:B------:R-:W-:Y:S01]  /*ecb0*/  IMAD.WIDE.U32 R4, R3, UR37, R4 ;  /* 0x0000002503047c25 */ /* 0x000fe2000f8e0004 */
[----:B------:R-:W-:-:S02]  /*ecc0*/  SEL R6, RZ, 0x40, P0 ;  /* 0x00000040ff067807 */ /* 0x000fc40000000000 */
[----:B------:R-:W-:Y:S01]  /*ecd0*/  SHF.R.S32.HI R9, RZ, 0x1f, R194 ;  /* 0x0000001fff097819 */ /* 0x000fe200000114c2 */
[----:B------:R-:W-:Y:S01]  /*ece0*/  IMAD R3, R193, -0x40, R0 ;  /* 0xffffffc0c1037824 */ /* 0x000fe200078e0200 */
[----:B------:R-:W-:Y:S01]  /*ecf0*/  LOP3.LUT R15, R7, R6, RZ, 0xfc, !PT ;  /* 0x00000006070f7212 */ /* 0x000fe200078efcff */
[----:B------:R-:W-:Y:S01]  /*ed00*/  VIADD R5, R5, UR4 ;  /* 0x0000000405057c36 */ /* 0x000fe20008000000 */
[----:B------:R-:W-:Y:S01]  /*ed10*/  UIMAD UR4, UR38, UR6, URZ ;  /* 0x00000006260472a4 */ /* 0x000fe2000f8e023f */
[----:B------:R-:W-:Y:S01]  /*ed20*/  VIADD R8, R23, 0x1c0 ;  /* 0x000001c017087836 */ /* 0x000fe20000000000 */
[C---:B------:R-:W-:Y:S01]  /*ed30*/  ISETP.GE.AND P1, PT, R194.reuse, R3, PT ;  /* 0x00000003c200720c */ /* 0x040fe20003f26270 */
[----:B------:R-:W-:Y:S01]  /*ed40*/  IMAD.U32 R7, RZ, RZ, UR6 ;  /* 0x00000006ff077e24 */ /* 0x000fe2000f8e00ff */
[----:B------:R-:W-:Y:S01]  /*ed50*/  UIMAD UR4, UR39, UR7, UR4 ;  /* 0x00000007270472a4 */ /* 0x000fe2000f8e0204 */
[----:B------:R-:W-:Y:S01]  /*ed60*/  VIADD R0, R194, 0x20 ;  /* 0x00000020c2007836 */ /* 0x000fe20000000000 */
[----:B------:R-:W-:Y:S01]  /*ed70*/  ISETP.GE.AND P2, PT, R8, UR10, PT ;  /* 0x0000000a08007c0c */ /* 0x000fe2000bf46270 */
[----:B------:R-:W-:-:S03]  /*ed80*/  IMAD.WIDE.U32 R6, R7, UR39, R4 ;  /* 0x0000002707067c25 */ /* 0x000fc6000f8e0004 */
[----:B------:R-:W-:Y:S01]  /*ed90*/  ISETP.GE.AND P0, PT, R0, R3, PT ;  /* 0x000000030000720c */ /* 0x000fe20003f06270 */
[----:B------:R-:W-:Y:S01]  /*eda0*/  IMAD.MOV.U32 R8, RZ, RZ, R194 ;  /* 0x000000ffff087224 */ /* 0x000fe200078e00c2 */
[----:B------:R-:W-:Y:S01]  /*edb0*/  SEL R0, RZ, 0x80, P2 ;  /* 0x00000080ff007807 */ /* 0x000fe20001000000 */
[----:B------:R-:W-:Y:S02]  /*edc0*/  VIADD R11, R7, UR4 ;  /* 0x00000004070b7c36 */ /* 0x000fe40008000000 */
[----:B------:R-:W-:Y:S01]  /*edd0*/  IMAD.WIDE R8, R193, 0x40, R8 ;  /* 0x00000040c1087825 */ /* 0x000fe200078e0208 */
        /* <DEDUP_REMOVED lines=9> */
[----:B------:R-:W-:Y:S01]  /*ee70*/  ULDC.64 UR8, c[0x0][0x208] ;  /* 0x0000820000087ab9 */ /* 0x000fe20000000a00 */
[----:B------:R-:W-:Y:S01]  /*ee80*/  IMAD.WIDE.U32 R4, R8, UR6, R4 ;  /* 0x0000000608047c25 */ /* 0x000fe2000f8e0004 */
[----:B------:R-:W-:Y:S01]  /*ee90*/  ULDC.64 UR6, c[0x0][0xb80] ;  /* 0x0002e00000067ab9 */ /* 0x000fe20000000a00 */
[----:B------:R-:W-:-:S02]  /*eea0*/  ISETP.GE.AND P4, PT, R14, UR10, PT ;  /* 0x0000000a0e007c0c */ /* 0x000fc4000bf86270 */
[----:B------:R-:W-:Y:S01]  /*eeb0*/  IMAD.IADD R3, R5, 0x1, R3 ;  /* 0x0000000105037824 */ /* 0x000fe200078e0203 */
[C---:B------:R-:W-:Y:S02]  /*eec0*/  LEA R20, P1, R4.reuse, UR6, 0x1 ;  /* 0x0000000604147c11 */ /* 0x040fe4000f8208ff */
[----:B------:R-:W-:Y:S02]  /*eed0*/  ISETP.GE.AND P3, PT, R19, UR10, PT ;  /* 0x0000000a13007c0c */ /* 0x000fe4000bf66270 */
[----:B------:R-:W-:Y:S02]  /*eee0*/  LEA.HI.X R21, R4, UR7, R3, 0x1, P1 ;  /* 0x0000000704157c11 */ /* 0x000fe400088f0c03 */
[----:B------:R-:W-:Y:S02]  /*eef0*/  ISETP.GE.AND P1, PT, R13, UR10, PT ;  /* 0x0000000a0d007c0c */ /* 0x000fe4000bf26270 */
[----:B------:R-:W-:Y:S01]  /*ef00*/  ISETP.GE.AND P2, PT, R24, UR10, PT ;  /* 0x0000000a18007c0c */ /* 0x000fe2000bf46270 */
        /* <DEDUP_REMOVED lines=10> */
.L_x_6704:
[----:B------:R-:W-:Y:S05]  /*efb0*/  BSYNC B1 ;  /* 0x0000000000017941 */ /* 0x000fea0003800000 */
.L_x_6703:
[----:B------:R-:W-:Y:S05]  /*efc0*/  @P0 BRA `(.L_x_6699) ;  /* 0x0000000000740947 */ /* 0x000fea0003800000 */
[----:B------:R-:W-:Y:S01]  /*efd0*/  IADD3 R3, P0, R8, 0x20, RZ ;  /* 0x0000002008037810 */ /* 0x000fe20007f1e0ff */
[----:B------:R-:W-:Y:S01]  /*efe0*/  ULDC.64 UR6, c[0x0][0xbd8] ;  /* 0x0002f60000067ab9 */ /* 0x000fe20000000a00 */
[----:B------:R-:W-:Y:S01]  /*eff0*/  IMAD.MOV.U32 R4, RZ, RZ, R6 ;  /* 0x000000ffff047224 */ /* 0x000fe200078e0006 */
[----:B------:R-:W-:Y:S01]  /*f000*/  ULDC.64 UR8, c[0x0][0x208] ;  /* 0x0000820000087ab9 */ /* 0x000fe20000000a00 */
        /* <DEDUP_REMOVED lines=25> */
.L_x_6699:
[----:B------:R-:W-:Y:S05]  /*f1a0*/  BSYNC B0 ;  /* 0x0000000000007941 */ /* 0x000fea0003800000 */
.L_x_6693:
[----:B------:R-:W-:Y:S02]  /*f1b0*/  ULDC UR4, c[0x0][0xd14] ;  /* 0x0003450000047ab9 */ /* 0x000fe40000000800 */
[----:B------:R-:W-:-:S13]  /*f1c0*/  ISETP.GE.AND P0, PT, R187, UR4, PT ;  /* 0x00000004bb007c0c */ /* 0x000fda000bf06270 */
[----:B------:R-:W-:Y:S05]  /*f1d0*/  @!P0 BRA `(.L_x_6705) ;  /* 0xffffff1c00708947 */ /* 0x000fea000383ffff */
[----:B------:R-:W-:Y:S05]  /*f1e0*/  EXIT ;  /* 0x000000000000794d */ /* 0x000fea0003800000 */
.L_x_6653:
        /* <DEDUP_REMOVED lines=62> */
.L_x_6710:
        /* <DEDUP_REMOVED lines=16> */
.L_x_6709:
[----:B------:R-:W-:Y:S05]  /*f6d0*/  BSYNC B0 ;  /* 0x0000000000007941 */ /* 0x000fea0003800000 */
.L_x_6708:
        /* <DEDUP_REMOVED lines=25> */
.L_x_6706:
        /* <DEDUP_REMOVED lines=21> */
.L_x_6711:
        /* <DEDUP_REMOVED lines=32> */
[----:B-1----:R-:W-:Y:S01]  /*fbc0*/  IMAD.MOV.U32 R2, RZ, RZ, RZ ;  /* 0x000000ffff027224 */ /* 0x002fe200078e00ff */
[----:B--2---:R-:W-:-:S05]  /*fbd0*/  IADD3 R6, RZ, -R3, RZ ;  /* 0x80000003ff067210 */ /* 0x004fca0007ffe0ff */
        /* <DEDUP_REMOVED lines=22> */
.L_x_6707:
[----:B------:R-:W-:Y:S01]  /*fd40*/  MOV R17, RZ ;  /* 0x000000ff00117202 */ /* 0x000fe20000000f00 */
[----:B------:R-:W-:Y:S02]  /*fd50*/  IMAD.U32 R16, RZ, RZ, UR6 ;  /* 0x00000006ff107e24 */ /* 0x000fe4000f8e00ff */
[----:B------:R-:W-:-:S07]  /*fd60*/  IMAD.MOV.U32 R18, RZ, RZ, RZ ;  /* 0x000000ffff127224 */ /* 0x000fce00078e00ff */
.L_x_6712:
        /* <DEDUP_REMOVED lines=26> */
.L_x_6779:
        /* <DEDUP_REMOVED lines=9> */
[----:B------:R-:W-:Y:S01]  /*ffa0*/  MOV R8, RZ ;  /* 0x000000ff00087202 */ /* 0x000fe20000000f00 */
        /* <DEDUP_REMOVED lines=37> */
[----:B-1----:R-:W-:Y:S01]  /*10200*/  IMAD.U32 R6, RZ, RZ, UR4 ;  /* 0x00000004ff067e24 */ /* 0x002fe2000f8e00ff */
[----:B------:R-:W-:Y:S06]  /*10210*/  @P1 BRA `(.L_x_6714) ;  /* 0x0000000000141947 */ /* 0x000fec0003800000 */
[----:B------:R-:W-:Y:S05]  /*10220*/  @!P2 BRA `(.L_x_6714) ;  /* 0x000000000010a947 */ /* 0x000fea0003800000 */
[----:B------:R-:W-:Y:S02]  /*10230*/  ULDC.64 UR4, c[0x0][0x208] ;  /* 0x0000820000047ab9 */ /* 0x000fe40000000a00 */
[----:B-----5:R-:W2:Y:S04]  /*10240*/  LDG.E R8, desc[UR4][R2.64] ;  /* 0x0000000402087981 */ /* 0x020ea8000c1e1900 */
[----:B------:R-:W2:Y:S02]  /*10250*/  LDG.E R2, desc[UR4][R2.64+0x4] ;  /* 0x0000040402027981 */ /* 0x000ea4000c1e1900 */
[----:B--2---:R-:W-:-:S07]  /*10260*/  IMAD.IADD R8, R2, 0x1, -R8 ;  /* 0x0000000102087824 */ /* 0x004fce00078e0a08 */
.L_x_6714:
        /* <DEDUP_REMOVED lines=14> */
.L_x_6715:
[----:B------:R-:W-:Y:S05]  /*10350*/  @!P0 BRA `(.L_x_6716) ;  /* 0x0000000000108947 */ /* 0x000fea0003800000 */
[----:B------:R-:W-:Y:S02]  /*10360*/  ULDC.64 UR4, c[0x0][0x208] ;  /* 0x0000820000047ab9 */ /* 0x000fe40000000a00 */
[----:B------:R-:W2:Y:S04]  /*10370*/  LDG.E R6, desc[UR4][R4.64] ;  /* 0x0000000404067981 */ /* 0x000ea8000c1e1900 */
[----:B------:R-:W2:Y:S02]  /*10380*/  LDG.E R3, desc[UR4][R4.64+0x4] ;  /* 0x0000040404037981 */ /* 0x000ea4000c1e1900 */
[----:B--2---:R-:W-:-:S07]  /*10390*/  IMAD.IADD R6, R3, 0x1, -R6 ;  /* 0x0000000103067824 */ /* 0x004fce00078e0a06 */
.L_x_6716:
[----:B-1---5:R-:W-:Y:S01]  /*103a0*/  IMAD.IADD R3, R6, 0x1, -R0 ;  /* 0x0000000106037824 */ /* 0x022fe200078e0a00 */
[----:B------:R-:W-:Y:S01]  /*103b0*/  LEA R0, R17, 0x7f, 0x6 ;  /* 0x0000007f11007811 */ /* 0x000fe200078e30ff */
[----:B------:R-:W-:Y:S03]  /*103c0*/  BSSY B6, `(.L_x_6717) ;  /* 0x0000349000067945 */ /* 0x000fe60003800000 */
[C---:B------:R-:W-:Y:S01]  /*103d0*/  IADD3 R8, R3.reuse, R0, -R8 ;  /* 0x0000000003087210 */ /* 0x040fe20007ffe808 */
[----:B------:R-:W-:-:S05]  /*103e0*/  VIADD R3, R3, 0x3f ;  /* 0x0000003f03037836 */ /* 0x000fca0000000000 */
[----:B------:R-:W-:-:S04]  /*103f0*/  SHF.R.S32.HI R0, RZ, 0x1f, R3 ;  /* 0x0000001fff007819 */ /* 0x000fc80000011403 */
[----:B------:R-:W-:Y:S02]  /*10400*/  LEA.HI R0, R0, R3, RZ, 0x6 ;  /* 0x0000000300007211 */ /* 0x000fe400078f30ff */
[----:B------:R-:W-:Y:S02]  /*10410*/  SHF.R.S32.HI R3, RZ, 0x1f, R8 ;  /* 0x0000001fff037819 */ /* 0x000fe40000011408 */
[----:B------:R-:W-:Y:S02]  /*10420*/  SHF.R.S32.HI R0, RZ, 0x6, R0 ;  /* 0x00000006ff007819 */ /* 0x000fe40000011400 */
[----:B------:R-:W-:-:S04]  /*10430*/  LEA.HI R3, R3, R8, RZ, 0x6 ;  /* 0x0000000803037211 */ /* 0x000fc800078f30ff */
        /* <DEDUP_REMOVED lines=9> */
[----:B------:R-:W2:Y:S01]  /*104d0*/  LDL R2, [R1+0x28] ;  /* 0x0000280001027983 */ /* 0x000ea20000100800 */
[----:B------:R-:W-:Y:S01]  /*104e0*/  VOTEU.ANY UR4, UPT, PT ;  /* 0x0000000000047886 */ /* 0x000fe200038e0100 */
[----:B------:R-:W-:Y:S01]  /*104f0*/  ULDC.64 UR6, c[0x0][0x208] ;  /* 0x0000820000067ab9 */ /* 0x000fe20000000a00 */
[----:B------:R-:W1:Y:S01]  /*10500*/  FLO.U32 R0, UR4 ;  /* 0x0000000400007d00 */ /* 0x000e6200080e0000 */
[----:B------:R-:W1:Y:S07]  /*10510*/  S2R R7, SR_LANEID ;  /* 0x0000000000077919 */ /* 0x000e6e0000000000 */
[----:B------:R-:W3:Y:S01]  /*10520*/  POPC R5, UR4 ;  /* 0x0000000400057d09 */ /* 0x000ee20008000000 */
[----:B-1----:R-:W-:-:S02]  /*10530*/  ISETP.EQ.U32.AND P0, PT, R0, R7, PT ;  /* 0x000000070000720c */ /* 0x002fc40003f02070 */
[----:B--2---:R-:W-:Y:S02]  /*10540*/  R2UR UR5, R2 ;  /* 0x00000000020572ca */ /* 0x004fe400000e0000 */
[----:B------:R-:W3:Y:S09]  /*10550*/  LDC.64 R2, c[0x0][0xd38] ;  /* 0x00034e00ff027b82 */ /* 0x000ef20000000a00 */
[----:B---3--:R-:W2:Y:S01]  /*10560*/  @P0 ATOMG.E.ADD.STRONG.GPU PT, R3, desc[UR6][R2.64], R5 ;  /* 0x00000005020309a8 */ /* 0x008ea200081ee1c6 */
[----:B------:R-:W1:Y:S02]  /*10570*/  S2R R4, SR_LTMASK ;  /* 0x0000000000047919 */ /* 0x000e640000003900 */
[----:B-1----:R-:W-:-:S04]  /*10580*/  LOP3.LUT R4, R4, UR4, RZ, 0xc0, !PT ;  /* 0x0000000404047c12 */ /* 0x002fc8000f8ec0ff */
[----:B------:R-:W1:Y:S01]  /*10590*/  POPC R7, R4 ;  /* 0x0000000400077309 */ /* 0x000e620000000000 */
[----:B--2---:R-:W1:Y:S02]  /*105a0*/  SHFL.IDX PT, R0, R3, R0, 0x1f ;  /* 0x00001f0003007589 */ /* 0x004e6400000e0000 */
[----:B-1----:R-:W-:Y:S01]  /*105b0*/  IADD3 R16, R0, UR5, R7 ;  /* 0x0000000500107c10 */ /* 0x002fe2000fffe007 */
[----:B------:R-:W-:Y:S06]  /*105c0*/  BRA `(.L_x_6719) ;  /* 0x0000003000a07947 */ /* 0x000fec0003800000 */
.L_x_6718:
        /* <DEDUP_REMOVED lines=11> */
[----:B------:R-:W-:Y:S01]  /*10680*/  MOV R4, UR6 ;  /* 0x0000000600047c02 */ /* 0x000fe20008000f00 */
[----:B------:R-:W-:Y:S01]  /*10690*/  IMAD.U32 R5, RZ, RZ, UR7 ;  /* 0x00000007ff057e24 */ /* 0x000fe2000f8e00ff */
        /* <DEDUP_REMOVED lines=10> */
.L_x_6720:
        /* <DEDUP_REMOVED lines=20> */
.L_x_6722:
        /* <DEDUP_REMOVED lines=16> */
.L_x_6721:
[----:B------:R-:W2:Y:S01]  /*10980*/  LDL.LU R2, [R1+0x18] ;  /* 0x0000180001027983 */ /* 0x000ea20000300800 */
[----:B------:R-:W-:Y:S01]  /*10990*/  ULDC.64 UR4, c[0x0][0xaf0] ;  /* 0x0002bc0000047ab9 */ /* 0x000fe20000000a00 */
[----:B------:R-:W1:Y:S02]  /*109a0*/  LDC R4, c[0x0][0x428] ;  /* 0x00010a00ff047b82 */ /* 0x000e640000000800 */
        /* <DEDUP_REMOVED lines=19> */
[----:B------:R-:W-:Y:S01]  /*10ae0*/  IMAD.MOV.U32 R4, RZ, RZ, R18 ;  /* 0x000000ffff047224 */ /* 0x000fe200078e0012 */
[----:B------:R-:W-:Y:S02]  /*10af0*/  LEA R17, R17, R8, 0x6 ;  /* 0x0000000811117211 */ /* 0x000fe400078e30ff */
        /* <DEDUP_REMOVED lines=8> */
.L_x_6723:
        /* <DEDUP_REMOVED lines=19> */
.L_x_6795:
[----:B------:R-:W-:Y:S01]  /*10cb0*/  UMOV UR4, 0xffffffff ;  /* 0xffffffff00047882 */ /* 0x000fe20000000000 */
[----:B------:R-:W-:Y:S02]  /*10cc0*/  SHF.R.S32.HI R5, RZ, 0x1f, R0 ;  /* 0x0000001fff057819 */ /* 0x000fe40000011400 */
[----:B------:R-:W-:Y:S05]  /*10cd0*/  BRA.DIV UR4, `(.L_x_6725) ;  /* 0x0000003e04bc7947 */ /* 0x000fea000b800000 */
[----:B------:R-:W-:-:S13]  /*10ce0*/  ELECT P6, URZ, PT ;  /* 0x00000000003f782f */ /* 0x000fda00038c0000 */
.L_x_6798:
        /* <DEDUP_REMOVED lines=22> */
.L_x_6727:
        /* <DEDUP_REMOVED lines=9> */
.L_x_6799:
        /* <DEDUP_REMOVED lines=11> */
.L_x_6729:
        /* <DEDUP_REMOVED lines=22> */
.L_x_6726:
        /* <DEDUP_REMOVED lines=27> */
[----:B0-----:R-:W-:Y:S01]  /*112a0*/  IMAD.MOV.U32 R6, RZ, RZ, 0x10000 ;  /* 0x00010000ff067424 */ /* 0x001fe200078e00ff */
        /* <DEDUP_REMOVED lines=23> */
[----:B0-----:R-:W-:Y:S01]  /*11420*/  UIADD3 UR8, UR16, 0x26400, URZ ;  /* 0x0002640010087890 */ /* 0x001fe2000fffe03f */
[----:B-1----:R-:W-:Y:S01]  /*11430*/  MOV R6, UR47 ;  /* 0x0000002f00067c02 */ /* 0x002fe20008000f00 */
        /* <DEDUP_REMOVED lines=28> */
.L_x_6731:
[----:B------:R-:W-:Y:S05]  /*11600*/  BSYNC B0 ;  /* 0x0000000000007941 */ /* 0x000fea0003800000 */
.L_x_6730:
[----:B------:R-:W2:Y:S02]  /*11610*/  LDL.LU R6, [R1+0x24] ;  /* 0x0000240001067983 */ /* 0x000ea40000300800 */
[----:B--2---:R-:W-:-:S13]  /*11620*/  R2UR UR5, R6 ;  /* 0x00000000060572ca */ /* 0x004fda00000e0000 */
[----:B------:R-:W-:-:S04]  /*11630*/  UIADD3 UR5, UR5, 0x1, URZ ;  /* 0x0000000105057890 */ /* 0x000fc8000fffe03f */
[----:B------:R-:W-:Y:S02]  /*11640*/  ULEA.HI UR4, UR5, UR5, URZ, 0x1 ;  /* 0x0000000505047291 */ /* 0x000fe4000f8f083f */
[----:B------:R-:W-:Y:S02]  /*11650*/  MOV R6, UR5 ;  /* 0x0000000500067c02 */ /* 0x000fe40008000f00 */
[----:B------:R-:W-:-:S03]  /*11660*/  ULOP3.LUT UR4, UR4, 0xfffffffe, URZ, 0xc0, !UPT ;  /* 0xfffffffe04047892 */ /* 0x000fc6000f8ec03f */
[----:B------:R0:W-:Y:S01]  /*11670*/  STL [R1+0x24], R6 ;  /* 0x0000240601007387 */ /* 0x0001e20000100800 */
[----:B------:R-:W-:-:S06]  /*11680*/  UIADD3 UR4, UR5, -UR4, URZ ;  /* 0x8000000405047290 */ /* 0x000fcc000fffe03f */
[----:B0-----:R-:W-:-:S05]  /*11690*/  IMAD.U32 R6, RZ, RZ, UR4 ;  /* 0x00000004ff067e24 */ /* 0x001fca000f8e00ff */
[----:B------:R-:W-:-:S04]  /*116a0*/  SHF.L.U32 R6, R6, 0x1f, RZ ;  /* 0x0000001f06067819 */ /* 0x000fc800000006ff */
[----:B------:R-:W0:Y:S02]  /*116b0*/  SYNCS.PHASECHK.TRANS64.TRYWAIT P0, [R11+URZ+0x38820], R6 ;  /* 0x038820060b0075a7 */ /* 0x000e24000800017f */
[----:B0-----:R-:W-:Y:S05]  /*116c0*/  @!P0 BRA `(.L_x_6732) ;  /* 0x0000003400748947 */ /* 0x001fea0003800000 */
.L_x_6800:
        /* <DEDUP_REMOVED lines=13> */
.L_x_6801:
        /* <DEDUP_REMOVED lines=11> */
.L_x_6736:
        /* <DEDUP_REMOVED lines=57> */
.L_x_6734:
[----:B------:R-:W-:Y:S05]  /*11be0*/  BSYNC B0 ;  /* 0x0000000000007941 */ /* 0x000fea0003800000 */
.L_x_6733:
[----:B------:R-:W2:Y:S01]  /*11bf0*/  LDL R7, [R1+0x14] ;  /* 0x0000140001077983 */ /* 0x000ea20000100800 */
[----:B------:R-:W-:Y:S01]  /*11c00*/  BSSY B0, `(.L_x_6737) ;  /* 0x00001a6000007945 */ /* 0x000fe20003800000 */
[----:B--2---:R-:W-:-:S13]  /*11c10*/  ISETP.GE.AND P0, PT, R7, 0x2, PT ;  /* 0x000000020700780c */ /* 0x004fda0003f06270 */
[----:B------:R-:W-:Y:S05]  /*11c20*/  @!P0 BRA `(.L_x_6738) ;  /* 0x00000018008c8947 */ /* 0x000fea0003800000 */
[C---:B0-----:R-:W-:Y:S01]  /*11c30*/  LOP3.LUT R6, R7.reuse, 0x1, RZ, 0xc0, !PT ;  /* 0x0000000107067812 */ /* 0x041fe200078ec0ff */
[----:B------:R-:W-:Y:S01]  /*11c40*/  VIADD R10, R7, 0xfffffffe ;  /* 0xfffffffe070a7836 */ /* 0x000fe20000000000 */
[----:B------:R-:W-:Y:S02]  /*11c50*/  BSSY B1, `(.L_x_6739) ;  /* 0x000008f000017945 */ /* 0x000fe40003800000 */
[----:B------:R-:W-:Y:S01]  /*11c60*/  ISETP.NE.U32.AND P0, PT, R6, 0x1, PT ;  /* 0x000000010600780c */ /* 0x000fe20003f05070 */
[----:B------:R-:W-:-:S12]  /*11c70*/  IMAD.MOV.U32 R8, RZ, RZ, R10 ;  /* 0x000000ffff087224 */ /* 0x000fd800078e000a */
        /* <DEDUP_REMOVED lines=35> */
.L_x_6743:
[----:B-1----:R-:W1:Y:S01]  /*11eb0*/  S2R R3, SR_CgaCtaId ;  /* 0x0000000000037919 */ /* 0x002e620000008800 */
[----:B------:R-:W-:-:S04]  /*11ec0*/  MOV R2, 0x400 ;  /* 0x0000040000027802 */ /* 0x000fc80000000f00 */
[----:B-1----:R-:W-:Y:S02]  /*11ed0*/  LEA R2, R3, R2, 0x18 ;  /* 0x0000000203027211 */ /* 0x002fe400078ec0ff */
[----:B------:R-:W-:-:S03]  /*11ee0*/  SHF.L.U32 R3, R12, 0x1f, RZ ;  /* 0x0000001f0c037819 */ /* 0x000fc600000006ff */
[----:B------:R-:W-:-:S04]  /*11ef0*/  IMAD R2, R13, 0x8, R2 ;  /* 0x000000080d027824 */ /* 0x000fc800078e0202 */
[----:B------:R-:W1:Y:S02]  /*11f00*/  SYNCS.PHASECHK.TRANS64.TRYWAIT P0, [R2+URZ+0x38840], R3 ;  /* 0x03884003020075a7 */ /* 0x000e64000800017f */
[----:B-1----:R-:W-:Y:S05]  /*11f10*/  @!P0 BRA `(.L_x_6744) ;  /* 0x0000002c00948947 */ /* 0x002fea0003800000 */
.L_x_6802:
        /* <DEDUP_REMOVED lines=11> */
.L_x_6745:
[----:B--2---:R-:W2:Y:S01]  /*11fd0*/  LDL R6, [R1] ;  /* 0x0000000001067983 */ /* 0x004ea20000100800 */
        /* <DEDUP_REMOVED lines=19> */
[----:B------:R-:W2:Y:S02]  /*12110*/  SYNCS.PHASECHK.TRANS64.TRYWAIT P0, [R2+URZ+0x38860], R3 ;  /* 0x03886003020075a7 */ /* 0x000ea4000800017f */
[----:B0-2---:R-:W-:Y:S05]  /*12120*/  @!P0 BRA `(.L_x_6746) ;  /* 0x0000002c00248947 */ /* 0x005fea0003800000 */
.L_x_6803:
        /* <DEDUP_REMOVED lines=8> */
.L_x_6747:
        /* <DEDUP_REMOVED lines=54> */
.L_x_6742:
[----:B------:R-:W-:Y:S05]  /*12510*/  BSYNC B2 ;  /* 0x0000000000027941 */ /* 0x000fea0003800000 */
.L_x_6741:
[----:B------:R-:W2:Y:S02]  /*12520*/  LDL.LU R2, [R1+0x14] ;  /* 0x0000140001027983 */ /* 0x000ea40000300800 */
[----:B--2---:R-:W-:-:S07]  /*12530*/  VIADD R8, R2, 0xfffffffd ;  /* 0xfffffffd02087836 */ /* 0x004fce0000000000 */
.L_x_6740:
[----:B------:R-:W-:Y:S05]  /*12540*/  BSYNC B1 ;  /* 0x0000000000017941 */ /* 0x000fea0003800000 */
.L_x_6739:
[----:B------:R-:W-:-:S13]  /*12550*/  ISETP.NE.AND P0, PT, R10, RZ, PT ;  /* 0x000000ff0a00720c */ /* 0x000fda0003f05270 */
[----:B------:R-:W-:Y:S05]  /*12560*/  @!P0 BRA `(.L_x_6738) ;  /* 0x00000010003c8947 */ /* 0x000fea0003800000 */
.L_x_6762:
        /* <DEDUP_REMOVED lines=9> */
[----:B------:R-:W-:Y:S06]  /*12600*/  @!P6 BRA `(.L_x_6749) ;  /* 0x0000000400e8e947 */ /* 0x000fec0003800000 */
[----:B------:R-:W-:Y:S01]  /*12610*/  ISETP.NE.U32.AND P0, PT, RZ, UR38, PT ;  /* 0x00000026ff007c0c */ /* 0x000fe2000bf05070 */
[----:B0-----:R-:W-:-:S03]  /*12620*/  IMAD.MOV.U32 R12, RZ, RZ, R8 ;  /* 0x000000ffff0c7224 */ /* 0x001fc600078e0008 */
[----:B------:R-:W-:-:S13]  /*12630*/  ISETP.NE.AND.EX P0, PT, RZ, UR39, PT, P0 ;  /* 0x00000027ff007c0c */ /* 0x000fda000bf05300 */
[----:B------:R-:W-:Y:S05]  /*12640*/  @!P0 BRA `(.L_x_6750) ;  /* 0x0000000000488947 */ /* 0x000fea0003800000 */
[----:B------:R-:W0:Y:S01]  /*12650*/  LDC R12, c[0x0][0x41c] ;  /* 0x00010700ff0c7b82 */ /* 0x000e220000000800 */
[----:B------:R-:W-:Y:S01]  /*12660*/  IMAD.MOV.U32 R9, RZ, RZ, R8 ;  /* 0x000000ffff097224 */ /* 0x000fe200078e0008 */
[----:B------:R-:W-:Y:S01]  /*12670*/  ULDC.64 UR4, c[0x0][0x208] ;  /* 0x0000820000047ab9 */ /* 0x000fe20000000a00 */
[----:B------:R-:W-:-:S04]  /*12680*/  IMAD R7, R5, UR46, RZ ;  /* 0x0000002e05077c24 */ /* 0x000fc8000f8e02ff */
[----:B------:R-:W-:Y:S01]  /*12690*/  IMAD R6, R0, UR47, R7 ;  /* 0x0000002f00067c24 */ /* 0x000fe2000f8e0207 */
[----:B0-----:R-:W-:-:S13]  /*126a0*/  ISETP.NE.AND P0, PT, R12, 0x1, PT ;  /* 0x000000010c00780c */ /* 0x001fda0003f05270 */
        /* <DEDUP_REMOVED lines=10> */
[----:B------:R0:W5:Y:S01]  /*12750*/  LDG.E R9, desc[UR4][R6.64] ;  /* 0x0000000406097981 */ /* 0x000162000c1e1900 */
[----:B------:R-:W-:-:S07]  /*12760*/  IMAD R12, R12, R3, R8 ;  /* 0x000000030c0c7224 */ /* 0x000fce00078e0208 */
.L_x_6750:
[----:B------:R-:W1:Y:S01]  /*12770*/  S2R R3, SR_CgaCtaId ;  /* 0x0000000000037919 */ /* 0x000e620000008800 */
[----:B------:R-:W-:-:S04]  /*12780*/  MOV R2, 0x400 ;  /* 0x0000040000027802 */ /* 0x000fc80000000f00 */
[----:B-1----:R-:W-:Y:S02]  /*12790*/  LEA R2, R3, R2, 0x18 ;  /* 0x0000000203027211 */ /* 0x002fe400078ec0ff */
[----:B------:R-:W-:-:S03]  /*127a0*/  SHF.L.U32 R3, R11, 0x1f, RZ ;  /* 0x0000001f0b037819 */ /* 0x000fc600000006ff */
[----:B------:R-:W-:-:S04]  /*127b0*/  IMAD R2, R10, 0x8, R2 ;  /* 0x000000080a027824 */ /* 0x000fc800078e0202 */
[----:B------:R-:W1:Y:S02]  /*127c0*/  SYNCS.PHASECHK.TRANS64.TRYWAIT P0, [R2+URZ+0x38840], R3 ;  /* 0x03884003020075a7 */ /* 0x000e64000800017f */
[----:B-1----:R-:W-:Y:S05]  /*127d0*/  @!P0 BRA `(.L_x_6751) ;  /* 0x00000024008c8947 */ /* 0x002fea0003800000 */
.L_x_6804:
[----:B0-----:R-:W0:Y:S02]  /*127e0*/  S2R R6, SR_TID.X ;  /* 0x0000000000067919 */ /* 0x001e240000002100 */
[----:B0-----:R-:W-:-:S04]  /*127f0*/  LOP3.LUT R6, R6, 0x7f, RZ, 0xc0, !PT ;  /* 0x0000007f06067812 */ /* 0x001fc800078ec0ff */
[----:B------:R-:W-:-:S13]  /*12800*/  ISETP.NE.AND P0, PT, R6, RZ, PT ;  /* 0x000000ff0600720c */ /* 0x000fda0003f05270 */
[----:B------:R-:W-:Y:S05]  /*12810*/  @P0 BRA `(.L_x_6752) ;  /* 0x00000000001c0947 */ /* 0x000fea0003800000 */
[----:B------:R-:W0:Y:S01]  /*12820*/  S2R R6, SR_TID.X ;  /* 0x0000000000067919 */ /* 0x000e220000002100 */
[----:B------:R-:W-:-:S04]  /*12830*/  IMAD.MOV.U32 R7, RZ, RZ, 0x2000 ;  /* 0x00002000ff077424 */ /* 0x000fc800078e00ff */
[----:B------:R2:W-:Y:S01]  /*12840*/  SYNCS.ARRIVE.TRANS64 RZ, [R2+URZ+0x38830], R7 ;  /* 0x0388300702ff79a7 */ /* 0x0005e2000800003f */
[----:B0-----:R-:W-:-:S04]  /*12850*/  LOP3.LUT R6, R6, 0x1f, RZ, 0xc0, !PT ;  /* 0x0000001f06067812 */ /* 0x001fc800078ec0ff */
[----:B------:R-:W-:-:S13]  /*12860*/  ISETP.NE.AND P1, PT, R6, RZ, PT ;  /* 0x000000ff0600720c */ /* 0x000fda0003f25270 */
[----:B--2---:R-:W-:Y:S05]  /*12870*/  @!P1 BRA `(.L_x_6752) ;  /* 0x0000000000049947 */ /* 0x004fea0003800000 */
[----:B------:R-:W-:Y:S01]  /*12880*/  BPT.TRAP 0x1 ;  /* 0x000000040000795c */ /* 0x000fe20000300000 */
.L_x_6752:
[----:B------:R-:W2:Y:S01]  /*12890*/  LDL R7, [R1+0x8] ;  /* 0x0000080001077983 */ /* 0x000ea20000100800 */
        /* <DEDUP_REMOVED lines=20> */
.L_x_6805:
[----:B------:R-:W-:Y:S05]  /*129e0*/  @P0 BRA `(.L_x_6754) ;  /* 0x00000000001c0947 */ /* 0x000fea0003800000 */
[----:B------:R-:W2:Y:S01]  /*129f0*/  S2R R7, SR_TID.X ;  /* 0x0000000000077919 */ /* 0x000ea20000002100 */
[----:B01----:R-:W-:-:S04]  /*12a00*/  MOV R3, 0x10000 ;  /* 0x0001000000037802 */ /* 0x003fc80000000f00 */
[----:B------:R3:W-:Y:S01]  /*12a10*/  SYNCS.ARRIVE.TRANS64 RZ, [R2+URZ+0x38850], R3 ;  /* 0x0388500302ff79a7 */ /* 0x0007e2000800003f */
[----:B--2---:R-:W-:-:S04]  /*12a20*/  LOP3.LUT R7, R7, 0x1f, RZ, 0xc0, !PT ;  /* 0x0000001f07077812 */ /* 0x004fc800078ec0ff */
[----:B------:R-:W-:-:S13]  /*12a30*/  ISETP.NE.AND P1, PT, R7, RZ, PT ;  /* 0x000000ff0700720c */ /* 0x000fda0003f25270 */
[----:B---3--:R-:W-:Y:S05]  /*12a40*/  @!P1 BRA `(.L_x_6754) ;  /* 0x0000000000049947 */ /* 0x008fea0003800000 */
[----:B------:R-:W-:Y:S01]  /*12a50*/  BPT.TRAP 0x1 ;  /* 0x000000040000795c */ /* 0x000fe20000300000 */
.L_x_6754:
[----:B------:R-:W2:Y:S01]  /*12a60*/  S2R R7, SR_CgaCtaId ;  /* 0x0000000000077919 */ /* 0x000ea20000008800 */
[----:B01----:R-:W-:Y:S01]  /*12a70*/  MOV R3, 0x400 ;  /* 0x0000040000037802 */ /* 0x003fe20000000f00 */
        /* <DEDUP_REMOVED lines=51> */
.L_x_6749:
[----:B------:R-:W-:Y:S05]  /*12db0*/  BSYNC B1 ;  /* 0x0000000000017941 */ /* 0x000fea0003800000 */
.L_x_6748:
        /* <DEDUP_REMOVED lines=31> */
.L_x_6757:
[----:B------:R-:W2:Y:S01]  /*12fb0*/  S2R R3, SR_CgaCtaId ;  /* 0x0000000000037919 */ /* 0x000ea20000008800 */
[----:B------:R-:W-:-:S04]  /*12fc0*/  MOV R2, 0x400 ;  /* 0x0000040000027802 */ /* 0x000fc80000000f00 */
[----:B--2---:R-:W-:Y:S02]  /*12fd0*/  LEA R2, R3, R2, 0x18 ;  /* 0x0000000203027211 */ /* 0x004fe400078ec0ff */
[----:B------:R-:W-:-:S03]  /*12fe0*/  SHF.L.U32 R3, R12, 0x1f, RZ ;  /* 0x0000001f0c037819 */ /* 0x000fc600000006ff */
[----:B------:R-:W-:-:S04]  /*12ff0*/  IMAD R2, R13, 0x8, R2 ;  /* 0x000000080d027824 */ /* 0x000fc800078e0202 */
[----:B------:R-:W2:Y:S02]  /*13000*/  SYNCS.PHASECHK.TRANS64.TRYWAIT P0, [R2+URZ+0x38840], R3 ;  /* 0x03884003020075a7 */ /* 0x000ea4000800017f */
[----:B--2---:R-:W-:Y:S05]  /*13010*/  @!P0 BRA `(.L_x_6758) ;  /* 0x0000001c00a48947 */ /* 0x004fea0003800000 */
.L_x_6806:
        /* <DEDUP_REMOVED lines=11> */
.L_x_6759:
[----:B------:R-:W3:Y:S01]  /*130d0*/  LDL R6, [R1] ;  /* 0x0000000001067983 */ /* 0x000ee20000100800 */
        /* <DEDUP_REMOVED lines=19> */
[----:B------:R-:W1:Y:S02]  /*13210*/  SYNCS.PHASECHK.TRANS64.TRYWAIT P1, [R2+URZ+0x38860], R3 ;  /* 0x03886003020075a7 */ /* 0x000e64000802017f */
[----:B01----:R-:W-:Y:S05]  /*13220*/  @!P1 BRA `(.L_x_6760) ;  /* 0x0000001c00349947 */ /* 0x003fea0003800000 */
.L_x_6807:
        /* <DEDUP_REMOVED lines=8> */
.L_x_6761:
        /* <DEDUP_REMOVED lines=54> */
.L_x_6756:
[----:B------:R-:W-:Y:S05]  /*13610*/  BSYNC B1 ;  /* 0x0000000000017941 */ /* 0x000fea0003800000 */
.L_x_6755:
[C---:B------:R-:W-:Y:S01]  /*13620*/  ISETP.GT.AND P0, PT, R8.reuse, 0x1, PT ;  /* 0x000000010800780c */ /* 0x040fe20003f04270 */
[----:B------:R-:W-:-:S04]  /*13630*/  VIADD R2, R8, 0xfffffffe ;  /* 0xfffffffe08027836 */ /* 0x000fc80000000000 */
[----:B------:R-:W-:-:S08]  /*13640*/  IMAD.MOV.U32 R8, RZ, RZ, R2 ;  /* 0x000000ffff087224 */ /* 0x000fd000078e0002 */
[----:B------:R-:W-:Y:S05]  /*13650*/  @P0 BRA `(.L_x_6762) ;  /* 0xffffffec00c40947 */ /* 0x000fea000383ffff */
.L_x_6738:
[----:B------:R-:W-:Y:S05]  /*13660*/  BSYNC B0 ;  /* 0x0000000000007941 */ /* 0x000fea0003800000 */
.L_x_6737:
[----:B------:R-:W2:Y:S01]  /*13670*/  LDL.LU R3, [R1] ;  /* 0x0000000001037983 */ /* 0x000ea20000300800 */
[----:B------:R-:W-:Y:S01]  /*13680*/  BSSY B0, `(.L_x_6763) ;  /* 0x0000019000007945 */ /* 0x000fe20003800000 */
[----:B------:R-:W1:Y:S02]  /*13690*/  S2R R2, SR_TID.X ;  /* 0x0000000000027919 */ /* 0x000e640000002100 */
[----:B-1----:R-:W-:-:S04]  /*136a0*/  LOP3.LUT R2, R2, 0x1f, RZ, 0xc0, !PT ;  /* 0x0000001f02027812 */ /* 0x002fc800078ec0ff */
[----:B------:R-:W-:Y:S01]  /*136b0*/  ISETP.NE.AND P1, PT, R2, RZ, PT ;  /* 0x000000ff0200720c */ /* 0x000fe20003f25270 */
[----:B--2---:R-:W-:-:S05]  /*136c0*/  VIADD R0, R3, 0x1 ;  /* 0x0000000103007836 */ /* 0x004fca0000000000 */
[----:B------:R-:W-:-:S04]  /*136d0*/  ISETP.NE.AND P0, PT, R0, 0x2, PT ;  /* 0x000000020000780c */ /* 0x000fc80003f05270 */
[----:B------:R-:W-:Y:S02]  /*136e0*/  SEL R2, R0, RZ, P0 ;  /* 0x000000ff00027207 */ /* 0x000fe40000000000 */
[----:B------:R-:W-:-:S03]  /*136f0*/  SEL R0, RZ, 0x1, P0 ;  /* 0x00000001ff007807 */ /* 0x000fc60000000000 */
[----:B------:R1:W-:Y:S01]  /*13700*/  STL [R1], R2 ;  /* 0x0000000201007387 */ /* 0x0003e20000100800 */
[----:B------:R-:W-:Y:S05]  /*13710*/  @P1 BRA `(.L_x_6764) ;  /* 0x00000000003c1947 */ /* 0x000fea0003800000 */
[----:B-1----:R-:W2:Y:S01]  /*13720*/  LDL R2, [R1+0x28] ;  /* 0x0000280001027983 */ /* 0x002ea20000100800 */
        /* <DEDUP_REMOVED lines=9> */
[----:B0-----:R-:W0:Y:S02]  /*137c0*/  S2R R6, SR_LTMASK ;  /* 0x0000000000067919 */ /* 0x001e240000003900 */
[----:B0-----:R-:W-:-:S04]  /*137d0*/  LOP3.LUT R6, R6, UR4, RZ, 0xc0, !PT ;  /* 0x0000000406067c12 */ /* 0x001fc8000f8ec0ff */
[----:B------:R-:W0:Y:S01]  /*137e0*/  POPC R7, R6 ;  /* 0x0000000600077309 */ /* 0x000e220000000000 */
[----:B--2---:R-:W0:Y:S02]  /*137f0*/  SHFL.IDX PT, R4, R3, R4, 0x1f ;  /* 0x00001f0403047589 */ /* 0x004e2400000e0000 */
[----:B0-----:R-:W-:-:S07]  /*13800*/  IADD3 R16, R4, UR5, R7 ;  /* 0x0000000504107c10 */ /* 0x001fce000fffe007 */
.L_x_6764:
[----:B------:R-:W-:Y:S05]  /*13810*/  BSYNC B0 ;  /* 0x0000000000007941 */ /* 0x000fea0003800000 */
.L_x_6763:
[----:B-1----:R-:W2:Y:S02]  /*13820*/  LDL.LU R2, [R1+0x4] ;  /* 0x0000040001027983 */ /* 0x002ea40000300800 */
[----:B--2---:R-:W-:-:S05]  /*13830*/  LOP3.LUT R2, R2, R0, RZ, 0x3c, !PT ;  /* 0x0000000002027212 */ /* 0x004fca00078e3cff */
[----:B------:R1:W-:Y:S02]  /*13840*/  STL [R1+0x4], R2 ;  /* 0x0000040201007387 */ /* 0x0003e40000100800 */
.L_x_6719:
[----:B------:R-:W-:Y:S05]  /*13850*/  BSYNC B6 ;  /* 0x0000000000067941 */ /* 0x000fea0003800000 */
.L_x_6717:
[----:B------:R-:W-:-:S03]  /*13860*/  UMOV UR4, 0xffffffff ;  /* 0xffffffff00047882 */ /* 0x000fc60000000000 */
[----:B------:R-:W-:Y:S05]  /*13870*/  BRA.DIV UR4, `(.L_x_6765) ;  /* 0x0000001604b47947 */ /* 0x000fea000b800000 */
[----:B------:R2:W3:Y:S04]  /*13880*/  SHFL.IDX PT, R4, R16, RZ, 0x1f ;  /* 0x00001fff10047589 */ /* 0x0004e800000e0000 */
[----:B------:R-:W4:Y:S02]  /*13890*/  SHFL.IDX PT, R16, R16, 0x1, 0x1f ;  /* 0x00201f0010107f89 */ /* 0x000f2400000e0000 */
.L_x_6811:
        /* <DEDUP_REMOVED lines=10> */
[----:B-1----:R-:W0:Y:S01]  /*13940*/  LDC.64 R2, c[0x0][0xd58] ;  /* 0x00035600ff027b82 */ /* 0x002e220000000a00 */
[----:B------:R-:W-:Y:S01]  /*13950*/  ULDC.64 UR4, c[0x0][0x208] ;  /* 0x0000820000047ab9 */ /* 0x000fe20000000a00 */
[----:B0-----:R-:W-:-:S06]  /*13960*/  IMAD.WIDE R2, R5, 0x4, R2 ;  /* 0x0000000405027825 */ /* 0x001fcc00078e0202 */
[----:B------:R0:W5:Y:S02]  /*13970*/  LDG.E R3, desc[UR4][R2.64] ;  /* 0x0000000402037981 */ /* 0x000164000c1e1900 */
.L_x_6767:
[----:B------:R-:W-:Y:S05]  /*13980*/  BSYNC B0 ;  /* 0x0000000000007941 */ /* 0x000fea0003800000 */
.L_x_6766:
[----:B------:R-:W-:-:S03]  /*13990*/  UMOV UR4, 0xffffffff ;  /* 0xffffffff00047882 */ /* 0x000fc60000000000 */
[----:B------:R-:W-:Y:S05]  /*139a0*/  BRA.DIV UR4, `(.L_x_6768) ;  /* 0x0000001604b47947 */ /* 0x000fea000b800000 */
[----:B-----5:R-:W0:Y:S01]  /*139b0*/  SHFL.UP PT, R14, R3, 0x1, RZ ;  /* 0x04200000030e7989 */ /* 0x020e2200000e00ff */
        /* <DEDUP_REMOVED lines=17> */
[----:B-1----:R-:W-:-:S05]  /*13ad0*/  SEL R2, R14, RZ, P0 ;  /* 0x000000ff0e027207 */ /* 0x002fca0000000000 */
[----:B------:R-:W-:-:S05]  /*13ae0*/  IMAD.IADD R2, R7, 0x1, R2 ;  /* 0x0000000107027824 */ /* 0x000fca00078e0202 */
[----:B------:R0:W1:Y:S02]  /*13af0*/  SHFL.IDX PT, R14, R2, 0x1f, 0x1f ;  /* 0x03e01f00020e7f89 */ /* 0x00006400000e0000 */
.L_x_6819:
[----:B------:R-:W-:Y:S02]  /*13b00*/  ULDC UR4, c[0x0][0xd10] ;  /* 0x0003440000047ab9 */ /* 0x000fe40000000800 */
[----:B------:R-:W-:-:S04]  /*13b10*/  IMAD.U32 R5, RZ, RZ, UR4 ;  /* 0x00000004ff057e24 */ /* 0x000fc8000f8e00ff */
[----:B-1----:R-:W-:-:S04]  /*13b20*/  IMAD R7, R14, R5, RZ ;  /* 0x000000050e077224 */ /* 0x002fc800078e02ff */
[----:B--2-4-:R-:W-:-:S05]  /*13b30*/  IMAD.IADD R16, R16, 0x1, R7 ;  /* 0x0000000110107824 */ /* 0x014fca00078e0207 */
[----:B---3--:R-:W-:-:S13]  /*13b40*/  ISETP.GT.AND P0, PT, R16, R4, PT ;  /* 0x000000041000720c */ /* 0x008fda0003f04270 */
[----:B------:R-:W-:Y:S05]  /*13b50*/  @P0 BRA `(.L_x_6769) ;  /* 0x0000000000b80947 */ /* 0x000fea0003800000 */
[----:B------:R-:W1:Y:S02]  /*13b60*/  LDC R0, c[0x0][0xd14] ;  /* 0x00034500ff007b82 */ /* 0x000e640000000800 */
.L_x_6774:
        /* <DEDUP_REMOVED lines=15> */
.L_x_6772:
[----:B------:R-:W-:Y:S05]  /*13c60*/  BSYNC B0 ;  /* 0x0000000000007941 */ /* 0x000fea0003800000 */
.L_x_6771:
[----:B------:R-:W-:-:S03]  /*13c70*/  UMOV UR4, 0xffffffff ;  /* 0xffffffff00047882 */ /* 0x000fc60000000000 */
[----:B------:R-:W-:Y:S05]  /*13c80*/  BRA.DIV UR4, `(.L_x_6773) ;  /* 0x0000001604cc7947 */ /* 0x000fea000b800000 */
[----:B-----5:R-:W1:Y:S01]  /*13c90*/  SHFL.UP PT, R14, R3, 0x1, RZ ;  /* 0x04200000030e7989 */ /* 0x020e6200000e00ff */
[C---:B------:R-:W-:Y:S02]  /*13ca0*/  ISETP.NE.AND P0, PT, R7.reuse, RZ, PT ;  /* 0x000000ff0700720c */ /* 0x040fe40003f05270 */
[C---:B------:R-:W-:Y:S02]  /*13cb0*/  ISETP.GE.U32.AND P1, PT, R7.reuse, 0x2, PT ;  /* 0x000000020700780c */ /* 0x040fe40003f26070 */
        /* <DEDUP_REMOVED lines=18> */
.L_x_6827:
[----:B------:R-:W-:Y:S02]  /*13de0*/  ULDC UR4, c[0x0][0xd10] ;  /* 0x0003440000047ab9 */ /* 0x000fe40000000800 */
[----:B------:R-:W-:-:S04]  /*13df0*/  IMAD.U32 R5, RZ, RZ, UR4 ;  /* 0x00000004ff057e24 */ /* 0x000fc8000f8e00ff */
[----:B-1----:R-:W-:-:S04]  /*13e00*/  IMAD R7, R14, R5, RZ ;  /* 0x000000050e077224 */ /* 0x002fc800078e02ff */
[----:B------:R-:W-:-:S05]  /*13e10*/  IMAD.IADD R16, R7, 0x1, R16 ;  /* 0x0000000107107824 */ /* 0x000fca00078e0210 */
[----:B------:R-:W-:-:S13]  /*13e20*/  ISETP.GT.AND P0, PT, R16, R4, PT ;  /* 0x000000041000720c */ /* 0x000fda0003f04270 */
[----:B------:R-:W-:Y:S05]  /*13e30*/  @!P0 BRA `(.L_x_6774) ;  /* 0xfffffffc004c8947 */ /* 0x000fea000383ffff */
.L_x_6769:
        /* <DEDUP_REMOVED lines=8> */
.L_x_6831:
[----:B------:R-:W-:Y:S01]  /*13ec0*/  ISETP.NE.AND P0, PT, R6, RZ, PT ;  /* 0x000000ff0600720c */ /* 0x000fe20003f05270 */
[----:B------:R-:W-:-:S12]  /*13ed0*/  IMAD.MOV.U32 R8, RZ, RZ, RZ ;  /* 0x000000ffff087224 */ /* 0x000fd800078e00ff */
[----:B------:R-:W-:Y:S05]  /*13ee0*/  @!P0 BRA `(.L_x_6776) ;  /* 0x0000000000108947 */ /* 0x000fea0003800000 */
[----:B------:R-:W-:Y:S01]  /*13ef0*/  UMOV UR4, 0xffffffff ;  /* 0xffffffff00047882 */ /* 0x000fe20000000000 */
[----:B------:R-:W-:Y:S02]  /*13f00*/  VIADD R12, R7, 0xffffffff ;  /* 0xffffffff070c7836 */ /* 0x000fe40000000000 */
[----:B------:R-:W-:Y:S05]  /*13f10*/  BRA.DIV UR4, `(.L_x_6777) ;  /* 0x0000001a04407947 */ /* 0x000fea000b800000 */
[----:B------:R3:W4:Y:S02]  /*13f20*/  SHFL.IDX PT, R8, R2, R12, 0x1f ;  /* 0x00001f0c02087589 */ /* 0x00072400000e0000 */
.L_x_6776:
[----:B01-3--:R-:W0:Y:S01]  /*13f30*/  LDC.64 R2, c[0x0][0xd68] ;  /* 0x00035a00ff027b82 */ /* 0x00be220000000a00 */
[----:B------:R-:W-:Y:S01]  /*13f40*/  IADD3 R19, R7, R19, RZ ;  /* 0x0000001307137210 */ /* 0x000fe20007ffe0ff */
[----:B------:R-:W-:-:S04]  /*13f50*/  ULDC.64 UR4, c[0x0][0x208] ;  /* 0x0000820000047ab9 */ /* 0x000fc80000000a00 */
[----:B0-----:R-:W-:-:S05]  /*13f60*/  IMAD.WIDE R2, R19, 0x4, R2 ;  /* 0x0000000413027825 */ /* 0x001fca00078e0202 */
[----:B------:R-:W2:Y:S01]  /*13f70*/  LDG.E R7, desc[UR4][R2.64] ;  /* 0x0000000402077981 */ /* 0x000ea2000c1e1900 */
[----:B----4-:R-:W-:Y:S02]  /*13f80*/  IMAD R16, R8, R5, R16 ;  /* 0x0000000508107224 */ /* 0x010fe400078e0210 */
[----:B--2---:R-:W-:-:S05]  /*13f90*/  IMAD R6, R17, R7, RZ ;  /* 0x0000000711067224 */ /* 0x004fca00078e02ff */
        /* <DEDUP_REMOVED lines=26> */
[----:B------:R-:W-:-:S03]  /*14140*/  IMAD.MOV R2, RZ, RZ, -R2 ;  /* 0x000000ffff027224 */ /* 0x000fc600078e0a02 */
[----:B------:R-:W-:Y:S01]  /*14150*/  IADD3 R8, -R4, RZ, RZ ;  /* 0x000000ff04087210 */ /* 0x000fe20007ffe1ff */
[----:B------:R-:W-:-:S03]  /*14160*/  IMAD R6, R6, R2, R11 ;  /* 0x0000000206067224 */ /* 0x000fc600078e020b */
[----:B------:R-:W-:Y:S02]  /*14170*/  VIADDMNMX R5, R8, R5, R7, PT ;  /* 0x0000000508057246 */ /* 0x000fe40003800107 */
[----:B------:R-:W-:Y:S02]  /*14180*/  IADD3 R4, R6, R4, RZ ;  /* 0x0000000406047210 */ /* 0x000fe40007ffe0ff */
[----:B------:R-:W-:-:S04]  /*14190*/  IABS R7, R5 ;  /* 0x0000000500077213 */ /* 0x000fc80000000000 */
[----:B------:R-:W0:Y:S08]  /*141a0*/  I2F.RP R8, R7 ;  /* 0x0000000700087306 */ /* 0x000e300000209400 */
[----:B0-----:R-:W0:Y:S02]  /*141b0*/  MUFU.RCP R8, R8 ;  /* 0x0000000800087308 */ /* 0x001e240000001000 */
[----:B0-----:R-:W-:Y:S01]  /*141c0*/  VIADD R9, R8, 0xffffffe ;  /* 0x0ffffffe08097836 */ /* 0x001fe20000000000 */
[----:B------:R-:W-:-:S05]  /*141d0*/  IABS R8, R5 ;  /* 0x0000000500087213 */ /* 0x000fca0000000000 */
[----:B------:R-:W0:Y:S01]  /*141e0*/  F2I.FTZ.U32.TRUNC.NTZ R3, R9 ;  /* 0x0000000900037305 */ /* 0x000e22000021f000 */
[----:B------:R-:W-:Y:S02]  /*141f0*/  IMAD.MOV R8, RZ, RZ, -R8 ;  /* 0x000000ffff087224 */ /* 0x000fe400078e0a08 */
[----:B0-----:R-:W-:-:S04]  /*14200*/  IMAD.MOV R2, RZ, RZ, -R3 ;  /* 0x000000ffff027224 */ /* 0x001fc800078e0a03 */
[----:B------:R-:W-:Y:S02]  /*14210*/  IMAD R11, R2, R7, RZ ;  /* 0x00000007020b7224 */ /* 0x000fe400078e02ff */
[----:B------:R-:W-:-:S04]  /*14220*/  IMAD.MOV.U32 R2, RZ, RZ, RZ ;  /* 0x000000ffff027224 */ /* 0x000fc800078e00ff */
        /* <DEDUP_REMOVED lines=19> */
.L_x_6770:
[----:B------:R-:W-:Y:S01]  /*14360*/  UMOV UR4, URZ ;  /* 0x0000003f00047c82 */ /* 0x000fe20008000000 */
[----:B------:R-:W-:Y:S01]  /*14370*/  UMOV UR5, URZ ;  /* 0x0000003f00057c82 */ /* 0x000fe20008000000 */
[----:B------:R-:W-:Y:S01]  /*14380*/  ULDC UR6, c[0x0][0xd14] ;  /* 0x0003450000067ab9 */ /* 0x000fe20000000800 */
[----:B------:R-:W-:Y:S02]  /*14390*/  IMAD.MOV.U32 R16, RZ, RZ, R4 ;  /* 0x000000ffff107224 */ /* 0x000fe400078e0004 */
[----:B------:R-:W-:Y:S02]  /*143a0*/  IMAD.U32 R17, RZ, RZ, UR4 ;  /* 0x00000004ff117e24 */ /* 0x000fe4000f8e00ff */
[----:B------:R-:W-:Y:S02]  /*143b0*/  IMAD.U32 R18, RZ, RZ, UR5 ;  /* 0x00000005ff127e24 */ /* 0x000fe4000f8e00ff */
[----:B------:R-:W-:-:S07]  /*143c0*/  IMAD.U32 R19, RZ, RZ, UR6 ;  /* 0x00000006ff137e24 */ /* 0x000fce000f8e00ff */
.L_x_6778:
        /* <DEDUP_REMOVED lines=12> */
.L_x_6713:
        /* <DEDUP_REMOVED lines=13> */
.L_x_6834:
[----:B------:R-:W-:-:S03]  /*14560*/  UMOV UR4, 0xffffffff ;  /* 0xffffffff00047882 */ /* 0x000fc60000000000 */
[----:B------:R-:W-:Y:S05]  /*14570*/  BRA.DIV UR4, `(.L_x_6781) ;  /* 0x0000001204e47947 */ /* 0x000fea000b800000 */
[----:B--2---:R-:W2:Y:S02]  /*14580*/  S2R R2, SR_TID.X ;  /* 0x0000000000027919 */ /* 0x004ea40000002100 */
[----:B--2---:R-:W-:-:S04]  /*14590*/  SHF.R.U32.HI R2, RZ, 0x5, R2 ;  /* 0x00000005ff027819 */ /* 0x004fc80000011602 */
[----:B------:R-:W-:-:S05]  /*145a0*/  LOP3.LUT R2, R2, 0x3, RZ, 0xc0, !PT ;  /* 0x0000000302027812 */ /* 0x000fca00078ec0ff */
[----:B------:R2:W3:Y:S02]  /*145b0*/  SHFL.IDX PT, R14, R2, RZ, 0x1f ;  /* 0x00001fff020e7589 */ /* 0x0004e400000e0000 */
.L_x_6837:
[----:B---3--:R-:W-:Y:S01]  /*145c0*/  ISETP.NE.AND P0, PT, R14, RZ, PT ;  /* 0x000000ff0e00720c */ /* 0x008fe20003f05270 */
[----:B------:R-:W-:-:S12]  /*145d0*/  BSSY B0, `(.L_x_6782) ;  /* 0x0000029000007945 */ /* 0x000fd80003800000 */
[----:B------:R-:W-:Y:S05]  /*145e0*/  @P0 BRA `(.L_x_6783) ;  /* 0x00000000009c0947 */ /* 0x000fea0003800000 */
[----:B------:R-:W-:-:S03]  /*145f0*/  UMOV UR4, 0xffffffff ;  /* 0xffffffff00047882 */ /* 0x000fc60000000000 */
[----:B------:R-:W-:Y:S05]  /*14600*/  BRA.DIV UR4, `(.L_x_6784) ;  /* 0x0000001204f47947 */ /* 0x000fea000b800000 */
[----:B------:R-:W-:-:S13]  /*14610*/  ELECT P6, URZ, PT ;  /* 0x00000000003f782f */ /* 0x000fda00038c0000 */
.L_x_6840:
        /* <DEDUP_REMOVED lines=8> */
.L_x_6785:
[----:B-1----:R-:W2:Y:S04]  /*146a0*/  LDL R3, [R1] ;  /* 0x0000000001037983 */ /* 0x002ea80000100800 */
[----:B------:R-:W3:Y:S01]  /*146b0*/  LDL.LU R7, [R1+0x4] ;  /* 0x0000040001077983 */ /* 0x000ee20000300800 */
[----:B------:R-:W-:-:S05]  /*146c0*/  VIADD R2, R0, 0x38840 ;  /* 0x0003884000027836 */ /* 0x000fca0000000000 */
[C---:B--2---:R-:W-:Y:S01]  /*146d0*/  LEA R6, R3.reuse, R2, 0x3 ;  /* 0x0000000203067211 */ /* 0x044fe200078e18ff */
        /* <DEDUP_REMOVED lines=10> */
.L_x_6841:
[----:B------:R-:W2:Y:S02]  /*14780*/  SYNCS.PHASECHK.TRANS64.TRYWAIT P0, [R7+URZ], R2 ;  /* 0x00000002070075a7 */ /* 0x000ea4000800017f */
[----:B--2---:R-:W-:Y:S05]  /*14790*/  @!P0 BRA `(.L_x_6787) ;  /* 0x0000001000c48947 */ /* 0x004fea0003800000 */
.L_x_6842:
[----:B------:R-:W-:Y:S05]  /*147a0*/  @!P2 BRA `(.L_x_6788) ;  /* 0x000000000004a947 */ /* 0x000fea0003800000 */
[----:B------:R-:W-:Y:S01]  /*147b0*/  BPT.TRAP 0x1 ;  /* 0x000000040000795c */ /* 0x000fe20000300000 */
.L_x_6788:
[----:B------:R-:W3:Y:S01]  /*147c0*/  LDL.LU R4, [R1] ;  /* 0x0000000001047983 */ /* 0x000ee20000300800 */
[----:B------:R-:W-:-:S04]  /*147d0*/  VIADD R0, R0, 0x38860 ;  /* 0x0003886000007836 */ /* 0x000fc80000000000 */
[----:B---3--:R-:W-:-:S04]  /*147e0*/  IMAD R4, R4, 0x8, R0 ;  /* 0x0000000804047824 */ /* 0x008fc800078e0200 */
[----:B------:R-:W3:Y:S02]  /*147f0*/  SYNCS.PHASECHK.TRANS64.TRYWAIT P0, [R4+URZ], R5 ;  /* 0x00000005040075a7 */ /* 0x000ee4000800017f */
[----:B---3--:R-:W-:Y:S05]  /*14800*/  @!P0 BRA `(.L_x_6789) ;  /* 0x0000001000bc8947 */ /* 0x008fea0003800000 */
.L_x_6843:
[----:B------:R-:W-:-:S07]  /*14810*/  IMAD R3, R3, 0x8, R0 ;  /* 0x0000000803037824 */ /* 0x000fce00078e0200 */
.L_x_6790:
[----:B----4-:R4:W0:Y:S02]  /*14820*/  SYNCS.PHASECHK.TRANS64.TRYWAIT P0, [R3+URZ], R2 ;  /* 0x00000002030075a7 */ /* 0x010824000800017f */
[----:B0-----:R-:W-:Y:S05]  /*14830*/  @!P0 NANOSLEEP.SYNCS 0x989680 ;  /* 0x009896800000895d */ /* 0x001fea0003900000 */
[----:B------:R-:W0:Y:S02]  /*14840*/  @!P0 SYNCS.PHASECHK.TRANS64 P0, [R3+URZ], R2 ;  /* 0x00000002030085a7 */ /* 0x000e24000800007f */
[----:B0-----:R-:W-:Y:S05]  /*14850*/  @!P0 BRA `(.L_x_6790) ;  /* 0xfffffffc00f08947 */ /* 0x001fea000383ffff */
.L_x_6783:
[----:B------:R-:W-:Y:S05]  /*14860*/  BSYNC B0 ;  /* 0x0000000000007941 */ /* 0x000fea0003800000 */
.L_x_6782:
[----:B------:R-:W-:Y:S05]  /*14870*/  EXIT ;  /* 0x000000000000794d */ /* 0x000fea0003800000 */
.L_x_6663:
[----:B0-----:R0:W1:Y:S02]  /*14880*/  SYNCS.PHASECHK.TRANS64.TRYWAIT P1, [R17+URZ+0x38800], R4 ;  /* 0x03880004110075a7 */ /* 0x001064000802017f */
[----:B-1----:R-:W-:Y:S05]  /*14890*/  @!P1 NANOSLEEP.SYNCS 0x989680 ;  /* 0x009896800000995d */ /* 0x002fea0003900000 */
[----:B------:R-:W1:Y:S02]  /*148a0*/  @!P1 SYNCS.PHASECHK.TRANS64 P1, [R17+URZ+0x38800], R4 ;  /* 0x03880004110095a7 */ /* 0x000e64000802007f */
[----:B-1----:R-:W-:Y:S05]  /*148b0*/  @!P1 BRA `(.L_x_6663) ;  /* 0xfffffffc00f09947 */ /* 0x002fea000383ffff */
[----:B------:R-:W-:Y:S05]  /*148c0*/  BRA `(.L_x_6791) ;  /* 0xfffffee800a47947 */ /* 0x000fea000383ffff */
.L_x_6667:
[----:B--2---:R2:W3:Y:S02]  /*148d0*/  SYNCS.PHASECHK.TRANS64.TRYWAIT P1, [R6+URZ+0x38830], R7 ;  /* 0x03883007060075a7 */ /* 0x0044e4000802017f */
[----:B---3--:R-:W-:Y:S05]  /*148e0*/  @!P1 NANOSLEEP.SYNCS 0x989680 ;  /* 0x009896800000995d */ /* 0x008fea0003900000 */
[----:B------:R-:W3:Y:S02]  /*148f0*/  @!P1 SYNCS.PHASECHK.TRANS64 P1, [R6+URZ+0x38830], R7 ;  /* 0x03883007060095a7 */ /* 0x000ee4000802007f */
[----:B---3--:R-:W-:Y:S05]  /*14900*/  @!P1 BRA `(.L_x_6667) ;  /* 0xfffffffc00f09947 */ /* 0x008fea000383ffff */
[----:B------:R-:W-:Y:S05]  /*14910*/  BRA `(.L_x_6666) ;  /* 0xfffffee800c47947 */ /* 0x000fea000383ffff */
.L_x_6668:
[----:B---3--:R3:W4:Y:S02]  /*14920*/  SYNCS.PHASECHK.TRANS64.TRYWAIT P1, [R17+URZ+0x38810], R4 ;  /* 0x03881004110075a7 */ /* 0x008724000802017f */
[----:B----4-:R-:W-:Y:S05]  /*14930*/  @!P1 NANOSLEEP.SYNCS 0x989680 ;  /* 0x009896800000995d */ /* 0x010fea0003900000 */
[----:B------:R-:W4:Y:S02]  /*14940*/  @!P1 SYNCS.PHASECHK.TRANS64 P1, [R17+URZ+0x38810], R4 ;  /* 0x03881004110095a7 */ /* 0x000f24000802007f */
[----:B----4-:R-:W-:Y:S05]  /*14950*/  @!P1 BRA `(.L_x_6668) ;  /* 0xfffffffc00f09947 */ /* 0x010fea000383ffff */
[----:B------:R-:W-:Y:S05]  /*14960*/  BRA `(.L_x_6792) ;  /* 0xfffffeec00507947 */ /* 0x000fea000383ffff */
.L_x_6672:
[----:B0-----:R0:W3:Y:S02]  /*14970*/  SYNCS.PHASECHK.TRANS64.TRYWAIT P1, [R6+URZ+0x38850], R7 ;  /* 0x03885007060075a7 */ /* 0x0010e4000802017f */
[----:B---3--:R-:W-:Y:S05]  /*14980*/  @!P1 NANOSLEEP.SYNCS 0x989680 ;  /* 0x009896800000995d */ /* 0x008fea0003900000 */
[----:B------:R-:W3:Y:S02]  /*14990*/  @!P1 SYNCS.PHASECHK.TRANS64 P1, [R6+URZ+0x38850], R7 ;  /* 0x03885007060095a7 */ /* 0x000ee4000802007f */
[----:B---3--:R-:W-:Y:S05]  /*149a0*/  @!P1 BRA `(.L_x_6672) ;  /* 0xfffffffc00f09947 */ /* 0x008fea000383ffff */
[----:B------:R-:W-:Y:S05]  /*149b0*/  BRA `(.L_x_6671) ;  /* 0xfffffeec00807947 */ /* 0x000fea000383ffff */
.L_x_6677:
[----:B-1----:R1:W2:Y:S02]  /*149c0*/  SYNCS.PHASECHK.TRANS64.TRYWAIT P2, [R10+URZ+0x38830], R5 ;  /* 0x038830050a0075a7 */ /* 0x0022a4000804017f */
[----:B--2---:R-:W-:Y:S05]  /*149d0*/  @!P2 NANOSLEEP.SYNCS 0x989680 ;  /* 0x009896800000a95d */ /* 0x004fea0003900000 */
[----:B------:R-:W2:Y:S02]  /*149e0*/  @!P2 SYNCS.PHASECHK.TRANS64 P2, [R10+URZ+0x38830], R5 ;  /* 0x038830050a00a5a7 */ /* 0x000ea4000804007f */
[----:B--2---:R-:W-:Y:S05]  /*149f0*/  @!P2 BRA `(.L_x_6677) ;  /* 0xfffffffc00f0a947 */ /* 0x004fea000383ffff */
[----:B------:R-:W-:Y:S05]  /*14a00*/  BRA `(.L_x_6676) ;  /* 0xffffff1400587947 */ /* 0x000fea000383ffff */
.L_x_6681:
[----:B---3--:R3:W4:Y:S02]  /*14a10*/  SYNCS.PHASECHK.TRANS64.TRYWAIT P2, [R10+URZ+0x38850], R5 ;  /* 0x038850050a0075a7 */ /* 0x008724000804017f */
[----:B----4-:R-:W-:Y:S05]  /*14a20*/  @!P2 NANOSLEEP.SYNCS 0x989680 ;  /* 0x009896800000a95d */ /* 0x010fea0003900000 */
[----:B------:R-:W4:Y:S02]  /*14a30*/  @!P2 SYNCS.PHASECHK.TRANS64 P2, [R10+URZ+0x38850], R5 ;  /* 0x038850050a00a5a7 */ /* 0x000f24000804007f */
[----:B----4-:R-:W-:Y:S05]  /*14a40*/  @!P2 BRA `(.L_x_6681) ;  /* 0xfffffffc00f0a947 */ /* 0x010fea000383ffff */
[----:B------:R-:W-:Y:S05]  /*14a50*/  BRA `(.L_x_6680) ;  /* 0xffffff1400bc7947 */ /* 0x000fea000383ffff */
.L_x_6687:
[----:B-1----:R1:W2:Y:S02]  /*14a60*/  SYNCS.PHASECHK.TRANS64.TRYWAIT P2, [R9+URZ+0x38830], R8 ;  /* 0x03883008090075a7 */ /* 0x0022a4000804017f */
[----:B--2---:R-:W-:Y:S05]  /*14a70*/  @!P2 NANOSLEEP.SYNCS 0x989680 ;  /* 0x009896800000a95d */ /* 0x004fea0003900000 */
[----:B------:R-:W2:Y:S02]  /*14a80*/  @!P2 SYNCS.PHASECHK.TRANS64 P2, [R9+URZ+0x38830], R8 ;  /* 0x038830080900a5a7 */ /* 0x000ea4000804007f */
[----:B--2---:R-:W-:Y:S05]  /*14a90*/  @!P2 BRA `(.L_x_6687) ;  /* 0xfffffffc00f0a947 */ /* 0x004fea000383ffff */
[----:B------:R-:W-:Y:S05]  /*14aa0*/  BRA `(.L_x_6686) ;  /* 0xffffff4400c07947 */ /* 0x000fea000383ffff */
.L_x_6691:
[----:B---3--:R3:W4:Y:S02]  /*14ab0*/  SYNCS.PHASECHK.TRANS64.TRYWAIT P2, [R9+URZ+0x38850], R8 ;  /* 0x03885008090075a7 */ /* 0x008724000804017f */
[----:B----4-:R-:W-:Y:S05]  /*14ac0*/  @!P2 NANOSLEEP.SYNCS 0x989680 ;  /* 0x009896800000a95d */ /* 0x010fea0003900000 */
[----:B------:R-:W4:Y:S02]  /*14ad0*/  @!P2 SYNCS.PHASECHK.TRANS64 P2, [R9+URZ+0x38850], R8 ;  /* 0x038850080900a5a7 */ /* 0x000f24000804007f */
[----:B----4-:R-:W-:Y:S05]  /*14ae0*/  @!P2 BRA `(.L_x_6691) ;  /* 0xfffffffc00f0a947 */ /* 0x010fea000383ffff */
[----:B------:R-:W-:Y:S05]  /*14af0*/  BRA `(.L_x_6690) ;  /* 0xffffff4800247947 */ /* 0x000fea000383ffff */
.L_x_6724:
        /* <DEDUP_REMOVED lines=11> */
.L_x_6794:
[----:B------:R-:W-:Y:S05]  /*14bb0*/  BSYNC B0 ;  /* 0x0000000000007941 */ /* 0x000fea0003800000 */
.L_x_6793:
[----:B------:R-:W-:Y:S05]  /*14bc0*/  BRA `(.L_x_6795) ;  /* 0xffffffc000387947 */ /* 0x000fea000383ffff */
.L_x_6725:
[----:B------:R-:W-:Y:S01]  /*14bd0*/  BSSY B0, `(.L_x_6796) ;  /* 0x0000006000007945 */ /* 0x000fe20003800000 */
[----:B------:R-:W-:-:S07]  /*14be0*/  MOV R15, 0xffffffff ;  /* 0xffffffff000f7802 */ /* 0x000fce0000000f00 */
[----:B------:R-:W-:Y:S05]  /*14bf0*/  WARPSYNC.COLLECTIVE R15, `(.L_x_6797) ;  /* 0x000000000f0c7348 */ /* 0x000fea0003c00000 */
[----:B------:R-:W-:Y:S02]  /*14c00*/  ELECT P6, UR62, PT ;  /* 0x00000000003e782f */ /* 0x000fe400038c0000 */
[----:B------:R-:W-:Y:S01]  /*14c10*/  MOV R14, UR62 ;  /* 0x0000003e000e7c02 */ /* 0x000fe20008000f00 */
[----:B------:R-:W-:Y:S10]  /*14c20*/  ENDCOLLECTIVE ;  /* 0x000000000000791b */ /* 0x000ff40003800000 */
.L_x_6797:
[----:B------:R-:W-:Y:S05]  /*14c30*/  BSYNC B0 ;  /* 0x0000000000007941 */ /* 0x000fea0003800000 */
.L_x_6796:
[----:B------:R-:W-:Y:S05]  /*14c40*/  BRA `(.L_x_6798) ;  /* 0xffffffc000287947 */ /* 0x000fea000383ffff */
.L_x_6728:
[----:B0-----:R0:W1:Y:S02]  /*14c50*/  SYNCS.PHASECHK.TRANS64.TRYWAIT P0, [R8+URZ+0x38840], R10 ;  /* 0x0388400a080075a7 */ /* 0x001064000800017f */
[----:B-1----:R-:W-:Y:S05]  /*14c60*/  @!P0 NANOSLEEP.SYNCS 0x989680 ;  /* 0x009896800000895d */ /* 0x002fea0003900000 */
[----:B------:R-:W1:Y:S02]  /*14c70*/  @!P0 SYNCS.PHASECHK.TRANS64 P0, [R8+URZ+0x38840], R10 ;  /* 0x0388400a080085a7 */ /* 0x000e64000800007f */
[----:B-1----:R-:W-:Y:S05]  /*14c80*/  @!P0 BRA `(.L_x_6728) ;  /* 0xfffffffc00f08947 */ /* 0x002fea000383ffff */
[----:B------:R-:W-:Y:S05]  /*14c90*/  BRA `(.L_x_6799) ;  /* 0xffffffc000907947 */ /* 0x000fea000383ffff */
.L_x_6732:
        /* <DEDUP_REMOVED lines=8> */
.L_x_6735:
[----:B0-----:R0:W1:Y:S02]  /*14d20*/  SYNCS.PHASECHK.TRANS64.TRYWAIT P0, [R6+URZ+0x38860], R8 ;  /* 0x03886008060075a7 */ /* 0x001064000800017f */
[----:B-1----:R-:W-:Y:S05]  /*14d30*/  @!P0 NANOSLEEP.SYNCS 0x989680 ;  /* 0x009896800000895d */ /* 0x002fea0003900000 */
[----:B------:R-:W1:Y:S02]  /*14d40*/  @!P0 SYNCS.PHASECHK.TRANS64 P0, [R6+URZ+0x38860], R8 ;  /* 0x03886008060085a7 */ /* 0x000e64000800007f */
[----:B-1----:R-:W-:Y:S05]  /*14d50*/  @!P0 BRA `(.L_x_6735) ;  /* 0xfffffffc00f08947 */ /* 0x002fea000383ffff */
[----:B------:R-:W-:Y:S05]  /*14d60*/  BRA `(.L_x_6801) ;  /* 0xffffffc8008c7947 */ /* 0x000fea000383ffff */
.L_x_6744:
[----:B-1----:R1:W2:Y:S02]  /*14d70*/  SYNCS.PHASECHK.TRANS64.TRYWAIT P0, [R2+URZ+0x38840], R3 ;  /* 0x03884003020075a7 */ /* 0x0022a4000800017f */
[----:B--2---:R-:W-:Y:S05]  /*14d80*/  @!P0 NANOSLEEP.SYNCS 0x989680 ;  /* 0x009896800000895d */ /* 0x004fea0003900000 */
[----:B------:R-:W2:Y:S02]  /*14d90*/  @!P0 SYNCS.PHASECHK.TRANS64 P0, [R2+URZ+0x38840], R3 ;  /* 0x03884003020085a7 */ /* 0x000ea4000800007f */
[----:B--2---:R-:W-:Y:S05]  /*14da0*/  @!P0 BRA `(.L_x_6744) ;  /* 0xfffffffc00f08947 */ /* 0x004fea000383ffff */
[----:B------:R-:W-:Y:S05]  /*14db0*/  BRA `(.L_x_6802) ;  /* 0xffffffd000587947 */ /* 0x000fea000383ffff */
.L_x_6746:
[----:B0-----:R0:W2:Y:S02]  /*14dc0*/  SYNCS.PHASECHK.TRANS64.TRYWAIT P0, [R2+URZ+0x38860], R3 ;  /* 0x03886003020075a7 */ /* 0x0010a4000800017f */
[----:B--2---:R-:W-:Y:S05]  /*14dd0*/  @!P0 NANOSLEEP.SYNCS 0x989680 ;  /* 0x009896800000895d */ /* 0x004fea0003900000 */
[----:B------:R-:W2:Y:S02]  /*14de0*/  @!P0 SYNCS.PHASECHK.TRANS64 P0, [R2+URZ+0x38860], R3 ;  /* 0x03886003020085a7 */ /* 0x000ea4000800007f */
[----:B--2---:R-:W-:Y:S05]  /*14df0*/  @!P0 BRA `(.L_x_6746) ;  /* 0xfffffffc00f08947 */ /* 0x004fea000383ffff */
[----:B------:R-:W-:Y:S05]  /*14e00*/  BRA `(.L_x_6803) ;  /* 0xffffffd000c87947 */ /* 0x000fea000383ffff */
.L_x_6751:
[----:B-1----:R1:W2:Y:S02]  /*14e10*/  SYNCS.PHASECHK.TRANS64.TRYWAIT P0, [R2+URZ+0x38840], R3 ;  /* 0x03884003020075a7 */ /* 0x0022a4000800017f */
[----:B--2---:R-:W-:Y:S05]  /*14e20*/  @!P0 NANOSLEEP.SYNCS 0x989680 ;  /* 0x009896800000895d */ /* 0x004fea0003900000 */
[----:B------:R-:W2:Y:S02]  /*14e30*/  @!P0 SYNCS.PHASECHK.TRANS64 P0, [R2+URZ+0x38840], R3 ;  /* 0x03884003020085a7 */ /* 0x000ea4000800007f */
[----:B--2---:R-:W-:Y:S05]  /*14e40*/  @!P0 BRA `(.L_x_6751) ;  /* 0xfffffffc00f08947 */ /* 0x004fea000383ffff */
[----:B------:R-:W-:Y:S05]  /*14e50*/  BRA `(.L_x_6804) ;  /* 0xffffffd800607947 */ /* 0x000fea000383ffff */
.L_x_6753:
[----:B0-----:R0:W2:Y:S02]  /*14e60*/  SYNCS.PHASECHK.TRANS64.TRYWAIT P1, [R2+URZ+0x38860], R3 ;  /* 0x03886003020075a7 */ /* 0x0010a4000802017f */
[----:B--2---:R-:W-:Y:S05]  /*14e70*/  @!P1 NANOSLEEP.SYNCS 0x989680 ;  /* 0x009896800000995d */ /* 0x004fea0003900000 */
[----:B------:R-:W2:Y:S02]  /*14e80*/  @!P1 SYNCS.PHASECHK.TRANS64 P1, [R2+URZ+0x38860], R3 ;  /* 0x03886003020095a7 */ /* 0x000ea4000802007f */
[----:B--2---:R-:W-:Y:S05]  /*14e90*/  @!P1 BRA `(.L_x_6753) ;  /* 0xfffffffc00f09947 */ /* 0x004fea000383ffff */
[----:B------:R-:W-:Y:S05]  /*14ea0*/  BRA `(.L_x_6805) ;  /* 0xffffffd800cc7947 */ /* 0x000fea000383ffff */
.L_x_6758:
[----:B--2---:R2:W3:Y:S02]  /*14eb0*/  SYNCS.PHASECHK.TRANS64.TRYWAIT P0, [R2+URZ+0x38840], R3 ;  /* 0x03884003020075a7 */ /* 0x0044e4000800017f */
[----:B---3--:R-:W-:Y:S05]  /*14ec0*/  @!P0 NANOSLEEP.SYNCS 0x989680 ;  /* 0x009896800000895d */ /* 0x008fea0003900000 */
[----:B------:R-:W3:Y:S02]  /*14ed0*/  @!P0 SYNCS.PHASECHK.TRANS64 P0, [R2+URZ+0x38840], R3 ;  /* 0x03884003020085a7 */ /* 0x000ee4000800007f */
[----:B---3--:R-:W-:Y:S05]  /*14ee0*/  @!P0 BRA `(.L_x_6758) ;  /* 0xfffffffc00f08947 */ /* 0x008fea000383ffff */
[----:B------:R-:W-:Y:S05]  /*14ef0*/  BRA `(.L_x_6806) ;  /* 0xffffffe000487947 */ /* 0x000fea000383ffff */
.L_x_6760:
[----:B0-----:R0:W1:Y:S02]  /*14f00*/  SYNCS.PHASECHK.TRANS64.TRYWAIT P1, [R2+URZ+0x38860], R3 ;  /* 0x03886003020075a7 */ /* 0x001064000802017f */
[----:B-1----:R-:W-:Y:S05]  /*14f10*/  @!P1 NANOSLEEP.SYNCS 0x989680 ;  /* 0x009896800000995d */ /* 0x002fea0003900000 */
[----:B------:R-:W1:Y:S02]  /*14f20*/  @!P1 SYNCS.PHASECHK.TRANS64 P1, [R2+URZ+0x38860], R3 ;  /* 0x03886003020095a7 */ /* 0x000e64000802007f */
[----:B-1----:R-:W-:Y:S05]  /*14f30*/  @!P1 BRA `(.L_x_6760) ;  /* 0xfffffffc00f09947 */ /* 0x002fea000383ffff */
[----:B------:R-:W-:Y:S05]  /*14f40*/  BRA `(.L_x_6807) ;  /* 0xffffffe000b87947 */ /* 0x000fea000383ffff */
.L_x_6765:
        /* <DEDUP_REMOVED lines=8> */
.L_x_6809:
[----:B------:R-:W-:Y:S05]  /*14fd0*/  BSYNC B0 ;  /* 0x0000000000007941 */ /* 0x000fea0003800000 */
.L_x_6808:
        /* <DEDUP_REMOVED lines=8> */
.L_x_6810:
[----:B------:R-:W-:Y:S01]  /*15060*/  MOV R16, R14 ;  /* 0x0000000e00107202 */ /* 0x000fe20000000f00 */
[----:B------:R-:W-:Y:S06]  /*15070*/  BRA `(.L_x_6811) ;  /* 0xffffffe800087947 */ /* 0x000fec000383ffff */
.L_x_6768:
[----:B------:R-:W-:Y:S01]  /*15080*/  BSSY B0, `(.L_x_6812) ;  /* 0x0000008000007945 */ /* 0x000fe20003800000 */
[----:B-----5:R-:W-:Y:S02]  /*15090*/  IMAD.MOV.U32 R13, RZ, RZ, R3 ;  /* 0x000000ffff0d7224 */ /* 0x020fe400078e0003 */
[----:B------:R-:W-:Y:S02]  /*150a0*/  IMAD.MOV.U32 R12, RZ, RZ, 0x1 ;  /* 0x00000001ff0c7424 */ /* 0x000fe400078e00ff */
[----:B------:R-:W-:Y:S02]  /*150b0*/  IMAD.MOV.U32 R11, RZ, RZ, RZ ;  /* 0x000000ffff0b7224 */ /* 0x000fe400078e00ff */
[----:B------:R-:W-:-:S07]  /*150c0*/  IMAD.MOV.U32 R15, RZ, RZ, -0x1 ;  /* 0xffffffffff0f7424 */ /* 0x000fce00078e00ff */
[----:B01234-:R-:W-:Y:S05]  /*150d0*/  WARPSYNC.COLLECTIVE R15, `(.L_x_6813) ;  /* 0x000000000f087348 */ /* 0x01ffea0003c00000 */
[----:B------:R0:W0:Y:S02]  /*150e0*/  SHFL.UP P6, R14, R13, R12, R11 ;  /* 0x0400000c0d0e7389 */ /* 0x00002400000c000b */
[----:B01234-:R-:W-:Y:S01]  /*150f0*/  ENDCOLLECTIVE ;  /* 0x000000000000791b */ /* 0x01ffe20003800000 */
.L_x_6813:
[----:B------:R-:W-:Y:S05]  /*15100*/  BSYNC B0 ;  /* 0x0000000000007941 */ /* 0x000fea0003800000 */
.L_x_6812:
        /* <DEDUP_REMOVED lines=10> */
.L_x_6814:
        /* <DEDUP_REMOVED lines=8> */
.L_x_6815:
        /* <DEDUP_REMOVED lines=8> */
.L_x_6816:
        /* <DEDUP_REMOVED lines=8> */
.L_x_6817:
        /* <DEDUP_REMOVED lines=8> */
.L_x_6818:
[----:B------:R-:W-:Y:S05]  /*153b0*/  BRA `(.L_x_6819) ;  /* 0xffffffe400d07947 */ /* 0x000fea000383ffff */
.L_x_6773:
        /* <DEDUP_REMOVED lines=8> */
.L_x_6821:
[----:B------:R-:W-:Y:S05]  /*15440*/  BSYNC B0 ;  /* 0x0000000000007941 */ /* 0x000fea0003800000 */
.L_x_6820:
        /* <DEDUP_REMOVED lines=10> */
.L_x_6822:
        /* <DEDUP_REMOVED lines=8> */
.L_x_6823:
        /* <DEDUP_REMOVED lines=8> */
.L_x_6824:
        /* <DEDUP_REMOVED lines=8> */
.L_x_6825:
        /* <DEDUP_REMOVED lines=8> */
.L_x_6826:
[----:B------:R-:W-:Y:S05]  /*156f0*/  BRA `(.L_x_6827) ;  /* 0xffffffe400b87947 */ /* 0x000fea000383ffff */
.L_x_6775:
[----:B------:R-:W-:Y:S01]  /*15700*/  BSSY B0, `(.L_x_6828) ;  /* 0x0000006000007945 */ /* 0x000fe20003800000 */
[----:B------:R-:W-:Y:S01]  /*15710*/  PLOP3.LUT P6, PT, P6, PT, PT, 0x8, 0x0 ;  /* 0x000000000000781c */ /* 0x000fe200037ce170 */
[----:B------:R-:W-:-:S12]  /*15720*/  IMAD.MOV.U32 R15, RZ, RZ, -0x1 ;  /* 0xffffffffff0f7424 */ /* 0x000fd800078e00ff */
[----:B0-----:R-:W-:Y:S05]  /*15730*/  WARPSYNC.COLLECTIVE R15, `(.L_x_6829) ;  /* 0x000000000f087348 */ /* 0x001fea0003c00000 */
[----:B------:R-:W-:Y:S01]  /*15740*/  VOTE.ANY R14, PT, P6 ;  /* 0x00000000000e7806 */ /* 0x000fe200030e0100 */
[----:B0-----:R-:W-:Y:S06]  /*15750*/  ENDCOLLECTIVE ;  /* 0x000000000000791b */ /* 0x001fec0003800000 */
.L_x_6829:
[----:B------:R-:W-:Y:S05]  /*15760*/  BSYNC B0 ;  /* 0x0000000000007941 */ /* 0x000fea0003800000 */
.L_x_6828:
        /* <DEDUP_REMOVED lines=9> */
.L_x_6830:
[----:B------:R-:W-:Y:S01]  /*15800*/  IMAD.MOV.U32 R17, RZ, RZ, R14 ;  /* 0x000000ffff117224 */ /* 0x000fe200078e000e */
[----:B------:R-:W-:Y:S06]  /*15810*/  BRA `(.L_x_6831) ;  /* 0xffffffe400a87947 */ /* 0x000fec000383ffff */
.L_x_6777:
[----:B------:R-:W-:Y:S01]  /*15820*/  BSSY B0, `(.L_x_6832) ;  /* 0x0000007000007945 */ /* 0x000fe20003800000 */
[----:B------:R-:W-:Y:S01]  /*15830*/  MOV R13, R2 ;  /* 0x00000002000d7202 */ /* 0x000fe20000000f00 */
[----:B------:R-:W-:Y:S02]  /*15840*/  IMAD.MOV.U32 R11, RZ, RZ, 0x1f ;  /* 0x0000001fff0b7424 */ /* 0x000fe400078e00ff */
[----:B------:R-:W-:-:S07]  /*15850*/  IMAD.MOV.U32 R15, RZ, RZ, -0x1 ;  /* 0xffffffffff0f7424 */ /* 0x000fce00078e00ff */
[----:B012---:R-:W-:Y:S05]  /*15860*/  WARPSYNC.COLLECTIVE R15, `(.L_x_6833) ;  /* 0x000000000f087348 */ /* 0x007fea0003c00000 */
[----:B------:R3:W4:Y:S02]  /*15870*/  SHFL.IDX P6, R14, R13, R12, R11 ;  /* 0x0000000c0d0e7389 */ /* 0x00072400000c000b */
[----:B01234-:R-:W-:Y:S01]  /*15880*/  ENDCOLLECTIVE ;  /* 0x000000000000791b */ /* 0x01ffe20003800000 */
.L_x_6833:
[----:B------:R-:W-:Y:S05]  /*15890*/  BSYNC B0 ;  /* 0x0000000000007941 */ /* 0x000fea0003800000 */
.L_x_6832:
[----:B------:R-:W-:Y:S01]  /*158a0*/  IMAD.MOV.U32 R8, RZ, RZ, R14 ;  /* 0x000000ffff087224 */ /* 0x000fe200078e000e */
[----:B------:R-:W-:Y:S06]  /*158b0*/  BRA `(.L_x_6776) ;  /* 0xffffffe4009c7947 */ /* 0x000fec000383ffff */
.L_x_6780:
[----:B-1----:R1:W3:Y:S02]  /*158c0*/  SYNCS.PHASECHK.TRANS64.TRYWAIT P0, [R0+URZ+0x38820], R3 ;  /* 0x03882003000075a7 */ /* 0x0022e4000800017f */
[----:B---3--:R-:W-:Y:S05]  /*158d0*/  @!P0 NANOSLEEP.SYNCS 0x989680 ;  /* 0x009896800000895d */ /* 0x008fea0003900000 */
[----:B------:R-:W3:Y:S02]  /*158e0*/  @!P0 SYNCS.PHASECHK.TRANS64 P0, [R0+URZ+0x38820], R3 ;  /* 0x03882003000085a7 */ /* 0x000ee4000800007f */
[----:B---3--:R-:W-:Y:S05]  /*158f0*/  @!P0 BRA `(.L_x_6780) ;  /* 0xfffffffc00f08947 */ /* 0x008fea000383ffff */
[----:B------:R-:W-:Y:S05]  /*15900*/  BRA `(.L_x_6834) ;  /* 0xffffffec00147947 */ /* 0x000fea000383ffff */
.L_x_6781:
        /* <DEDUP_REMOVED lines=11> */
.L_x_6836:
[----:B------:R-:W-:Y:S05]  /*159c0*/  BSYNC B0 ;  /* 0x0000000000007941 */ /* 0x000fea0003800000 */
.L_x_6835:
[----:B------:R-:W-:Y:S05]  /*159d0*/  BRA `(.L_x_6837) ;  /* 0xffffffe800f87947 */ /* 0x000fea000383ffff */
.L_x_6784:
[----:B------:R-:W-:Y:S01]  /*159e0*/  BSSY B1, `(.L_x_6838) ;  /* 0x0000006000017945 */ /* 0x000fe20003800000 */
[----:B------:R-:W-:-:S07]  /*159f0*/  IMAD.MOV.U32 R15, RZ, RZ, -0x1 ;  /* 0xffffffffff0f7424 */ /* 0x000fce00078e00ff */
[----:B012---:R-:W-:Y:S05]  /*15a00*/  WARPSYNC.COLLECTIVE R15, `(.L_x_6839) ;  /* 0x000000000f0c7348 */ /* 0x007fea0003c00000 */
[----:B------:R-:W-:Y:S02]  /*15a10*/  ELECT P6, UR62, PT ;  /* 0x00000000003e782f */ /* 0x000fe400038c0000 */
[----:B------:R-:W-:Y:S01]  /*15a20*/  MOV R14, UR62 ;  /* 0x0000003e000e7c02 */ /* 0x000fe20008000f00 */
[----:B012---:R-:W-:Y:S10]  /*15a30*/  ENDCOLLECTIVE ;  /* 0x000000000000791b */ /* 0x007ff40003800000 */
.L_x_6839:
[----:B------:R-:W-:Y:S05]  /*15a40*/  BSYNC B1 ;  /* 0x0000000000017941 */ /* 0x000fea0003800000 */
.L_x_6838:
[----:B------:R-:W-:Y:S05]  /*15a50*/  BRA `(.L_x_6840) ;  /* 0xffffffe800f07947 */ /* 0x000fea000383ffff */
.L_x_6786:
[----:B-1----:R1:W2:Y:S02]  /*15a60*/  SYNCS.PHASECHK.TRANS64.TRYWAIT P0, [R6+URZ], R5 ;  /* 0x00000005060075a7 */ /* 0x0022a4000800017f */
[----:B--2---:R-:W-:Y:S05]  /*15a70*/  @!P0 NANOSLEEP.SYNCS 0x989680 ;  /* 0x009896800000895d */ /* 0x004fea0003900000 */
[----:B------:R-:W2:Y:S02]  /*15a80*/  @!P0 SYNCS.PHASECHK.TRANS64 P0, [R6+URZ], R5 ;  /* 0x00000005060085a7 */ /* 0x000ea4000800007f */
[----:B--2---:R-:W-:Y:S05]  /*15a90*/  @!P0 BRA `(.L_x_6786) ;  /* 0xfffffffc00f08947 */ /* 0x004fea000383ffff */
[----:B------:R-:W-:Y:S05]  /*15aa0*/  BRA `(.L_x_6841) ;  /* 0xffffffec00347947 */ /* 0x000fea000383ffff */
.L_x_6787:
[----:B--2---:R2:W3:Y:S02]  /*15ab0*/  SYNCS.PHASECHK.TRANS64.TRYWAIT P0, [R7+URZ], R2 ;  /* 0x00000002070075a7 */ /* 0x0044e4000800017f */
[----:B---3--:R-:W-:Y:S05]  /*15ac0*/  @!P0 NANOSLEEP.SYNCS 0x989680 ;  /* 0x009896800000895d */ /* 0x008fea0003900000 */
[----:B------:R-:W3:Y:S02]  /*15ad0*/  @!P0 SYNCS.PHASECHK.TRANS64 P0, [R7+URZ], R2 ;  /* 0x00000002070085a7 */ /* 0x000ee4000800007f */
[----:B---3--:R-:W-:Y:S05]  /*15ae0*/  @!P0 BRA `(.L_x_6787) ;  /* 0xfffffffc00f08947 */ /* 0x008fea000383ffff */
[----:B------:R-:W-:Y:S05]  /*15af0*/  BRA `(.L_x_6842) ;  /* 0xffffffec00287947 */ /* 0x000fea000383ffff */
.L_x_6789:
[----:B---3--:R3:W4:Y:S02]  /*15b00*/  SYNCS.PHASECHK.TRANS64.TRYWAIT P0, [R4+URZ], R5 ;  /* 0x00000005040075a7 */ /* 0x008724000800017f */
[----:B----4-:R-:W-:Y:S05]  /*15b10*/  @!P0 NANOSLEEP.SYNCS 0x989680 ;  /* 0x009896800000895d */ /* 0x010fea0003900000 */
[----:B------:R-:W4:Y:S02]  /*15b20*/  @!P0 SYNCS.PHASECHK.TRANS64 P0, [R4+URZ], R5 ;  /* 0x00000005040085a7 */ /* 0x000f24000800007f */
[----:B----4-:R-:W-:Y:S05]  /*15b30*/  @!P0 BRA `(.L_x_6789) ;  /* 0xfffffffc00f08947 */ /* 0x010fea000383ffff */
[----:B------:R-:W-:Y:S05]  /*15b40*/  BRA `(.L_x_6843) ;  /* 0xffffffec00307947 */ /* 0x000fea000383ffff */
.L_x_6844:
        /* <DEDUP_REMOVED lines=11> */
.L_x_11956:


//--------------------- .text._ZN7cutlass13device_kernelIN5flash11enable_sm90INS1_16FlashAttnFwdSm90INS1_25CollectiveMainloopFwdSm90ILi2EN4cute5tupleIJNS5_1CILi1EEES8_S8_EEENS6_IJNS7_ILi64EEESA_SA_EEELi512ENS_10bfloat16_tEfNS_4arch4Sm90ELb1ELb0ELb0ELb1ELb0ELb1ELb1ELb0ELb0ELb0ELb0ELb0EEENS1_21CollectiveEpilogueFwdINS6_IJSA_NS7_ILi512EEESA_EEES9_SC_SE_Li256ELb1ELb0ELb0ELb0EEENS1_36VarlenDynamicPersistentTileSchedulerILi64ELi64ELi256ELi32ELb0ELb0ELb1ELb1ELb1ELb1EEEEEEEEEvNT_6ParamsE --------------------------
	.section	.text._ZN7cutlass13device_kernelIN5flash11enable_sm90INS1_16FlashAttnFwdSm90INS1_25CollectiveMainloopFwdSm90ILi2EN4cute5tupleIJNS5_1CILi1EEES8_S8_EEENS6_IJNS7_ILi64EEESA_SA_EEELi512ENS_10bfloat16_tEfNS_4arch4Sm90ELb1ELb0ELb0ELb1ELb0ELb1ELb1ELb0ELb0ELb0ELb0ELb0EEENS1_21CollectiveEpilogueFwdINS6_IJSA_NS7_ILi512EEESA_EEES9_SC_SE_Li256ELb1ELb0ELb0ELb0EEENS1_36VarlenDynamicPersistentTileSchedulerILi64ELi64ELi256ELi32ELb0ELb0ELb1ELb1ELb1ELb1EEEEEEEEEvNT_6ParamsE,"ax",@progbits
	.align	128
.text._ZN7cutlass13device_kernelIN5flash11enable_sm90INS1_16FlashAttnFwdSm90INS1_25CollectiveMainloopFwdSm90ILi2EN4cute5tupleIJNS5_1CILi1EEES8_S8_EEENS6_IJNS7_ILi64EEESA_SA_EEELi512ENS_10bfloat16_tEfNS_4arch4Sm90ELb1ELb0ELb0ELb1ELb0ELb1ELb1ELb0ELb0ELb0ELb0ELb0EEENS1_21CollectiveEpilogueFwdINS6_IJSA_NS7_ILi512EEESA_EEES9_SC_SE_Li256ELb1ELb0ELb0ELb0EEENS1_36VarlenDynamicPersistentTileSchedulerILi64ELi64ELi256ELi32ELb0ELb0ELb1ELb1ELb1ELb1EEEEEEEEEvNT_6ParamsE:
        .type           _ZN7cutlass13device_kernelIN5flash11enable_sm90INS1_16FlashAttnFwdSm90INS1_25CollectiveMainloopFwdSm90ILi2EN4cute5tupleIJNS5_1CILi1EEES8_S8_EEENS6_IJNS7_ILi64EEESA_SA_EEELi512ENS_10bfloat16_tEfNS_4arch4Sm90ELb1ELb0ELb0ELb1ELb0ELb1ELb1ELb0ELb0ELb0ELb0ELb0EEENS1_21CollectiveEpilogueFwdINS6_IJSA_NS7_ILi512EEESA_EEES9_SC_SE_Li256ELb1ELb0ELb0ELb0EEENS1_36VarlenDynamicPersistentTileSchedulerILi64ELi64ELi256ELi32ELb0ELb0ELb1ELb1ELb1ELb1EEEEEEEEEvNT_6ParamsE,@function
        .size           _ZN7cutlass13device_kernelIN5flash11enable_sm90INS1_16FlashAttnFwdSm90INS1_25CollectiveMainloopFwdSm90ILi2EN4cute5tupleIJNS5_1CILi1EEES8_S8_EEENS6_IJNS7_ILi64EEESA_SA_EEELi512ENS_10bfloat16_tEfNS_4arch4Sm90ELb1ELb0ELb0ELb1ELb0ELb1ELb1ELb0ELb0ELb0ELb0ELb0EEENS1_21CollectiveEpilogueFwdINS6_IJSA_NS7_ILi512EEESA_EEES9_SC_SE_Li256ELb1ELb0ELb0ELb0EEENS1_36VarlenDynamicPersistentTileSchedulerILi64ELi64ELi256ELi32ELb0ELb0ELb1ELb1ELb1ELb1EEEEEEEEEvNT_6ParamsE,(.L_x_11957 - _ZN7cutlass13device_kernelIN5flash11enable_sm90INS1_16FlashAttnFwdSm90INS1_25CollectiveMainloopFwdSm90ILi2EN4cute5tupleIJNS5_1CILi1EEES8_S8_EEENS6_IJNS7_ILi64EEESA_SA_EEELi512ENS_10bfloat16_tEfNS_4arch4Sm90ELb1ELb0ELb0ELb1ELb0ELb1ELb1ELb0ELb0ELb0ELb0ELb0EEENS1_21CollectiveEpilogueFwdINS6_IJSA_NS7_ILi512EEESA_EEES9_SC_SE_Li256ELb1ELb0ELb0ELb0EEENS1_36VarlenDynamicPersistentTileSchedulerILi64ELi64ELi256ELi32ELb0ELb0ELb1ELb1ELb1ELb1EEEEEEEEEvNT_6ParamsE)
        .other          _ZN7cutlass13device_kernelIN5flash11enable_sm90INS1_16FlashAttnFwdSm90INS1_25CollectiveMainloopFwdSm90ILi2EN4cute5tupleIJNS5_1CILi1EEES8_S8_EEENS6_IJNS7_ILi64EEESA_SA_EEELi512ENS_10bfloat16_tEfNS_4arch4Sm90ELb1ELb0ELb0ELb1ELb0ELb1ELb1ELb0ELb0ELb0ELb0ELb0EEENS1_21CollectiveEpilogueFwdINS6_IJSA_NS7_ILi512EEESA_EEES9_SC_SE_Li256ELb1ELb0ELb0ELb0EEENS1_36VarlenDynamicPersistentTileSchedulerILi64ELi64ELi256ELi32ELb0ELb0ELb1ELb1ELb1ELb1EEEEEEEEEvNT_6ParamsE,@"STO_CUDA_ENTRY STV_DEFAULT"
_ZN7cutlass13device_kernelIN5flash11enable_sm90INS1_16FlashAttnFwdSm90INS1_25CollectiveMainloopFwdSm90ILi2EN4cute5tupleIJNS5_1CILi1EEES8_S8_EEENS6_IJNS7_ILi64EEESA_SA_EEELi512ENS_10bfloat16_tEfNS_4arch4Sm90ELb1ELb0ELb0ELb1ELb0ELb1ELb1ELb0ELb0ELb0ELb0ELb0EEENS1_21CollectiveEpilogueFwdINS6_IJSA_NS7_ILi512EEESA_EEES9_SC_SE_Li256ELb1ELb0ELb0ELb0EEENS1_36VarlenDynamicPersistentTileSchedulerILi64ELi64ELi256ELi32ELb0ELb0ELb1ELb1ELb1ELb1EEEEEEEEEvNT_6ParamsE:
        /* <DEDUP_REMOVED lines=29> */
.L_x_6846:
[----:B------:R-:W-:Y:S05]  /*01d0*/  BSYNC B0 ;  /* 0x0000000000007941 */ /* 0x000fea0003800000 */
.L_x_6845:
        /* <DEDUP_REMOVED lines=39> */
.L_x_6847:
        /* <DEDUP_REMOVED lines=22> */
.L_x_6848:
        /* <DEDUP_REMOVED lines=18> */
.L_x_6849:
        /* <DEDUP_REMOVED lines=22> */
.L_x_6850:
        /* <DEDUP_REMOVED lines=22> */
.L_x_6851:
        /* <DEDUP_REMOVED lines=9> */
.L_x_6854:
        /* <DEDUP_REMOVED lines=29> */
[C---:B------:R-:W-:Y:S02]  /*0bf0*/  IMAD.IADD R10, R233.reuse, 0x1, -R8 ;  /* 0x00000001e90a7824 */ /* 0x040fe400078e0a08 */
[----:B------:R-:W-:Y:S01]  /*0c00*/  IMAD.IADD R6, R233, 0x1, -R6 ;  /* 0x00000001e9067824 */ /* 0x000fe200078e0a06 */
[----:B------:R-:W-:-:S02]  /*0c10*/  SHF.R.S32.HI R212, RZ, 0x5, R3 ;  /* 0x00000005ffd47819 */ /* 0x000fc40000011403 */
[----:B------:R-:W-:Y:S02]  /*0c20*/  SHF.R.S32.HI R11, RZ, 0x1f, R3 ;  /* 0x0000001fff0b7819 */ /* 0x000fe40000011403 */
[----:B------:R-:W-:Y:S02]  /*0c30*/  SHF.R.S32.HI R12, RZ, 0x4, R5 ;  /* 0x00000004ff0c7819 */ /* 0x000fe40000011405 */
[----:B------:R-:W-:Y:S02]  /*0c40*/  SHF.R.S32.HI R7, RZ, 0x1f, R10 ;  /* 0x0000001fff077819 */ /* 0x000fe4000001140a */
[----:B------:R-:W-:Y:S02]  /*0c50*/  SHF.R.S32.HI R3, RZ, 0x1f, R6 ;  /* 0x0000001fff037819 */ /* 0x000fe40000011406 */
[----:B------:R-:W-:Y:S02]  /*0c60*/  LEA.HI R8, R5, R12, RZ, 0x1 ;  /* 0x0000000c05087211 */ /* 0x000fe400078f08ff */
[----:B------:R-:W-:-:S02]  /*0c70*/  LEA.HI R9, R7, R10, RZ, 0x3 ;  /* 0x0000000a07097211 */ /* 0x000fc400078f18ff */
[----:B------:R-:W-:Y:S02]  /*0c80*/  LEA.HI R5, R3, R6, RZ, 0x2 ;  /* 0x0000000603057211 */ /* 0x000fe400078f10ff */
[----:B------:R-:W-:Y:S02]  /*0c90*/  LEA.HI R14, R11, R212, RZ, 0x2 ;  /* 0x000000d40b0e7211 */ /* 0x000fe400078f10ff */
[----:B------:R-:W-:Y:S02]  /*0ca0*/  LOP3.LUT R13, R8, 0x1ffffffe, RZ, 0xc0, !PT ;  /* 0x1ffffffe080d7812 */ /* 0x000fe400078ec0ff */
[----:B------:R-:W-:Y:S02]  /*0cb0*/  LOP3.LUT R11, R9, 0xfffffff8, RZ, 0xc0, !PT ;  /* 0xfffffff8090b7812 */ /* 0x000fe400078ec0ff */
[--C-:B------:R-:W-:Y:S02]  /*0cc0*/  SHF.R.S32.HI R7, RZ, 0x2, R5.reuse ;  /* 0x00000002ff077819 */ /* 0x100fe40000011405 */
[----:B------:R-:W-:-:S02]  /*0cd0*/  SHF.R.S32.HI R8, RZ, 0x1f, R5 ;  /* 0x0000001fff087819 */ /* 0x000fc40000011405 */
[----:B------:R-:W-:Y:S01]  /*0ce0*/  SHF.R.S32.HI R223, RZ, 0x7, R4 ;  /* 0x00000007ffdf7819 */ /* 0x000fe20000011404 */
[----:B------:R-:W-:Y:S01]  /*0cf0*/  IMAD.IADD R11, R10, 0x1, -R11 ;  /* 0x000000010a0b7824 */ /* 0x000fe200078e0a0b */
[----:B------:R-:W-:Y:S02]  /*0d00*/  LOP3.LUT R15, R14, 0x3ffffc, RZ, 0xc0, !PT ;  /* 0x003ffffc0e0f7812 */ /* 0x000fe400078ec0ff */
[----:B------:R-:W-:Y:S02]  /*0d10*/  LEA.HI R8, R8, R7, RZ, 0x3 ;  /* 0x0000000708087211 */ /* 0x000fe400078f18ff */
[----:B------:R-:W-:Y:S01]  /*0d20*/  LOP3.LUT R5, R5, 0x7ffffffc, RZ, 0xc0, !PT ;  /* 0x7ffffffc05057812 */ /* 0x000fe200078ec0ff */
[----:B------:R-:W-:Y:S01]  /*0d30*/  IMAD R14, R223, 0x100, R10 ;  /* 0x00000100df0e7824 */ /* 0x000fe200078e020a */
[----:B------:R-:W-:Y:S01]  /*0d40*/  LOP3.LUT R8, R8, 0xfffffff8, RZ, 0xc0, !PT ;  /* 0xfffffff808087812 */ /* 0x000fe200078ec0ff */
[----:B------:R-:W-:Y:S01]  /*0d50*/  IMAD.IADD R15, R212, 0x1, -R15 ;  /* 0x00000001d40f7824 */ /* 0x000fe200078e0a0f */
[----:B------:R-:W-:Y:S01]  /*0d60*/  LEA.HI R3, R3, R6, RZ, 0x5 ;  /* 0x0000000603037211 */ /* 0x000fe200078f28ff */
[----:B------:R-:W-:Y:S01]  /*0d70*/  IMAD.IADD R13, R12, 0x1, -R13 ;  /* 0x000000010c0d7824 */ /* 0x000fe200078e0a0d */
[----:B------:R-:W-:Y:S01]  /*0d80*/  IADD3 R5, R6, -R5, RZ ;  /* 0x8000000506057210 */ /* 0x000fe20007ffe0ff */
[----:B------:R-:W-:Y:S01]  /*0d90*/  IMAD.SHL.U32 R10, R11, 0x40, RZ ;  /* 0x000000400b0a7824 */ /* 0x000fe200078e00ff */
[----:B------:R-:W-:Y:S01]  /*0da0*/  LEA.HI R6, R0, R233, RZ, 0x2 ;  /* 0x000000e900067211 */ /* 0x000fe200078f10ff */
[----:B------:R-:W-:Y:S01]  /*0db0*/  IMAD R14, R15, 0x10, R14 ;  /* 0x000000100f0e7824 */ /* 0x000fe200078e020e */
[----:B------:R-:W-:Y:S01]  /*0dc0*/  SHF.R.S32.HI R3, RZ, 0x5, R3 ;  /* 0x00000005ff037819 */ /* 0x000fe20000011403 */
[----:B------:R-:W-:Y:S01]  /*0dd0*/  IMAD.SHL.U32 R13, R13, 0x8, RZ ;  /* 0x000000080d0d7824 */ /* 0x000fe200078e00ff */
[----:B------:R-:W-:Y:S01]  /*0de0*/  SHF.R.S32.HI R23, RZ, 0x2, R6 ;  /* 0x00000002ff177819 */ /* 0x000fe20000011406 */
[----:B------:R-:W-:Y:S01]  /*0df0*/  IMAD.IADD R8, R7, 0x1, -R8 ;  /* 0x0000000107087824 */ /* 0x000fe200078e0a08 */
[----:B------:R-:W-:Y:S01]  /*0e00*/  LOP3.LUT R10, R10, 0x1c0, RZ, 0xc0, !PT ;  /* 0x000001c00a0a7812 */ /* 0x000fe200078ec0ff */
[----:B------:R-:W-:-:S02]  /*0e10*/  IMAD.SHL.U32 R9, R9, 0x40, RZ ;  /* 0x0000004009097824 */ /* 0x000fc400078e00ff */
[--C-:B------:R-:W-:Y:S01]  /*0e20*/  IMAD.U32 R232, R14, 0x40, R13.reuse ;  /* 0x000000400ee87824 */ /* 0x100fe200078e000d */
[----:B------:R-:W-:Y:S01]  /*0e30*/  LOP3.LUT R13, R10, 0x8, R13, 0xf8, !PT ;  /* 0x000000080a0d7812 */ /* 0x000fe200078ef80d */
[----:B------:R-:W-:Y:S01]  /*0e40*/  IMAD R190, R3, 0x10, R8 ;  /* 0x0000001003be7824 */ /* 0x000fe200078e0208 */
[----:B------:R-:W-:Y:S01]  /*0e50*/  LEA.HI R3, R0, R233, RZ, 0x3 ;  /* 0x000000e900037211 */ /* 0x000fe200078f18ff */
[----:B------:R-:W-:Y:S01]  /*0e60*/  VIADD R234, R23, 0x20 ;  /* 0x0000002017ea7836 */ /* 0x000fe20000000000 */
[----:B------:R-:W-:Y:S02]  /*0e70*/  SHF.R.U32.HI R10, RZ, 0x3, R10 ;  /* 0x00000003ff0a7819 */ /* 0x000fe4000001160a */
[----:B------:R-:W-:Y:S02]  /*0e80*/  LOP3.LUT R9, R9, 0x7ffffe00, RZ, 0xc0, !PT ;  /* 0x7ffffe0009097812 */ /* 0x000fe400078ec0ff */
[----:B------:R-:W-:Y:S02]  /*0e90*/  SHF.R.S32.HI R214, RZ, 0x3, R3 ;  /* 0x00000003ffd67819 */ /* 0x000fe40000011403 */
[----:B------:R-:W-:Y:S01]  /*0ea0*/  LOP3.LUT R0, R3, 0x1ffffff8, RZ, 0xc0, !PT ;  /* 0x1ffffff803007812 */ /* 0x000fe200078ec0ff */
[----:B------:R-:W-:Y:S01]  /*0eb0*/  IMAD R9, R212, 0x400, R9 ;  /* 0x00000400d4097824 */ /* 0x000fe200078e0209 */
[----:B------:R-:W-:-:S02]  /*0ec0*/  LOP3.LUT R10, R13, R10, RZ, 0x3c, !PT ;  /* 0x0000000a0d0a7212 */ /* 0x000fc400078e3cff */
[----:B------:R-:W-:Y:S02]  /*0ed0*/  LOP3.LUT R222, R6, 0xfffffffc, RZ, 0xc0, !PT ;  /* 0xfffffffc06de7812 */ /* 0x000fe400078ec0ff */
[----:B------:R-:W-:Y:S01]  /*0ee0*/  SHF.R.S32.HI R3, RZ, 0x1f, R234 ;  /* 0x0000001fff037819 */ /* 0x000fe200000114ea */
[----:B------:R-:W-:Y:S01]  /*0ef0*/  IMAD.IADD R9, R9, 0x1, R10 ;  /* 0x0000000109097824 */ /* 0x000fe200078e020a */
[----:B------:R-:W-:Y:S01]  /*0f00*/  R2P PR, R11, 0x6 ;  /* 0x000000060b007804 */ /* 0x000fe20000000000 */
[----:B------:R-:W-:Y:S01]  /*0f10*/  IMAD.IADD R222, R233, 0x1, -R222 ;  /* 0x00000001e9de7824 */ /* 0x000fe200078e0ade */
[----:B------:R-:W-:Y:S01]  /*0f20*/  LEA.HI R3, R3, R234, RZ, 0x3 ;  /* 0x000000ea03037211 */ /* 0x000fe200078f18ff */
[----:B------:R-:W-:Y:S01]  /*0f30*/  IMAD.SHL.U32 R229, R234, 0x40, RZ ;  /* 0x00000040eae57824 */ /* 0x000fe200078e00ff */
[----:B------:R-:W-:Y:S01]  /*0f40*/  SHF.R.S32.HI R6, RZ, 0x1f, R6 ;  /* 0x0000001fff067819 */ /* 0x000fe20000011406 */
[----:B------:R-:W-:Y:S01]  /*0f50*/  IMAD.IADD R0, R233, 0x1, -R0 ;  /* 0x00000001e9007824 */ /* 0x000fe200078e0a00 */
[----:B------:R-:W-:Y:S01]  /*0f60*/  LEA.HI R4, R4, R223, RZ, 0x1 ;  /* 0x000000df04047211 */ /* 0x000fe200078f08ff */
[----:B------:R-:W-:Y:S01]  /*0f70*/  IMAD.SHL.U32 R3, R3, 0x40, RZ ;  /* 0x0000004003037824 */ /* 0x000fe200078e00ff */
[----:B------:R-:W-:Y:S01]  /*0f80*/  LOP3.LUT R229, R229, 0x1c0, RZ, 0xc0, !PT ;  /* 0x000001c0e5e57812 */ /* 0x000fe200078ec0ff */
[----:B------:R-:W-:-:S02]  /*0f90*/  IMAD R196, R9, 0x2, R2 ;  /* 0x0000000209c47824 */ /* 0x000fc400078e0202 */
[----:B------:R-:W-:Y:S01]  /*0fa0*/  IMAD.MOV.U32 R209, RZ, RZ, 0x20 ;  /* 0x00000020ffd17424 */ /* 0x000fe200078e00ff */
[----:B------:R-:W-:Y:S01]  /*0fb0*/  LEA.HI R6, R6, R23, RZ, 0x3 ;  /* 0x0000001706067211 */ /* 0x000fe200078f18ff */
[----:B------:R-:W-:Y:S01]  /*0fc0*/  IMAD.SHL.U32 R193, R0, 0x8, RZ ;  /* 0x0000000800c17824 */ /* 0x000fe200078e00ff */
[----:B------:R-:W-:Y:S02]  /*0fd0*/  LOP3.LUT R4, R4, 0xfffffe, RZ, 0xc0, !PT ;  /* 0x00fffffe04047812 */ /* 0x000fe400078ec0ff */
[----:B------:R-:W-:Y:S02]  /*0fe0*/  SHF.R.U32.HI R235, RZ, 0x3, R229 ;  /* 0x00000003ffeb7819 */ /* 0x000fe400000116e5 */
[----:B------:R-:W-:Y:S02]  /*0ff0*/  LOP3.LUT R231, R3, 0xfffffe00, RZ, 0xc0, !PT ;  /* 0xfffffe0003e77812 */ /* 0x000fe400078ec0ff */
[C---:B------:R-:W-:Y:S01]  /*1000*/  IADD3 R210, R196.reuse, 0x36400, RZ ;  /* 0x00036400c4d27810 */ /* 0x040fe20007ffe0ff */
[----:B------:R-:W-:Y:S01]  /*1010*/  VIADD R208, R196, 0x36440 ;  /* 0x00036440c4d07836 */ /* 0x000fe20000000000 */
[----:B------:R-:W-:Y:S01]  /*1020*/  SEL R209, R209, 0xffffffe0, !P1 ;  /* 0xffffffe0d1d17807 */ /* 0x000fe20004800000 */
[----:B------:R-:W-:Y:S01]  /*1030*/  IMAD.IADD R4, R223, 0x1, -R4 ;  /* 0x00000001df047824 */ /* 0x000fe200078e0a04 */
[----:B------:R-:W-:Y:S01]  /*1040*/  LOP3.LUT R6, R6, 0xfffffff8, RZ, 0xc0, !PT ;  /* 0xfffffff806067812 */ /* 0x000fe200078ec0ff */
[C---:B------:R-:W-:Y:S01]  /*1050*/  @P2 VIADD R208, R210.reuse, 0xffffffc0 ;  /* 0xffffffc0d2d02836 */ /* 0x040fe20000000000 */
[----:B------:R-:W-:Y:S01]  /*1060*/  CS2R R18, SRZ ;  /* 0x0000000000127805 */ /* 0x000fe2000001ff00 */
[----:B------:R-:W-:Y:S01]  /*1070*/  IMAD.IADD R210, R210, 0x1, R209 ;  /* 0x00000001d2d27824 */ /* 0x000fe200078e02d1 */
[----:B------:R-:W-:Y:S01]  /*1080*/  SHF.R.S32.HI R227, RZ, 0x1f, R23 ;  /* 0x0000001fffe37819 */ /* 0x000fe20000011417 */
[----:B------:R-:W-:-:S02]  /*1090*/  IMAD.MOV.U32 R22, RZ, RZ, RZ ;  /* 0x000000ffff167224 */ /* 0x000fc400078e00ff */
[----:B------:R-:W-:Y:S02]  /*10a0*/  IMAD.MOV.U32 R188, RZ, RZ, RZ ;  /* 0x000000ffffbc7224 */ /* 0x000fe400078e00ff */
[----:B------:R-:W-:Y:S02]  /*10b0*/  IMAD.MOV.U32 R219, RZ, RZ, RZ ;  /* 0x000000ffffdb7224 */ /* 0x000fe400078e00ff */
[----:B------:R-:W-:Y:S02]  /*10c0*/  IMAD.IADD R191, R23, 0x1, -R6 ;  /* 0x0000000117bf7824 */ /* 0x000fe400078e0a06 */
        /* <DEDUP_REMOVED lines=9> */
.L_x_6996:
        /* <DEDUP_REMOVED lines=9> */
[----:B----4-:R-:W-:Y:S01]  /*11f0*/  IMAD.MOV.U32 R27, RZ, RZ, RZ ;  /* 0x000000ffff1b7224 */ /* 0x010fe200078e00ff */
        /* <DEDUP_REMOVED lines=42> */
.L_x_6856:
[----:B------:R-:W-:Y:S01]  /*14a0*/  IMAD.U32 R32, RZ, RZ, UR5 ;  /* 0x00000005ff207e24 */ /* 0x000fe2000f8e00ff */
[----:B------:R-:W-:Y:S01]  /*14b0*/  MOV R24, UR4 ;  /* 0x0000000400187c02 */ /* 0x000fe20008000f00 */
[----:B------:R-:W-:Y:S06]  /*14c0*/  @!P2 BRA `(.L_x_6857) ;  /* 0x000000000010a947 */ /* 0x000fec0003800000 */
[----:B------:R-:W-:-:S04]  /*14d0*/  IADD3 R4, P0, R216, UR8, RZ ;  /* 0x00000008d8047c10 */ /* 0x000fc8000ff1e0ff */
[----:B------:R-:W-:-:S05]  /*14e0*/  IADD3.X R5, R217, UR9, RZ, P0, !PT ;  /* 0x00000009d9057c10 */ /* 0x000fca00087fe4ff */
[----:B------:R0:W5:Y:S01]  /*14f0*/  LDG.E R24, desc[UR54][R4.64] ;  /* 0x0000003604187981 */ /* 0x000162000c1e1900 */
[----:B------:R-:W-:Y:S05]  /*1500*/  BRA `(.L_x_6858) ;  /* 0x0000000000107947 */ /* 0x000fea0003800000 */
.L_x_6857:
[----:B------:R-:W-:Y:S05]  /*1510*/  @!P0 BRA `(.L_x_6858) ;  /* 0x00000000000c8947 */ /* 0x000fea0003800000 */
[----:B------:R-:W2:Y:S04]  /*1520*/  LDG.E R5, desc[UR54][R8.64] ;  /* 0x0000003608057981 */ /* 0x000ea8000c1e1900 */
[----:B------:R-:W2:Y:S02]  /*1530*/  LDG.E R24, desc[UR54][R8.64+0x4] ;  /* 0x0000043608187981 */ /* 0x000ea4000c1e1900 */
[----:B--2---:R-:W-:-:S07]  /*1540*/  IMAD.IADD R24, R24, 0x1, -R5 ;  /* 0x0000000118187824 */ /* 0x004fce00078e0a05 */
.L_x_6858:
        /* <DEDUP_REMOVED lines=61> */
.L_x_6861:
[----:B------:R-:W-:Y:S05]  /*1920*/  BSYNC B6 ;  /* 0x0000000000067941 */ /* 0x000fea0003800000 */
.L_x_6860:
        /* <DEDUP_REMOVED lines=20> */
.L_x_6863:
[----:B------:R-:W-:Y:S05]  /*1a70*/  BSYNC B6 ;  /* 0x0000000000067941 */ /* 0x000fea0003800000 */
.L_x_6862:
        /* <DEDUP_REMOVED lines=44> */
[----:B------:R-:W-:-:S05]  /*1d40*/  SHF.R.U32.HI R26, RZ, 0x7, R26 ;  /* 0x00000007ff1a7819 */ /* 0x000fca000001161a */
[----:B------:R-:W-:Y:S02]  /*1d50*/  VIADD R59, R26, 0x8 ;  /* 0x000000081a3b7836 */ /* 0x000fe40000000000 */
        /* <DEDUP_REMOVED lines=9> */
[C---:B------:R-:W-:Y:S01]  /*1df0*/  IMAD R3, R186.reuse, UR5, R3 ;  /* 0x00000005ba037c24 */ /* 0x040fe2000f8e0203 */
[----:B------:R-:W-:Y:S01]  /*1e00*/  ULDC.64 UR4, c[0x0][0x300] ;  /* 0x0000c00000047ab9 */ /* 0x000fe20000000a00 */
[----:B------:R-:W-:-:S03]  /*1e10*/  IMAD.WIDE.U32 R6, R186, UR6, R16 ;  /* 0x00000006ba067c25 */ /* 0x000fc6000f8e0010 */
[----:B------:R-:W-:Y:S01]  /*1e20*/  IADD3 R5, R5, R3, RZ ;  /* 0x0000000305057210 */ /* 0x000fe20007ffe0ff */
        /* <DEDUP_REMOVED lines=26> */
[----:B------:R-:W-:-:S03]  /*1fd0*/  SHF.R.S32.HI R73, RZ, 0x1f, R69 ;  /* 0x0000001fff497819 */ /* 0x000fc60000011445 */
[-C--:B------:R-:W-:Y:S02]  /*1fe0*/  IMAD R6, R227, R42.reuse, RZ ;  /* 0x0000002ae3067224 */ /* 0x080fe400078e02ff */
[----:B------:R-:W-:Y:S02]  /*1ff0*/  IMAD.IADD R9, R15, 0x1, R9 ;  /* 0x000000010f097824 */ /* 0x000fe400078e0209 */
        /* <DEDUP_REMOVED lines=18> */
[----:B------:R-:W-:Y:S01]  /*2120*/  IMAD.IADD R67, R71, 0x1, R29 ;  /* 0x0000000147437824 */ /* 0x000fe200078e021d */
[----:B------:R-:W-:Y:S01]  /*2130*/  IADD3 R64, R13, R35, RZ ;  /* 0x000000230d407210 */ /* 0x000fe20007ffe0ff */
[----:B------:R-:W-:-:S02]  /*2140*/  IMAD.SHL.U32 R54, R54, 0x40, RZ ;  /* 0x0000004036367824 */ /* 0x000fc400078e00ff */
[----:B------:R-:W-:Y:S01]  /*2150*/  IMAD R65, R212, 0x200, R5 ;  /* 0x00000200d4417824 */ /* 0x000fe200078e0205 */
[----:B------:R-:W-:Y:S01]  /*2160*/  LOP3.LUT R5, R58, 0x38, R49, 0xf8, !PT ;  /* 0x000000383a057812 */ /* 0x000fe200078ef831 */
[----:B------:R-:W-:Y:S02]  /*2170*/  IMAD.X R45, R227, 0x1, R14, P0 ;  /* 0x00000001e32d7824 */ /* 0x000fe400000e060e */
[----:B------:R-:W-:Y:S01]  /*2180*/  IMAD.IADD R66, R31, 0x1, R13 ;  /* 0x000000011f427824 */ /* 0x000fe200078e020d */
[----:B------:R-:W-:Y:S01]  /*2190*/  LOP3.LUT R5, R5, R60, RZ, 0x3c, !PT ;  /* 0x0000003c05057212 */ /* 0x000fe200078e3cff */
[----:B------:R-:W-:Y:S02]  /*21a0*/  IMAD.IADD R71, R21, 0x1, R71 ;  /* 0x0000000115477824 */ /* 0x000fe400078e0247 */
[----:B------:R-:W-:Y:S02]  /*21b0*/  IMAD.IADD R75, R37, 0x1, R75 ;  /* 0x00000001254b7824 */ /* 0x000fe400078e024b */
[----:B-1-3--:R-:W-:-:S07]  /*21c0*/  IMAD R68, R212, 0x200, R5 ;  /* 0x00000200d4447824 */ /* 0x00afce00078e0205 */
.L_x_6893:
[----:B------:R-:W-:Y:S01]  /*21d0*/  VIADD R47, R47, 0xffffffff ;  /* 0xffffffff2f2f7836 */ /* 0x000fe20000000000 */
[----:B------:R-:W-:Y:S05]  /*21e0*/  YIELD ;  /* 0x0000000000007946 */ /* 0x000fea0003800000 */
[----:B------:R-:W-:Y:S01]  /*21f0*/  SHF.R.S32.HI R56, RZ, 0x1f, R47 ;  /* 0x0000001fff387819 */ /* 0x000fe2000001142f */
[-C--:B-1----:R-:W-:Y:S01]  /*2200*/  IMAD R4, R50, R47.reuse, RZ ;  /* 0x0000002f32047224 */ /* 0x082fe200078e02ff */
        /* <DEDUP_REMOVED lines=52> */
.L_x_6868:
[----:B------:R-:W-:Y:S05]  /*2550*/  BSYNC B1 ;  /* 0x0000000000017941 */ /* 0x000fea0003800000 */
.L_x_6867:
        /* <DEDUP_REMOVED lines=19> */
.L_x_6869:
[----:B------:R-:W-:Y:S01]  /*2690*/  IMAD R70, R22, 0x8, R2 ;  /* 0x0000000816467824 */ /* 0x000fe200078e0202 */
[----:B------:R-:W-:Y:S01]  /*26a0*/  SHF.L.U32 R57, R188, 0x1f, RZ ;  /* 0x0000001fbc397819 */ /* 0x000fe200000006ff */
[----:B------:R-:W-:Y:S03]  /*26b0*/  BSSY B1, `(.L_x_6870) ;  /* 0x0000003000017945 */ /* 0x000fe60003800000 */
[----:B------:R-:W0:Y:S02]  /*26c0*/  SYNCS.PHASECHK.TRANS64.TRYWAIT P5, [R70+URZ+0x38890], R57 ;  /* 0x03889039460075a7 */ /* 0x000e2400080a017f */
[----:B0-----:R-:W-:Y:S05]  /*26d0*/  @!P5 BRA `(.L_x_6871) ;  /* 0x0000019c00f4d947 */ /* 0x001fea0003800000 */
.L_x_7098:
[----:B------:R-:W-:Y:S05]  /*26e0*/  BSYNC B1 ;  /* 0x0000000000017941 */ /* 0x000fea0003800000 */
.L_x_6870:
        /* <DEDUP_REMOVED lines=13> */
[C---:B------:R-:W-:Y:S02]  /*27c0*/  PRMT R77, R76.reuse, 0x5410, R77 ;  /* 0x000054104c4d7816 */ /* 0x040fe4000000004d */
[----:B------:R-:W-:-:S02]  /*27d0*/  PRMT R27, R76, 0x5432, R56 ;  /* 0x000054324c1b7816 */ /* 0x000fc40000000038 */
[----:B------:R-:W-:Y:S02]  /*27e0*/  LOP3.LUT R26, R7, 0xffff0000, RZ, 0xc0, !PT ;  /* 0xffff0000071a7812 */ /* 0x000fe400078ec0ff */
[C---:B------:R-:W-:Y:S02]  /*27f0*/  PRMT R74, R78.reuse, 0x5432, R74 ;  /* 0x000054324e4a7816 */ /* 0x040fe4000000004a */
        /* <DEDUP_REMOVED lines=14> */
[----:B------:R-:W-:Y:S01]  /*28e0*/  LOP3.LUT R79, R79, 0xffff0000, RZ, 0xc0, !PT ;  /* 0xffff00004f4f7812 */ /* 0x000fe200078ec0ff */
[----:B------:R-:W-:Y:S01]  /*28f0*/  IMAD.U32 R27, R27, 0x10000, RZ ;  /* 0x000100001b1b7824 */ /* 0x000fe200078e00ff */
[----:B------:R-:W-:Y:S01]  /*2900*/  LOP3.LUT R74, R74, 0xffff0000, RZ, 0xc0, !PT ;  /* 0xffff00004a4a7812 */ /* 0x000fe200078ec0ff */
[----:B------:R-:W-:Y:S01]  /*2910*/  FMUL.FTZ R15, R15, R76 ;  /* 0x0000004c0f0f7220 */ /* 0x000fe20000410000 */
[C---:B------:R-:W-:Y:S01]  /*2920*/  FFMA.FTZ R83, R6.reuse, R56, -R83 ;  /* 0x0000003806537223 */ /* 0x040fe20000010853 */
[----:B------:R-:W-:Y:S01]  /*2930*/  FFMA.FTZ R78, R6, R78, R7 ;  /* 0x0000004e064e7223 */ /* 0x000fe20000010007 */
[----:B------:R-:W-:Y:S01]  /*2940*/  FMUL.FTZ R6, R4, R77 ;  /* 0x0000004d04067220 */ /* 0x000fe20000410000 */
[----:B------:R-:W-:Y:S01]  /*2950*/  FFMA.FTZ R85, R14, R76, -R85 ;  /* 0x0000004c0e557223 */ /* 0x000fe20000010855 */
[----:B------:R-:W-:Y:S01]  /*2960*/  FMUL.FTZ R56, R26, R79 ;  /* 0x0000004f1a387220 */ /* 0x000fe20000410000 */
[----:B------:R-:W-:Y:S01]  /*2970*/  FMUL.FTZ R4, R4, R27 ;  /* 0x0000001b04047220 */ /* 0x000fe20000410000 */
[----:B------:R-:W-:Y:S01]  /*2980*/  FFMA.FTZ R14, R14, R81, R15 ;  /* 0x000000510e0e7223 */ /* 0x000fe2000001000f */
        /* <DEDUP_REMOVED lines=9> */
[----:B------:R-:W-:Y:S02]  /*2a20*/  F2FP.BF16.F32.PACK_AB R7, R25, R56 ;  /* 0x000000381907723e */ /* 0x000fe400000010ff */
[----:B------:R-:W-:-:S07]  /*2a30*/  MOV R6, R14 ;  /* 0x0000000e00067202 */ /* 0x000fce0000000f00 */
.L_x_6876:
[----:B------:R-:W-:Y:S05]  /*2a40*/  BSYNC B2 ;  /* 0x0000000000027941 */ /* 0x000fea0003800000 */
.L_x_6875:
[----:B--2---:R1:W-:Y:S02]  /*2a50*/  STG.E.128 desc[UR54][R12.64], R4 ;  /* 0x000000040c007986 */ /* 0x0043e4000c101d36 */
.L_x_6874:
[----:B------:R-:W-:Y:S05]  /*2a60*/  BSYNC B1 ;  /* 0x0000000000017941 */ /* 0x000fea0003800000 */
.L_x_6873:
        /* <DEDUP_REMOVED lines=57> */
.L_x_6878:
[----:B------:R-:W-:Y:S05]  /*2e00*/  BSYNC B1 ;  /* 0x0000000000017941 */ /* 0x000fea0003800000 */
.L_x_6877:
[----:B-1----:R1:W-:Y:S01]  /*2e10*/  STG.E.128 desc[UR54][R12.64+0x40], R4 ;  /* 0x000040040c007986 */ /* 0x0023e2000c101d36 */
[----:B------:R-:W-:Y:S05]  /*2e20*/  BRA `(.L_x_6872) ;  /* 0x0000000c003c7947 */ /* 0x000fea0003800000 */
.L_x_6866:
[----:B------:R-:W-:-:S05]  /*2e30*/  IMAD R5, R47, -0x40, R32 ;  /* 0xffffffc02f057824 */ /* 0x000fca00078e0220 */
[----:B------:R-:W-:-:S04]  /*2e40*/  VIMNMX R6, R5, 0x40, PT ;  /* 0x0000004005067848 */ /* 0x000fc80003fe0100 */
[----:B------:R-:W-:-:S04]  /*2e50*/  ISETP.GE.AND P1, PT, R23, R6, PT ;  /* 0x000000061700720c */ /* 0x000fc80003f26270 */
[----:B------:R-:W-:-:S13]  /*2e60*/  ISETP.GE.OR P0, PT, R16, R61, P1 ;  /* 0x0000003d1000720c */ /* 0x000fda0000f06670 */
[----:B------:R-:W0:Y:S01]  /*2e70*/  @!P0 LDC.64 R12, c[0x0][0x3c8] ;  /* 0x0000f200ff0c8b82 */ /* 0x000e220000000a00 */
[----:B------:R-:W-:Y:S01]  /*2e80*/  @!P0 IADD3 R6, P5, R34, R4, RZ ;  /* 0x0000000422068210 */ /* 0x000fe20007fbe0ff */
[----:B------:R-:W-:Y:S01]  /*2e90*/  @!P0 IMAD R4, R53, R47, RZ ;  /* 0x0000002f35048224 */ /* 0x000fe200078e02ff */
[----:B------:R-:W-:-:S03]  /*2ea0*/  @!P0 MOV R5, R67 ;  /* 0x0000004300058202 */ /* 0x000fc60000000f00 */
[-C--:B------:R-:W-:Y:S02]  /*2eb0*/  @!P0 IMAD R9, R56, R55.reuse, R4 ;  /* 0x0000003738098224 */ /* 0x080fe400078e0204 */
[----:B------:R-:W1:Y:S01]  /*2ec0*/  @!P0 LDC.64 R26, c[0x0][0x3e0] ;  /* 0x0000f800ff1a8b82 */ /* 0x000e620000000a00 */
[----:B------:R-:W-:Y:S02]  /*2ed0*/  @!P0 IMAD.MOV.U32 R4, RZ, RZ, R28 ;  /* 0x000000ffff048224 */ /* 0x000fe400078e001c */
[----:B------:R-:W-:Y:S02]  /*2ee0*/  @!P0 IMAD.X R7, R57, 0x1, R64, P5 ;  /* 0x0000000139078824 */ /* 0x000fe400028e0640 */
        /* <DEDUP_REMOVED lines=31> */
.L_x_6879:
[----:B------:R-:W-:Y:S01]  /*30e0*/  IMAD R70, R22, 0x8, R2 ;  /* 0x0000000816467824 */ /* 0x000fe200078e0202 */
[----:B------:R-:W-:Y:S01]  /*30f0*/  SHF.L.U32 R57, R188, 0x1f, RZ ;  /* 0x0000001fbc397819 */ /* 0x000fe200000006ff */
[----:B------:R-:W-:Y:S03]  /*3100*/  BSSY B1, `(.L_x_6880) ;  /* 0x0000003000017945 */ /* 0x000fe60003800000 */
[----:B------:R-:W0:Y:S02]  /*3110*/  SYNCS.PHASECHK.TRANS64.TRYWAIT P5, [R70+URZ+0x38890], R57 ;  /* 0x03889039460075a7 */ /* 0x000e2400080a017f */
[----:B0-----:R-:W-:Y:S05]  /*3120*/  @!P5 BRA `(.L_x_6881) ;  /* 0x000001940074d947 */ /* 0x001fea0003800000 */
.L_x_7099:
[----:B------:R-:W-:Y:S05]  /*3130*/  BSYNC B1 ;  /* 0x0000000000017941 */ /* 0x000fea0003800000 */
.L_x_6880:
        /* <DEDUP_REMOVED lines=57> */
[----:B------:R-:W-:Y:S01]  /*34d0*/  IMAD.U32 R25, R27, 0x10000, RZ ;  /* 0x000100001b197824 */ /* 0x000fe200078e00ff */
[----:B------:R-:W-:Y:S01]  /*34e0*/  LOP3.LUT R86, R86, 0xffff0000, RZ, 0xc0, !PT ;  /* 0xffff000056567812 */ /* 0x000fe200078ec0ff */
[-C--:B------:R-:W-:Y:S01]  /*34f0*/  FFMA.FTZ R92, R5, R88.reuse, R92 ;  /* 0x00000058055c7223 */ /* 0x080fe2000001005c */
[----:B------:R-:W-:Y:S01]  /*3500*/  PRMT R87, R90, 0x5410, R87 ;  /* 0x000054105a577816 */ /* 0x000fe20000000057 */
[----:B------:R-:W-:Y:S01]  /*3510*/  FMUL.FTZ R90, R11, R88 ;  /* 0x000000580b5a7220 */ /* 0x000fe20000410000 */
[----:B------:R-:W-:Y:S01]  /*3520*/  LOP3.LUT R74, R74, 0xffff0000, RZ, 0xc0, !PT ;  /* 0xffff00004a4a7812 */ /* 0x000fe200078ec0ff */
[----:B------:R-:W-:Y:S01]  /*3530*/  IMAD.U32 R11, R89, 0x10000, RZ ;  /* 0x00010000590b7824 */ /* 0x000fe200078e00ff */
[----:B------:R-:W-:Y:S01]  /*3540*/  PRMT R84, R91, 0x5432, R84 ;  /* 0x000054325b547816 */ /* 0x000fe20000000054 */
[----:B------:R-:W-:Y:S01]  /*3550*/  FMUL.FTZ R91, R13, R86 ;  /* 0x000000560d5b7220 */ /* 0x000fe20000410000 */
[----:B------:R-:W-:Y:S01]  /*3560*/  FFMA.FTZ R90, R5, R82, -R90 ;  /* 0x00000052055a7223 */ /* 0x000fe2000001085a */
[----:B------:R-:W-:Y:S01]  /*3570*/  FMUL.FTZ R13, R13, R74 ;  /* 0x0000004a0d0d7220 */ /* 0x000fe20000410000 */
[----:B------:R-:W-:Y:S01]  /*3580*/  FMUL.FTZ R93, R25, R11 ;  /* 0x0000000b195d7220 */ /* 0x000fe20000410000 */
[----:B------:R-:W-:-:S02]  /*3590*/  IMAD.U32 R5, R84, 0x10000, RZ ;  /* 0x0001000054057824 */ /* 0x000fc400078e00ff */
        /* <DEDUP_REMOVED lines=24> */
[----:B------:R-:W-:Y:S01]  /*3720*/  SHF.L.U32 R6, R87, 0x10, RZ ;  /* 0x0000001057067819 */ /* 0x000fe200000006ff */
[----:B------:R-:W-:Y:S01]  /*3730*/  FMUL.FTZ R9, R24, R85 ;  /* 0x0000005518097220 */ /* 0x000fe20000410000 */
[----:B------:R-:W-:Y:S01]  /*3740*/  LOP3.LUT R26, R26, 0xffff0000, RZ, 0xc0, !PT ;  /* 0xffff00001a1a7812 */ /* 0x000fe200078ec0ff */
        /* <DEDUP_REMOVED lines=26> */
.L_x_6883:
[----:B------:R-:W-:Y:S05]  /*38f0*/  BSYNC B1 ;  /* 0x0000000000017941 */ /* 0x000fea0003800000 */
.L_x_6882:
        /* <DEDUP_REMOVED lines=10> */
.L_x_6865:
[----:B------:R-:W-:-:S13]  /*39a0*/  ISETP.NE.AND P0, PT, R189, 0x3, PT ;  /* 0x00000003bd00780c */ /* 0x000fda0003f05270 */
[----:B------:R-:W-:Y:S05]  /*39b0*/  @!P0 BRA `(.L_x_6884) ;  /* 0x0000000000048947 */ /* 0x000fea0003800000 */
[----:B------:R-:W-:Y:S01]  /*39c0*/  BPT.TRAP 0x1 ;  /* 0x000000040000795c */ /* 0x000fe20000300000 */
.L_x_6884:
        /* <DEDUP_REMOVED lines=8> */
.L_x_7100:
[----:B------:R-:W-:Y:S05]  /*3a50*/  BSYNC B1 ;  /* 0x0000000000017941 */ /* 0x000fea0003800000 */
.L_x_6885:
        /* <DEDUP_REMOVED lines=12> */
.L_x_6872:
[----:B------:R-:W-:Y:S05]  /*3b20*/  BSYNC B0 ;  /* 0x0000000000007941 */ /* 0x000fea0003800000 */
.L_x_6864:
        /* <DEDUP_REMOVED lines=17> */
.L_x_6888:
[----:B------:R-:W-:Y:S05]  /*3c40*/  BSYNC B0 ;  /* 0x0000000000007941 */ /* 0x000fea0003800000 */
.L_x_6887:
[----:B------:R-:W4:Y:S01]  /*3c50*/  SYNCS.PHASECHK.TRANS64.TRYWAIT P0, [R70+URZ+0x388b0], R57 ;  /* 0x0388b039460075a7 */ /* 0x000f22000800017f */
[----:B------:R-:W-:Y:S04]  /*3c60*/  BSSY B0, `(.L_x_6889) ;  /* 0x0000002000007945 */ /* 0x000fe80003800000 */
[----:B----4-:R-:W-:Y:S05]  /*3c70*/  @!P0 BRA `(.L_x_6890) ;  /* 0x0000018800c88947 */ /* 0x010fea0003800000 */
.L_x_7101:
[----:B------:R-:W-:Y:S05]  /*3c80*/  BSYNC B0 ;  /* 0x0000000000007941 */ /* 0x000fea0003800000 */
.L_x_6889:
        /* <DEDUP_REMOVED lines=14> */
[----:B------:R-:W-:Y:S01]  /*3d70*/  VIADD R4, R16, 0x40 ;  /* 0x0000004010047836 */ /* 0x000fe20000000000 */
[C---:B---3--:R-:W-:Y:S01]  /*3d80*/  LEA R78, R9.reuse, R2, 0x1 ;  /* 0x00000002094e7211 */ /* 0x048fe200078e08ff */
[C---:B------:R-:W-:Y:S01]  /*3d90*/  VIADD R77, R9.reuse, 0x20 ;  /* 0x00000020094d7836 */ /* 0x040fe20000000000 */
[----:B0---4-:R-:W-:Y:S01]  /*3da0*/  LEA.HI.X R57, R6, UR5, R5, 0x1, P1 ;  /* 0x0000000506397c11 */ /* 0x011fe200088f0c05 */
[----:B------:R-:W-:Y:S01]  /*3db0*/  @P0 VIADD R77, R9, 0xffffffe0 ;  /* 0xffffffe0094d0836 */ /* 0x000fe20000000000 */
[C---:B------:R-:W-:Y:S01]  /*3dc0*/  ISETP.GE.AND P1, PT, R16.reuse, UR4, PT ;  /* 0x0000000410007c0c */ /* 0x040fe2000bf26270 */
[----:B------:R-:W-:Y:S01]  /*3dd0*/  VIADD R12, R16, 0x80 ;  /* 0x00000080100c7836 */ /* 0x000fe20000000000 */
        /* <DEDUP_REMOVED lines=60> */
.L_x_6892:
[----:B------:R-:W-:Y:S05]  /*41a0*/  BSYNC B0 ;  /* 0x0000000000007941 */ /* 0x000fea0003800000 */
.L_x_6891:
        /* <DEDUP_REMOVED lines=17> */
.L_x_6859:
[----:B-1----:R-:W4:Y:S01]  /*42c0*/  LDL R4, [R1+0x4] ;  /* 0x0000040001047983 */ /* 0x002f220000100800 */
[----:B------:R-:W-:Y:S01]  /*42d0*/  BSSY B0, `(.L_x_6894) ;  /* 0x0000049000007945 */ /* 0x000fe20003800000 */
[----:B------:R-:W-:Y:S02]  /*42e0*/  MOV R169, RZ ;  /* 0x000000ff00a97202 */ /* 0x000fe40000000f00 */
        /* <DEDUP_REMOVED lines=41> */
[----:B---3--:R-:W-:Y:S02]  /*4580*/  CS2R R78, SRZ ;  /* 0x00000000004e7805 */ /* 0x008fe4000001ff00 */
        /* <DEDUP_REMOVED lines=18> */
[----:B--2---:R-:W-:Y:S01]  /*46b0*/  CS2R R24, SRZ ;  /* 0x0000000000187805 */ /* 0x004fe2000001ff00 */
[----:B------:R-:W-:Y:S02]  /*46c0*/  IMAD.MOV.U32 R174, RZ, RZ, RZ ;  /* 0x000000ffffae7224 */ /* 0x000fe400078e00ff */
[----:B------:R-:W-:Y:S02]  /*46d0*/  IMAD.MOV.U32 R31, RZ, RZ, RZ ;  /* 0x000000ffff1f7224 */ /* 0x000fe400078e00ff */
[----:B------:R-:W-:Y:S02]  /*46e0*/  IMAD.MOV.U32 R7, RZ, RZ, RZ ;  /* 0x000000ffff077224 */ /* 0x000fe400078e00ff */
[----:B------:R-:W-:Y:S02]  /*46f0*/  IMAD.MOV.U32 R176, RZ, RZ, RZ ;  /* 0x000000ffffb07224 */ /* 0x000fe400078e00ff */
[----:B------:R-:W-:-:S02]  /*4700*/  IMAD.MOV.U32 R27, RZ, RZ, RZ ;  /* 0x000000ffff1b7224 */ /* 0x000fc400078e00ff */
[----:B------:R-:W-:Y:S01]  /*4710*/  IMAD.MOV.U32 R5, RZ, RZ, RZ ;  /* 0x000000ffff057224 */ /* 0x000fe200078e00ff */
[----:B----4-:R-:W-:Y:S01]  /*4720*/  ISETP.NE.AND P1, PT, R4, 0x1, PT ;  /* 0x000000010400780c */ /* 0x010fe20003f25270 */
[----:B------:R-:W-:-:S12]  /*4730*/  @P0 BRA `(.L_x_6895) ;  /* 0x0000000000080947 */ /* 0x000fd80003800000 */
[----:B------:R-:W0:Y:S02]  /*4740*/  FENCE.VIEW.ASYNC.G ;  /* 0x00000000000073c6 */ /* 0x000e240000000100 */
[----:B0-----:R-:W-:Y:S06]  /*4750*/  BAR.ARV 0xc, 0x120 ;  /* 0x0304800000007b1d */ /* 0x001fec0000002000 */
.L_x_6895:
[----:B------:R-:W-:Y:S05]  /*4760*/  BSYNC B0 ;  /* 0x0000000000007941 */ /* 0x000fea0003800000 */
.L_x_6894:
        /* <DEDUP_REMOVED lines=9> */
[----:B------:R-:W-:Y:S01]  /*4800*/  ISETP.GE.AND P0, PT, R197, 0x2, PT ;  /* 0x00000002c500780c */ /* 0x000fe20003f06270 */
[----:B------:R-:W-:Y:S01]  /*4810*/  IMAD.MOV.U32 R7, RZ, RZ, 0x40000040 ;  /* 0x40000040ff077424 */ /* 0x000fe200078e00ff */
[----:B------:R-:W-:Y:S01]  /*4820*/  BAR.SYNC.DEFER_BLOCKING 0xe, 0x100 ;  /* 0x0384000000007b1d */ /* 0x000fe20000010000 */
[----:B------:R-:W-:Y:S01]  /*4830*/  IMAD.MOV.U32 R11, RZ, RZ, 0x40000040 ;  /* 0x40000040ff0b7424 */ /* 0x000fe200078e00ff */
[----:B------:R-:W-:Y:S01]  /*4840*/  R2UR UR5, R5 ;  /* 0x00000000050572ca */ /* 0x000fe200000e0000 */
[----:B------:R-:W-:Y:S01]  /*4850*/  IMAD.MOV.U32 R9, RZ, RZ, 0x40000040 ;  /* 0x40000040ff097424 */ /* 0x000fe200078e00ff */
[----:B------:R-:W-:Y:S01]  /*4860*/  R2UR UR7, R7 ;  /* 0x00000000070772ca */ /* 0x000fe200000e0000 */
[----:B------:R-:W-:Y:S01]  /*4870*/  IMAD.MOV.U32 R13, RZ, RZ, 0x40000040 ;  /* 0x40000040ff0d7424 */ /* 0x000fe200078e00ff */
[----:B------:R-:W-:Y:S01]  /*4880*/  BSSY B0, `(.L_x_6899) ;  /* 0x00000f6000007945 */ /* 0x000fe20003800000 */
[----:B------:R-:W-:Y:S01]  /*4890*/  IMAD.MOV.U32 R7, RZ, RZ, 0x40000040 ;  /* 0x40000040ff077424 */ /* 0x000fe200078e00ff */
        /* <DEDUP_REMOVED lines=13> */
[----:B------:R-:W-:Y:S02]  /*4970*/  R2UR UR4, R4 ;  /* 0x00000000040472ca */ /* 0x000fe400000e0000 */
[----:B------:R-:W-:-:S02]  /*4980*/  LOP3.LUT R15, R3, 0x2000000, RZ, 0xfc, !PT ;  /* 0x02000000030f7812 */ /* 0x000fc400078efcff */
[----:B------:R-:W-:Y:S02]  /*4990*/  IADD3 R10, R4, 0x2, RZ ;  /* 0x00000002040a7810 */ /* 0x000fe40007ffe0ff */
[----:B-1----:R-:W-:Y:S01]  /*49a0*/  LOP3.LUT R20, R20, 0x7f, RZ, 0xc0, !PT ;  /* 0x0000007f14147812 */ /* 0x002fe200078ec0ff */
[----:B------:R-:W-:-:S03]  /*49b0*/  IMAD R6, R18, 0x1000, R15 ;  /* 0x0000100012067824 */ /* 0x000fc600078e020f */
[----:B------:R-:W-:Y:S01]  /*49c0*/  ISETP.NE.AND P2, PT, R20, RZ, PT ;  /* 0x000000ff1400720c */ /* 0x000fe20003f45270 */
[C---:B------:R-:W-:Y:S01]  /*49d0*/  VIADD R8, R6.reuse, 0x80 ;  /* 0x0000008006087836 */ /* 0x040fe20000000000 */
[C---:B------:R-:W-:Y:S01]  /*49e0*/  R2UR UR6, R6.reuse ;  /* 0x00000000060672ca */ /* 0x040fe200000e0000 */
[C---:B------:R-:W-:Y:S02]  /*49f0*/  VIADD R12, R6.reuse, 0x100 ;  /* 0x00000100060c7836 */ /* 0x040fe40000000000 */
[----:B------:R-:W-:-:S08]  /*4a00*/  VIADD R6, R6, 0x180 ;  /* 0x0000018006067836 */ /* 0x000fd00000000000 */
[----:B------:R-:W-:Y:S02]  /*4a10*/  @!P2 IMAD R0, R18, 0x8, R2 ;  /* 0x000000081200a824 */ /* 0x000fe400078e0202 */
        /* <DEDUP_REMOVED lines=36> */
.L_x_6901:
[----:B------:R-:W-:Y:S01]  /*4c60*/  BAR.SYNC.DEFER_BLOCKING 0xe, 0x100 ;  /* 0x0384000000007b1d */ /* 0x000fe20000010000 */
[C---:B------:R-:W-:Y:S01]  /*4c70*/  IMAD R3, R18.reuse, 0x40, R190 ;  /* 0x0000004012037824 */ /* 0x040fe200078e02be */
[----:B------:R-:W-:Y:S01]  /*4c80*/  IADD3 R18, R18, 0x1, RZ ;  /* 0x0000000112127810 */ /* 0x000fe20007ffe0ff */
        /* <DEDUP_REMOVED lines=8> */
[----:B------:R-:W-:Y:S02]  /*4d10*/  R2UR UR5, R5 ;  /* 0x00000000050572ca */ /* 0x000fe400000e0000 */
[C---:B------:R-:W-:Y:S01]  /*4d20*/  ISETP.GT.AND P1, PT, R197.reuse, RZ, PT ;  /* 0x000000ffc500720c */ /* 0x040fe20003f24270 */
[----:B------:R-:W-:Y:S02]  /*4d30*/  IMAD R6, R18, 0x1000, R15 ;  /* 0x0000100012067824 */ /* 0x000fe400078e020f */
[----:B------:R-:W-:Y:S02]  /*4d40*/  VIADD R197, R197, 0xffffffff ;  /* 0xffffffffc5c57836 */ /* 0x000fe40000000000 */
        /* <DEDUP_REMOVED lines=169> */
.L_x_6900:
[----:B------:R-:W-:Y:S05]  /*57e0*/  BSYNC B0 ;  /* 0x0000000000007941 */ /* 0x000fea0003800000 */
.L_x_6899:
        /* <DEDUP_REMOVED lines=9> */
[----:B------:R-:W1:Y:S04]  /*5880*/  LDS R2, [R3+0x38400] ;  /* 0x0384000003027984 */ /* 0x000e680000000800 */
[----:B0-----:R-:W0:Y:S01]  /*5890*/  LDS R0, [R3+0x38420] ;  /* 0x0384200003007984 */ /* 0x001e220000000800 */
[-C--:B-1----:R-:W-:Y:S01]  /*58a0*/  FMUL.FTZ R175, R25, R2.reuse ;  /* 0x0000000219af7220 */ /* 0x082fe20000410000 */
        /* <DEDUP_REMOVED lines=129> */
.L_x_6897:
        /* <DEDUP_REMOVED lines=32> */
.L_x_6903:
[----:B------:R-:W-:Y:S05]  /*62c0*/  BSYNC B6 ;  /* 0x0000000000067941 */ /* 0x000fea0003800000 */
.L_x_6902:
        /* <DEDUP_REMOVED lines=12> */
.L_x_6907:
[----:B-1----:R1:W2:Y:S02]  /*6390*/  SYNCS.PHASECHK.TRANS64.TRYWAIT P0, [R2+URZ+0x38800], R3 ;  /* 0x03880003020075a7 */ /* 0x0022a4000800017f */
[----:B--2---:R-:W-:Y:S05]  /*63a0*/  @!P0 NANOSLEEP.SYNCS 0x989680 ;  /* 0x009896800000895d */ /* 0x004fea0003900000 */
[----:B------:R-:W2:Y:S02]  /*63b0*/  @!P0 SYNCS.PHASECHK.TRANS64 P0, [R2+URZ+0x38800], R3 ;  /* 0x03880003020085a7 */ /* 0x000ea4000800007f */
[----:B--2---:R-:W-:Y:S05]  /*63c0*/  @!P0 BRA `(.L_x_6907) ;  /* 0xfffffffc00f08947 */ /* 0x004fea000383ffff */
.L_x_6906:
[----:B------:R-:W-:Y:S05]  /*63d0*/  BSYNC B0 ;  /* 0x0000000000007941 */ /* 0x000fea0003800000 */
.L_x_6905:
[----:B------:R-:W-:Y:S05]  /*63e0*/  BRA `(.L_x_6908) ;  /* 0x0000002c00e87947 */ /* 0x000fea0003800000 */
.L_x_6904:
        /* <DEDUP_REMOVED lines=21> */
[--C-:B------:R-:W-:Y:S01]  /*6540*/  IMAD.WIDE.U32 R4, R23, R46, R24.reuse ;  /* 0x0000002e17047225 */ /* 0x100fe200078e0018 */
[----:B------:R-:W-:Y:S02]  /*6550*/  IADD3 R29, P4, R10, R40, RZ ;  /* 0x000000280a1d7210 */ /* 0x000fe40007f9e0ff */
[----:B------:R-:W-:Y:S01]  /*6560*/  IADD3 R51, R51, R41, RZ ;  /* 0x0000002933337210 */ /* 0x000fe20007ffe0ff */
        /* <DEDUP_REMOVED lines=8> */
[----:B------:R-:W-:Y:S01]  /*65f0*/  IMAD.SHL.U32 R46, R46, 0x20, RZ ;  /* 0x000000202e2e7824 */ /* 0x000fe200078e00ff */
[----:B------:R-:W-:Y:S01]  /*6600*/  IADD3.X R28, R51, R14, R11, P4, !PT ;  /* 0x0000000e331c7210 */ /* 0x000fe200027fe40b */
[----:B------:R-:W-:Y:S01]  /*6610*/  IMAD.SHL.U32 R44, R44, 0x20, RZ ;  /* 0x000000202c2c7824 */ /* 0x000fe200078e00ff */
[C---:B------:R-:W-:Y:S02]  /*6620*/  IADD3.X R26, R49.reuse, R12, R9, P3, !PT ;  /* 0x0000000c311a7210 */ /* 0x040fe40001ffe409 */
[----:B------:R-:W-:-:S02]  /*6630*/  IADD3.X R48, R49, R5, R12, P1, !PT ;  /* 0x0000000531307210 */ /* 0x000fc40000ffe40c */
        /* <DEDUP_REMOVED lines=18> */
.L_x_6910:
[----:B------:R-:W-:Y:S05]  /*6760*/  BSYNC B6 ;  /* 0x0000000000067941 */ /* 0x000fea0003800000 */
.L_x_6909:
        /* <DEDUP_REMOVED lines=26> */
[----:B------:R-:W-:Y:S01]  /*6910*/  IMAD.MOV.U32 R10, RZ, RZ, R42 ;  /* 0x000000ffff0a7224 */ /* 0x000fe200078e002a */
[----:B------:R-:W-:Y:S01]  /*6920*/  LEA R3, R222, R3, 0x5 ;  /* 0x00000003de037211 */ /* 0x000fe200078e28ff */
        /* <DEDUP_REMOVED lines=40> */
.L_x_6914:
[----:B------:R-:W-:Y:S05]  /*6bb0*/  BSYNC B1 ;  /* 0x0000000000017941 */ /* 0x000fea0003800000 */
.L_x_6913:
        /* <DEDUP_REMOVED lines=24> */
.L_x_6916:
[----:B------:R-:W-:Y:S05]  /*6d40*/  BSYNC B1 ;  /* 0x0000000000017941 */ /* 0x000fea0003800000 */
.L_x_6915:
[----:B------:R-:W-:Y:S01]  /*6d50*/  IMAD.WIDE.U32 R10, R3, R4, R10 ;  /* 0x00000004030a7225 */ /* 0x000fe200078e000a */
[----:B------:R-:W-:Y:S01]  /*6d60*/  LEA.HI R0, R219, R219, RZ, 0x1 ;  /* 0x000000dbdb007211 */ /* 0x000fe200078f08ff */
[----:B------:R-:W-:Y:S01]  /*6d70*/  ULDC.64 UR4, c[0x0][0x3c8] ;  /* 0x0000f20000047ab9 */ /* 0x000fe20000000a00 */
[----:B------:R-:W-:Y:S01]  /*6d80*/  ULDC.64 UR6, c[0x0][0x3e0] ;  /* 0x0000f80000067ab9 */ /* 0x000fe20000000a00 */
[----:B------:R-:W-:Y:S01]  /*6d90*/  IMAD.WIDE.U32 R12, R3, R6, R12 ;  /* 0x00000006030c7225 */ /* 0x000fe200078e000c */
[----:B------:R-:W-:-:S03]  /*6da0*/  LOP3.LUT R56, R0, 0xfffffffe, RZ, 0xc0, !PT ;  /* 0xfffffffe00387812 */ /* 0x000fc600078ec0ff */
[C---:B------:R-:W-:Y:S01]  /*6db0*/  IMAD R4, R41.reuse, R4, RZ ;  /* 0x0000000429047224 */ /* 0x040fe200078e02ff */
[----:B------:R-:W-:Y:S01]  /*6dc0*/  LEA R0, P3, R12, UR6, 0x1 ;  /* 0x000000060c007c11 */ /* 0x000fe2000f8608ff */
[----:B------:R-:W-:Y:S02]  /*6dd0*/  IMAD R6, R41, R6, RZ ;  /* 0x0000000629067224 */ /* 0x000fe400078e02ff */
[----:B01----:R-:W-:Y:S02]  /*6de0*/  IMAD.SHL.U32 R14, R191, 0x40, RZ ;  /* 0x00000040bf0e7824 */ /* 0x003fe400078e00ff */
[C---:B------:R-:W-:Y:S01]  /*6df0*/  IMAD R5, R3.reuse, R5, R4 ;  /* 0x0000000503057224 */ /* 0x040fe200078e0204 */
[----:B------:R-:W-:Y:S01]  /*6e00*/  LEA R4, P2, R10, UR4, 0x1 ;  /* 0x000000040a047c11 */ /* 0x000fe2000f8408ff */
[----:B------:R-:W-:Y:S01]  /*6e10*/  IMAD R3, R3, R7, R6 ;  /* 0x0000000703037224 */ /* 0x000fe200078e0206 */
[----:B------:R-:W-:Y:S01]  /*6e20*/  LOP3.LUT R15, R14, 0x1c0, RZ, 0xc0, !PT ;  /* 0x000001c00e0f7812 */ /* 0x000fe200078ec0ff */
[----:B------:R-:W-:Y:S01]  /*6e30*/  IMAD.IADD R5, R11, 0x1, R5 ;  /* 0x000000010b057824 */ /* 0x000fe200078e0205 */
[----:B------:R-:W-:Y:S01]  /*6e40*/  UMOV UR4, 0xffffffff ;  /* 0xffffffff00047882 */ /* 0x000fe20000000000 */
[----:B------:R-:W-:Y:S01]  /*6e50*/  IMAD.IADD R3, R13, 0x1, R3 ;  /* 0x000000010d037824 */ /* 0x000fe200078e0203 */
[----:B------:R-:W-:Y:S01]  /*6e60*/  LOP3.LUT R6, R15, 0x18, R16, 0xf8, !PT ;  /* 0x000000180f067812 */ /* 0x000fe200078ef810 */
[----:B------:R-:W-:Y:S01]  /*6e70*/  IMAD.IADD R56, R219, 0x1, -R56 ;  /* 0x00000001db387824 */ /* 0x000fe200078e0a38 */
[----:B------:R-:W-:-:S02]  /*6e80*/  SHF.R.U32.HI R15, RZ, 0x3, R15 ;  /* 0x00000003ff0f7819 */ /* 0x000fc4000001160f */
[----:B------:R-:W-:Y:S02]  /*6e90*/  LEA.HI.X R5, R10, UR5, R5, 0x1, P2 ;  /* 0x000000050a057c11 */ /* 0x000fe400090f0c05 */
[----:B------:R-:W-:Y:S02]  /*6ea0*/  LEA.HI.X R3, R12, UR7, R3, 0x1, P3 ;  /* 0x000000070c037c11 */ /* 0x000fe400098f0c03 */
[----:B------:R-:W-:Y:S02]  /*6eb0*/  LOP3.LUT R39, R6, R15, RZ, 0x3c, !PT ;  /* 0x0000000f06277212 */ /* 0x000fe400078e3cff */
[----:B------:R-:W-:Y:S01]  /*6ec0*/  SHF.L.U32 R7, R56, 0x1f, RZ ;  /* 0x0000001f38077819 */ /* 0x000fe200000006ff */
[----:B------:R-:W-:Y:S06]  /*6ed0*/  BRA.DIV UR4, `(.L_x_6917) ;  /* 0x0000015a04447947 */ /* 0x000fec000b800000 */
.L_x_7104:
[----:B------:R-:W-:-:S03]  /*6ee0*/  UMOV UR4, 0xffffffff ;  /* 0xffffffff00047882 */ /* 0x000fc60000000000 */
[----:B------:R-:W-:Y:S05]  /*6ef0*/  BRA.DIV UR4, `(.L_x_6918) ;  /* 0x0000015a04647947 */ /* 0x000fea000b800000 */
.L_x_7107:
[----:B------:R-:W-:-:S03]  /*6f00*/  UMOV UR4, 0xffffffff ;  /* 0xffffffff00047882 */ /* 0x000fc60000000000 */
[----:B------:R-:W-:Y:S05]  /*6f10*/  BRA.DIV UR4, `(.L_x_6919) ;  /* 0x0000015a04847947 */ /* 0x000fea000b800000 */
.L_x_7110:
[----:B------:R-:W-:-:S03]  /*6f20*/  UMOV UR4, 0xffffffff ;  /* 0xffffffff00047882 */ /* 0x000fc60000000000 */
[----:B------:R-:W-:Y:S05]  /*6f30*/  BRA.DIV UR4, `(.L_x_6920) ;  /* 0x0000015a04a47947 */ /* 0x000fea000b800000 */
.L_x_7113:
[----:B------:R-:W-:-:S03]  /*6f40*/  UMOV UR4, 0xffffffff ;  /* 0xffffffff00047882 */ /* 0x000fc60000000000 */
[----:B------:R-:W-:Y:S05]  /*6f50*/  BRA.DIV UR4, `(.L_x_6921) ;  /* 0x0000015a04c47947 */ /* 0x000fea000b800000 */
.L_x_7116:
[----:B------:R-:W-:-:S03]  /*6f60*/  UMOV UR4, 0xffffffff ;  /* 0xffffffff00047882 */ /* 0x000fc60000000000 */
[----:B------:R-:W-:Y:S05]  /*6f70*/  BRA.DIV UR4, `(.L_x_6922) ;  /* 0x0000015a04e47947 */ /* 0x000fea000b800000 */
.L_x_7119:
[----:B------:R-:W-:-:S03]  /*6f80*/  UMOV UR4, 0xffffffff ;  /* 0xffffffff00047882 */ /* 0x000fc60000000000 */
[----:B------:R-:W-:Y:S05]  /*6f90*/  BRA.DIV UR4, `(.L_x_6923) ;  /* 0x0000015e04047947 */ /* 0x000fea000b800000 */
.L_x_7122:
[----:B------:R-:W-:-:S03]  /*6fa0*/  UMOV UR4, 0xffffffff ;  /* 0xffffffff00047882 */ /* 0x000fc60000000000 */
[----:B------:R-:W-:Y:S05]  /*6fb0*/  BRA.DIV UR4, `(.L_x_6924) ;  /* 0x0000015e04247947 */ /* 0x000fea000b800000 */
.L_x_7125:
        /* <DEDUP_REMOVED lines=8> */
[----:B------:R-:W-:Y:S01]  /*7040*/  IMAD R3, R212, 0x200, R39 ;  /* 0x00000200d4037824 */ /* 0x000fe200078e0227 */
[----:B------:R-:W-:Y:S01]  /*7050*/  MOV R0, R32 ;  /* 0x0000002000007202 */ /* 0x000fe20000000f00 */
        /* <DEDUP_REMOVED lines=11> */
[----:B------:R-:W-:-:S02]  /*7110*/  VIADD R0, R3, 0x20440 ;  /* 0x0002044003007836 */ /* 0x000fc40000000000 */
[----:B------:R-:W-:Y:S01]  /*7120*/  @P3 VIADD R0, R4, 0xffffffc0 ;  /* 0xffffffc004003836 */ /* 0x000fe20000000000 */
[----:B------:R-:W-:Y:S01]  /*7130*/  PRMT R43, R6, 0x5410, R10 ;  /* 0x00005410062b7816 */ /* 0x000fe2000000000a */
[----:B------:R-:W-:Y:S02]  /*7140*/  IMAD.MOV.U32 R4, RZ, RZ, R26 ;  /* 0x000000ffff047224 */ /* 0x000fe400078e001a */
[----:B------:R-:W-:Y:S02]  /*7150*/  IMAD.MOV.U32 R5, RZ, RZ, R27 ;  /* 0x000000ffff057224 */ /* 0x000fe400078e001b */
[----:B------:R-:W-:Y:S02]  /*7160*/  IMAD.MOV.U32 R6, RZ, RZ, R20 ;  /* 0x000000ffff067224 */ /* 0x000fe400078e0014 */
[----:B------:R-:W-:Y:S01]  /*7170*/  IMAD.MOV.U32 R10, RZ, RZ, R21 ;  /* 0x000000ffff0a7224 */ /* 0x000fe200078e0015 */
[----:B------:R-:W-:Y:S01]  /*7180*/  PRMT R44, R5, 0x5410, R4 ;  /* 0x00005410052c7816 */ /* 0x000fe20000000004 */
[----:B------:R-:W-:-:S02]  /*7190*/  IMAD.MOV.U32 R4, RZ, RZ, R28 ;  /* 0x000000ffff047224 */ /* 0x000fc400078e001c */
[----:B------:R-:W-:Y:S01]  /*71a0*/  IMAD.MOV.U32 R5, RZ, RZ, R29 ;  /* 0x000000ffff057224 */ /* 0x000fe200078e001d */
[----:B------:R-:W-:Y:S01]  /*71b0*/  PRMT R45, R10, 0x5410, R6 ;  /* 0x000054100a2d7816 */ /* 0x000fe20000000006 */
[----:B0-----:R-:W-:Y:S06]  /*71c0*/  @!P2 BRA `(.L_x_6926) ;  /* 0x0000015800c8a947 */ /* 0x001fec0003800000 */
.L_x_7126:
[----:B------:R-:W-:Y:S05]  /*71d0*/  BSYNC B1 ;  /* 0x0000000000017941 */ /* 0x000fea0003800000 */
.L_x_6925:
[----:B------:R-:W-:Y:S01]  /*71e0*/  BSSY B1, `(.L_x_6927) ;  /* 0x0000067000017945 */ /* 0x000fe20003800000 */
[----:B------:R-:W-:-:S03]  /*71f0*/  PRMT R46, R4, 0x5410, R5 ;  /* 0x00005410042e7816 */ /* 0x000fc60000000005 */
[----:B------:R-:W-:Y:S05]  /*7200*/  @P0 BRA `(.L_x_6928) ;  /* 0x0000000400900947 */ /* 0x000fea0003800000 */
[----:B------:R-:W1:Y:S01]  /*7210*/  LDC R5, c[0x0][0x3d4] ;  /* 0x0000f500ff057b82 */ /* 0x000e620000000800 */
        /* <DEDUP_REMOVED lines=51> */
.L_x_6930:
[----:B------:R-:W-:Y:S05]  /*7550*/  BSYNC B2 ;  /* 0x0000000000027941 */ /* 0x000fea0003800000 */
.L_x_6929:
        /* <DEDUP_REMOVED lines=47> */
.L_x_6928:
[----:B------:R-:W-:Y:S05]  /*7850*/  BSYNC B1 ;  /* 0x0000000000017941 */ /* 0x000fea0003800000 */
.L_x_6927:
        /* <DEDUP_REMOVED lines=53> */
.L_x_6933:
[----:B------:R-:W-:Y:S05]  /*7bb0*/  BSYNC B1 ;  /* 0x0000000000017941 */ /* 0x000fea0003800000 */
.L_x_6932:
        /* <DEDUP_REMOVED lines=48> */
.L_x_6912:
        /* <DEDUP_REMOVED lines=13> */
[----:B------:R-:W-:Y:S01]  /*7f90*/  @!P1 IADD3.X R10, R57, R26, RZ, P4, !PT ;  /* 0x0000001a390a9210 */ /* 0x000fe200027fe4ff */
[----:B------:R-:W1:Y:S01]  /*7fa0*/  @!P0 LDC.64 R30, c[0x0][0x3e0] ;  /* 0x0000f800ff1e8b82 */ /* 0x000e620000000a00 */
[----:B------:R-:W-:Y:S02]  /*7fb0*/  @!P1 LEA R8, P4, R9, UR4, 0x1 ;  /* 0x0000000409089c11 */ /* 0x000fe4000f8808ff */
[----:B------:R-:W-:-:S02]  /*7fc0*/  @!P0 IADD3.X R3, R28, R45, R59, P2, P3 ;  /* 0x0000002d1c038210 */ /* 0x000fc400017e643b */
        /* <DEDUP_REMOVED lines=48> */
.L_x_7129:
[----:B------:R-:W-:-:S03]  /*82d0*/  UMOV UR4, 0xffffffff ;  /* 0xffffffff00047882 */ /* 0x000fc60000000000 */
[----:B------:R-:W-:Y:S05]  /*82e0*/  BRA.DIV UR4, `(.L_x_6935) ;  /* 0x0000014a04bc7947 */ /* 0x000fea000b800000 */
.L_x_7132:
[----:B------:R-:W-:-:S03]  /*82f0*/  UMOV UR4, 0xffffffff ;  /* 0xffffffff00047882 */ /* 0x000fc60000000000 */
[----:B------:R-:W-:Y:S05]  /*8300*/  BRA.DIV UR4, `(.L_x_6936) ;  /* 0x0000014a04dc7947 */ /* 0x000fea000b800000 */
.L_x_7135:
[----:B------:R-:W-:-:S03]  /*8310*/  UMOV UR4, 0xffffffff ;  /* 0xffffffff00047882 */ /* 0x000fc60000000000 */
[----:B------:R-:W-:Y:S05]  /*8320*/  BRA.DIV UR4, `(.L_x_6937) ;  /* 0x0000014a04fc7947 */ /* 0x000fea000b800000 */
.L_x_7138:
[----:B------:R-:W-:-:S03]  /*8330*/  UMOV UR4, 0xffffffff ;  /* 0xffffffff00047882 */ /* 0x000fc60000000000 */
[----:B------:R-:W-:Y:S05]  /*8340*/  BRA.DIV UR4, `(.L_x_6938) ;  /* 0x0000014e041c7947 */ /* 0x000fea000b800000 */
.L_x_7141:
[----:B------:R-:W-:Y:S01]  /*8350*/  UMOV UR4, 0xffffffff ;  /* 0xffffffff00047882 */ /* 0x000fe20000000000 */
[----:B------:R-:W-:Y:S02]  /*8360*/  LOP3.LUT R6, R6, 0xfffffffe, RZ, 0xc0, !PT ;  /* 0xfffffffe06067812 */ /* 0x000fe400078ec0ff */
[----:B------:R-:W-:Y:S05]  /*8370*/  BRA.DIV UR4, `(.L_x_6939) ;  /* 0x0000014e04387947 */ /* 0x000fea000b800000 */
.L_x_7144:
[----:B------:R-:W-:Y:S01]  /*8380*/  UMOV UR4, 0xffffffff ;  /* 0xffffffff00047882 */ /* 0x000fe20000000000 */
[----:B------:R-:W-:Y:S02]  /*8390*/  IMAD.IADD R56, R219, 0x1, -R6 ;  /* 0x00000001db387824 */ /* 0x000fe400078e0a06 */
[----:B------:R-:W-:Y:S05]  /*83a0*/  BRA.DIV UR4, `(.L_x_6940) ;  /* 0x0000014e04547947 */ /* 0x000fea000b800000 */
.L_x_7147:
[----:B------:R-:W-:Y:S01]  /*83b0*/  UMOV UR4, 0xffffffff ;  /* 0xffffffff00047882 */ /* 0x000fe20000000000 */
[----:B------:R-:W-:Y:S02]  /*83c0*/  SHF.L.U32 R3, R56, 0x1f, RZ ;  /* 0x0000001f38037819 */ /* 0x000fe400000006ff */
[----:B------:R-:W-:Y:S05]  /*83d0*/  BRA.DIV UR4, `(.L_x_6941) ;  /* 0x0000014e04707947 */ /* 0x000fea000b800000 */
.L_x_7150:
        /* <DEDUP_REMOVED lines=35> */
.L_x_7151:
[----:B------:R-:W-:Y:S05]  /*8610*/  BSYNC B1 ;  /* 0x0000000000017941 */ /* 0x000fea0003800000 */
.L_x_6942:
        /* <DEDUP_REMOVED lines=8> */
[----:B------:R-:W-:Y:S02]  /*86a0*/  LOP3.LUT R0, R5, 0x38, R16, 0xf8, !PT ;  /* 0x0000003805007812 */ /* 0x000fe400078ef810 */
[----:B------:R-:W-:-:S02]  /*86b0*/  SHF.R.U32.HI R7, RZ, 0x3, R5 ;  /* 0x00000003ff077819 */ /* 0x000fc40000011605 */
[----:B------:R-:W-:Y:S02]  /*86c0*/  LOP3.LUT R4, R5, 0x38, R4, 0xf8, !PT ;  /* 0x0000003805047812 */ /* 0x000fe400078ef804 */
[-C--:B0-----:R-:W-:Y:S02]  /*86d0*/  LOP3.LUT R3, R0, R7.reuse, RZ, 0x3c, !PT ;  /* 0x0000000700037212 */ /* 0x081fe400078e3cff */
[----:B------:R-:W-:Y:S02]  /*86e0*/  LOP3.LUT R5, R4, R7, RZ, 0x3c, !PT ;  /* 0x0000000704057212 */ /* 0x000fe400078e3cff */
[----:B------:R-:W-:Y:S01]  /*86f0*/  SHF.R.U64 R0, R36, 0x10, R37 ;  /* 0x0000001024007819 */ /* 0x000fe20000001225 */
[----:B------:R-:W-:Y:S01]  /*8700*/  IMAD R3, R212, 0x200, R3 ;  /* 0x00000200d4037824 */ /* 0x000fe200078e0203 */
[----:B------:R-:W-:Y:S02]  /*8710*/  PRMT R33, R20, 0x5432, R12 ;  /* 0x0000543214217816 */ /* 0x000fe4000000000c */
[----:B------:R-:W-:Y:S01]  /*8720*/  PRMT R38, R14, 0x5432, R0 ;  /* 0x000054320e267816 */ /* 0x000fe20000000000 */
[--C-:B------:R-:W-:Y:S01]  /*8730*/  IMAD R46, R3, 0x2, R2.reuse ;  /* 0x00000002032e7824 */ /* 0x100fe200078e0202 */
[----:B------:R-:W-:Y:S01]  /*8740*/  SHF.R.U32.HI R40, RZ, 0x10, R37 ;  /* 0x00000010ff287819 */ /* 0x000fe20000011625 */
[----:B------:R-:W-:Y:S01]  /*8750*/  IMAD R3, R212, 0x200, R5 ;  /* 0x00000200d4037824 */ /* 0x000fe200078e0205 */
[----:B------:R-:W-:Y:S01]  /*8760*/  SHF.R.U32.HI R42, RZ, 0x10, R39 ;  /* 0x00000010ff2a7819 */ /* 0x000fe20000011627 */
[----:B------:R-:W-:Y:S01]  /*8770*/  IMAD.U32 R39, R38, 0x10000, RZ ;  /* 0x0001000026277824 */ /* 0x000fe200078e00ff */
[----:B------:R-:W0:Y:S01]  /*8780*/  LDS.128 R4, [R46+0x20400] ;  /* 0x020400002e047984 */ /* 0x000e220000000c00 */
[----:B------:R-:W-:Y:S01]  /*8790*/  IMAD R47, R3, 0x2, R2 ;  /* 0x00000002032f7824 */ /* 0x000fe200078e0202 */
[----:B------:R-:W-:-:S02]  /*87a0*/  SHF.R.U64 R3, R34, 0x10, R35 ;  /* 0x0000001022037819 */ /* 0x000fc40000001223 */
[----:B------:R-:W-:Y:S02]  /*87b0*/  SHF.R.U32.HI R35, RZ, 0x10, R35 ;  /* 0x00000010ff237819 */ /* 0x000fe40000011623 */
[----:B------:R-:W1:Y:S01]  /*87c0*/  LDS.128 R8, [R47+0x20400] ;  /* 0x020400002f087984 */ /* 0x000e620000000c00 */
[----:B------:R-:W-:Y:S02]  /*87d0*/  PRMT R36, R14, 0x5410, R3 ;  /* 0x000054100e247816 */ /* 0x000fe40000000003 */
[----:B------:R-:W-:Y:S01]  /*87e0*/  PRMT R37, R15, 0x5410, R35 ;  /* 0x000054100f257816 */ /* 0x000fe20000000023 */
[----:B------:R-:W-:Y:S01]  /*87f0*/  IMAD.U32 R35, R33, 0x10000, RZ ;  /* 0x0001000021237824 */ /* 0x000fe200078e00ff */
[----:B------:R-:W-:Y:S02]  /*8800*/  LOP3.LUT R38, R38, 0xffff0000, RZ, 0xc0, !PT ;  /* 0xffff000026267812 */ /* 0x000fe400078ec0ff */
[----:B------:R-:W-:Y:S02]  /*8810*/  PRMT R34, R43, 0x5432, R32 ;  /* 0x000054322b227816 */ /* 0x000fe40000000020 */
[----:B------:R-:W-:-:S02]  /*8820*/  PRMT R40, R15, 0x5432, R40 ;  /* 0x000054320f287816 */ /* 0x000fc40000000028 */
[----:B------:R-:W-:Y:S02]  /*8830*/  LOP3.LUT R33, R33, 0xffff0000, RZ, 0xc0, !PT ;  /* 0xffff000021217812 */ /* 0x000fe400078ec0ff */
[C---:B------:R-:W-:Y:S02]  /*8840*/  PRMT R41, R13.reuse, 0x5410, R41 ;  /* 0x000054100d297816 */ /* 0x040fe40000000029 */
[----:B------:R-:W-:Y:S01]  /*8850*/  PRMT R42, R13, 0x5432, R42 ;  /* 0x000054320d2a7816 */ /* 0x000fe2000000002a */
[C---:B0-----:R-:W-:Y:S01]  /*8860*/  IMAD.U32 R0, R4.reuse, 0x10000, RZ ;  /* 0x0001000004007824 */ /* 0x041fe200078e00ff */
[----:B------:R-:W-:Y:S01]  /*8870*/  LOP3.LUT R3, R4, 0xffff0000, RZ, 0xc0, !PT ;  /* 0xffff000004037812 */ /* 0x000fe200078ec0ff */
[----:B------:R-:W-:Y:S01]  /*8880*/  IMAD.U32 R12, R6, 0x10000, RZ ;  /* 0x00010000060c7824 */ /* 0x000fe200078e00ff */
[----:B------:R-:W-:Y:S01]  /*8890*/  SHF.L.U32 R4, R5, 0x10, RZ ;  /* 0x0000001005047819 */ /* 0x000fe200000006ff */
[----:B------:R-:W-:Y:S01]  /*88a0*/  IMAD.U32 R13, R7, 0x10000, RZ ;  /* 0x00010000070d7824 */ /* 0x000fe200078e00ff */
        /* <DEDUP_REMOVED lines=23> */
[C---:B------:R-:W-:Y:S01]  /*8a20*/  IMAD.U32 R20, R10.reuse, 0x10000, RZ ;  /* 0x000100000a147824 */ /* 0x040fe200078e00ff */
[----:B------:R-:W-:Y:S01]  /*8a30*/  LOP3.LUT R10, R10, 0xffff0000, RZ, 0xc0, !PT ;  /* 0xffff00000a0a7812 */ /* 0x000fe200078ec0ff */
[----:B------:R-:W-:-:S02]  /*8a40*/  IMAD.U32 R32, R11, 0x10000, RZ ;  /* 0x000100000b207824 */ /* 0x000fc400078e00ff */
[----:B------:R-:W-:Y:S01]  /*8a50*/  FFMA.FTZ R34, R5, R34, -R0 ;  /* 0x0000002205227223 */ /* 0x000fe20000010800 */
[----:B------:R-:W-:Y:S02]  /*8a60*/  IMAD.U32 R15, R41, 0x10000, RZ ;  /* 0x00010000290f7824 */ /* 0x000fe400078e00ff */
[----:B------:R-:W-:Y:S01]  /*8a70*/  FFMA.FTZ R9, R5, R40, R38 ;  /* 0x0000002805097223 */ /* 0x000fe20000010026 */
[----:B------:R-:W-:Y:S01]  /*8a80*/  IMAD.U32 R4, R42, 0x10000, RZ ;  /* 0x000100002a047824 */ /* 0x000fe200078e00ff */
[----:B------:R-:W-:Y:S01]  /*8a90*/  LOP3.LUT R41, R41, 0xffff0000, RZ, 0xc0, !PT ;  /* 0xffff000029297812 */ /* 0x000fe200078ec0ff */
[----:B------:R-:W-:Y:S02]  /*8aa0*/  IMAD.U32 R3, R36, 0x10000, RZ ;  /* 0x0001000024037824 */ /* 0x000fe400078e00ff */
[----:B------:R-:W-:Y:S01]  /*8ab0*/  FMUL.FTZ R35, R20, R15 ;  /* 0x0000000f14237220 */ /* 0x000fe20000410000 */
[----:B------:R-:W-:Y:S02]  /*8ac0*/  IMAD.U32 R0, R37, 0x10000, RZ ;  /* 0x0001000025007824 */ /* 0x000fe400078e00ff */
[----:B------:R-:W-:Y:S01]  /*8ad0*/  FMUL.FTZ R38, R32, R4 ;  /* 0x0000000420267220 */ /* 0x000fe20000410000 */
        /* <DEDUP_REMOVED lines=8> */
[----:B------:R-:W-:Y:S01]  /*8b60*/  FMUL.FTZ R5, R10, R41 ;  /* 0x000000290a057220 */ /* 0x000fe20000410000 */
[----:B------:R-:W-:Y:S01]  /*8b70*/  LOP3.LUT R0, R37, 0xffff0000, RZ, 0xc0, !PT ;  /* 0xffff000025007812 */ /* 0x000fe200078ec0ff */
[----:B------:R-:W-:Y:S01]  /*8b80*/  FFMA.FTZ R32, R13, R4, R32 ;  /* 0x000000040d207223 */ /* 0x000fe20000010020 */
[----:B------:R-:W-:Y:S01]  /*8b90*/  LOP3.LUT R6, R6, 0xffff0000, RZ, 0xc0, !PT ;  /* 0xffff000006067812 */ /* 0x000fe200078ec0ff */
[----:B------:R-:W-:Y:S01]  /*8ba0*/  FMUL.FTZ R12, R11, R42 ;  /* 0x0000002a0b0c7220 */ /* 0x000fe20000410000 */
[----:B------:R-:W-:Y:S01]  /*8bb0*/  LOP3.LUT R7, R7, 0xffff0000, RZ, 0xc0, !PT ;  /* 0xffff000007077812 */ /* 0x000fe200078ec0ff */
[-C--:B------:R-:W-:Y:S01]  /*8bc0*/  FMUL.FTZ R4, R10, R3.reuse ;  /* 0x000000030a047220 */ /* 0x080fe20000410000 */
[-C--:B------:R-:W-:Y:S01]  /*8bd0*/  FMUL.FTZ R11, R11, R0.reuse ;  /* 0x000000000b0b7220 */ /* 0x080fe20000410000 */
[----:B------:R-:W-:Y:S01]  /*8be0*/  FFMA.FTZ R10, R6, R3, -R5 ;  /* 0x00000003060a7223 */ /* 0x000fe20000010805 */
        /* <DEDUP_REMOVED lines=13> */
.L_x_6945:
[----:B------:R-:W-:Y:S05]  /*8cc0*/  BSYNC B1 ;  /* 0x0000000000017941 */ /* 0x000fea0003800000 */
.L_x_6944:
        /* <DEDUP_REMOVED lines=9> */
[----:B------:R-:W-:Y:S02]  /*8d60*/  SHF.R.U32.HI R24, RZ, 0x10, R25 ;  /* 0x00000010ff187819 */ /* 0x000fe40000011619 */
[----:B------:R-:W-:Y:S01]  /*8d70*/  SHF.R.U64 R12, R26, 0x10, R27 ;  /* 0x000000101a0c7819 */ /* 0x000fe2000000121b */
[----:B0-----:R-:W-:Y:S01]  /*8d80*/  IMAD.IADD R3, R231, 0x1, R0 ;  /* 0x00000001e7037824 */ /* 0x001fe200078e0200 */
[----:B------:R-:W-:Y:S02]  /*8d90*/  SHF.R.U64 R0, R28, 0x10, R29 ;  /* 0x000000101c007819 */ /* 0x000fe4000000121d */
[----:B------:R-:W-:Y:S02]  /*8da0*/  SHF.R.U32.HI R26, RZ, 0x10, R27 ;  /* 0x00000010ff1a7819 */ /* 0x000fe4000001161b */
[----:B------:R-:W-:Y:S02]  /*8db0*/  LEA R3, R3, R2, 0x1 ;  /* 0x0000000203037211 */ /* 0x000fe400078e08ff */
[----:B------:R-:W-:-:S02]  /*8dc0*/  PRMT R30, R48, 0x5432, R0 ;  /* 0x00005432301e7816 */ /* 0x000fc40000000000 */
[----:B------:R-:W-:Y:S01]  /*8dd0*/  PRMT R25, R48, 0x5410, R13 ;  /* 0x0000541030197816 */ /* 0x000fe2000000000d */
[----:B------:R-:W0:Y:S01]  /*8de0*/  LDS.128 R8, [R3+0x20400] ;  /* 0x0204000003087984 */ /* 0x000e220000000c00 */
[----:B------:R-:W-:Y:S01]  /*8df0*/  SHF.R.U32.HI R35, RZ, 0x10, R31 ;  /* 0x00000010ff237819 */ /* 0x000fe2000001161f */
[----:B------:R-:W-:Y:S01]  /*8e00*/  IMAD.U32 R31, R30, 0x10000, RZ ;  /* 0x000100001e1f7824 */ /* 0x000fe200078e00ff */
[----:B------:R-:W-:Y:S02]  /*8e10*/  PRMT R32, R49, 0x5432, R32 ;  /* 0x0000543231207816 */ /* 0x000fe40000000020 */
[----:B------:R-:W-:Y:S01]  /*8e20*/  PRMT R29, R52, 0x5432, R26 ;  /* 0x00005432341d7816 */ /* 0x000fe2000000001a */
[----:B------:R-:W-:Y:S01]  /*8e30*/  IMAD.U32 R26, R25, 0x10000, RZ ;  /* 0x00010000191a7824 */ /* 0x000fe200078e00ff */
[----:B------:R-:W-:Y:S01]  /*8e40*/  PRMT R27, R50, 0x5432, R24 ;  /* 0x00005432321b7816 */ /* 0x000fe20000000018 */
[----:B------:R-:W-:Y:S01]  /*8e50*/  IMAD.U32 R33, R32, 0x10000, RZ ;  /* 0x0001000020217824 */ /* 0x000fe200078e00ff */
[----:B------:R-:W-:-:S02]  /*8e60*/  PRMT R35, R14, 0x5410, R35 ;  /* 0x000054100e237816 */ /* 0x000fc40000000023 */
[----:B------:R-:W-:Y:S02]  /*8e70*/  PRMT R28, R51, 0x5432, R12 ;  /* 0x00005432331c7816 */ /* 0x000fe4000000000c */
[----:B------:R-:W-:Y:S02]  /*8e80*/  PRMT R34, R14, 0x5432, R34 ;  /* 0x000054320e227816 */ /* 0x000fe40000000022 */
[----:B------:R-:W-:Y:S01]  /*8e90*/  LOP3.LUT R25, R25, 0xffff0000, RZ, 0xc0, !PT ;  /* 0xffff000019197812 */ /* 0x000fe200078ec0ff */
[----:B-1----:R-:W-:Y:S01]  /*8ea0*/  IMAD.U32 R0, R4, 0x10000, RZ ;  /* 0x0001000004007824 */ /* 0x002fe200078e00ff */
[----:B------:R-:W-:Y:S01]  /*8eb0*/  LOP3.LUT R32, R32, 0xffff0000, RZ, 0xc0, !PT ;  /* 0xffff000020207812 */ /* 0x000fe200078ec0ff */
[----:B------:R-:W-:Y:S01]  /*8ec0*/  IMAD.U32 R12, R5, 0x10000, RZ ;  /* 0x00010000050c7824 */ /* 0x000fe200078e00ff */
[----:B------:R-:W-:Y:S01]  /*8ed0*/  LOP3.LUT R4, R4, 0xffff0000, RZ, 0xc0, !PT ;  /* 0xffff000004047812 */ /* 0x000fe200078ec0ff */
[----:B------:R-:W-:Y:S01]  /*8ee0*/  IMAD.U32 R14, R7, 0x10000, RZ ;  /* 0x00010000070e7824 */ /* 0x000fe200078e00ff */
[----:B------:R-:W-:Y:S01]  /*8ef0*/  LOP3.LUT R5, R5, 0xffff0000, RZ, 0xc0, !PT ;  /* 0xffff000005057812 */ /* 0x000fe200078ec0ff */
[C---:B------:R-:W-:Y:S01]  /*8f00*/  IMAD.U32 R13, R6.reuse, 0x10000, RZ ;  /* 0x00010000060d7824 */ /* 0x040fe200078e00ff */
[----:B------:R-:W-:-:S02]  /*8f10*/  LOP3.LUT R6, R6, 0xffff0000, RZ, 0xc0, !PT ;  /* 0xffff000006067812 */ /* 0x000fc400078ec0ff */
        /* <DEDUP_REMOVED lines=15> */
[----:B------:R-:W-:Y:S02]  /*9010*/  IMAD.U32 R31, R29, 0x10000, RZ ;  /* 0x000100001d1f7824 */ /* 0x000fe400078e00ff */
[----:B------:R-:W-:Y:S01]  /*9020*/  FMUL.FTZ R45, R24, R37 ;  /* 0x00000025182d7220 */ /* 0x000fe20000410000 */
[----:B------:R-:W-:Y:S01]  /*9030*/  LOP3.LUT R15, R30, 0xffff0000, RZ, 0xc0, !PT ;  /* 0xffff00001e0f7812 */ /* 0x000fe200078ec0ff */
[----:B------:R-:W-:Y:S01]  /*9040*/  FFMA.FTZ R43, R12, R33, R43 ;  /* 0x000000210c2b7223 */ /* 0x000fe2000001002b */
[-C--:B------:R-:W-:Y:S01]  /*9050*/  FMUL.FTZ R24, R24, R31.reuse ;  /* 0x0000001f18187220 */ /* 0x080fe20000410000 */
[----:B------:R-:W-:Y:S01]  /*9060*/  FFMA.FTZ R45, R14, R31, -R45 ;  /* 0x0000001f0e2d7223 */ /* 0x000fe2000001082d */
[----:B------:R-:W-:Y:S01]  /*9070*/  LOP3.LUT R0, R27, 0xffff0000, RZ, 0xc0, !PT ;  /* 0xffff00001b007812 */ /* 0x000fe200078ec0ff */
[C---:B------:R-:W-:Y:S01]  /*9080*/  FMUL.FTZ R31, R8.reuse, R15 ;  /* 0x0000000f081f7220 */ /* 0x040fe20000410000 */
[----:B------:R-:W-:Y:S01]  /*9090*/  FMUL.FTZ R27, R8, R25 ;  /* 0x00000019081b7220 */ /* 0x000fe20000410000 */
[----:B------:R-:W-:-:S02]  /*90a0*/  IMAD.U32 R21, R10, 0x10000, RZ ;  /* 0x000100000a157824 */ /* 0x000fc400078e00ff */
[----:B------:R-:W-:Y:S01]  /*90b0*/  FFMA.FTZ R37, R14, R37, R24 ;  /* 0x000000250e257223 */ /* 0x000fe20000010018 */
[----:B------:R-:W-:Y:S02]  /*90c0*/  IMAD.U32 R12, R34, 0x10000, RZ ;  /* 0x00010000220c7824 */ /* 0x000fe400078e00ff */
[C---:B------:R-:W-:Y:S01]  /*90d0*/  FMUL.FTZ R20, R9.reuse, R32 ;  /* 0x0000002009147220 */ /* 0x040fe20000410000 */
[C---:B------:R-:W-:Y:S01]  /*90e0*/  FFMA.FTZ R31, R4.reuse, R25, -R31 ;  /* 0x00000019041f7223 */ /* 0x040fe2000001081f */
[----:B------:R-:W-:Y:S01]  /*90f0*/  FMUL.FTZ R9, R9, R0 ;  /* 0x0000000009097220 */ /* 0x000fe20000410000 */
[----:B------:R-:W-:Y:S01]  /*9100*/  FFMA.FTZ R14, R4, R15, R27 ;  /* 0x0000000f040e7223 */ /* 0x000fe2000001001b */
[----:B------:R-:W-:Y:S02]  /*9110*/  IMAD.U32 R8, R28, 0x10000, RZ ;  /* 0x000100001c087824 */ /* 0x000fe400078e00ff */
[----:B------:R-:W-:Y:S01]  /*9120*/  FMUL.FTZ R4, R21, R12 ;  /* 0x0000000c15047220 */ /* 0x000fe20000410000 */
[C---:B------:R-:W-:Y:S01]  /*9130*/  FFMA.FTZ R32, R5.reuse, R32, R9 ;  /* 0x0000002005207223 */ /* 0x040fe20000010009 */
[----:B------:R-:W-:Y:S01]  /*9140*/  LOP3.LUT R10, R10, 0xffff0000, RZ, 0xc0, !PT ;  /* 0xffff00000a0a7812 */ /* 0x000fe200078ec0ff */
[----:B------:R-:W-:Y:S01]  /*9150*/  FFMA.FTZ R20, R5, R0, -R20 ;  /* 0x0000000005147223 */ /* 0x000fe20000010814 */
[-C--:B------:R-:W-:Y:S01]  /*9160*/  FMUL.FTZ R24, R21, R8.reuse ;  /* 0x0000000815187220 */ /* 0x080fe20000410000 */
[----:B------:R-:W-:Y:S01]  /*9170*/  FFMA.FTZ R15, R13, R8, -R4 ;  /* 0x000000080d0f7223 */ /* 0x000fe20000010804 */
[----:B------:R-:W-:-:S02]  /*9180*/  LOP3.LUT R9, R34, 0xffff0000, RZ, 0xc0, !PT ;  /* 0xffff000022097812 */ /* 0x000fc400078ec0ff */
[----:B------:R-:W-:Y:S01]  /*9190*/  LOP3.LUT R11, R11, 0xffff0000, RZ, 0xc0, !PT ;  /* 0xffff00000b0b7812 */ /* 0x000fe200078ec0ff */
[----:B------:R-:W-:Y:S01]  /*91a0*/  FFMA.FTZ R24, R13, R12, R24 ;  /* 0x0000000c0d187223 */ /* 0x000fe20000010018 */
[----:B------:R-:W-:Y:S01]  /*91b0*/  LOP3.LUT R5, R28, 0xffff0000, RZ, 0xc0, !PT ;  /* 0xffff00001c057812 */ /* 0x000fe200078ec0ff */
[C---:B------:R-:W-:Y:S01]  /*91c0*/  FMUL.FTZ R13, R10.reuse, R9 ;  /* 0x000000090a0d7220 */ /* 0x040fe20000410000 */
[----:B------:R-:W-:Y:S02]  /*91d0*/  LOP3.LUT R4, R35, 0xffff0000, RZ, 0xc0, !PT ;  /* 0xffff000023047812 */ /* 0x000fe400078ec0ff */
[----:B------:R-:W-:Y:S01]  /*91e0*/  LOP3.LUT R0, R29, 0xffff0000, RZ, 0xc0, !PT ;  /* 0xffff00001d007812 */ /* 0x000fe200078ec0ff */
[-C--:B------:R-:W-:Y:S01]  /*91f0*/  FMUL.FTZ R8, R10, R5.reuse ;  /* 0x000000050a087220 */ /* 0x080fe20000410000 */
[----:B------:R-:W-:Y:S01]  /*9200*/  FFMA.FTZ R10, R6, R5, -R13 ;  /* 0x00000005060a7223 */ /* 0x000fe2000001080d */
[C---:B------:R-:W-:Y:S01]  /*9210*/  FMUL.FTZ R12, R11.reuse, R4 ;  /* 0x000000040b0c7220 */ /* 0x040fe20000410000 */
[----:B------:R-:W-:Y:S01]  /*9220*/  F2FP.BF16.F32.PACK_AB R5, R20, R41 ;  /* 0x000000291405723e */ /* 0x000fe200000010ff */
        /* <DEDUP_REMOVED lines=13> */
.L_x_6931:
[----:B------:R-:W-:Y:S05]  /*9300*/  BSYNC B0 ;  /* 0x0000000000007941 */ /* 0x000fea0003800000 */
.L_x_6911:
        /* <DEDUP_REMOVED lines=8> */
.L_x_6908:
[----:B------:R-:W-:-:S13]  /*9390*/  ISETP.NE.AND P0, PT, R189, 0x3, PT ;  /* 0x00000003bd00780c */ /* 0x000fda0003f05270 */
[----:B------:R-:W-:Y:S05]  /*93a0*/  @!P0 BRA `(.L_x_6946) ;  /* 0x0000000000048947 */ /* 0x000fea0003800000 */
[----:B------:R-:W-:Y:S01]  /*93b0*/  BPT.TRAP 0x1 ;  /* 0x000000040000795c */ /* 0x000fe20000300000 */
.L_x_6946:
[----:B------:R-:W-:Y:S02]  /*93c0*/  LEA R169, R18, R2, 0x3 ;  /* 0x0000000212a97211 */ /* 0x000fe400078e18ff */
[----:B------:R-:W-:-:S04]  /*93d0*/  SHF.L.U32 R20, R19, 0x1f, RZ ;  /* 0x0000001f13147819 */ /* 0x000fc800000006ff */
[----:B------:R0:W0:Y:S01]  /*93e0*/  SYNCS.PHASECHK.TRANS64.TRYWAIT P1, [R169+URZ+0x38830], R20 ;  /* 0x03883014a90075a7 */ /* 0x000022000802017f */
[----:B------:R-:W-:Y:S05]  /*93f0*/  @!P0 BRA `(.L_x_6947) ;  /* 0x0000000000048947 */ /* 0x000fea0003800000 */
[----:B------:R-:W-:Y:S01]  /*9400*/  BPT.TRAP 0x1 ;  /* 0x000000040000795c */ /* 0x000fe20000300000 */
.L_x_6947:
[C---:B--23--:R-:W-:Y:S02]  /*9410*/  VIADD R0, R2.reuse, 0x22400 ;  /* 0x0002240002007836 */ /* 0x04cfe40000000000 */
        /* <DEDUP_REMOVED lines=9> */
.L_x_6948:
        /* <DEDUP_REMOVED lines=14> */
[----:B------:R-:W-:Y:S01]  /*9590*/  IMAD.MOV.U32 R9, RZ, RZ, 0x40000040 ;  /* 0x40000040ff097424 */ /* 0x000fe200078e00ff */
[----:B------:R-:W-:Y:S01]  /*95a0*/  SHF.L.U32 R3, R56, 0x1f, RZ ;  /* 0x0000001f38037819 */ /* 0x000fe200000006ff */
[----:B------:R-:W-:Y:S01]  /*95b0*/  VIADD R10, R4, 0x4 ;  /* 0x00000004040a7836 */ /* 0x000fe20000000000 */
[----:B------:R-:W-:Y:S01]  /*95c0*/  BSSY B0, `(.L_x_6950) ;  /* 0x0000020000007945 */ /* 0x000fe20003800000 */
[----:B------:R-:W-:-:S06]  /*95d0*/  IMAD.MOV.U32 R11, RZ, RZ, 0x40000040 ;  /* 0x40000040ff0b7424 */ /* 0x000fcc00078e00ff */
[----:B------:R-:W-:Y:S01]  /*95e0*/  HGMMA.64x64x16.F32.BF16 R24, gdesc[UR4], RZ, !UPT, gsb0 ;  /* 0x00e00000041879f0 */ /* 0x000fe2000c0018ff */
        /* <DEDUP_REMOVED lines=29> */
.L_x_7152:
[----:B------:R-:W-:Y:S05]  /*97c0*/  BSYNC B0 ;  /* 0x0000000000007941 */ /* 0x000fea0003800000 */
.L_x_6950:
[----:B------:R-:W-:Y:S05]  /*97d0*/  @!P0 BRA `(.L_x_6952) ;  /* 0x0000000000048947 */ /* 0x000fea0003800000 */
[----:B------:R-:W-:Y:S01]  /*97e0*/  BPT.TRAP 0x1 ;  /* 0x000000040000795c */ /* 0x000fe20000300000 */
.L_x_6952:
[----:B------:R2:W3:Y:S01]  /*97f0*/  SYNCS.PHASECHK.TRANS64.TRYWAIT P1, [R169+URZ+0x38850], R20 ;  /* 0x03885014a90075a7 */ /* 0x0004e2000802017f */
[----:B------:R-:W-:Y:S05]  /*9800*/  @!P0 BRA `(.L_x_6953) ;  /* 0x0000000000048947 */ /* 0x000fea0003800000 */
[----:B------:R-:W-:Y:S01]  /*9810*/  BPT.TRAP 0x1 ;  /* 0x000000040000795c */ /* 0x000fe20000300000 */
.L_x_6953:
[C---:B------:R-:W-:Y:S01]  /*9820*/  VIADD R0, R2.reuse, 0x400 ;  /* 0x0000040002007836 */ /* 0x040fe20000000000 */
[----:B------:R-:W-:Y:S01]  /*9830*/  BSSY B0, `(.L_x_6954) ;  /* 0x000000a000007945 */ /* 0x000fe20003800000 */
[----:B-1----:R-:W-:-:S03]  /*9840*/  VIADD R3, R2, 0x26400 ;  /* 0x0002640002037836 */ /* 0x002fc60000000000 */
        /* <DEDUP_REMOVED lines=8> */
.L_x_6955:
[----:B------:R-:W-:Y:S05]  /*98d0*/  BSYNC B0 ;  /* 0x0000000000007941 */ /* 0x000fea0003800000 */
.L_x_6954:
[----:B012---:R-:W-:Y:S01]  /*98e0*/  IMAD R20, R18, 0x1000, R15 ;  /* 0x0000100012147824 */ /* 0x007fe200078e020f */
[----:B------:R-:W-:Y:S01]  /*98f0*/  LOP3.LUT R6, R3, 0x10000, RZ, 0xfc, !PT ;  /* 0x0001000003067812 */ /* 0x000fe200078efcff */
[----:B------:R-:W-:Y:S01]  /*9900*/  IMAD.MOV.U32 R7, RZ, RZ, 0x40000040 ;  /* 0x40000040ff077424 */ /* 0x000fe200078e00ff */
[----:B------:R-:W-:Y:S05]  /*9910*/  WARPSYNC.ALL ;  /* 0x0000000000007948 */ /* 0x000fea0003800000 */
[----:B------:R-:W-:Y:S01]  /*9920*/  IMAD.MOV.U32 R21, RZ, RZ, 0x40000040 ;  /* 0x40000040ff157424 */ /* 0x000fe200078e00ff */
[C---:B------:R-:W-:Y:S01]  /*9930*/  R2UR UR4, R6.reuse ;  /* 0x00000000060472ca */ /* 0x040fe200000e0000 */
[----:B------:R-:W-:Y:S01]  /*9940*/  WARPGROUP.ARRIVE ;  /* 0x00000000000079c5 */ /* 0x000fe20000000000 */
[----:B------:R-:W-:Y:S01]  /*9950*/  R2UR UR5, R7 ;  /* 0x00000000070572ca */ /* 0x000fe200000e0000 */
[----:B------:R-:W-:Y:S01]  /*9960*/  VIADD R58, R6, 0x2 ;  /* 0x00000002063a7836 */ /* 0x000fe20000000000 */
[C---:B------:R-:W-:Y:S01]  /*9970*/  R2UR UR6, R20.reuse ;  /* 0x00000000140672ca */ /* 0x040fe200000e0000 */
        /* <DEDUP_REMOVED lines=19> */
[----:B------:R-:W-:-:S02]  /*9ab0*/  IMAD.MOV.U32 R57, RZ, RZ, 0x40000040 ;  /* 0x40000040ff397424 */ /* 0x000fc400078e00ff */
[----:B------:R-:W-:Y:S01]  /*9ac0*/  IMAD.MOV.U32 R67, RZ, RZ, 0x40000040 ;  /* 0x40000040ff437424 */ /* 0x000fe200078e00ff */
[----:B0-----:R-:W-:Y:S02]  /*9ad0*/  SHF.R.U32.HI R0, RZ, 0x7, R0 ;  /* 0x00000007ff007819 */ /* 0x001fe40000011600 */
[----:B-1----:R-:W-:-:S04]  /*9ae0*/  LOP3.LUT R61, R61, 0x7f, RZ, 0xc0, !PT ;  /* 0x0000007f3d3d7812 */ /* 0x002fc800078ec0ff */
        /* <DEDUP_REMOVED lines=155> */
[C---:B------:R-:W-:Y:S01]  /*a4a0*/  IMAD.IADD R56, R0.reuse, 0x1, R3 ;  /* 0x0000000100387824 */ /* 0x040fe200078e0203 */
[----:B------:R-:W-:Y:S01]  /*a4b0*/  R2UR UR7, R57 ;  /* 0x00000000390772ca */ /* 0x000fe200000e0000 */
[----:B------:R-:W-:Y:S01]  /*a4c0*/  IMAD.MOV.U32 R57, RZ, RZ, 0x40000040 ;  /* 0x40000040ff397424 */ /* 0x000fe200078e00ff */
[----:B------:R-:W-:Y:S01]  /*a4d0*/  IADD3 R58, R0, R21, RZ ;  /* 0x00000015003a7210 */ /* 0x000fe20007ffe0ff */
[----:B------:R-:W-:-:S02]  /*a4e0*/  WARPGROUP.DEPBAR.LE gsb0, 0x0 ;  /* 0x00008000000079c5 */ /* 0x000fc40000010000 */
[----:B------:R-:W-:-:S08]  /*a4f0*/  WARPGROUP.ARRIVE ;  /* 0x00000000000079c5 */ /* 0x000fd00000000000 */
        /* <DEDUP_REMOVED lines=20> */
[----:B------:R-:W-:-:S02]  /*a640*/  IMAD.MOV.U32 R3, RZ, RZ, 0x28 ;  /* 0x00000028ff037424 */ /* 0x000fc400078e00ff */
[----:B------:R-:W-:-:S03]  /*a650*/  IMAD.MOV.U32 R21, RZ, RZ, 0xa00 ;  /* 0x00000a00ff157424 */ /* 0x000fc600078e00ff */
[----:B------:R-:W-:Y:S02]  /*a660*/  SEL R3, R3, 0x26, P1 ;  /* 0x0000002603037807 */ /* 0x000fe40000800000 */
[----:B------:R-:W-:Y:S02]  /*a670*/  SEL R21, R21, 0x980, P1 ;  /* 0x0000098015157807 */ /* 0x000fe40000800000 */
[----:B------:R-:W-:Y:S02]  /*a680*/  LOP3.LUT R3, R3, 0x6, RZ, 0xc0, !PT ;  /* 0x0000000603037812 */ /* 0x000fe400078ec0ff */
[----:B------:R-:W-:Y:S01]  /*a690*/  LOP3.LUT R21, R21, 0xa00, RZ, 0xc0, !PT ;  /* 0x00000a0015157812 */ /* 0x000fe200078ec0ff */
        /* <DEDUP_REMOVED lines=9> */
[CC--:B------:R-:W-:Y:S02]  /*a730*/  IADD3 R58, R3.reuse, R21.reuse, R6 ;  /* 0x00000015033a7210 */ /* 0x0c0fe40007ffe006 */
[----:B------:R-:W-:Y:S01]  /*a740*/  IADD3 R56, R3, R21, R20 ;  /* 0x0000001503387210 */ /* 0x000fe20007ffe014 */
        /* <DEDUP_REMOVED lines=14> */
[--C-:B------:R-:W-:Y:S01]  /*a830*/  IMAD.IADD R66, R0, 0x1, R59.reuse ;  /* 0x0000000100427824 */ /* 0x100fe200078e023b */
[----:B------:R-:W-:Y:S01]  /*a840*/  IADD3 R57, R6, 0xa00, RZ ;  /* 0x00000a0006397810 */ /* 0x000fe20007ffe0ff */
[----:B------:R-:W-:-:S04]  /*a850*/  IMAD.IADD R58, R62, 0x1, R59 ;  /* 0x000000013e3a7824 */ /* 0x000fc800078e023b */
[--C-:B------:R-:W-:Y:S02]  /*a860*/  IMAD.IADD R64, R0, 0x1, R57.reuse ;  /* 0x0000000100407824 */ /* 0x100fe400078e0239 */
        /* <DEDUP_REMOVED lines=30> */
[----:B------:R-:W-:Y:S01]  /*aa50*/  IMAD.MOV.U32 R59, RZ, RZ, 0x40000040 ;  /* 0x40000040ff3b7424 */ /* 0x000fe200078e00ff */
[CC--:B------:R-:W-:Y:S02]  /*aa60*/  IADD3 R58, R3.reuse, R21.reuse, R6 ;  /* 0x00000015033a7210 */ /* 0x0c0fe40007ffe006 */
[----:B------:R-:W-:Y:S01]  /*aa70*/  IADD3 R56, R3, R21, R20 ;  /* 0x0000001503387210 */ /* 0x000fe20007ffe014 */
[----:B------:R-:W-:Y:S01]  /*aa80*/  IMAD.MOV.U32 R3, RZ, RZ, 0x38 ;  /* 0x00000038ff037424 */ /* 0x000fe200078e00ff */
[----:B------:R-:W-:Y:S01]  /*aa90*/  MOV R57, 0x40000040 ;  /* 0x4000004000397802 */ /* 0x000fe20000000f00 */
        /* <DEDUP_REMOVED lines=15> */
[--C-:B------:R-:W-:Y:S02]  /*ab90*/  IMAD.IADD R64, R0, 0x1, R57.reuse ;  /* 0x0000000100407824 */ /* 0x100fe400078e0239 */
        /* <DEDUP_REMOVED lines=30> */
[----:B------:R-:W-:Y:S02]  /*ad80*/  R2UR UR7, R59 ;  /* 0x000000003b0772ca */ /* 0x000fe400000e0000 */
[CC--:B------:R-:W-:Y:S02]  /*ad90*/  IADD3 R58, R3.reuse, R21.reuse, R6 ;  /* 0x00000015033a7210 */ /* 0x0c0fe40007ffe006 */
[----:B------:R-:W-:Y:S01]  /*ada0*/  IADD3 R56, R3, R21, R20 ;  /* 0x0000001503387210 */ /* 0x000fe20007ffe014 */
[----:B------:R-:W-:Y:S01]  /*adb0*/  VIADD R3, R6, 0xe00 ;  /* 0x00000e0006037836 */ /* 0x000fe20000000000 */
[----:B------:R-:W-:Y:S01]  /*adc0*/  MOV R59, 0x40000040 ;  /* 0x40000040003b7802 */ /* 0x000fe20000000f00 */
[----:B------:R-:W-:-:S02]  /*add0*/  WARPGROUP.DEPBAR.LE gsb0, 0x0 ;  /* 0x00008000000079c5 */ /* 0x000fc40000010000 */
        /* <DEDUP_REMOVED lines=32> */
[----:B------:R-:W-:-:S04]  /*afe0*/  MOV R3, 0x1000 ;  /* 0x0000100000037802 */ /* 0x000fc80000000f00 */
[----:B------:R-:W-:-:S04]  /*aff0*/  SEL R3, R3, 0xf80, P1 ;  /* 0x00000f8003037807 */ /* 0x000fc80000800000 */
[----:B------:R-:W-:Y:S01]  /*b000*/  LOP3.LUT R3, R3, 0x1e00, RZ, 0xc0, !PT ;  /* 0x00001e0003037812 */ /* 0x000fe200078ec0ff */
[----:B------:R-:W-:Y:S02]  /*b010*/  WARPGROUP.DEPBAR.LE gsb0, 0x0 ;  /* 0x00008000000079c5 */ /* 0x000fe40000010000 */
[----:B------:R-:W-:-:S06]  /*b020*/  WARPGROUP.ARRIVE ;  /* 0x00000000000079c5 */ /* 0x000fcc0000000000 */
[----:B------:R-:W-:Y:S01]  /*b030*/  HGMMA.64x64x16.F32.BF16 R24, gdesc[UR4], R24, gsb0 ;  /* 0x00e00000041879f0 */ /* 0x000fe20008001818 */
[----:B------:R-:W-:Y:S01]  /*b040*/  R2UR UR4, R56 ;  /* 0x00000000380472ca */ /* 0x000fe200000e0000 */
[----:B------:R-:W-:Y:S01]  /*b050*/  IMAD.MOV.U32 R56, RZ, RZ, 0x40 ;  /* 0x00000040ff387424 */ /* 0x000fe200078e00ff */
[----:B------:R-:W-:Y:S02]  /*b060*/  R2UR UR5, R57 ;  /* 0x00000000390572ca */ /* 0x000fe400000e0000 */
[----:B------:R-:W-:Y:S02]  /*b070*/  R2UR UR6, R58 ;  /* 0x000000003a0672ca */ /* 0x000fe400000e0000 */
[----:B------:R-:W-:Y:S01]  /*b080*/  R2UR UR7, R59 ;  /* 0x000000003b0772ca */ /* 0x000fe200000e0000 */
[----:B------:R-:W-:Y:S01]  /*b090*/  IMAD.MOV.U32 R59, RZ, RZ, 0x40000040 ;  /* 0x40000040ff3b7424 */ /* 0x000fe200078e00ff */
[----:B------:R-:W-:-:S04]  /*b0a0*/  SEL R0, R56, 0x3e, P1 ;  /* 0x0000003e38007807 */ /* 0x000fc80000800000 */
[----:B------:R-:W-:-:S04]  /*b0b0*/  LOP3.LUT R21, R0, 0x6, RZ, 0xc0, !PT ;  /* 0x0000000600157812 */ /* 0x000fc800078ec0ff */
[CC--:B------:R-:W-:Y:S02]  /*b0c0*/  IADD3 R58, R21.reuse, R3.reuse, R6 ;  /* 0x00000003153a7210 */ /* 0x0c0fe40007ffe006 */
[----:B------:R-:W-:Y:S01]  /*b0d0*/  IADD3 R20, R21, R3, R20 ;  /* 0x0000000315147210 */ /* 0x000fe20007ffe014 */
[----:B------:R-:W-:Y:S02]  /*b0e0*/  IMAD.MOV.U32 R21, RZ, RZ, 0x40000040 ;  /* 0x40000040ff157424 */ /* 0x000fe400078e00ff */
[C---:B------:R-:W-:Y:S01]  /*b0f0*/  IMAD R3, R197.reuse, -0x40, R56 ;  /* 0xffffffc0c5037824 */ /* 0x040fe200078e0238 */
[----:B------:R-:W-:-:S04]  /*b100*/  IADD3 R197, R197, -0x2, RZ ;  /* 0xfffffffec5c57810 */ /* 0x000fc80007ffe0ff */
[----:B------:R-:W-:Y:S02]  /*b110*/  IADD3 R0, R194, 0x1, R3 ;  /* 0x00000001c2007810 */ /* 0x000fe40007ffe003 */
[C---:B------:R-:W-:Y:S02]  /*b120*/  IADD3 R3, -R192.reuse, R3, R194 ;  /* 0x00000003c0037210 */ /* 0x040fe40007ffe1c2 */
[----:B------:R-:W-:Y:S01]  /*b130*/  IADD3 R0, -R192, R0, -R187 ;  /* 0x00000000c0007210 */ /* 0x000fe20007ffe9bb */
[----:B------:R-:W-:Y:S02]  /*b140*/  WARPGROUP.DEPBAR.LE gsb0, 0x0 ;  /* 0x00008000000079c5 */ /* 0x000fe40000010000 */
[----:B------:R-:W-:-:S06]  /*b150*/  WARPGROUP.ARRIVE ;  /* 0x00000000000079c5 */ /* 0x000fcc0000000000 */
[----:B------:R-:W-:Y:S01]  /*b160*/  HGMMA.64x64x16.F32.BF16 R24, gdesc[UR4], R24, gsb0 ;  /* 0x00e00000041879f0 */ /* 0x000fe20008001818 */
[----:B------:R-:W-:Y:S02]  /*b170*/  R2UR UR4, R58 ;  /* 0x000000003a0472ca */ /* 0x000fe400000e0000 */
[----:B------:R-:W-:Y:S02]  /*b180*/  R2UR UR5, R59 ;  /* 0x000000003b0572ca */ /* 0x000fe400000e0000 */
[----:B------:R-:W-:Y:S02]  /*b190*/  R2UR UR6, R20 ;  /* 0x00000000140672ca */ /* 0x000fe400000e0000 */
[----:B------:R-:W-:Y:S01]  /*b1a0*/  R2UR UR7, R21 ;  /* 0x00000000150772ca */ /* 0x000fe200000e0000 */
[----:B------:R-:W-:-:S05]  /*b1b0*/  IMAD R21, R185, 0x40, R190 ;  /* 0x00000040b9157824 */ /* 0x000fca00078e02be */
        /* <DEDUP_REMOVED lines=64> */
[C---:B------:R-:W-:Y:S02]  /*b5c0*/  ISETP.GT.AND P2, PT, R21.reuse, 0x10, PT ;  /* 0x000000101500780c */ /* 0x040fe40003f44270 */
[----:B------:R-:W-:Y:S02]  /*b5d0*/  FMNMX.FTZ R3, R30, R3, !PT ;  /* 0x000000031e037209 */ /* 0x000fe40007810000 */
[----:B------:R-:W-:Y:S02]  /*b5e0*/  FSEL R34, R34, -INF , P2 ;  /* 0xff80000022227808 */ /* 0x000fe40001000000 */
[C---:B------:R-:W-:Y:S02]  /*b5f0*/  ISETP.GT.AND P2, PT, R21.reuse, 0x18, PT ;  /* 0x000000181500780c */ /* 0x040fe40003f44270 */
[----:B------:R-:W-:Y:S02]  /*b600*/  ISETP.GT.AND P3, PT, R21, 0x29, PT ;  /* 0x000000291500780c */ /* 0x000fe40003f64270 */
[----:B------:R-:W-:-:S02]  /*b610*/  FSEL R38, R38, -INF , P2 ;  /* 0xff80000026267808 */ /* 0x000fc40001000000 */
[----:B------:R-:W-:Y:S02]  /*b620*/  ISETP.GT.AND P2, PT, R21, 0x20, PT ;  /* 0x000000201500780c */ /* 0x000fe40003f44270 */
[----:B0-----:R-:W-:Y:S02]  /*b630*/  FMNMX.FTZ R29, R57, R68, !PT ;  /* 0x00000044391d7209 */ /* 0x001fe40007810000 */
[----:B------:R-:W-:Y:S02]  /*b640*/  FSEL R68, R31, -INF , P1 ;  /* 0xff8000001f447808 */ /* 0x000fe40000800000 */
[----:B------:R-:W-:Y:S01]  /*b650*/  ISETP.GT.AND P1, PT, R21, 0x11, PT ;  /* 0x000000111500780c */ /* 0x000fe20003f24270 */
[----:B------:R-:W0:Y:S01]  /*b660*/  SHFL.BFLY PT, R0, R29, 0x1, 0x1f ;  /* 0x0c201f001d007f89 */ /* 0x000e2200000e0000 */
[----:B------:R-:W-:Y:S02]  /*b670*/  FMNMX.FTZ R3, R68, R3, !PT ;  /* 0x0000000344037209 */ /* 0x000fe40007810000 */
[----:B------:R-:W-:-:S02]  /*b680*/  FSEL R70, R35, -INF , P1 ;  /* 0xff80000023467808 */ /* 0x000fc40000800000 */
[----:B------:R-:W-:Y:S02]  /*b690*/  FMNMX.FTZ R3, R34, R3, !PT ;  /* 0x0000000322037209 */ /* 0x000fe40007810000 */
[----:B------:R-:W-:Y:S02]  /*b6a0*/  ISETP.GT.AND P1, PT, R21, 0x19, PT ;  /* 0x000000191500780c */ /* 0x000fe40003f24270 */
[----:B------:R-:W-:Y:S02]  /*b6b0*/  FMNMX.FTZ R3, R70, R3, !PT ;  /* 0x0000000346037209 */ /* 0x000fe40007810000 */
[----:B------:R-:W-:Y:S02]  /*b6c0*/  FSEL R72, R39, -INF , P1 ;  /* 0xff80000027487808 */ /* 0x000fe40000800000 */
[----:B------:R-:W-:Y:S02]  /*b6d0*/  ISETP.GT.AND P1, PT, R21, 0x21, PT ;  /* 0x000000211500780c */ /* 0x000fe40003f24270 */
[----:B------:R-:W-:-:S02]  /*b6e0*/  FSEL R42, R42, -INF , P2 ;  /* 0xff8000002a2a7808 */ /* 0x000fc40001000000 */
[----:B------:R-:W-:Y:S02]  /*b6f0*/  ISETP.GT.AND P2, PT, R21, 0x28, PT ;  /* 0x000000281500780c */ /* 0x000fe40003f44270 */
[----:B------:R-:W-:Y:S02]  /*b700*/  FSEL R74, R43, -INF , P1 ;  /* 0xff8000002b4a7808 */ /* 0x000fe40000800000 */
[----:B------:R-:W-:Y:S02]  /*b710*/  FSEL R46, R46, -INF , P2 ;  /* 0xff8000002e2e7808 */ /* 0x000fe40001000000 */
[----:B------:R-:W-:Y:S02]  /*b720*/  ISETP.GT.AND P1, PT, R21, 0x30, PT ;  /* 0x000000301500780c */ /* 0x000fe40003f24270 */
[----:B0-----:R-:W-:Y:S02]  /*b730*/  FMNMX.FTZ R0, R29, R0, !PT ;  /* 0x000000001d007209 */ /* 0x001fe40007810000 */
[----:B------:R-:W-:Y:S01]  /*b740*/  FMNMX.FTZ R29, R38, R3, !PT ;  /* 0x00000003261d7209 */ /* 0x000fe20007810000 */
[----:B------:R-:W-:Y:S01]  /*b750*/  IMAD.U32 R3, RZ, RZ, UR4 ;  /* 0x00000004ff037e24 */ /* 0x000fe2000f8e00ff */
[----:B------:R-:W-:-:S02]  /*b760*/  FSETP.NEU.FTZ.AND P4, PT, R0, -INF , PT ;  /* 0xff8000000000780b */ /* 0x000fc40003f9d000 */
[----:B------:R-:W-:Y:S01]  /*b770*/  FMNMX.FTZ R29, R72, R29, !PT ;  /* 0x0000001d481d7209 */ /* 0x000fe20007810000 */
[----:B------:R-:W-:Y:S01]  /*b780*/  FMUL.FTZ R31, R0, R3 ;  /* 0x00000003001f7220 */ /* 0x000fe20000410000 */
[----:B------:R-:W-:Y:S02]  /*b790*/  FSEL R76, R47, -INF , P3 ;  /* 0xff8000002f4c7808 */ /* 0x000fe40001800000 */
[----:B------:R-:W-:Y:S02]  /*b7a0*/  FMNMX.FTZ R29, R42, R29, !PT ;  /* 0x0000001d2a1d7209 */ /* 0x000fe40007810000 */
[----:B------:R-:W-:Y:S02]  /*b7b0*/  FSEL R31, R31, RZ, P4 ;  /* 0x000000ff1f1f7208 */ /* 0x000fe40002000000 */
[----:B------:R-:W-:Y:S02]  /*b7c0*/  FMNMX.FTZ R29, R74, R29, !PT ;  /* 0x0000001d4a1d7209 */ /* 0x000fe40007810000 */
        /* <DEDUP_REMOVED lines=30> */
[----:B------:R-:W0:Y:S01]  /*b9b0*/  MUFU.EX2 R33, R33 ;  /* 0x0000002100217308 */ /* 0x000e220000000800 */
[----:B------:R-:W1:Y:S07]  /*b9c0*/  SHFL.BFLY PT, R20, R29, 0x2, 0x1f ;  /* 0x0c401f001d147f89 */ /* 0x000e6e00000e0000 */
[----:B------:R-:W2:Y:S08]  /*b9d0*/  MUFU.EX2 R176, R176 ;  /* 0x000000b000b07308 */ /* 0x000eb00000000800 */
[----:B------:R-:W3:Y:S01]  /*b9e0*/  MUFU.EX2 R177, R177 ;  /* 0x000000b100b17308 */ /* 0x000ee20000000800 */
[----:B0-----:R-:W-:Y:S01]  /*b9f0*/  FADD.FTZ R226, R33, R152 ;  /* 0x0000009821e27221 */ /* 0x001fe20000010000 */
[----:B------:R-:W-:-:S06]  /*ba00*/  F2FP.BF16.F32.PACK_AB R152, R152, R33 ;  /* 0x000000219898723e */ /* 0x000fcc00000010ff */
[----:B------:R-:W-:Y:S01]  /*ba10*/  MUFU.EX2 R178, R178 ;  /* 0x000000b200b27308 */ /* 0x000fe20000000800 */
[----:B-1----:R-:W-:Y:S01]  /*ba20*/  FMNMX.FTZ R20, R29, R20, !PT ;  /* 0x000000141d147209 */ /* 0x002fe20007810000 */
[----:B--2---:R-:W-:-:S04]  /*ba30*/  FADD.FTZ R226, R176, R226 ;  /* 0x000000e2b0e27221 */ /* 0x004fc80000010000 */
[----:B------:R-:W0:Y:S02]  /*ba40*/  SHFL.BFLY PT, R21, R20, 0x1, 0x1f ;  /* 0x0c201f0014157f89 */ /* 0x000e2400000e0000 */
[----:B------:R-:W1:Y:S01]  /*ba50*/  MUFU.EX2 R179, R179 ;  /* 0x000000b300b37308 */ /* 0x000e620000000800 */
[C---:B---3--:R-:W-:Y:S01]  /*ba60*/  F2FP.BF16.F32.PACK_AB R154, R177.reuse, R176 ;  /* 0x000000b0b19a723e */ /* 0x048fe200000010ff */
[----:B------:R-:W-:-:S06]  /*ba70*/  FADD.FTZ R177, R177, R226 ;  /* 0x000000e2b1b17221 */ /* 0x000fcc0000010000 */
[----:B------:R-:W-:Y:S08]  /*ba80*/  MUFU.EX2 R180, R180 ;  /* 0x000000b400b47308 */ /* 0x000ff00000000800 */
[----:B------:R-:W2:Y:S01]  /*ba90*/  MUFU.EX2 R181, R181 ;  /* 0x000000b500b57308 */ /* 0x000ea20000000800 */
[----:B-1----:R-:W-:Y:S01]  /*baa0*/  F2FP.BF16.F32.PACK_AB R156, R179, R178 ;  /* 0x000000b2b39c723e */ /* 0x002fe200000010ff */
[----:B------:R-:W-:Y:S01]  /*bab0*/  FADD.FTZ R178, R178, R177 ;  /* 0x000000b1b2b27221 */ /* 0x000fe20000010000 */
[----:B0-----:R-:W-:-:S03]  /*bac0*/  FMNMX.FTZ R168, R20, R21, !PT ;  /* 0x0000001514a87209 */ /* 0x001fc60007810000 */
[----:B------:R-:W-:Y:S02]  /*bad0*/  FADD.FTZ R179, R179, R178 ;  /* 0x000000b2b3b37221 */ /* 0x000fe40000010000 */
[----:B------:R-:W-:Y:S01]  /*bae0*/  MUFU.EX2 R182, R182 ;  /* 0x000000b600b67308 */ /* 0x000fe20000000800 */
[C---:B------:R-:W-:Y:S01]  /*baf0*/  FSETP.NEU.FTZ.AND P1, PT, R168.reuse, -INF , PT ;  /* 0xff800000a800780b */ /* 0x040fe20003f3d000 */
[----:B------:R-:W-:-:S05]  /*bb00*/  FMUL.FTZ R20, R168, R3 ;  /* 0x00000003a8147220 */ /* 0x000fca0000410000 */
[----:B------:R-:W-:Y:S01]  /*bb10*/  FSEL R25, R20, RZ, P1 ;  /* 0x000000ff14197208 */ /* 0x000fe20000800000 */
[----:B------:R-:W0:Y:S01]  /*bb20*/  MUFU.EX2 R183, R183 ;  /* 0x000000b700b77308 */ /* 0x000e220000000800 */
[----:B------:R-:W-:Y:S01]  /*bb30*/  ISETP.NE.AND P1, PT, R61, RZ, PT ;  /* 0x000000ff3d00720c */ /* 0x000fe20003f25270 */
[----:B------:R-:W-:Y:S01]  /*bb40*/  IMAD R20, R18, 0x1000, R184 ;  /* 0x0000100012147824 */ /* 0x000fe200078e02b8 */
[----:B--2---:R-:W-:Y:S01]  /*bb50*/  F2FP.BF16.F32.PACK_AB R158, R181, R180 ;  /* 0x000000b4b59e723e */ /* 0x004fe200000010ff */
        /* <DEDUP_REMOVED lines=20> */
[C---:B------:R-:W-:Y:S01]  /*bca0*/  R2UR UR6, R20.reuse ;  /* 0x00000000140672ca */ /* 0x040fe200000e0000 */
[----:B------:R-:W-:Y:S01]  /*bcb0*/  VIADD R24, R20, 0x80 ;  /* 0x0000008014187836 */ /* 0x000fe20000000000 */
[----:B0-----:R-:W-:Y:S01]  /*bcc0*/  F2FP.BF16.F32.PACK_AB R160, R183, R182 ;  /* 0x000000b6b7a0723e */ /* 0x001fe200000010ff */
[----:B------:R-:W-:-:S02]  /*bcd0*/  IMAD.MOV.U32 R25, RZ, RZ, 0x40000040 ;  /* 0x40000040ff197424 */ /* 0x000fc400078e00ff */
[----:B------:R-:W-:Y:S01]  /*bce0*/  FADD.FTZ R180, R180, R179 ;  /* 0x000000b3b4b47221 */ /* 0x000fe20000010000 */
[----:B------:R-:W-:Y:S01]  /*bcf0*/  @!P1 VIADD R169, R169, 0x38860 ;  /* 0x00038860a9a99836 */ /* 0x000fe20000000000 */
[----:B------:R-:W0:Y:S01]  /*bd00*/  MUFU.EX2 R27, R27 ;  /* 0x0000001b001b7308 */ /* 0x000e220000000800 */
[----:B-1----:R-:W-:Y:S01]  /*bd10*/  IMAD.MOV.U32 R21, RZ, RZ, 0x40000040 ;  /* 0x40000040ff157424 */ /* 0x002fe200078e00ff */
[----:B------:R-:W-:Y:S01]  /*bd20*/  R2UR UR10, R24 ;  /* 0x00000000180a72ca */ /* 0x000fe200000e0000 */
[----:B------:R-:W-:Y:S01]  /*bd30*/  FADD.FTZ R181, R181, R180 ;  /* 0x000000b4b5b57221 */ /* 0x000fe20000010000 */
[----:B------:R-:W-:Y:S02]  /*bd40*/  R2UR UR11, R25 ;  /* 0x00000000190b72ca */ /* 0x000fe400000e0000 */
[----:B------:R-:W-:Y:S01]  /*bd50*/  R2UR UR7, R21 ;  /* 0x00000000150772ca */ /* 0x000fe200000e0000 */
[----:B------:R-:W-:Y:S01]  /*bd60*/  IMAD.MOV.U32 R21, RZ, RZ, 0x40000040 ;  /* 0x40000040ff157424 */ /* 0x000fe200078e00ff */
[----:B------:R-:W1:Y:S01]  /*bd70*/  MUFU.EX2 R200, R200 ;  /* 0x000000c800c87308 */ /* 0x000e620000000800 */
[----:B------:R-:W-:Y:S01]  /*bd80*/  FADD.FTZ R182, R182, R181 ;  /* 0x000000b5b6b67221 */ /* 0x000fe20000010000 */
[----:B------:R-:W-:-:S03]  /*bd90*/  @!P1 PRMT R169, RZ, 0x654, R169 ;  /* 0x00000654ffa99816 */ /* 0x000fc600000000a9 */
[----:B------:R-:W-:-:S03]  /*bda0*/  FADD.FTZ R183, R183, R182 ;  /* 0x000000b6b7b77221 */ /* 0x000fc60000010000 */
[----:B------:R-:W2:Y:S01]  /*bdb0*/  MUFU.EX2 R201, R201 ;  /* 0x000000c900c97308 */ /* 0x000ea20000000800 */
[----:B0-----:R-:W-:Y:S01]  /*bdc0*/  F2FP.BF16.F32.PACK_AB R153, R27, R26 ;  /* 0x0000001a1b99723e */ /* 0x001fe200000010ff */
[----:B------:R-:W-:-:S06]  /*bdd0*/  FADD.FTZ R230, R26, R27 ;  /* 0x0000001b1ae67221 */ /* 0x000fcc0000010000 */
[----:B------:R-:W-:Y:S01]  /*bde0*/  MUFU.EX2 R202, R202 ;  /* 0x000000ca00ca7308 */ /* 0x000fe20000000800 */
[----:B-1----:R-:W-:-:S07]  /*bdf0*/  FADD.FTZ R230, R200, R230 ;  /* 0x000000e6c8e67221 */ /* 0x002fce0000010000 */
[----:B------:R-:W0:Y:S01]  /*be00*/  MUFU.EX2 R203, R203 ;  /* 0x000000cb00cb7308 */ /* 0x000e220000000800 */
[C---:B--2---:R-:W-:Y:S01]  /*be10*/  F2FP.BF16.F32.PACK_AB R155, R201.reuse, R200 ;  /* 0x000000c8c99b723e */ /* 0x044fe200000010ff */
[----:B------:R-:W-:Y:S01]  /*be20*/  BAR.SYNC.DEFER_BLOCKING 0xf, 0x100 ;  /* 0x03c4000000007b1d */ /* 0x000fe20000010000 */
[----:B------:R-:W-:-:S05]  /*be30*/  FADD.FTZ R201, R201, R230 ;  /* 0x000000e6c9c97221 */ /* 0x000fca0000010000 */
[----:B------:R-:W-:Y:S08]  /*be40*/  MUFU.EX2 R204, R204 ;  /* 0x000000cc00cc7308 */ /* 0x000ff00000000800 */
[----:B------:R-:W1:Y:S01]  /*be50*/  MUFU.EX2 R205, R205 ;  /* 0x000000cd00cd7308 */ /* 0x000e620000000800 */
[----:B0-----:R-:W-:Y:S01]  /*be60*/  F2FP.BF16.F32.PACK_AB R157, R203, R202 ;  /* 0x000000cacb9d723e */ /* 0x001fe200000010ff */
[----:B------:R-:W-:-:S04]  /*be70*/  FADD.FTZ R202, R202, R201 ;  /* 0x000000c9caca7221 */ /* 0x000fc80000010000 */
[----:B------:R-:W-:Y:S02]  /*be80*/  FADD.FTZ R203, R203, R202 ;  /* 0x000000cacbcb7221 */ /* 0x000fe40000010000 */
[----:B------:R-:W0:Y:S01]  /*be90*/  MUFU.EX2 R186, R186 ;  /* 0x000000ba00ba7308 */ /* 0x000e220000000800 */
[----:B------:R2:W-:Y:S07]  /*bea0*/  STSM.16.M88.4 [R196+0x36400], R152 ;  /* 0x03640098c4007844 */ /* 0x0005ee0000000200 */
[----:B------:R-:W3:Y:S01]  /*beb0*/  MUFU.EX2 R198, R198 ;  /* 0x000000c600c67308 */ /* 0x000ee20000000800 */
[----:B-1----:R-:W-:Y:S01]  /*bec0*/  F2FP.BF16.F32.PACK_AB R159, R205, R204 ;  /* 0x000000cccd9f723e */ /* 0x002fe200000010ff */
[----:B------:R-:W-:-:S04]  /*bed0*/  FADD.FTZ R204, R204, R203 ;  /* 0x000000cbcccc7221 */ /* 0x000fc80000010000 */
[----:B------:R1:W-:Y:S01]  /*bee0*/  STSM.16.M88.4 [R210], R156 ;  /* 0x0000009cd2007844 */ /* 0x0003e20000000200 */
[----:B------:R-:W-:Y:S01]  /*bef0*/  FADD.FTZ R205, R205, R204 ;  /* 0x000000cccdcd7221 */ /* 0x000fe20000010000 */
[----:B------:R-:W-:Y:S01]  /*bf00*/  MUFU.EX2 R206, R206 ;  /* 0x000000ce00ce7308 */ /* 0x000fe20000000800 */
[----:B0-----:R-:W-:-:S07]  /*bf10*/  FADD.FTZ R183, R186, R183 ;  /* 0x000000b7bab77221 */ /* 0x001fce0000010000 */
[----:B------:R-:W0:Y:S01]  /*bf20*/  MUFU.EX2 R207, R207 ;  /* 0x000000cf00cf7308 */ /* 0x000e220000000800 */
[C---:B---3--:R-:W-:Y:S01]  /*bf30*/  F2FP.BF16.F32.PACK_AB R162, R198.reuse, R186 ;  /* 0x000000bac6a2723e */ /* 0x048fe200000010ff */
[----:B------:R-:W-:-:S06]  /*bf40*/  FADD.FTZ R198, R198, R183 ;  /* 0x000000b7c6c67221 */ /* 0x000fcc0000010000 */
        /* <DEDUP_REMOVED lines=19> */
[----:B0-----:R-:W-:-:S07]  /*c080*/  F2FP.BF16.F32.PACK_AB R166, R175, R173 ;  /* 0x000000adafa6723e */ /* 0x001fce00000010ff */
[----:B------:R-:W0:Y:S08]  /*c090*/  MUFU.EX2 R174, R174 ;  /* 0x000000ae00ae7308 */ /* 0x000e300000000800 */
[----:B------:R-:W4:Y:S01]  /*c0a0*/  MUFU.EX2 R170, R170 ;  /* 0x000000aa00aa7308 */ /* 0x000f220000000800 */
[----:B---3--:R-:W-:Y:S01]  /*c0b0*/  F2FP.BF16.F32.PACK_AB R165, R172, R225 ;  /* 0x000000e1aca5723e */ /* 0x008fe200000010ff */
[----:B------:R-:W-:-:S04]  /*c0c0*/  FADD.FTZ R225, R225, R224 ;  /* 0x000000e0e1e17221 */ /* 0x000fc80000010000 */
[----:B------:R-:W-:-:S04]  /*c0d0*/  FADD.FTZ R225, R172, R225 ;  /* 0x000000e1ace17221 */ /* 0x000fc80000010000 */
[----:B0-----:R-:W-:Y:S01]  /*c0e0*/  FADD.FTZ R225, R174, R225 ;  /* 0x000000e1aee17221 */ /* 0x001fe20000010000 */
[----:B----4-:R-:W-:-:S05]  /*c0f0*/  F2FP.BF16.F32.PACK_AB R167, R170, R174 ;  /* 0x000000aeaaa7723e */ /* 0x010fca00000010ff */
[----:B------:R1:W-:Y:S01]  /*c100*/  STSM.16.M88.4 [R209], R164 ;  /* 0x000000a4d1007844 */ /* 0x0003e20000000200 */
[----:B------:R-:W-:-:S06]  /*c110*/  WARPGROUP.ARRIVE ;  /* 0x00000000000079c5 */ /* 0x000fcc0000000000 */
[----:B------:R-:W-:Y:S03]  /*c120*/  HGMMA.64x256x16.F32.BF16 R24, R152, gdesc[UR4].tnspB, RZ, !UPT, gsb0 ;  /* 0x43e0000498187df0 */ /* 0x000fe6000c0018ff */
[----:B------:R-:W-:Y:S02]  /*c130*/  WARPGROUP.DEPBAR.LE gsb0, 0x0 ;  /* 0x00008000000079c5 */ /* 0x000fe40000010000 */
[----:B------:R-:W-:Y:S01]  /*c140*/  WARPGROUP.ARRIVE ;  /* 0x00000000000079c5 */ /* 0x000fe20000000000 */
[C---:B--2---:R-:W-:Y:S02]  /*c150*/  VIADD R152, R20.reuse, 0x100 ;  /* 0x0000010014987836 */ /* 0x044fe40000000000 */
[----:B------:R-:W-:Y:S02]  /*c160*/  IMAD.MOV.U32 R153, RZ, RZ, 0x40000040 ;  /* 0x40000040ff997424 */ /* 0x000fe400078e00ff */
[----:B------:R-:W-:-:S15]  /*c170*/  VIADD R20, R20, 0x180 ;  /* 0x0000018014147836 */ /* 0x000fde0000000000 */
[----:B------:R-:W-:-:S03]  /*c180*/  NOP ;  /* 0x0000000000007918 */ /* 0x000fc60000000000 */
        /* <DEDUP_REMOVED lines=12> */
[----:B------:R-:W-:Y:S01]  /*c250*/  LEA.HI R21, R21, R20, RZ, 0x6 ;  /* 0x0000001415157211 */ /* 0x000fe200078f30ff */
[----:B------:R-:W-:-:S03]  /*c260*/  FADD.FTZ R20, R170, R225 ;  /* 0x000000e1aa147221 */ /* 0x000fc60000010000 */
[----:B------:R-:W-:-:S04]  /*c270*/  SHF.R.S32.HI R21, RZ, 0x6, R21 ;  /* 0x00000006ff157819 */ /* 0x000fc80000011415 */
[----:B------:R-:W-:Y:S01]  /*c280*/  VIMNMX R211, RZ, R21, !PT ;  /* 0x00000015ffd37248 */ /* 0x000fe20007fe0100 */
[----:B------:R-:W-:-:S03]  /*c290*/  FADD.FTZ R21, R175, R198 ;  /* 0x000000c6af157221 */ /* 0x000fc60000010000 */
        /* <DEDUP_REMOVED lines=19> */
.L_x_6970:
[----:B------:R-:W-:-:S05]  /*c3d0*/  VIADD R18, R199, 0x1 ;  /* 0x00000001c7127836 */ /* 0x000fca0000000000 */
[----:B------:R-:W-:-:S04]  /*c3e0*/  ISETP.NE.AND P2, PT, R18, 0x2, PT ;  /* 0x000000021200780c */ /* 0x000fc80003f45270 */
[----:B------:R-:W-:Y:S02]  /*c3f0*/  SEL R0, RZ, 0x1, P2 ;  /* 0x00000001ff007807 */ /* 0x000fe40001000000 */
[----:B------:R-:W-:Y:S02]  /*c400*/  SEL R18, R18, RZ, P2 ;  /* 0x000000ff12127207 */ /* 0x000fe40001000000 */
[----:B------:R-:W-:Y:S01]  /*c410*/  LOP3.LUT R19, R19, R0, RZ, 0x3c, !PT ;  /* 0x0000000013137212 */ /* 0x000fe200078e3cff */
[----:B----4-:R-:W-:Y:S06]  /*c420*/  @!P0 BRA `(.L_x_6960) ;  /* 0x0000000000048947 */ /* 0x010fec0003800000 */
[----:B------:R-:W-:Y:S01]  /*c430*/  BPT.TRAP 0x1 ;  /* 0x000000040000795c */ /* 0x000fe20000300000 */
.L_x_6960:
[----:B------:R-:W-:Y:S01]  /*c440*/  IMAD R186, R18, 0x8, R2 ;  /* 0x0000000812ba7824 */ /* 0x000fe200078e0202 */
[----:B------:R-:W-:-:S04]  /*c450*/  SHF.L.U32 R3, R19, 0x1f, RZ ;  /* 0x0000001f13037819 */ /* 0x000fc800000006ff */
[----:B------:R0:W2:Y:S01]  /*c460*/  SYNCS.PHASECHK.TRANS64.TRYWAIT P2, [R186+URZ+0x38830], R3 ;  /* 0x03883003ba0075a7 */ /* 0x0000a2000804017f */
[----:B------:R-:W-:Y:S05]  /*c470*/  @!P0 BRA `(.L_x_6961) ;  /* 0x0000000000048947 */ /* 0x000fea0003800000 */
[----:B------:R-:W-:Y:S01]  /*c480*/  BPT.TRAP 0x1 ;  /* 0x000000040000795c */ /* 0x000fe20000300000 */
.L_x_6961:
[----:B------:R-:W-:Y:S01]  /*c490*/  BSSY B2, `(.L_x_6962) ;  /* 0x0000006000027945 */ /* 0x000fe20003800000 */
[----:B------:R-:W-:Y:S02]  /*c4a0*/  IMAD R202, R18, 0x200, R14 ;  /* 0x0000020012ca7824 */ /* 0x000fe400078e020e */
[----:B------:R-:W-:Y:S01]  /*c4b0*/  IMAD.MOV.U32 R203, RZ, RZ, 0x40000040 ;  /* 0x40000040ffcb7424 */ /* 0x000fe200078e00ff */
[----:B--2---:R-:W-:Y:S06]  /*c4c0*/  @P2 BRA `(.L_x_6963) ;  /* 0x0000000000082947 */ /* 0x004fec0003800000 */
[----:B------:R-:W2:Y:S02]  /*c4d0*/  SYNCS.PHASECHK.TRANS64.TRYWAIT P2, [R186+URZ+0x38830], R3 ;  /* 0x03883003ba0075a7 */ /* 0x000ea4000804017f */
[----:B--2---:R-:W-:Y:S05]  /*c4e0*/  @!P2 BRA `(.L_x_6964) ;  /* 0x0000010c00a4a947 */ /* 0x004fea0003800000 */
.L_x_6963:
[----:B------:R-:W-:Y:S05]  /*c4f0*/  BSYNC B2 ;  /* 0x0000000000027941 */ /* 0x000fea0003800000 */
.L_x_6962:
[C---:B------:R-:W-:Y:S01]  /*c500*/  R2UR UR6, R202.reuse ;  /* 0x00000000ca0672ca */ /* 0x040fe200000e0000 */
[----:B-1----:R-:W-:Y:S01]  /*c510*/  WARPGROUP.ARRIVE ;  /* 0x00000000000079c5 */ /* 0x002fe20000000000 */
        /* <DEDUP_REMOVED lines=34> */
.L_x_6965:
[----:B------:R1:W3:Y:S01]  /*c740*/  SYNCS.PHASECHK.TRANS64.TRYWAIT P2, [R186+URZ+0x38850], R3 ;  /* 0x03885003ba0075a7 */ /* 0x0002e2000804017f */
[----:B------:R-:W-:Y:S05]  /*c750*/  @!P0 BRA `(.L_x_6966) ;  /* 0x0000000000048947 */ /* 0x000fea0003800000 */
[----:B------:R-:W-:Y:S01]  /*c760*/  BPT.TRAP 0x1 ;  /* 0x000000040000795c */ /* 0x000fe20000300000 */
.L_x_6966:
[----:B------:R-:W-:Y:S04]  /*c770*/  BSSY B2, `(.L_x_6967) ;  /* 0x0000004000027945 */ /* 0x000fe80003800000 */
[----:B---3--:R-:W-:Y:S05]  /*c780*/  @P2 BRA `(.L_x_6968) ;  /* 0x0000000000082947 */ /* 0x008fea0003800000 */
[----:B------:R-:W3:Y:S02]  /*c790*/  SYNCS.PHASECHK.TRANS64.TRYWAIT P2, [R186+URZ+0x38850], R3 ;  /* 0x03885003ba0075a7 */ /* 0x000ee4000804017f */
[----:B---3--:R-:W-:Y:S05]  /*c7a0*/  @!P2 BRA `(.L_x_6969) ;  /* 0x0000010c0008a947 */ /* 0x008fea0003800000 */
.L_x_6968:
[----:B------:R-:W-:Y:S05]  /*c7b0*/  BSYNC B2 ;  /* 0x0000000000027941 */ /* 0x000fea0003800000 */
.L_x_6967:
[----:B------:R-:W-:Y:S01]  /*c7c0*/  IMAD R202, R18, 0x1000, R15 ;  /* 0x0000100012ca7824 */ /* 0x000fe200078e020f */
[----:B------:R-:W-:Y:S01]  /*c7d0*/  R2UR UR4, R6 ;  /* 0x00000000060472ca */ /* 0x000fe200000e0000 */
[----:B------:R-:W-:Y:S01]  /*c7e0*/  IMAD.MOV.U32 R203, RZ, RZ, 0x40000040 ;  /* 0x40000040ffcb7424 */ /* 0x000fe200078e00ff */
[----:B------:R-:W-:Y:S01]  /*c7f0*/  R2UR UR5, R7 ;  /* 0x00000000070572ca */ /* 0x000fe200000e0000 */
[----:B------:R-:W-:Y:S01]  /*c800*/  WARPGROUP.ARRIVE ;  /* 0x00000000000079c5 */ /* 0x000fe20000000000 */
[----:B------:R-:W-:Y:S01]  /*c810*/  R2UR UR6, R202 ;  /* 0x00000000ca0672ca */ /* 0x000fe200000e0000 */
[----:B------:R-:W-:Y:S01]  /*c820*/  VIADD R204, R6, 0x2 ;  /* 0x0000000206cc7836 */ /* 0x000fe20000000000 */
[----:B------:R-:W-:-:S03]  /*c830*/  R2UR UR7, R203 ;  /* 0x00000000cb0772ca */ /* 0x000fc600000e0000 */
[----:B------:R-:W4:Y:S01]  /*c840*/  S2R R0, SR_TID.X ;  /* 0x0000000000007919 */ /* 0x000f220000002100 */
[----:B------:R-:W-:Y:S01]  /*c850*/  MOV R205, 0x40000040 ;  /* 0x4000004000cd7802 */ /* 0x000fe20000000f00 */
[----:B------:R-:W-:Y:S02]  /*c860*/  VIADD R203, R202, 0x800 ;  /* 0x00000800cacb7836 */ /* 0x000fe40000000000 */
[----:B------:R-:W-:Y:S02]  /*c870*/  VIADD R206, R6, 0x800 ;  /* 0x0000080006ce7836 */ /* 0x000fe40000000000 */
[----:B0123--:R-:W-:Y:S02]  /*c880*/  IMAD.MOV.U32 R3, RZ, RZ, 0x4 ;  /* 0x00000004ff037424 */ /* 0x00ffe400078e00ff */
[----:B------:R-:W-:Y:S02]  /*c890*/  IMAD.MOV.U32 R207, RZ, RZ, 0x40000040 ;  /* 0x40000040ffcf7424 */ /* 0x000fe400078e00ff */
        /* <DEDUP_REMOVED lines=54> */
[----:B------:R-:W-:Y:S02]  /*cc00*/  IADD3 R204, R202, 0x202, RZ ;  /* 0x00000202cacc7810 */ /* 0x000fe40007ffe0ff */
[----:B------:R-:W-:Y:S01]  /*cc10*/  R2UR UR7, R205 ;  /* 0x00000000cd0772ca */ /* 0x000fe200000e0000 */
[----:B------:R-:W-:Y:S01]  /*cc20*/  IMAD.MOV.U32 R205, RZ, RZ, 0x40000040 ;  /* 0x40000040ffcd7424 */ /* 0x000fe200078e00ff */
[----:B------:R-:W-:Y:S01]  /*cc30*/  R2UR UR6, R204 ;  /* 0x00000000cc0672ca */ /* 0x000fe200000e0000 */
[----:B------:R-:W-:Y:S01]  /*cc40*/  VIADD R204, R6, 0x204 ;  /* 0x0000020406cc7836 */ /* 0x000fe20000000000 */
[----:B------:R-:W-:-:S02]  /*cc50*/  WARPGROUP.DEPBAR.LE gsb0, 0x0 ;  /* 0x00008000000079c5 */ /* 0x000fc40000010000 */
        /* <DEDUP_REMOVED lines=38> */
[----:B------:R-:W-:Y:S02]  /*cec0*/  MOV R205, 0x40000040 ;  /* 0x4000004000cd7802 */ /* 0x000fe40000000f00 */
[----:B------:R-:W-:Y:S01]  /*ced0*/  R2UR UR6, R204 ;  /* 0x00000000cc0672ca */ /* 0x000fe200000e0000 */
[----:B------:R-:W-:Y:S01]  /*cee0*/  VIADD R204, R6, 0x404 ;  /* 0x0000040406cc7836 */ /* 0x000fe20000000000 */
[----:B------:R-:W-:Y:S01]  /*cef0*/  R2UR UR7, R205 ;  /* 0x00000000cd0772ca */ /* 0x000fe200000e0000 */
[----:B------:R-:W-:Y:S01]  /*cf00*/  IMAD.MOV.U32 R205, RZ, RZ, 0x40000040 ;  /* 0x40000040ffcd7424 */ /* 0x000fe200078e00ff */
        /* <DEDUP_REMOVED lines=43> */
[----:B------:R-:W-:Y:S01]  /*d1c0*/  IADD3 R204, R6, 0x604, RZ ;  /* 0x0000060406cc7810 */ /* 0x000fe20007ffe0ff */
        /* <DEDUP_REMOVED lines=43> */
[----:B------:R-:W-:Y:S01]  /*d480*/  IMAD.IADD R204, R206, 0x1, R3 ;  /* 0x00000001cecc7824 */ /* 0x000fe200078e0203 */
[----:B------:R-:W-:-:S02]  /*d490*/  WARPGROUP.DEPBAR.LE gsb0, 0x0 ;  /* 0x00008000000079c5 */ /* 0x000fc40000010000 */
        /* <DEDUP_REMOVED lines=38> */
[----:B------:R-:W-:Y:S02]  /*d700*/  R2UR UR7, R205 ;  /* 0x00000000cd0772ca */ /* 0x000fe400000e0000 */
[----:B------:R-:W-:Y:S01]  /*d710*/  MOV R205, 0x40000040 ;  /* 0x4000004000cd7802 */ /* 0x000fe20000000f00 */
        /* <DEDUP_REMOVED lines=91> */
[----:B------:R-:W-:Y:S02]  /*dcd0*/  IMAD.MOV.U32 R207, RZ, RZ, 0x40000040 ;  /* 0x40000040ffcf7424 */ /* 0x000fe400078e00ff */
[----:B------:R-:W-:Y:S01]  /*dce0*/  IMAD.IADD R204, R0, 0x1, R206 ;  /* 0x0000000100cc7824 */ /* 0x000fe200078e02ce */
[----:B------:R-:W-:-:S02]  /*dcf0*/  WARPGROUP.DEPBAR.LE gsb0, 0x0 ;  /* 0x00008000000079c5 */ /* 0x000fc40000010000 */
[----:B------:R-:W-:-:S07]  /*dd00*/  WARPGROUP.ARRIVE ;  /* 0x00000000000079c5 */ /* 0x000fce0000000000 */
        /* <DEDUP_REMOVED lines=10> */
[----:B------:R-:W-:Y:S01]  /*ddb0*/  SEL R0, R0, 0x3e, P2 ;  /* 0x0000003e00007807 */ /* 0x000fe20001000000 */
[----:B------:R-:W-:-:S02]  /*ddc0*/  WARPGROUP.DEPBAR.LE gsb0, 0x0 ;  /* 0x00008000000079c5 */ /* 0x000fc40000010000 */
[----:B------:R-:W-:-:S08]  /*ddd0*/  WARPGROUP.ARRIVE ;  /* 0x00000000000079c5 */ /* 0x000fd00000000000 */
        /* <DEDUP_REMOVED lines=9> */
[----:B------:R-:W-:Y:S01]  /*de70*/  IMAD.MOV.U32 R205, RZ, RZ, 0x40000040 ;  /* 0x40000040ffcd7424 */ /* 0x000fe200078e00ff */
[----:B------:R-:W-:Y:S01]  /*de80*/  LOP3.LUT R203, R0, 0x6, RZ, 0xc0, !PT ;  /* 0x0000000600cb7812 */ /* 0x000fe200078ec0ff */
[----:B------:R-:W-:-:S02]  /*de90*/  IMAD.MOV.U32 R3, RZ, RZ, 0x1000 ;  /* 0x00001000ff037424 */ /* 0x000fc400078e00ff */
[----:B------:R-:W-:-:S03]  /*dea0*/  IMAD.MOV.U32 R0, RZ, RZ, -0x40 ;  /* 0xffffffc0ff007424 */ /* 0x000fc600078e00ff */
[----:B------:R-:W-:Y:S01]  /*deb0*/  SEL R3, R3, 0xf80, P2 ;  /* 0x00000f8003037807 */ /* 0x000fe20001000000 */
[----:B------:R-:W-:-:S03]  /*dec0*/  IMAD R0, R197, R0, 0x1 ;  /* 0x00000001c5007424 */ /* 0x000fc600078e0200 */
[----:B------:R-:W-:Y:S01]  /*ded0*/  LOP3.LUT R3, R3, 0x1e00, RZ, 0xc0, !PT ;  /* 0x00001e0003037812 */ /* 0x000fe200078ec0ff */
[----:B------:R-:W-:-:S03]  /*dee0*/  IMAD R0, R185, 0x40, R0 ;  /* 0x00000040b9007824 */ /* 0x000fc600078e0200 */
        /* <DEDUP_REMOVED lines=10> */
[----:B------:R-:W-:Y:S01]  /*df90*/  IMAD.MOV.U32 R203, RZ, RZ, 0x40000040 ;  /* 0x40000040ffcb7424 */ /* 0x000fe200078e00ff */
[----:B------:R-:W-:-:S04]  /*dfa0*/  IADD3 R3, -R187, R0, R194 ;  /* 0x00000000bb037210 */ /* 0x000fc80007ffe1c2 */
[----:B------:R-:W-:-:S04]  /*dfb0*/  IADD3 R0, R190, R3, -R192 ;  /* 0x00000003be007210 */ /* 0x000fc80007ffe8c0 */
[C---:B------:R-:W-:Y:S02]  /*dfc0*/  ISETP.GT.AND P2, PT, R0.reuse, RZ, PT ;  /* 0x000000ff0000720c */ /* 0x040fe40003f44270 */
[----:B------:R-:W-:Y:S01]  /*dfd0*/  ISETP.GT.AND P3, PT, R0, 0x1, PT ;  /* 0x000000010000780c */ /* 0x000fe20003f64270 */
        /* <DEDUP_REMOVED lines=41> */
[C---:B------:R-:W-:Y:S02]  /*e270*/  ISETP.GT.AND P3, PT, R0.reuse, 0x29, PT ;  /* 0x000000290000780c */ /* 0x040fe40003f64270 */
[----:B------:R-:W-:Y:S02]  /*e280*/  FMNMX.FTZ R172, R169, R202, !PT ;  /* 0x000000caa9ac7209 */ /* 0x000fe40007810000 */
[----:B------:R-:W-:Y:S02]  /*e290*/  ISETP.GT.AND P2, PT, R0, 0x30, PT ;  /* 0x000000300000780c */ /* 0x000fe40003f44270 */
[----:B------:R-:W-:Y:S01]  /*e2a0*/  FSEL R202, R173, -INF , P3 ;  /* 0xff800000adca7808 */ /* 0x000fe20001800000 */
[----:B------:R-:W-:Y:S01]  /*e2b0*/  IMAD.MOV.U32 R173, RZ, RZ, 0x40000040 ;  /* 0x40000040ffad7424 */ /* 0x000fe200078e00ff */
        /* <DEDUP_REMOVED lines=13> */
[----:B------:R-:W-:Y:S01]  /*e390*/  FMNMX.FTZ R203, R181, R172, !PT ;  /* 0x000000acb5cb7209 */ /* 0x000fe20007810000 */
[----:B------:R-:W-:Y:S01]  /*e3a0*/  IMAD R172, R18, 0x1000, R184 ;  /* 0x0000100012ac7824 */ /* 0x000fe200078e02b8 */
[C---:B------:R-:W-:Y:S02]  /*e3b0*/  ISETP.GT.AND P3, PT, R0.reuse, RZ, PT ;  /* 0x000000ff0000720c */ /* 0x040fe40003f64270 */
[----:B------:R-:W-:Y:S01]  /*e3c0*/  ISETP.GT.AND P6, PT, R0, 0x1, PT ;  /* 0x000000010000780c */ /* 0x000fe20003fc4270 */
[----:B------:R-:W0:Y:S01]  /*e3d0*/  SHFL.BFLY PT, R204, R203, 0x2, 0x1f ;  /* 0x0c401f00cbcc7f89 */ /* 0x000e2200000e0000 */
[----:B------:R-:W-:Y:S02]  /*e3e0*/  FSEL R154, R154, -INF , P3 ;  /* 0xff8000009a9a7808 */ /* 0x000fe40001800000 */
[C---:B------:R-:W-:Y:S02]  /*e3f0*/  ISETP.GT.AND P2, PT, R0.reuse, 0x9, PT ;  /* 0x000000090000780c */ /* 0x040fe40003f44270 */
[----:B------:R-:W-:-:S02]  /*e400*/  ISETP.GT.AND P5, PT, R0, 0x8, PT ;  /* 0x000000080000780c */ /* 0x000fc40003fa4270 */
[----:B------:R-:W-:Y:S02]  /*e410*/  FSEL R155, R155, -INF , P6 ;  /* 0xff8000009b9b7808 */ /* 0x000fe40003000000 */
[C---:B------:R-:W-:Y:S02]  /*e420*/  ISETP.GT.AND P4, PT, R0.reuse, 0x10, PT ;  /* 0x000000100000780c */ /* 0x040fe40003f84270 */
[----:B------:R-:W-:Y:S02]  /*e430*/  FSEL R159, R159, -INF , P2 ;  /* 0xff8000009f9f7808 */ /* 0x000fe40001000000 */
[----:B------:R-:W-:Y:S02]  /*e440*/  ISETP.GT.AND P2, PT, R0, 0x20, PT ;  /* 0x000000200000780c */ /* 0x000fe40003f44270 */
[----:B------:R-:W-:Y:S02]  /*e450*/  FSEL R158, R158, -INF , P5 ;  /* 0xff8000009e9e7808 */ /* 0x000fe40002800000 */
[----:B------:R-:W-:-:S02]  /*e460*/  FSEL R162, R162, -INF , P4 ;  /* 0xff800000a2a27808 */ /* 0x000fc40002000000 */
[C---:B------:R-:W-:Y:S02]  /*e470*/  ISETP.GT.AND P4, PT, R0.reuse, 0x21, PT ;  /* 0x000000210000780c */ /* 0x040fe40003f84270 */
[C---:B------:R-:W-:Y:S02]  /*e480*/  ISETP.GT.AND P3, PT, R0.reuse, 0x11, PT ;  /* 0x000000110000780c */ /* 0x040fe40003f64270 */
[----:B------:R-:W-:Y:S02]  /*e490*/  ISETP.GT.AND P6, PT, R0, 0x18, PT ;  /* 0x000000180000780c */ /* 0x000fe40003fc4270 */
[----:B0-----:R-:W-:Y:S02]  /*e4a0*/  FMNMX.FTZ R3, R203, R204, !PT ;  /* 0x000000cccb037209 */ /* 0x001fe40007810000 */
[----:B------:R-:W-:Y:S02]  /*e4b0*/  FMNMX.FTZ R204, R154, R200, !PT ;  /* 0x000000c89acc7209 */ /* 0x000fe40007810000 */
[----:B------:R-:W-:-:S02]  /*e4c0*/  FSEL R203, R170, -INF , P2 ;  /* 0xff800000aacb7808 */ /* 0x000fc40001000000 */
[----:B------:R-:W-:Y:S02]  /*e4d0*/  FMNMX.FTZ R205, R155, R204, !PT ;  /* 0x000000cc9bcd7209 */ /* 0x000fe40007810000 */
[----:B------:R-:W-:Y:S02]  /*e4e0*/  FSEL R204, R171, -INF , P4 ;  /* 0xff800000abcc7808 */ /* 0x000fe40002000000 */
[----:B------:R-:W-:Y:S02]  /*e4f0*/  FMNMX.FTZ R170, R158, R205, !PT ;  /* 0x000000cd9eaa7209 */ /* 0x000fe40007810000 */
[----:B------:R-:W-:Y:S02]  /*e500*/  FSEL R163, R163, -INF , P3 ;  /* 0xff800000a3a37808 */ /* 0x000fe40001800000 */
[----:B------:R-:W-:Y:S02]  /*e510*/  FMNMX.FTZ R171, R159, R170, !PT ;  /* 0x000000aa9fab7209 */ /* 0x000fe40007810000 */
[----:B------:R-:W-:-:S02]  /*e520*/  ISETP.GT.AND P5, PT, R0, 0x19, PT ;  /* 0x000000190000780c */ /* 0x000fc40003fa4270 */
[----:B------:R-:W-:Y:S02]  /*e530*/  FMNMX.FTZ R170, R162, R171, !PT ;  /* 0x000000aba2aa7209 */ /* 0x000fe40007810000 */
[----:B------:R-:W-:Y:S02]  /*e540*/  FSEL R166, R166, -INF , P6 ;  /* 0xff800000a6a67808 */ /* 0x000fe40003000000 */
[----:B------:R-:W-:Y:S02]  /*e550*/  FMNMX.FTZ R171, R163, R170, !PT ;  /* 0x000000aaa3ab7209 */ /* 0x000fe40007810000 */
[----:B------:R-:W-:Y:S02]  /*e560*/  FSEL R167, R167, -INF , P5 ;  /* 0xff800000a7a77808 */ /* 0x000fe40002800000 */
[----:B------:R-:W-:Y:S02]  /*e570*/  FMNMX.FTZ R170, R166, R171, !PT ;  /* 0x000000aba6aa7209 */ /* 0x000fe40007810000 */
[----:B------:R-:W-:-:S02]  /*e580*/  ISETP.GT.AND P3, PT, R0, 0x28, PT ;  /* 0x000000280000780c */ /* 0x000fc40003f64270 */
[----:B------:R-:W-:Y:S02]  /*e590*/  FMNMX.FTZ R170, R167, R170, !PT ;  /* 0x000000aaa7aa7209 */ /* 0x000fe40007810000 */
[----:B------:R-:W-:Y:S02]  /*e5a0*/  ISETP.GT.AND P6, PT, R0, 0x29, PT ;  /* 0x000000290000780c */ /* 0x000fe40003fc4270 */
[----:B------:R-:W-:Y:S02]  /*e5b0*/  FMNMX.FTZ R171, R203, R170, !PT ;  /* 0x000000aacbab7209 */ /* 0x000fe40007810000 */
        /* <DEDUP_REMOVED lines=8> */
[----:B------:R-:W-:-:S02]  /*e640*/  R2UR UR7, R173 ;  /* 0x00000000ad0772ca */ /* 0x000fc400000e0000 */
[----:B------:R-:W0:Y:S01]  /*e650*/  SHFL.BFLY PT, R173, R3, 0x1, 0x1f ;  /* 0x0c201f0003ad7f89 */ /* 0x000e2200000e0000 */
        /* <DEDUP_REMOVED lines=8> */
[----:B------:R-:W-:Y:S02]  /*e6e0*/  R2UR UR6, R172 ;  /* 0x00000000ac0672ca */ /* 0x000fe400000e0000 */
[----:B------:R-:W-:-:S05]  /*e6f0*/  FMNMX.FTZ R174, R226, R171, !PT ;  /* 0x000000abe2ae7209 */ /* 0x000fca0007810000 */
[----:B------:R-:W1:Y:S01]  /*e700*/  SHFL.BFLY PT, R175, R174, 0x2, 0x1f ;  /* 0x0c401f00aeaf7f89 */ /* 0x000e6200000e0000 */
[----:B0-----:R-:W-:Y:S01]  /*e710*/  FMNMX.FTZ R0, R3, R173, !PT ;  /* 0x000000ad03007209 */ /* 0x001fe20007810000 */
[----:B------:R-:W-:-:S03]  /*e720*/  IMAD.U32 R3, RZ, RZ, UR4 ;  /* 0x00000004ff037e24 */ /* 0x000fc6000f8e00ff */
[C---:B------:R-:W-:Y:S01]  /*e730*/  FSETP.NEU.FTZ.AND P6, PT, R0.reuse, -INF , PT ;  /* 0xff8000000000780b */ /* 0x040fe20003fdd000 */
[----:B------:R-:W-:-:S05]  /*e740*/  FMUL.FTZ R207, R0, R3 ;  /* 0x0000000300cf7220 */ /* 0x000fca0000410000 */
[----:B------:R-:W-:-:S05]  /*e750*/  FSEL R207, R207, RZ, P6 ;  /* 0x000000ffcfcf7208 */ /* 0x000fca0003000000 */
[-CC-:B------:R-:W-:Y:S01]  /*e760*/  FFMA.FTZ R183, R157, R3.reuse, -R207.reuse ;  /* 0x000000039db77223 */ /* 0x180fe200000108cf */
[-CC-:B------:R-:W-:Y:S01]  /*e770*/  FFMA.FTZ R157, R160, R3.reuse, -R207.reuse ;  /* 0x00000003a09d7223 */ /* 0x180fe200000108cf */
[-CC-:B------:R-:W-:Y:S01]  /*e780*/  FFMA.FTZ R160, R161, R3.reuse, -R207.reuse ;  /* 0x00000003a1a07223 */ /* 0x180fe200000108cf */
[-CC-:B------:R-:W-:Y:S01]  /*e790*/  FFMA.FTZ R173, R168, R3.reuse, -R207.reuse ;  /* 0x00000003a8ad7223 */ /* 0x180fe200000108cf */
[-CC-:B------:R-:W-:Y:S01]  /*e7a0*/  FFMA.FTZ R170, R164, R3.reuse, -R207.reuse ;  /* 0x00000003a4aa7223 */ /* 0x180fe200000108cf */
[-CC-:B------:R-:W-:Y:S01]  /*e7b0*/  FFMA.FTZ R178, R180, R3.reuse, -R207.reuse ;  /* 0x00000003b4b27223 */ /* 0x180fe200000108cf */
[-CC-:B------:R-:W-:Y:S01]  /*e7c0*/  FFMA.FTZ R152, R152, R3.reuse, -R207.reuse ;  /* 0x0000000398987223 */ /* 0x180fe200000108cf */
[--C-:B------:R-:W-:Y:S01]  /*e7d0*/  FFMA.FTZ R171, R165, R3, -R207.reuse ;  /* 0x00000003a5ab7223 */ /* 0x100fe200000108cf */
[----:B-1----:R-:W-:Y:S01]  /*e7e0*/  FMNMX.FTZ R161, R174, R175, !PT ;  /* 0x000000afaea17209 */ /* 0x002fe20007810000 */
[----:B------:R-:W-:Y:S01]  /*e7f0*/  FFMA.FTZ R179, R181, R3, -R207 ;  /* 0x00000003b5b37223 */ /* 0x000fe200000108cf */
[----:B------:R-:W-:-:S02]  /*e800*/  IMAD.MOV R165, RZ, RZ, -R195 ;  /* 0x000000ffffa57224 */ /* 0x000fc400078e0ac3 */
[-CC-:B------:R-:W-:Y:S01]  /*e810*/  FFMA.FTZ R153, R153, R3.reuse, -R207.reuse ;  /* 0x0000000399997223 */ /* 0x180fe200000108cf */
[----:B------:R-:W-:Y:S01]  /*e820*/  MUFU.EX2 R152, R152 ;  /* 0x0000009800987308 */ /* 0x000fe20000000800 */
[----:B------:R-:W0:Y:S01]  /*e830*/  SHFL.BFLY PT, R168, R161, 0x1, 0x1f ;  /* 0x0c201f00a1a87f89 */ /* 0x000e2200000e0000 */
        /* <DEDUP_REMOVED lines=8> */
[----:B------:R-:W-:Y:S01]  /*e8c0*/  MUFU.EX2 R183, R183 ;  /* 0x000000b700b77308 */ /* 0x000fe20000000800 */
[----:B0-----:R-:W-:-:S04]  /*e8d0*/  FMNMX.FTZ R168, R161, R168, !PT ;  /* 0x000000a8a1a87209 */ /* 0x001fc80007810000 */
        /* <DEDUP_REMOVED lines=11> */
[----:B------:R-:W-:Y:S01]  /*e990*/  FSEL R163, R168, RZ, P2 ;  /* 0x000000ffa8a37208 */ /* 0x000fe20001000000 */
[----:B------:R-:W-:Y:S01]  /*e9a0*/  FFMA.FTZ R154, R154, R3, -R164 ;  /* 0x000000039a9a7223 */ /* 0x000fe200000108a4 */
[----:B------:R-:W-:Y:S01]  /*e9b0*/  ISETP.NE.AND P2, PT, R192, R165, PT ;  /* 0x000000a5c000720c */ /* 0x000fe20003f45270 */
[----:B------:R-:W-:Y:S01]  /*e9c0*/  FMUL.FTZ R162, R162, R3 ;  /* 0x00000003a2a27220 */ /* 0x000fe20000410000 */
[----:B------:R-:W-:Y:S01]  /*e9d0*/  MUFU.EX2 R161, R161 ;  /* 0x000000a100a17308 */ /* 0x000fe20000000800 */
[----:B------:R-:W-:Y:S01]  /*e9e0*/  FADD.FTZ R166, -R163, R200 ;  /* 0x000000c8a3a67221 */ /* 0x000fe20000010100 */
[----:B------:R-:W-:-:S02]  /*e9f0*/  @!P1 VIADD R163, R186, 0x38840 ;  /* 0x00038840baa39836 */ /* 0x000fc40000000000 */
[-CC-:B------:R-:W-:Y:S01]  /*ea00*/  FFMA.FTZ R204, R204, R3.reuse, -R164.reuse ;  /* 0x00000003cccc7223 */ /* 0x180fe200000108a4 */
[-CC-:B------:R-:W-:Y:S01]  /*ea10*/  FFMA.FTZ R201, R167, R3.reuse, -R164.reuse ;  /* 0x00000003a7c97223 */ /* 0x180fe200000108a4 */
[-C--:B------:R-:W-:Y:S01]  /*ea20*/  FMUL.FTZ R166, R166, R3.reuse ;  /* 0x00000003a6a67220 */ /* 0x080fe20000410000 */
[-CC-:B------:R-:W-:Y:S01]  /*ea30*/  FFMA.FTZ R167, R205, R3.reuse, -R164.reuse ;  /* 0x00000003cda77223 */ /* 0x180fe200000108a4 */
[----:B------:R-:W-:Y:S01]  /*ea40*/  @!P1 PRMT R165, RZ, 0x654, R163 ;  /* 0x00000654ffa59816 */ /* 0x000fe200000000a3 */
[----:B------:R-:W0:Y:S01]  /*ea50*/  MUFU.EX2 R162, R162 ;  /* 0x000000a200a27308 */ /* 0x000e220000000800 */
[-CC-:B------:R-:W-:Y:S01]  /*ea60*/  FFMA.FTZ R159, R159, R3.reuse, -R164.reuse ;  /* 0x000000039f9f7223 */ /* 0x180fe200000108a4 */
[-CC-:B------:R-:W-:Y:S01]  /*ea70*/  FFMA.FTZ R202, R203, R3.reuse, -R164.reuse ;  /* 0x00000003cbca7223 */ /* 0x180fe200000108a4 */
[----:B------:R1:W-:Y:S01]  /*ea80*/  @!P1 SYNCS.ARRIVE.TRANS64.RED.A1T0 RZ, [R165+URZ], RZ ;  /* 0x000000ffa5ff99a7 */ /* 0x0003e2000810043f */
[-CC-:B------:R-:W-:Y:S01]  /*ea90*/  FFMA.FTZ R206, R206, R3.reuse, -R164.reuse ;  /* 0x00000003cece7223 */ /* 0x180fe200000108a4 */
[-CC-:B------:R-:W-:Y:S01]  /*eaa0*/  FFMA.FTZ R200, R224, R3.reuse, -R164.reuse ;  /* 0x00000003e0c87223 */ /* 0x180fe200000108a4 */
[-CC-:B------:R-:W-:Y:S01]  /*eab0*/  FFMA.FTZ R225, R225, R3.reuse, -R164.reuse ;  /* 0x00000003e1e17223 */ /* 0x180fe200000108a4 */
[----:B------:R-:W-:Y:S01]  /*eac0*/  FFMA.FTZ R205, R226, R3, -R164 ;  /* 0x00000003e2cd7223 */ /* 0x000fe200000108a4 */
[----:B------:R-:W2:Y:S01]  /*ead0*/  MUFU.EX2 R163, R166 ;  /* 0x000000a600a37308 */ /* 0x000ea20000000800 */
[----:B------:R-:W-:-:S02]  /*eae0*/  @!P1 VIADD R186, R186, 0x38860 ;  /* 0x00038860baba9836 */ /* 0x000fc40000000000 */
[----:B-1----:R-:W-:-:S03]  /*eaf0*/  @!P2 IMAD R165, R199, 0x40, R190 ;  /* 0x00000040c7a5a824 */ /* 0x002fc600078e02be */
[----:B------:R-:W-:Y:S01]  /*eb00*/  @!P1 PRMT R186, RZ, 0x654, R186 ;  /* 0x00000654ffba9816 */ /* 0x000fe200000000ba */
[----:B------:R-:W-:Y:S01]  /*eb10*/  @!P2 IMAD R165, R165, 0x4, R2 ;  /* 0x00000004a5a5a824 */ /* 0x000fe200078e0202 */
[----:B------:R-:W1:Y:S01]  /*eb20*/  MUFU.EX2 R154, R154 ;  /* 0x0000009a009a7308 */ /* 0x000e620000000800 */
[-C--:B0-----:R-:W-:Y:S01]  /*eb30*/  FMUL.FTZ R24, R24, R162.reuse ;  /* 0x000000a218187220 */ /* 0x081fe20000410000 */
[-C--:B------:R-:W-:Y:S01]  /*eb40*/  FMUL.FTZ R25, R25, R162.reuse ;  /* 0x000000a219197220 */ /* 0x080fe20000410000 */
[-C--:B------:R-:W-:Y:S01]  /*eb50*/  FMUL.FTZ R28, R28, R162.reuse ;  /* 0x000000a21c1c7220 */ /* 0x080fe20000410000 */
[----:B------:R0:W-:Y:S01]  /*eb60*/  @!P2 STS [R165+0x38400], R162 ;  /* 0x038400a2a500a388 */ /* 0x0001e20000000800 */
[-C--:B------:R-:W-:Y:S01]  /*eb70*/  FMUL.FTZ R29, R29, R162.reuse ;  /* 0x000000a21d1d7220 */ /* 0x080fe20000410000 */
[-C--:B------:R-:W-:Y:S01]  /*eb80*/  FMUL.FTZ R32, R32, R162.reuse ;  /* 0x000000a220207220 */ /* 0x080fe20000410000 */
[-C--:B------:R-:W-:Y:S01]  /*eb90*/  FMUL.FTZ R33, R33, R162.reuse ;  /* 0x000000a221217220 */ /* 0x080fe20000410000 */
[----:B------:R3:W-:Y:S01]  /*eba0*/  MUFU.EX2 R198, R204 ;  /* 0x000000cc00c67308 */ /* 0x0007e20000000800 */
[----:B--2---:R2:W-:Y:S01]  /*ebb0*/  @!P2 STS [R165+0x38420], R163 ;  /* 0x038420a3a500a388 */ /* 0x0045e20000000800 */
[-C--:B------:R-:W-:Y:S01]  /*ebc0*/  FMUL.FTZ R36, R36, R162.reuse ;  /* 0x000000a224247220 */ /* 0x080fe20000410000 */
[-C--:B------:R-:W-:Y:S01]  /*ebd0*/  FMUL.FTZ R37, R37, R162.reuse ;  /* 0x000000a225257220 */ /* 0x080fe20000410000 */
[-C--:B------:R-:W-:Y:S01]  /*ebe0*/  FMUL.FTZ R40, R40, R162.reuse ;  /* 0x000000a228287220 */ /* 0x080fe20000410000 */
[-C--:B------:R-:W-:Y:S01]  /*ebf0*/  FMUL.FTZ R41, R41, R162.reuse ;  /* 0x000000a229297220 */ /* 0x080fe20000410000 */
[-C--:B------:R-:W-:Y:S01]  /*ec00*/  FMUL.FTZ R44, R44, R162.reuse ;  /* 0x000000a22c2c7220 */ /* 0x080fe20000410000 */
[----:B------:R-:W-:Y:S01]  /*ec10*/  FMUL.FTZ R45, R45, R162 ;  /* 0x000000a22d2d7220 */ /* 0x000fe20000410000 */
[----:B------:R-:W4:Y:S01]  /*ec20*/  MUFU.EX2 R155, R155 ;  /* 0x0000009b009b7308 */ /* 0x000f220000000800 */
[----:B---3--:R-:W-:Y:S01]  /*ec30*/  FFMA.FTZ R204, R182, R3, -R164 ;  /* 0x00000003b6cc7223 */ /* 0x008fe200000108a4 */
[----:B------:R-:W-:Y:S01]  /*ec40*/  FFMA.FTZ R164, R162, R21, R152 ;  /* 0x00000015a2a47223 */ /* 0x000fe20000010098 */
[----:B------:R-:W-:Y:S01]  /*ec50*/  F2FP.BF16.F32.PACK_AB R152, R153, R152 ;  /* 0x000000989998723e */ /* 0x000fe200000010ff */
[----:B-1----:R-:W-:Y:S01]  /*ec60*/  FFMA.FTZ R20, R163, R20, R154 ;  /* 0x00000014a3147223 */ /* 0x002fe2000001009a */
[----:B------:R-:W-:Y:S01]  /*ec70*/  FMUL.FTZ R48, R48, R162 ;  /* 0x000000a230307220 */ /* 0x000fe20000410000 */
[----:B------:R-:W-:Y:S01]  /*ec80*/  FADD.FTZ R21, R153, R164 ;  /* 0x000000a499157221 */ /* 0x000fe20000010000 */
[----:B------:R-:W-:Y:S01]  /*ec90*/  F2FP.BF16.F32.PACK_AB R153, R161, R154 ;  /* 0x0000009aa199723e */ /* 0x000fe200000010ff */
[----:B------:R-:W1:Y:S01]  /*eca0*/  MUFU.EX2 R159, R159 ;  /* 0x0000009f009f7308 */ /* 0x000e620000000800 */
[----:B------:R-:W-:Y:S01]  /*ecb0*/  F2FP.BF16.F32.PACK_AB R154, R183, R156 ;  /* 0x0000009cb79a723e */ /* 0x000fe200000010ff */
[----:B------:R-:W-:Y:S01]  /*ecc0*/  FADD.FTZ R164, R156, R21 ;  /* 0x000000159ca47221 */ /* 0x000fe20000010000 */
[----:B------:R-:W-:Y:S01]  /*ecd0*/  FADD.FTZ R20, R161, R20 ;  /* 0x00000014a1147221 */ /* 0x000fe20000010000 */
[-C--:B------:R-:W-:Y:S01]  /*ece0*/  FMUL.FTZ R49, R49, R162.reuse ;  /* 0x000000a231317220 */ /* 0x080fe20000410000 */
[-C--:B------:R-:W-:Y:S01]  /*ecf0*/  FMUL.FTZ R52, R52, R162.reuse ;  /* 0x000000a234347220 */ /* 0x080fe20000410000 */
[----:B------:R-:W-:Y:S01]  /*ed00*/  FADD.FTZ R164, R183, R164 ;  /* 0x000000a4b7a47221 */ /* 0x000fe20000010000 */
[-C--:B------:R-:W-:Y:S01]  /*ed10*/  FMUL.FTZ R53, R53, R162.reuse ;  /* 0x000000a235357220 */ /* 0x080fe20000410000 */
[----:B------:R-:W3:Y:S01]  /*ed20*/  MUFU.EX2 R160, R160 ;  /* 0x000000a000a07308 */ /* 0x000ee20000000800 */
[----:B----4-:R-:W-:Y:S01]  /*ed30*/  FADD.FTZ R20, R155, R20 ;  /* 0x000000149b147221 */ /* 0x010fe20000010000 */
[----:B------:R-:W-:Y:S01]  /*ed40*/  FADD.FTZ R203, R157, R164 ;  /* 0x000000a49dcb7221 */ /* 0x000fe20000010000 */
[-C--:B------:R-:W-:Y:S01]  /*ed50*/  FMUL.FTZ R56, R56, R162.reuse ;  /* 0x000000a238387220 */ /* 0x080fe20000410000 */
[-C--:B------:R-:W-:Y:S01]  /*ed60*/  FMUL.FTZ R57, R57, R162.reuse ;  /* 0x000000a239397220 */ /* 0x080fe20000410000 */
[-C--:B------:R-:W-:Y:S01]  /*ed70*/  FMUL.FTZ R60, R60, R162.reuse ;  /* 0x000000a23c3c7220 */ /* 0x080fe20000410000 */
[-C--:B------:R-:W-:Y:S01]  /*ed80*/  FMUL.FTZ R61, R61, R162.reuse ;  /* 0x000000a23d3d7220 */ /* 0x080fe20000410000 */
[-C--:B------:R-:W-:Y:S01]  /*ed90*/  FMUL.FTZ R64, R64, R162.reuse ;  /* 0x000000a240407220 */ /* 0x080fe20000410000 */
[----:B------:R-:W-:Y:S01]  /*eda0*/  MUFU.EX2 R158, R158 ;  /* 0x0000009e009e7308 */ /* 0x000fe20000000800 */
[C---:B-1----:R-:W-:Y:S01]  /*edb0*/  FADD.FTZ R21, R159.reuse, R20 ;  /* 0x000000149f157221 */ /* 0x042fe20000010000 */
        /* <DEDUP_REMOVED lines=8> */
[C---:B---3--:R-:W-:Y:S01]  /*ee40*/  F2FP.BF16.F32.PACK_AB R156, R160.reuse, R157 ;  /* 0x0000009da09c723e */ /* 0x048fe200000010ff */
        /* <DEDUP_REMOVED lines=14> */
[----:B------:R-:W3:Y:S01]  /*ef30*/  MUFU.EX2 R171, R171 ;  /* 0x000000ab00ab7308 */ /* 0x000ee20000000800 */
        /* <DEDUP_REMOVED lines=104> */
[----:B------:R-:W-:Y:S01]  /*f5c0*/  FMUL.FTZ R151, R151, R163 ;  /* 0x000000a397977220 */ /* 0x000fe20000410000 */
[----:B---3--:R-:W-:Y:S01]  /*f5d0*/  F2FP.BF16.F32.PACK_AB R158, R171, R170 ;  /* 0x000000aaab9e723e */ /* 0x008fe200000010ff */
[----:B------:R3:W-:Y:S01]  /*f5e0*/  STSM.16.M88.4 [R196+0x36400], R152 ;  /* 0x03640098c4007844 */ /* 0x0007e20000000200 */
[----:B-1----:R-:W-:Y:S01]  /*f5f0*/  F2FP.BF16.F32.PACK_AB R159, R201, R181 ;  /* 0x000000b5c99f723e */ /* 0x002fe200000010ff */
[----:B------:R-:W-:Y:S01]  /*f600*/  VIADD R20, R172, 0x80 ;  /* 0x00000080ac147836 */ /* 0x000fe20000000000 */
[----:B----4-:R-:W-:Y:S01]  /*f610*/  F2FP.BF16.F32.PACK_AB R160, R169, R173 ;  /* 0x000000ada9a0723e */ /* 0x010fe200000010ff */
[----:B------:R-:W-:Y:S01]  /*f620*/  IMAD.MOV.U32 R21, RZ, RZ, 0x40000040 ;  /* 0x40000040ff157424 */ /* 0x000fe200078e00ff */
[----:B------:R-:W-:Y:S01]  /*f630*/  MUFU.EX2 R200, R200 ;  /* 0x000000c800c87308 */ /* 0x000fe20000000800 */
[----:B-----5:R-:W-:Y:S01]  /*f640*/  F2FP.BF16.F32.PACK_AB R161, R198, R202 ;  /* 0x000000cac6a1723e */ /* 0x020fe200000010ff */
[----:B------:R4:W-:Y:S01]  /*f650*/  STSM.16.M88.4 [R210], R156 ;  /* 0x0000009cd2007844 */ /* 0x0009e20000000200 */
[----:B------:R-:W-:Y:S01]  /*f660*/  F2FP.BF16.F32.PACK_AB R162, R175, R174 ;  /* 0x000000aeafa2723e */ /* 0x000fe200000010ff */
[----:B------:R-:W-:Y:S01]  /*f670*/  FADD.FTZ R206, R180, R206 ;  /* 0x000000ceb4ce7221 */ /* 0x000fe20000010000 */
[----:B--2---:R-:W-:Y:S01]  /*f680*/  F2FP.BF16.F32.PACK_AB R163, R182, R199 ;  /* 0x000000c7b6a3723e */ /* 0x004fe200000010ff */
[----:B------:R-:W-:Y:S01]  /*f690*/  FADD.FTZ R170, R170, R203 ;  /* 0x000000cbaaaa7221 */ /* 0x000fe20000010000 */
[----:B0-----:R-:W-:Y:S01]  /*f6a0*/  F2FP.BF16.F32.PACK_AB R164, R177, R176 ;  /* 0x000000b0b1a4723e */ /* 0x001fe200000010ff */
[----:B------:R-:W0:Y:S01]  /*f6b0*/  MUFU.EX2 R183, R225 ;  /* 0x000000e100b77308 */ /* 0x000e220000000800 */
[----:B------:R-:W-:Y:S01]  /*f6c0*/  F2FP.BF16.F32.PACK_AB R166, R179, R178 ;  /* 0x000000b2b3a6723e */ /* 0x000fe200000010ff */
[----:B------:R4:W-:Y:S01]  /*f6d0*/  STSM.16.M88.4 [R208], R160 ;  /* 0x000000a0d0007844 */ /* 0x0009e20000000200 */
[----:B------:R-:W-:Y:S01]  /*f6e0*/  FADD.FTZ R206, R181, R206 ;  /* 0x000000ceb5ce7221 */ /* 0x000fe20000010000 */
[----:B------:R-:W-:Y:S01]  /*f6f0*/  FADD.FTZ R170, R171, R170 ;  /* 0x000000aaabaa7221 */ /* 0x000fe20000010000 */
[----:B------:R-:W-:-:S02]  /*f700*/  ISETP.GT.AND P2, PT, R197, R211, PT ;  /* 0x000000d3c500720c */ /* 0x000fc40003f44270 */
[----:B------:R-:W-:Y:S01]  /*f710*/  FADD.FTZ R201, R201, R206 ;  /* 0x000000cec9c97221 */ /* 0x000fe20000010000 */
[----:B------:R-:W-:Y:S01]  /*f720*/  MUFU.EX2 R204, R204 ;  /* 0x000000cc00cc7308 */ /* 0x000fe20000000800 */
[----:B------:R-:W-:Y:S02]  /*f730*/  FADD.FTZ R170, R173, R170 ;  /* 0x000000aaadaa7221 */ /* 0x000fe40000010000 */
[----:B------:R-:W-:Y:S02]  /*f740*/  FADD.FTZ R201, R202, R201 ;  /* 0x000000c9cac97221 */ /* 0x000fe40000010000 */
[----:B------:R-:W-:Y:S02]  /*f750*/  FADD.FTZ R169, R169, R170 ;  /* 0x000000aaa9a97221 */ /* 0x000fe40000010000 */
[----:B------:R-:W-:Y:S01]  /*f760*/  FADD.FTZ R198, R198, R201 ;  /* 0x000000c9c6c67221 */ /* 0x000fe20000010000 */
[----:B------:R-:W1:Y:S01]  /*f770*/  MUFU.EX2 R205, R205 ;  /* 0x000000cd00cd7308 */ /* 0x000e620000000800 */
[----:B0-----:R-:W-:Y:S01]  /*f780*/  F2FP.BF16.F32.PACK_AB R165, R183, R200 ;  /* 0x000000c8b7a5723e */ /* 0x001fe200000010ff */
[----:B------:R-:W-:Y:S01]  /*f790*/  FADD.FTZ R174, R174, R169 ;  /* 0x000000a9aeae7221 */ /* 0x000fe20000010000 */
[----:B------:R-:W-:Y:S01]  /*f7a0*/  FADD.FTZ R199, R199, R198 ;  /* 0x000000c6c7c77221 */ /* 0x000fe20000010000 */
[----:B------:R-:W-:-:S02]  /*f7b0*/  MOV R198, R0 ;  /* 0x0000000000c67202 */ /* 0x000fc40000000f00 */
[----:B------:R-:W-:Y:S01]  /*f7c0*/  FADD.FTZ R175, R175, R174 ;  /* 0x000000aeafaf7221 */ /* 0x000fe20000010000 */
[----:B------:R-:W-:-:S03]  /*f7d0*/  FADD.FTZ R199, R182, R199 ;  /* 0x000000c7b6c77221 */ /* 0x000fc60000010000 */
[----:B------:R-:W-:Y:S01]  /*f7e0*/  FADD.FTZ R176, R176, R175 ;  /* 0x000000afb0b07221 */ /* 0x000fe20000010000 */
[----:B------:R-:W-:Y:S01]  /*f7f0*/  FADD.FTZ R200, R200, R199 ;  /* 0x000000c7c8c87221 */ /* 0x000fe20000010000 */
[----:B------:R-:W-:Y:S02]  /*f800*/  IMAD.MOV.U32 R199, RZ, RZ, R18 ;  /* 0x000000ffffc77224 */ /* 0x000fe400078e0012 */
[----:B------:R-:W-:Y:S01]  /*f810*/  FADD.FTZ R177, R177, R176 ;  /* 0x000000b0b1b17221 */ /* 0x000fe20000010000 */
[----:B------:R-:W-:Y:S01]  /*f820*/  FADD.FTZ R183, R183, R200 ;  /* 0x000000c8b7b77221 */ /* 0x000fe20000010000 */
[----:B------:R-:W-:Y:S01]  /*f830*/  IMAD.MOV.U32 R200, RZ, RZ, R168 ;  /* 0x000000ffffc87224 */ /* 0x000fe200078e00a8 */
[----:B-1----:R-:W-:Y:S01]  /*f840*/  F2FP.BF16.F32.PACK_AB R167, R205, R204 ;  /* 0x000000cccda7723e */ /* 0x002fe200000010ff */
[----:B------:R-:W-:-:S04]  /*f850*/  FADD.FTZ R178, R178, R177 ;  /* 0x000000b1b2b27221 */ /* 0x000fc80000010000 */
[----:B------:R4:W-:Y:S01]  /*f860*/  STSM.16.M88.4 [R209], R164 ;  /* 0x000000a4d1007844 */ /* 0x0009e20000000200 */
[----:B------:R-:W-:-:S06]  /*f870*/  WARPGROUP.ARRIVE ;  /* 0x00000000000079c5 */ /* 0x000fcc0000000000 */
[----:B------:R-:W-:Y:S01]  /*f880*/  HGMMA.64x256x16.F32.BF16 R24, R152, gdesc[UR4].tnspB, R24, gsb0 ;  /* 0x43e0000498187df0 */ /* 0x000fe20008001818 */
[----:B------:R-:W-:Y:S01]  /*f890*/  R2UR UR6, R20 ;  /* 0x00000000140672ca */ /* 0x000fe200000e0000 */
[----:B------:R-:W-:Y:S01]  /*f8a0*/  VIADD R20, R172, 0x100 ;  /* 0x00000100ac147836 */ /* 0x000fe20000000000 */
[----:B------:R-:W-:Y:S01]  /*f8b0*/  R2UR UR7, R21 ;  /* 0x00000000150772ca */ /* 0x000fe200000e0000 */
[----:B------:R-:W-:Y:S01]  /*f8c0*/  IMAD.MOV.U32 R21, RZ, RZ, 0x40000040 ;  /* 0x40000040ff157424 */ /* 0x000fe200078e00ff */
[----:B------:R-:W-:Y:S02]  /*f8d0*/  WARPGROUP.DEPBAR.LE gsb0, 0x0 ;  /* 0x00008000000079c5 */ /* 0x000fe40000010000 */
[----:B------:R-:W-:Y:S01]  /*f8e0*/  WARPGROUP.ARRIVE ;  /* 0x00000000000079c5 */ /* 0x000fe20000000000 */
[----:B---3--:R-:W-:-:S04]  /*f8f0*/  VIADD R152, R197, 0xffffffff ;  /* 0xffffffffc5987836 */ /* 0x008fc80000000000 */
        /* <DEDUP_REMOVED lines=14> */
[----:B------:R-:W-:Y:S02]  /*f9e0*/  FADD.FTZ R21, R179, R178 ;  /* 0x000000b2b3157221 */ /* 0x000fe40000010000 */
[----:B------:R-:W-:Y:S01]  /*f9f0*/  FADD.FTZ R20, R205, R20 ;  /* 0x00000014cd147221 */ /* 0x000fe20000010000 */
[----:B------:R-:W-:Y:S02]  /*fa00*/  WARPGROUP.DEPBAR.LE gsb0, 0x0 ;  /* 0x00008000000079c5 */ /* 0x000fe40000010000 */
[----:B------:R-:W-:-:S15]  /*fa10*/  WARPGROUP.ARRIVE ;  /* 0x00000000000079c5 */ /* 0x000fde0000000000 */
[----:B------:R-:W-:-:S04]  /*fa20*/  NOP ;  /* 0x0000000000007918 */ /* 0x000fc80000000000 */
        /* <DEDUP_REMOVED lines=13> */
.L_x_6959:
[----:B------:R-:W-:-:S07]  /*fb00*/  IMAD.MOV.U32 R197, RZ, RZ, R152 ;  /* 0x000000ffffc57224 */ /* 0x000fce00078e0098 */
.L_x_6958:
[----:B------:R-:W-:Y:S05]  /*fb10*/  BSYNC B1 ;  /* 0x0000000000017941 */ /* 0x000fea0003800000 */
.L_x_6957:
[----:B------:R-:W-:Y:S01]  /*fb20*/  ISETP.GE.AND P2, PT, R197, RZ, PT ;  /* 0x000000ffc500720c */ /* 0x000fe20003f46270 */
[----:B------:R-:W-:-:S12]  /*fb30*/  BSSY B0, `(.L_x_6971) ;  /* 0x000032a000007945 */ /* 0x000fd80003800000 */
[----:B------:R-:W-:Y:S05]  /*fb40*/  @!P2 BRA `(.L_x_6972) ;  /* 0x0000003000a0a947 */ /* 0x000fea0003800000 */
[----:B------:R-:W-:Y:S02]  /*fb50*/  IMAD.MOV.U32 R198, RZ, RZ, R168 ;  /* 0x000000ffffc67224 */ /* 0x000fe400078e00a8 */
[----:B------:R-:W-:Y:S02]  /*fb60*/  IMAD.MOV.U32 R194, RZ, RZ, R0 ;  /* 0x000000ffffc27224 */ /* 0x000fe400078e0000 */
[----:B------:R-:W-:-:S07]  /*fb70*/  IMAD.MOV.U32 R199, RZ, RZ, R18 ;  /* 0x000000ffffc77224 */ /* 0x000fce00078e0012 */
.L_x_6983:
[----:B------:R-:W-:-:S05]  /*fb80*/  VIADD R18, R199, 0x1 ;  /* 0x00000001c7127836 */ /* 0x000fca0000000000 */
[----:B------:R-:W-:-:S04]  /*fb90*/  ISETP.NE.AND P2, PT, R18, 0x2, PT ;  /* 0x000000021200780c */ /* 0x000fc80003f45270 */
[----:B------:R-:W-:Y:S02]  /*fba0*/  SEL R0, RZ, 0x1, P2 ;  /* 0x00000001ff007807 */ /* 0x000fe40001000000 */
[----:B------:R-:W-:Y:S02]  /*fbb0*/  SEL R18, R18, RZ, P2 ;  /* 0x000000ff12127207 */ /* 0x000fe40001000000 */
[----:B------:R-:W-:Y:S01]  /*fbc0*/  LOP3.LUT R19, R19, R0, RZ, 0x3c, !PT ;  /* 0x0000000013137212 */ /* 0x000fe200078e3cff */
[----:B0-----:R-:W-:Y:S06]  /*fbd0*/  @!P0 BRA `(.L_x_6973) ;  /* 0x0000000000048947 */ /* 0x001fec0003800000 */
[----:B------:R-:W-:Y:S01]  /*fbe0*/  BPT.TRAP 0x1 ;  /* 0x000000040000795c */ /* 0x000fe20000300000 */
.L_x_6973:
[----:B------:R-:W-:Y:S01]  /*fbf0*/  IMAD R185, R18, 0x8, R2 ;  /* 0x0000000812b97824 */ /* 0x000fe200078e0202 */
[----:B------:R-:W-:-:S04]  /*fc00*/  SHF.L.U32 R0, R19, 0x1f, RZ ;  /* 0x0000001f13007819 */ /* 0x000fc800000006ff */
[----:B------:R0:W2:Y:S01]  /*fc10*/  SYNCS.PHASECHK.TRANS64.TRYWAIT P2, [R185+URZ+0x38830], R0 ;  /* 0x03883000b90075a7 */ /* 0x0000a2000804017f */
[----:B------:R-:W-:Y:S05]  /*fc20*/  @!P0 BRA `(.L_x_6974) ;  /* 0x0000000000048947 */ /* 0x000fea0003800000 */
[----:B------:R-:W-:Y:S01]  /*fc30*/  BPT.TRAP 0x1 ;  /* 0x000000040000795c */ /* 0x000fe20000300000 */
.L_x_6974:
[----:B------:R-:W-:Y:S01]  /*fc40*/  BSSY B1, `(.L_x_6975) ;  /* 0x0000006000017945 */ /* 0x000fe20003800000 */
[----:B----4-:R-:W-:Y:S02]  /*fc50*/  IMAD R186, R18, 0x200, R14 ;  /* 0x0000020012ba7824 */ /* 0x010fe400078e020e */
[----:B------:R-:W-:Y:S01]  /*fc60*/  IMAD.MOV.U32 R187, RZ, RZ, 0x40000040 ;  /* 0x40000040ffbb7424 */ /* 0x000fe200078e00ff */
[----:B--2---:R-:W-:Y:S06]  /*fc70*/  @P2 BRA `(.L_x_6976) ;  /* 0x0000000000082947 */ /* 0x004fec0003800000 */
[----:B------:R-:W2:Y:S02]  /*fc80*/  SYNCS.PHASECHK.TRANS64.TRYWAIT P2, [R185+URZ+0x38830], R0 ;  /* 0x03883000b90075a7 */ /* 0x000ea4000804017f */
[----:B--2---:R-:W-:Y:S05]  /*fc90*/  @!P2 BRA `(.L_x_6977) ;  /* 0x000000d400e0a947 */ /* 0x004fea0003800000 */
.L_x_6976:
[----:B------:R-:W-:Y:S05]  /*fca0*/  BSYNC B1 ;  /* 0x0000000000017941 */ /* 0x000fea0003800000 */
.L_x_6975:
        /* <DEDUP_REMOVED lines=36> */
.L_x_6978:
[----:B------:R1:W3:Y:S01]  /*fef0*/  SYNCS.PHASECHK.TRANS64.TRYWAIT P2, [R185+URZ+0x38850], R0 ;  /* 0x03885000b90075a7 */ /* 0x0002e2000804017f */
[----:B------:R-:W-:Y:S05]  /*ff00*/  @!P0 BRA `(.L_x_6979) ;  /* 0x0000000000048947 */ /* 0x000fea0003800000 */
[----:B------:R-:W-:Y:S01]  /*ff10*/  BPT.TRAP 0x1 ;  /* 0x000000040000795c */ /* 0x000fe20000300000 */
.L_x_6979:
[----:B------:R-:W-:Y:S04]  /*ff20*/  BSSY B1, `(.L_x_6980) ;  /* 0x0000004000017945 */ /* 0x000fe80003800000 */
[----:B---3--:R-:W-:Y:S05]  /*ff30*/  @P2 BRA `(.L_x_6981) ;  /* 0x0000000000082947 */ /* 0x008fea0003800000 */
[----:B------:R-:W3:Y:S02]  /*ff40*/  SYNCS.PHASECHK.TRANS64.TRYWAIT P2, [R185+URZ+0x38850], R0 ;  /* 0x03885000b90075a7 */ /* 0x000ee4000804017f */
[----:B---3--:R-:W-:Y:S05]  /*ff50*/  @!P2 BRA `(.L_x_6982) ;  /* 0x000000d40044a947 */ /* 0x008fea0003800000 */
.L_x_6981:
[----:B------:R-:W-:Y:S05]  /*ff60*/  BSYNC B1 ;  /* 0x0000000000017941 */ /* 0x000fea0003800000 */
.L_x_6980:
[----:B------:R-:W-:Y:S01]  /*ff70*/  IMAD R200, R18, 0x1000, R15 ;  /* 0x0000100012c87824 */ /* 0x000fe200078e020f */
[----:B------:R-:W-:Y:S01]  /*ff80*/  R2UR UR4, R6 ;  /* 0x00000000060472ca */ /* 0x000fe200000e0000 */
[----:B------:R-:W-:Y:S01]  /*ff90*/  IMAD.MOV.U32 R201, RZ, RZ, 0x40000040 ;  /* 0x40000040ffc97424 */ /* 0x000fe200078e00ff */
[----:B------:R-:W-:Y:S01]  /*ffa0*/  R2UR UR5, R7 ;  /* 0x00000000070572ca */ /* 0x000fe200000e0000 */
[----:B------:R-:W-:Y:S01]  /*ffb0*/  WARPGROUP.ARRIVE ;  /* 0x00000000000079c5 */ /* 0x000fe20000000000 */
[----:B------:R-:W-:Y:S01]  /*ffc0*/  R2UR UR6, R200 ;  /* 0x00000000c80672ca */ /* 0x000fe200000e0000 */
[----:B------:R-:W-:Y:S01]  /*ffd0*/  IMAD.MOV.U32 R187, RZ, RZ, 0x40000040 ;  /* 0x40000040ffbb7424 */ /* 0x000fe200078e00ff */
[----:B------:R-:W-:-:S03]  /*ffe0*/  R2UR UR7, R201 ;  /* 0x00000000c90772ca */ /* 0x000fc600000e0000 */
[----:B------:R-:W4:Y:S01]  /*fff0*/  S2R R3, SR_TID.X ;  /* 0x0000000000037919 */ /* 0x000f220000002100 */
[----:B------:R-:W-:Y:S01]  /*10000*/  IADD3 R186, R6, 0x2, RZ ;  /* 0x0000000206ba7810 */ /* 0x000fe20007ffe0ff */
[----:B------:R-:W-:Y:S01]  /*10010*/  VIADD R201, R200, 0x800 ;  /* 0x00000800c8c97836 */ /* 0x000fe20000000000 */
[----:B------:R-:W-:Y:S01]  /*10020*/  MOV R203, 0x40000040 ;  /* 0x4000004000cb7802 */ /* 0x000fe20000000f00 */
[----:B------:R-:W-:-:S06]  /*10030*/  VIADD R205, R6, 0x800 ;  /* 0x0000080006cd7836 */ /* 0x000fcc0000000000 */
        /* <DEDUP_REMOVED lines=9> */
[----:B----4-:R-:W-:-:S05]  /*100d0*/  SHF.R.U32.HI R3, RZ, 0x7, R3 ;  /* 0x00000007ff037819 */ /* 0x010fca0000011603 */
[----:B0123--:R0:W1:Y:S02]  /*100e0*/  SHFL.IDX PT, R0, R3, RZ, 0x1f ;  /* 0x00001fff03007589 */ /* 0x00f06400000e0000 */
[----:B0-----:R-:W-:Y:S01]  /*100f0*/  IMAD.MOV.U32 R3, RZ, RZ, 0x4 ;  /* 0x00000004ff037424 */ /* 0x001fe200078e00ff */
[----:B-1----:R-:W-:-:S04]  /*10100*/  ISETP.GT.AND P2, PT, R0, 0x7f, PT ;  /* 0x0000007f0000780c */ /* 0x002fc80003f44270 */
        /* <DEDUP_REMOVED lines=181> */
[----:B------:R-:W-:Y:S01]  /*10c60*/  IMAD.MOV.U32 R205, RZ, RZ, 0x40000040 ;  /* 0x40000040ffcd7424 */ /* 0x000fe200078e00ff */
[----:B------:R-:W-:Y:S02]  /*10c70*/  WARPGROUP.DEPBAR.LE gsb0, 0x0 ;  /* 0x00008000000079c5 */ /* 0x000fe40000010000 */
[----:B------:R-:W-:-:S07]  /*10c80*/  WARPGROUP.ARRIVE ;  /* 0x00000000000079c5 */ /* 0x000fce0000000000 */
        /* <DEDUP_REMOVED lines=128> */
[----:B------:R-:W-:Y:S01]  /*11490*/  VIADD R205, R6, 0xe00 ;  /* 0x00000e0006cd7836 */ /* 0x000fe20000000000 */
[----:B------:R-:W-:Y:S02]  /*114a0*/  WARPGROUP.DEPBAR.LE gsb0, 0x0 ;  /* 0x00008000000079c5 */ /* 0x000fe40000010000 */
[----:B------:R-:W-:-:S09]  /*114b0*/  WARPGROUP.ARRIVE ;  /* 0x00000000000079c5 */ /* 0x000fd20000000000 */
[----:B------:R-:W-:Y:S01]  /*114c0*/  HGMMA.64x64x16.F32.BF16 R152, gdesc[UR4], R152, gsb0 ;  /* 0x00e00000049879f0 */ /* 0x000fe20008001898 */
[----:B------:R-:W-:Y:S01]  /*114d0*/  R2UR UR7, R203 ;  /* 0x00000000cb0772ca */ /* 0x000fe200000e0000 */
[----:B------:R-:W-:Y:S01]  /*114e0*/  IMAD.MOV.U32 R203, RZ, RZ, 0x40000040 ;  /* 0x40000040ffcb7424 */ /* 0x000fe200078e00ff */
[----:B------:R-:W-:Y:S02]  /*114f0*/  R2UR UR6, R202 ;  /* 0x00000000ca0672ca */ /* 0x000fe400000e0000 */
[----:B------:R-:W-:Y:S01]  /*11500*/  IADD3 R202, R205, R0, RZ ;  /* 0x00000000cdca7210 */ /* 0x000fe20007ffe0ff */
[----:B------:R-:W-:Y:S01]  /*11510*/  IMAD.MOV.U32 R0, RZ, RZ, 0x40 ;  /* 0x00000040ff007424 */ /* 0x000fe200078e00ff */
[----:B------:R-:W-:Y:S01]  /*11520*/  R2UR UR5, R203 ;  /* 0x00000000cb0572ca */ /* 0x000fe200000e0000 */
[----:B------:R-:W-:Y:S01]  /*11530*/  IMAD.MOV.U32 R203, RZ, RZ, 0x40000040 ;  /* 0x40000040ffcb7424 */ /* 0x000fe200078e00ff */
[----:B------:R-:W-:Y:S01]  /*11540*/  R2UR UR4, R202 ;  /* 0x00000000ca0472ca */ /* 0x000fe200000e0000 */
[----:B------:R-:W-:Y:S01]  /*11550*/  IMAD.IADD R202, R205, 0x1, R186 ;  /* 0x00000001cdca7824 */ /* 0x000fe200078e02ba */
[----:B------:R-:W-:Y:S01]  /*11560*/  SEL R0, R0, 0x3e, P2 ;  /* 0x0000003e00007807 */ /* 0x000fe20001000000 */
        /* <DEDUP_REMOVED lines=12> */
[----:B------:R-:W-:Y:S01]  /*11630*/  LOP3.LUT R201, R0, 0x6, RZ, 0xc0, !PT ;  /* 0x0000000600c97812 */ /* 0x000fe200078ec0ff */
[----:B------:R-:W-:-:S05]  /*11640*/  IMAD.MOV.U32 R3, RZ, RZ, 0x1000 ;  /* 0x00001000ff037424 */ /* 0x000fca00078e00ff */
[----:B------:R-:W-:-:S04]  /*11650*/  SEL R3, R3, 0xf80, P2 ;  /* 0x00000f8003037807 */ /* 0x000fc80001000000 */
        /* <DEDUP_REMOVED lines=12> */
[----:B------:R-:W-:-:S02]  /*11720*/  WARPGROUP.DEPBAR.LE gsb0, 0x0 ;  /* 0x00008000000079c5 */ /* 0x000fc40000010000 */
[----:B------:R-:W-:-:S07]  /*11730*/  WARPGROUP.ARRIVE ;  /* 0x00000000000079c5 */ /* 0x000fce0000000000 */
        /* <DEDUP_REMOVED lines=37> */
[----:B------:R-:W-:Y:S01]  /*11990*/  FMNMX.FTZ R200, R162, R3, !PT ;  /* 0x00000003a2c87209 */ /* 0x000fe20007810000 */
[----:B------:R-:W-:-:S03]  /*119a0*/  IMAD.U32 R3, RZ, RZ, UR4 ;  /* 0x00000004ff037e24 */ /* 0x000fc6000f8e00ff */
[----:B------:R-:W-:Y:S02]  /*119b0*/  FMNMX.FTZ R187, R163, R200, !PT ;  /* 0x000000c8a3bb7209 */ /* 0x000fe40007810000 */
[----:B0-----:R-:W-:-:S05]  /*119c0*/  FMNMX.FTZ R0, R201, R202, !PT ;  /* 0x000000cac9007209 */ /* 0x001fca0007810000 */
[----:B------:R-:W-:Y:S01]  /*119d0*/  FADD.FTZ R200, -R0, R194 ;  /* 0x000000c200c87221 */ /* 0x000fe20000010100 */
[----:B------:R-:W-:Y:S01]  /*119e0*/  FMNMX.FTZ R194, R166, R187, !PT ;  /* 0x000000bba6c27209 */ /* 0x000fe20007810000 */
[-C--:B------:R-:W-:Y:S02]  /*119f0*/  FMUL.FTZ R204, R0, R3.reuse ;  /* 0x0000000300cc7220 */ /* 0x080fe40000410000 */
[-C--:B------:R-:W-:Y:S01]  /*11a00*/  FMUL.FTZ R200, R200, R3.reuse ;  /* 0x00000003c8c87220 */ /* 0x080fe20000410000 */
[----:B------:R-:W-:Y:S01]  /*11a10*/  FMNMX.FTZ R187, R167, R194, !PT ;  /* 0x000000c2a7bb7209 */ /* 0x000fe20007810000 */
[-CC-:B------:R-:W-:Y:S01]  /*11a20*/  FFMA.FTZ R202, R168, R3.reuse, -R204.reuse ;  /* 0x00000003a8ca7223 */ /* 0x180fe200000108cc */
[--C-:B------:R-:W-:Y:S01]  /*11a30*/  FFMA.FTZ R152, R152, R3, -R204.reuse ;  /* 0x0000000398987223 */ /* 0x100fe200000108cc */
[----:B------:R0:W1:Y:S01]  /*11a40*/  MUFU.EX2 R203, R200 ;  /* 0x000000c800cb7308 */ /* 0x0000620000000800 */
[----:B------:R-:W-:Y:S01]  /*11a50*/  FMNMX.FTZ R194, R170, R187, !PT ;  /* 0x000000bbaac27209 */ /* 0x000fe20007810000 */
[-CC-:B------:R-:W-:Y:S01]  /*11a60*/  FFMA.FTZ R153, R153, R3.reuse, -R204.reuse ;  /* 0x0000000399997223 */ /* 0x180fe200000108cc */
[-CC-:B------:R-:W-:Y:S01]  /*11a70*/  FFMA.FTZ R156, R156, R3.reuse, -R204.reuse ;  /* 0x000000039c9c7223 */ /* 0x180fe200000108cc */
[-CC-:B------:R-:W-:Y:S01]  /*11a80*/  FFMA.FTZ R157, R157, R3.reuse, -R204.reuse ;  /* 0x000000039d9d7223 */ /* 0x180fe200000108cc */
[----:B------:R-:W-:Y:S01]  /*11a90*/  FMNMX.FTZ R187, R171, R194, !PT ;  /* 0x000000c2abbb7209 */ /* 0x000fe20007810000 */
[-CC-:B------:R-:W-:Y:S01]  /*11aa0*/  FFMA.FTZ R201, R165, R3.reuse, -R204.reuse ;  /* 0x00000003a5c97223 */ /* 0x180fe200000108cc */
[--C-:B------:R-:W-:Y:S01]  /*11ab0*/  FFMA.FTZ R169, R169, R3, -R204.reuse ;  /* 0x00000003a9a97223 */ /* 0x100fe200000108cc */
[----:B------:R-:W2:Y:S01]  /*11ac0*/  MUFU.EX2 R152, R152 ;  /* 0x0000009800987308 */ /* 0x000ea20000000800 */
[----:B------:R-:W-:Y:S01]  /*11ad0*/  FMNMX.FTZ R194, R174, R187, !PT ;  /* 0x000000bbaec27209 */ /* 0x000fe20007810000 */
[-CC-:B0-----:R-:W-:Y:S01]  /*11ae0*/  FFMA.FTZ R200, R164, R3.reuse, -R204.reuse ;  /* 0x00000003a4c87223 */ /* 0x181fe200000108cc */
[-CC-:B------:R-:W-:Y:S01]  /*11af0*/  FFMA.FTZ R172, R172, R3.reuse, -R204.reuse ;  /* 0x00000003acac7223 */ /* 0x180fe200000108cc */
[-CC-:B------:R-:W-:Y:S01]  /*11b00*/  FFMA.FTZ R173, R173, R3.reuse, -R204.reuse ;  /* 0x00000003adad7223 */ /* 0x180fe200000108cc */
[----:B------:R-:W-:Y:S01]  /*11b10*/  FMNMX.FTZ R187, R175, R194, !PT ;  /* 0x000000c2afbb7209 */ /* 0x000fe20007810000 */
[-CC-:B------:R-:W-:Y:S01]  /*11b20*/  FFMA.FTZ R176, R176, R3.reuse, -R204.reuse ;  /* 0x00000003b0b07223 */ /* 0x180fe200000108cc */
[--C-:B------:R-:W-:Y:S01]  /*11b30*/  FFMA.FTZ R177, R177, R3, -R204.reuse ;  /* 0x00000003b1b17223 */ /* 0x100fe200000108cc */
[----:B------:R-:W0:Y:S01]  /*11b40*/  MUFU.EX2 R153, R153 ;  /* 0x0000009900997308 */ /* 0x000e220000000800 */
[----:B------:R-:W-:Y:S01]  /*11b50*/  FMNMX.FTZ R194, R178, R187, !PT ;  /* 0x000000bbb2c27209 */ /* 0x000fe20007810000 */
[-CC-:B------:R-:W-:Y:S01]  /*11b60*/  FFMA.FTZ R180, R180, R3.reuse, -R204.reuse ;  /* 0x00000003b4b47223 */ /* 0x180fe200000108cc */
[--C-:B------:R-:W-:Y:S01]  /*11b70*/  FFMA.FTZ R181, R181, R3, -R204.reuse ;  /* 0x00000003b5b57223 */ /* 0x100fe200000108cc */
[-C--:B-1----:R-:W-:Y:S01]  /*11b80*/  FMUL.FTZ R24, R24, R203.reuse ;  /* 0x000000cb18187220 */ /* 0x082fe20000410000 */
[----:B------:R-:W-:Y:S01]  /*11b90*/  FMNMX.FTZ R187, R179, R194, !PT ;  /* 0x000000c2b3bb7209 */ /* 0x000fe20007810000 */
[-C--:B------:R-:W-:Y:S01]  /*11ba0*/  FMUL.FTZ R25, R25, R203.reuse ;  /* 0x000000cb19197220 */ /* 0x080fe20000410000 */
[----:B------:R-:W-:Y:S01]  /*11bb0*/  FMUL.FTZ R28, R28, R203 ;  /* 0x000000cb1c1c7220 */ /* 0x000fe20000410000 */
[----:B------:R-:W-:Y:S01]  /*11bc0*/  MUFU.EX2 R156, R156 ;  /* 0x0000009c009c7308 */ /* 0x000fe20000000800 */
[----:B------:R-:W-:Y:S01]  /*11bd0*/  FMNMX.FTZ R194, R182, R187, !PT ;  /* 0x000000bbb6c27209 */ /* 0x000fe20007810000 */
[--C-:B------:R-:W-:Y:S01]  /*11be0*/  FFMA.FTZ R187, R160, R3, -R204.reuse ;  /* 0x00000003a0bb7223 */ /* 0x100fe200000108cc */
[-C--:B------:R-:W-:Y:S01]  /*11bf0*/  FMUL.FTZ R29, R29, R203.reuse ;  /* 0x000000cb1d1d7220 */ /* 0x080fe20000410000 */
[----:B------:R-:W-:Y:S01]  /*11c00*/  FMUL.FTZ R32, R32, R203 ;  /* 0x000000cb20207220 */ /* 0x000fe20000410000 */
[----:B------:R-:W-:Y:S01]  /*11c10*/  FMNMX.FTZ R205, R183, R194, !PT ;  /* 0x000000c2b7cd7209 */ /* 0x000fe20007810000 */
[----:B------:R-:W-:Y:S01]  /*11c20*/  FFMA.FTZ R194, R161, R3, -R204 ;  /* 0x00000003a1c27223 */ /* 0x000fe200000108cc */
[-C--:B------:R-:W-:Y:S01]  /*11c30*/  FMUL.FTZ R33, R33, R203.reuse ;  /* 0x000000cb21217220 */ /* 0x080fe20000410000 */
[----:B------:R-:W-:Y:S01]  /*11c40*/  MUFU.EX2 R157, R157 ;  /* 0x0000009d009d7308 */ /* 0x000fe20000000800 */
[-C--:B------:R-:W-:Y:S01]  /*11c50*/  FMUL.FTZ R36, R36, R203.reuse ;  /* 0x000000cb24247220 */ /* 0x080fe20000410000 */
[----:B------:R-:W1:Y:S01]  /*11c60*/  SHFL.BFLY PT, R160, R205, 0x2, 0x1f ;  /* 0x0c401f00cda07f89 */ /* 0x000e6200000e0000 */
        /* <DEDUP_REMOVED lines=23> */
[----:B-1----:R-:W-:Y:S01]  /*11de0*/  FMNMX.FTZ R160, R205, R160, !PT ;  /* 0x000000a0cda07209 */ /* 0x002fe20007810000 */
        /* <DEDUP_REMOVED lines=37> */
[-CC-:B------:R-:W-:Y:S01]  /*12040*/  FFMA.FTZ R198, R159, R3.reuse, -R164.reuse ;  /* 0x000000039fc67223 */ /* 0x180fe200000108a4 */
[----:B------:R-:W-:Y:S01]  /*12050*/  IADD3 R159, -R195, RZ, RZ ;  /* 0x000000ffc39f7210 */ /* 0x000fe20007ffe1ff */
[-C--:B------:R-:W-:Y:S01]  /*12060*/  FMUL.FTZ R160, R160, R3.reuse ;  /* 0x00000003a0a07220 */ /* 0x080fe20000410000 */
[-CC-:B------:R-:W-:Y:S01]  /*12070*/  FFMA.FTZ R154, R154, R3.reuse, -R164.reuse ;  /* 0x000000039a9a7223 */ /* 0x180fe200000108a4 */
[--C-:B------:R-:W-:Y:S01]  /*12080*/  FFMA.FTZ R161, R155, R3, -R164.reuse ;  /* 0x000000039ba17223 */ /* 0x100fe200000108a4 */
[----:B------:R-:W-:Y:S01]  /*12090*/  ISETP.NE.AND P2, PT, R192, R159, PT ;  /* 0x0000009fc000720c */ /* 0x000fe20003f45270 */
[-CC-:B------:R-:W-:Y:S01]  /*120a0*/  FFMA.FTZ R155, R158, R3.reuse, -R164.reuse ;  /* 0x000000039e9b7223 */ /* 0x180fe200000108a4 */
[----:B------:R-:W-:Y:S01]  /*120b0*/  FFMA.FTZ R205, R163, R3, -R164 ;  /* 0x00000003a3cd7223 */ /* 0x000fe200000108a4 */
[----:B------:R-:W1:Y:S01]  /*120c0*/  MUFU.EX2 R160, R160 ;  /* 0x000000a000a07308 */ /* 0x000e620000000800 */
[----:B------:R-:W-:-:S02]  /*120d0*/  @!P1 VIADD R158, R185, 0x38840 ;  /* 0x00038840b99e9836 */ /* 0x000fc40000000000 */
[-CC-:B------:R-:W-:Y:S01]  /*120e0*/  FFMA.FTZ R204, R162, R3.reuse, -R164.reuse ;  /* 0x00000003a2cc7223 */ /* 0x180fe200000108a4 */
[-CC-:B------:R-:W-:Y:S01]  /*120f0*/  FFMA.FTZ R206, R166, R3.reuse, -R164.reuse ;  /* 0x00000003a6ce7223 */ /* 0x180fe200000108a4 */
[-CC-:B------:R-:W-:Y:S01]  /*12100*/  FFMA.FTZ R207, R167, R3.reuse, -R164.reuse ;  /* 0x00000003a7cf7223 */ /* 0x180fe200000108a4 */
[-C--:B------:R-:W-:Y:S01]  /*12110*/  FFMA.FTZ R170, R170, R3.reuse, -R164 ;  /* 0x00000003aaaa7223 */ /* 0x080fe200000108a4 */
[----:B------:R-:W-:Y:S01]  /*12120*/  @!P1 PRMT R158, RZ, 0x654, R158 ;  /* 0x00000654ff9e9816 */ /* 0x000fe2000000009e */
[-CC-:B------:R-:W-:Y:S01]  /*12130*/  FFMA.FTZ R171, R171, R3.reuse, -R164.reuse ;  /* 0x00000003abab7223 */ /* 0x180fe200000108a4 */
[----:B------:R-:W3:Y:S01]  /*12140*/  MUFU.EX2 R154, R154 ;  /* 0x0000009a009a7308 */ /* 0x000ee20000000800 */
[-C--:B------:R-:W-:Y:S01]  /*12150*/  FFMA.FTZ R174, R174, R3.reuse, -R164 ;  /* 0x00000003aeae7223 */ /* 0x080fe200000108a4 */
[----:B------:R-:W-:Y:S01]  /*12160*/  @!P2 IMAD R163, R199, 0x40, R190 ;  /* 0x00000040c7a3a824 */ /* 0x000fe200078e02be */
[----:B------:R4:W-:Y:S01]  /*12170*/  @!P1 SYNCS.ARRIVE.TRANS64.RED.A1T0 RZ, [R158+URZ], RZ ;  /* 0x000000ff9eff99a7 */ /* 0x0009e2000810043f */
[-CC-:B------:R-:W-:Y:S01]  /*12180*/  FFMA.FTZ R175, R175, R3.reuse, -R164.reuse ;  /* 0x00000003afaf7223 */ /* 0x180fe200000108a4 */
[----:B------:R-:W-:Y:S01]  /*12190*/  FFMA.FTZ R178, R178, R3, -R164 ;  /* 0x00000003b2b27223 */ /* 0x000fe200000108a4 */
[----:B------:R-:W-:-:S02]  /*121a0*/  @!P2 IMAD R163, R163, 0x4, R2 ;  /* 0x00000004a3a3a824 */ /* 0x000fc400078e0202 */
[-CC-:B------:R-:W-:Y:S01]  /*121b0*/  FFMA.FTZ R199, R183, R3.reuse, -R164.reuse ;  /* 0x00000003b7c77223 */ /* 0x180fe200000108a4 */
[----:B------:R-:W5:Y:S01]  /*121c0*/  MUFU.EX2 R161, R161 ;  /* 0x000000a100a17308 */ /* 0x000f620000000800 */
[----:B------:R-:W-:Y:S01]  /*121d0*/  FFMA.FTZ R159, R179, R3, -R164 ;  /* 0x00000003b39f7223 */ /* 0x000fe200000108a4 */
[----:B--2---:R-:W-:Y:S01]  /*121e0*/  FFMA.FTZ R162, R203, R21, R152 ;  /* 0x00000015cba27223 */ /* 0x004fe20000010098 */
[----:B------:R2:W-:Y:S01]  /*121f0*/  @!P2 STS [R163+0x38400], R203 ;  /* 0x038400cba300a388 */ /* 0x0005e20000000800 */
[----:B----4-:R-:W-:Y:S01]  /*12200*/  FFMA.FTZ R158, R182, R3, -R164 ;  /* 0x00000003b69e7223 */ /* 0x010fe200000108a4 */
[C---:B0-----:R-:W-:Y:S01]  /*12210*/  F2FP.BF16.F32.PACK_AB R152, R153.reuse, R152 ;  /* 0x000000989998723e */ /* 0x041fe200000010ff */
[----:B------:R-:W-:Y:S01]  /*12220*/  FADD.FTZ R21, R153, R162 ;  /* 0x000000a299157221 */ /* 0x000fe20000010000 */
[----:B-1----:R0:W-:Y:S01]  /*12230*/  @!P2 STS [R163+0x38420], R160 ;  /* 0x038420a0a300a388 */ /* 0x0021e20000000800 */
[----:B------:R-:W2:Y:S01]  /*12240*/  MUFU.EX2 R155, R155 ;  /* 0x0000009b009b7308 */ /* 0x000ea20000000800 */
[----:B---3--:R-:W-:Y:S01]  /*12250*/  FFMA.FTZ R20, R160, R20, R154 ;  /* 0x00000014a0147223 */ /* 0x008fe2000001009a */
[----:B------:R-:W-:Y:S01]  /*12260*/  FADD.FTZ R162, R156, R21 ;  /* 0x000000159ca27221 */ /* 0x000fe20000010000 */
[-C--:B------:R-:W-:Y:S01]  /*12270*/  FMUL.FTZ R136, R136, R203.reuse ;  /* 0x000000cb88887220 */ /* 0x080fe20000410000 */
[-C--:B------:R-:W-:Y:S01]  /*12280*/  FMUL.FTZ R137, R137, R203.reuse ;  /* 0x000000cb89897220 */ /* 0x080fe20000410000 */
[-C--:B------:R-:W-:Y:S01]  /*12290*/  FMUL.FTZ R140, R140, R203.reuse ;  /* 0x000000cb8c8c7220 */ /* 0x080fe20000410000 */
[-C--:B------:R-:W-:Y:S01]  /*122a0*/  FMUL.FTZ R141, R141, R203.reuse ;  /* 0x000000cb8d8d7220 */ /* 0x080fe20000410000 */
[-C--:B------:R-:W-:Y:S01]  /*122b0*/  FMUL.FTZ R144, R144, R203.reuse ;  /* 0x000000cb90907220 */ /* 0x080fe20000410000 */
[----:B------:R-:W1:Y:S01]  /*122c0*/  MUFU.EX2 R198, R198 ;  /* 0x000000c600c67308 */ /* 0x000e620000000800 */
[----:B-----5:R-:W-:Y:S01]  /*122d0*/  FADD.FTZ R20, R161, R20 ;  /* 0x00000014a1147221 */ /* 0x020fe20000010000 */
[-C--:B------:R-:W-:Y:S01]  /*122e0*/  FMUL.FTZ R145, R145, R203.reuse ;  /* 0x000000cb91917220 */ /* 0x080fe20000410000 */
[-C--:B------:R-:W-:Y:S01]  /*122f0*/  FMUL.FTZ R148, R148, R203.reuse ;  /* 0x000000cb94947220 */ /* 0x080fe20000410000 */
[----:B------:R-:W-:Y:S01]  /*12300*/  FMUL.FTZ R149, R149, R203 ;  /* 0x000000cb95957220 */ /* 0x000fe20000410000 */
[----:B------:R-:W-:Y:S01]  /*12310*/  F2FP.BF16.F32.PACK_AB R153, R161, R154 ;  /* 0x0000009aa199723e */ /* 0x000fe200000010ff */
[C---:B------:R-:W-:Y:S01]  /*12320*/  FADD.FTZ R179, R157.reuse, R162 ;  /* 0x000000a29db37221 */ /* 0x040fe20000010000 */
[----:B------:R-:W-:Y:S01]  /*12330*/  F2FP.BF16.F32.PACK_AB R154, R157, R156 ;  /* 0x0000009c9d9a723e */ /* 0x000fe200000010ff */
        /* <DEDUP_REMOVED lines=77> */
[----:B------:R-:W-:Y:S01]  /*12810*/  F2FP.BF16.F32.PACK_AB R156, R194, R187 ;  /* 0x000000bbc29c723e */ /* 0x000fe200000010ff */
[----:B------:R4:W-:Y:S01]  /*12820*/  STSM.16.M88.4 [R196+0x36400], R152 ;  /* 0x03640098c4007844 */ /* 0x0009e20000000200 */
[----:B--2---:R-:W-:Y:S01]  /*12830*/  F2FP.BF16.F32.PACK_AB R157, R205, R204 ;  /* 0x000000cccd9d723e */ /* 0x004fe200000010ff */
[----:B------:R-:W2:Y:S01]  /*12840*/  MUFU.EX2 R177, R177 ;  /* 0x000000b100b17308 */ /* 0x000ea20000000800 */
[----:B0-----:R-:W-:Y:S01]  /*12850*/  F2FP.BF16.F32.PACK_AB R160, R169, R202 ;  /* 0x000000caa9a0723e */ /* 0x001fe200000010ff */
[----:B------:R-:W-:Y:S01]  /*12860*/  VIADD R20, R186, 0x80 ;  /* 0x00000080ba147836 */ /* 0x000fe20000000000 */
[----:B-1----:R-:W-:Y:S01]  /*12870*/  F2FP.BF16.F32.PACK_AB R161, R171, R170 ;  /* 0x000000aaaba1723e */ /* 0x002fe200000010ff */
[----:B------:R-:W-:Y:S01]  /*12880*/  IMAD.MOV.U32 R21, RZ, RZ, 0x40000040 ;  /* 0x40000040ff157424 */ /* 0x000fe200078e00ff */
[----:B------:R-:W-:Y:S01]  /*12890*/  F2FP.BF16.F32.PACK_AB R162, R173, R172 ;  /* 0x000000acada2723e */ /* 0x000fe200000010ff */
[----:B------:R-:W-:Y:S01]  /*128a0*/  FADD.FTZ R203, R198, R203 ;  /* 0x000000cbc6cb7221 */ /* 0x000fe20000010000 */
[----:B---3--:R-:W-:Y:S01]  /*128b0*/  F2FP.BF16.F32.PACK_AB R163, R175, R174 ;  /* 0x000000aeafa3723e */ /* 0x008fe200000010ff */
[----:B------:R-:W-:Y:S01]  /*128c0*/  MUFU.EX2 R180, R180 ;  /* 0x000000b400b47308 */ /* 0x000fe20000000800 */
[----:B------:R-:W-:Y:S01]  /*128d0*/  FADD.FTZ R179, R187, R179 ;  /* 0x000000b3bbb37221 */ /* 0x000fe20000010000 */
[----:B------:R-:W-:Y:S01]  /*128e0*/  FADD.FTZ R204, R204, R203 ;  /* 0x000000cbcccc7221 */ /* 0x000fe20000010000 */
[----:B------:R-:W-:Y:S01]  /*128f0*/  ISETP.GT.AND P2, PT, R197, RZ, PT ;  /* 0x000000ffc500720c */ /* 0x000fe20003f44270 */
[----:B------:R-:W-:-:S02]  /*12900*/  @!P1 VIADD R185, R185, 0x38860 ;  /* 0x00038860b9b99836 */ /* 0x000fc40000000000 */
[----:B------:R-:W-:Y:S01]  /*12910*/  FADD.FTZ R179, R194, R179 ;  /* 0x000000b3c2b37221 */ /* 0x000fe20000010000 */
[----:B------:R-:W-:Y:S01]  /*12920*/  FADD.FTZ R205, R205, R204 ;  /* 0x000000cccdcd7221 */ /* 0x000fe20000010000 */
[----:B------:R-:W-:Y:S01]  /*12930*/  IMAD.MOV.U32 R198, RZ, RZ, R168 ;  /* 0x000000ffffc67224 */ /* 0x000fe200078e00a8 */
[----:B------:R-:W0:Y:S01]  /*12940*/  MUFU.EX2 R181, R181 ;  /* 0x000000b500b57308 */ /* 0x000e220000000800 */
[----:B--2---:R-:W-:Y:S01]  /*12950*/  F2FP.BF16.F32.PACK_AB R164, R177, R176 ;  /* 0x000000b0b1a4723e */ /* 0x004fe200000010ff */
[----:B------:R-:W-:Y:S01]  /*12960*/  IMAD.MOV.U32 R194, RZ, RZ, R0 ;  /* 0x000000ffffc27224 */ /* 0x000fe200078e0000 */
[----:B------:R-:W-:-:S05]  /*12970*/  @!P1 PRMT R185, RZ, 0x654, R185 ;  /* 0x00000654ffb99816 */ /* 0x000fca00000000b9 */
[----:B------:R-:W-:Y:S08]  /*12980*/  MUFU.EX2 R178, R178 ;  /* 0x000000b200b27308 */ /* 0x000ff00000000800 */
[----:B------:R1:W2:Y:S01]  /*12990*/  MUFU.EX2 R182, R159 ;  /* 0x0000009f00b67308 */ /* 0x0002a20000000800 */
[----:B0-----:R-:W-:-:S07]  /*129a0*/  F2FP.BF16.F32.PACK_AB R166, R181, R180 ;  /* 0x000000b4b5a6723e */ /* 0x001fce00000010ff */
[----:B------:R0:W-:Y:S01]  /*129b0*/  MUFU.EX2 R183, R158 ;  /* 0x0000009e00b77308 */ /* 0x0001e20000000800 */
[----:B-1----:R-:W-:Y:S01]  /*129c0*/  F2FP.BF16.F32.PACK_AB R159, R207, R206 ;  /* 0x000000cecf9f723e */ /* 0x002fe200000010ff */
[----:B------:R-:W-:-:S04]  /*129d0*/  FADD.FTZ R206, R206, R205 ;  /* 0x000000cdcece7221 */ /* 0x000fc80000010000 */
[----:B------:R-:W-:Y:S02]  /*129e0*/  FADD.FTZ R207, R207, R206 ;  /* 0x000000cecfcf7221 */ /* 0x000fe40000010000 */
[----:B------:R-:W1:Y:S01]  /*129f0*/  MUFU.EX2 R199, R199 ;  /* 0x000000c700c77308 */ /* 0x000e620000000800 */
[C---:B0-----:R-:W-:Y:S01]  /*12a00*/  F2FP.BF16.F32.PACK_AB R158, R201.reuse, R200 ;  /* 0x000000c8c99e723e */ /* 0x041fe200000010ff */
[----:B------:R-:W-:Y:S01]  /*12a10*/  FADD.FTZ R200, R200, R179 ;  /* 0x000000b3c8c87221 */ /* 0x000fe20000010000 */
[----:B--2---:R-:W-:Y:S01]  /*12a20*/  F2FP.BF16.F32.PACK_AB R165, R182, R178 ;  /* 0x000000b2b6a5723e */ /* 0x004fe200000010ff */
[----:B------:R-:W-:Y:S02]  /*12a30*/  FADD.FTZ R170, R170, R207 ;  /* 0x000000cfaaaa7221 */ /* 0x000fe40000010000 */
[----:B------:R0:W-:Y:S01]  /*12a40*/  STSM.16.M88.4 [R210], R156 ;  /* 0x0000009cd2007844 */ /* 0x0001e20000000200 */
[----:B------:R-:W-:Y:S01]  /*12a50*/  FADD.FTZ R201, R201, R200 ;  /* 0x000000c8c9c97221 */ /* 0x000fe20000010000 */
[----:B------:R-:W-:-:S02]  /*12a60*/  FADD.FTZ R171, R171, R170 ;  /* 0x000000aaabab7221 */ /* 0x000fc40000010000 */
[----:B------:R0:W-:Y:S01]  /*12a70*/  STSM.16.M88.4 [R208], R160 ;  /* 0x000000a0d0007844 */ /* 0x0001e20000000200 */
[----:B------:R-:W-:Y:S01]  /*12a80*/  FADD.FTZ R202, R202, R201 ;  /* 0x000000c9caca7221 */ /* 0x000fe20000010000 */
[----:B------:R-:W-:-:S03]  /*12a90*/  FADD.FTZ R174, R174, R171 ;  /* 0x000000abaeae7221 */ /* 0x000fc60000010000 */
[----:B------:R-:W-:Y:S01]  /*12aa0*/  FADD.FTZ R169, R169, R202 ;  /* 0x000000caa9a97221 */ /* 0x000fe20000010000 */
[----:B------:R-:W-:Y:S01]  /*12ab0*/  FADD.FTZ R175, R175, R174 ;  /* 0x000000aeafaf7221 */ /* 0x000fe20000010000 */
[----:B-1----:R-:W-:Y:S02]  /*12ac0*/  F2FP.BF16.F32.PACK_AB R167, R199, R183 ;  /* 0x000000b7c7a7723e */ /* 0x002fe400000010ff */
        /* <DEDUP_REMOVED lines=15> */
[----:B------:R-:W-:Y:S02]  /*12bc0*/  WARPGROUP.DEPBAR.LE gsb0, 0x0 ;  /* 0x00008000000079c5 */ /* 0x000fe40000010000 */
[----:B------:R-:W-:Y:S01]  /*12bd0*/  WARPGROUP.ARRIVE ;  /* 0x00000000000079c5 */ /* 0x000fe20000000000 */
[----:B----4-:R-:W-:-:S04]  /*12be0*/  VIADD R152, R197, 0xffffffff ;  /* 0xffffffffc5987836 */ /* 0x010fc80000000000 */
[----:B------:R-:W-:-:S10]  /*12bf0*/  IMAD.MOV.U32 R197, RZ, RZ, R152 ;  /* 0x000000ffffc57224 */ /* 0x000fd400078e0098 */
        /* <DEDUP_REMOVED lines=13> */
[----:B------:R-:W-:Y:S01]  /*12cd0*/  IMAD.MOV.U32 R199, RZ, RZ, R18 ;  /* 0x000000ffffc77224 */ /* 0x000fe200078e0012 */
[----:B------:R-:W-:Y:S02]  /*12ce0*/  WARPGROUP.DEPBAR.LE gsb0, 0x0 ;  /* 0x00008000000079c5 */ /* 0x000fe40000010000 */
[----:B------:R-:W-:-:S15]  /*12cf0*/  WARPGROUP.ARRIVE ;  /* 0x00000000000079c5 */ /* 0x000fde0000000000 */
[----:B------:R-:W-:-:S05]  /*12d00*/  NOP ;  /* 0x0000000000007918 */ /* 0x000fca0000000000 */
        /* <DEDUP_REMOVED lines=12> */
.L_x_6972:
[----:B------:R-:W-:Y:S05]  /*12dd0*/  BSYNC B0 ;  /* 0x0000000000007941 */ /* 0x000fea0003800000 */
.L_x_6971:
[----:B------:R-:W2:Y:S01]  /*12de0*/  SHFL.BFLY PT, R4, R21, 0x2, 0x1f ;  /* 0x0c401f0015047f89 */ /* 0x000ea200000e0000 */
[----:B01--4-:R-:W-:Y:S02]  /*12df0*/  IMAD.MOV.U32 R167, RZ, RZ, -0x800000 ;  /* 0xff800000ffa77424 */ /* 0x013fe400078e00ff */
[----:B------:R-:W-:Y:S01]  /*12e00*/  IMAD.MOV.U32 R169, RZ, RZ, -0x800000 ;  /* 0xff800000ffa97424 */ /* 0x000fe200078e00ff */
[----:B------:R-:W0:Y:S01]  /*12e10*/  SHFL.BFLY PT, R7, R20, 0x2, 0x1f ;  /* 0x0c401f0014077f89 */ /* 0x000e2200000e0000 */
[----:B------:R-:W-:Y:S01]  /*12e20*/  VIADD R219, R219, 0x1 ;  /* 0x00000001dbdb7836 */ /* 0x000fe20000000000 */
[----:B------:R-:W-:Y:S08]  /*12e30*/  BAR.ARV 0x8, 0xa0 ;  /* 0x0202800000007b1d */ /* 0x000ff00000002000 */
[----:B------:R-:W-:Y:S01]  /*12e40*/  BAR.SYNC.DEFER_BLOCKING 0xf, 0x100 ;  /* 0x03c4000000007b1d */ /* 0x000fe20000010000 */
[----:B--2---:R-:W-:Y:S01]  /*12e50*/  FADD.FTZ R4, R4, R21 ;  /* 0x0000001504047221 */ /* 0x004fe20000010000 */
[----:B0-----:R-:W-:-:S04]  /*12e60*/  FADD.FTZ R8, R7, R20 ;  /* 0x0000001407087221 */ /* 0x001fc80000010000 */
[----:B------:R-:W0:Y:S04]  /*12e70*/  SHFL.BFLY PT, R5, R4, 0x1, 0x1f ;  /* 0x0c201f0004057f89 */ /* 0x000e2800000e0000 */
[----:B------:R-:W1:Y:S01]  /*12e80*/  SHFL.BFLY PT, R7, R8, 0x1, 0x1f ;  /* 0x0c201f0008077f89 */ /* 0x000e6200000e0000 */
[----:B0-----:R-:W-:Y:S01]  /*12e90*/  FADD.FTZ R10, R4, R5 ;  /* 0x00000005040a7221 */ /* 0x001fe20000010000 */
[----:B------:R-:W-:Y:S01]  /*12ea0*/  IADD3 R4, R18, 0x1, RZ ;  /* 0x0000000112047810 */ /* 0x000fe20007ffe0ff */
[----:B-1----:R-:W-:-:S03]  /*12eb0*/  FADD.FTZ R5, R8, R7 ;  /* 0x0000000708057221 */ /* 0x002fc60000010000 */
[----:B------:R-:W-:Y:S01]  /*12ec0*/  FSETP.NE.FTZ.AND P2, PT, R10, RZ, PT ;  /* 0x000000ff0a00720b */ /* 0x000fe20003f55000 */
[----:B------:R-:W-:Y:S01]  /*12ed0*/  IMAD.MOV R7, RZ, RZ, -R195 ;  /* 0x000000ffff077224 */ /* 0x000fe200078e0ac3 */
[----:B------:R-:W-:Y:S02]  /*12ee0*/  ISETP.NE.AND P1, PT, R4, 0x2, PT ;  /* 0x000000020400780c */ /* 0x000fe40003f25270 */
[----:B------:R-:W-:Y:S02]  /*12ef0*/  FSETP.NE.FTZ.AND P3, PT, R5, RZ, PT ;  /* 0x000000ff0500720b */ /* 0x000fe40003f75000 */
[----:B------:R-:W-:Y:S02]  /*12f00*/  ISETP.NE.AND P0, PT, R192, R7, PT ;  /* 0x00000007c000720c */ /* 0x000fe40003f05270 */
[----:B------:R-:W-:Y:S02]  /*12f10*/  CS2R R6, SRZ ;  /* 0x0000000000067805 */ /* 0x000fe4000001ff00 */
[----:B------:R-:W-:-:S04]  /*12f20*/  SEL R8, RZ, 0x1, P1 ;  /* 0x00000001ff087807 */ /* 0x000fc80000800000 */
[----:B------:R-:W-:Y:S01]  /*12f30*/  LOP3.LUT R19, R19, R8, RZ, 0x3c, !PT ;  /* 0x0000000813137212 */ /* 0x000fe200078e3cff */
[----:B------:R-:W0:Y:S02]  /*12f40*/  @P2 MUFU.RCP R7, R10 ;  /* 0x0000000a00072308 */ /* 0x000e240000001000 */
[C---:B------:R-:W-:Y:S02]  /*12f50*/  @P3 FMUL.FTZ R20, R3.reuse, 0.69314718246459960938 ;  /* 0x3f31721803143820 */ /* 0x040fe40000410000 */
[----:B------:R-:W-:Y:S02]  /*12f60*/  @!P0 IMAD R9, R18, 0x40, R190 ;  /* 0x0000004012098824 */ /* 0x000fe400078e02be */
[----:B------:R-:W-:Y:S02]  /*12f70*/  @P2 FMUL.FTZ R18, R3, 0.69314718246459960938 ;  /* 0x3f31721803122820 */ /* 0x000fe40000410000 */
[----:B------:R-:W1:Y:S01]  /*12f80*/  @P3 MUFU.RCP R6, R5 ;  /* 0x0000000500063308 */ /* 0x000e620000001000 */
[----:B------:R-:W-:-:S07]  /*12f90*/  @!P0 IMAD R9, R9, 0x4, R2 ;  /* 0x0000000409098824 */ /* 0x000fce00078e0202 */
[----:B------:R-:W2:Y:S01]  /*12fa0*/  @P2 MUFU.LG2 R2, R10 ;  /* 0x0000000a00022308 */ /* 0x000ea20000000c00 */
[----:B0-----:R-:W-:Y:S01]  /*12fb0*/  @!P0 STS [R9+0x38400], R7 ;  /* 0x0384000709008388 */ /* 0x001fe20000000800 */
[-C--:B------:R-:W-:Y:S01]  /*12fc0*/  FMUL.FTZ R177, R24, R7.reuse ;  /* 0x0000000718b17220 */ /* 0x080fe20000410000 */
[-C--:B------:R-:W-:Y:S01]  /*12fd0*/  FMUL.FTZ R24, R33, R7.reuse ;  /* 0x0000000721187220 */ /* 0x080fe20000410000 */
[-C--:B------:R-:W-:Y:S01]  /*12fe0*/  FMUL.FTZ R175, R25, R7.reuse ;  /* 0x0000000719af7220 */ /* 0x080fe20000410000 */
[-C--:B------:R-:W-:Y:S01]  /*12ff0*/  FMUL.FTZ R176, R28, R7.reuse ;  /* 0x000000071cb07220 */ /* 0x080fe20000410000 */
[-C--:B------:R-:W-:Y:S01]  /*13000*/  FMUL.FTZ R173, R29, R7.reuse ;  /* 0x000000071dad7220 */ /* 0x080fe20000410000 */
[-C--:B------:R-:W-:Y:S01]  /*13010*/  FMUL.FTZ R174, R32, R7.reuse ;  /* 0x0000000720ae7220 */ /* 0x080fe20000410000 */
[----:B------:R-:W0:Y:S01]  /*13020*/  @P3 MUFU.LG2 R21, R5 ;  /* 0x0000000500153308 */ /* 0x000e220000000c00 */
        /* <DEDUP_REMOVED lines=63> */
[-C--:B-1----:R-:W-:Y:S01]  /*13420*/  FMUL.FTZ R9, R58, R6.reuse ;  /* 0x000000063a097220 */ /* 0x082fe20000410000 */
        /* <DEDUP_REMOVED lines=66> */
.L_x_6898:
[----:B------:R-:W-:Y:S05]  /*13850*/  BSYNC B7 ;  /* 0x0000000000077941 */ /* 0x000fea0003800000 */
.L_x_6896:
        /* <DEDUP_REMOVED lines=9> */
[----:B-----5:R-:W2:Y:S01]  /*138f0*/  S2R R33, SR_SWINHI ;  /* 0x0000000000217919 */ /* 0x020ea20000002f00 */
        /* <DEDUP_REMOVED lines=26> */
[----:B------:R-:W-:Y:S01]  /*13aa0*/  IADD3 R197, P3, R122, 0x2000, RZ ;  /* 0x000020007ac57810 */ /* 0x000fe20007f7e0ff */
[--C-:B------:R-:W-:Y:S01]  /*13ab0*/  IMAD.X R41, RZ, RZ, R123.reuse, P1 ;  /* 0x000000ffff297224 */ /* 0x100fe200008e067b */
[----:B------:R-:W-:Y:S01]  /*13ac0*/  LOP3.LUT R40, R179, 0x380, RZ, 0xc0, !PT ;  /* 0x00000380b3287812 */ /* 0x000fe200078ec0ff */
[--C-:B------:R-:W-:Y:S01]  /*13ad0*/  IMAD.X R45, RZ, RZ, R123.reuse, P0 ;  /* 0x000000ffff2d7224 */ /* 0x100fe200000e067b */
[----:B------:R-:W-:Y:S01]  /*13ae0*/  LOP3.LUT R44, R181, 0x380, RZ, 0xc0, !PT ;  /* 0x00000380b52c7812 */ /* 0x000fe200078ec0ff */
[----:B------:R-:W-:Y:S01]  /*13af0*/  IMAD.X R53, RZ, RZ, R123, P3 ;  /* 0x000000ffff357224 */ /* 0x000fe200018e067b */
[----:B------:R-:W-:Y:S02]  /*13b00*/  LOP3.LUT R52, R197, 0x380, RZ, 0xc0, !PT ;  /* 0x00000380c5347812 */ /* 0x000fe400078ec0ff */
[----:B------:R-:W-:Y:S02]  /*13b10*/  SHF.R.U64 R40, R40, 0x3, RZ ;  /* 0x0000000328287819 */ /* 0x000fe400000012ff */
[----:B------:R-:W-:-:S02]  /*13b20*/  SHF.R.U64 R44, R44, 0x3, RZ ;  /* 0x000000032c2c7819 */ /* 0x000fc400000012ff */
[C---:B------:R-:W-:Y:S02]  /*13b30*/  IADD3 R183, P4, R122.reuse, 0x60, RZ ;  /* 0x000000607ab77810 */ /* 0x040fe40007f9e0ff */
[C---:B------:R-:W-:Y:S02]  /*13b40*/  IADD3 R56, P6, R122.reuse, 0x2020, RZ ;  /* 0x000020207a387810 */ /* 0x040fe40007fde0ff */
[----:B------:R-:W-:Y:S01]  /*13b50*/  IADD3 R60, P5, R122, 0x2040, RZ ;  /* 0x000020407a3c7810 */ /* 0x000fe20007fbe0ff */
[--C-:B------:R-:W-:Y:S01]  /*13b60*/  IMAD.X R49, RZ, RZ, R123.reuse, P4 ;  /* 0x000000ffff317224 */ /* 0x100fe200020e067b */
[----:B------:R-:W-:Y:S01]  /*13b70*/  SHF.R.U64 R52, R52, 0x3, RZ ;  /* 0x0000000334347819 */ /* 0x000fe200000012ff */
[--C-:B------:R-:W-:Y:S01]  /*13b80*/  IMAD.X R57, RZ, RZ, R123.reuse, P6 ;  /* 0x000000ffff397224 */ /* 0x100fe200030e067b */
[----:B------:R-:W-:Y:S01]  /*13b90*/  IADD3 R98, P1, R122, 0x4000, RZ ;  /* 0x000040007a627810 */ /* 0x000fe20007f3e0ff */
[----:B------:R-:W-:Y:S01]  /*13ba0*/  IMAD.X R61, RZ, RZ, R123, P5 ;  /* 0x000000ffff3d7224 */ /* 0x000fe200028e067b */
[----:B------:R-:W-:-:S02]  /*13bb0*/  LOP3.LUT R40, R40, R179, RZ, 0x3c, !PT ;  /* 0x000000b328287212 */ /* 0x000fc400078e3cff */
[----:B------:R-:W-:Y:S01]  /*13bc0*/  LOP3.LUT R44, R44, R181, RZ, 0x3c, !PT ;  /* 0x000000b52c2c7212 */ /* 0x000fe200078e3cff */
[----:B------:R-:W-:Y:S01]  /*13bd0*/  IMAD.X R99, RZ, RZ, R123, P1 ;  /* 0x000000ffff637224 */ /* 0x000fe200008e067b */
[----:B------:R-:W-:Y:S02]  /*13be0*/  LOP3.LUT R48, R183, 0x380, RZ, 0xc0, !PT ;  /* 0x00000380b7307812 */ /* 0x000fe400078ec0ff */
[----:B------:R-:W-:Y:S02]  /*13bf0*/  LOP3.LUT R179, R56, 0x380, RZ, 0xc0, !PT ;  /* 0x0000038038b37812 */ /* 0x000fe400078ec0ff */
[----:B------:R-:W-:Y:S02]  /*13c00*/  LOP3.LUT R181, R60, 0x380, RZ, 0xc0, !PT ;  /* 0x000003803cb57812 */ /* 0x000fe400078ec0ff */
[----:B------:R-:W-:Y:S02]  /*13c10*/  LOP3.LUT R52, R52, R197, RZ, 0x3c, !PT ;  /* 0x000000c534347212 */ /* 0x000fe400078e3cff */
[----:B------:R-:W-:-:S02]  /*13c20*/  LOP3.LUT R197, R98, 0x380, RZ, 0xc0, !PT ;  /* 0x0000038062c57812 */ /* 0x000fc400078ec0ff */
[----:B------:R-:W-:Y:S02]  /*13c30*/  SHF.R.U64 R48, R48, 0x3, RZ ;  /* 0x0000000330307819 */ /* 0x000fe400000012ff */
[----:B------:R-:W-:Y:S02]  /*13c40*/  SHF.R.U64 R179, R179, 0x3, RZ ;  /* 0x00000003b3b37819 */ /* 0x000fe400000012ff */
[----:B------:R-:W-:Y:S02]  /*13c50*/  SHF.R.U64 R181, R181, 0x3, RZ ;  /* 0x00000003b5b57819 */ /* 0x000fe400000012ff */
[C---:B------:R-:W-:Y:S02]  /*13c60*/  IADD3 R64, P2, R122.reuse, 0x2060, RZ ;  /* 0x000020607a407810 */ /* 0x040fe40007f5e0ff */
[C---:B------:R-:W-:Y:S02]  /*13c70*/  IADD3 R4, P0, R122.reuse, 0x4020, RZ ;  /* 0x000040207a047810 */ /* 0x040fe40007f1e0ff */
[C---:B------:R-:W-:Y:S01]  /*13c80*/  IADD3 R32, P4, R122.reuse, 0x4040, RZ ;  /* 0x000040407a207810 */ /* 0x040fe20007f9e0ff */
        /* <DEDUP_REMOVED lines=8> */
[----:B------:R-:W-:Y:S02]  /*13d10*/  LOP3.LUT R60, R181, R60, RZ, 0x3c, !PT ;  /* 0x0000003cb53c7212 */ /* 0x000fe400078e3cff */
[----:B------:R-:W-:Y:S02]  /*13d20*/  LOP3.LUT R183, R64, 0x380, RZ, 0xc0, !PT ;  /* 0x0000038040b77812 */ /* 0x000fe400078ec0ff */
[----:B------:R-:W-:Y:S02]  /*13d30*/  LOP3.LUT R179, R4, 0x380, RZ, 0xc0, !PT ;  /* 0x0000038004b37812 */ /* 0x000fe400078ec0ff */
[----:B------:R-:W-:Y:S02]  /*13d40*/  LOP3.LUT R181, R32, 0x380, RZ, 0xc0, !PT ;  /* 0x0000038020b57812 */ /* 0x000fe400078ec0ff */
[----:B------:R-:W-:-:S02]  /*13d50*/  LOP3.LUT R33, R122, 0x380, RZ, 0xc0, !PT ;  /* 0x000003807a217812 */ /* 0x000fc400078ec0ff */
[----:B------:R-:W-:Y:S02]  /*13d60*/  LOP3.LUT R98, R197, R98, RZ, 0x3c, !PT ;  /* 0x00000062c5627212 */ /* 0x000fe400078e3cff */
[----:B------:R-:W-:Y:S02]  /*13d70*/  LOP3.LUT R197, R6, 0x380, RZ, 0xc0, !PT ;  /* 0x0000038006c57812 */ /* 0x000fe400078ec0ff */
[----:B------:R-:W-:Y:S02]  /*13d80*/  SHF.R.U64 R183, R183, 0x3, RZ ;  /* 0x00000003b7b77819 */ /* 0x000fe400000012ff */
[----:B------:R-:W-:Y:S02]  /*13d90*/  SHF.R.U64 R179, R179, 0x3, RZ ;  /* 0x00000003b3b37819 */ /* 0x000fe400000012ff */
[----:B------:R-:W-:Y:S02]  /*13da0*/  SHF.R.U64 R181, R181, 0x3, RZ ;  /* 0x00000003b5b57819 */ /* 0x000fe400000012ff */
[----:B------:R-:W-:-:S02]  /*13db0*/  IADD3 R36, P3, R122, 0x4060, RZ ;  /* 0x000040607a247810 */ /* 0x000fc40007f7e0ff */
[C---:B------:R-:W-:Y:S02]  /*13dc0*/  IADD3 R0, P5, R122.reuse, 0x6020, RZ ;  /* 0x000060207a007810 */ /* 0x040fe40007fbe0ff */
[C---:B------:R-:W-:Y:S02]  /*13dd0*/  IADD3 R26, P2, R122.reuse, 0x6040, RZ ;  /* 0x000060407a1a7810 */ /* 0x040fe40007f5e0ff */
[----:B------:R-:W-:Y:S01]  /*13de0*/  IADD3 R30, P1, R122, 0x6060, RZ ;  /* 0x000060607a1e7810 */ /* 0x000fe20007f3e0ff */
[--C-:B------:R-:W-:Y:S01]  /*13df0*/  IMAD.X R119, RZ, RZ, R123.reuse, P5 ;  /* 0x000000ffff777224 */ /* 0x100fe200028e067b */
[----:B------:R-:W-:Y:S02]  /*13e00*/  SHF.R.U64 R33, R33, 0x3, RZ ;  /* 0x0000000321217819 */ /* 0x000fe400000012ff */
[----:B------:R-:W-:Y:S01]  /*13e10*/  SHF.R.U64 R197, R197, 0x3, RZ ;  /* 0x00000003c5c57819 */ /* 0x000fe200000012ff */
[----:B------:R-:W-:Y:S01]  /*13e20*/  IMAD.X R37, RZ, RZ, R123, P1 ;  /* 0x000000ffff257224 */ /* 0x000fe200008e067b */
[----:B------:R-:W-:-:S02]  /*13e30*/  LOP3.LUT R64, R183, R64, RZ, 0x3c, !PT ;  /* 0x00000040b7407212 */ /* 0x000fc400078e3cff */
[----:B------:R-:W-:Y:S02]  /*13e40*/  LOP3.LUT R102, R179, R4, RZ, 0x3c, !PT ;  /* 0x00000004b3667212 */ /* 0x000fe400078e3cff */
[----:B------:R-:W-:Y:S02]  /*13e50*/  LOP3.LUT R106, R181, R32, RZ, 0x3c, !PT ;  /* 0x00000020b56a7212 */ /* 0x000fe400078e3cff */
[----:B------:R-:W-:Y:S02]  /*13e60*/  LOP3.LUT R183, R36, 0x380, RZ, 0xc0, !PT ;  /* 0x0000038024b77812 */ /* 0x000fe400078ec0ff */
[----:B------:R-:W-:Y:S02]  /*13e70*/  F2FP.BF16.F32.PACK_AB R4, R175, R177 ;  /* 0x000000b1af04723e */ /* 0x000fe400000010ff */
[----:B------:R-:W-:Y:S02]  /*13e80*/  LOP3.LUT R27, R0, 0x380, RZ, 0xc0, !PT ;  /* 0x00000380001b7812 */ /* 0x000fe400078ec0ff */
[----:B------:R-:W-:-:S02]  /*13e90*/  LOP3.LUT R32, R26, 0x380, RZ, 0xc0, !PT ;  /* 0x000003801a207812 */ /* 0x000fc400078ec0ff */
[----:B------:R-:W-:Y:S01]  /*13ea0*/  LOP3.LUT R122, R33, R122, RZ, 0x3c, !PT ;  /* 0x0000007a217a7212 */ /* 0x000fe200078e3cff */
[----:B------:R-:W-:Y:S01]  /*13eb0*/  IMAD.X R33, RZ, RZ, R123, P2 ;  /* 0x000000ffff217224 */ /* 0x000fe200010e067b */
[----:B------:R-:W-:Y:S02]  /*13ec0*/  LOP3.LUT R175, R30, 0x380, RZ, 0xc0, !PT ;  /* 0x000003801eaf7812 */ /* 0x000fe400078ec0ff */
[----:B------:R-:W-:Y:S02]  /*13ed0*/  LOP3.LUT R114, R197, R6, RZ, 0x3c, !PT ;  /* 0x00000006c5727212 */ /* 0x000fe400078e3cff */
[----:B------:R-:W-:Y:S02]  /*13ee0*/  F2FP.BF16.F32.PACK_AB R6, R173, R176 ;  /* 0x000000b0ad06723e */ /* 0x000fe400000010ff */
[----:B------:R-:W-:Y:S02]  /*13ef0*/  IADD3.X R111, RZ, R123, RZ, P3, !PT ;  /* 0x0000007bff6f7210 */ /* 0x000fe40001ffe4ff */
[----:B------:R-:W-:-:S02]  /*13f00*/  SHF.R.U64 R183, R183, 0x3, RZ ;  /* 0x00000003b7b77819 */ /* 0x000fc400000012ff */
[----:B------:R-:W-:Y:S02]  /*13f10*/  SHF.R.U64 R27, R27, 0x3, RZ ;  /* 0x000000031b1b7819 */ /* 0x000fe400000012ff */
[----:B------:R-:W-:Y:S02]  /*13f20*/  SHF.R.U64 R173, R32, 0x3, RZ ;  /* 0x0000000320ad7819 */ /* 0x000fe400000012ff */
[----:B------:R-:W-:Y:S01]  /*13f30*/  MOV R123, R122 ;  /* 0x0000007a007b7202 */ /* 0x000fe20000000f00 */
[----:B------:R-:W-:Y:S01]  /*13f40*/  BAR.SYNC.DEFER_BLOCKING 0x1, 0x100 ;  /* 0x0044000000007b1d */ /* 0x000fe20000010000 */
[----:B------:R-:W-:Y:S02]  /*13f50*/  SHF.R.U64 R175, R175, 0x3, RZ ;  /* 0x00000003afaf7819 */ /* 0x000fe400000012ff */
[----:B------:R-:W-:Y:S02]  /*13f60*/  LOP3.LUT R110, R183, R36, RZ, 0x3c, !PT ;  /* 0x00000024b76e7212 */ /* 0x000fe400078e3cff */
[----:B------:R-:W-:-:S02]  /*13f70*/  LOP3.LUT R118, R27, R0, RZ, 0x3c, !PT ;  /* 0x000000001b767212 */ /* 0x000fc400078e3cff */
[----:B------:R-:W-:Y:S02]  /*13f80*/  LOP3.LUT R32, R173, R26, RZ, 0x3c, !PT ;  /* 0x0000001aad207212 */ /* 0x000fe400078e3cff */
[----:B------:R-:W-:Y:S02]  /*13f90*/  LOP3.LUT R36, R175, R30, RZ, 0x3c, !PT ;  /* 0x0000001eaf247212 */ /* 0x000fe400078e3cff */
[----:B------:R-:W-:Y:S02]  /*13fa0*/  MOV R122, R40 ;  /* 0x00000028007a7202 */ /* 0x000fe40000000f00 */
[----:B------:R-:W-:Y:S02]  /*13fb0*/  F2FP.BF16.F32.PACK_AB R26, R170, R172 ;  /* 0x000000acaa1a723e */ /* 0x000fe400000010ff */
[----:B------:R-:W-:Y:S02]  /*13fc0*/  F2FP.BF16.F32.PACK_AB R27, R39, R38 ;  /* 0x00000026271b723e */ /* 0x000fe400000010ff */
[----:B------:R-:W-:-:S02]  /*13fd0*/  MOV R44, R44 ;  /* 0x0000002c002c7202 */ /* 0x000fc40000000f00 */
[----:B------:R-:W-:Y:S02]  /*13fe0*/  F2FP.BF16.F32.PACK_AB R30, R164, R166 ;  /* 0x000000a6a41e723e */ /* 0x000fe400000010ff */
[----:B------:R-:W-:Y:S02]  /*13ff0*/  MOV R48, R48 ;  /* 0x0000003000307202 */ /* 0x000fe40000000f00 */
[----:B------:R-:W-:Y:S01]  /*14000*/  MOV R52, R52 ;  /* 0x0000003400347202 */ /* 0x000fe20000000f00 */
[----:B------:R2:W-:Y:S01]  /*14010*/  STSM.16.M88.4 [R123], R4 ;  /* 0x000000047b007844 */ /* 0x0005e20000000200 */
[----:B------:R-:W-:Y:S02]  /*14020*/  MOV R56, R56 ;  /* 0x0000003800387202 */ /* 0x000fe40000000f00 */
[----:B------:R-:W-:Y:S01]  /*14030*/  MOV R60, R60 ;  /* 0x0000003c003c7202 */ /* 0x000fe20000000f00 */
[----:B------:R3:W-:Y:S01]  /*14040*/  STSM.16.M88.4 [R122], R24 ;  /* 0x000000187a007844 */ /* 0x0007e20000000200 */
[----:B------:R-:W-:-:S02]  /*14050*/  F2FP.BF16.F32.PACK_AB R81, R83, R82 ;  /* 0x000000525351723e */ /* 0x000fc400000010ff */
[----:B------:R-:W-:Y:S01]  /*14060*/  F2FP.BF16.F32.PACK_AB R88, R89, R88 ;  /* 0x000000585958723e */ /* 0x000fe200000010ff */
[----:B------:R-:W-:Y:S01]  /*14070*/  STSM.16.M88.4 [R44], R28 ;  /* 0x0000001c2c007844 */ /* 0x000fe20000000200 */
[----:B------:R-:W-:Y:S02]  /*14080*/  MOV R64, R64 ;  /* 0x0000004000407202 */ /* 0x000fe40000000f00 */
[----:B------:R-:W-:Y:S02]  /*14090*/  F2FP.BF16.F32.PACK_AB R82, R85, R84 ;  /* 0x000000545552723e */ /* 0x000fe400000010ff */
[----:B------:R-:W-:Y:S02]  /*140a0*/  F2FP.BF16.F32.PACK_AB R83, R87, R86 ;  /* 0x000000565753723e */ /* 0x000fe400000010ff */
[----:B------:R-:W-:Y:S02]  /*140b0*/  F2FP.BF16.F32.PACK_AB R89, R91, R90 ;  /* 0x0000005a5b59723e */ /* 0x000fe400000010ff */
[----:B--2---:R-:W-:-:S02]  /*140c0*/  F2FP.BF16.F32.PACK_AB R4, R162, R165 ;  /* 0x000000a5a204723e */ /* 0x004fc400000010ff */
[----:B------:R-:W-:Y:S02]  /*140d0*/  F2FP.BF16.F32.PACK_AB R5, R51, R50 ;  /* 0x000000323305723e */ /* 0x000fe400000010ff */
[----:B------:R-:W-:Y:S02]  /*140e0*/  F2FP.BF16.F32.PACK_AB R6, R160, R163 ;  /* 0x000000a3a006723e */ /* 0x000fe400000010ff */
[----:B------:R-:W-:Y:S02]  /*140f0*/  F2FP.BF16.F32.PACK_AB R7, R55, R54 ;  /* 0x000000363707723e */ /* 0x000fe400000010ff */
[----:B------:R-:W-:Y:S02]  /*14100*/  MOV R0, R98 ;  /* 0x0000006200007202 */ /* 0x000fe40000000f00 */
[----:B------:R-:W-:Y:S01]  /*14110*/  F2FP.BF16.F32.PACK_AB R90, R93, R92 ;  /* 0x0000005c5d5a723e */ /* 0x000fe200000010ff */
[----:B------:R2:W-:Y:S01]  /*14120*/  STSM.16.M88.4 [R48], R4 ;  /* 0x0000000430007844 */ /* 0x0005e20000000200 */
        /* <DEDUP_REMOVED lines=10> */
[----:B------:R-:W-:Y:S01]  /*141d0*/  F2FP.BF16.F32.PACK_AB R104, R105, R104 ;  /* 0x000000686968723e */ /* 0x000fe200000010ff */
[----:B------:R-:W-:Y:S01]  /*141e0*/  STSM.16.M88.4 [R64], R80 ;  /* 0x0000005040007844 */ /* 0x000fe20000000200 */
[----:B------:R-:W-:Y:S02]  /*141f0*/  MOV R41, R114 ;  /* 0x0000007200297202 */ /* 0x000fe40000000f00 */
[----:B------:R-:W-:Y:S01]  /*14200*/  F2FP.BF16.F32.PACK_AB R105, R66, R62 ;  /* 0x0000003e4269723e */ /* 0x000fe200000010ff */
[----:B------:R4:W-:Y:S01]  /*14210*/  STSM.16.M88.4 [R0], R88 ;  /* 0x0000005800007844 */ /* 0x0009e20000000200 */
[----:B------:R-:W-:Y:S02]  /*14220*/  F2FP.BF16.F32.PACK_AB R106, R109, R108 ;  /* 0x0000006c6d6a723e */ /* 0x000fe400000010ff */
[----:B------:R-:W-:Y:S01]  /*14230*/  F2FP.BF16.F32.PACK_AB R107, R70, R68 ;  /* 0x00000044466b723e */ /* 0x000fe200000010ff */
[----:B------:R-:W-:Y:S01]  /*14240*/  STSM.16.M88.4 [R102], R96 ;  /* 0x0000006066007844 */ /* 0x000fe20000000200 */
        /* <DEDUP_REMOVED lines=10> */
[----:B---3--:R-:W-:Y:S02]  /*142f0*/  F2FP.BF16.F32.PACK_AB R122, R125, R124 ;  /* 0x0000007c7d7a723e */ /* 0x008fe400000010ff */
[----:B------:R-:W-:Y:S02]  /*14300*/  F2FP.BF16.F32.PACK_AB R123, R127, R126 ;  /* 0x0000007e7f7b723e */ /* 0x000fe400000010ff */
[----:B------:R-:W-:Y:S02]  /*14310*/  F2FP.BF16.F32.PACK_AB R136, R137, R136 ;  /* 0x000000888988723e */ /* 0x000fe400000010ff */
[----:B------:R-:W-:Y:S01]  /*14320*/  ISETP.NE.U32.AND P0, PT, RZ, UR4, PT ;  /* 0x00000004ff007c0c */ /* 0x000fe2000bf05070 */
[----:B------:R3:W-:Y:S01]  /*14330*/  STSM.16.M88.4 [R41], R120 ;  /* 0x0000007829007844 */ /* 0x0007e20000000200 */
[----:B------:R-:W-:Y:S02]  /*14340*/  F2FP.BF16.F32.PACK_AB R129, R131, R130 ;  /* 0x000000828381723e */ /* 0x000fe400000010ff */
[----:B--2---:R-:W-:-:S02]  /*14350*/  IADD3 R4, P1, R216, UR4, RZ ;  /* 0x00000004d8047c10 */ /* 0x004fc4000ff3e0ff */
[----:B------:R-:W-:Y:S02]  /*14360*/  MOV R118, R118 ;  /* 0x0000007600767202 */ /* 0x000fe40000000f00 */
[----:B------:R-:W-:Y:S02]  /*14370*/  F2FP.BF16.F32.PACK_AB R144, R145, R144 ;  /* 0x000000909190723e */ /* 0x000fe400000010ff */
[----:B------:R-:W-:Y:S02]  /*14380*/  MOV R32, R32 ;  /* 0x0000002000207202 */ /* 0x000fe40000000f00 */
[----:B------:R-:W-:Y:S01]  /*14390*/  MOV R36, R36 ;  /* 0x0000002400247202 */ /* 0x000fe20000000f00 */
[----:B------:R-:W-:Y:S01]  /*143a0*/  IMAD R3, R214, 0x40, R193 ;  /* 0x00000040d6037824 */ /* 0x000fe200078e02c1 */
[----:B------:R-:W-:Y:S01]  /*143b0*/  F2FP.BF16.F32.PACK_AB R130, R133, R132 ;  /* 0x000000848582723e */ /* 0x000fe200000010ff */
[----:B----4-:R-:W-:Y:S01]  /*143c0*/  IMAD.MOV.U32 R0, RZ, RZ, RZ ;  /* 0x000000ffff007224 */ /* 0x010fe200078e00ff */
[----:B------:R-:W-:-:S02]  /*143d0*/  F2FP.BF16.F32.PACK_AB R131, R135, R134 ;  /* 0x000000868783723e */ /* 0x000fc400000010ff */
[----:B------:R-:W-:Y:S02]  /*143e0*/  F2FP.BF16.F32.PACK_AB R137, R139, R138 ;  /* 0x0000008a8b89723e */ /* 0x000fe400000010ff */
[----:B------:R-:W-:Y:S01]  /*143f0*/  F2FP.BF16.F32.PACK_AB R138, R141, R140 ;  /* 0x0000008c8d8a723e */ /* 0x000fe200000010ff */
[----:B------:R-:W-:Y:S01]  /*14400*/  STSM.16.M88.4 [R118], R128 ;  /* 0x0000008076007844 */ /* 0x000fe20000000200 */
[----:B------:R-:W-:Y:S02]  /*14410*/  F2FP.BF16.F32.PACK_AB R139, R143, R142 ;  /* 0x0000008e8f8b723e */ /* 0x000fe400000010ff */
[----:B------:R-:W-:Y:S02]  /*14420*/  F2FP.BF16.F32.PACK_AB R145, R147, R146 ;  /* 0x000000929391723e */ /* 0x000fe400000010ff */
[----:B------:R-:W-:Y:S01]  /*14430*/  F2FP.BF16.F32.PACK_AB R146, R149, R148 ;  /* 0x000000949592723e */ /* 0x000fe200000010ff */
[----:B------:R2:W-:Y:S01]  /*14440*/  STSM.16.M88.4 [R32], R136 ;  /* 0x0000008820007844 */ /* 0x0005e20000000200 */
[----:B------:R-:W-:-:S02]  /*14450*/  F2FP.BF16.F32.PACK_AB R147, R151, R150 ;  /* 0x000000969793723e */ /* 0x000fc400000010ff */
[----:B------:R-:W-:Y:S02]  /*14460*/  ISETP.NE.AND.EX P0, PT, RZ, UR5, PT, P0 ;  /* 0x00000005ff007c0c */ /* 0x000fe4000bf05300 */
[----:B------:R-:W-:Y:S01]  /*14470*/  IADD3.X R5, R217, UR5, RZ, P1, !PT ;  /* 0x00000005d9057c10 */ /* 0x000fe20008ffe4ff */
[----:B------:R-:W-:Y:S01]  /*14480*/  ULDC.64 UR4, c[0x0][0xce0] ;  /* 0x0003380000047ab9 */ /* 0x000fe20000000a00 */
[----:B------:R4:W-:Y:S01]  /*14490*/  STSM.16.M88.4 [R36], R144 ;  /* 0x0000009024007844 */ /* 0x0009e20000000200 */
[----:B------:R-:W-:Y:S01]  /*144a0*/  BAR.SYNC.DEFER_BLOCKING 0x1, 0x100 ;  /* 0x0044000000007b1d */ /* 0x000fe20000010000 */
[----:B------:R-:W-:-:S04]  /*144b0*/  ISETP.NE.U32.AND P6, PT, RZ, UR4, PT ;  /* 0x00000004ff007c0c */ /* 0x000fc8000bfc5070 */
        /* <DEDUP_REMOVED lines=31> */
[C---:B---3--:R-:W-:Y:S02]  /*146b0*/  IADD3 R41, P2, R20.reuse, 0x7000, RZ ;  /* 0x0000700014297810 */ /* 0x048fe40007f5e0ff */
[C---:B------:R-:W-:Y:S02]  /*146c0*/  IADD3 R45, P3, R20.reuse, 0x8000, RZ ;  /* 0x00008000142d7810 */ /* 0x040fe40007f7e0ff */
[C---:B------:R-:W-:Y:S02]  /*146d0*/  IADD3 R49, P4, R20.reuse, 0x9000, RZ ;  /* 0x0000900014317810 */ /* 0x040fe40007f9e0ff */
[----:B------:R-:W-:Y:S02]  /*146e0*/  IADD3 R53, P5, R20, 0xa000, RZ ;  /* 0x0000a00014357810 */ /* 0x000fe40007fbe0ff */
[----:B--2---:R-:W-:-:S02]  /*146f0*/  LOP3.LUT R32, R33, 0x380, RZ, 0xc0, !PT ;  /* 0x0000038021207812 */ /* 0x004fc400078ec0ff */
[----:B----4-:R-:W-:Y:S02]  /*14700*/  LOP3.LUT R36, R37, 0x380, RZ, 0xc0, !PT ;  /* 0x0000038025247812 */ /* 0x010fe400078ec0ff */
        /* <DEDUP_REMOVED lines=16> */
[----:B0-----:R-:W-:Y:S06]  /*14810*/  @P6 BRA `(.L_x_6986) ;  /* 0x0000000000106947 */ /* 0x001fec0003800000 */
[----:B------:R-:W-:Y:S05]  /*14820*/  @!P0 BRA `(.L_x_6986) ;  /* 0x00000000000c8947 */ /* 0x000fea0003800000 */
[----:B------:R-:W2:Y:S04]  /*14830*/  LDG.E R6, desc[UR54][R4.64] ;  /* 0x0000003604067981 */ /* 0x000ea8000c1e1900 */
[----:B-----5:R-:W2:Y:S02]  /*14840*/  LDG.E R3, desc[UR54][R4.64+0x4] ;  /* 0x0000043604037981 */ /* 0x020ea4000c1e1900 */
[----:B--2---:R-:W-:-:S07]  /*14850*/  IMAD.IADD R3, R3, 0x1, -R6 ;  /* 0x0000000103037824 */ /* 0x004fce00078e0a06 */
.L_x_6986:
        /* <DEDUP_REMOVED lines=67> */
.L_x_6987:
[----:B------:R-:W2:Y:S01]  /*14c90*/  LDC R87, c[0x0][0xb8c] ;  /* 0x0002e300ff577b82 */ /* 0x000ea20000000800 */
        /* <DEDUP_REMOVED lines=16> */
[----:B--2---:R-:W-:-:S02]  /*14da0*/  ISETP.GE.AND P3, PT, R82, R87, PT ;  /* 0x000000575200720c */ /* 0x004fc40003f66270 */
[----:B------:R-:W5:Y:S01]  /*14db0*/  LD.E.128 R36, desc[UR54][R36.64] ;  /* 0x0000003624247980 */ /* 0x000f62000c101d00 */
[-C--:B------:R-:W-:Y:S02]  /*14dc0*/  ISETP.GE.AND P1, PT, R214, R3.reuse, PT ;  /* 0x00000003d600720c */ /* 0x080fe40003f26270 */
[----:B------:R-:W-:Y:S01]  /*14dd0*/  ISETP.GE.AND P0, PT, R0, R3, PT ;  /* 0x000000030000720c */ /* 0x000fe20003f06270 */
[----:B------:R-:W5:Y:S01]  /*14de0*/  LD.E.128 R40, desc[UR54][R40.64] ;  /* 0x0000003628287980 */ /* 0x000f62000c101d00 */
[----:B------:R-:W-:Y:S01]  /*14df0*/  SEL R3, RZ, 0xffffffff, P3 ;  /* 0xffffffffff037807 */ /* 0x000fe20001800000 */
[C---:B------:R-:W-:Y:S02]  /*14e00*/  VIADD R83, R193.reuse, 0x80 ;  /* 0x00000080c1537836 */ /* 0x040fe40000000000 */
[----:B------:R-:W5:Y:S01]  /*14e10*/  LD.E.128 R44, desc[UR54][R44.64] ;  /* 0x000000362c2c7980 */ /* 0x000f62000c101d00 */
[C---:B------:R-:W-:Y:S01]  /*14e20*/  ISETP.GE.AND P2, PT, R193.reuse, R87, PT ;  /* 0x00000057c100720c */ /* 0x040fe20003f46270 */
[----:B------:R-:W-:-:S02]  /*14e30*/  VIADD R84, R193, 0xc0 ;  /* 0x000000c0c1547836 */ /* 0x000fc40000000000 */
[----:B------:R-:W5:Y:S04]  /*14e40*/  LD.E.128 R48, desc[UR54][R48.64] ;  /* 0x0000003630307980 */ /* 0x000f68000c101d00 */
[----:B------:R-:W5:Y:S04]  /*14e50*/  LD.E.128 R52, desc[UR54][R52.64] ;  /* 0x0000003634347980 */ /* 0x000f68000c101d00 */
        /* <DEDUP_REMOVED lines=26> */
[----:B------:R-:W-:Y:S01]  /*15000*/  VIADD R77, R193, 0x180 ;  /* 0x00000180c14d7836 */ /* 0x000fe20000000000 */
[----:B------:R-:W-:Y:S01]  /*15010*/  LOP3.LUT R3, R76, R0, R3, 0xfe, !PT ;  /* 0x000000004c037212 */ /* 0x000fe200078efe03 */
[----:B------:R-:W-:Y:S01]  /*15020*/  VIADD R0, R2, 0x38820 ;  /* 0x0003882002007836 */ /* 0x000fe20000000000 */
[-C--:B------:R-:W-:Y:S01]  /*15030*/  ISETP.GE.AND P2, PT, R85, R87.reuse, PT ;  /* 0x000000575500720c */ /* 0x080fe20003f46270 */
[----:B------:R-:W-:Y:S01]  /*15040*/  VIADD R78, R193, 0x1c0 ;  /* 0x000001c0c14e7836 */ /* 0x000fe20000000000 */
[-C--:B------:R-:W-:Y:S01]  /*15050*/  ISETP.GE.AND P3, PT, R86, R87.reuse, PT ;  /* 0x000000575600720c */ /* 0x080fe20003f66270 */
[----:B------:R-:W-:Y:S01]  /*15060*/  BSSY B1, `(.L_x_6988) ;  /* 0x000002d000017945 */ /* 0x000fe20003800000 */
[----:B------:R-:W-:-:S02]  /*15070*/  ISETP.GE.AND P4, PT, R77, R87, PT ;  /* 0x000000574d00720c */ /* 0x000fc40003f86270 */
[----:B------:R-:W-:Y:S02]  /*15080*/  SEL R76, RZ, 0x10, P2 ;  /* 0x00000010ff4c7807 */ /* 0x000fe40001000000 */
[----:B------:R-:W-:Y:S02]  /*15090*/  SEL R77, RZ, 0x20, P3 ;  /* 0x00000020ff4d7807 */ /* 0x000fe40001800000 */
[----:B------:R-:W-:Y:S02]  /*150a0*/  PRMT R0, RZ, 0x654, R0 ;  /* 0x00000654ff007816 */ /* 0x000fe40000000000 */
[----:B------:R-:W-:Y:S01]  /*150b0*/  LOP3.LUT R3, R77, R3, R76, 0xfe, !PT ;  /* 0x000000034d037212 */ /* 0x000fe200078efe4c */
[----:B------:R-:W-:Y:S01]  /*150c0*/  IMAD R76, R221, UR4, RZ ;  /* 0x00000004dd4c7c24 */ /* 0x000fe2000f8e02ff */
[----:B0-----:R0:W-:Y:S01]  /*150d0*/  SYNCS.ARRIVE.TRANS64.RED.A1T0 RZ, [R0+URZ], RZ ;  /* 0x000000ff00ff79a7 */ /* 0x0011e2000810043f */
[----:B------:R-:W-:Y:S02]  /*150e0*/  ISETP.GE.AND P2, PT, R78, R87, PT ;  /* 0x000000574e00720c */ /* 0x000fe40003f46270 */
[----:B------:R-:W-:Y:S01]  /*150f0*/  SHF.R.S32.HI R215, RZ, 0x1f, R214 ;  /* 0x0000001fffd77819 */ /* 0x000fe200000114d6 */
[----:B------:R-:W-:-:S02]  /*15100*/  IMAD R81, R79, UR5, R76 ;  /* 0x000000054f517c24 */ /* 0x000fc4000f8e024c */
        /* <DEDUP_REMOVED lines=34> */
.L_x_6989:
[----:B------:R-:W-:Y:S05]  /*15330*/  BSYNC B1 ;  /* 0x0000000000017941 */ /* 0x000fea0003800000 */
.L_x_6988:
        /* <DEDUP_REMOVED lines=31> */
.L_x_6985:
[----:B------:R-:W-:Y:S01]  /*15530*/  ULDC.64 UR4, c[0x0][0xcd8] ;  /* 0x0003360000047ab9 */ /* 0x000fe20000000a00 */
[----:B------:R-:W-:Y:S01]  /*15540*/  MOV R9, RZ ;  /* 0x000000ff00097202 */ /* 0x000fe20000000f00 */
[----:B------:R-:W2:Y:S01]  /*15550*/  LDC R14, c[0x0][0xb8c] ;  /* 0x0002e300ff0e7b82 */ /* 0x000ea20000000800 */
[----:B------:R-:W-:Y:S02]  /*15560*/  ISETP.NE.U32.AND P0, PT, RZ, UR4, PT ;  /* 0x00000004ff007c0c */ /* 0x000fe4000bf05070 */
[----:B------:R-:W-:Y:S02]  /*15570*/  IADD3 R4, P1, R216, UR4, RZ ;  /* 0x00000004d8047c10 */ /* 0x000fe4000ff3e0ff */
[----:B------:R-:W-:Y:S02]  /*15580*/  ISETP.NE.AND.EX P0, PT, RZ, UR5, PT, P0 ;  /* 0x00000005ff007c0c */ /* 0x000fe4000bf05300 */
[----:B------:R-:W-:Y:S01]  /*15590*/  IADD3.X R5, R217, UR5, RZ, P1, !PT ;  /* 0x00000005d9057c10 */ /* 0x000fe20008ffe4ff */
[----:B------:R-:W-:-:S02]  /*155a0*/  ULDC.64 UR4, c[0x0][0xce0] ;  /* 0x0003380000047ab9 */ /* 0x000fc40000000a00 */
        /* <DEDUP_REMOVED lines=11> */
[----:B------:R-:W4:Y:S04]  /*15660*/  LDG.E R0, desc[UR54][R4.64] ;  /* 0x0000003604007981 */ /* 0x000f28000c1e1900 */
[----:B-----5:R-:W4:Y:S02]  /*15670*/  LDG.E R3, desc[UR54][R4.64+0x4] ;  /* 0x0000043604037981 */ /* 0x020f24000c1e1900 */
[----:B----4-:R-:W-:-:S07]  /*15680*/  IMAD.IADD R3, R3, 0x1, -R0 ;  /* 0x0000000103037824 */ /* 0x010fce00078e0a00 */
.L_x_6991:
        /* <DEDUP_REMOVED lines=29> */
.L_x_6993:
[----:B------:R-:W-:Y:S05]  /*15860*/  BSYNC B1 ;  /* 0x0000000000017941 */ /* 0x000fea0003800000 */
.L_x_6992:
[----:B------:R-:W-:Y:S01]  /*15870*/  ULDC.64 UR4, c[0x0][0xba0] ;  /* 0x0002e80000047ab9 */ /* 0x000fe20000000a00 */
[----:B---3--:R-:W-:Y:S01]  /*15880*/  IMAD.MOV.U32 R4, RZ, RZ, R193 ;  /* 0x000000ffff047224 */ /* 0x008fe200078e00c1 */
[C---:B--2---:R-:W-:Y:S01]  /*15890*/  ISETP.GE.AND P2, PT, R193.reuse, R14, PT ;  /* 0x0000000ec100720c */ /* 0x044fe20003f46270 */
[----:B----4-:R-:W-:Y:S01]  /*158a0*/  IMAD.MOV.U32 R5, RZ, RZ, R12 ;  /* 0x000000ffff057224 */ /* 0x010fe200078e000c */
        /* <DEDUP_REMOVED lines=20> */
[-C--:B------:R-:W-:Y:S01]  /*159f0*/  ISETP.GE.AND P2, PT, R15, R14.reuse, PT ;  /* 0x0000000e0f00720c */ /* 0x080fe20003f46270 */
[----:B------:R-:W-:Y:S01]  /*15a00*/  ULDC.64 UR4, c[0x0][0xbe8] ;  /* 0x0002fa0000047ab9 */ /* 0x000fe20000000a00 */
[----:B------:R-:W-:Y:S01]  /*15a10*/  ISETP.GE.AND P3, PT, R21, R14, PT ;  /* 0x0000000e1500720c */ /* 0x000fe20003f66270 */
[----:B------:R-:W-:-:S02]  /*15a20*/  IMAD.SHL.U32 R3, R6, 0x2, RZ ;  /* 0x0000000206037824 */ /* 0x000fc400078e00ff */
[----:B------:R-:W-:Y:S01]  /*15a30*/  VIADD R27, R193, 0x140 ;  /* 0x00000140c11b7836 */ /* 0x000fe20000000000 */
[----:B------:R-:W-:Y:S01]  /*15a40*/  SEL R6, RZ, 0x8, P3 ;  /* 0x00000008ff067807 */ /* 0x000fe20001800000 */
[----:B------:R-:W-:Y:S01]  /*15a50*/  IMAD.IADD R5, R5, 0x1, R7 ;  /* 0x0000000105057824 */ /* 0x000fe200078e0207 */
[----:B------:R-:W-:Y:S01]  /*15a60*/  LOP3.LUT R0, R3, 0x2, R0, 0xe2, !PT ;  /* 0x0000000203007812 */ /* 0x000fe200078ee200 */
        /* <DEDUP_REMOVED lines=49> */
.L_x_6995:
[----:B------:R-:W-:Y:S05]  /*15d80*/  BSYNC B1 ;  /* 0x0000000000017941 */ /* 0x000fea0003800000 */
.L_x_6994:
        /* <DEDUP_REMOVED lines=29> */
.L_x_6990:
[----:B------:R-:W-:Y:S05]  /*15f60*/  BSYNC B0 ;  /* 0x0000000000007941 */ /* 0x000fea0003800000 */
.L_x_6984:
[----:B------:R-:W-:Y:S02]  /*15f70*/  ULDC UR4, c[0x0][0xd14] ;  /* 0x0003450000047ab9 */ /* 0x000fe40000000800 */
[----:B-1----:R-:W-:-:S13]  /*15f80*/  ISETP.GE.AND P0, PT, R187, UR4, PT ;  /* 0x00000004bb007c0c */ /* 0x002fda000bf06270 */
[----:B------:R-:W-:Y:S05]  /*15f90*/  @!P0 BRA `(.L_x_6996) ;  /* 0xfffffeb000708947 */ /* 0x000fea000383ffff */
[----:B------:R-:W-:Y:S05]  /*15fa0*/  BRA `(.L_x_6855) ;  /* 0x0000006400b87947 */ /* 0x000fea0003800000 */
.L_x_6853:
        /* <DEDUP_REMOVED lines=61> */
.L_x_7001:
        /* <DEDUP_REMOVED lines=15> */
.L_x_7000:
[----:B------:R-:W-:Y:S05]  /*16470*/  BSYNC B0 ;  /* 0x0000000000007941 */ /* 0x000fea0003800000 */
.L_x_6999:
        /* <DEDUP_REMOVED lines=25> */
.L_x_6997:
        /* <DEDUP_REMOVED lines=20> */
.L_x_7002:
        /* <DEDUP_REMOVED lines=56> */
.L_x_6998:
[----:B------:R-:W-:Y:S02]  /*16ad0*/  IMAD.MOV.U32 R17, RZ, RZ, RZ ;  /* 0x000000ffff117224 */ /* 0x000fe400078e00ff */
[----:B------:R-:W-:Y:S02]  /*16ae0*/  IMAD.U32 R16, RZ, RZ, UR6 ;  /* 0x00000006ff107e24 */ /* 0x000fe4000f8e00ff */
[----:B------:R-:W-:-:S07]  /*16af0*/  IMAD.MOV.U32 R18, RZ, RZ, RZ ;  /* 0x000000ffff127224 */ /* 0x000fce00078e00ff */
.L_x_7003:
        /* <DEDUP_REMOVED lines=15> */
[----:B------:R-:W-:Y:S01]  /*16bf0*/  STL [R1+0x28], RZ ;  /* 0x000028ff01007387 */ /* 0x000fe20000100800 */
[----:B------:R-:W-:Y:S01]  /*16c00*/  ULDC UR4, c[0x0][0xc] ;  /* 0x0000030000047ab9 */ /* 0x000fe20000000800 */
[----:B------:R-:W-:Y:S02]  /*16c10*/  IMAD.MOV.U32 R2, RZ, RZ, 0x1 ;  /* 0x00000001ff027424 */ /* 0x000fe400078e00ff */
[----:B------:R1:W-:Y:S04]  /*16c20*/  STL [R1+0xc], R0 ;  /* 0x00000c0001007387 */ /* 0x0003e80000100800 */
[----:B------:R2:W-:Y:S04]  /*16c30*/  STL [R1+0x4], RZ ;  /* 0x000004ff01007387 */ /* 0x0005e80000100800 */
[----:B------:R2:W-:Y:S01]  /*16c40*/  STL [R1], RZ ;  /* 0x000000ff01007387 */ /* 0x0005e20000100800 */
[----:B-1----:R-:W-:-:S03]  /*16c50*/  IMAD.U32 R0, RZ, RZ, UR4 ;  /* 0x00000004ff007e24 */ /* 0x002fc6000f8e00ff */
[----:B------:R2:W-:Y:S04]  /*16c60*/  STL [R1+0x8], R2 ;  /* 0x0000080201007387 */ /* 0x0005e80000100800 */
[----:B------:R2:W-:Y:S02]  /*16c70*/  STL [R1+0x30], R0 ;  /* 0x0000300001007387 */ /* 0x0005e40000100800 */
.L_x_7088:
[----:B--23--:R-:W1:Y:S02]  /*16c80*/  LDC.64 R2, c[0x0][0xd60] ;  /* 0x00035800ff027b82 */ /* 0x00ce640000000a00 */
[----:B-1----:R-:W-:-:S05]  /*16c90*/  IMAD.WIDE R2, R19, 0x4, R2 ;  /* 0x0000000413027825 */ /* 0x002fca00078e0202 */
[----:B------:R-:W2:Y:S01]  /*16ca0*/  LDG.E R11, desc[UR54][R2.64] ;  /* 0x00000036020b7981 */ /* 0x000ea2000c1e1900 */
        /* <DEDUP_REMOVED lines=48> */
[----:B-1----:R-:W-:Y:S01]  /*16fb0*/  MOV R9, UR4 ;  /* 0x0000000400097c02 */ /* 0x002fe20008000f00 */
[----:B0-----:R-:W-:Y:S09]  /*16fc0*/  @P0 BRA `(.L_x_7005) ;  /* 0x0000000000100947 */ /* 0x001ff20003800000 */
[----:B------:R-:W-:Y:S05]  /*16fd0*/  @!P2 BRA `(.L_x_7005) ;  /* 0x00000000000ca947 */ /* 0x000fea0003800000 */
[----:B-----5:R-:W2:Y:S04]  /*16fe0*/  LDG.E R10, desc[UR54][R2.64] ;  /* 0x00000036020a7981 */ /* 0x020ea8000c1e1900 */
[----:B------:R-:W2:Y:S02]  /*16ff0*/  LDG.E R2, desc[UR54][R2.64+0x4] ;  /* 0x0000043602027981 */ /* 0x000ea4000c1e1900 */
[----:B--2---:R-:W-:-:S07]  /*17000*/  IMAD.IADD R10, R2, 0x1, -R10 ;  /* 0x00000001020a7824 */ /* 0x004fce00078e0a0a */
.L_x_7005:
        /* <DEDUP_REMOVED lines=14> */
.L_x_7006:
[----:B------:R-:W-:Y:S05]  /*170f0*/  @!P3 BRA `(.L_x_7007) ;  /* 0x00000000000cb947 */ /* 0x000fea0003800000 */
[----:B------:R-:W2:Y:S04]  /*17100*/  LDG.E R9, desc[UR54][R6.64] ;  /* 0x0000003606097981 */ /* 0x000ea8000c1e1900 */
[----:B------:R-:W2:Y:S02]  /*17110*/  LDG.E R6, desc[UR54][R6.64+0x4] ;  /* 0x0000043606067981 */ /* 0x000ea4000c1e1900 */
[----:B--2---:R-:W-:-:S07]  /*17120*/  IMAD.IADD R9, R6, 0x1, -R9 ;  /* 0x0000000106097824 */ /* 0x004fce00078e0a09 */
.L_x_7007:
        /* <DEDUP_REMOVED lines=41> */
.L_x_7155:
[----:B------:R-:W-:-:S03]  /*173c0*/  UMOV UR4, 0xffffffff ;  /* 0xffffffff00047882 */ /* 0x000fc60000000000 */
[----:B------:R-:W-:Y:S05]  /*173d0*/  BRA.DIV UR4, `(.L_x_7011) ;  /* 0x00000062046c7947 */ /* 0x000fea000b800000 */
[----:B------:R-:W-:-:S13]  /*173e0*/  ELECT P6, URZ, PT ;  /* 0x00000000003f782f */ /* 0x000fda00038c0000 */
.L_x_7158:
[----:B------:R-:W2:Y:S01]  /*173f0*/  LDL R5, [R1+0x28] ;  /* 0x0000280001057983 */ /* 0x000ea20000100800 */
        /* <DEDUP_REMOVED lines=10> */
.L_x_7159:
[----:B------:R-:W-:Y:S04]  /*174a0*/  BSSY B1, `(.L_x_7013) ;  /* 0x0000063000017945 */ /* 0x000fe80003800000 */
[----:B------:R-:W-:Y:S05]  /*174b0*/  @!P6 BRA `(.L_x_7014) ;  /* 0x000000040084e947 */ /* 0x000fea0003800000 */
[----:B------:R-:W0:Y:S04]  /*174c0*/  LDL R7, [R1+0x4] ;  /* 0x0000040001077983 */ /* 0x000e280000100800 */
[----:B------:R-:W2:Y:S01]  /*174d0*/  LDL R6, [R1+0xc] ;  /* 0x00000c0001067983 */ /* 0x000ea20000100800 */
[----:B0-----:R-:W-:Y:S02]  /*174e0*/  LEA R5, R7, R9, 0x3 ;  /* 0x0000000907057211 */ /* 0x001fe400078e18ff */
[----:B--2---:R-:W-:-:S04]  /*174f0*/  SHF.L.U32 R7, R6, 0x1f, RZ ;  /* 0x0000001f06077819 */ /* 0x004fc800000006ff */
[----:B------:R-:W0:Y:S02]  /*17500*/  SYNCS.PHASECHK.TRANS64.TRYWAIT P0, [R5+URZ+0x388a0], R7 ;  /* 0x0388a007050075a7 */ /* 0x000e24000800017f */
[----:B0-----:R-:W-:Y:S05]  /*17510*/  @!P0 BRA `(.L_x_7015) ;  /* 0x0000006000508947 */ /* 0x001fea0003800000 */
.L_x_7160:
        /* <DEDUP_REMOVED lines=11> */
.L_x_7016:
        /* <DEDUP_REMOVED lines=18> */
[----:B------:R-:W2:Y:S02]  /*176f0*/  SYNCS.PHASECHK.TRANS64.TRYWAIT P0, [R5+URZ+0x388c0], R7 ;  /* 0x0388c007050075a7 */ /* 0x000ea4000800017f */
[----:B-12---:R-:W-:Y:S05]  /*17700*/  @!P0 BRA `(.L_x_7017) ;  /* 0x0000005c00e88947 */ /* 0x006fea0003800000 */
.L_x_7161:
        /* <DEDUP_REMOVED lines=8> */
.L_x_7018:
        /* <DEDUP_REMOVED lines=52> */
.L_x_7014:
[----:B------:R-:W-:Y:S05]  /*17ad0*/  BSYNC B1 ;  /* 0x0000000000017941 */ /* 0x000fea0003800000 */
.L_x_7013:
        /* <DEDUP_REMOVED lines=12> */
[----:B0-----:R-:W-:Y:S05]  /*17ba0*/  @!P0 BRA `(.L_x_7009) ;  /* 0x0000000400cc8947 */ /* 0x001fea0003800000 */
[C---:B------:R-:W-:Y:S02]  /*17bb0*/  IMAD R5, R2.reuse, 0x40, R20 ;  /* 0x0000004002057824 */ /* 0x040fe400078e0214 */
[----:B------:R-:W-:Y:S02]  /*17bc0*/  VIADD R2, R2, 0xffffffff ;  /* 0xffffffff02027836 */ /* 0x000fe40000000000 */
[----:B------:R-:W-:-:S07]  /*17bd0*/  VIADD R5, R5, 0xffffff80 ;  /* 0xffffff8005057836 */ /* 0x000fce0000000000 */
.L_x_7025:
        /* <DEDUP_REMOVED lines=9> */
.L_x_7162:
        /* <DEDUP_REMOVED lines=11> */
.L_x_7022:
        /* <DEDUP_REMOVED lines=18> */
.L_x_7163:
        /* <DEDUP_REMOVED lines=8> */
.L_x_7024:
        /* <DEDUP_REMOVED lines=52> */
.L_x_7020:
[----:B------:R-:W-:Y:S05]  /*18200*/  BSYNC B1 ;  /* 0x0000000000017941 */ /* 0x000fea0003800000 */
.L_x_7019:
[----:B------:R-:W2:Y:S04]  /*18210*/  LDL.LU R6, [R1+0x4] ;  /* 0x0000040001067983 */ /* 0x000ea80000300800 */
[----:B------:R-:W3:Y:S01]  /*18220*/  LDL.LU R8, [R1+0xc] ;  /* 0x00000c0001087983 */ /* 0x000ee20000300800 */
[----:B------:R-:W-:Y:S02]  /*18230*/  VIADD R2, R2, 0xffffffff ;  /* 0xffffffff02027836 */ /* 0x000fe40000000000 */
[----:B------:R-:W-:Y:S01]  /*18240*/  VIADD R5, R5, 0xffffffc0 ;  /* 0xffffffc005057836 */ /* 0x000fe20000000000 */
[----:B--2---:R-:W-:-:S04]  /*18250*/  IADD3 R6, R6, 0x1, RZ ;  /* 0x0000000106067810 */ /* 0x004fc80007ffe0ff */
        /* <DEDUP_REMOVED lines=8> */
.L_x_7009:
[----:B------:R-:W-:Y:S05]  /*182e0*/  BSYNC B0 ;  /* 0x0000000000007941 */ /* 0x000fea0003800000 */
.L_x_7008:
[----:B0-----:R-:W2:Y:S01]  /*182f0*/  LDL R6, [R1+0x1c] ;  /* 0x00001c0001067983 */ /* 0x001ea20000100800 */
[----:B------:R-:W-:Y:S05]  /*18300*/  @!P2 WARPSYNC.ALL ;  /* 0x000000000000a948 */ /* 0x000fea0003800000 */
[----:B------:R-:W-:Y:S01]  /*18310*/  BSSY B6, `(.L_x_7026) ;  /* 0x000033e000067945 */ /* 0x000fe20003800000 */
[----:B------:R-:W-:Y:S01]  /*18320*/  @!P2 BAR.SYNC.DEFER_BLOCKING 0xc, 0x120 ;  /* 0x030480000000ab1d */ /* 0x000fe20000010000 */
[----:B--2---:R-:W-:-:S13]  /*18330*/  ISETP.GT.AND P0, PT, R6, RZ, PT ;  /* 0x000000ff0600720c */ /* 0x004fda0003f04270 */
[----:B------:R-:W-:Y:S05]  /*18340*/  @P0 BRA `(.L_x_7027) ;  /* 0x00000000004c0947 */ /* 0x000fea0003800000 */
[----:B------:R-:W0:Y:S02]  /*18350*/  S2R R6, SR_TID.X ;  /* 0x0000000000067919 */ /* 0x000e240000002100 */
[----:B0-----:R-:W-:-:S04]  /*18360*/  LOP3.LUT R6, R6, 0x1f, RZ, 0xc0, !PT ;  /* 0x0000001f06067812 */ /* 0x001fc800078ec0ff */
[----:B------:R-:W-:-:S13]  /*18370*/  ISETP.NE.AND P1, PT, R6, RZ, PT ;  /* 0x000000ff0600720c */ /* 0x000fda0003f25270 */
[----:B------:R-:W-:Y:S05]  /*18380*/  @P1 BRA `(.L_x_7028) ;  /* 0x0000003000d81947 */ /* 0x000fea0003800000 */
[----:B------:R-:W0:Y:S01]  /*18390*/  S2R R7, SR_LANEID ;  /* 0x0000000000077919 */ /* 0x000e220000000000 */
[----:B------:R-:W-:Y:S02]  /*183a0*/  VOTEU.ANY UR4, UPT, PT ;  /* 0x0000000000047886 */ /* 0x000fe400038e0100 */
[----:B------:R-:W0:Y:S01]  /*183b0*/  FLO.U32 R0, UR4 ;  /* 0x0000000400007d00 */ /* 0x000e2200080e0000 */
[----:B------:R-:W1:Y:S01]  /*183c0*/  LDC.64 R2, c[0x0][0xd38] ;  /* 0x00034e00ff027b82 */ /* 0x000e620000000a00 */
[----:B------:R-:W2:Y:S06]  /*183d0*/  LDL R6, [R1+0x30] ;  /* 0x0000300001067983 */ /* 0x000eac0000100800 */
[----:B------:R-:W1:Y:S01]  /*183e0*/  POPC R5, UR4 ;  /* 0x0000000400057d09 */ /* 0x000e620008000000 */
[----:B0-----:R-:W-:-:S13]  /*183f0*/  ISETP.EQ.U32.AND P0, PT, R0, R7, PT ;  /* 0x000000070000720c */ /* 0x001fda0003f02070 */
[----:B-1----:R-:W3:Y:S01]  /*18400*/  @P0 ATOMG.E.ADD.STRONG.GPU PT, R3, desc[UR54][R2.64], R5 ;  /* 0x00000005020309a8 */ /* 0x002ee200081ee1f6 */
[----:B------:R-:W0:Y:S02]  /*18410*/  S2R R4, SR_LTMASK ;  /* 0x0000000000047919 */ /* 0x000e240000003900 */
[----:B0-----:R-:W-:-:S04]  /*18420*/  LOP3.LUT R4, R4, UR4, RZ, 0xc0, !PT ;  /* 0x0000000404047c12 */ /* 0x001fc8000f8ec0ff */
[----:B------:R-:W0:Y:S01]  /*18430*/  POPC R7, R4 ;  /* 0x0000000400077309 */ /* 0x000e220000000000 */
[----:B--2---:R-:W-:Y:S01]  /*18440*/  R2UR UR5, R6 ;  /* 0x00000000060572ca */ /* 0x004fe200000e0000 */
[----:B---3--:R-:W0:-:S12]  /*18450*/  SHFL.IDX PT, R0, R3, R0, 0x1f ;  /* 0x00001f0003007589 */ /* 0x008e1800000e0000 */
[----:B0-----:R-:W-:Y:S01]  /*18460*/  IADD3 R16, R0, UR5, R7 ;  /* 0x0000000500107c10 */ /* 0x001fe2000fffe007 */
[----:B------:R-:W-:Y:S06]  /*18470*/  BRA `(.L_x_7028) ;  /* 0x00000030009c7947 */ /* 0x000fec0003800000 */
.L_x_7027:
[----:B------:R-:W0:Y:S01]  /*18480*/  S2R R0, SR_CgaCtaId ;  /* 0x0000000000007919 */ /* 0x000e220000008800 */
[----:B------:R-:W-:-:S04]  /*18490*/  MOV R2, 0x400 ;  /* 0x0000040000027802 */ /* 0x000fc80000000f00 */
[----:B0-----:R-:W-:-:S05]  /*184a0*/  LEA R3, R0, R2, 0x18 ;  /* 0x0000000200037211 */ /* 0x001fca00078ec0ff */
        /* <DEDUP_REMOVED lines=20> */
.L_x_7029:
        /* <DEDUP_REMOVED lines=20> */
.L_x_7031:
        /* <DEDUP_REMOVED lines=16> */
.L_x_7030:
        /* <DEDUP_REMOVED lines=26> */
[----:B-1----:R-:W1:Y:S01]  /*189d0*/  @P0 LDC R2, c[0x0][0x430] ;  /* 0x00010c00ff020b82 */ /* 0x002e620000000800 */
[----:B0-----:R-:W-:-:S05]  /*189e0*/  @P0 IMAD.HI.U32 R3, R18, R5, RZ ;  /* 0x0000000512030227 */ /* 0x001fca00078e00ff */
[----:B-1----:R-:W-:Y:S02]  /*189f0*/  @P0 SHF.R.U32.HI R4, RZ, R2, R3 ;  /* 0x00000002ff040219 */ /* 0x002fe40000011603 */
[----:B------:R-:W-:-:S04]  /*18a00*/  ISETP.NE.U32.AND P0, PT, RZ, UR4, PT ;  /* 0x00000004ff007c0c */ /* 0x000fc8000bf05070 */
[----:B------:R-:W-:-:S04]  /*18a10*/  ISETP.NE.AND.EX P0, PT, RZ, UR5, PT, P0 ;  /* 0x00000005ff007c0c */ /* 0x000fc8000bf05300 */
[----:B------:R-:W-:-:S09]  /*18a20*/  SEL R5, R6, RZ, !P0 ;  /* 0x000000ff06057207 */ /* 0x000fd20004000000 */
.L_x_7032:
        /* <DEDUP_REMOVED lines=19> */
.L_x_7166:
[----:B------:R-:W-:Y:S01]  /*18b60*/  UMOV UR4, 0xffffffff ;  /* 0xffffffff00047882 */ /* 0x000fe20000000000 */
[----:B------:R-:W-:Y:S02]  /*18b70*/  SHF.R.S32.HI R8, RZ, 0x1f, R0 ;  /* 0x0000001fff087819 */ /* 0x000fe40000011400 */
[----:B------:R-:W-:Y:S05]  /*18b80*/  BRA.DIV UR4, `(.L_x_7034) ;  /* 0x0000004e04387947 */ /* 0x000fea000b800000 */
[----:B------:R-:W-:-:S13]  /*18b90*/  ELECT P6, URZ, PT ;  /* 0x00000000003f782f */ /* 0x000fda00038c0000 */
.L_x_7169:
        /* <DEDUP_REMOVED lines=22> */
.L_x_7036:
        /* <DEDUP_REMOVED lines=9> */
.L_x_7170:
        /* <DEDUP_REMOVED lines=11> */
.L_x_7038:
        /* <DEDUP_REMOVED lines=23> */
.L_x_7035:
        /* <DEDUP_REMOVED lines=82> */
.L_x_7040:
[----:B------:R-:W-:Y:S05]  /*194d0*/  BSYNC B0 ;  /* 0x0000000000007941 */ /* 0x000fea0003800000 */
.L_x_7039:
        /* <DEDUP_REMOVED lines=9> */
.L_x_7171:
        /* <DEDUP_REMOVED lines=13> */
.L_x_7172:
        /* <DEDUP_REMOVED lines=11> */
.L_x_7045:
        /* <DEDUP_REMOVED lines=58> */
.L_x_7043:
[----:B------:R-:W-:Y:S05]  /*19a90*/  BSYNC B0 ;  /* 0x0000000000007941 */ /* 0x000fea0003800000 */
.L_x_7042:
        /* <DEDUP_REMOVED lines=43> */
.L_x_7052:
[----:B-1----:R-:W1:Y:S01]  /*19d50*/  S2R R3, SR_CgaCtaId ;  /* 0x0000000000037919 */ /* 0x002e620000008800 */
[----:B------:R-:W-:-:S04]  /*19d60*/  MOV R2, 0x400 ;  /* 0x0000040000027802 */ /* 0x000fc80000000f00 */
[----:B-1----:R-:W-:Y:S02]  /*19d70*/  LEA R2, R3, R2, 0x18 ;  /* 0x0000000203027211 */ /* 0x002fe400078ec0ff */
[----:B------:R-:W-:-:S03]  /*19d80*/  SHF.L.U32 R3, R12, 0x1f, RZ ;  /* 0x0000001f0c037819 */ /* 0x000fc600000006ff */
[----:B------:R-:W-:-:S04]  /*19d90*/  IMAD R2, R13, 0x8, R2 ;  /* 0x000000080d027824 */ /* 0x000fc800078e0202 */
[----:B------:R-:W1:Y:S02]  /*19da0*/  SYNCS.PHASECHK.TRANS64.TRYWAIT P0, [R2+URZ+0x38840], R3 ;  /* 0x03884003020075a7 */ /* 0x000e64000800017f */
[----:B-1----:R-:W-:Y:S05]  /*19db0*/  @!P0 BRA `(.L_x_7053) ;  /* 0x0000003c00148947 */ /* 0x002fea0003800000 */
.L_x_7173:
        /* <DEDUP_REMOVED lines=11> */
.L_x_7054:
[----:B--2---:R-:W2:Y:S01]  /*19e70*/  LDL R7, [R1] ;  /* 0x0000000001077983 */ /* 0x004ea20000100800 */
[----:B------:R-:W-:-:S03]  /*19e80*/  MOV R11, 0x400 ;  /* 0x00000400000b7802 */ /* 0x000fc60000000f00 */
[----:B------:R-:W3:Y:S01]  /*19e90*/  LDL R10, [R1+0x10] ;  /* 0x00001000010a7983 */ /* 0x000ee20000100800 */
        /* <DEDUP_REMOVED lines=20> */
.L_x_7174:
        /* <DEDUP_REMOVED lines=8> */
.L_x_7056:
[----:B01----:R-:W2:Y:S01]  /*1a060*/  LDL R3, [R1] ;  /* 0x0000000001037983 */ /* 0x003ea20000100800 */
        /* <DEDUP_REMOVED lines=54> */
.L_x_7051:
[----:B------:R-:W-:Y:S05]  /*1a3d0*/  BSYNC B2 ;  /* 0x0000000000027941 */ /* 0x000fea0003800000 */
.L_x_7050:
[----:B------:R-:W2:Y:S02]  /*1a3e0*/  LDL.LU R2, [R1+0x1c] ;  /* 0x00001c0001027983 */ /* 0x000ea40000300800 */
[----:B--2---:R-:W-:-:S07]  /*1a3f0*/  VIADD R5, R2, 0xfffffffd ;  /* 0xfffffffd02057836 */ /* 0x004fce0000000000 */
.L_x_7049:
[----:B------:R-:W-:Y:S05]  /*1a400*/  BSYNC B1 ;  /* 0x0000000000017941 */ /* 0x000fea0003800000 */
.L_x_7048:
[----:B------:R-:W-:-:S13]  /*1a410*/  ISETP.NE.AND P0, PT, R9, RZ, PT ;  /* 0x000000ff0900720c */ /* 0x000fda0003f05270 */
[----:B------:R-:W-:Y:S05]  /*1a420*/  @!P0 BRA `(.L_x_7047) ;  /* 0x0000001000388947 */ /* 0x000fea0003800000 */
.L_x_7071:
        /* <DEDUP_REMOVED lines=30> */
.L_x_7059:
[----:B------:R-:W2:Y:S01]  /*1a610*/  S2R R3, SR_CgaCtaId ;  /* 0x0000000000037919 */ /* 0x000ea20000008800 */
[----:B------:R-:W-:-:S04]  /*1a620*/  MOV R2, 0x400 ;  /* 0x0000040000027802 */ /* 0x000fc80000000f00 */
[----:B--2---:R-:W-:Y:S02]  /*1a630*/  LEA R2, R3, R2, 0x18 ;  /* 0x0000000203027211 */ /* 0x004fe400078ec0ff */
[----:B------:R-:W-:-:S03]  /*1a640*/  SHF.L.U32 R3, R9, 0x1f, RZ ;  /* 0x0000001f09037819 */ /* 0x000fc600000006ff */
[----:B------:R-:W-:-:S04]  /*1a650*/  IMAD R2, R10, 0x8, R2 ;  /* 0x000000080a027824 */ /* 0x000fc800078e0202 */
[----:B------:R-:W2:Y:S02]  /*1a660*/  SYNCS.PHASECHK.TRANS64.TRYWAIT P0, [R2+URZ+0x38840], R3 ;  /* 0x03884003020075a7 */ /* 0x000ea4000800017f */
[----:B--2---:R-:W-:Y:S05]  /*1a670*/  @!P0 BRA `(.L_x_7060) ;  /* 0x00000034000c8947 */ /* 0x004fea0003800000 */
.L_x_7175:
        /* <DEDUP_REMOVED lines=11> */
.L_x_7061:
[----:B0-----:R-:W3:Y:S01]  /*1a730*/  LDL R12, [R1+0x10] ;  /* 0x00001000010c7983 */ /* 0x001ee20000100800 */
[----:B-1----:R-:W-:Y:S01]  /*1a740*/  MOV R7, 0x400 ;  /* 0x0000040000077802 */ /* 0x002fe20000000f00 */
        /* <DEDUP_REMOVED lines=20> */
.L_x_7176:
        /* <DEDUP_REMOVED lines=8> */
.L_x_7063:
[----:B------:R-:W1:Y:S01]  /*1a910*/  S2R R11, SR_CgaCtaId ;  /* 0x00000000000b7919 */ /* 0x000e620000008800 */
[----:B0-2---:R-:W-:Y:S01]  /*1a920*/  MOV R3, 0x400 ;  /* 0x0000040000037802 */ /* 0x005fe20000000f00 */
        /* <DEDUP_REMOVED lines=52> */
.L_x_7058:
[----:B------:R-:W-:Y:S05]  /*1ac70*/  BSYNC B1 ;  /* 0x0000000000017941 */ /* 0x000fea0003800000 */
.L_x_7057:
        /* <DEDUP_REMOVED lines=13> */
[----:B------:R-:W1:Y:S02]  /*1ad50*/  LDC R6, c[0x0][0x41c] ;  /* 0x00010700ff067b82 */ /* 0x000e640000000800 */
[----:B-1----:R-:W-:-:S13]  /*1ad60*/  ISETP.NE.AND P0, PT, R6, 0x1, PT ;  /* 0x000000010600780c */ /* 0x002fda0003f05270 */
[----:B------:R-:W1:Y:S02]  /*1ad70*/  @P0 LDC.64 R2, c[0x0][0x420] ;  /* 0x00010800ff020b82 */ /* 0x000e640000000a00 */
[----:B-1----:R-:W-:-:S04]  /*1ad80*/  @P0 IMAD.HI.U32 R7, R9, R2, RZ ;  /* 0x0000000209070227 */ /* 0x002fc800078e00ff */
        /* <DEDUP_REMOVED lines=12> */
.L_x_7066:
[----:B------:R-:W2:Y:S01]  /*1ae50*/  S2R R3, SR_CgaCtaId ;  /* 0x0000000000037919 */ /* 0x000ea20000008800 */
[----:B------:R-:W-:-:S04]  /*1ae60*/  MOV R2, 0x400 ;  /* 0x0000040000027802 */ /* 0x000fc80000000f00 */
[----:B--2---:R-:W-:Y:S02]  /*1ae70*/  LEA R2, R3, R2, 0x18 ;  /* 0x0000000203027211 */ /* 0x004fe400078ec0ff */
[----:B------:R-:W-:-:S03]  /*1ae80*/  SHF.L.U32 R3, R11, 0x1f, RZ ;  /* 0x0000001f0b037819 */ /* 0x000fc600000006ff */
[----:B------:R-:W-:-:S04]  /*1ae90*/  IMAD R2, R12, 0x8, R2 ;  /* 0x000000080c027824 */ /* 0x000fc800078e0202 */
[----:B------:R-:W2:Y:S02]  /*1aea0*/  SYNCS.PHASECHK.TRANS64.TRYWAIT P0, [R2+URZ+0x38840], R3 ;  /* 0x03884003020075a7 */ /* 0x000ea4000800017f */
[----:B--2---:R-:W-:Y:S05]  /*1aeb0*/  @!P0 BRA `(.L_x_7067) ;  /* 0x0000002c00248947 */ /* 0x004fea0003800000 */
.L_x_7177:
        /* <DEDUP_REMOVED lines=11> */
.L_x_7068:
[----:B-1----:R-:W3:Y:S01]  /*1af70*/  LDL R7, [R1] ;  /* 0x0000000001077983 */ /* 0x002ee20000100800 */
        /* <DEDUP_REMOVED lines=22> */
.L_x_7178:
        /* <DEDUP_REMOVED lines=8> */
.L_x_7070:
        /* <DEDUP_REMOVED lines=55> */
.L_x_7065:
[----:B------:R-:W-:Y:S05]  /*1b4d0*/  BSYNC B1 ;  /* 0x0000000000017941 */ /* 0x000fea0003800000 */
.L_x_7064:
[C---:B------:R-:W-:Y:S01]  /*1b4e0*/  ISETP.GT.AND P0, PT, R5.reuse, 0x1, PT ;  /* 0x000000010500780c */ /* 0x040fe20003f04270 */
[----:B------:R-:W-:-:S12]  /*1b4f0*/  VIADD R5, R5, 0xfffffffe ;  /* 0xfffffffe05057836 */ /* 0x000fd80000000000 */
[----:B------:R-:W-:Y:S05]  /*1b500*/  @P0 BRA `(.L_x_7071) ;  /* 0xffffffec00c80947 */ /* 0x000fea000383ffff */
.L_x_7047:
[----:B------:R-:W-:Y:S05]  /*1b510*/  BSYNC B0 ;  /* 0x0000000000007941 */ /* 0x000fea0003800000 */
.L_x_7046:
        /* <DEDUP_REMOVED lines=12> */
[----:B------:R-:W-:Y:S02]  /*1b5e0*/  VOTEU.ANY UR4, UPT, PT ;  /* 0x0000000000047886 */ /* 0x000fe400038e0100 */
[----:B------:R-:W1:Y:S01]  /*1b5f0*/  FLO.U32 R4, UR4 ;  /* 0x0000000400047d00 */ /* 0x000e6200080e0000 */
[----:B------:R-:W1:Y:S07]  /*1b600*/  S2R R7, SR_LANEID ;  /* 0x0000000000077919 */ /* 0x000e6e0000000000 */
[----:B0-----:R-:W0:Y:S01]  /*1b610*/  POPC R5, UR4 ;  /* 0x0000000400057d09 */ /* 0x001e220008000000 */
[----:B-1----:R-:W-:-:S02]  /*1b620*/  ISETP.EQ.U32.AND P0, PT, R4, R7, PT ;  /* 0x000000070400720c */ /* 0x002fc40003f02070 */
[----:B--2---:R-:W-:Y:S02]  /*1b630*/  R2UR UR5, R2 ;  /* 0x00000000020572ca */ /* 0x004fe400000e0000 */
[----:B------:R-:W0:Y:S09]  /*1b640*/  LDC.64 R2, c[0x0][0xd38] ;  /* 0x00034e00ff027b82 */ /* 0x000e320000000a00 */
[----:B0-----:R-:W2:Y:S01]  /*1b650*/  @P0 ATOMG.E.ADD.STRONG.GPU PT, R3, desc[UR54][R2.64], R5 ;  /* 0x00000005020309a8 */ /* 0x001ea200081ee1f6 */
[----:B------:R-:W0:Y:S02]  /*1b660*/  S2R R6, SR_LTMASK ;  /* 0x0000000000067919 */ /* 0x000e240000003900 */
[----:B0-----:R-:W-:-:S04]  /*1b670*/  LOP3.LUT R6, R6, UR4, RZ, 0xc0, !PT ;  /* 0x0000000406067c12 */ /* 0x001fc8000f8ec0ff */
[----:B------:R-:W0:Y:S01]  /*1b680*/  POPC R7, R6 ;  /* 0x0000000600077309 */ /* 0x000e220000000000 */
[----:B--2---:R-:W0:Y:S02]  /*1b690*/  SHFL.IDX PT, R4, R3, R4, 0x1f ;  /* 0x00001f0403047589 */ /* 0x004e2400000e0000 */
[----:B0-----:R-:W-:-:S07]  /*1b6a0*/  IADD3 R16, R4, UR5, R7 ;  /* 0x0000000504107c10 */ /* 0x001fce000fffe007 */
.L_x_7073:
[----:B------:R-:W-:Y:S05]  /*1b6b0*/  BSYNC B0 ;  /* 0x0000000000007941 */ /* 0x000fea0003800000 */
.L_x_7072:
[----:B-1----:R-:W2:Y:S02]  /*1b6c0*/  LDL.LU R2, [R1+0x8] ;  /* 0x0000080001027983 */ /* 0x002ea40000300800 */
[----:B--2---:R-:W-:-:S05]  /*1b6d0*/  LOP3.LUT R2, R2, R0, RZ, 0x3c, !PT ;  /* 0x0000000002027212 */ /* 0x004fca00078e3cff */
[----:B------:R1:W-:Y:S02]  /*1b6e0*/  STL [R1+0x8], R2 ;  /* 0x0000080201007387 */ /* 0x0003e40000100800 */
.L_x_7028:
[----:B------:R-:W-:Y:S05]  /*1b6f0*/  BSYNC B6 ;  /* 0x0000000000067941 */ /* 0x000fea0003800000 */
.L_x_7026:
[----:B------:R-:W-:-:S03]  /*1b700*/  UMOV UR4, 0xffffffff ;  /* 0xffffffff00047882 */ /* 0x000fc60000000000 */
[----:B------:R-:W-:Y:S05]  /*1b710*/  BRA.DIV UR4, `(.L_x_7074) ;  /* 0x0000002604347947 */ /* 0x000fea000b800000 */
[----:B------:R2:W3:Y:S04]  /*1b720*/  SHFL.IDX PT, R4, R16, RZ, 0x1f ;  /* 0x00001fff10047589 */ /* 0x0004e800000e0000 */
[----:B------:R-:W4:Y:S02]  /*1b730*/  SHFL.IDX PT, R16, R16, 0x1, 0x1f ;  /* 0x00201f0010107f89 */ /* 0x000f2400000e0000 */
.L_x_7182:
[----:B------:R-:W5:Y:S01]  /*1b740*/  S2R R0, SR_TID.X ;  /* 0x0000000000007919 */ /* 0x000f620000002100 */
[----:B------:R-:W-:Y:S01]  /*1b750*/  ULDC UR4, c[0x0][0xd14] ;  /* 0x0003450000047ab9 */ /* 0x000fe20000000800 */
[----:B------:R-:W-:Y:S01]  /*1b760*/  BSSY B0, `(.L_x_7075) ;  /* 0x000000b000007945 */ /* 0x000fe20003800000 */
[----:B------:R-:W-:Y:S01]  /*1b770*/  IMAD.MOV.U32 R17, RZ, RZ, RZ ;  /* 0x000000ffff117224 */ /* 0x000fe200078e00ff */
[----:B-----5:R-:W-:Y:S01]  /*1b780*/  LOP3.LUT R7, R0, 0x1f, RZ, 0xc0, !PT ;  /* 0x0000001f00077812 */ /* 0x020fe200078ec0ff */
[----:B------:R-:W-:-:S03]  /*1b790*/  IMAD.U32 R0, RZ, RZ, UR4 ;  /* 0x00000004ff007e24 */ /* 0x000fc6000f8e00ff */
[C---:B------:R-:W-:Y:S01]  /*1b7a0*/  ISETP.NE.AND P0, PT, R7.reuse, 0x1f, PT ;  /* 0x0000001f0700780c */ /* 0x040fe20003f05270 */
[----:B0-----:R-:W-:-:S05]  /*1b7b0*/  IMAD.IADD R5, R7, 0x1, R19 ;  /* 0x0000000107057824 */ /* 0x001fca00078e0213 */
[----:B------:R-:W-:-:S13]  /*1b7c0*/  ISETP.GE.OR P0, PT, R5, R0, !P0 ;  /* 0x000000000500720c */ /* 0x000fda0004706670 */
[----:B------:R-:W-:Y:S05]  /*1b7d0*/  @P0 BRA `(.L_x_7076) ;  /* 0x00000000000c0947 */ /* 0x000fea0003800000 */
[----:B-1----:R-:W0:Y:S02]  /*1b7e0*/  LDC.64 R2, c[0x0][0xd58] ;  /* 0x00035600ff027b82 */ /* 0x002e240000000a00 */
[----:B0-----:R-:W-:-:S05]  /*1b7f0*/  IMAD.WIDE R2, R5, 0x4, R2 ;  /* 0x0000000405027825 */ /* 0x001fca00078e0202 */
[----:B------:R0:W5:Y:S02]  /*1b800*/  LDG.E R17, desc[UR54][R2.64] ;  /* 0x0000003602117981 */ /* 0x000164000c1e1900 */
.L_x_7076:
[----:B------:R-:W-:Y:S05]  /*1b810*/  BSYNC B0 ;  /* 0x0000000000007941 */ /* 0x000fea0003800000 */
.L_x_7075:
        /* <DEDUP_REMOVED lines=21> */
[----:B-1----:R-:W-:-:S05]  /*1b970*/  IMAD.IADD R2, R6, 0x1, R7 ;  /* 0x0000000106027824 */ /* 0x002fca00078e0207 */
[----:B------:R0:W1:Y:S02]  /*1b980*/  SHFL.IDX PT, R14, R2, 0x1f, 0x1f ;  /* 0x03e01f00020e7f89 */ /* 0x00006400000e0000 */
.L_x_7190:
[----:B------:R-:W-:Y:S02]  /*1b990*/  ULDC UR4, c[0x0][0xd10] ;  /* 0x0003440000047ab9 */ /* 0x000fe40000000800 */
[----:B------:R-:W-:-:S04]  /*1b9a0*/  IMAD.U32 R5, RZ, RZ, UR4 ;  /* 0x00000004ff057e24 */ /* 0x000fc8000f8e00ff */
[----:B-1----:R-:W-:-:S04]  /*1b9b0*/  IMAD R3, R14, R5, RZ ;  /* 0x000000050e037224 */ /* 0x002fc800078e02ff */
[----:B--2-4-:R-:W-:-:S05]  /*1b9c0*/  IMAD.IADD R16, R16, 0x1, R3 ;  /* 0x0000000110107824 */ /* 0x014fca00078e0203 */
[----:B---3--:R-:W-:-:S13]  /*1b9d0*/  ISETP.GT.AND P0, PT, R16, R4, PT ;  /* 0x000000041000720c */ /* 0x008fda0003f04270 */
[----:B------:R-:W-:Y:S05]  /*1b9e0*/  @P0 BRA `(.L_x_7078) ;  /* 0x0000000000b40947 */ /* 0x000fea0003800000 */
[----:B------:R-:W1:Y:S02]  /*1b9f0*/  LDC R0, c[0x0][0xd14] ;  /* 0x00034500ff007b82 */ /* 0x000e640000000800 */
.L_x_7083:
[----:B------:R-:W-:-:S05]  /*1ba00*/  VIADD R19, R19, 0x1f ;  /* 0x0000001f13137836 */ /* 0x000fca0000000000 */
[----:B-1----:R-:W-:-:S13]  /*1ba10*/  ISETP.GE.AND P0, PT, R19, R0, PT ;  /* 0x000000001300720c */ /* 0x002fda0003f06270 */
[----:B------:R-:W-:Y:S05]  /*1ba20*/  @P0 BRA `(.L_x_7079) ;  /* 0x0000000400ec0947 */ /* 0x000fea0003800000 */
[----:B0-----:R-:W0:Y:S01]  /*1ba30*/  S2R R2, SR_TID.X ;  /* 0x0000000000027919 */ /* 0x001e220000002100 */
        /* <DEDUP_REMOVED lines=10> */
.L_x_7081:
[----:B------:R-:W-:Y:S05]  /*1bae0*/  BSYNC B0 ;  /* 0x0000000000007941 */ /* 0x000fea0003800000 */
.L_x_7080:
        /* <DEDUP_REMOVED lines=23> */
.L_x_7198:
[----:B------:R-:W-:Y:S02]  /*1bc60*/  ULDC UR4, c[0x0][0xd10] ;  /* 0x0003440000047ab9 */ /* 0x000fe40000000800 */
[----:B------:R-:W-:-:S04]  /*1bc70*/  IMAD.U32 R5, RZ, RZ, UR4 ;  /* 0x00000004ff057e24 */ /* 0x000fc8000f8e00ff */
[----:B-1----:R-:W-:-:S04]  /*1bc80*/  IMAD R3, R14, R5, RZ ;  /* 0x000000050e037224 */ /* 0x002fc800078e02ff */
[----:B------:R-:W-:-:S05]  /*1bc90*/  IMAD.IADD R16, R3, 0x1, R16 ;  /* 0x0000000103107824 */ /* 0x000fca00078e0210 */
[----:B------:R-:W-:-:S13]  /*1bca0*/  ISETP.GT.AND P0, PT, R16, R4, PT ;  /* 0x000000041000720c */ /* 0x000fda0003f04270 */
[----:B------:R-:W-:Y:S05]  /*1bcb0*/  @!P0 BRA `(.L_x_7083) ;  /* 0xfffffffc00508947 */ /* 0x000fea000383ffff */
.L_x_7078:
        /* <DEDUP_REMOVED lines=8> */
.L_x_7202:
[----:B------:R-:W-:Y:S01]  /*1bd40*/  ISETP.NE.AND P0, PT, R3, RZ, PT ;  /* 0x000000ff0300720c */ /* 0x000fe20003f05270 */
[----:B------:R-:W-:-:S12]  /*1bd50*/  IMAD.MOV.U32 R7, RZ, RZ, RZ ;  /* 0x000000ffff077224 */ /* 0x000fd800078e00ff */
[----:B------:R-:W-:Y:S05]  /*1bd60*/  @!P0 BRA `(.L_x_7085) ;  /* 0x0000000000108947 */ /* 0x000fea0003800000 */
[----:B------:R-:W-:Y:S01]  /*1bd70*/  UMOV UR4, 0xffffffff ;  /* 0xffffffff00047882 */ /* 0x000fe20000000000 */
[----:B------:R-:W-:Y:S02]  /*1bd80*/  VIADD R12, R6, 0xffffffff ;  /* 0xffffffff060c7836 */ /* 0x000fe40000000000 */
[----:B------:R-:W-:Y:S05]  /*1bd90*/  BRA.DIV UR4, `(.L_x_7086) ;  /* 0x0000002604c87947 */ /* 0x000fea000b800000 */
[----:B------:R3:W4:Y:S02]  /*1bda0*/  SHFL.IDX PT, R7, R2, R12, 0x1f ;  /* 0x00001f0c02077589 */ /* 0x00072400000e0000 */
.L_x_7085:
        /* <DEDUP_REMOVED lines=67> */
.L_x_7079:
[----:B------:R-:W-:Y:S01]  /*1c1e0*/  UMOV UR4, URZ ;  /* 0x0000003f00047c82 */ /* 0x000fe20008000000 */
[----:B------:R-:W-:Y:S01]  /*1c1f0*/  UMOV UR5, URZ ;  /* 0x0000003f00057c82 */ /* 0x000fe20008000000 */
[----:B------:R-:W-:Y:S01]  /*1c200*/  ULDC UR6, c[0x0][0xd14] ;  /* 0x0003450000067ab9 */ /* 0x000fe20000000800 */
[----:B------:R-:W-:Y:S02]  /*1c210*/  IMAD.MOV.U32 R16, RZ, RZ, R4 ;  /* 0x000000ffff107224 */ /* 0x000fe400078e0004 */
[----:B------:R-:W-:Y:S02]  /*1c220*/  IMAD.U32 R17, RZ, RZ, UR4 ;  /* 0x00000004ff117e24 */ /* 0x000fe4000f8e00ff */
[----:B------:R-:W-:Y:S02]  /*1c230*/  IMAD.U32 R18, RZ, RZ, UR5 ;  /* 0x00000005ff127e24 */ /* 0x000fe4000f8e00ff */
[----:B------:R-:W-:-:S07]  /*1c240*/  IMAD.U32 R19, RZ, RZ, UR6 ;  /* 0x00000006ff137e24 */ /* 0x000fce000f8e00ff */
.L_x_7087:
        /* <DEDUP_REMOVED lines=12> */
.L_x_7004:
[----:B-1----:R-:W2:Y:S01]  /*1c310*/  LDL.LU R0, [R1+0x28] ;  /* 0x0000280001007983 */ /* 0x002ea20000300800 */
[----:B------:R-:W1:Y:S01]  /*1c320*/  S2R R5, SR_CgaCtaId ;  /* 0x0000000000057919 */ /* 0x000e620000008800 */
[----:B--2---:R-:W-:-:S05]  /*1c330*/  VIADD R0, R0, 0x1 ;  /* 0x0000000100007836 */ /* 0x004fca0000000000 */
[----:B---3--:R-:W-:-:S04]  /*1c340*/  LEA.HI R2, R0, R0, RZ, 0x1 ;  /* 0x0000000000027211 */ /* 0x008fc800078f08ff */
[----:B------:R-:W-:-:S05]  /*1c350*/  LOP3.LUT R3, R2, 0xfffffffe, RZ, 0xc0, !PT ;  /* 0xfffffffe02037812 */ /* 0x000fca00078ec0ff */
[----:B------:R-:W-:Y:S01]  /*1c360*/  IMAD.IADD R3, R0, 0x1, -R3 ;  /* 0x0000000100037824 */ /* 0x000fe200078e0a03 */
[----:B------:R-:W-:-:S04]  /*1c370*/  MOV R0, 0x400 ;  /* 0x0000040000007802 */ /* 0x000fc80000000f00 */
[----:B-1----:R-:W-:Y:S02]  /*1c380*/  LEA R0, R5, R0, 0x18 ;  /* 0x0000000005007211 */ /* 0x002fe400078ec0ff */
[----:B------:R-:W-:-:S04]  /*1c390*/  SHF.L.U32 R3, R3, 0x1f, RZ ;  /* 0x0000001f03037819 */ /* 0x000fc800000006ff */
[----:B------:R-:W1:Y:S02]  /*1c3a0*/  SYNCS.PHASECHK.TRANS64.TRYWAIT P0, [R0+URZ+0x38820], R3 ;  /* 0x03882003000075a7 */ /* 0x000e64000800017f */
[----:B-1----:R-:W-:Y:S05]  /*1c3b0*/  @!P0 BRA `(.L_x_7089) ;  /* 0x0000002000688947 */ /* 0x002fea0003800000 */
.L_x_7205:
[----:B------:R-:W-:-:S03]  /*1c3c0*/  UMOV UR4, 0xffffffff ;  /* 0xffffffff00047882 */ /* 0x000fc60000000000 */
[----:B------:R-:W-:Y:S05]  /*1c3d0*/  BRA.DIV UR4, `(.L_x_7090) ;  /* 0x0000002204747947 */ /* 0x000fea000b800000 */
[----:B------:R-:W2:Y:S02]  /*1c3e0*/  S2R R2, SR_TID.X ;  /* 0x0000000000027919 */ /* 0x000ea40000002100 */
[----:B--2---:R-:W-:-:S04]  /*1c3f0*/  SHF.R.U32.HI R2, RZ, 0x5, R2 ;  /* 0x00000005ff027819 */ /* 0x004fc80000011602 */
[----:B------:R-:W-:-:S05]  /*1c400*/  LOP3.LUT R2, R2, 0x3, RZ, 0xc0, !PT ;  /* 0x0000000302027812 */ /* 0x000fca00078ec0ff */
[----:B------:R2:W3:Y:S02]  /*1c410*/  SHFL.IDX PT, R14, R2, RZ, 0x1f ;  /* 0x00001fff020e7589 */ /* 0x0004e400000e0000 */
.L_x_7208:
[----:B---3--:R-:W-:-:S13]  /*1c420*/  ISETP.NE.AND P0, PT, R14, RZ, PT ;  /* 0x000000ff0e00720c */ /* 0x008fda0003f05270 */
[----:B------:R-:W-:Y:S05]  /*1c430*/  @P0 BRA `(.L_x_6855) ;  /* 0x0000000000940947 */ /* 0x000fea0003800000 */
[----:B------:R-:W-:-:S03]  /*1c440*/  UMOV UR4, 0xffffffff ;  /* 0xffffffff00047882 */ /* 0x000fc60000000000 */
[----:B------:R-:W-:Y:S05]  /*1c450*/  BRA.DIV UR4, `(.L_x_7091) ;  /* 0x0000002204887947 */ /* 0x000fea000b800000 */
[----:B------:R-:W-:-:S13]  /*1c460*/  ELECT P6, URZ, PT ;  /* 0x00000000003f782f */ /* 0x000fda00038c0000 */
.L_x_7211:
[----:B------:R-:W-:Y:S05]  /*1c470*/  @!P6 BRA `(.L_x_6855) ;  /* 0x000000000084e947 */ /* 0x000fea0003800000 */
[----:B--2---:R-:W2:Y:S02]  /*1c480*/  LDL.LU R2, [R1+0x34] ;  /* 0x0000340001027983 */ /* 0x004ea40000300800 */
[----:B--2---:R-:W-:-:S04]  /*1c490*/  LOP3.LUT R2, R2, 0x2, RZ, 0xfc, !PT ;  /* 0x0000000202027812 */ /* 0x004fc800078efcff */
[----:B------:R-:W-:-:S13]  /*1c4a0*/  ISETP.NE.AND P2, PT, R2, 0x3, PT ;  /* 0x000000030200780c */ /* 0x000fda0003f45270 */
[----:B------:R-:W-:Y:S05]  /*1c4b0*/  @!P2 BRA `(.L_x_7092) ;  /* 0x000000000004a947 */ /* 0x000fea0003800000 */
[----:B------:R-:W-:Y:S01]  /*1c4c0*/  BPT.TRAP 0x1 ;  /* 0x000000040000795c */ /* 0x000fe20000300000 */
.L_x_7092:
        /* <DEDUP_REMOVED lines=14> */
.L_x_7212:
[----:B------:R-:W2:Y:S02]  /*1c5b0*/  SYNCS.PHASECHK.TRANS64.TRYWAIT P0, [R7+URZ], R2 ;  /* 0x00000002070075a7 */ /* 0x000ea4000800017f */
[----:B--2---:R-:W-:Y:S05]  /*1c5c0*/  @!P0 BRA `(.L_x_7094) ;  /* 0x0000002000608947 */ /* 0x004fea0003800000 */
.L_x_7213:
[----:B------:R-:W-:Y:S05]  /*1c5d0*/  @!P2 BRA `(.L_x_7095) ;  /* 0x000000000004a947 */ /* 0x000fea0003800000 */
[----:B------:R-:W-:Y:S01]  /*1c5e0*/  BPT.TRAP 0x1 ;  /* 0x000000040000795c */ /* 0x000fe20000300000 */
.L_x_7095:
[----:B------:R-:W3:Y:S01]  /*1c5f0*/  LDL.LU R4, [R1] ;  /* 0x0000000001047983 */ /* 0x000ee20000300800 */
[----:B------:R-:W-:-:S04]  /*1c600*/  VIADD R0, R0, 0x38860 ;  /* 0x0003886000007836 */ /* 0x000fc80000000000 */
[----:B---3--:R-:W-:-:S04]  /*1c610*/  IMAD R4, R4, 0x8, R0 ;  /* 0x0000000804047824 */ /* 0x008fc800078e0200 */
[----:B------:R-:W3:Y:S02]  /*1c620*/  SYNCS.PHASECHK.TRANS64.TRYWAIT P0, [R4+URZ], R5 ;  /* 0x00000005040075a7 */ /* 0x000ee4000800017f */
[----:B---3--:R-:W-:Y:S05]  /*1c630*/  @!P0 BRA `(.L_x_7096) ;  /* 0x0000002000588947 */ /* 0x008fea0003800000 */
.L_x_7214:
[----:B------:R-:W-:-:S07]  /*1c640*/  LEA R3, R3, R0, 0x3 ;  /* 0x0000000003037211 */ /* 0x000fce00078e18ff */
.L_x_7097:
[----:B----4-:R4:W0:Y:S02]  /*1c650*/  SYNCS.PHASECHK.TRANS64.TRYWAIT P0, [R3+URZ], R2 ;  /* 0x00000002030075a7 */ /* 0x010824000800017f */
[----:B0-----:R-:W-:Y:S05]  /*1c660*/  @!P0 NANOSLEEP.SYNCS 0x989680 ;  /* 0x009896800000895d */ /* 0x001fea0003900000 */
[----:B------:R-:W0:Y:S02]  /*1c670*/  @!P0 SYNCS.PHASECHK.TRANS64 P0, [R3+URZ], R2 ;  /* 0x00000002030085a7 */ /* 0x000e24000800007f */
[----:B0-----:R-:W-:Y:S05]  /*1c680*/  @!P0 BRA `(.L_x_7097) ;  /* 0xfffffffc00f08947 */ /* 0x001fea000383ffff */
.L_x_6855:
[----:B------:R-:W-:Y:S05]  /*1c690*/  BSYNC B8 ;  /* 0x0000000000087941 */ /* 0x000fea0003800000 */
.L_x_6852:
[----:B------:R-:W-:Y:S05]  /*1c6a0*/  EXIT ;  /* 0x000000000000794d */ /* 0x000fea0003800000 */
.L_x_6871:
[----:B0-----:R0:W1:Y:S02]  /*1c6b0*/  SYNCS.PHASECHK.TRANS64.TRYWAIT P5, [R70+URZ+0x38890], R57 ;  /* 0x03889039460075a7 */ /* 0x00106400080a017f */
[----:B-1----:R-:W-:Y:S05]  /*1c6c0*/  @!P5 NANOSLEEP.SYNCS 0x989680 ;  /* 0x009896800000d95d */ /* 0x002fea0003900000 */
[----:B------:R-:W1:Y:S02]  /*1c6d0*/  @!P5 SYNCS.PHASECHK.TRANS64 P5, [R70+URZ+0x38890], R57 ;  /* 0x038890394600d5a7 */ /* 0x000e6400080a007f */
[----:B-1----:R-:W-:Y:S05]  /*1c6e0*/  @!P5 BRA `(.L_x_6871) ;  /* 0xfffffffc00f0d947 */ /* 0x002fea000383ffff */
[----:B------:R-:W-:Y:S05]  /*1c6f0*/  BRA `(.L_x_7098) ;  /* 0xfffffe5c00f87947 */ /* 0x000fea000383ffff */
.L_x_6881:
[----:B0-----:R0:W1:Y:S02]  /*1c700*/  SYNCS.PHASECHK.TRANS64.TRYWAIT P5, [R70+URZ+0x38890], R57 ;  /* 0x03889039460075a7 */ /* 0x00106400080a017f */
[----:B-1----:R-:W-:Y:S05]  /*1c710*/  @!P5 NANOSLEEP.SYNCS 0x989680 ;  /* 0x009896800000d95d */ /* 0x002fea0003900000 */
[----:B------:R-:W1:Y:S02]  /*1c720*/  @!P5 SYNCS.PHASECHK.TRANS64 P5, [R70+URZ+0x38890], R57 ;  /* 0x038890394600d5a7 */ /* 0x000e6400080a007f */
[----:B-1----:R-:W-:Y:S05]  /*1c730*/  @!P5 BRA `(.L_x_6881) ;  /* 0xfffffffc00f0d947 */ /* 0x002fea000383ffff */
[----:B------:R-:W-:Y:S05]  /*1c740*/  BRA `(.L_x_7099) ;  /* 0xfffffe6800787947 */ /* 0x000fea000383ffff */
.L_x_6886:
[----:B0-----:R0:W1:Y:S02]  /*1c750*/  SYNCS.PHASECHK.TRANS64.TRYWAIT P5, [R70+URZ+0x38890], R57 ;  /* 0x03889039460075a7 */ /* 0x00106400080a017f */
[----:B-1----:R-:W-:Y:S05]  /*1c760*/  @!P5 NANOSLEEP.SYNCS 0x989680 ;  /* 0x009896800000d95d */ /* 0x002fea0003900000 */
[----:B------:R-:W1:Y:S02]  /*1c770*/  @!P5 SYNCS.PHASECHK.TRANS64 P5, [R70+URZ+0x38890], R57 ;  /* 0x038890394600d5a7 */ /* 0x000e6400080a007f */
[----:B-1----:R-:W-:Y:S05]  /*1c780*/  @!P5 BRA `(.L_x_6886) ;  /* 0xfffffffc00f0d947 */ /* 0x002fea000383ffff */
[----:B------:R-:W-:Y:S05]  /*1c790*/  BRA `(.L_x_7100) ;  /* 0xfffffe7000ac7947 */ /* 0x000fea000383ffff */
.L_x_6890:
[----:B----4-:R4:W0:Y:S02]  /*1c7a0*/  SYNCS.PHASECHK.TRANS64.TRYWAIT P0, [R70+URZ+0x388b0], R57 ;  /* 0x0388b039460075a7 */ /* 0x010824000800017f */
[----:B0-----:R-:W-:Y:S05]  /*1c7b0*/  @!P0 NANOSLEEP.SYNCS 0x989680 ;  /* 0x009896800000895d */ /* 0x001fea0003900000 */
[----:B------:R-:W0:Y:S02]  /*1c7c0*/  @!P0 SYNCS.PHASECHK.TRANS64 P0, [R70+URZ+0x388b0], R57 ;  /* 0x0388b039460085a7 */ /* 0x000e24000800007f */
[----:B0-----:R-:W-:Y:S05]  /*1c7d0*/  @!P0 BRA `(.L_x_6890) ;  /* 0xfffffffc00f08947 */ /* 0x001fea000383ffff */
[----:B------:R-:W-:Y:S05]  /*1c7e0*/  BRA `(.L_x_7101) ;  /* 0xfffffe7400247947 */ /* 0x000fea000383ffff */
.L_x_6917:
        /* <DEDUP_REMOVED lines=8> */
.L_x_7103:
[----:B------:R-:W-:Y:S05]  /*1c870*/  BSYNC B1 ;  /* 0x0000000000017941 */ /* 0x000fea0003800000 */
.L_x_7102:
[----:B------:R-:W-:Y:S05]  /*1c880*/  BRA `(.L_x_7104) ;  /* 0xfffffea400947947 */ /* 0x000fea000383ffff */
.L_x_6918:
        /* <DEDUP_REMOVED lines=8> */
.L_x_7106:
[----:B------:R-:W-:Y:S05]  /*1c910*/  BSYNC B1 ;  /* 0x0000000000017941 */ /* 0x000fea0003800000 */
.L_x_7105:
[----:B------:R-:W-:Y:S05]  /*1c920*/  BRA `(.L_x_7107) ;  /* 0xfffffea400747947 */ /* 0x000fea000383ffff */
.L_x_6919:
        /* <DEDUP_REMOVED lines=8> */
.L_x_7109:
[----:B------:R-:W-:Y:S05]  /*1c9b0*/  BSYNC B1 ;  /* 0x0000000000017941 */ /* 0x000fea0003800000 */
.L_x_7108:
[----:B------:R-:W-:Y:S05]  /*1c9c0*/  BRA `(.L_x_7110) ;  /* 0xfffffea400547947 */ /* 0x000fea000383ffff */
.L_x_6920:
        /* <DEDUP_REMOVED lines=8> */
.L_x_7112:
[----:B------:R-:W-:Y:S05]  /*1ca50*/  BSYNC B1 ;  /* 0x0000000000017941 */ /* 0x000fea0003800000 */
.L_x_7111:
[----:B------:R-:W-:Y:S05]  /*1ca60*/  BRA `(.L_x_7113) ;  /* 0xfffffea400347947 */ /* 0x000fea000383ffff */
.L_x_6921:
        /* <DEDUP_REMOVED lines=8> */
.L_x_7115:
[----:B------:R-:W-:Y:S05]  /*1caf0*/  BSYNC B1 ;  /* 0x0000000000017941 */ /* 0x000fea0003800000 */
.L_x_7114:
[----:B------:R-:W-:Y:S05]  /*1cb00*/  BRA `(.L_x_7116) ;  /* 0xfffffea400147947 */ /* 0x000fea000383ffff */
.L_x_6922:
        /* <DEDUP_REMOVED lines=8> */
.L_x_7118:
[----:B------:R-:W-:Y:S05]  /*1cb90*/  BSYNC B1 ;  /* 0x0000000000017941 */ /* 0x000fea0003800000 */
.L_x_7117:
[----:B------:R-:W-:Y:S05]  /*1cba0*/  BRA `(.L_x_7119) ;  /* 0xfffffea000f47947 */ /* 0x000fea000383ffff */
.L_x_6923:
        /* <DEDUP_REMOVED lines=8> */
.L_x_7121:
[----:B------:R-:W-:Y:S05]  /*1cc30*/  BSYNC B1 ;  /* 0x0000000000017941 */ /* 0x000fea0003800000 */
.L_x_7120:
[----:B------:R-:W-:Y:S05]  /*1cc40*/  BRA `(.L_x_7122) ;  /* 0xfffffea000d47947 */ /* 0x000fea000383ffff */
.L_x_6924:
        /* <DEDUP_REMOVED lines=8> */
.L_x_7124:
[----:B------:R-:W-:Y:S05]  /*1ccd0*/  BSYNC B1 ;  /* 0x0000000000017941 */ /* 0x000fea0003800000 */
.L_x_7123:
[----:B------:R-:W-:Y:S05]  /*1cce0*/  BRA `(.L_x_7125) ;  /* 0xfffffea000b47947 */ /* 0x000fea000383ffff */
.L_x_6926:
[----:B0-----:R0:W1:Y:S02]  /*1ccf0*/  SYNCS.PHASECHK.TRANS64.TRYWAIT P2, [R2+URZ+0x38800], R7 ;  /* 0x03880007020075a7 */ /* 0x001064000804017f */
[----:B-1----:R-:W-:Y:S05]  /*1cd00*/  @!P2 NANOSLEEP.SYNCS 0x989680 ;  /* 0x009896800000a95d */ /* 0x002fea0003900000 */
[----:B------:R-:W1:Y:S02]  /*1cd10*/  @!P2 SYNCS.PHASECHK.TRANS64 P2, [R2+URZ+0x38800], R7 ;  /* 0x038800070200a5a7 */ /* 0x000e64000804007f */
[----:B-1----:R-:W-:Y:S05]  /*1cd20*/  @!P2 BRA `(.L_x_6926) ;  /* 0xfffffffc00f0a947 */ /* 0x002fea000383ffff */
[----:B------:R-:W-:Y:S05]  /*1cd30*/  BRA `(.L_x_7126) ;  /* 0xfffffea400247947 */ /* 0x000fea000383ffff */
.L_x_6934:
        /* <DEDUP_REMOVED lines=8> */
.L_x_7128:
[----:B------:R-:W-:Y:S05]  /*1cdc0*/  BSYNC B1 ;  /* 0x0000000000017941 */ /* 0x000fea0003800000 */
.L_x_7127:
[----:B------:R-:W-:Y:S05]  /*1cdd0*/  BRA `(.L_x_7129) ;  /* 0xfffffeb4003c7947 */ /* 0x000fea000383ffff */
.L_x_6935:
        /* <DEDUP_REMOVED lines=8> */
.L_x_7131:
[----:B------:R-:W-:Y:S05]  /*1ce60*/  BSYNC B1 ;  /* 0x0000000000017941 */ /* 0x000fea0003800000 */
.L_x_7130:
[----:B------:R-:W-:Y:S05]  /*1ce70*/  BRA `(.L_x_7132) ;  /* 0xfffffeb4001c7947 */ /* 0x000fea000383ffff */
.L_x_6936:
        /* <DEDUP_REMOVED lines=8> */
.L_x_7134:
[----:B------:R-:W-:Y:S05]  /*1cf00*/  BSYNC B1 ;  /* 0x0000000000017941 */ /* 0x000fea0003800000 */
.L_x_7133:
[----:B------:R-:W-:Y:S05]  /*1cf10*/  BRA `(.L_x_7135) ;  /* 0xfffffeb000fc7947 */ /* 0x000fea000383ffff */
.L_x_6937:
        /* <DEDUP_REMOVED lines=8> */
.L_x_7137:
[----:B------:R-:W-:Y:S05]  /*1cfa0*/  BSYNC B1 ;  /* 0x0000000000017941 */ /* 0x000fea0003800000 */
.L_x_7136:
[----:B------:R-:W-:Y:S05]  /*1cfb0*/  BRA `(.L_x_7138) ;  /* 0xfffffeb000dc7947 */ /* 0x000fea000383ffff */
.L_x_6938:
        /* <DEDUP_REMOVED lines=8> */
.L_x_7140:
[----:B------:R-:W-:Y:S05]  /*1d040*/  BSYNC B1 ;  /* 0x0000000000017941 */ /* 0x000fea0003800000 */
.L_x_7139:
[----:B------:R-:W-:Y:S05]  /*1d050*/  BRA `(.L_x_7141) ;  /* 0xfffffeb000bc7947 */ /* 0x000fea000383ffff */
.L_x_6939:
        /* <DEDUP_REMOVED lines=8> */
.L_x_7143:
[----:B------:R-:W-:Y:S05]  /*1d0e0*/  BSYNC B1 ;  /* 0x0000000000017941 */ /* 0x000fea0003800000 */
.L_x_7142:
[----:B------:R-:W-:Y:S05]  /*1d0f0*/  BRA `(.L_x_7144) ;  /* 0xfffffeb000a07947 */ /* 0x000fea000383ffff */
.L_x_6940:
        /* <DEDUP_REMOVED lines=8> */
.L_x_7146:
[----:B------:R-:W-:Y:S05]  /*1d180*/  BSYNC B1 ;  /* 0x0000000000017941 */ /* 0x000fea0003800000 */
.L_x_7145:
[----:B------:R-:W-:Y:S05]  /*1d190*/  BRA `(.L_x_7147) ;  /* 0xfffffeb000847947 */ /* 0x000fea000383ffff */
.L_x_6941:
        /* <DEDUP_REMOVED lines=8> */
.L_x_7149:
[----:B------:R-:W-:Y:S05]  /*1d220*/  BSYNC B1 ;  /* 0x0000000000017941 */ /* 0x000fea0003800000 */
.L_x_7148:
[----:B------:R-:W-:Y:S05]  /*1d230*/  BRA `(.L_x_7150) ;  /* 0xfffffeb000687947 */ /* 0x000fea000383ffff */
.L_x_6943:
[----:B0-----:R0:W1:Y:S02]  /*1d240*/  SYNCS.PHASECHK.TRANS64.TRYWAIT P1, [R2+URZ+0x38800], R3 ;  /* 0x03880003020075a7 */ /* 0x001064000802017f */
[----:B-1----:R-:W-:Y:S05]  /*1d250*/  @!P1 NANOSLEEP.SYNCS 0x989680 ;  /* 0x009896800000995d */ /* 0x002fea0003900000 */
[----:B------:R-:W1:Y:S02]  /*1d260*/  @!P1 SYNCS.PHASECHK.TRANS64 P1, [R2+URZ+0x38800], R3 ;  /* 0x03880003020095a7 */ /* 0x000e64000802007f */
[----:B-1----:R-:W-:Y:S05]  /*1d270*/  @!P1 BRA `(.L_x_6943) ;  /* 0xfffffffc00f09947 */ /* 0x002fea000383ffff */
[----:B------:R-:W-:Y:S05]  /*1d280*/  BRA `(.L_x_7151) ;  /* 0xfffffeb000e07947 */ /* 0x000fea000383ffff */
.L_x_6949:
[----:B0-----:R0:W1:Y:S02]  /*1d290*/  SYNCS.PHASECHK.TRANS64.TRYWAIT P1, [R169+URZ+0x38830], R20 ;  /* 0x03883014a90075a7 */ /* 0x001064000802017f */
[----:B-1----:R-:W-:Y:S05]  /*1d2a0*/  @!P1 NANOSLEEP.SYNCS 0x989680 ;  /* 0x009896800000995d */ /* 0x002fea0003900000 */
[----:B------:R-:W1:Y:S02]  /*1d2b0*/  @!P1 SYNCS.PHASECHK.TRANS64 P1, [R169+URZ+0x38830], R20 ;  /* 0x03883014a90095a7 */ /* 0x000e64000802007f */
[----:B-1----:R-:W-:Y:S05]  /*1d2c0*/  @!P1 BRA `(.L_x_6949) ;  /* 0xfffffffc00f09947 */ /* 0x002fea000383ffff */
[----:B------:R-:W-:Y:S05]  /*1d2d0*/  BRA `(.L_x_6948) ;  /* 0xfffffec000747947 */ /* 0x000fea000383ffff */
.L_x_6951:
[----:B-1----:R1:W2:Y:S02]  /*1d2e0*/  SYNCS.PHASECHK.TRANS64.TRYWAIT P1, [R2+URZ+0x38810], R3 ;  /* 0x03881003020075a7 */ /* 0x0022a4000802017f */
[----:B--2---:R-:W-:Y:S05]  /*1d2f0*/  @!P1 NANOSLEEP.SYNCS 0x989680 ;  /* 0x009896800000995d */ /* 0x004fea0003900000 */
[----:B------:R-:W2:Y:S02]  /*1d300*/  @!P1 SYNCS.PHASECHK.TRANS64 P1, [R2+URZ+0x38810], R3 ;  /* 0x03881003020095a7 */ /* 0x000ea4000802007f */
[----:B--2---:R-:W-:Y:S05]  /*1d310*/  @!P1 BRA `(.L_x_6951) ;  /* 0xfffffffc00f09947 */ /* 0x004fea000383ffff */
[----:B------:R-:W-:Y:S05]  /*1d320*/  BRA `(.L_x_7152) ;  /* 0xfffffec400247947 */ /* 0x000fea000383ffff */
.L_x_6956:
[----:B-1----:R1:W3:Y:S02]  /*1d330*/  SYNCS.PHASECHK.TRANS64.TRYWAIT P1, [R169+URZ+0x38850], R20 ;  /* 0x03885014a90075a7 */ /* 0x0022e4000802017f */
[----:B---3--:R-:W-:Y:S05]  /*1d340*/  @!P1 NANOSLEEP.SYNCS 0x989680 ;  /* 0x009896800000995d */ /* 0x008fea0003900000 */
[----:B------:R-:W3:Y:S02]  /*1d350*/  @!P1 SYNCS.PHASECHK.TRANS64 P1, [R169+URZ+0x38850], R20 ;  /* 0x03885014a90095a7 */ /* 0x000ee4000802007f */
[----:B---3--:R-:W-:Y:S05]  /*1d360*/  @!P1 BRA `(.L_x_6956) ;  /* 0xfffffffc00f09947 */ /* 0x008fea000383ffff */
[----:B------:R-:W-:Y:S05]  /*1d370*/  BRA `(.L_x_6955) ;  /* 0xfffffec400547947 */ /* 0x000fea000383ffff */
.L_x_6964:
[----:B--2---:R2:W3:Y:S02]  /*1d380*/  SYNCS.PHASECHK.TRANS64.TRYWAIT P2, [R186+URZ+0x38830], R3 ;  /* 0x03883003ba0075a7 */ /* 0x0044e4000804017f */
[----:B---3--:R-:W-:Y:S05]  /*1d390*/  @!P2 NANOSLEEP.SYNCS 0x989680 ;  /* 0x009896800000a95d */ /* 0x008fea0003900000 */
[----:B------:R-:W3:Y:S02]  /*1d3a0*/  @!P2 SYNCS.PHASECHK.TRANS64 P2, [R186+URZ+0x38830], R3 ;  /* 0x03883003ba00a5a7 */ /* 0x000ee4000804007f */
[----:B---3--:R-:W-:Y:S05]  /*1d3b0*/  @!P2 BRA `(.L_x_6964) ;  /* 0xfffffffc00f0a947 */ /* 0x008fea000383ffff */
[----:B------:R-:W-:Y:S05]  /*1d3c0*/  BRA `(.L_x_6963) ;  /* 0xfffffef000487947 */ /* 0x000fea000383ffff */
.L_x_6969:
[----:B---3--:R3:W4:Y:S02]  /*1d3d0*/  SYNCS.PHASECHK.TRANS64.TRYWAIT P2, [R186+URZ+0x38850], R3 ;  /* 0x03885003ba0075a7 */ /* 0x008724000804017f */
[----:B----4-:R-:W-:Y:S05]  /*1d3e0*/  @!P2 NANOSLEEP.SYNCS 0x989680 ;  /* 0x009896800000a95d */ /* 0x010fea0003900000 */
[----:B------:R-:W4:Y:S02]  /*1d3f0*/  @!P2 SYNCS.PHASECHK.TRANS64 P2, [R186+URZ+0x38850], R3 ;  /* 0x03885003ba00a5a7 */ /* 0x000f24000804007f */
[----:B----4-:R-:W-:Y:S05]  /*1d400*/  @!P2 BRA `(.L_x_6969) ;  /* 0xfffffffc00f0a947 */ /* 0x010fea000383ffff */
[----:B------:R-:W-:Y:S05]  /*1d410*/  BRA `(.L_x_6968) ;  /* 0xfffffef000e47947 */ /* 0x000fea000383ffff */
.L_x_6977:
[----:B--2---:R2:W3:Y:S02]  /*1d420*/  SYNCS.PHASECHK.TRANS64.TRYWAIT P2, [R185+URZ+0x38830], R0 ;  /* 0x03883000b90075a7 */ /* 0x0044e4000804017f */
[----:B---3--:R-:W-:Y:S05]  /*1d430*/  @!P2 NANOSLEEP.SYNCS 0x989680 ;  /* 0x009896800000a95d */ /* 0x008fea0003900000 */
[----:B------:R-:W3:Y:S02]  /*1d440*/  @!P2 SYNCS.PHASECHK.TRANS64 P2, [R185+URZ+0x38830], R0 ;  /* 0x03883000b900a5a7 */ /* 0x000ee4000804007f */
[----:B---3--:R-:W-:Y:S05]  /*1d450*/  @!P2 BRA `(.L_x_6977) ;  /* 0xfffffffc00f0a947 */ /* 0x008fea000383ffff */
[----:B------:R-:W-:Y:S05]  /*1d460*/  BRA `(.L_x_6976) ;  /* 0xffffff28000c7947 */ /* 0x000fea000383ffff */
.L_x_6982:
[----:B---3--:R3:W4:Y:S02]  /*1d470*/  SYNCS.PHASECHK.TRANS64.TRYWAIT P2, [R185+URZ+0x38850], R0 ;  /* 0x03885000b90075a7 */ /* 0x008724000804017f */
[----:B----4-:R-:W-:Y:S05]  /*1d480*/  @!P2 NANOSLEEP.SYNCS 0x989680 ;  /* 0x009896800000a95d */ /* 0x010fea0003900000 */
[----:B------:R-:W4:Y:S02]  /*1d490*/  @!P2 SYNCS.PHASECHK.TRANS64 P2, [R185+URZ+0x38850], R0 ;  /* 0x03885000b900a5a7 */ /* 0x000f24000804007f */
[----:B----4-:R-:W-:Y:S05]  /*1d4a0*/  @!P2 BRA `(.L_x_6982) ;  /* 0xfffffffc00f0a947 */ /* 0x010fea000383ffff */
[----:B------:R-:W-:Y:S05]  /*1d4b0*/  BRA `(.L_x_6981) ;  /* 0xffffff2800a87947 */ /* 0x000fea000383ffff */
.L_x_7010:
        /* <DEDUP_REMOVED lines=11> */
.L_x_7154:
[----:B------:R-:W-:Y:S05]  /*1d570*/  BSYNC B1 ;  /* 0x0000000000017941 */ /* 0x000fea0003800000 */
.L_x_7153:
[----:B------:R-:W-:Y:S05]  /*1d580*/  BRA `(.L_x_7155) ;  /* 0xffffff9c008c7947 */ /* 0x000fea000383ffff */
.L_x_7011:
[----:B------:R-:W-:Y:S01]  /*1d590*/  BSSY B1, `(.L_x_7156) ;  /* 0x0000006000017945 */ /* 0x000fe20003800000 */
[----:B------:R-:W-:-:S07]  /*1d5a0*/  IMAD.MOV.U32 R15, RZ, RZ, -0x1 ;  /* 0xffffffffff0f7424 */ /* 0x000fce00078e00ff */
[----:B------:R-:W-:Y:S05]  /*1d5b0*/  WARPSYNC.COLLECTIVE R15, `(.L_x_7157) ;  /* 0x000000000f0c7348 */ /* 0x000fea0003c00000 */
[----:B------:R-:W-:Y:S02]  /*1d5c0*/  ELECT P6, UR62, PT ;  /* 0x00000000003e782f */ /* 0x000fe400038c0000 */
[----:B------:R-:W-:Y:S01]  /*1d5d0*/  MOV R14, UR62 ;  /* 0x0000003e000e7c02 */ /* 0x000fe20008000f00 */
[----:B------:R-:W-:Y:S10]  /*1d5e0*/  ENDCOLLECTIVE ;  /* 0x000000000000791b */ /* 0x000ff40003800000 */
.L_x_7157:
[----:B------:R-:W-:Y:S05]  /*1d5f0*/  BSYNC B1 ;  /* 0x0000000000017941 */ /* 0x000fea0003800000 */
.L_x_7156:
[----:B------:R-:W-:Y:S05]  /*1d600*/  BRA `(.L_x_7158) ;  /* 0xffffff9c00787947 */ /* 0x000fea000383ffff */
.L_x_7012:
[----:B0-----:R0:W1:Y:S02]  /*1d610*/  SYNCS.PHASECHK.TRANS64.TRYWAIT P0, [R9+URZ+0x38820], R5 ;  /* 0x03882005090075a7 */ /* 0x001064000800017f */
[----:B-1----:R-:W-:Y:S05]  /*1d620*/  @!P0 NANOSLEEP.SYNCS 0x989680 ;  /* 0x009896800000895d */ /* 0x002fea0003900000 */
[----:B------:R-:W1:Y:S02]  /*1d630*/  @!P0 SYNCS.PHASECHK.TRANS64 P0, [R9+URZ+0x38820], R5 ;  /* 0x03882005090085a7 */ /* 0x000e64000800007f */
[----:B-1----:R-:W-:Y:S05]  /*1d640*/  @!P0 BRA `(.L_x_7012) ;  /* 0xfffffffc00f08947 */ /* 0x002fea000383ffff */
[----:B------:R-:W-:Y:S05]  /*1d650*/  BRA `(.L_x_7159) ;  /* 0xffffff9c00907947 */ /* 0x000fea000383ffff */
.L_x_7015:
[----:B0-----:R0:W1:Y:S02]  /*1d660*/  SYNCS.PHASECHK.TRANS64.TRYWAIT P0, [R5+URZ+0x388a0], R7 ;  /* 0x0388a007050075a7 */ /* 0x001064000800017f */
[----:B-1----:R-:W-:Y:S05]  /*1d670*/  @!P0 NANOSLEEP.SYNCS 0x989680 ;  /* 0x009896800000895d */ /* 0x002fea0003900000 */
[----:B------:R-:W1:Y:S02]  /*1d680*/  @!P0 SYNCS.PHASECHK.TRANS64 P0, [R5+URZ+0x388a0], R7 ;  /* 0x0388a007050085a7 */ /* 0x000e64000800007f */
[----:B-1----:R-:W-:Y:S05]  /*1d690*/  @!P0 BRA `(.L_x_7015) ;  /* 0xfffffffc00f08947 */ /* 0x002fea000383ffff */
[----:B------:R-:W-:Y:S05]  /*1d6a0*/  BRA `(.L_x_7160) ;  /* 0xffffff9c009c7947 */ /* 0x000fea000383ffff */
.L_x_7017:
[----:B-1----:R1:W2:Y:S02]  /*1d6b0*/  SYNCS.PHASECHK.TRANS64.TRYWAIT P0, [R5+URZ+0x388c0], R7 ;  /* 0x0388c007050075a7 */ /* 0x0022a4000800017f */
[----:B--2---:R-:W-:Y:S05]  /*1d6c0*/  @!P0 NANOSLEEP.SYNCS 0x989680 ;  /* 0x009896800000895d */ /* 0x004fea0003900000 */
[----:B------:R-:W2:Y:S02]  /*1d6d0*/  @!P0 SYNCS.PHASECHK.TRANS64 P0, [R5+URZ+0x388c0], R7 ;  /* 0x0388c007050085a7 */ /* 0x000ea4000800007f */
[----:B--2---:R-:W-:Y:S05]  /*1d6e0*/  @!P0 BRA `(.L_x_7017) ;  /* 0xfffffffc00f08947 */ /* 0x004fea000383ffff */
[----:B------:R-:W-:Y:S05]  /*1d6f0*/  BRA `(.L_x_7161) ;  /* 0xffffffa000047947 */ /* 0x000fea000383ffff */
.L_x_7021:
[----:B0-----:R0:W1:Y:S02]  /*1d700*/  SYNCS.PHASECHK.TRANS64.TRYWAIT P0, [R6+URZ+0x388a0], R7 ;  /* 0x0388a007060075a7 */ /* 0x001064000800017f */
[----:B-1----:R-:W-:Y:S05]  /*1d710*/  @!P0 NANOSLEEP.SYNCS 0x989680 ;  /* 0x009896800000895d */ /* 0x002fea0003900000 */
[----:B------:R-:W1:Y:S02]  /*1d720*/  @!P0 SYNCS.PHASECHK.TRANS64 P0, [R6+URZ+0x388a0], R7 ;  /* 0x0388a007060085a7 */ /* 0x000e64000800007f */
[----:B-1----:R-:W-:Y:S05]  /*1d730*/  @!P0 BRA `(.L_x_7021) ;  /* 0xfffffffc00f08947 */ /* 0x002fea000383ffff */
[----:B------:R-:W-:Y:S05]  /*1d740*/  BRA `(.L_x_7162) ;  /* 0xffffffa400487947 */ /* 0x000fea000383ffff */
.L_x_7023:
[----:B-1----:R1:W2:Y:S02]  /*1d750*/  SYNCS.PHASECHK.TRANS64.TRYWAIT P1, [R6+URZ+0x388c0], R7 ;  /* 0x0388c007060075a7 */ /* 0x0022a4000802017f */
[----:B--2---:R-:W-:Y:S05]  /*1d760*/  @!P1 NANOSLEEP.SYNCS 0x989680 ;  /* 0x009896800000995d */ /* 0x004fea0003900000 */
[----:B------:R-:W2:Y:S02]  /*1d770*/  @!P1 SYNCS.PHASECHK.TRANS64 P1, [R6+URZ+0x388c0], R7 ;  /* 0x0388c007060095a7 */ /* 0x000ea4000802007f */
[----:B--2---:R-:W-:Y:S05]  /*1d780*/  @!P1 BRA `(.L_x_7023) ;  /* 0xfffffffc00f09947 */ /* 0x004fea000383ffff */
[----:B------:R-:W-:Y:S05]  /*1d790*/  BRA `(.L_x_7163) ;  /* 0xffffffa400a87947 */ /* 0x000fea000383ffff */
.L_x_7033:
        /* <DEDUP_REMOVED lines=11> */
.L_x_7165:
[----:B------:R-:W-:Y:S05]  /*1d850*/  BSYNC B0 ;  /* 0x0000000000007941 */ /* 0x000fea0003800000 */
.L_x_7164:
[----:B------:R-:W-:Y:S05]  /*1d860*/  BRA `(.L_x_7166) ;  /* 0xffffffb000bc7947 */ /* 0x000fea000383ffff */
.L_x_7034:
[----:B------:R-:W-:Y:S01]  /*1d870*/  BSSY B0, `(.L_x_7167) ;  /* 0x0000006000007945 */ /* 0x000fe20003800000 */
[----:B------:R-:W-:-:S07]  /*1d880*/  IMAD.MOV.U32 R15, RZ, RZ, -0x1 ;  /* 0xffffffffff0f7424 */ /* 0x000fce00078e00ff */
[----:B------:R-:W-:Y:S05]  /*1d890*/  WARPSYNC.COLLECTIVE R15, `(.L_x_7168) ;  /* 0x000000000f0c7348 */ /* 0x000fea0003c00000 */
[----:B------:R-:W-:Y:S02]  /*1d8a0*/  ELECT P6, UR62, PT ;  /* 0x00000000003e782f */ /* 0x000fe400038c0000 */
[----:B------:R-:W-:Y:S01]  /*1d8b0*/  MOV R14, UR62 ;  /* 0x0000003e000e7c02 */ /* 0x000fe20008000f00 */
[----:B------:R-:W-:Y:S10]  /*1d8c0*/  ENDCOLLECTIVE ;  /* 0x000000000000791b */ /* 0x000ff40003800000 */
.L_x_7168:
[----:B------:R-:W-:Y:S05]  /*1d8d0*/  BSYNC B0 ;  /* 0x0000000000007941 */ /* 0x000fea0003800000 */
.L_x_7167:
[----:B------:R-:W-:Y:S05]  /*1d8e0*/  BRA `(.L_x_7169) ;  /* 0xffffffb000ac7947 */ /* 0x000fea000383ffff */
.L_x_7037:
[----:B0-----:R0:W1:Y:S02]  /*1d8f0*/  SYNCS.PHASECHK.TRANS64.TRYWAIT P0, [R9+URZ+0x38840], R10 ;  /* 0x0388400a090075a7 */ /* 0x001064000800017f */
[----:B-1----:R-:W-:Y:S05]  /*1d900*/  @!P0 NANOSLEEP.SYNCS 0x989680 ;  /* 0x009896800000895d */ /* 0x002fea0003900000 */
[----:B------:R-:W1:Y:S02]  /*1d910*/  @!P0 SYNCS.PHASECHK.TRANS64 P0, [R9+URZ+0x38840], R10 ;  /* 0x0388400a090085a7 */ /* 0x000e64000800007f */
[----:B-1----:R-:W-:Y:S05]  /*1d920*/  @!P0 BRA `(.L_x_7037) ;  /* 0xfffffffc00f08947 */ /* 0x002fea000383ffff */
[----:B------:R-:W-:Y:S05]  /*1d930*/  BRA `(.L_x_7170) ;  /* 0xffffffb400147947 */ /* 0x000fea000383ffff */
.L_x_7041:
        /* <DEDUP_REMOVED lines=8> */
.L_x_7044:
[----:B0-----:R0:W1:Y:S02]  /*1d9c0*/  SYNCS.PHASECHK.TRANS64.TRYWAIT P0, [R5+URZ+0x38860], R9 ;  /* 0x03886009050075a7 */ /* 0x001064000800017f */
[----:B-1----:R-:W-:Y:S05]  /*1d9d0*/  @!P0 NANOSLEEP.SYNCS 0x989680 ;  /* 0x009896800000895d */ /* 0x002fea0003900000 */
[----:B------:R-:W1:Y:S02]  /*1d9e0*/  @!P0 SYNCS.PHASECHK.TRANS64 P0, [R5+URZ+0x38860], R9 ;  /* 0x03886009050085a7 */ /* 0x000e64000800007f */
[----:B-1----:R-:W-:Y:S05]  /*1d9f0*/  @!P0 BRA `(.L_x_7044) ;  /* 0xfffffffc00f08947 */ /* 0x002fea000383ffff */
[----:B------:R-:W-:Y:S05]  /*1da00*/  BRA `(.L_x_7172) ;  /* 0xffffffbc000c7947 */ /* 0x000fea000383ffff */
.L_x_7053:
[----:B-1----:R1:W2:Y:S02]  /*1da10*/  SYNCS.PHASECHK.TRANS64.TRYWAIT P0, [R2+URZ+0x38840], R3 ;  /* 0x03884003020075a7 */ /* 0x0022a4000800017f */
[----:B--2---:R-:W-:Y:S05]  /*1da20*/  @!P0 NANOSLEEP.SYNCS 0x989680 ;  /* 0x009896800000895d */ /* 0x004fea0003900000 */
[----:B------:R-:W2:Y:S02]  /*1da30*/  @!P0 SYNCS.PHASECHK.TRANS64 P0, [R2+URZ+0x38840], R3 ;  /* 0x03884003020085a7 */ /* 0x000ea4000800007f */
[----:B--2---:R-:W-:Y:S05]  /*1da40*/  @!P0 BRA `(.L_x_7053) ;  /* 0xfffffffc00f08947 */ /* 0x004fea000383ffff */
[----:B------:R-:W-:Y:S05]  /*1da50*/  BRA `(.L_x_7173) ;  /* 0xffffffc000d87947 */ /* 0x000fea000383ffff */
.L_x_7055:
[----:B0-----:R0:W2:Y:S02]  /*1da60*/  SYNCS.PHASECHK.TRANS64.TRYWAIT P0, [R2+URZ+0x38860], R3 ;  /* 0x03886003020075a7 */ /* 0x0010a4000800017f */
[----:B--2---:R-:W-:Y:S05]  /*1da70*/  @!P0 NANOSLEEP.SYNCS 0x989680 ;  /* 0x009896800000895d */ /* 0x004fea0003900000 */
[----:B------:R-:W2:Y:S02]  /*1da80*/  @!P0 SYNCS.PHASECHK.TRANS64 P0, [R2+URZ+0x38860], R3 ;  /* 0x03886003020085a7 */ /* 0x000ea4000800007f */
[----:B--2---:R-:W-:Y:S05]  /*1da90*/  @!P0 BRA `(.L_x_7055) ;  /* 0xfffffffc00f08947 */ /* 0x004fea000383ffff */
[----:B------:R-:W-:Y:S05]  /*1daa0*/  BRA `(.L_x_7174) ;  /* 0xffffffc4004c7947 */ /* 0x000fea000383ffff */
.L_x_7060:
[----:B--2---:R2:W3:Y:S02]  /*1dab0*/  SYNCS.PHASECHK.TRANS64.TRYWAIT P0, [R2+URZ+0x38840], R3 ;  /* 0x03884003020075a7 */ /* 0x0044e4000800017f */
[----:B---3--:R-:W-:Y:S05]  /*1dac0*/  @!P0 NANOSLEEP.SYNCS 0x989680 ;  /* 0x009896800000895d */ /* 0x008fea0003900000 */
[----:B------:R-:W3:Y:S02]  /*1dad0*/  @!P0 SYNCS.PHASECHK.TRANS64 P0, [R2+URZ+0x38840], R3 ;  /* 0x03884003020085a7 */ /* 0x000ee4000800007f */
[----:B---3--:R-:W-:Y:S05]  /*1dae0*/  @!P0 BRA `(.L_x_7060) ;  /* 0xfffffffc00f08947 */ /* 0x008fea000383ffff */
[----:B------:R-:W-:Y:S05]  /*1daf0*/  BRA `(.L_x_7175) ;  /* 0xffffffc800e07947 */ /* 0x000fea000383ffff */
.L_x_7062:
[----:B0-----:R0:W1:Y:S02]  /*1db00*/  SYNCS.PHASECHK.TRANS64.TRYWAIT P1, [R2+URZ+0x38860], R3 ;  /* 0x03886003020075a7 */ /* 0x001064000802017f */
[----:B-1----:R-:W-:Y:S05]  /*1db10*/  @!P1 NANOSLEEP.SYNCS 0x989680 ;  /* 0x009896800000995d */ /* 0x002fea0003900000 */
[----:B------:R-:W1:Y:S02]  /*1db20*/  @!P1 SYNCS.PHASECHK.TRANS64 P1, [R2+URZ+0x38860], R3 ;  /* 0x03886003020095a7 */ /* 0x000e64000802007f */
[----:B-1----:R-:W-:Y:S05]  /*1db30*/  @!P1 BRA `(.L_x_7062) ;  /* 0xfffffffc00f09947 */ /* 0x002fea000383ffff */
[----:B------:R-:W-:Y:S05]  /*1db40*/  BRA `(.L_x_7176) ;  /* 0xffffffcc00507947 */ /* 0x000fea000383ffff */
.L_x_7067:
[----:B--2---:R2:W3:Y:S02]  /*1db50*/  SYNCS.PHASECHK.TRANS64.TRYWAIT P0, [R2+URZ+0x38840], R3 ;  /* 0x03884003020075a7 */ /* 0x0044e4000800017f */
[----:B---3--:R-:W-:Y:S05]  /*1db60*/  @!P0 NANOSLEEP.SYNCS 0x989680 ;  /* 0x009896800000895d */ /* 0x008fea0003900000 */
[----:B------:R-:W3:Y:S02]  /*1db70*/  @!P0 SYNCS.PHASECHK.TRANS64 P0, [R2+URZ+0x38840], R3 ;  /* 0x03884003020085a7 */ /* 0x000ee4000800007f */
[----:B---3--:R-:W-:Y:S05]  /*1db80*/  @!P0 BRA `(.L_x_7067) ;  /* 0xfffffffc00f08947 */ /* 0x008fea000383ffff */
[----:B------:R-:W-:Y:S05]  /*1db90*/  BRA `(.L_x_7177) ;  /* 0xffffffd000c87947 */ /* 0x000fea000383ffff */
.L_x_7069:
[----:B0-----:R0:W1:Y:S02]  /*1dba0*/  SYNCS.PHASECHK.TRANS64.TRYWAIT P1, [R2+URZ+0x38860], R3 ;  /* 0x03886003020075a7 */ /* 0x001064000802017f */
[----:B-1----:R-:W-:Y:S05]  /*1dbb0*/  @!P1 NANOSLEEP.SYNCS 0x989680 ;  /* 0x009896800000995d */ /* 0x002fea0003900000 */
[----:B------:R-:W1:Y:S02]  /*1dbc0*/  @!P1 SYNCS.PHASECHK.TRANS64 P1, [R2+URZ+0x38860], R3 ;  /* 0x03886003020095a7 */ /* 0x000e64000802007f */
[----:B-1----:R-:W-:Y:S05]  /*1dbd0*/  @!P1 BRA `(.L_x_7069) ;  /* 0xfffffffc00f09947 */ /* 0x002fea000383ffff */
[----:B------:R-:W-:Y:S05]  /*1dbe0*/  BRA `(.L_x_7178) ;  /* 0xffffffd4003c7947 */ /* 0x000fea000383ffff */
.L_x_7074:
        /* <DEDUP_REMOVED lines=8> */
.L_x_7180:
[----:B------:R-:W-:Y:S05]  /*1dc70*/  BSYNC B0 ;  /* 0x0000000000007941 */ /* 0x000fea0003800000 */
.L_x_7179:
        /* <DEDUP_REMOVED lines=8> */
.L_x_7181:
[----:B------:R-:W-:Y:S01]  /*1dd00*/  IMAD.MOV.U32 R16, RZ, RZ, R14 ;  /* 0x000000ffff107224 */ /* 0x000fe200078e000e */
[----:B------:R-:W-:Y:S06]  /*1dd10*/  BRA `(.L_x_7182) ;  /* 0xffffffd800887947 */ /* 0x000fec000383ffff */
.L_x_7077:
        /* <DEDUP_REMOVED lines=8> */
.L_x_7184:
[----:B------:R-:W-:Y:S05]  /*1dda0*/  BSYNC B0 ;  /* 0x0000000000007941 */ /* 0x000fea0003800000 */
.L_x_7183:
        /* <DEDUP_REMOVED lines=10> */
.L_x_7185:
        /* <DEDUP_REMOVED lines=8> */
.L_x_7186:
        /* <DEDUP_REMOVED lines=8> */
.L_x_7187:
        /* <DEDUP_REMOVED lines=8> */
.L_x_7188:
        /* <DEDUP_REMOVED lines=8> */
.L_x_7189:
[----:B------:R-:W-:Y:S05]  /*1e050*/  BRA `(.L_x_7190) ;  /* 0xffffffd8004c7947 */ /* 0x000fea000383ffff */
.L_x_7082:
        /* <DEDUP_REMOVED lines=8> */
.L_x_7192:
[----:B------:R-:W-:Y:S05]  /*1e0e0*/  BSYNC B0 ;  /* 0x0000000000007941 */ /* 0x000fea0003800000 */
.L_x_7191:
        /* <DEDUP_REMOVED lines=10> */
.L_x_7193:
        /* <DEDUP_REMOVED lines=8> */
.L_x_7194:
        /* <DEDUP_REMOVED lines=8> */
.L_x_7195:
        /* <DEDUP_REMOVED lines=8> */
.L_x_7196:
        /* <DEDUP_REMOVED lines=8> */
.L_x_7197:
[----:B------:R-:W-:Y:S05]  /*1e390*/  BRA `(.L_x_7198) ;  /* 0xffffffd800307947 */ /* 0x000fea000383ffff */
.L_x_7084:
[----:B------:R-:W-:Y:S01]  /*1e3a0*/  BSSY B0, `(.L_x_7199) ;  /* 0x0000006000007945 */ /* 0x000fe20003800000 */
[----:B------:R-:W-:Y:S01]  /*1e3b0*/  PLOP3.LUT P6, PT, P6, PT, PT, 0x8, 0x0 ;  /* 0x000000000000781c */ /* 0x000fe200037ce170 */
[----:B------:R-:W-:-:S12]  /*1e3c0*/  IMAD.MOV.U32 R15, RZ, RZ, -0x1 ;  /* 0xffffffffff0f7424 */ /* 0x000fd800078e00ff */
[----:B0-----:R-:W-:Y:S05]  /*1e3d0*/  WARPSYNC.COLLECTIVE R15, `(.L_x_7200) ;  /* 0x000000000f087348 */ /* 0x001fea0003c00000 */
[----:B------:R-:W-:Y:S01]  /*1e3e0*/  VOTE.ANY R14, PT, P6 ;  /* 0x00000000000e7806 */ /* 0x000fe200030e0100 */
[----:B0-----:R-:W-:Y:S06]  /*1e3f0*/  ENDCOLLECTIVE ;  /* 0x000000000000791b */ /* 0x001fec0003800000 */
.L_x_7200:
[----:B------:R-:W-:Y:S05]  /*1e400*/  BSYNC B0 ;  /* 0x0000000000007941 */ /* 0x000fea0003800000 */
.L_x_7199:
        /* <DEDUP_REMOVED lines=9> */
.L_x_7201:
[----:B------:R-:W-:Y:S01]  /*1e4a0*/  IMAD.MOV.U32 R17, RZ, RZ, R14 ;  /* 0x000000ffff117224 */ /* 0x000fe200078e000e */
[----:B------:R-:W-:Y:S06]  /*1e4b0*/  BRA `(.L_x_7202) ;  /* 0xffffffd800207947 */ /* 0x000fec000383ffff */
.L_x_7086:
[----:B------:R-:W-:Y:S01]  /*1e4c0*/  BSSY B0, `(.L_x_7203) ;  /* 0x0000007000007945 */ /* 0x000fe20003800000 */
[----:B------:R-:W-:Y:S02]  /*1e4d0*/  IMAD.MOV.U32 R13, RZ, RZ, R2 ;  /* 0x000000ffff0d7224 */ /* 0x000fe400078e0002 */
[----:B------:R-:W-:Y:S02]  /*1e4e0*/  IMAD.MOV.U32 R11, RZ, RZ, 0x1f ;  /* 0x0000001fff0b7424 */ /* 0x000fe400078e00ff */
[----:B------:R-:W-:-:S07]  /*1e4f0*/  IMAD.MOV.U32 R15, RZ, RZ, -0x1 ;  /* 0xffffffffff0f7424 */ /* 0x000fce00078e00ff */
[----:B012---:R-:W-:Y:S05]  /*1e500*/  WARPSYNC.COLLECTIVE R15, `(.L_x_7204) ;  /* 0x000000000f087348 */ /* 0x007fea0003c00000 */
[----:B------:R3:W4:Y:S02]  /*1e510*/  SHFL.IDX P6, R14, R13, R12, R11 ;  /* 0x0000000c0d0e7389 */ /* 0x00072400000c000b */
[----:B01234-:R-:W-:Y:S01]  /*1e520*/  ENDCOLLECTIVE ;  /* 0x000000000000791b */ /* 0x01ffe20003800000 */
.L_x_7204:
[----:B------:R-:W-:Y:S05]  /*1e530*/  BSYNC B0 ;  /* 0x0000000000007941 */ /* 0x000fea0003800000 */
.L_x_7203:
[----:B------:R-:W-:Y:S01]  /*1e540*/  IMAD.MOV.U32 R7, RZ, RZ, R14 ;  /* 0x000000ffff077224 */ /* 0x000fe200078e000e */
[----:B------:R-:W-:Y:S06]  /*1e550*/  BRA `(.L_x_7085) ;  /* 0xffffffd800147947 */ /* 0x000fec000383ffff */
.L_x_7089:
[----:B-1----:R1:W2:Y:S02]  /*1e560*/  SYNCS.PHASECHK.TRANS64.TRYWAIT P0, [R0+URZ+0x38820], R3 ;  /* 0x03882003000075a7 */ /* 0x0022a4000800017f */
[----:B--2---:R-:W-:Y:S05]  /*1e570*/  @!P0 NANOSLEEP.SYNCS 0x989680 ;  /* 0x009896800000895d */ /* 0x004fea0003900000 */
[----:B------:R-:W2:Y:S02]  /*1e580*/  @!P0 SYNCS.PHASECHK.TRANS64 P0, [R0+URZ+0x38820], R3 ;  /* 0x03882003000085a7 */ /* 0x000ea4000800007f */
[----:B--2---:R-:W-:Y:S05]  /*1e590*/  @!P0 BRA `(.L_x_7089) ;  /* 0xfffffffc00f08947 */ /* 0x004fea000383ffff */
[----:B------:R-:W-:Y:S05]  /*1e5a0*/  BRA `(.L_x_7205) ;  /* 0xffffffdc00847947 */ /* 0x000fea000383ffff */
.L_x_7090:
        /* <DEDUP_REMOVED lines=11> */
.L_x_7207:
[----:B------:R-:W-:Y:S05]  /*1e660*/  BSYNC B0 ;  /* 0x0000000000007941 */ /* 0x000fea0003800000 */
.L_x_7206:
[----:B------:R-:W-:Y:S05]  /*1e670*/  BRA `(.L_x_7208) ;  /* 0xffffffdc00687947 */ /* 0x000fea000383ffff */
.L_x_7091:
[----:B------:R-:W-:Y:S01]  /*1e680*/  BSSY B0, `(.L_x_7209) ;  /* 0x0000006000007945 */ /* 0x000fe20003800000 */
[----:B------:R-:W-:-:S07]  /*1e690*/  IMAD.MOV.U32 R15, RZ, RZ, -0x1 ;  /* 0xffffffffff0f7424 */ /* 0x000fce00078e00ff */
[----:B012---:R-:W-:Y:S05]  /*1e6a0*/  WARPSYNC.COLLECTIVE R15, `(.L_x_7210) ;  /* 0x000000000f0c7348 */ /* 0x007fea0003c00000 */
[----:B------:R-:W-:Y:S02]  /*1e6b0*/  ELECT P6, UR62, PT ;  /* 0x00000000003e782f */ /* 0x000fe400038c0000 */
[----:B------:R-:W-:Y:S01]  /*1e6c0*/  MOV R14, UR62 ;  /* 0x0000003e000e7c02 */ /* 0x000fe20008000f00 */
[----:B012---:R-:W-:Y:S10]  /*1e6d0*/  ENDCOLLECTIVE ;  /* 0x000000000000791b */ /* 0x007ff40003800000 */
.L_x_7210:
[----:B------:R-:W-:Y:S05]  /*1e6e0*/  BSYNC B0 ;  /* 0x0000000000007941 */ /* 0x000fea0003800000 */
.L_x_7209:
[----:B------:R-:W-:Y:S05]  /*1e6f0*/  BRA `(.L_x_7211) ;  /* 0xffffffdc005c7947 */ /* 0x000fea000383ffff */
.L_x_7093:
[----:B-1----:R1:W2:Y:S02]  /*1e700*/  SYNCS.PHASECHK.TRANS64.TRYWAIT P0, [R6+URZ], R5 ;  /* 0x00000005060075a7 */ /* 0x0022a4000800017f */
[----:B--2---:R-:W-:Y:S05]  /*1e710*/  @!P0 NANOSLEEP.SYNCS 0x989680 ;  /* 0x009896800000895d */ /* 0x004fea0003900000 */
[----:B------:R-:W2:Y:S02]  /*1e720*/  @!P0 SYNCS.PHASECHK.TRANS64 P0, [R6+URZ], R5 ;  /* 0x00000005060085a7 */ /* 0x000ea4000800007f */
[----:B--2---:R-:W-:Y:S05]  /*1e730*/  @!P0 BRA `(.L_x_7093) ;  /* 0xfffffffc00f08947 */ /* 0x004fea000383ffff */
[----:B------:R-:W-:Y:S05]  /*1e740*/  BRA `(.L_x_7212) ;  /* 0xffffffdc00987947 */ /* 0x000fea000383ffff */
.L_x_7094:
[----:B--2---:R2:W3:Y:S02]  /*1e750*/  SYNCS.PHASECHK.TRANS64.TRYWAIT P0, [R7+URZ], R2 ;  /* 0x00000002070075a7 */ /* 0x0044e4000800017f */
[----:B---3--:R-:W-:Y:S05]  /*1e760*/  @!P0 NANOSLEEP.SYNCS 0x989680 ;  /* 0x009896800000895d */ /* 0x008fea0003900000 */
[----:B------:R-:W3:Y:S02]  /*1e770*/  @!P0 SYNCS.PHASECHK.TRANS64 P0, [R7+URZ], R2 ;  /* 0x00000002070085a7 */ /* 0x000ee4000800007f */
[----:B---3--:R-:W-:Y:S05]  /*1e780*/  @!P0 BRA `(.L_x_7094) ;  /* 0xfffffffc00f08947 */ /* 0x008fea000383ffff */
[----:B------:R-:W-:Y:S05]  /*1e790*/  BRA `(.L_x_7213) ;  /* 0xffffffdc008c7947 */ /* 0x000fea000383ffff */
.L_x_7096:
[----:B---3--:R3:W4:Y:S02]  /*1e7a0*/  SYNCS.PHASECHK.TRANS64.TRYWAIT P0, [R4+URZ], R5 ;  /* 0x00000005040075a7 */ /* 0x008724000800017f */
[----:B----4-:R-:W-:Y:S05]  /*1e7b0*/  @!P0 NANOSLEEP.SYNCS 0x989680 ;  /* 0x009896800000895d */ /* 0x010fea0003900000 */
[----:B------:R-:W4:Y:S02]  /*1e7c0*/  @!P0 SYNCS.PHASECHK.TRANS64 P0, [R4+URZ], R5 ;  /* 0x00000005040085a7 */ /* 0x000f24000800007f */
[----:B----4-:R-:W-:Y:S05]  /*1e7d0*/  @!P0 BRA `(.L_x_7096) ;  /* 0xfffffffc00f08947 */ /* 0x010fea000383ffff */
[----:B------:R-:W-:Y:S05]  /*1e7e0*/  BRA `(.L_x_7214) ;  /* 0xffffffdc00947947 */ /* 0x000fea000383ffff */
.L_x_7215:
        /* <DEDUP_REMOVED lines=9> */
.L_x_11957:


//--------------------- .text._ZN7cutlass13device_kernelIN5flash11enable_sm90INS1_16FlashAttnFwdSm90INS1_25CollectiveMainloopFwdSm90ILi2EN4cute5tupleIJNS5_1CILi1EEES8_S8_EEENS6_IJNS7_ILi128EEENS7_ILi96EEENS7_ILi64EEEEEELi256ENS_10bfloat16_tEfNS_4arch4Sm90ELb0ELb0ELb0ELb0ELb0ELb0ELb0ELb1ELb0ELb0ELb0ELb0EEENS1_21CollectiveEpilogueFwdINS6_IJSA_NS7_ILi256EEESB_EEES9_SE_SG_Li256ELb0ELb0ELb0ELb0EEENS1_29StaticPersistentTileSchedulerILb0EEEEEEEEEvNT_6ParamsE --------------------------
	.section	.text._ZN7cutlass13device_kernelIN5flash11enable_sm90INS1_16FlashAttnFwdSm90INS1_25CollectiveMainloopFwdSm90ILi2EN4cute5tupleIJNS5_1CILi1EEES8_S8_EEENS6_IJNS7_ILi128EEENS7_ILi96EEENS7_ILi64EEEEEELi256ENS_10bfloat16_tEfNS_4arch4Sm90ELb0ELb0ELb0ELb0ELb0ELb0ELb0ELb1ELb0ELb0ELb0ELb0EEENS1_21CollectiveEpilogueFwdINS6_IJSA_NS7_ILi256EEESB_EEES9_SE_SG_Li256ELb0ELb0ELb0ELb0EEENS1_29StaticPersistentTileSchedulerILb0EEEEEEEEEvNT_6ParamsE,"ax",@progbits
	.align	128
.text._ZN7cutlass13device_kernelIN5flash11enable_sm90INS1_16FlashAttnFwdSm90INS1_25CollectiveMainloopFwdSm90ILi2EN4cute5tupleIJNS5_1CILi1EEES8_S8_EEENS6_IJNS7_ILi128EEENS7_ILi96EEENS7_ILi64EEEEEELi256ENS_10bfloat16_tEfNS_4arch4Sm90ELb0ELb0ELb0ELb0ELb0ELb0ELb0ELb1ELb0ELb0ELb0ELb0EEENS1_21CollectiveEpilogueFwdINS6_IJSA_NS7_ILi256EEESB_EEES9_SE_SG_Li256ELb0ELb0ELb0ELb0EEENS1_29StaticPersistentTileSchedulerILb0EEEEEEEEEvNT_6ParamsE:
        .type           _ZN7cutlass13device_kernelIN5flash11enable_sm90INS1_16FlashAttnFwdSm90INS1_25CollectiveMainloopFwdSm90ILi2EN4cute5tupleIJNS5_1CILi1EEES8_S8_EEENS6_IJNS7_ILi128EEENS7_ILi96EEENS7_ILi64EEEEEELi256ENS_10bfloat16_tEfNS_4arch4Sm90ELb0ELb0ELb0ELb0ELb0ELb0ELb0ELb1ELb0ELb0ELb0ELb0EEENS1_21CollectiveEpilogueFwdINS6_IJSA_NS7_ILi256EEESB_EEES9_SE_SG_Li256ELb0ELb0ELb0ELb0EEENS1_29StaticPersistentTileSchedulerILb0EEEEEEEEEvNT_6ParamsE,@function
        .size           _ZN7cutlass13device_kernelIN5flash11enable_sm90INS1_16FlashAttnFwdSm90INS1_25CollectiveMainloopFwdSm90ILi2EN4cute5tupleIJNS5_1CILi1EEES8_S8_EEENS6_IJNS7_ILi128EEENS7_ILi96EEENS7_ILi64EEEEEELi256ENS_10bfloat16_tEfNS_4arch4Sm90ELb0ELb0ELb0ELb0ELb0ELb0ELb0ELb1ELb0ELb0ELb0ELb0EEENS1_21CollectiveEpilogueFwdINS6_IJSA_NS7_ILi256EEESB_EEES9_SE_SG_Li256ELb0ELb0ELb0ELb0EEENS1_29StaticPersistentTileSchedulerILb0EEEEEEEEEvNT_6ParamsE,(.L_x_11958 - _ZN7cutlass13device_kernelIN5flash11enable_sm90INS1_16FlashAttnFwdSm90INS1_25CollectiveMainloopFwdSm90ILi2EN4cute5tupleIJNS5_1CILi1EEES8_S8_EEENS6_IJNS7_ILi128EEENS7_ILi96EEENS7_ILi64EEEEEELi256ENS_10bfloat16_tEfNS_4arch4Sm90ELb0ELb0ELb0ELb0ELb0ELb0ELb0ELb1ELb0ELb0ELb0ELb0EEENS1_21CollectiveEpilogueFwdINS6_IJSA_NS7_ILi256EEESB_EEES9_SE_SG_Li256ELb0ELb0ELb0ELb0EEENS1_29StaticPersistentTileSchedulerILb0EEEEEEEEEvNT_6ParamsE)
        .other          _ZN7cutlass13device_kernelIN5flash11enable_sm90INS1_16FlashAttnFwdSm90INS1_25CollectiveMainloopFwdSm90ILi2EN4cute5tupleIJNS5_1CILi1EEES8_S8_EEENS6_IJNS7_ILi128EEENS7_ILi96EEENS7_ILi64EEEEEELi256ENS_10bfloat16_tEfNS_4arch4Sm90ELb0ELb0ELb0ELb0ELb0ELb0ELb0ELb1ELb0ELb0ELb0ELb0EEENS1_21CollectiveEpilogueFwdINS6_IJSA_NS7_ILi256EEESB_EEES9_SE_SG_Li256ELb0ELb0ELb0ELb0EEENS1_29StaticPersistentTileSchedulerILb0EEEEEEEEEvNT_6ParamsE,@"STO_CUDA_ENTRY STV_DEFAULT"
_ZN7cutlass13device_kernelIN5flash11enable_sm90INS1_16FlashAttnFwdSm90INS1_25CollectiveMainloopFwdSm90ILi2EN4cute5tupleIJNS5_1CILi1EEES8_S8_EEENS6_IJNS7_ILi128EEENS7_ILi96EEENS7_ILi64EEEEEELi256ENS_10bfloat16_tEfNS_4arch4Sm90ELb0ELb0ELb0ELb0ELb0ELb0ELb0ELb1ELb0ELb0ELb0ELb0EEENS1_21CollectiveEpilogueFwdINS6_IJSA_NS7_ILi256EEESB_EEES9_SE_SG_Li256ELb0ELb0ELb0ELb0EEENS1_29StaticPersistentTileSchedulerILb0EEEEEEEEEvNT_6ParamsE:
        /* <DEDUP_REMOVED lines=24> */
.L_x_7217:
[----:B------:R-:W-:Y:S05]  /*0180*/  BSYNC B0 ;  /* 0x0000000000007941 */ /* 0x000fea0003800000 */
.L_x_7216:
        /* <DEDUP_REMOVED lines=37> */
.L_x_7218:
        /* <DEDUP_REMOVED lines=22> */
.L_x_7219:
        /* <DEDUP_REMOVED lines=18> */
.L_x_7220:
        /* <DEDUP_REMOVED lines=22> */
.L_x_7221:
        /* <DEDUP_REMOVED lines=22> */
.L_x_7222:
[----:B------:R-:W-:Y:S01]  /*0920*/  PLOP3.LUT P0, PT, PT, PT, UP0, 0x80, 0x0 ;  /* 0x000000000000781c */ /* 0x000fe20003f0f008 */
[----:B------:R-:W-:Y:S01]  /*0930*/  UMOV UR38, 0x1 ;  /* 0x0000000100267882 */ /* 0x000fe20000000000 */
[----:B------:R-:W-:Y:S01]  /*0940*/  NOP ;  /* 0x0000000000007918 */ /* 0x000fe20000000000 */
[----:B------:R-:W-:Y:S01]  /*0950*/  USEL UR38, UR38, 0x2, !UP0 ;  /* 0x0000000226267887 */ /* 0x000fe2000c000000 */
[----:B------:R-:W-:Y:S01]  /*0960*/  ULDC.64 UR40, c[0x0][0x208] ;  /* 0x0000820000287ab9 */ /* 0x000fe20000000a00 */
[----:B-123--:R-:W-:Y:S08]  /*0970*/  BAR.SYNC.DEFER_BLOCKING 0x0 ;  /* 0x0000000000007b1d */ /* 0x00eff00000010000 */
[----:B------:R-:W-:Y:S05]  /*0980*/  @!P0 BRA `(.L_x_7223) ;  /* 0x0000005800348947 */ /* 0x000fea0003800000 */
.L_x_7224:
[----:B------:R-:W-:-:S08]  /*0990*/  NOP ;  /* 0x0000000000007918 */ /* 0x000fd00000000000 */
[----:B------:R-:W1:Y:S02]  /*09a0*/  USETMAXREG.TRY_ALLOC.CTAPOOL UP0, 0xf0 ;  /* 0x000000f0000079c8 */ /* 0x000e640008000600 */
[----:B-1----:R-:W-:-:S13]  /*09b0*/  PLOP3.LUT P0, PT, PT, PT, UP0, 0x80, 0x0 ;  /* 0x000000000000781c */ /* 0x002fda0003f0f008 */
[----:B------:R-:W-:Y:S05]  /*09c0*/  @!P0 BRA `(.L_x_7224) ;  /* 0xfffffffc00f08947 */ /* 0x000fea000383ffff */
[----:B------:R-:W1:Y:S08]  /*09d0*/  S2UR UR44, SR_CTAID.X ;  /* 0x00000000002c79c3 */ /* 0x000e700000002500 */
[----:B------:R-:W-:Y:S06]  /*09e0*/  BAR.ARV 0x8, 0x120 ;  /* 0x0204800000007b1d */ /* 0x000fec0000002000 */
[----:B------:R-:W-:-:S02]  /*09f0*/  ISETP.NE.AND P0, PT, R18, 0x1, PT ;  /* 0x000000011200780c */ /* 0x000fc40003f05270 */
[----:B------:R-:W1:Y:S11]  /*0a00*/  LDC R0, c[0x0][0xda4] ;  /* 0x00036900ff007b82 */ /* 0x000e760000000800 */
[----:B------:R-:W-:Y:S06]  /*0a10*/  @!P0 BAR.ARV 0x9, 0x100 ;  /* 0x0244000000008b1d */ /* 0x000fec0000002000 */
[----:B-1----:R-:W-:-:S13]  /*0a20*/  ISETP.LE.AND P0, PT, R0, UR44, PT ;  /* 0x0000002c00007c0c */ /* 0x002fda000bf03270 */
[----:B------:R-:W-:Y:S05]  /*0a30*/  @P0 EXIT ;  /* 0x000000000000094d */ /* 0x000fea0003800000 */
[----:B------:R-:W-:Y:S01]  /*0a40*/  VIADD R0, R3, 0xffffff80 ;  /* 0xffffff8003007836 */ /* 0x000fe20000000000 */
[----:B------:R-:W1:Y:S01]  /*0a50*/  S2UR UR4, SR_CgaCtaId ;  /* 0x00000000000479c3 */ /* 0x000e620000008800 */
[----:B------:R-:W-:Y:S01]  /*0a60*/  UMOV UR46, 0x400 ;  /* 0x00000400002e7882 */ /* 0x000fe20000000000 */
[----:B------:R-:W-:Y:S02]  /*0a70*/  ULOP3.LUT UR45, UR38, 0x1, URZ, 0xfc, !UPT ;  /* 0x00000001262d7892 */ /* 0x000fe4000f8efc3f */
[----:B------:R-:W-:Y:S01]  /*0a80*/  SHF.R.S32.HI R3, RZ, 0x1f, R0 ;  /* 0x0000001fff037819 */ /* 0x000fe20000011400 */
[----:B------:R-:W-:Y:S01]  /*0a90*/  ULDC.64 UR48, c[0x0][0x198] ;  /* 0x0000660000307ab9 */ /* 0x000fe20000000a00 */
[----:B------:R-:W-:Y:S01]  /*0aa0*/  UMOV UR43, URZ ;  /* 0x0000003f002b7c82 */ /* 0x000fe20008000000 */
[----:B------:R-:W-:Y:S01]  /*0ab0*/  UMOV UR42, URZ ;  /* 0x0000003f002a7c82 */ /* 0x000fe20008000000 */
[CC--:B------:R-:W-:Y:S01]  /*0ac0*/  LEA.HI R4, R3.reuse, R0.reuse, RZ, 0x7 ;  /* 0x0000000003047211 */ /* 0x0c0fe200078f38ff */
[----:B------:R-:W2:Y:S01]  /*0ad0*/  S2UR UR6, SR_SWINHI ;  /* 0x00000000000679c3 */ /* 0x000ea20000002f00 */
[----:B------:R-:W-:Y:S01]  /*0ae0*/  LEA.HI R6, R3, R0, RZ, 0x4 ;  /* 0x0000000003067211 */ /* 0x000fe200078f20ff */
[----:B------:R-:W-:Y:S01]  /*0af0*/  UMOV UR39, URZ ;  /* 0x0000003f00277c82 */ /* 0x000fe20008000000 */
[----:B------:R-:W-:-:S02]  /*0b00*/  LOP3.LUT R5, R4, 0xffffff80, RZ, 0xc0, !PT ;  /* 0xffffff8004057812 */ /* 0x000fc400078ec0ff */
[----:B------:R-:W-:Y:S02]  /*0b10*/  SHF.R.S32.HI R7, RZ, 0x4, R6 ;  /* 0x00000004ff077819 */ /* 0x000fe40000011406 */
[----:B------:R-:W-:Y:S01]  /*0b20*/  LEA.HI R22, R3, R0, RZ, 0x5 ;  /* 0x0000000003167211 */ /* 0x000fe200078f28ff */
[----:B------:R-:W-:Y:S01]  /*0b30*/  IMAD.IADD R2, R0, 0x1, -R5 ;  /* 0x0000000100027824 */ /* 0x000fe200078e0a05 */
[C---:B------:R-:W-:Y:S02]  /*0b40*/  LOP3.LUT R5, R6.reuse, 0x3fffff0, RZ, 0xc0, !PT ;  /* 0x03fffff006057812 */ /* 0x040fe400078ec0ff */
[----:B------:R-:W-:Y:S02]  /*0b50*/  LEA.HI R8, R6, R7, RZ, 0x1 ;  /* 0x0000000706087211 */ /* 0x000fe400078f08ff */
[----:B------:R-:W-:Y:S01]  /*0b60*/  SHF.R.S32.HI R9, RZ, 0x1f, R2 ;  /* 0x0000001fff097819 */ /* 0x000fe20000011402 */
[----:B------:R-:W-:Y:S01]  /*0b70*/  IMAD.IADD R5, R0, 0x1, -R5 ;  /* 0x0000000100057824 */ /* 0x000fe200078e0a05 */
[----:B------:R-:W-:Y:S01]  /*0b80*/  LOP3.LUT R8, R8, 0x1ffffffe, RZ, 0xc0, !PT ;  /* 0x1ffffffe08087812 */ /* 0x000fe200078ec0ff */
[----:B-1----:R-:W-:Y:S01]  /*0b90*/  ULEA UR46, UR4, UR46, 0x18 ;  /* 0x0000002e042e7291 */ /* 0x002fe2000f8ec03f */
[----:B------:R-:W-:-:S02]  /*0ba0*/  LEA.HI R0, R9, R2, RZ, 0x2 ;  /* 0x0000000209007211 */ /* 0x000fc400078f10ff */
[----:B------:R-:W-:Y:S01]  /*0bb0*/  SHF.R.S32.HI R22, RZ, 0x5, R22 ;  /* 0x00000005ff167819 */ /* 0x000fe20000011416 */
[----:B------:R-:W-:Y:S01]  /*0bc0*/  IMAD.IADD R8, R7, 0x1, -R8 ;  /* 0x0000000107087824 */ /* 0x000fe200078e0a08 */
[--C-:B------:R-:W-:Y:S02]  /*0bd0*/  SHF.R.S32.HI R3, RZ, 0x2, R0.reuse ;  /* 0x00000002ff037819 */ /* 0x100fe40000011400 */
[----:B------:R-:W-:Y:S01]  /*0be0*/  SHF.R.S32.HI R6, RZ, 0x1f, R0 ;  /* 0x0000001fff067819 */ /* 0x000fe20000011400 */
[----:B------:R-:W-:Y:S01]  /*0bf0*/  IMAD R5, R22, 0x10, R5 ;  /* 0x0000001016057824 */ /* 0x000fe200078e0205 */
[----:B------:R-:W-:Y:S01]  /*0c00*/  SHF.R.S32.HI R19, RZ, 0x7, R4 ;  /* 0x00000007ff137819 */ /* 0x000fe20000011404 */
[----:B------:R-:W-:Y:S01]  /*0c10*/  UMOV UR4, UR46 ;  /* 0x0000002e00047c82 */ /* 0x000fe20008000000 */
[----:B--2---:R-:W-:Y:S01]  /*0c20*/  UMOV UR5, UR6 ;  /* 0x0000000600057c82 */ /* 0x004fe20008000000 */
        /* <DEDUP_REMOVED lines=10> */
[----:B------:R-:W-:Y:S01]  /*0cd0*/  MOV R16, UR4 ;  /* 0x0000000400107c02 */ /* 0x000fe20008000f00 */
[----:B------:R-:W-:Y:S01]  /*0ce0*/  IMAD R9, R9, 0x10, R6 ;  /* 0x0000001009097824 */ /* 0x000fe200078e0206 */
[----:B------:R-:W-:Y:S01]  /*0cf0*/  LOP3.LUT R23, R0, 0x7ffffffc, RZ, 0xc0, !PT ;  /* 0x7ffffffc00177812 */ /* 0x000fe200078ec0ff */
[----:B------:R-:W-:Y:S02]  /*0d00*/  IMAD.IADD R4, R19, 0x1, -R4 ;  /* 0x0000000113047824 */ /* 0x000fe400078e0a04 */
[----:B------:R-:W-:-:S04]  /*0d10*/  IMAD.WIDE R16, R3, 0x2, R16 ;  /* 0x0000000203107825 */ /* 0x000fc800078e0210 */
[----:B------:R-:W-:Y:S02]  /*0d20*/  IMAD R200, R4, 0x40, R9 ;  /* 0x0000004004c87824 */ /* 0x000fe400078e0209 */
[----:B------:R-:W-:-:S07]  /*0d30*/  IMAD.IADD R23, R2, 0x1, -R23 ;  /* 0x0000000102177824 */ /* 0x000fce00078e0a17 */
.L_x_7247:
[----:B------:R-:W1:Y:S01]  /*0d40*/  SHFL.IDX PT, R0, R19, RZ, 0x1f ;  /* 0x00001fff13007589 */ /* 0x000e6200000e0000 */
[----:B------:R-:W-:Y:S01]  /*0d50*/  ULDC.64 UR6, c[0x0][0x3f8] ;  /* 0x0000fe0000067ab9 */ /* 0x000fe20000000a00 */
[----:B------:R-:W-:Y:S01]  /*0d60*/  ULDC UR4, c[0x0][0xda8] ;  /* 0x00036a0000047ab9 */ /* 0x000fe20000000800 */
[----:B------:R-:W-:Y:S02]  /*0d70*/  UISETP.NE.U32.AND UP0, UPT, UR6, URZ, UPT ;  /* 0x0000003f0600728c */ /* 0x000fe4000bf05070 */
[----:B------:R-:W-:Y:S02]  /*0d80*/  UISETP.NE.AND UP1, UPT, UR4, 0x1, UPT ;  /* 0x000000010400788c */ /* 0x000fe4000bf25270 */
[----:B------:R-:W-:Y:S01]  /*0d90*/  UISETP.NE.AND.EX UP0, UPT, UR7, URZ, UPT, UP0 ;  /* 0x0000003f0700728c */ /* 0x000fe2000bf05300 */
[----:B------:R-:W-:Y:S01]  /*0da0*/  ULDC UR4, c[0x0][0xdb4] ;  /* 0x00036d0000047ab9 */ /* 0x000fe20000000800 */
[----:B------:R-:W-:Y:S01]  /*0db0*/  ULDC UR50, c[0x0][0x404] ;  /* 0x0001010000327ab9 */ /* 0x000fe20000000800 */
[----:B------:R-:W-:-:S02]  /*0dc0*/  UISETP.NE.AND UP2, UPT, UR4, 0x1, UPT ;  /* 0x000000010400788c */ /* 0x000fc4000bf45270 */
[----:B------:R-:W-:Y:S02]  /*0dd0*/  UIADD3 UR11, UR46, 0x18400, URZ ;  /* 0x000184002e0b7890 */ /* 0x000fe4000fffe03f */
[----:B------:R-:W-:Y:S01]  /*0de0*/  USEL UR50, UR50, 0x1, UP0 ;  /* 0x0000000132327887 */ /* 0x000fe20008000000 */
[----:B------:R-:W-:Y:S01]  /*0df0*/  ULDC UR10, c[0x0][0x2e0] ;  /* 0x0000b800000a7ab9 */ /* 0x000fe20000000800 */
[----:B------:R-:W-:Y:S02]  /*0e00*/  ULOP3.LUT UP0, URZ, UR11, 0x1bf, URZ, 0xc0, !UPT ;  /* 0x000001bf0b3f7892 */ /* 0x000fe4000f80c03f */
[----:B------:R-:W-:Y:S01]  /*0e10*/  UIMAD UR50, UR50, UR10, URZ ;  /* 0x0000000a323272a4 */ /* 0x000fe2000f8e023f */
[----:B------:R-:W-:Y:S01]  /*0e20*/  @UP1 ULDC UR6, c[0x0][0xdac] ;  /* 0x00036b0000061ab9 */ /* 0x000fe20000000800 */
[----:B------:R-:W-:Y:S01]  /*0e30*/  @UP1 ULDC UR12, c[0x0][0xdb0] ;  /* 0x00036c00000c1ab9 */ /* 0x000fe20000000800 */
[----:B-1----:R-:W-:Y:S01]  /*0e40*/  R2UR UR8, R0 ;  /* 0x00000000000872ca */ /* 0x002fe200000e0000 */
[----:B------:R-:W-:Y:S01]  /*0e50*/  UIMAD.WIDE.U32 UR6, UR44, UR6, URZ ;  /* 0x000000062c0672a5 */ /* 0x000fe2000f8e003f */
[----:B------:R-:W-:Y:S01]  /*0e60*/  PLOP3.LUT P0, PT, PT, PT, UP0, 0x80, 0x0 ;  /* 0x000000000000781c */ /* 0x000fe20003f0f008 */
[----:B------:R-:W-:-:S02]  /*0e70*/  UMOV UR37, UR44 ;  /* 0x0000002c00257c82 */ /* 0x000fc40008000000 */
[----:B------:R-:W-:-:S07]  /*0e80*/  @UP1 USHF.R.U32.HI UR37, URZ, UR12, UR7 ;  /* 0x0000000c3f251299 */ /* 0x000fce0008011607 */
[----:B------:R-:W-:Y:S01]  /*0e90*/  UMOV UR36, UR37 ;  /* 0x0000002500247c82 */ /* 0x000fe20008000000 */
[----:B------:R-:W-:-:S04]  /*0ea0*/  ULEA.HI UR4, UR8, UR8, URZ, 0x1 ;  /* 0x0000000808047291 */ /* 0x000fc8000f8f083f */
[----:B------:R-:W-:-:S03]  /*0eb0*/  ULOP3.LUT UR9, UR4, 0x1e, URZ, 0xc0, !UPT ;  /* 0x0000001e04097892 */ /* 0x000fc6000f8ec03f */
[----:B------:R-:W-:Y:S01]  /*0ec0*/  @UP2 ULDC.64 UR4, c[0x0][0xdb8] ;  /* 0x00036e0000042ab9 */ /* 0x000fe20000000a00 */
[----:B------:R-:W-:Y:S02]  /*0ed0*/  UIADD3 UR9, UR8, -UR9, URZ ;  /* 0x8000000908097290 */ /* 0x000fe4000fffe03f */
[----:B------:R-:W-:Y:S02]  /*0ee0*/  UIADD3 UR8, UR50, 0x5f, URZ ;  /* 0x0000005f32087890 */ /* 0x000fe4000fffe03f */
[----:B------:R-:W-:Y:S02]  /*0ef0*/  ULEA UR10, UR9, UR11, 0xd ;  /* 0x0000000b090a7291 */ /* 0x000fe4000f8e683f */
[----:B------:R-:W-:Y:S02]  /*0f00*/  UIMAD.WIDE UR8, UR8, 0x2aaaaaab, URZ ;  /* 0x2aaaaaab080878a5 */ /* 0x000fe4000f8e023f */
[----:B------:R-:W-:Y:S02]  /*0f10*/  UIMAD.WIDE.U32 UR6, UR37, UR4, URZ ;  /* 0x00000004250672a5 */ /* 0x000fe4000f8e003f */
[----:B------:R-:W-:-:S02]  /*0f20*/  USHF.R.U32.HI UR10, URZ, 0x4, UR10 ;  /* 0x000000043f0a7899 */ /* 0x000fc4000801160a */
[----:B------:R-:W-:Y:S02]  /*0f30*/  USHF.R.U32.HI UR47, URZ, 0x1f, UR9 ;  /* 0x0000001f3f2f7899 */ /* 0x000fe40008011609 */
[----:B------:R-:W-:Y:S02]  /*0f40*/  ULOP3.LUT UR51, UR10, 0x3fff, URZ, 0xc0, !UPT ;  /* 0x00003fff0a337892 */ /* 0x000fe4000f8ec03f */
[----:B------:R-:W-:Y:S02]  /*0f50*/  @UP2 USHF.R.U32.HI UR36, URZ, UR5, UR7 ;  /* 0x000000053f242299 */ /* 0x000fe40008011607 */
[----:B------:R-:W-:Y:S01]  /*0f60*/  ULEA.HI.SX32 UR47, UR9, UR47, 0x1c ;  /* 0x0000002f092f7291 */ /* 0x000fe2000f8fe23f */
        /* <DEDUP_REMOVED lines=17> */
.L_x_7225:
[----:B------:R-:W-:Y:S01]  /*1080*/  ULOP3.LUT UR4, UR43, 0x1, URZ, 0xc0, !UPT ;  /* 0x000000012b047892 */ /* 0x000fe2000f8ec03f */
[----:B------:R-:W-:-:S05]  /*1090*/  VIADD R6, R18, 0x8 ;  /* 0x0000000812067836 */ /* 0x000fca0000000000 */
[----:B------:R-:W-:-:S05]  /*10a0*/  IMAD.U32 R0, RZ, RZ, UR4 ;  /* 0x00000004ff007e24 */ /* 0x000fca000f8e00ff */
[----:B------:R-:W-:-:S04]  /*10b0*/  SHF.L.U32 R0, R0, 0x1f, RZ ;  /* 0x0000001f00007819 */ /* 0x000fc800000006ff */
[----:B------:R-:W1:Y:S02]  /*10c0*/  SYNCS.PHASECHK.TRANS64.TRYWAIT P0, [UR46+0x22800], R0 ;  /* 0x02280000ff0075a7 */ /* 0x000e64000800016e */
[----:B-1----:R-:W-:Y:S05]  /*10d0*/  @!P0 BRA `(.L_x_7226) ;  /* 0x0000007c00808947 */ /* 0x002fea0003800000 */
.L_x_7303:
[----:B-1----:R-:W-:Y:S01]  /*10e0*/  MOV R0, UR45 ;  /* 0x0000002d00007c02 */ /* 0x002fe20008000f00 */
[----:B------:R-:W-:Y:S05]  /*10f0*/  WARPSYNC.ALL ;  /* 0x0000000000007948 */ /* 0x000fea0003800000 */
[----:B------:R1:W-:Y:S01]  /*1100*/  BAR.SYNC.DEFER_BLOCKING R6, 0x100 ;  /* 0x000400060000751d */ /* 0x0003e20000010000 */
[----:B------:R-:W-:-:S13]  /*1110*/  ISETP.NE.AND P0, PT, R0, 0x3, PT ;  /* 0x000000030000780c */ /* 0x000fda0003f05270 */
[----:B-1----:R-:W-:Y:S05]  /*1120*/  @!P0 BRA `(.L_x_7227) ;  /* 0x0000000000048947 */ /* 0x002fea0003800000 */
[----:B------:R-:W-:Y:S01]  /*1130*/  BPT.TRAP 0x1 ;  /* 0x000000040000795c */ /* 0x000fe20000300000 */
.L_x_7227:
[----:B------:R-:W-:Y:S01]  /*1140*/  ULEA UR21, UR39, UR46, 0x3 ;  /* 0x0000002e27157291 */ /* 0x000fe2000f8e183f */
[----:B------:R-:W-:-:S05]  /*1150*/  IMAD.U32 R7, RZ, RZ, UR42 ;  /* 0x0000002aff077e24 */ /* 0x000fca000f8e00ff */
[----:B------:R-:W-:-:S04]  /*1160*/  SHF.L.U32 R7, R7, 0x1f, RZ ;  /* 0x0000001f07077819 */ /* 0x000fc800000006ff */
[----:B------:R1:W2:Y:S01]  /*1170*/  SYNCS.PHASECHK.TRANS64.TRYWAIT P1, [UR21+0x22830], R7 ;  /* 0x02283007ff0075a7 */ /* 0x0002a20008020155 */
[----:B------:R-:W-:Y:S05]  /*1180*/  @!P0 BRA `(.L_x_7228) ;  /* 0x0000000000048947 */ /* 0x000fea0003800000 */
[----:B------:R-:W-:Y:S01]  /*1190*/  BPT.TRAP 0x1 ;  /* 0x000000040000795c */ /* 0x000fe20000300000 */
.L_x_7228:
[----:B--2---:R-:W-:Y:S05]  /*11a0*/  @P1 BRA `(.L_x_7229) ;  /* 0x0000000000081947 */ /* 0x004fea0003800000 */
[----:B------:R-:W2:Y:S02]  /*11b0*/  SYNCS.PHASECHK.TRANS64.TRYWAIT P1, [UR21+0x22830], R7 ;  /* 0x02283007ff0075a7 */ /* 0x000ea40008020155 */
[----:B--2---:R-:W-:Y:S05]  /*11c0*/  @!P1 BRA `(.L_x_7230) ;  /* 0x0000007c005c9947 */ /* 0x004fea0003800000 */
.L_x_7229:
[----:B------:R-:W-:Y:S01]  /*11d0*/  UIADD3 UR4, UR46, 0x1c400, URZ ;  /* 0x0001c4002e047890 */ /* 0x000fe2000fffe03f */
[----:B------:R-:W-:Y:S01]  /*11e0*/  WARPGROUP.ARRIVE ;  /* 0x00000000000079c5 */ /* 0x000fe20000000000 */
[----:B------:R-:W-:Y:S01]  /*11f0*/  ULOP3.LUT UR16, UR51, 0x10000, URZ, 0xfc, !UPT ;  /* 0x0001000033107892 */ /* 0x000fe2000f8efc3f */
[----:B------:R-:W-:Y:S01]  /*1200*/  P2R R10, PR, RZ, 0x1 ;  /* 0x00000001ff0a7803 */ /* 0x000fe20000000000 */
[----:B------:R-:W-:-:S03]  /*1210*/  USHF.R.U32.HI UR4, URZ, 0x4, UR4 ;  /* 0x000000043f047899 */ /* 0x000fc60008011604 */
[----:B------:R-:W3:Y:S01]  /*1220*/  S2R R12, SR_TID.X ;  /* 0x00000000000c7919 */ /* 0x000ee20000002100 */
[----:B------:R-:W-:Y:S01]  /*1230*/  UMOV UR17, 0x40000040 ;  /* 0x4000004000117882 */ /* 0x000fe20000000000 */
[----:B------:R-:W-:Y:S01]  /*1240*/  UMOV UR19, 0x40000040 ;  /* 0x4000004000137882 */ /* 0x000fe20000000000 */
[----:B------:R-:W-:Y:S01]  /*1250*/  ULOP3.LUT UR4, UR4, 0x3fff, URZ, 0xc0, !UPT ;  /* 0x00003fff04047892 */ /* 0x000fe2000f8ec03f */
[----:B------:R-:W-:Y:S01]  /*1260*/  UMOV UR5, 0x40000040 ;  /* 0x4000004000057882 */ /* 0x000fe20000000000 */
[----:B------:R-:W-:Y:S02]  /*1270*/  UMOV UR7, 0x40000040 ;  /* 0x4000004000077882 */ /* 0x000fe40000000000 */
[----:B------:R-:W-:Y:S02]  /*1280*/  ULOP3.LUT UR20, UR4, 0x10000, URZ, 0xfc, !UPT ;  /* 0x0001000004147892 */ /* 0x000fe4000f8efc3f */
[----:B------:R-:W-:Y:S02]  /*1290*/  UIADD3 UR4, UR16, 0x2, URZ ;  /* 0x0000000210047890 */ /* 0x000fe4000fffe03f */
[----:B------:R-:W-:-:S02]  /*12a0*/  UIMAD UR18, UR39, 0x300, UR20 ;  /* 0x00000300271278a4 */ /* 0x000fc4000f8e0214 */
[----:B------:R-:W-:Y:S02]  /*12b0*/  UIADD3 UR8, UR16, 0x4, URZ ;  /* 0x0000000410087890 */ /* 0x000fe4000fffe03f */
[----:B------:R-:W-:Y:S02]  /*12c0*/  UIADD3 UR6, UR18, 0x2, URZ ;  /* 0x0000000212067890 */ /* 0x000fe4000fffe03f */
[----:B------:R-:W-:Y:S01]  /*12d0*/  UIADD3 UR10, UR18, 0x4, URZ ;  /* 0x00000004120a7890 */ /* 0x000fe2000fffe03f */
[----:B------:R-:W-:Y:S02]  /*12e0*/  UMOV UR9, 0x40000040 ;  /* 0x4000004000097882 */ /* 0x000fe40000000000 */
[----:B------:R-:W-:Y:S01]  /*12f0*/  HGMMA.64x96x16.F32.BF16 R24, gdesc[UR16], RZ, !UPT, gsb0 ;  /* 0x01600000101879f0 */ /* 0x000fe2000c0018ff */
[----:B------:R-:W-:Y:S01]  /*1300*/  UMOV UR11, 0x40000040 ;  /* 0x40000040000b7882 */ /* 0x000fe20000000000 */
[----:B------:R-:W-:Y:S02]  /*1310*/  UIADD3 UR12, UR16, 0x6, URZ ;  /* 0x00000006100c7890 */ /* 0x000fe4000fffe03f */
[----:B------:R-:W-:Y:S01]  /*1320*/  UIADD3 UR14, UR18, 0x6, URZ ;  /* 0x00000006120e7890 */ /* 0x000fe2000fffe03f */
[----:B------:R-:W-:Y:S01]  /*1330*/  UMOV UR13, 0x40000040 ;  /* 0x40000040000d7882 */ /* 0x000fe20000000000 */
[----:B------:R-:W-:Y:S01]  /*1340*/  UMOV UR15, 0x40000040 ;  /* 0x40000040000f7882 */ /* 0x000fe20000000000 */
[----:B---3--:R-:W-:Y:S01]  /*1350*/  LOP3.LUT R12, R12, 0x7f, RZ, 0xc0, !PT ;  /* 0x0000007f0c0c7812 */ /* 0x008fe200078ec0ff */
[----:B------:R-:W-:-:S02]  /*1360*/  WARPGROUP.DEPBAR.LE gsb0, 0x0 ;  /* 0x00008000000079c5 */ /* 0x000fc40000010000 */
[----:B------:R-:W-:-:S06]  /*1370*/  WARPGROUP.ARRIVE ;  /* 0x00000000000079c5 */ /* 0x000fcc0000000000 */
[----:B------:R-:W-:Y:S01]  /*1380*/  HGMMA.64x96x16.F32.BF16 R24, gdesc[UR4], R24, gsb0 ;  /* 0x01600000041879f0 */ /* 0x000fe20008001818 */
[----:B------:R-:W-:-:S04]  /*1390*/  UIMAD UR6, UR47, -0x60, UR50 ;  /* 0xffffffa02f0678a4 */ /* 0x000fc8000f8e0232 */
[----:B------:R-:W-:-:S06]  /*13a0*/  UIADD3 UR6, UR6, 0x60, URZ ;  /* 0x0000006006067890 */ /* 0x000fcc000fffe03f */
[----:B--2---:R-:W-:-:S04]  /*13b0*/  IMAD.U32 R0, RZ, RZ, UR6 ;  /* 0x00000006ff007e24 */ /* 0x004fc8000f8e00ff */
[----:B------:R-:W-:-:S05]  /*13c0*/  IMAD R0, R23, -0x2, R0 ;  /* 0xfffffffe17007824 */ /* 0x000fca00078e0200 */
        /* <DEDUP_REMOVED lines=8> */
[----:B------:R-:W-:Y:S01]  /*1450*/  HGMMA.64x96x16.F32.BF16 R24, gdesc[UR8], R24, gsb0 ;  /* 0x01600000081879f0 */ /* 0x000fe20008001818 */
[----:B------:R-:W-:Y:S02]  /*1460*/  ULDC UR10, c[0x0][0x988] ;  /* 0x00026200000a7ab9 */ /* 0x000fe40000000800 */
[----:B------:R-:W-:Y:S02]  /*1470*/  WARPGROUP.DEPBAR.LE gsb0, 0x0 ;  /* 0x00008000000079c5 */ /* 0x000fe40000010000 */
[----:B------:R-:W-:-:S06]  /*1480*/  WARPGROUP.ARRIVE ;  /* 0x00000000000079c5 */ /* 0x000fcc0000000000 */
[----:B------:R-:W-:Y:S03]  /*1490*/  HGMMA.64x96x16.F32.BF16 R24, gdesc[UR12], R24, gsb0 ;  /* 0x016000000c1879f0 */ /* 0x000fe60008001818 */
        /* <DEDUP_REMOVED lines=83> */
[----:B------:R-:W-:Y:S02]  /*19d0*/  FSEL R62, R62, -INF , P6 ;  /* 0xff8000003e3e7808 */ /* 0x000fe40003000000 */
[----:B------:R-:W-:Y:S02]  /*19e0*/  FMNMX.FTZ R5, R69, R0, !PT ;  /* 0x0000000045057209 */ /* 0x000fe40007810000 */
[----:B------:R-:W-:Y:S02]  /*19f0*/  FSEL R63, R63, -INF , P5 ;  /* 0xff8000003f3f7808 */ /* 0x000fe40002800000 */
[----:B------:R-:W-:Y:S01]  /*1a00*/  FSEL R66, R66, -INF , P4 ;  /* 0xff80000042427808 */ /* 0x000fe20002000000 */
[----:B------:R-:W2:Y:S01]  /*1a10*/  SHFL.BFLY PT, R0, R5, 0x2, 0x1f ;  /* 0x0c401f0005007f89 */ /* 0x000ea200000e0000 */
[----:B------:R-:W-:Y:S02]  /*1a20*/  FSEL R67, R67, -INF , P3 ;  /* 0xff80000043437808 */ /* 0x000fe40001800000 */
[----:B------:R-:W-:-:S02]  /*1a30*/  FSEL R70, R70, -INF , P2 ;  /* 0xff80000046467808 */ /* 0x000fc40001000000 */
[----:B------:R-:W-:Y:S02]  /*1a40*/  FSEL R71, R71, -INF , P1 ;  /* 0xff80000047477808 */ /* 0x000fe40000800000 */
[----:B--2---:R-:W-:-:S05]  /*1a50*/  FMNMX.FTZ R8, R5, R0, !PT ;  /* 0x0000000005087209 */ /* 0x004fca0007810000 */
[----:B------:R-:W2:Y:S02]  /*1a60*/  SHFL.BFLY PT, R3, R8, 0x1, 0x1f ;  /* 0x0c201f0008037f89 */ /* 0x000ea400000e0000 */
[----:B--2---:R-:W-:Y:S01]  /*1a70*/  FMNMX.FTZ R0, R8, R3, !PT ;  /* 0x0000000308007209 */ /* 0x004fe20007810000 */
[----:B------:R-:W-:-:S03]  /*1a80*/  IMAD.U32 R8, RZ, RZ, UR21 ;  /* 0x00000015ff087e24 */ /* 0x000fc6000f8e00ff */
[C---:B------:R-:W-:Y:S01]  /*1a90*/  FSETP.NEU.FTZ.AND P0, PT, R0.reuse, -INF , PT ;  /* 0xff8000000000780b */ /* 0x040fe20003f1d000 */
[----:B------:R-:W-:-:S05]  /*1aa0*/  FMUL.FTZ R3, R0, UR10 ;  /* 0x0000000a00037c20 */ /* 0x000fca0008410000 */
[----:B------:R-:W-:Y:S02]  /*1ab0*/  FSEL R9, R3, RZ, P0 ;  /* 0x000000ff03097208 */ /* 0x000fe40000000000 */
[----:B------:R-:W-:Y:S02]  /*1ac0*/  FMNMX.FTZ R3, R26, R27, !PT ;  /* 0x0000001b1a037209 */ /* 0x000fe40007810000 */
[----:B------:R-:W-:Y:S01]  /*1ad0*/  ISETP.NE.AND P0, PT, R10, RZ, PT ;  /* 0x000000ff0a00720c */ /* 0x000fe20003f05270 */
        /* <DEDUP_REMOVED lines=28> */
[----:B------:R-:W-:Y:S01]  /*1ca0*/  FFMA.FTZ R60, R60, UR10, -R9 ;  /* 0x0000000a3c3c7c23 */ /* 0x000fe20008010809 */
[----:B------:R-:W-:Y:S01]  /*1cb0*/  FMNMX.FTZ R3, R43, R4, !PT ;  /* 0x000000042b037209 */ /* 0x000fe20007810000 */
[----:B------:R-:W3:Y:S01]  /*1cc0*/  MUFU.EX2 R29, R29 ;  /* 0x0000001d001d7308 */ /* 0x000ee20000000800 */
[----:B--2---:R-:W-:Y:S01]  /*1cd0*/  FADD.FTZ R11, R24, R25 ;  /* 0x00000019180b7221 */ /* 0x004fe20000010000 */
[--C-:B------:R-:W-:Y:S01]  /*1ce0*/  FFMA.FTZ R61, R61, UR10, -R9.reuse ;  /* 0x0000000a3d3d7c23 */ /* 0x100fe20008010809 */
[----:B------:R-:W-:Y:S01]  /*1cf0*/  FMNMX.FTZ R4, R46, R3, !PT ;  /* 0x000000032e047209 */ /* 0x000fe20007810000 */
[--C-:B------:R-:W-:Y:S01]  /*1d00*/  FFMA.FTZ R64, R64, UR10, -R9.reuse ;  /* 0x0000000a40407c23 */ /* 0x100fe20008010809 */
[--C-:B------:R-:W-:Y:S01]  /*1d10*/  FFMA.FTZ R65, R65, UR10, -R9.reuse ;  /* 0x0000000a41417c23 */ /* 0x100fe20008010809 */
[--C-:B------:R-:W-:Y:S01]  /*1d20*/  FFMA.FTZ R68, R68, UR10, -R9.reuse ;  /* 0x0000000a44447c23 */ /* 0x100fe20008010809 */
[----:B------:R-:W-:Y:S01]  /*1d30*/  FMNMX.FTZ R3, R47, R4, !PT ;  /* 0x000000042f037209 */ /* 0x000fe20007810000 */
[----:B------:R-:W-:Y:S01]  /*1d40*/  MUFU.EX2 R32, R32 ;  /* 0x0000002000207308 */ /* 0x000fe20000000800 */
[----:B------:R-:W-:Y:S01]  /*1d50*/  FFMA.FTZ R9, R69, UR10, -R9 ;  /* 0x0000000a45097c23 */ /* 0x000fe20008010809 */
[----:B------:R-:W-:-:S02]  /*1d60*/  F2FP.BF16.F32.PACK_AB R152, R25, R24 ;  /* 0x000000181998723e */ /* 0x000fc400000010ff */
[----:B------:R-:W-:-:S04]  /*1d70*/  FMNMX.FTZ R4, R50, R3, !PT ;  /* 0x0000000332047209 */ /* 0x000fc80007810000 */
[----:B------:R-:W-:Y:S01]  /*1d80*/  FMNMX.FTZ R3, R51, R4, !PT ;  /* 0x0000000433037209 */ /* 0x000fe20007810000 */
[----:B------:R-:W2:Y:S01]  /*1d90*/  MUFU.EX2 R33, R33 ;  /* 0x0000002100217308 */ /* 0x000ea20000000800 */
[----:B---3--:R-:W-:Y:S02]  /*1da0*/  F2FP.BF16.F32.PACK_AB R154, R29, R28 ;  /* 0x0000001c1d9a723e */ /* 0x008fe400000010ff */
[----:B------:R-:W-:-:S04]  /*1db0*/  FMNMX.FTZ R4, R54, R3, !PT ;  /* 0x0000000336047209 */ /* 0x000fc80007810000 */
[----:B------:R-:W-:Y:S01]  /*1dc0*/  FMNMX.FTZ R3, R55, R4, !PT ;  /* 0x0000000437037209 */ /* 0x000fe20007810000 */
[----:B------:R-:W-:Y:S03]  /*1dd0*/  MUFU.EX2 R36, R36 ;  /* 0x0000002400247308 */ /* 0x000fe60000000800 */
[----:B------:R-:W-:-:S04]  /*1de0*/  FMNMX.FTZ R4, R58, R3, !PT ;  /* 0x000000033a047209 */ /* 0x000fc80007810000 */
[----:B------:R-:W-:Y:S01]  /*1df0*/  FMNMX.FTZ R3, R59, R4, !PT ;  /* 0x000000043b037209 */ /* 0x000fe20007810000 */
[----:B------:R-:W3:Y:S01]  /*1e00*/  MUFU.EX2 R37, R37 ;  /* 0x0000002500257308 */ /* 0x000ee20000000800 */
[----:B--2---:R-:W-:Y:S02]  /*1e10*/  F2FP.BF16.F32.PACK_AB R156, R33, R32 ;  /* 0x00000020219c723e */ /* 0x004fe400000010ff */
[----:B------:R-:W-:-:S04]  /*1e20*/  FMNMX.FTZ R4, R62, R3, !PT ;  /* 0x000000033e047209 */ /* 0x000fc80007810000 */
[----:B------:R-:W-:Y:S01]  /*1e30*/  FMNMX.FTZ R3, R63, R4, !PT ;  /* 0x000000043f037209 */ /* 0x000fe20007810000 */
[----:B------:R-:W-:Y:S03]  /*1e40*/  MUFU.EX2 R40, R40 ;  /* 0x0000002800287308 */ /* 0x000fe60000000800 */
[----:B------:R-:W-:-:S04]  /*1e50*/  FMNMX.FTZ R4, R66, R3, !PT ;  /* 0x0000000342047209 */ /* 0x000fc80007810000 */
[----:B------:R-:W-:Y:S01]  /*1e60*/  FMNMX.FTZ R3, R67, R4, !PT ;  /* 0x0000000443037209 */ /* 0x000fe20007810000 */
[----:B------:R-:W2:Y:S01]  /*1e70*/  MUFU.EX2 R41, R41 ;  /* 0x0000002900297308 */ /* 0x000ea20000000800 */
[----:B---3--:R-:W-:Y:S02]  /*1e80*/  F2FP.BF16.F32.PACK_AB R158, R37, R36 ;  /* 0x00000024259e723e */ /* 0x008fe400000010ff */
[----:B------:R-:W-:-:S04]  /*1e90*/  FMNMX.FTZ R4, R70, R3, !PT ;  /* 0x0000000346047209 */ /* 0x000fc80007810000 */
[----:B------:R-:W-:Y:S01]  /*1ea0*/  FMNMX.FTZ R4, R71, R4, !PT ;  /* 0x0000000447047209 */ /* 0x000fe20007810000 */
[----:B------:R-:W-:Y:S04]  /*1eb0*/  MUFU.EX2 R44, R44 ;  /* 0x0000002c002c7308 */ /* 0x000fe80000000800 */
[----:B------:R-:W3:Y:S04]  /*1ec0*/  SHFL.BFLY PT, R3, R4, 0x2, 0x1f ;  /* 0x0c401f0004037f89 */ /* 0x000ee800000e0000 */
[----:B------:R-:W4:Y:S01]  /*1ed0*/  MUFU.EX2 R45, R45 ;  /* 0x0000002d002d7308 */ /* 0x000f220000000800 */
[----:B--2---:R-:W-:-:S07]  /*1ee0*/  F2FP.BF16.F32.PACK_AB R160, R41, R40 ;  /* 0x0000002829a0723e */ /* 0x004fce00000010ff */
[----:B------:R-:W-:Y:S08]  /*1ef0*/  MUFU.EX2 R48, R48 ;  /* 0x0000003000307308 */ /* 0x000ff00000000800 */
[----:B------:R-:W2:Y:S01]  /*1f00*/  MUFU.EX2 R49, R49 ;  /* 0x0000003100317308 */ /* 0x000ea20000000800 */
[----:B----4-:R-:W-:Y:S02]  /*1f10*/  F2FP.BF16.F32.PACK_AB R162, R45, R44 ;  /* 0x0000002c2da2723e */ /* 0x010fe400000010ff */
[----:B---3--:R-:W-:-:S05]  /*1f20*/  FMNMX.FTZ R5, R4, R3, !PT ;  /* 0x0000000304057209 */ /* 0x008fca0007810000 */
[----:B------:R-:W-:Y:S01]  /*1f30*/  MUFU.EX2 R52, R52 ;  /* 0x0000003400347308 */ /* 0x000fe20000000800 */
[----:B------:R-:W3:Y:S07]  /*1f40*/  SHFL.BFLY PT, R4, R5, 0x1, 0x1f ;  /* 0x0c201f0005047f89 */ /* 0x000eee00000e0000 */
[----:B------:R-:W4:Y:S01]  /*1f50*/  MUFU.EX2 R53, R53 ;  /* 0x0000003500357308 */ /* 0x000f220000000800 */
[----:B--2---:R-:W-:-:S07]  /*1f60*/  F2FP.BF16.F32.PACK_AB R164, R49, R48 ;  /* 0x0000003031a4723e */ /* 0x004fce00000010ff */
[----:B------:R-:W-:Y:S08]  /*1f70*/  MUFU.EX2 R56, R56 ;  /* 0x0000003800387308 */ /* 0x000ff00000000800 */
[----:B------:R-:W-:Y:S01]  /*1f80*/  MUFU.EX2 R57, R57 ;  /* 0x0000003900397308 */ /* 0x000fe20000000800 */
[----:B---3--:R-:W-:Y:S02]  /*1f90*/  FMNMX.FTZ R3, R5, R4, !PT ;  /* 0x0000000405037209 */ /* 0x008fe40007810000 */
[----:B----4-:R-:W-:-:S02]  /*1fa0*/  F2FP.BF16.F32.PACK_AB R166, R53, R52 ;  /* 0x0000003435a6723e */ /* 0x010fc400000010ff */
[C---:B------:R-:W-:Y:S01]  /*1fb0*/  FSETP.NEU.FTZ.AND P1, PT, R3.reuse, -INF , PT ;  /* 0xff8000000300780b */ /* 0x040fe20003f3d000 */
[----:B------:R-:W-:Y:S02]  /*1fc0*/  FMUL.FTZ R4, R3, UR10 ;  /* 0x0000000a03047c20 */ /* 0x000fe40008410000 */
[----:B------:R-:W-:Y:S03]  /*1fd0*/  MUFU.EX2 R60, R60 ;  /* 0x0000003c003c7308 */ /* 0x000fe60000000800 */
[----:B------:R-:W-:Y:S01]  /*1fe0*/  FSEL R5, R4, RZ, P1 ;  /* 0x000000ff04057208 */ /* 0x000fe20000800000 */
[----:B------:R-:W-:Y:S01]  /*1ff0*/  FADD.FTZ R4, R28, R11 ;  /* 0x0000000b1c047221 */ /* 0x000fe20000010000 */
[----:B------:R-:W-:Y:S02]  /*2000*/  ISETP.NE.AND P1, PT, R12, RZ, PT ;  /* 0x000000ff0c00720c */ /* 0x000fe40003f25270 */
[----:B------:R-:W-:Y:S01]  /*2010*/  IADD3 R12, -R18, 0xb, RZ ;  /* 0x0000000b120c7810 */ /* 0x000fe20007ffe1ff */
[--C-:B------:R-:W-:Y:S01]  /*2020*/  FFMA.FTZ R26, R26, UR10, -R5.reuse ;  /* 0x0000000a1a1a7c23 */ /* 0x100fe20008010805 */
[--C-:B------:R-:W-:Y:S01]  /*2030*/  FFMA.FTZ R27, R27, UR10, -R5.reuse ;  /* 0x0000000a1b1b7c23 */ /* 0x100fe20008010805 */
[--C-:B------:R-:W-:Y:S01]  /*2040*/  FFMA.FTZ R30, R30, UR10, -R5.reuse ;  /* 0x0000000a1e1e7c23 */ /* 0x100fe20008010805 */
[--C-:B------:R-:W-:Y:S01]  /*2050*/  FFMA.FTZ R31, R31, UR10, -R5.reuse ;  /* 0x0000000a1f1f7c23 */ /* 0x100fe20008010805 */
[--C-:B------:R-:W-:Y:S01]  /*2060*/  FFMA.FTZ R34, R34, UR10, -R5.reuse ;  /* 0x0000000a22227c23 */ /* 0x100fe20008010805 */
[--C-:B------:R-:W-:Y:S01]  /*2070*/  FFMA.FTZ R35, R35, UR10, -R5.reuse ;  /* 0x0000000a23237c23 */ /* 0x100fe20008010805 */
[----:B------:R-:W-:Y:S01]  /*2080*/  MUFU.EX2 R26, R26 ;  /* 0x0000001a001a7308 */ /* 0x000fe20000000800 */
[----:B------:R-:W-:Y:S01]  /*2090*/  FADD.FTZ R11, R29, R4 ;  /* 0x000000041d0b7221 */ /* 0x000fe20000010000 */
[--C-:B------:R-:W-:Y:S01]  /*20a0*/  FFMA.FTZ R38, R38, UR10, -R5.reuse ;  /* 0x0000000a26267c23 */ /* 0x100fe20008010805 */
[--C-:B------:R-:W-:Y:S01]  /*20b0*/  FFMA.FTZ R39, R39, UR10, -R5.reuse ;  /* 0x0000000a27277c23 */ /* 0x100fe20008010805 */
[----:B------:R-:W-:Y:S01]  /*20c0*/  FFMA.FTZ R42, R42, UR10, -R5 ;  /* 0x0000000a2a2a7c23 */ /* 0x000fe20008010805 */
[----:B------:R-:W-:Y:S01]  /*20d0*/  FADD.FTZ R4, R32, R11 ;  /* 0x0000000b20047221 */ /* 0x000fe20000010000 */
[--C-:B------:R-:W-:Y:S01]  /*20e0*/  FFMA.FTZ R43, R43, UR10, -R5.reuse ;  /* 0x0000000a2b2b7c23 */ /* 0x100fe20008010805 */
[--C-:B------:R-:W-:Y:S01]  /*20f0*/  FFMA.FTZ R46, R46, UR10, -R5.reuse ;  /* 0x0000000a2e2e7c23 */ /* 0x100fe20008010805 */
[----:B------:R-:W2:Y:S01]  /*2100*/  MUFU.EX2 R27, R27 ;  /* 0x0000001b001b7308 */ /* 0x000ea20000000800 */
[----:B------:R-:W-:Y:S01]  /*2110*/  FADD.FTZ R13, R33, R4 ;  /* 0x00000004210d7221 */ /* 0x000fe20000010000 */
[--C-:B------:R-:W-:Y:S01]  /*2120*/  FFMA.FTZ R47, R47, UR10, -R5.reuse ;  /* 0x0000000a2f2f7c23 */ /* 0x100fe20008010805 */
[--C-:B------:R-:W-:Y:S01]  /*2130*/  FFMA.FTZ R50, R50, UR10, -R5.reuse ;  /* 0x0000000a32327c23 */ /* 0x100fe20008010805 */
[----:B------:R-:W-:Y:S01]  /*2140*/  FFMA.FTZ R51, R51, UR10, -R5 ;  /* 0x0000000a33337c23 */ /* 0x000fe20008010805 */
[----:B------:R-:W-:Y:S01]  /*2150*/  FADD.FTZ R10, R36, R13 ;  /* 0x0000000d240a7221 */ /* 0x000fe20000010000 */
[--C-:B------:R-:W-:Y:S01]  /*2160*/  FFMA.FTZ R54, R54, UR10, -R5.reuse ;  /* 0x0000000a36367c23 */ /* 0x100fe20008010805 */
[--C-:B------:R-:W-:Y:S01]  /*2170*/  FFMA.FTZ R55, R55, UR10, -R5.reuse ;  /* 0x0000000a37377c23 */ /* 0x100fe20008010805 */
[----:B------:R-:W3:Y:S01]  /*2180*/  MUFU.EX2 R30, R30 ;  /* 0x0000001e001e7308 */ /* 0x000ee20000000800 */
[----:B------:R-:W-:Y:S01]  /*2190*/  FADD.FTZ R13, R37, R10 ;  /* 0x0000000a250d7221 */ /* 0x000fe20000010000 */
[--C-:B------:R-:W-:Y:S01]  /*21a0*/  FFMA.FTZ R58, R58, UR10, -R5.reuse ;  /* 0x0000000a3a3a7c23 */ /* 0x100fe20008010805 */
[--C-:B------:R-:W-:Y:S01]  /*21b0*/  FFMA.FTZ R59, R59, UR10, -R5.reuse ;  /* 0x0000000a3b3b7c23 */ /* 0x100fe20008010805 */
[----:B------:R-:W-:Y:S01]  /*21c0*/  FFMA.FTZ R62, R62, UR10, -R5 ;  /* 0x0000000a3e3e7c23 */ /* 0x000fe20008010805 */
[----:B------:R-:W-:Y:S01]  /*21d0*/  FADD.FTZ R14, R40, R13 ;  /* 0x0000000d280e7221 */ /* 0x000fe20000010000 */
[--C-:B------:R-:W-:Y:S01]  /*21e0*/  FFMA.FTZ R63, R63, UR10, -R5.reuse ;  /* 0x0000000a3f3f7c23 */ /* 0x100fe20008010805 */
[----:B------:R-:W-:Y:S01]  /*21f0*/  FFMA.FTZ R66, R66, UR10, -R5 ;  /* 0x0000000a42427c23 */ /* 0x000fe20008010805 */
[----:B------:R-:W4:Y:S01]  /*2200*/  MUFU.EX2 R31, R31 ;  /* 0x0000001f001f7308 */ /* 0x000f220000000800 */
[----:B--2---:R-:W-:Y:S01]  /*2210*/  FADD.FTZ R11, R26, R27 ;  /* 0x0000001b1a0b7221 */ /* 0x004fe20000010000 */
[----:B------:R-:W-:Y:S01]  /*2220*/  FADD.FTZ R13, R41, R14 ;  /* 0x0000000e290d7221 */ /* 0x000fe20000010000 */
[--C-:B------:R-:W-:Y:S01]  /*2230*/  FFMA.FTZ R67, R67, UR10, -R5.reuse ;  /* 0x0000000a43437c23 */ /* 0x100fe20008010805 */
[--C-:B------:R-:W-:Y:S01]  /*2240*/  FFMA.FTZ R70, R70, UR10, -R5.reuse ;  /* 0x0000000a46467c23 */ /* 0x100fe20008010805 */
[----:B------:R-:W-:Y:S01]  /*2250*/  FFMA.FTZ R71, R71, UR10, -R5 ;  /* 0x0000000a47477c23 */ /* 0x000fe20008010805 */
[----:B------:R-:W-:Y:S01]  /*2260*/  FADD.FTZ R14, R44, R13 ;  /* 0x0000000d2c0e7221 */ /* 0x000fe20000010000 */
[----:B------:R-:W-:Y:S01]  /*2270*/  F2FP.BF16.F32.PACK_AB R168, R57, R56 ;  /* 0x0000003839a8723e */ /* 0x000fe200000010ff */
[----:B------:R-:W2:Y:S01]  /*2280*/  MUFU.EX2 R34, R34 ;  /* 0x0000002200227308 */ /* 0x000ea20000000800 */
[----:B---3--:R-:W-:Y:S01]  /*2290*/  FADD.FTZ R4, R30, R11 ;  /* 0x0000000b1e047221 */ /* 0x008fe20000010000 */
[----:B------:R-:W-:Y:S01]  /*22a0*/  FADD.FTZ R13, R45, R14 ;  /* 0x0000000e2d0d7221 */ /* 0x000fe20000010000 */
[----:B------:R-:W-:-:S05]  /*22b0*/  F2FP.BF16.F32.PACK_AB R153, R27, R26 ;  /* 0x0000001a1b99723e */ /* 0x000fca00000010ff */
[----:B------:R-:W3:Y:S01]  /*22c0*/  MUFU.EX2 R35, R35 ;  /* 0x0000002300237308 */ /* 0x000ee20000000800 */
[C---:B----4-:R-:W-:Y:S01]  /*22d0*/  FADD.FTZ R11, R31.reuse, R4 ;  /* 0x000000041f0b7221 */ /* 0x050fe20000010000 */
[----:B------:R-:W-:Y:S01]  /*22e0*/  @!P1 VIADD R4, R8, 0x22840 ;  /* 0x0002284008049836 */ /* 0x000fe20000000000 */
[----:B------:R-:W-:-:S04]  /*22f0*/  F2FP.BF16.F32.PACK_AB R155, R31, R30 ;  /* 0x0000001e1f9b723e */ /* 0x000fc800000010ff */
[----:B------:R-:W-:Y:S01]  /*2300*/  @!P1 PRMT R4, RZ, 0x654, R4 ;  /* 0x00000654ff049816 */ /* 0x000fe20000000004 */
[----:B------:R-:W4:Y:S01]  /*2310*/  MUFU.EX2 R38, R38 ;  /* 0x0000002600267308 */ /* 0x000f220000000800 */
[----:B--2---:R-:W-:Y:S01]  /*2320*/  FADD.FTZ R10, R34, R11 ;  /* 0x0000000b220a7221 */ /* 0x004fe20000010000 */
[----:B------:R2:W-:Y:S06]  /*2330*/  BAR.ARV R12, 0x100 ;  /* 0x0004000c0000751d */ /* 0x0005ec0000002000 */
[----:B------:R-:W5:Y:S01]  /*2340*/  MUFU.EX2 R39, R39 ;  /* 0x0000002700277308 */ /* 0x000f620000000800 */
[C---:B---3--:R-:W-:Y:S01]  /*2350*/  FADD.FTZ R11, R35.reuse, R10 ;  /* 0x0000000a230b7221 */ /* 0x048fe20000010000 */
[----:B------:R3:W-:Y:S01]  /*2360*/  @!P1 SYNCS.ARRIVE.TRANS64.RED.A1T0 RZ, [R4+URZ], RZ ;  /* 0x000000ff04ff99a7 */ /* 0x0007e2000810043f */
[----:B------:R-:W-:-:S05]  /*2370*/  F2FP.BF16.F32.PACK_AB R157, R35, R34 ;  /* 0x00000022239d723e */ /* 0x000fca00000010ff */
[----:B------:R-:W3:Y:S01]  /*2380*/  MUFU.EX2 R42, R42 ;  /* 0x0000002a002a7308 */ /* 0x000ee20000000800 */
[----:B----4-:R-:W-:-:S07]  /*2390*/  FADD.FTZ R10, R38, R11 ;  /* 0x0000000b260a7221 */ /* 0x010fce0000010000 */
[----:B------:R-:W4:Y:S01]  /*23a0*/  MUFU.EX2 R43, R43 ;  /* 0x0000002b002b7308 */ /* 0x000f220000000800 */
[C---:B-----5:R-:W-:Y:S01]  /*23b0*/  FADD.FTZ R11, R39.reuse, R10 ;  /* 0x0000000a270b7221 */ /* 0x060fe20000010000 */
[----:B------:R-:W-:Y:S01]  /*23c0*/  FADD.FTZ R10, R48, R13 ;  /* 0x0000000d300a7221 */ /* 0x000fe20000010000 */
[----:B------:R-:W-:-:S03]  /*23d0*/  F2FP.BF16.F32.PACK_AB R159, R39, R38 ;  /* 0x00000026279f723e */ /* 0x000fc600000010ff */
[----:B------:R-:W-:Y:S02]  /*23e0*/  FADD.FTZ R13, R49, R10 ;  /* 0x0000000a310d7221 */ /* 0x000fe40000010000 */
[----:B------:R-:W5:Y:S01]  /*23f0*/  MUFU.EX2 R46, R46 ;  /* 0x0000002e002e7308 */ /* 0x000f620000000800 */
[----:B---3--:R-:W-:Y:S01]  /*2400*/  FADD.FTZ R4, R42, R11 ;  /* 0x0000000b2a047221 */ /* 0x008fe20000010000 */
[----:B------:R-:W-:-:S04]  /*2410*/  FADD.FTZ R10, R52, R13 ;  /* 0x0000000d340a7221 */ /* 0x000fc80000010000 */
[----:B------:R-:W-:Y:S02]  /*2420*/  FADD.FTZ R13, R53, R10 ;  /* 0x0000000a350d7221 */ /* 0x000fe40000010000 */
[----:B------:R-:W3:Y:S01]  /*2430*/  MUFU.EX2 R47, R47 ;  /* 0x0000002f002f7308 */ /* 0x000ee20000000800 */
[C---:B----4-:R-:W-:Y:S01]  /*2440*/  FADD.FTZ R11, R43.reuse, R4 ;  /* 0x000000042b0b7221 */ /* 0x050fe20000010000 */
[----:B------:R-:W-:Y:S01]  /*2450*/  FADD.FTZ R10, R56, R13 ;  /* 0x0000000d380a7221 */ /* 0x000fe20000010000 */
[----:B------:R-:W-:-:S05]  /*2460*/  F2FP.BF16.F32.PACK_AB R161, R43, R42 ;  /* 0x0000002a2ba1723e */ /* 0x000fca00000010ff */
[----:B------:R-:W4:Y:S01]  /*2470*/  MUFU.EX2 R50, R50 ;  /* 0x0000003200327308 */ /* 0x000f220000000800 */
[----:B-----5:R-:W-:-:S07]  /*2480*/  FADD.FTZ R4, R46, R11 ;  /* 0x0000000b2e047221 */ /* 0x020fce0000010000 */
[----:B------:R-:W5:Y:S01]  /*2490*/  MUFU.EX2 R51, R51 ;  /* 0x0000003300337308 */ /* 0x000f620000000800 */
[C---:B---3--:R-:W-:Y:S01]  /*24a0*/  FADD.FTZ R11, R47.reuse, R4 ;  /* 0x000000042f0b7221 */ /* 0x048fe20000010000 */
[----:B------:R-:W-:-:S06]  /*24b0*/  F2FP.BF16.F32.PACK_AB R163, R47, R46 ;  /* 0x0000002e2fa3723e */ /* 0x000fcc00000010ff */
[----:B------:R-:W3:Y:S01]  /*24c0*/  MUFU.EX2 R54, R54 ;  /* 0x0000003600367308 */ /* 0x000ee20000000800 */
[----:B----4-:R-:W-:Y:S01]  /*24d0*/  FADD.FTZ R4, R50, R11 ;  /* 0x0000000b32047221 */ /* 0x010fe20000010000 */
[----:B------:R-:W-:-:S04]  /*24e0*/  FADD.FTZ R11, R57, R10 ;  /* 0x0000000a390b7221 */ /* 0x000fc80000010000 */
[----:B------:R-:W-:Y:S02]  /*24f0*/  FADD.FTZ R10, R60, R11 ;  /* 0x0000000b3c0a7221 */ /* 0x000fe40000010000 */
[----:B------:R-:W4:Y:S01]  /*2500*/  MUFU.EX2 R55, R55 ;  /* 0x0000003700377308 */ /* 0x000f220000000800 */
[C---:B-----5:R-:W-:Y:S01]  /*2510*/  FADD.FTZ R5, R51.reuse, R4 ;  /* 0x0000000433057221 */ /* 0x060fe20000010000 */
[----:B------:R-:W-:-:S06]  /*2520*/  F2FP.BF16.F32.PACK_AB R165, R51, R50 ;  /* 0x0000003233a5723e */ /* 0x000fcc00000010ff */
[----:B------:R-:W5:Y:S01]  /*2530*/  MUFU.EX2 R61, R61 ;  /* 0x0000003d003d7308 */ /* 0x000f620000000800 */
[----:B---3--:R-:W-:-:S07]  /*2540*/  FADD.FTZ R4, R54, R5 ;  /* 0x0000000536047221 */ /* 0x008fce0000010000 */
[----:B------:R-:W3:Y:S01]  /*2550*/  MUFU.EX2 R58, R58 ;  /* 0x0000003a003a7308 */ /* 0x000ee20000000800 */
[C---:B----4-:R-:W-:Y:S01]  /*2560*/  FADD.FTZ R5, R55.reuse, R4 ;  /* 0x0000000437057221 */ /* 0x050fe20000010000 */
[----:B------:R-:W-:-:S06]  /*2570*/  F2FP.BF16.F32.PACK_AB R167, R55, R54 ;  /* 0x0000003637a7723e */ /* 0x000fcc00000010ff */
[----:B------:R-:W4:Y:S01]  /*2580*/  MUFU.EX2 R64, R64 ;  /* 0x0000004000407308 */ /* 0x000f220000000800 */
[C---:B-----5:R-:W-:Y:S01]  /*2590*/  FADD.FTZ R11, R61.reuse, R10 ;  /* 0x0000000a3d0b7221 */ /* 0x060fe20000010000 */
[----:B------:R-:W-:-:S06]  /*25a0*/  F2FP.BF16.F32.PACK_AB R170, R61, R60 ;  /* 0x0000003c3daa723e */ /* 0x000fcc00000010ff */
[----:B------:R-:W5:Y:S01]  /*25b0*/  MUFU.EX2 R59, R59 ;  /* 0x0000003b003b7308 */ /* 0x000f620000000800 */
[----:B---3--:R-:W-:-:S07]  /*25c0*/  FADD.FTZ R4, R58, R5 ;  /* 0x000000053a047221 */ /* 0x008fce0000010000 */
[----:B------:R-:W3:Y:S01]  /*25d0*/  MUFU.EX2 R65, R65 ;  /* 0x0000004100417308 */ /* 0x000ee20000000800 */
[----:B----4-:R-:W-:-:S07]  /*25e0*/  FADD.FTZ R10, R64, R11 ;  /* 0x0000000b400a7221 */ /* 0x010fce0000010000 */
[----:B------:R-:W4:Y:S01]  /*25f0*/  MUFU.EX2 R62, R62 ;  /* 0x0000003e003e7308 */ /* 0x000f220000000800 */
[C---:B-----5:R-:W-:Y:S01]  /*2600*/  FADD.FTZ R5, R59.reuse, R4 ;  /* 0x000000043b057221 */ /* 0x060fe20000010000 */
[----:B------:R-:W-:-:S06]  /*2610*/  F2FP.BF16.F32.PACK_AB R169, R59, R58 ;  /* 0x0000003a3ba9723e */ /* 0x000fcc00000010ff */
        /* <DEDUP_REMOVED lines=9> */
[----:B------:R-:W-:-:S06]  /*26b0*/  F2FP.BF16.F32.PACK_AB R171, R63, R62 ;  /* 0x0000003e3fab723e */ /* 0x000fcc00000010ff */
[----:B------:R-:W3:Y:S01]  /*26c0*/  MUFU.EX2 R67, R67 ;  /* 0x0000004300437308 */ /* 0x000ee20000000800 */
[----:B----4-:R-:W-:-:S07]  /*26d0*/  FADD.FTZ R4, R66, R11 ;  /* 0x0000000b42047221 */ /* 0x010fce0000010000 */
[----:B------:R-:W4:Y:S01]  /*26e0*/  MUFU.EX2 R70, R70 ;  /* 0x0000004600467308 */ /* 0x000f220000000800 */
[C---:B-----5:R-:W-:Y:S01]  /*26f0*/  FADD.FTZ R5, R9.reuse, R10 ;  /* 0x0000000a09057221 */ /* 0x060fe20000010000 */
[----:B------:R-:W-:-:S06]  /*2700*/  F2FP.BF16.F32.PACK_AB R174, R9, R68 ;  /* 0x0000004409ae723e */ /* 0x000fcc00000010ff */
[----:B------:R-:W5:Y:S01]  /*2710*/  MUFU.EX2 R71, R71 ;  /* 0x0000004700477308 */ /* 0x000f620000000800 */
[C---:B---3--:R-:W-:Y:S01]  /*2720*/  FADD.FTZ R9, R67.reuse, R4 ;  /* 0x0000000443097221 */ /* 0x048fe20000010000 */
[----:B------:R-:W-:-:S03]  /*2730*/  F2FP.BF16.F32.PACK_AB R173, R67, R66 ;  /* 0x0000004243ad723e */ /* 0x000fc600000010ff */
[----:B----4-:R-:W-:-:S04]  /*2740*/  FADD.FTZ R4, R70, R9 ;  /* 0x0000000946047221 */ /* 0x010fc80000010000 */
[C---:B-----5:R-:W-:Y:S01]  /*2750*/  FADD.FTZ R4, R71.reuse, R4 ;  /* 0x0000000447047221 */ /* 0x060fe20000010000 */
[----:B------:R-:W-:Y:S01]  /*2760*/  F2FP.BF16.F32.PACK_AB R175, R71, R70 ;  /* 0x0000004647af723e */ /* 0x000fe200000010ff */
[----:B--2---:R-:W-:Y:S06]  /*2770*/  @!P0 BRA `(.L_x_7231) ;  /* 0x0000000000048947 */ /* 0x004fec0003800000 */
[----:B------:R-:W-:Y:S01]  /*2780*/  BPT.TRAP 0x1 ;  /* 0x000000040000795c */ /* 0x000fe20000300000 */
.L_x_7231:
[----:B------:R2:W3:Y:S01]  /*2790*/  SYNCS.PHASECHK.TRANS64.TRYWAIT P2, [UR21+0x22850], R7 ;  /* 0x02285007ff0075a7 */ /* 0x0004e20008040155 */
[----:B------:R-:W-:Y:S05]  /*27a0*/  @!P0 BRA `(.L_x_7232) ;  /* 0x0000000000048947 */ /* 0x000fea0003800000 */
[----:B------:R-:W-:Y:S01]  /*27b0*/  BPT.TRAP 0x1 ;  /* 0x000000040000795c */ /* 0x000fe20000300000 */
.L_x_7232:
[----:B---3--:R-:W-:Y:S05]  /*27c0*/  @P2 BRA `(.L_x_7233) ;  /* 0x0000000000082947 */ /* 0x008fea0003800000 */
[----:B------:R-:W3:Y:S02]  /*27d0*/  SYNCS.PHASECHK.TRANS64.TRYWAIT P2, [UR21+0x22850], R7 ;  /* 0x02285007ff0075a7 */ /* 0x000ee40008040155 */
[----:B---3--:R-:W-:Y:S05]  /*27e0*/  @!P2 BRA `(.L_x_7234) ;  /* 0x0000006400eca947 */ /* 0x008fea0003800000 */
.L_x_7233:
[----:B------:R4:W-:Y:S01]  /*27f0*/  BAR.SYNC.DEFER_BLOCKING R6, 0x100 ;  /* 0x000400060000751d */ /* 0x0009e20000010000 */
[----:B------:R-:W-:Y:S01]  /*2800*/  UIADD3 UR6, UR46, 0x400, URZ ;  /* 0x000004002e067890 */ /* 0x000fe2000fffe03f */
[----:B---3--:R-:W-:Y:S01]  /*2810*/  @!P1 VIADD R8, R8, 0x22860 ;  /* 0x0002286008089836 */ /* 0x008fe20000000000 */
[----:B------:R-:W-:Y:S02]  /*2820*/  UISETP.GE.AND UP0, UPT, UR50, 0x61, UPT ;  /* 0x000000613200788c */ /* 0x000fe4000bf06270 */
[----:B------:R-:W-:Y:S01]  /*2830*/  USHF.R.U32.HI UR6, URZ, 0x4, UR6 ;  /* 0x000000043f067899 */ /* 0x000fe20008011606 */
[----:B------:R-:W-:Y:S01]  /*2840*/  UMOV UR7, 0x40000040 ;  /* 0x4000004000077882 */ /* 0x000fe20000000000 */
[----:B------:R-:W-:Y:S02]  /*2850*/  @!P1 PRMT R8, RZ, 0x654, R8 ;  /* 0x00000654ff089816 */ /* 0x000fe40000000008 */
[----:B------:R-:W-:Y:S01]  /*2860*/  ULOP3.LUT UR6, UR6, 0x3fff, URZ, 0xc0, !UPT ;  /* 0x00003fff06067892 */ /* 0x000fe2000f8ec03f */
[----:B------:R-:W-:-:S03]  /*2870*/  PLOP3.LUT P2, PT, PT, PT, UP0, 0x80, 0x0 ;  /* 0x000000000000781c */ /* 0x000fc60003f4f008 */
[----:B------:R-:W-:-:S04]  /*2880*/  ULOP3.LUT UR21, UR6, 0x3000000, URZ, 0xfc, !UPT ;  /* 0x0300000006157892 */ /* 0x000fc8000f8efc3f */
[----:B------:R-:W-:Y:S01]  /*2890*/  UIMAD UR11, UR39, 0xc00, UR21 ;  /* 0x00000c00270b78a4 */ /* 0x000fe2000f8e0215 */
[----:B------:R-:W-:-:S06]  /*28a0*/  WARPGROUP.ARRIVE ;  /* 0x00000000000079c5 */ /* 0x000fcc0000000000 */
[----:B------:R-:W-:Y:S02]  /*28b0*/  UMOV UR6, UR11 ;  /* 0x0000000b00067c82 */ /* 0x000fe40008000000 */
        /* <DEDUP_REMOVED lines=32> */
[----:B------:R4:W-:Y:S01]  /*2ac0*/  @!P1 SYNCS.ARRIVE.TRANS64.RED.A1T0 RZ, [R8+URZ], RZ ;  /* 0x000000ff08ff99a7 */ /* 0x0009e2000810043f */
[----:B------:R-:W-:Y:S05]  /*2ad0*/  @!P2 BRA `(.L_x_7235) ;  /* 0x0000001c004ca947 */ /* 0x000fea0003800000 */
[----:B------:R-:W-:Y:S01]  /*2ae0*/  IMAD.MOV.U32 R20, RZ, RZ, R3 ;  /* 0x000000ffff147224 */ /* 0x000fe200078e0003 */
[----:B------:R-:W-:Y:S01]  /*2af0*/  UIADD3 UR47, UR47, -0x2, URZ ;  /* 0xfffffffe2f2f7890 */ /* 0x000fe2000fffe03f */
[----:B-12---:R-:W-:Y:S01]  /*2b00*/  IMAD.MOV.U32 R7, RZ, RZ, R0 ;  /* 0x000000ffff077224 */ /* 0x006fe200078e0000 */
[----:B------:R-:W-:-:S10]  /*2b10*/  ULDC UR22, c[0x0][0x988] ;  /* 0x0002620000167ab9 */ /* 0x000fd40000000800 */
.L_x_7244:
[----:B------:R-:W-:Y:S01]  /*2b20*/  UIADD3 UR39, UR39, 0x1, URZ ;  /* 0x0000000127277890 */ /* 0x000fe2000fffe03f */
[----:B------:R-:W-:Y:S01]  /*2b30*/  IMAD.U32 R0, RZ, RZ, UR47 ;  /* 0x0000002fff007e24 */ /* 0x000fe2000f8e00ff */
[----:B------:R-:W-:Y:S02]  /*2b40*/  UIADD3 UR47, UR47, -0x1, URZ ;  /* 0xffffffff2f2f7890 */ /* 0x000fe4000fffe03f */
[----:B------:R-:W-:Y:S02]  /*2b50*/  UISETP.NE.AND UP0, UPT, UR39, 0x2, UPT ;  /* 0x000000022700788c */ /* 0x000fe4000bf05270 */
[----:B------:R-:W-:Y:S02]  /*2b60*/  ISETP.GT.AND P2, PT, R0, RZ, PT ;  /* 0x000000ff0000720c */ /* 0x000fe40003f44270 */
[----:B------:R-:W-:Y:S02]  /*2b70*/  USEL UR6, URZ, 0x1, UP0 ;  /* 0x000000013f067887 */ /* 0x000fe40008000000 */
[----:B------:R-:W-:-:S02]  /*2b80*/  USEL UR39, UR39, URZ, UP0 ;  /* 0x0000003f27277287 */ /* 0x000fc40008000000 */
[----:B------:R-:W-:Y:S01]  /*2b90*/  ULOP3.LUT UR42, UR42, UR6, URZ, 0x3c, !UPT ;  /* 0x000000062a2a7292 */ /* 0x000fe2000f8e3c3f */
[----:B---3--:R-:W-:Y:S11]  /*2ba0*/  @!P0 BRA `(.L_x_7236) ;  /* 0x0000000000048947 */ /* 0x008ff60003800000 */
[----:B------:R-:W-:Y:S01]  /*2bb0*/  BPT.TRAP 0x1 ;  /* 0x000000040000795c */ /* 0x000fe20000300000 */
.L_x_7236:
[----:B------:R-:W-:Y:S01]  /*2bc0*/  MOV R0, UR42 ;  /* 0x0000002a00007c02 */ /* 0x000fe20008000f00 */
[----:B------:R-:W-:-:S03]  /*2bd0*/  ULEA UR23, UR39, UR46, 0x3 ;  /* 0x0000002e27177291 */ /* 0x000fc6000f8e183f */
[----:B------:R-:W-:-:S04]  /*2be0*/  SHF.L.U32 R0, R0, 0x1f, RZ ;  /* 0x0000001f00007819 */ /* 0x000fc800000006ff */
[----:B------:R-:W-:-:S13]  /*2bf0*/  R2UR UR24, R0 ;  /* 0x00000000001872ca */ /* 0x000fda00000e0000 */
[----:B------:R-:W-:-:S04]  /*2c00*/  IMAD.U32 R0, RZ, RZ, UR24 ;  /* 0x00000018ff007e24 */ /* 0x000fc8000f8e00ff */
[----:B------:R1:W2:Y:S01]  /*2c10*/  SYNCS.PHASECHK.TRANS64.TRYWAIT P3, [UR23+0x22830], R0 ;  /* 0x02283000ff0075a7 */ /* 0x0002a20008060157 */
[----:B------:R-:W-:Y:S05]  /*2c20*/  @!P0 BRA `(.L_x_7237) ;  /* 0x0000000000048947 */ /* 0x000fea0003800000 */
[----:B------:R-:W-:Y:S01]  /*2c30*/  BPT.TRAP 0x1 ;  /* 0x000000040000795c */ /* 0x000fe20000300000 */
.L_x_7237:
[----:B--2---:R-:W-:Y:S05]  /*2c40*/  @P3 BRA `(.L_x_7238) ;  /* 0x00000000000c3947 */ /* 0x004fea0003800000 */
[----:B-1----:R-:W-:-:S04]  /*2c50*/  IMAD.U32 R0, RZ, RZ, UR24 ;  /* 0x00000018ff007e24 */ /* 0x002fc8000f8e00ff */
[----:B------:R-:W1:Y:S02]  /*2c60*/  SYNCS.PHASECHK.TRANS64.TRYWAIT P3, [UR23+0x22830], R0 ;  /* 0x02283000ff0075a7 */ /* 0x000e640008060157 */
[----:B-1----:R-:W-:Y:S05]  /*2c70*/  @!P3 BRA `(.L_x_7239) ;  /* 0x0000006000dcb947 */ /* 0x002fea0003800000 */
.L_x_7238:
[----:B------:R-:W-:Y:S01]  /*2c80*/  UIMAD UR18, UR39, 0x300, UR20 ;  /* 0x00000300271278a4 */ /* 0x000fe2000f8e0214 */
[----:B------:R-:W-:Y:S01]  /*2c90*/  WARPGROUP.ARRIVE ;  /* 0x00000000000079c5 */ /* 0x000fe20000000000 */
[----:B------:R-:W-:Y:S01]  /*2ca0*/  UMOV UR19, 0x40000040 ;  /* 0x4000004000137882 */ /* 0x000fe20000000000 */
[----:B------:R-:W-:Y:S01]  /*2cb0*/  UMOV UR7, 0x40000040 ;  /* 0x4000004000077882 */ /* 0x000fe20000000000 */
[----:B------:R-:W-:Y:S02]  /*2cc0*/  UIADD3 UR6, UR18, 0x2, URZ ;  /* 0x0000000212067890 */ /* 0x000fe4000fffe03f */
[----:B------:R-:W-:Y:S01]  /*2cd0*/  UIADD3 UR10, UR18, 0x4, URZ ;  /* 0x00000004120a7890 */ /* 0x000fe2000fffe03f */
[----:B------:R-:W-:Y:S02]  /*2ce0*/  UMOV UR11, 0x40000040 ;  /* 0x40000040000b7882 */ /* 0x000fe40000000000 */
[----:B------:R-:W-:Y:S01]  /*2cf0*/  HGMMA.64x96x16.F32.BF16 R152, gdesc[UR16], RZ, !UPT, gsb0 ;  /* 0x01600000109879f0 */ /* 0x000fe2000c0018ff */
[----:B------:R-:W-:Y:S01]  /*2d00*/  UIADD3 UR14, UR18, 0x6, URZ ;  /* 0x00000006120e7890 */ /* 0x000fe2000fffe03f */
[----:B------:R-:W-:Y:S01]  /*2d10*/  UMOV UR15, 0x40000040 ;  /* 0x40000040000f7882 */ /* 0x000fe20000000000 */
[----:B------:R-:W-:-:S02]  /*2d20*/  WARPGROUP.DEPBAR.LE gsb0, 0x0 ;  /* 0x00008000000079c5 */ /* 0x000fc40000010000 */
[----:B------:R-:W-:-:S06]  /*2d30*/  WARPGROUP.ARRIVE ;  /* 0x00000000000079c5 */ /* 0x000fcc0000000000 */
[----:B------:R-:W-:Y:S03]  /*2d40*/  HGMMA.64x96x16.F32.BF16 R152, gdesc[UR4], R152, gsb0 ;  /* 0x01600000049879f0 */ /* 0x000fe60008001898 */
[----:B------:R-:W-:Y:S02]  /*2d50*/  WARPGROUP.DEPBAR.LE gsb0, 0x0 ;  /* 0x00008000000079c5 */ /* 0x000fe40000010000 */
[----:B------:R-:W-:-:S06]  /*2d60*/  WARPGROUP.ARRIVE ;  /* 0x00000000000079c5 */ /* 0x000fcc0000000000 */
[----:B------:R-:W-:Y:S01]  /*2d70*/  HGMMA.64x96x16.F32.BF16 R152, gdesc[UR8], R152, gsb0 ;  /* 0x01600000089879f0 */ /* 0x000fe20008001898 */
[----:B------:R-:W-:Y:S02]  /*2d80*/  UMOV UR10, UR22 ;  /* 0x00000016000a7c82 */ /* 0x000fe40008000000 */
[----:B------:R-:W-:Y:S02]  /*2d90*/  WARPGROUP.DEPBAR.LE gsb0, 0x0 ;  /* 0x00008000000079c5 */ /* 0x000fe40000010000 */
[----:B------:R-:W-:-:S06]  /*2da0*/  WARPGROUP.ARRIVE ;  /* 0x00000000000079c5 */ /* 0x000fcc0000000000 */
[----:B------:R-:W-:Y:S03]  /*2db0*/  HGMMA.64x96x16.F32.BF16 R152, gdesc[UR12], R152, gsb0 ;  /* 0x016000000c9879f0 */ /* 0x000fe60008001898 */
[----:B------:R-:W-:Y:S02]  /*2dc0*/  WARPGROUP.DEPBAR.LE gsb0, 0x0 ;  /* 0x00008000000079c5 */ /* 0x000fe40000010000 */
[----:B-1----:R-:W-:Y:S02]  /*2dd0*/  FMNMX.FTZ R0, R152, R7, !PT ;  /* 0x0000000798007209 */ /* 0x002fe40007810000 */
[----:B----4-:R-:W-:Y:S02]  /*2de0*/  FMNMX.FTZ R8, R154, R20, !PT ;  /* 0x000000149a087209 */ /* 0x010fe40007810000 */
        /* <DEDUP_REMOVED lines=66> */
[----:B------:R-:W-:Y:S01]  /*3210*/  FFMA.FTZ R197, R197, UR10, -R12 ;  /* 0x0000000ac5c57c23 */ /* 0x000fe2000801080c */
[----:B------:R-:W-:Y:S01]  /*3220*/  FMNMX.FTZ R3, R187, R14, !PT ;  /* 0x0000000ebb037209 */ /* 0x000fe20007810000 */
[----:B------:R-:W-:-:S02]  /*3230*/  FMUL.FTZ R6, R6, UR10 ;  /* 0x0000000a06067c20 */ /* 0x000fc40008410000 */
[----:B------:R-:W-:Y:S01]  /*3240*/  MUFU.EX2 R7, R7 ;  /* 0x0000000700077308 */ /* 0x000fe20000000800 */
[----:B------:R-:W-:Y:S01]  /*3250*/  FMNMX.FTZ R14, R190, R3, !PT ;  /* 0x00000003be0e7209 */ /* 0x000fe20007810000 */
[----:B-1----:R-:W-:-:S03]  /*3260*/  FFMA.FTZ R161, R184, UR10, -R12 ;  /* 0x0000000ab8a17c23 */ /* 0x002fc6000801080c */
[----:B------:R-:W-:-:S03]  /*3270*/  FMNMX.FTZ R3, R191, R14, !PT ;  /* 0x0000000ebf037209 */ /* 0x000fc60007810000 */
[----:B------:R-:W1:Y:S01]  /*3280*/  MUFU.EX2 R6, R6 ;  /* 0x0000000600067308 */ /* 0x000e620000000800 */
[----:B------:R-:W-:-:S04]  /*3290*/  FMNMX.FTZ R14, R194, R3, !PT ;  /* 0x00000003c20e7209 */ /* 0x000fc80007810000 */
[----:B------:R-:W-:-:S03]  /*32a0*/  FMNMX.FTZ R3, R195, R14, !PT ;  /* 0x0000000ec3037209 */ /* 0x000fc60007810000 */
[----:B------:R-:W-:Y:S01]  /*32b0*/  MUFU.EX2 R14, R157 ;  /* 0x0000009d000e7308 */ /* 0x000fe20000000800 */
[----:B------:R-:W-:-:S04]  /*32c0*/  FMNMX.FTZ R164, R198, R3, !PT ;  /* 0x00000003c6a47209 */ /* 0x000fc80007810000 */
[----:B------:R-:W-:Y:S01]  /*32d0*/  FMNMX.FTZ R3, R199, R164, !PT ;  /* 0x000000a4c7037209 */ /* 0x000fe20007810000 */
[--C-:B------:R-:W-:Y:S01]  /*32e0*/  FFMA.FTZ R164, R176, UR10, -R12.reuse ;  /* 0x0000000ab0a47c23 */ /* 0x100fe2000801080c */
[--C-:B------:R-:W-:Y:S01]  /*32f0*/  FFMA.FTZ R176, R189, UR10, -R12.reuse ;  /* 0x0000000abdb07c23 */ /* 0x100fe2000801080c */
[----:B------:R2:W-:Y:S01]  /*3300*/  MUFU.EX2 R157, R180 ;  /* 0x000000b4009d7308 */ /* 0x0005e20000000800 */
[----:B-1----:R-:W-:Y:S01]  /*3310*/  FFMA.FTZ R5, R6, R5, R7 ;  /* 0x0000000506057223 */ /* 0x002fe20000010007 */
[----:B------:R-:W1:Y:S01]  /*3320*/  SHFL.BFLY PT, R172, R3, 0x2, 0x1f ;  /* 0x0c401f0003ac7f89 */ /* 0x000e6200000e0000 */
[-C--:B------:R-:W-:Y:S01]  /*3330*/  FMUL.FTZ R24, R24, R6.reuse ;  /* 0x0000000618187220 */ /* 0x080fe20000410000 */
[-C--:B------:R-:W-:Y:S01]  /*3340*/  FMUL.FTZ R25, R25, R6.reuse ;  /* 0x0000000619197220 */ /* 0x080fe20000410000 */
[-C--:B------:R-:W-:Y:S01]  /*3350*/  FMUL.FTZ R28, R28, R6.reuse ;  /* 0x000000061c1c7220 */ /* 0x080fe20000410000 */
[-C--:B------:R-:W-:Y:S01]  /*3360*/  FMUL.FTZ R29, R29, R6.reuse ;  /* 0x000000061d1d7220 */ /* 0x080fe20000410000 */
[-C--:B------:R-:W-:Y:S01]  /*3370*/  FMUL.FTZ R32, R32, R6.reuse ;  /* 0x0000000620207220 */ /* 0x080fe20000410000 */
[----:B------:R-:W3:Y:S01]  /*3380*/  MUFU.EX2 R152, R152 ;  /* 0x0000009800987308 */ /* 0x000ee20000000800 */
[--C-:B--2---:R-:W-:Y:S01]  /*3390*/  FFMA.FTZ R180, R193, UR10, -R12.reuse ;  /* 0x0000000ac1b47c23 */ /* 0x104fe2000801080c */
        /* <DEDUP_REMOVED lines=15> */
[C---:B---3--:R-:W-:Y:S01]  /*3490*/  FADD.FTZ R5, R152.reuse, R5 ;  /* 0x0000000598057221 */ /* 0x048fe20000010000 */
[----:B-1----:R-:W-:Y:S01]  /*34a0*/  FMNMX.FTZ R173, R3, R172, !PT ;  /* 0x000000ac03ad7209 */ /* 0x002fe20007810000 */
[----:B------:R-:W-:Y:S01]  /*34b0*/  FFMA.FTZ R172, R185, UR10, -R12 ;  /* 0x0000000ab9ac7c23 */ /* 0x000fe2000801080c */
[----:B------:R-:W-:Y:S01]  /*34c0*/  F2FP.BF16.F32.PACK_AB R152, R152, R7 ;  /* 0x000000079898723e */ /* 0x000fe200000010ff */
        /* <DEDUP_REMOVED lines=31> */
[C---:B------:R-:W-:Y:S01]  /*36c0*/  FMUL.FTZ R185, R3.reuse, UR10 ;  /* 0x0000000a03b97c20 */ /* 0x040fe20008410000 */
[----:B------:R-:W-:Y:S01]  /*36d0*/  FADD.FTZ R12, -R3, R20 ;  /* 0x00000014030c7221 */ /* 0x000fe20000010100 */
[-C--:B------:R-:W-:Y:S01]  /*36e0*/  FMUL.FTZ R109, R109, R6.reuse ;  /* 0x000000066d6d7220 */ /* 0x080fe20000410000 */
[----:B------:R-:W-:Y:S01]  /*36f0*/  FMUL.FTZ R112, R112, R6 ;  /* 0x0000000670707220 */ /* 0x000fe20000410000 */
[--C-:B------:R-:W-:Y:S01]  /*3700*/  FFMA.FTZ R184, R154, UR10, -R185.reuse ;  /* 0x0000000a9ab87c23 */ /* 0x100fe200080108b9 */
[----:B------:R-:W-:Y:S01]  /*3710*/  FMUL.FTZ R12, R12, UR10 ;  /* 0x0000000a0c0c7c20 */ /* 0x000fe20008410000 */
[--C-:B------:R-:W-:Y:S01]  /*3720*/  FFMA.FTZ R155, R155, UR10, -R185.reuse ;  /* 0x0000000a9b9b7c23 */ /* 0x100fe200080108b9 */
        /* <DEDUP_REMOVED lines=9> */
[----:B------:R-:W-:Y:S01]  /*37c0*/  IMAD.U32 R183, RZ, RZ, UR23 ;  /* 0x00000017ffb77e24 */ /* 0x000fe2000f8e00ff */
[----:B------:R-:W2:Y:S01]  /*37d0*/  MUFU.EX2 R184, R184 ;  /* 0x000000b800b87308 */ /* 0x000ea20000000800 */
[--C-:B------:R-:W-:Y:S01]  /*37e0*/  FFMA.FTZ R192, R163, UR10, -R185.reuse ;  /* 0x0000000aa3c07c23 */ /* 0x100fe200080108b9 */
[--C-:B------:R-:W-:Y:S01]  /*37f0*/  FFMA.FTZ R163, R166, UR10, -R185.reuse ;  /* 0x0000000aa6a37c23 */ /* 0x100fe200080108b9 */
[----:B------:R-:W-:Y:S01]  /*3800*/  @!P1 VIADD R154, R183, 0x22840 ;  /* 0x00022840b79a9836 */ /* 0x000fe20000000000 */
[----:B-1----:R-:W-:Y:S01]  /*3810*/  IADD3 R12, -R18, 0xb, RZ ;  /* 0x0000000b120c7810 */ /* 0x002fe20007ffe1ff */
[--C-:B------:R-:W-:Y:S01]  /*3820*/  FFMA.FTZ R202, R171, UR10, -R185.reuse ;  /* 0x0000000aabca7c23 */ /* 0x100fe200080108b9 */
[--C-:B------:R-:W-:Y:S01]  /*3830*/  FFMA.FTZ R171, R174, UR10, -R185.reuse ;  /* 0x0000000aaeab7c23 */ /* 0x100fe200080108b9 */
[--C-:B------:R-:W-:Y:S01]  /*3840*/  FFMA.FTZ R186, R186, UR10, -R185.reuse ;  /* 0x0000000ababa7c23 */ /* 0x100fe200080108b9 */
[----:B------:R-:W1:Y:S01]  /*3850*/  MUFU.EX2 R155, R155 ;  /* 0x0000009b009b7308 */ /* 0x000e620000000800 */
[----:B------:R-:W-:Y:S01]  /*3860*/  @!P1 PRMT R154, RZ, 0x654, R154 ;  /* 0x00000654ff9a9816 */ /* 0x000fe2000000009a */
[----:B------:R3:W-:Y:S06]  /*3870*/  BAR.ARV R12, 0x100 ;  /* 0x0004000c0000751d */ /* 0x0007ec0000002000 */
[----:B------:R-:W4:Y:S01]  /*3880*/  MUFU.EX2 R181, R181 ;  /* 0x000000b500b57308 */ /* 0x000f220000000800 */
[----:B--2---:R-:W-:Y:S01]  /*3890*/  FFMA.FTZ R4, R177, R4, R184 ;  /* 0x00000004b1047223 */ /* 0x004fe200000100b8 */
[----:B------:R2:W-:Y:S01]  /*38a0*/  @!P1 SYNCS.ARRIVE.TRANS64.RED.A1T0 RZ, [R154+URZ], RZ ;  /* 0x000000ff9aff99a7 */ /* 0x0005e2000810043f */
[--C-:B------:R-:W-:Y:S01]  /*38b0*/  FFMA.FTZ R187, R187, UR10, -R185.reuse ;  /* 0x0000000abbbb7c23 */ /* 0x100fe200080108b9 */
[--C-:B------:R-:W-:Y:S01]  /*38c0*/  FFMA.FTZ R189, R190, UR10, -R185.reuse ;  /* 0x0000000abebd7c23 */ /* 0x100fe200080108b9 */
[--C-:B------:R-:W-:Y:S01]  /*38d0*/  FFMA.FTZ R190, R191, UR10, -R185.reuse ;  /* 0x0000000abfbe7c23 */ /* 0x100fe200080108b9 */
[--C-:B------:R-:W-:Y:S01]  /*38e0*/  FFMA.FTZ R194, R194, UR10, -R185.reuse ;  /* 0x0000000ac2c27c23 */ /* 0x100fe200080108b9 */
[----:B------:R-:W-:Y:S01]  /*38f0*/  FFMA.FTZ R195, R195, UR10, -R185 ;  /* 0x0000000ac3c37c23 */ /* 0x000fe200080108b9 */
[----:B------:R-:W5:Y:S01]  /*3900*/  MUFU.EX2 R188, R188 ;  /* 0x000000bc00bc7308 */ /* 0x000f620000000800 */
[----:B-1----:R-:W-:Y:S01]  /*3910*/  FADD.FTZ R4, R155, R4 ;  /* 0x000000049b047221 */ /* 0x002fe20000010000 */
[----:B--2---:R-:W-:Y:S01]  /*3920*/  FADD.FTZ R154, R8, R5 ;  /* 0x00000005089a7221 */ /* 0x004fe20000010000 */
[--C-:B------:R-:W-:Y:S01]  /*3930*/  FFMA.FTZ R198, R198, UR10, -R185.reuse ;  /* 0x0000000ac6c67c23 */ /* 0x100fe200080108b9 */
[----:B------:R-:W-:Y:S01]  /*3940*/  FFMA.FTZ R199, R199, UR10, -R185 ;  /* 0x0000000ac7c77c23 */ /* 0x000fe200080108b9 */
[-C--:B------:R-:W-:Y:S01]  /*3950*/  FMUL.FTZ R113, R113, R6.reuse ;  /* 0x0000000671717220 */ /* 0x080fe20000410000 */
[----:B------:R-:W-:Y:S01]  /*3960*/  FADD.FTZ R5, R9, R154 ;  /* 0x0000009a09057221 */ /* 0x000fe20000010000 */
[-C--:B------:R-:W-:Y:S01]  /*3970*/  FMUL.FTZ R116, R116, R6.reuse ;  /* 0x0000000674747220 */ /* 0x080fe20000410000 */
[----:B------:R-:W1:Y:S01]  /*3980*/  MUFU.EX2 R159, R159 ;  /* 0x0000009f009f7308 */ /* 0x000e620000000800 */
[----:B----4-:R-:W-:Y:S01]  /*3990*/  FADD.FTZ R7, R181, R4 ;  /* 0x00000004b5077221 */ /* 0x010fe20000010000 */
[----:B------:R-:W-:Y:S01]  /*39a0*/  FADD.FTZ R154, R156, R5 ;  /* 0x000000059c9a7221 */ /* 0x000fe20000010000 */
[-C--:B------:R-:W-:Y:S01]  /*39b0*/  FMUL.FTZ R117, R117, R6.reuse ;  /* 0x0000000675757220 */ /* 0x080fe20000410000 */
[-C--:B------:R-:W-:Y:S01]  /*39c0*/  FMUL.FTZ R120, R120, R6.reuse ;  /* 0x0000000678787220 */ /* 0x080fe20000410000 */
[-C--:B------:R-:W-:Y:S01]  /*39d0*/  FMUL.FTZ R121, R121, R6.reuse ;  /* 0x0000000679797220 */ /* 0x080fe20000410000 */
[----:B------:R-:W-:Y:S01]  /*39e0*/  FADD.FTZ R5, R11, R154 ;  /* 0x0000009a0b057221 */ /* 0x000fe20000010000 */
[-C--:B------:R-:W-:Y:S01]  /*39f0*/  FMUL.FTZ R124, R124, R6.reuse ;  /* 0x000000067c7c7220 */ /* 0x080fe20000410000 */
[----:B------:R-:W2:Y:S01]  /*3a00*/  MUFU.EX2 R192, R192 ;  /* 0x000000c000c07308 */ /* 0x000ea20000000800 */
[----:B-----5:R-:W-:Y:S01]  /*3a10*/  FADD.FTZ R4, R188, R7 ;  /* 0x00000007bc047221 */ /* 0x020fe20000010000 */
[----:B------:R-:W-:Y:S01]  /*3a20*/  FADD.FTZ R154, R10, R5 ;  /* 0x000000050a9a7221 */ /* 0x000fe20000010000 */
[-C--:B------:R-:W-:Y:S01]  /*3a30*/  FMUL.FTZ R125, R125, R6.reuse ;  /* 0x000000067d7d7220 */ /* 0x080fe20000410000 */
[-C--:B------:R-:W-:Y:S01]  /*3a40*/  FMUL.FTZ R128, R128, R6.reuse ;  /* 0x0000000680807220 */ /* 0x080fe20000410000 */
[-C--:B------:R-:W-:Y:S01]  /*3a50*/  FMUL.FTZ R129, R129, R6.reuse ;  /* 0x0000000681817220 */ /* 0x080fe20000410000 */
[----:B------:R-:W-:Y:S01]  /*3a60*/  FADD.FTZ R5, R13, R154 ;  /* 0x0000009a0d057221 */ /* 0x000fe20000010000 */
[-C--:B------:R-:W-:Y:S01]  /*3a70*/  FMUL.FTZ R132, R132, R6.reuse ;  /* 0x0000000684847220 */ /* 0x080fe20000410000 */
[----:B------:R4:W-:Y:S01]  /*3a80*/  MUFU.EX2 R173, R196 ;  /* 0x000000c400ad7308 */ /* 0x0009e20000000800 */
[----:B-1----:R-:W-:Y:S01]  /*3a90*/  FADD.FTZ R7, R159, R4 ;  /* 0x000000049f077221 */ /* 0x002fe20000010000 */
[----:B------:R-:W-:Y:S01]  /*3aa0*/  FADD.FTZ R154, R160, R5 ;  /* 0x00000005a09a7221 */ /* 0x000fe20000010000 */
[-C--:B------:R-:W-:Y:S01]  /*3ab0*/  FMUL.FTZ R133, R133, R6.reuse ;  /* 0x0000000685857220 */ /* 0x080fe20000410000 */
[-C--:B------:R-:W-:Y:S01]  /*3ac0*/  FMUL.FTZ R136, R136, R6.reuse ;  /* 0x0000000688887220 */ /* 0x080fe20000410000 */
[-C--:B------:R-:W-:Y:S01]  /*3ad0*/  FMUL.FTZ R137, R137, R6.reuse ;  /* 0x0000000689897220 */ /* 0x080fe20000410000 */
[----:B------:R-:W-:Y:S01]  /*3ae0*/  FADD.FTZ R5, R15, R154 ;  /* 0x0000009a0f057221 */ /* 0x000fe20000010000 */
[-C--:B------:R-:W-:Y:S01]  /*3af0*/  FMUL.FTZ R140, R140, R6.reuse ;  /* 0x000000068c8c7220 */ /* 0x080fe20000410000 */
[----:B------:R-:W1:Y:S01]  /*3b00*/  MUFU.EX2 R163, R163 ;  /* 0x000000a300a37308 */ /* 0x000e620000000800 */
[--C-:B----4-:R-:W-:Y:S01]  /*3b10*/  FFMA.FTZ R196, R167, UR10, -R185.reuse ;  /* 0x0000000aa7c47c23 */ /* 0x110fe200080108b9 */
[----:B------:R-:W-:Y:S01]  /*3b20*/  FFMA.FTZ R167, R170, UR10, -R185 ;  /* 0x0000000aaaa77c23 */ /* 0x000fe200080108b9 */
[----:B--2---:R-:W-:Y:S01]  /*3b30*/  FADD.FTZ R4, R192, R7 ;  /* 0x00000007c0047221 */ /* 0x004fe20000010000 */
[----:B------:R-:W-:Y:S01]  /*3b40*/  FADD.FTZ R154, R14, R5 ;  /* 0x000000050e9a7221 */ /* 0x000fe20000010000 */
[-C--:B------:R-:W-:Y:S01]  /*3b50*/  FMUL.FTZ R141, R141, R6.reuse ;  /* 0x000000068d8d7220 */ /* 0x080fe20000410000 */
[-C--:B------:R-:W-:Y:S01]  /*3b60*/  FMUL.FTZ R144, R144, R6.reuse ;  /* 0x0000000690907220 */ /* 0x080fe20000410000 */
[-C--:B------:R-:W-:Y:S01]  /*3b70*/  FMUL.FTZ R145, R145, R6.reuse ;  /* 0x0000000691917220 */ /* 0x080fe20000410000 */
[----:B------:R-:W2:Y:S01]  /*3b80*/  MUFU.EX2 R196, R196 ;  /* 0x000000c400c47308 */ /* 0x000ea20000000800 */
[----:B------:R-:W-:Y:S01]  /*3b90*/  FADD.FTZ R5, R21, R154 ;  /* 0x0000009a15057221 */ /* 0x000fe20000010000 */
[-C--:B------:R-:W-:Y:S01]  /*3ba0*/  FMUL.FTZ R148, R148, R6.reuse ;  /* 0x0000000694947220 */ /* 0x080fe20000410000 */
[----:B------:R-:W-:Y:S01]  /*3bb0*/  FMUL.FTZ R149, R149, R6 ;  /* 0x0000000695957220 */ /* 0x000fe20000410000 */
[----:B------:R-:W-:Y:S01]  /*3bc0*/  F2FP.BF16.F32.PACK_AB R156, R11, R156 ;  /* 0x0000009c0b9c723e */ /* 0x000fe200000010ff */
[-C--:B------:R-:W-:Y:S01]  /*3bd0*/  FMUL.FTZ R26, R26, R177.reuse ;  /* 0x000000b11a1a7220 */ /* 0x080fe20000410000 */
[----:B------:R-:W-:Y:S01]  /*3be0*/  F2FP.BF16.F32.PACK_AB R160, R15, R160 ;  /* 0x000000a00fa0723e */ /* 0x000fe200000010ff */
[-C--:B------:R-:W-:Y:S01]  /*3bf0*/  FMUL.FTZ R27, R27, R177.reuse ;  /* 0x000000b11b1b7220 */ /* 0x080fe20000410000 */
[----:B------:R-:W4:Y:S01]  /*3c00*/  MUFU.EX2 R167, R167 ;  /* 0x000000a700a77308 */ /* 0x000f220000000800 */
[----:B-1----:R-:W-:Y:S01]  /*3c10*/  FADD.FTZ R7, R163, R4 ;  /* 0x00000004a3077221 */ /* 0x002fe20000010000 */
        /* <DEDUP_REMOVED lines=63> */
[C---:B----4-:R-:W-:Y:S01]  /*4010*/  FADD.FTZ R154, R153.reuse, R154 ;  /* 0x0000009a999a7221 */ /* 0x050fe20000010000 */
[----:B------:R-:W-:Y:S01]  /*4020*/  F2FP.BF16.F32.PACK_AB R164, R153, R164 ;  /* 0x000000a499a4723e */ /* 0x000fe200000010ff */
[-C--:B------:R-:W-:Y:S01]  /*4030*/  FMUL.FTZ R123, R123, R177.reuse ;  /* 0x000000b17b7b7220 */ /* 0x080fe20000410000 */
[----:B------:R-:W-:Y:S01]  /*4040*/  F2FP.BF16.F32.PACK_AB R153, R155, R184 ;  /* 0x000000b89b99723e */ /* 0x000fe200000010ff */
[----:B------:R-:W-:Y:S01]  /*4050*/  FADD.FTZ R5, R157, R154 ;  /* 0x0000009a9d057221 */ /* 0x000fe20000010000 */
        /* <DEDUP_REMOVED lines=20> */
[----:B------:R-:W-:-:S02]  /*41a0*/  F2FP.BF16.F32.PACK_AB R166, R168, R157 ;  /* 0x0000009da8a6723e */ /* 0x000fc400000010ff */
[----:B------:R-:W-:Y:S02]  /*41b0*/  F2FP.BF16.F32.PACK_AB R157, R192, R159 ;  /* 0x0000009fc09d723e */ /* 0x000fe400000010ff */
[----:B------:R-:W-:Y:S02]  /*41c0*/  F2FP.BF16.F32.PACK_AB R159, R196, R163 ;  /* 0x000000a3c49f723e */ /* 0x000fe400000010ff */
[----:B------:R-:W4:Y:S01]  /*41d0*/  MUFU.EX2 R186, R186 ;  /* 0x000000ba00ba7308 */ /* 0x000f220000000800 */
[----:B-1----:R-:W-:Y:S01]  /*41e0*/  FADD.FTZ R7, R182, R7 ;  /* 0x00000007b6077221 */ /* 0x002fe20000010000 */
[----:B------:R-:W-:Y:S02]  /*41f0*/  F2FP.BF16.F32.PACK_AB R163, R204, R171 ;  /* 0x000000abcca3723e */ /* 0x000fe400000010ff */
[----:B------:R-:W-:-:S04]  /*4200*/  F2FP.BF16.F32.PACK_AB R155, R188, R181 ;  /* 0x000000b5bc9b723e */ /* 0x000fc800000010ff */
[----:B------:R-:W1:Y:S01]  /*4210*/  MUFU.EX2 R172, R172 ;  /* 0x000000ac00ac7308 */ /* 0x000e620000000800 */
[----:B--2---:R-:W-:-:S07]  /*4220*/  FADD.FTZ R5, R161, R154 ;  /* 0x0000009aa1057221 */ /* 0x004fce0000010000 */
[----:B------:R-:W2:Y:S01]  /*4230*/  MUFU.EX2 R187, R187 ;  /* 0x000000bb00bb7308 */ /* 0x000ea20000000800 */
[----:B----4-:R-:W-:-:S07]  /*4240*/  FADD.FTZ R4, R186, R7 ;  /* 0x00000007ba047221 */ /* 0x010fce0000010000 */
[----:B------:R-:W4:Y:S01]  /*4250*/  MUFU.EX2 R165, R165 ;  /* 0x000000a500a57308 */ /* 0x000f220000000800 */
[C---:B-1----:R-:W-:Y:S01]  /*4260*/  FADD.FTZ R154, R172.reuse, R5 ;  /* 0x00000005ac9a7221 */ /* 0x042fe20000010000 */
[----:B------:R-:W-:Y:S02]  /*4270*/  F2FP.BF16.F32.PACK_AB R168, R172, R161 ;  /* 0x000000a1aca8723e */ /* 0x000fe400000010ff */
[----:B------:R-:W-:Y:S02]  /*4280*/  F2FP.BF16.F32.PACK_AB R161, R202, R167 ;  /* 0x000000a7caa1723e */ /* 0x000fe400000010ff */
[----:B------:R-:W-:Y:S02]  /*4290*/  F2FP.BF16.F32.PACK_AB R167, R182, R179 ;  /* 0x000000b3b6a7723e */ /* 0x000fe400000010ff */
[----:B------:R-:W1:Y:S01]  /*42a0*/  MUFU.EX2 R189, R189 ;  /* 0x000000bd00bd7308 */ /* 0x000e620000000800 */
[----:B--2---:R-:W-:-:S07]  /*42b0*/  FADD.FTZ R4, R187, R4 ;  /* 0x00000004bb047221 */ /* 0x004fce0000010000 */
[----:B------:R-:W2:Y:S01]  /*42c0*/  MUFU.EX2 R176, R176 ;  /* 0x000000b000b07308 */ /* 0x000ea20000000800 */
[----:B----4-:R-:W-:Y:S01]  /*42d0*/  FADD.FTZ R5, R165, R154 ;  /* 0x0000009aa5057221 */ /* 0x010fe20000010000 */
[----:B------:R-:W-:-:S06]  /*42e0*/  F2FP.BF16.F32.PACK_AB R154, R9, R8 ;  /* 0x00000008099a723e */ /* 0x000fcc00000010ff */
[----:B------:R-:W4:Y:S01]  /*42f0*/  MUFU.EX2 R190, R190 ;  /* 0x000000be00be7308 */ /* 0x000f220000000800 */
[----:B-1----:R-:W-:-:S07]  /*4300*/  FADD.FTZ R7, R189, R4 ;  /* 0x00000004bd077221 */ /* 0x002fce0000010000 */
[----:B------:R-:W1:Y:S01]  /*4310*/  MUFU.EX2 R169, R169 ;  /* 0x000000a900a97308 */ /* 0x000e620000000800 */
[C---:B--2---:R-:W-:Y:S01]  /*4320*/  FADD.FTZ R158, R176.reuse, R5 ;  /* 0x00000005b09e7221 */ /* 0x044fe20000010000 */
[----:B------:R-:W-:Y:S02]  /*4330*/  F2FP.BF16.F32.PACK_AB R170, R176, R165 ;  /* 0x000000a5b0aa723e */ /* 0x000fe400000010ff */
[----:B------:R-:W-:-:S04]  /*4340*/  F2FP.BF16.F32.PACK_AB R165, R178, R175 ;  /* 0x000000afb2a5723e */ /* 0x000fc800000010ff */
[----:B------:R-:W2:Y:S01]  /*4350*/  MUFU.EX2 R185, R194 ;  /* 0x000000c200b97308 */ /* 0x000ea20000000800 */
[C---:B----4-:R-:W-:Y:S01]  /*4360*/  FADD.FTZ R4, R190.reuse, R7 ;  /* 0x00000007be047221 */ /* 0x050fe20000010000 */
[----:B------:R-:W-:-:S06]  /*4370*/  F2FP.BF16.F32.PACK_AB R171, R190, R189 ;  /* 0x000000bdbeab723e */ /* 0x000fcc00000010ff */
[----:B------:R-:W4:Y:S01]  /*4380*/  MUFU.EX2 R180, R180 ;  /* 0x000000b400b47308 */ /* 0x000f220000000800 */
[----:B-1----:R-:W-:Y:S01]  /*4390*/  FADD.FTZ R5, R169, R158 ;  /* 0x0000009ea9057221 */ /* 0x002fe20000010000 */
[----:B------:R-:W-:-:S06]  /*43a0*/  F2FP.BF16.F32.PACK_AB R158, R13, R10 ;  /* 0x0000000a0d9e723e */ /* 0x000fcc00000010ff */
[----:B------:R-:W1:Y:S01]  /*43b0*/  MUFU.EX2 R6, R195 ;  /* 0x000000c300067308 */ /* 0x000e620000000800 */
[----:B--2---:R-:W-:-:S07]  /*43c0*/  FADD.FTZ R7, R185, R4 ;  /* 0x00000004b9077221 */ /* 0x004fce0000010000 */
[----:B------:R-:W2:Y:S01]  /*43d0*/  MUFU.EX2 R198, R198 ;  /* 0x000000c600c67308 */ /* 0x000ea20000000800 */
[C---:B----4-:R-:W-:Y:S01]  /*43e0*/  FADD.FTZ R8, R180.reuse, R5 ;  /* 0x00000005b4087221 */ /* 0x050fe20000010000 */
[----:B------:R-:W-:Y:S02]  /*43f0*/  F2FP.BF16.F32.PACK_AB R172, R180, R169 ;  /* 0x000000a9b4ac723e */ /* 0x000fe400000010ff */
[----:B------:R-:W-:Y:S01]  /*4400*/  F2FP.BF16.F32.PACK_AB R169, R187, R186 ;  /* 0x000000babba9723e */ /* 0x000fe200000010ff */
[----:B------:R-:W-:-:S03]  /*4410*/  FADD.FTZ R5, R173, R8 ;  /* 0x00000008ad057221 */ /* 0x000fc60000010000 */
[----:B------:R-:W4:Y:S01]  /*4420*/  MUFU.EX2 R20, R197 ;  /* 0x000000c500147308 */ /* 0x000f220000000800 */
[----:B-1----:R-:W-:-:S07]  /*4430*/  FADD.FTZ R7, R6, R7 ;  /* 0x0000000706077221 */ /* 0x002fce0000010000 */
[----:B------:R-:W1:Y:S01]  /*4440*/  MUFU.EX2 R199, R199 ;  /* 0x000000c700c77308 */ /* 0x000e620000000800 */
[----:B--2---:R-:W-:Y:S01]  /*4450*/  FADD.FTZ R4, R198, R7 ;  /* 0x00000007c6047221 */ /* 0x004fe20000010000 */
[C---:B----4-:R-:W-:Y:S01]  /*4460*/  F2FP.BF16.F32.PACK_AB R174, R20.reuse, R173 ;  /* 0x000000ad14ae723e */ /* 0x050fe200000010ff */
[----:B------:R-:W-:Y:S01]  /*4470*/  FADD.FTZ R5, R20, R5 ;  /* 0x0000000514057221 */ /* 0x000fe20000010000 */
[----:B------:R-:W-:Y:S01]  /*4480*/  F2FP.BF16.F32.PACK_AB R173, R6, R185 ;  /* 0x000000b906ad723e */ /* 0x000fe200000010ff */
[C---:B-1----:R-:W-:Y:S01]  /*4490*/  FADD.FTZ R4, R199.reuse, R4 ;  /* 0x00000004c7047221 */ /* 0x042fe20000010000 */
[----:B------:R-:W-:Y:S01]  /*44a0*/  F2FP.BF16.F32.PACK_AB R175, R199, R198 ;  /* 0x000000c6c7af723e */ /* 0x000fe200000010ff */
[----:B---3--:R-:W-:Y:S06]  /*44b0*/  @!P0 BRA `(.L_x_7240) ;  /* 0x0000000000048947 */ /* 0x008fec0003800000 */
[----:B------:R-:W-:Y:S01]  /*44c0*/  BPT.TRAP 0x1 ;  /* 0x000000040000795c */ /* 0x000fe20000300000 */
.L_x_7240:
[----:B------:R-:W-:-:S04]  /*44d0*/  IMAD.U32 R6, RZ, RZ, UR24 ;  /* 0x00000018ff067e24 */ /* 0x000fc8000f8e00ff */
[----:B------:R1:W2:Y:S01]  /*44e0*/  SYNCS.PHASECHK.TRANS64.TRYWAIT P3, [UR23+0x22850], R6 ;  /* 0x02285006ff0075a7 */ /* 0x0002a20008060157 */
[----:B------:R-:W-:Y:S05]  /*44f0*/  @!P0 BRA `(.L_x_7241) ;  /* 0x0000000000048947 */ /* 0x000fea0003800000 */
[----:B------:R-:W-:Y:S01]  /*4500*/  BPT.TRAP 0x1 ;  /* 0x000000040000795c */ /* 0x000fe20000300000 */
.L_x_7241:
[----:B--2---:R-:W-:Y:S05]  /*4510*/  @P3 BRA `(.L_x_7242) ;  /* 0x00000000000c3947 */ /* 0x004fea0003800000 */
[----:B-1----:R-:W-:-:S04]  /*4520*/  IMAD.U32 R6, RZ, RZ, UR24 ;  /* 0x00000018ff067e24 */ /* 0x002fc8000f8e00ff */
[----:B------:R-:W1:Y:S02]  /*4530*/  SYNCS.PHASECHK.TRANS64.TRYWAIT P3, [UR23+0x22850], R6 ;  /* 0x02285006ff0075a7 */ /* 0x000e640008060157 */
[----:B-1----:R-:W-:Y:S05]  /*4540*/  @!P3 BRA `(.L_x_7243) ;  /* 0x0000004800c4b947 */ /* 0x002fea0003800000 */
.L_x_7242:
[----:B-1----:R-:W-:Y:S01]  /*4550*/  VIADD R6, R18, 0x8 ;  /* 0x0000000812067836 */ /* 0x002fe20000000000 */
[----:B------:R-:W-:Y:S01]  /*4560*/  UIMAD UR11, UR39, 0xc00, UR21 ;  /* 0x00000c00270b78a4 */ /* 0x000fe2000f8e0215 */
[----:B------:R-:W-:Y:S01]  /*4570*/  @!P1 VIADD R183, R183, 0x22860 ;  /* 0x00022860b7b79836 */ /* 0x000fe20000000000 */
[----:B------:R-:W-:Y:S01]  /*4580*/  UMOV UR7, 0x40000040 ;  /* 0x4000004000077882 */ /* 0x000fe20000000000 */
[----:B------:R-:W-:Y:S01]  /*4590*/  MOV R20, R3 ;  /* 0x0000000300147202 */ /* 0x000fe20000000f00 */
[----:B------:R3:W-:Y:S01]  /*45a0*/  BAR.SYNC.DEFER_BLOCKING R6, 0x100 ;  /* 0x000400060000751d */ /* 0x0007e20000010000 */
[----:B------:R-:W-:Y:S01]  /*45b0*/  IMAD.MOV.U32 R7, RZ, RZ, R0 ;  /* 0x000000ffff077224 */ /* 0x000fe200078e0000 */
[----:B------:R-:W-:-:S04]  /*45c0*/  @!P1 PRMT R183, RZ, 0x654, R183 ;  /* 0x00000654ffb79816 */ /* 0x000fc800000000b7 */
[----:B------:R-:W-:Y:S01]  /*45d0*/  UMOV UR6, UR11 ;  /* 0x0000000b00067c82 */ /* 0x000fe20008000000 */
[----:B------:R-:W-:-:S06]  /*45e0*/  WARPGROUP.ARRIVE ;  /* 0x00000000000079c5 */ /* 0x000fcc0000000000 */
        /* <DEDUP_REMOVED lines=33> */
[----:B------:R-:W-:Y:S05]  /*4800*/  @P2 BRA `(.L_x_7244) ;  /* 0xffffffe000c42947 */ /* 0x000fea000383ffff */
.L_x_7235:
[----:B---34-:R-:W3:Y:S01]  /*4810*/  SHFL.BFLY PT, R6, R5, 0x2, 0x1f ;  /* 0x0c401f0005067f89 */ /* 0x018ee200000e0000 */
[C---:B------:R-:W-:Y:S01]  /*4820*/  IADD3 R11, P0, R16.reuse, 0x20, RZ ;  /* 0x00000020100b7810 */ /* 0x040fe20007f1e0ff */
[----:B------:R-:W-:Y:S01]  /*4830*/  UIADD3 UR34, -UR37, URZ, URZ ;  /* 0x0000003f25227290 */ /* 0x000fe2000fffe13f */
[C---:B------:R-:W-:Y:S01]  /*4840*/  IADD3 R165, P3, R16.reuse, 0x4000, RZ ;  /* 0x0000400010a57810 */ /* 0x040fe20007f7e0ff */
[----:B-12---:R-:W1:Y:S01]  /*4850*/  SHFL.BFLY PT, R7, R4, 0x2, 0x1f ;  /* 0x0c401f0004077f89 */ /* 0x006e6200000e0000 */
[----:B------:R-:W-:Y:S01]  /*4860*/  LOP3.LUT R9, R11, 0x380, RZ, 0xc0, !PT ;  /* 0x000003800b097812 */ /* 0x000fe200078ec0ff */
[----:B------:R-:W-:Y:S01]  /*4870*/  ULDC UR4, c[0x0][0xda8] ;  /* 0x00036a0000047ab9 */ /* 0x000fe20000000800 */
[----:B------:R-:W-:Y:S01]  /*4880*/  LOP3.LUT R164, R165, 0x380, RZ, 0xc0, !PT ;  /* 0x00000380a5a47812 */ /* 0x000fe200078ec0ff */
[----:B------:R-:W-:Y:S01]  /*4890*/  UIADD3 UR35, -UR36, URZ, URZ ;  /* 0x0000003f24237290 */ /* 0x000fe2000fffe13f */
[----:B------:R-:W-:Y:S01]  /*48a0*/  IADD3 R13, P4, R16, 0x60, RZ ;  /* 0x00000060100d7810 */ /* 0x000fe20007f9e0ff */
[----:B------:R-:W-:Y:S01]  /*48b0*/  UIMAD UR34, UR4, UR34, UR44 ;  /* 0x00000022042272a4 */ /* 0x000fe2000f8e022c */
[----:B------:R-:W-:Y:S01]  /*48c0*/  SHF.R.U64 R164, R164, 0x3, RZ ;  /* 0x00000003a4a47819 */ /* 0x000fe200000012ff */
[----:B------:R-:W-:Y:S01]  /*48d0*/  ULDC.64 UR8, c[0x0][0xb70] ;  /* 0x0002dc0000087ab9 */ /* 0x000fe20000000a00 */
[----:B------:R-:W-:Y:S01]  /*48e0*/  IADD3 R163, P1, R16, 0x40, RZ ;  /* 0x0000004010a37810 */ /* 0x000fe20007f3e0ff */
[----:B------:R-:W-:Y:S01]  /*48f0*/  ULDC UR4, c[0x0][0xdb4] ;  /* 0x00036d0000047ab9 */ /* 0x000fe20000000800 */
[----:B------:R-:W-:Y:S01]  /*4900*/  LOP3.LUT R164, R164, R165, RZ, 0x3c, !PT ;  /* 0x000000a5a4a47212 */ /* 0x000fe200078e3cff */
[----:B------:R-:W-:Y:S01]  /*4910*/  IMAD.X R165, RZ, RZ, R17, P3 ;  /* 0x000000ffffa57224 */ /* 0x000fe200018e0611 */
[----:B------:R-:W-:Y:S01]  /*4920*/  IADD3 R177, P3, R16, 0x8060, RZ ;  /* 0x0000806010b17810 */ /* 0x000fe20007f7e0ff */
[----:B------:R-:W-:Y:S01]  /*4930*/  UIMAD UR35, UR4, UR35, UR37 ;  /* 0x00000023042372a4 */ /* 0x000fe2000f8e0225 */
[----:B------:R-:W-:Y:S01]  /*4940*/  LOP3.LUT R162, R163, 0x380, RZ, 0xc0, !PT ;  /* 0x00000380a3a27812 */ /* 0x000fe200078ec0ff */
[----:B------:R-:W-:Y:S01]  /*4950*/  USHF.L.U32 UR34, UR34, 0x7, URZ ;  /* 0x0000000722227899 */ /* 0x000fe2000800063f */
[----:B------:R-:W-:Y:S01]  /*4960*/  LOP3.LUT R176, R177, 0x380, RZ, 0xc0, !PT ;  /* 0x00000380b1b07812 */ /* 0x000fe200078ec0ff */
[----:B------:R-:W-:Y:S01]  /*4970*/  USHF.R.S32.HI UR4, URZ, 0x1f, UR35 ;  /* 0x0000001f3f047899 */ /* 0x000fe20008011423 */
[----:B------:R-:W-:Y:S01]  /*4980*/  SHF.R.U64 R162, R162, 0x3, RZ ;  /* 0x00000003a2a27819 */ /* 0x000fe200000012ff */
[----:B---3--:R-:W-:Y:S01]  /*4990*/  FADD.FTZ R6, R6, R5 ;  /* 0x0000000506067221 */ /* 0x008fe20000010000 */
[----:B------:R-:W-:Y:S01]  /*49a0*/  LOP3.LUT R5, R13, 0x380, RZ, 0xc0, !PT ;  /* 0x000003800d057812 */ /* 0x000fe200078ec0ff */
[----:B------:R-:W-:Y:S01]  /*49b0*/  UIMAD UR6, UR4, UR8, URZ ;  /* 0x00000008040672a4 */ /* 0x000fe2000f8e023f */
[----:B------:R-:W-:Y:S01]  /*49c0*/  SHF.R.U64 R176, R176, 0x3, RZ ;  /* 0x00000003b0b07819 */ /* 0x000fe200000012ff */
[----:B-1----:R-:W-:Y:S01]  /*49d0*/  FADD.FTZ R7, R7, R4 ;  /* 0x0000000407077221 */ /* 0x002fe20000010000 */
[----:B------:R-:W1:Y:S01]  /*49e0*/  SHFL.BFLY PT, R169, R6, 0x1, 0x1f ;  /* 0x0c201f0006a97f89 */ /* 0x000e6200000e0000 */
[----:B------:R-:W-:Y:S01]  /*49f0*/  SHF.R.U64 R4, R9, 0x3, RZ ;  /* 0x0000000309047819 */ /* 0x000fe200000012ff */
[----:B------:R-:W-:Y:S01]  /*4a00*/  UIMAD.WIDE.U32 UR4, UR35, UR8, URZ ;  /* 0x00000008230472a5 */ /* 0x000fe2000f8e003f */
[----:B------:R-:W-:Y:S01]  /*4a10*/  IADD3 R9, P6, R16, 0x4020, RZ ;  /* 0x0000402010097810 */ /* 0x000fe20007fde0ff */
[----:B------:R-:W2:Y:S01]  /*4a20*/  SHFL.BFLY PT, R8, R7, 0x1, 0x1f ;  /* 0x0c201f0007087f89 */ /* 0x000ea200000e0000 */
[----:B------:R-:W-:Y:S01]  /*4a30*/  LOP3.LUT R4, R4, R11, RZ, 0x3c, !PT ;  /* 0x0000000b04047212 */ /* 0x000fe200078e3cff */
[----:B------:R-:W-:Y:S01]  /*4a40*/  ULDC UR7, c[0x0][0xa88] ;  /* 0x0002a20000077ab9 */ /* 0x000fe20000000800 */
[----:B------:R-:W-:Y:S01]  /*4a50*/  IADD3 R11, P2, R16, 0x4060, RZ ;  /* 0x00004060100b7810 */ /* 0x000fe20007f5e0ff */
[----:B------:R-:W-:Y:S01]  /*4a60*/  UIMAD UR6, UR35, UR9, UR6 ;  /* 0x00000009230672a4 */ /* 0x000fe2000f8e0206 */
[----:B------:R-:W-:Y:S01]  /*4a70*/  LOP3.LUT R176, R176, R177, RZ, 0x3c, !PT ;  /* 0x000000b1b0b07212 */ /* 0x000fe200078e3cff */
[----:B------:R-:W-:Y:S01]  /*4a80*/  IMAD.X R177, RZ, RZ, R17, P3 ;  /* 0x000000ffffb17224 */ /* 0x000fe200018e0611 */
[----:B------:R-:W-:-:S02]  /*4a90*/  LOP3.LUT R10, R11, 0x380, RZ, 0xc0, !PT ;  /* 0x000003800b0a7812 */ /* 0x000fc400078ec0ff */
[----:B------:R-:W-:Y:S01]  /*4aa0*/  LOP3.LUT R162, R162, R163, RZ, 0x3c, !PT ;  /* 0x000000a3a2a27212 */ /* 0x000fe200078e3cff */
[--C-:B------:R-:W-:Y:S01]  /*4ab0*/  IMAD.X R163, RZ, RZ, R17.reuse, P1 ;  /* 0x000000ffffa37224 */ /* 0x100fe200008e0611 */
[----:B------:R-:W-:Y:S02]  /*4ac0*/  SHF.R.U64 R10, R10, 0x3, RZ ;  /* 0x000000030a0a7819 */ /* 0x000fe400000012ff */
[----:B------:R-:W-:Y:S02]  /*4ad0*/  IADD3 R159, P5, R16, 0x4040, RZ ;  /* 0x00004040109f7810 */ /* 0x000fe40007fbe0ff */
[----:B------:R-:W-:Y:S01]  /*4ae0*/  LOP3.LUT R10, R10, R11, RZ, 0x3c, !PT ;  /* 0x0000000b0a0a7212 */ /* 0x000fe200078e3cff */
[----:B------:R-:W-:Y:S01]  /*4af0*/  IMAD.X R11, RZ, RZ, R17, P2 ;  /* 0x000000ffff0b7224 */ /* 0x000fe200010e0611 */
[----:B------:R-:W-:Y:S02]  /*4b00*/  IADD3 R173, P2, R16, 0xc040, RZ ;  /* 0x0000c04010ad7810 */ /* 0x000fe40007f5e0ff */
[----:B------:R-:W-:Y:S01]  /*4b10*/  MOV R162, R162 ;  /* 0x000000a200a27202 */ /* 0x000fe20000000f00 */
[----:B-1----:R-:W-:Y:S01]  /*4b20*/  FADD.FTZ R169, R6, R169 ;  /* 0x000000a906a97221 */ /* 0x002fe20000010000 */
[----:B------:R-:W-:Y:S01]  /*4b30*/  SHF.R.U64 R6, R5, 0x3, RZ ;  /* 0x0000000305067819 */ /* 0x000fe200000012ff */
[--C-:B------:R-:W-:Y:S01]  /*4b40*/  IMAD.X R5, RZ, RZ, R17.reuse, P0 ;  /* 0x000000ffff057224 */ /* 0x100fe200000e0611 */
[----:B------:R-:W-:Y:S01]  /*4b50*/  LOP3.LUT R172, R173, 0x380, RZ, 0xc0, !PT ;  /* 0x00000380adac7812 */ /* 0x000fe200078ec0ff */
[----:B--2---:R-:W-:Y:S01]  /*4b60*/  FADD.FTZ R167, R7, R8 ;  /* 0x0000000807a77221 */ /* 0x004fe20000010000 */
[----:B------:R-:W-:Y:S01]  /*4b70*/  LOP3.LUT R8, R9, 0x380, RZ, 0xc0, !PT ;  /* 0x0000038009087812 */ /* 0x000fe200078ec0ff */
[----:B------:R-:W-:Y:S01]  /*4b80*/  IMAD.X R7, RZ, RZ, R17, P4 ;  /* 0x000000ffff077224 */ /* 0x000fe200020e0611 */
[----:B------:R-:W-:-:S02]  /*4b90*/  LOP3.LUT R6, R6, R13, RZ, 0x3c, !PT ;  /* 0x0000000d06067212 */ /* 0x000fc400078e3cff */
[----:B------:R-:W-:Y:S02]  /*4ba0*/  SHF.R.U64 R172, R172, 0x3, RZ ;  /* 0x00000003acac7819 */ /* 0x000fe400000012ff */
[----:B------:R-:W-:Y:S01]  /*4bb0*/  IADD3 R13, P0, R16, 0x8000, RZ ;  /* 0x00008000100d7810 */ /* 0x000fe20007f1e0ff */
[----:B------:R1:W-:Y:S06]  /*4bc0*/  BAR.ARV R12, 0x100 ;  /* 0x0004000c0000751d */ /* 0x0003ec0000002000 */
[----:B------:R-:W-:Y:S02]  /*4bd0*/  SHF.R.U64 R8, R8, 0x3, RZ ;  /* 0x0000000308087819 */ /* 0x000fe400000012ff */
[----:B------:R-:W-:Y:S01]  /*4be0*/  FSETP.NE.FTZ.AND P3, PT, R169, RZ, PT ;  /* 0x000000ffa900720b */ /* 0x000fe20003f75000 */
[----:B------:R-:W-:Y:S06]  /*4bf0*/  BAR.ARV 0x8, 0x120 ;  /* 0x0204800000007b1d */ /* 0x000fec0000002000 */
[----:B------:R-:W-:Y:S01]  /*4c00*/  LOP3.LUT R172, R172, R173, RZ, 0x3c, !PT ;  /* 0x000000adacac7212 */ /* 0x000fe200078e3cff */
[--C-:B------:R-:W-:Y:S01]  /*4c10*/  IMAD.X R173, RZ, RZ, R17.reuse, P2 ;  /* 0x000000ffffad7224 */ /* 0x100fe200010e0611 */
[----:B-1----:R-:W-:Y:S01]  /*4c20*/  LOP3.LUT R12, R13, 0x380, RZ, 0xc0, !PT ;  /* 0x000003800d0c7812 */ /* 0x002fe200078ec0ff */
[----:B------:R-:W-:Y:S01]  /*4c30*/  BAR.SYNC.DEFER_BLOCKING 0x1, 0x100 ;  /* 0x0044000000007b1d */ /* 0x000fe20000010000 */
[----:B------:R-:W-:Y:S01]  /*4c40*/  LOP3.LUT R8, R8, R9, RZ, 0x3c, !PT ;  /* 0x0000000908087212 */ /* 0x000fe200078e3cff */
[----:B------:R-:W-:Y:S01]  /*4c50*/  IMAD.X R9, RZ, RZ, R17, P6 ;  /* 0x000000ffff097224 */ /* 0x000fe200030e0611 */
[----:B------:R-:W-:-:S02]  /*4c60*/  FSETP.NE.FTZ.AND P2, PT, R167, RZ, PT ;  /* 0x000000ffa700720b */ /* 0x000fc40003f55000 */
[----:B------:R-:W-:Y:S02]  /*4c70*/  IADD3 R155, P6, R16, 0xc000, RZ ;  /* 0x0000c000109b7810 */ /* 0x000fe40007fde0ff */
[----:B------:R-:W-:Y:S02]  /*4c80*/  SHF.R.U64 R12, R12, 0x3, RZ ;  /* 0x000000030c0c7819 */ /* 0x000fe400000012ff */
[----:B------:R-:W-:Y:S01]  /*4c90*/  MOV R161, R4 ;  /* 0x0000000400a17202 */ /* 0x000fe20000000f00 */
[----:B------:R-:W-:Y:S01]  /*4ca0*/  IMAD.MOV.U32 R4, RZ, RZ, RZ ;  /* 0x000000ffff047224 */ /* 0x000fe200078e00ff */
[----:B------:R-:W-:Y:S02]  /*4cb0*/  LOP3.LUT R154, R155, 0x380, RZ, 0xc0, !PT ;  /* 0x000003809b9a7812 */ /* 0x000fe400078ec0ff */
[----:B------:R-:W-:Y:S01]  /*4cc0*/  MOV R163, R6 ;  /* 0x0000000600a37202 */ /* 0x000fe20000000f00 */
[----:B------:R-:W-:Y:S01]  /*4cd0*/  IMAD.MOV.U32 R6, RZ, RZ, RZ ;  /* 0x000000ffff067224 */ /* 0x000fe200078e00ff */
[----:B------:R-:W-:Y:S01]  /*4ce0*/  IADD3 R21, P1, R16, 0x8020, RZ ;  /* 0x0000802010157810 */ /* 0x000fe20007f3e0ff */
[----:B------:R-:W1:Y:S01]  /*4cf0*/  @P3 MUFU.RCP R4, R169 ;  /* 0x000000a900043308 */ /* 0x000e620000001000 */
[----:B------:R-:W-:-:S02]  /*4d00*/  LOP3.LUT R12, R12, R13, RZ, 0x3c, !PT ;  /* 0x0000000d0c0c7212 */ /* 0x000fc400078e3cff */
[----:B------:R-:W-:Y:S02]  /*4d10*/  IADD3.X R13, RZ, R17, RZ, P0, !PT ;  /* 0x00000011ff0d7210 */ /* 0x000fe400007fe4ff */
[----:B------:R-:W-:Y:S02]  /*4d20*/  IADD3 R171, P0, R16, 0xc060, RZ ;  /* 0x0000c06010ab7810 */ /* 0x000fe40007f1e0ff */
[----:B------:R-:W-:Y:S01]  /*4d30*/  LOP3.LUT R158, R159, 0x380, RZ, 0xc0, !PT ;  /* 0x000003809f9e7812 */ /* 0x000fe200078ec0ff */
[----:B------:R-:W2:Y:S01]  /*4d40*/  @P2 MUFU.RCP R6, R167 ;  /* 0x000000a700062308 */ /* 0x000ea20000001000 */
[----:B------:R-:W-:Y:S02]  /*4d50*/  SHF.R.U64 R154, R154, 0x3, RZ ;  /* 0x000000039a9a7819 */ /* 0x000fe400000012ff */
[----:B------:R-:W-:Y:S02]  /*4d60*/  LOP3.LUT R20, R21, 0x380, RZ, 0xc0, !PT ;  /* 0x0000038015147812 */ /* 0x000fe400078ec0ff */
[----:B------:R-:W-:-:S02]  /*4d70*/  LOP3.LUT R15, R16, 0x380, RZ, 0xc0, !PT ;  /* 0x00000380100f7812 */ /* 0x000fc400078ec0ff */
[----:B------:R-:W-:Y:S01]  /*4d80*/  LOP3.LUT R170, R171, 0x380, RZ, 0xc0, !PT ;  /* 0x00000380abaa7812 */ /* 0x000fe200078ec0ff */
[----:B------:R-:W3:Y:S01]  /*4d90*/  @P3 MUFU.LG2 R169, R169 ;  /* 0x000000a900a93308 */ /* 0x000ee20000000c00 */
[----:B------:R-:W-:Y:S01]  /*4da0*/  SHF.R.U64 R158, R158, 0x3, RZ ;  /* 0x000000039e9e7819 */ /* 0x000fe200000012ff */
[-C--:B-1----:R-:W-:Y:S01]  /*4db0*/  FMUL.FTZ R168, R32, R4.reuse ;  /* 0x0000000420a87220 */ /* 0x082fe20000410000 */
[----:B------:R-:W-:Y:S01]  /*4dc0*/  LOP3.LUT R154, R154, R155, RZ, 0x3c, !PT ;  /* 0x0000009b9a9a7212 */ /* 0x000fe200078e3cff */
[--C-:B------:R-:W-:Y:S01]  /*4dd0*/  IMAD.X R155, RZ, RZ, R17.reuse, P6 ;  /* 0x000000ffff9b7224 */ /* 0x100fe200030e0611 */
[----:B------:R-:W-:Y:S01]  /*4de0*/  SHF.R.U64 R20, R20, 0x3, RZ ;  /* 0x0000000314147819 */ /* 0x000fe200000012ff */
[-C--:B------:R-:W-:Y:S01]  /*4df0*/  FMUL.FTZ R7, R37, R4.reuse ;  /* 0x0000000425077220 */ /* 0x080fe20000410000 */
[----:B------:R-:W-:Y:S01]  /*4e00*/  SHF.R.U64 R15, R15, 0x3, RZ ;  /* 0x000000030f0f7819 */ /* 0x000fe200000012ff */
[----:B------:R-:W1:Y:S01]  /*4e10*/  @P2 MUFU.LG2 R167, R167 ;  /* 0x000000a700a72308 */ /* 0x000e620000000c00 */
[----:B------:R-:W-:Y:S01]  /*4e20*/  SHF.R.U64 R170, R170, 0x3, RZ ;  /* 0x00000003aaaa7819 */ /* 0x000fe200000012ff */
[----:B------:R-:W-:Y:S01]  /*4e30*/  FMUL.FTZ R166, R36, R4 ;  /* 0x0000000424a67220 */ /* 0x000fe20000410000 */
[----:B------:R-:W-:Y:S01]  /*4e40*/  LOP3.LUT R158, R158, R159, RZ, 0x3c, !PT ;  /* 0x0000009f9e9e7212 */ /* 0x000fe200078e3cff */
[--C-:B------:R-:W-:Y:S01]  /*4e50*/  IMAD.X R159, RZ, RZ, R17.reuse, P5 ;  /* 0x000000ffff9f7224 */ /* 0x100fe200028e0611 */
[----:B------:R-:W-:Y:S01]  /*4e60*/  LOP3.LUT R20, R20, R21, RZ, 0x3c, !PT ;  /* 0x0000001514147212 */ /* 0x000fe200078e3cff */
[--C-:B------:R-:W-:Y:S01]  /*4e70*/  IMAD.X R21, RZ, RZ, R17.reuse, P1 ;  /* 0x000000ffff157224 */ /* 0x100fe200008e0611 */
[----:B------:R-:W-:Y:S01]  /*4e80*/  LOP3.LUT R14, R15, R16, RZ, 0x3c, !PT ;  /* 0x000000100f0e7212 */ /* 0x000fe200078e3cff */
[----:B------:R-:W-:Y:S01]  /*4e90*/  IMAD.MOV.U32 R15, RZ, RZ, R17 ;  /* 0x000000ffff0f7224 */ /* 0x000fe200078e0011 */
[----:B------:R-:W-:Y:S01]  /*4ea0*/  MOV R155, R154 ;  /* 0x0000009a009b7202 */ /* 0x000fe20000000f00 */
[----:B------:R-:W-:Y:S01]  /*4eb0*/  VIADD R154, R200, UR34 ;  /* 0x00000022c89a7c36 */ /* 0x000fe20008000000 */
[----:B------:R-:W-:Y:S01]  /*4ec0*/  LOP3.LUT R170, R170, R171, RZ, 0x3c, !PT ;  /* 0x000000abaaaa7212 */ /* 0x000fe200078e3cff */
[----:B------:R-:W-:Y:S01]  /*4ed0*/  FMUL.FTZ R25, R25, R4 ;  /* 0x0000000419197220 */ /* 0x000fe20000410000 */
[----:B------:R-:W-:Y:S01]  /*4ee0*/  IADD3.X R171, RZ, R17, RZ, P0, !PT ;  /* 0x00000011ffab7210 */ /* 0x000fe200007fe4ff */
[----:B------:R-:W-:Y:S01]  /*4ef0*/  VIADD R5, R154, 0x8 ;  /* 0x000000089a057836 */ /* 0x000fe20000000000 */
[----:B------:R-:W-:Y:S01]  /*4f00*/  MOV R158, R158 ;  /* 0x0000009e009e7202 */ /* 0x000fe20000000f00 */
[----:B------:R-:W-:Y:S01]  /*4f10*/  FMUL.FTZ R24, R24, R4 ;  /* 0x0000000418187220 */ /* 0x000fe20000410000 */
        /* <DEDUP_REMOVED lines=11> */
[-C--:B------:R-:W-:Y:S01]  /*4fd0*/  FMUL.FTZ R170, R28, R4.reuse ;  /* 0x000000041caa7220 */ /* 0x080fe20000410000 */
[----:B------:R-:W-:Y:S01]  /*4fe0*/  LOP3.LUT P0, RZ, R2, 0x3, RZ, 0xc0, !PT ;  /* 0x0000000302ff7812 */ /* 0x000fe2000780c0ff */
[----:B------:R-:W-:Y:S01]  /*4ff0*/  FMUL.FTZ R8, R41, R4 ;  /* 0x0000000429087220 */ /* 0x000fe20000410000 */
[----:B------:R-:W-:Y:S01]  /*5000*/  MOV R160, R12 ;  /* 0x0000000c00a07202 */ /* 0x000fe20000000f00 */
        /* <DEDUP_REMOVED lines=52> */
[----:B------:R-:W-:Y:S01]  /*5350*/  IMAD.U32 R40, RZ, RZ, UR10 ;  /* 0x0000000aff287e24 */ /* 0x000fe2000f8e00ff */
[----:B------:R-:W-:Y:S01]  /*5360*/  ISETP.GE.OR P1, PT, R5, UR7, P0 ;  /* 0x0000000705007c0c */ /* 0x000fe20008726670 */
[----:B------:R-:W-:-:S02]  /*5370*/  IMAD.U32 R4, RZ, RZ, UR4 ;  /* 0x00000004ff047e24 */ /* 0x000fc4000f8e00ff */
[-C--:B--2---:R-:W-:Y:S01]  /*5380*/  FMUL.FTZ R43, R43, R6.reuse ;  /* 0x000000062b2b7220 */ /* 0x084fe20000410000 */
[-C--:B------:R-:W-:Y:S01]  /*5390*/  FMUL.FTZ R42, R42, R6.reuse ;  /* 0x000000062a2a7220 */ /* 0x080fe20000410000 */
[----:B------:R-:W-:Y:S01]  /*53a0*/  MOV R5, UR5 ;  /* 0x0000000500057c02 */ /* 0x000fe20008000f00 */
[----:B------:R-:W-:Y:S01]  /*53b0*/  @P3 FMUL.FTZ R5, R40, 0.69314718246459960938 ;  /* 0x3f31721828053820 */ /* 0x000fe20000410000 */
[----:B------:R-:W-:Y:S02]  /*53c0*/  IMAD.MOV.U32 R40, RZ, RZ, R4 ;  /* 0x000000ffff287224 */ /* 0x000fe400078e0004 */
[-C--:B------:R-:W-:Y:S01]  /*53d0*/  FMUL.FTZ R27, R27, R6.reuse ;  /* 0x000000061b1b7220 */ /* 0x080fe20000410000 */
[----:B------:R-:W-:Y:S01]  /*53e0*/  FMUL.FTZ R64, R26, R6 ;  /* 0x000000061a407220 */ /* 0x000fe20000410000 */
[----:B------:R-:W-:Y:S01]  /*53f0*/  F2FP.BF16.F32.PACK_AB R4, R9, R168 ;  /* 0x000000a80904723e */ /* 0x000fe200000010ff */
[-C--:B------:R-:W-:Y:S01]  /*5400*/  FMUL.FTZ R31, R31, R6.reuse ;  /* 0x000000061f1f7220 */ /* 0x080fe20000410000 */
[----:B------:R-:W-:Y:S01]  /*5410*/  IADD3 R153, P4, R16, 0x8040, RZ ;  /* 0x0000804010997810 */ /* 0x000fe20007f9e0ff */
[----:B------:R-:W-:Y:S01]  /*5420*/  FMUL.FTZ R72, R30, R6 ;  /* 0x000000061e487220 */ /* 0x000fe20000410000 */
[----:B---3--:R-:W-:Y:S01]  /*5430*/  @P3 FMUL.FTZ R26, R169, 0.69314718246459960938 ;  /* 0x3f317218a91a3820 */ /* 0x008fe20000410000 */
[----:B------:R-:W-:Y:S01]  /*5440*/  F2FP.BF16.F32.PACK_AB R9, R43, R42 ;  /* 0x0000002a2b09723e */ /* 0x000fe200000010ff */
[----:B------:R-:W-:Y:S01]  /*5450*/  IMAD.MOV.U32 R48, RZ, RZ, -0x800000 ;  /* 0xff800000ff307424 */ /* 0x000fe200078e00ff */
[----:B------:R-:W2:Y:S01]  /*5460*/  LDC.64 R42, c[0x0][0xb78] ;  /* 0x0002de00ff2a7b82 */ /* 0x000ea20000000a00 */
[----:B------:R-:W-:Y:S01]  /*5470*/  IADD3 R175, P5, R16, 0xc020, RZ ;  /* 0x0000c02010af7810 */ /* 0x000fe20007fbe0ff */
[----:B------:R-:W-:Y:S01]  /*5480*/  IMAD.U32 R49, RZ, RZ, UR10 ;  /* 0x0000000aff317e24 */ /* 0x000fe2000f8e00ff */
[----:B------:R-:W-:Y:S01]  /*5490*/  F2FP.BF16.F32.PACK_AB R24, R25, R24 ;  /* 0x000000181918723e */ /* 0x000fe200000010ff */
[-C--:B------:R-:W-:Y:S01]  /*54a0*/  FMUL.FTZ R35, R35, R6.reuse ;  /* 0x0000000623237220 */ /* 0x080fe20000410000 */
[----:B------:R-:W-:Y:S01]  /*54b0*/  LOP3.LUT R152, R153, 0x380, RZ, 0xc0, !PT ;  /* 0x0000038099987812 */ /* 0x000fe200078ec0ff */
[-C--:B------:R-:W-:Y:S01]  /*54c0*/  FMUL.FTZ R34, R34, R6.reuse ;  /* 0x0000000622227220 */ /* 0x080fe20000410000 */
[-C--:B------:R-:W-:Y:S01]  /*54d0*/  FMUL.FTZ R39, R39, R6.reuse ;  /* 0x0000000627277220 */ /* 0x080fe20000410000 */
[----:B------:R-:W-:Y:S01]  /*54e0*/  FMUL.FTZ R38, R38, R6 ;  /* 0x0000000626267220 */ /* 0x000fe20000410000 */
[----:B------:R-:W-:Y:S01]  /*54f0*/  @P3 FFMA.FTZ R48, R5, R0, R26 ;  /* 0x0000000005303223 */ /* 0x000fe2000001001a */
[----:B------:R-:W-:Y:S01]  /*5500*/  F2FP.BF16.F32.PACK_AB R25, R27, R64 ;  /* 0x000000401b19723e */ /* 0x000fe200000010ff */
[-C--:B------:R-:W-:Y:S01]  /*5510*/  FMUL.FTZ R47, R47, R6.reuse ;  /* 0x000000062f2f7220 */ /* 0x080fe20000410000 */
[----:B------:R-:W-:Y:S01]  /*5520*/  FMUL.FTZ R46, R46, R6 ;  /* 0x000000062e2e7220 */ /* 0x000fe20000410000 */
[----:B------:R-:W-:Y:S01]  /*5530*/  F2FP.BF16.F32.PACK_AB R26, R29, R170 ;  /* 0x000000aa1d1a723e */ /* 0x000fe200000010ff */
[----:B------:R-:W-:Y:S01]  /*5540*/  FMUL.FTZ R51, R51, R6 ;  /* 0x0000000633337220 */ /* 0x000fe20000410000 */
[----:B------:R-:W-:Y:S01]  /*5550*/  F2FP.BF16.F32.PACK_AB R27, R31, R72 ;  /* 0x000000481f1b723e */ /* 0x000fe200000010ff */
[-C--:B------:R-:W-:Y:S01]  /*5560*/  FMUL.FTZ R50, R50, R6.reuse ;  /* 0x0000000632327220 */ /* 0x080fe20000410000 */
[-C--:B------:R-:W-:Y:S01]  /*5570*/  FMUL.FTZ R55, R55, R6.reuse ;  /* 0x0000000637377220 */ /* 0x080fe20000410000 */
        /* <DEDUP_REMOVED lines=50> */
[----:B------:R-:W-:Y:S01]  /*58a0*/  SHF.R.U64 R152, R152, 0x3, RZ ;  /* 0x0000000398987819 */ /* 0x000fe200000012ff */
[----:B------:R-:W-:Y:S01]  /*58b0*/  @P2 FMUL.FTZ R49, R49, 0.69314718246459960938 ;  /* 0x3f31721831312820 */ /* 0x000fe20000410000 */
[----:B-1----:R-:W-:Y:S01]  /*58c0*/  @P2 FMUL.FTZ R30, R167, 0.69314718246459960938 ;  /* 0x3f317218a71e2820 */ /* 0x002fe20000410000 */
[----:B------:R-:W-:Y:S01]  /*58d0*/  F2FP.BF16.F32.PACK_AB R6, R7, R166 ;  /* 0x000000a60706723e */ /* 0x000fe200000010ff */
[----:B------:R1:W-:Y:S01]  /*58e0*/  STSM.16.M88.4 [R14], R24 ;  /* 0x000000180e007844 */ /* 0x0003e20000000200 */
[----:B------:R-:W-:Y:S01]  /*58f0*/  F2FP.BF16.F32.PACK_AB R5, R35, R34 ;  /* 0x000000222305723e */ /* 0x000fe200000010ff */
[----:B------:R-:W-:Y:S01]  /*5900*/  IMAD.MOV.U32 R44, RZ, RZ, -0x800000 ;  /* 0xff800000ff2c7424 */ /* 0x000fe200078e00ff */
[----:B------:R-:W-:Y:S01]  /*5910*/  F2FP.BF16.F32.PACK_AB R7, R39, R38 ;  /* 0x000000262707723e */ /* 0x000fe200000010ff */
[----:B------:R-:W-:Y:S01]  /*5920*/  UIADD3 UR4, UR5, UR6, URZ ;  /* 0x0000000605047290 */ /* 0x000fe2000fffe03f */
[----:B------:R-:W-:Y:S01]  /*5930*/  F2FP.BF16.F32.PACK_AB R10, R10, R11 ;  /* 0x0000000b0a0a723e */ /* 0x000fe200000010ff */
[----:B------:R-:W-:Y:S01]  /*5940*/  @P2 FFMA.FTZ R44, R49, R3, R30 ;  /* 0x00000003312c2223 */ /* 0x000fe2000001001e */
[----:B------:R-:W-:Y:S01]  /*5950*/  F2FP.BF16.F32.PACK_AB R8, R8, R15 ;  /* 0x0000000f0808723e */ /* 0x000fe200000010ff */
[----:B------:R3:W-:Y:S01]  /*5960*/  STSM.16.M88.4 [R161], R4 ;  /* 0x00000004a1007844 */ /* 0x0007e20000000200 */
[----:B------:R-:W-:Y:S01]  /*5970*/  F2FP.BF16.F32.PACK_AB R11, R47, R46 ;  /* 0x0000002e2f0b723e */ /* 0x000fe200000010ff */
[----:B------:R-:W-:Y:S01]  /*5980*/  IMAD.U32 R41, RZ, RZ, UR4 ;  /* 0x00000004ff297e24 */ /* 0x000fe2000f8e00ff */
[----:B------:R-:W-:Y:S01]  /*5990*/  F2FP.BF16.F32.PACK_AB R12, R12, R13 ;  /* 0x0000000d0c0c723e */ /* 0x000fe200000010ff */
[----:B------:R-:W-:Y:S01]  /*59a0*/  USHF.R.S32.HI UR4, URZ, 0x1f, UR36 ;  /* 0x0000001f3f047899 */ /* 0x000fe20008011424 */
[----:B------:R-:W-:Y:S01]  /*59b0*/  SHF.R.U64 R174, R174, 0x3, RZ ;  /* 0x00000003aeae7819 */ /* 0x000fe200000012ff */
[----:B------:R4:W-:Y:S01]  /*59c0*/  STSM.16.M88.4 [R162], R8 ;  /* 0x00000008a2007844 */ /* 0x0009e20000000200 */
[----:B------:R-:W-:Y:S01]  /*59d0*/  F2FP.BF16.F32.PACK_AB R13, R51, R50 ;  /* 0x00000032330d723e */ /* 0x000fe200000010ff */
[----:B--2---:R-:W-:Y:S01]  /*59e0*/  IMAD.WIDE.U32 R40, R42, UR36, R40 ;  /* 0x000000242a287c25 */ /* 0x004fe2000f8e0028 */
[----:B-1----:R-:W-:-:S02]  /*59f0*/  F2FP.BF16.F32.PACK_AB R14, R53, R52 ;  /* 0x00000034350e723e */ /* 0x002fc400000010ff */
[----:B------:R-:W-:Y:S01]  /*5a00*/  F2FP.BF16.F32.PACK_AB R15, R55, R54 ;  /* 0x00000036370f723e */ /* 0x000fe200000010ff */
[----:B------:R-:W-:Y:S01]  /*5a10*/  IMAD R0, R42, UR4, RZ ;  /* 0x000000042a007c24 */ /* 0x000fe2000f8e02ff */
[----:B------:R-:W-:Y:S01]  /*5a20*/  LOP3.LUT R152, R152, R153, RZ, 0x3c, !PT ;  /* 0x0000009998987212 */ /* 0x000fe200078e3cff */
[----:B------:R-:W-:Y:S01]  /*5a30*/  IMAD.X R153, RZ, RZ, R17, P4 ;  /* 0x000000ffff997224 */ /* 0x000fe200020e0611 */
[----:B------:R-:W-:Y:S01]  /*5a40*/  F2FP.BF16.F32.PACK_AB R24, R57, R56 ;  /* 0x000000383918723e */ /* 0x000fe200000010ff */
[----:B------:R-:W-:Y:S01]  /*5a50*/  STSM.16.M88.4 [R163], R12 ;  /* 0x0000000ca3007844 */ /* 0x000fe20000000200 */
[----:B------:R-:W-:Y:S01]  /*5a60*/  F2FP.BF16.F32.PACK_AB R25, R59, R58 ;  /* 0x0000003a3b19723e */ /* 0x000fe200000010ff */
[----:B------:R-:W-:Y:S01]  /*5a70*/  IMAD R0, R43, UR36, R0 ;  /* 0x000000242b007c24 */ /* 0x000fe2000f8e0200 */
[----:B------:R-:W-:Y:S01]  /*5a80*/  F2FP.BF16.F32.PACK_AB R26, R61, R60 ;  /* 0x0000003c3d1a723e */ /* 0x000fe200000010ff */
[----:B------:R-:W-:Y:S01]  /*5a90*/  ULDC.64 UR4, c[0x0][0xb40] ;  /* 0x0002d00000047ab9 */ /* 0x000fe20000000a00 */
        /* <DEDUP_REMOVED lines=12> */
[----:B------:R-:W-:Y:S01]  /*5b60*/  LOP3.LUT R174, R174, R175, RZ, 0x3c, !PT ;  /* 0x000000afaeae7212 */ /* 0x000fe200078e3cff */
[----:B------:R-:W-:Y:S01]  /*5b70*/  IMAD.X R175, RZ, RZ, R17, P5 ;  /* 0x000000ffffaf7224 */ /* 0x000fe200028e0611 */
[----:B------:R-:W-:Y:S01]  /*5b80*/  F2FP.BF16.F32.PACK_AB R37, R83, R82 ;  /* 0x000000525325723e */ /* 0x000fe200000010ff */
[----:B------:R-:W-:Y:S01]  /*5b90*/  STSM.16.M88.4 [R158], R32 ;  /* 0x000000209e007844 */ /* 0x000fe20000000200 */
[----:B------:R-:W-:Y:S02]  /*5ba0*/  F2FP.BF16.F32.PACK_AB R38, R85, R84 ;  /* 0x000000545526723e */ /* 0x000fe400000010ff */
[----:B------:R-:W-:-:S02]  /*5bb0*/  F2FP.BF16.F32.PACK_AB R39, R87, R86 ;  /* 0x000000565727723e */ /* 0x000fc400000010ff */
[----:B---3--:R-:W-:Y:S02]  /*5bc0*/  F2FP.BF16.F32.PACK_AB R4, R89, R88 ;  /* 0x000000585904723e */ /* 0x008fe400000010ff */
[----:B------:R-:W-:Y:S01]  /*5bd0*/  F2FP.BF16.F32.PACK_AB R5, R91, R90 ;  /* 0x0000005a5b05723e */ /* 0x000fe200000010ff */
[----:B------:R-:W-:Y:S01]  /*5be0*/  STSM.16.M88.4 [R157], R36 ;  /* 0x000000249d007844 */ /* 0x000fe20000000200 */
[----:B------:R-:W-:Y:S02]  /*5bf0*/  F2FP.BF16.F32.PACK_AB R6, R93, R92 ;  /* 0x0000005c5d06723e */ /* 0x000fe400000010ff */
[----:B------:R-:W-:Y:S02]  /*5c00*/  F2FP.BF16.F32.PACK_AB R7, R95, R94 ;  /* 0x0000005e5f07723e */ /* 0x000fe400000010ff */
[----:B------:R-:W-:Y:S02]  /*5c10*/  F2FP.BF16.F32.PACK_AB R104, R105, R104 ;  /* 0x000000686968723e */ /* 0x000fe400000010ff */
[----:B----4-:R-:W-:Y:S01]  /*5c20*/  F2FP.BF16.F32.PACK_AB R8, R97, R96 ;  /* 0x000000606108723e */ /* 0x010fe200000010ff */
[----:B------:R1:W-:Y:S01]  /*5c30*/  STSM.16.M88.4 [R160], R4 ;  /* 0x00000004a0007844 */ /* 0x0003e20000000200 */
[----:B------:R-:W-:-:S02]  /*5c40*/  F2FP.BF16.F32.PACK_AB R9, R99, R98 ;  /* 0x000000626309723e */ /* 0x000fc400000010ff */
[----:B------:R-:W-:Y:S02]  /*5c50*/  F2FP.BF16.F32.PACK_AB R10, R101, R100 ;  /* 0x00000064650a723e */ /* 0x000fe400000010ff */
[----:B------:R-:W-:Y:S02]  /*5c60*/  F2FP.BF16.F32.PACK_AB R11, R103, R102 ;  /* 0x00000066670b723e */ /* 0x000fe400000010ff */
[----:B------:R-:W-:Y:S02]  /*5c70*/  F2FP.BF16.F32.PACK_AB R105, R107, R106 ;  /* 0x0000006a6b69723e */ /* 0x000fe400000010ff */
[----:B------:R-:W-:Y:S01]  /*5c80*/  F2FP.BF16.F32.PACK_AB R112, R113, R112 ;  /* 0x000000707170723e */ /* 0x000fe200000010ff */
[----:B------:R-:W-:Y:S01]  /*5c90*/  STSM.16.M88.4 [R159], R8 ;  /* 0x000000089f007844 */ /* 0x000fe20000000200 */
        /* <DEDUP_REMOVED lines=29> */
[----:B------:R-:W-:Y:S02]  /*5e70*/  F2FP.BF16.F32.PACK_AB R147, R151, R150 ;  /* 0x000000969793723e */ /* 0x000fe400000010ff */
[C---:B------:R-:W-:Y:S02]  /*5e80*/  ISETP.GE.OR P0, PT, R154.reuse, UR7, P0 ;  /* 0x000000079a007c0c */ /* 0x040fe40008706670 */
[----:B------:R-:W-:Y:S01]  /*5e90*/  SHF.R.S32.HI R3, RZ, 0x1f, R154 ;  /* 0x0000001fff037819 */ /* 0x000fe2000001149a */
[----:B------:R-:W-:Y:S01]  /*5ea0*/  STSM.16.M88.4 [R21], R144 ;  /* 0x0000009015007844 */ /* 0x000fe20000000200 */
[----:B------:R-:W-:Y:S01]  /*5eb0*/  IADD3 R154, P2, R154, R40, RZ ;  /* 0x000000289a9a7210 */ /* 0x000fe20007f5e0ff */
[----:B------:R-:W-:Y:S01]  /*5ec0*/  @!PT LDS RZ, [RZ] ;  /* 0x00000000fffff984 */ /* 0x000fe20000000800 */
[----:B------:R-:W-:Y:S01]  /*5ed0*/  @!PT LDS RZ, [RZ] ;  /* 0x00000000fffff984 */ /* 0x000fe20000000800 */
[----:B------:R-:W-:Y:S01]  /*5ee0*/  @!PT LDS RZ, [RZ] ;  /* 0x00000000fffff984 */ /* 0x000fe20000000800 */
[----:B------:R-:W-:Y:S01]  /*5ef0*/  @!PT LDS RZ, [RZ] ;  /* 0x00000000fffff984 */ /* 0x000fe20000000800 */
[----:B------:R2:W-:Y:S06]  /*5f00*/  MEMBAR.ALL.CTA ;  /* 0x0000000000007992 */ /* 0x0005ec0000008000 */
[----:B--2---:R-:W2:Y:S01]  /*5f10*/  FENCE.VIEW.ASYNC.S ;  /* 0x00000000000073c6 */ /* 0x004ea20000000000 */
[----:B------:R-:W-:Y:S01]  /*5f20*/  IADD3.X R3, R3, R41, R0, P2, !PT ;  /* 0x0000002903037210 */ /* 0x000fe200017fe400 */
[----:B--2---:R-:W-:Y:S06]  /*5f30*/  BAR.ARV 0x1, 0x120 ;  /* 0x0044800000007b1d */ /* 0x004fec0000002000 */
[C---:B-1----:R-:W-:Y:S01]  /*5f40*/  LEA R4, P2, R154.reuse, UR4, 0x2 ;  /* 0x000000049a047c11 */ /* 0x042fe2000f8410ff */
[----:B------:R-:W-:Y:S01]  /*5f50*/  ULDC UR4, c[0x0][0xc] ;  /* 0x0000030000047ab9 */ /* 0x000fe20000000800 */
[----:B------:R-:W1:Y:S01]  /*5f60*/  SHFL.IDX PT, R0, R22, RZ, 0x1f ;  /* 0x00001fff16007589 */ /* 0x000e6200000e0000 */
[----:B------:R-:W-:Y:S01]  /*5f70*/  UIADD3 UR44, UR4, UR44, URZ ;  /* 0x0000002c042c7290 */ /* 0x000fe2000fffe03f */
        /* <DEDUP_REMOVED lines=35> */
.L_x_7246:
[----:B------:R-:W-:Y:S05]  /*61b0*/  BSYNC B0 ;  /* 0x0000000000007941 */ /* 0x000fea0003800000 */
.L_x_7245:
[----:B------:R-:W1:Y:S01]  /*61c0*/  LDC R0, c[0x0][0xda4] ;  /* 0x00036900ff007b82 */ /* 0x000e620000000800 */
[----:B------:R-:W-:Y:S02]  /*61d0*/  UIADD3 UR39, UR39, 0x1, URZ ;  /* 0x0000000127277890 */ /* 0x000fe4000fffe03f */
[----:B------:R-:W-:Y:S02]  /*61e0*/  UIADD3 UR43, UR43, 0x1, URZ ;  /* 0x000000012b2b7890 */ /* 0x000fe4000fffe03f */
[----:B------:R-:W-:-:S04]  /*61f0*/  UISETP.NE.AND UP0, UPT, UR39, 0x2, UPT ;  /* 0x000000022700788c */ /* 0x000fc8000bf05270 */
[----:B------:R-:W-:Y:S02]  /*6200*/  USEL UR4, URZ, 0x1, UP0 ;  /* 0x000000013f047887 */ /* 0x000fe40008000000 */
[----:B------:R-:W-:Y:S02]  /*6210*/  USEL UR39, UR39, URZ, UP0 ;  /* 0x0000003f27277287 */ /* 0x000fe40008000000 */
[----:B------:R-:W-:Y:S01]  /*6220*/  ULOP3.LUT UR42, UR42, UR4, URZ, 0x3c, !UPT ;  /* 0x000000042a2a7292 */ /* 0x000fe2000f8e3c3f */
[----:B-1----:R-:W-:-:S13]  /*6230*/  ISETP.LE.AND P0, PT, R0, UR44, PT ;  /* 0x0000002c00007c0c */ /* 0x002fda000bf03270 */
[----:B------:R-:W-:Y:S05]  /*6240*/  @!P0 BRA `(.L_x_7247) ;  /* 0xffffffa800bc8947 */ /* 0x000fea000383ffff */
[----:B------:R-:W-:Y:S05]  /*6250*/  EXIT ;  /* 0x000000000000794d */ /* 0x000fea0003800000 */
.L_x_7223:
[----:B------:R-:W-:-:S08]  /*6260*/  NOP ;  /* 0x0000000000007918 */ /* 0x000fd00000000000 */
[----:B------:R-:W1:-:S00]  /*6270*/  USETMAXREG.DEALLOC.CTAPOOL 0x18 ;  /* 0x00000018000079c8 */ /* 0x000e4000080e0500 */
        /* <DEDUP_REMOVED lines=12> */
[----:B------:R-:W-:Y:S01]  /*6340*/  ULDC.64 UR42, c[0x0][0x198] ;  /* 0x00006600002a7ab9 */ /* 0x000fe20000000a00 */
[----:B------:R-:W-:Y:S01]  /*6350*/  IMAD.MOV.U32 R16, RZ, RZ, RZ ;  /* 0x000000ffff107224 */ /* 0x000fe200078e00ff */
[----:B------:R-:W-:Y:S01]  /*6360*/  ULDC UR36, c[0x0][0xc] ;  /* 0x0000030000247ab9 */ /* 0x000fe20000000800 */
[----:B------:R-:W-:Y:S01]  /*6370*/  IMAD.MOV.U32 R17, RZ, RZ, 0x1 ;  /* 0x00000001ff117424 */ /* 0x000fe200078e00ff */
[----:B------:R1:W-:Y:S04]  /*6380*/  STL [R1+0xc], R0 ;  /* 0x00000c0001007387 */ /* 0x0003e80000100800 */
[----:B------:R1:W-:Y:S02]  /*6390*/  STL [R1+0x18], RZ ;  /* 0x000018ff01007387 */ /* 0x0003e40000100800 */
.L_x_7290:
[----:B------:R-:W2:Y:S01]  /*63a0*/  LDL R2, [R1+0xc] ;  /* 0x00000c0001027983 */ /* 0x000ea20000100800 */
[----:B-1----:R-:W1:Y:S01]  /*63b0*/  LDC R0, c[0x0][0xda8] ;  /* 0x00036a00ff007b82 */ /* 0x002e620000000800 */
[----:B------:R-:W-:Y:S05]  /*63c0*/  YIELD ;  /* 0x0000000000007946 */ /* 0x000fea0003800000 */
[----:B------:R-:W3:Y:S01]  /*63d0*/  S2R R5, SR_CgaCtaId ;  /* 0x0000000000057919 */ /* 0x000ee20000008800 */
[----:B------:R-:W-:Y:S01]  /*63e0*/  ULDC.64 UR4, c[0x0][0x3f8] ;  /* 0x0000fe0000047ab9 */ /* 0x000fe20000000a00 */
[----:B------:R-:W4:Y:S01]  /*63f0*/  LDC R19, c[0x0][0xdb4] ;  /* 0x00036d00ff137b82 */ /* 0x000f220000000800 */
[----:B------:R-:W-:-:S03]  /*6400*/  UISETP.NE.U32.AND UP0, UPT, UR4, URZ, UPT ;  /* 0x0000003f0400728c */ /* 0x000fc6000bf05070 */
[----:B------:R-:W-:Y:S01]  /*6410*/  ULDC UR4, c[0x0][0x404] ;  /* 0x0001010000047ab9 */ /* 0x000fe20000000800 */
[----:B------:R-:W-:-:S04]  /*6420*/  UISETP.NE.AND.EX UP0, UPT, UR5, URZ, UPT, UP0 ;  /* 0x0000003f0500728c */ /* 0x000fc8000bf05300 */
[----:B------:R-:W-:Y:S01]  /*6430*/  USEL UR4, UR4, 0x1, UP0 ;  /* 0x0000000104047887 */ /* 0x000fe20008000000 */
[----:B-1----:R-:W-:Y:S02]  /*6440*/  ISETP.NE.AND P0, PT, R0, 0x1, PT ;  /* 0x000000010000780c */ /* 0x002fe40003f05270 */
[----:B----4-:R-:W-:-:S11]  /*6450*/  ISETP.NE.AND P1, PT, R19, 0x1, PT ;  /* 0x000000011300780c */ /* 0x010fd60003f25270 */
[----:B------:R-:W2:Y:S08]  /*6460*/  @P0 LDC R0, c[0x0][0xdac] ;  /* 0x00036b00ff000b82 */ /* 0x000eb00000000800 */
[----:B------:R-:W1:Y:S01]  /*6470*/  @P0 LDC R3, c[0x0][0xdb0] ;  /* 0x00036c00ff030b82 */ /* 0x000e620000000800 */
[----:B--2---:R-:W-:Y:S01]  /*6480*/  @P0 IMAD.HI.U32 R0, R2, R0, RZ ;  /* 0x0000000002000227 */ /* 0x004fe200078e00ff */
[----:B------:R-:W-:-:S04]  /*6490*/  MOV R4, R2 ;  /* 0x0000000200047202 */ /* 0x000fc80000000f00 */
[----:B-1----:R-:W-:Y:S02]  /*64a0*/  @P0 SHF.R.U32.HI R4, RZ, R3, R0 ;  /* 0x00000003ff040219 */ /* 0x002fe40000011600 */
[----:B------:R-:W1:Y:S03]  /*64b0*/  LDC R0, c[0x0][0x2e0] ;  /* 0x0000b800ff007b82 */ /* 0x000e660000000800 */
[----:B------:R-:W-:Y:S01]  /*64c0*/  IMAD.MOV.U32 R18, RZ, RZ, R4 ;  /* 0x000000ffff127224 */ /* 0x000fe200078e0004 */
[----:B------:R2:W-:Y:S04]  /*64d0*/  STL [R1+0x4], R4 ;  /* 0x0000040401007387 */ /* 0x0005e80000100800 */
[----:B------:R-:W4:Y:S01]  /*64e0*/  @P1 LDC.64 R2, c[0x0][0xdb8] ;  /* 0x00036e00ff021b82 */ /* 0x000f220000000a00 */
[----:B-1----:R-:W-:Y:S01]  /*64f0*/  IMAD R7, R0, UR4, RZ ;  /* 0x0000000400077c24 */ /* 0x002fe2000f8e02ff */
[----:B------:R-:W-:-:S04]  /*6500*/  MOV R0, 0x400 ;  /* 0x0000040000007802 */ /* 0x000fc80000000f00 */
[----:B---3--:R-:W-:Y:S01]  /*6510*/  LEA R6, R5, R0, 0x18 ;  /* 0x0000000005067211 */ /* 0x008fe200078ec0ff */
[----:B------:R-:W-:Y:S01]  /*6520*/  VIADD R0, R7, 0x5f ;  /* 0x0000005f07007836 */ /* 0x000fe20000000000 */
[----:B------:R2:W-:Y:S01]  /*6530*/  STL [R1+0x14], R7 ;  /* 0x0000140701007387 */ /* 0x0005e20000100800 */
[----:B----4-:R-:W-:-:S03]  /*6540*/  @P1 IMAD.HI.U32 R2, R4, R2, RZ ;  /* 0x0000000204021227 */ /* 0x010fc600078e00ff */
[----:B------:R2:W-:Y:S02]  /*6550*/  STL [R1], R6 ;  /* 0x0000000601007387 */ /* 0x0005e40000100800 */
[----:B------:R-:W-:Y:S01]  /*6560*/  @P1 SHF.R.U32.HI R18, RZ, R3, R2 ;  /* 0x00000003ff121219 */ /* 0x000fe20000011602 */
[----:B------:R-:W-:Y:S02]  /*6570*/  VIADD R3, R6, 0x1c400 ;  /* 0x0001c40006037836 */ /* 0x000fe40000000000 */
[----:B------:R-:W-:-:S03]  /*6580*/  IMAD.HI R2, R0, 0x2aaaaaab, RZ ;  /* 0x2aaaaaab00027827 */ /* 0x000fc600078e02ff */
[----:B------:R-:W-:Y:S01]  /*6590*/  LOP3.LUT P0, RZ, R3, 0x3ff, RZ, 0xc0, !PT ;  /* 0x000003ff03ff7812 */ /* 0x000fe2000780c0ff */
[----:B------:R-:W-:Y:S01]  /*65a0*/  IMAD.MOV R0, RZ, RZ, -R18 ;  /* 0x000000ffff007224 */ /* 0x000fe200078e0a12 */
[----:B------:R-:W-:-:S03]  /*65b0*/  SHF.R.U32.HI R3, RZ, 0x1f, R2 ;  /* 0x0000001fff037819 */ /* 0x000fc60000011602 */
[----:B------:R-:W-:Y:S01]  /*65c0*/  IMAD R19, R19, R0, R4 ;  /* 0x0000000013137224 */ /* 0x000fe200078e0204 */
[----:B------:R-:W-:-:S05]  /*65d0*/  LEA.HI.SX32 R0, R2, R3, 0x1c ;  /* 0x0000000302007211 */ /* 0x000fca00078fe2ff */
[----:B------:R2:W-:Y:S02]  /*65e0*/  STL [R1+0x8], R0 ;  /* 0x0000080001007387 */ /* 0x0005e40000100800 */
        /* <DEDUP_REMOVED lines=17> */
.L_x_7249:
        /* <DEDUP_REMOVED lines=20> */
.L_x_7251:
        /* <DEDUP_REMOVED lines=15> */
[----:B-1----:R-:W-:Y:S05]  /*6930*/  CALL.ABS.NOINC R2 ;  /* 0x0000000002007343 */ /* 0x002fea0003c00000 */
.L_x_7250:
[----:B------:R-:W1:Y:S01]  /*6940*/  LDC R0, c[0x0][0x428] ;  /* 0x00010a00ff007b82 */ /* 0x000e620000000800 */
[----:B------:R-:W-:Y:S01]  /*6950*/  ULDC.64 UR4, c[0x0][0x9f8] ;  /* 0x00027e0000047ab9 */ /* 0x000fe20000000a00 */
[----:B------:R-:W2:Y:S01]  /*6960*/  LDL.LU R5, [R1+0x4] ;  /* 0x0000040001057983 */ /* 0x000ea20000300800 */
[----:B-1----:R-:W-:-:S03]  /*6970*/  ISETP.NE.AND P1, PT, R0, 0x1, PT ;  /* 0x000000010000780c */ /* 0x002fc60003f25270 */
[----:B------:R-:W3:Y:S01]  /*6980*/  LDL R4, [R1+0xc] ;  /* 0x00000c0001047983 */ /* 0x000ee20000100800 */
[----:B------:R-:W-:Y:S01]  /*6990*/  ISETP.NE.U32.AND P0, PT, RZ, UR4, PT ;  /* 0x00000004ff007c0c */ /* 0x000fe2000bf05070 */
[----:B------:R-:W-:Y:S01]  /*69a0*/  IMAD.MOV.U32 R0, RZ, RZ, R19 ;  /* 0x000000ffff007224 */ /* 0x000fe200078e0013 */
[----:B------:R-:W-:Y:S01]  /*69b0*/  ULDC UR4, c[0x0][0xda8] ;  /* 0x00036a0000047ab9 */ /* 0x000fe20000000800 */
[----:B------:R-:W-:Y:S01]  /*69c0*/  IMAD.MOV.U32 R6, RZ, RZ, R18 ;  /* 0x000000ffff067224 */ /* 0x000fe200078e0012 */
[----:B------:R-:W-:Y:S01]  /*69d0*/  ISETP.NE.AND.EX P0, PT, RZ, UR5, PT, P0 ;  /* 0x00000005ff007c0c */ /* 0x000fe2000bf05300 */
[----:B------:R-:W1:Y:S04]  /*69e0*/  S2R R7, SR_TID.X ;  /* 0x0000000000077919 */ /* 0x000e680000002100 */
[----:B------:R-:W4:Y:S08]  /*69f0*/  @P1 LDC R2, c[0x0][0x42c] ;  /* 0x00010b00ff021b82 */ /* 0x000f300000000800 */
[----:B------:R-:W1:Y:S01]  /*6a00*/  @P1 LDC R3, c[0x0][0x430] ;  /* 0x00010c00ff031b82 */ /* 0x000e620000000800 */
[----:B----4-:R-:W-:Y:S01]  /*6a10*/  @P1 IMAD.HI.U32 R2, R19, R2, RZ ;  /* 0x0000000213021227 */ /* 0x010fe200078e00ff */
[----:B-1----:R-:W-:-:S04]  /*6a20*/  LOP3.LUT R7, R7, 0x1f, RZ, 0xc0, !PT ;  /* 0x0000001f07077812 */ /* 0x002fc800078ec0ff */
[----:B------:R-:W-:Y:S02]  /*6a30*/  @P1 SHF.R.U32.HI R0, RZ, R3, R2 ;  /* 0x00000003ff001219 */ /* 0x000fe40000011602 */
[----:B------:R-:W1:Y:S02]  /*6a40*/  @P0 LDC.64 R2, c[0x0][0x9f8] ;  /* 0x00027e00ff020b82 */ /* 0x000e640000000a00 */
[----:B-1----:R-:W-:-:S05]  /*6a50*/  @P0 IMAD.WIDE R2, R18, 0x4, R2 ;  /* 0x0000000412020825 */ /* 0x002fca00078e0202 */
[----:B------:R1:W5:Y:S01]  /*6a60*/  @P0 LDG.E R6, desc[UR40][R2.64] ;  /* 0x0000002802060981 */ /* 0x000362000c1e1900 */
[----:B------:R-:W-:-:S04]  /*6a70*/  ISETP.NE.AND P1, PT, R7, RZ, PT ;  /* 0x000000ff0700720c */ /* 0x000fc80003f25270 */
[----:B------:R-:W-:-:S09]  /*6a80*/  PLOP3.LUT P2, PT, P1, PT, PT, 0x8, 0x0 ;  /* 0x000000000000781c */ /* 0x000fd20000f4e170 */
[----:B------:R-:W-:-:S05]  /*6a90*/  VOTEU.ALL UP1, P1 ;  /* 0x00000000003f7886 */ /* 0x000fca0000820000 */
[----:B------:R-:W-:-:S04]  /*6aa0*/  @!UP1 UIADD3 UR8, UP0, UR42, 0x270, URZ ;  /* 0x000002702a089890 */ /* 0x000fc8000ff1e03f */
[----:B------:R-:W-:-:S03]  /*6ab0*/  @!UP1 UIADD3.X UR9, URZ, UR43, URZ, UP0, !UPT ;  /* 0x0000002b3f099290 */ /* 0x000fc600087fe43f */
[----:B------:R-:W-:Y:S01]  /*6ac0*/  VOTEU.ALL UP0, P1 ;  /* 0x00000000003f7886 */ /* 0x000fe20000800000 */
[----:B--2---:R-:W-:-:S04]  /*6ad0*/  IMAD.MOV R8, RZ, RZ, -R5 ;  /* 0x000000ffff087224 */ /* 0x004fc800078e0a05 */
[----:B---3--:R-:W-:-:S04]  /*6ae0*/  IMAD R8, R8, UR4, R4 ;  /* 0x0000000408087c24 */ /* 0x008fc8000f8e0204 */
[----:B-1----:R-:W-:-:S07]  /*6af0*/  IMAD.SHL.U32 R8, R8, 0x80, RZ ;  /* 0x0000008008087824 */ /* 0x002fce00078e00ff */
.L_x_7252:
        /* <DEDUP_REMOVED lines=16> */
.L_x_7306:
[----:B------:R-:W2:Y:S01]  /*6c00*/  LDL R5, [R1+0x8] ;  /* 0x0000080001057983 */ /* 0x000ea20000100800 */
[----:B------:R-:W-:Y:S01]  /*6c10*/  UMOV UR4, 0xffffffff ;  /* 0xffffffff00047882 */ /* 0x000fe20000000000 */
[----:B------:R-:W-:Y:S01]  /*6c20*/  SHF.R.S32.HI R7, RZ, 0x1f, R6 ;  /* 0x0000001fff077819 */ /* 0x000fe20000011406 */
[----:B--2---:R-:W-:Y:S01]  /*6c30*/  VIADD R9, R5, 0xffffffff ;  /* 0xffffffff05097836 */ /* 0x004fe20000000000 */
[----:B------:R-:W-:Y:S06]  /*6c40*/  BRA.DIV UR4, `(.L_x_7254) ;  /* 0x0000002604507947 */ /* 0x000fec000b800000 */
[----:B------:R-:W-:-:S13]  /*6c50*/  ELECT P6, URZ, PT ;  /* 0x00000000003f782f */ /* 0x000fda00038c0000 */
.L_x_7309:
        /* <DEDUP_REMOVED lines=22> */
.L_x_7256:
[----:B--2---:R-:W2:Y:S01]  /*6dc0*/  S2R R10, SR_CgaCtaId ;  /* 0x00000000000a7919 */ /* 0x004ea20000008800 */
[----:B------:R-:W-:-:S04]  /*6dd0*/  MOV R5, 0x400 ;  /* 0x0000040000057802 */ /* 0x000fc80000000f00 */
[----:B--2---:R-:W-:Y:S02]  /*6de0*/  LEA R5, R10, R5, 0x18 ;  /* 0x000000050a057211 */ /* 0x004fe400078ec0ff */
[----:B------:R-:W-:-:S03]  /*6df0*/  SHF.L.U32 R10, R17, 0x1f, RZ ;  /* 0x0000001f110a7819 */ /* 0x000fc600000006ff */
[----:B------:R-:W-:-:S04]  /*6e00*/  IMAD R5, R16, 0x8, R5 ;  /* 0x0000000810057824 */ /* 0x000fc800078e0205 */
[----:B------:R-:W2:Y:S02]  /*6e10*/  SYNCS.PHASECHK.TRANS64.TRYWAIT P1, [R5+URZ+0x22840], R10 ;  /* 0x0228400a050075a7 */ /* 0x000ea4000802017f */
[----:B--2---:R-:W-:Y:S05]  /*6e20*/  @!P1 BRA `(.L_x_7257) ;  /* 0x0000002000f89947 */ /* 0x004fea0003800000 */
.L_x_7310:
        /* <DEDUP_REMOVED lines=11> */
.L_x_7258:
        /* <DEDUP_REMOVED lines=17> */
[----:B------:R-:W-:-:S09]  /*6ff0*/  UIMAD UR11, UR11, 0x60, URZ ;  /* 0x000000600b0b78a4 */ /* 0x000fd2000f8e023f */
[----:B------:R2:W-:Y:S02]  /*7000*/  UTMALDG.4D [UR8], [UR4], desc[UR6] ;  /* 0x00000608040075b4 */ /* 0x0005e40008019000 */
[----:B--2---:R-:W-:Y:S01]  /*7010*/  NOP ;  /* 0x0000000000007918 */ /* 0x004fe20000000000 */
.L_x_7255:
        /* <DEDUP_REMOVED lines=15> */
[----:B------:R-:W-:Y:S01]  /*7110*/  @P1 IMAD.MOV.U32 R5, RZ, RZ, 0x4000 ;  /* 0x00004000ff051424 */ /* 0x000fe200078e00ff */
        /* <DEDUP_REMOVED lines=10> */
.L_x_7311:
[----:B------:R-:W-:Y:S05]  /*71c0*/  BSYNC B0 ;  /* 0x0000000000007941 */ /* 0x000fea0003800000 */
.L_x_7259:
[----:B------:R-:W-:Y:S04]  /*71d0*/  BSSY B0, `(.L_x_7261) ;  /* 0x0000037000007945 */ /* 0x000fe80003800000 */
[----:B------:R-:W-:Y:S05]  /*71e0*/  @!P6 BRA `(.L_x_7262) ;  /* 0x0000000000d4e947 */ /* 0x000fea0003800000 */
[----:B------:R-:W3:Y:S01]  /*71f0*/  S2R R11, SR_CgaCtaId ;  /* 0x00000000000b7919 */ /* 0x000ee20000008800 */
[----:B--2---:R-:W-:Y:S02]  /*7200*/  MOV R8, 0x400 ;  /* 0x0000040000087802 */ /* 0x004fe40000000f00 */
[----:B------:R-:W-:Y:S01]  /*7210*/  SHF.L.U32 R5, R17, 0x1f, RZ ;  /* 0x0000001f11057819 */ /* 0x000fe200000006ff */
[----:B------:R-:W2:Y:S01]  /*7220*/  S2R R10, SR_TID.X ;  /* 0x00000000000a7919 */ /* 0x000ea20000002100 */
[----:B---3--:R-:W-:Y:S02]  /*7230*/  LEA R8, R11, R8, 0x18 ;  /* 0x000000080b087211 */ /* 0x008fe400078ec0ff */
[----:B--2---:R-:W-:-:S03]  /*7240*/  LOP3.LUT R10, R10, 0x7f, RZ, 0xc0, !PT ;  /* 0x0000007f0a0a7812 */ /* 0x004fc600078ec0ff */
[----:B------:R-:W-:Y:S01]  /*7250*/  IMAD R8, R16, 0x8, R8 ;  /* 0x0000000810087824 */ /* 0x000fe200078e0208 */
[----:B------:R-:W-:-:S03]  /*7260*/  ISETP.NE.AND P2, PT, R10, RZ, PT ;  /* 0x000000ff0a00720c */ /* 0x000fc60003f45270 */
[----:B------:R-:W2:Y:S02]  /*7270*/  SYNCS.PHASECHK.TRANS64.TRYWAIT P1, [R8+URZ+0x22860], R5 ;  /* 0x02286005080075a7 */ /* 0x000ea4000802017f */
[----:B--2---:R-:W-:Y:S08]  /*7280*/  @!P1 BRA `(.L_x_7263) ;  /* 0x0000002000149947 */ /* 0x004ff00003800000 */
.L_x_7312:
        /* <DEDUP_REMOVED lines=8> */
.L_x_7264:
        /* <DEDUP_REMOVED lines=8> */
[----:B--2---:R-:W-:-:S05]  /*7390*/  LEA R5, R11, R5, 0x18 ;  /* 0x000000050b057211 */ /* 0x004fca00078ec0ff */
        /* <DEDUP_REMOVED lines=10> */
[----:B------:R-:W-:-:S03]  /*7440*/  UIADD3 UR18, UR14, 0x9400, URZ ;  /* 0x000094000e127890 */ /* 0x000fc6000fffe03f */
[----:B------:R-:W-:Y:S01]  /*7450*/  UMOV UR14, 0x80 ;  /* 0x00000080000e7882 */ /* 0x000fe20000000000 */
[----:B---3--:R-:W-:-:S13]  /*7460*/  R2UR UR11, R10 ;  /* 0x000000000a0b72ca */ /* 0x008fda00000e0000 */
[----:B------:R-:W-:-:S09]  /*7470*/  UIMAD UR11, UR11, 0x60, URZ ;  /* 0x000000600b0b78a4 */ /* 0x000fd2000f8e023f */
[----:B------:R2:W-:Y:S02]  /*7480*/  UTMALDG.4D [UR8], [UR4], desc[UR6] ;  /* 0x00000608040075b4 */ /* 0x0005e40008019000 */
        /* <DEDUP_REMOVED lines=11> */
.L_x_7262:
[----:B------:R-:W-:Y:S05]  /*7540*/  BSYNC B0 ;  /* 0x0000000000007941 */ /* 0x000fea0003800000 */
.L_x_7261:
        /* <DEDUP_REMOVED lines=9> */
[----:B------:R-:W-:Y:S01]  /*75e0*/  IMAD.MOV.U32 R5, RZ, RZ, 0x1 ;  /* 0x00000001ff057424 */ /* 0x000fe200078e00ff */
[C---:B--2---:R-:W-:Y:S01]  /*75f0*/  IADD3 R10, -R11.reuse, RZ, RZ ;  /* 0x000000ff0b0a7210 */ /* 0x044fe20007ffe1ff */
        /* <DEDUP_REMOVED lines=26> */
.L_x_7269:
[----:B--2---:R-:W2:Y:S01]  /*77a0*/  S2R R3, SR_CgaCtaId ;  /* 0x0000000000037919 */ /* 0x004ea20000008800 */
[----:B------:R-:W-:Y:S01]  /*77b0*/  MOV R2, 0x400 ;  /* 0x0000040000027802 */ /* 0x000fe20000000f00 */
[----:B------:R-:W3:Y:S03]  /*77c0*/  S2R R5, SR_TID.X ;  /* 0x0000000000057919 */ /* 0x000ee60000002100 */
[----:B--2---:R-:W-:Y:S02]  /*77d0*/  LEA R2, R3, R2, 0x18 ;  /* 0x0000000203027211 */ /* 0x004fe400078ec0ff */
[----:B------:R-:W-:Y:S02]  /*77e0*/  SHF.L.U32 R3, R17, 0x1f, RZ ;  /* 0x0000001f11037819 */ /* 0x000fe400000006ff */
[----:B---3--:R-:W-:Y:S01]  /*77f0*/  LOP3.LUT R5, R5, 0x7f, RZ, 0xc0, !PT ;  /* 0x0000007f05057812 */ /* 0x008fe200078ec0ff */
[----:B------:R-:W-:-:S03]  /*7800*/  IMAD R2, R16, 0x8, R2 ;  /* 0x0000000810027824 */ /* 0x000fc600078e0202 */
[----:B------:R-:W-:Y:S01]  /*7810*/  ISETP.NE.AND P1, PT, R5, RZ, PT ;  /* 0x000000ff0500720c */ /* 0x000fe20003f25270 */
[----:B------:R-:W2:Y:S02]  /*7820*/  SYNCS.PHASECHK.TRANS64.TRYWAIT P2, [R2+URZ+0x22840], R3 ;  /* 0x02284003020075a7 */ /* 0x000ea4000804017f */
[----:B--2---:R-:W-:Y:S10]  /*7830*/  @!P2 BRA `(.L_x_7270) ;  /* 0x0000001800bca947 */ /* 0x004ff40003800000 */
.L_x_7313:
        /* <DEDUP_REMOVED lines=8> */
.L_x_7271:
[----:B------:R-:W3:Y:S01]  /*78c0*/  S2R R11, SR_CgaCtaId ;  /* 0x00000000000b7919 */ /* 0x000ee20000008800 */
[----:B------:R-:W-:Y:S01]  /*78d0*/  MOV R5, 0x400 ;  /* 0x0000040000057802 */ /* 0x000fe20000000f00 */
[----:B------:R-:W-:Y:S01]  /*78e0*/  IMAD R8, R8, 0x60, RZ ;  /* 0x0000006008087824 */ /* 0x000fe200078e02ff */
        /* <DEDUP_REMOVED lines=8> */
[----:B------:R-:W-:-:S05]  /*7970*/  UMOV UR10, URZ ;  /* 0x0000003f000a7c82 */ /* 0x000fca0008000000 */
        /* <DEDUP_REMOVED lines=8> */
.L_x_7314:
        /* <DEDUP_REMOVED lines=8> */
.L_x_7273:
        /* <DEDUP_REMOVED lines=11> */
[----:B------:R-:W-:-:S05]  /*7b30*/  UMOV UR17, 0x40 ;  /* 0x0000004000117882 */ /* 0x000fca0000000000 */
        /* <DEDUP_REMOVED lines=11> */
[----:B------:R-:W-:Y:S01]  /*7bf0*/  UMOV UR15, 0x80 ;  /* 0x00000080000f7882 */ /* 0x000fe20000000000 */
        /* <DEDUP_REMOVED lines=8> */
[----:B--2---:R-:W-:Y:S01]  /*7c80*/  NOP ;  /* 0x0000000000007918 */ /* 0x004fe20000000000 */
.L_x_7268:
[----:B------:R-:W-:Y:S05]  /*7c90*/  BSYNC B0 ;  /* 0x0000000000007941 */ /* 0x000fea0003800000 */
.L_x_7267:
[----:B------:R-:W2:Y:S01]  /*7ca0*/  LDL.LU R3, [R1+0x8] ;  /* 0x0000080001037983 */ /* 0x000ea20000300800 */
[----:B------:R-:W-:-:S05]  /*7cb0*/  VIADD R16, R16, 0x1 ;  /* 0x0000000110107836 */ /* 0x000fca0000000000 */
[----:B------:R-:W-:-:S04]  /*7cc0*/  ISETP.NE.AND P1, PT, R16, 0x2, PT ;  /* 0x000000021000780c */ /* 0x000fc80003f25270 */
[----:B------:R-:W-:Y:S02]  /*7cd0*/  SEL R2, RZ, 0x1, P1 ;  /* 0x00000001ff027807 */ /* 0x000fe40000800000 */
[----:B------:R-:W-:Y:S02]  /*7ce0*/  SEL R16, R16, RZ, P1 ;  /* 0x000000ff10107207 */ /* 0x000fe40000800000 */
[----:B------:R-:W-:Y:S01]  /*7cf0*/  LOP3.LUT R17, R17, R2, RZ, 0x3c, !PT ;  /* 0x0000000211117212 */ /* 0x000fe200078e3cff */
[----:B--2---:R-:W-:-:S07]  /*7d00*/  VIADD R8, R3, 0xfffffffd ;  /* 0xfffffffd03087836 */ /* 0x004fce0000000000 */
.L_x_7266:
[----:B------:R-:W-:Y:S01]  /*7d10*/  IMAD.MOV R10, RZ, RZ, -R10 ;  /* 0x000000ffff0a7224 */ /* 0x000fe200078e0a0a */
[----:B------:R-:W-:Y:S04]  /*7d20*/  BSSY B0, `(.L_x_7265) ;  /* 0x00000dc000007945 */ /* 0x000fe80003800000 */
[----:B------:R-:W-:-:S13]  /*7d30*/  ISETP.NE.AND P1, PT, R9, R10, PT ;  /* 0x0000000a0900720c */ /* 0x000fda0003f25270 */
[----:B------:R-:W-:Y:S05]  /*7d40*/  @!P1 BRA `(.L_x_7274) ;  /* 0x0000000c00649947 */ /* 0x000fea0003800000 */
.L_x_7289:
[----:B------:R-:W-:Y:S04]  /*7d50*/  BSSY B1, `(.L_x_7275) ;  /* 0x0000065000017945 */ /* 0x000fe80003800000 */
[----:B------:R-:W-:Y:S05]  /*7d60*/  @!P6 BRA `(.L_x_7276) ;  /* 0x00000004008ce947 */ /* 0x000fea0003800000 */
[----:B-1----:R-:W-:Y:S01]  /*7d70*/  IMAD.MOV.U32 R9, RZ, RZ, R8 ;  /* 0x000000ffff097224 */ /* 0x002fe200078e0008 */
[----:B------:R-:W-:Y:S06]  /*7d80*/  @!P0 BRA `(.L_x_7277) ;  /* 0x0000000000488947 */ /* 0x000fec0003800000 */
[----:B------:R-:W1:Y:S01]  /*7d90*/  LDC R10, c[0x0][0x41c] ;  /* 0x00010700ff0a7b82 */ /* 0x000e620000000800 */
[----:B------:R-:W-:Y:S02]  /*7da0*/  ULDC.64 UR4, c[0x0][0x408] ;  /* 0x0001020000047ab9 */ /* 0x000fe40000000a00 */
[----:B------:R-:W-:-:S04]  /*7db0*/  IMAD R11, R7, UR4, RZ ;  /* 0x00000004070b7c24 */ /* 0x000fc8000f8e02ff */
[----:B------:R-:W-:Y:S01]  /*7dc0*/  IMAD R11, R6, UR5, R11 ;  /* 0x00000005060b7c24 */ /* 0x000fe2000f8e020b */
[----:B-1----:R-:W-:-:S13]  /*7dd0*/  ISETP.NE.AND P1, PT, R10, 0x1, PT ;  /* 0x000000010a00780c */ /* 0x002fda0003f25270 */
[----:B------:R-:W1:Y:S02]  /*7de0*/  @P1 LDC.64 R2, c[0x0][0x420] ;  /* 0x00010800ff021b82 */ /* 0x000e640000000a00 */
[----:B-1----:R-:W-:-:S04]  /*7df0*/  @P1 IMAD.HI.U32 R4, R8, R2, RZ ;  /* 0x0000000208041227 */ /* 0x002fc800078e00ff */
[----:B------:R-:W-:Y:S01]  /*7e00*/  IMAD.MOV.U32 R2, RZ, RZ, R8 ;  /* 0x000000ffff027224 */ /* 0x000fe200078e0008 */
        /* <DEDUP_REMOVED lines=10> */
.L_x_7277:
[----:B------:R-:W2:Y:S01]  /*7eb0*/  S2R R3, SR_CgaCtaId ;  /* 0x0000000000037919 */ /* 0x000ea20000008800 */
[----:B------:R-:W-:Y:S01]  /*7ec0*/  MOV R2, 0x400 ;  /* 0x0000040000027802 */ /* 0x000fe20000000f00 */
[----:B-1----:R-:W1:Y:S03]  /*7ed0*/  S2R R5, SR_TID.X ;  /* 0x0000000000057919 */ /* 0x002e660000002100 */
[----:B--2---:R-:W-:Y:S02]  /*7ee0*/  LEA R2, R3, R2, 0x18 ;  /* 0x0000000203027211 */ /* 0x004fe400078ec0ff */
[----:B-1----:R-:W-:-:S03]  /*7ef0*/  LOP3.LUT R5, R5, 0x7f, RZ, 0xc0, !PT ;  /* 0x0000007f05057812 */ /* 0x002fc600078ec0ff */
[----:B------:R-:W-:Y:S01]  /*7f00*/  IMAD R3, R16, 0x8, R2 ;  /* 0x0000000810037824 */ /* 0x000fe200078e0202 */
[----:B------:R-:W-:Y:S02]  /*7f10*/  SHF.L.U32 R2, R17, 0x1f, RZ ;  /* 0x0000001f11027819 */ /* 0x000fe400000006ff */
[----:B------:R-:W-:Y:S02]  /*7f20*/  ISETP.NE.AND P1, PT, R5, RZ, PT ;  /* 0x000000ff0500720c */ /* 0x000fe40003f25270 */
[----:B------:R-:W1:Y:S02]  /*7f30*/  SYNCS.PHASECHK.TRANS64.TRYWAIT P2, [R3+URZ+0x22840], R2 ;  /* 0x02284002030075a7 */ /* 0x000e64000804017f */
[----:B-1----:R-:W-:Y:S09]  /*7f40*/  @!P2 BRA `(.L_x_7278) ;  /* 0x000000140020a947 */ /* 0x002ff20003800000 */
.L_x_7315:
        /* <DEDUP_REMOVED lines=8> */
.L_x_7279:
        /* <DEDUP_REMOVED lines=11> */
[----:B--2---:R-:W-:-:S05]  /*8080*/  LEA R5, R10, R5, 0x18 ;  /* 0x000000050a057211 */ /* 0x004fca00078ec0ff */
[----:B------:R-:W-:-:S05]  /*8090*/  IMAD R5, R16, 0x3000, R5 ;  /* 0x0000300010057824 */ /* 0x000fca00078e0205 */
[----:B------:R-:W-:Y:S01]  /*80a0*/  R2UR UR8, R5 ;  /* 0x00000000050872ca */ /* 0x000fe200000e0000 */
[----:B------:R-:W-:-:S05]  /*80b0*/  IMAD R5, R9, 0x60, RZ ;  /* 0x0000006009057824 */ /* 0x000fca00078e02ff */
[----:B------:R-:W-:-:S07]  /*80c0*/  R2UR UR11, R5 ;  /* 0x00000000050b72ca */ /* 0x000fce00000e0000 */
[----:B------:R-:W-:-:S09]  /*80d0*/  UIADD3 UR8, UR8, 0x1c400, URZ ;  /* 0x0001c40008087890 */ /* 0x000fd2000fffe03f */
[----:B------:R2:W-:Y:S01]  /*80e0*/  UTMALDG.4D [UR8], [UR4], desc[UR6] ;  /* 0x00000608040075b4 */ /* 0x0005e20008019000 */
[----:B------:R-:W3:Y:S02]  /*80f0*/  SYNCS.PHASECHK.TRANS64.TRYWAIT P2, [R3+URZ+0x22860], R2 ;  /* 0x02286002030075a7 */ /* 0x000ee4000804017f */
[----:B--23--:R-:W-:Y:S05]  /*8100*/  @!P2 BRA `(.L_x_7280) ;  /* 0x0000001000c4a947 */ /* 0x00cfea0003800000 */
.L_x_7316:
        /* <DEDUP_REMOVED lines=8> */
.L_x_7281:
        /* <DEDUP_REMOVED lines=23> */
[----:B------:R-:W-:Y:S01]  /*8300*/  UMOV UR15, 0x80 ;  /* 0x00000080000f7882 */ /* 0x000fe20000000000 */
        /* <DEDUP_REMOVED lines=9> */
.L_x_7276:
[----:B------:R-:W-:Y:S05]  /*83a0*/  BSYNC B1 ;  /* 0x0000000000017941 */ /* 0x000fea0003800000 */
.L_x_7275:
        /* <DEDUP_REMOVED lines=22> */
[----:B------:R-:W-:-:S05]  /*8510*/  IMAD.WIDE.U32 R2, R6, UR4, R2 ;  /* 0x0000000406027c25 */ /* 0x000fca000f8e0002 */
[----:B------:R-:W-:Y:S02]  /*8520*/  IADD3 R11, R11, R3, RZ ;  /* 0x000000030b0b7210 */ /* 0x000fe40007ffe0ff */
[----:B-1----:R-:W-:-:S04]  /*8530*/  LEA R4, P1, R2, R4, 0x2 ;  /* 0x0000000402047211 */ /* 0x002fc800078210ff */
[----:B------:R-:W-:-:S05]  /*8540*/  LEA.HI.X R5, R2, R5, R11, 0x2, P1 ;  /* 0x0000000502057211 */ /* 0x000fca00008f140b */
[----:B------:R1:W5:Y:S04]  /*8550*/  LDG.E R4, desc[UR40][R4.64] ;  /* 0x0000002804047981 */ /* 0x000368000c1e1900 */
.L_x_7284:
        /* <DEDUP_REMOVED lines=10> */
.L_x_7317:
        /* <DEDUP_REMOVED lines=8> */
.L_x_7286:
[----:B------:R-:W2:Y:S01]  /*8680*/  S2R R11, SR_CgaCtaId ;  /* 0x00000000000b7919 */ /* 0x000ea20000008800 */
        /* <DEDUP_REMOVED lines=19> */
.L_x_7318:
        /* <DEDUP_REMOVED lines=8> */
.L_x_7288:
        /* <DEDUP_REMOVED lines=33> */
.L_x_7283:
[----:B------:R-:W-:Y:S05]  /*8a50*/  BSYNC B1 ;  /* 0x0000000000017941 */ /* 0x000fea0003800000 */
.L_x_7282:
[C---:B------:R-:W-:Y:S01]  /*8a60*/  ISETP.GT.AND P2, PT, R8.reuse, 0x1, PT ;  /* 0x000000010800780c */ /* 0x040fe20003f44270 */
[----:B------:R-:W-:Y:S02]  /*8a70*/  VIADD R9, R9, 0x1 ;  /* 0x0000000109097836 */ /* 0x000fe40000000000 */
[----:B------:R-:W-:-:S03]  /*8a80*/  VIADD R8, R8, 0xfffffffe ;  /* 0xfffffffe08087836 */ /* 0x000fc60000000000 */
[----:B------:R-:W-:-:S04]  /*8a90*/  ISETP.NE.AND P1, PT, R9, 0x2, PT ;  /* 0x000000020900780c */ /* 0x000fc80003f25270 */
[----:B------:R-:W-:Y:S02]  /*8aa0*/  SEL R2, RZ, 0x1, P1 ;  /* 0x00000001ff027807 */ /* 0x000fe40000800000 */
[----:B------:R-:W-:Y:S02]  /*8ab0*/  SEL R16, R9, RZ, P1 ;  /* 0x000000ff09107207 */ /* 0x000fe40000800000 */
[----:B------:R-:W-:Y:S01]  /*8ac0*/  LOP3.LUT R17, R17, R2, RZ, 0x3c, !PT ;  /* 0x0000000211117212 */ /* 0x000fe200078e3cff */
[----:B------:R-:W-:Y:S06]  /*8ad0*/  @P2 BRA `(.L_x_7289) ;  /* 0xfffffff0009c2947 */ /* 0x000fec000383ffff */
.L_x_7274:
[----:B------:R-:W-:Y:S05]  /*8ae0*/  BSYNC B0 ;  /* 0x0000000000007941 */ /* 0x000fea0003800000 */
.L_x_7265:
[----:B------:R-:W2:Y:S01]  /*8af0*/  LDL.LU R2, [R1+0xc] ;  /* 0x00000c0001027983 */ /* 0x000ea20000300800 */
[----:B------:R-:W-:-:S03]  /*8b00*/  ULDC UR4, c[0x0][0xda4] ;  /* 0x0003690000047ab9 */ /* 0x000fc60000000800 */
[----:B------:R-:W3:Y:S01]  /*8b10*/  LDL.LU R0, [R1+0x18] ;  /* 0x0000180001007983 */ /* 0x000ee20000300800 */
[----:B--2---:R-:W-:Y:S02]  /*8b20*/  VIADD R2, R2, UR36 ;  /* 0x0000002402027c36 */ /* 0x004fe40008000000 */
[----:B---3--:R-:W-:-:S03]  /*8b30*/  VIADD R0, R0, 0x1 ;  /* 0x0000000100007836 */ /* 0x008fc60000000000 */
[----:B------:R2:W-:Y:S01]  /*8b40*/  STL [R1+0xc], R2 ;  /* 0x00000c0201007387 */ /* 0x0005e20000100800 */
[----:B------:R-:W-:-:S03]  /*8b50*/  ISETP.GE.AND P0, PT, R2, UR4, PT ;  /* 0x0000000402007c0c */ /* 0x000fc6000bf06270 */
[----:B------:R2:W-:Y:S10]  /*8b60*/  STL [R1+0x18], R0 ;  /* 0x0000180001007387 */ /* 0x0005f40000100800 */
[----:B--2---:R-:W-:Y:S05]  /*8b70*/  @!P0 BRA `(.L_x_7290) ;  /* 0xffffffd800088947 */ /* 0x004fea000383ffff */
[----:B------:R-:W-:-:S07]  /*8b80*/  LOP3.LUT R2, R0, 0x1, RZ, 0xc, !PT ;  /* 0x0000000100027812 */ /* 0x000fce00078e0cff */
.L_x_7248:
[----:B------:R-:W2:Y:S01]  /*8b90*/  S2R R3, SR_CgaCtaId ;  /* 0x0000000000037919 */ /* 0x000ea20000008800 */
[----:B------:R-:W-:Y:S01]  /*8ba0*/  MOV R0, 0x400 ;  /* 0x0000040000007802 */ /* 0x000fe20000000f00 */
[----:B------:R-:W-:Y:S03]  /*8bb0*/  BSSY B0, `(.L_x_7291) ;  /* 0x0000005000007945 */ /* 0x000fe60003800000 */
[----:B--2---:R-:W-:Y:S02]  /*8bc0*/  LEA R0, R3, R0, 0x18 ;  /* 0x0000000003007211 */ /* 0x004fe400078ec0ff */
[----:B------:R-:W-:-:S04]  /*8bd0*/  SHF.L.U32 R3, R2, 0x1f, RZ ;  /* 0x0000001f02037819 */ /* 0x000fc800000006ff */
[----:B------:R-:W2:Y:S02]  /*8be0*/  SYNCS.PHASECHK.TRANS64.TRYWAIT P0, [R0+URZ+0x22820], R3 ;  /* 0x02282003000075a7 */ /* 0x000ea4000800017f */
[----:B--2---:R-:W-:Y:S05]  /*8bf0*/  @!P0 BRA `(.L_x_7292) ;  /* 0x0000000800448947 */ /* 0x004fea0003800000 */
.L_x_7319:
[----:B------:R-:W-:Y:S05]  /*8c00*/  BSYNC B0 ;  /* 0x0000000000007941 */ /* 0x000fea0003800000 */
.L_x_7291:
[----:B------:R-:W-:-:S03]  /*8c10*/  UMOV UR4, 0xffffffff ;  /* 0xffffffff00047882 */ /* 0x000fc60000000000 */
[----:B------:R-:W-:Y:S05]  /*8c20*/  BRA.DIV UR4, `(.L_x_7293) ;  /* 0x0000000a044c7947 */ /* 0x000fea000b800000 */
[----:B------:R-:W3:Y:S02]  /*8c30*/  S2R R2, SR_TID.X ;  /* 0x0000000000027919 */ /* 0x000ee40000002100 */
[----:B---3--:R-:W-:-:S04]  /*8c40*/  SHF.R.U32.HI R2, RZ, 0x5, R2 ;  /* 0x00000005ff027819 */ /* 0x008fc80000011602 */
[----:B------:R-:W-:-:S05]  /*8c50*/  LOP3.LUT R2, R2, 0x3, RZ, 0xc0, !PT ;  /* 0x0000000302027812 */ /* 0x000fca00078ec0ff */
[----:B------:R3:W4:Y:S02]  /*8c60*/  SHFL.IDX PT, R14, R2, RZ, 0x1f ;  /* 0x00001fff020e7589 */ /* 0x00072400000e0000 */
.L_x_7322:
[----:B----4-:R-:W-:Y:S01]  /*8c70*/  ISETP.NE.AND P0, PT, R14, RZ, PT ;  /* 0x000000ff0e00720c */ /* 0x010fe20003f05270 */
[----:B------:R-:W-:-:S12]  /*8c80*/  BSSY B0, `(.L_x_7294) ;  /* 0x0000024000007945 */ /* 0x000fd80003800000 */
[----:B------:R-:W-:Y:S05]  /*8c90*/  @P0 BRA `(.L_x_7295) ;  /* 0x0000000000880947 */ /* 0x000fea0003800000 */
[----:B------:R-:W-:-:S03]  /*8ca0*/  UMOV UR4, 0xffffffff ;  /* 0xffffffff00047882 */ /* 0x000fc60000000000 */
[----:B------:R-:W-:Y:S05]  /*8cb0*/  BRA.DIV UR4, `(.L_x_7296) ;  /* 0x0000000a045c7947 */ /* 0x000fea000b800000 */
[----:B------:R-:W-:-:S13]  /*8cc0*/  ELECT P6, URZ, PT ;  /* 0x00000000003f782f */ /* 0x000fda00038c0000 */
.L_x_7325:
[----:B------:R-:W-:Y:S05]  /*8cd0*/  @!P6 BRA `(.L_x_7295) ;  /* 0x000000000078e947 */ /* 0x000fea0003800000 */
[----:B------:R-:W-:-:S06]  /*8ce0*/  ULOP3.LUT UR4, UR38, 0x2, URZ, 0xfc, !UPT ;  /* 0x0000000226047892 */ /* 0x000fcc000f8efc3f */
[----:B---3--:R-:W-:-:S04]  /*8cf0*/  MOV R2, UR4 ;  /* 0x0000000400027c02 */ /* 0x008fc80008000f00 */
[----:B------:R-:W-:-:S13]  /*8d00*/  ISETP.NE.AND P2, PT, R2, 0x3, PT ;  /* 0x000000030200780c */ /* 0x000fda0003f45270 */
[----:B------:R-:W-:Y:S05]  /*8d10*/  @!P2 BRA `(.L_x_7297) ;  /* 0x000000000004a947 */ /* 0x000fea0003800000 */
[----:B------:R-:W-:Y:S01]  /*8d20*/  BPT.TRAP 0x1 ;  /* 0x000000040000795c */ /* 0x000fe20000300000 */
.L_x_7297:
[----:B--2---:R-:W-:Y:S01]  /*8d30*/  VIADD R3, R0, 0x22840 ;  /* 0x0002284000037836 */ /* 0x004fe20000000000 */
        /* <DEDUP_REMOVED lines=11> */
.L_x_7326:
[----:B------:R-:W3:Y:S02]  /*8df0*/  SYNCS.PHASECHK.TRANS64.TRYWAIT P0, [R3+URZ], R2 ;  /* 0x00000002030075a7 */ /* 0x000ee4000800017f */
[----:B---3--:R-:W-:Y:S05]  /*8e00*/  @!P0 BRA `(.L_x_7299) ;  /* 0x00000008003c8947 */ /* 0x008fea0003800000 */
.L_x_7327:
[----:B------:R-:W-:Y:S05]  /*8e10*/  @!P2 BRA `(.L_x_7300) ;  /* 0x000000000004a947 */ /* 0x000fea0003800000 */
[----:B------:R-:W-:Y:S01]  /*8e20*/  BPT.TRAP 0x1 ;  /* 0x000000040000795c */ /* 0x000fe20000300000 */
.L_x_7300:
[----:B---3--:R-:W-:-:S04]  /*8e30*/  VIADD R3, R0, 0x22860 ;  /* 0x0002286000037836 */ /* 0x008fc80000000000 */
[----:B------:R-:W-:-:S04]  /*8e40*/  IMAD R16, R16, 0x8, R3 ;  /* 0x0000000810107824 */ /* 0x000fc800078e0203 */
[----:B------:R-:W3:Y:S02]  /*8e50*/  SYNCS.PHASECHK.TRANS64.TRYWAIT P0, [R16+URZ], R5 ;  /* 0x00000005100075a7 */ /* 0x000ee4000800017f */
[----:B---3--:R-:W-:Y:S05]  /*8e60*/  @!P0 BRA `(.L_x_7301) ;  /* 0x0000000800388947 */ /* 0x008fea0003800000 */
.L_x_7328:
[----:B------:R-:W-:-:S07]  /*8e70*/  IMAD R3, R4, 0x8, R3 ;  /* 0x0000000804037824 */ /* 0x000fce00078e0203 */
.L_x_7302:
[----:B----4-:R4:W1:Y:S02]  /*8e80*/  SYNCS.PHASECHK.TRANS64.TRYWAIT P0, [R3+URZ], R2 ;  /* 0x00000002030075a7 */ /* 0x010864000800017f */
[----:B-1----:R-:W-:Y:S05]  /*8e90*/  @!P0 NANOSLEEP.SYNCS 0x989680 ;  /* 0x009896800000895d */ /* 0x002fea0003900000 */
[----:B------:R-:W1:Y:S02]  /*8ea0*/  @!P0 SYNCS.PHASECHK.TRANS64 P0, [R3+URZ], R2 ;  /* 0x00000002030085a7 */ /* 0x000e64000800007f */
[----:B-1----:R-:W-:Y:S05]  /*8eb0*/  @!P0 BRA `(.L_x_7302) ;  /* 0xfffffffc00f08947 */ /* 0x002fea000383ffff */
.L_x_7295:
[----:B------:R-:W-:Y:S05]  /*8ec0*/  BSYNC B0 ;  /* 0x0000000000007941 */ /* 0x000fea0003800000 */
.L_x_7294:
[----:B------:R-:W-:Y:S05]  /*8ed0*/  EXIT ;  /* 0x000000000000794d */ /* 0x000fea0003800000 */
.L_x_7226:
[----:B-1----:R-:W-:-:S04]  /*8ee0*/  MOV R3, UR46 ;  /* 0x0000002e00037c02 */ /* 0x002fc80008000f00 */
[----:B------:R1:W2:Y:S03]  /*8ef0*/  SYNCS.PHASECHK.TRANS64.TRYWAIT P0, [R3+URZ+0x22800], R0 ;  /* 0x02280000030075a7 */ /* 0x0002a6000800017f */
[----:B--2---:R-:W-:Y:S05]  /*8f00*/  @!P0 NANOSLEEP.SYNCS 0x989680 ;  /* 0x009896800000895d */ /* 0x004fea0003900000 */
[----:B------:R-:W2:Y:S02]  /*8f10*/  @!P0 SYNCS.PHASECHK.TRANS64 P0, [R3+URZ+0x22800], R0 ;  /* 0x02280000030085a7 */ /* 0x000ea4000800007f */
[----:B--2---:R-:W-:Y:S05]  /*8f20*/  @!P0 BRA `(.L_x_7226) ;  /* 0xfffffffc00ec8947 */ /* 0x004fea000383ffff */
[----:B------:R-:W-:Y:S05]  /*8f30*/  BRA `(.L_x_7303) ;  /* 0xffffff8000687947 */ /* 0x000fea000383ffff */
.L_x_7230:
[----:B--2---:R-:W-:-:S04]  /*8f40*/  IMAD.U32 R0, RZ, RZ, UR21 ;  /* 0x00000015ff007e24 */ /* 0x004fc8000f8e00ff */
[----:B------:R2:W3:Y:S03]  /*8f50*/  SYNCS.PHASECHK.TRANS64.TRYWAIT P1, [R0+URZ+0x22830], R7 ;  /* 0x02283007000075a7 */ /* 0x0004e6000802017f */
[----:B---3--:R-:W-:Y:S05]  /*8f60*/  @!P1 NANOSLEEP.SYNCS 0x989680 ;  /* 0x009896800000995d */ /* 0x008fea0003900000 */
[----:B------:R-:W3:Y:S02]  /*8f70*/  @!P1 SYNCS.PHASECHK.TRANS64 P1, [R0+URZ+0x22830], R7 ;  /* 0x02283007000095a7 */ /* 0x000ee4000802007f */
[----:B---3--:R-:W-:Y:S05]  /*8f80*/  @!P1 BRA `(.L_x_7230) ;  /* 0xfffffffc00ec9947 */ /* 0x008fea000383ffff */
[----:B------:R-:W-:Y:S05]  /*8f90*/  BRA `(.L_x_7229) ;  /* 0xffffff80008c7947 */ /* 0x000fea000383ffff */
.L_x_7234:
[----:B---3--:R3:W4:Y:S02]  /*8fa0*/  SYNCS.PHASECHK.TRANS64.TRYWAIT P2, [R8+URZ+0x22850], R7 ;  /* 0x02285007080075a7 */ /* 0x008724000804017f */
[----:B----4-:R-:W-:Y:S05]  /*8fb0*/  @!P2 NANOSLEEP.SYNCS 0x989680 ;  /* 0x009896800000a95d */ /* 0x010fea0003900000 */
[----:B------:R-:W4:Y:S02]  /*8fc0*/  @!P2 SYNCS.PHASECHK.TRANS64 P2, [R8+URZ+0x22850], R7 ;  /* 0x022850070800a5a7 */ /* 0x000f24000804007f */
[----:B----4-:R-:W-:Y:S05]  /*8fd0*/  @!P2 BRA `(.L_x_7234) ;  /* 0xfffffffc00f0a947 */ /* 0x010fea000383ffff */
[----:B------:R-:W-:Y:S05]  /*8fe0*/  BRA `(.L_x_7233) ;  /* 0xffffff9800007947 */ /* 0x000fea000383ffff */
.L_x_7239:
[----:B-1----:R-:W-:Y:S02]  /*8ff0*/  IMAD.U32 R0, RZ, RZ, UR23 ;  /* 0x00000017ff007e24 */ /* 0x002fe4000f8e00ff */
[----:B------:R-:W-:-:S04]  /*9000*/  IMAD.U32 R3, RZ, RZ, UR24 ;  /* 0x00000018ff037e24 */ /* 0x000fc8000f8e00ff */
[----:B------:R1:W2:Y:S03]  /*9010*/  SYNCS.PHASECHK.TRANS64.TRYWAIT P3, [R0+URZ+0x22830], R3 ;  /* 0x02283003000075a7 */ /* 0x0002a6000806017f */
[----:B--2---:R-:W-:Y:S05]  /*9020*/  @!P3 NANOSLEEP.SYNCS 0x989680 ;  /* 0x009896800000b95d */ /* 0x004fea0003900000 */
[----:B------:R-:W2:Y:S02]  /*9030*/  @!P3 SYNCS.PHASECHK.TRANS64 P3, [R0+URZ+0x22830], R3 ;  /* 0x022830030000b5a7 */ /* 0x000ea4000806007f */
[----:B--2---:R-:W-:Y:S05]  /*9040*/  @!P3 BRA `(.L_x_7239) ;  /* 0xfffffffc00e8b947 */ /* 0x004fea000383ffff */
[----:B------:R-:W-:Y:S05]  /*9050*/  BRA `(.L_x_7238) ;  /* 0xffffff9c00087947 */ /* 0x000fea000383ffff */
.L_x_7243:
[----:B-1----:R-:W-:-:S04]  /*9060*/  IMAD.U32 R6, RZ, RZ, UR24 ;  /* 0x00000018ff067e24 */ /* 0x002fc8000f8e00ff */
[----:B------:R1:W2:Y:S03]  /*9070*/  SYNCS.PHASECHK.TRANS64.TRYWAIT P3, [R183+URZ+0x22850], R6 ;  /* 0x02285006b70075a7 */ /* 0x0002a6000806017f */
[----:B--2---:R-:W-:Y:S05]  /*9080*/  @!P3 NANOSLEEP.SYNCS 0x989680 ;  /* 0x009896800000b95d */ /* 0x004fea0003900000 */
[----:B------:R-:W2:Y:S02]  /*9090*/  @!P3 SYNCS.PHASECHK.TRANS64 P3, [R183+URZ+0x22850], R6 ;  /* 0x02285006b700b5a7 */ /* 0x000ea4000806007f */
[----:B--2---:R-:W-:Y:S05]  /*90a0*/  @!P3 BRA `(.L_x_7243) ;  /* 0xfffffffc00ecb947 */ /* 0x004fea000383ffff */
[----:B------:R-:W-:Y:S05]  /*90b0*/  BRA `(.L_x_7242) ;  /* 0xffffffb400247947 */ /* 0x000fea000383ffff */
.L_x_7253:
[----:B------:R-:W1:Y:S01]  /*90c0*/  S2R R5, SR_TID.X ;  /* 0x0000000000057919 */ /* 0x000e620000002100 */
[----:B------:R-:W-:Y:S01]  /*90d0*/  BSSY B0, `(.L_x_7304) ;  /* 0x000000a000007945 */ /* 0x000fe20003800000 */
[----:B------:R-:W-:Y:S01]  /*90e0*/  IMAD.MOV.U32 R12, RZ, RZ, RZ ;  /* 0x000000ffff0c7224 */ /* 0x000fe200078e00ff */
[----:B------:R-:W-:Y:S01]  /*90f0*/  MOV R15, 0xffffffff ;  /* 0xffffffff000f7802 */ /* 0x000fe20000000f00 */
[----:B------:R-:W-:Y:S01]  /*9100*/  IMAD.MOV.U32 R11, RZ, RZ, 0x1f ;  /* 0x0000001fff0b7424 */ /* 0x000fe200078e00ff */
[----:B-1----:R-:W-:-:S04]  /*9110*/  SHF.R.U32.HI R5, RZ, 0x5, R5 ;  /* 0x00000005ff057819 */ /* 0x002fc80000011605 */
[----:B------:R-:W-:-:S05]  /*9120*/  LOP3.LUT R5, R5, 0x3, RZ, 0xc0, !PT ;  /* 0x0000000305057812 */ /* 0x000fca00078ec0ff */
[----:B------:R-:W-:-:S07]  /*9130*/  IMAD.MOV.U32 R13, RZ, RZ, R5 ;  /* 0x000000ffff0d7224 */ /* 0x000fce00078e0005 */
[----:B------:R-:W-:Y:S05]  /*9140*/  WARPSYNC.COLLECTIVE R15, `(.L_x_7305) ;  /* 0x000000000f087348 */ /* 0x000fea0003c00000 */
[----:B------:R1:W2:Y:S02]  /*9150*/  SHFL.IDX P6, R14, R13, R12, R11 ;  /* 0x0000000c0d0e7389 */ /* 0x0002a400000c000b */
[----:B-12---:R-:W-:Y:S01]  /*9160*/  ENDCOLLECTIVE ;  /* 0x000000000000791b */ /* 0x006fe20003800000 */
.L_x_7305:
[----:B------:R-:W-:Y:S05]  /*9170*/  BSYNC B0 ;  /* 0x0000000000007941 */ /* 0x000fea0003800000 */
.L_x_7304:
[----:B------:R-:W-:Y:S05]  /*9180*/  BRA `(.L_x_7306) ;  /* 0xffffffd8009c7947 */ /* 0x000fea000383ffff */
.L_x_7254:
[----:B------:R-:W-:Y:S01]  /*9190*/  BSSY B0, `(.L_x_7307) ;  /* 0x0000006000007945 */ /* 0x000fe20003800000 */
[----:B------:R-:W-:-:S07]  /*91a0*/  IMAD.MOV.U32 R15, RZ, RZ, -0x1 ;  /* 0xffffffffff0f7424 */ /* 0x000fce00078e00ff */
[----:B------:R-:W-:Y:S05]  /*91b0*/  WARPSYNC.COLLECTIVE R15, `(.L_x_7308) ;  /* 0x000000000f0c7348 */ /* 0x000fea0003c00000 */
[----:B------:R-:W-:Y:S02]  /*91c0*/  ELECT P6, UR62, PT ;  /* 0x00000000003e782f */ /* 0x000fe400038c0000 */
[----:B------:R-:W-:Y:S01]  /*91d0*/  MOV R14, UR62 ;  /* 0x0000003e000e7c02 */ /* 0x000fe20008000f00 */
[----:B------:R-:W-:Y:S10]  /*91e0*/  ENDCOLLECTIVE ;  /* 0x000000000000791b */ /* 0x000ff40003800000 */
.L_x_7308:
[----:B------:R-:W-:Y:S05]  /*91f0*/  BSYNC B0 ;  /* 0x0000000000007941 */ /* 0x000fea0003800000 */
.L_x_7307:
[----:B------:R-:W-:Y:S05]  /*9200*/  BRA `(.L_x_7309) ;  /* 0xffffffd800947947 */ /* 0x000fea000383ffff */
.L_x_7257:
[----:B--2---:R2:W3:Y:S02]  /*9210*/  SYNCS.PHASECHK.TRANS64.TRYWAIT P1, [R5+URZ+0x22840], R10 ;  /* 0x0228400a050075a7 */ /* 0x0044e4000802017f */
[----:B---3--:R-:W-:Y:S05]  /*9220*/  @!P1 NANOSLEEP.SYNCS 0x989680 ;  /* 0x009896800000995d */ /* 0x008fea0003900000 */
[----:B------:R-:W3:Y:S02]  /*9230*/  @!P1 SYNCS.PHASECHK.TRANS64 P1, [R5+URZ+0x22840], R10 ;  /* 0x0228400a050095a7 */ /* 0x000ee4000802007f */
[----:B---3--:R-:W-:Y:S05]  /*9240*/  @!P1 BRA `(.L_x_7257) ;  /* 0xfffffffc00f09947 */ /* 0x008fea000383ffff */
[----:B------:R-:W-:Y:S05]  /*9250*/  BRA `(.L_x_7310) ;  /* 0xffffffd800f47947 */ /* 0x000fea000383ffff */
.L_x_7260:
        /* <DEDUP_REMOVED lines=8> */
.L_x_7263:
[----:B--2---:R2:W3:Y:S02]  /*92e0*/  SYNCS.PHASECHK.TRANS64.TRYWAIT P1, [R8+URZ+0x22860], R5 ;  /* 0x02286005080075a7 */ /* 0x0044e4000802017f */
[----:B---3--:R-:W-:Y:S05]  /*92f0*/  @!P1 NANOSLEEP.SYNCS 0x989680 ;  /* 0x009896800000995d */ /* 0x008fea0003900000 */
[----:B------:R-:W3:Y:S02]  /*9300*/  @!P1 SYNCS.PHASECHK.TRANS64 P1, [R8+URZ+0x22860], R5 ;  /* 0x02286005080095a7 */ /* 0x000ee4000802007f */
[----:B---3--:R-:W-:Y:S05]  /*9310*/  @!P1 BRA `(.L_x_7263) ;  /* 0xfffffffc00f09947 */ /* 0x008fea000383ffff */
[----:B------:R-:W-:Y:S05]  /*9320*/  BRA `(.L_x_7312) ;  /* 0xffffffdc00d87947 */ /* 0x000fea000383ffff */
.L_x_7270:
[----:B--2---:R2:W3:Y:S02]  /*9330*/  SYNCS.PHASECHK.TRANS64.TRYWAIT P2, [R2+URZ+0x22840], R3 ;  /* 0x02284003020075a7 */ /* 0x0044e4000804017f */
[----:B---3--:R-:W-:Y:S05]  /*9340*/  @!P2 NANOSLEEP.SYNCS 0x989680 ;  /* 0x009896800000a95d */ /* 0x008fea0003900000 */
[----:B------:R-:W3:Y:S02]  /*9350*/  @!P2 SYNCS.PHASECHK.TRANS64 P2, [R2+URZ+0x22840], R3 ;  /* 0x022840030200a5a7 */ /* 0x000ee4000804007f */
[----:B---3--:R-:W-:Y:S05]  /*9360*/  @!P2 BRA `(.L_x_7270) ;  /* 0xfffffffc00f0a947 */ /* 0x008fea000383ffff */
[----:B------:R-:W-:Y:S05]  /*9370*/  BRA `(.L_x_7313) ;  /* 0xffffffe400307947 */ /* 0x000fea000383ffff */
.L_x_7272:
[----:B---3--:R3:W4:Y:S02]  /*9380*/  SYNCS.PHASECHK.TRANS64.TRYWAIT P2, [R2+URZ+0x22860], R3 ;  /* 0x02286003020075a7 */ /* 0x008724000804017f */
[----:B----4-:R-:W-:Y:S05]  /*9390*/  @!P2 NANOSLEEP.SYNCS 0x989680 ;  /* 0x009896800000a95d */ /* 0x010fea0003900000 */
[----:B------:R-:W4:Y:S02]  /*93a0*/  @!P2 SYNCS.PHASECHK.TRANS64 P2, [R2+URZ+0x22860], R3 ;  /* 0x022860030200a5a7 */ /* 0x000f24000804007f */
[----:B----4-:R-:W-:Y:S05]  /*93b0*/  @!P2 BRA `(.L_x_7272) ;  /* 0xfffffffc00f0a947 */ /* 0x010fea000383ffff */
[----:B------:R-:W-:Y:S05]  /*93c0*/  BRA `(.L_x_7314) ;  /* 0xffffffe4008c7947 */ /* 0x000fea000383ffff */
.L_x_7278:
[----:B-1----:R1:W2:Y:S02]  /*93d0*/  SYNCS.PHASECHK.TRANS64.TRYWAIT P2, [R3+URZ+0x22840], R2 ;  /* 0x02284002030075a7 */ /* 0x0022a4000804017f */
[----:B--2---:R-:W-:Y:S05]  /*93e0*/  @!P2 NANOSLEEP.SYNCS 0x989680 ;  /* 0x009896800000a95d */ /* 0x004fea0003900000 */
[----:B------:R-:W2:Y:S02]  /*93f0*/  @!P2 SYNCS.PHASECHK.TRANS64 P2, [R3+URZ+0x22840], R2 ;  /* 0x022840020300a5a7 */ /* 0x000ea4000804007f */
[----:B--2---:R-:W-:Y:S05]  /*9400*/  @!P2 BRA `(.L_x_7278) ;  /* 0xfffffffc00f0a947 */ /* 0x004fea000383ffff */
[----:B------:R-:W-:Y:S05]  /*9410*/  BRA `(.L_x_7315) ;  /* 0xffffffe800cc7947 */ /* 0x000fea000383ffff */
.L_x_7280:
[----:B--2---:R2:W3:Y:S02]  /*9420*/  SYNCS.PHASECHK.TRANS64.TRYWAIT P2, [R3+URZ+0x22860], R2 ;  /* 0x02286002030075a7 */ /* 0x0044e4000804017f */
[----:B---3--:R-:W-:Y:S05]  /*9430*/  @!P2 NANOSLEEP.SYNCS 0x989680 ;  /* 0x009896800000a95d */ /* 0x008fea0003900000 */
[----:B------:R-:W3:Y:S02]  /*9440*/  @!P2 SYNCS.PHASECHK.TRANS64 P2, [R3+URZ+0x22860], R2 ;  /* 0x022860020300a5a7 */ /* 0x000ee4000804007f */
[----:B---3--:R-:W-:Y:S05]  /*9450*/  @!P2 BRA `(.L_x_7280) ;  /* 0xfffffffc00f0a947 */ /* 0x008fea000383ffff */
[----:B------:R-:W-:Y:S05]  /*9460*/  BRA `(.L_x_7316) ;  /* 0xffffffec00287947 */ /* 0x000fea000383ffff */
.L_x_7285:
[----:B-1----:R1:W2:Y:S02]  /*9470*/  SYNCS.PHASECHK.TRANS64.TRYWAIT P2, [R3+URZ+0x22840], R2 ;  /* 0x02284002030075a7 */ /* 0x0022a4000804017f */
[----:B--2---:R-:W-:Y:S05]  /*9480*/  @!P2 NANOSLEEP.SYNCS 0x989680 ;  /* 0x009896800000a95d */ /* 0x004fea0003900000 */
[----:B------:R-:W2:Y:S02]  /*9490*/  @!P2 SYNCS.PHASECHK.TRANS64 P2, [R3+URZ+0x22840], R2 ;  /* 0x022840020300a5a7 */ /* 0x000ea4000804007f */
[----:B--2---:R-:W-:Y:S05]  /*94a0*/  @!P2 BRA `(.L_x_7285) ;  /* 0xfffffffc00f0a947 */ /* 0x004fea000383ffff */
[----:B------:R-:W-:Y:S05]  /*94b0*/  BRA `(.L_x_7317) ;  /* 0xfffffff000507947 */ /* 0x000fea000383ffff */
.L_x_7287:
[----:B--2---:R2:W3:Y:S02]  /*94c0*/  SYNCS.PHASECHK.TRANS64.TRYWAIT P2, [R3+URZ+0x22860], R2 ;  /* 0x02286002030075a7 */ /* 0x0044e4000804017f */
[----:B---3--:R-:W-:Y:S05]  /*94d0*/  @!P2 NANOSLEEP.SYNCS 0x989680 ;  /* 0x009896800000a95d */ /* 0x008fea0003900000 */
[----:B------:R-:W3:Y:S02]  /*94e0*/  @!P2 SYNCS.PHASECHK.TRANS64 P2, [R3+URZ+0x22860], R2 ;  /* 0x022860020300a5a7 */ /* 0x000ee4000804007f */
[----:B---3--:R-:W-:Y:S05]  /*94f0*/  @!P2 BRA `(.L_x_7287) ;  /* 0xfffffffc00f0a947 */ /* 0x008fea000383ffff */
[----:B------:R-:W-:Y:S05]  /*9500*/  BRA `(.L_x_7318) ;  /* 0xfffffff000ac7947 */ /* 0x000fea000383ffff */
.L_x_7292:
[----:B--2---:R2:W3:Y:S02]  /*9510*/  SYNCS.PHASECHK.TRANS64.TRYWAIT P0, [R0+URZ+0x22820], R3 ;  /* 0x02282003000075a7 */ /* 0x0044e4000800017f */
[----:B---3--:R-:W-:Y:S05]  /*9520*/  @!P0 NANOSLEEP.SYNCS 0x989680 ;  /* 0x009896800000895d */ /* 0x008fea0003900000 */
[----:B------:R-:W3:Y:S02]  /*9530*/  @!P0 SYNCS.PHASECHK.TRANS64 P0, [R0+URZ+0x22820], R3 ;  /* 0x02282003000085a7 */ /* 0x000ee4000800007f */
[----:B---3--:R-:W-:Y:S05]  /*9540*/  @!P0 BRA `(.L_x_7292) ;  /* 0xfffffffc00f08947 */ /* 0x008fea000383ffff */
[----:B------:R-:W-:Y:S05]  /*9550*/  BRA `(.L_x_7319) ;  /* 0xfffffff400a87947 */ /* 0x000fea000383ffff */
.L_x_7293:
        /* <DEDUP_REMOVED lines=11> */
.L_x_7321:
[----:B------:R-:W-:Y:S05]  /*9610*/  BSYNC B0 ;  /* 0x0000000000007941 */ /* 0x000fea0003800000 */
.L_x_7320:
[----:B------:R-:W-:Y:S05]  /*9620*/  BRA `(.L_x_7322) ;  /* 0xfffffff400907947 */ /* 0x000fea000383ffff */
.L_x_7296:
[----:B------:R-:W-:Y:S01]  /*9630*/  BSSY B1, `(.L_x_7323) ;  /* 0x0000006000017945 */ /* 0x000fe20003800000 */
[----:B------:R-:W-:-:S07]  /*9640*/  IMAD.MOV.U32 R15, RZ, RZ, -0x1 ;  /* 0xffffffffff0f7424 */ /* 0x000fce00078e00ff */
[----:B-123--:R-:W-:Y:S05]  /*9650*/  WARPSYNC.COLLECTIVE R15, `(.L_x_7324) ;  /* 0x000000000f0c7348 */ /* 0x00efea0003c00000 */
[----:B------:R-:W-:Y:S02]  /*9660*/  ELECT P6, UR62, PT ;  /* 0x00000000003e782f */ /* 0x000fe400038c0000 */
[----:B------:R-:W-:Y:S01]  /*9670*/  MOV R14, UR62 ;  /* 0x0000003e000e7c02 */ /* 0x000fe20008000f00 */
[----:B-123--:R-:W-:Y:S10]  /*9680*/  ENDCOLLECTIVE ;  /* 0x000000000000791b */ /* 0x00eff40003800000 */
.L_x_7324:
[----:B------:R-:W-:Y:S05]  /*9690*/  BSYNC B1 ;  /* 0x0000000000017941 */ /* 0x000fea0003800000 */
.L_x_7323:
[----:B------:R-:W-:Y:S05]  /*96a0*/  BRA `(.L_x_7325) ;  /* 0xfffffff400887947 */ /* 0x000fea000383ffff */
.L_x_7298:
[----:B--2---:R2:W3:Y:S02]  /*96b0*/  SYNCS.PHASECHK.TRANS64.TRYWAIT P0, [R6+URZ], R5 ;  /* 0x00000005060075a7 */ /* 0x0044e4000800017f */
[----:B---3--:R-:W-:Y:S05]  /*96c0*/  @!P0 NANOSLEEP.SYNCS 0x989680 ;  /* 0x009896800000895d */ /* 0x008fea0003900000 */
[----:B------:R-:W3:Y:S02]  /*96d0*/  @!P0 SYNCS.PHASECHK.TRANS64 P0, [R6+URZ], R5 ;  /* 0x00000005060085a7 */ /* 0x000ee4000800007f */
[----:B---3--:R-:W-:Y:S05]  /*96e0*/  @!P0 BRA `(.L_x_7298) ;  /* 0xfffffffc00f08947 */ /* 0x008fea000383ffff */
[----:B------:R-:W-:Y:S05]  /*96f0*/  BRA `(.L_x_7326) ;  /* 0xfffffff400bc7947 */ /* 0x000fea000383ffff */
.L_x_7299:
[----:B---3--:R3:W4:Y:S02]  /*9700*/  SYNCS.PHASECHK.TRANS64.TRYWAIT P0, [R3+URZ], R2 ;  /* 0x00000002030075a7 */ /* 0x008724000800017f */
[----:B----4-:R-:W-:Y:S05]  /*9710*/  @!P0 NANOSLEEP.SYNCS 0x989680 ;  /* 0x009896800000895d */ /* 0x010fea0003900000 */
[----:B------:R-:W4:Y:S02]  /*9720*/  @!P0 SYNCS.PHASECHK.TRANS64 P0, [R3+URZ], R2 ;  /* 0x00000002030085a7 */ /* 0x000f24000800007f */
[----:B----4-:R-:W-:Y:S05]  /*9730*/  @!P0 BRA `(.L_x_7299) ;  /* 0xfffffffc00f08947 */ /* 0x010fea000383ffff */
[----:B------:R-:W-:Y:S05]  /*9740*/  BRA `(.L_x_7327) ;  /* 0xfffffff400b07947 */ /* 0x000fea000383ffff */
.L_x_7301:
[----:B---3--:R3:W4:Y:S02]  /*9750*/  SYNCS.PHASECHK.TRANS64.TRYWAIT P0, [R16+URZ], R5 ;  /* 0x00000005100075a7 */ /* 0x008724000800017f */
[----:B----4-:R-:W-:Y:S05]  /*9760*/  @!P0 NANOSLEEP.SYNCS 0x989680 ;  /* 0x009896800000895d */ /* 0x010fea0003900000 */
[----:B------:R-:W4:Y:S02]  /*9770*/  @!P0 SYNCS.PHASECHK.TRANS64 P0, [R16+URZ], R5 ;  /* 0x00000005100085a7 */ /* 0x000f24000800007f */
[----:B----4-:R-:W-:Y:S05]  /*9780*/  @!P0 BRA `(.L_x_7301) ;  /* 0xfffffffc00f08947 */ /* 0x010fea000383ffff */
[----:B------:R-:W-:Y:S05]  /*9790*/  BRA `(.L_x_7328) ;  /* 0xfffffff400b47947 */ /* 0x000fea000383ffff */
.L_x_7329:
        /* <DEDUP_REMOVED lines=14> */
.L_x_11958:


//--------------------- .text._ZN7cutlass13device_kernelIN5flash11enable_sm90INS1_16FlashAttnFwdSm90INS1_25CollectiveMainloopFwdSm90ILi2EN4cute5tupleIJNS5_1CILi1EEES8_S8_EEENS6_IJNS7_ILi128EEENS7_ILi96EEENS7_ILi64EEEEEELi256ENS_10bfloat16_tEfNS_4arch4Sm90ELb0ELb0ELb0ELb0ELb0ELb0ELb1ELb1ELb0ELb0ELb0ELb0EEENS1_21CollectiveEpilogueFwdINS6_IJSA_NS7_ILi256EEESB_EEES9_SE_SG_Li256ELb0ELb0ELb0ELb0EEENS1_29StaticPersistentTileSchedulerILb0EEEEEEEEEvNT_6ParamsE --------------------------
	.section	.text._ZN7cutlass13device_kernelIN5flash11enable_sm90INS1_16FlashAttnFwdSm90INS1_25CollectiveMainloopFwdSm90ILi2EN4cute5tupleIJNS5_1CILi1EEES8_S8_EEENS6_IJNS7_ILi128EEENS7_ILi96EEENS7_ILi64EEEEEELi256ENS_10bfloat16_tEfNS_4arch4Sm90ELb0ELb0ELb0ELb0ELb0ELb0ELb1ELb1ELb0ELb0ELb0ELb0EEENS1_21CollectiveEpilogueFwdINS6_IJSA_NS7_ILi256EEESB_EEES9_SE_SG_Li256ELb0ELb0ELb0ELb0EEENS1_29StaticPersistentTileSchedulerILb0EEEEEEEEEvNT_6ParamsE,"ax",@progbits
	.align	128
.text._ZN7cutlass13device_kernelIN5flash11enable_sm90INS1_16FlashAttnFwdSm90INS1_25CollectiveMainloopFwdSm90ILi2EN4cute5tupleIJNS5_1CILi1EEES8_S8_EEENS6_IJNS7_ILi128EEENS7_ILi96EEENS7_ILi64EEEEEELi256ENS_10bfloat16_tEfNS_4arch4Sm90ELb0ELb0ELb0ELb0ELb0ELb0ELb1ELb1ELb0ELb0ELb0ELb0EEENS1_21CollectiveEpilogueFwdINS6_IJSA_NS7_ILi256EEESB_EEES9_SE_SG_Li256ELb0ELb0ELb0ELb0EEENS1_29StaticPersistentTileSchedulerILb0EEEEEEEEEvNT_6ParamsE:
        .type           _ZN7cutlass13device_kernelIN5flash11enable_sm90INS1_16FlashAttnFwdSm90INS1_25CollectiveMainloopFwdSm90ILi2EN4cute5tupleIJNS5_1CILi1EEES8_S8_EEENS6_IJNS7_ILi128EEENS7_ILi96EEENS7_ILi64EEEEEELi256ENS_10bfloat16_tEfNS_4arch4Sm90ELb0ELb0ELb0ELb0ELb0ELb0ELb1ELb1ELb0ELb0ELb0ELb0EEENS1_21CollectiveEpilogueFwdINS6_IJSA_NS7_ILi256EEESB_EEES9_SE_SG_Li256ELb0ELb0ELb0ELb0EEENS1_29StaticPersistentTileSchedulerILb0EEEEEEEEEvNT_6ParamsE,@function
        .size           _ZN7cutlass13device_kernelIN5flash11enable_sm90INS1_16FlashAttnFwdSm90INS1_25CollectiveMainloopFwdSm90ILi2EN4cute5tupleIJNS5_1CILi1EEES8_S8_EEENS6_IJNS7_ILi128EEENS7_ILi96EEENS7_ILi64EEEEEELi256ENS_10bfloat16_tEfNS_4arch4Sm90ELb0ELb0ELb0ELb0ELb0ELb0ELb1ELb1ELb0ELb0ELb0ELb0EEENS1_21CollectiveEpilogueFwdINS6_IJSA_NS7_ILi256EEESB_EEES9_SE_SG_Li256ELb0ELb0ELb0ELb0EEENS1_29StaticPersistentTileSchedulerILb0EEEEEEEEEvNT_6ParamsE,(.L_x_11959 - _ZN7cutlass13device_kernelIN5flash11enable_sm90INS1_16FlashAttnFwdSm90INS1_25CollectiveMainloopFwdSm90ILi2EN4cute5tupleIJNS5_1CILi1EEES8_S8_EEENS6_IJNS7_ILi128EEENS7_ILi96EEENS7_ILi64EEEEEELi256ENS_10bfloat16_tEfNS_4arch4Sm90ELb0ELb0ELb0ELb0ELb0ELb0ELb1ELb1ELb0ELb0ELb0ELb0EEENS1_21CollectiveEpilogueFwdINS6_IJSA_NS7_ILi256EEESB_EEES9_SE_SG_Li256ELb0ELb0ELb0ELb0EEENS1_29StaticPersistentTileSchedulerILb0EEEEEEEEEvNT_6ParamsE)
        .other          _ZN7cutlass13device_kernelIN5flash11enable_sm90INS1_16FlashAttnFwdSm90INS1_25CollectiveMainloopFwdSm90ILi2EN4cute5tupleIJNS5_1CILi1EEES8_S8_EEENS6_IJNS7_ILi128EEENS7_ILi96EEENS7_ILi64EEEEEELi256ENS_10bfloat16_tEfNS_4arch4Sm90ELb0ELb0ELb0ELb0ELb0ELb0ELb1ELb1ELb0ELb0ELb0ELb0EEENS1_21CollectiveEpilogueFwdINS6_IJSA_NS7_ILi256EEESB_EEES9_SE_SG_Li256ELb0ELb0ELb0ELb0EEENS1_29StaticPersistentTileSchedulerILb0EEEEEEEEEvNT_6ParamsE,@"STO_CUDA_ENTRY STV_DEFAULT"
_ZN7cutlass13device_kernelIN5flash11enable_sm90INS1_16FlashAttnFwdSm90INS1_25CollectiveMainloopFwdSm90ILi2EN4cute5tupleIJNS5_1CILi1EEES8_S8_EEENS6_IJNS7_ILi128EEENS7_ILi96EEENS7_ILi64EEEEEELi256ENS_10bfloat16_tEfNS_4arch4Sm90ELb0ELb0ELb0ELb0ELb0ELb0ELb1ELb1ELb0ELb0ELb0ELb0EEENS1_21CollectiveEpilogueFwdINS6_IJSA_NS7_ILi256EEESB_EEES9_SE_SG_Li256ELb0ELb0ELb0ELb0EEENS1_29StaticPersistentTileSchedulerILb0EEEEEEEEEvNT_6ParamsE:
        /* <DEDUP_REMOVED lines=27> */
.L_x_7331:
[----:B------:R-:W-:Y:S05]  /*01b0*/  BSYNC B0 ;  /* 0x0000000000007941 */ /* 0x000fea0003800000 */
.L_x_7330:
        /* <DEDUP_REMOVED lines=39> */
.L_x_7332:
        /* <DEDUP_REMOVED lines=22> */
.L_x_7333:
        /* <DEDUP_REMOVED lines=18> */
.L_x_7334:
        /* <DEDUP_REMOVED lines=22> */
.L_x_7335:
        /* <DEDUP_REMOVED lines=22> */
.L_x_7336:
[----:B------:R-:W-:Y:S01]  /*0970*/  PLOP3.LUT P0, PT, PT, PT, UP0, 0x80, 0x0 ;  /* 0x000000000000781c */ /* 0x000fe20003f0f008 */
[----:B------:R-:W-:Y:S01]  /*0980*/  UMOV UR46, 0x1 ;  /* 0x00000001002e7882 */ /* 0x000fe20000000000 */
[----:B------:R-:W-:Y:S01]  /*0990*/  NOP ;  /* 0x0000000000007918 */ /* 0x000fe20000000000 */
[----:B------:R-:W-:Y:S01]  /*09a0*/  USEL UR46, UR46, 0x2, !UP0 ;  /* 0x000000022e2e7887 */ /* 0x000fe2000c000000 */
[----:B------:R-:W-:Y:S01]  /*09b0*/  ULDC.64 UR48, c[0x0][0x208] ;  /* 0x0000820000307ab9 */ /* 0x000fe20000000a00 */
[----:B-1234-:R-:W-:Y:S08]  /*09c0*/  BAR.SYNC.DEFER_BLOCKING 0x0 ;  /* 0x0000000000007b1d */ /* 0x01eff00000010000 */
[----:B------:R-:W-:Y:S05]  /*09d0*/  @!P0 BRA `(.L_x_7337) ;  /* 0x0000006400ac8947 */ /* 0x000fea0003800000 */
.L_x_7338:
        /* <DEDUP_REMOVED lines=59> */
.L_x_7362:
[----:B------:R-:W1:Y:S01]  /*0d90*/  SHFL.IDX PT, R0, R19, RZ, 0x1f ;  /* 0x00001fff13007589 */ /* 0x000e6200000e0000 */
[----:B------:R-:W-:Y:S01]  /*0da0*/  ULDC UR4, c[0x0][0xea8] ;  /* 0x0003aa0000047ab9 */ /* 0x000fe20000000800 */
[----:B------:R-:W-:Y:S01]  /*0db0*/  ULDC.64 UR6, c[0x0][0x3f8] ;  /* 0x0000fe0000067ab9 */ /* 0x000fe20000000a00 */
[----:B------:R-:W-:Y:S02]  /*0dc0*/  UISETP.NE.AND UP1, UPT, UR4, 0x1, UPT ;  /* 0x000000010400788c */ /* 0x000fe4000bf25270 */
[----:B------:R-:W-:Y:S01]  /*0dd0*/  UISETP.NE.U32.AND UP0, UPT, UR6, URZ, UPT ;  /* 0x0000003f0600728c */ /* 0x000fe2000bf05070 */
[----:B------:R-:W-:Y:S01]  /*0de0*/  ULDC UR4, c[0x0][0xeb4] ;  /* 0x0003ad0000047ab9 */ /* 0x000fe20000000800 */
[----:B------:R-:W-:Y:S02]  /*0df0*/  ULDC UR47, c[0x0][0x404] ;  /* 0x00010100002f7ab9 */ /* 0x000fe40000000800 */
[----:B------:R-:W-:Y:S02]  /*0e00*/  UISETP.NE.AND.EX UP0, UPT, UR7, URZ, UPT, UP0 ;  /* 0x0000003f0700728c */ /* 0x000fe4000bf05300 */
[----:B------:R-:W-:-:S02]  /*0e10*/  UIADD3 UR9, UR41, 0x18400, URZ ;  /* 0x0001840029097890 */ /* 0x000fc4000fffe03f */
[----:B------:R-:W-:Y:S02]  /*0e20*/  UISETP.NE.AND UP2, UPT, UR4, 0x1, UPT ;  /* 0x000000010400788c */ /* 0x000fe4000bf45270 */
[----:B------:R-:W-:Y:S01]  /*0e30*/  USEL UR47, UR47, 0x1, UP0 ;  /* 0x000000012f2f7887 */ /* 0x000fe20008000000 */
[----:B------:R-:W-:Y:S01]  /*0e40*/  @UP1 ULDC UR4, c[0x0][0xeac] ;  /* 0x0003ab0000041ab9 */ /* 0x000fe20000000800 */
[----:B------:R-:W-:Y:S01]  /*0e50*/  ULDC UR7, c[0x0][0x2e0] ;  /* 0x0000b80000077ab9 */ /* 0x000fe20000000800 */
[----:B------:R-:W-:Y:S02]  /*0e60*/  ULOP3.LUT UP0, URZ, UR9, 0x1bf, URZ, 0xc0, !UPT ;  /* 0x000001bf093f7892 */ /* 0x000fe4000f80c03f */
[----:B------:R-:W-:Y:S02]  /*0e70*/  UIMAD.WIDE.U32 UR4, UR43, UR4, URZ ;  /* 0x000000042b0472a5 */ /* 0x000fe4000f8e003f */
[----:B------:R-:W-:Y:S01]  /*0e80*/  UIMAD UR47, UR47, UR7, URZ ;  /* 0x000000072f2f72a4 */ /* 0x000fe2000f8e023f */
[----:B-1----:R-:W-:Y:S01]  /*0e90*/  R2UR UR44, R0 ;  /* 0x00000000002c72ca */ /* 0x002fe200000e0000 */
[----:B------:R-:W-:Y:S01]  /*0ea0*/  @UP1 ULDC UR8, c[0x0][0xeb0] ;  /* 0x0003ac0000081ab9 */ /* 0x000fe20000000800 */
[----:B------:R-:W-:Y:S01]  /*0eb0*/  UMOV UR37, UR43 ;  /* 0x0000002b00257c82 */ /* 0x000fe20008000000 */
[----:B------:R-:W-:Y:S01]  /*0ec0*/  @UP1 USHF.R.U32.HI UR37, URZ, UR8, UR5 ;  /* 0x000000083f251299 */ /* 0x000fe20008011605 */
[----:B------:R-:W-:Y:S01]  /*0ed0*/  PLOP3.LUT P0, PT, PT, PT, UP0, 0x80, 0x0 ;  /* 0x000000000000781c */ /* 0x000fe20003f0f008 */
[----:B------:R-:W-:-:S02]  /*0ee0*/  @UP2 ULDC.64 UR10, c[0x0][0xeb8] ;  /* 0x0003ae00000a2ab9 */ /* 0x000fc40000000a00 */
[----:B------:R-:W-:-:S03]  /*0ef0*/  UIMAD.WIDE.U32 UR4, UR37, UR10, URZ ;  /* 0x0000000a250472a5 */ /* 0x000fc6000f8e003f */
[----:B------:R-:W-:Y:S01]  /*0f00*/  UMOV UR36, UR37 ;  /* 0x0000002500247c82 */ /* 0x000fe20008000000 */
[----:B------:R-:W-:Y:S02]  /*0f10*/  @UP2 USHF.R.U32.HI UR36, URZ, UR11, UR5 ;  /* 0x0000000b3f242299 */ /* 0x000fe40008011605 */
[----:B------:R-:W-:-:S04]  /*0f20*/  ULEA.HI UR6, UR44, UR44, URZ, 0x1 ;  /* 0x0000002c2c067291 */ /* 0x000fc8000f8f083f */
[----:B------:R-:W-:-:S04]  /*0f30*/  ULOP3.LUT UR6, UR6, 0xfffffffe, URZ, 0xc0, !UPT ;  /* 0xfffffffe06067892 */ /* 0x000fc8000f8ec03f */
[----:B------:R-:W-:Y:S02]  /*0f40*/  UIADD3 UR44, UR44, -UR6, URZ ;  /* 0x800000062c2c7290 */ /* 0x000fe4000fffe03f */
[----:B------:R-:W-:Y:S02]  /*0f50*/  UIADD3 UR6, UR47, 0x5f, URZ ;  /* 0x0000005f2f067890 */ /* 0x000fe4000fffe03f */
[----:B------:R-:W-:Y:S02]  /*0f60*/  ULEA UR8, UR44, UR41, 0xd ;  /* 0x000000292c087291 */ /* 0x000fe4000f8e683f */
[----:B------:R-:W-:Y:S02]  /*0f70*/  UIMAD.WIDE UR6, UR6, 0x2aaaaaab, URZ ;  /* 0x2aaaaaab060678a5 */ /* 0x000fe4000f8e023f */
[----:B------:R-:W-:Y:S02]  /*0f80*/  UIADD3 UR8, UR8, 0x22400, URZ ;  /* 0x0002240008087890 */ /* 0x000fe4000fffe03f */
[----:B------:R-:W-:-:S02]  /*0f90*/  USHF.R.U32.HI UR45, URZ, 0x1f, UR7 ;  /* 0x0000001f3f2d7899 */ /* 0x000fc40008011607 */
[----:B------:R-:W-:Y:S02]  /*0fa0*/  USHF.R.U32.HI UR8, URZ, 0x4, UR8 ;  /* 0x000000043f087899 */ /* 0x000fe40008011608 */
[----:B------:R-:W-:Y:S02]  /*0fb0*/  ULEA.HI.SX32 UR45, UR7, UR45, 0x1c ;  /* 0x0000002d072d7291 */ /* 0x000fe4000f8fe23f */
        /* <DEDUP_REMOVED lines=18> */
.L_x_7339:
[----:B------:R-:W-:Y:S01]  /*10e0*/  ULOP3.LUT UR4, UR40, 0x1, URZ, 0xc0, !UPT ;  /* 0x0000000128047892 */ /* 0x000fe2000f8ec03f */
[----:B------:R-:W-:-:S05]  /*10f0*/  VIADD R187, R18, 0x8 ;  /* 0x0000000812bb7836 */ /* 0x000fca0000000000 */
[----:B------:R-:W-:-:S05]  /*1100*/  IMAD.U32 R0, RZ, RZ, UR4 ;  /* 0x00000004ff007e24 */ /* 0x000fca000f8e00ff */
[----:B------:R-:W-:-:S04]  /*1110*/  SHF.L.U32 R0, R0, 0x1f, RZ ;  /* 0x0000001f00007819 */ /* 0x000fc800000006ff */
[----:B------:R-:W1:Y:S02]  /*1120*/  SYNCS.PHASECHK.TRANS64.TRYWAIT P0, [UR41+0x32400], R0 ;  /* 0x03240000ff0075a7 */ /* 0x000e640008000169 */
[----:B-1----:R-:W-:Y:S05]  /*1130*/  @!P0 BRA `(.L_x_7340) ;  /* 0x0000008c00888947 */ /* 0x002fea0003800000 */
.L_x_7420:
[----:B-1----:R-:W-:Y:S01]  /*1140*/  MOV R3, UR42 ;  /* 0x0000002a00037c02 */ /* 0x002fe20008000f00 */
[----:B------:R-:W-:Y:S05]  /*1150*/  WARPSYNC.ALL ;  /* 0x0000000000007948 */ /* 0x000fea0003800000 */
[----:B------:R1:W-:Y:S01]  /*1160*/  BAR.SYNC.DEFER_BLOCKING R187, 0x100 ;  /* 0x000400bb0000751d */ /* 0x0003e20000010000 */
[----:B------:R-:W-:-:S13]  /*1170*/  ISETP.NE.AND P0, PT, R3, 0x3, PT ;  /* 0x000000030300780c */ /* 0x000fda0003f05270 */
[----:B-1----:R-:W-:Y:S05]  /*1180*/  @!P0 BRA `(.L_x_7341) ;  /* 0x0000000000048947 */ /* 0x002fea0003800000 */
[----:B------:R-:W-:Y:S01]  /*1190*/  BPT.TRAP 0x1 ;  /* 0x000000040000795c */ /* 0x000fe20000300000 */
.L_x_7341:
[----:B------:R-:W-:Y:S01]  /*11a0*/  ULEA UR26, UR39, UR41, 0x3 ;  /* 0x00000029271a7291 */ /* 0x000fe2000f8e183f */
[----:B------:R-:W-:-:S05]  /*11b0*/  IMAD.U32 R3, RZ, RZ, UR38 ;  /* 0x00000026ff037e24 */ /* 0x000fca000f8e00ff */
[----:B------:R-:W-:-:S04]  /*11c0*/  SHF.L.U32 R3, R3, 0x1f, RZ ;  /* 0x0000001f03037819 */ /* 0x000fc800000006ff */
[----:B------:R1:W2:Y:S01]  /*11d0*/  SYNCS.PHASECHK.TRANS64.TRYWAIT P1, [UR26+0x32430], R3 ;  /* 0x03243003ff0075a7 */ /* 0x0002a2000802015a */
[----:B------:R-:W-:Y:S05]  /*11e0*/  @!P0 BRA `(.L_x_7342) ;  /* 0x0000000000048947 */ /* 0x000fea0003800000 */
[----:B------:R-:W-:Y:S01]  /*11f0*/  BPT.TRAP 0x1 ;  /* 0x000000040000795c */ /* 0x000fe20000300000 */
.L_x_7342:
[----:B--2---:R-:W-:Y:S05]  /*1200*/  @P1 BRA `(.L_x_7343) ;  /* 0x0000000000081947 */ /* 0x004fea0003800000 */
[----:B------:R-:W2:Y:S02]  /*1210*/  SYNCS.PHASECHK.TRANS64.TRYWAIT P1, [UR26+0x32430], R3 ;  /* 0x03243003ff0075a7 */ /* 0x000ea4000802015a */
[----:B--2---:R-:W-:Y:S05]  /*1220*/  @!P1 BRA `(.L_x_7344) ;  /* 0x0000008c00649947 */ /* 0x004fea0003800000 */
.L_x_7343:
[----:B------:R-:W-:Y:S01]  /*1230*/  ULEA UR4, UR44, UR41, 0xd ;  /* 0x000000292c047291 */ /* 0x000fe2000f8e683f */
[----:B------:R-:W-:Y:S01]  /*1240*/  WARPGROUP.ARRIVE ;  /* 0x00000000000079c5 */ /* 0x000fe20000000000 */
[----:B------:R-:W-:Y:S02]  /*1250*/  UIADD3 UR5, UR41, 0x1c400, URZ ;  /* 0x0001c40029057890 */ /* 0x000fe4000fffe03f */
[----:B------:R-:W-:Y:S02]  /*1260*/  UIADD3 UR4, UR4, 0x18400, URZ ;  /* 0x0001840004047890 */ /* 0x000fe4000fffe03f */
[----:B------:R-:W-:Y:S02]  /*1270*/  USHF.R.U32.HI UR5, URZ, 0x4, UR5 ;  /* 0x000000043f057899 */ /* 0x000fe40008011605 */
[----:B------:R-:W-:Y:S02]  /*1280*/  USHF.R.U32.HI UR4, URZ, 0x4, UR4 ;  /* 0x000000043f047899 */ /* 0x000fe40008011604 */
[----:B------:R-:W-:-:S02]  /*1290*/  ULOP3.LUT UR5, UR5, 0x3fff, URZ, 0xc0, !UPT ;  /* 0x00003fff05057892 */ /* 0x000fc4000f8ec03f */
[----:B------:R-:W-:Y:S02]  /*12a0*/  ULOP3.LUT UR4, UR4, 0x3fff, URZ, 0xc0, !UPT ;  /* 0x00003fff04047892 */ /* 0x000fe4000f8ec03f */
[----:B------:R-:W-:Y:S02]  /*12b0*/  ULOP3.LUT UR24, UR5, 0x10000, URZ, 0xfc, !UPT ;  /* 0x0001000005187892 */ /* 0x000fe4000f8efc3f */
[----:B------:R-:W-:Y:S02]  /*12c0*/  ULOP3.LUT UR4, UR4, 0x10000, URZ, 0xfc, !UPT ;  /* 0x0001000004047892 */ /* 0x000fe4000f8efc3f */
[----:B------:R-:W-:Y:S01]  /*12d0*/  UIMAD UR6, UR39, 0x300, UR24 ;  /* 0x00000300270678a4 */ /* 0x000fe2000f8e0218 */
[----:B------:R-:W-:Y:S01]  /*12e0*/  UMOV UR5, 0x40000040 ;  /* 0x4000004000057882 */ /* 0x000fe20000000000 */
[----:B------:R-:W-:Y:S01]  /*12f0*/  UMOV UR7, 0x40000040 ;  /* 0x4000004000077882 */ /* 0x000fe20000000000 */
[----:B------:R-:W-:Y:S02]  /*1300*/  UIADD3 UR8, UR4, 0x2, URZ ;  /* 0x0000000204087890 */ /* 0x000fe4000fffe03f */
[----:B------:R-:W-:Y:S01]  /*1310*/  UIADD3 UR10, UR6, 0x2, URZ ;  /* 0x00000002060a7890 */ /* 0x000fe2000fffe03f */
[----:B------:R-:W-:-:S03]  /*1320*/  UMOV UR9, 0x40000040 ;  /* 0x4000004000097882 */ /* 0x000fc60000000000 */
[----:B------:R-:W-:Y:S01]  /*1330*/  HGMMA.64x96x16.F32.BF16 R24, gdesc[UR4], RZ, !UPT, gsb0 ;  /* 0x01600000041879f0 */ /* 0x000fe2000c0018ff */
        /* <DEDUP_REMOVED lines=19> */
[----:B------:R-:W3:Y:S02]  /*1470*/  SYNCS.PHASECHK.TRANS64.TRYWAIT P1, [UR41+0x32410], R0 ;  /* 0x03241000ff0075a7 */ /* 0x000ee40008020169 */
[----:B---3--:R-:W-:Y:S05]  /*1480*/  @!P1 BRA `(.L_x_7345) ;  /* 0x0000008800e49947 */ /* 0x008fea0003800000 */
.L_x_7421:
[----:B------:R-:W-:Y:S05]  /*1490*/  @!P0 BRA `(.L_x_7346) ;  /* 0x0000000000048947 */ /* 0x000fea0003800000 */
[----:B------:R-:W-:Y:S01]  /*14a0*/  BPT.TRAP 0x1 ;  /* 0x000000040000795c */ /* 0x000fe20000300000 */
.L_x_7346:
[----:B------:R4:W1:Y:S01]  /*14b0*/  SYNCS.PHASECHK.TRANS64.TRYWAIT P1, [UR26+0x32450], R3 ;  /* 0x03245003ff0075a7 */ /* 0x000862000802015a */
[----:B------:R-:W-:Y:S05]  /*14c0*/  @!P0 BRA `(.L_x_7347) ;  /* 0x0000000000048947 */ /* 0x000fea0003800000 */
[----:B------:R-:W-:Y:S01]  /*14d0*/  BPT.TRAP 0x1 ;  /* 0x000000040000795c */ /* 0x000fe20000300000 */
.L_x_7347:
[----:B-1----:R-:W-:Y:S05]  /*14e0*/  @P1 BRA `(.L_x_7348) ;  /* 0x0000000000081947 */ /* 0x002fea0003800000 */
[----:B------:R-:W1:Y:S02]  /*14f0*/  SYNCS.PHASECHK.TRANS64.TRYWAIT P1, [UR26+0x32450], R3 ;  /* 0x03245003ff0075a7 */ /* 0x000e64000802015a */
[----:B-1----:R-:W-:Y:S05]  /*1500*/  @!P1 BRA `(.L_x_7349) ;  /* 0x0000008800dc9947 */ /* 0x002fea0003800000 */
.L_x_7348:
[----:B------:R-:W-:Y:S01]  /*1510*/  UIADD3 UR6, UR41, 0x400, URZ ;  /* 0x0000040029067890 */ /* 0x000fe2000fffe03f */
[----:B------:R-:W-:Y:S01]  /*1520*/  WARPGROUP.ARRIVE ;  /* 0x00000000000079c5 */ /* 0x000fe20000000000 */
[----:B------:R-:W-:-:S05]  /*1530*/  ULOP3.LUT UR7, UR52, 0x10000, URZ, 0xfc, !UPT ;  /* 0x0001000034077892 */ /* 0x000fca000f8efc3f */
[----:B------:R-:W5:Y:S01]  /*1540*/  S2R R72, SR_TID.X ;  /* 0x0000000000487919 */ /* 0x000f620000002100 */
[----:B------:R-:W-:Y:S01]  /*1550*/  USHF.R.U32.HI UR6, URZ, 0x4, UR6 ;  /* 0x000000043f067899 */ /* 0x000fe20008011606 */
[----:B------:R-:W-:Y:S01]  /*1560*/  IMAD.U32 R174, RZ, RZ, UR26 ;  /* 0x0000001affae7e24 */ /* 0x000fe2000f8e00ff */
[----:B------:R-:W-:Y:S01]  /*1570*/  UMOV UR21, 0x40000040 ;  /* 0x4000004000157882 */ /* 0x000fe20000000000 */
[----:B------:R-:W-:Y:S01]  /*1580*/  UMOV UR23, 0x40000040 ;  /* 0x4000004000177882 */ /* 0x000fe20000000000 */
[----:B------:R-:W-:Y:S01]  /*1590*/  ULOP3.LUT UR6, UR6, 0x3fff, URZ, 0xc0, !UPT ;  /* 0x00003fff06067892 */ /* 0x000fe2000f8ec03f */
[----:B------:R-:W-:Y:S01]  /*15a0*/  UMOV UR20, UR7 ;  /* 0x0000000700147c82 */ /* 0x000fe20008000000 */
[----:B------:R-:W-:Y:S02]  /*15b0*/  ULDC UR27, c[0x0][0xa80] ;  /* 0x0002a000001b7ab9 */ /* 0x000fe40000000800 */
[----:B------:R-:W-:Y:S02]  /*15c0*/  ULOP3.LUT UR25, UR6, 0x10000, URZ, 0xfc, !UPT ;  /* 0x0001000006197892 */ /* 0x000fe4000f8efc3f */
[----:B------:R-:W-:-:S02]  /*15d0*/  ULOP3.LUT UR26, UR6, 0x3000000, URZ, 0xfc, !UPT ;  /* 0x03000000061a7892 */ /* 0x000fc4000f8efc3f */
[----:B------:R-:W-:Y:S02]  /*15e0*/  UIMAD UR10, UR39, 0xc00, UR25 ;  /* 0x00000c00270a78a4 */ /* 0x000fe4000f8e0219 */
[----:B------:R-:W-:-:S05]  /*15f0*/  UISETP.GE.AND UP0, UPT, UR47, 0x61, UPT ;  /* 0x000000612f00788c */ /* 0x000fca000bf06270 */
[----:B------:R-:W-:Y:S02]  /*1600*/  UMOV UR22, UR10 ;  /* 0x0000000a00167c82 */ /* 0x000fe40008000000 */
[----:B------:R-:W-:Y:S01]  /*1610*/  HGMMA.64x96x16.F32.BF16 R24, gdesc[UR20], R24, gsb0 ;  /* 0x01600000141879f0 */ /* 0x000fe20008001818 */
[----:B------:R-:W-:Y:S02]  /*1620*/  UIADD3 UR20, UR7, 0x2, URZ ;  /* 0x0000000207147890 */ /* 0x000fe4000fffe03f */
[----:B------:R-:W-:Y:S01]  /*1630*/  UIADD3 UR22, UR10, 0x2, URZ ;  /* 0x000000020a167890 */ /* 0x000fe2000fffe03f */
[----:B------:R-:W-:Y:S01]  /*1640*/  UMOV UR21, 0x40000040 ;  /* 0x4000004000157882 */ /* 0x000fe20000000000 */
[----:B------:R-:W-:Y:S01]  /*1650*/  UMOV UR23, 0x40000040 ;  /* 0x4000004000177882 */ /* 0x000fe20000000000 */
[----:B-----5:R-:W-:Y:S01]  /*1660*/  LOP3.LUT R72, R72, 0x7f, RZ, 0xc0, !PT ;  /* 0x0000007f48487812 */ /* 0x020fe200078ec0ff */
[----:B------:R-:W-:Y:S02]  /*1670*/  WARPGROUP.DEPBAR.LE gsb0, 0x0 ;  /* 0x00008000000079c5 */ /* 0x000fe40000010000 */
[----:B------:R-:W-:-:S06]  /*1680*/  WARPGROUP.ARRIVE ;  /* 0x00000000000079c5 */ /* 0x000fcc0000000000 */
[----:B------:R-:W-:Y:S01]  /*1690*/  HGMMA.64x96x16.F32.BF16 R24, gdesc[UR20], R24, gsb0 ;  /* 0x01600000141879f0 */ /* 0x000fe20008001818 */
[----:B------:R-:W-:Y:S02]  /*16a0*/  UIADD3 UR20, UR7, 0x4, URZ ;  /* 0x0000000407147890 */ /* 0x000fe4000fffe03f */
[----:B------:R-:W-:Y:S01]  /*16b0*/  UIADD3 UR22, UR10, 0x4, URZ ;  /* 0x000000040a167890 */ /* 0x000fe2000fffe03f */
[----:B------:R-:W-:Y:S01]  /*16c0*/  UMOV UR21, 0x40000040 ;  /* 0x4000004000157882 */ /* 0x000fe20000000000 */
[----:B------:R-:W-:Y:S01]  /*16d0*/  UMOV UR23, 0x40000040 ;  /* 0x4000004000177882 */ /* 0x000fe20000000000 */
        /* <DEDUP_REMOVED lines=91> */
[----:B------:R-:W-:Y:S02]  /*1c90*/  UIMAD UR7, UR45, -0x60, UR47 ;  /* 0xffffffa02d0778a4 */ /* 0x000fe4000f8e022f */
[----:B------:R-:W-:Y:S02]  /*1ca0*/  UIMAD UR10, UR39, 0xc00, UR26 ;  /* 0x00000c00270a78a4 */ /* 0x000fe4000f8e021a */
[----:B------:R-:W-:-:S05]  /*1cb0*/  UIADD3 UR7, UR7, 0x60, URZ ;  /* 0x0000006007077890 */ /* 0x000fca000fffe03f */
[----:B------:R-:W-:Y:S01]  /*1cc0*/  UMOV UR6, UR10 ;  /* 0x0000000a00067c82 */ /* 0x000fe20008000000 */
[----:B-1-3--:R-:W-:Y:S01]  /*1cd0*/  IMAD.U32 R0, RZ, RZ, UR7 ;  /* 0x00000007ff007e24 */ /* 0x00afe2000f8e00ff */
[----:B------:R-:W-:-:S03]  /*1ce0*/  UMOV UR7, 0x40000040 ;  /* 0x4000004000077882 */ /* 0x000fc60000000000 */
        /* <DEDUP_REMOVED lines=9> */
[----:B------:R-:W-:Y:S03]  /*1d80*/  HGMMA.64x96x16.F32.BF16 R24, gdesc[UR20], R24, gsb0 ;  /* 0x01600000141879f0 */ /* 0x000fe60008001818 */
[----:B------:R-:W-:Y:S02]  /*1d90*/  WARPGROUP.DEPBAR.LE gsb0, 0x0 ;  /* 0x00008000000079c5 */ /* 0x000fe40000010000 */
[----:B------:R-:W-:Y:S02]  /*1da0*/  FSEL R24, R24, -INF , P2 ;  /* 0xff80000018187808 */ /* 0x000fe40001000000 */
[----:B--2---:R-:W-:Y:S02]  /*1db0*/  FSEL R4, R25, -INF , P1 ;  /* 0xff80000019047808 */ /* 0x004fe40000800000 */
[----:B------:R-:W-:Y:S02]  /*1dc0*/  FSEL R28, R28, -INF , P6 ;  /* 0xff8000001c1c7808 */ /* 0x000fe40003000000 */
[----:B----4-:R-:W-:-:S02]  /*1dd0*/  FMNMX.FTZ R3, R24, R4, !PT ;  /* 0x0000000418037209 */ /* 0x010fc40007810000 */
[----:B------:R-:W-:Y:S02]  /*1de0*/  FSEL R73, R26, -INF , P2 ;  /* 0xff8000001a497808 */ /* 0x000fe40001000000 */
[----:B------:R-:W-:Y:S02]  /*1df0*/  FSEL R26, R29, -INF , P5 ;  /* 0xff8000001d1a7808 */ /* 0x000fe40002800000 */
[----:B------:R-:W-:Y:S02]  /*1e00*/  FMNMX.FTZ R3, R28, R3, !PT ;  /* 0x000000031c037209 */ /* 0x000fe40007810000 */
        /* <DEDUP_REMOVED lines=11> */
[----:B------:R-:W-:Y:S02]  /*1ec0*/  ISETP.GT.AND P6, PT, R0, 0x20, PT ;  /* 0x000000200000780c */ /* 0x000fe40003fc4270 */
[----:B------:R-:W-:Y:S02]  /*1ed0*/  FSEL R196, R37, -INF , P1 ;  /* 0xff80000025c47808 */ /* 0x000fe40000800000 */
[----:B------:R-:W-:Y:S02]  /*1ee0*/  FMNMX.FTZ R3, R186, R3, !PT ;  /* 0x00000003ba037209 */ /* 0x000fe40007810000 */
[----:B------:R-:W-:-:S02]  /*1ef0*/  FSEL R31, R31, -INF , P5 ;  /* 0xff8000001f1f7808 */ /* 0x000fc40002800000 */
[----:B------:R-:W-:Y:S02]  /*1f00*/  FMNMX.FTZ R10, R25, R10, !PT ;  /* 0x0000000a190a7209 */ /* 0x000fe40007810000 */
[----:B------:R-:W-:Y:S02]  /*1f10*/  ISETP.GT.AND P5, PT, R0, 0x21, PT ;  /* 0x000000210000780c */ /* 0x000fe40003fa4270 */
[----:B------:R-:W-:Y:S02]  /*1f20*/  FSEL R188, R40, -INF , P6 ;  /* 0xff80000028bc7808 */ /* 0x000fe40003000000 */
[----:B------:R-:W-:Y:S02]  /*1f30*/  FMNMX.FTZ R9, R196, R3, !PT ;  /* 0x00000003c4097209 */ /* 0x000fe40007810000 */
[----:B------:R-:W-:Y:S02]  /*1f40*/  FSEL R6, R34, -INF , P4 ;  /* 0xff80000022067808 */ /* 0x000fe40002000000 */
[----:B------:R-:W-:-:S02]  /*1f50*/  FMNMX.FTZ R3, R31, R10, !PT ;  /* 0x0000000a1f037209 */ /* 0x000fc40007810000 */
[----:B------:R-:W-:Y:S02]  /*1f60*/  ISETP.GT.AND P4, PT, R0, 0x28, PT ;  /* 0x000000280000780c */ /* 0x000fe40003f84270 */
        /* <DEDUP_REMOVED lines=8> */
[----:B------:R-:W-:Y:S02]  /*1ff0*/  FMNMX.FTZ R12, R189, R10, !PT ;  /* 0x0000000abd0c7209 */ /* 0x000fe40007810000 */
[----:B------:R-:W-:Y:S02]  /*2000*/  ISETP.GT.AND P2, PT, R0, 0x30, PT ;  /* 0x000000300000780c */ /* 0x000fe40003f44270 */
[----:B------:R-:W-:-:S02]  /*2010*/  FSEL R194, R45, -INF , P3 ;  /* 0xff8000002dc27808 */ /* 0x000fc40001800000 */
[----:B------:R-:W-:Y:S02]  /*2020*/  FMNMX.FTZ R3, R192, R3, !PT ;  /* 0x00000003c0037209 */ /* 0x000fe40007810000 */
[----:B------:R-:W-:Y:S02]  /*2030*/  FSEL R193, R39, -INF , P1 ;  /* 0xff80000027c17808 */ /* 0x000fe40000800000 */
[----:B------:R-:W-:Y:S02]  /*2040*/  FMNMX.FTZ R14, R191, R12, !PT ;  /* 0x0000000cbf0e7209 */ /* 0x000fe40007810000 */
        /* <DEDUP_REMOVED lines=30> */
[----:B------:R-:W-:Y:S02]  /*2230*/  FSEL R15, R54, -INF , P6 ;  /* 0xff800000360f7808 */ /* 0x000fe40003000000 */
[----:B------:R-:W-:Y:S02]  /*2240*/  ISETP.GT.AND P6, PT, R0, 0x49, PT ;  /* 0x000000490000780c */ /* 0x000fe40003fc4270 */
[----:B------:R-:W-:-:S02]  /*2250*/  FSEL R158, R60, -INF , P2 ;  /* 0xff8000003c9e7808 */ /* 0x000fc40001000000 */
[----:B------:R-:W-:Y:S02]  /*2260*/  FMNMX.FTZ R29, R21, R32, !PT ;  /* 0x00000020151d7209 */ /* 0x000fe40007810000 */
        /* <DEDUP_REMOVED lines=21> */
[----:B------:R-:W-:Y:S02]  /*23c0*/  FMNMX.FTZ R30, R163, R0, !PT ;  /* 0x00000000a31e7209 */ /* 0x000fe40007810000 */
[----:B------:R-:W-:-:S02]  /*23d0*/  FSEL R179, R63, -INF , P6 ;  /* 0xff8000003fb37808 */ /* 0x000fc40003000000 */
[----:B------:R-:W-:Y:S02]  /*23e0*/  FMNMX.FTZ R0, R176, R3, !PT ;  /* 0x00000003b0007209 */ /* 0x000fe40007810000 */
[----:B------:R-:W-:Y:S02]  /*23f0*/  FSEL R175, R66, -INF , P1 ;  /* 0xff80000042af7808 */ /* 0x000fe40000800000 */
[----:B------:R-:W-:Y:S02]  /*2400*/  FMNMX.FTZ R0, R179, R0, !PT ;  /* 0x00000000b3007209 */ /* 0x000fe40007810000 */
[----:B------:R-:W-:Y:S02]  /*2410*/  FSEL R177, R67, -INF , P5 ;  /* 0xff80000043b17808 */ /* 0x000fe40002800000 */
[----:B------:R-:W-:Y:S02]  /*2420*/  FMNMX.FTZ R0, R175, R0, !PT ;  /* 0x00000000af007209 */ /* 0x000fe40007810000 */
[----:B------:R-:W-:-:S02]  /*2430*/  FSEL R165, R69, -INF , P3 ;  /* 0xff80000045a57808 */ /* 0x000fc40001800000 */
[----:B------:R-:W-:Y:S02]  /*2440*/  FSEL R178, R70, -INF , P4 ;  /* 0xff80000046b27808 */ /* 0x000fe40002000000 */
[----:B------:R-:W-:Y:S02]  /*2450*/  FMNMX.FTZ R3, R177, R0, !PT ;  /* 0x00000000b1037209 */ /* 0x000fe40007810000 */
[----:B------:R-:W-:Y:S02]  /*2460*/  FMNMX.FTZ R30, R165, R30, !PT ;  /* 0x0000001ea51e7209 */ /* 0x000fe40007810000 */
[----:B------:R-:W-:Y:S02]  /*2470*/  FSEL R183, R71, -INF , P3 ;  /* 0xff80000047b77808 */ /* 0x000fe40001800000 */
[----:B------:R-:W-:Y:S01]  /*2480*/  FMNMX.FTZ R0, R178, R3, !PT ;  /* 0x00000003b2007209 */ /* 0x000fe20007810000 */
[----:B------:R-:W1:Y:S01]  /*2490*/  SHFL.BFLY PT, R29, R30, 0x2, 0x1f ;  /* 0x0c401f001e1d7f89 */ /* 0x000e6200000e0000 */
[----:B------:R-:W-:-:S02]  /*24a0*/  PLOP3.LUT P2, PT, PT, PT, UP0, 0x80, 0x0 ;  /* 0x000000000000781c */ /* 0x000fc40003f4f008 */
[----:B------:R-:W-:-:S05]  /*24b0*/  FMNMX.FTZ R3, R183, R0, !PT ;  /* 0x00000000b7037209 */ /* 0x000fca0007810000 */
[----:B------:R-:W2:Y:S01]  /*24c0*/  SHFL.BFLY PT, R32, R3, 0x2, 0x1f ;  /* 0x0c401f0003207f89 */ /* 0x000ea200000e0000 */
[----:B-1----:R-:W-:-:S05]  /*24d0*/  FMNMX.FTZ R29, R30, R29, !PT ;  /* 0x0000001d1e1d7209 */ /* 0x002fca0007810000 */
[----:B------:R-:W1:Y:S01]  /*24e0*/  SHFL.BFLY PT, R0, R29, 0x1, 0x1f ;  /* 0x0c201f001d007f89 */ /* 0x000e6200000e0000 */
[----:B--2---:R-:W-:-:S05]  /*24f0*/  FMNMX.FTZ R32, R3, R32, !PT ;  /* 0x0000002003207209 */ /* 0x004fca0007810000 */
[----:B------:R-:W2:Y:S01]  /*2500*/  SHFL.BFLY PT, R33, R32, 0x1, 0x1f ;  /* 0x0c201f0020217f89 */ /* 0x000ea200000e0000 */
[----:B-1----:R-:W-:-:S04]  /*2510*/  FMNMX.FTZ R0, R29, R0, !PT ;  /* 0x000000001d007209 */ /* 0x002fc80007810000 */
[C---:B------:R-:W-:Y:S01]  /*2520*/  FSETP.NEU.FTZ.AND P1, PT, R0.reuse, -INF , PT ;  /* 0xff8000000000780b */ /* 0x040fe20003f3d000 */
[----:B------:R-:W-:Y:S01]  /*2530*/  FMUL.FTZ R181, R0, UR27 ;  /* 0x0000001b00b57c20 */ /* 0x000fe20008410000 */
[----:B--2---:R-:W-:-:S04]  /*2540*/  FMNMX.FTZ R3, R32, R33, !PT ;  /* 0x0000002120037209 */ /* 0x004fc80007810000 */
[----:B------:R-:W-:Y:S02]  /*2550*/  FSEL R181, R181, RZ, P1 ;  /* 0x000000ffb5b57208 */ /* 0x000fe40000800000 */
[C---:B------:R-:W-:Y:S01]  /*2560*/  FSETP.NEU.FTZ.AND P1, PT, R3.reuse, -INF , PT ;  /* 0xff8000000300780b */ /* 0x040fe20003f3d000 */
[----:B------:R-:W-:Y:S02]  /*2570*/  FMUL.FTZ R180, R3, UR27 ;  /* 0x0000001b03b47c20 */ /* 0x000fe40008410000 */
[--C-:B------:R-:W-:Y:S01]  /*2580*/  FFMA.FTZ R167, R24, UR27, -R181.reuse ;  /* 0x0000001b18a77c23 */ /* 0x100fe200080108b5 */
[--C-:B------:R-:W-:Y:S01]  /*2590*/  FFMA.FTZ R166, R4, UR27, -R181.reuse ;  /* 0x0000001b04a67c23 */ /* 0x100fe200080108b5 */
[----:B------:R-:W-:Y:S01]  /*25a0*/  IADD3 R4, -R18, 0xb, RZ ;  /* 0x0000000b12047810 */ /* 0x000fe20007ffe1ff */
[--C-:B------:R-:W-:Y:S01]  /*25b0*/  FFMA.FTZ R169, R28, UR27, -R181.reuse ;  /* 0x0000001b1ca97c23 */ /* 0x100fe200080108b5 */
[----:B------:R-:W-:Y:S01]  /*25c0*/  FSEL R180, R180, RZ, P1 ;  /* 0x000000ffb4b47208 */ /* 0x000fe20000800000 */
[--C-:B------:R-:W-:Y:S01]  /*25d0*/  FFMA.FTZ R172, R26, UR27, -R181.reuse ;  /* 0x0000001b1aac7c23 */ /* 0x100fe200080108b5 */
[----:B------:R-:W-:Y:S01]  /*25e0*/  ISETP.NE.AND P1, PT, R72, RZ, PT ;  /* 0x000000ff4800720c */ /* 0x000fe20003f25270 */
        /* <DEDUP_REMOVED lines=8> */
[----:B------:R-:W1:Y:S01]  /*2670*/  MUFU.EX2 R166, R166 ;  /* 0x000000a600a67308 */ /* 0x000e620000000800 */
[----:B------:R-:W-:Y:S01]  /*2680*/  FFMA.FTZ R182, R182, UR27, -R181 ;  /* 0x0000001bb6b67c23 */ /* 0x000fe200080108b5 */
[--C-:B------:R-:W-:Y:S01]  /*2690*/  FFMA.FTZ R6, R6, UR27, -R180.reuse ;  /* 0x0000001b06067c23 */ /* 0x100fe200080108b4 */
[----:B------:R-:W-:Y:S01]  /*26a0*/  FFMA.FTZ R189, R189, UR27, -R180 ;  /* 0x0000001bbdbd7c23 */ /* 0x000fe200080108b4 */
[----:B------:R-:W-:-:S02]  /*26b0*/  @!P1 VIADD R24, R174, 0x32440 ;  /* 0x00032440ae189836 */ /* 0x000fc40000000000 */
[----:B------:R-:W-:Y:S01]  /*26c0*/  FFMA.FTZ R191, R193, UR27, -R180 ;  /* 0x0000001bc1bf7c23 */ /* 0x000fe200080108b4 */
[--C-:B------:R-:W-:Y:S01]  /*26d0*/  FFMA.FTZ R193, R190, UR27, -R181.reuse ;  /* 0x0000001bbec17c23 */ /* 0x100fe200080108b5 */
[--C-:B------:R-:W-:Y:S01]  /*26e0*/  FFMA.FTZ R190, R192, UR27, -R181.reuse ;  /* 0x0000001bc0be7c23 */ /* 0x100fe200080108b5 */
[----:B------:R-:W-:Y:S01]  /*26f0*/  MUFU.EX2 R169, R169 ;  /* 0x000000a900a97308 */ /* 0x000fe20000000800 */
[----:B------:R-:W-:Y:S01]  /*2700*/  @!P1 PRMT R24, RZ, 0x654, R24 ;  /* 0x00000654ff189816 */ /* 0x000fe20000000018 */
[----:B------:R2:W-:Y:S06]  /*2710*/  BAR.ARV R4, 0x100 ;  /* 0x000400040000751d */ /* 0x0005ec0000002000 */
[----:B------:R3:W-:Y:S01]  /*2720*/  @!P1 SYNCS.ARRIVE.TRANS64.RED.A1T0 RZ, [R24+URZ], RZ ;  /* 0x000000ff18ff99a7 */ /* 0x0007e2000810043f */
[----:B------:R-:W4:Y:S01]  /*2730*/  MUFU.EX2 R172, R172 ;  /* 0x000000ac00ac7308 */ /* 0x000f220000000800 */
[----:B------:R5:W-:Y:S01]  /*2740*/  BAR.SYNC.DEFER_BLOCKING R187, 0x100 ;  /* 0x000400bb0000751d */ /* 0x000be20000010000 */
[----:B-1----:R-:W-:Y:S01]  /*2750*/  F2FP.BF16.F32.PACK_AB R152, R166, R167 ;  /* 0x000000a7a698723e */ /* 0x002fe200000010ff */
[--C-:B------:R-:W-:Y:S01]  /*2760*/  FFMA.FTZ R192, R7, UR27, -R180.reuse ;  /* 0x0000001b07c07c23 */ /* 0x100fe200080108b4 */
[--C-:B------:R-:W-:Y:S01]  /*2770*/  FFMA.FTZ R7, R8, UR27, -R180.reuse ;  /* 0x0000001b08077c23 */ /* 0x100fe200080108b4 */
[--C-:B------:R-:W-:Y:S01]  /*2780*/  FFMA.FTZ R188, R188, UR27, -R181.reuse ;  /* 0x0000001bbcbc7c23 */ /* 0x100fe200080108b5 */
[--C-:B------:R-:W-:Y:S01]  /*2790*/  FFMA.FTZ R195, R194, UR27, -R181.reuse ;  /* 0x0000001bc2c37c23 */ /* 0x100fe200080108b5 */
[--C-:B------:R-:W-:Y:S01]  /*27a0*/  FFMA.FTZ R5, R5, UR27, -R180.reuse ;  /* 0x0000001b05057c23 */ /* 0x100fe200080108b4 */
[----:B------:R-:W-:Y:S01]  /*27b0*/  MUFU.EX2 R168, R168 ;  /* 0x000000a800a87308 */ /* 0x000fe20000000800 */
[--C-:B-----5:R-:W-:Y:S01]  /*27c0*/  FFMA.FTZ R187, R196, UR27, -R181.reuse ;  /* 0x0000001bc4bb7c23 */ /* 0x120fe200080108b5 */
[--C-:B------:R-:W-:Y:S01]  /*27d0*/  FFMA.FTZ R8, R11, UR27, -R180.reuse ;  /* 0x0000001b0b087c23 */ /* 0x100fe200080108b4 */
[--C-:B------:R-:W-:Y:S01]  /*27e0*/  FFMA.FTZ R11, R13, UR27, -R181.reuse ;  /* 0x0000001b0d0b7c23 */ /* 0x100fe200080108b5 */
[--C-:B------:R-:W-:Y:S01]  /*27f0*/  FFMA.FTZ R13, R20, UR27, -R181.reuse ;  /* 0x0000001b140d7c23 */ /* 0x100fe200080108b5 */
[--C-:B------:R-:W-:Y:S01]  /*2800*/  FFMA.FTZ R10, R10, UR27, -R181.reuse ;  /* 0x0000001b0a0a7c23 */ /* 0x100fe200080108b5 */
[--C-:B------:R-:W-:Y:S01]  /*2810*/  FFMA.FTZ R20, R157, UR27, -R181.reuse ;  /* 0x0000001b9d147c23 */ /* 0x100fe200080108b5 */
[--C-:B------:R-:W-:Y:S01]  /*2820*/  FFMA.FTZ R9, R9, UR27, -R180.reuse ;  /* 0x0000001b09097c23 */ /* 0x100fe200080108b4 */
[----:B------:R-:W1:Y:S01]  /*2830*/  MUFU.EX2 R173, R173 ;  /* 0x000000ad00ad7308 */ /* 0x000e620000000800 */
[----:B----4-:R-:W-:Y:S01]  /*2840*/  F2FP.BF16.F32.PACK_AB R154, R172, R169 ;  /* 0x000000a9ac9a723e */ /* 0x010fe200000010ff */
        /* <DEDUP_REMOVED lines=15> */
[----:B-1----:R-:W-:Y:S01]  /*2940*/  F2FP.BF16.F32.PACK_AB R153, R173, R168 ;  /* 0x000000a8ad99723e */ /* 0x002fe200000010ff */
[--C-:B------:R-:W-:Y:S01]  /*2950*/  FFMA.FTZ R163, R165, UR27, -R181.reuse ;  /* 0x0000001ba5a37c23 */ /* 0x100fe200080108b5 */
[--C-:B------:R-:W-:Y:S01]  /*2960*/  FFMA.FTZ R165, R175, UR27, -R180.reuse ;  /* 0x0000001bafa57c23 */ /* 0x100fe200080108b4 */
[--C-:B------:R-:W-:Y:S01]  /*2970*/  FFMA.FTZ R175, R178, UR27, -R180.reuse ;  /* 0x0000001bb2af7c23 */ /* 0x100fe200080108b4 */
[----:B------:R-:W-:Y:S01]  /*2980*/  FFMA.FTZ R156, R156, UR27, -R181 ;  /* 0x0000001b9c9c7c23 */ /* 0x000fe200080108b5 */
[--C-:B------:R-:W-:Y:S01]  /*2990*/  FFMA.FTZ R176, R177, UR27, -R180.reuse ;  /* 0x0000001bb1b07c23 */ /* 0x100fe200080108b4 */
[----:B------:R-:W-:Y:S01]  /*29a0*/  FFMA.FTZ R178, R183, UR27, -R180 ;  /* 0x0000001bb7b27c23 */ /* 0x000fe200080108b4 */
[----:B------:R-:W-:Y:S01]  /*29b0*/  MUFU.EX2 R182, R182 ;  /* 0x000000b600b67308 */ /* 0x000fe20000000800 */
[----:B------:R-:W-:Y:S01]  /*29c0*/  FADD.FTZ R166, R167, R166 ;  /* 0x000000a6a7a67221 */ /* 0x000fe20000010000 */
[----:B------:R-:W-:Y:S01]  /*29d0*/  FADD.FTZ R173, R168, R173 ;  /* 0x000000ada8ad7221 */ /* 0x000fe20000010000 */
[----:B------:R-:W-:-:S02]  /*29e0*/  @!P1 VIADD R174, R174, 0x32460 ;  /* 0x00032460aeae9836 */ /* 0x000fc40000000000 */
[----:B------:R-:W-:-:S03]  /*29f0*/  FADD.FTZ R169, R169, R166 ;  /* 0x000000a6a9a97221 */ /* 0x000fc60000010000 */
[----:B------:R-:W1:Y:S01]  /*2a00*/  MUFU.EX2 R185, R185 ;  /* 0x000000b900b97308 */ /* 0x000e620000000800 */
[C---:B----4-:R-:W-:Y:S01]  /*2a10*/  F2FP.BF16.F32.PACK_AB R155, R171.reuse, R170 ;  /* 0x000000aaab9b723e */ /* 0x050fe200000010ff */
[----:B------:R-:W-:Y:S01]  /*2a20*/  FADD.FTZ R170, R170, R173 ;  /* 0x000000adaaaa7221 */ /* 0x000fe20000010000 */
[----:B------:R-:W-:Y:S01]  /*2a30*/  FADD.FTZ R169, R172, R169 ;  /* 0x000000a9aca97221 */ /* 0x000fe20000010000 */
[----:B------:R-:W-:Y:S01]  /*2a40*/  @!P1 PRMT R174, RZ, 0x654, R174 ;  /* 0x00000654ffae9816 */ /* 0x000fe200000000ae */
[----:B---3--:R-:W-:Y:S01]  /*2a50*/  WARPGROUP.ARRIVE ;  /* 0x00000000000079c5 */ /* 0x008fe20000000000 */
[----:B------:R-:W-:Y:S02]  /*2a60*/  FADD.FTZ R171, R171, R170 ;  /* 0x000000aaabab7221 */ /* 0x000fe40000010000 */
[----:B------:R-:W-:Y:S03]  /*2a70*/  MUFU.EX2 R184, R184 ;  /* 0x000000b800b87308 */ /* 0x000fe60000000800 */
[----:B------:R-:W-:Y:S01]  /*2a80*/  HGMMA.64x256x16.F32.BF16 R24, R152, gdesc[UR4].tnspB, RZ, !UPT, gsb0 ;  /* 0x43e0000498187df0 */ /* 0x000fe2000c0018ff */
[----:B------:R-:W-:Y:S01]  /*2a90*/  UIADD3 UR6, UR10, 0x80, URZ ;  /* 0x000000800a067890 */ /* 0x000fe2000fffe03f */
[----:B------:R-:W-:-:S03]  /*2aa0*/  UMOV UR7, 0x40000040 ;  /* 0x4000004000077882 */ /* 0x000fc60000000000 */
[----:B------:R-:W-:Y:S08]  /*2ab0*/  MUFU.EX2 R187, R187 ;  /* 0x000000bb00bb7308 */ /* 0x000ff00000000800 */
[----:B------:R-:W-:Y:S08]  /*2ac0*/  MUFU.EX2 R6, R6 ;  /* 0x0000000600067308 */ /* 0x000ff00000000800 */
[----:B------:R-:W3:Y:S08]  /*2ad0*/  MUFU.EX2 R189, R189 ;  /* 0x000000bd00bd7308 */ /* 0x000ef00000000800 */
[----:B------:R-:W-:Y:S08]  /*2ae0*/  MUFU.EX2 R186, R186 ;  /* 0x000000ba00ba7308 */ /* 0x000ff00000000800 */
[----:B------:R-:W4:Y:S08]  /*2af0*/  MUFU.EX2 R191, R191 ;  /* 0x000000bf00bf7308 */ /* 0x000f300000000800 */
[----:B------:R-:W-:Y:S08]  /*2b00*/  MUFU.EX2 R188, R188 ;  /* 0x000000bc00bc7308 */ /* 0x000ff00000000800 */
[----:B------:R-:W5:Y:S08]  /*2b10*/  MUFU.EX2 R193, R193 ;  /* 0x000000c100c17308 */ /* 0x000f700000000800 */
[----:B------:R-:W-:Y:S08]  /*2b20*/  MUFU.EX2 R190, R190 ;  /* 0x000000be00be7308 */ /* 0x000ff00000000800 */
[----:B------:R-:W-:Y:S08]  /*2b30*/  MUFU.EX2 R195, R195 ;  /* 0x000000c300c37308 */ /* 0x000ff00000000800 */
[----:B------:R-:W-:Y:S08]  /*2b40*/  MUFU.EX2 R5, R5 ;  /* 0x0000000500057308 */ /* 0x000ff00000000800 */
[----:B------:R-:W2:Y:S08]  /*2b50*/  MUFU.EX2 R192, R192 ;  /* 0x000000c000c07308 */ /* 0x000eb00000000800 */
[----:B------:R-:W-:Y:S08]  /*2b60*/  MUFU.EX2 R7, R7 ;  /* 0x0000000700077308 */ /* 0x000ff00000000800 */
[----:B------:R-:W2:Y:S08]  /*2b70*/  MUFU.EX2 R8, R8 ;  /* 0x0000000800087308 */ /* 0x000eb00000000800 */
[----:B------:R-:W-:Y:S08]  /*2b80*/  MUFU.EX2 R10, R10 ;  /* 0x0000000a000a7308 */ /* 0x000ff00000000800 */
[----:B------:R-:W2:Y:S08]  /*2b90*/  MUFU.EX2 R11, R11 ;  /* 0x0000000b000b7308 */ /* 0x000eb00000000800 */
        /* <DEDUP_REMOVED lines=18> */
[----:B------:R-:W-:Y:S01]  /*2cc0*/  MUFU.EX2 R165, R165 ;  /* 0x000000a500a57308 */ /* 0x000fe20000000800 */
[----:B------:R-:W-:-:S02]  /*2cd0*/  WARPGROUP.DEPBAR.LE gsb0, 0x0 ;  /* 0x00008000000079c5 */ /* 0x000fc40000010000 */
[----:B-1----:R-:W-:Y:S01]  /*2ce0*/  F2FP.BF16.F32.PACK_AB R152, R185, R182 ;  /* 0x000000b6b998723e */ /* 0x002fe200000010ff */
[----:B------:R-:W-:Y:S01]  /*2cf0*/  FADD.FTZ R182, R182, R169 ;  /* 0x000000a9b6b67221 */ /* 0x000fe20000010000 */
[----:B---3--:R-:W-:Y:S01]  /*2d00*/  F2FP.BF16.F32.PACK_AB R153, R189, R6 ;  /* 0x00000006bd99723e */ /* 0x008fe200000010ff */
[----:B------:R-:W-:Y:S01]  /*2d10*/  FADD.FTZ R6, R6, R171 ;  /* 0x000000ab06067221 */ /* 0x000fe20000010000 */
[----:B------:R-:W-:Y:S01]  /*2d20*/  F2FP.BF16.F32.PACK_AB R154, R187, R184 ;  /* 0x000000b8bb9a723e */ /* 0x000fe200000010ff */
[----:B------:R-:W1:Y:S01]  /*2d30*/  MUFU.EX2 R176, R176 ;  /* 0x000000b000b07308 */ /* 0x000e620000000800 */
[----:B----4-:R-:W-:Y:S01]  /*2d40*/  F2FP.BF16.F32.PACK_AB R155, R191, R186 ;  /* 0x000000babf9b723e */ /* 0x010fe200000010ff */
[----:B------:R-:W-:Y:S01]  /*2d50*/  FADD.FTZ R185, R185, R182 ;  /* 0x000000b6b9b97221 */ /* 0x000fe20000010000 */
[----:B------:R-:W-:Y:S02]  /*2d60*/  FADD.FTZ R189, R189, R6 ;  /* 0x00000006bdbd7221 */ /* 0x000fe40000010000 */
[----:B------:R-:W-:Y:S01]  /*2d70*/  WARPGROUP.ARRIVE ;  /* 0x00000000000079c5 */ /* 0x000fe20000000000 */
[----:B------:R-:W-:Y:S01]  /*2d80*/  FADD.FTZ R184, R184, R185 ;  /* 0x000000b9b8b87221 */ /* 0x000fe20000010000 */
[----:B------:R-:W-:Y:S01]  /*2d90*/  FADD.FTZ R186, R186, R189 ;  /* 0x000000bdbaba7221 */ /* 0x000fe20000010000 */
[----:B------:R-:W-:Y:S02]  /*2da0*/  MUFU.EX2 R175, R175 ;  /* 0x000000af00af7308 */ /* 0x000fe40000000800 */
[----:B------:R-:W-:Y:S01]  /*2db0*/  FADD.FTZ R187, R187, R184 ;  /* 0x000000b8bbbb7221 */ /* 0x000fe20000010000 */
[----:B------:R-:W-:Y:S01]  /*2dc0*/  HGMMA.64x256x16.F32.BF16 R24, R152, gdesc[UR4].tnspB, R24, gsb0 ;  /* 0x43e0000498187df0 */ /* 0x000fe20008001818 */
[----:B------:R-:W-:Y:S01]  /*2dd0*/  UIADD3 UR6, UR10, 0x100, URZ ;  /* 0x000001000a067890 */ /* 0x000fe2000fffe03f */
[----:B------:R-:W-:Y:S01]  /*2de0*/  FADD.FTZ R186, R191, R186 ;  /* 0x000000babfba7221 */ /* 0x000fe20000010000 */
[----:B------:R-:W-:-:S02]  /*2df0*/  UMOV UR7, 0x40000040 ;  /* 0x4000004000077882 */ /* 0x000fc40000000000 */
[----:B------:R-:W3:Y:S01]  /*2e00*/  MUFU.EX2 R178, R178 ;  /* 0x000000b200b27308 */ /* 0x000ee20000000800 */
[----:B------:R-:W-:Y:S02]  /*2e10*/  WARPGROUP.DEPBAR.LE gsb0, 0x0 ;  /* 0x00008000000079c5 */ /* 0x000fe40000010000 */
[----:B-----5:R-:W-:Y:S01]  /*2e20*/  F2FP.BF16.F32.PACK_AB R152, R193, R188 ;  /* 0x000000bcc198723e */ /* 0x020fe200000010ff */
[----:B------:R-:W-:Y:S01]  /*2e30*/  FADD.FTZ R188, R188, R187 ;  /* 0x000000bbbcbc7221 */ /* 0x000fe20000010000 */
[----:B--2---:R-:W-:Y:S01]  /*2e40*/  F2FP.BF16.F32.PACK_AB R153, R192, R5 ;  /* 0x00000005c099723e */ /* 0x004fe200000010ff */
[----:B------:R-:W-:Y:S01]  /*2e50*/  FADD.FTZ R5, R5, R186 ;  /* 0x000000ba05057221 */ /* 0x000fe20000010000 */
[----:B------:R-:W-:Y:S01]  /*2e60*/  F2FP.BF16.F32.PACK_AB R154, R195, R190 ;  /* 0x000000bec39a723e */ /* 0x000fe200000010ff */
[----:B------:R-:W-:Y:S01]  /*2e70*/  FADD.FTZ R193, R193, R188 ;  /* 0x000000bcc1c17221 */ /* 0x000fe20000010000 */
[----:B------:R-:W-:Y:S01]  /*2e80*/  F2FP.BF16.F32.PACK_AB R155, R8, R7 ;  /* 0x00000007089b723e */ /* 0x000fe200000010ff */
[----:B------:R-:W-:-:S02]  /*2e90*/  FADD.FTZ R192, R192, R5 ;  /* 0x00000005c0c07221 */ /* 0x000fc40000010000 */
[----:B------:R-:W-:Y:S01]  /*2ea0*/  FADD.FTZ R190, R190, R193 ;  /* 0x000000c1bebe7221 */ /* 0x000fe20000010000 */
[----:B------:R-:W-:Y:S01]  /*2eb0*/  WARPGROUP.ARRIVE ;  /* 0x00000000000079c5 */ /* 0x000fe20000000000 */
[----:B------:R-:W-:Y:S02]  /*2ec0*/  FADD.FTZ R7, R7, R192 ;  /* 0x000000c007077221 */ /* 0x000fe40000010000 */
[----:B------:R-:W-:Y:S02]  /*2ed0*/  FADD.FTZ R195, R195, R190 ;  /* 0x000000bec3c37221 */ /* 0x000fe40000010000 */
[----:B------:R-:W-:-:S05]  /*2ee0*/  FADD.FTZ R8, R8, R7 ;  /* 0x0000000708087221 */ /* 0x000fca0000010000 */
[----:B------:R-:W-:Y:S01]  /*2ef0*/  HGMMA.64x256x16.F32.BF16 R24, R152, gdesc[UR4].tnspB, R24, gsb0 ;  /* 0x43e0000498187df0 */ /* 0x000fe20008001818 */
[----:B------:R-:W-:Y:S01]  /*2f00*/  UIADD3 UR6, UR10, 0x180, URZ ;  /* 0x000001800a067890 */ /* 0x000fe2000fffe03f */
[----:B------:R-:W-:Y:S01]  /*2f10*/  UMOV UR7, 0x40000040 ;  /* 0x4000004000077882 */ /* 0x000fe20000000000 */
[----:B------:R-:W-:Y:S02]  /*2f20*/  WARPGROUP.DEPBAR.LE gsb0, 0x0 ;  /* 0x00008000000079c5 */ /* 0x000fe40000010000 */
[----:B------:R-:W-:Y:S01]  /*2f30*/  F2FP.BF16.F32.PACK_AB R152, R11, R10 ;  /* 0x0000000a0b98723e */ /* 0x000fe200000010ff */
[----:B------:R-:W-:Y:S01]  /*2f40*/  FADD.FTZ R10, R10, R195 ;  /* 0x000000c30a0a7221 */ /* 0x000fe20000010000 */
[----:B------:R-:W-:Y:S01]  /*2f50*/  F2FP.BF16.F32.PACK_AB R153, R12, R9 ;  /* 0x000000090c99723e */ /* 0x000fe200000010ff */
        /* <DEDUP_REMOVED lines=9> */
[----:B------:R-:W-:-:S08]  /*2ff0*/  FADD.FTZ R194, R194, R15 ;  /* 0x0000000fc2c27221 */ /* 0x000fd00000010000 */
        /* <DEDUP_REMOVED lines=23> */
[----:B-1----:R-:W-:Y:S01]  /*3170*/  F2FP.BF16.F32.PACK_AB R153, R176, R165 ;  /* 0x000000a5b099723e */ /* 0x002fe200000010ff */
[----:B------:R-:W-:Y:S01]  /*3180*/  FADD.FTZ R165, R165, R164 ;  /* 0x000000a4a5a57221 */ /* 0x000fe20000010000 */
[----:B------:R-:W-:Y:S01]  /*3190*/  F2FP.BF16.F32.PACK_AB R154, R163, R160 ;  /* 0x000000a0a39a723e */ /* 0x000fe200000010ff */
[----:B------:R-:W-:Y:S01]  /*31a0*/  FADD.FTZ R179, R179, R156 ;  /* 0x0000009cb3b37221 */ /* 0x000fe20000010000 */
[----:B---3--:R-:W-:Y:S01]  /*31b0*/  F2FP.BF16.F32.PACK_AB R155, R178, R175 ;  /* 0x000000afb29b723e */ /* 0x008fe200000010ff */
[----:B------:R-:W-:-:S02]  /*31c0*/  FADD.FTZ R176, R176, R165 ;  /* 0x000000a5b0b07221 */ /* 0x000fc40000010000 */
[----:B------:R-:W-:Y:S01]  /*31d0*/  FADD.FTZ R160, R160, R179 ;  /* 0x000000b3a0a07221 */ /* 0x000fe20000010000 */
[----:B------:R-:W-:Y:S01]  /*31e0*/  WARPGROUP.ARRIVE ;  /* 0x00000000000079c5 */ /* 0x000fe20000000000 */
[----:B------:R-:W-:Y:S02]  /*31f0*/  FADD.FTZ R7, R175, R176 ;  /* 0x000000b0af077221 */ /* 0x000fe40000010000 */
[----:B------:R-:W-:Y:S02]  /*3200*/  FADD.FTZ R5, R163, R160 ;  /* 0x000000a0a3057221 */ /* 0x000fe40000010000 */
[----:B------:R-:W-:-:S08]  /*3210*/  FADD.FTZ R7, R178, R7 ;  /* 0x00000007b2077221 */ /* 0x000fd00000010000 */
[----:B------:R-:W-:Y:S03]  /*3220*/  HGMMA.64x256x16.F32.BF16 R24, R152, gdesc[UR4].tnspB, R24, gsb0 ;  /* 0x43e0000498187df0 */ /* 0x000fe60008001818 */
[----:B------:R-:W-:Y:S02]  /*3230*/  WARPGROUP.DEPBAR.LE gsb0, 0x0 ;  /* 0x00008000000079c5 */ /* 0x000fe40000010000 */
[----:B------:R1:W-:Y:S01]  /*3240*/  @!P1 SYNCS.ARRIVE.TRANS64.RED.A1T0 RZ, [R174+URZ], RZ ;  /* 0x000000ffaeff99a7 */ /* 0x0003e2000810043f */
[----:B------:R-:W-:Y:S05]  /*3250*/  @!P2 BRA `(.L_x_7350) ;  /* 0x0000002000f8a947 */ /* 0x000fea0003800000 */
[----:B------:R-:W-:Y:S01]  /*3260*/  IMAD.MOV.U32 R12, RZ, RZ, R3 ;  /* 0x000000ffff0c7224 */ /* 0x000fe200078e0003 */
[----:B------:R-:W-:Y:S01]  /*3270*/  UIADD3 UR45, UR45, -0x2, URZ ;  /* 0xfffffffe2d2d7890 */ /* 0x000fe2000fffe03f */
[----:B------:R-:W-:Y:S01]  /*3280*/  IMAD.MOV.U32 R9, RZ, RZ, R0 ;  /* 0x000000ffff097224 */ /* 0x000fe200078e0000 */
[----:B------:R-:W-:-:S10]  /*3290*/  ULDC UR27, c[0x0][0xa80] ;  /* 0x0002a000001b7ab9 */ /* 0x000fd40000000800 */
.L_x_7359:
        /* <DEDUP_REMOVED lines=8> */
[----:B--2---:R-:W-:Y:S11]  /*3320*/  @!P0 BRA `(.L_x_7351) ;  /* 0x0000000000048947 */ /* 0x004ff60003800000 */
[----:B------:R-:W-:Y:S01]  /*3330*/  BPT.TRAP 0x1 ;  /* 0x000000040000795c */ /* 0x000fe20000300000 */
.L_x_7351:
[----:B------:R-:W-:Y:S01]  /*3340*/  ULEA UR28, UR39, UR41, 0x3 ;  /* 0x00000029271c7291 */ /* 0x000fe2000f8e183f */
[----:B------:R-:W-:-:S04]  /*3350*/  MOV R0, UR38 ;  /* 0x0000002600007c02 */ /* 0x000fc80008000f00 */
[----:B------:R-:W-:-:S04]  /*3360*/  SHF.L.U32 R0, R0, 0x1f, RZ ;  /* 0x0000001f00007819 */ /* 0x000fc800000006ff */
[----:B------:R2:W3:Y:S01]  /*3370*/  SYNCS.PHASECHK.TRANS64.TRYWAIT P3, [UR28+0x32430], R0 ;  /* 0x03243000ff0075a7 */ /* 0x0004e2000806015c */
[----:B------:R-:W-:Y:S05]  /*3380*/  @!P0 BRA `(.L_x_7352) ;  /* 0x0000000000048947 */ /* 0x000fea0003800000 */
[----:B------:R-:W-:Y:S01]  /*3390*/  BPT.TRAP 0x1 ;  /* 0x000000040000795c */ /* 0x000fe20000300000 */
.L_x_7352:
[----:B---3--:R-:W-:Y:S05]  /*33a0*/  @P3 BRA `(.L_x_7353) ;  /* 0x0000000000083947 */ /* 0x008fea0003800000 */
[----:B------:R-:W3:Y:S02]  /*33b0*/  SYNCS.PHASECHK.TRANS64.TRYWAIT P3, [UR28+0x32430], R0 ;  /* 0x03243000ff0075a7 */ /* 0x000ee4000806015c */
[----:B---3--:R-:W-:Y:S05]  /*33c0*/  @!P3 BRA `(.L_x_7354) ;  /* 0x0000006c0044b947 */ /* 0x008fea0003800000 */
.L_x_7353:
[----:B------:R-:W-:Y:S01]  /*33d0*/  UIMAD UR6, UR39, 0x300, UR24 ;  /* 0x00000300270678a4 */ /* 0x000fe2000f8e0218 */
[----:B-1----:R-:W-:Y:S01]  /*33e0*/  WARPGROUP.ARRIVE ;  /* 0x00000000000079c5 */ /* 0x002fe20000000000 */
        /* <DEDUP_REMOVED lines=20> */
.L_x_7355:
[----:B------:R1:W4:Y:S01]  /*3530*/  SYNCS.PHASECHK.TRANS64.TRYWAIT P3, [UR28+0x32450], R0 ;  /* 0x03245000ff0075a7 */ /* 0x000322000806015c */
[----:B------:R-:W-:Y:S05]  /*3540*/  @!P0 BRA `(.L_x_7356) ;  /* 0x0000000000048947 */ /* 0x000fea0003800000 */
[----:B------:R-:W-:Y:S01]  /*3550*/  BPT.TRAP 0x1 ;  /* 0x000000040000795c */ /* 0x000fe20000300000 */
.L_x_7356:
[----:B----4-:R-:W-:Y:S05]  /*3560*/  @P3 BRA `(.L_x_7357) ;  /* 0x0000000000083947 */ /* 0x010fea0003800000 */
[----:B------:R-:W4:Y:S02]  /*3570*/  SYNCS.PHASECHK.TRANS64.TRYWAIT P3, [UR28+0x32450], R0 ;  /* 0x03245000ff0075a7 */ /* 0x000f24000806015c */
[----:B----4-:R-:W-:Y:S05]  /*3580*/  @!P3 BRA `(.L_x_7358) ;  /* 0x0000006800ecb947 */ /* 0x010fea0003800000 */
.L_x_7357:
[----:B------:R-:W-:Y:S01]  /*3590*/  ULEA UR6, UR44, UR41, 0xd ;  /* 0x000000292c067291 */ /* 0x000fe2000f8e683f */
[----:B------:R-:W-:Y:S01]  /*35a0*/  WARPGROUP.ARRIVE ;  /* 0x00000000000079c5 */ /* 0x000fe20000000000 */
[----:B------:R-:W-:Y:S01]  /*35b0*/  UIMAD UR7, UR39, 0xc00, UR25 ;  /* 0x00000c00270778a4 */ /* 0x000fe2000f8e0219 */
[----:B------:R-:W-:Y:S01]  /*35c0*/  IMAD.U32 R20, RZ, RZ, UR28 ;  /* 0x0000001cff147e24 */ /* 0x000fe2000f8e00ff */
[----:B------:R-:W-:Y:S01]  /*35d0*/  UIADD3 UR6, UR6, 0x22400, URZ ;  /* 0x0002240006067890 */ /* 0x000fe2000fffe03f */
[----:B------:R-:W-:Y:S01]  /*35e0*/  UMOV UR23, 0x40000040 ;  /* 0x4000004000177882 */ /* 0x000fe20000000000 */
[----:B------:R-:W-:Y:S02]  /*35f0*/  UMOV UR21, 0x40000040 ;  /* 0x4000004000157882 */ /* 0x000fe40000000000 */
[----:B------:R-:W-:Y:S01]  /*3600*/  USHF.R.U32.HI UR6, URZ, 0x4, UR6 ;  /* 0x000000043f067899 */ /* 0x000fe20008011606 */
[C---:B------:R-:W-:Y:S01]  /*3610*/  @!P1 VIADD R21, R20.reuse, 0x32440 ;  /* 0x0003244014159836 */ /* 0x040fe20000000000 */
[----:B------:R-:W-:Y:S01]  /*3620*/  UMOV UR22, UR7 ;  /* 0x0000000700167c82 */ /* 0x000fe20008000000 */
[----:B------:R-:W-:Y:S01]  /*3630*/  UIMAD UR10, UR39, 0xc00, UR26 ;  /* 0x00000c00270a78a4 */ /* 0x000fe2000f8e021a */
[----:B------:R-:W-:Y:S01]  /*3640*/  @!P1 VIADD R20, R20, 0x32460 ;  /* 0x0003246014149836 */ /* 0x000fe20000000000 */
[----:B------:R-:W-:-:S04]  /*3650*/  ULOP3.LUT UR6, UR6, 0x3fff, URZ, 0xc0, !UPT ;  /* 0x00003fff06067892 */ /* 0x000fc8000f8ec03f */
[----:B------:R-:W-:Y:S01]  /*3660*/  ULOP3.LUT UR6, UR6, 0x10000, URZ, 0xfc, !UPT ;  /* 0x0001000006067892 */ /* 0x000fe2000f8efc3f */
[----:B------:R-:W-:-:S06]  /*3670*/  @!P1 PRMT R20, RZ, 0x654, R20 ;  /* 0x00000654ff149816 */ /* 0x000fcc0000000014 */
[----:B------:R-:W-:Y:S02]  /*3680*/  UMOV UR20, UR6 ;  /* 0x0000000600147c82 */ /* 0x000fe40008000000 */
        /* <DEDUP_REMOVED lines=103> */
[----:B------:R-:W-:Y:S01]  /*3d00*/  UMOV UR6, UR10 ;  /* 0x0000000a00067c82 */ /* 0x000fe20008000000 */
[----:B------:R-:W-:Y:S01]  /*3d10*/  UMOV UR7, 0x40000040 ;  /* 0x4000004000077882 */ /* 0x000fe20000000000 */
[----:B------:R-:W-:Y:S02]  /*3d20*/  WARPGROUP.DEPBAR.LE gsb0, 0x0 ;  /* 0x00008000000079c5 */ /* 0x000fe40000010000 */
[----:B------:R-:W-:-:S06]  /*3d30*/  WARPGROUP.ARRIVE ;  /* 0x00000000000079c5 */ /* 0x000fcc0000000000 */
[----:B------:R-:W-:Y:S03]  /*3d40*/  HGMMA.64x96x16.F32.BF16 R152, gdesc[UR20], R152, gsb0 ;  /* 0x01600000149879f0 */ /* 0x000fe60008001898 */
[----:B------:R-:W-:Y:S02]  /*3d50*/  WARPGROUP.DEPBAR.LE gsb0, 0x0 ;  /* 0x00008000000079c5 */ /* 0x000fe40000010000 */
[----:B-123--:R-:W-:-:S04]  /*3d60*/  FMNMX.FTZ R0, R152, R9, !PT ;  /* 0x0000000998007209 */ /* 0x00efc80007810000 */
[----:B------:R-:W-:-:S04]  /*3d70*/  FMNMX.FTZ R3, R153, R0, !PT ;  /* 0x0000000099037209 */ /* 0x000fc80007810000 */
[----:B------:R-:W-:-:S04]  /*3d80*/  FMNMX.FTZ R0, R156, R3, !PT ;  /* 0x000000039c007209 */ /* 0x000fc80007810000 */
[----:B------:R-:W-:-:S04]  /*3d90*/  FMNMX.FTZ R3, R157, R0, !PT ;  /* 0x000000009d037209 */ /* 0x000fc80007810000 */
[----:B------:R-:W-:-:S04]  /*3da0*/  FMNMX.FTZ R0, R160, R3, !PT ;  /* 0x00000003a0007209 */ /* 0x000fc80007810000 */
        /* <DEDUP_REMOVED lines=37> */
[----:B------:R-:W-:-:S03]  /*4000*/  FMNMX.FTZ R0, R190, R3, !PT ;  /* 0x00000003be007209 */ /* 0x000fc60007810000 */
[----:B------:R-:W1:Y:S01]  /*4010*/  SHFL.BFLY PT, R11, R4, 0x2, 0x1f ;  /* 0x0c401f00040b7f89 */ /* 0x000e6200000e0000 */
[----:B------:R-:W-:-:S04]  /*4020*/  FMNMX.FTZ R3, R191, R0, !PT ;  /* 0x00000000bf037209 */ /* 0x000fc80007810000 */
[----:B------:R-:W-:-:S04]  /*4030*/  FMNMX.FTZ R0, R194, R3, !PT ;  /* 0x00000003c2007209 */ /* 0x000fc80007810000 */
[----:B------:R-:W-:-:S04]  /*4040*/  FMNMX.FTZ R3, R195, R0, !PT ;  /* 0x00000000c3037209 */ /* 0x000fc80007810000 */
[----:B------:R-:W-:-:S04]  /*4050*/  FMNMX.FTZ R0, R198, R3, !PT ;  /* 0x00000003c6007209 */ /* 0x000fc80007810000 */
[----:B------:R-:W-:-:S05]  /*4060*/  FMNMX.FTZ R3, R199, R0, !PT ;  /* 0x00000000c7037209 */ /* 0x000fca0007810000 */
[----:B------:R-:W2:Y:S01]  /*4070*/  SHFL.BFLY PT, R0, R3, 0x2, 0x1f ;  /* 0x0c401f0003007f89 */ /* 0x000ea200000e0000 */
[----:B-1----:R-:W-:-:S05]  /*4080*/  FMNMX.FTZ R8, R4, R11, !PT ;  /* 0x0000000b04087209 */ /* 0x002fca0007810000 */
[----:B------:R-:W1:Y:S01]  /*4090*/  SHFL.BFLY PT, R11, R8, 0x1, 0x1f ;  /* 0x0c201f00080b7f89 */ /* 0x000e6200000e0000 */
[----:B--2---:R-:W-:-:S05]  /*40a0*/  FMNMX.FTZ R10, R3, R0, !PT ;  /* 0x00000000030a7209 */ /* 0x004fca0007810000 */
[----:B------:R-:W2:Y:S01]  /*40b0*/  SHFL.BFLY PT, R13, R10, 0x1, 0x1f ;  /* 0x0c201f000a0d7f89 */ /* 0x000ea200000e0000 */
[----:B-1----:R-:W-:-:S05]  /*40c0*/  FMNMX.FTZ R0, R8, R11, !PT ;  /* 0x0000000b08007209 */ /* 0x002fca0007810000 */
[C---:B------:R-:W-:Y:S01]  /*40d0*/  FADD.FTZ R4, -R0.reuse, R9 ;  /* 0x0000000900047221 */ /* 0x040fe20000010100 */
[----:B------:R-:W-:-:S03]  /*40e0*/  FMUL.FTZ R11, R0, UR27 ;  /* 0x0000001b000b7c20 */ /* 0x000fc60008410000 */
[----:B------:R-:W-:Y:S01]  /*40f0*/  FMUL.FTZ R4, R4, UR27 ;  /* 0x0000001b04047c20 */ /* 0x000fe20008410000 */
[--C-:B------:R-:W-:Y:S01]  /*4100*/  FFMA.FTZ R156, R156, UR27, -R11.reuse ;  /* 0x0000001b9c9c7c23 */ /* 0x100fe2000801080b */
[--C-:B------:R-:W-:Y:S01]  /*4110*/  FFMA.FTZ R9, R152, UR27, -R11.reuse ;  /* 0x0000001b98097c23 */ /* 0x100fe2000801080b */
[----:B------:R-:W-:Y:S01]  /*4120*/  FFMA.FTZ R8, R153, UR27, -R11 ;  /* 0x0000001b99087c23 */ /* 0x000fe2000801080b */
[----:B------:R1:W3:Y:S01]  /*4130*/  MUFU.EX2 R6, R4 ;  /* 0x0000000400067308 */ /* 0x0002e20000000800 */
[----:B------:R-:W-:Y:S01]  /*4140*/  VIADD R153, R18, 0x8 ;  /* 0x0000000812997836 */ /* 0x000fe20000000000 */
[----:B------:R-:W-:-:S06]  /*4150*/  @!P1 PRMT R152, RZ, 0x654, R21 ;  /* 0x00000654ff989816 */ /* 0x000fcc0000000015 */
[----:B------:R-:W-:Y:S01]  /*4160*/  MUFU.EX2 R9, R9 ;  /* 0x0000000900097308 */ /* 0x000fe20000000800 */
[----:B--2---:R-:W-:Y:S01]  /*4170*/  FMNMX.FTZ R3, R10, R13, !PT ;  /* 0x0000000d0a037209 */ /* 0x004fe20007810000 */
[----:B------:R-:W-:Y:S01]  /*4180*/  FFMA.FTZ R13, R157, UR27, -R11 ;  /* 0x0000001b9d0d7c23 */ /* 0x000fe2000801080b */
[----:B-1----:R-:W-:-:S03]  /*4190*/  IADD3 R4, -R18, 0xb, RZ ;  /* 0x0000000b12047810 */ /* 0x002fc60007ffe1ff */
[C---:B------:R-:W-:Y:S01]  /*41a0*/  FADD.FTZ R12, -R3.reuse, R12 ;  /* 0x0000000c030c7221 */ /* 0x040fe20000010100 */
[----:B------:R-:W-:Y:S01]  /*41b0*/  FMUL.FTZ R157, R3, UR27 ;  /* 0x0000001b039d7c20 */ /* 0x000fe20008410000 */
[----:B------:R1:W-:Y:S01]  /*41c0*/  MUFU.EX2 R10, R156 ;  /* 0x0000009c000a7308 */ /* 0x0003e20000000800 */
[----:B------:R2:W-:Y:S06]  /*41d0*/  BAR.ARV R4, 0x100 ;  /* 0x000400040000751d */ /* 0x0005ec0000002000 */
[----:B------:R-:W-:Y:S01]  /*41e0*/  FMUL.FTZ R12, R12, UR27 ;  /* 0x0000001b0c0c7c20 */ /* 0x000fe20008410000 */
[--C-:B------:R-:W-:Y:S01]  /*41f0*/  FFMA.FTZ R15, R154, UR27, -R157.reuse ;  /* 0x0000001b9a0f7c23 */ /* 0x100fe2000801089d */
[--C-:B------:R-:W-:Y:S01]  /*4200*/  FFMA.FTZ R14, R155, UR27, -R157.reuse ;  /* 0x0000001b9b0e7c23 */ /* 0x100fe2000801089d */
[--C-:B-1----:R-:W-:Y:S01]  /*4210*/  FFMA.FTZ R156, R159, UR27, -R157.reuse ;  /* 0x0000001b9f9c7c23 */ /* 0x102fe2000801089d */
[----:B------:R-:W-:Y:S01]  /*4220*/  FFMA.FTZ R158, R158, UR27, -R157 ;  /* 0x0000001b9e9e7c23 */ /* 0x000fe2000801089d */
[----:B------:R1:W-:Y:S01]  /*4230*/  @!P1 SYNCS.ARRIVE.TRANS64.RED.A1T0 RZ, [R152+URZ], RZ ;  /* 0x000000ff98ff99a7 */ /* 0x0003e2000810043f */
[----:B------:R-:W4:Y:S01]  /*4240*/  MUFU.EX2 R12, R12 ;  /* 0x0000000c000c7308 */ /* 0x000f220000000800 */
[-C--:B---3--:R-:W-:Y:S01]  /*4250*/  FMUL.FTZ R24, R24, R6.reuse ;  /* 0x0000000618187220 */ /* 0x088fe20000410000 */
        /* <DEDUP_REMOVED lines=31> */
[----:B------:R5:W-:Y:S01]  /*4450*/  BAR.SYNC.DEFER_BLOCKING R153, 0x100 ;  /* 0x000400990000751d */ /* 0x000be20000010000 */
        /* <DEDUP_REMOVED lines=103> */
[--C-:B--2---:R-:W-:Y:S01]  /*4ad0*/  FFMA.FTZ R158, R160, UR27, -R11.reuse ;  /* 0x0000001ba09e7c23 */ /* 0x104fe2000801080b */
[----:B---3--:R-:W-:Y:S01]  /*4ae0*/  F2FP.BF16.F32.PACK_AB R154, R13, R10 ;  /* 0x0000000a0d9a723e */ /* 0x008fe200000010ff */
[--C-:B------:R-:W-:Y:S01]  /*4af0*/  FFMA.FTZ R159, R161, UR27, -R11.reuse ;  /* 0x0000001ba19f7c23 */ /* 0x100fe2000801080b */
[----:B-----5:R-:W-:Y:S01]  /*4b00*/  F2FP.BF16.F32.PACK_AB R153, R14, R15 ;  /* 0x0000000f0e99723e */ /* 0x020fe200000010ff */
[--C-:B------:R-:W-:Y:S01]  /*4b10*/  FFMA.FTZ R160, R164, UR27, -R11.reuse ;  /* 0x0000001ba4a07c23 */ /* 0x100fe2000801080b */
[----:B------:R-:W-:Y:S01]  /*4b20*/  F2FP.BF16.F32.PACK_AB R155, R156, R21 ;  /* 0x000000159c9b723e */ /* 0x000fe200000010ff */
[----:B------:R-:W-:Y:S01]  /*4b30*/  FFMA.FTZ R161, R165, UR27, -R11 ;  /* 0x0000001ba5a17c23 */ /* 0x000fe2000801080b */
[--C-:B------:R-:W-:Y:S01]  /*4b40*/  FFMA.FTZ R162, R162, UR27, -R157.reuse ;  /* 0x0000001ba2a27c23 */ /* 0x100fe2000801089d */
[--C-:B------:R-:W-:Y:S01]  /*4b50*/  FFMA.FTZ R163, R163, UR27, -R157.reuse ;  /* 0x0000001ba3a37c23 */ /* 0x100fe2000801089d */
[----:B------:R-:W-:Y:S01]  /*4b60*/  WARPGROUP.ARRIVE ;  /* 0x00000000000079c5 */ /* 0x000fe20000000000 */
[--C-:B------:R-:W-:Y:S01]  /*4b70*/  FFMA.FTZ R164, R166, UR27, -R157.reuse ;  /* 0x0000001ba6a47c23 */ /* 0x100fe2000801089d */
[----:B------:R-:W-:Y:S01]  /*4b80*/  FFMA.FTZ R165, R167, UR27, -R157 ;  /* 0x0000001ba7a57c23 */ /* 0x000fe2000801089d */
[----:B------:R-:W-:Y:S01]  /*4b90*/  MUFU.EX2 R158, R158 ;  /* 0x0000009e009e7308 */ /* 0x000fe20000000800 */
[--C-:B------:R-:W-:Y:S01]  /*4ba0*/  FFMA.FTZ R166, R168, UR27, -R11.reuse ;  /* 0x0000001ba8a67c23 */ /* 0x100fe2000801080b */
[--C-:B------:R-:W-:Y:S01]  /*4bb0*/  FFMA.FTZ R167, R169, UR27, -R11.reuse ;  /* 0x0000001ba9a77c23 */ /* 0x100fe2000801080b */
[----:B------:R-:W-:Y:S01]  /*4bc0*/  HGMMA.64x256x16.F32.BF16 R24, R152, gdesc[UR4].tnspB, R24, gsb0 ;  /* 0x43e0000498187df0 */ /* 0x000fe20008001818 */
[----:B------:R-:W-:Y:S01]  /*4bd0*/  UIADD3 UR6, UR10, 0x80, URZ ;  /* 0x000000800a067890 */ /* 0x000fe2000fffe03f */
[--C-:B------:R-:W-:Y:S01]  /*4be0*/  FFMA.FTZ R168, R172, UR27, -R11.reuse ;  /* 0x0000001baca87c23 */ /* 0x100fe2000801080b */
[----:B------:R-:W-:Y:S01]  /*4bf0*/  UMOV UR7, 0x40000040 ;  /* 0x4000004000077882 */ /* 0x000fe20000000000 */
[----:B------:R-:W-:Y:S01]  /*4c00*/  FFMA.FTZ R169, R173, UR27, -R11 ;  /* 0x0000001bada97c23 */ /* 0x000fe2000801080b */
[----:B------:R-:W1:Y:S01]  /*4c10*/  MUFU.EX2 R159, R159 ;  /* 0x0000009f009f7308 */ /* 0x000e620000000800 */
[--C-:B------:R-:W-:Y:S01]  /*4c20*/  FFMA.FTZ R170, R170, UR27, -R157.reuse ;  /* 0x0000001baaaa7c23 */ /* 0x100fe2000801089d */
[--C-:B------:R-:W-:Y:S01]  /*4c30*/  FFMA.FTZ R171, R171, UR27, -R157.reuse ;  /* 0x0000001babab7c23 */ /* 0x100fe2000801089d */
[--C-:B------:R-:W-:Y:S01]  /*4c40*/  FFMA.FTZ R172, R174, UR27, -R157.reuse ;  /* 0x0000001baeac7c23 */ /* 0x100fe2000801089d */
[----:B------:R-:W-:Y:S01]  /*4c50*/  FFMA.FTZ R173, R175, UR27, -R157 ;  /* 0x0000001bafad7c23 */ /* 0x000fe2000801089d */
[--C-:B------:R-:W-:Y:S01]  /*4c60*/  FFMA.FTZ R174, R176, UR27, -R11.reuse ;  /* 0x0000001bb0ae7c23 */ /* 0x100fe2000801080b */
[--C-:B------:R-:W-:Y:S01]  /*4c70*/  FFMA.FTZ R175, R177, UR27, -R11.reuse ;  /* 0x0000001bb1af7c23 */ /* 0x100fe2000801080b */
[--C-:B------:R-:W-:Y:S01]  /*4c80*/  FFMA.FTZ R176, R180, UR27, -R11.reuse ;  /* 0x0000001bb4b07c23 */ /* 0x100fe2000801080b */
[----:B------:R-:W-:Y:S01]  /*4c90*/  MUFU.EX2 R160, R160 ;  /* 0x000000a000a07308 */ /* 0x000fe20000000800 */
[----:B------:R-:W-:Y:S01]  /*4ca0*/  FFMA.FTZ R177, R181, UR27, -R11 ;  /* 0x0000001bb5b17c23 */ /* 0x000fe2000801080b */
[--C-:B------:R-:W-:Y:S01]  /*4cb0*/  FFMA.FTZ R178, R178, UR27, -R157.reuse ;  /* 0x0000001bb2b27c23 */ /* 0x100fe2000801089d */
[--C-:B------:R-:W-:Y:S01]  /*4cc0*/  FFMA.FTZ R179, R179, UR27, -R157.reuse ;  /* 0x0000001bb3b37c23 */ /* 0x100fe2000801089d */
[--C-:B------:R-:W-:Y:S01]  /*4cd0*/  FFMA.FTZ R180, R182, UR27, -R157.reuse ;  /* 0x0000001bb6b47c23 */ /* 0x100fe2000801089d */
[----:B------:R-:W-:Y:S01]  /*4ce0*/  FFMA.FTZ R181, R183, UR27, -R157 ;  /* 0x0000001bb7b57c23 */ /* 0x000fe2000801089d */
[--C-:B------:R-:W-:Y:S01]  /*4cf0*/  FFMA.FTZ R182, R184, UR27, -R11.reuse ;  /* 0x0000001bb8b67c23 */ /* 0x100fe2000801080b */
[--C-:B------:R-:W-:Y:S01]  /*4d00*/  FFMA.FTZ R183, R185, UR27, -R11.reuse ;  /* 0x0000001bb9b77c23 */ /* 0x100fe2000801080b */
[----:B------:R-:W-:Y:S01]  /*4d10*/  MUFU.EX2 R161, R161 ;  /* 0x000000a100a17308 */ /* 0x000fe20000000800 */
[--C-:B------:R-:W-:Y:S01]  /*4d20*/  FFMA.FTZ R184, R188, UR27, -R11.reuse ;  /* 0x0000001bbcb87c23 */ /* 0x100fe2000801080b */
[----:B------:R-:W-:Y:S01]  /*4d30*/  FFMA.FTZ R185, R189, UR27, -R11 ;  /* 0x0000001bbdb97c23 */ /* 0x000fe2000801080b */
[--C-:B------:R-:W-:Y:S01]  /*4d40*/  FFMA.FTZ R186, R186, UR27, -R157.reuse ;  /* 0x0000001bbaba7c23 */ /* 0x100fe2000801089d */
[--C-:B------:R-:W-:Y:S01]  /*4d50*/  FFMA.FTZ R187, R187, UR27, -R157.reuse ;  /* 0x0000001bbbbb7c23 */ /* 0x100fe2000801089d */
[--C-:B------:R-:W-:Y:S01]  /*4d60*/  FFMA.FTZ R188, R190, UR27, -R157.reuse ;  /* 0x0000001bbebc7c23 */ /* 0x100fe2000801089d */
[----:B------:R-:W-:Y:S01]  /*4d70*/  FFMA.FTZ R189, R191, UR27, -R157 ;  /* 0x0000001bbfbd7c23 */ /* 0x000fe2000801089d */
[--C-:B------:R-:W-:Y:S01]  /*4d80*/  FFMA.FTZ R191, R193, UR27, -R11.reuse ;  /* 0x0000001bc1bf7c23 */ /* 0x100fe2000801080b */
[----:B------:R-:W-:Y:S01]  /*4d90*/  MUFU.EX2 R162, R162 ;  /* 0x000000a200a27308 */ /* 0x000fe20000000800 */
[----:B------:R-:W-:Y:S01]  /*4da0*/  FFMA.FTZ R190, R192, UR27, -R11 ;  /* 0x0000001bc0be7c23 */ /* 0x000fe2000801080b */
[----:B------:R-:W-:Y:S01]  /*4db0*/  FFMA.FTZ R193, R194, UR27, -R157 ;  /* 0x0000001bc2c17c23 */ /* 0x000fe2000801089d */
[----:B------:R-:W-:Y:S01]  /*4dc0*/  FFMA.FTZ R192, R196, UR27, -R11 ;  /* 0x0000001bc4c07c23 */ /* 0x000fe2000801080b */
[----:B------:R-:W-:Y:S01]  /*4dd0*/  FFMA.FTZ R194, R195, UR27, -R157 ;  /* 0x0000001bc3c27c23 */ /* 0x000fe2000801089d */
[----:B------:R-:W-:Y:S01]  /*4de0*/  FFMA.FTZ R11, R197, UR27, -R11 ;  /* 0x0000001bc50b7c23 */ /* 0x000fe2000801080b */
[--C-:B------:R-:W-:Y:S01]  /*4df0*/  FFMA.FTZ R195, R198, UR27, -R157.reuse ;  /* 0x0000001bc6c37c23 */ /* 0x100fe2000801089d */
[----:B------:R-:W-:Y:S01]  /*4e00*/  FFMA.FTZ R196, R199, UR27, -R157 ;  /* 0x0000001bc7c47c23 */ /* 0x000fe2000801089d */
[----:B------:R-:W2:Y:S01]  /*4e10*/  MUFU.EX2 R163, R163 ;  /* 0x000000a300a37308 */ /* 0x000ea20000000800 */
[----:B------:R-:W-:Y:S01]  /*4e20*/  FFMA.FTZ R5, R6, R5, R9 ;  /* 0x0000000506057223 */ /* 0x000fe20000010009 */
[----:B------:R-:W-:Y:S01]  /*4e30*/  FFMA.FTZ R7, R12, R7, R15 ;  /* 0x000000070c077223 */ /* 0x000fe2000001000f */
[----:B------:R-:W-:-:S02]  /*4e40*/  IMAD.MOV.U32 R12, RZ, RZ, R3 ;  /* 0x000000ffff0c7224 */ /* 0x000fc400078e0003 */
[----:B------:R-:W-:Y:S01]  /*4e50*/  FADD.FTZ R5, R8, R5 ;  /* 0x0000000508057221 */ /* 0x000fe20000010000 */
[----:B------:R-:W-:Y:S01]  /*4e60*/  FADD.FTZ R14, R14, R7 ;  /* 0x000000070e0e7221 */ /* 0x000fe20000010000 */
[----:B------:R-:W-:Y:S01]  /*4e70*/  IMAD.MOV.U32 R9, RZ, RZ, R0 ;  /* 0x000000ffff097224 */ /* 0x000fe200078e0000 */
[----:B------:R-:W-:Y:S01]  /*4e80*/  MUFU.EX2 R164, R164 ;  /* 0x000000a400a47308 */ /* 0x000fe20000000800 */
[----:B------:R-:W-:Y:S01]  /*4e90*/  FADD.FTZ R10, R10, R5 ;  /* 0x000000050a0a7221 */ /* 0x000fe20000010000 */
[----:B------:R-:W-:-:S03]  /*4ea0*/  FADD.FTZ R21, R21, R14 ;  /* 0x0000000e15157221 */ /* 0x000fc60000010000 */
[----:B------:R-:W-:Y:S01]  /*4eb0*/  FADD.FTZ R13, R13, R10 ;  /* 0x0000000a0d0d7221 */ /* 0x000fe20000010000 */
[----:B------:R-:W-:Y:S02]  /*4ec0*/  FADD.FTZ R21, R156, R21 ;  /* 0x000000159c157221 */ /* 0x000fe40000010000 */
[----:B------:R-:W3:Y:S08]  /*4ed0*/  MUFU.EX2 R165, R165 ;  /* 0x000000a500a57308 */ /* 0x000ef00000000800 */
[----:B------:R-:W-:Y:S08]  /*4ee0*/  MUFU.EX2 R166, R166 ;  /* 0x000000a600a67308 */ /* 0x000ff00000000800 */
[----:B------:R-:W4:Y:S08]  /*4ef0*/  MUFU.EX2 R167, R167 ;  /* 0x000000a700a77308 */ /* 0x000f300000000800 */
[----:B------:R-:W-:Y:S08]  /*4f00*/  MUFU.EX2 R168, R168 ;  /* 0x000000a800a87308 */ /* 0x000ff00000000800 */
[----:B------:R-:W-:Y:S08]  /*4f10*/  MUFU.EX2 R169, R169 ;  /* 0x000000a900a97308 */ /* 0x000ff00000000800 */
[----:B------:R-:W-:Y:S08]  /*4f20*/  MUFU.EX2 R170, R170 ;  /* 0x000000aa00aa7308 */ /* 0x000ff00000000800 */
[----:B------:R-:W5:Y:S08]  /*4f30*/  MUFU.EX2 R171, R171 ;  /* 0x000000ab00ab7308 */ /* 0x000f700000000800 */
[----:B------:R-:W-:Y:S08]  /*4f40*/  MUFU.EX2 R172, R172 ;  /* 0x000000ac00ac7308 */ /* 0x000ff00000000800 */
[----:B------:R-:W5:Y:S08]  /*4f50*/  MUFU.EX2 R173, R173 ;  /* 0x000000ad00ad7308 */ /* 0x000f700000000800 */
[----:B------:R-:W-:Y:S08]  /*4f60*/  MUFU.EX2 R174, R174 ;  /* 0x000000ae00ae7308 */ /* 0x000ff00000000800 */
[----:B------:R-:W5:Y:S08]  /*4f70*/  MUFU.EX2 R175, R175 ;  /* 0x000000af00af7308 */ /* 0x000f700000000800 */
        /* <DEDUP_REMOVED lines=16> */
[----:B------:R-:W-:Y:S01]  /*5080*/  MUFU.EX2 R192, R192 ;  /* 0x000000c000c07308 */ /* 0x000fe20000000800 */
[----:B------:R-:W-:-:S02]  /*5090*/  WARPGROUP.DEPBAR.LE gsb0, 0x0 ;  /* 0x00008000000079c5 */ /* 0x000fc40000010000 */
[----:B-1----:R-:W-:Y:S01]  /*50a0*/  F2FP.BF16.F32.PACK_AB R152, R159, R158 ;  /* 0x0000009e9f98723e */ /* 0x002fe200000010ff */
[----:B------:R-:W-:Y:S01]  /*50b0*/  FADD.FTZ R158, R158, R13 ;  /* 0x0000000d9e9e7221 */ /* 0x000fe20000010000 */
[----:B--2---:R-:W-:Y:S01]  /*50c0*/  F2FP.BF16.F32.PACK_AB R153, R163, R162 ;  /* 0x000000a2a399723e */ /* 0x004fe200000010ff */
[----:B------:R-:W-:Y:S01]  /*50d0*/  FADD.FTZ R162, R162, R21 ;  /* 0x00000015a2a27221 */ /* 0x000fe20000010000 */
[----:B------:R-:W-:Y:S01]  /*50e0*/  F2FP.BF16.F32.PACK_AB R154, R161, R160 ;  /* 0x000000a0a19a723e */ /* 0x000fe200000010ff */
[----:B------:R-:W-:Y:S01]  /*50f0*/  MUFU.EX2 R11, R11 ;  /* 0x0000000b000b7308 */ /* 0x000fe20000000800 */
[----:B---3--:R-:W-:Y:S01]  /*5100*/  F2FP.BF16.F32.PACK_AB R155, R165, R164 ;  /* 0x000000a4a59b723e */ /* 0x008fe200000010ff */
        /* <DEDUP_REMOVED lines=11> */
[----:B------:R-:W1:Y:S08]  /*51c0*/  MUFU.EX2 R194, R194 ;  /* 0x000000c200c27308 */ /* 0x000e700000000800 */
[----:B------:R-:W-:Y:S08]  /*51d0*/  MUFU.EX2 R195, R195 ;  /* 0x000000c300c37308 */ /* 0x000ff00000000800 */
[----:B------:R-:W2:Y:S01]  /*51e0*/  MUFU.EX2 R196, R196 ;  /* 0x000000c400c47308 */ /* 0x000ea20000000800 */
[----:B------:R-:W-:-:S02]  /*51f0*/  WARPGROUP.DEPBAR.LE gsb0, 0x0 ;  /* 0x00008000000079c5 */ /* 0x000fc40000010000 */
[----:B----4-:R-:W-:Y:S01]  /*5200*/  F2FP.BF16.F32.PACK_AB R152, R167, R166 ;  /* 0x000000a6a798723e */ /* 0x010fe200000010ff */
[----:B------:R-:W-:Y:S01]  /*5210*/  FADD.FTZ R166, R166, R161 ;  /* 0x000000a1a6a67221 */ /* 0x000fe20000010000 */
[----:B-----5:R-:W-:Y:S01]  /*5220*/  F2FP.BF16.F32.PACK_AB R153, R171, R170 ;  /* 0x000000aaab99723e */ /* 0x020fe200000010ff */
[----:B------:R-:W-:Y:S01]  /*5230*/  FADD.FTZ R170, R170, R165 ;  /* 0x000000a5aaaa7221 */ /* 0x000fe20000010000 */
[----:B------:R-:W-:Y:S01]  /*5240*/  F2FP.BF16.F32.PACK_AB R154, R169, R168 ;  /* 0x000000a8a99a723e */ /* 0x000fe200000010ff */
[----:B------:R-:W-:Y:S01]  /*5250*/  FADD.FTZ R167, R167, R166 ;  /* 0x000000a6a7a77221 */ /* 0x000fe20000010000 */
[----:B------:R-:W-:Y:S01]  /*5260*/  F2FP.BF16.F32.PACK_AB R155, R173, R172 ;  /* 0x000000acad9b723e */ /* 0x000fe200000010ff */
[----:B------:R-:W-:Y:S02]  /*5270*/  FADD.FTZ R171, R171, R170 ;  /* 0x000000aaabab7221 */ /* 0x000fe40000010000 */
[----:B------:R-:W-:Y:S01]  /*5280*/  FADD.FTZ R168, R168, R167 ;  /* 0x000000a7a8a87221 */ /* 0x000fe20000010000 */
[----:B------:R-:W-:Y:S01]  /*5290*/  WARPGROUP.ARRIVE ;  /* 0x00000000000079c5 */ /* 0x000fe20000000000 */
[----:B------:R-:W-:-:S02]  /*52a0*/  FADD.FTZ R172, R172, R171 ;  /* 0x000000abacac7221 */ /* 0x000fc40000010000 */
[----:B------:R-:W-:Y:S02]  /*52b0*/  FADD.FTZ R169, R169, R168 ;  /* 0x000000a8a9a97221 */ /* 0x000fe40000010000 */
[----:B------:R-:W-:Y:S01]  /*52c0*/  FADD.FTZ R173, R173, R172 ;  /* 0x000000acadad7221 */ /* 0x000fe20000010000 */
        /* <DEDUP_REMOVED lines=44> */
[----:B--2---:R-:W-:Y:S01]  /*5590*/  F2FP.BF16.F32.PACK_AB R155, R196, R195 ;  /* 0x000000c3c49b723e */ /* 0x004fe200000010ff */
        /* <DEDUP_REMOVED lines=9> */
[----:B------:R-:W-:Y:S05]  /*5630*/  @P2 BRA `(.L_x_7359) ;  /* 0xffffffdc00182947 */ /* 0x000fea000383ffff */
.L_x_7350:
[----:B------:R-:W3:Y:S01]  /*5640*/  SHFL.BFLY PT, R6, R5, 0x2, 0x1f ;  /* 0x0c401f0005067f89 */ /* 0x000ee200000e0000 */
[C---:B------:R-:W-:Y:S01]  /*5650*/  IADD3 R10, P0, R16.reuse, 0x20, RZ ;  /* 0x00000020100a7810 */ /* 0x040fe20007f1e0ff */
[----:B------:R-:W-:Y:S01]  /*5660*/  UIADD3 UR34, -UR37, URZ, URZ ;  /* 0x0000003f25227290 */ /* 0x000fe2000fffe13f */
[----:B------:R-:W-:Y:S01]  /*5670*/  IADD3 R165, P3, R16, 0x4000, RZ ;  /* 0x0000400010a57810 */ /* 0x000fe20007f7e0ff */
[----:B------:R-:W4:Y:S01]  /*5680*/  SHFL.BFLY PT, R8, R7, 0x2, 0x1f ;  /* 0x0c401f0007087f89 */ /* 0x000f2200000e0000 */
[----:B------:R-:W-:Y:S01]  /*5690*/  LOP3.LUT R9, R10, 0x380, RZ, 0xc0, !PT ;  /* 0x000003800a097812 */ /* 0x000fe200078ec0ff */
[----:B------:R-:W-:Y:S01]  /*56a0*/  ULDC UR4, c[0x0][0xea8] ;  /* 0x0003aa0000047ab9 */ /* 0x000fe20000000800 */
[C---:B------:R-:W-:Y:S01]  /*56b0*/  IADD3 R11, P2, R16.reuse, 0x4060, RZ ;  /* 0x00004060100b7810 */ /* 0x040fe20007f5e0ff */
[----:B------:R-:W-:Y:S01]  /*56c0*/  UIADD3 UR35, -UR36, URZ, URZ ;  /* 0x0000003f24237290 */ /* 0x000fe2000fffe13f */
[----:B------:R-:W-:Y:S01]  /*56d0*/  LOP3.LUT R164, R165, 0x380, RZ, 0xc0, !PT ;  /* 0x00000380a5a47812 */ /* 0x000fe200078ec0ff */
[----:B------:R-:W-:Y:S01]  /*56e0*/  UIMAD UR34, UR4, UR34, UR43 ;  /* 0x00000022042272a4 */ /* 0x000fe2000f8e022b */
[----:B------:R-:W-:Y:S01]  /*56f0*/  IADD3 R163, P1, R16, 0x40, RZ ;  /* 0x0000004010a37810 */ /* 0x000fe20007f3e0ff */
[----:B------:R-:W-:Y:S01]  /*5700*/  ULDC.64 UR8, c[0x0][0xc70] ;  /* 0x00031c0000087ab9 */ /* 0x000fe20000000a00 */
[----:B------:R-:W-:Y:S01]  /*5710*/  SHF.R.U64 R164, R164, 0x3, RZ ;  /* 0x00000003a4a47819 */ /* 0x000fe200000012ff */
[----:B------:R-:W-:Y:S01]  /*5720*/  ULDC UR4, c[0x0][0xeb4] ;  /* 0x0003ad0000047ab9 */ /* 0x000fe20000000800 */
[----:B------:R-:W-:Y:S01]  /*5730*/  IADD3 R12, P4, R16, 0x60, RZ ;  /* 0x00000060100c7810 */ /* 0x000fe20007f9e0ff */
[----:B------:R-:W-:Y:S01]  /*5740*/  UIMAD UR35, UR4, UR35, UR37 ;  /* 0x00000023042372a4 */ /* 0x000fe2000f8e0225 */
[----:B------:R-:W-:Y:S01]  /*5750*/  LOP3.LUT R164, R164, R165, RZ, 0x3c, !PT ;  /* 0x000000a5a4a47212 */ /* 0x000fe200078e3cff */
[----:B------:R-:W-:Y:S01]  /*5760*/  IMAD.X R165, RZ, RZ, R17, P3 ;  /* 0x000000ffffa57224 */ /* 0x000fe200018e0611 */
[----:B------:R-:W-:Y:S01]  /*5770*/  IADD3 R177, P3, R16, 0x8060, RZ ;  /* 0x0000806010b17810 */ /* 0x000fe20007f7e0ff */
[----:B------:R-:W-:Y:S01]  /*5780*/  USHF.L.U32 UR34, UR34, 0x7, URZ ;  /* 0x0000000722227899 */ /* 0x000fe2000800063f */
[----:B------:R-:W-:Y:S01]  /*5790*/  LOP3.LUT R162, R163, 0x380, RZ, 0xc0, !PT ;  /* 0x00000380a3a27812 */ /* 0x000fe200078ec0ff */
[----:B------:R-:W-:Y:S01]  /*57a0*/  USHF.R.S32.HI UR4, URZ, 0x1f, UR35 ;  /* 0x0000001f3f047899 */ /* 0x000fe20008011423 */
[----:B------:R-:W-:Y:S01]  /*57b0*/  LOP3.LUT R176, R177, 0x380, RZ, 0xc0, !PT ;  /* 0x00000380b1b07812 */ /* 0x000fe200078ec0ff */
[----:B---3--:R-:W-:Y:S01]  /*57c0*/  FADD.FTZ R6, R6, R5 ;  /* 0x0000000506067221 */ /* 0x008fe20000010000 */
[----:B------:R-:W-:Y:S01]  /*57d0*/  LOP3.LUT R5, R12, 0x380, RZ, 0xc0, !PT ;  /* 0x000003800c057812 */ /* 0x000fe200078ec0ff */
[----:B------:R-:W-:Y:S01]  /*57e0*/  UIMAD UR6, UR4, UR8, URZ ;  /* 0x00000008040672a4 */ /* 0x000fe2000f8e023f */
[----:B------:R-:W-:Y:S01]  /*57f0*/  SHF.R.U64 R176, R176, 0x3, RZ ;  /* 0x00000003b0b07819 */ /* 0x000fe200000012ff */
[----:B----4-:R-:W-:Y:S01]  /*5800*/  FADD.FTZ R8, R8, R7 ;  /* 0x0000000708087221 */ /* 0x010fe20000010000 */
[----:B------:R-:W3:Y:S01]  /*5810*/  SHFL.BFLY PT, R169, R6, 0x1, 0x1f ;  /* 0x0c201f0006a97f89 */ /* 0x000ee200000e0000 */
[----:B------:R-:W-:Y:S01]  /*5820*/  SHF.R.U64 R7, R9, 0x3, RZ ;  /* 0x0000000309077819 */ /* 0x000fe200000012ff */
[----:B------:R-:W-:Y:S01]  /*5830*/  UIMAD.WIDE.U32 UR4, UR35, UR8, URZ ;  /* 0x00000008230472a5 */ /* 0x000fe2000f8e003f */
[----:B------:R-:W-:Y:S01]  /*5840*/  IADD3 R9, P6, R16, 0x4020, RZ ;  /* 0x0000402010097810 */ /* 0x000fe20007fde0ff */
[----:B------:R-:W4:Y:S01]  /*5850*/  SHFL.BFLY PT, R167, R8, 0x1, 0x1f ;  /* 0x0c201f0008a77f89 */ /* 0x000f2200000e0000 */
[----:B------:R-:W-:Y:S01]  /*5860*/  SHF.R.U64 R162, R162, 0x3, RZ ;  /* 0x00000003a2a27819 */ /* 0x000fe200000012ff */
[----:B------:R-:W-:Y:S01]  /*5870*/  ULDC UR7, c[0x0][0xb88] ;  /* 0x0002e20000077ab9 */ /* 0x000fe20000000800 */
[----:B------:R-:W-:Y:S01]  /*5880*/  SHF.R.U64 R5, R5, 0x3, RZ ;  /* 0x0000000305057819 */ /* 0x000fe200000012ff */
[----:B------:R5:W-:Y:S06]  /*5890*/  BAR.ARV R4, 0x100 ;  /* 0x000400040000751d */ /* 0x000bec0000002000 */
[----:B------:R-:W-:Y:S01]  /*58a0*/  LOP3.LUT R176, R176, R177, RZ, 0x3c, !PT ;  /* 0x000000b1b0b07212 */ /* 0x000fe200078e3cff */
[----:B------:R-:W-:Y:S01]  /*58b0*/  UIMAD UR6, UR35, UR9, UR6 ;  /* 0x00000009230672a4 */ /* 0x000fe2000f8e0206 */
[----:B------:R-:W-:Y:S01]  /*58c0*/  LOP3.LUT R162, R162, R163, RZ, 0x3c, !PT ;  /* 0x000000a3a2a27212 */ /* 0x000fe200078e3cff */
[----:B------:R-:W-:Y:S01]  /*58d0*/  IMAD.X R163, RZ, RZ, R17, P1 ;  /* 0x000000ffffa37224 */ /* 0x000fe200008e0611 */
[----:B------:R-:W-:Y:S01]  /*58e0*/  IADD3.X R177, RZ, R17, RZ, P3, !PT ;  /* 0x00000011ffb17210 */ /* 0x000fe20001ffe4ff */
[----:B------:R-:W-:Y:S06]  /*58f0*/  BAR.ARV 0x8, 0x120 ;  /* 0x0204800000007b1d */ /* 0x000fec0000002000 */
[----:B---3--:R-:W-:Y:S01]  /*5900*/  FADD.FTZ R169, R6, R169 ;  /* 0x000000a906a97221 */ /* 0x008fe20000010000 */
[----:B------:R-:W-:Y:S01]  /*5910*/  LOP3.LUT R6, R7, R10, RZ, 0x3c, !PT ;  /* 0x0000000a07067212 */ /* 0x000fe200078e3cff */
[----:B------:R-:W-:Y:S01]  /*5920*/  IMAD.X R7, RZ, RZ, R17, P0 ;  /* 0x000000ffff077224 */ /* 0x000fe200000e0611 */
[----:B------:R-:W-:Y:S01]  /*5930*/  LOP3.LUT R10, R11, 0x380, RZ, 0xc0, !PT ;  /* 0x000003800b0a7812 */ /* 0x000fe200078ec0ff */
[----:B----4-:R-:W-:Y:S01]  /*5940*/  FADD.FTZ R167, R8, R167 ;  /* 0x000000a708a77221 */ /* 0x010fe20000010000 */
[----:B------:R-:W-:Y:S01]  /*5950*/  LOP3.LUT R8, R9, 0x380, RZ, 0xc0, !PT ;  /* 0x0000038009087812 */ /* 0x000fe200078ec0ff */
[----:B------:R-:W-:Y:S01]  /*5960*/  BAR.SYNC.DEFER_BLOCKING 0x1, 0x100 ;  /* 0x0044000000007b1d */ /* 0x000fe20000010000 */
[----:B------:R-:W-:-:S02]  /*5970*/  SHF.R.U64 R10, R10, 0x3, RZ ;  /* 0x000000030a0a7819 */ /* 0x000fc400000012ff */
[----:B------:R-:W-:Y:S02]  /*5980*/  IADD3 R13, P0, R16, 0x8000, RZ ;  /* 0x00008000100d7810 */ /* 0x000fe40007f1e0ff */
[----:B------:R-:W-:Y:S01]  /*5990*/  LOP3.LUT R10, R10, R11, RZ, 0x3c, !PT ;  /* 0x0000000b0a0a7212 */ /* 0x000fe200078e3cff */
[----:B------:R-:W-:Y:S01]  /*59a0*/  IMAD.X R11, RZ, RZ, R17, P2 ;  /* 0x000000ffff0b7224 */ /* 0x000fe200010e0611 */
[----:B------:R-:W-:Y:S02]  /*59b0*/  IADD3 R173, P2, R16, 0xc040, RZ ;  /* 0x0000c04010ad7810 */ /* 0x000fe40007f5e0ff */
[----:B------:R-:W-:Y:S02]  /*59c0*/  SHF.R.U64 R8, R8, 0x3, RZ ;  /* 0x0000000308087819 */ /* 0x000fe400000012ff */
[----:B------:R-:W-:Y:S02]  /*59d0*/  LOP3.LUT R172, R173, 0x380, RZ, 0xc0, !PT ;  /* 0x00000380adac7812 */ /* 0x000fe400078ec0ff */
[----:B------:R-:W-:-:S02]  /*59e0*/  FSETP.NE.FTZ.AND P3, PT, R169, RZ, PT ;  /* 0x000000ffa900720b */ /* 0x000fc40003f75000 */
[----:B------:R-:W-:Y:S02]  /*59f0*/  SHF.R.U64 R172, R172, 0x3, RZ ;  /* 0x00000003acac7819 */ /* 0x000fe400000012ff */
[----:B-----5:R-:W-:Y:S02]  /*5a00*/  LOP3.LUT R4, R5, R12, RZ, 0x3c, !PT ;  /* 0x0000000c05047212 */ /* 0x020fe400078e3cff */
[----:B------:R-:W-:Y:S02]  /*5a10*/  IADD3.X R5, RZ, R17, RZ, P4, !PT ;  /* 0x00000011ff057210 */ /* 0x000fe400027fe4ff */
[----:B------:R-:W-:Y:S02]  /*5a20*/  LOP3.LUT R12, R13, 0x380, RZ, 0xc0, !PT ;  /* 0x000003800d0c7812 */ /* 0x000fe400078ec0ff */
[----:B------:R-:W-:Y:S01]  /*5a30*/  LOP3.LUT R172, R172, R173, RZ, 0x3c, !PT ;  /* 0x000000adacac7212 */ /* 0x000fe200078e3cff */
[--C-:B------:R-:W-:Y:S01]  /*5a40*/  IMAD.X R173, RZ, RZ, R17.reuse, P2 ;  /* 0x000000ffffad7224 */ /* 0x100fe200010e0611 */
[----:B------:R-:W-:Y:S01]  /*5a50*/  LOP3.LUT R8, R8, R9, RZ, 0x3c, !PT ;  /* 0x0000000908087212 */ /* 0x000fe200078e3cff */
[----:B------:R-:W-:Y:S01]  /*5a60*/  IMAD.X R9, RZ, RZ, R17, P6 ;  /* 0x000000ffff097224 */ /* 0x000fe200030e0611 */
[----:B------:R-:W-:-:S02]  /*5a70*/  FSETP.NE.FTZ.AND P2, PT, R167, RZ, PT ;  /* 0x000000ffa700720b */ /* 0x000fc40003f55000 */
[----:B------:R-:W-:Y:S02]  /*5a80*/  MOV R162, R162 ;  /* 0x000000a200a27202 */ /* 0x000fe40000000f00 */
[----:B------:R-:W-:Y:S02]  /*5a90*/  SHF.R.U64 R12, R12, 0x3, RZ ;  /* 0x000000030c0c7819 */ /* 0x000fe400000012ff */
[C---:B------:R-:W-:Y:S02]  /*5aa0*/  IADD3 R155, P6, R16.reuse, 0xc000, RZ ;  /* 0x0000c000109b7810 */ /* 0x040fe40007fde0ff */
[----:B------:R-:W-:Y:S01]  /*5ab0*/  MOV R163, R4 ;  /* 0x0000000400a37202 */ /* 0x000fe20000000f00 */
[----:B------:R-:W-:Y:S01]  /*5ac0*/  IMAD.MOV.U32 R4, RZ, RZ, RZ ;  /* 0x000000ffff047224 */ /* 0x000fe200078e00ff */
[----:B------:R-:W-:Y:S02]  /*5ad0*/  IADD3 R159, P5, R16, 0x4040, RZ ;  /* 0x00004040109f7810 */ /* 0x000fe40007fbe0ff */
[----:B------:R-:W-:Y:S01]  /*5ae0*/  LOP3.LUT R12, R12, R13, RZ, 0x3c, !PT ;  /* 0x0000000d0c0c7212 */ /* 0x000fe200078e3cff */
[----:B------:R-:W-:Y:S01]  /*5af0*/  IMAD.X R13, RZ, RZ, R17, P0 ;  /* 0x000000ffff0d7224 */ /* 0x000fe200000e0611 */
[----:B------:R-:W-:Y:S01]  /*5b00*/  LOP3.LUT R154, R155, 0x380, RZ, 0xc0, !PT ;  /* 0x000003809b9a7812 */ /* 0x000fe200078ec0ff */
[----:B------:R-:W3:Y:S01]  /*5b10*/  @P3 MUFU.RCP R4, R169 ;  /* 0x000000a900043308 */ /* 0x000ee20000001000 */
[----:B------:R-:W-:Y:S01]  /*5b20*/  MOV R161, R6 ;  /* 0x0000000600a17202 */ /* 0x000fe20000000f00 */
[----:B------:R-:W-:Y:S01]  /*5b30*/  IMAD.MOV.U32 R6, RZ, RZ, RZ ;  /* 0x000000ffff067224 */ /* 0x000fe200078e00ff */
[----:B------:R-:W-:-:S02]  /*5b40*/  IADD3 R21, P1, R16, 0x8020, RZ ;  /* 0x0000802010157810 */ /* 0x000fc40007f3e0ff */
[----:B------:R-:W-:Y:S02]  /*5b50*/  IADD3 R171, P0, R16, 0xc060, RZ ;  /* 0x0000c06010ab7810 */ /* 0x000fe40007f1e0ff */
[----:B------:R-:W-:Y:S01]  /*5b60*/  LOP3.LUT R158, R159, 0x380, RZ, 0xc0, !PT ;  /* 0x000003809f9e7812 */ /* 0x000fe200078ec0ff */
[----:B------:R-:W4:Y:S01]  /*5b70*/  @P2 MUFU.RCP R6, R167 ;  /* 0x000000a700062308 */ /* 0x000f220000001000 */
[----:B------:R-:W-:Y:S02]  /*5b80*/  SHF.R.U64 R154, R154, 0x3, RZ ;  /* 0x000000039a9a7819 */ /* 0x000fe400000012ff */
[----:B--2---:R-:W-:Y:S02]  /*5b90*/  LOP3.LUT R20, R21, 0x380, RZ, 0xc0, !PT ;  /* 0x0000038015147812 */ /* 0x004fe400078ec0ff */
[----:B------:R-:W-:Y:S02]  /*5ba0*/  LOP3.LUT R15, R16, 0x380, RZ, 0xc0, !PT ;  /* 0x00000380100f7812 */ /* 0x000fe400078ec0ff */
[----:B------:R-:W-:Y:S01]  /*5bb0*/  LOP3.LUT R170, R171, 0x380, RZ, 0xc0, !PT ;  /* 0x00000380abaa7812 */ /* 0x000fe200078ec0ff */
[----:B------:R-:W2:Y:S01]  /*5bc0*/  @P3 MUFU.LG2 R169, R169 ;  /* 0x000000a900a93308 */ /* 0x000ea20000000c00 */
[----:B------:R-:W-:Y:S01]  /*5bd0*/  SHF.R.U64 R158, R158, 0x3, RZ ;  /* 0x000000039e9e7819 */ /* 0x000fe200000012ff */
[-C--:B---3--:R-:W-:Y:S01]  /*5be0*/  FMUL.FTZ R168, R32, R4.reuse ;  /* 0x0000000420a87220 */ /* 0x088fe20000410000 */
[----:B------:R-:W-:Y:S01]  /*5bf0*/  LOP3.LUT R154, R154, R155, RZ, 0x3c, !PT ;  /* 0x0000009b9a9a7212 */ /* 0x000fe200078e3cff */
[--C-:B------:R-:W-:Y:S01]  /*5c00*/  IMAD.X R155, RZ, RZ, R17.reuse, P6 ;  /* 0x000000ffff9b7224 */ /* 0x100fe200030e0611 */
[----:B------:R-:W-:Y:S01]  /*5c10*/  SHF.R.U64 R20, R20, 0x3, RZ ;  /* 0x0000000314147819 */ /* 0x000fe200000012ff */
[-C--:B------:R-:W-:Y:S01]  /*5c20*/  FMUL.FTZ R7, R37, R4.reuse ;  /* 0x0000000425077220 */ /* 0x080fe20000410000 */
[----:B------:R-:W-:Y:S01]  /*5c30*/  SHF.R.U64 R15, R15, 0x3, RZ ;  /* 0x000000030f0f7819 */ /* 0x000fe200000012ff */
[----:B------:R-:W3:Y:S01]  /*5c40*/  @P2 MUFU.LG2 R167, R167 ;  /* 0x000000a700a72308 */ /* 0x000ee20000000c00 */
[----:B------:R-:W-:Y:S01]  /*5c50*/  SHF.R.U64 R170, R170, 0x3, RZ ;  /* 0x00000003aaaa7819 */ /* 0x000fe200000012ff */
[----:B------:R-:W-:Y:S01]  /*5c60*/  FMUL.FTZ R166, R36, R4 ;  /* 0x0000000424a67220 */ /* 0x000fe20000410000 */
[----:B------:R-:W-:Y:S01]  /*5c70*/  LOP3.LUT R158, R158, R159, RZ, 0x3c, !PT ;  /* 0x0000009f9e9e7212 */ /* 0x000fe200078e3cff */
[--C-:B------:R-:W-:Y:S01]  /*5c80*/  IMAD.X R159, RZ, RZ, R17.reuse, P5 ;  /* 0x000000ffff9f7224 */ /* 0x100fe200028e0611 */
[----:B------:R-:W-:Y:S01]  /*5c90*/  LOP3.LUT R20, R20, R21, RZ, 0x3c, !PT ;  /* 0x0000001514147212 */ /* 0x000fe200078e3cff */
[--C-:B------:R-:W-:Y:S01]  /*5ca0*/  IMAD.X R21, RZ, RZ, R17.reuse, P1 ;  /* 0x000000ffff157224 */ /* 0x100fe200008e0611 */
[----:B------:R-:W-:Y:S01]  /*5cb0*/  LOP3.LUT R14, R15, R16, RZ, 0x3c, !PT ;  /* 0x000000100f0e7212 */ /* 0x000fe200078e3cff */
[--C-:B------:R-:W-:Y:S01]  /*5cc0*/  IMAD.MOV.U32 R15, RZ, RZ, R17.reuse ;  /* 0x000000ffff0f7224 */ /* 0x100fe200078e0011 */
[----:B------:R-:W-:Y:S01]  /*5cd0*/  LOP3.LUT R170, R170, R171, RZ, 0x3c, !PT ;  /* 0x000000abaaaa7212 */ /* 0x000fe200078e3cff */
[----:B------:R-:W-:Y:S01]  /*5ce0*/  IMAD.X R171, RZ, RZ, R17, P0 ;  /* 0x000000ffffab7224 */ /* 0x000fe200000e0611 */
[----:B------:R-:W-:Y:S01]  /*5cf0*/  MOV R155, R154 ;  /* 0x0000009a009b7202 */ /* 0x000fe20000000f00 */
[----:B------:R-:W-:Y:S01]  /*5d00*/  VIADD R154, R200, UR34 ;  /* 0x00000022c89a7c36 */ /* 0x000fe20008000000 */
[----:B------:R-:W-:Y:S01]  /*5d10*/  MOV R158, R158 ;  /* 0x0000009e009e7202 */ /* 0x000fe20000000f00 */
[----:B------:R-:W-:Y:S01]  /*5d20*/  FMUL.FTZ R25, R25, R4 ;  /* 0x0000000419197220 */ /* 0x000fe20000410000 */
[----:B------:R-:W-:Y:S01]  /*5d30*/  MOV R14, R14 ;  /* 0x0000000e000e7202 */ /* 0x000fe20000000f00 */
        /* <DEDUP_REMOVED lines=15> */
[----:B------:R-:W-:Y:S01]  /*5e30*/  MOV R40, UR27 ;  /* 0x0000001b00287c02 */ /* 0x000fe20008000f00 */
        /* <DEDUP_REMOVED lines=55> */
[-C--:B----4-:R-:W-:Y:S01]  /*61b0*/  FMUL.FTZ R43, R43, R6.reuse ;  /* 0x000000062b2b7220 */ /* 0x090fe20000410000 */
[----:B------:R-:W-:Y:S01]  /*61c0*/  FMUL.FTZ R42, R42, R6 ;  /* 0x000000062a2a7220 */ /* 0x000fe20000410000 */
[----:B------:R-:W-:-:S02]  /*61d0*/  IMAD.U32 R5, RZ, RZ, UR5 ;  /* 0x00000005ff057e24 */ /* 0x000fc4000f8e00ff */
        /* <DEDUP_REMOVED lines=8> */
[----:B--2---:R-:W-:Y:S01]  /*6260*/  @P3 FMUL.FTZ R26, R169, 0.69314718246459960938 ;  /* 0x3f317218a91a3820 */ /* 0x004fe20000410000 */
        /* <DEDUP_REMOVED lines=21> */
[----:B-1----:R-:W-:Y:S01]  /*63c0*/  LOP3.LUT R174, R175, 0x380, RZ, 0xc0, !PT ;  /* 0x00000380afae7812 */ /* 0x002fe200078ec0ff */
        /* <DEDUP_REMOVED lines=50> */
[----:B---3--:R-:W-:Y:S01]  /*66f0*/  @P2 FMUL.FTZ R30, R167, 0.69314718246459960938 ;  /* 0x3f317218a71e2820 */ /* 0x008fe20000410000 */
        /* <DEDUP_REMOVED lines=142> */
.L_x_7361:
[----:B------:R-:W-:Y:S05]  /*6fe0*/  BSYNC B0 ;  /* 0x0000000000007941 */ /* 0x000fea0003800000 */
.L_x_7360:
        /* <DEDUP_REMOVED lines=10> */
.L_x_7337:
        /* <DEDUP_REMOVED lines=8> */
[----:B------:R-:W-:Y:S02]  /*7110*/  IMAD.MOV.U32 R2, RZ, RZ, 0x1 ;  /* 0x00000001ff027424 */ /* 0x000fe400078e00ff */
[----:B------:R-:W-:-:S04]  /*7120*/  IMAD.MOV.U32 R17, RZ, RZ, 0x1 ;  /* 0x00000001ff117424 */ /* 0x000fc800078e00ff */
        /* <DEDUP_REMOVED lines=10> */
.L_x_7407:
        /* <DEDUP_REMOVED lines=14> */
[----:B--2---:R-:W-:-:S04]  /*72b0*/  @P0 IMAD.HI.U32 R0, R2, R0, RZ ;  /* 0x0000000002000227 */ /* 0x004fc800078e00ff */
[----:B------:R-:W-:Y:S01]  /*72c0*/  IMAD.MOV.U32 R4, RZ, RZ, R2 ;  /* 0x000000ffff047224 */ /* 0x000fe200078e0002 */
        /* <DEDUP_REMOVED lines=8> */
[----:B------:R2:W-:Y:S01]  /*7350*/  STL [R1+0x14], R7 ;  /* 0x0000140701007387 */ /* 0x0005e20000100800 */
[----:B------:R-:W-:Y:S01]  /*7360*/  IADD3 R0, R7, 0x5f, RZ ;  /* 0x0000005f07007810 */ /* 0x000fe20007ffe0ff */
[----:B----4-:R-:W-:Y:S02]  /*7370*/  @P1 IMAD.HI.U32 R2, R4, R2, RZ ;  /* 0x0000000204021227 */ /* 0x010fe400078e00ff */
[----:B------:R2:W-:Y:S03]  /*7380*/  STL [R1], R6 ;  /* 0x0000000601007387 */ /* 0x0005e60000100800 */
        /* <DEDUP_REMOVED lines=26> */
.L_x_7364:
        /* <DEDUP_REMOVED lines=20> */
.L_x_7366:
        /* <DEDUP_REMOVED lines=16> */
.L_x_7365:
        /* <DEDUP_REMOVED lines=29> */
.L_x_7367:
        /* <DEDUP_REMOVED lines=17> */
.L_x_7424:
[----:B------:R-:W2:Y:S01]  /*7a50*/  LDL R5, [R1+0x8] ;  /* 0x0000080001057983 */ /* 0x000ea20000100800 */
[----:B------:R-:W-:Y:S01]  /*7a60*/  UMOV UR4, 0xffffffff ;  /* 0xffffffff00047882 */ /* 0x000fe20000000000 */
[----:B------:R-:W-:Y:S01]  /*7a70*/  SHF.R.S32.HI R7, RZ, 0x1f, R6 ;  /* 0x0000001fff077819 */ /* 0x000fe20000011406 */
[----:B--2---:R-:W-:Y:S01]  /*7a80*/  VIADD R9, R5, 0xffffffff ;  /* 0xffffffff05097836 */ /* 0x004fe20000000000 */
[----:B------:R-:W-:Y:S06]  /*7a90*/  BRA.DIV UR4, `(.L_x_7369) ;  /* 0x0000002604f47947 */ /* 0x000fec000b800000 */
[----:B------:R-:W-:-:S13]  /*7aa0*/  ELECT P6, URZ, PT ;  /* 0x00000000003f782f */ /* 0x000fda00038c0000 */
.L_x_7427:
        /* <DEDUP_REMOVED lines=22> */
.L_x_7371:
[----:B--2---:R-:W2:Y:S01]  /*7c10*/  S2R R10, SR_CgaCtaId ;  /* 0x00000000000a7919 */ /* 0x004ea20000008800 */
[----:B------:R-:W-:-:S04]  /*7c20*/  MOV R5, 0x400 ;  /* 0x0000040000057802 */ /* 0x000fc80000000f00 */
[----:B--2---:R-:W-:Y:S02]  /*7c30*/  LEA R5, R10, R5, 0x18 ;  /* 0x000000050a057211 */ /* 0x004fe400078ec0ff */
[----:B------:R-:W-:Y:S02]  /*7c40*/  SHF.L.U32 R10, R17, 0x1f, RZ ;  /* 0x0000001f110a7819 */ /* 0x000fe400000006ff */
[----:B------:R-:W-:-:S04]  /*7c50*/  LEA R5, R16, R5, 0x3 ;  /* 0x0000000510057211 */ /* 0x000fc800078e18ff */
[----:B------:R-:W2:Y:S02]  /*7c60*/  SYNCS.PHASECHK.TRANS64.TRYWAIT P1, [R5+URZ+0x32440], R10 ;  /* 0x0324400a050075a7 */ /* 0x000ea4000802017f */
[----:B--2---:R-:W-:Y:S05]  /*7c70*/  @!P1 BRA `(.L_x_7372) ;  /* 0x00000024009c9947 */ /* 0x004fea0003800000 */
.L_x_7428:
        /* <DEDUP_REMOVED lines=11> */
.L_x_7373:
        /* <DEDUP_REMOVED lines=20> */
.L_x_7370:
        /* <DEDUP_REMOVED lines=19> */
[----:B------:R-:W-:-:S02]  /*7fa0*/  UIADD3.X UR7, URZ, UR51, URZ, UP0, !UPT ;  /* 0x000000333f077290 */ /* 0x000fc400087fe43f */
[----:B------:R-:W-:Y:S02]  /*7fb0*/  UIADD3 UR8, UR16, 0x18400, URZ ;  /* 0x0001840010087890 */ /* 0x000fe4000fffe03f */
[----:B------:R-:W-:Y:S02]  /*7fc0*/  UIADD3 UR9, UR16, 0x32400, URZ ;  /* 0x0003240010097890 */ /* 0x000fe4000fffe03f */
[----:B------:R-:W-:Y:S01]  /*7fd0*/  UIADD3 UR40, UR16, 0x22400, URZ ;  /* 0x0002240010287890 */ /* 0x000fe2000fffe03f */
[----:B--2---:R-:W-:Y:S01]  /*7fe0*/  IMAD.MOV.U32 R5, RZ, RZ, 0x10000 ;  /* 0x00010000ff057424 */ /* 0x004fe200078e00ff */
[----:B------:R-:W-:Y:S02]  /*7ff0*/  UIADD3 UR41, UR16, 0x32410, URZ ;  /* 0x0003241010297890 */ /* 0x000fe4000fffe03f */
[----:B------:R-:W-:Y:S02]  /*8000*/  UIADD3 UR32, UR16, 0x26400, URZ ;  /* 0x0002640010207890 */ /* 0x000fe4000fffe03f */
[----:B------:R-:W-:-:S02]  /*8010*/  UIADD3 UR24, UR16, 0x2a400, URZ ;  /* 0x0002a40010187890 */ /* 0x000fc4000fffe03f */
[----:B------:R-:W-:Y:S01]  /*8020*/  UIADD3 UR16, UR16, 0x2e400, URZ ;  /* 0x0002e40010107890 */ /* 0x000fe2000fffe03f */
[----:B------:R-:W-:Y:S01]  /*8030*/  UMOV UR10, URZ ;  /* 0x0000003f000a7c82 */ /* 0x000fe20008000000 */
[----:B------:R-:W-:Y:S01]  /*8040*/  UMOV UR43, UR11 ;  /* 0x0000000b002b7c82 */ /* 0x000fe20008000000 */
[----:B------:R2:W-:Y:S01]  /*8050*/  UTMALDG.4D [UR8], [UR4], desc[UR14] ;  /* 0x00000e08040075b4 */ /* 0x0005e20008019000 */
[----:B------:R-:W-:Y:S01]  /*8060*/  UMOV UR44, UR12 ;  /* 0x0000000c002c7c82 */ /* 0x000fe20008000000 */
[----:B------:R-:W-:Y:S01]  /*8070*/  UMOV UR45, UR13 ;  /* 0x0000000d002d7c82 */ /* 0x000fe20008000000 */
[----:B------:R-:W-:Y:S01]  /*8080*/  UMOV UR42, UR10 ;  /* 0x0000000a002a7c82 */ /* 0x000fe20008000000 */
[----:B------:R2:W-:Y:S01]  /*8090*/  SYNCS.ARRIVE.TRANS64 RZ, [R10+URZ+0x32410], R5 ;  /* 0x032410050aff79a7 */ /* 0x0005e2000800003f */
[----:B------:R-:W-:Y:S01]  /*80a0*/  UMOV UR34, 0x40 ;  /* 0x0000004000227882 */ /* 0x000fe20000000000 */
[----:B------:R-:W-:Y:S01]  /*80b0*/  UMOV UR35, UR11 ;  /* 0x0000000b00237c82 */ /* 0x000fe20008000000 */
[----:B------:R-:W-:Y:S01]  /*80c0*/  UMOV UR36, UR12 ;  /* 0x0000000c00247c82 */ /* 0x000fe20008000000 */
[----:B------:R-:W-:Y:S01]  /*80d0*/  UMOV UR37, UR13 ;  /* 0x0000000d00257c82 */ /* 0x000fe20008000000 */
[----:B------:R-:W-:Y:S01]  /*80e0*/  UMOV UR33, UR41 ;  /* 0x0000002900217c82 */ /* 0x000fe20008000000 */
        /* <DEDUP_REMOVED lines=10> */
[----:B------:R2:W-:Y:S01]  /*8190*/  UTMALDG.4D [UR32], [UR6], desc[UR14] ;  /* 0x00000e20060075b4 */ /* 0x0005e20008019000 */
[----:B------:R-:W-:Y:S01]  /*81a0*/  UMOV UR17, UR41 ;  /* 0x0000002900117c82 */ /* 0x000fe20008000000 */
[----:B------:R2:W-:Y:S01]  /*81b0*/  UTMALDG.4D [UR24], [UR6], desc[UR14] ;  /* 0x00000e18060075b4 */ /* 0x0005e20008019000 */
[----:B------:R2:W-:Y:S02]  /*81c0*/  UTMALDG.4D [UR16], [UR6], desc[UR14] ;  /* 0x00000e10060075b4 */ /* 0x0005e40008019000 */
[----:B--2---:R-:W-:Y:S01]  /*81d0*/  NOP ;  /* 0x0000000000007918 */ /* 0x004fe20000000000 */
.L_x_7375:
[----:B------:R-:W-:Y:S05]  /*81e0*/  BSYNC B0 ;  /* 0x0000000000007941 */ /* 0x000fea0003800000 */
.L_x_7374:
[----:B------:R-:W2:Y:S01]  /*81f0*/  LDL R5, [R1+0x18] ;  /* 0x0000180001057983 */ /* 0x000ea20000100800 */
[----:B------:R-:W-:Y:S01]  /*8200*/  ULDC.64 UR38, c[0x0][0x408] ;  /* 0x0001020000267ab9 */ /* 0x000fe20000000a00 */
[----:B------:R-:W-:Y:S01]  /*8210*/  BSSY B0, `(.L_x_7376) ;  /* 0x0000005000007945 */ /* 0x000fe20003800000 */
[----:B--2---:R-:W-:-:S04]  /*8220*/  LOP3.LUT R5, R5, 0x1, RZ, 0xc, !PT ;  /* 0x0000000105057812 */ /* 0x004fc800078e0cff */
[----:B------:R-:W-:-:S04]  /*8230*/  SHF.L.U32 R5, R5, 0x1f, RZ ;  /* 0x0000001f05057819 */ /* 0x000fc800000006ff */
[----:B------:R-:W2:Y:S02]  /*8240*/  SYNCS.PHASECHK.TRANS64.TRYWAIT P1, [R10+URZ+0x32420], R5 ;  /* 0x032420050a0075a7 */ /* 0x000ea4000802017f */
[----:B--2---:R-:W-:Y:S05]  /*8250*/  @!P1 BRA `(.L_x_7377) ;  /* 0x0000002000389947 */ /* 0x004fea0003800000 */
.L_x_7429:
[----:B------:R-:W-:Y:S05]  /*8260*/  BSYNC B0 ;  /* 0x0000000000007941 */ /* 0x000fea0003800000 */
.L_x_7376:
        /* <DEDUP_REMOVED lines=12> */
.L_x_7430:
        /* <DEDUP_REMOVED lines=8> */
.L_x_7381:
        /* <DEDUP_REMOVED lines=20> */
[----:B---3--:R-:W-:-:S13]  /*84f0*/  R2UR UR11, R10 ;  /* 0x000000000a0b72ca */ /* 0x008fda00000e0000 */
[----:B------:R-:W-:-:S09]  /*8500*/  UIMAD UR11, UR11, 0x60, URZ ;  /* 0x000000600b0b78a4 */ /* 0x000fd2000f8e023f */
        /* <DEDUP_REMOVED lines=13> */
.L_x_7379:
[----:B------:R-:W-:Y:S05]  /*85e0*/  BSYNC B0 ;  /* 0x0000000000007941 */ /* 0x000fea0003800000 */
.L_x_7378:
        /* <DEDUP_REMOVED lines=37> */
.L_x_7386:
        /* <DEDUP_REMOVED lines=10> */
.L_x_7431:
        /* <DEDUP_REMOVED lines=8> */
.L_x_7388:
        /* <DEDUP_REMOVED lines=20> */
.L_x_7432:
        /* <DEDUP_REMOVED lines=8> */
.L_x_7390:
        /* <DEDUP_REMOVED lines=33> */
.L_x_7385:
[----:B------:R-:W-:Y:S05]  /*8d30*/  BSYNC B0 ;  /* 0x0000000000007941 */ /* 0x000fea0003800000 */
.L_x_7384:
[----:B------:R-:W2:Y:S01]  /*8d40*/  LDL.LU R3, [R1+0x8] ;  /* 0x0000080001037983 */ /* 0x000ea20000300800 */
[----:B------:R-:W-:-:S05]  /*8d50*/  VIADD R16, R16, 0x1 ;  /* 0x0000000110107836 */ /* 0x000fca0000000000 */
[----:B------:R-:W-:-:S04]  /*8d60*/  ISETP.NE.AND P1, PT, R16, 0x2, PT ;  /* 0x000000021000780c */ /* 0x000fc80003f25270 */
[----:B------:R-:W-:Y:S02]  /*8d70*/  SEL R2, RZ, 0x1, P1 ;  /* 0x00000001ff027807 */ /* 0x000fe40000800000 */
[----:B------:R-:W-:Y:S02]  /*8d80*/  SEL R16, R16, RZ, P1 ;  /* 0x000000ff10107207 */ /* 0x000fe40000800000 */
[----:B------:R-:W-:Y:S01]  /*8d90*/  LOP3.LUT R17, R17, R2, RZ, 0x3c, !PT ;  /* 0x0000000211117212 */ /* 0x000fe200078e3cff */
[----:B--2---:R-:W-:-:S07]  /*8da0*/  VIADD R8, R3, 0xfffffffd ;  /* 0xfffffffd03087836 */ /* 0x004fce0000000000 */
.L_x_7383:
[----:B------:R-:W-:Y:S01]  /*8db0*/  IMAD.MOV R10, RZ, RZ, -R10 ;  /* 0x000000ffff0a7224 */ /* 0x000fe200078e0a0a */
[----:B------:R-:W-:Y:S04]  /*8dc0*/  BSSY B0, `(.L_x_7382) ;  /* 0x00000da000007945 */ /* 0x000fe80003800000 */
[----:B------:R-:W-:-:S13]  /*8dd0*/  ISETP.NE.AND P1, PT, R9, R10, PT ;  /* 0x0000000a0900720c */ /* 0x000fda0003f25270 */
[----:B------:R-:W-:Y:S05]  /*8de0*/  @!P1 BRA `(.L_x_7391) ;  /* 0x0000000c005c9947 */ /* 0x000fea0003800000 */
.L_x_7406:
[----:B------:R-:W-:Y:S04]  /*8df0*/  BSSY B1, `(.L_x_7392) ;  /* 0x0000064000017945 */ /* 0x000fe80003800000 */
[----:B------:R-:W-:Y:S05]  /*8e00*/  @!P6 BRA `(.L_x_7393) ;  /* 0x000000040088e947 */ /* 0x000fea0003800000 */
[----:B-1----:R-:W-:Y:S01]  /*8e10*/  IMAD.MOV.U32 R9, RZ, RZ, R8 ;  /* 0x000000ffff097224 */ /* 0x002fe200078e0008 */
        /* <DEDUP_REMOVED lines=13> */
[----:B------:R-:W-:Y:S02]  /*8ef0*/  IMAD.IADD R11, R11, 0x1, R3 ;  /* 0x000000010b0b7824 */ /* 0x000fe400078e0203 */
[----:B------:R-:W-:Y:S01]  /*8f00*/  IMAD R9, R10, R9, R8 ;  /* 0x000000090a097224 */ /* 0x000fe200078e0208 */
[----:B-1----:R-:W-:-:S04]  /*8f10*/  LEA R4, P1, R2, R4, 0x2 ;  /* 0x0000000402047211 */ /* 0x002fc800078210ff */
[----:B------:R-:W-:-:S05]  /*8f20*/  LEA.HI.X R5, R2, R5, R11, 0x2, P1 ;  /* 0x0000000502057211 */ /* 0x000fca00008f140b */
[----:B------:R1:W5:Y:S04]  /*8f30*/  LDG.E R4, desc[UR48][R4.64] ;  /* 0x0000003004047981 */ /* 0x000368000c1e1900 */
.L_x_7394:
        /* <DEDUP_REMOVED lines=10> */
.L_x_7433:
        /* <DEDUP_REMOVED lines=8> */
.L_x_7396:
        /* <DEDUP_REMOVED lines=20> */
.L_x_7434:
        /* <DEDUP_REMOVED lines=8> */
.L_x_7398:
        /* <DEDUP_REMOVED lines=33> */
.L_x_7393:
[----:B------:R-:W-:Y:S05]  /*9430*/  BSYNC B1 ;  /* 0x0000000000017941 */ /* 0x000fea0003800000 */
.L_x_7392:
        /* <DEDUP_REMOVED lines=26> */
.L_x_7401:
        /* <DEDUP_REMOVED lines=10> */
.L_x_7435:
        /* <DEDUP_REMOVED lines=8> */
.L_x_7403:
        /* <DEDUP_REMOVED lines=20> */
.L_x_7436:
        /* <DEDUP_REMOVED lines=8> */
.L_x_7405:
        /* <DEDUP_REMOVED lines=33> */
.L_x_7400:
[----:B------:R-:W-:Y:S05]  /*9ad0*/  BSYNC B1 ;  /* 0x0000000000017941 */ /* 0x000fea0003800000 */
.L_x_7399:
        /* <DEDUP_REMOVED lines=8> */
.L_x_7391:
[----:B------:R-:W-:Y:S05]  /*9b60*/  BSYNC B0 ;  /* 0x0000000000007941 */ /* 0x000fea0003800000 */
.L_x_7382:
        /* <DEDUP_REMOVED lines=10> */
.L_x_7363:
[----:B------:R-:W2:Y:S01]  /*9c10*/  S2R R3, SR_CgaCtaId ;  /* 0x0000000000037919 */ /* 0x000ea20000008800 */
[----:B------:R-:W-:Y:S01]  /*9c20*/  MOV R0, 0x400 ;  /* 0x0000040000007802 */ /* 0x000fe20000000f00 */
[----:B------:R-:W-:Y:S03]  /*9c30*/  BSSY B0, `(.L_x_7408) ;  /* 0x0000005000007945 */ /* 0x000fe60003800000 */
[----:B--2---:R-:W-:Y:S02]  /*9c40*/  LEA R0, R3, R0, 0x18 ;  /* 0x0000000003007211 */ /* 0x004fe400078ec0ff */
[----:B------:R-:W-:-:S04]  /*9c50*/  SHF.L.U32 R3, R2, 0x1f, RZ ;  /* 0x0000001f02037819 */ /* 0x000fc800000006ff */
[----:B------:R-:W2:Y:S02]  /*9c60*/  SYNCS.PHASECHK.TRANS64.TRYWAIT P0, [R0+URZ+0x32420], R3 ;  /* 0x03242003000075a7 */ /* 0x000ea4000800017f */
[----:B--2---:R-:W-:Y:S05]  /*9c70*/  @!P0 BRA `(.L_x_7409) ;  /* 0x00000008005c8947 */ /* 0x004fea0003800000 */
.L_x_7437:
[----:B------:R-:W-:Y:S05]  /*9c80*/  BSYNC B0 ;  /* 0x0000000000007941 */ /* 0x000fea0003800000 */
.L_x_7408:
[----:B------:R-:W-:-:S03]  /*9c90*/  UMOV UR4, 0xffffffff ;  /* 0xffffffff00047882 */ /* 0x000fc60000000000 */
[----:B------:R-:W-:Y:S05]  /*9ca0*/  BRA.DIV UR4, `(.L_x_7410) ;  /* 0x0000000a04647947 */ /* 0x000fea000b800000 */
[----:B------:R-:W3:Y:S02]  /*9cb0*/  S2R R2, SR_TID.X ;  /* 0x0000000000027919 */ /* 0x000ee40000002100 */
[----:B---3--:R-:W-:-:S04]  /*9cc0*/  SHF.R.U32.HI R2, RZ, 0x5, R2 ;  /* 0x00000005ff027819 */ /* 0x008fc80000011602 */
[----:B------:R-:W-:-:S05]  /*9cd0*/  LOP3.LUT R2, R2, 0x3, RZ, 0xc0, !PT ;  /* 0x0000000302027812 */ /* 0x000fca00078ec0ff */
[----:B------:R3:W4:Y:S02]  /*9ce0*/  SHFL.IDX PT, R14, R2, RZ, 0x1f ;  /* 0x00001fff020e7589 */ /* 0x00072400000e0000 */
.L_x_7440:
[----:B----4-:R-:W-:Y:S01]  /*9cf0*/  ISETP.NE.AND P0, PT, R14, RZ, PT ;  /* 0x000000ff0e00720c */ /* 0x010fe20003f05270 */
[----:B------:R-:W-:-:S12]  /*9d00*/  BSSY B0, `(.L_x_7411) ;  /* 0x0000024000007945 */ /* 0x000fd80003800000 */
[----:B------:R-:W-:Y:S05]  /*9d10*/  @P0 BRA `(.L_x_7412) ;  /* 0x0000000000880947 */ /* 0x000fea0003800000 */
[----:B------:R-:W-:-:S03]  /*9d20*/  UMOV UR4, 0xffffffff ;  /* 0xffffffff00047882 */ /* 0x000fc60000000000 */
[----:B------:R-:W-:Y:S05]  /*9d30*/  BRA.DIV UR4, `(.L_x_7413) ;  /* 0x0000000a04747947 */ /* 0x000fea000b800000 */
[----:B------:R-:W-:-:S13]  /*9d40*/  ELECT P6, URZ, PT ;  /* 0x00000000003f782f */ /* 0x000fda00038c0000 */
.L_x_7443:
[----:B------:R-:W-:Y:S05]  /*9d50*/  @!P6 BRA `(.L_x_7412) ;  /* 0x000000000078e947 */ /* 0x000fea0003800000 */
[----:B------:R-:W-:-:S06]  /*9d60*/  ULOP3.LUT UR4, UR46, 0x2, URZ, 0xfc, !UPT ;  /* 0x000000022e047892 */ /* 0x000fcc000f8efc3f */
[----:B---3--:R-:W-:-:S05]  /*9d70*/  IMAD.U32 R2, RZ, RZ, UR4 ;  /* 0x00000004ff027e24 */ /* 0x008fca000f8e00ff */
[----:B------:R-:W-:-:S13]  /*9d80*/  ISETP.NE.AND P2, PT, R2, 0x3, PT ;  /* 0x000000030200780c */ /* 0x000fda0003f45270 */
[----:B------:R-:W-:Y:S05]  /*9d90*/  @!P2 BRA `(.L_x_7414) ;  /* 0x000000000004a947 */ /* 0x000fea0003800000 */
[----:B------:R-:W-:Y:S01]  /*9da0*/  BPT.TRAP 0x1 ;  /* 0x000000040000795c */ /* 0x000fe20000300000 */
.L_x_7414:
[----:B--2---:R-:W-:Y:S01]  /*9db0*/  IADD3 R3, R0, 0x32440, RZ ;  /* 0x0003244000037810 */ /* 0x004fe20007ffe0ff */
[----:B------:R-:W-:Y:S01]  /*9dc0*/  VIADD R2, R16, 0x1 ;  /* 0x0000000110027836 */ /* 0x000fe20000000000 */
[----:B------:R-:W-:-:S03]  /*9dd0*/  SHF.L.U32 R5, R17, 0x1f, RZ ;  /* 0x0000001f11057819 */ /* 0x000fc600000006ff */
[----:B------:R-:W-:Y:S01]  /*9de0*/  IMAD R6, R16, 0x8, R3 ;  /* 0x0000000810067824 */ /* 0x000fe200078e0203 */
[----:B------:R-:W-:-:S03]  /*9df0*/  ISETP.NE.AND P1, PT, R2, 0x2, PT ;  /* 0x000000020200780c */ /* 0x000fc60003f25270 */
[----:B------:R-:W2:Y:S01]  /*9e00*/  SYNCS.PHASECHK.TRANS64.TRYWAIT P0, [R6+URZ], R5 ;  /* 0x00000005060075a7 */ /* 0x000ea2000800017f */
[----:B------:R-:W-:-:S04]  /*9e10*/  SEL R4, RZ, 0x1, P1 ;  /* 0x00000001ff047807 */ /* 0x000fc80000800000 */
[----:B------:R-:W-:Y:S02]  /*9e20*/  LOP3.LUT R17, R17, R4, RZ, 0x3c, !PT ;  /* 0x0000000411117212 */ /* 0x000fe400078e3cff */
[----:B------:R-:W-:Y:S02]  /*9e30*/  SEL R4, R2, RZ, P1 ;  /* 0x000000ff02047207 */ /* 0x000fe40000800000 */
[----:B------:R-:W-:-:S03]  /*9e40*/  SHF.L.U32 R2, R17, 0x1f, RZ ;  /* 0x0000001f11027819 */ /* 0x000fc600000006ff */
[----:B------:R-:W-:Y:S01]  /*9e50*/  IMAD R3, R4, 0x8, R3 ;  /* 0x0000000804037824 */ /* 0x000fe200078e0203 */
[----:B--2---:R-:W-:Y:S06]  /*9e60*/  @!P0 BRA `(.L_x_7415) ;  /* 0x0000000800488947 */ /* 0x004fec0003800000 */
.L_x_7444:
[----:B------:R-:W3:Y:S02]  /*9e70*/  SYNCS.PHASECHK.TRANS64.TRYWAIT P0, [R3+URZ], R2 ;  /* 0x00000002030075a7 */ /* 0x000ee4000800017f */
[----:B---3--:R-:W-:Y:S05]  /*9e80*/  @!P0 BRA `(.L_x_7416) ;  /* 0x0000000800548947 */ /* 0x008fea0003800000 */
.L_x_7445:
[----:B------:R-:W-:Y:S05]  /*9e90*/  @!P2 BRA `(.L_x_7417) ;  /* 0x000000000004a947 */ /* 0x000fea0003800000 */
[----:B------:R-:W-:Y:S01]  /*9ea0*/  BPT.TRAP 0x1 ;  /* 0x000000040000795c */ /* 0x000fe20000300000 */
.L_x_7417:
[----:B---3--:R-:W-:-:S04]  /*9eb0*/  VIADD R3, R0, 0x32460 ;  /* 0x0003246000037836 */ /* 0x008fc80000000000 */
[----:B------:R-:W-:-:S04]  /*9ec0*/  IMAD R16, R16, 0x8, R3 ;  /* 0x0000000810107824 */ /* 0x000fc800078e0203 */
[----:B------:R-:W3:Y:S02]  /*9ed0*/  SYNCS.PHASECHK.TRANS64.TRYWAIT P0, [R16+URZ], R5 ;  /* 0x00000005100075a7 */ /* 0x000ee4000800017f */
[----:B---3--:R-:W-:Y:S05]  /*9ee0*/  @!P0 BRA `(.L_x_7418) ;  /* 0x0000000800508947 */ /* 0x008fea0003800000 */
.L_x_7446:
[----:B------:R-:W-:-:S07]  /*9ef0*/  IMAD R3, R4, 0x8, R3 ;  /* 0x0000000804037824 */ /* 0x000fce00078e0203 */
.L_x_7419:
[----:B----4-:R4:W1:Y:S02]  /*9f00*/  SYNCS.PHASECHK.TRANS64.TRYWAIT P0, [R3+URZ], R2 ;  /* 0x00000002030075a7 */ /* 0x010864000800017f */
[----:B-1----:R-:W-:Y:S05]  /*9f10*/  @!P0 NANOSLEEP.SYNCS 0x989680 ;  /* 0x009896800000895d */ /* 0x002fea0003900000 */
[----:B------:R-:W1:Y:S02]  /*9f20*/  @!P0 SYNCS.PHASECHK.TRANS64 P0, [R3+URZ], R2 ;  /* 0x00000002030085a7 */ /* 0x000e64000800007f */
[----:B-1----:R-:W-:Y:S05]  /*9f30*/  @!P0 BRA `(.L_x_7419) ;  /* 0xfffffffc00f08947 */ /* 0x002fea000383ffff */
.L_x_7412:
[----:B------:R-:W-:Y:S05]  /*9f40*/  BSYNC B0 ;  /* 0x0000000000007941 */ /* 0x000fea0003800000 */
.L_x_7411:
[----:B------:R-:W-:Y:S05]  /*9f50*/  EXIT ;  /* 0x000000000000794d */ /* 0x000fea0003800000 */
.L_x_7340:
[----:B-1----:R-:W-:-:S04]  /*9f60*/  IMAD.U32 R3, RZ, RZ, UR41 ;  /* 0x00000029ff037e24 */ /* 0x002fc8000f8e00ff */
[----:B------:R1:W2:Y:S03]  /*9f70*/  SYNCS.PHASECHK.TRANS64.TRYWAIT P0, [R3+URZ+0x32400], R0 ;  /* 0x03240000030075a7 */ /* 0x0002a6000800017f */
[----:B--2---:R-:W-:Y:S05]  /*9f80*/  @!P0 NANOSLEEP.SYNCS 0x989680 ;  /* 0x009896800000895d */ /* 0x004fea0003900000 */
[----:B------:R-:W2:Y:S02]  /*9f90*/  @!P0 SYNCS.PHASECHK.TRANS64 P0, [R3+URZ+0x32400], R0 ;  /* 0x03240000030085a7 */ /* 0x000ea4000800007f */
[----:B--2---:R-:W-:Y:S05]  /*9fa0*/  @!P0 BRA `(.L_x_7340) ;  /* 0xfffffffc00ec8947 */ /* 0x004fea000383ffff */
[----:B------:R-:W-:Y:S05]  /*9fb0*/  BRA `(.L_x_7420) ;  /* 0xffffff7000607947 */ /* 0x000fea000383ffff */
.L_x_7344:
[----:B--2---:R-:W-:-:S04]  /*9fc0*/  MOV R4, UR26 ;  /* 0x0000001a00047c02 */ /* 0x004fc80008000f00 */
[----:B------:R2:W3:Y:S03]  /*9fd0*/  SYNCS.PHASECHK.TRANS64.TRYWAIT P1, [R4+URZ+0x32430], R3 ;  /* 0x03243003040075a7 */ /* 0x0004e6000802017f */
[----:B---3--:R-:W-:Y:S05]  /*9fe0*/  @!P1 NANOSLEEP.SYNCS 0x989680 ;  /* 0x009896800000995d */ /* 0x008fea0003900000 */
[----:B------:R-:W3:Y:S02]  /*9ff0*/  @!P1 SYNCS.PHASECHK.TRANS64 P1, [R4+URZ+0x32430], R3 ;  /* 0x03243003040095a7 */ /* 0x000ee4000802007f */
[----:B---3--:R-:W-:Y:S05]  /*a000*/  @!P1 BRA `(.L_x_7344) ;  /* 0xfffffffc00ec9947 */ /* 0x008fea000383ffff */
[----:B------:R-:W-:Y:S05]  /*a010*/  BRA `(.L_x_7343) ;  /* 0xffffff7000847947 */ /* 0x000fea000383ffff */
.L_x_7345:
[----:B---3--:R-:W-:-:S04]  /*a020*/  IMAD.U32 R5, RZ, RZ, UR41 ;  /* 0x00000029ff057e24 */ /* 0x008fc8000f8e00ff */
[----:B------:R3:W4:Y:S03]  /*a030*/  SYNCS.PHASECHK.TRANS64.TRYWAIT P1, [R5+URZ+0x32410], R0 ;  /* 0x03241000050075a7 */ /* 0x000726000802017f */
[----:B----4-:R-:W-:Y:S05]  /*a040*/  @!P1 NANOSLEEP.SYNCS 0x989680 ;  /* 0x009896800000995d */ /* 0x010fea0003900000 */
[----:B------:R-:W4:Y:S02]  /*a050*/  @!P1 SYNCS.PHASECHK.TRANS64 P1, [R5+URZ+0x32410], R0 ;  /* 0x03241000050095a7 */ /* 0x000f24000802007f */
[----:B----4-:R-:W-:Y:S05]  /*a060*/  @!P1 BRA `(.L_x_7345) ;  /* 0xfffffffc00ec9947 */ /* 0x010fea000383ffff */
[----:B------:R-:W-:Y:S05]  /*a070*/  BRA `(.L_x_7421) ;  /* 0xffffff7400047947 */ /* 0x000fea000383ffff */
.L_x_7349:
[----:B-1-3--:R-:W-:-:S04]  /*a080*/  IMAD.U32 R0, RZ, RZ, UR26 ;  /* 0x0000001aff007e24 */ /* 0x00afc8000f8e00ff */
[----:B------:R1:W3:Y:S03]  /*a090*/  SYNCS.PHASECHK.TRANS64.TRYWAIT P1, [R0+URZ+0x32450], R3 ;  /* 0x03245003000075a7 */ /* 0x0002e6000802017f */
[----:B---3--:R-:W-:Y:S05]  /*a0a0*/  @!P1 NANOSLEEP.SYNCS 0x989680 ;  /* 0x009896800000995d */ /* 0x008fea0003900000 */
[----:B------:R-:W3:Y:S02]  /*a0b0*/  @!P1 SYNCS.PHASECHK.TRANS64 P1, [R0+URZ+0x32450], R3 ;  /* 0x03245003000095a7 */ /* 0x000ee4000802007f */
[----:B---3--:R-:W-:Y:S05]  /*a0c0*/  @!P1 BRA `(.L_x_7349) ;  /* 0xfffffffc00ec9947 */ /* 0x008fea000383ffff */
[----:B------:R-:W-:Y:S05]  /*a0d0*/  BRA `(.L_x_7348) ;  /* 0xffffff74000c7947 */ /* 0x000fea000383ffff */
.L_x_7354:
[----:B---3--:R-:W-:-:S04]  /*a0e0*/  IMAD.U32 R3, RZ, RZ, UR28 ;  /* 0x0000001cff037e24 */ /* 0x008fc8000f8e00ff */
[----:B------:R3:W4:Y:S03]  /*a0f0*/  SYNCS.PHASECHK.TRANS64.TRYWAIT P3, [R3+URZ+0x32430], R0 ;  /* 0x03243000030075a7 */ /* 0x000726000806017f */
[----:B----4-:R-:W-:Y:S05]  /*a100*/  @!P3 NANOSLEEP.SYNCS 0x989680 ;  /* 0x009896800000b95d */ /* 0x010fea0003900000 */
[----:B------:R-:W4:Y:S02]  /*a110*/  @!P3 SYNCS.PHASECHK.TRANS64 P3, [R3+URZ+0x32430], R0 ;  /* 0x032430000300b5a7 */ /* 0x000f24000806007f */
[----:B----4-:R-:W-:Y:S05]  /*a120*/  @!P3 BRA `(.L_x_7354) ;  /* 0xfffffffc00ecb947 */ /* 0x010fea000383ffff */
[----:B------:R-:W-:Y:S05]  /*a130*/  BRA `(.L_x_7353) ;  /* 0xffffff9000a47947 */ /* 0x000fea000383ffff */
.L_x_7358:
[----:B---3--:R-:W-:-:S04]  /*a140*/  IMAD.U32 R3, RZ, RZ, UR28 ;  /* 0x0000001cff037e24 */ /* 0x008fc8000f8e00ff */
[----:B------:R3:W4:Y:S03]  /*a150*/  SYNCS.PHASECHK.TRANS64.TRYWAIT P3, [R3+URZ+0x32450], R0 ;  /* 0x03245000030075a7 */ /* 0x000726000806017f */
[----:B----4-:R-:W-:Y:S05]  /*a160*/  @!P3 NANOSLEEP.SYNCS 0x989680 ;  /* 0x009896800000b95d */ /* 0x010fea0003900000 */
[----:B------:R-:W4:Y:S02]  /*a170*/  @!P3 SYNCS.PHASECHK.TRANS64 P3, [R3+URZ+0x32450], R0 ;  /* 0x032450000300b5a7 */ /* 0x000f24000806007f */
[----:B----4-:R-:W-:Y:S05]  /*a180*/  @!P3 BRA `(.L_x_7358) ;  /* 0xfffffffc00ecb947 */ /* 0x010fea000383ffff */
[----:B------:R-:W-:Y:S05]  /*a190*/  BRA `(.L_x_7357) ;  /* 0xffffff9000fc7947 */ /* 0x000fea000383ffff */
.L_x_7368:
        /* <DEDUP_REMOVED lines=11> */
.L_x_7423:
[----:B------:R-:W-:Y:S05]  /*a250*/  BSYNC B0 ;  /* 0x0000000000007941 */ /* 0x000fea0003800000 */
.L_x_7422:
[----:B------:R-:W-:Y:S05]  /*a260*/  BRA `(.L_x_7424) ;  /* 0xffffffd400f87947 */ /* 0x000fea000383ffff */
.L_x_7369:
[----:B------:R-:W-:Y:S01]  /*a270*/  BSSY B0, `(.L_x_7425) ;  /* 0x0000006000007945 */ /* 0x000fe20003800000 */
[----:B------:R-:W-:-:S07]  /*a280*/  IMAD.MOV.U32 R15, RZ, RZ, -0x1 ;  /* 0xffffffffff0f7424 */ /* 0x000fce00078e00ff */
[----:B------:R-:W-:Y:S05]  /*a290*/  WARPSYNC.COLLECTIVE R15, `(.L_x_7426) ;  /* 0x000000000f0c7348 */ /* 0x000fea0003c00000 */
[----:B------:R-:W-:Y:S02]  /*a2a0*/  ELECT P6, UR62, PT ;  /* 0x00000000003e782f */ /* 0x000fe400038c0000 */
[----:B------:R-:W-:Y:S01]  /*a2b0*/  MOV R14, UR62 ;  /* 0x0000003e000e7c02 */ /* 0x000fe20008000f00 */
[----:B------:R-:W-:Y:S10]  /*a2c0*/  ENDCOLLECTIVE ;  /* 0x000000000000791b */ /* 0x000ff40003800000 */
.L_x_7426:
[----:B------:R-:W-:Y:S05]  /*a2d0*/  BSYNC B0 ;  /* 0x0000000000007941 */ /* 0x000fea0003800000 */
.L_x_7425:
[----:B------:R-:W-:Y:S05]  /*a2e0*/  BRA `(.L_x_7427) ;  /* 0xffffffd400f07947 */ /* 0x000fea000383ffff */
.L_x_7372:
[----:B--2---:R2:W3:Y:S02]  /*a2f0*/  SYNCS.PHASECHK.TRANS64.TRYWAIT P1, [R5+URZ+0x32440], R10 ;  /* 0x0324400a050075a7 */ /* 0x0044e4000802017f */
[----:B---3--:R-:W-:Y:S05]  /*a300*/  @!P1 NANOSLEEP.SYNCS 0x989680 ;  /* 0x009896800000995d */ /* 0x008fea0003900000 */
[----:B------:R-:W3:Y:S02]  /*a310*/  @!P1 SYNCS.PHASECHK.TRANS64 P1, [R5+URZ+0x32440], R10 ;  /* 0x0324400a050095a7 */ /* 0x000ee4000802007f */
[----:B---3--:R-:W-:Y:S05]  /*a320*/  @!P1 BRA `(.L_x_7372) ;  /* 0xfffffffc00f09947 */ /* 0x008fea000383ffff */
[----:B------:R-:W-:Y:S05]  /*a330*/  BRA `(.L_x_7428) ;  /* 0xffffffd800507947 */ /* 0x000fea000383ffff */
.L_x_7377:
        /* <DEDUP_REMOVED lines=8> */
.L_x_7380:
[----:B--2---:R2:W3:Y:S02]  /*a3c0*/  SYNCS.PHASECHK.TRANS64.TRYWAIT P1, [R8+URZ+0x32460], R5 ;  /* 0x03246005080075a7 */ /* 0x0044e4000802017f */
[----:B---3--:R-:W-:Y:S05]  /*a3d0*/  @!P1 NANOSLEEP.SYNCS 0x989680 ;  /* 0x009896800000995d */ /* 0x008fea0003900000 */
[----:B------:R-:W3:Y:S02]  /*a3e0*/  @!P1 SYNCS.PHASECHK.TRANS64 P1, [R8+URZ+0x32460], R5 ;  /* 0x03246005080095a7 */ /* 0x000ee4000802007f */
[----:B---3--:R-:W-:Y:S05]  /*a3f0*/  @!P1 BRA `(.L_x_7380) ;  /* 0xfffffffc00f09947 */ /* 0x008fea000383ffff */
[----:B------:R-:W-:Y:S05]  /*a400*/  BRA `(.L_x_7430) ;  /* 0xffffffdc00c87947 */ /* 0x000fea000383ffff */
.L_x_7387:
[----:B--2---:R2:W3:Y:S02]  /*a410*/  SYNCS.PHASECHK.TRANS64.TRYWAIT P2, [R2+URZ+0x32440], R3 ;  /* 0x03244003020075a7 */ /* 0x0044e4000804017f */
[----:B---3--:R-:W-:Y:S05]  /*a420*/  @!P2 NANOSLEEP.SYNCS 0x989680 ;  /* 0x009896800000a95d */ /* 0x008fea0003900000 */
[----:B------:R-:W3:Y:S02]  /*a430*/  @!P2 SYNCS.PHASECHK.TRANS64 P2, [R2+URZ+0x32440], R3 ;  /* 0x032440030200a5a7 */ /* 0x000ee4000804007f */
[----:B---3--:R-:W-:Y:S05]  /*a440*/  @!P2 BRA `(.L_x_7387) ;  /* 0xfffffffc00f0a947 */ /* 0x008fea000383ffff */
[----:B------:R-:W-:Y:S05]  /*a450*/  BRA `(.L_x_7431) ;  /* 0xffffffe400207947 */ /* 0x000fea000383ffff */
.L_x_7389:
[----:B---3--:R3:W4:Y:S02]  /*a460*/  SYNCS.PHASECHK.TRANS64.TRYWAIT P2, [R2+URZ+0x32460], R3 ;  /* 0x03246003020075a7 */ /* 0x008724000804017f */
[----:B----4-:R-:W-:Y:S05]  /*a470*/  @!P2 NANOSLEEP.SYNCS 0x989680 ;  /* 0x009896800000a95d */ /* 0x010fea0003900000 */
[----:B------:R-:W4:Y:S02]  /*a480*/  @!P2 SYNCS.PHASECHK.TRANS64 P2, [R2+URZ+0x32460], R3 ;  /* 0x032460030200a5a7 */ /* 0x000f24000804007f */
[----:B----4-:R-:W-:Y:S05]  /*a490*/  @!P2 BRA `(.L_x_7389) ;  /* 0xfffffffc00f0a947 */ /* 0x010fea000383ffff */
[----:B------:R-:W-:Y:S05]  /*a4a0*/  BRA `(.L_x_7432) ;  /* 0xffffffe4007c7947 */ /* 0x000fea000383ffff */
.L_x_7395:
[----:B-1----:R1:W2:Y:S02]  /*a4b0*/  SYNCS.PHASECHK.TRANS64.TRYWAIT P2, [R3+URZ+0x32440], R2 ;  /* 0x03244002030075a7 */ /* 0x0022a4000804017f */
[----:B--2---:R-:W-:Y:S05]  /*a4c0*/  @!P2 NANOSLEEP.SYNCS 0x989680 ;  /* 0x009896800000a95d */ /* 0x004fea0003900000 */
[----:B------:R-:W2:Y:S02]  /*a4d0*/  @!P2 SYNCS.PHASECHK.TRANS64 P2, [R3+URZ+0x32440], R2 ;  /* 0x032440020300a5a7 */ /* 0x000ea4000804007f */
[----:B--2---:R-:W-:Y:S05]  /*a4e0*/  @!P2 BRA `(.L_x_7395) ;  /* 0xfffffffc00f0a947 */ /* 0x004fea000383ffff */
[----:B------:R-:W-:Y:S05]  /*a4f0*/  BRA `(.L_x_7433) ;  /* 0xffffffe800b87947 */ /* 0x000fea000383ffff */
.L_x_7397:
[----:B--2---:R2:W3:Y:S02]  /*a500*/  SYNCS.PHASECHK.TRANS64.TRYWAIT P2, [R3+URZ+0x32460], R2 ;  /* 0x03246002030075a7 */ /* 0x0044e4000804017f */
[----:B---3--:R-:W-:Y:S05]  /*a510*/  @!P2 NANOSLEEP.SYNCS 0x989680 ;  /* 0x009896800000a95d */ /* 0x008fea0003900000 */
[----:B------:R-:W3:Y:S02]  /*a520*/  @!P2 SYNCS.PHASECHK.TRANS64 P2, [R3+URZ+0x32460], R2 ;  /* 0x032460020300a5a7 */ /* 0x000ee4000804007f */
[----:B---3--:R-:W-:Y:S05]  /*a530*/  @!P2 BRA `(.L_x_7397) ;  /* 0xfffffffc00f0a947 */ /* 0x008fea000383ffff */
[----:B------:R-:W-:Y:S05]  /*a540*/  BRA `(.L_x_7434) ;  /* 0xffffffec00147947 */ /* 0x000fea000383ffff */
.L_x_7402:
[----:B-1----:R1:W2:Y:S02]  /*a550*/  SYNCS.PHASECHK.TRANS64.TRYWAIT P2, [R3+URZ+0x32440], R2 ;  /* 0x03244002030075a7 */ /* 0x0022a4000804017f */
[----:B--2---:R-:W-:Y:S05]  /*a560*/  @!P2 NANOSLEEP.SYNCS 0x989680 ;  /* 0x009896800000a95d */ /* 0x004fea0003900000 */
[----:B------:R-:W2:Y:S02]  /*a570*/  @!P2 SYNCS.PHASECHK.TRANS64 P2, [R3+URZ+0x32440], R2 ;  /* 0x032440020300a5a7 */ /* 0x000ea4000804007f */
[----:B--2---:R-:W-:Y:S05]  /*a580*/  @!P2 BRA `(.L_x_7402) ;  /* 0xfffffffc00f0a947 */ /* 0x004fea000383ffff */
[----:B------:R-:W-:Y:S05]  /*a590*/  BRA `(.L_x_7435) ;  /* 0xfffffff000387947 */ /* 0x000fea000383ffff */
.L_x_7404:
[----:B--2---:R2:W3:Y:S02]  /*a5a0*/  SYNCS.PHASECHK.TRANS64.TRYWAIT P2, [R3+URZ+0x32460], R2 ;  /* 0x03246002030075a7 */ /* 0x0044e4000804017f */
[----:B---3--:R-:W-:Y:S05]  /*a5b0*/  @!P2 NANOSLEEP.SYNCS 0x989680 ;  /* 0x009896800000a95d */ /* 0x008fea0003900000 */
[----:B------:R-:W3:Y:S02]  /*a5c0*/  @!P2 SYNCS.PHASECHK.TRANS64 P2, [R3+URZ+0x32460], R2 ;  /* 0x032460020300a5a7 */ /* 0x000ee4000804007f */
[----:B---3--:R-:W-:Y:S05]  /*a5d0*/  @!P2 BRA `(.L_x_7404) ;  /* 0xfffffffc00f0a947 */ /* 0x008fea000383ffff */
[----:B------:R-:W-:Y:S05]  /*a5e0*/  BRA `(.L_x_7436) ;  /* 0xfffffff000947947 */ /* 0x000fea000383ffff */
.L_x_7409:
[----:B--2---:R2:W3:Y:S02]  /*a5f0*/  SYNCS.PHASECHK.TRANS64.TRYWAIT P0, [R0+URZ+0x32420], R3 ;  /* 0x03242003000075a7 */ /* 0x0044e4000800017f */
[----:B---3--:R-:W-:Y:S05]  /*a600*/  @!P0 NANOSLEEP.SYNCS 0x989680 ;  /* 0x009896800000895d */ /* 0x008fea0003900000 */
[----:B------:R-:W3:Y:S02]  /*a610*/  @!P0 SYNCS.PHASECHK.TRANS64 P0, [R0+URZ+0x32420], R3 ;  /* 0x03242003000085a7 */ /* 0x000ee4000800007f */
[----:B---3--:R-:W-:Y:S05]  /*a620*/  @!P0 BRA `(.L_x_7409) ;  /* 0xfffffffc00f08947 */ /* 0x008fea000383ffff */
[----:B------:R-:W-:Y:S05]  /*a630*/  BRA `(.L_x_7437) ;  /* 0xfffffff400907947 */ /* 0x000fea000383ffff */
.L_x_7410:
        /* <DEDUP_REMOVED lines=11> */
.L_x_7439:
[----:B------:R-:W-:Y:S05]  /*a6f0*/  BSYNC B0 ;  /* 0x0000000000007941 */ /* 0x000fea0003800000 */
.L_x_7438:
[----:B------:R-:W-:Y:S05]  /*a700*/  BRA `(.L_x_7440) ;  /* 0xfffffff400787947 */ /* 0x000fea000383ffff */
.L_x_7413:
[----:B------:R-:W-:Y:S01]  /*a710*/  BSSY B1, `(.L_x_7441) ;  /* 0x0000006000017945 */ /* 0x000fe20003800000 */
[----:B------:R-:W-:-:S07]  /*a720*/  IMAD.MOV.U32 R15, RZ, RZ, -0x1 ;  /* 0xffffffffff0f7424 */ /* 0x000fce00078e00ff */
[----:B-123--:R-:W-:Y:S05]  /*a730*/  WARPSYNC.COLLECTIVE R15, `(.L_x_7442) ;  /* 0x000000000f0c7348 */ /* 0x00efea0003c00000 */
[----:B------:R-:W-:Y:S02]  /*a740*/  ELECT P6, UR62, PT ;  /* 0x00000000003e782f */ /* 0x000fe400038c0000 */
[----:B------:R-:W-:Y:S01]  /*a750*/  MOV R14, UR62 ;  /* 0x0000003e000e7c02 */ /* 0x000fe20008000f00 */
[----:B-123--:R-:W-:Y:S10]  /*a760*/  ENDCOLLECTIVE ;  /* 0x000000000000791b */ /* 0x00eff40003800000 */
.L_x_7442:
[----:B------:R-:W-:Y:S05]  /*a770*/  BSYNC B1 ;  /* 0x0000000000017941 */ /* 0x000fea0003800000 */
.L_x_7441:
[----:B------:R-:W-:Y:S05]  /*a780*/  BRA `(.L_x_7443) ;  /* 0xfffffff400707947 */ /* 0x000fea000383ffff */
.L_x_7415:
[----:B--2---:R2:W3:Y:S02]  /*a790*/  SYNCS.PHASECHK.TRANS64.TRYWAIT P0, [R6+URZ], R5 ;  /* 0x00000005060075a7 */ /* 0x0044e4000800017f */
[----:B---3--:R-:W-:Y:S05]  /*a7a0*/  @!P0 NANOSLEEP.SYNCS 0x989680 ;  /* 0x009896800000895d */ /* 0x008fea0003900000 */
[----:B------:R-:W3:Y:S02]  /*a7b0*/  @!P0 SYNCS.PHASECHK.TRANS64 P0, [R6+URZ], R5 ;  /* 0x00000005060085a7 */ /* 0x000ee4000800007f */
[----:B---3--:R-:W-:Y:S05]  /*a7c0*/  @!P0 BRA `(.L_x_7415) ;  /* 0xfffffffc00f08947 */ /* 0x008fea000383ffff */
[----:B------:R-:W-:Y:S05]  /*a7d0*/  BRA `(.L_x_7444) ;  /* 0xfffffff400a47947 */ /* 0x000fea000383ffff */
.L_x_7416:
[----:B---3--:R3:W4:Y:S02]  /*a7e0*/  SYNCS.PHASECHK.TRANS64.TRYWAIT P0, [R3+URZ], R2 ;  /* 0x00000002030075a7 */ /* 0x008724000800017f */
[----:B----4-:R-:W-:Y:S05]  /*a7f0*/  @!P0 NANOSLEEP.SYNCS 0x989680 ;  /* 0x009896800000895d */ /* 0x010fea0003900000 */
[----:B------:R-:W4:Y:S02]  /*a800*/  @!P0 SYNCS.PHASECHK.TRANS64 P0, [R3+URZ], R2 ;  /* 0x00000002030085a7 */ /* 0x000f24000800007f */
[----:B----4-:R-:W-:Y:S05]  /*a810*/  @!P0 BRA `(.L_x_7416) ;  /* 0xfffffffc00f08947 */ /* 0x010fea000383ffff */
[----:B------:R-:W-:Y:S05]  /*a820*/  BRA `(.L_x_7445) ;  /* 0xfffffff400987947 */ /* 0x000fea000383ffff */
.L_x_7418:
[----:B---3--:R3:W4:Y:S02]  /*a830*/  SYNCS.PHASECHK.TRANS64.TRYWAIT P0, [R16+URZ], R5 ;  /* 0x00000005100075a7 */ /* 0x008724000800017f */
[----:B----4-:R-:W-:Y:S05]  /*a840*/  @!P0 NANOSLEEP.SYNCS 0x989680 ;  /* 0x009896800000895d */ /* 0x010fea0003900000 */
[----:B------:R-:W4:Y:S02]  /*a850*/  @!P0 SYNCS.PHASECHK.TRANS64 P0, [R16+URZ], R5 ;  /* 0x00000005100085a7 */ /* 0x000f24000800007f */
[----:B----4-:R-:W-:Y:S05]  /*a860*/  @!P0 BRA `(.L_x_7418) ;  /* 0xfffffffc00f08947 */ /* 0x010fea000383ffff */
[----:B------:R-:W-:Y:S05]  /*a870*/  BRA `(.L_x_7446) ;  /* 0xfffffff4009c7947 */ /* 0x000fea000383ffff */
.L_x_7447:
        /* <DEDUP_REMOVED lines=16> */
.L_x_11959:


//--------------------- .text._ZN7cutlass13device_kernelIN5flash11enable_sm90INS1_16FlashAttnFwdSm90INS1_25CollectiveMainloopFwdSm90ILi2EN4cute5tupleIJNS5_1CILi1EEES8_S8_EEENS6_IJNS7_ILi128EEENS7_ILi96EEENS7_ILi64EEEEEELi256ENS_10bfloat16_tEfNS_4arch4Sm90ELb0ELb0ELb0ELb1ELb0ELb0ELb0ELb1ELb0ELb0ELb0ELb0EEENS1_21CollectiveEpilogueFwdINS6_IJSA_NS7_ILi256EEESB_EEES9_SE_SG_Li256ELb1ELb0ELb0ELb0EEENS1_36VarlenDynamicPersistentTileSchedulerILi128ELi96ELi256ELi32ELb0ELb0ELb1ELb0ELb1ELb1EEEEEEEEEvNT_6ParamsE --------------------------
	.section	.text._ZN7cutlass13device_kernelIN5flash11enable_sm90INS1_16FlashAttnFwdSm90INS1_25CollectiveMainloopFwdSm90ILi2EN4cute5tupleIJNS5_1CILi1EEES8_S8_EEENS6_IJNS7_ILi128EEENS7_ILi96EEENS7_ILi64EEEEEELi256ENS_10bfloat16_tEfNS_4arch4Sm90ELb0ELb0ELb0ELb1ELb0ELb0ELb0ELb1ELb0ELb0ELb0ELb0EEENS1_21CollectiveEpilogueFwdINS6_IJSA_NS7_ILi256EEESB_EEES9_SE_SG_Li256ELb1ELb0ELb0ELb0EEENS1_36VarlenDynamicPersistentTileSchedulerILi128ELi96ELi256ELi32ELb0ELb0ELb1ELb0ELb1ELb1EEEEEEEEEvNT_6ParamsE,"ax",@progbits
	.align	128
.text._ZN7cutlass13device_kernelIN5flash11enable_sm90INS1_16FlashAttnFwdSm90INS1_25CollectiveMainloopFwdSm90ILi2EN4cute5tupleIJNS5_1CILi1EEES8_S8_EEENS6_IJNS7_ILi128EEENS7_ILi96EEENS7_ILi64EEEEEELi256ENS_10bfloat16_tEfNS_4arch4Sm90ELb0ELb0ELb0ELb1ELb0ELb0ELb0ELb1ELb0ELb0ELb0ELb0EEENS1_21CollectiveEpilogueFwdINS6_IJSA_NS7_ILi256EEESB_EEES9_SE_SG_Li256ELb1ELb0ELb0ELb0EEENS1_36VarlenDynamicPersistentTileSchedulerILi128ELi96ELi256ELi32ELb0ELb0ELb1ELb0ELb1ELb1EEEEEEEEEvNT_6ParamsE:
        .type           _ZN7cutlass13device_kernelIN5flash11enable_sm90INS1_16FlashAttnFwdSm90INS1_25CollectiveMainloopFwdSm90ILi2EN4cute5tupleIJNS5_1CILi1EEES8_S8_EEENS6_IJNS7_ILi128EEENS7_ILi96EEENS7_ILi64EEEEEELi256ENS_10bfloat16_tEfNS_4arch4Sm90ELb0ELb0ELb0ELb1ELb0ELb0ELb0ELb1ELb0ELb0ELb0ELb0EEENS1_21CollectiveEpilogueFwdINS6_IJSA_NS7_ILi256EEESB_EEES9_SE_SG_Li256ELb1ELb0ELb0ELb0EEENS1_36VarlenDynamicPersistentTileSchedulerILi128ELi96ELi256ELi32ELb0ELb0ELb1ELb0ELb1ELb1EEEEEEEEEvNT_6ParamsE,@function
        .size           _ZN7cutlass13device_kernelIN5flash11enable_sm90INS1_16FlashAttnFwdSm90INS1_25CollectiveMainloopFwdSm90ILi2EN4cute5tupleIJNS5_1CILi1EEES8_S8_EEENS6_IJNS7_ILi128EEENS7_ILi96EEENS7_ILi64EEEEEELi256ENS_10bfloat16_tEfNS_4arch4Sm90ELb0ELb0ELb0ELb1ELb0ELb0ELb0ELb1ELb0ELb0ELb0ELb0EEENS1_21CollectiveEpilogueFwdINS6_IJSA_NS7_ILi256EEESB_EEES9_SE_SG_Li256ELb1ELb0ELb0ELb0EEENS1_36VarlenDynamicPersistentTileSchedulerILi128ELi96ELi256ELi32ELb0ELb0ELb1ELb0ELb1ELb1EEEEEEEEEvNT_6ParamsE,(.L_x_11960 - _ZN7cutlass13device_kernelIN5flash11enable_sm90INS1_16FlashAttnFwdSm90INS1_25CollectiveMainloopFwdSm90ILi2EN4cute5tupleIJNS5_1CILi1EEES8_S8_EEENS6_IJNS7_ILi128EEENS7_ILi96EEENS7_ILi64EEEEEELi256ENS_10bfloat16_tEfNS_4arch4Sm90ELb0ELb0ELb0ELb1ELb0ELb0ELb0ELb1ELb0ELb0ELb0ELb0EEENS1_21CollectiveEpilogueFwdINS6_IJSA_NS7_ILi256EEESB_EEES9_SE_SG_Li256ELb1ELb0ELb0ELb0EEENS1_36VarlenDynamicPersistentTileSchedulerILi128ELi96ELi256ELi32ELb0ELb0ELb1ELb0ELb1ELb1EEEEEEEEEvNT_6ParamsE)
        .other          _ZN7cutlass13device_kernelIN5flash11enable_sm90INS1_16FlashAttnFwdSm90INS1_25CollectiveMainloopFwdSm90ILi2EN4cute5tupleIJNS5_1CILi1EEES8_S8_EEENS6_IJNS7_ILi128EEENS7_ILi96EEENS7_ILi64EEEEEELi256ENS_10bfloat16_tEfNS_4arch4Sm90ELb0ELb0ELb0ELb1ELb0ELb0ELb0ELb1ELb0ELb0ELb0ELb0EEENS1_21CollectiveEpilogueFwdINS6_IJSA_NS7_ILi256EEESB_EEES9_SE_SG_Li256ELb1ELb0ELb0ELb0EEENS1_36VarlenDynamicPersistentTileSchedulerILi128ELi96ELi256ELi32ELb0ELb0ELb1ELb0ELb1ELb1EEEEEEEEEvNT_6ParamsE,@"STO_CUDA_ENTRY STV_DEFAULT"
_ZN7cutlass13device_kernelIN5flash11enable_sm90INS1_16FlashAttnFwdSm90INS1_25CollectiveMainloopFwdSm90ILi2EN4cute5tupleIJNS5_1CILi1EEES8_S8_EEENS6_IJNS7_ILi128EEENS7_ILi96EEENS7_ILi64EEEEEELi256ENS_10bfloat16_tEfNS_4arch4Sm90ELb0ELb0ELb0ELb1ELb0ELb0ELb0ELb1ELb0ELb0ELb0ELb0EEENS1_21CollectiveEpilogueFwdINS6_IJSA_NS7_ILi256EEESB_EEES9_SE_SG_Li256ELb1ELb0ELb0ELb0EEENS1_36VarlenDynamicPersistentTileSchedulerILi128ELi96ELi256ELi32ELb0ELb0ELb1ELb0ELb1ELb1EEEEEEEEEvNT_6ParamsE:
        /* <DEDUP_REMOVED lines=21> */
.L_x_7449:
[----:B------:R-:W-:Y:S05]  /*0150*/  BSYNC B0 ;  /* 0x0000000000007941 */ /* 0x000fea0003800000 */
.L_x_7448:
        /* <DEDUP_REMOVED lines=41> */
.L_x_7450:
        /* <DEDUP_REMOVED lines=22> */
.L_x_7451:
        /* <DEDUP_REMOVED lines=18> */
.L_x_7452:
        /* <DEDUP_REMOVED lines=22> */
.L_x_7453:
        /* <DEDUP_REMOVED lines=22> */
.L_x_7454:
[----:B------:R-:W-:Y:S01]  /*0930*/  PLOP3.LUT P0, PT, PT, PT, UP0, 0x80, 0x0 ;  /* 0x000000000000781c */ /* 0x000fe20003f0f008 */
[----:B------:R-:W-:Y:S01]  /*0940*/  UMOV UR36, 0x1 ;  /* 0x0000000100247882 */ /* 0x000fe20000000000 */
[----:B------:R-:W-:Y:S01]  /*0950*/  NOP ;  /* 0x0000000000007918 */ /* 0x000fe20000000000 */
[----:B------:R-:W-:Y:S01]  /*0960*/  USEL UR36, UR36, 0x2, !UP0 ;  /* 0x0000000224247887 */ /* 0x000fe2000c000000 */
[----:B------:R-:W-:Y:S01]  /*0970*/  ULDC.64 UR40, c[0x0][0x208] ;  /* 0x0000820000287ab9 */ /* 0x000fe20000000a00 */
[----:B012-4-:R-:W-:Y:S08]  /*0980*/  BAR.SYNC.DEFER_BLOCKING 0x0 ;  /* 0x0000000000007b1d */ /* 0x017ff00000010000 */
[----:B------:R-:W-:Y:S05]  /*0990*/  @!P0 BRA `(.L_x_7455) ;  /* 0x0000007800948947 */ /* 0x000fea0003800000 */
.L_x_7456:
[----:B------:R-:W-:-:S08]  /*09a0*/  NOP ;  /* 0x0000000000007918 */ /* 0x000fd00000000000 */
[----:B------:R-:W0:Y:S02]  /*09b0*/  USETMAXREG.TRY_ALLOC.CTAPOOL UP0, 0xf0 ;  /* 0x000000f0000079c8 */ /* 0x000e240008000600 */
[----:B0-----:R-:W-:-:S13]  /*09c0*/  PLOP3.LUT P0, PT, PT, PT, UP0, 0x80, 0x0 ;  /* 0x000000000000781c */ /* 0x001fda0003f0f008 */
[----:B------:R-:W-:Y:S05]  /*09d0*/  @!P0 BRA `(.L_x_7456) ;  /* 0xfffffffc00f08947 */ /* 0x000fea000383ffff */
[----:B------:R-:W-:Y:S06]  /*09e0*/  BAR.ARV 0x8, 0x120 ;  /* 0x0204800000007b1d */ /* 0x000fec0000002000 */
[----:B------:R-:W-:Y:S02]  /*09f0*/  ISETP.NE.AND P0, PT, R22, 0x1, PT ;  /* 0x000000011600780c */ /* 0x000fe40003f05270 */
[----:B------:R-:W0:Y:S01]  /*0a00*/  S2UR UR5, SR_CgaCtaId ;  /* 0x00000000000579c3 */ /* 0x000e220000008800 */
[----:B------:R-:W-:-:S10]  /*0a10*/  UMOV UR4, 0x400 ;  /* 0x0000040000047882 */ /* 0x000fd40000000000 */
[----:B------:R-:W-:Y:S08]  /*0a20*/  @!P0 BAR.ARV 0x9, 0x100 ;  /* 0x0244000000008b1d */ /* 0x000ff00000002000 */
[----:B------:R-:W-:Y:S01]  /*0a30*/  BAR.SYNC.DEFER_BLOCKING 0x5, 0x120 ;  /* 0x0144800000007b1d */ /* 0x000fe20000010000 */
[----:B0-----:R-:W-:-:S09]  /*0a40*/  ULEA UR4, UR5, UR4, 0x18 ;  /* 0x0000000405047291 */ /* 0x001fd2000f8ec03f */
[----:B------:R-:W0:Y:S01]  /*0a50*/  LDS.128 R40, [UR4+0x228d0] ;  /* 0x0228d004ff287984 */ /* 0x000e220008000c00 */
[----:B------:R-:W-:Y:S01]  /*0a60*/  ULDC UR4, c[0x0][0xc14] ;  /* 0x0003050000047ab9 */ /* 0x000fe20000000800 */
[----:B------:R-:W-:Y:S06]  /*0a70*/  BAR.ARV 0x4, 0x120 ;  /* 0x0104800000007b1d */ /* 0x000fec0000002000 */
[----:B0-----:R-:W-:-:S13]  /*0a80*/  ISETP.GE.AND P0, PT, R43, UR4, PT ;  /* 0x000000042b007c0c */ /* 0x001fda000bf06270 */
[----:B------:R-:W-:Y:S05]  /*0a90*/  @P0 EXIT ;  /* 0x000000000000094d */ /* 0x000fea0003800000 */
[----:B------:R-:W0:Y:S01]  /*0aa0*/  S2R R0, SR_TID.X ;  /* 0x0000000000007919 */ /* 0x000e220000002100 */
[----:B------:R-:W-:Y:S01]  /*0ab0*/  R2UR UR5, R42 ;  /* 0x000000002a0572ca */ /* 0x000fe200000e0000 */
[----:B------:R-:W-:Y:S01]  /*0ac0*/  ULOP3.LUT UR47, UR36, 0x1, URZ, 0xfc, !UPT ;  /* 0x00000001242f7892 */ /* 0x000fe2000f8efc3f */
[----:B------:R-:W-:Y:S01]  /*0ad0*/  UMOV UR39, URZ ;  /* 0x0000003f00277c82 */ /* 0x000fe20008000000 */
[----:B------:R-:W-:Y:S01]  /*0ae0*/  UMOV UR38, URZ ;  /* 0x0000003f00267c82 */ /* 0x000fe20008000000 */
[----:B------:R-:W-:Y:S01]  /*0af0*/  UMOV UR37, URZ ;  /* 0x0000003f00257c82 */ /* 0x000fe20008000000 */
[----:B0-----:R-:W-:-:S05]  /*0b00*/  VIADD R203, R0, 0xffffff80 ;  /* 0xffffff8000cb7836 */ /* 0x001fca0000000000 */
[----:B------:R-:W-:-:S04]  /*0b10*/  SHF.R.S32.HI R0, RZ, 0x1f, R203 ;  /* 0x0000001fff007819 */ /* 0x000fc800000114cb */
[CC--:B------:R-:W-:Y:S02]  /*0b20*/  LEA.HI R2, R0.reuse, R203.reuse, RZ, 0x7 ;  /* 0x000000cb00027211 */ /* 0x0c0fe400078f38ff */
[----:B------:R-:W-:Y:S02]  /*0b30*/  LEA.HI R3, R0, R203, RZ, 0x4 ;  /* 0x000000cb00037211 */ /* 0x000fe400078f20ff */
[C---:B------:R-:W-:Y:S02]  /*0b40*/  LOP3.LUT R4, R2.reuse, 0xffffff80, RZ, 0xc0, !PT ;  /* 0xffffff8002047812 */ /* 0x040fe400078ec0ff */
[----:B------:R-:W-:Y:S02]  /*0b50*/  SHF.R.S32.HI R23, RZ, 0x7, R2 ;  /* 0x00000007ff177819 */ /* 0x000fe40000011402 */
[----:B------:R-:W-:Y:S01]  /*0b60*/  SHF.R.S32.HI R6, RZ, 0x4, R3 ;  /* 0x00000004ff067819 */ /* 0x000fe20000011403 */
[----:B------:R-:W-:Y:S01]  /*0b70*/  IMAD.IADD R19, R203, 0x1, -R4 ;  /* 0x00000001cb137824 */ /* 0x000fe200078e0a04 */
[----:B------:R-:W-:-:S04]  /*0b80*/  LEA.HI R2, R2, R23, RZ, 0x1 ;  /* 0x0000001702027211 */ /* 0x000fc800078f08ff */
[----:B------:R-:W-:Y:S02]  /*0b90*/  SHF.R.S32.HI R8, RZ, 0x1f, R19 ;  /* 0x0000001fff087819 */ /* 0x000fe40000011413 */
[----:B------:R-:W-:Y:S02]  /*0ba0*/  LOP3.LUT R2, R2, 0x3fffffe, RZ, 0xc0, !PT ;  /* 0x03fffffe02027812 */ /* 0x000fe400078ec0ff */
[CC--:B------:R-:W-:Y:S02]  /*0bb0*/  LEA.HI R7, R8.reuse, R19.reuse, RZ, 0x2 ;  /* 0x0000001308077211 */ /* 0x0c0fe400078f10ff */
[----:B------:R-:W-:Y:S01]  /*0bc0*/  LEA.HI R8, R8, R19, RZ, 0x5 ;  /* 0x0000001308087211 */ /* 0x000fe200078f28ff */
[----:B------:R-:W-:Y:S01]  /*0bd0*/  IMAD.IADD R2, R23, 0x1, -R2 ;  /* 0x0000000117027824 */ /* 0x000fe200078e0a02 */
[--C-:B------:R-:W-:Y:S02]  /*0be0*/  SHF.R.S32.HI R9, RZ, 0x2, R7.reuse ;  /* 0x00000002ff097819 */ /* 0x100fe40000011407 */
[----:B------:R-:W-:-:S02]  /*0bf0*/  SHF.R.S32.HI R4, RZ, 0x1f, R7 ;  /* 0x0000001fff047819 */ /* 0x000fc40000011407 */
[----:B------:R-:W-:Y:S02]  /*0c00*/  SHF.R.S32.HI R8, RZ, 0x5, R8 ;  /* 0x00000005ff087819 */ /* 0x000fe40000011408 */
[----:B------:R-:W-:Y:S02]  /*0c10*/  LEA.HI R5, R4, R9, RZ, 0x3 ;  /* 0x0000000904057211 */ /* 0x000fe400078f18ff */
[CC--:B------:R-:W-:Y:S02]  /*0c20*/  LEA.HI R4, R0.reuse, R203.reuse, RZ, 0x5 ;  /* 0x000000cb00047211 */ /* 0x0c0fe400078f28ff */
[----:B------:R-:W-:Y:S02]  /*0c30*/  LOP3.LUT R10, R5, 0xfffffff8, RZ, 0xc0, !PT ;  /* 0xfffffff8050a7812 */ /* 0x000fe400078ec0ff */
[----:B------:R-:W-:Y:S01]  /*0c40*/  LEA.HI R0, R0, R203, RZ, 0x3 ;  /* 0x000000cb00007211 */ /* 0x000fe200078f18ff */
[----:B------:R-:W-:Y:S01]  /*0c50*/  IMAD.SHL.U32 R5, R4, 0x20, RZ ;  /* 0x0000002004057824 */ /* 0x000fe200078e00ff */
[----:B------:R-:W-:Y:S01]  /*0c60*/  LOP3.LUT R4, R3, 0x3fffff0, RZ, 0xc0, !PT ;  /* 0x03fffff003047812 */ /* 0x000fe200078ec0ff */
[----:B------:R-:W-:Y:S01]  /*0c70*/  IMAD.IADD R9, R9, 0x1, -R10 ;  /* 0x0000000109097824 */ /* 0x000fe200078e0a0a */
[----:B------:R-:W-:-:S02]  /*0c80*/  LEA.HI R3, R3, R6, RZ, 0x1 ;  /* 0x0000000603037211 */ /* 0x000fc400078f08ff */
[----:B------:R-:W-:Y:S01]  /*0c90*/  LOP3.LUT R5, R5, 0xfffffc00, RZ, 0xc0, !PT ;  /* 0xfffffc0005057812 */ /* 0x000fe200078ec0ff */
[----:B------:R-:W-:Y:S01]  /*0ca0*/  IMAD R9, R8, 0x10, R9 ;  /* 0x0000001008097824 */ /* 0x000fe200078e0209 */
[----:B------:R-:W-:Y:S01]  /*0cb0*/  LOP3.LUT R3, R3, 0x1ffffffe, RZ, 0xc0, !PT ;  /* 0x1ffffffe03037812 */ /* 0x000fe200078ec0ff */
[----:B------:R-:W-:Y:S01]  /*0cc0*/  IMAD.IADD R4, R203, 0x1, -R4 ;  /* 0x00000001cb047824 */ /* 0x000fe200078e0a04 */
[----:B------:R-:W-:Y:S01]  /*0cd0*/  LOP3.LUT R200, R7, 0x7ffffffc, RZ, 0xc0, !PT ;  /* 0x7ffffffc07c87812 */ /* 0x000fe200078ec0ff */
[----:B------:R-:W-:Y:S01]  /*0ce0*/  IMAD R201, R2, 0x40, R9 ;  /* 0x0000004002c97824 */ /* 0x000fe200078e0209 */
[----:B------:R-:W-:Y:S01]  /*0cf0*/  LOP3.LUT R2, R0, 0x1ffffff8, RZ, 0xc0, !PT ;  /* 0x1ffffff800027812 */ /* 0x000fe200078ec0ff */
[----:B------:R-:W-:Y:S01]  /*0d00*/  IMAD R4, R4, 0x40, R5 ;  /* 0x0000004004047824 */ /* 0x000fe200078e0205 */
[----:B------:R-:W-:Y:S01]  /*0d10*/  SHF.R.S32.HI R16, RZ, 0x3, R0 ;  /* 0x00000003ff107819 */ /* 0x000fe20000011400 */
[----:B------:R-:W-:Y:S02]  /*0d20*/  IMAD.IADD R3, R6, 0x1, -R3 ;  /* 0x0000000106037824 */ /* 0x000fe400078e0a03 */
[----:B------:R-:W-:-:S02]  /*0d30*/  IMAD.IADD R2, R203, 0x1, -R2 ;  /* 0x00000001cb027824 */ /* 0x000fc400078e0a02 */
[----:B------:R-:W-:Y:S02]  /*0d40*/  IMAD R202, R3, 0x8, R4 ;  /* 0x0000000803ca7824 */ /* 0x000fe400078e0204 */
[----:B------:R-:W-:Y:S02]  /*0d50*/  IMAD.SHL.U32 R2, R2, 0x8, RZ ;  /* 0x0000000802027824 */ /* 0x000fe400078e00ff */
[----:B------:R-:W-:-:S07]  /*0d60*/  IMAD.IADD R200, R19, 0x1, -R200 ;  /* 0x0000000113c87824 */ /* 0x000fce00078e0ac8 */
.L_x_7498:
[----:B0---45:R-:W0:Y:S01]  /*0d70*/  LDC.64 R4, c[0x0][0xc60] ;  /* 0x00031800ff047b82 */ /* 0x031e220000000a00 */
        /* <DEDUP_REMOVED lines=16> */
[----:B------:R-:W-:Y:S01]  /*0e80*/  @UP1 ULEA.HI.X UR9, UR46, UR9, UR45, 0x2, UP3 ;  /* 0x000000092e091291 */ /* 0x000fe200098f142d */
[----:B------:R-:W-:Y:S02]  /*0e90*/  IMAD.U32 R4, RZ, RZ, UR6 ;  /* 0x00000006ff047e24 */ /* 0x000fe4000f8e00ff */
[----:B---3--:R-:W-:-:S02]  /*0ea0*/  IMAD.U32 R6, RZ, RZ, UR8 ;  /* 0x00000008ff067e24 */ /* 0x008fc4000f8e00ff */
        /* <DEDUP_REMOVED lines=10> */
[----:B------:R-:W-:Y:S01]  /*0f50*/  CS2R R44, SRZ ;  /* 0x00000000002c7805 */ /* 0x000fe2000001ff00 */
[----:B------:R-:W-:Y:S01]  /*0f60*/  UMOV UR44, UR5 ;  /* 0x00000005002c7c82 */ /* 0x000fe20008000000 */
[----:B------:R-:W-:Y:S01]  /*0f70*/  CS2R R150, SRZ ;  /* 0x0000000000967805 */ /* 0x000fe2000001ff00 */
[----:B------:R-:W-:Y:S01]  /*0f80*/  USEL UR4, UR4, 0x1, UP0 ;  /* 0x0000000104047887 */ /* 0x000fe20008000000 */
[----:B------:R-:W-:-:S02]  /*0f90*/  CS2R R148, SRZ ;  /* 0x0000000000947805 */ /* 0x000fc4000001ff00 */
[----:B------:R-:W-:Y:S02]  /*0fa0*/  CS2R R146, SRZ ;  /* 0x0000000000927805 */ /* 0x000fe4000001ff00 */
[----:B------:R-:W-:Y:S01]  /*0fb0*/  CS2R R144, SRZ ;  /* 0x0000000000907805 */ /* 0x000fe2000001ff00 */
[----:B------:R-:W-:Y:S01]  /*0fc0*/  UIMAD UR4, UR4, UR6, URZ ;  /* 0x00000006040472a4 */ /* 0x000fe2000f8e023f */
        /* <DEDUP_REMOVED lines=38> */
[----:B-1----:R-:W-:Y:S02]  /*1230*/  CS2R R68, SRZ ;  /* 0x0000000000447805 */ /* 0x002fe4000001ff00 */
[----:B------:R-:W-:-:S02]  /*1240*/  CS2R R166, SRZ ;  /* 0x0000000000a67805 */ /* 0x000fc4000001ff00 */
[----:B------:R-:W-:Y:S01]  /*1250*/  CS2R R154, SRZ ;  /* 0x00000000009a7805 */ /* 0x000fe2000001ff00 */
[----:B------:R-:W-:Y:S01]  /*1260*/  IMAD.MOV.U32 R28, RZ, RZ, RZ ;  /* 0x000000ffff1c7224 */ /* 0x000fe200078e00ff */
        /* <DEDUP_REMOVED lines=11> */
[----:B--2---:R-:W-:Y:S02]  /*1320*/  @P0 R2UR UR43, R4 ;  /* 0x00000000042b02ca */ /* 0x004fe400000e0000 */
[----:B------:R-:W-:-:S02]  /*1330*/  PLOP3.LUT P0, PT, PT, PT, PT, 0x80, 0x0 ;  /* 0x000000000000781c */ /* 0x000fc40003f0f070 */
[----:B---3--:R-:W-:Y:S01]  /*1340*/  @P1 R2UR UR4, R6 ;  /* 0x00000000060412ca */ /* 0x008fe200000e0000 */
[----:B------:R-:W-:-:S14]  /*1350*/  @P1 BRA `(.L_x_7457) ;  /* 0x0000000000341947 */ /* 0x000fdc0003800000 */
        /* <DEDUP_REMOVED lines=13> */
.L_x_7457:
[----:B------:R-:W-:Y:S01]  /*1430*/  UIADD3 UR43, -UR43, UR4, URZ ;  /* 0x000000042b2b7290 */ /* 0x000fe2000fffe13f */
[----:B------:R-:W-:Y:S01]  /*1440*/  IMAD.MOV.U32 R9, RZ, RZ, RZ ;  /* 0x000000ffff097224 */ /* 0x000fe200078e00ff */
[----:B------:R-:W-:Y:S02]  /*1450*/  CS2R R174, SRZ ;  /* 0x0000000000ae7805 */ /* 0x000fe4000001ff00 */
[----:B------:R-:W-:Y:S01]  /*1460*/  CS2R R172, SRZ ;  /* 0x0000000000ac7805 */ /* 0x000fe2000001ff00 */
[----:B------:R-:W-:Y:S01]  /*1470*/  UISETP.GE.AND UP0, UPT, UR43, 0x1, UPT ;  /* 0x000000012b00788c */ /* 0x000fe2000bf06270 */
[----:B------:R-:W-:Y:S01]  /*1480*/  CS2R R36, SRZ ;  /* 0x0000000000247805 */ /* 0x000fe2000001ff00 */
[----:B------:R-:W-:Y:S01]  /*1490*/  UIADD3 UR4, UR43, 0x5f, URZ ;  /* 0x0000005f2b047890 */ /* 0x000fe2000fffe03f */
[----:B------:R-:W-:Y:S02]  /*14a0*/  CS2R R176, SRZ ;  /* 0x0000000000b07805 */ /* 0x000fe4000001ff00 */
[----:B------:R-:W-:Y:S01]  /*14b0*/  CS2R R32, SRZ ;  /* 0x0000000000207805 */ /* 0x000fe2000001ff00 */
[----:B------:R-:W-:Y:S01]  /*14c0*/  IMAD.MOV.U32 R26, RZ, RZ, RZ ;  /* 0x000000ffff1a7224 */ /* 0x000fe200078e00ff */
[----:B------:R-:W-:Y:S01]  /*14d0*/  PLOP3.LUT P1, PT, PT, PT, UP0, 0x80, 0x0 ;  /* 0x000000000000781c */ /* 0x000fe20003f2f008 */
[----:B------:R-:W-:Y:S01]  /*14e0*/  UIMAD.WIDE UR4, UR4, 0x2aaaaaab, URZ ;  /* 0x2aaaaaab040478a5 */ /* 0x000fe2000f8e023f */
[----:B------:R-:W-:Y:S01]  /*14f0*/  IMAD.MOV.U32 R29, RZ, RZ, RZ ;  /* 0x000000ffff1d7224 */ /* 0x000fe200078e00ff */
[----:B------:R-:W-:Y:S01]  /*1500*/  CS2R R4, SRZ ;  /* 0x0000000000047805 */ /* 0x000fe2000001ff00 */
[----:B------:R-:W-:Y:S01]  /*1510*/  IMAD.MOV.U32 R6, RZ, RZ, RZ ;  /* 0x000000ffff067224 */ /* 0x000fe200078e00ff */
[----:B------:R-:W-:Y:S01]  /*1520*/  USHF.R.U32.HI UR42, URZ, 0x1f, UR5 ;  /* 0x0000001f3f2a7899 */ /* 0x000fe20008011605 */
[----:B------:R-:W-:-:S03]  /*1530*/  IMAD.MOV.U32 R179, RZ, RZ, RZ ;  /* 0x000000ffffb37224 */ /* 0x000fc600078e00ff */
[----:B------:R-:W-:-:S04]  /*1540*/  ULEA.HI.SX32 UR42, UR5, UR42, 0x1c ;  /* 0x0000002a052a7291 */ /* 0x000fc8000f8fe23f */
[----:B------:R-:W-:Y:S08]  /*1550*/  @!P1 BRA `(.L_x_7458) ;  /* 0x0000004000f89947 */ /* 0x000ff00003800000 */
        /* <DEDUP_REMOVED lines=31> */
.L_x_7459:
[----:B------:R-:W0:Y:S01]  /*1750*/  S2R R3, SR_CgaCtaId ;  /* 0x0000000000037919 */ /* 0x000e220000008800 */
[----:B------:R-:W-:Y:S01]  /*1760*/  ULEA.HI UR4, UR39, UR39, URZ, 0x1 ;  /* 0x0000002727047291 */ /* 0x000fe2000f8f083f */
[----:B------:R-:W-:Y:S01]  /*1770*/  MOV R6, 0x400 ;  /* 0x0000040000067802 */ /* 0x000fe20000000f00 */
[----:B------:R-:W-:Y:S02]  /*1780*/  VIADD R8, R22, 0x8 ;  /* 0x0000000816087836 */ /* 0x000fe40000000000 */
[----:B------:R-:W-:-:S04]  /*1790*/  ULOP3.LUT UR4, UR4, 0xfffffffe, URZ, 0xc0, !UPT ;  /* 0xfffffffe04047892 */ /* 0x000fc8000f8ec03f */
[----:B------:R-:W-:-:S06]  /*17a0*/  UIADD3 UR4, UR39, -UR4, URZ ;  /* 0x8000000427047290 */ /* 0x000fcc000fffe03f */
[----:B------:R-:W-:Y:S01]  /*17b0*/  IMAD.U32 R0, RZ, RZ, UR4 ;  /* 0x00000004ff007e24 */ /* 0x000fe2000f8e00ff */
[----:B0-----:R-:W-:-:S04]  /*17c0*/  LEA R6, R3, R6, 0x18 ;  /* 0x0000000603067211 */ /* 0x001fc800078ec0ff */
[----:B------:R-:W-:-:S04]  /*17d0*/  SHF.L.U32 R3, R0, 0x1f, RZ ;  /* 0x0000001f00037819 */ /* 0x000fc800000006ff */
[----:B------:R-:W0:Y:S02]  /*17e0*/  SYNCS.PHASECHK.TRANS64.TRYWAIT P0, [R6+URZ+0x22800], R3 ;  /* 0x02280003060075a7 */ /* 0x000e24000800017f */
[----:B0-----:R-:W-:Y:S05]  /*17f0*/  @!P0 BRA `(.L_x_7460) ;  /* 0x000000b000b08947 */ /* 0x001fea0003800000 */
.L_x_7582:
[----:B------:R-:W-:Y:S01]  /*1800*/  IMAD.U32 R0, RZ, RZ, UR47 ;  /* 0x0000002fff007e24 */ /* 0x000fe2000f8e00ff */
[----:B------:R-:W-:Y:S05]  /*1810*/  WARPSYNC.ALL ;  /* 0x0000000000007948 */ /* 0x000fea0003800000 */
[----:B------:R1:W-:Y:S01]  /*1820*/  BAR.SYNC.DEFER_BLOCKING R8, 0x100 ;  /* 0x000400080000751d */ /* 0x0003e20000010000 */
[----:B------:R-:W-:-:S13]  /*1830*/  ISETP.NE.AND P0, PT, R0, 0x3, PT ;  /* 0x000000030000780c */ /* 0x000fda0003f05270 */
[----:B-1----:R-:W-:Y:S05]  /*1840*/  @!P0 BRA `(.L_x_7461) ;  /* 0x0000000000048947 */ /* 0x002fea0003800000 */
[----:B------:R-:W-:Y:S01]  /*1850*/  BPT.TRAP 0x1 ;  /* 0x000000040000795c */ /* 0x000fe20000300000 */
.L_x_7461:
[----:B------:R-:W-:Y:S02]  /*1860*/  IMAD.U32 R10, RZ, RZ, UR38 ;  /* 0x00000026ff0a7e24 */ /* 0x000fe4000f8e00ff */
[----:B------:R-:W-:-:S03]  /*1870*/  IMAD.U32 R5, RZ, RZ, UR37 ;  /* 0x00000025ff057e24 */ /* 0x000fc6000f8e00ff */
[----:B------:R-:W-:Y:S01]  /*1880*/  SHF.L.U32 R10, R10, 0x1f, RZ ;  /* 0x0000001f0a0a7819 */ /* 0x000fe200000006ff */
[----:B------:R-:W-:-:S04]  /*1890*/  IMAD R5, R5, 0x8, R6 ;  /* 0x0000000805057824 */ /* 0x000fc800078e0206 */
[----:B------:R1:W2:Y:S01]  /*18a0*/  SYNCS.PHASECHK.TRANS64.TRYWAIT P1, [R5+URZ+0x22830], R10 ;  /* 0x0228300a050075a7 */ /* 0x0002a2000802017f */
[----:B------:R-:W-:Y:S05]  /*18b0*/  @!P0 BRA `(.L_x_7462) ;  /* 0x0000000000048947 */ /* 0x000fea0003800000 */
[----:B------:R-:W-:Y:S01]  /*18c0*/  BPT.TRAP 0x1 ;  /* 0x000000040000795c */ /* 0x000fe20000300000 */
.L_x_7462:
[----:B--2---:R-:W-:Y:S05]  /*18d0*/  @P1 BRA `(.L_x_7463) ;  /* 0x0000000000081947 */ /* 0x004fea0003800000 */
[----:B------:R-:W2:Y:S02]  /*18e0*/  SYNCS.PHASECHK.TRANS64.TRYWAIT P1, [R5+URZ+0x22830], R10 ;  /* 0x0228300a050075a7 */ /* 0x000ea4000802017f */
[----:B--2---:R-:W-:Y:S05]  /*18f0*/  @!P1 BRA `(.L_x_7464) ;  /* 0x000000b000849947 */ /* 0x004fea0003800000 */
.L_x_7463:
[----:B------:R-:W-:Y:S01]  /*1900*/  R2UR UR4, R6 ;  /* 0x00000000060472ca */ /* 0x000fe200000e0000 */
[----:B------:R-:W-:Y:S01]  /*1910*/  WARPGROUP.ARRIVE ;  /* 0x00000000000079c5 */ /* 0x000fe20000000000 */
        /* <DEDUP_REMOVED lines=8> */
[----:B------:R-:W-:Y:S01]  /*19a0*/  P2R R12, PR, RZ, 0x1 ;  /* 0x00000001ff0c7803 */ /* 0x000fe20000000000 */
[----:B------:R-:W3:Y:S01]  /*19b0*/  S2R R13, SR_TID.X ;  /* 0x00000000000d7919 */ /* 0x000ee20000002100 */
[----:B------:R-:W-:Y:S01]  /*19c0*/  IADD3 R176, -R22, 0xb, RZ ;  /* 0x0000000b16b07810 */ /* 0x000fe20007ffe1ff */
[----:B------:R-:W-:-:S04]  /*19d0*/  UIADD3 UR4, UR4, 0x1c400, URZ ;  /* 0x0001c40004047890 */ /* 0x000fc8000fffe03f */
[----:B------:R-:W-:-:S04]  /*19e0*/  USHF.R.U32.HI UR4, URZ, 0x4, UR4 ;  /* 0x000000043f047899 */ /* 0x000fc80008011604 */
[----:B------:R-:W-:-:S04]  /*19f0*/  ULOP3.LUT UR4, UR4, 0x3fff, URZ, 0xc0, !UPT ;  /* 0x00003fff04047892 */ /* 0x000fc8000f8ec03f */
[----:B------:R-:W-:Y:S02]  /*1a00*/  ULOP3.LUT UR20, UR4, 0x10000, URZ, 0xfc, !UPT ;  /* 0x0001000004147892 */ /* 0x000fe4000f8efc3f */
[----:B------:R-:W-:Y:S02]  /*1a10*/  ULOP3.LUT UR4, UR48, 0x10000, URZ, 0xfc, !UPT ;  /* 0x0001000030047892 */ /* 0x000fe4000f8efc3f */
[----:B------:R-:W-:Y:S02]  /*1a20*/  UIMAD UR6, UR37, 0x300, UR20 ;  /* 0x00000300250678a4 */ /* 0x000fe4000f8e0214 */
[----:B------:R-:W-:Y:S02]  /*1a30*/  UIADD3 UR8, UR4, 0x2, URZ ;  /* 0x0000000204087890 */ /* 0x000fe4000fffe03f */
[----:B------:R-:W-:Y:S02]  /*1a40*/  UIADD3 UR10, UR6, 0x2, URZ ;  /* 0x00000002060a7890 */ /* 0x000fe4000fffe03f */
[----:B------:R-:W-:-:S02]  /*1a50*/  UIADD3 UR12, UR4, 0x4, URZ ;  /* 0x00000004040c7890 */ /* 0x000fc4000fffe03f */
[----:B------:R-:W-:Y:S02]  /*1a60*/  UIADD3 UR14, UR6, 0x4, URZ ;  /* 0x00000004060e7890 */ /* 0x000fe4000fffe03f */
[----:B------:R-:W-:Y:S01]  /*1a70*/  HGMMA.64x96x16.F32.BF16 R24, gdesc[UR4], RZ, !UPT, gsb0 ;  /* 0x01600000041879f0 */ /* 0x000fe2000c0018ff */
[----:B------:R-:W-:Y:S02]  /*1a80*/  UIADD3 UR16, UR4, 0x6, URZ ;  /* 0x0000000604107890 */ /* 0x000fe4000fffe03f */
[----:B------:R-:W-:Y:S02]  /*1a90*/  UIADD3 UR18, UR6, 0x6, URZ ;  /* 0x0000000606127890 */ /* 0x000fe4000fffe03f */
[----:B------:R-:W-:-:S04]  /*1aa0*/  UIMAD UR6, UR42, -0x60, UR43 ;  /* 0xffffffa02a0678a4 */ /* 0x000fc8000f8e022b */
[----:B------:R-:W-:-:S06]  /*1ab0*/  UIADD3 UR6, UR6, 0x60, URZ ;  /* 0x0000006006067890 */ /* 0x000fcc000fffe03f */
[----:B0-----:R-:W-:-:S04]  /*1ac0*/  IMAD.U32 R3, RZ, RZ, UR6 ;  /* 0x00000006ff037e24 */ /* 0x001fc8000f8e00ff */
        /* <DEDUP_REMOVED lines=104> */
[----:B------:R-:W0:Y:S01]  /*2150*/  SHFL.BFLY PT, R0, R7, 0x2, 0x1f ;  /* 0x0c401f0007007f89 */ /* 0x000e2200000e0000 */
[----:B------:R-:W-:Y:S02]  /*2160*/  FSEL R67, R67, -INF , P3 ;  /* 0xff80000043437808 */ /* 0x000fe40001800000 */
[----:B------:R-:W-:-:S02]  /*2170*/  FSEL R70, R70, -INF , P2 ;  /* 0xff80000046467808 */ /* 0x000fc40001000000 */
[----:B------:R-:W-:Y:S02]  /*2180*/  FSEL R71, R71, -INF , P1 ;  /* 0xff80000047477808 */ /* 0x000fe40000800000 */
[----:B0-----:R-:W-:-:S05]  /*2190*/  FMNMX.FTZ R9, R7, R0, !PT ;  /* 0x0000000007097209 */ /* 0x001fca0007810000 */
[----:B------:R-:W0:Y:S02]  /*21a0*/  SHFL.BFLY PT, R0, R9, 0x1, 0x1f ;  /* 0x0c201f0009007f89 */ /* 0x000e2400000e0000 */
[----:B0-----:R-:W-:Y:S01]  /*21b0*/  FMNMX.FTZ R0, R9, R0, !PT ;  /* 0x0000000009007209 */ /* 0x001fe20007810000 */
[----:B------:R0:W-:Y:S06]  /*21c0*/  BAR.ARV R176, 0x100 ;  /* 0x000400b00000751d */ /* 0x0001ec0000002000 */
[C---:B------:R-:W-:Y:S01]  /*21d0*/  FMUL.FTZ R3, R0.reuse, UR10 ;  /* 0x0000000a00037c20 */ /* 0x040fe20008410000 */
[----:B------:R-:W-:-:S04]  /*21e0*/  FSETP.NEU.FTZ.AND P0, PT, R0, -INF , PT ;  /* 0xff8000000000780b */ /* 0x000fc80003f1d000 */
        /* <DEDUP_REMOVED lines=17> */
[----:B------:R-:W4:Y:S01]  /*2300*/  MUFU.EX2 R25, R25 ;  /* 0x0000001900197308 */ /* 0x000f220000000800 */
        /* <DEDUP_REMOVED lines=15> */
[----:B------:R-:W5:Y:S01]  /*2400*/  MUFU.EX2 R29, R29 ;  /* 0x0000001d001d7308 */ /* 0x000f620000000800 */
[--C-:B------:R-:W-:Y:S01]  /*2410*/  FFMA.FTZ R61, R61, UR10, -R11.reuse ;  /* 0x0000000a3d3d7c23 */ /* 0x100fe2000801080b */
[--C-:B------:R-:W-:Y:S01]  /*2420*/  FFMA.FTZ R64, R64, UR10, -R11.reuse ;  /* 0x0000000a40407c23 */ /* 0x100fe2000801080b */
[----:B------:R-:W-:Y:S01]  /*2430*/  FMNMX.FTZ R4, R46, R3, !PT ;  /* 0x000000032e047209 */ /* 0x000fe20007810000 */
[--C-:B------:R-:W-:Y:S01]  /*2440*/  FFMA.FTZ R65, R65, UR10, -R11.reuse ;  /* 0x0000000a41417c23 */ /* 0x100fe2000801080b */
[--C-:B------:R-:W-:Y:S01]  /*2450*/  FFMA.FTZ R68, R68, UR10, -R11.reuse ;  /* 0x0000000a44447c23 */ /* 0x100fe2000801080b */
[----:B------:R-:W-:Y:S01]  /*2460*/  FFMA.FTZ R11, R69, UR10, -R11 ;  /* 0x0000000a450b7c23 */ /* 0x000fe2000801080b */
[----:B------:R-:W-:Y:S01]  /*2470*/  FMNMX.FTZ R3, R47, R4, !PT ;  /* 0x000000042f037209 */ /* 0x000fe20007810000 */
[----:B------:R-:W-:Y:S01]  /*2480*/  MUFU.EX2 R32, R32 ;  /* 0x0000002000207308 */ /* 0x000fe20000000800 */
[----:B----4-:R-:W-:-:S02]  /*2490*/  F2FP.BF16.F32.PACK_AB R168, R25, R24 ;  /* 0x0000001819a8723e */ /* 0x010fc400000010ff */
[----:B------:R-:W-:-:S04]  /*24a0*/  FMNMX.FTZ R4, R50, R3, !PT ;  /* 0x0000000332047209 */ /* 0x000fc80007810000 */
[----:B------:R-:W-:Y:S01]  /*24b0*/  FMNMX.FTZ R3, R51, R4, !PT ;  /* 0x0000000433037209 */ /* 0x000fe20007810000 */
[----:B------:R-:W4:Y:S01]  /*24c0*/  MUFU.EX2 R33, R33 ;  /* 0x0000002100217308 */ /* 0x000f220000000800 */
[----:B-----5:R-:W-:Y:S02]  /*24d0*/  F2FP.BF16.F32.PACK_AB R170, R29, R28 ;  /* 0x0000001c1daa723e */ /* 0x020fe400000010ff */
[----:B------:R-:W-:-:S04]  /*24e0*/  FMNMX.FTZ R4, R54, R3, !PT ;  /* 0x0000000336047209 */ /* 0x000fc80007810000 */
[----:B------:R-:W-:Y:S01]  /*24f0*/  FMNMX.FTZ R3, R55, R4, !PT ;  /* 0x0000000437037209 */ /* 0x000fe20007810000 */
[----:B------:R-:W-:Y:S03]  /*2500*/  MUFU.EX2 R36, R36 ;  /* 0x0000002400247308 */ /* 0x000fe60000000800 */
[----:B------:R-:W-:-:S04]  /*2510*/  FMNMX.FTZ R4, R58, R3, !PT ;  /* 0x000000033a047209 */ /* 0x000fc80007810000 */
[----:B------:R-:W-:Y:S01]  /*2520*/  FMNMX.FTZ R3, R59, R4, !PT ;  /* 0x000000043b037209 */ /* 0x000fe20007810000 */
[----:B------:R-:W5:Y:S01]  /*2530*/  MUFU.EX2 R37, R37 ;  /* 0x0000002500257308 */ /* 0x000f620000000800 */
[----:B----4-:R-:W-:Y:S02]  /*2540*/  F2FP.BF16.F32.PACK_AB R164, R33, R32 ;  /* 0x0000002021a4723e */ /* 0x010fe400000010ff */
[----:B------:R-:W-:-:S04]  /*2550*/  FMNMX.FTZ R4, R62, R3, !PT ;  /* 0x000000033e047209 */ /* 0x000fc80007810000 */
[----:B------:R-:W-:Y:S01]  /*2560*/  FMNMX.FTZ R3, R63, R4, !PT ;  /* 0x000000043f037209 */ /* 0x000fe20007810000 */
[----:B------:R-:W-:Y:S03]  /*2570*/  MUFU.EX2 R40, R40 ;  /* 0x0000002800287308 */ /* 0x000fe60000000800 */
[----:B------:R-:W-:-:S04]  /*2580*/  FMNMX.FTZ R4, R66, R3, !PT ;  /* 0x0000000342047209 */ /* 0x000fc80007810000 */
[----:B------:R-:W-:Y:S01]  /*2590*/  FMNMX.FTZ R3, R67, R4, !PT ;  /* 0x0000000443037209 */ /* 0x000fe20007810000 */
[----:B------:R-:W4:Y:S01]  /*25a0*/  MUFU.EX2 R41, R41 ;  /* 0x0000002900297308 */ /* 0x000f220000000800 */
[----:B-----5:R-:W-:Y:S02]  /*25b0*/  F2FP.BF16.F32.PACK_AB R166, R37, R36 ;  /* 0x0000002425a6723e */ /* 0x020fe400000010ff */
[----:B------:R-:W-:-:S04]  /*25c0*/  FMNMX.FTZ R4, R70, R3, !PT ;  /* 0x0000000346047209 */ /* 0x000fc80007810000 */
[----:B------:R-:W-:Y:S01]  /*25d0*/  FMNMX.FTZ R4, R71, R4, !PT ;  /* 0x0000000447047209 */ /* 0x000fe20007810000 */
[----:B------:R-:W-:Y:S04]  /*25e0*/  MUFU.EX2 R44, R44 ;  /* 0x0000002c002c7308 */ /* 0x000fe80000000800 */
[----:B------:R-:W5:Y:S04]  /*25f0*/  SHFL.BFLY PT, R3, R4, 0x2, 0x1f ;  /* 0x0c401f0004037f89 */ /* 0x000f6800000e0000 */
[----:B------:R-:W1:Y:S01]  /*2600*/  MUFU.EX2 R45, R45 ;  /* 0x0000002d002d7308 */ /* 0x000e620000000800 */
[----:B----4-:R-:W-:-:S07]  /*2610*/  F2FP.BF16.F32.PACK_AB R160, R41, R40 ;  /* 0x0000002829a0723e */ /* 0x010fce00000010ff */
[----:B------:R-:W-:Y:S08]  /*2620*/  MUFU.EX2 R48, R48 ;  /* 0x0000003000307308 */ /* 0x000ff00000000800 */
[----:B------:R-:W4:Y:S01]  /*2630*/  MUFU.EX2 R49, R49 ;  /* 0x0000003100317308 */ /* 0x000f220000000800 */
[----:B-1----:R-:W-:Y:S02]  /*2640*/  F2FP.BF16.F32.PACK_AB R162, R45, R44 ;  /* 0x0000002c2da2723e */ /* 0x002fe400000010ff */
[----:B-----5:R-:W-:-:S05]  /*2650*/  FMNMX.FTZ R3, R4, R3, !PT ;  /* 0x0000000304037209 */ /* 0x020fca0007810000 */
[----:B------:R-:W-:Y:S01]  /*2660*/  MUFU.EX2 R52, R52 ;  /* 0x0000003400347308 */ /* 0x000fe20000000800 */
[----:B------:R-:W1:Y:S07]  /*2670*/  SHFL.BFLY PT, R4, R3, 0x1, 0x1f ;  /* 0x0c201f0003047f89 */ /* 0x000e6e00000e0000 */
[----:B------:R-:W5:Y:S01]  /*2680*/  MUFU.EX2 R53, R53 ;  /* 0x0000003500357308 */ /* 0x000f620000000800 */
[----:B----4-:R-:W-:-:S07]  /*2690*/  F2FP.BF16.F32.PACK_AB R156, R49, R48 ;  /* 0x00000030319c723e */ /* 0x010fce00000010ff */
[----:B------:R-:W-:Y:S08]  /*26a0*/  MUFU.EX2 R56, R56 ;  /* 0x0000003800387308 */ /* 0x000ff00000000800 */
[----:B------:R-:W-:Y:S01]  /*26b0*/  MUFU.EX2 R57, R57 ;  /* 0x0000003900397308 */ /* 0x000fe20000000800 */
[----:B-1----:R-:W-:Y:S02]  /*26c0*/  FMNMX.FTZ R7, R3, R4, !PT ;  /* 0x0000000403077209 */ /* 0x002fe40007810000 */
[----:B-----5:R-:W-:-:S02]  /*26d0*/  F2FP.BF16.F32.PACK_AB R158, R53, R52 ;  /* 0x00000034359e723e */ /* 0x020fc400000010ff */
[C---:B------:R-:W-:Y:S01]  /*26e0*/  FSETP.NEU.FTZ.AND P1, PT, R7.reuse, -INF , PT ;  /* 0xff8000000700780b */ /* 0x040fe20003f3d000 */
[----:B------:R-:W-:Y:S02]  /*26f0*/  FMUL.FTZ R3, R7, UR10 ;  /* 0x0000000a07037c20 */ /* 0x000fe40008410000 */
[----:B------:R-:W-:Y:S03]  /*2700*/  MUFU.EX2 R60, R60 ;  /* 0x0000003c003c7308 */ /* 0x000fe60000000800 */
[----:B------:R-:W-:Y:S01]  /*2710*/  FSEL R4, R3, RZ, P1 ;  /* 0x000000ff03047208 */ /* 0x000fe20000800000 */
[----:B------:R-:W-:Y:S01]  /*2720*/  FADD.FTZ R3, R24, R25 ;  /* 0x0000001918037221 */ /* 0x000fe20000010000 */
[----:B---3--:R-:W-:-:S03]  /*2730*/  LOP3.LUT P1, RZ, R13, 0x7f, RZ, 0xc0, !PT ;  /* 0x0000007f0dff7812 */ /* 0x008fc6000782c0ff */
[--C-:B------:R-:W-:Y:S01]  /*2740*/  FFMA.FTZ R26, R26, UR10, -R4.reuse ;  /* 0x0000000a1a1a7c23 */ /* 0x100fe20008010804 */
[--C-:B------:R-:W-:Y:S01]  /*2750*/  FFMA.FTZ R27, R27, UR10, -R4.reuse ;  /* 0x0000000a1b1b7c23 */ /* 0x100fe20008010804 */
[--C-:B------:R-:W-:Y:S01]  /*2760*/  FFMA.FTZ R30, R30, UR10, -R4.reuse ;  /* 0x0000000a1e1e7c23 */ /* 0x100fe20008010804 */
[--C-:B------:R-:W-:Y:S01]  /*2770*/  FFMA.FTZ R31, R31, UR10, -R4.reuse ;  /* 0x0000000a1f1f7c23 */ /* 0x100fe20008010804 */
[--C-:B------:R-:W-:Y:S01]  /*2780*/  FFMA.FTZ R34, R34, UR10, -R4.reuse ;  /* 0x0000000a22227c23 */ /* 0x100fe20008010804 */
[----:B------:R-:W-:Y:S01]  /*2790*/  FADD.FTZ R12, R28, R3 ;  /* 0x000000031c0c7221 */ /* 0x000fe20000010000 */
[----:B------:R-:W-:Y:S01]  /*27a0*/  MUFU.EX2 R26, R26 ;  /* 0x0000001a001a7308 */ /* 0x000fe20000000800 */
[--C-:B------:R-:W-:Y:S01]  /*27b0*/  FFMA.FTZ R35, R35, UR10, -R4.reuse ;  /* 0x0000000a23237c23 */ /* 0x100fe20008010804 */
[----:B------:R-:W-:Y:S01]  /*27c0*/  FFMA.FTZ R38, R38, UR10, -R4 ;  /* 0x0000000a26267c23 */ /* 0x000fe20008010804 */
[----:B------:R-:W-:Y:S01]  /*27d0*/  FADD.FTZ R3, R29, R12 ;  /* 0x0000000c1d037221 */ /* 0x000fe20000010000 */
[--C-:B------:R-:W-:Y:S01]  /*27e0*/  FFMA.FTZ R39, R39, UR10, -R4.reuse ;  /* 0x0000000a27277c23 */ /* 0x100fe20008010804 */
[--C-:B------:R-:W-:Y:S01]  /*27f0*/  FFMA.FTZ R42, R42, UR10, -R4.reuse ;  /* 0x0000000a2a2a7c23 */ /* 0x100fe20008010804 */
[--C-:B------:R-:W-:Y:S01]  /*2800*/  FFMA.FTZ R43, R43, UR10, -R4.reuse ;  /* 0x0000000a2b2b7c23 */ /* 0x100fe20008010804 */
[----:B------:R-:W-:Y:S01]  /*2810*/  FADD.FTZ R12, R32, R3 ;  /* 0x00000003200c7221 */ /* 0x000fe20000010000 */
[----:B------:R-:W1:Y:S01]  /*2820*/  MUFU.EX2 R27, R27 ;  /* 0x0000001b001b7308 */ /* 0x000e620000000800 */
[--C-:B------:R-:W-:Y:S01]  /*2830*/  FFMA.FTZ R46, R46, UR10, -R4.reuse ;  /* 0x0000000a2e2e7c23 */ /* 0x100fe20008010804 */
[----:B------:R-:W-:Y:S01]  /*2840*/  FFMA.FTZ R47, R47, UR10, -R4 ;  /* 0x0000000a2f2f7c23 */ /* 0x000fe20008010804 */
[----:B------:R-:W-:Y:S01]  /*2850*/  FADD.FTZ R9, R33, R12 ;  /* 0x0000000c21097221 */ /* 0x000fe20000010000 */
[--C-:B------:R-:W-:Y:S01]  /*2860*/  FFMA.FTZ R50, R50, UR10, -R4.reuse ;  /* 0x0000000a32327c23 */ /* 0x100fe20008010804 */
[--C-:B------:R-:W-:Y:S01]  /*2870*/  FFMA.FTZ R51, R51, UR10, -R4.reuse ;  /* 0x0000000a33337c23 */ /* 0x100fe20008010804 */
[--C-:B------:R-:W-:Y:S01]  /*2880*/  FFMA.FTZ R54, R54, UR10, -R4.reuse ;  /* 0x0000000a36367c23 */ /* 0x100fe20008010804 */
[----:B------:R-:W-:Y:S01]  /*2890*/  FADD.FTZ R14, R36, R9 ;  /* 0x00000009240e7221 */ /* 0x000fe20000010000 */
[----:B------:R-:W3:Y:S01]  /*28a0*/  MUFU.EX2 R30, R30 ;  /* 0x0000001e001e7308 */ /* 0x000ee20000000800 */
[--C-:B------:R-:W-:Y:S01]  /*28b0*/  FFMA.FTZ R55, R55, UR10, -R4.reuse ;  /* 0x0000000a37377c23 */ /* 0x100fe20008010804 */
[----:B------:R-:W-:Y:S01]  /*28c0*/  FFMA.FTZ R58, R58, UR10, -R4 ;  /* 0x0000000a3a3a7c23 */ /* 0x000fe20008010804 */
[----:B------:R-:W-:Y:S01]  /*28d0*/  FADD.FTZ R13, R37, R14 ;  /* 0x0000000e250d7221 */ /* 0x000fe20000010000 */
[--C-:B------:R-:W-:Y:S01]  /*28e0*/  FFMA.FTZ R59, R59, UR10, -R4.reuse ;  /* 0x0000000a3b3b7c23 */ /* 0x100fe20008010804 */
[--C-:B------:R-:W-:Y:S01]  /*28f0*/  FFMA.FTZ R62, R62, UR10, -R4.reuse ;  /* 0x0000000a3e3e7c23 */ /* 0x100fe20008010804 */
[--C-:B------:R-:W-:Y:S01]  /*2900*/  FFMA.FTZ R63, R63, UR10, -R4.reuse ;  /* 0x0000000a3f3f7c23 */ /* 0x100fe20008010804 */
[----:B------:R-:W-:Y:S01]  /*2910*/  FADD.FTZ R14, R40, R13 ;  /* 0x0000000d280e7221 */ /* 0x000fe20000010000 */
[----:B------:R-:W4:Y:S01]  /*2920*/  MUFU.EX2 R31, R31 ;  /* 0x0000001f001f7308 */ /* 0x000f220000000800 */
[----:B-1----:R-:W-:Y:S01]  /*2930*/  FADD.FTZ R3, R26, R27 ;  /* 0x0000001b1a037221 */ /* 0x002fe20000010000 */
[----:B------:R-:W-:Y:S01]  /*2940*/  FFMA.FTZ R66, R66, UR10, -R4 ;  /* 0x0000000a42427c23 */ /* 0x000fe20008010804 */
[----:B------:R-:W-:Y:S01]  /*2950*/  FADD.FTZ R13, R41, R14 ;  /* 0x0000000e290d7221 */ /* 0x000fe20000010000 */
[--C-:B------:R-:W-:Y:S01]  /*2960*/  FFMA.FTZ R67, R67, UR10, -R4.reuse ;  /* 0x0000000a43437c23 */ /* 0x100fe20008010804 */
[--C-:B------:R-:W-:Y:S01]  /*2970*/  FFMA.FTZ R70, R70, UR10, -R4.reuse ;  /* 0x0000000a46467c23 */ /* 0x100fe20008010804 */
[----:B------:R-:W-:Y:S01]  /*2980*/  FFMA.FTZ R4, R71, UR10, -R4 ;  /* 0x0000000a47047c23 */ /* 0x000fe20008010804 */
[----:B------:R-:W-:Y:S01]  /*2990*/  FADD.FTZ R14, R44, R13 ;  /* 0x0000000d2c0e7221 */ /* 0x000fe20000010000 */
[----:B------:R-:W1:Y:S01]  /*29a0*/  MUFU.EX2 R34, R34 ;  /* 0x0000002200227308 */ /* 0x000e620000000800 */
[----:B---3--:R-:W-:Y:S01]  /*29b0*/  FADD.FTZ R12, R30, R3 ;  /* 0x000000031e0c7221 */ /* 0x008fe20000010000 */
[----:B------:R-:W-:-:S02]  /*29c0*/  @!P1 VIADD R3, R5, 0x22840 ;  /* 0x0002284005039836 */ /* 0x000fc40000000000 */
[----:B------:R-:W-:Y:S01]  /*29d0*/  FADD.FTZ R13, R45, R14 ;  /* 0x0000000e2d0d7221 */ /* 0x000fe20000010000 */
[----:B------:R-:W-:Y:S02]  /*29e0*/  F2FP.BF16.F32.PACK_AB R152, R57, R56 ;  /* 0x000000383998723e */ /* 0x000fe400000010ff */
[----:B------:R-:W-:Y:S01]  /*29f0*/  F2FP.BF16.F32.PACK_AB R169, R27, R26 ;  /* 0x0000001a1ba9723e */ /* 0x000fe200000010ff */
[----:B------:R-:W-:Y:S01]  /*2a00*/  FADD.FTZ R14, R48, R13 ;  /* 0x0000000d300e7221 */ /* 0x000fe20000010000 */
[----:B------:R-:W3:Y:S01]  /*2a10*/  MUFU.EX2 R35, R35 ;  /* 0x0000002300237308 */ /* 0x000ee20000000800 */
[C---:B----4-:R-:W-:Y:S01]  /*2a20*/  FADD.FTZ R9, R31.reuse, R12 ;  /* 0x0000000c1f097221 */ /* 0x050fe20000010000 */
[----:B------:R-:W-:Y:S02]  /*2a30*/  @!P1 PRMT R3, RZ, 0x654, R3 ;  /* 0x00000654ff039816 */ /* 0x000fe40000000003 */
[----:B------:R-:W-:Y:S02]  /*2a40*/  F2FP.BF16.F32.PACK_AB R171, R31, R30 ;  /* 0x0000001e1fab723e */ /* 0x000fe400000010ff */
[----:B------:R4:W-:Y:S02]  /*2a50*/  @!P1 SYNCS.ARRIVE.TRANS64.RED.A1T0 RZ, [R3+URZ], RZ ;  /* 0x000000ff03ff99a7 */ /* 0x0009e4000810043f */
[----:B------:R-:W5:Y:S01]  /*2a60*/  MUFU.EX2 R38, R38 ;  /* 0x0000002600267308 */ /* 0x000f620000000800 */
[----:B-1----:R-:W-:-:S07]  /*2a70*/  FADD.FTZ R12, R34, R9 ;  /* 0x00000009220c7221 */ /* 0x002fce0000010000 */
[----:B------:R-:W1:Y:S01]  /*2a80*/  MUFU.EX2 R39, R39 ;  /* 0x0000002700277308 */ /* 0x000e620000000800 */
[C---:B---3--:R-:W-:Y:S01]  /*2a90*/  FADD.FTZ R9, R35.reuse, R12 ;  /* 0x0000000c23097221 */ /* 0x048fe20000010000 */
[----:B------:R-:W-:-:S06]  /*2aa0*/  F2FP.BF16.F32.PACK_AB R165, R35, R34 ;  /* 0x0000002223a5723e */ /* 0x000fcc00000010ff */
[----:B------:R-:W3:Y:S01]  /*2ab0*/  MUFU.EX2 R42, R42 ;  /* 0x0000002a002a7308 */ /* 0x000ee20000000800 */
[----:B-----5:R-:W-:-:S07]  /*2ac0*/  FADD.FTZ R12, R38, R9 ;  /* 0x00000009260c7221 */ /* 0x020fce0000010000 */
[----:B------:R-:W4:Y:S01]  /*2ad0*/  MUFU.EX2 R43, R43 ;  /* 0x0000002b002b7308 */ /* 0x000f220000000800 */
[C---:B-1----:R-:W-:Y:S01]  /*2ae0*/  FADD.FTZ R9, R39.reuse, R12 ;  /* 0x0000000c27097221 */ /* 0x042fe20000010000 */
[----:B------:R-:W-:-:S06]  /*2af0*/  F2FP.BF16.F32.PACK_AB R167, R39, R38 ;  /* 0x0000002627a7723e */ /* 0x000fcc00000010ff */
[----:B------:R-:W1:Y:S01]  /*2b00*/  MUFU.EX2 R46, R46 ;  /* 0x0000002e002e7308 */ /* 0x000e620000000800 */
[----:B---3--:R-:W-:Y:S01]  /*2b10*/  FADD.FTZ R12, R42, R9 ;  /* 0x000000092a0c7221 */ /* 0x008fe20000010000 */
[----:B------:R-:W-:-:S04]  /*2b20*/  FADD.FTZ R9, R49, R14 ;  /* 0x0000000e31097221 */ /* 0x000fc80000010000 */
[----:B------:R-:W-:Y:S02]  /*2b30*/  FADD.FTZ R14, R52, R9 ;  /* 0x00000009340e7221 */ /* 0x000fe40000010000 */
[----:B------:R-:W3:Y:S01]  /*2b40*/  MUFU.EX2 R47, R47 ;  /* 0x0000002f002f7308 */ /* 0x000ee20000000800 */
[----:B----4-:R-:W-:Y:S01]  /*2b50*/  FADD.FTZ R3, R43, R12 ;  /* 0x0000000c2b037221 */ /* 0x010fe20000010000 */
[----:B------:R-:W-:Y:S01]  /*2b60*/  FADD.FTZ R9, R53, R14 ;  /* 0x0000000e35097221 */ /* 0x000fe20000010000 */
[----:B------:R-:W-:-:S03]  /*2b70*/  F2FP.BF16.F32.PACK_AB R161, R43, R42 ;  /* 0x0000002a2ba1723e */ /* 0x000fc600000010ff */
[----:B------:R-:W-:Y:S02]  /*2b80*/  FADD.FTZ R14, R56, R9 ;  /* 0x00000009380e7221 */ /* 0x000fe40000010000 */
[----:B------:R-:W4:Y:S01]  /*2b90*/  MUFU.EX2 R50, R50 ;  /* 0x0000003200327308 */ /* 0x000f220000000800 */
[----:B-1----:R-:W-:Y:S01]  /*2ba0*/  FADD.FTZ R12, R46, R3 ;  /* 0x000000032e0c7221 */ /* 0x002fe20000010000 */
[----:B------:R-:W-:-:S04]  /*2bb0*/  FADD.FTZ R9, R57, R14 ;  /* 0x0000000e39097221 */ /* 0x000fc80000010000 */
[----:B------:R-:W-:Y:S02]  /*2bc0*/  FADD.FTZ R14, R60, R9 ;  /* 0x000000093c0e7221 */ /* 0x000fe40000010000 */
[----:B------:R-:W1:Y:S01]  /*2bd0*/  MUFU.EX2 R51, R51 ;  /* 0x0000003300337308 */ /* 0x000e620000000800 */
[C---:B---3--:R-:W-:Y:S01]  /*2be0*/  FADD.FTZ R3, R47.reuse, R12 ;  /* 0x0000000c2f037221 */ /* 0x048fe20000010000 */
[----:B------:R-:W-:-:S06]  /*2bf0*/  F2FP.BF16.F32.PACK_AB R163, R47, R46 ;  /* 0x0000002e2fa3723e */ /* 0x000fcc00000010ff */
[----:B------:R-:W3:Y:S01]  /*2c00*/  MUFU.EX2 R54, R54 ;  /* 0x0000003600367308 */ /* 0x000ee20000000800 */
[----:B----4-:R-:W-:-:S07]  /*2c10*/  FADD.FTZ R12, R50, R3 ;  /* 0x00000003320c7221 */ /* 0x010fce0000010000 */
[----:B------:R-:W4:Y:S01]  /*2c20*/  MUFU.EX2 R55, R55 ;  /* 0x0000003700377308 */ /* 0x000f220000000800 */
[C---:B-1----:R-:W-:Y:S01]  /*2c30*/  FADD.FTZ R3, R51.reuse, R12 ;  /* 0x0000000c33037221 */ /* 0x042fe20000010000 */
[----:B------:R-:W-:-:S06]  /*2c40*/  F2FP.BF16.F32.PACK_AB R157, R51, R50 ;  /* 0x00000032339d723e */ /* 0x000fcc00000010ff */
[----:B------:R-:W1:Y:S01]  /*2c50*/  MUFU.EX2 R61, R61 ;  /* 0x0000003d003d7308 */ /* 0x000e620000000800 */
[----:B---3--:R-:W-:-:S07]  /*2c60*/  FADD.FTZ R12, R54, R3 ;  /* 0x00000003360c7221 */ /* 0x008fce0000010000 */
[----:B------:R-:W3:Y:S01]  /*2c70*/  MUFU.EX2 R58, R58 ;  /* 0x0000003a003a7308 */ /* 0x000ee20000000800 */
[C---:B----4-:R-:W-:Y:S01]  /*2c80*/  FADD.FTZ R3, R55.reuse, R12 ;  /* 0x0000000c37037221 */ /* 0x050fe20000010000 */
[----:B------:R-:W-:-:S06]  /*2c90*/  F2FP.BF16.F32.PACK_AB R159, R55, R54 ;  /* 0x00000036379f723e */ /* 0x000fcc00000010ff */
[----:B------:R-:W4:Y:S01]  /*2ca0*/  MUFU.EX2 R64, R64 ;  /* 0x0000004000407308 */ /* 0x000f220000000800 */
[C---:B-1----:R-:W-:Y:S01]  /*2cb0*/  FADD.FTZ R9, R61.reuse, R14 ;  /* 0x0000000e3d097221 */ /* 0x042fe20000010000 */
[----:B------:R-:W-:-:S06]  /*2cc0*/  F2FP.BF16.F32.PACK_AB R154, R61, R60 ;  /* 0x0000003c3d9a723e */ /* 0x000fcc00000010ff */
        /* <DEDUP_REMOVED lines=14> */
[----:B------:R-:W1:Y:S01]  /*2db0*/  MUFU.EX2 R67, R67 ;  /* 0x0000004300437308 */ /* 0x000e620000000800 */
[C---:B---3--:R-:W-:Y:S01]  /*2dc0*/  FADD.FTZ R9, R63.reuse, R12 ;  /* 0x0000000c3f097221 */ /* 0x048fe20000010000 */
[----:B------:R-:W-:-:S06]  /*2dd0*/  F2FP.BF16.F32.PACK_AB R155, R63, R62 ;  /* 0x0000003e3f9b723e */ /* 0x000fcc00000010ff */
[----:B------:R-:W3:Y:S01]  /*2de0*/  MUFU.EX2 R70, R70 ;  /* 0x0000004600467308 */ /* 0x000ee20000000800 */
[----:B----4-:R-:W-:-:S07]  /*2df0*/  FADD.FTZ R12, R66, R9 ;  /* 0x00000009420c7221 */ /* 0x010fce0000010000 */
[----:B------:R3:W4:Y:S01]  /*2e00*/  MUFU.EX2 R175, R4 ;  /* 0x0000000400af7308 */ /* 0x0007220000000800 */
[C---:B-1----:R-:W-:Y:S01]  /*2e10*/  FADD.FTZ R9, R67.reuse, R12 ;  /* 0x0000000c43097221 */ /* 0x042fe20000010000 */
[----:B------:R-:W-:-:S06]  /*2e20*/  F2FP.BF16.F32.PACK_AB R173, R67, R66 ;  /* 0x0000004243ad723e */ /* 0x000fcc00000010ff */
[----:B------:R-:W1:Y:S01]  /*2e30*/  MUFU.EX2 R11, R11 ;  /* 0x0000000b000b7308 */ /* 0x000e620000000800 */
[----:B---3--:R-:W-:-:S04]  /*2e40*/  FADD.FTZ R4, R70, R9 ;  /* 0x0000000946047221 */ /* 0x008fc80000010000 */
[C---:B----4-:R-:W-:Y:S01]  /*2e50*/  FADD.FTZ R4, R175.reuse, R4 ;  /* 0x00000004af047221 */ /* 0x050fe20000010000 */
[----:B------:R-:W-:Y:S01]  /*2e60*/  F2FP.BF16.F32.PACK_AB R175, R175, R70 ;  /* 0x00000046afaf723e */ /* 0x000fe200000010ff */
[C---:B-1----:R-:W-:Y:S01]  /*2e70*/  FADD.FTZ R3, R11.reuse, R14 ;  /* 0x0000000e0b037221 */ /* 0x042fe20000010000 */
[----:B------:R-:W-:Y:S01]  /*2e80*/  F2FP.BF16.F32.PACK_AB R174, R11, R68 ;  /* 0x000000440bae723e */ /* 0x000fe200000010ff */
[----:B0-----:R-:W-:Y:S06]  /*2e90*/  @!P0 BRA `(.L_x_7465) ;  /* 0x0000000000048947 */ /* 0x001fec0003800000 */
[----:B------:R-:W-:Y:S01]  /*2ea0*/  BPT.TRAP 0x1 ;  /* 0x000000040000795c */ /* 0x000fe20000300000 */
.L_x_7465:
[----:B------:R0:W1:Y:S01]  /*2eb0*/  SYNCS.PHASECHK.TRANS64.TRYWAIT P2, [R5+URZ+0x22850], R10 ;  /* 0x0228500a050075a7 */ /* 0x000062000804017f */
[----:B------:R-:W-:Y:S05]  /*2ec0*/  @!P0 BRA `(.L_x_7466) ;  /* 0x0000000000048947 */ /* 0x000fea0003800000 */
[----:B------:R-:W-:Y:S01]  /*2ed0*/  BPT.TRAP 0x1 ;  /* 0x000000040000795c */ /* 0x000fe20000300000 */
.L_x_7466:
[----:B-1----:R-:W-:Y:S05]  /*2ee0*/  @P2 BRA `(.L_x_7467) ;  /* 0x0000000000082947 */ /* 0x002fea0003800000 */
[----:B------:R-:W1:Y:S02]  /*2ef0*/  SYNCS.PHASECHK.TRANS64.TRYWAIT P2, [R5+URZ+0x22850], R10 ;  /* 0x0228500a050075a7 */ /* 0x000e64000804017f */
[----:B-1----:R-:W-:Y:S05]  /*2f00*/  @!P2 BRA `(.L_x_7468) ;  /* 0x0000009c0014a947 */ /* 0x002fea0003800000 */
.L_x_7467:
[----:B------:R-:W-:Y:S01]  /*2f10*/  R2UR UR6, R6 ;  /* 0x00000000060672ca */ /* 0x000fe200000e0000 */
[----:B------:R3:W-:Y:S01]  /*2f20*/  BAR.SYNC.DEFER_BLOCKING R8, 0x100 ;  /* 0x000400080000751d */ /* 0x0007e20000010000 */
[----:B------:R-:W-:Y:S01]  /*2f30*/  UISETP.GE.AND UP0, UPT, UR43, 0x61, UPT ;  /* 0x000000612b00788c */ /* 0x000fe2000bf06270 */
[----:B012---:R-:W-:-:S04]  /*2f40*/  @!P1 VIADD R5, R5, 0x22860 ;  /* 0x0002286005059836 */ /* 0x007fc80000000000 */
[----:B------:R-:W-:Y:S01]  /*2f50*/  UMOV UR7, 0x40000040 ;  /* 0x4000004000077882 */ /* 0x000fe20000000000 */
[----:B------:R-:W-:Y:S02]  /*2f60*/  PLOP3.LUT P2, PT, PT, PT, UP0, 0x80, 0x0 ;  /* 0x000000000000781c */ /* 0x000fe40003f4f008 */
[----:B------:R-:W-:-:S03]  /*2f70*/  @!P1 PRMT R5, RZ, 0x654, R5 ;  /* 0x00000654ff059816 */ /* 0x000fc60000000005 */
[----:B------:R-:W-:-:S04]  /*2f80*/  UIADD3 UR6, UR6, 0x400, URZ ;  /* 0x0000040006067890 */ /* 0x000fc8000fffe03f */
[----:B------:R-:W-:-:S04]  /*2f90*/  USHF.R.U32.HI UR6, URZ, 0x4, UR6 ;  /* 0x000000043f067899 */ /* 0x000fc80008011606 */
[----:B------:R-:W-:-:S04]  /*2fa0*/  ULOP3.LUT UR6, UR6, 0x3fff, URZ, 0xc0, !UPT ;  /* 0x00003fff06067892 */ /* 0x000fc8000f8ec03f */
[----:B------:R-:W-:Y:S01]  /*2fb0*/  ULOP3.LUT UR21, UR6, 0x3000000, URZ, 0xfc, !UPT ;  /* 0x0300000006157892 */ /* 0x000fe2000f8efc3f */
[----:B------:R-:W-:-:S03]  /*2fc0*/  WARPGROUP.ARRIVE ;  /* 0x00000000000079c5 */ /* 0x000fc60000000000 */
[----:B------:R-:W-:-:S07]  /*2fd0*/  UIMAD UR11, UR37, 0xc00, UR21 ;  /* 0x00000c00250b78a4 */ /* 0x000fce000f8e0215 */
        /* <DEDUP_REMOVED lines=39> */
.L_x_7478:
        /* <DEDUP_REMOVED lines=8> */
[----:B0-----:R-:W-:Y:S11]  /*32d0*/  @!P0 BRA `(.L_x_7470) ;  /* 0x0000000000048947 */ /* 0x001ff60003800000 */
[----:B------:R-:W-:Y:S01]  /*32e0*/  BPT.TRAP 0x1 ;  /* 0x000000040000795c */ /* 0x000fe20000300000 */
.L_x_7470:
[----:B------:R-:W0:Y:S01]  /*32f0*/  S2UR UR7, SR_CgaCtaId ;  /* 0x00000000000779c3 */ /* 0x000e220000008800 */
[----:B------:R-:W-:Y:S01]  /*3300*/  UMOV UR6, 0x400 ;  /* 0x0000040000067882 */ /* 0x000fe20000000000 */
[----:B---3--:R-:W-:-:S05]  /*3310*/  IMAD.U32 R5, RZ, RZ, UR38 ;  /* 0x00000026ff057e24 */ /* 0x008fca000f8e00ff */
[----:B------:R-:W-:Y:S01]  /*3320*/  SHF.L.U32 R5, R5, 0x1f, RZ ;  /* 0x0000001f05057819 */ /* 0x000fe200000006ff */
[----:B0-----:R-:W-:-:S04]  /*3330*/  ULEA UR6, UR7, UR6, 0x18 ;  /* 0x0000000607067291 */ /* 0x001fc8000f8ec03f */
[----:B------:R-:W-:-:S09]  /*3340*/  ULEA UR23, UR37, UR6, 0x3 ;  /* 0x0000000625177291 */ /* 0x000fd2000f8e183f */
[----:B------:R0:W1:Y:S01]  /*3350*/  SYNCS.PHASECHK.TRANS64.TRYWAIT P3, [UR23+0x22830], R5 ;  /* 0x02283005ff0075a7 */ /* 0x0000620008060157 */
[----:B------:R-:W-:Y:S05]  /*3360*/  @!P0 BRA `(.L_x_7471) ;  /* 0x0000000000048947 */ /* 0x000fea0003800000 */
[----:B------:R-:W-:Y:S01]  /*3370*/  BPT.TRAP 0x1 ;  /* 0x000000040000795c */ /* 0x000fe20000300000 */
.L_x_7471:
[----:B-1----:R-:W-:Y:S05]  /*3380*/  @P3 BRA `(.L_x_7472) ;  /* 0x0000000000083947 */ /* 0x002fea0003800000 */
[----:B------:R-:W1:Y:S02]  /*3390*/  SYNCS.PHASECHK.TRANS64.TRYWAIT P3, [UR23+0x22830], R5 ;  /* 0x02283005ff0075a7 */ /* 0x000e640008060157 */
[----:B-1----:R-:W-:Y:S05]  /*33a0*/  @!P3 BRA `(.L_x_7473) ;  /* 0x000000980000b947 */ /* 0x002fea0003800000 */
.L_x_7472:
        /* <DEDUP_REMOVED lines=12> */
[----:B------:R-:W-:Y:S01]  /*3470*/  HGMMA.64x96x16.F32.BF16 R152, gdesc[UR8], R152, gsb0 ;  /* 0x01600000089879f0 */ /* 0x000fe20008001898 */
[----:B------:R-:W-:Y:S02]  /*3480*/  UMOV UR10, UR22 ;  /* 0x00000016000a7c82 */ /* 0x000fe40008000000 */
[----:B------:R-:W-:Y:S02]  /*3490*/  WARPGROUP.DEPBAR.LE gsb0, 0x0 ;  /* 0x00008000000079c5 */ /* 0x000fe40000010000 */
[----:B------:R-:W-:-:S06]  /*34a0*/  WARPGROUP.ARRIVE ;  /* 0x00000000000079c5 */ /* 0x000fcc0000000000 */
[----:B------:R-:W-:Y:S03]  /*34b0*/  HGMMA.64x96x16.F32.BF16 R152, gdesc[UR12], R152, gsb0 ;  /* 0x016000000c9879f0 */ /* 0x000fe60008001898 */
[----:B------:R-:W-:Y:S02]  /*34c0*/  WARPGROUP.DEPBAR.LE gsb0, 0x0 ;  /* 0x00008000000079c5 */ /* 0x000fe40000010000 */
[----:B------:R-:W-:-:S06]  /*34d0*/  WARPGROUP.ARRIVE ;  /* 0x00000000000079c5 */ /* 0x000fcc0000000000 */
[----:B------:R-:W-:Y:S03]  /*34e0*/  HGMMA.64x96x16.F32.BF16 R152, gdesc[UR16], R152, gsb0 ;  /* 0x01600000109879f0 */ /* 0x000fe60008001898 */
[----:B------:R-:W-:Y:S02]  /*34f0*/  WARPGROUP.DEPBAR.LE gsb0, 0x0 ;  /* 0x00008000000079c5 */ /* 0x000fe40000010000 */
[----:B-1----:R-:W-:Y:S02]  /*3500*/  FMNMX.FTZ R0, R152, R9, !PT ;  /* 0x0000000998007209 */ /* 0x002fe40007810000 */
[----:B------:R-:W-:Y:S02]  /*3510*/  FMNMX.FTZ R8, R154, R204, !PT ;  /* 0x000000cc9a087209 */ /* 0x000fe40007810000 */
        /* <DEDUP_REMOVED lines=42> */
[----:B------:R-:W-:Y:S01]  /*37c0*/  FMUL.FTZ R6, R6, UR10 ;  /* 0x0000000a06067c20 */ /* 0x000fe20008410000 */
[----:B------:R-:W-:Y:S01]  /*37d0*/  FMNMX.FTZ R12, R170, R7, !PT ;  /* 0x00000007aa0c7209 */ /* 0x000fe20007810000 */
[--C-:B------:R-:W-:Y:S01]  /*37e0*/  FFMA.FTZ R172, R172, UR10, -R205.reuse ;  /* 0x0000000aacac7c23 */ /* 0x100fe200080108cd */
[--C-:B------:R-:W-:Y:S01]  /*37f0*/  FFMA.FTZ R11, R157, UR10, -R205.reuse ;  /* 0x0000000a9d0b7c23 */ /* 0x100fe200080108cd */
[--C-:B------:R-:W-:Y:S01]  /*3800*/  FFMA.FTZ R156, R156, UR10, -R205.reuse ;  /* 0x0000000a9c9c7c23 */ /* 0x100fe200080108cd */
[----:B------:R-:W-:Y:S01]  /*3810*/  FMNMX.FTZ R7, R171, R12, !PT ;  /* 0x0000000cab077209 */ /* 0x000fe20007810000 */
[--C-:B------:R-:W-:Y:S01]  /*3820*/  FFMA.FTZ R157, R177, UR10, -R205.reuse ;  /* 0x0000000ab19d7c23 */ /* 0x100fe200080108cd */
[----:B------:R-:W2:Y:S01]  /*3830*/  MUFU.EX2 R6, R6 ;  /* 0x0000000600067308 */ /* 0x000ea20000000800 */
[--C-:B-1----:R-:W-:Y:S01]  /*3840*/  FFMA.FTZ R153, R173, UR10, -R205.reuse ;  /* 0x0000000aad997c23 */ /* 0x102fe200080108cd */
[----:B------:R-:W-:Y:S01]  /*3850*/  FMNMX.FTZ R14, R174, R7, !PT ;  /* 0x00000007ae0e7209 */ /* 0x000fe20007810000 */
[--C-:B------:R-:W-:Y:S01]  /*3860*/  FFMA.FTZ R173, R192, UR10, -R205.reuse ;  /* 0x0000000ac0ad7c23 */ /* 0x100fe200080108cd */
[--C-:B------:R-:W-:Y:S01]  /*3870*/  FFMA.FTZ R177, R196, UR10, -R205.reuse ;  /* 0x0000000ac4b17c23 */ /* 0x100fe200080108cd */
[--C-:B------:R-:W-:Y:S01]  /*3880*/  FFMA.FTZ R160, R160, UR10, -R205.reuse ;  /* 0x0000000aa0a07c23 */ /* 0x100fe200080108cd */
[----:B------:R-:W-:Y:S01]  /*3890*/  FMNMX.FTZ R7, R175, R14, !PT ;  /* 0x0000000eaf077209 */ /* 0x000fe20007810000 */
[--C-:B------:R-:W-:Y:S01]  /*38a0*/  FFMA.FTZ R15, R165, UR10, -R205.reuse ;  /* 0x0000000aa50f7c23 */ /* 0x100fe200080108cd */
[----:B------:R-:W1:Y:S01]  /*38b0*/  MUFU.EX2 R9, R9 ;  /* 0x0000000900097308 */ /* 0x000e620000000800 */
[--C-:B------:R-:W-:Y:S01]  /*38c0*/  FFMA.FTZ R21, R169, UR10, -R205.reuse ;  /* 0x0000000aa9157c23 */ /* 0x100fe200080108cd */
[----:B------:R-:W-:Y:S01]  /*38d0*/  FMNMX.FTZ R14, R178, R7, !PT ;  /* 0x00000007b20e7209 */ /* 0x000fe20007810000 */
[--C-:B------:R-:W-:Y:S01]  /*38e0*/  FFMA.FTZ R165, R184, UR10, -R205.reuse ;  /* 0x0000000ab8a57c23 */ /* 0x100fe200080108cd */
[--C-:B------:R-:W-:Y:S01]  /*38f0*/  FFMA.FTZ R184, R193, UR10, -R205.reuse ;  /* 0x0000000ac1b87c23 */ /* 0x100fe200080108cd */
[--C-:B------:R-:W-:Y:S01]  /*3900*/  FFMA.FTZ R169, R188, UR10, -R205.reuse ;  /* 0x0000000abca97c23 */ /* 0x100fe200080108cd */
[----:B------:R-:W-:Y:S01]  /*3910*/  FMNMX.FTZ R7, R179, R14, !PT ;  /* 0x0000000eb3077209 */ /* 0x000fe20007810000 */
[----:B------:R-:W-:Y:S01]  /*3920*/  FFMA.FTZ R188, R197, UR10, -R205 ;  /* 0x0000000ac5bc7c23 */ /* 0x000fe200080108cd */
[----:B------:R-:W-:Y:S01]  /*3930*/  MUFU.EX2 R14, R164 ;  /* 0x000000a4000e7308 */ /* 0x000fe20000000800 */
[-C--:B--2---:R-:W-:Y:S01]  /*3940*/  FMUL.FTZ R24, R24, R6.reuse ;  /* 0x0000000618187220 */ /* 0x084fe20000410000 */
[----:B------:R-:W-:Y:S01]  /*3950*/  FMNMX.FTZ R20, R182, R7, !PT ;  /* 0x00000007b6147209 */ /* 0x000fe20007810000 */
[-C--:B------:R-:W-:Y:S01]  /*3960*/  FMUL.FTZ R25, R25, R6.reuse ;  /* 0x0000000619197220 */ /* 0x080fe20000410000 */
[-C--:B------:R-:W-:Y:S01]  /*3970*/  FMUL.FTZ R28, R28, R6.reuse ;  /* 0x000000061c1c7220 */ /* 0x080fe20000410000 */
[----:B------:R-:W-:Y:S01]  /*3980*/  FMUL.FTZ R29, R29, R6 ;  /* 0x000000061d1d7220 */ /* 0x000fe20000410000 */
[----:B------:R-:W-:Y:S01]  /*3990*/  FMNMX.FTZ R7, R183, R20, !PT ;  /* 0x00000014b7077209 */ /* 0x000fe20007810000 */
[-C--:B------:R-:W-:Y:S01]  /*39a0*/  FMUL.FTZ R32, R32, R6.reuse ;  /* 0x0000000620207220 */ /* 0x080fe20000410000 */
[----:B------:R2:W-:Y:S01]  /*39b0*/  MUFU.EX2 R10, R156 ;  /* 0x0000009c000a7308 */ /* 0x0005e20000000800 */
[----:B-1----:R-:W-:Y:S01]  /*39c0*/  FFMA.FTZ R3, R6, R3, R9 ;  /* 0x0000000306037223 */ /* 0x002fe20000010009 */
[----:B------:R-:W-:Y:S01]  /*39d0*/  FMNMX.FTZ R20, R186, R7, !PT ;  /* 0x00000007ba147209 */ /* 0x000fe20007810000 */
[-C--:B------:R-:W-:Y:S01]  /*39e0*/  FMUL.FTZ R33, R33, R6.reuse ;  /* 0x0000000621217220 */ /* 0x080fe20000410000 */
[----:B------:R-:W-:Y:S01]  /*39f0*/  FMUL.FTZ R36, R36, R6 ;  /* 0x0000000624247220 */ /* 0x000fe20000410000 */
[----:B------:R-:W-:Y:S01]  /*3a00*/  FADD.FTZ R3, R8, R3 ;  /* 0x0000000308037221 */ /* 0x000fe20000010000 */
[----:B------:R-:W-:Y:S01]  /*3a10*/  FMNMX.FTZ R7, R187, R20, !PT ;  /* 0x00000014bb077209 */ /* 0x000fe20007810000 */
[-C--:B------:R-:W-:Y:S01]  /*3a20*/  FMUL.FTZ R37, R37, R6.reuse ;  /* 0x0000000625257220 */ /* 0x080fe20000410000 */
[----:B------:R-:W-:Y:S01]  /*3a30*/  MUFU.EX2 R11, R11 ;  /* 0x0000000b000b7308 */ /* 0x000fe20000000800 */
[--C-:B--2---:R-:W-:Y:S01]  /*3a40*/  FFMA.FTZ R156, R176, UR10, -R205.reuse ;  /* 0x0000000ab09c7c23 */ /* 0x104fe200080108cd */
[----:B------:R-:W-:Y:S01]  /*3a50*/  FMNMX.FTZ R20, R190, R7, !PT ;  /* 0x00000007be147209 */ /* 0x000fe20007810000 */
[-C--:B------:R-:W-:Y:S01]  /*3a60*/  FMUL.FTZ R40, R40, R6.reuse ;  /* 0x0000000628287220 */ /* 0x080fe20000410000 */
[----:B------:R-:W-:Y:S01]  /*3a70*/  IADD3 R176, -R22, 0xb, RZ ;  /* 0x0000000b16b07810 */ /* 0x000fe20007ffe1ff */
[----:B------:R-:W-:Y:S01]  /*3a80*/  FMUL.FTZ R41, R41, R6 ;  /* 0x0000000629297220 */ /* 0x000fe20000410000 */
[----:B------:R-:W-:Y:S01]  /*3a90*/  FMNMX.FTZ R7, R191, R20, !PT ;  /* 0x00000014bf077209 */ /* 0x000fe20007810000 */
[-C--:B------:R-:W-:Y:S01]  /*3aa0*/  FMUL.FTZ R44, R44, R6.reuse ;  /* 0x000000062c2c7220 */ /* 0x080fe20000410000 */
[----:B------:R1:W-:Y:S01]  /*3ab0*/  MUFU.EX2 R12, R160 ;  /* 0x000000a0000c7308 */ /* 0x0003e20000000800 */
[-C--:B------:R-:W-:Y:S01]  /*3ac0*/  FMUL.FTZ R45, R45, R6.reuse ;  /* 0x000000062d2d7220 */ /* 0x080fe20000410000 */
[----:B------:R-:W-:Y:S01]  /*3ad0*/  FMNMX.FTZ R20, R194, R7, !PT ;  /* 0x00000007c2147209 */ /* 0x000fe20007810000 */
[-C--:B------:R-:W-:Y:S01]  /*3ae0*/  FMUL.FTZ R48, R48, R6.reuse ;  /* 0x0000000630307220 */ /* 0x080fe20000410000 */
[-C--:B------:R-:W-:Y:S01]  /*3af0*/  FMUL.FTZ R49, R49, R6.reuse ;  /* 0x0000000631317220 */ /* 0x080fe20000410000 */
[----:B------:R-:W-:Y:S01]  /*3b00*/  FMUL.FTZ R52, R52, R6 ;  /* 0x0000000634347220 */ /* 0x000fe20000410000 */
[----:B------:R-:W-:Y:S01]  /*3b10*/  FMNMX.FTZ R7, R195, R20, !PT ;  /* 0x00000014c3077209 */ /* 0x000fe20007810000 */
[-C--:B------:R-:W-:Y:S01]  /*3b20*/  FMUL.FTZ R53, R53, R6.reuse ;  /* 0x0000000635357220 */ /* 0x080fe20000410000 */
[----:B------:R2:W-:Y:S01]  /*3b30*/  MUFU.EX2 R20, R172 ;  /* 0x000000ac00147308 */ /* 0x0005e20000000800 */
[--C-:B-1----:R-:W-:Y:S01]  /*3b40*/  FFMA.FTZ R160, R168, UR10, -R205.reuse ;  /* 0x0000000aa8a07c23 */ /* 0x102fe200080108cd */
[----:B------:R-:W-:Y:S01]  /*3b50*/  FMNMX.FTZ R152, R198, R7, !PT ;  /* 0x00000007c6987209 */ /* 0x000fe20007810000 */
[-C--:B------:R-:W-:Y:S01]  /*3b60*/  FMUL.FTZ R56, R56, R6.reuse ;  /* 0x0000000638387220 */ /* 0x080fe20000410000 */
[----:B------:R-:W-:Y:S01]  /*3b70*/  F2FP.BF16.F32.PACK_AB R168, R8, R9 ;  /* 0x0000000908a8723e */ /* 0x000fe200000010ff */
[----:B------:R-:W-:Y:S01]  /*3b80*/  FMUL.FTZ R57, R57, R6 ;  /* 0x0000000639397220 */ /* 0x000fe20000410000 */
[----:B------:R-:W-:Y:S01]  /*3b90*/  FMNMX.FTZ R7, R199, R152, !PT ;  /* 0x00000098c7077209 */ /* 0x000fe20007810000 */
[--C-:B------:R-:W-:Y:S01]  /*3ba0*/  FFMA.FTZ R152, R180, UR10, -R205.reuse ;  /* 0x0000000ab4987c23 */ /* 0x100fe200080108cd */
[----:B------:R-:W-:Y:S01]  /*3bb0*/  MUFU.EX2 R13, R13 ;  /* 0x0000000d000d7308 */ /* 0x000fe20000000800 */
[--C-:B--2---:R-:W-:Y:S01]  /*3bc0*/  FFMA.FTZ R172, R185, UR10, -R205.reuse ;  /* 0x0000000ab9ac7c23 */ /* 0x104fe200080108cd */
[----:B------:R-:W-:Y:S01]  /*3bd0*/  FFMA.FTZ R180, R189, UR10, -R205 ;  /* 0x0000000abdb47c23 */ /* 0x000fe200080108cd */
[----:B------:R-:W1:Y:S01]  /*3be0*/  SHFL.BFLY PT, R164, R7, 0x2, 0x1f ;  /* 0x0c401f0007a47f89 */ /* 0x000e6200000e0000 */
        /* <DEDUP_REMOVED lines=55> */
[----:B------:R-:W-:-:S02]  /*3f60*/  FMUL.FTZ R149, R149, R6 ;  /* 0x0000000695957220 */ /* 0x000fc40000410000 */
[----:B------:R-:W-:-:S04]  /*3f70*/  FADD.FTZ R164, -R7, R204 ;  /* 0x000000cc07a47221 */ /* 0x000fc80000010100 */
[----:B------:R-:W-:Y:S01]  /*3f80*/  FMUL.FTZ R181, R164, UR10 ;  /* 0x0000000aa4b57c20 */ /* 0x000fe20008410000 */
[----:B------:R-:W-:Y:S01]  /*3f90*/  FMUL.FTZ R164, R7, UR10 ;  /* 0x0000000a07a47c20 */ /* 0x000fe20008410000 */
[----:B------:R-:W-:Y:S03]  /*3fa0*/  MUFU.EX2 R161, R161 ;  /* 0x000000a100a17308 */ /* 0x000fe60000000800 */
        /* <DEDUP_REMOVED lines=12> */
[----:B------:R-:W-:Y:S01]  /*4070*/  IMAD.U32 R186, RZ, RZ, UR23 ;  /* 0x00000017ffba7e24 */ /* 0x000fe2000f8e00ff */
[----:B------:R-:W1:Y:S01]  /*4080*/  MUFU.EX2 R192, R192 ;  /* 0x000000c000c07308 */ /* 0x000e620000000800 */
[--C-:B------:R-:W-:Y:S01]  /*4090*/  FFMA.FTZ R204, R163, UR10, -R164.reuse ;  /* 0x0000000aa3cc7c23 */ /* 0x100fe200080108a4 */
[----:B------:R-:W-:Y:S01]  /*40a0*/  FFMA.FTZ R163, R166, UR10, -R164 ;  /* 0x0000000aa6a37c23 */ /* 0x000fe200080108a4 */
[----:B------:R-:W-:-:S02]  /*40b0*/  @!P1 VIADD R154, R186, 0x22840 ;  /* 0x00022840ba9a9836 */ /* 0x000fc40000000000 */
[--C-:B------:R-:W-:Y:S01]  /*40c0*/  FFMA.FTZ R206, R167, UR10, -R164.reuse ;  /* 0x0000000aa7ce7c23 */ /* 0x100fe200080108a4 */
[--C-:B------:R-:W-:Y:S01]  /*40d0*/  FFMA.FTZ R189, R170, UR10, -R164.reuse ;  /* 0x0000000aaabd7c23 */ /* 0x100fe200080108a4 */
[--C-:B------:R-:W-:Y:S01]  /*40e0*/  FFMA.FTZ R208, R171, UR10, -R164.reuse ;  /* 0x0000000aabd07c23 */ /* 0x100fe200080108a4 */
[----:B------:R-:W-:Y:S01]  /*40f0*/  FFMA.FTZ R193, R174, UR10, -R164 ;  /* 0x0000000aaec17c23 */ /* 0x000fe200080108a4 */
[----:B------:R-:W2:Y:S01]  /*4100*/  MUFU.EX2 R155, R155 ;  /* 0x0000009b009b7308 */ /* 0x000ea20000000800 */
[----:B------:R-:W-:Y:S01]  /*4110*/  @!P1 PRMT R154, RZ, 0x654, R154 ;  /* 0x00000654ff9a9816 */ /* 0x000fe2000000009a */
[----:B------:R3:W-:Y:S06]  /*4120*/  BAR.ARV R176, 0x100 ;  /* 0x000400b00000751d */ /* 0x0007ec0000002000 */
[----:B------:R-:W4:Y:S01]  /*4130*/  MUFU.EX2 R185, R185 ;  /* 0x000000b900b97308 */ /* 0x000f220000000800 */
[----:B-1----:R-:W-:Y:S01]  /*4140*/  FFMA.FTZ R4, R181, R4, R192 ;  /* 0x00000004b5047223 */ /* 0x002fe200000100c0 */
[----:B------:R1:W-:Y:S01]  /*4150*/  @!P1 SYNCS.ARRIVE.TRANS64.RED.A1T0 RZ, [R154+URZ], RZ ;  /* 0x000000ff9aff99a7 */ /* 0x0003e2000810043f */
[--C-:B------:R-:W-:Y:S01]  /*4160*/  FFMA.FTZ R212, R187, UR10, -R164.reuse ;  /* 0x0000000abbd47c23 */ /* 0x100fe200080108a4 */
[--C-:B------:R-:W-:Y:S01]  /*4170*/  FFMA.FTZ R187, R190, UR10, -R164.reuse ;  /* 0x0000000abebb7c23 */ /* 0x100fe200080108a4 */
[--C-:B------:R-:W-:Y:S01]  /*4180*/  FFMA.FTZ R190, R191, UR10, -R164.reuse ;  /* 0x0000000abfbe7c23 */ /* 0x100fe200080108a4 */
[--C-:B------:R-:W-:Y:S01]  /*4190*/  FFMA.FTZ R191, R194, UR10, -R164.reuse ;  /* 0x0000000ac2bf7c23 */ /* 0x100fe200080108a4 */
[----:B------:R-:W-:Y:S01]  /*41a0*/  FFMA.FTZ R195, R195, UR10, -R164 ;  /* 0x0000000ac3c37c23 */ /* 0x000fe200080108a4 */
[----:B------:R-:W5:Y:S01]  /*41b0*/  MUFU.EX2 R196, R196 ;  /* 0x000000c400c47308 */ /* 0x000f620000000800 */
[----:B--2---:R-:W-:Y:S01]  /*41c0*/  FADD.FTZ R4, R155, R4 ;  /* 0x000000049b047221 */ /* 0x004fe20000010000 */
[----:B-1----:R-:W-:Y:S01]  /*41d0*/  FADD.FTZ R154, R10, R3 ;  /* 0x000000030a9a7221 */ /* 0x002fe20000010000 */
[--C-:B------:R-:W-:Y:S01]  /*41e0*/  FFMA.FTZ R198, R198, UR10, -R164.reuse ;  /* 0x0000000ac6c67c23 */ /* 0x100fe200080108a4 */
[----:B------:R-:W-:Y:S01]  /*41f0*/  FFMA.FTZ R199, R199, UR10, -R164 ;  /* 0x0000000ac7c77c23 */ /* 0x000fe200080108a4 */
[----:B------:R-:W-:Y:S01]  /*4200*/  F2FP.BF16.F32.PACK_AB R158, R161, R152 ;  /* 0x00000098a19e723e */ /* 0x000fe200000010ff */
[----:B------:R-:W-:Y:S01]  /*4210*/  FADD.FTZ R3, R11, R154 ;  /* 0x0000009a0b037221 */ /* 0x000fe20000010000 */
[----:B------:R-:W-:Y:S01]  /*4220*/  F2FP.BF16.F32.PACK_AB R162, R153, R20 ;  /* 0x0000001499a2723e */ /* 0x000fe200000010ff */
[----:B------:R-:W1:Y:S01]  /*4230*/  MUFU.EX2 R159, R159 ;  /* 0x0000009f009f7308 */ /* 0x000e620000000800 */
[----:B----4-:R-:W-:Y:S01]  /*4240*/  FADD.FTZ R9, R185, R4 ;  /* 0x00000004b9097221 */ /* 0x010fe20000010000 */
[----:B------:R-:W-:Y:S01]  /*4250*/  FADD.FTZ R154, R12, R3 ;  /* 0x000000030c9a7221 */ /* 0x000fe20000010000 */
[----:B------:R-:W-:Y:S01]  /*4260*/  F2FP.BF16.F32.PACK_AB R170, R11, R10 ;  /* 0x0000000a0baa723e */ /* 0x000fe200000010ff */
[-C--:B------:R-:W-:Y:S01]  /*4270*/  FMUL.FTZ R26, R26, R181.reuse ;  /* 0x000000b51a1a7220 */ /* 0x080fe20000410000 */
[C---:B------:R-:W-:Y:S01]  /*4280*/  F2FP.BF16.F32.PACK_AB R164, R13.reuse, R12 ;  /* 0x0000000c0da4723e */ /* 0x040fe200000010ff */
[----:B------:R-:W-:Y:S01]  /*4290*/  FADD.FTZ R3, R13, R154 ;  /* 0x0000009a0d037221 */ /* 0x000fe20000010000 */
[----:B------:R-:W-:Y:S01]  /*42a0*/  F2FP.BF16.F32.PACK_AB R166, R15, R14 ;  /* 0x0000000e0fa6723e */ /* 0x000fe200000010ff */
        /* <DEDUP_REMOVED lines=8> */
[----:B------:R-:W4:Y:S01]  /*4330*/  MUFU.EX2 R163, R163 ;  /* 0x000000a300a37308 */ /* 0x000f220000000800 */
[----:B-1----:R-:W-:Y:S01]  /*4340*/  FADD.FTZ R9, R159, R4 ;  /* 0x000000049f097221 */ /* 0x002fe20000010000 */
        /* <DEDUP_REMOVED lines=17> */
[----:B------:R-:W-:Y:S01]  /*4460*/  F2FP.BF16.F32.PACK_AB R156, R157, R156 ;  /* 0x0000009c9d9c723e */ /* 0x000fe200000010ff */
[-C--:B------:R-:W-:Y:S01]  /*4470*/  FMUL.FTZ R50, R50, R181.reuse ;  /* 0x000000b532327220 */ /* 0x080fe20000410000 */
[-C--:B------:R-:W-:Y:S01]  /*4480*/  FMUL.FTZ R51, R51, R181.reuse ;  /* 0x000000b533337220 */ /* 0x080fe20000410000 */
[----:B------:R-:W-:Y:S01]  /*4490*/  FADD.FTZ R3, R157, R154 ;  /* 0x0000009a9d037221 */ /* 0x000fe20000010000 */
[----:B------:R-:W-:Y:S01]  /*44a0*/  FMUL.FTZ R54, R54, R181 ;  /* 0x000000b536367220 */ /* 0x000fe20000410000 */
        /* <DEDUP_REMOVED lines=71> */
[----:B------:R-:W-:Y:S01]  /*4920*/  F2FP.BF16.F32.PACK_AB R171, R196, R185 ;  /* 0x000000b9c4ab723e */ /* 0x000fe200000010ff */
[----:B------:R-:W4:Y:S01]  /*4930*/  MUFU.EX2 R172, R172 ;  /* 0x000000ac00ac7308 */ /* 0x000f220000000800 */
[----:B-1----:R-:W-:Y:S01]  /*4940*/  FADD.FTZ R3, R165, R154 ;  /* 0x0000009aa5037221 */ /* 0x002fe20000010000 */
[----:B------:R-:W-:-:S02]  /*4950*/  F2FP.BF16.F32.PACK_AB R161, R208, R189 ;  /* 0x000000bdd0a1723e */ /* 0x000fc400000010ff */
[----:B------:R-:W-:-:S04]  /*4960*/  F2FP.BF16.F32.PACK_AB R163, R210, R193 ;  /* 0x000000c1d2a3723e */ /* 0x000fc800000010ff */
[----:B------:R-:W1:Y:S01]  /*4970*/  MUFU.EX2 R212, R212 ;  /* 0x000000d400d47308 */ /* 0x000e620000000800 */
[----:B--2---:R-:W-:-:S07]  /*4980*/  FADD.FTZ R9, R183, R4 ;  /* 0x00000004b7097221 */ /* 0x004fce0000010000 */
[----:B------:R-:W2:Y:S01]  /*4990*/  MUFU.EX2 R169, R169 ;  /* 0x000000a900a97308 */ /* 0x000ea20000000800 */
[C---:B----4-:R-:W-:Y:S01]  /*49a0*/  FADD.FTZ R154, R172.reuse, R3 ;  /* 0x00000003ac9a7221 */ /* 0x050fe20000010000 */
[----:B------:R-:W-:Y:S02]  /*49b0*/  F2FP.BF16.F32.PACK_AB R152, R172, R165 ;  /* 0x000000a5ac98723e */ /* 0x000fe400000010ff */
[----:B------:R-:W-:Y:S02]  /*49c0*/  F2FP.BF16.F32.PACK_AB R165, R204, R159 ;  /* 0x0000009fcca5723e */ /* 0x000fe400000010ff */
[----:B------:R-:W-:Y:S02]  /*49d0*/  F2FP.BF16.F32.PACK_AB R159, R182, R179 ;  /* 0x000000b3b69f723e */ /* 0x000fe400000010ff */
[----:B------:R-:W4:Y:S01]  /*49e0*/  MUFU.EX2 R187, R187 ;  /* 0x000000bb00bb7308 */ /* 0x000f220000000800 */
[C---:B-1----:R-:W-:Y:S01]  /*49f0*/  FADD.FTZ R4, R212.reuse, R9 ;  /* 0x00000009d4047221 */ /* 0x042fe20000010000 */
[----:B------:R-:W-:-:S06]  /*4a00*/  F2FP.BF16.F32.PACK_AB R153, R212, R183 ;  /* 0x000000b7d499723e */ /* 0x000fcc00000010ff */
[----:B------:R-:W1:Y:S01]  /*4a10*/  MUFU.EX2 R180, R180 ;  /* 0x000000b400b47308 */ /* 0x000e620000000800 */
[----:B--2---:R-:W-:-:S07]  /*4a20*/  FADD.FTZ R3, R169, R154 ;  /* 0x0000009aa9037221 */ /* 0x004fce0000010000 */
[----:B------:R-:W2:Y:S01]  /*4a30*/  MUFU.EX2 R190, R190 ;  /* 0x000000be00be7308 */ /* 0x000ea20000000800 */
[----:B----4-:R-:W-:-:S07]  /*4a40*/  FADD.FTZ R9, R187, R4 ;  /* 0x00000004bb097221 */ /* 0x010fce0000010000 */
[----:B------:R-:W4:Y:S01]  /*4a50*/  MUFU.EX2 R173, R173 ;  /* 0x000000ad00ad7308 */ /* 0x000f220000000800 */
[C---:B-1----:R-:W-:Y:S01]  /*4a60*/  FADD.FTZ R8, R180.reuse, R3 ;  /* 0x00000003b4087221 */ /* 0x042fe20000010000 */
[----:B------:R-:W-:Y:S02]  /*4a70*/  F2FP.BF16.F32.PACK_AB R154, R180, R169 ;  /* 0x000000a9b49a723e */ /* 0x000fe400000010ff */
[----:B------:R-:W-:-:S04]  /*4a80*/  F2FP.BF16.F32.PACK_AB R169, R155, R192 ;  /* 0x000000c09ba9723e */ /* 0x000fc800000010ff */
[----:B------:R-:W1:Y:S01]  /*4a90*/  MUFU.EX2 R191, R191 ;  /* 0x000000bf00bf7308 */ /* 0x000e620000000800 */
[C---:B--2---:R-:W-:Y:S01]  /*4aa0*/  FADD.FTZ R4, R190.reuse, R9 ;  /* 0x00000009be047221 */ /* 0x044fe20000010000 */
[----:B------:R-:W-:-:S06]  /*4ab0*/  F2FP.BF16.F32.PACK_AB R155, R190, R187 ;  /* 0x000000bbbe9b723e */ /* 0x000fcc00000010ff */
[----:B------:R-:W2:Y:S01]  /*4ac0*/  MUFU.EX2 R184, R184 ;  /* 0x000000b800b87308 */ /* 0x000ea20000000800 */
[----:B----4-:R-:W-:-:S07]  /*4ad0*/  FADD.FTZ R3, R173, R8 ;  /* 0x00000008ad037221 */ /* 0x010fce0000010000 */
[----:B------:R-:W4:Y:S01]  /*4ae0*/  MUFU.EX2 R6, R195 ;  /* 0x000000c300067308 */ /* 0x000f220000000800 */
[----:B-1----:R-:W-:-:S07]  /*4af0*/  FADD.FTZ R9, R191, R4 ;  /* 0x00000004bf097221 */ /* 0x002fce0000010000 */
[----:B------:R-:W1:Y:S01]  /*4b00*/  MUFU.EX2 R177, R177 ;  /* 0x000000b100b17308 */ /* 0x000e620000000800 */
[C---:B--2---:R-:W-:Y:S01]  /*4b10*/  FADD.FTZ R8, R184.reuse, R3 ;  /* 0x00000003b8087221 */ /* 0x044fe20000010000 */
[----:B------:R-:W-:-:S06]  /*4b20*/  F2FP.BF16.F32.PACK_AB R172, R184, R173 ;  /* 0x000000adb8ac723e */ /* 0x000fcc00000010ff */
[----:B------:R-:W2:Y:S01]  /*4b30*/  MUFU.EX2 R198, R198 ;  /* 0x000000c600c67308 */ /* 0x000ea20000000800 */
[C---:B----4-:R-:W-:Y:S01]  /*4b40*/  FADD.FTZ R9, R6.reuse, R9 ;  /* 0x0000000906097221 */ /* 0x050fe20000010000 */
[----:B------:R-:W-:-:S06]  /*4b50*/  F2FP.BF16.F32.PACK_AB R173, R6, R191 ;  /* 0x000000bf06ad723e */ /* 0x000fcc00000010ff */
[----:B------:R-:W4:Y:S01]  /*4b60*/  MUFU.EX2 R188, R188 ;  /* 0x000000bc00bc7308 */ /* 0x000f220000000800 */
[----:B-1----:R-:W-:-:S07]  /*4b70*/  FADD.FTZ R3, R177, R8 ;  /* 0x00000008b1037221 */ /* 0x002fce0000010000 */
[----:B------:R-:W1:Y:S01]  /*4b80*/  MUFU.EX2 R199, R199 ;  /* 0x000000c700c77308 */ /* 0x000e620000000800 */
[----:B--2---:R-:W-:Y:S01]  /*4b90*/  FADD.FTZ R4, R198, R9 ;  /* 0x00000009c6047221 */ /* 0x004fe20000010000 */
[C---:B----4-:R-:W-:Y:S01]  /*4ba0*/  FADD.FTZ R3, R188.reuse, R3 ;  /* 0x00000003bc037221 */ /* 0x050fe20000010000 */
[----:B------:R-:W-:Y:S02]  /*4bb0*/  F2FP.BF16.F32.PACK_AB R174, R188, R177 ;  /* 0x000000b1bcae723e */ /* 0x000fe400000010ff */
[C---:B-1----:R-:W-:Y:S01]  /*4bc0*/  FADD.FTZ R4, R199.reuse, R4 ;  /* 0x00000004c7047221 */ /* 0x042fe20000010000 */
[----:B------:R-:W-:Y:S01]  /*4bd0*/  F2FP.BF16.F32.PACK_AB R175, R199, R198 ;  /* 0x000000c6c7af723e */ /* 0x000fe200000010ff */
[----:B---3--:R-:W-:Y:S06]  /*4be0*/  @!P0 BRA `(.L_x_7474) ;  /* 0x0000000000048947 */ /* 0x008fec0003800000 */
[----:B------:R-:W-:Y:S01]  /*4bf0*/  BPT.TRAP 0x1 ;  /* 0x000000040000795c */ /* 0x000fe20000300000 */
.L_x_7474:
[----:B------:R1:W2:Y:S01]  /*4c00*/  SYNCS.PHASECHK.TRANS64.TRYWAIT P3, [UR23+0x22850], R5 ;  /* 0x02285005ff0075a7 */ /* 0x0002a20008060157 */
[----:B------:R-:W-:Y:S05]  /*4c10*/  @!P0 BRA `(.L_x_7475) ;  /* 0x0000000000048947 */ /* 0x000fea0003800000 */
[----:B------:R-:W-:Y:S01]  /*4c20*/  BPT.TRAP 0x1 ;  /* 0x000000040000795c */ /* 0x000fe20000300000 */
.L_x_7475:
[----:B--2---:R-:W-:Y:S05]  /*4c30*/  @P3 BRA `(.L_x_7476) ;  /* 0x0000000000083947 */ /* 0x004fea0003800000 */
[----:B------:R-:W2:Y:S02]  /*4c40*/  SYNCS.PHASECHK.TRANS64.TRYWAIT P3, [UR23+0x22850], R5 ;  /* 0x02285005ff0075a7 */ /* 0x000ea40008060157 */
[----:B--2---:R-:W-:Y:S05]  /*4c50*/  @!P3 BRA `(.L_x_7477) ;  /* 0x0000007c00ecb947 */ /* 0x004fea0003800000 */
.L_x_7476:
[----:B012---:R-:W-:Y:S01]  /*4c60*/  VIADD R5, R22, 0x8 ;  /* 0x0000000816057836 */ /* 0x007fe20000000000 */
[----:B------:R-:W-:Y:S01]  /*4c70*/  UIMAD UR11, UR37, 0xc00, UR21 ;  /* 0x00000c00250b78a4 */ /* 0x000fe2000f8e0215 */
[----:B------:R-:W-:Y:S01]  /*4c80*/  @!P1 VIADD R186, R186, 0x22860 ;  /* 0x00022860baba9836 */ /* 0x000fe20000000000 */
[----:B------:R-:W-:Y:S01]  /*4c90*/  UMOV UR7, 0x40000040 ;  /* 0x4000004000077882 */ /* 0x000fe20000000000 */
[----:B------:R-:W-:Y:S01]  /*4ca0*/  IMAD.MOV.U32 R204, RZ, RZ, R7 ;  /* 0x000000ffffcc7224 */ /* 0x000fe200078e0007 */
        /* <DEDUP_REMOVED lines=39> */
.L_x_7469:
[----:B------:R-:W1:Y:S01]  /*4f20*/  SHFL.BFLY PT, R6, R3, 0x2, 0x1f ;  /* 0x0c401f0003067f89 */ /* 0x000e6200000e0000 */
[----:B------:R-:W-:Y:S01]  /*4f30*/  CS2R R20, SRZ ;  /* 0x0000000000147805 */ /* 0x000fe2000001ff00 */
[----:B------:R-:W-:Y:S01]  /*4f40*/  UIADD3 UR37, UR37, 0x1, URZ ;  /* 0x0000000125257890 */ /* 0x000fe2000fffe03f */
[----:B------:R2:W-:Y:S06]  /*4f50*/  BAR.ARV R176, 0x100 ;  /* 0x000400b00000751d */ /* 0x0005ec0000002000 */
[----:B------:R-:W-:Y:S02]  /*4f60*/  UISETP.NE.AND UP0, UPT, UR37, 0x2, UPT ;  /* 0x000000022500788c */ /* 0x000fe4000bf05270 */
[----:B------:R-:W-:Y:S06]  /*4f70*/  BAR.ARV 0x8, 0x120 ;  /* 0x0204800000007b1d */ /* 0x000fec0000002000 */
[----:B------:R-:W-:Y:S01]  /*4f80*/  USEL UR4, URZ, 0x1, UP0 ;  /* 0x000000013f047887 */ /* 0x000fe20008000000 */
[----:B------:R-:W-:Y:S01]  /*4f90*/  PLOP3.LUT P0, PT, PT, PT, PT, 0x8, 0x0 ;  /* 0x000000000000781c */ /* 0x000fe20003f0e170 */
[----:B------:R-:W4:Y:S01]  /*4fa0*/  SHFL.BFLY PT, R9, R4, 0x2, 0x1f ;  /* 0x0c401f0004097f89 */ /* 0x000f2200000e0000 */
[----:B------:R-:W-:-:S02]  /*4fb0*/  UIADD3 UR39, UR39, 0x1, URZ ;  /* 0x0000000127277890 */ /* 0x000fc4000fffe03f */
[----:B------:R-:W-:Y:S01]  /*4fc0*/  USEL UR37, UR37, URZ, UP0 ;  /* 0x0000003f25257287 */ /* 0x000fe20008000000 */
[----:B-1----:R-:W-:Y:S01]  /*4fd0*/  FADD.FTZ R6, R6, R3 ;  /* 0x0000000306067221 */ /* 0x002fe20000010000 */
[----:B------:R-:W-:-:S04]  /*4fe0*/  ULOP3.LUT UR38, UR38, UR4, URZ, 0x3c, !UPT ;  /* 0x0000000426267292 */ /* 0x000fc8000f8e3c3f */
[----:B0--3--:R-:W0:Y:S01]  /*4ff0*/  SHFL.BFLY PT, R5, R6, 0x1, 0x1f ;  /* 0x0c201f0006057f89 */ /* 0x009e2200000e0000 */
[----:B----4-:R-:W-:-:S05]  /*5000*/  FADD.FTZ R9, R9, R4 ;  /* 0x0000000409097221 */ /* 0x010fca0000010000 */
[----:B------:R-:W1:Y:S01]  /*5010*/  SHFL.BFLY PT, R8, R9, 0x1, 0x1f ;  /* 0x0c201f0009087f89 */ /* 0x000e6200000e0000 */
[----:B0-----:R-:W-:-:S05]  /*5020*/  FADD.FTZ R152, R6, R5 ;  /* 0x0000000506987221 */ /* 0x001fca0000010000 */
[----:B------:R-:W-:-:S13]  /*5030*/  FSETP.NE.FTZ.AND P1, PT, R152, RZ, PT ;  /* 0x000000ff9800720b */ /* 0x000fda0003f35000 */
[----:B------:R-:W0:Y:S01]  /*5040*/  @P1 MUFU.RCP R21, R152 ;  /* 0x0000009800151308 */ /* 0x000e220000001000 */
[----:B-1----:R-:W-:-:S05]  /*5050*/  FADD.FTZ R153, R9, R8 ;  /* 0x0000000809997221 */ /* 0x002fca0000010000 */
[----:B------:R-:W-:Y:S01]  /*5060*/  FSETP.NE.FTZ.AND P2, PT, R153, RZ, PT ;  /* 0x000000ff9900720b */ /* 0x000fe20003f55000 */
[-C--:B0-----:R-:W-:Y:S01]  /*5070*/  FMUL.FTZ R9, R40, R21.reuse ;  /* 0x0000001528097220 */ /* 0x081fe20000410000 */
[-C--:B------:R-:W-:Y:S01]  /*5080*/  FMUL.FTZ R8, R41, R21.reuse ;  /* 0x0000001529087220 */ /* 0x080fe20000410000 */
[----:B------:R-:W-:Y:S01]  /*5090*/  @P1 MUFU.LG2 R40, R152 ;  /* 0x0000009800281308 */ /* 0x000fe20000000c00 */
[-C--:B------:R-:W-:Y:S01]  /*50a0*/  FMUL.FTZ R5, R24, R21.reuse ;  /* 0x0000001518057220 */ /* 0x080fe20000410000 */
[-C--:B------:R-:W-:Y:S01]  /*50b0*/  FMUL.FTZ R6, R28, R21.reuse ;  /* 0x000000151c067220 */ /* 0x080fe20000410000 */
[-C--:B------:R-:W-:Y:S01]  /*50c0*/  FMUL.FTZ R4, R25, R21.reuse ;  /* 0x0000001519047220 */ /* 0x080fe20000410000 */
[-C--:B------:R-:W-:Y:S01]  /*50d0*/  FMUL.FTZ R29, R29, R21.reuse ;  /* 0x000000151d1d7220 */ /* 0x080fe20000410000 */
[-C--:B------:R-:W-:Y:S01]  /*50e0*/  FMUL.FTZ R32, R32, R21.reuse ;  /* 0x0000001520207220 */ /* 0x080fe20000410000 */
[-C--:B------:R-:W-:Y:S01]  /*50f0*/  FMUL.FTZ R33, R33, R21.reuse ;  /* 0x0000001521217220 */ /* 0x080fe20000410000 */
[----:B------:R-:W-:-:S03]  /*5100*/  FMUL.FTZ R36, R36, R21 ;  /* 0x0000001524247220 */ /* 0x000fc60000410000 */
[----:B------:R-:W0:Y:S01]  /*5110*/  @P2 MUFU.RCP R20, R153 ;  /* 0x0000009900142308 */ /* 0x000e220000001000 */
[-C--:B------:R-:W-:Y:S01]  /*5120*/  FMUL.FTZ R37, R37, R21.reuse ;  /* 0x0000001525257220 */ /* 0x080fe20000410000 */
[-C--:B------:R-:W-:Y:S01]  /*5130*/  FMUL.FTZ R11, R44, R21.reuse ;  /* 0x000000152c0b7220 */ /* 0x080fe20000410000 */
[-C--:B------:R-:W-:Y:S01]  /*5140*/  FMUL.FTZ R10, R45, R21.reuse ;  /* 0x000000152d0a7220 */ /* 0x080fe20000410000 */
[-C--:B------:R-:W-:Y:S01]  /*5150*/  FMUL.FTZ R13, R48, R21.reuse ;  /* 0x00000015300d7220 */ /* 0x080fe20000410000 */
[-C--:B------:R-:W-:Y:S01]  /*5160*/  FMUL.FTZ R12, R49, R21.reuse ;  /* 0x00000015310c7220 */ /* 0x080fe20000410000 */
[-C--:B------:R-:W-:Y:S01]  /*5170*/  FMUL.FTZ R15, R52, R21.reuse ;  /* 0x00000015340f7220 */ /* 0x080fe20000410000 */
[-C--:B------:R-:W-:Y:S01]  /*5180*/  FMUL.FTZ R14, R53, R21.reuse ;  /* 0x00000015350e7220 */ /* 0x080fe20000410000 */
[----:B------:R-:W1:Y:S01]  /*5190*/  @P2 MUFU.LG2 R41, R153 ;  /* 0x0000009900292308 */ /* 0x000e620000000c00 */
        /* <DEDUP_REMOVED lines=48> */
[----:B------:R-:W-:-:S02]  /*54a0*/  IMAD.U32 R21, RZ, RZ, UR10 ;  /* 0x0000000aff157e24 */ /* 0x000fc4000f8e00ff */
[-C--:B0-----:R-:W-:Y:S01]  /*54b0*/  FMUL.FTZ R174, R26, R20.reuse ;  /* 0x000000141aae7220 */ /* 0x081fe20000410000 */
[----:B------:R-:W-:Y:S02]  /*54c0*/  IMAD.U32 R49, RZ, RZ, UR10 ;  /* 0x0000000aff317e24 */ /* 0x000fe4000f8e00ff */
[-C--:B------:R-:W-:Y:S01]  /*54d0*/  FMUL.FTZ R26, R30, R20.reuse ;  /* 0x000000141e1a7220 */ /* 0x080fe20000410000 */
[----:B------:R-:W-:Y:S01]  /*54e0*/  @P1 FMUL.FTZ R21, R21, 0.69314718246459960938 ;  /* 0x3f31721815151820 */ /* 0x000fe20000410000 */
[----:B------:R-:W-:Y:S01]  /*54f0*/  @P1 FMUL.FTZ R40, R40, 0.69314718246459960938 ;  /* 0x3f31721828281820 */ /* 0x000fe20000410000 */
[----:B------:R-:W-:Y:S01]  /*5500*/  @P2 FMUL.FTZ R49, R49, 0.69314718246459960938 ;  /* 0x3f31721831312820 */ /* 0x000fe20000410000 */
[----:B-1----:R-:W-:Y:S01]  /*5510*/  @P2 FMUL.FTZ R30, R41, 0.69314718246459960938 ;  /* 0x3f317218291e2820 */ /* 0x002fe20000410000 */
[-C--:B------:R-:W-:Y:S01]  /*5520*/  FMUL.FTZ R161, R83, R20.reuse ;  /* 0x0000001453a17220 */ /* 0x080fe20000410000 */
[----:B------:R-:W-:Y:S01]  /*5530*/  FMUL.FTZ R160, R87, R20 ;  /* 0x0000001457a07220 */ /* 0x000fe20000410000 */
[----:B------:R-:W-:-:S02]  /*5540*/  IMAD.MOV.U32 R44, RZ, RZ, -0x800000 ;  /* 0xff800000ff2c7424 */ /* 0x000fc400078e00ff */
[-C--:B------:R-:W-:Y:S01]  /*5550*/  FMUL.FTZ R83, R86, R20.reuse ;  /* 0x0000001456537220 */ /* 0x080fe20000410000 */
[----:B------:R-:W-:Y:S02]  /*5560*/  IMAD.MOV.U32 R45, RZ, RZ, -0x800000 ;  /* 0xff800000ff2d7424 */ /* 0x000fe400078e00ff */
[-C--:B------:R-:W-:Y:S01]  /*5570*/  FMUL.FTZ R87, R91, R20.reuse ;  /* 0x000000145b577220 */ /* 0x080fe20000410000 */
[-C--:B------:R-:W-:Y:S01]  /*5580*/  FMUL.FTZ R179, R27, R20.reuse ;  /* 0x000000141bb37220 */ /* 0x080fe20000410000 */
[-C--:B------:R-:W-:Y:S01]  /*5590*/  FMUL.FTZ R177, R31, R20.reuse ;  /* 0x000000141fb17220 */ /* 0x080fe20000410000 */
[-C--:B------:R-:W-:Y:S01]  /*55a0*/  FMUL.FTZ R173, R34, R20.reuse ;  /* 0x0000001422ad7220 */ /* 0x080fe20000410000 */
        /* <DEDUP_REMOVED lines=56> */
[----:B------:R-:W-:-:S07]  /*5930*/  @P2 FFMA.FTZ R45, R49, R7, R30 ;  /* 0x00000007312d2223 */ /* 0x000fce000001001e */
.L_x_7458:
        /* <DEDUP_REMOVED lines=11> */
[----:B------:R-:W-:Y:S01]  /*59f0*/  USHF.L.U32 UR8, UR46, 0x2, URZ ;  /* 0x000000022e087899 */ /* 0x000fe2000800063f */
[----:B------:R-:W-:Y:S01]  /*5a00*/  F2FP.BF16.F32.PACK_AB R4, R4, R5 ;  /* 0x000000050404723e */ /* 0x000fe200000010ff */
[----:B------:R-:W-:Y:S01]  /*5a10*/  BAR.SYNC.DEFER_BLOCKING 0x1, 0x100 ;  /* 0x0044000000007b1d */ /* 0x000fe20000010000 */
[----:B------:R-:W-:Y:S01]  /*5a20*/  F2FP.BF16.F32.PACK_AB R5, R179, R174 ;  /* 0x000000aeb305723e */ /* 0x000fe200000010ff */
[----:B------:R-:W-:Y:S01]  /*5a30*/  USHF.L.U64.HI UR9, UR46, 0x2, UR45 ;  /* 0x000000022e097899 */ /* 0x000fe2000801022d */
[----:B------:R-:W-:Y:S02]  /*5a40*/  F2FP.BF16.F32.PACK_AB R8, R8, R9 ;  /* 0x000000090808723e */ /* 0x000fe400000010ff */
[----:B------:R-:W-:Y:S01]  /*5a50*/  F2FP.BF16.F32.PACK_AB R10, R10, R11 ;  /* 0x0000000b0a0a723e */ /* 0x000fe200000010ff */
[----:B------:R-:W-:Y:S01]  /*5a60*/  ULDC.64 UR6, c[0x0][0xbd8] ;  /* 0x0002f60000067ab9 */ /* 0x000fe20000000a00 */
[----:B------:R-:W-:Y:S01]  /*5a70*/  F2FP.BF16.F32.PACK_AB R9, R170, R159 ;  /* 0x0000009faa09723e */ /* 0x000fe200000010ff */
[----:B------:R-:W-:Y:S01]  /*5a80*/  UIADD3 UR4, UP1, UR8, UR6, URZ ;  /* 0x0000000608047290 */ /* 0x000fe2000ff3e03f */
[----:B------:R-:W-:Y:S01]  /*5a90*/  F2FP.BF16.F32.PACK_AB R11, R171, R158 ;  /* 0x0000009eab0b723e */ /* 0x000fe200000010ff */
[----:B------:R-:W-:Y:S01]  /*5aa0*/  UISETP.NE.U32.AND UP0, UPT, UR6, URZ, UPT ;  /* 0x0000003f0600728c */ /* 0x000fe2000bf05070 */
[----:B------:R-:W-:Y:S01]  /*5ab0*/  F2FP.BF16.F32.PACK_AB R12, R12, R13 ;  /* 0x0000000d0c0c723e */ /* 0x000fe200000010ff */
[----:B------:R-:W-:Y:S01]  /*5ac0*/  UIADD3.X UR6, UR9, UR7, URZ, UP1, !UPT ;  /* 0x0000000709067290 */ /* 0x000fe20008ffe43f */
[----:B------:R-:W-:Y:S01]  /*5ad0*/  F2FP.BF16.F32.PACK_AB R14, R14, R15 ;  /* 0x0000000f0e0e723e */ /* 0x000fe200000010ff */
[----:B------:R-:W-:Y:S01]  /*5ae0*/  UISETP.NE.AND.EX UP0, UPT, UR7, URZ, UPT, UP0 ;  /* 0x0000003f0700728c */ /* 0x000fe2000bf05300 */
        /* <DEDUP_REMOVED lines=8> */
[----:B0-----:R-:W-:Y:S02]  /*5b70*/  MOV R21, R7 ;  /* 0x0000000700157202 */ /* 0x001fe40000000f00 */
[----:B------:R-:W-:Y:S02]  /*5b80*/  F2FP.BF16.F32.PACK_AB R73, R165, R152 ;  /* 0x00000098a549723e */ /* 0x000fe400000010ff */
[----:B------:R-:W-:Y:S01]  /*5b90*/  F2FP.BF16.F32.PACK_AB R81, R161, R82 ;  /* 0x00000052a151723e */ /* 0x000fe200000010ff */
[----:B------:R-:W-:Y:S01]  /*5ba0*/  IMAD.WIDE R78, R202, 0x2, R20 ;  /* 0x00000002ca4e7825 */ /* 0x000fe200078e0214 */
[----:B------:R-:W-:Y:S02]  /*5bb0*/  F2FP.BF16.F32.PACK_AB R88, R89, R88 ;  /* 0x000000585958723e */ /* 0x000fe400000010ff */
[----:B------:R-:W-:-:S02]  /*5bc0*/  F2FP.BF16.F32.PACK_AB R82, R85, R84 ;  /* 0x000000545552723e */ /* 0x000fc400000010ff */
[C---:B------:R-:W-:Y:S02]  /*5bd0*/  IADD3 R30, P1, R78.reuse, 0x20, RZ ;  /* 0x000000204e1e7810 */ /* 0x040fe40007f3e0ff */
[C---:B------:R-:W-:Y:S02]  /*5be0*/  LOP3.LUT R7, R78.reuse, 0x380, RZ, 0xc0, !PT ;  /* 0x000003804e077812 */ /* 0x040fe400078ec0ff */
        /* <DEDUP_REMOVED lines=45> */
[----:B------:R-:W-:Y:S02]  /*5ec0*/  LOP3.LUT R40, R191, 0x380, RZ, 0xc0, !PT ;  /* 0x00000380bf287812 */ /* 0x000fe400078ec0ff */
[----:B------:R-:W-:Y:S02]  /*5ed0*/  SHF.R.U64 R7, R7, 0x3, RZ ;  /* 0x0000000307077819 */ /* 0x000fe400000012ff */
[----:B------:R-:W-:Y:S02]  /*5ee0*/  SHF.R.U64 R42, R42, 0x3, RZ ;  /* 0x000000032a2a7819 */ /* 0x000fe400000012ff */
[----:B------:R-:W-:Y:S02]  /*5ef0*/  SHF.R.U64 R40, R40, 0x3, RZ ;  /* 0x0000000328287819 */ /* 0x000fe400000012ff */
[----:B------:R-:W-:Y:S02]  /*5f00*/  LOP3.LUT R58, R7, R58, RZ, 0x3c, !PT ;  /* 0x0000003a073a7212 */ /* 0x000fe400078e3cff */
[----:B------:R-:W-:-:S02]  /*5f10*/  LOP3.LUT R34, R95, 0x380, RZ, 0xc0, !PT ;  /* 0x000003805f227812 */ /* 0x000fc400078ec0ff */
[----:B------:R-:W-:Y:S02]  /*5f20*/  LOP3.LUT R64, R42, R193, RZ, 0x3c, !PT ;  /* 0x000000c12a407212 */ /* 0x000fe400078e3cff */
[----:B------:R-:W-:Y:S02]  /*5f30*/  LOP3.LUT R7, R70, 0x380, RZ, 0xc0, !PT ;  /* 0x0000038046077812 */ /* 0x000fe400078ec0ff */
[----:B------:R-:W-:Y:S02]  /*5f40*/  LOP3.LUT R38, R181, 0x380, RZ, 0xc0, !PT ;  /* 0x00000380b5267812 */ /* 0x000fe400078ec0ff */
[----:B------:R-:W-:Y:S02]  /*5f50*/  LOP3.LUT R62, R40, R191, RZ, 0x3c, !PT ;  /* 0x000000bf283e7212 */ /* 0x000fe400078e3cff */
[----:B------:R-:W-:Y:S02]  /*5f60*/  LOP3.LUT R42, R199, 0x380, RZ, 0xc0, !PT ;  /* 0x00000380c72a7812 */ /* 0x000fe400078ec0ff */
[----:B------:R-:W-:-:S02]  /*5f70*/  LOP3.LUT R40, R197, 0x380, RZ, 0xc0, !PT ;  /* 0x00000380c5287812 */ /* 0x000fc400078ec0ff */
[----:B------:R-:W-:Y:S02]  /*5f80*/  SHF.R.U64 R34, R34, 0x3, RZ ;  /* 0x0000000322227819 */ /* 0x000fe400000012ff */
[----:B------:R-:W-:Y:S02]  /*5f90*/  SHF.R.U64 R29, R7, 0x3, RZ ;  /* 0x00000003071d7819 */ /* 0x000fe400000012ff */
[----:B------:R-:W-:Y:S02]  /*5fa0*/  SHF.R.U64 R38, R38, 0x3, RZ ;  /* 0x0000000326267819 */ /* 0x000fe400000012ff */
[----:B------:R-:W-:Y:S02]  /*5fb0*/  LOP3.LUT R52, R187, 0x380, RZ, 0xc0, !PT ;  /* 0x00000380bb347812 */ /* 0x000fe400078ec0ff */
[----:B------:R-:W-:Y:S02]  /*5fc0*/  MOV R78, R78 ;  /* 0x0000004e004e7202 */ /* 0x000fe40000000f00 */
[----:B------:R-:W-:-:S02]  /*5fd0*/  SHF.R.U64 R42, R42, 0x3, RZ ;  /* 0x000000032a2a7819 */ /* 0x000fc400000012ff */
[----:B------:R-:W-:Y:S02]  /*5fe0*/  F2FP.BF16.F32.PACK_AB R7, R177, R26 ;  /* 0x0000001ab107723e */ /* 0x000fe400000010ff */
[----:B------:R-:W-:Y:S02]  /*5ff0*/  LOP3.LUT R54, R189, 0x380, RZ, 0xc0, !PT ;  /* 0x00000380bd367812 */ /* 0x000fe400078ec0ff */
[----:B------:R-:W-:Y:S01]  /*6000*/  SHF.R.U64 R40, R40, 0x3, RZ ;  /* 0x0000000328287819 */ /* 0x000fe200000012ff */
[----:B------:R0:W-:Y:S01]  /*6010*/  STSM.16.M88.4 [R78], R4 ;  /* 0x000000044e007844 */ /* 0x0001e20000000200 */
[----:B------:R-:W-:Y:S02]  /*6020*/  LOP3.LUT R34, R34, R95, RZ, 0x3c, !PT ;  /* 0x0000005f22227212 */ /* 0x000fe400078e3cff */
[----:B------:R-:W-:Y:S02]  /*6030*/  LOP3.LUT R38, R38, R181, RZ, 0x3c, !PT ;  /* 0x000000b526267212 */ /* 0x000fe400078e3cff */
[----:B------:R-:W-:-:S02]  /*6040*/  SHF.R.U64 R52, R52, 0x3, RZ ;  /* 0x0000000334347819 */ /* 0x000fc400000012ff */
[----:B------:R-:W-:Y:S02]  /*6050*/  LOP3.LUT R26, R42, R199, RZ, 0x3c, !PT ;  /* 0x000000c72a1a7212 */ /* 0x000fe400078e3cff */
[----:B------:R-:W-:Y:S02]  /*6060*/  SHF.R.U64 R54, R54, 0x3, RZ ;  /* 0x0000000336367819 */ /* 0x000fe400000012ff */
[----:B------:R-:W-:Y:S02]  /*6070*/  LOP3.LUT R66, R195, 0x380, RZ, 0xc0, !PT ;  /* 0x00000380c3427812 */ /* 0x000fe400078ec0ff */
[----:B------:R-:W-:Y:S02]  /*6080*/  LOP3.LUT R74, R40, R197, RZ, 0x3c, !PT ;  /* 0x000000c5284a7212 */ /* 0x000fe400078e3cff */
[----:B------:R-:W-:Y:S02]  /*6090*/  MOV R40, R30 ;  /* 0x0000001e00287202 */ /* 0x000fe40000000f00 */
[----:B0-----:R-:W-:-:S02]  /*60a0*/  F2FP.BF16.F32.PACK_AB R4, R33, R32 ;  /* 0x000000202104723e */ /* 0x001fc400000010ff */
[----:B------:R-:W-:Y:S02]  /*60b0*/  F2FP.BF16.F32.PACK_AB R5, R176, R173 ;  /* 0x000000adb005723e */ /* 0x000fe400000010ff */
[----:B------:R-:W-:Y:S02]  /*60c0*/  F2FP.BF16.F32.PACK_AB R6, R37, R36 ;  /* 0x000000242506723e */ /* 0x000fe400000010ff */
[----:B------:R-:W-:Y:S02]  /*60d0*/  F2FP.BF16.F32.PACK_AB R7, R175, R172 ;  /* 0x000000acaf07723e */ /* 0x000fe400000010ff */
[----:B------:R-:W-:Y:S02]  /*60e0*/  MOV R35, R34 ;  /* 0x0000002200237202 */ /* 0x000fe40000000f00 */
[----:B------:R-:W-:Y:S01]  /*60f0*/  LOP3.LUT R52, R52, R187, RZ, 0x3c, !PT ;  /* 0x000000bb34347212 */ /* 0x000fe200078e3cff */
[----:B------:R0:W-:Y:S01]  /*6100*/  STSM.16.M88.4 [R40], R4 ;  /* 0x0000000428007844 */ /* 0x0001e20000000200 */
[----:B------:R-:W-:-:S02]  /*6110*/  MOV R38, R38 ;  /* 0x0000002600267202 */ /* 0x000fc40000000f00 */
[----:B------:R-:W-:Y:S01]  /*6120*/  MOV R32, R26 ;  /* 0x0000001a00207202 */ /* 0x000fe20000000f00 */
[----:B------:R-:W-:Y:S01]  /*6130*/  STSM.16.M88.4 [R35], R8 ;  /* 0x0000000823007844 */ /* 0x000fe20000000200 */
[----:B------:R-:W-:Y:S02]  /*6140*/  LOP3.LUT R54, R54, R189, RZ, 0x3c, !PT ;  /* 0x000000bd36367212 */ /* 0x000fe400078e3cff */
[----:B------:R-:W-:Y:S01]  /*6150*/  SHF.R.U64 R66, R66, 0x3, RZ ;  /* 0x0000000342427819 */ /* 0x000fe200000012ff */
[----:B------:R-:W-:Y:S01]  /*6160*/  STSM.16.M88.4 [R38], R12 ;  /* 0x0000000c26007844 */ /* 0x000fe20000000200 */
[----:B------:R-:W-:Y:S02]  /*6170*/  LOP3.LUT R70, R29, R70, RZ, 0x3c, !PT ;  /* 0x000000461d467212 */ /* 0x000fe400078e3cff */
[----:B------:R-:W-:Y:S02]  /*6180*/  MOV R46, R46 ;  /* 0x0000002e002e7202 */ /* 0x000fe40000000f00 */
[----:B------:R-:W-:-:S02]  /*6190*/  F2FP.BF16.F32.PACK_AB R26, R61, R60 ;  /* 0x0000003c3d1a723e */ /* 0x000fc400000010ff */
[----:B------:R-:W-:Y:S01]  /*61a0*/  F2FP.BF16.F32.PACK_AB R27, R164, R155 ;  /* 0x0000009ba41b723e */ /* 0x000fe200000010ff */
[----:B0-----:R-:W-:Y:S01]  /*61b0*/  IMAD.U32 R5, RZ, RZ, UR6 ;  /* 0x00000006ff057e24 */ /* 0x001fe2000f8e00ff */
[----:B------:R-:W-:Y:S01]  /*61c0*/  MOV R48, R48 ;  /* 0x0000003000307202 */ /* 0x000fe20000000f00 */
[----:B------:R-:W-:Y:S01]  /*61d0*/  ULDC.64 UR6, c[0x0][0xbe0] ;  /* 0x0002f80000067ab9 */ /* 0x000fe20000000a00 */
[----:B------:R-:W-:Y:S01]  /*61e0*/  MOV R34, R74 ;  /* 0x0000004a00227202 */ /* 0x000fe20000000f00 */
[----:B------:R-:W-:Y:S01]  /*61f0*/  STSM.16.M88.4 [R46], R24 ;  /* 0x000000182e007844 */ /* 0x000fe20000000200 */
[----:B------:R-:W-:Y:S01]  /*6200*/  F2FP.BF16.F32.PACK_AB R29, R167, R154 ;  /* 0x0000009aa71d723e */ /* 0x000fe200000010ff */
[----:B------:R-:W-:Y:S01]  /*6210*/  IMAD.U32 R4, RZ, RZ, UR4 ;  /* 0x00000004ff047e24 */ /* 0x000fe2000f8e00ff */
[----:B------:R-:W-:Y:S02]  /*6220*/  F2FP.BF16.F32.PACK_AB R30, R69, R68 ;  /* 0x00000044451e723e */ /* 0x000fe400000010ff */
[----:B------:R-:W-:-:S02]  /*6230*/  F2FP.BF16.F32.PACK_AB R31, R162, R153 ;  /* 0x00000099a21f723e */ /* 0x000fc400000010ff */
[----:B------:R-:W-:Y:S02]  /*6240*/  MOV R50, R50 ;  /* 0x0000003200327202 */ /* 0x000fe40000000f00 */
[----:B------:R-:W-:Y:S01]  /*6250*/  F2FP.BF16.F32.PACK_AB R74, R77, R76 ;  /* 0x0000004c4d4a723e */ /* 0x000fe200000010ff */
[----:B------:R-:W-:Y:S01]  /*6260*/  STSM.16.M88.4 [R48], R28 ;  /* 0x0000001c30007844 */ /* 0x000fe20000000200 */
[----:B------:R-:W-:Y:S02]  /*6270*/  F2FP.BF16.F32.PACK_AB R75, R163, R56 ;  /* 0x00000038a34b723e */ /* 0x000fe400000010ff */
[----:B------:R-:W-:Y:S02]  /*6280*/  MOV R52, R52 ;  /* 0x0000003400347202 */ /* 0x000fe40000000f00 */
[----:B------:R-:W-:Y:S01]  /*6290*/  F2FP.BF16.F32.PACK_AB R83, R160, R83 ;  /* 0x00000053a053723e */ /* 0x000fe200000010ff */
[----:B------:R-:W-:Y:S01]  /*62a0*/  STSM.16.M88.4 [R50], R72 ;  /* 0x0000004832007844 */ /* 0x000fe20000000200 */
[----:B------:R-:W-:-:S02]  /*62b0*/  F2FP.BF16.F32.PACK_AB R89, R87, R90 ;  /* 0x0000005a5759723e */ /* 0x000fc400000010ff */
[----:B------:R-:W-:Y:S01]  /*62c0*/  F2FP.BF16.F32.PACK_AB R96, R97, R96 ;  /* 0x000000606160723e */ /* 0x000fe200000010ff */
[----:B------:R0:W-:Y:S01]  /*62d0*/  STSM.16.M88.4 [R52], R80 ;  /* 0x0000005034007844 */ /* 0x0001e20000000200 */
[----:B------:R-:W-:Y:S02]  /*62e0*/  LOP3.LUT R66, R66, R195, RZ, 0x3c, !PT ;  /* 0x000000c342427212 */ /* 0x000fe400078e3cff */
        /* <DEDUP_REMOVED lines=49> */
[----:B------:R-:W-:Y:S01]  /*6600*/  @UP1 UIADD3 UR6, UP2, UR8, UR6, URZ ;  /* 0x0000000608061290 */ /* 0x000fe2000ff5e03f */
[----:B------:R-:W-:-:S03]  /*6610*/  IMAD R7, R16, 0x40, R2 ;  /* 0x0000004010077824 */ /* 0x000fc600078e0202 */
[----:B------:R-:W-:Y:S01]  /*6620*/  @UP1 UIADD3.X UR7, UR9, UR7, URZ, UP2, !UPT ;  /* 0x0000000709071290 */ /* 0x000fe200097fe43f */
[----:B------:R-:W-:-:S04]  /*6630*/  IMAD.WIDE R20, R7, 0x2, R20 ;  /* 0x0000000207147825 */ /* 0x000fc800078e0214 */
[----:B------:R-:W-:Y:S01]  /*6640*/  IMAD.U32 R6, RZ, RZ, UR6 ;  /* 0x00000006ff067e24 */ /* 0x000fe2000f8e00ff */
[----:B------:R-:W2:Y:S01]  /*6650*/  @P1 LDG.E R3, desc[UR40][R4.64] ;  /* 0x0000002804031981 */ /* 0x000ea2000c1e1900 */
[----:B------:R-:W-:Y:S01]  /*6660*/  IMAD.U32 R7, RZ, RZ, UR7 ;  /* 0x00000007ff077e24 */ /* 0x000fe2000f8e00ff */
[----:B------:R-:W-:Y:S01]  /*6670*/  UMOV UR4, URZ ;  /* 0x0000003f00047c82 */ /* 0x000fe20008000000 */
[----:B------:R-:W-:-:S03]  /*6680*/  IADD3 R13, P0, R20, 0x1000, RZ ;  /* 0x00001000140d7810 */ /* 0x000fc60007f1e0ff */
[----:B0-----:R1:W5:Y:S01]  /*6690*/  @P2 LDG.E R81, desc[UR40][R6.64] ;  /* 0x0000002806512981 */ /* 0x001362000c1e1900 */
[----:B--2---:R-:W-:Y:S01]  /*66a0*/  @P1 R2UR UR4, R3 ;  /* 0x00000000030412ca */ /* 0x004fe200000e0000 */
[----:B-1----:R-:W-:-:S14]  /*66b0*/  @P2 BRA `(.L_x_7481) ;  /* 0x0000000000102947 */ /* 0x002fdc0003800000 */
[----:B------:R-:W-:Y:S05]  /*66c0*/  @!P1 BRA `(.L_x_7481) ;  /* 0x00000000000c9947 */ /* 0x000fea0003800000 */
[----:B------:R-:W2:Y:S04]  /*66d0*/  LDG.E R6, desc[UR40][R4.64] ;  /* 0x0000002804067981 */ /* 0x000ea8000c1e1900 */
[----:B-----5:R-:W2:Y:S02]  /*66e0*/  LDG.E R81, desc[UR40][R4.64+0x4] ;  /* 0x0000042804517981 */ /* 0x020ea4000c1e1900 */
[----:B--2---:R-:W-:-:S07]  /*66f0*/  IMAD.IADD R81, R81, 0x1, -R6 ;  /* 0x0000000151517824 */ /* 0x004fce00078e0a06 */
.L_x_7481:
[----:B------:R-:W-:Y:S01]  /*6700*/  USHF.R.S32.HI UR11, URZ, 0x1f, UR44 ;  /* 0x0000001f3f0b7899 */ /* 0x000fe2000801142c */
[----:B------:R-:W-:Y:S01]  /*6710*/  IADD3 R5, P2, R20, 0x3000, RZ ;  /* 0x0000300014057810 */ /* 0x000fe20007f5e0ff */
[----:B------:R-:W-:Y:S01]  /*6720*/  ULDC.64 UR12, c[0x0][0xb70] ;  /* 0x0002dc00000c7ab9 */ /* 0x000fe20000000a00 */
[----:B------:R-:W-:Y:S01]  /*6730*/  USHF.R.S32.HI UR9, URZ, 0x1f, UR4 ;  /* 0x0000001f3f097899 */ /* 0x000fe20008011404 */
[----:B------:R-:W-:Y:S01]  /*6740*/  IMAD R10, R18, 0x80, R201 ;  /* 0x00000080120a7824 */ /* 0x000fe200078e02c9 */
[----:B------:R-:W-:Y:S01]  /*6750*/  UIMAD UR10, UR11, UR12, URZ ;  /* 0x0000000c0b0a72a4 */ /* 0x000fe2000f8e023f */
[----:B------:R-:W-:Y:S01]  /*6760*/  LOP3.LUT R4, R5, 0x380, RZ, 0xc0, !PT ;  /* 0x0000038005047812 */ /* 0x000fe200078ec0ff */
[----:B------:R-:W-:Y:S01]  /*6770*/  UMOV UR8, UR4 ;  /* 0x0000000400087c82 */ /* 0x000fe20008000000 */
[----:B------:R-:W-:Y:S01]  /*6780*/  USEL UR45, UR45, URZ, !UP0 ;  /* 0x0000003f2d2d7287 */ /* 0x000fe2000c000000 */
[----:B------:R-:W-:Y:S01]  /*6790*/  LOP3.LUT R12, R13, 0x380, RZ, 0xc0, !PT ;  /* 0x000003800d0c7812 */ /* 0x000fe200078ec0ff */
[----:B------:R-:W-:Y:S01]  /*67a0*/  UIMAD.WIDE.U32 UR6, UR44, UR12, UR8 ;  /* 0x0000000c2c0672a5 */ /* 0x000fe2000f8e0008 */
[----:B------:R-:W-:Y:S01]  /*67b0*/  SHF.R.U64 R4, R4, 0x3, RZ ;  /* 0x0000000304047819 */ /* 0x000fe200000012ff */
[----:B------:R-:W-:Y:S01]  /*67c0*/  UIMAD UR10, UR44, UR13, UR10 ;  /* 0x0000000d2c0a72a4 */ /* 0x000fe2000f8e020a */
[----:B------:R-:W-:Y:S01]  /*67d0*/  IADD3 R9, P1, R20, 0x2000, RZ ;  /* 0x0000200014097810 */ /* 0x000fe20007f3e0ff */
[----:B------:R-:W-:Y:S01]  /*67e0*/  USEL UR46, UR46, URZ, !UP0 ;  /* 0x0000003f2e2e7287 */ /* 0x000fe2000c000000 */
[----:B------:R-:W-:Y:S01]  /*67f0*/  LOP3.LUT R4, R4, R5, RZ, 0x3c, !PT ;  /* 0x0000000504047212 */ /* 0x000fe200078e3cff */
[----:B------:R-:W-:Y:S01]  /*6800*/  ULDC.64 UR12, c[0x0][0xb78] ;  /* 0x0002de00000c7ab9 */ /* 0x000fe20000000a00 */
[----:B------:R-:W-:Y:S01]  /*6810*/  UIADD3 UR7, UR7, UR10, URZ ;  /* 0x0000000a07077290 */ /* 0x000fe2000fffe03f */
[----:B------:R-:W-:Y:S01]  /*6820*/  SHF.R.S32.HI R3, RZ, 0x1f, R10 ;  /* 0x0000001fff037819 */ /* 0x000fe2000001140a */
[----:B------:R-:W-:Y:S01]  /*6830*/  UIMAD UR8, UR45, UR12, URZ ;  /* 0x0000000c2d0872a4 */ /* 0x000fe2000f8e023f */
[----:B------:R-:W-:Y:S01]  /*6840*/  SHF.R.U64 R12, R12, 0x3, RZ ;  /* 0x000000030c0c7819 */ /* 0x000fe200000012ff */
[----:B------:R-:W-:Y:S01]  /*6850*/  UIMAD.WIDE.U32 UR6, UR46, UR12, UR6 ;  /* 0x0000000c2e0672a5 */ /* 0x000fe2000f8e0006 */
[----:B------:R-:W-:Y:S01]  /*6860*/  LOP3.LUT R8, R9, 0x380, RZ, 0xc0, !PT ;  /* 0x0000038009087812 */ /* 0x000fe200078ec0ff */
[----:B------:R-:W-:Y:S01]  /*6870*/  UIMAD UR8, UR46, UR13, UR8 ;  /* 0x0000000d2e0872a4 */ /* 0x000fe2000f8e0208 */
[----:B------:R-:W-:Y:S01]  /*6880*/  LOP3.LUT R12, R12, R13, RZ, 0x3c, !PT ;  /* 0x0000000d0c0c7212 */ /* 0x000fe200078e3cff */
[----:B------:R-:W-:Y:S01]  /*6890*/  IMAD.X R13, RZ, RZ, R21, P0 ;  /* 0x000000ffff0d7224 */ /* 0x000fe200000e0615 */
[----:B------:R-:W-:Y:S01]  /*68a0*/  SHF.R.U64 R8, R8, 0x3, RZ ;  /* 0x0000000308087819 */ /* 0x000fe200000012ff */
[----:B------:R-:W-:Y:S01]  /*68b0*/  ULDC.64 UR12, c[0x0][0xaa0] ;  /* 0x0002a800000c7ab9 */ /* 0x000fe20000000a00 */
[----:B------:R-:W-:Y:S01]  /*68c0*/  IADD3 R5, P3, R10, UR6, RZ ;  /* 0x000000060a057c10 */ /* 0x000fe2000ff7e0ff */
[----:B------:R-:W-:Y:S01]  /*68d0*/  IMAD.U32 R6, RZ, RZ, UR8 ;  /* 0x00000008ff067e24 */ /* 0x000fe2000f8e00ff */
[----:B------:R-:W-:-:S02]  /*68e0*/  IADD3 R73, P0, R20, 0x8000, RZ ;  /* 0x0000800014497810 */ /* 0x000fc40007f1e0ff */
[----:B------:R-:W-:Y:S01]  /*68f0*/  LOP3.LUT R8, R8, R9, RZ, 0x3c, !PT ;  /* 0x0000000908087212 */ /* 0x000fe200078e3cff */
[--C-:B------:R-:W-:Y:S01]  /*6900*/  IMAD.X R9, RZ, RZ, R21.reuse, P1 ;  /* 0x000000ffff097224 */ /* 0x100fe200008e0615 */
[----:B------:R-:W-:Y:S01]  /*6910*/  IADD3.X R6, R3, UR7, R6, P3, !PT ;  /* 0x0000000703067c10 */ /* 0x000fe20009ffe406 */
[----:B------:R-:W-:Y:S01]  /*6920*/  ULDC.64 UR6, c[0x0][0xb40] ;  /* 0x0002d00000067ab9 */ /* 0x000fe20000000a00 */
[C---:B------:R-:W-:Y:S02]  /*6930*/  IADD3 R61, P1, R20.reuse, 0x9000, RZ ;  /* 0x00009000143d7810 */ /* 0x040fe40007f3e0ff */
[----:B------:R-:W-:Y:S02]  /*6940*/  LEA R38, P3, R5, UR6, 0x2 ;  /* 0x0000000605267c11 */ /* 0x000fe4000f8610ff */
[----:B------:R-:W-:Y:S02]  /*6950*/  LOP3.LUT R72, R73, 0x380, RZ, 0xc0, !PT ;  /* 0x0000038049487812 */ /* 0x000fe400078ec0ff */
[----:B------:R-:W-:Y:S01]  /*6960*/  LEA.HI.X R39, R5, UR7, R6, 0x2, P3 ;  /* 0x0000000705277c11 */ /* 0x000fe200098f1406 */
[----:B------:R-:W-:Y:S01]  /*6970*/  IMAD.X R5, RZ, RZ, R21, P2 ;  /* 0x000000ffff057224 */ /* 0x000fe200010e0615 */
[----:B------:R-:W-:Y:S01]  /*6980*/  IADD3 R65, P6, R20, 0x4000, RZ ;  /* 0x0000400014417810 */ /* 0x000fe20007fde0ff */
[----:B------:R-:W-:Y:S01]  /*6990*/  VIADD R6, R10, 0x8 ;  /* 0x000000080a067836 */ /* 0x000fe20000000000 */
[----:B------:R-:W-:-:S02]  /*69a0*/  IADD3 R53, P5, R20, 0x5000, RZ ;  /* 0x0000500014357810 */ /* 0x000fc40007fbe0ff */
[C---:B------:R-:W-:Y:S02]  /*69b0*/  IADD3 R33, P4, R20.reuse, 0x6000, RZ ;  /* 0x0000600014217810 */ /* 0x040fe40007f9e0ff */
[C---:B------:R-:W-:Y:S02]  /*69c0*/  IADD3 R25, P3, R20.reuse, 0x7000, RZ ;  /* 0x0000700014197810 */ /* 0x040fe40007f7e0ff */
[----:B------:R-:W-:Y:S02]  /*69d0*/  IADD3 R49, P2, R20, 0xa000, RZ ;  /* 0x0000a00014317810 */ /* 0x000fe40007f5e0ff */
[----:B------:R-:W-:Y:S02]  /*69e0*/  LOP3.LUT R60, R61, 0x380, RZ, 0xc0, !PT ;  /* 0x000003803d3c7812 */ /* 0x000fe400078ec0ff */
[----:B------:R-:W-:Y:S02]  /*69f0*/  SHF.R.U64 R72, R72, 0x3, RZ ;  /* 0x0000000348487819 */ /* 0x000fe400000012ff */
[----:B------:R-:W-:-:S02]  /*6a00*/  LOP3.LUT R64, R65, 0x380, RZ, 0xc0, !PT ;  /* 0x0000038041407812 */ /* 0x000fc400078ec0ff */
[----:B------:R-:W-:Y:S02]  /*6a10*/  LOP3.LUT R52, R53, 0x380, RZ, 0xc0, !PT ;  /* 0x0000038035347812 */ /* 0x000fe400078ec0ff */
[----:B------:R-:W-:Y:S02]  /*6a20*/  LOP3.LUT R32, R33, 0x380, RZ, 0xc0, !PT ;  /* 0x0000038021207812 */ /* 0x000fe400078ec0ff */
[----:B------:R-:W-:Y:S02]  /*6a30*/  LOP3.LUT R24, R25, 0x380, RZ, 0xc0, !PT ;  /* 0x0000038019187812 */ /* 0x000fe400078ec0ff */
[----:B------:R-:W-:Y:S02]  /*6a40*/  LOP3.LUT R48, R49, 0x380, RZ, 0xc0, !PT ;  /* 0x0000038031307812 */ /* 0x000fe400078ec0ff */
[----:B------:R-:W-:Y:S02]  /*6a50*/  SHF.R.U64 R60, R60, 0x3, RZ ;  /* 0x000000033c3c7819 */ /* 0x000fe400000012ff */
[----:B------:R-:W-:Y:S01]  /*6a60*/  LOP3.LUT R72, R72, R73, RZ, 0x3c, !PT ;  /* 0x0000004948487212 */ /* 0x000fe200078e3cff */
[----:B------:R-:W-:Y:S01]  /*6a70*/  IMAD.X R73, RZ, RZ, R21, P0 ;  /* 0x000000ffff497224 */ /* 0x000fe200000e0615 */
[----:B------:R-:W-:-:S02]  /*6a80*/  SHF.R.U64 R64, R64, 0x3, RZ ;  /* 0x0000000340407819 */ /* 0x000fc400000012ff */
[----:B------:R-:W-:Y:S02]  /*6a90*/  SHF.R.U64 R52, R52, 0x3, RZ ;  /* 0x0000000334347819 */ /* 0x000fe400000012ff */
[----:B------:R-:W-:Y:S02]  /*6aa0*/  SHF.R.U64 R32, R32, 0x3, RZ ;  /* 0x0000000320207819 */ /* 0x000fe400000012ff */
[----:B------:R-:W-:Y:S02]  /*6ab0*/  SHF.R.U64 R24, R24, 0x3, RZ ;  /* 0x0000000318187819 */ /* 0x000fe400000012ff */
[----:B------:R-:W-:Y:S02]  /*6ac0*/  SHF.R.U64 R48, R48, 0x3, RZ ;  /* 0x0000000330307819 */ /* 0x000fe400000012ff */
[----:B------:R-:W-:Y:S02]  /*6ad0*/  LOP3.LUT P0, RZ, R19, 0x3, RZ, 0xc0, !PT ;  /* 0x0000000313ff7812 */ /* 0x000fe4000780c0ff */
        /* <DEDUP_REMOVED lines=12> */
[----:B-----5:R-:W-:-:S02]  /*6ba0*/  ISETP.GE.OR P1, PT, R10, R81, P0 ;  /* 0x000000510a00720c */ /* 0x020fc40000726670 */
[----:B------:R-:W-:Y:S02]  /*6bb0*/  ISETP.GE.OR P0, PT, R6, R81, P0 ;  /* 0x000000510600720c */ /* 0x000fe40000706670 */
[C---:B------:R-:W-:Y:S02]  /*6bc0*/  IADD3 R37, P6, R20.reuse, 0xb000, RZ ;  /* 0x0000b00014257810 */ /* 0x040fe40007fde0ff */
[C---:B------:R-:W-:Y:S02]  /*6bd0*/  IADD3 R77, P5, R20.reuse, 0xc000, RZ ;  /* 0x0000c000144d7810 */ /* 0x040fe40007fbe0ff */
[C---:B------:R-:W-:Y:S02]  /*6be0*/  IADD3 R69, P4, R20.reuse, 0xd000, RZ ;  /* 0x0000d00014457810 */ /* 0x040fe40007f9e0ff */
[C---:B------:R-:W-:Y:S02]  /*6bf0*/  IADD3 R57, P3, R20.reuse, 0xe000, RZ ;  /* 0x0000e00014397810 */ /* 0x040fe40007f7e0ff */
[C---:B------:R-:W-:Y:S01]  /*6c00*/  LOP3.LUT R7, R20.reuse, 0x380, RZ, 0xc0, !PT ;  /* 0x0000038014077812 */ /* 0x040fe200078ec0ff */
[----:B------:R-:W-:Y:S01]  /*6c10*/  @!P1 STG.E desc[UR40][R38.64], R44 ;  /* 0x0000002c26009986 */ /* 0x000fe2000c101928 */
[----:B------:R-:W-:-:S02]  /*6c20*/  IADD3 R10, P2, R20, 0xf000, RZ ;  /* 0x0000f000140a7810 */ /* 0x000fc40007f5e0ff */
[----:B------:R-:W-:Y:S01]  /*6c30*/  LOP3.LUT R36, R37, 0x380, RZ, 0xc0, !PT ;  /* 0x0000038025247812 */ /* 0x000fe200078ec0ff */
[----:B------:R0:W-:Y:S01]  /*6c40*/  @!P0 STG.E desc[UR40][R38.64+0x20], R45 ;  /* 0x0000202d26008986 */ /* 0x0001e2000c101928 */
[----:B------:R-:W-:Y:S01]  /*6c50*/  LOP3.LUT R76, R77, 0x380, RZ, 0xc0, !PT ;  /* 0x000003804d4c7812 */ /* 0x000fe200078ec0ff */
[----:B------:R-:W-:Y:S01]  /*6c60*/  UIMAD UR6, UR9, UR12, URZ ;  /* 0x0000000c090672a4 */ /* 0x000fe2000f8e023f */
[----:B------:R-:W-:Y:S01]  /*6c70*/  LOP3.LUT R68, R69, 0x380, RZ, 0xc0, !PT ;  /* 0x0000038045447812 */ /* 0x000fe200078ec0ff */
[----:B------:R-:W-:Y:S01]  /*6c80*/  IMAD.X R47, RZ, RZ, R21, P2 ;  /* 0x000000ffff2f7224 */ /* 0x000fe200010e0615 */
[----:B------:R-:W-:Y:S01]  /*6c90*/  LOP3.LUT R56, R57, 0x380, RZ, 0xc0, !PT ;  /* 0x0000038039387812 */ /* 0x000fe200078ec0ff */
[----:B------:R-:W5:Y:S01]  /*6ca0*/  LD.E.128 R12, desc[UR40][R12.64] ;  /* 0x000000280c0c7980 */ /* 0x000f62000c101d00 */
[----:B------:R-:W-:Y:S02]  /*6cb0*/  SHF.R.U64 R7, R7, 0x3, RZ ;  /* 0x0000000307077819 */ /* 0x000fe400000012ff */
[----:B------:R-:W-:Y:S01]  /*6cc0*/  LOP3.LUT R3, R10, 0x380, RZ, 0xc0, !PT ;  /* 0x000003800a037812 */ /* 0x000fe200078ec0ff */
[----:B------:R-:W5:Y:S01]  /*6cd0*/  LD.E.128 R64, desc[UR40][R64.64] ;  /* 0x0000002840407980 */ /* 0x000f62000c101d00 */
[----:B------:R-:W-:-:S02]  /*6ce0*/  SHF.R.U64 R36, R36, 0x3, RZ ;  /* 0x0000000324247819 */ /* 0x000fc400000012ff */
[----:B------:R-:W-:Y:S01]  /*6cf0*/  SHF.R.U64 R76, R76, 0x3, RZ ;  /* 0x000000034c4c7819 */ /* 0x000fe200000012ff */
[----:B------:R-:W5:Y:S01]  /*6d00*/  LD.E.128 R52, desc[UR40][R52.64] ;  /* 0x0000002834347980 */ /* 0x000f62000c101d00 */
[----:B------:R-:W-:Y:S02]  /*6d10*/  SHF.R.U64 R68, R68, 0x3, RZ ;  /* 0x0000000344447819 */ /* 0x000fe400000012ff */
[----:B------:R-:W-:Y:S01]  /*6d20*/  SHF.R.U64 R56, R56, 0x3, RZ ;  /* 0x0000000338387819 */ /* 0x000fe200000012ff */
[----:B------:R-:W5:Y:S01]  /*6d30*/  LD.E.128 R32, desc[UR40][R32.64] ;  /* 0x0000002820207980 */ /* 0x000f62000c101d00 */
[----:B------:R-:W-:Y:S02]  /*6d40*/  LOP3.LUT R20, R7, R20, RZ, 0x3c, !PT ;  /* 0x0000001407147212 */ /* 0x000fe400078e3cff */
[----:B------:R-:W-:Y:S01]  /*6d50*/  SHF.R.U64 R3, R3, 0x3, RZ ;  /* 0x0000000303037819 */ /* 0x000fe200000012ff */
[----:B------:R-:W-:Y:S01]  /*6d60*/  UIMAD UR6, UR4, UR13, UR6 ;  /* 0x0000000d040672a4 */ /* 0x000fe2000f8e0206 */
        /* <DEDUP_REMOVED lines=9> */
[----:B------:R1:W5:Y:S01]  /*6e00*/  LD.E.128 R28, desc[UR40][R20.64] ;  /* 0x00000028141c7980 */ /* 0x000362000c101d00 */
[----:B------:R-:W-:-:S03]  /*6e10*/  SHF.R.S32.HI R3, RZ, 0x1f, R2 ;  /* 0x0000001fff037819 */ /* 0x000fc60000011402 */
[----:B------:R-:W5:Y:S04]  /*6e20*/  LD.E.128 R8, desc[UR40][R8.64] ;  /* 0x0000002808087980 */ /* 0x000f68000c101d00 */
[----:B------:R-:W5:Y:S01]  /*6e30*/  LD.E.128 R4, desc[UR40][R4.64] ;  /* 0x0000002804047980 */ /* 0x000f62000c101d00 */
[----:B-1----:R-:W-:-:S03]  /*6e40*/  IMAD.U32 R21, RZ, RZ, UR12 ;  /* 0x0000000cff157e24 */ /* 0x002fc6000f8e00ff */
[----:B------:R-:W5:Y:S01]  /*6e50*/  LD.E.128 R24, desc[UR40][R24.64] ;  /* 0x0000002818187980 */ /* 0x000f62000c101d00 */
[----:B------:R-:W-:-:S03]  /*6e60*/  IMAD.WIDE.U32 R20, R21, UR4, R2 ;  /* 0x0000000415147c25 */ /* 0x000fc6000f8e0002 */
[----:B------:R-:W5:Y:S01]  /*6e70*/  LD.E.128 R72, desc[UR40][R72.64] ;  /* 0x0000002848487980 */ /* 0x000f62000c101d00 */
[----:B------:R-:W-:Y:S01]  /*6e80*/  VIADD R21, R21, UR6 ;  /* 0x0000000615157c36 */ /* 0x000fe20008000000 */
[----:B------:R-:W-:Y:S02]  /*6e90*/  ULDC.64 UR6, c[0x0][0xae0] ;  /* 0x0002b80000067ab9 */ /* 0x000fe40000000a00 */
[----:B------:R-:W5:Y:S04]  /*6ea0*/  LD.E.128 R60, desc[UR40][R60.64] ;  /* 0x000000283c3c7980 */ /* 0x000f68000c101d00 */
[----:B------:R-:W5:Y:S04]  /*6eb0*/  LD.E.128 R48, desc[UR40][R48.64] ;  /* 0x0000002830307980 */ /* 0x000f68000c101d00 */
[----:B0-----:R-:W5:Y:S04]  /*6ec0*/  LD.E.128 R36, desc[UR40][R36.64] ;  /* 0x0000002824247980 */ /* 0x001f68000c101d00 */
        /* <DEDUP_REMOVED lines=10> */
[----:B0-----:R-:W0:Y:S01]  /*6f70*/  FENCE.VIEW.ASYNC.S ;  /* 0x00000000000073c6 */ /* 0x001e220000000000 */
[----:B------:R-:W-:-:S02]  /*6f80*/  IMAD R40, R18, -0x80, R81 ;  /* 0xffffff8012287824 */ /* 0x000fc400078e0251 */
[----:B------:R-:W-:Y:S01]  /*6f90*/  IMAD.U32 R81, RZ, RZ, UR6 ;  /* 0x00000006ff517e24 */ /* 0x000fe2000f8e00ff */
[----:B------:R-:W-:-:S03]  /*6fa0*/  UIMAD UR4, UR44, UR7, UR4 ;  /* 0x000000072c0472a4 */ /* 0x000fc6000f8e0204 */
[----:B------:R-:W-:Y:S01]  /*6fb0*/  IMAD.WIDE.U32 R20, R81, UR44, R20 ;  /* 0x0000002c51147c25 */ /* 0x000fe2000f8e0014 */
[----:B------:R-:W-:Y:S01]  /*6fc0*/  ISETP.GE.AND P3, PT, R16, R40, PT ;  /* 0x000000281000720c */ /* 0x000fe20003f66270 */
[----:B------:R-:W-:Y:S02]  /*6fd0*/  ULDC.64 UR6, c[0x0][0xae8] ;  /* 0x0002ba0000067ab9 */ /* 0x000fe40000000a00 */
[----:B------:R-:W-:Y:S01]  /*6fe0*/  VIADD R21, R21, UR4 ;  /* 0x0000000415157c36 */ /* 0x000fe20008000000 */
[----:B------:R-:W-:Y:S01]  /*6ff0*/  UIMAD UR4, UR45, UR6, URZ ;  /* 0x000000062d0472a4 */ /* 0x000fe2000f8e023f */
[----:B------:R-:W-:Y:S02]  /*7000*/  VIADD R0, R0, 0x22820 ;  /* 0x0002282000007836 */ /* 0x000fe40000000000 */
[C---:B------:R-:W-:Y:S02]  /*7010*/  VIADD R3, R16.reuse, 0x20 ;  /* 0x0000002010037836 */ /* 0x040fe40000000000 */
[----:B------:R-:W-:-:S02]  /*7020*/  VIADD R17, R16, 0x60 ;  /* 0x0000006010117836 */ /* 0x000fc40000000000 */
[----:B------:R-:W-:Y:S01]  /*7030*/  IMAD.U32 R83, RZ, RZ, UR6 ;  /* 0x00000006ff537e24 */ /* 0x000fe2000f8e00ff */
[----:B------:R-:W-:Y:S01]  /*7040*/  UIMAD UR4, UR46, UR7, UR4 ;  /* 0x000000072e0472a4 */ /* 0x000fe2000f8e0204 */
[----:B------:R-:W-:Y:S02]  /*7050*/  PRMT R0, RZ, 0x654, R0 ;  /* 0x00000654ff007816 */ /* 0x000fe40000000000 */
[----:B------:R-:W-:Y:S01]  /*7060*/  IMAD.WIDE.U32 R82, R83, UR46, R20 ;  /* 0x0000002e53527c25 */ /* 0x000fe2000f8e0014 */
[-C--:B------:R-:W-:Y:S01]  /*7070*/  ISETP.GE.AND P0, PT, R3, R40.reuse, PT ;  /* 0x000000280300720c */ /* 0x080fe20003f06270 */
[----:B0-----:R0:W-:Y:S01]  /*7080*/  SYNCS.ARRIVE.TRANS64.RED.A1T0 RZ, [R0+URZ], RZ ;  /* 0x000000ff00ff79a7 */ /* 0x0011e2000810043f */
[-C--:B------:R-:W-:Y:S01]  /*7090*/  ISETP.GE.AND P2, PT, R17, R40.reuse, PT ;  /* 0x000000281100720c */ /* 0x080fe20003f46270 */
[----:B------:R-:W-:Y:S01]  /*70a0*/  VIADD R3, R16, 0x40 ;  /* 0x0000004010037836 */ /* 0x000fe20000000000 */
[--C-:B------:R-:W-:Y:S01]  /*70b0*/  SHF.R.S32.HI R17, RZ, 0x1f, R16.reuse ;  /* 0x0000001fff117819 */ /* 0x100fe20000011410 */
[----:B------:R-:W-:Y:S01]  /*70c0*/  VIADD R87, R83, UR4 ;  /* 0x0000000453577c36 */ /* 0x000fe20008000000 */
[----:B------:R-:W-:Y:S02]  /*70d0*/  BSSY B1, `(.L_x_7482) ;  /* 0x000001a000017945 */ /* 0x000fe40003800000 */
[----:B------:R-:W-:Y:S01]  /*70e0*/  ISETP.GE.AND P1, PT, R3, R40, PT ;  /* 0x000000280300720c */ /* 0x000fe20003f26270 */
[----:B------:R-:W-:Y:S01]  /*70f0*/  IMAD.WIDE R80, R18, 0x80, R16 ;  /* 0x0000008012507825 */ /* 0x000fe200078e0210 */
[----:B0-----:R-:W-:Y:S11]  /*7100*/  @P3 BRA `(.L_x_7483) ;  /* 0x0000000000583947 */ /* 0x001ff60003800000 */
[----:B------:R-:W-:Y:S01]  /*7110*/  ULDC.64 UR6, c[0x0][0xad8] ;  /* 0x0002b60000067ab9 */ /* 0x000fe20000000a00 */
[----:B------:R-:W-:Y:S01]  /*7120*/  IMAD.MOV.U32 R20, RZ, RZ, R82 ;  /* 0x000000ffff147224 */ /* 0x000fe200078e0052 */
[----:B------:R-:W-:Y:S01]  /*7130*/  ULDC UR4, c[0x0][0xa8c] ;  /* 0x0002a30000047ab9 */ /* 0x000fe20000000800 */
[----:B------:R-:W-:Y:S01]  /*7140*/  IMAD R3, R81, UR6, RZ ;  /* 0x0000000651037c24 */ /* 0x000fe2000f8e02ff */
[C---:B------:R-:W-:Y:S01]  /*7150*/  ISETP.GE.AND P4, PT, R2.reuse, UR4, PT ;  /* 0x0000000402007c0c */ /* 0x040fe2000bf86270 */
[----:B------:R-:W-:Y:S02]  /*7160*/  IMAD.MOV.U32 R21, RZ, RZ, R87 ;  /* 0x000000ffff157224 */ /* 0x000fe400078e0057 */
[----:B------:R-:W-:Y:S02]  /*7170*/  VIADD R0, R2, 0x40 ;  /* 0x0000004002007836 */ /* 0x000fe40000000000 */
[----:B------:R-:W-:-:S03]  /*7180*/  IMAD.WIDE.U32 R20, R80, UR6, R20 ;  /* 0x0000000650147c25 */ /* 0x000fc6000f8e0014 */
[----:B------:R-:W-:Y:S01]  /*7190*/  ISETP.GE.AND P3, PT, R0, UR4, PT ;  /* 0x0000000400007c0c */ /* 0x000fe2000bf66270 */
[----:B------:R-:W-:Y:S01]  /*71a0*/  IMAD R3, R80, UR7, R3 ;  /* 0x0000000750037c24 */ /* 0x000fe2000f8e0203 */
[----:B------:R-:W-:Y:S01]  /*71b0*/  ULDC.64 UR6, c[0x0][0xa80] ;  /* 0x0002a00000067ab9 */ /* 0x000fe20000000a00 */
[----:B------:R-:W-:Y:S01]  /*71c0*/  VIADD R0, R2, 0x80 ;  /* 0x0000008002007836 */ /* 0x000fe20000000000 */
[----:B------:R-:W-:Y:S01]  /*71d0*/  LEA R84, P6, R20, UR6, 0x1 ;  /* 0x0000000614547c11 */ /* 0x000fe2000f8c08ff */
[----:B------:R-:W-:Y:S02]  /*71e0*/  IMAD.IADD R3, R21, 0x1, R3 ;  /* 0x0000000115037824 */ /* 0x000fe400078e0203 */
[----:B------:R-:W-:Y:S01]  /*71f0*/  VIADD R18, R2, 0xc0 ;  /* 0x000000c002127836 */ /* 0x000fe20000000000 */
[----:B------:R-:W-:Y:S02]  /*7200*/  ISETP.GE.AND P5, PT, R0, UR4, PT ;  /* 0x0000000400007c0c */ /* 0x000fe4000bfa6270 */
[----:B------:R-:W-:-:S02]  /*7210*/  LEA.HI.X R85, R20, UR7, R3, 0x1, P6 ;  /* 0x0000000714557c11 */ /* 0x000fc4000b0f0c03 */
[----:B------:R-:W-:-:S03]  /*7220*/  ISETP.GE.AND P6, PT, R18, UR4, PT ;  /* 0x0000000412007c0c */ /* 0x000fc6000bfc6270 */
[----:B-----5:R0:W-:Y:S04]  /*7230*/  @!P4 STG.E.128 desc[UR40][R84.64], R28 ;  /* 0x0000001c5400c986 */ /* 0x0201e8000c101d28 */
[----:B------:R0:W-:Y:S04]  /*7240*/  @!P3 STG.E.128 desc[UR40][R84.64+0x80], R64 ;  /* 0x000080405400b986 */ /* 0x0001e8000c101d28 */
[----:B------:R0:W-:Y:S04]  /*7250*/  @!P5 STG.E.128 desc[UR40][R84.64+0x100], R72 ;  /* 0x000100485400d986 */ /* 0x0001e8000c101d28 */
[----:B------:R0:W-:Y:S02]  /*7260*/  @!P6 STG.E.128 desc[UR40][R84.64+0x180], R76 ;  /* 0x0001804c5400e986 */ /* 0x0001e4000c101d28 */
.L_x_7483:
[----:B------:R-:W-:Y:S05]  /*7270*/  BSYNC B1 ;  /* 0x0000000000017941 */ /* 0x000fea0003800000 */
.L_x_7482:
[----:B------:R-:W-:Y:S04]  /*7280*/  BSSY B1, `(.L_x_7484) ;  /* 0x000001a000017945 */ /* 0x000fe80003800000 */
[----:B------:R-:W-:Y:S05]  /*7290*/  @P0 BRA `(.L_x_7485) ;  /* 0x0000000000600947 */ /* 0x000fea0003800000 */
[----:B------:R-:W-:Y:S01]  /*72a0*/  IADD3 R3, P0, R80, 0x20, RZ ;  /* 0x0000002050037810 */ /* 0x000fe20007f1e0ff */
[C---:B------:R-:W-:Y:S01]  /*72b0*/  VIADD R20, R2.reuse, 0x80 ;  /* 0x0000008002147836 */ /* 0x040fe20000000000 */
[----:B------:R-:W-:Y:S01]  /*72c0*/  ULDC UR4, c[0x0][0xa8c] ;  /* 0x0002a30000047ab9 */ /* 0x000fe20000000800 */
[----:B------:R-:W-:Y:S01]  /*72d0*/  VIADD R18, R2, 0x40 ;  /* 0x0000004002127836 */ /* 0x000fe20000000000 */
[----:B------:R-:W-:Y:S01]  /*72e0*/  ULDC.64 UR6, c[0x0][0xad8] ;  /* 0x0002b60000067ab9 */ /* 0x000fe20000000a00 */
[----:B------:R-:W-:Y:S01]  /*72f0*/  IMAD.X R0, RZ, RZ, R81, P0 ;  /* 0x000000ffff007224 */ /* 0x000fe200000e0651 */
[----:B------:R-:W-:Y:S01]  /*7300*/  ISETP.GE.AND P5, PT, R20, UR4, PT ;  /* 0x0000000414007c0c */ /* 0x000fe2000bfa6270 */
[----:B------:R-:W-:Y:S01]  /*7310*/  IMAD.MOV.U32 R20, RZ, RZ, R82 ;  /* 0x000000ffff147224 */ /* 0x000fe200078e0052 */
[----:B------:R-:W-:Y:S01]  /*7320*/  ISETP.GE.AND P4, PT, R18, UR4, PT ;  /* 0x0000000412007c0c */ /* 0x000fe2000bf86270 */
[----:B------:R-:W-:Y:S01]  /*7330*/  IMAD.MOV.U32 R21, RZ, RZ, R87 ;  /* 0x000000ffff157224 */ /* 0x000fe200078e0057 */
[----:B------:R-:W-:Y:S01]  /*7340*/  ISETP.GE.AND P3, PT, R2, UR4, PT ;  /* 0x0000000402007c0c */ /* 0x000fe2000bf66270 */
[----:B------:R-:W-:-:S02]  /*7350*/  IMAD R0, R0, UR6, RZ ;  /* 0x0000000600007c24 */ /* 0x000fc4000f8e02ff */
[----:B------:R-:W-:Y:S02]  /*7360*/  VIADD R18, R2, 0xc0 ;  /* 0x000000c002127836 */ /* 0x000fe40000000000 */
[----:B------:R-:W-:-:S03]  /*7370*/  IMAD.WIDE.U32 R20, R3, UR6, R20 ;  /* 0x0000000603147c25 */ /* 0x000fc6000f8e0014 */
[----:B------:R-:W-:Y:S01]  /*7380*/  ISETP.GE.AND P6, PT, R18, UR4, PT ;  /* 0x0000000412007c0c */ /* 0x000fe2000bfc6270 */
[----:B------:R-:W-:Y:S01]  /*7390*/  IMAD R3, R3, UR7, R0 ;  /* 0x0000000703037c24 */ /* 0x000fe2000f8e0200 */
[----:B------:R-:W-:Y:S02]  /*73a0*/  ULDC.64 UR6, c[0x0][0xa80] ;  /* 0x0002a00000067ab9 */ /* 0x000fe40000000a00 */
[----:B0----5:R-:W-:Y:S01]  /*73b0*/  LEA R28, P0, R20, UR6, 0x1 ;  /* 0x00000006141c7c11 */ /* 0x021fe2000f8008ff */
[----:B------:R-:W-:-:S05]  /*73c0*/  IMAD.IADD R3, R21, 0x1, R3 ;  /* 0x0000000115037824 */ /* 0x000fca00078e0203 */
[----:B------:R-:W-:-:S05]  /*73d0*/  LEA.HI.X R29, R20, UR7, R3, 0x1, P0 ;  /* 0x00000007141d7c11 */ /* 0x000fca00080f0c03 */
[----:B------:R1:W-:Y:S04]  /*73e0*/  @!P3 STG.E.128 desc[UR40][R28.64], R12 ;  /* 0x0000000c1c00b986 */ /* 0x0003e8000c101d28 */
[----:B------:R1:W-:Y:S04]  /*73f0*/  @!P4 STG.E.128 desc[UR40][R28.64+0x80], R52 ;  /* 0x000080341c00c986 */ /* 0x0003e8000c101d28 */
[----:B------:R1:W-:Y:S04]  /*7400*/  @!P5 STG.E.128 desc[UR40][R28.64+0x100], R60 ;  /* 0x0001003c1c00d986 */ /* 0x0003e8000c101d28 */
[----:B------:R1:W-:Y:S02]  /*7410*/  @!P6 STG.E.128 desc[UR40][R28.64+0x180], R68 ;  /* 0x000180441c00e986 */ /* 0x0003e4000c101d28 */
.L_x_7485:
[----:B------:R-:W-:Y:S05]  /*7420*/  BSYNC B1 ;  /* 0x0000000000017941 */ /* 0x000fea0003800000 */
.L_x_7484:
[----:B------:R-:W-:Y:S04]  /*7430*/  BSSY B1, `(.L_x_7486) ;  /* 0x000001a000017945 */ /* 0x000fe80003800000 */
[----:B------:R-:W-:Y:S05]  /*7440*/  @P1 BRA `(.L_x_7487) ;  /* 0x0000000000601947 */ /* 0x000fea0003800000 */
[----:B------:R-:W-:Y:S01]  /*7450*/  IADD3 R3, P0, R80, 0x40, RZ ;  /* 0x0000004050037810 */ /* 0x000fe20007f1e0ff */
[C---:B-1---5:R-:W-:Y:S01]  /*7460*/  VIADD R12, R2.reuse, 0x40 ;  /* 0x00000040020c7836 */ /* 0x062fe20000000000 */
        /* <DEDUP_REMOVED lines=15> */
[----:B------:R-:W-:Y:S01]  /*7560*/  LEA R14, P0, R12, UR6, 0x1 ;  /* 0x000000060c0e7c11 */ /* 0x000fe2000f8008ff */
[----:B------:R-:W-:-:S05]  /*7570*/  IMAD.IADD R3, R13, 0x1, R3 ;  /* 0x000000010d037824 */ /* 0x000fca00078e0203 */
[----:B------:R-:W-:-:S05]  /*7580*/  LEA.HI.X R15, R12, UR7, R3, 0x1, P0 ;  /* 0x000000070c0f7c11 */ /* 0x000fca00080f0c03 */
[----:B------:R2:W-:Y:S04]  /*7590*/  @!P1 STG.E.128 desc[UR40][R14.64], R8 ;  /* 0x000000080e009986 */ /* 0x0005e8000c101d28 */
[----:B------:R2:W-:Y:S04]  /*75a0*/  @!P3 STG.E.128 desc[UR40][R14.64+0x80], R32 ;  /* 0x000080200e00b986 */ /* 0x0005e8000c101d28 */
[----:B------:R2:W-:Y:S04]  /*75b0*/  @!P4 STG.E.128 desc[UR40][R14.64+0x100], R48 ;  /* 0x000100300e00c986 */ /* 0x0005e8000c101d28 */
[----:B------:R2:W-:Y:S02]  /*75c0*/  @!P5 STG.E.128 desc[UR40][R14.64+0x180], R56 ;  /* 0x000180380e00d986 */ /* 0x0005e4000c101d28 */
.L_x_7487:
[----:B------:R-:W-:Y:S05]  /*75d0*/  BSYNC B1 ;  /* 0x0000000000017941 */ /* 0x000fea0003800000 */
.L_x_7486:
[----:B------:R-:W-:Y:S05]  /*75e0*/  @P2 BRA `(.L_x_7488) ;  /* 0x0000000c006c2947 */ /* 0x000fea0003800000 */
[----:B------:R-:W-:Y:S01]  /*75f0*/  IADD3 R3, P0, R80, 0x60, RZ ;  /* 0x0000006050037810 */ /* 0x000fe20007f1e0ff */
[C---:B------:R-:W-:Y:S01]  /*7600*/  VIADD R0, R2.reuse, 0x40 ;  /* 0x0000004002007836 */ /* 0x040fe20000000000 */
[----:B------:R-:W-:Y:S01]  /*7610*/  ULDC UR4, c[0x0][0xa8c] ;  /* 0x0002a30000047ab9 */ /* 0x000fe20000000800 */
[----:B------:R-:W-:Y:S01]  /*7620*/  ULDC.64 UR6, c[0x0][0xad8] ;  /* 0x0002b60000067ab9 */ /* 0x000fe20000000a00 */
[----:B--2--5:R-:W-:Y:S01]  /*7630*/  IMAD.MOV.U32 R8, RZ, RZ, R82 ;  /* 0x000000ffff087224 */ /* 0x024fe200078e0052 */
[----:B------:R-:W-:Y:S01]  /*7640*/  ISETP.GE.AND P1, PT, R2, UR4, PT ;  /* 0x0000000402007c0c */ /* 0x000fe2000bf26270 */
[----:B------:R-:W-:Y:S01]  /*7650*/  IMAD.X R80, RZ, RZ, R81, P0 ;  /* 0x000000ffff507224 */ /* 0x000fe200000e0651 */
[----:B------:R-:W-:Y:S01]  /*7660*/  ISETP.GE.AND P2, PT, R0, UR4, PT ;  /* 0x0000000400007c0c */ /* 0x000fe2000bf46270 */
[----:B------:R-:W-:Y:S02]  /*7670*/  IMAD.MOV.U32 R9, RZ, RZ, R87 ;  /* 0x000000ffff097224 */ /* 0x000fe400078e0057 */
[----:B------:R-:W-:-:S02]  /*7680*/  IMAD R80, R80, UR6, RZ ;  /* 0x0000000650507c24 */ /* 0x000fc4000f8e02ff */
[----:B------:R-:W-:Y:S02]  /*7690*/  VIADD R0, R2, 0x80 ;  /* 0x0000008002007836 */ /* 0x000fe40000000000 */
[----:B------:R-:W-:-:S03]  /*76a0*/  IMAD.WIDE.U32 R8, R3, UR6, R8 ;  /* 0x0000000603087c25 */ /* 0x000fc6000f8e0008 */
[----:B------:R-:W-:Y:S01]  /*76b0*/  ISETP.GE.AND P3, PT, R0, UR4, PT ;  /* 0x0000000400007c0c */ /* 0x000fe2000bf66270 */
[----:B------:R-:W-:Y:S01]  /*76c0*/  IMAD R3, R3, UR7, R80 ;  /* 0x0000000703037c24 */ /* 0x000fe2000f8e0250 */
[----:B------:R-:W-:Y:S01]  /*76d0*/  ULDC.64 UR6, c[0x0][0xa80] ;  /* 0x0002a00000067ab9 */ /* 0x000fe20000000a00 */
[----:B------:R-:W-:Y:S01]  /*76e0*/  VIADD R0, R2, 0xc0 ;  /* 0x000000c002007836 */ /* 0x000fe20000000000 */
[----:B------:R-:W-:Y:S01]  /*76f0*/  LEA R10, P0, R8, UR6, 0x1 ;  /* 0x00000006080a7c11 */ /* 0x000fe2000f8008ff */
[----:B------:R-:W-:-:S05]  /*7700*/  IMAD.IADD R3, R9, 0x1, R3 ;  /* 0x0000000109037824 */ /* 0x000fca00078e0203 */
[----:B------:R-:W-:Y:S02]  /*7710*/  LEA.HI.X R11, R8, UR7, R3, 0x1, P0 ;  /* 0x00000007080b7c11 */ /* 0x000fe400080f0c03 */
[----:B------:R-:W-:-:S03]  /*7720*/  ISETP.GE.AND P0, PT, R0, UR4, PT ;  /* 0x0000000400007c0c */ /* 0x000fc6000bf06270 */
[----:B------:R4:W-:Y:S04]  /*7730*/  @!P1 STG.E.128 desc[UR40][R10.64], R4 ;  /* 0x000000040a009986 */ /* 0x0009e8000c101d28 */
[----:B------:R4:W-:Y:S04]  /*7740*/  @!P2 STG.E.128 desc[UR40][R10.64+0x80], R24 ;  /* 0x000080180a00a986 */ /* 0x0009e8000c101d28 */
[----:B------:R4:W-:Y:S02]  /*7750*/  @!P3 STG.E.128 desc[UR40][R10.64+0x100], R36 ;  /* 0x000100240a00b986 */ /* 0x0009e4000c101d28 */
[----:B------:R-:W-:Y:S05]  /*7760*/  @P0 BRA `(.L_x_7488) ;  /* 0x0000000c000c0947 */ /* 0x000fea0003800000 */
[----:B------:R2:W-:Y:S01]  /*7770*/  STG.E.128 desc[UR40][R10.64+0x180], R44 ;  /* 0x0001802c0a007986 */ /* 0x0005e2000c101d28 */
[----:B------:R-:W-:Y:S05]  /*7780*/  BRA `(.L_x_7488) ;  /* 0x0000000c00047947 */ /* 0x000fea0003800000 */
.L_x_7480:
        /* <DEDUP_REMOVED lines=9> */
[----:B------:R-:W-:-:S02]  /*7820*/  IMAD.U32 R4, RZ, RZ, UR4 ;  /* 0x00000004ff047e24 */ /* 0x000fc4000f8e00ff */
[----:B------:R-:W-:Y:S01]  /*7830*/  IMAD.U32 R5, RZ, RZ, UR6 ;  /* 0x00000006ff057e24 */ /* 0x000fe2000f8e00ff */
[----:B------:R-:W-:Y:S01]  /*7840*/  ULDC.64 UR6, c[0x0][0xbe0] ;  /* 0x0002f80000067ab9 */ /* 0x000fe20000000a00 */
[----:B------:R-:W-:Y:S01]  /*7850*/  PLOP3.LUT P1, PT, PT, PT, UP0, 0x80, 0x0 ;  /* 0x000000000000781c */ /* 0x000fe20003f2f008 */
[----:B------:R-:W-:-:S04]  /*7860*/  UISETP.NE.U32.AND UP1, UPT, UR6, URZ, UPT ;  /* 0x0000003f0600728c */ /* 0x000fc8000bf25070 */
[----:B------:R-:W-:-:S06]  /*7870*/  UISETP.NE.AND.EX UP1, UPT, UR7, URZ, UPT, UP1 ;  /* 0x0000003f0700728c */ /* 0x000fcc000bf25310 */
[----:B------:R-:W-:Y:S02]  /*7880*/  PLOP3.LUT P2, PT, PT, PT, UP1, 0x80, 0x0 ;  /* 0x000000000000781c */ /* 0x000fe40003f4f018 */
[----:B------:R1:W5:Y:S03]  /*7890*/  @P1 LDG.E R11, desc[UR40][R4.64] ;  /* 0x00000028040b1981 */ /* 0x000366000c1e1900 */
[----:B------:R-:W-:-:S04]  /*78a0*/  @UP1 UIADD3 UR6, UP2, UR8, UR6, URZ ;  /* 0x0000000608061290 */ /* 0x000fc8000ff5e03f */
[----:B------:R-:W-:Y:S02]  /*78b0*/  @UP1 UIADD3.X UR7, UR9, UR7, URZ, UP2, !UPT ;  /* 0x0000000709071290 */ /* 0x000fe400097fe43f */
[----:B------:R-:W-:-:S04]  /*78c0*/  IMAD.U32 R6, RZ, RZ, UR6 ;  /* 0x00000006ff067e24 */ /* 0x000fc8000f8e00ff */
[----:B------:R-:W-:-:S05]  /*78d0*/  IMAD.U32 R7, RZ, RZ, UR7 ;  /* 0x00000007ff077e24 */ /* 0x000fca000f8e00ff */
[----:B0-----:R1:W5:Y:S01]  /*78e0*/  @P2 LDG.E R9, desc[UR40][R6.64] ;  /* 0x0000002806092981 */ /* 0x001362000c1e1900 */
[----:B------:R-:W-:Y:S01]  /*78f0*/  ISETP.GE.AND P0, PT, R203, 0x80, PT ;  /* 0x00000080cb00780c */ /* 0x000fe20003f06270 */
[----:B------:R-:W-:-:S12]  /*7900*/  @P2 BRA `(.L_x_7489) ;  /* 0x0000000000102947 */ /* 0x000fd80003800000 */
[----:B------:R-:W-:Y:S05]  /*7910*/  @!P1 BRA `(.L_x_7489) ;  /* 0x00000000000c9947 */ /* 0x000fea0003800000 */
[----:B------:R-:W2:Y:S04]  /*7920*/  LDG.E R0, desc[UR40][R4.64] ;  /* 0x0000002804007981 */ /* 0x000ea8000c1e1900 */
[----:B-----5:R-:W2:Y:S02]  /*7930*/  LDG.E R9, desc[UR40][R4.64+0x4] ;  /* 0x0000042804097981 */ /* 0x020ea4000c1e1900 */
[----:B--2---:R-:W-:-:S07]  /*7940*/  IMAD.IADD R9, R9, 0x1, -R0 ;  /* 0x0000000109097824 */ /* 0x004fce00078e0a00 */
.L_x_7489:
[----:B------:R-:W-:Y:S01]  /*7950*/  USHF.R.S32.HI UR7, URZ, 0x1f, UR44 ;  /* 0x0000001f3f077899 */ /* 0x000fe2000801142c */
[----:B------:R-:W-:Y:S01]  /*7960*/  BSSY B1, `(.L_x_7490) ;  /* 0x000001e000017945 */ /* 0x000fe20003800000 */
[----:B------:R-:W-:Y:S01]  /*7970*/  USEL UR46, UR46, URZ, !UP0 ;  /* 0x0000003f2e2e7287 */ /* 0x000fe2000c000000 */
[----:B------:R-:W-:Y:S01]  /*7980*/  SHF.R.S32.HI R13, RZ, 0x1f, R2 ;  /* 0x0000001fff0d7819 */ /* 0x000fe20000011402 */
[----:B------:R-:W-:Y:S01]  /*7990*/  USEL UR45, UR45, URZ, !UP0 ;  /* 0x0000003f2d2d7287 */ /* 0x000fe2000c000000 */
[----:B-----5:R-:W-:Y:S01]  /*79a0*/  SHF.R.S32.HI R8, RZ, 0x1f, R11 ;  /* 0x0000001fff087819 */ /* 0x020fe2000001140b */
[----:B------:R-:W-:Y:S10]  /*79b0*/  @P0 BRA `(.L_x_7491) ;  /* 0x0000000000600947 */ /* 0x000ff40003800000 */
[----:B------:R-:W0:Y:S02]  /*79c0*/  S2R R0, SR_TID.X ;  /* 0x0000000000007919 */ /* 0x000e240000002100 */
[----:B0-----:R-:W-:-:S04]  /*79d0*/  IMAD R0, R18, 0x80, R0 ;  /* 0x0000008012007824 */ /* 0x001fc800078e0200 */
[----:B------:R-:W-:-:S05]  /*79e0*/  VIADD R0, R0, 0xffffff80 ;  /* 0xffffff8000007836 */ /* 0x000fca0000000000 */
[----:B------:R-:W-:-:S13]  /*79f0*/  ISETP.GE.AND P0, PT, R0, R9, PT ;  /* 0x000000090000720c */ /* 0x000fda0003f06270 */
[----:B------:R-:W-:Y:S05]  /*7a00*/  @P0 BRA `(.L_x_7491) ;  /* 0x00000000004c0947 */ /* 0x000fea0003800000 */
[C---:B-1----:R-:W-:Y:S01]  /*7a10*/  IADD3 R4, P0, R0.reuse, R11, RZ ;  /* 0x0000000b00047210 */ /* 0x042fe20007f1e0ff */
        /* <DEDUP_REMOVED lines=18> */
.L_x_7491:
[----:B------:R-:W-:Y:S05]  /*7b40*/  BSYNC B1 ;  /* 0x0000000000017941 */ /* 0x000fea0003800000 */
.L_x_7490:
[----:B------:R-:W-:Y:S01]  /*7b50*/  ULDC.64 UR8, c[0x0][0xaa0] ;  /* 0x0002a80000087ab9 */ /* 0x000fe20000000a00 */
[----:B0-----:R-:W-:Y:S01]  /*7b60*/  IMAD.MOV.U32 R3, RZ, RZ, R13 ;  /* 0x000000ffff037224 */ /* 0x001fe200078e000d */
[----:B------:R-:W-:Y:S01]  /*7b70*/  BSSY B1, `(.L_x_7492) ;  /* 0x0000032000017945 */ /* 0x000fe20003800000 */
[----:B------:R-:W-:Y:S02]  /*7b80*/  IMAD R0, R8, UR8, RZ ;  /* 0x0000000808007c24 */ /* 0x000fe4000f8e02ff */
[----:B-1----:R-:W-:-:S04]  /*7b90*/  IMAD.WIDE.U32 R4, R11, UR8, R2 ;  /* 0x000000080b047c25 */ /* 0x002fc8000f8e0002 */
[----:B------:R-:W-:Y:S01]  /*7ba0*/  IMAD R11, R11, UR9, R0 ;  /* 0x000000090b0b7c24 */ /* 0x000fe2000f8e0200 */
[----:B------:R-:W-:Y:S01]  /*7bb0*/  ULDC.64 UR8, c[0x0][0xae0] ;  /* 0x0002b80000087ab9 */ /* 0x000fe20000000a00 */
[----:B------:R-:W-:Y:S01]  /*7bc0*/  VIADD R6, R16, 0x40 ;  /* 0x0000004010067836 */ /* 0x000fe20000000000 */
[----:B------:R-:W-:Y:S01]  /*7bd0*/  UIMAD UR4, UR7, UR8, URZ ;  /* 0x00000008070472a4 */ /* 0x000fe2000f8e023f */
[----:B------:R-:W-:Y:S02]  /*7be0*/  IMAD.IADD R5, R5, 0x1, R11 ;  /* 0x0000000105057824 */ /* 0x000fe400078e020b */
[----:B------:R-:W-:Y:S01]  /*7bf0*/  IMAD.U32 R3, RZ, RZ, UR8 ;  /* 0x00000008ff037e24 */ /* 0x000fe2000f8e00ff */
[----:B------:R-:W-:Y:S01]  /*7c00*/  UIMAD UR4, UR44, UR9, UR4 ;  /* 0x000000092c0472a4 */ /* 0x000fe2000f8e0204 */
[----:B------:R-:W-:Y:S01]  /*7c10*/  IMAD R11, R18, -0x80, R9 ;  /* 0xffffff80120b7824 */ /* 0x000fe200078e0209 */
[----:B------:R-:W-:Y:S01]  /*7c20*/  ULDC.64 UR6, c[0x0][0xae8] ;  /* 0x0002ba0000067ab9 */ /* 0x000fe20000000a00 */
[----:B------:R-:W-:Y:S01]  /*7c30*/  IMAD.WIDE.U32 R4, R3, UR44, R4 ;  /* 0x0000002c03047c25 */ /* 0x000fe2000f8e0004 */
[----:B------:R-:W-:-:S02]  /*7c40*/  SHF.R.S32.HI R9, RZ, 0x1f, R16 ;  /* 0x0000001fff097819 */ /* 0x000fc40000011410 */
[-C--:B------:R-:W-:Y:S01]  /*7c50*/  ISETP.GE.AND P2, PT, R16, R11.reuse, PT ;  /* 0x0000000b1000720c */ /* 0x080fe20003f46270 */
[----:B------:R-:W-:Y:S01]  /*7c60*/  VIADD R5, R5, UR4 ;  /* 0x0000000405057c36 */ /* 0x000fe20008000000 */
[----:B------:R-:W-:Y:S02]  /*7c70*/  UIMAD UR4, UR45, UR6, URZ ;  /* 0x000000062d0472a4 */ /* 0x000fe4000f8e023f */
[----:B------:R-:W-:Y:S01]  /*7c80*/  IMAD.U32 R7, RZ, RZ, UR6 ;  /* 0x00000006ff077e24 */ /* 0x000fe2000f8e00ff */
[-C--:B------:R-:W-:Y:S01]  /*7c90*/  ISETP.GE.AND P0, PT, R6, R11.reuse, PT ;  /* 0x0000000b0600720c */ /* 0x080fe20003f06270 */
[----:B------:R-:W-:Y:S01]  /*7ca0*/  VIADD R0, R16, 0x20 ;  /* 0x0000002010007836 */ /* 0x000fe20000000000 */
[----:B------:R-:W-:Y:S02]  /*7cb0*/  UIMAD UR4, UR46, UR7, UR4 ;  /* 0x000000072e0472a4 */ /* 0x000fe4000f8e0204 */
[----:B------:R-:W-:Y:S02]  /*7cc0*/  IMAD.WIDE.U32 R6, R7, UR46, R4 ;  /* 0x0000002e07067c25 */ /* 0x000fe4000f8e0004 */
[----:B------:R-:W-:-:S02]  /*7cd0*/  ISETP.GE.AND P1, PT, R0, R11, PT ;  /* 0x0000000b0000720c */ /* 0x000fc40003f26270 */
[----:B------:R-:W-:Y:S02]  /*7ce0*/  IMAD.MOV.U32 R8, RZ, RZ, R16 ;  /* 0x000000ffff087224 */ /* 0x000fe400078e0010 */
[----:B------:R-:W-:Y:S02]  /*7cf0*/  VIADD R13, R7, UR4 ;  /* 0x00000004070d7c36 */ /* 0x000fe40008000000 */
[----:B------:R-:W-:-:S04]  /*7d00*/  IMAD.WIDE R8, R18, 0x80, R8 ;  /* 0x0000008012087825 */ /* 0x000fc800078e0208 */
[----:B------:R-:W-:Y:S01]  /*7d10*/  VIADD R0, R16, 0x60 ;  /* 0x0000006010007836 */ /* 0x000fe20000000000 */
[----:B------:R-:W-:Y:S06]  /*7d20*/  @P2 BRA `(.L_x_7493) ;  /* 0x0000000000582947 */ /* 0x000fec0003800000 */
[C---:B------:R-:W-:Y:S01]  /*7d30*/  VIADD R3, R2.reuse, 0x40 ;  /* 0x0000004002037836 */ /* 0x040fe20000000000 */
[----:B------:R-:W-:Y:S01]  /*7d40*/  ULDC UR4, c[0x0][0xa8c] ;  /* 0x0002a30000047ab9 */ /* 0x000fe20000000800 */
[C---:B------:R-:W-:Y:S01]  /*7d50*/  VIADD R4, R2.reuse, 0x80 ;  /* 0x0000008002047836 */ /* 0x040fe20000000000 */
[----:B------:R-:W-:Y:S01]  /*7d60*/  ULDC.64 UR6, c[0x0][0xad8] ;  /* 0x0002b60000067ab9 */ /* 0x000fe20000000a00 */
[----:B------:R-:W-:Y:S01]  /*7d70*/  VIADD R10, R2, 0xc0 ;  /* 0x000000c0020a7836 */ /* 0x000fe20000000000 */
[----:B------:R-:W-:Y:S01]  /*7d80*/  ISETP.GE.AND P4, PT, R3, UR4, PT ;  /* 0x0000000403007c0c */ /* 0x000fe2000bf86270 */
[----:B------:R-:W-:Y:S01]  /*7d90*/  IMAD R3, R9, UR6, RZ ;  /* 0x0000000609037c24 */ /* 0x000fe2000f8e02ff */
[----:B------:R-:W-:Y:S01]  /*7da0*/  ISETP.GE.AND P5, PT, R4, UR4, PT ;  /* 0x0000000404007c0c */ /* 0x000fe2000bfa6270 */
[----:B------:R-:W-:Y:S01]  /*7db0*/  IMAD.MOV.U32 R4, RZ, RZ, R6 ;  /* 0x000000ffff047224 */ /* 0x000fe200078e0006 */
[----:B------:R-:W-:Y:S01]  /*7dc0*/  ISETP.GE.AND P3, PT, R2, UR4, PT ;  /* 0x0000000402007c0c */ /* 0x000fe2000bf66270 */
[----:B------:R-:W-:Y:S01]  /*7dd0*/  IMAD.MOV.U32 R5, RZ, RZ, R13 ;  /* 0x000000ffff057224 */ /* 0x000fe200078e000d */
[----:B------:R-:W-:Y:S01]  /*7de0*/  ISETP.GE.AND P6, PT, R10, UR4, PT ;  /* 0x000000040a007c0c */ /* 0x000fe2000bfc6270 */
[----:B------:R-:W-:-:S02]  /*7df0*/  IMAD R3, R8, UR7, R3 ;  /* 0x0000000708037c24 */ /* 0x000fc4000f8e0203 */
[----:B------:R-:W-:Y:S01]  /*7e00*/  IMAD.WIDE.U32 R4, R8, UR6, R4 ;  /* 0x0000000608047c25 */ /* 0x000fe2000f8e0004 */
[----:B------:R-:W-:-:S03]  /*7e10*/  ULDC.64 UR6, c[0x0][0xa80] ;  /* 0x0002a00000067ab9 */ /* 0x000fc60000000a00 */
[----:B------:R-:W-:Y:S01]  /*7e20*/  IMAD.IADD R3, R5, 0x1, R3 ;  /* 0x0000000105037824 */ /* 0x000fe200078e0203 */
[----:B------:R-:W-:-:S04]  /*7e30*/  LEA R14, P2, R4, UR6, 0x1 ;  /* 0x00000006040e7c11 */ /* 0x000fc8000f8408ff */
[----:B------:R-:W-:-:S05]  /*7e40*/  LEA.HI.X R15, R4, UR7, R3, 0x1, P2 ;  /* 0x00000007040f7c11 */ /* 0x000fca00090f0c03 */
[----:B------:R0:W-:Y:S04]  /*7e50*/  @!P3 STG.E.128 desc[UR40][R14.64], RZ ;  /* 0x000000ff0e00b986 */ /* 0x0001e8000c101d28 */
[----:B------:R0:W-:Y:S04]  /*7e60*/  @!P4 STG.E.128 desc[UR40][R14.64+0x80], RZ ;  /* 0x000080ff0e00c986 */ /* 0x0001e8000c101d28 */
[----:B------:R0:W-:Y:S04]  /*7e70*/  @!P5 STG.E.128 desc[UR40][R14.64+0x100], RZ ;  /* 0x000100ff0e00d986 */ /* 0x0001e8000c101d28 */
[----:B------:R0:W-:Y:S02]  /*7e80*/  @!P6 STG.E.128 desc[UR40][R14.64+0x180], RZ ;  /* 0x000180ff0e00e986 */ /* 0x0001e4000c101d28 */
.L_x_7493:
[----:B------:R-:W-:Y:S05]  /*7e90*/  BSYNC B1 ;  /* 0x0000000000017941 */ /* 0x000fea0003800000 */
.L_x_7492:
[----:B------:R-:W-:Y:S01]  /*7ea0*/  BSSY B1, `(.L_x_7494) ;  /* 0x000001b000017945 */ /* 0x000fe20003800000 */
[----:B------:R-:W-:-:S03]  /*7eb0*/  ISETP.GE.AND P2, PT, R0, R11, PT ;  /* 0x0000000b0000720c */ /* 0x000fc60003f46270 */
[----:B------:R-:W-:Y:S10]  /*7ec0*/  @P1 BRA `(.L_x_7495) ;  /* 0x0000000000601947 */ /* 0x000ff40003800000 */
        /* <DEDUP_REMOVED lines=20> */
[----:B------:R1:W-:Y:S04]  /*8010*/  @!P3 STG.E.128 desc[UR40][R10.64], RZ ;  /* 0x000000ff0a00b986 */ /* 0x0003e8000c101d28 */
[----:B------:R1:W-:Y:S04]  /*8020*/  @!P4 STG.E.128 desc[UR40][R10.64+0x80], RZ ;  /* 0x000080ff0a00c986 */ /* 0x0003e8000c101d28 */
[----:B------:R1:W-:Y:S04]  /*8030*/  @!P5 STG.E.128 desc[UR40][R10.64+0x100], RZ ;  /* 0x000100ff0a00d986 */ /* 0x0003e8000c101d28 */
[----:B------:R1:W-:Y:S02]  /*8040*/  @!P6 STG.E.128 desc[UR40][R10.64+0x180], RZ ;  /* 0x000180ff0a00e986 */ /* 0x0003e4000c101d28 */
.L_x_7495:
[----:B------:R-:W-:Y:S05]  /*8050*/  BSYNC B1 ;  /* 0x0000000000017941 */ /* 0x000fea0003800000 */
.L_x_7494:
        /* <DEDUP_REMOVED lines=14> */
[----:B-1----:R-:W-:Y:S02]  /*8140*/  VIADD R10, R2, 0xc0 ;  /* 0x000000c0020a7836 */ /* 0x002fe40000000000 */
        /* <DEDUP_REMOVED lines=11> */
.L_x_7497:
[----:B------:R-:W-:Y:S05]  /*8200*/  BSYNC B1 ;  /* 0x0000000000017941 */ /* 0x000fea0003800000 */
.L_x_7496:
[----:B------:R-:W-:Y:S05]  /*8210*/  @P2 BRA `(.L_x_7488) ;  /* 0x0000000000602947 */ /* 0x000fea0003800000 */
[----:B------:R-:W-:Y:S01]  /*8220*/  IADD3 R3, P0, R8, 0x60, RZ ;  /* 0x0000006008037810 */ /* 0x000fe20007f1e0ff */
[C---:B------:R-:W-:Y:S01]  /*8230*/  VIADD R0, R2.reuse, 0x40 ;  /* 0x0000004002007836 */ /* 0x040fe20000000000 */
[----:B------:R-:W-:Y:S01]  /*8240*/  ULDC UR4, c[0x0][0xa8c] ;  /* 0x0002a30000047ab9 */ /* 0x000fe20000000800 */
[----:B------:R-:W-:Y:S01]  /*8250*/  ULDC.64 UR6, c[0x0][0xad8] ;  /* 0x0002b60000067ab9 */ /* 0x000fe20000000a00 */
[----:B------:R-:W-:Y:S01]  /*8260*/  IMAD.MOV.U32 R4, RZ, RZ, R6 ;  /* 0x000000ffff047224 */ /* 0x000fe200078e0006 */
[----:B------:R-:W-:Y:S01]  /*8270*/  ISETP.GE.AND P1, PT, R2, UR4, PT ;  /* 0x0000000402007c0c */ /* 0x000fe2000bf26270 */
[----:B------:R-:W-:Y:S01]  /*8280*/  IMAD.X R8, RZ, RZ, R9, P0 ;  /* 0x000000ffff087224 */ /* 0x000fe200000e0609 */
[----:B------:R-:W-:Y:S01]  /*8290*/  ISETP.GE.AND P2, PT, R0, UR4, PT ;  /* 0x0000000400007c0c */ /* 0x000fe2000bf46270 */
[----:B------:R-:W-:Y:S02]  /*82a0*/  IMAD.MOV.U32 R5, RZ, RZ, R13 ;  /* 0x000000ffff057224 */ /* 0x000fe400078e000d */
[----:B------:R-:W-:-:S02]  /*82b0*/  VIADD R6, R2, 0x80 ;  /* 0x0000008002067836 */ /* 0x000fc40000000000 */
[----:B------:R-:W-:Y:S02]  /*82c0*/  IMAD R8, R8, UR6, RZ ;  /* 0x0000000608087c24 */ /* 0x000fe4000f8e02ff */
[----:B------:R-:W-:Y:S01]  /*82d0*/  VIADD R0, R2, 0xc0 ;  /* 0x000000c002007836 */ /* 0x000fe20000000000 */
[----:B------:R-:W-:Y:S01]  /*82e0*/  ISETP.GE.AND P3, PT, R6, UR4, PT ;  /* 0x0000000406007c0c */ /* 0x000fe2000bf66270 */
        /* <DEDUP_REMOVED lines=11> */
.L_x_7488:
[----:B------:R-:W-:Y:S05]  /*83a0*/  BSYNC B0 ;  /* 0x0000000000007941 */ /* 0x000fea0003800000 */
.L_x_7479:
[----:B------:R-:W-:Y:S02]  /*83b0*/  ULDC UR4, c[0x0][0xc14] ;  /* 0x0003050000047ab9 */ /* 0x000fe40000000800 */
[----:B------:R-:W-:-:S13]  /*83c0*/  ISETP.GE.AND P0, PT, R43, UR4, PT ;  /* 0x000000042b007c0c */ /* 0x000fda000bf06270 */
[----:B------:R-:W-:Y:S05]  /*83d0*/  @!P0 BRA `(.L_x_7498) ;  /* 0xffffff8800648947 */ /* 0x000fea000383ffff */
[----:B------:R-:W-:Y:S05]  /*83e0*/  EXIT ;  /* 0x000000000000794d */ /* 0x000fea0003800000 */
.L_x_7455:
        /* <DEDUP_REMOVED lines=61> */
.L_x_7503:
        /* <DEDUP_REMOVED lines=16> */
.L_x_7502:
[----:B------:R-:W-:Y:S05]  /*88c0*/  BSYNC B0 ;  /* 0x0000000000007941 */ /* 0x000fea0003800000 */
.L_x_7501:
        /* <DEDUP_REMOVED lines=26> */
.L_x_7499:
        /* <DEDUP_REMOVED lines=16> */
.L_x_7504:
        /* <DEDUP_REMOVED lines=25> */
.L_x_7500:
[----:B------:R-:W-:Y:S02]  /*8d00*/  IMAD.MOV.U32 R17, RZ, RZ, RZ ;  /* 0x000000ffff117224 */ /* 0x000fe400078e00ff */
[----:B------:R-:W-:Y:S02]  /*8d10*/  IMAD.U32 R16, RZ, RZ, UR6 ;  /* 0x00000006ff107e24 */ /* 0x000fe4000f8e00ff */
[----:B------:R-:W-:-:S07]  /*8d20*/  IMAD.MOV.U32 R18, RZ, RZ, RZ ;  /* 0x000000ffff127224 */ /* 0x000fce00078e00ff */
.L_x_7505:
        /* <DEDUP_REMOVED lines=20> */
.L_x_7569:
        /* <DEDUP_REMOVED lines=50> */
[----:B--2---:R-:W-:-:S07]  /*9190*/  IMAD.IADD R6, R6, 0x1, -R5 ;  /* 0x0000000106067824 */ /* 0x004fce00078e0a05 */
.L_x_7507:
[--C-:B-1---5:R-:W-:Y:S01]  /*91a0*/  IMAD.IADD R2, R6, 0x1, -R0.reuse ;  /* 0x0000000106027824 */ /* 0x122fe200078e0a00 */
[----:B------:R-:W-:Y:S01]  /*91b0*/  BSSY B6, `(.L_x_7508) ;  /* 0x00002b6000067945 */ /* 0x000fe20003800000 */
[----:B------:R-:W-:Y:S02]  /*91c0*/  IMAD.IADD R3, R7, 0x1, R0 ;  /* 0x0000000107037824 */ /* 0x000fe400078e0200 */
[C---:B------:R-:W-:Y:S01]  /*91d0*/  VIADD R0, R2.reuse, 0x5f ;  /* 0x0000005f02007836 */ /* 0x040fe20000000000 */
[----:B------:R-:W-:Y:S01]  /*91e0*/  STL [R1+0x20], R2 ;  /* 0x0000200201007387 */ /* 0x000fe20000100800 */
[----:B------:R-:W-:Y:S02]  /*91f0*/  ISETP.GT.AND P0, PT, R2, RZ, PT ;  /* 0x000000ff0200720c */ /* 0x000fe40003f04270 */
[----:B------:R-:W-:Y:S01]  /*9200*/  IMAD.HI R0, R0, 0x2aaaaaab, RZ ;  /* 0x2aaaaaab00007827 */ /* 0x000fe200078e02ff */
[----:B------:R0:W-:Y:S04]  /*9210*/  STL [R1+0x8], R3 ;  /* 0x0000080301007387 */ /* 0x0001e80000100800 */
[----:B0-----:R-:W-:-:S04]  /*9220*/  SHF.R.U32.HI R3, RZ, 0x1f, R0 ;  /* 0x0000001fff037819 */ /* 0x001fc80000011600 */
[----:B------:R-:W-:-:S05]  /*9230*/  LEA.HI.SX32 R0, R0, R3, 0x1c ;  /* 0x0000000300007211 */ /* 0x000fca00078fe2ff */
        /* <DEDUP_REMOVED lines=19> */
.L_x_7509:
        /* <DEDUP_REMOVED lines=23> */
.L_x_7511:
        /* <DEDUP_REMOVED lines=20> */
.L_x_7513:
        /* <DEDUP_REMOVED lines=16> */
.L_x_7512:
        /* <DEDUP_REMOVED lines=31> */
.L_x_7514:
        /* <DEDUP_REMOVED lines=17> */
.L_x_7585:
[----:B------:R-:W2:Y:S01]  /*9a20*/  LDL R8, [R1+0x14] ;  /* 0x0000140001087983 */ /* 0x000ea20000100800 */
[----:B------:R-:W-:Y:S01]  /*9a30*/  UMOV UR4, 0xffffffff ;  /* 0xffffffff00047882 */ /* 0x000fe20000000000 */
[----:B------:R-:W-:Y:S01]  /*9a40*/  SHF.R.S32.HI R5, RZ, 0x1f, R0 ;  /* 0x0000001fff057819 */ /* 0x000fe20000011400 */
[----:B--2---:R-:W-:Y:S01]  /*9a50*/  VIADD R9, R8, 0xffffffff ;  /* 0xffffffff08097836 */ /* 0x004fe20000000000 */
[----:B------:R-:W-:Y:S06]  /*9a60*/  BRA.DIV UR4, `(.L_x_7516) ;  /* 0x0000003204b07947 */ /* 0x000fec000b800000 */
[----:B------:R-:W-:-:S13]  /*9a70*/  ELECT P6, URZ, PT ;  /* 0x00000000003f782f */ /* 0x000fda00038c0000 */
.L_x_7588:
        /* <DEDUP_REMOVED lines=24> */
.L_x_7518:
        /* <DEDUP_REMOVED lines=9> */
.L_x_7589:
        /* <DEDUP_REMOVED lines=11> */
.L_x_7520:
        /* <DEDUP_REMOVED lines=19> */
[----:B------:R-:W-:-:S03]  /*9e70*/  UIMAD UR11, UR11, 0x60, UR4 ;  /* 0x000000600b0b78a4 */ /* 0x000fc6000f8e0204 */
[----:B------:R-:W-:-:S06]  /*9e80*/  UMOV UR4, 0x0 ;  /* 0x0000000000047882 */ /* 0x000fcc0000000000 */
[----:B------:R0:W-:Y:S02]  /*9e90*/  UTMALDG.4D [UR8], [UR6], desc[UR4] ;  /* 0x00000408060075b4 */ /* 0x0001e40008019000 */
[----:B0-----:R-:W-:Y:S01]  /*9ea0*/  NOP ;  /* 0x0000000000007918 */ /* 0x001fe20000000000 */
.L_x_7517:
        /* <DEDUP_REMOVED lines=30> */
.L_x_7590:
[----:B------:R-:W-:Y:S05]  /*a090*/  BSYNC B0 ;  /* 0x0000000000007941 */ /* 0x000fea0003800000 */
.L_x_7521:
        /* <DEDUP_REMOVED lines=11> */
.L_x_7591:
        /* <DEDUP_REMOVED lines=11> */
.L_x_7526:
[----:B0-----:R-:W2:Y:S01]  /*a200*/  LDL R6, [R1] ;  /* 0x0000000001067983 */ /* 0x001ea20000100800 */
[----:B------:R-:W-:-:S03]  /*a210*/  MOV R12, 0x400 ;  /* 0x00000400000c7802 */ /* 0x000fc60000000f00 */
[----:B------:R-:W3:Y:S04]  /*a220*/  LDL R11, [R1+0x28] ;  /* 0x00002800010b7983 */ /* 0x000ee80000100800 */
        /* <DEDUP_REMOVED lines=17> */
[----:B------:R-:W-:Y:S02]  /*a340*/  UIMAD UR11, UR11, 0x60, UR5 ;  /* 0x000000600b0b78a4 */ /* 0x000fe4000f8e0205 */
[----:B------:R-:W-:Y:S02]  /*a350*/  UIADD3.X UR5, URZ, UR39, URZ, UP0, !UPT ;  /* 0x000000273f057290 */ /* 0x000fe400087fe43f */
[----:B------:R-:W-:Y:S02]  /*a360*/  UIADD3 UR15, UR14, 0x3400, URZ ;  /* 0x000034000e0f7890 */ /* 0x000fe4000fffe03f */
[----:B------:R-:W-:Y:S02]  /*a370*/  UIADD3 UR17, UR14, 0x6400, URZ ;  /* 0x000064000e117890 */ /* 0x000fe4000fffe03f */
[----:B------:R-:W-:-:S03]  /*a380*/  UIADD3 UR18, UR14, 0x9400, URZ ;  /* 0x000094000e127890 */ /* 0x000fc6000fffe03f */
        /* <DEDUP_REMOVED lines=13> */
.L_x_7524:
[----:B------:R-:W-:Y:S05]  /*a460*/  BSYNC B0 ;  /* 0x0000000000007941 */ /* 0x000fea0003800000 */
.L_x_7523:
        /* <DEDUP_REMOVED lines=46> */
.L_x_7533:
[----:B-1----:R-:W1:Y:S01]  /*a750*/  S2R R3, SR_CgaCtaId ;  /* 0x0000000000037919 */ /* 0x002e620000008800 */
[----:B------:R-:W-:Y:S02]  /*a760*/  MOV R2, 0x400 ;  /* 0x0000040000027802 */ /* 0x000fe40000000f00 */
[----:B------:R-:W-:Y:S02]  /*a770*/  SHF.L.U32 R6, R14, 0x1f, RZ ;  /* 0x0000001f0e067819 */ /* 0x000fe400000006ff */
[----:B-1----:R-:W-:-:S05]  /*a780*/  LEA R2, R3, R2, 0x18 ;  /* 0x0000000203027211 */ /* 0x002fca00078ec0ff */
[----:B------:R-:W-:-:S04]  /*a790*/  IMAD R3, R15, 0x8, R2 ;  /* 0x000000080f037824 */ /* 0x000fc800078e0202 */
[----:B------:R-:W1:Y:S02]  /*a7a0*/  SYNCS.PHASECHK.TRANS64.TRYWAIT P0, [R3+URZ+0x22840], R6 ;  /* 0x02284006030075a7 */ /* 0x000e64000800017f */
[----:B-1----:R-:W-:Y:S05]  /*a7b0*/  @!P0 BRA `(.L_x_7534) ;  /* 0x0000002400c48947 */ /* 0x002fea0003800000 */
.L_x_7592:
        /* <DEDUP_REMOVED lines=11> */
.L_x_7535:
        /* <DEDUP_REMOVED lines=22> */
.L_x_7593:
        /* <DEDUP_REMOVED lines=8> */
.L_x_7537:
        /* <DEDUP_REMOVED lines=34> */
.L_x_7532:
[----:B------:R-:W-:Y:S05]  /*ac70*/  BSYNC B2 ;  /* 0x0000000000027941 */ /* 0x000fea0003800000 */
.L_x_7531:
[----:B------:R-:W2:Y:S02]  /*ac80*/  LDL.LU R2, [R1+0x14] ;  /* 0x0000140001027983 */ /* 0x000ea40000300800 */
[----:B--2---:R-:W-:-:S07]  /*ac90*/  VIADD R8, R2, 0xfffffffd ;  /* 0xfffffffd02087836 */ /* 0x004fce0000000000 */
.L_x_7530:
[----:B------:R-:W-:Y:S05]  /*aca0*/  BSYNC B1 ;  /* 0x0000000000017941 */ /* 0x000fea0003800000 */
.L_x_7529:
[----:B------:R-:W-:-:S05]  /*acb0*/  IMAD.MOV R2, RZ, RZ, -R11 ;  /* 0x000000ffff027224 */ /* 0x000fca00078e0a0b */
[----:B------:R-:W-:-:S13]  /*acc0*/  ISETP.NE.AND P0, PT, R9, R2, PT ;  /* 0x000000020900720c */ /* 0x000fda0003f05270 */
[----:B------:R-:W-:Y:S05]  /*acd0*/  @!P0 BRA `(.L_x_7528) ;  /* 0x0000000c009c8947 */ /* 0x000fea0003800000 */
.L_x_7552:
        /* <DEDUP_REMOVED lines=32> */
.L_x_7540:
[----:B------:R-:W2:Y:S01]  /*aee0*/  S2R R3, SR_CgaCtaId ;  /* 0x0000000000037919 */ /* 0x000ea20000008800 */
[----:B------:R-:W-:-:S04]  /*aef0*/  MOV R2, 0x400 ;  /* 0x0000040000027802 */ /* 0x000fc80000000f00 */
[----:B--2---:R-:W-:Y:S02]  /*af00*/  LEA R2, R3, R2, 0x18 ;  /* 0x0000000203027211 */ /* 0x004fe400078ec0ff */
[----:B------:R-:W-:-:S03]  /*af10*/  SHF.L.U32 R3, R10, 0x1f, RZ ;  /* 0x0000001f0a037819 */ /* 0x000fc600000006ff */
[----:B------:R-:W-:-:S04]  /*af20*/  IMAD R2, R9, 0x8, R2 ;  /* 0x0000000809027824 */ /* 0x000fc800078e0202 */
[----:B------:R-:W2:Y:S02]  /*af30*/  SYNCS.PHASECHK.TRANS64.TRYWAIT P0, [R2+URZ+0x22840], R3 ;  /* 0x02284003020075a7 */ /* 0x000ea4000800017f */
[----:B--2---:R-:W-:Y:S05]  /*af40*/  @!P0 BRA `(.L_x_7541) ;  /* 0x0000002000088947 */ /* 0x004fea0003800000 */
.L_x_7594:
        /* <DEDUP_REMOVED lines=11> */
.L_x_7542:
        /* <DEDUP_REMOVED lines=21> */
.L_x_7595:
        /* <DEDUP_REMOVED lines=8> */
.L_x_7544:
        /* <DEDUP_REMOVED lines=33> */
.L_x_7539:
[----:B------:R-:W-:Y:S05]  /*b3e0*/  BSYNC B1 ;  /* 0x0000000000017941 */ /* 0x000fea0003800000 */
.L_x_7538:
        /* <DEDUP_REMOVED lines=31> */
.L_x_7547:
[----:B------:R-:W3:Y:S01]  /*b5e0*/  S2R R3, SR_CgaCtaId ;  /* 0x0000000000037919 */ /* 0x000ee20000008800 */
[----:B------:R-:W-:-:S04]  /*b5f0*/  MOV R2, 0x400 ;  /* 0x0000040000027802 */ /* 0x000fc80000000f00 */
[----:B---3--:R-:W-:Y:S02]  /*b600*/  LEA R2, R3, R2, 0x18 ;  /* 0x0000000203027211 */ /* 0x008fe400078ec0ff */
[----:B------:R-:W-:-:S03]  /*b610*/  SHF.L.U32 R3, R11, 0x1f, RZ ;  /* 0x0000001f0b037819 */ /* 0x000fc600000006ff */
[----:B------:R-:W-:-:S04]  /*b620*/  IMAD R2, R12, 0x8, R2 ;  /* 0x000000080c027824 */ /* 0x000fc800078e0202 */
[----:B------:R-:W3:Y:S02]  /*b630*/  SYNCS.PHASECHK.TRANS64.TRYWAIT P0, [R2+URZ+0x22840], R3 ;  /* 0x02284003020075a7 */ /* 0x000ee4000800017f */
[----:B---3--:R-:W-:Y:S05]  /*b640*/  @!P0 BRA `(.L_x_7548) ;  /* 0x0000001800708947 */ /* 0x008fea0003800000 */
.L_x_7596:
        /* <DEDUP_REMOVED lines=11> */
.L_x_7549:
        /* <DEDUP_REMOVED lines=22> */
.L_x_7597:
        /* <DEDUP_REMOVED lines=8> */
.L_x_7551:
        /* <DEDUP_REMOVED lines=34> */
.L_x_7546:
[----:B------:R-:W-:Y:S05]  /*bb00*/  BSYNC B1 ;  /* 0x0000000000017941 */ /* 0x000fea0003800000 */
.L_x_7545:
[C---:B------:R-:W-:Y:S01]  /*bb10*/  ISETP.GT.AND P0, PT, R8.reuse, 0x1, PT ;  /* 0x000000010800780c */ /* 0x040fe20003f04270 */
[----:B------:R-:W-:-:S04]  /*bb20*/  VIADD R2, R8, 0xfffffffe ;  /* 0xfffffffe08027836 */ /* 0x000fc80000000000 */
[----:B------:R-:W-:-:S08]  /*bb30*/  IMAD.MOV.U32 R8, RZ, RZ, R2 ;  /* 0x000000ffff087224 */ /* 0x000fd000078e0002 */
[----:B------:R-:W-:Y:S05]  /*bb40*/  @P0 BRA `(.L_x_7552) ;  /* 0xfffffff000640947 */ /* 0x000fea000383ffff */
.L_x_7528:
[----:B------:R-:W-:Y:S05]  /*bb50*/  BSYNC B0 ;  /* 0x0000000000007941 */ /* 0x000fea0003800000 */
.L_x_7527:
        /* <DEDUP_REMOVED lines=23> */
.L_x_7554:
[----:B------:R-:W-:Y:S05]  /*bcd0*/  BSYNC B0 ;  /* 0x0000000000007941 */ /* 0x000fea0003800000 */
.L_x_7553:
[----:B--2---:R-:W2:Y:S02]  /*bce0*/  LDL.LU R2, [R1+0x4] ;  /* 0x0000040001027983 */ /* 0x004ea40000300800 */
[----:B--2---:R-:W-:-:S05]  /*bcf0*/  LOP3.LUT R2, R2, R0, RZ, 0x3c, !PT ;  /* 0x0000000002027212 */ /* 0x004fca00078e3cff */
[----:B------:R2:W-:Y:S02]  /*bd00*/  STL [R1+0x4], R2 ;  /* 0x0000040201007387 */ /* 0x0005e40000100800 */
.L_x_7510:
[----:B------:R-:W-:Y:S05]  /*bd10*/  BSYNC B6 ;  /* 0x0000000000067941 */ /* 0x000fea0003800000 */
.L_x_7508:
[----:B------:R-:W-:-:S03]  /*bd20*/  UMOV UR4, 0xffffffff ;  /* 0xffffffff00047882 */ /* 0x000fc60000000000 */
[----:B------:R-:W-:Y:S05]  /*bd30*/  BRA.DIV UR4, `(.L_x_7555) ;  /* 0x0000001204dc7947 */ /* 0x000fea000b800000 */
[----:B------:R3:W4:Y:S04]  /*bd40*/  SHFL.IDX PT, R4, R16, RZ, 0x1f ;  /* 0x00001fff10047589 */ /* 0x00072800000e0000 */
[----:B------:R3:W0:Y:S02]  /*bd50*/  SHFL.IDX PT, R5, R16, 0x1, 0x1f ;  /* 0x00201f0010057f89 */ /* 0x00062400000e0000 */
.L_x_7601:
        /* <DEDUP_REMOVED lines=13> */
.L_x_7557:
[----:B------:R-:W-:Y:S05]  /*be30*/  BSYNC B0 ;  /* 0x0000000000007941 */ /* 0x000fea0003800000 */
.L_x_7556:
        /* <DEDUP_REMOVED lines=23> */
.L_x_7609:
[----:B------:R-:W-:Y:S02]  /*bfb0*/  ULDC UR4, c[0x0][0xc10] ;  /* 0x0003040000047ab9 */ /* 0x000fe40000000800 */
[----:B---3--:R-:W-:-:S04]  /*bfc0*/  IMAD.U32 R16, RZ, RZ, UR4 ;  /* 0x00000004ff107e24 */ /* 0x008fc8000f8e00ff */
[----:B--2---:R-:W-:-:S04]  /*bfd0*/  IMAD R6, R14, R16, RZ ;  /* 0x000000100e067224 */ /* 0x004fc800078e02ff */
[----:B------:R-:W-:-:S05]  /*bfe0*/  IMAD.IADD R5, R5, 0x1, R6 ;  /* 0x0000000105057824 */ /* 0x000fca00078e0206 */
[----:B----4-:R-:W-:-:S13]  /*bff0*/  ISETP.GT.AND P0, PT, R5, R4, PT ;  /* 0x000000040500720c */ /* 0x010fda0003f04270 */
[----:B------:R-:W-:Y:S05]  /*c000*/  @P0 BRA `(.L_x_7559) ;  /* 0x0000000000b40947 */ /* 0x000fea0003800000 */
[----:B------:R-:W2:Y:S02]  /*c010*/  LDC R0, c[0x0][0xc14] ;  /* 0x00030500ff007b82 */ /* 0x000ea40000000800 */
.L_x_7564:
        /* <DEDUP_REMOVED lines=14> */
.L_x_7562:
[----:B------:R-:W-:Y:S05]  /*c100*/  BSYNC B0 ;  /* 0x0000000000007941 */ /* 0x000fea0003800000 */
.L_x_7561:
        /* <DEDUP_REMOVED lines=23> */
.L_x_7617:
[----:B------:R-:W-:Y:S02]  /*c280*/  ULDC UR4, c[0x0][0xc10] ;  /* 0x0003040000047ab9 */ /* 0x000fe40000000800 */
[----:B------:R-:W-:-:S04]  /*c290*/  IMAD.U32 R16, RZ, RZ, UR4 ;  /* 0x00000004ff107e24 */ /* 0x000fc8000f8e00ff */
[----:B--2---:R-:W-:-:S04]  /*c2a0*/  IMAD R6, R14, R16, RZ ;  /* 0x000000100e067224 */ /* 0x004fc800078e02ff */
[----:B------:R-:W-:-:S05]  /*c2b0*/  IMAD.IADD R5, R6, 0x1, R5 ;  /* 0x0000000106057824 */ /* 0x000fca00078e0205 */
[----:B------:R-:W-:-:S13]  /*c2c0*/  ISETP.GT.AND P0, PT, R5, R4, PT ;  /* 0x000000040500720c */ /* 0x000fda0003f04270 */
[----:B------:R-:W-:Y:S05]  /*c2d0*/  @!P0 BRA `(.L_x_7564) ;  /* 0xfffffffc00508947 */ /* 0x000fea000383ffff */
.L_x_7559:
        /* <DEDUP_REMOVED lines=8> */
.L_x_7621:
[----:B------:R-:W-:Y:S01]  /*c360*/  ISETP.NE.AND P0, PT, R7, RZ, PT ;  /* 0x000000ff0700720c */ /* 0x000fe20003f05270 */
[----:B------:R-:W-:-:S12]  /*c370*/  IMAD.MOV.U32 R14, RZ, RZ, RZ ;  /* 0x000000ffff0e7224 */ /* 0x000fd800078e00ff */
[----:B------:R-:W-:Y:S05]  /*c380*/  @!P0 BRA `(.L_x_7566) ;  /* 0x0000000000108947 */ /* 0x000fea0003800000 */
[----:B------:R-:W-:Y:S01]  /*c390*/  UMOV UR4, 0xffffffff ;  /* 0xffffffff00047882 */ /* 0x000fe20000000000 */
[----:B-1----:R-:W-:Y:S02]  /*c3a0*/  VIADD R12, R5, 0xffffffff ;  /* 0xffffffff050c7836 */ /* 0x002fe40000000000 */
[----:B------:R-:W-:Y:S05]  /*c3b0*/  BRA.DIV UR4, `(.L_x_7567) ;  /* 0x0000001604707947 */ /* 0x000fea000b800000 */
[----:B------:R4:W1:Y:S02]  /*c3c0*/  SHFL.IDX PT, R14, R2, R12, 0x1f ;  /* 0x00001f0c020e7589 */ /* 0x00086400000e0000 */
.L_x_7566:
        /* <DEDUP_REMOVED lines=31> */
.L_x_7560:
[----:B------:R-:W-:Y:S01]  /*c5c0*/  UMOV UR4, URZ ;  /* 0x0000003f00047c82 */ /* 0x000fe20008000000 */
[----:B------:R-:W-:Y:S01]  /*c5d0*/  UMOV UR5, URZ ;  /* 0x0000003f00057c82 */ /* 0x000fe20008000000 */
[----:B------:R-:W-:Y:S01]  /*c5e0*/  ULDC UR6, c[0x0][0xc14] ;  /* 0x0003050000067ab9 */ /* 0x000fe20000000800 */
[----:B------:R-:W-:Y:S02]  /*c5f0*/  IMAD.MOV.U32 R16, RZ, RZ, R4 ;  /* 0x000000ffff107224 */ /* 0x000fe400078e0004 */
[----:B------:R-:W-:Y:S02]  /*c600*/  IMAD.U32 R17, RZ, RZ, UR4 ;  /* 0x00000004ff117e24 */ /* 0x000fe4000f8e00ff */
[----:B------:R-:W-:Y:S02]  /*c610*/  IMAD.U32 R18, RZ, RZ, UR5 ;  /* 0x00000005ff127e24 */ /* 0x000fe4000f8e00ff */
[----:B------:R-:W-:-:S07]  /*c620*/  IMAD.U32 R19, RZ, RZ, UR6 ;  /* 0x00000006ff137e24 */ /* 0x000fce000f8e00ff */
.L_x_7568:
        /* <DEDUP_REMOVED lines=12> */
.L_x_7506:
        /* <DEDUP_REMOVED lines=12> */
.L_x_7624:
[----:B------:R-:W-:Y:S05]  /*c7b0*/  BSYNC B0 ;  /* 0x0000000000007941 */ /* 0x000fea0003800000 */
.L_x_7570:
[----:B------:R-:W-:-:S03]  /*c7c0*/  UMOV UR4, 0xffffffff ;  /* 0xffffffff00047882 */ /* 0x000fc60000000000 */
[----:B------:R-:W-:Y:S05]  /*c7d0*/  BRA.DIV UR4, `(.L_x_7572) ;  /* 0x0000001204a07947 */ /* 0x000fea000b800000 */
[----:B------:R-:W2:Y:S02]  /*c7e0*/  S2R R2, SR_TID.X ;  /* 0x0000000000027919 */ /* 0x000ea40000002100 */
[----:B--2---:R-:W-:-:S04]  /*c7f0*/  SHF.R.U32.HI R2, RZ, 0x5, R2 ;  /* 0x00000005ff027819 */ /* 0x004fc80000011602 */
[----:B------:R-:W-:-:S05]  /*c800*/  LOP3.LUT R2, R2, 0x3, RZ, 0xc0, !PT ;  /* 0x0000000302027812 */ /* 0x000fca00078ec0ff */
[----:B------:R2:W3:Y:S02]  /*c810*/  SHFL.IDX PT, R14, R2, RZ, 0x1f ;  /* 0x00001fff020e7589 */ /* 0x0004e400000e0000 */
.L_x_7627:
[----:B---3--:R-:W-:Y:S01]  /*c820*/  ISETP.NE.AND P0, PT, R14, RZ, PT ;  /* 0x000000ff0e00720c */ /* 0x008fe20003f05270 */
[----:B------:R-:W-:-:S12]  /*c830*/  BSSY B0, `(.L_x_7573) ;  /* 0x0000027000007945 */ /* 0x000fd80003800000 */
[----:B------:R-:W-:Y:S05]  /*c840*/  @P0 BRA `(.L_x_7574) ;  /* 0x0000000000940947 */ /* 0x000fea0003800000 */
[----:B------:R-:W-:-:S03]  /*c850*/  UMOV UR4, 0xffffffff ;  /* 0xffffffff00047882 */ /* 0x000fc60000000000 */
[----:B------:R-:W-:Y:S05]  /*c860*/  BRA.DIV UR4, `(.L_x_7575) ;  /* 0x0000001204b07947 */ /* 0x000fea000b800000 */
[----:B------:R-:W-:-:S13]  /*c870*/  ELECT P6, URZ, PT ;  /* 0x00000000003f782f */ /* 0x000fda00038c0000 */
.L_x_7630:
[----:B------:R-:W-:Y:S05]  /*c880*/  @!P6 BRA `(.L_x_7574) ;  /* 0x000000000084e947 */ /* 0x000fea0003800000 */
[----:B------:R-:W-:-:S06]  /*c890*/  ULOP3.LUT UR4, UR36, 0x2, URZ, 0xfc, !UPT ;  /* 0x0000000224047892 */ /* 0x000fcc000f8efc3f */
[----:B--2---:R-:W-:-:S05]  /*c8a0*/  IMAD.U32 R2, RZ, RZ, UR4 ;  /* 0x00000004ff027e24 */ /* 0x004fca000f8e00ff */
[----:B------:R-:W-:-:S13]  /*c8b0*/  ISETP.NE.AND P2, PT, R2, 0x3, PT ;  /* 0x000000030200780c */ /* 0x000fda0003f45270 */
[----:B------:R-:W-:Y:S05]  /*c8c0*/  @!P2 BRA `(.L_x_7576) ;  /* 0x000000000004a947 */ /* 0x000fea0003800000 */
[----:B------:R-:W-:Y:S01]  /*c8d0*/  BPT.TRAP 0x1 ;  /* 0x000000040000795c */ /* 0x000fe20000300000 */
.L_x_7576:
        /* <DEDUP_REMOVED lines=14> */
.L_x_7631:
[----:B------:R-:W2:Y:S02]  /*c9c0*/  SYNCS.PHASECHK.TRANS64.TRYWAIT P0, [R7+URZ], R2 ;  /* 0x00000002070075a7 */ /* 0x000ea4000800017f */
[----:B--2---:R-:W-:Y:S05]  /*c9d0*/  @!P0 BRA `(.L_x_7578) ;  /* 0x0000001000888947 */ /* 0x004fea0003800000 */
.L_x_7632:
[----:B------:R-:W-:Y:S05]  /*c9e0*/  @!P2 BRA `(.L_x_7579) ;  /* 0x000000000004a947 */ /* 0x000fea0003800000 */
[----:B------:R-:W-:Y:S01]  /*c9f0*/  BPT.TRAP 0x1 ;  /* 0x000000040000795c */ /* 0x000fe20000300000 */
.L_x_7579:
[----:B------:R-:W3:Y:S01]  /*ca00*/  LDL.LU R4, [R1] ;  /* 0x0000000001047983 */ /* 0x000ee20000300800 */
[----:B------:R-:W-:-:S04]  /*ca10*/  VIADD R0, R0, 0x22860 ;  /* 0x0002286000007836 */ /* 0x000fc80000000000 */
[----:B---3--:R-:W-:-:S04]  /*ca20*/  IMAD R4, R4, 0x8, R0 ;  /* 0x0000000804047824 */ /* 0x008fc800078e0200 */
[----:B------:R-:W3:Y:S02]  /*ca30*/  SYNCS.PHASECHK.TRANS64.TRYWAIT P0, [R4+URZ], R5 ;  /* 0x00000005040075a7 */ /* 0x000ee4000800017f */
[----:B---3--:R-:W-:Y:S05]  /*ca40*/  @!P0 BRA `(.L_x_7580) ;  /* 0x0000001000808947 */ /* 0x008fea0003800000 */
.L_x_7633:
[----:B------:R-:W-:-:S07]  /*ca50*/  IMAD R3, R3, 0x8, R0 ;  /* 0x0000000803037824 */ /* 0x000fce00078e0200 */
.L_x_7581:
[----:B----4-:R4:W0:Y:S02]  /*ca60*/  SYNCS.PHASECHK.TRANS64.TRYWAIT P0, [R3+URZ], R2 ;  /* 0x00000002030075a7 */ /* 0x010824000800017f */
[----:B0-----:R-:W-:Y:S05]  /*ca70*/  @!P0 NANOSLEEP.SYNCS 0x989680 ;  /* 0x009896800000895d */ /* 0x001fea0003900000 */
[----:B------:R-:W0:Y:S02]  /*ca80*/  @!P0 SYNCS.PHASECHK.TRANS64 P0, [R3+URZ], R2 ;  /* 0x00000002030085a7 */ /* 0x000e24000800007f */
[----:B0-----:R-:W-:Y:S05]  /*ca90*/  @!P0 BRA `(.L_x_7581) ;  /* 0xfffffffc00f08947 */ /* 0x001fea000383ffff */
.L_x_7574:
[----:B------:R-:W-:Y:S05]  /*caa0*/  BSYNC B0 ;  /* 0x0000000000007941 */ /* 0x000fea0003800000 */
.L_x_7573:
[----:B------:R-:W-:Y:S05]  /*cab0*/  EXIT ;  /* 0x000000000000794d */ /* 0x000fea0003800000 */
.L_x_7460:
[----:B0-----:R0:W1:Y:S02]  /*cac0*/  SYNCS.PHASECHK.TRANS64.TRYWAIT P0, [R6+URZ+0x22800], R3 ;  /* 0x02280003060075a7 */ /* 0x001064000800017f */
[----:B-1----:R-:W-:Y:S05]  /*cad0*/  @!P0 NANOSLEEP.SYNCS 0x989680 ;  /* 0x009896800000895d */ /* 0x002fea0003900000 */
[----:B------:R-:W1:Y:S02]  /*cae0*/  @!P0 SYNCS.PHASECHK.TRANS64 P0, [R6+URZ+0x22800], R3 ;  /* 0x02280003060085a7 */ /* 0x000e64000800007f */
[----:B-1----:R-:W-:Y:S05]  /*caf0*/  @!P0 BRA `(.L_x_7460) ;  /* 0xfffffffc00f08947 */ /* 0x002fea000383ffff */
[----:B------:R-:W-:Y:S05]  /*cb00*/  BRA `(.L_x_7582) ;  /* 0xffffff4c003c7947 */ /* 0x000fea000383ffff */
.L_x_7464:
[----:B--2---:R2:W3:Y:S02]  /*cb10*/  SYNCS.PHASECHK.TRANS64.TRYWAIT P1, [R5+URZ+0x22830], R10 ;  /* 0x0228300a050075a7 */ /* 0x0044e4000802017f */
[----:B---3--:R-:W-:Y:S05]  /*cb20*/  @!P1 NANOSLEEP.SYNCS 0x989680 ;  /* 0x009896800000995d */ /* 0x008fea0003900000 */
[----:B------:R-:W3:Y:S02]  /*cb30*/  @!P1 SYNCS.PHASECHK.TRANS64 P1, [R5+URZ+0x22830], R10 ;  /* 0x0228300a050095a7 */ /* 0x000ee4000802007f */
[----:B---3--:R-:W-:Y:S05]  /*cb40*/  @!P1 BRA `(.L_x_7464) ;  /* 0xfffffffc00f09947 */ /* 0x008fea000383ffff */
[----:B------:R-:W-:Y:S05]  /*cb50*/  BRA `(.L_x_7463) ;  /* 0xffffff4c00687947 */ /* 0x000fea000383ffff */
.L_x_7468:
[----:B-1----:R1:W3:Y:S02]  /*cb60*/  SYNCS.PHASECHK.TRANS64.TRYWAIT P2, [R5+URZ+0x22850], R10 ;  /* 0x0228500a050075a7 */ /* 0x0022e4000804017f */
[----:B---3--:R-:W-:Y:S05]  /*cb70*/  @!P2 NANOSLEEP.SYNCS 0x989680 ;  /* 0x009896800000a95d */ /* 0x008fea0003900000 */
[----:B------:R-:W3:Y:S02]  /*cb80*/  @!P2 SYNCS.PHASECHK.TRANS64 P2, [R5+URZ+0x22850], R10 ;  /* 0x0228500a0500a5a7 */ /* 0x000ee4000804007f */
[----:B---3--:R-:W-:Y:S05]  /*cb90*/  @!P2 BRA `(.L_x_7468) ;  /* 0xfffffffc00f0a947 */ /* 0x008fea000383ffff */
[----:B------:R-:W-:Y:S05]  /*cba0*/  BRA `(.L_x_7467) ;  /* 0xffffff6000d87947 */ /* 0x000fea000383ffff */
.L_x_7473:
[----:B-1----:R-:W-:-:S04]  /*cbb0*/  IMAD.U32 R0, RZ, RZ, UR23 ;  /* 0x00000017ff007e24 */ /* 0x002fc8000f8e00ff */
[----:B------:R1:W2:Y:S03]  /*cbc0*/  SYNCS.PHASECHK.TRANS64.TRYWAIT P3, [R0+URZ+0x22830], R5 ;  /* 0x02283005000075a7 */ /* 0x0002a6000806017f */
[----:B--2---:R-:W-:Y:S05]  /*cbd0*/  @!P3 NANOSLEEP.SYNCS 0x989680 ;  /* 0x009896800000b95d */ /* 0x004fea0003900000 */
[----:B------:R-:W2:Y:S02]  /*cbe0*/  @!P3 SYNCS.PHASECHK.TRANS64 P3, [R0+URZ+0x22830], R5 ;  /* 0x022830050000b5a7 */ /* 0x000ea4000806007f */
[----:B--2---:R-:W-:Y:S05]  /*cbf0*/  @!P3 BRA `(.L_x_7473) ;  /* 0xfffffffc00ecb947 */ /* 0x004fea000383ffff */
[----:B------:R-:W-:Y:S05]  /*cc00*/  BRA `(.L_x_7472) ;  /* 0xffffff6400e87947 */ /* 0x000fea000383ffff */
.L_x_7477:
[----:B--2---:R2:W3:Y:S02]  /*cc10*/  SYNCS.PHASECHK.TRANS64.TRYWAIT P3, [R186+URZ+0x22850], R5 ;  /* 0x02285005ba0075a7 */ /* 0x0044e4000806017f */
[----:B---3--:R-:W-:Y:S05]  /*cc20*/  @!P3 NANOSLEEP.SYNCS 0x989680 ;  /* 0x009896800000b95d */ /* 0x008fea0003900000 */
[----:B------:R-:W3:Y:S02]  /*cc30*/  @!P3 SYNCS.PHASECHK.TRANS64 P3, [R186+URZ+0x22850], R5 ;  /* 0x02285005ba00b5a7 */ /* 0x000ee4000806007f */
[----:B---3--:R-:W-:Y:S05]  /*cc40*/  @!P3 BRA `(.L_x_7477) ;  /* 0xfffffffc00f0b947 */ /* 0x008fea000383ffff */
[----:B------:R-:W-:Y:S05]  /*cc50*/  BRA `(.L_x_7476) ;  /* 0xffffff8000007947 */ /* 0x000fea000383ffff */
.L_x_7515:
        /* <DEDUP_REMOVED lines=11> */
.L_x_7584:
[----:B------:R-:W-:Y:S05]  /*cd10*/  BSYNC B0 ;  /* 0x0000000000007941 */ /* 0x000fea0003800000 */
.L_x_7583:
[----:B------:R-:W-:Y:S05]  /*cd20*/  BRA `(.L_x_7585) ;  /* 0xffffffcc003c7947 */ /* 0x000fea000383ffff */
.L_x_7516:
[----:B------:R-:W-:Y:S01]  /*cd30*/  BSSY B0, `(.L_x_7586) ;  /* 0x0000006000007945 */ /* 0x000fe20003800000 */
[----:B------:R-:W-:-:S07]  /*cd40*/  IMAD.MOV.U32 R15, RZ, RZ, -0x1 ;  /* 0xffffffffff0f7424 */ /* 0x000fce00078e00ff */
[----:B------:R-:W-:Y:S05]  /*cd50*/  WARPSYNC.COLLECTIVE R15, `(.L_x_7587) ;  /* 0x000000000f0c7348 */ /* 0x000fea0003c00000 */
[----:B------:R-:W-:Y:S02]  /*cd60*/  ELECT P6, UR62, PT ;  /* 0x00000000003e782f */ /* 0x000fe400038c0000 */
[----:B------:R-:W-:Y:S01]  /*cd70*/  MOV R14, UR62 ;  /* 0x0000003e000e7c02 */ /* 0x000fe20008000f00 */
[----:B------:R-:W-:Y:S10]  /*cd80*/  ENDCOLLECTIVE ;  /* 0x000000000000791b */ /* 0x000ff40003800000 */
.L_x_7587:
[----:B------:R-:W-:Y:S05]  /*cd90*/  BSYNC B0 ;  /* 0x0000000000007941 */ /* 0x000fea0003800000 */
.L_x_7586:
[----:B------:R-:W-:Y:S05]  /*cda0*/  BRA `(.L_x_7588) ;  /* 0xffffffcc00347947 */ /* 0x000fea000383ffff */
.L_x_7519:
[----:B0-----:R0:W1:Y:S02]  /*cdb0*/  SYNCS.PHASECHK.TRANS64.TRYWAIT P0, [R8+URZ+0x22840], R10 ;  /* 0x0228400a080075a7 */ /* 0x001064000800017f */
[----:B-1----:R-:W-:Y:S05]  /*cdc0*/  @!P0 NANOSLEEP.SYNCS 0x989680 ;  /* 0x009896800000895d */ /* 0x002fea0003900000 */
[----:B------:R-:W1:Y:S02]  /*cdd0*/  @!P0 SYNCS.PHASECHK.TRANS64 P0, [R8+URZ+0x22840], R10 ;  /* 0x0228400a080085a7 */ /* 0x000e64000800007f */
[----:B-1----:R-:W-:Y:S05]  /*cde0*/  @!P0 BRA `(.L_x_7519) ;  /* 0xfffffffc00f08947 */ /* 0x002fea000383ffff */
[----:B------:R-:W-:Y:S05]  /*cdf0*/  BRA `(.L_x_7589) ;  /* 0xffffffcc00a47947 */ /* 0x000fea000383ffff */
.L_x_7522:
        /* <DEDUP_REMOVED lines=8> */
.L_x_7525:
[----:B0-----:R0:W1:Y:S02]  /*ce80*/  SYNCS.PHASECHK.TRANS64.TRYWAIT P0, [R8+URZ+0x22860], R6 ;  /* 0x02286006080075a7 */ /* 0x001064000800017f */
[----:B-1----:R-:W-:Y:S05]  /*ce90*/  @!P0 NANOSLEEP.SYNCS 0x989680 ;  /* 0x009896800000895d */ /* 0x002fea0003900000 */
[----:B------:R-:W1:Y:S02]  /*cea0*/  @!P0 SYNCS.PHASECHK.TRANS64 P0, [R8+URZ+0x22860], R6 ;  /* 0x02286006080085a7 */ /* 0x000e64000800007f */
[----:B-1----:R-:W-:Y:S05]  /*ceb0*/  @!P0 BRA `(.L_x_7525) ;  /* 0xfffffffc00f08947 */ /* 0x002fea000383ffff */
[----:B------:R-:W-:Y:S05]  /*cec0*/  BRA `(.L_x_7591) ;  /* 0xffffffd000a07947 */ /* 0x000fea000383ffff */
.L_x_7534:
[----:B-1----:R1:W2:Y:S02]  /*ced0*/  SYNCS.PHASECHK.TRANS64.TRYWAIT P0, [R3+URZ+0x22840], R6 ;  /* 0x02284006030075a7 */ /* 0x0022a4000800017f */
[----:B--2---:R-:W-:Y:S05]  /*cee0*/  @!P0 NANOSLEEP.SYNCS 0x989680 ;  /* 0x009896800000895d */ /* 0x004fea0003900000 */
[----:B------:R-:W2:Y:S02]  /*cef0*/  @!P0 SYNCS.PHASECHK.TRANS64 P0, [R3+URZ+0x22840], R6 ;  /* 0x02284006030085a7 */ /* 0x000ea4000800007f */
[----:B--2---:R-:W-:Y:S05]  /*cf00*/  @!P0 BRA `(.L_x_7534) ;  /* 0xfffffffc00f08947 */ /* 0x004fea000383ffff */
[----:B------:R-:W-:Y:S05]  /*cf10*/  BRA `(.L_x_7592) ;  /* 0xffffffd800287947 */ /* 0x000fea000383ffff */
.L_x_7536:
[----:B--2---:R2:W3:Y:S02]  /*cf20*/  SYNCS.PHASECHK.TRANS64.TRYWAIT P0, [R3+URZ+0x22860], R6 ;  /* 0x02286006030075a7 */ /* 0x0044e4000800017f */
[----:B---3--:R-:W-:Y:S05]  /*cf30*/  @!P0 NANOSLEEP.SYNCS 0x989680 ;  /* 0x009896800000895d */ /* 0x008fea0003900000 */
[----:B------:R-:W3:Y:S02]  /*cf40*/  @!P0 SYNCS.PHASECHK.TRANS64 P0, [R3+URZ+0x22860], R6 ;  /* 0x02286006030085a7 */ /* 0x000ee4000800007f */
[----:B---3--:R-:W-:Y:S05]  /*cf50*/  @!P0 BRA `(.L_x_7536) ;  /* 0xfffffffc00f08947 */ /* 0x008fea000383ffff */
[----:B------:R-:W-:Y:S05]  /*cf60*/  BRA `(.L_x_7593) ;  /* 0xffffffd800987947 */ /* 0x000fea000383ffff */
.L_x_7541:
[----:B--2---:R2:W3:Y:S02]  /*cf70*/  SYNCS.PHASECHK.TRANS64.TRYWAIT P0, [R2+URZ+0x22840], R3 ;  /* 0x02284003020075a7 */ /* 0x0044e4000800017f */
[----:B---3--:R-:W-:Y:S05]  /*cf80*/  @!P0 NANOSLEEP.SYNCS 0x989680 ;  /* 0x009896800000895d */ /* 0x008fea0003900000 */
[----:B------:R-:W3:Y:S02]  /*cf90*/  @!P0 SYNCS.PHASECHK.TRANS64 P0, [R2+URZ+0x22840], R3 ;  /* 0x02284003020085a7 */ /* 0x000ee4000800007f */
[----:B---3--:R-:W-:Y:S05]  /*cfa0*/  @!P0 BRA `(.L_x_7541) ;  /* 0xfffffffc00f08947 */ /* 0x008fea000383ffff */
[----:B------:R-:W-:Y:S05]  /*cfb0*/  BRA `(.L_x_7594) ;  /* 0xffffffdc00e47947 */ /* 0x000fea000383ffff */
.L_x_7543:
[----:B-1----:R1:W3:Y:S02]  /*cfc0*/  SYNCS.PHASECHK.TRANS64.TRYWAIT P1, [R2+URZ+0x22860], R3 ;  /* 0x02286003020075a7 */ /* 0x0022e4000802017f */
[----:B---3--:R-:W-:Y:S05]  /*cfd0*/  @!P1 NANOSLEEP.SYNCS 0x989680 ;  /* 0x009896800000995d */ /* 0x008fea0003900000 */
[----:B------:R-:W3:Y:S02]  /*cfe0*/  @!P1 SYNCS.PHASECHK.TRANS64 P1, [R2+URZ+0x22860], R3 ;  /* 0x02286003020095a7 */ /* 0x000ee4000802007f */
[----:B---3--:R-:W-:Y:S05]  /*cff0*/  @!P1 BRA `(.L_x_7543) ;  /* 0xfffffffc00f09947 */ /* 0x008fea000383ffff */
[----:B------:R-:W-:Y:S05]  /*d000*/  BRA `(.L_x_7595) ;  /* 0xffffffe000507947 */ /* 0x000fea000383ffff */
.L_x_7548:
[----:B---3--:R3:W4:Y:S02]  /*d010*/  SYNCS.PHASECHK.TRANS64.TRYWAIT P0, [R2+URZ+0x22840], R3 ;  /* 0x02284003020075a7 */ /* 0x008724000800017f */
[----:B----4-:R-:W-:Y:S05]  /*d020*/  @!P0 NANOSLEEP.SYNCS 0x989680 ;  /* 0x009896800000895d */ /* 0x010fea0003900000 */
[----:B------:R-:W4:Y:S02]  /*d030*/  @!P0 SYNCS.PHASECHK.TRANS64 P0, [R2+URZ+0x22840], R3 ;  /* 0x02284003020085a7 */ /* 0x000f24000800007f */
[----:B----4-:R-:W-:Y:S05]  /*d040*/  @!P0 BRA `(.L_x_7548) ;  /* 0xfffffffc00f08947 */ /* 0x010fea000383ffff */
[----:B------:R-:W-:Y:S05]  /*d050*/  BRA `(.L_x_7596) ;  /* 0xffffffe4007c7947 */ /* 0x000fea000383ffff */
.L_x_7550:
[----:B-1----:R1:W2:Y:S02]  /*d060*/  SYNCS.PHASECHK.TRANS64.TRYWAIT P1, [R2+URZ+0x22860], R3 ;  /* 0x02286003020075a7 */ /* 0x0022a4000802017f */
[----:B--2---:R-:W-:Y:S05]  /*d070*/  @!P1 NANOSLEEP.SYNCS 0x989680 ;  /* 0x009896800000995d */ /* 0x004fea0003900000 */
[----:B------:R-:W2:Y:S02]  /*d080*/  @!P1 SYNCS.PHASECHK.TRANS64 P1, [R2+URZ+0x22860], R3 ;  /* 0x02286003020095a7 */ /* 0x000ea4000802007f */
[----:B--2---:R-:W-:Y:S05]  /*d090*/  @!P1 BRA `(.L_x_7550) ;  /* 0xfffffffc00f09947 */ /* 0x004fea000383ffff */
[----:B------:R-:W-:Y:S05]  /*d0a0*/  BRA `(.L_x_7597) ;  /* 0xffffffe400ec7947 */ /* 0x000fea000383ffff */
.L_x_7555:
        /* <DEDUP_REMOVED lines=8> */
.L_x_7599:
[----:B------:R-:W-:Y:S05]  /*d130*/  BSYNC B0 ;  /* 0x0000000000007941 */ /* 0x000fea0003800000 */
.L_x_7598:
        /* <DEDUP_REMOVED lines=8> */
.L_x_7600:
[----:B------:R-:W-:Y:S01]  /*d1c0*/  IMAD.MOV.U32 R5, RZ, RZ, R14 ;  /* 0x000000ffff057224 */ /* 0x000fe200078e000e */
[----:B------:R-:W-:Y:S06]  /*d1d0*/  BRA `(.L_x_7601) ;  /* 0xffffffe800e07947 */ /* 0x000fec000383ffff */
.L_x_7558:
        /* <DEDUP_REMOVED lines=8> */
.L_x_7603:
[----:B------:R-:W-:Y:S05]  /*d260*/  BSYNC B0 ;  /* 0x0000000000007941 */ /* 0x000fea0003800000 */
.L_x_7602:
        /* <DEDUP_REMOVED lines=10> */
.L_x_7604:
        /* <DEDUP_REMOVED lines=8> */
.L_x_7605:
        /* <DEDUP_REMOVED lines=8> */
.L_x_7606:
        /* <DEDUP_REMOVED lines=8> */
.L_x_7607:
        /* <DEDUP_REMOVED lines=8> */
.L_x_7608:
[----:B------:R-:W-:Y:S05]  /*d510*/  BRA `(.L_x_7609) ;  /* 0xffffffe800a47947 */ /* 0x000fea000383ffff */
.L_x_7563:
        /* <DEDUP_REMOVED lines=8> */
.L_x_7611:
[----:B------:R-:W-:Y:S05]  /*d5a0*/  BSYNC B0 ;  /* 0x0000000000007941 */ /* 0x000fea0003800000 */
.L_x_7610:
        /* <DEDUP_REMOVED lines=10> */
.L_x_7612:
        /* <DEDUP_REMOVED lines=8> */
.L_x_7613:
        /* <DEDUP_REMOVED lines=8> */
.L_x_7614:
        /* <DEDUP_REMOVED lines=8> */
.L_x_7615:
        /* <DEDUP_REMOVED lines=8> */
.L_x_7616:
[----:B------:R-:W-:Y:S05]  /*d850*/  BRA `(.L_x_7617) ;  /* 0xffffffe800887947 */ /* 0x000fea000383ffff */
.L_x_7565:
[----:B------:R-:W-:Y:S01]  /*d860*/  BSSY B0, `(.L_x_7618) ;  /* 0x0000006000007945 */ /* 0x000fe20003800000 */
[----:B------:R-:W-:Y:S01]  /*d870*/  PLOP3.LUT P6, PT, P6, PT, PT, 0x8, 0x0 ;  /* 0x000000000000781c */ /* 0x000fe200037ce170 */
[----:B------:R-:W-:-:S12]  /*d880*/  IMAD.MOV.U32 R15, RZ, RZ, -0x1 ;  /* 0xffffffffff0f7424 */ /* 0x000fd800078e00ff */
[----:B01----:R-:W-:Y:S05]  /*d890*/  WARPSYNC.COLLECTIVE R15, `(.L_x_7619) ;  /* 0x000000000f087348 */ /* 0x003fea0003c00000 */
[----:B------:R-:W-:Y:S01]  /*d8a0*/  VOTE.ANY R14, PT, P6 ;  /* 0x00000000000e7806 */ /* 0x000fe200030e0100 */
[----:B01----:R-:W-:Y:S06]  /*d8b0*/  ENDCOLLECTIVE ;  /* 0x000000000000791b */ /* 0x003fec0003800000 */
.L_x_7619:
[----:B------:R-:W-:Y:S05]  /*d8c0*/  BSYNC B0 ;  /* 0x0000000000007941 */ /* 0x000fea0003800000 */
.L_x_7618:
        /* <DEDUP_REMOVED lines=9> */
.L_x_7620:
[----:B------:R-:W-:Y:S01]  /*d960*/  IMAD.MOV.U32 R17, RZ, RZ, R14 ;  /* 0x000000ffff117224 */ /* 0x000fe200078e000e */
[----:B------:R-:W-:Y:S06]  /*d970*/  BRA `(.L_x_7621) ;  /* 0xffffffe800787947 */ /* 0x000fec000383ffff */
.L_x_7567:
[----:B------:R-:W-:Y:S01]  /*d980*/  BSSY B0, `(.L_x_7622) ;  /* 0x0000007000007945 */ /* 0x000fe20003800000 */
[----:B------:R-:W-:Y:S02]  /*d990*/  IMAD.MOV.U32 R13, RZ, RZ, R2 ;  /* 0x000000ffff0d7224 */ /* 0x000fe400078e0002 */
[----:B------:R-:W-:Y:S02]  /*d9a0*/  IMAD.MOV.U32 R11, RZ, RZ, 0x1f ;  /* 0x0000001fff0b7424 */ /* 0x000fe400078e00ff */
[----:B------:R-:W-:-:S07]  /*d9b0*/  IMAD.MOV.U32 R15, RZ, RZ, -0x1 ;  /* 0xffffffffff0f7424 */ /* 0x000fce00078e00ff */
[----:B0-23--:R-:W-:Y:S05]  /*d9c0*/  WARPSYNC.COLLECTIVE R15, `(.L_x_7623) ;  /* 0x000000000f087348 */ /* 0x00dfea0003c00000 */
[----:B------:R1:W4:Y:S02]  /*d9d0*/  SHFL.IDX P6, R14, R13, R12, R11 ;  /* 0x0000000c0d0e7389 */ /* 0x00032400000c000b */
[----:B01234-:R-:W-:Y:S01]  /*d9e0*/  ENDCOLLECTIVE ;  /* 0x000000000000791b */ /* 0x01ffe20003800000 */
.L_x_7623:
[----:B------:R-:W-:Y:S05]  /*d9f0*/  BSYNC B0 ;  /* 0x0000000000007941 */ /* 0x000fea0003800000 */
.L_x_7622:
[----:B------:R-:W-:Y:S05]  /*da00*/  BRA `(.L_x_7566) ;  /* 0xffffffe800707947 */ /* 0x000fea000383ffff */
.L_x_7571:
[----:B0-----:R0:W2:Y:S02]  /*da10*/  SYNCS.PHASECHK.TRANS64.TRYWAIT P0, [R0+URZ+0x22820], R3 ;  /* 0x02282003000075a7 */ /* 0x0010a4000800017f */
[----:B--2---:R-:W-:Y:S05]  /*da20*/  @!P0 NANOSLEEP.SYNCS 0x989680 ;  /* 0x009896800000895d */ /* 0x004fea0003900000 */
[----:B------:R-:W2:Y:S02]  /*da30*/  @!P0 SYNCS.PHASECHK.TRANS64 P0, [R0+URZ+0x22820], R3 ;  /* 0x02282003000085a7 */ /* 0x000ea4000800007f */
[----:B--2---:R-:W-:Y:S05]  /*da40*/  @!P0 BRA `(.L_x_7571) ;  /* 0xfffffffc00f08947 */ /* 0x004fea000383ffff */
[----:B------:R-:W-:Y:S05]  /*da50*/  BRA `(.L_x_7624) ;  /* 0xffffffec00547947 */ /* 0x000fea000383ffff */
.L_x_7572:
        /* <DEDUP_REMOVED lines=11> */
.L_x_7626:
[----:B------:R-:W-:Y:S05]  /*db10*/  BSYNC B0 ;  /* 0x0000000000007941 */ /* 0x000fea0003800000 */
.L_x_7625:
[----:B------:R-:W-:Y:S05]  /*db20*/  BRA `(.L_x_7627) ;  /* 0xffffffec003c7947 */ /* 0x000fea000383ffff */
.L_x_7575:
[----:B------:R-:W-:Y:S01]  /*db30*/  BSSY B1, `(.L_x_7628) ;  /* 0x0000006000017945 */ /* 0x000fe20003800000 */
[----:B------:R-:W-:-:S07]  /*db40*/  IMAD.MOV.U32 R15, RZ, RZ, -0x1 ;  /* 0xffffffffff0f7424 */ /* 0x000fce00078e00ff */
[----:B012---:R-:W-:Y:S05]  /*db50*/  WARPSYNC.COLLECTIVE R15, `(.L_x_7629) ;  /* 0x000000000f0c7348 */ /* 0x007fea0003c00000 */
[----:B------:R-:W-:Y:S02]  /*db60*/  ELECT P6, UR62, PT ;  /* 0x00000000003e782f */ /* 0x000fe400038c0000 */
[----:B------:R-:W-:Y:S01]  /*db70*/  MOV R14, UR62 ;  /* 0x0000003e000e7c02 */ /* 0x000fe20008000f00 */
[----:B012---:R-:W-:Y:S10]  /*db80*/  ENDCOLLECTIVE ;  /* 0x000000000000791b */ /* 0x007ff40003800000 */
.L_x_7629:
[----:B------:R-:W-:Y:S05]  /*db90*/  BSYNC B1 ;  /* 0x0000000000017941 */ /* 0x000fea0003800000 */
.L_x_7628:
[----:B------:R-:W-:Y:S05]  /*dba0*/  BRA `(.L_x_7630) ;  /* 0xffffffec00347947 */ /* 0x000fea000383ffff */
.L_x_7577:
[----:B0-----:R0:W2:Y:S02]  /*dbb0*/  SYNCS.PHASECHK.TRANS64.TRYWAIT P0, [R6+URZ], R5 ;  /* 0x00000005060075a7 */ /* 0x0010a4000800017f */
[----:B--2---:R-:W-:Y:S05]  /*dbc0*/  @!P0 NANOSLEEP.SYNCS 0x989680 ;  /* 0x009896800000895d */ /* 0x004fea0003900000 */
[----:B------:R-:W2:Y:S02]  /*dbd0*/  @!P0 SYNCS.PHASECHK.TRANS64 P0, [R6+URZ], R5 ;  /* 0x00000005060085a7 */ /* 0x000ea4000800007f */
[----:B--2---:R-:W-:Y:S05]  /*dbe0*/  @!P0 BRA `(.L_x_7577) ;  /* 0xfffffffc00f08947 */ /* 0x004fea000383ffff */
[----:B------:R-:W-:Y:S05]  /*dbf0*/  BRA `(.L_x_7631) ;  /* 0xffffffec00707947 */ /* 0x000fea000383ffff */
.L_x_7578:
[----:B--2---:R2:W3:Y:S02]  /*dc00*/  SYNCS.PHASECHK.TRANS64.TRYWAIT P0, [R7+URZ], R2 ;  /* 0x00000002070075a7 */ /* 0x0044e4000800017f */
[----:B---3--:R-:W-:Y:S05]  /*dc10*/  @!P0 NANOSLEEP.SYNCS 0x989680 ;  /* 0x009896800000895d */ /* 0x008fea0003900000 */
[----:B------:R-:W3:Y:S02]  /*dc20*/  @!P0 SYNCS.PHASECHK.TRANS64 P0, [R7+URZ], R2 ;  /* 0x00000002070085a7 */ /* 0x000ee4000800007f */
[----:B---3--:R-:W-:Y:S05]  /*dc30*/  @!P0 BRA `(.L_x_7578) ;  /* 0xfffffffc00f08947 */ /* 0x008fea000383ffff */
[----:B------:R-:W-:Y:S05]  /*dc40*/  BRA `(.L_x_7632) ;  /* 0xffffffec00647947 */ /* 0x000fea000383ffff */
.L_x_7580:
[----:B---3--:R3:W4:Y:S02]  /*dc50*/  SYNCS.PHASECHK.TRANS64.TRYWAIT P0, [R4+URZ], R5 ;  /* 0x00000005040075a7 */ /* 0x008724000800017f */
[----:B----4-:R-:W-:Y:S05]  /*dc60*/  @!P0 NANOSLEEP.SYNCS 0x989680 ;  /* 0x009896800000895d */ /* 0x010fea0003900000 */
[----:B------:R-:W4:Y:S02]  /*dc70*/  @!P0 SYNCS.PHASECHK.TRANS64 P0, [R4+URZ], R5 ;  /* 0x00000005040085a7 */ /* 0x000f24000800007f */
[----:B----4-:R-:W-:Y:S05]  /*dc80*/  @!P0 BRA `(.L_x_7580) ;  /* 0xfffffffc00f08947 */ /* 0x010fea000383ffff */
[----:B------:R-:W-:Y:S05]  /*dc90*/  BRA `(.L_x_7633) ;  /* 0xffffffec006c7947 */ /* 0x000fea000383ffff */
.L_x_7634:
        /* <DEDUP_REMOVED lines=14> */
.L_x_11960:


//--------------------- .text._ZN7cutlass13device_kernelIN5flash11enable_sm90INS1_16FlashAttnFwdSm90INS1_25CollectiveMainloopFwdSm90ILi2EN4cute5tupleIJNS5_1CILi1EEES8_S8_EEENS6_IJNS7_ILi128EEENS7_ILi96EEENS7_ILi64EEEEEELi256ENS_10bfloat16_tEfNS_4arch4Sm90ELb0ELb0ELb0ELb1ELb0ELb1ELb0ELb1ELb0ELb0ELb0ELb0EEENS1_21CollectiveEpilogueFwdINS6_IJSA_NS7_ILi256EEESB_EEES9_SE_SG_Li256ELb1ELb0ELb0ELb0EEENS1_36VarlenDynamicPersistentTileSchedulerILi128ELi96ELi256ELi32ELb0ELb0ELb1ELb0ELb1ELb1EEEEEEEEEvNT_6ParamsE --------------------------
	.section	.text._ZN7cutlass13device_kernelIN5flash11enable_sm90INS1_16FlashAttnFwdSm90INS1_25CollectiveMainloopFwdSm90ILi2EN4cute5tupleIJNS5_1CILi1EEES8_S8_EEENS6_IJNS7_ILi128EEENS7_ILi96EEENS7_ILi64EEEEEELi256ENS_10bfloat16_tEfNS_4arch4Sm90ELb0ELb0ELb0ELb1ELb0ELb1ELb0ELb1ELb0ELb0ELb0ELb0EEENS1_21CollectiveEpilogueFwdINS6_IJSA_NS7_ILi256EEESB_EEES9_SE_SG_Li256ELb1ELb0ELb0ELb0EEENS1_36VarlenDynamicPersistentTileSchedulerILi128ELi96ELi256ELi32ELb0ELb0ELb1ELb0ELb1ELb1EEEEEEEEEvNT_6ParamsE,"ax",@progbits
	.align	128
.text._ZN7cutlass13device_kernelIN5flash11enable_sm90INS1_16FlashAttnFwdSm90INS1_25CollectiveMainloopFwdSm90ILi2EN4cute5tupleIJNS5_1CILi1EEES8_S8_EEENS6_IJNS7_ILi128EEENS7_ILi96EEENS7_ILi64EEEEEELi256ENS_10bfloat16_tEfNS_4arch4Sm90ELb0ELb0ELb0ELb1ELb0ELb1ELb0ELb1ELb0ELb0ELb0ELb0EEENS1_21CollectiveEpilogueFwdINS6_IJSA_NS7_ILi256EEESB_EEES9_SE_SG_Li256ELb1ELb0ELb0ELb0EEENS1_36VarlenDynamicPersistentTileSchedulerILi128ELi96ELi256ELi32ELb0ELb0ELb1ELb0ELb1ELb1EEEEEEEEEvNT_6ParamsE:
        .type           _ZN7cutlass13device_kernelIN5flash11enable_sm90INS1_16FlashAttnFwdSm90INS1_25CollectiveMainloopFwdSm90ILi2EN4cute5tupleIJNS5_1CILi1EEES8_S8_EEENS6_IJNS7_ILi128EEENS7_ILi96EEENS7_ILi64EEEEEELi256ENS_10bfloat16_tEfNS_4arch4Sm90ELb0ELb0ELb0ELb1ELb0ELb1ELb0ELb1ELb0ELb0ELb0ELb0EEENS1_21CollectiveEpilogueFwdINS6_IJSA_NS7_ILi256EEESB_EEES9_SE_SG_Li256ELb1ELb0ELb0ELb0EEENS1_36VarlenDynamicPersistentTileSchedulerILi128ELi96ELi256ELi32ELb0ELb0ELb1ELb0ELb1ELb1EEEEEEEEEvNT_6ParamsE,@function
        .size           _ZN7cutlass13device_kernelIN5flash11enable_sm90INS1_16FlashAttnFwdSm90INS1_25CollectiveMainloopFwdSm90ILi2EN4cute5tupleIJNS5_1CILi1EEES8_S8_EEENS6_IJNS7_ILi128EEENS7_ILi96EEENS7_ILi64EEEEEELi256ENS_10bfloat16_tEfNS_4arch4Sm90ELb0ELb0ELb0ELb1ELb0ELb1ELb0ELb1ELb0ELb0ELb0ELb0EEENS1_21CollectiveEpilogueFwdINS6_IJSA_NS7_ILi256EEESB_EEES9_SE_SG_Li256ELb1ELb0ELb0ELb0EEENS1_36VarlenDynamicPersistentTileSchedulerILi128ELi96ELi256ELi32ELb0ELb0ELb1ELb0ELb1ELb1EEEEEEEEEvNT_6ParamsE,(.L_x_11961 - _ZN7cutlass13device_kernelIN5flash11enable_sm90INS1_16FlashAttnFwdSm90INS1_25CollectiveMainloopFwdSm90ILi2EN4cute5tupleIJNS5_1CILi1EEES8_S8_EEENS6_IJNS7_ILi128EEENS7_ILi96EEENS7_ILi64EEEEEELi256ENS_10bfloat16_tEfNS_4arch4Sm90ELb0ELb0ELb0ELb1ELb0ELb1ELb0ELb1ELb0ELb0ELb0ELb0EEENS1_21CollectiveEpilogueFwdINS6_IJSA_NS7_ILi256EEESB_EEES9_SE_SG_Li256ELb1ELb0ELb0ELb0EEENS1_36VarlenDynamicPersistentTileSchedulerILi128ELi96ELi256ELi32ELb0ELb0ELb1ELb0ELb1ELb1EEEEEEEEEvNT_6ParamsE)
        .other          _ZN7cutlass13device_kernelIN5flash11enable_sm90INS1_16FlashAttnFwdSm90INS1_25CollectiveMainloopFwdSm90ILi2EN4cute5tupleIJNS5_1CILi1EEES8_S8_EEENS6_IJNS7_ILi128EEENS7_ILi96EEENS7_ILi64EEEEEELi256ENS_10bfloat16_tEfNS_4arch4Sm90ELb0ELb0ELb0ELb1ELb0ELb1ELb0ELb1ELb0ELb0ELb0ELb0EEENS1_21CollectiveEpilogueFwdINS6_IJSA_NS7_ILi256EEESB_EEES9_SE_SG_Li256ELb1ELb0ELb0ELb0EEENS1_36VarlenDynamicPersistentTileSchedulerILi128ELi96ELi256ELi32ELb0ELb0ELb1ELb0ELb1ELb1EEEEEEEEEvNT_6ParamsE,@"STO_CUDA_ENTRY STV_DEFAULT"
_ZN7cutlass13device_kernelIN5flash11enable_sm90INS1_16FlashAttnFwdSm90INS1_25CollectiveMainloopFwdSm90ILi2EN4cute5tupleIJNS5_1CILi1EEES8_S8_EEENS6_IJNS7_ILi128EEENS7_ILi96EEENS7_ILi64EEEEEELi256ENS_10bfloat16_tEfNS_4arch4Sm90ELb0ELb0ELb0ELb1ELb0ELb1ELb0ELb1ELb0ELb0ELb0ELb0EEENS1_21CollectiveEpilogueFwdINS6_IJSA_NS7_ILi256EEESB_EEES9_SE_SG_Li256ELb1ELb0ELb0ELb0EEENS1_36VarlenDynamicPersistentTileSchedulerILi128ELi96ELi256ELi32ELb0ELb0ELb1ELb0ELb1ELb1EEEEEEEEEvNT_6ParamsE:
        /* <DEDUP_REMOVED lines=27> */
.L_x_7636:
[----:B------:R-:W-:Y:S05]  /*01b0*/  BSYNC B0 ;  /* 0x0000000000007941 */ /* 0x000fea0003800000 */
.L_x_7635:
        /* <DEDUP_REMOVED lines=41> */
.L_x_7637:
        /* <DEDUP_REMOVED lines=22> */
.L_x_7638:
        /* <DEDUP_REMOVED lines=18> */
.L_x_7639:
        /* <DEDUP_REMOVED lines=22> */
.L_x_7640:
        /* <DEDUP_REMOVED lines=22> */
.L_x_7641:
        /* <DEDUP_REMOVED lines=8> */
.L_x_7644:
[----:B------:R-:W-:-:S08]  /*0a10*/  NOP ;  /* 0x0000000000007918 */ /* 0x000fd00000000000 */
[----:B------:R-:W0:Y:S02]  /*0a20*/  USETMAXREG.TRY_ALLOC.CTAPOOL UP0, 0xf0 ;  /* 0x000000f0000079c8 */ /* 0x000e240008000600 */
[----:B0-----:R-:W-:-:S13]  /*0a30*/  PLOP3.LUT P0, PT, PT, PT, UP0, 0x80, 0x0 ;  /* 0x000000000000781c */ /* 0x001fda0003f0f008 */
[----:B------:R-:W-:Y:S05]  /*0a40*/  @!P0 BRA `(.L_x_7644) ;  /* 0xfffffffc00f08947 */ /* 0x000fea000383ffff */
[----:B------:R-:W0:Y:S01]  /*0a50*/  S2R R0, SR_TID.X ;  /* 0x0000000000007919 */ /* 0x000e220000002100 */
[----:B------:R-:W1:Y:S01]  /*0a60*/  S2UR UR5, SR_CgaCtaId ;  /* 0x00000000000579c3 */ /* 0x000e620000008800 */
[----:B------:R-:W-:-:S07]  /*0a70*/  UMOV UR4, 0x400 ;  /* 0x0000040000047882 */ /* 0x000fce0000000000 */
[----:B------:R-:W-:Y:S06]  /*0a80*/  BAR.ARV 0x8, 0x120 ;  /* 0x0204800000007b1d */ /* 0x000fec0000002000 */
[----:B-1----:R-:W-:-:S06]  /*0a90*/  ULEA UR4, UR5, UR4, 0x18 ;  /* 0x0000000405047291 */ /* 0x002fcc000f8ec03f */
[----:B------:R-:W-:Y:S01]  /*0aa0*/  IMAD.U32 R18, RZ, RZ, UR4 ;  /* 0x00000004ff127e24 */ /* 0x000fe2000f8e00ff */
[----:B0-----:R-:W-:Y:S01]  /*0ab0*/  SHF.R.U32.HI R0, RZ, 0x7, R0 ;  /* 0x00000007ff007819 */ /* 0x001fe20000011600 */
[----:B------:R-:W-:-:S03]  /*0ac0*/  ULDC UR4, c[0x0][0xc14] ;  /* 0x0003050000047ab9 */ /* 0x000fc60000000800 */
[----:B------:R-:W-:-:S13]  /*0ad0*/  ISETP.NE.AND P0, PT, R0, 0x1, PT ;  /* 0x000000010000780c */ /* 0x000fda0003f05270 */
[----:B------:R-:W-:Y:S08]  /*0ae0*/  @!P0 BAR.ARV 0x9, 0x100 ;  /* 0x0244000000008b1d */ /* 0x000ff00000002000 */
[----:B------:R-:W-:Y:S06]  /*0af0*/  BAR.SYNC.DEFER_BLOCKING 0x5, 0x120 ;  /* 0x0144800000007b1d */ /* 0x000fec0000010000 */
[----:B------:R-:W0:Y:S02]  /*0b00*/  LDS.128 R84, [R18+0x228d0] ;  /* 0x0228d00012547984 */ /* 0x000e240000000c00 */
[----:B------:R-:W-:Y:S06]  /*0b10*/  BAR.ARV 0x4, 0x120 ;  /* 0x0104800000007b1d */ /* 0x000fec0000002000 */
[----:B0-----:R-:W-:-:S13]  /*0b20*/  ISETP.GE.AND P0, PT, R87, UR4, PT ;  /* 0x0000000457007c0c */ /* 0x001fda000bf06270 */
[----:B------:R-:W-:Y:S05]  /*0b30*/  @P0 BRA `(.L_x_7645) ;  /* 0x0000013800a40947 */ /* 0x000fea0003800000 */
[----:B------:R-:W0:Y:S01]  /*0b40*/  S2R R2, SR_TID.X ;  /* 0x0000000000027919 */ /* 0x000e220000002100 */
[----:B------:R-:W-:Y:S01]  /*0b50*/  IMAD.MOV.U32 R212, RZ, RZ, RZ ;  /* 0x000000ffffd47224 */ /* 0x000fe200078e00ff */
[----:B------:R-:W-:Y:S01]  /*0b60*/  CS2R R22, SRZ ;  /* 0x0000000000167805 */ /* 0x000fe2000001ff00 */
[----:B------:R-:W-:Y:S01]  /*0b70*/  IMAD.MOV.U32 R200, RZ, RZ, RZ ;  /* 0x000000ffffc87224 */ /* 0x000fe200078e00ff */
[----:B------:R-:W-:Y:S01]  /*0b80*/  ULOP3.LUT UR44, UR36, 0x1, URZ, 0xfc, !UPT ;  /* 0x00000001242c7892 */ /* 0x000fe2000f8efc3f */
[----:B0-----:R-:W-:-:S05]  /*0b90*/  VIADD R235, R2, 0xffffff80 ;  /* 0xffffff8002eb7836 */ /* 0x001fca0000000000 */
[----:B------:R-:W-:-:S04]  /*0ba0*/  SHF.R.S32.HI R0, RZ, 0x1f, R235 ;  /* 0x0000001fff007819 */ /* 0x000fc800000114eb */
[CC--:B------:R-:W-:Y:S02]  /*0bb0*/  LEA.HI R3, R0.reuse, R235.reuse, RZ, 0x7 ;  /* 0x000000eb00037211 */ /* 0x0c0fe400078f38ff */
[----:B------:R-:W-:Y:S02]  /*0bc0*/  LEA.HI R205, R0, R235, RZ, 0x5 ;  /* 0x000000eb00cd7211 */ /* 0x000fe400078f28ff */
[----:B------:R-:W-:Y:S02]  /*0bd0*/  LOP3.LUT R2, R3, 0xffffff80, RZ, 0xc0, !PT ;  /* 0xffffff8003027812 */ /* 0x000fe400078ec0ff */
[----:B------:R-:W-:Y:S02]  /*0be0*/  SHF.R.S32.HI R230, RZ, 0x7, R3 ;  /* 0x00000007ffe67819 */ /* 0x000fe40000011403 */
[----:B------:R-:W-:Y:S01]  /*0bf0*/  SHF.R.S32.HI R205, RZ, 0x5, R205 ;  /* 0x00000005ffcd7819 */ /* 0x000fe200000114cd */
[----:B------:R-:W-:Y:S01]  /*0c00*/  IMAD.IADD R227, R235, 0x1, -R2 ;  /* 0x00000001ebe37824 */ /* 0x000fe200078e0a02 */
[----:B------:R-:W-:-:S02]  /*0c10*/  LEA.HI R3, R3, R230, RZ, 0x1 ;  /* 0x000000e603037211 */ /* 0x000fc400078f08ff */
[----:B------:R-:W-:Y:S02]  /*0c20*/  LEA.HI R2, R0, R235, RZ, 0x4 ;  /* 0x000000eb00027211 */ /* 0x000fe400078f20ff */
        /* <DEDUP_REMOVED lines=9> */
[----:B------:R-:W-:Y:S02]  /*0cc0*/  LOP3.LUT R9, R5, 0xfffffff8, RZ, 0xc0, !PT ;  /* 0xfffffff805097812 */ /* 0x000fe400078ec0ff */
[----:B------:R-:W-:-:S03]  /*0cd0*/  SHF.R.S32.HI R5, RZ, 0x4, R2 ;  /* 0x00000004ff057819 */ /* 0x000fc60000011402 */
[----:B------:R-:W-:Y:S01]  /*0ce0*/  IMAD.IADD R9, R4, 0x1, -R9 ;  /* 0x0000000104097824 */ /* 0x000fe200078e0a09 */
[C---:B------:R-:W-:Y:S02]  /*0cf0*/  LOP3.LUT R4, R2.reuse, 0x3fffff0, RZ, 0xc0, !PT ;  /* 0x03fffff002047812 */ /* 0x040fe400078ec0ff */
[----:B------:R-:W-:Y:S01]  /*0d00*/  LEA.HI R2, R2, R5, RZ, 0x1 ;  /* 0x0000000502027211 */ /* 0x000fe200078f08ff */
[----:B------:R-:W-:Y:S02]  /*0d10*/  IMAD R6, R6, 0x10, R9 ;  /* 0x0000001006067824 */ /* 0x000fe400078e0209 */
[----:B------:R-:W-:Y:S01]  /*0d20*/  IMAD.IADD R4, R235, 0x1, -R4 ;  /* 0x00000001eb047824 */ /* 0x000fe200078e0a04 */
[----:B------:R-:W-:Y:S01]  /*0d30*/  LOP3.LUT R2, R2, 0x1ffffffe, RZ, 0xc0, !PT ;  /* 0x1ffffffe02027812 */ /* 0x000fe200078ec0ff */
[----:B------:R-:W-:Y:S01]  /*0d40*/  IMAD R232, R3, 0x40, R6 ;  /* 0x0000004003e87824 */ /* 0x000fe200078e0206 */
[CC--:B------:R-:W-:Y:S02]  /*0d50*/  LEA.HI R3, R0.reuse, R235.reuse, RZ, 0x2 ;  /* 0x000000eb00037211 */ /* 0x0c0fe400078f10ff */
[----:B------:R-:W-:Y:S01]  /*0d60*/  LEA.HI R0, R0, R235, RZ, 0x3 ;  /* 0x000000eb00007211 */ /* 0x000fe200078f18ff */
[----:B------:R-:W-:Y:S01]  /*0d70*/  IMAD.IADD R2, R5, 0x1, -R2 ;  /* 0x0000000105027824 */ /* 0x000fe200078e0a02 */
[----:B------:R-:W-:Y:S01]  /*0d80*/  SHF.R.S32.HI R19, RZ, 0x2, R3 ;  /* 0x00000002ff137819 */ /* 0x000fe20000011403 */
[----:B------:R-:W-:Y:S01]  /*0d90*/  IMAD R5, R205, 0x10, R4 ;  /* 0x00000010cd057824 */ /* 0x000fe200078e0204 */
[----:B------:R-:W-:-:S02]  /*0da0*/  LOP3.LUT R4, R3, 0xfffffffc, RZ, 0xc0, !PT ;  /* 0xfffffffc03047812 */ /* 0x000fc400078ec0ff */
[----:B------:R-:W-:Y:S01]  /*0db0*/  SHF.R.S32.HI R202, RZ, 0x3, R0 ;  /* 0x00000003ffca7819 */ /* 0x000fe20000011400 */
[----:B------:R-:W-:Y:S01]  /*0dc0*/  VIADD R211, R19, 0x40 ;  /* 0x0000004013d37836 */ /* 0x000fe20000000000 */
[----:B------:R-:W-:Y:S01]  /*0dd0*/  LOP3.LUT R0, R0, 0x1ffffff8, RZ, 0xc0, !PT ;  /* 0x1ffffff800007812 */ /* 0x000fe200078ec0ff */
[----:B------:R-:W-:Y:S01]  /*0de0*/  IMAD.IADD R219, R235, 0x1, -R4 ;  /* 0x00000001ebdb7824 */ /* 0x000fe200078e0a04 */
[----:B------:R-:W-:Y:S01]  /*0df0*/  SHF.R.S32.HI R6, RZ, 0x1f, R3 ;  /* 0x0000001fff067819 */ /* 0x000fe20000011403 */
[----:B------:R-:W-:Y:S01]  /*0e00*/  IMAD.SHL.U32 R204, R211, 0x40, RZ ;  /* 0x00000040d3cc7824 */ /* 0x000fe200078e00ff */
[----:B------:R-:W-:Y:S01]  /*0e10*/  SHF.R.S32.HI R8, RZ, 0x1f, R211 ;  /* 0x0000001fff087819 */ /* 0x000fe200000114d3 */
[----:B------:R-:W-:Y:S01]  /*0e20*/  IMAD.SHL.U32 R16, R219, 0x8, RZ ;  /* 0x00000008db107824 */ /* 0x000fe200078e00ff */
[----:B------:R-:W-:Y:S01]  /*0e30*/  LEA.HI R6, R6, R19, RZ, 0x3 ;  /* 0x0000001306067211 */ /* 0x000fe200078f18ff */
[----:B------:R-:W-:Y:S01]  /*0e40*/  IMAD.IADD R0, R235, 0x1, -R0 ;  /* 0x00000001eb007824 */ /* 0x000fe200078e0a00 */
[----:B------:R-:W-:Y:S01]  /*0e50*/  LEA.HI R8, R8, R211, RZ, 0x3 ;  /* 0x000000d308087211 */ /* 0x000fe200078f18ff */
[----:B------:R-:W-:Y:S01]  /*0e60*/  IMAD R5, R5, 0x8, R2 ;  /* 0x0000000805057824 */ /* 0x000fe200078e0202 */
[----:B------:R-:W-:Y:S01]  /*0e70*/  LOP3.LUT R204, R204, 0x1c0, RZ, 0xc0, !PT ;  /* 0x000001c0cccc7812 */ /* 0x000fe200078ec0ff */
[----:B------:R-:W-:Y:S01]  /*0e80*/  IMAD.SHL.U32 R201, R0, 0x8, RZ ;  /* 0x0000000800c97824 */ /* 0x000fe200078e00ff */
[----:B------:R-:W-:Y:S01]  /*0e90*/  LOP3.LUT R6, R6, 0xfffffff8, RZ, 0xc0, !PT ;  /* 0xfffffff806067812 */ /* 0x000fe200078ec0ff */
[----:B------:R-:W-:Y:S01]  /*0ea0*/  IMAD.SHL.U32 R8, R8, 0x40, RZ ;  /* 0x0000004008087824 */ /* 0x000fe200078e00ff */
[----:B------:R-:W-:Y:S01]  /*0eb0*/  SHF.R.U32.HI R234, RZ, 0x3, R204 ;  /* 0x00000003ffea7819 */ /* 0x000fe200000116cc */
[----:B------:R-:W-:Y:S01]  /*0ec0*/  IMAD.MOV.U32 R2, RZ, RZ, RZ ;  /* 0x000000ffff027224 */ /* 0x000fe200078e00ff */
[----:B------:R-:W-:Y:S01]  /*0ed0*/  LOP3.LUT R3, R204, 0x38, R16, 0xf8, !PT ;  /* 0x00000038cc037812 */ /* 0x000fe200078ef810 */
[----:B------:R-:W-:Y:S01]  /*0ee0*/  IMAD.IADD R220, R19, 0x1, -R6 ;  /* 0x0000000113dc7824 */ /* 0x000fe200078e0a06 */
[----:B------:R-:W-:Y:S01]  /*0ef0*/  LOP3.LUT R206, R8, 0xfffffe00, RZ, 0xc0, !PT ;  /* 0xfffffe0008ce7812 */ /* 0x000fe200078ec0ff */
[----:B------:R-:W-:Y:S01]  /*0f00*/  IMAD.SHL.U32 R233, R5, 0x8, RZ ;  /* 0x0000000805e97824 */ /* 0x000fe200078e00ff */
[----:B------:R-:W-:-:S02]  /*0f10*/  LOP3.LUT R0, R7, 0x7ffffffc, RZ, 0xc0, !PT ;  /* 0x7ffffffc07007812 */ /* 0x000fc400078ec0ff */
[----:B------:R-:W-:Y:S02]  /*0f20*/  LOP3.LUT R3, R206, R3, R234, 0xf6, !PT ;  /* 0x00000003ce037212 */ /* 0x000fe400078ef6ea */
[----:B------:R-:W-:Y:S01]  /*0f30*/  SHF.R.S32.HI R218, RZ, 0x1f, R19 ;  /* 0x0000001fffda7819 */ /* 0x000fe20000011413 */
[----:B------:R-:W-:Y:S01]  /*0f40*/  IMAD.IADD R231, R227, 0x1, -R0 ;  /* 0x00000001e3e77824 */ /* 0x000fe200078e0a00 */
[----:B------:R-:W-:Y:S01]  /*0f50*/  SHF.R.S32.HI R17, RZ, 0x1f, R16 ;  /* 0x0000001fff117819 */ /* 0x000fe20000011410 */
[----:B------:R-:W-:-:S07]  /*0f60*/  IMAD R229, R3, 0x2, R18 ;  /* 0x0000000203e57824 */ /* 0x000fce00078e0212 */
.L_x_7778:
[----:B0--3-5:R-:W0:Y:S02]  /*0f70*/  LDC.64 R4, c[0x0][0xc60] ;  /* 0x00031800ff047b82 */ /* 0x029e240000000a00 */
[----:B0-----:R-:W-:-:S05]  /*0f80*/  IMAD.WIDE R4, R87, 0x4, R4 ;  /* 0x0000000457047825 */ /* 0x001fca00078e0204 */
[----:B--2---:R-:W2:Y:S01]  /*0f90*/  LDG.E R210, desc[UR40][R4.64] ;  /* 0x0000002804d27981 */ /* 0x004ea2000c1e1900 */
[----:B------:R-:W-:Y:S05]  /*0fa0*/  YIELD ;  /* 0x0000000000007946 */ /* 0x000fea0003800000 */
[----:B------:R-:W-:Y:S01]  /*0fb0*/  ULDC.64 UR4, c[0x0][0xa28] ;  /* 0x00028a0000047ab9 */ /* 0x000fe20000000a00 */
[----:B------:R-:W-:Y:S01]  /*0fc0*/  ULDC.64 UR8, c[0x0][0xa18] ;  /* 0x0002860000087ab9 */ /* 0x000fe20000000a00 */
[----:B------:R-:W-:Y:S01]  /*0fd0*/  ISETP.NE.U32.AND P1, PT, RZ, UR4, PT ;  /* 0x00000004ff007c0c */ /* 0x000fe2000bf25070 */
[----:B------:R-:W-:Y:S01]  /*0fe0*/  ULDC.64 UR6, c[0x0][0xa08] ;  /* 0x0002820000067ab9 */ /* 0x000fe20000000a00 */
[----:B------:R-:W-:Y:S01]  /*0ff0*/  IMAD.MOV.U32 R3, RZ, RZ, RZ ;  /* 0x000000ffff037224 */ /* 0x000fe200078e00ff */
[----:B------:R-:W-:Y:S01]  /*1000*/  ISETP.NE.U32.AND P0, PT, RZ, UR6, PT ;  /* 0x00000006ff007c0c */ /* 0x000fe2000bf05070 */
[----:B------:R-:W-:Y:S01]  /*1010*/  IMAD.MOV.U32 R27, RZ, RZ, RZ ;  /* 0x000000ffff1b7224 */ /* 0x000fe200078e00ff */
[----:B------:R-:W-:-:S02]  /*1020*/  ISETP.NE.AND.EX P1, PT, RZ, UR5, PT, P1 ;  /* 0x00000005ff007c0c */ /* 0x000fc4000bf25310 */
[----:B------:R-:W-:Y:S02]  /*1030*/  ISETP.NE.AND.EX P0, PT, RZ, UR7, PT, P0 ;  /* 0x00000007ff007c0c */ /* 0x000fe4000bf05300 */
[----:B--2---:R-:W-:Y:S01]  /*1040*/  SHF.R.S32.HI R221, RZ, 0x1f, R210 ;  /* 0x0000001fffdd7819 */ /* 0x004fe200000114d2 */
[----:B------:R-:W-:-:S08]  /*1050*/  IMAD.SHL.U32 R208, R210, 0x4, RZ ;  /* 0x00000004d2d07824 */ /* 0x000fd000078e00ff */
[C---:B----4-:R-:W-:Y:S02]  /*1060*/  @P1 LEA R6, P2, R210.reuse, UR4, 0x2 ;  /* 0x00000004d2061c11 */ /* 0x050fe4000f8410ff */
[C-C-:B------:R-:W-:Y:S02]  /*1070*/  SHF.L.U64.HI R209, R210.reuse, 0x2, R221.reuse ;  /* 0x00000002d2d17819 */ /* 0x140fe400000102dd */
[----:B------:R-:W-:Y:S02]  /*1080*/  @P1 LEA.HI.X R7, R210, UR5, R221, 0x2, P2 ;  /* 0x00000005d2071c11 */ /* 0x000fe400090f14dd */
[----:B------:R-:W-:Y:S01]  /*1090*/  ISETP.NE.U32.AND P2, PT, RZ, UR8, PT ;  /* 0x00000008ff007c0c */ /* 0x000fe2000bf45070 */
[----:B------:R-:W-:Y:S01]  /*10a0*/  ULDC UR4, c[0x0][0x288] ;  /* 0x0000a20000047ab9 */ /* 0x000fe20000000800 */
[----:B------:R-:W-:Y:S01]  /*10b0*/  IADD3 R8, P3, R208, UR6, RZ ;  /* 0x00000006d0087c10 */ /* 0x000fe2000ff7e0ff */
[----:B------:R0:W5:Y:S01]  /*10c0*/  @P1 LDG.E R3, desc[UR40][R6.64] ;  /* 0x0000002806031981 */ /* 0x000162000c1e1900 */
[----:B------:R-:W-:Y:S01]  /*10d0*/  ISETP.NE.AND.EX P2, PT, RZ, UR9, PT, P2 ;  /* 0x00000009ff007c0c */ /* 0x000fe2000bf45320 */
[----:B------:R-:W-:Y:S01]  /*10e0*/  IMAD.U32 R30, RZ, RZ, UR4 ;  /* 0x00000004ff1e7e24 */ /* 0x000fe2000f8e00ff */
[----:B------:R-:W-:Y:S01]  /*10f0*/  IADD3.X R9, R209, UR7, RZ, P3, !PT ;  /* 0x00000007d1097c10 */ /* 0x000fe20009ffe4ff */
[----:B------:R-:W-:-:S04]  /*1100*/  ULDC.64 UR4, c[0x0][0x3f8] ;  /* 0x0000fe0000047ab9 */ /* 0x000fc80000000a00 */
[----:B------:R0:W5:Y:S06]  /*1110*/  @P0 LDG.E R27, desc[UR40][R8.64] ;  /* 0x00000028081b0981 */ /* 0x00016c000c1e1900 */
[----:B------:R-:W-:-:S04]  /*1120*/  @P2 IADD3 R4, P1, R208, UR8, RZ ;  /* 0x00000008d0042c10 */ /* 0x000fc8000ff3e0ff */
[----:B------:R-:W-:-:S05]  /*1130*/  @P2 IADD3.X R5, R209, UR9, RZ, P1, !PT ;  /* 0x00000009d1052c10 */ /* 0x000fca0008ffe4ff */
[----:B------:R0:W5:Y:S01]  /*1140*/  @P2 LDG.E R30, desc[UR40][R4.64] ;  /* 0x00000028041e2981 */ /* 0x000162000c1e1900 */
[----:B------:R-:W-:-:S03]  /*1150*/  UISETP.NE.U32.AND UP0, UPT, UR4, URZ, UPT ;  /* 0x0000003f0400728c */ /* 0x000fc6000bf05070 */
[----:B------:R-:W-:Y:S01]  /*1160*/  ULDC UR4, c[0x0][0x404] ;  /* 0x0001010000047ab9 */ /* 0x000fe20000000800 */
[----:B------:R-:W-:-:S03]  /*1170*/  UISETP.NE.AND.EX UP0, UPT, UR5, URZ, UPT, UP0 ;  /* 0x0000003f0500728c */ /* 0x000fc6000bf05300 */
[----:B------:R-:W-:Y:S01]  /*1180*/  ULDC UR5, c[0x0][0x2e0] ;  /* 0x0000b80000057ab9 */ /* 0x000fe20000000800 */
[----:B------:R-:W-:-:S04]  /*1190*/  USEL UR4, UR4, 0x1, UP0 ;  /* 0x0000000104047887 */ /* 0x000fc80008000000 */
[----:B------:R-:W-:-:S03]  /*11a0*/  UIMAD UR4, UR4, UR5, URZ ;  /* 0x00000005040472a4 */ /* 0x000fc6000f8e023f */
[----:B------:R-:W-:Y:S02]  /*11b0*/  ULDC UR5, c[0x0][0x338] ;  /* 0x0000ce0000057ab9 */ /* 0x000fe40000000800 */
[----:B------:R-:W-:Y:S02]  /*11c0*/  IMAD.U32 R62, RZ, RZ, UR5 ;  /* 0x00000005ff3e7e24 */ /* 0x000fe4000f8e00ff */
[----:B------:R-:W-:Y:S02]  /*11d0*/  IMAD.U32 R24, RZ, RZ, UR4 ;  /* 0x00000004ff187e24 */ /* 0x000fe4000f8e00ff */
        /* <DEDUP_REMOVED lines=11> */
.L_x_7646:
[----:B------:R-:W-:Y:S01]  /*1290*/  ULDC.64 UR4, c[0x0][0xa20] ;  /* 0x0002880000047ab9 */ /* 0x000fe20000000a00 */
[----:B------:R-:W-:Y:S01]  /*12a0*/  IMAD.MOV.U32 R213, RZ, RZ, R85 ;  /* 0x000000ffffd57224 */ /* 0x000fe200078e0055 */
[----:B------:R-:W-:Y:S01]  /*12b0*/  ISETP.NE.U32.AND P1, PT, RZ, UR4, PT ;  /* 0x00000004ff007c0c */ /* 0x000fe2000bf25070 */
[----:B------:R-:W-:-:S03]  /*12c0*/  IMAD.MOV.U32 R207, RZ, RZ, R86 ;  /* 0x000000ffffcf7224 */ /* 0x000fc600078e0056 */
[----:B------:R-:W-:-:S13]  /*12d0*/  ISETP.NE.AND.EX P1, PT, RZ, UR5, PT, P1 ;  /* 0x00000005ff007c0c */ /* 0x000fda000bf25310 */
[----:B------:R-:W-:Y:S05]  /*12e0*/  @!P1 BRA `(.L_x_7647) ;  /* 0x0000000000109947 */ /* 0x000fea0003800000 */
[----:B------:R-:W-:-:S04]  /*12f0*/  IADD3 R4, P0, R208, UR4, RZ ;  /* 0x00000004d0047c10 */ /* 0x000fc8000ff1e0ff */
[----:B------:R-:W-:-:S05]  /*1300*/  IADD3.X R5, R209, UR5, RZ, P0, !PT ;  /* 0x00000005d1057c10 */ /* 0x000fca00087fe4ff */
[----:B------:R0:W5:Y:S01]  /*1310*/  LDG.E R24, desc[UR40][R4.64] ;  /* 0x0000002804187981 */ /* 0x000162000c1e1900 */
[----:B------:R-:W-:Y:S05]  /*1320*/  BRA `(.L_x_7648) ;  /* 0x0000000000107947 */ /* 0x000fea0003800000 */
.L_x_7647:
[----:B------:R-:W-:Y:S05]  /*1330*/  @!P0 BRA `(.L_x_7648) ;  /* 0x00000000000c8947 */ /* 0x000fea0003800000 */
[----:B------:R-:W2:Y:S04]  /*1340*/  LDG.E R5, desc[UR40][R8.64] ;  /* 0x0000002808057981 */ /* 0x000ea8000c1e1900 */
[----:B------:R-:W2:Y:S02]  /*1350*/  LDG.E R24, desc[UR40][R8.64+0x4] ;  /* 0x0000042808187981 */ /* 0x000ea4000c1e1900 */
[----:B--2---:R-:W-:-:S07]  /*1360*/  IMAD.IADD R24, R24, 0x1, -R5 ;  /* 0x0000000118187824 */ /* 0x004fce00078e0a05 */
.L_x_7648:
        /* <DEDUP_REMOVED lines=19> */
[----:B------:R-:W-:-:S04]  /*14a0*/  VIADD R0, R176, 0x5f ;  /* 0x0000005fb0007836 */ /* 0x000fc80000000000 */
[----:B------:R-:W-:-:S05]  /*14b0*/  IMAD.HI R0, R0, 0x2aaaaaab, RZ ;  /* 0x2aaaaaab00007827 */ /* 0x000fca00078e02ff */
[----:B------:R-:W-:-:S04]  /*14c0*/  SHF.R.U32.HI R177, RZ, 0x1f, R0 ;  /* 0x0000001fffb17819 */ /* 0x000fc80000011600 */
[----:B------:R-:W-:-:S05]  /*14d0*/  LEA.HI.SX32 R177, R0, R177, 0x1c ;  /* 0x000000b100b17211 */ /* 0x000fca00078fe2ff */
[----:B------:R-:W-:-:S05]  /*14e0*/  IMAD R3, R177, 0x60, -R3 ;  /* 0x00000060b1037824 */ /* 0x000fca00078e0a03 */
[----:B------:R-:W-:-:S04]  /*14f0*/  VIMNMX R3, R3, R62, PT ;  /* 0x0000003e03037248 */ /* 0x000fc80003fe0100 */
[----:B------:R-:W-:Y:S01]  /*1500*/  ISETP.GT.AND P0, PT, R3, R60, PT ;  /* 0x0000003c0300720c */ /* 0x000fe20003f04270 */
[----:B------:R-:W-:-:S05]  /*1510*/  IMAD.WIDE.U32 R60, R60, -0x55555555, RZ ;  /* 0xaaaaaaab3c3c7825 */ /* 0x000fca00078e00ff */
[----:B------:R-:W-:-:S05]  /*1520*/  SHF.R.U32.HI R60, RZ, 0x6, R61 ;  /* 0x00000006ff3c7819 */ /* 0x000fca000001163d */
[----:B------:R-:W-:Y:S02]  /*1530*/  IMAD.MOV.U32 R59, RZ, RZ, R60 ;  /* 0x000000ffff3b7224 */ /* 0x000fe400078e003c */
[----:B------:R-:W-:-:S04]  /*1540*/  @P0 VIADD R0, R3, 0x5f ;  /* 0x0000005f03000836 */ /* 0x000fc80000000000 */
[----:B------:R-:W-:-:S05]  /*1550*/  @P0 IMAD.HI R0, R0, 0x2aaaaaab, RZ ;  /* 0x2aaaaaab00000827 */ /* 0x000fca00078e02ff */
[----:B------:R-:W-:-:S04]  /*1560*/  @P0 SHF.R.U32.HI R3, RZ, 0x1f, R0 ;  /* 0x0000001fff030819 */ /* 0x000fc80000011600 */
[----:B------:R-:W-:Y:S02]  /*1570*/  @P0 LEA.HI.SX32 R59, R0, R3, 0x1c ;  /* 0x00000003003b0211 */ /* 0x000fe400078fe2ff */
        /* <DEDUP_REMOVED lines=23> */
.L_x_7651:
[----:B------:R-:W-:Y:S05]  /*16f0*/  BSYNC B6 ;  /* 0x0000000000067941 */ /* 0x000fea0003800000 */
.L_x_7650:
        /* <DEDUP_REMOVED lines=20> */
.L_x_7653:
[----:B------:R-:W-:Y:S05]  /*1840*/  BSYNC B6 ;  /* 0x0000000000067941 */ /* 0x000fea0003800000 */
.L_x_7652:
[----:B------:R-:W-:Y:S01]  /*1850*/  ULDC.64 UR4, c[0x0][0x9f8] ;  /* 0x00027e0000047ab9 */ /* 0x000fe20000000a00 */
[----:B------:R-:W0:Y:S01]  /*1860*/  LDC R0, c[0x0][0x428] ;  /* 0x00010a00ff007b82 */ /* 0x000e220000000800 */
[----:B------:R-:W-:-:S07]  /*1870*/  ISETP.NE.U32.AND P0, PT, RZ, UR4, PT ;  /* 0x00000004ff007c0c */ /* 0x000fce000bf05070 */
[----:B------:R-:W1:Y:S01]  /*1880*/  LDC.64 R42, c[0x0][0x2f0] ;  /* 0x0000bc00ff2a7b82 */ /* 0x000e620000000a00 */
[----:B------:R-:W-:Y:S01]  /*1890*/  ISETP.NE.AND.EX P0, PT, RZ, UR5, PT, P0 ;  /* 0x00000005ff007c0c */ /* 0x000fe2000bf05300 */
[----:B------:R-:W2:Y:S01]  /*18a0*/  S2R R20, SR_TID.X ;  /* 0x0000000000147919 */ /* 0x000ea20000002100 */
[----:B------:R-:W-:Y:S01]  /*18b0*/  IMAD.IADD R56, R27, 0x1, R24 ;  /* 0x000000011b387824 */ /* 0x000fe200078e0218 */
[----:B------:R-:W-:Y:S01]  /*18c0*/  ULDC.64 UR6, c[0x0][0xa08] ;  /* 0x0002820000067ab9 */ /* 0x000fe20000000a00 */
[C---:B------:R-:W-:Y:S02]  /*18d0*/  VIADD R99, R16.reuse, 0x20 ;  /* 0x0000002010637836 */ /* 0x040fe40000000000 */
[----:B------:R-:W-:Y:S01]  /*18e0*/  VIADD R98, R16, 0x40 ;  /* 0x0000004010627836 */ /* 0x000fe20000000000 */
[----:B------:R-:W3:Y:S06]  /*18f0*/  LDC.64 R54, c[0x0][0x3d8] ;  /* 0x0000f600ff367b82 */ /* 0x000eec0000000a00 */
[----:B------:R-:W-:-:S02]  /*1900*/  @P0 IADD3 R4, P1, R208, UR4, RZ ;  /* 0x00000004d0040c10 */ /* 0x000fc4000ff3e0ff */
[----:B------:R-:W4:Y:S02]  /*1910*/  LDC R27, c[0x0][0x3d4] ;  /* 0x0000f500ff1b7b82 */ /* 0x000f240000000800 */
[----:B------:R-:W-:Y:S01]  /*1920*/  @P0 IADD3.X R5, R209, UR5, RZ, P1, !PT ;  /* 0x00000005d1050c10 */ /* 0x000fe20008ffe4ff */
[----:B------:R-:W-:-:S04]  /*1930*/  ULDC.64 UR4, c[0x0][0x2f8] ;  /* 0x0000be0000047ab9 */ /* 0x000fc80000000a00 */
[----:B------:R2:W4:Y:S01]  /*1940*/  @P0 LDG.E R25, desc[UR40][R4.64] ;  /* 0x0000002804190981 */ /* 0x000522000c1e1900 */
[----:B0-----:R-:W-:Y:S01]  /*1950*/  ISETP.NE.AND P0, PT, R0, 0x1, PT ;  /* 0x000000010000780c */ /* 0x001fe20003f05270 */
[C---:B------:R-:W-:Y:S01]  /*1960*/  VIADD R96, R16.reuse, 0x60 ;  /* 0x0000006010607836 */ /* 0x040fe20000000000 */
[----:B------:R-:W-:Y:S01]  /*1970*/  SHF.R.S32.HI R33, RZ, 0x1f, R56 ;  /* 0x0000001fff217819 */ /* 0x000fe20000011438 */
[C---:B------:R-:W-:Y:S01]  /*1980*/  VIADD R94, R16.reuse, 0x80 ;  /* 0x00000080105e7836 */ /* 0x040fe20000000000 */
[----:B------:R-:W0:Y:S01]  /*1990*/  LDC.64 R48, c[0x0][0x3e8] ;  /* 0x0000fa00ff307b82 */ /* 0x000e220000000a00 */
[----:B------:R-:W-:Y:S01]  /*19a0*/  VIADD R92, R16, 0xa0 ;  /* 0x000000a0105c7836 */ /* 0x000fe20000000000 */
[----:B-1----:R-:W-:Y:S01]  /*19b0*/  SHF.L.U64.HI R88, R42, 0x6, R43 ;  /* 0x000000062a587819 */ /* 0x002fe2000001022b */
[-C--:B------:R-:W-:Y:S01]  /*19c0*/  IMAD R6, R33, R42.reuse, RZ ;  /* 0x0000002a21067224 */ /* 0x080fe200078e02ff */
[----:B---3--:R-:W-:Y:S01]  /*19d0*/  SHF.L.U64.HI R84, R54, 0x6, R55 ;  /* 0x0000000636547819 */ /* 0x008fe20000010237 */
[----:B--2---:R-:W-:Y:S01]  /*19e0*/  IMAD.WIDE.U32 R4, R56, R42, RZ ;  /* 0x0000002a38047225 */ /* 0x004fe200078e00ff */
[----:B------:R-:W-:-:S02]  /*19f0*/  SHF.R.U32.HI R26, RZ, 0x7, R20 ;  /* 0x00000007ff1a7819 */ /* 0x000fc40000011614 */
[----:B------:R-:W-:Y:S01]  /*1a00*/  SHF.R.S32.HI R81, RZ, 0x1f, R211 ;  /* 0x0000001fff517819 */ /* 0x000fe200000114d3 */
[----:B------:R-:W1:Y:S01]  /*1a10*/  @P0 LDC R3, c[0x0][0x42c] ;  /* 0x00010b00ff030b82 */ /* 0x000e620000000800 */
[----:B------:R-:W-:Y:S01]  /*1a20*/  ISETP.NE.AND P6, PT, R26, 0x1, PT ;  /* 0x000000011a00780c */ /* 0x000fe20003fc5270 */
[----:B------:R-:W-:Y:S02]  /*1a30*/  IMAD.SHL.U32 R28, R219, 0x4, RZ ;  /* 0x00000004db1c7824 */ /* 0x000fe400078e00ff */
[----:B------:R-:W-:Y:S02]  /*1a40*/  IMAD.SHL.U32 R87, R220, 0x40, RZ ;  /* 0x00000040dc577824 */ /* 0x000fe400078e00ff */
[----:B------:R-:W-:Y:S01]  /*1a50*/  IMAD.MOV.U32 R80, RZ, RZ, 0x20 ;  /* 0x00000020ff507424 */ /* 0x000fe200078e00ff */
[----:B------:R-:W-:Y:S01]  /*1a60*/  SHF.R.S32.HI R29, RZ, 0x1f, R28 ;  /* 0x0000001fff1d7819 */ /* 0x000fe2000001141c */
[----:B------:R-:W2:Y:S01]  /*1a70*/  @P0 LDC R7, c[0x0][0x430] ;  /* 0x00010c00ff070b82 */ /* 0x000ea20000000800 */
[----:B------:R-:W-:Y:S01]  /*1a80*/  LOP3.LUT R87, R87, 0x1c0, RZ, 0xc0, !PT ;  /* 0x000001c057577812 */ /* 0x000fe200078ec0ff */
[----:B------:R-:W-:-:S02]  /*1a90*/  IMAD.SHL.U32 R83, R54, 0x40, RZ ;  /* 0x0000004036537824 */ /* 0x000fc400078e00ff */
[----:B------:R-:W-:Y:S01]  /*1aa0*/  VIADD R79, R26, 0x8 ;  /* 0x000000081a4f7836 */ /* 0x000fe20000000000 */
[----:B------:R-:W-:Y:S01]  /*1ab0*/  SHF.R.U32.HI R82, RZ, 0x3, R87 ;  /* 0x00000003ff527819 */ /* 0x000fe20000011657 */
[----:B----4-:R-:W-:Y:S01]  /*1ac0*/  IMAD.SHL.U32 R78, R27, 0x2, RZ ;  /* 0x000000021b4e7824 */ /* 0x010fe200078e00ff */
[----:B0-----:R-:W-:Y:S01]  /*1ad0*/  SHF.L.U64.HI R91, R48, 0x6, R49 ;  /* 0x00000006305b7819 */ /* 0x001fe20000010231 */
[----:B------:R-:W-:-:S04]  /*1ae0*/  IMAD.WIDE.U32 R10, R19, R48, R16 ;  /* 0x00000030130a7225 */ /* 0x000fc800078e0010 */
[----:B------:R-:W-:Y:S02]  /*1af0*/  IMAD R75, R49, 0x60, RZ ;  /* 0x00000060314b7824 */ /* 0x000fe400078e02ff */
[----:B------:R-:W-:Y:S02]  /*1b00*/  IMAD.SHL.U32 R89, R48, 0x40, RZ ;  /* 0x0000004030597824 */ /* 0x000fe400078e00ff */
[----:B-1----:R-:W-:-:S04]  /*1b10*/  @P0 IMAD.HI.U32 R0, R86, R3, RZ ;  /* 0x0000000356000227 */ /* 0x002fc800078e00ff */
[----:B------:R-:W-:Y:S02]  /*1b20*/  IMAD R3, R56, R43, R6 ;  /* 0x0000002b38037224 */ /* 0x000fe400078e0206 */
[----:B------:R-:W-:Y:S01]  /*1b30*/  IMAD R6, R218, R42, RZ ;  /* 0x0000002ada067224 */ /* 0x000fe200078e02ff */
[----:B--2---:R-:W-:Y:S01]  /*1b40*/  @P0 SHF.R.U32.HI R86, RZ, R7, R0 ;  /* 0x00000007ff560219 */ /* 0x004fe20000011600 */
[----:B------:R-:W-:Y:S01]  /*1b50*/  IMAD.IADD R5, R5, 0x1, R3 ;  /* 0x0000000105057824 */ /* 0x000fe200078e0203 */
[----:B------:R-:W-:Y:S01]  /*1b60*/  ISETP.NE.U32.AND P0, PT, RZ, UR6, PT ;  /* 0x00000006ff007c0c */ /* 0x000fe2000bf05070 */
[----:B------:R-:W-:Y:S01]  /*1b70*/  IMAD R6, R19, R43, R6 ;  /* 0x0000002b13067224 */ /* 0x000fe200078e0206 */
[----:B------:R-:W-:Y:S01]  /*1b80*/  SHF.R.S32.HI R7, RZ, 0x1f, R86 ;  /* 0x0000001fff077819 */ /* 0x000fe20000011456 */
[----:B------:R-:W-:Y:S01]  /*1b90*/  IMAD.WIDE.U32 R4, R86, UR4, R4 ;  /* 0x0000000456047c25 */ /* 0x000fe2000f8e0004 */
[----:B------:R-:W-:-:S03]  /*1ba0*/  ISETP.NE.AND.EX P0, PT, RZ, UR7, PT, P0 ;  /* 0x00000007ff007c0c */ /* 0x000fc6000bf05300 */
[----:B------:R-:W-:-:S04]  /*1bb0*/  IMAD R3, R7, UR4, RZ ;  /* 0x0000000407037c24 */ /* 0x000fc8000f8e02ff */
[----:B------:R-:W-:Y:S01]  /*1bc0*/  IMAD R3, R86, UR5, R3 ;  /* 0x0000000556037c24 */ /* 0x000fe2000f8e0203 */
[----:B------:R-:W-:-:S03]  /*1bd0*/  ULDC.64 UR4, c[0x0][0x300] ;  /* 0x0000c00000047ab9 */ /* 0x000fc60000000a00 */
[----:B------:R-:W-:Y:S01]  /*1be0*/  IMAD.IADD R5, R5, 0x1, R3 ;  /* 0x0000000105057824 */ /* 0x000fe200078e0203 */
[----:B------:R-:W-:Y:S02]  /*1bf0*/  SHF.R.S32.HI R0, RZ, 0x1f, R25 ;  /* 0x0000001fff007819 */ /* 0x000fe40000011419 */
[----:B------:R-:W-:Y:S02]  /*1c00*/  SEL R41, R25, RZ, !P0 ;  /* 0x000000ff19297207 */ /* 0x000fe40004000000 */
[----:B------:R-:W-:-:S03]  /*1c10*/  SEL R8, R0, RZ, !P0 ;  /* 0x000000ff00087207 */ /* 0x000fc60004000000 */
[----:B------:R-:W-:-:S04]  /*1c20*/  IMAD.WIDE.U32 R20, R41, UR4, R4 ;  /* 0x0000000429147c25 */ /* 0x000fc8000f8e0004 */
[----:B------:R-:W-:Y:S02]  /*1c30*/  IMAD R0, R8, UR4, RZ ;  /* 0x0000000408007c24 */ /* 0x000fe4000f8e02ff */
[----:B------:R-:W-:-:S04]  /*1c40*/  IMAD.WIDE.U32 R4, R19, R42, R16 ;  /* 0x0000002a13047225 */ /* 0x000fc800078e0010 */
[----:B------:R-:W-:Y:S01]  /*1c50*/  IMAD R97, R41, UR5, R0 ;  /* 0x0000000529617c24 */ /* 0x000fe2000f8e0200 */
[----:B------:R-:W-:Y:S05]  /*1c60*/  @!P6 WARPSYNC.ALL ;  /* 0x000000000000e948 */ /* 0x000fea0003800000 */
[----:B------:R-:W-:Y:S01]  /*1c70*/  ULDC UR4, c[0x0][0x310] ;  /* 0x0000c40000047ab9 */ /* 0x000fe20000000800 */
[----:B------:R-:W-:Y:S01]  /*1c80*/  IMAD.IADD R97, R21, 0x1, R97 ;  /* 0x0000000115617824 */ /* 0x000fe200078e0261 */
[----:B------:R-:W-:Y:S01]  /*1c90*/  @!P6 BAR.SYNC.DEFER_BLOCKING 0x9, 0x100 ;  /* 0x024400000000eb1d */ /* 0x000fe20000010000 */
[----:B------:R-:W-:Y:S02]  /*1ca0*/  ISETP.GE.AND P1, PT, R99, UR4, PT ;  /* 0x0000000463007c0c */ /* 0x000fe4000bf26270 */
[----:B------:R-:W-:Y:S01]  /*1cb0*/  IADD3 R95, P0, R20, R4, RZ ;  /* 0x00000004145f7210 */ /* 0x000fe20007f1e0ff */
[C---:B------:R-:W-:Y:S01]  /*1cc0*/  VIADD R4, R16.reuse, 0xc0 ;  /* 0x000000c010047836 */ /* 0x040fe20000000000 */
[----:B------:R-:W-:Y:S01]  /*1cd0*/  SEL R3, RZ, 0xffffffff, P1 ;  /* 0xffffffffff037807 */ /* 0x000fe20000800000 */
[----:B------:R-:W-:Y:S01]  /*1ce0*/  ULDC.64 UR6, c[0x0][0x320] ;  /* 0x0000c80000067ab9 */ /* 0x000fe20000000a00 */
[----:B------:R-:W-:Y:S01]  /*1cf0*/  IADD3.X R93, R97, R5, R6, P0, !PT ;  /* 0x00000005615d7210 */ /* 0x000fe200007fe406 */
[C---:B------:R-:W-:Y:S01]  /*1d00*/  VIADD R6, R16.reuse, 0xe0 ;  /* 0x000000e010067836 */ /* 0x040fe20000000000 */
[----:B------:R-:W-:Y:S01]  /*1d10*/  ISETP.GE.AND P0, PT, R16, UR4, PT ;  /* 0x0000000410007c0c */ /* 0x000fe2000bf06270 */
[----:B------:R-:W-:Y:S01]  /*1d20*/  IMAD.SHL.U32 R5, R3, 0x2, RZ ;  /* 0x0000000203057824 */ /* 0x000fe200078e00ff */
[----:B------:R-:W-:Y:S01]  /*1d30*/  ISETP.GE.AND P1, PT, R96, UR4, PT ;  /* 0x0000000460007c0c */ /* 0x000fe2000bf26270 */
[----:B------:R-:W-:Y:S01]  /*1d40*/  IMAD R3, R7, UR6, RZ ;  /* 0x0000000607037c24 */ /* 0x000fe2000f8e02ff */
[----:B------:R-:W-:-:S02]  /*1d50*/  SEL R0, RZ, 0x1, P0 ;  /* 0x00000001ff007807 */ /* 0x000fc40000000000 */
[----:B------:R-:W-:Y:S01]  /*1d60*/  ISETP.GE.AND P0, PT, R98, UR4, PT ;  /* 0x0000000462007c0c */ /* 0x000fe2000bf06270 */
[----:B------:R-:W-:Y:S01]  /*1d70*/  IMAD R7, R86, UR7, R3 ;  /* 0x0000000756077c24 */ /* 0x000fe2000f8e0203 */
[----:B------:R-:W-:Y:S02]  /*1d80*/  ISETP.GE.AND P3, PT, R6, UR4, PT ;  /* 0x0000000406007c0c */ /* 0x000fe4000bf66270 */
[----:B------:R-:W-:Y:S02]  /*1d90*/  LOP3.LUT R0, R5, 0x2, R0, 0xe2, !PT ;  /* 0x0000000205007812 */ /* 0x000fe400078ee200 */
[----:B------:R-:W-:Y:S02]  /*1da0*/  SEL R3, RZ, 0x4, P0 ;  /* 0x00000004ff037807 */ /* 0x000fe40000000000 */
[----:B------:R-:W-:Y:S02]  /*1db0*/  SEL R6, RZ, 0x8, P1 ;  /* 0x00000008ff067807 */ /* 0x000fe40000800000 */
[----:B------:R-:W-:-:S02]  /*1dc0*/  ISETP.GE.AND P0, PT, R94, UR4, PT ;  /* 0x000000045e007c0c */ /* 0x000fc4000bf06270 */
[----:B------:R-:W-:Y:S02]  /*1dd0*/  ISETP.GE.AND P1, PT, R92, UR4, PT ;  /* 0x000000045c007c0c */ /* 0x000fe4000bf26270 */
[----:B------:R-:W-:Y:S02]  /*1de0*/  LOP3.LUT R0, R6, R0, R3, 0xfe, !PT ;  /* 0x0000000006007212 */ /* 0x000fe400078efe03 */
[----:B------:R-:W-:Y:S01]  /*1df0*/  ISETP.GE.AND P2, PT, R4, UR4, PT ;  /* 0x0000000404007c0c */ /* 0x000fe2000bf46270 */
[----:B------:R-:W-:Y:S01]  /*1e00*/  IMAD.WIDE.U32 R4, R86, UR6, R16 ;  /* 0x0000000656047c25 */ /* 0x000fe2000f8e0010 */
[----:B------:R-:W-:Y:S01]  /*1e10*/  SEL R3, RZ, 0x10, P0 ;  /* 0x00000010ff037807 */ /* 0x000fe20000000000 */
[----:B------:R-:W-:Y:S01]  /*1e20*/  ULDC.64 UR4, c[0x0][0x328] ;  /* 0x0000ca0000047ab9 */ /* 0x000fe20000000a00 */
[----:B------:R-:W-:Y:S01]  /*1e30*/  SEL R6, RZ, 0x20, P1 ;  /* 0x00000020ff067807 */ /* 0x000fe20000800000 */
[----:B------:R-:W-:Y:S01]  /*1e40*/  IMAD.IADD R5, R5, 0x1, R7 ;  /* 0x0000000105057824 */ /* 0x000fe200078e0207 */
[----:B------:R-:W-:Y:S01]  /*1e50*/  ISETP.GE.AND P0, PT, R16, R27, PT ;  /* 0x0000001b1000720c */ /* 0x000fe20003f06270 */
[----:B------:R-:W-:Y:S01]  /*1e60*/  IMAD R7, R8, UR4, RZ ;  /* 0x0000000408077c24 */ /* 0x000fe2000f8e02ff */
[----:B------:R-:W-:Y:S01]  /*1e70*/  LOP3.LUT R3, R6, R0, R3, 0xfe, !PT ;  /* 0x0000000006037212 */ /* 0x000fe200078efe03 */
[----:B------:R-:W-:Y:S01]  /*1e80*/  IMAD.WIDE.U32 R8, R19, R54, R16 ;  /* 0x0000003613087225 */ /* 0x000fe200078e0010 */
[----:B------:R-:W-:-:S02]  /*1e90*/  SEL R0, RZ, 0x40, P2 ;  /* 0x00000040ff007807 */ /* 0x000fc40001000000 */
[----:B------:R-:W-:Y:S01]  /*1ea0*/  LOP3.LUT P1, RZ, R220, 0x4, RZ, 0xc0, !PT ;  /* 0x00000004dcff7812 */ /* 0x000fe2000782c0ff */
[----:B------:R-:W-:Y:S01]  /*1eb0*/  IMAD R63, R41, UR5, R7 ;  /* 0x00000005293f7c24 */ /* 0x000fe2000f8e0207 */
[----:B------:R-:W-:Y:S01]  /*1ec0*/  LOP3.LUT R0, R3, R0, RZ, 0xfc, !PT ;  /* 0x0000000003007212 */ /* 0x000fe200078efcff */
[----:B------:R-:W-:Y:S01]  /*1ed0*/  IMAD.WIDE.U32 R40, R41, UR4, R4 ;  /* 0x0000000429287c25 */ /* 0x000fe2000f8e0004 */
[----:B------:R-:W-:Y:S01]  /*1ee0*/  SEL R3, R27, RZ, P0 ;  /* 0x000000ff1b037207 */ /* 0x000fe20000000000 */
[----:B------:R-:W-:Y:S01]  /*1ef0*/  ULDC UR4, c[0x0][0x2e4] ;  /* 0x0000b90000047ab9 */ /* 0x000fe20000000800 */
[C---:B------:R-:W-:Y:S01]  /*1f00*/  IADD3 R56, P2, R19.reuse, R56, RZ ;  /* 0x0000003813387210 */ /* 0x040fe20007f5e0ff */
[----:B------:R-:W-:Y:S01]  /*1f10*/  IMAD R4, R218, R54, RZ ;  /* 0x00000036da047224 */ /* 0x000fe200078e02ff */
[----:B------:R-:W-:Y:S01]  /*1f20*/  SEL R80, R80, 0xffffffe0, !P1 ;  /* 0xffffffe050507807 */ /* 0x000fe20004800000 */
[C---:B------:R-:W-:Y:S01]  /*1f30*/  IMAD.IADD R3, R16.reuse, 0x1, R3 ;  /* 0x0000000110037824 */ /* 0x040fe200078e0203 */
[----:B------:R-:W-:Y:S01]  /*1f40*/  ISETP.GE.AND P1, PT, R16, UR4, PT ;  /* 0x0000000410007c0c */ /* 0x000fe2000bf26270 */
[----:B------:R-:W-:-:S02]  /*1f50*/  IMAD R13, R19, R55, R4 ;  /* 0x00000037130d7224 */ /* 0x000fc400078e0204 */
[----:B------:R-:W-:Y:S01]  /*1f60*/  IMAD.WIDE.U32 R4, R19, R54, R28 ;  /* 0x0000003613047225 */ /* 0x000fe200078e001c */
[----:B------:R-:W-:-:S03]  /*1f70*/  SHF.R.S32.HI R12, RZ, 0x1f, R3 ;  /* 0x0000001fff0c7819 */ /* 0x000fc60000011403 */
[----:B------:R-:W-:Y:S01]  /*1f80*/  IMAD.IADD R9, R13, 0x1, R9 ;  /* 0x000000010d097824 */ /* 0x000fe200078e0209 */
[----:B------:R-:W-:Y:S01]  /*1f90*/  LEA.HI R12, R12, R3, RZ, 0x3 ;  /* 0x000000030c0c7211 */ /* 0x000fe200078f18ff */
[----:B------:R-:W-:Y:S01]  /*1fa0*/  IMAD.IADD R5, R5, 0x1, R13 ;  /* 0x0000000105057824 */ /* 0x000fe200078e020d */
[----:B-----5:R-:W-:Y:S01]  /*1fb0*/  SHF.R.S32.HI R13, RZ, 0x1f, R31 ;  /* 0x0000001fff0d7819 */ /* 0x020fe2000001141f */
[----:B------:R-:W-:Y:S01]  /*1fc0*/  IMAD R6, R218, R48, RZ ;  /* 0x00000030da067224 */ /* 0x000fe200078e02ff */
[----:B------:R-:W-:Y:S01]  /*1fd0*/  LOP3.LUT R3, R87, 0x18, R16, 0xf8, !PT ;  /* 0x0000001857037812 */ /* 0x000fe200078ef810 */
[----:B------:R-:W-:Y:S01]  /*1fe0*/  IMAD.WIDE.U32 R52, R31, R54, R4 ;  /* 0x000000361f347225 */ /* 0x000fe200078e0004 */
[----:B------:R-:W-:Y:S02]  /*1ff0*/  LOP3.LUT R5, R204, 0x38, R12, 0xf8, !PT ;  /* 0x00000038cc057812 */ /* 0x000fe400078ef80c */
[----:B------:R-:W-:Y:S01]  /*2000*/  LOP3.LUT R4, R3, R82, RZ, 0x3c, !PT ;  /* 0x0000005203047212 */ /* 0x000fe200078e3cff */
[----:B------:R-:W-:Y:S01]  /*2010*/  IMAD R15, R19, R49, R6 ;  /* 0x00000031130f7224 */ /* 0x000fe200078e0206 */
[----:B------:R-:W-:Y:S01]  /*2020*/  LOP3.LUT R3, R87, 0x38, R12, 0xf8, !PT ;  /* 0x0000003857037812 */ /* 0x000fe200078ef80c */
[----:B------:R-:W-:Y:S01]  /*2030*/  IMAD.WIDE.U32 R6, R19, R48, R28 ;  /* 0x0000003013067225 */ /* 0x000fe200078e001c */
[----:B------:R-:W-:-:S02]  /*2040*/  LOP3.LUT R5, R5, R234, RZ, 0x3c, !PT ;  /* 0x000000ea05057212 */ /* 0x000fc400078e3cff */
[----:B------:R-:W-:Y:S01]  /*2050*/  LOP3.LUT R69, R12, 0xfffffff8, RZ, 0xc0, !PT ;  /* 0xfffffff80c457812 */ /* 0x000fe200078ec0ff */
[----:B------:R-:W-:Y:S01]  /*2060*/  IMAD R14, R13, R48, RZ ;  /* 0x000000300d0e7224 */ /* 0x000fe200078e02ff */
[----:B------:R-:W-:Y:S01]  /*2070*/  SHF.R.S32.HI R70, RZ, 0x3, R12 ;  /* 0x00000003ff467819 */ /* 0x000fe2000001140c */
[----:B------:R-:W-:Y:S01]  /*2080*/  IMAD.IADD R11, R15, 0x1, R11 ;  /* 0x000000010f0b7824 */ /* 0x000fe200078e020b */
[----:B------:R-:W-:Y:S01]  /*2090*/  SHF.R.S32.HI R64, RZ, 0x1f, R69 ;  /* 0x0000001fff407819 */ /* 0x000fe20000011445 */
[----:B------:R-:W-:Y:S02]  /*20a0*/  IMAD.IADD R7, R7, 0x1, R15 ;  /* 0x0000000107077824 */ /* 0x000fe400078e020f */
[----:B------:R-:W-:Y:S02]  /*20b0*/  IMAD R25, R31, R49, R14 ;  /* 0x000000311f197224 */ /* 0x000fe400078e020e */
[----:B------:R-:W-:Y:S02]  /*20c0*/  IMAD R14, R13, R54, RZ ;  /* 0x000000360d0e7224 */ /* 0x000fe400078e02ff */
[----:B------:R-:W-:Y:S01]  /*20d0*/  IMAD R77, R205, 0x200, R4 ;  /* 0x00000200cd4d7824 */ /* 0x000fe200078e0204 */
[----:B------:R-:W-:Y:S01]  /*20e0*/  LOP3.LUT R4, R3, R82, RZ, 0x3c, !PT ;  /* 0x0000005203047212 */ /* 0x000fe200078e3cff */
[----:B------:R-:W-:Y:S01]  /*20f0*/  IMAD.WIDE.U32 R44, R31, R48, R10 ;  /* 0x000000301f2c7225 */ /* 0x000fe200078e000a */
[----:B------:R-:W-:-:S03]  /*2100*/  SEL R3, RZ, 0xffffff80, P3 ;  /* 0xffffff80ff037807 */ /* 0x000fc60001800000 */
[----:B------:R-:W-:Y:S01]  /*2110*/  IMAD.WIDE.U32 R46, R31, R48, R6 ;  /* 0x000000301f2e7225 */ /* 0x000fe200078e0006 */
[C---:B------:R-:W-:Y:S02]  /*2120*/  LOP3.LUT R3, R0.reuse, 0x80, R3, 0xc8, !PT ;  /* 0x0000008000037812 */ /* 0x040fe400078ec803 */
[----:B------:R-:W-:Y:S01]  /*2130*/  LOP3.LUT R0, R0, 0x40, RZ, 0xc0, !PT ;  /* 0x0000004000007812 */ /* 0x000fe200078ec0ff */
[----:B------:R-:W-:Y:S02]  /*2140*/  IMAD R15, R43, 0x60, RZ ;  /* 0x000000602b0f7824 */ /* 0x000fe400078e02ff */
[----:B------:R-:W-:Y:S02]  /*2150*/  IMAD.SHL.U32 R86, R42, 0x40, RZ ;  /* 0x000000402a567824 */ /* 0x000fe400078e00ff */
[----:B------:R-:W-:Y:S02]  /*2160*/  IMAD R7, R31, R55, R14 ;  /* 0x000000371f077224 */ /* 0x000fe400078e020e */
[----:B------:R-:W-:-:S02]  /*2170*/  IMAD R11, R55, 0x60, RZ ;  /* 0x00000060370b7824 */ /* 0x000fc400078e02ff */
[----:B------:R-:W-:-:S04]  /*2180*/  IMAD.WIDE.U32 R50, R31, R54, R8 ;  /* 0x000000361f327225 */ /* 0x000fc800078e0008 */
[----:B------:R-:W-:-:S04]  /*2190*/  IMAD.WIDE.U32 R42, R42, 0x60, RZ ;  /* 0x000000602a2a7825 */ /* 0x000fc800078e00ff */
[----:B------:R-:W-:-:S04]  /*21a0*/  IMAD.WIDE.U32 R48, R48, 0x60, RZ ;  /* 0x0000006030307825 */ /* 0x000fc800078e00ff */
[----:B------:R-:W-:-:S04]  /*21b0*/  IMAD.WIDE.U32 R54, R54, 0x60, RZ ;  /* 0x0000006036367825 */ /* 0x000fc800078e00ff */
[----:B------:R-:W-:Y:S01]  /*21c0*/  IMAD.X R57, R218, 0x1, R33, P2 ;  /* 0x00000001da397824 */ /* 0x000fe200010e0621 */
[----:B------:R-:W-:Y:S01]  /*21d0*/  ISETP.GE.AND P2, PT, R99, UR4, PT ;  /* 0x0000000463007c0c */ /* 0x000fe2000bf46270 */
[----:B------:R-:W-:Y:S02]  /*21e0*/  IMAD.IADD R76, R43, 0x1, R15 ;  /* 0x000000012b4c7824 */ /* 0x000fe400078e020f */
[----:B------:R-:W-:Y:S02]  /*21f0*/  IMAD.IADD R75, R49, 0x1, R75 ;  /* 0x00000001314b7824 */ /* 0x000fe400078e024b */
[----:B------:R-:W-:Y:S02]  /*2200*/  IMAD.IADD R74, R55, 0x1, R11 ;  /* 0x00000001374a7824 */ /* 0x000fe400078e020b */
[----:B------:R-:W-:Y:S02]  /*2210*/  IMAD.IADD R73, R80, 0x1, R77 ;  /* 0x0000000150497824 */ /* 0x000fe400078e024d */
[----:B------:R-:W-:-:S02]  /*2220*/  IMAD.IADD R72, R25, 0x1, R45 ;  /* 0x0000000119487824 */ /* 0x000fc400078e022d */
[----:B------:R-:W-:Y:S02]  /*2230*/  IMAD.IADD R71, R7, 0x1, R51 ;  /* 0x0000000107477824 */ /* 0x000fe400078e0233 */
[----:B------:R-:W-:Y:S02]  /*2240*/  IMAD.IADD R68, R47, 0x1, R25 ;  /* 0x000000012f447824 */ /* 0x000fe400078e0219 */
[----:B------:R-:W-:Y:S02]  /*2250*/  IMAD.IADD R66, R53, 0x1, R7 ;  /* 0x0000000135427824 */ /* 0x000fe400078e0207 */
[----:B------:R-:W-:Y:S02]  /*2260*/  IMAD R67, R205, 0x200, R4 ;  /* 0x00000200cd437824 */ /* 0x000fe400078e0204 */
[----:B------:R-:W-:Y:S02]  /*2270*/  IMAD.IADD R65, R206, 0x1, R5 ;  /* 0x00000001ce417824 */ /* 0x000fe400078e0205 */
[----:B------:R-:W-:-:S07]  /*2280*/  IMAD.IADD R63, R41, 0x1, R63 ;  /* 0x00000001293f7824 */ /* 0x000fce00078e023f */
.L_x_7701:
[----:B------:R-:W0:Y:S01]  /*2290*/  LDC.64 R102, c[0x0][0x2d8] ;  /* 0x0000b600ff667b82 */ /* 0x000e220000000a00 */
[----:B------:R-:W-:Y:S01]  /*22a0*/  VIADD R59, R59, 0xffffffff ;  /* 0xffffffff3b3b7836 */ /* 0x000fe20000000000 */
[----:B------:R-:W-:Y:S05]  /*22b0*/  YIELD ;  /* 0x0000000000007946 */ /* 0x000fea0003800000 */
[----:B------:R-:W-:Y:S01]  /*22c0*/  SHF.R.S32.HI R11, RZ, 0x1f, R59 ;  /* 0x0000001fff0b7819 */ /* 0x000fe2000001143b */
[----:B------:R-:W1:Y:S01]  /*22d0*/  LDC R105, c[0x0][0x3d4] ;  /* 0x0000f500ff697b82 */ /* 0x000e620000000800 */
[-C--:B------:R-:W-:Y:S01]  /*22e0*/  IMAD R5, R76, R59.reuse, RZ ;  /* 0x0000003b4c057224 */ /* 0x080fe200078e02ff */
[----:B------:R-:W-:Y:S01]  /*22f0*/  BSSY B0, `(.L_x_7654) ;  /* 0x00002d3000007945 */ /* 0x000fe20003800000 */
[----:B------:R-:W-:-:S04]  /*2300*/  IMAD.WIDE.U32 R108, R42, R59, RZ ;  /* 0x0000003b2a6c7225 */ /* 0x000fc800078e00ff */
[----:B------:R-:W-:Y:S01]  /*2310*/  IMAD R5, R11, R42, R5 ;  /* 0x0000002a0b057224 */ /* 0x000fe200078e0205 */
[CC--:B------:R-:W-:Y:S01]  /*2320*/  IADD3 R4, P3, P4, R95.reuse, R108.reuse, R86 ;  /* 0x0000006c5f047210 */ /* 0x0c0fe20007c7e056 */
[----:B------:R-:W-:Y:S01]  /*2330*/  IMAD R107, R2, 0x1800, R77 ;  /* 0x00001800026b7824 */ /* 0x000fe200078e024d */
[----:B------:R-:W-:Y:S01]  /*2340*/  IADD3 R6, P5, R95, R108, RZ ;  /* 0x0000006c5f067210 */ /* 0x000fe20007fbe0ff */
[----:B------:R-:W-:Y:S02]  /*2350*/  IMAD.IADD R38, R109, 0x1, R5 ;  /* 0x000000016d267824 */ /* 0x000fe400078e0205 */
[----:B------:R-:W-:Y:S02]  /*2360*/  IMAD R107, R107, 0x2, R58 ;  /* 0x000000026b6b7824 */ /* 0x000fe400078e023a */
[----:B------:R-:W-:Y:S01]  /*2370*/  IMAD.X R7, R38, 0x1, R93, P5 ;  /* 0x0000000126077824 */ /* 0x000fe200028e065d */
[----:B------:R-:W-:Y:S02]  /*2380*/  IADD3.X R5, R93, R38, R88, P3, P4 ;  /* 0x000000265d057210 */ /* 0x000fe40001fe8458 */
[----:B0-----:R-:W-:-:S02]  /*2390*/  LEA R12, P3, R4, R102, 0x1 ;  /* 0x00000066040c7211 */ /* 0x001fc400078608ff */
[----:B------:R-:W-:Y:S02]  /*23a0*/  LEA R14, P5, R6, R102, 0x1 ;  /* 0x00000066060e7211 */ /* 0x000fe400078a08ff */
[-C--:B------:R-:W-:Y:S01]  /*23b0*/  LEA.HI.X R13, R4, R103.reuse, R5, 0x1, P3 ;  /* 0x00000067040d7211 */ /* 0x080fe200018f0c05 */
[----:B------:R-:W-:Y:S01]  /*23c0*/  IMAD R5, R2, 0x1800, R73 ;  /* 0x0000180002057824 */ /* 0x000fe200078e0249 */
[----:B-1----:R-:W-:Y:S02]  /*23d0*/  ISETP.GE.AND P3, PT, R105, 0x1, PT ;  /* 0x000000016900780c */ /* 0x002fe40003f66270 */
[----:B------:R-:W-:Y:S01]  /*23e0*/  ISETP.GT.AND P4, PT, R59, R60, PT ;  /* 0x0000003c3b00720c */ /* 0x000fe20003f84270 */
[----:B------:R-:W-:Y:S01]  /*23f0*/  IMAD R106, R5, 0x2, R58 ;  /* 0x00000002056a7824 */ /* 0x000fe200078e023a */
[----:B------:R-:W-:Y:S02]  /*2400*/  LEA.HI.X R15, R6, R103, R7, 0x1, P5 ;  /* 0x00000067060f7211 */ /* 0x000fe400028f0c07 */
[----:B------:R-:W-:-:S07]  /*2410*/  P2R R100, PR, RZ, 0x10 ;  /* 0x00000010ff647803 */ /* 0x000fce0000000000 */
[----:B--234-:R-:W-:Y:S05]  /*2420*/  @!P3 BRA `(.L_x_7655) ;  /* 0x000000280094b947 */ /* 0x01cfea0003800000 */
        /* <DEDUP_REMOVED lines=19> */
[----:B------:R-:W-:-:S03]  /*2560*/  CS2R R36, SRZ ;  /* 0x0000000000247805 */ /* 0x000fc6000001ff00 */
[----:B------:R-:W-:Y:S05]  /*2570*/  @P4 BRA `(.L_x_7658) ;  /* 0x0000000000544947 */ /* 0x000fea0003800000 */
[----:B------:R-:W-:Y:S01]  /*2580*/  IADD3 R9, P3, R52, R6, RZ ;  /* 0x0000000634097210 */ /* 0x000fe20007f7e0ff */
[----:B------:R-:W-:Y:S01]  /*2590*/  ULDC.64 UR4, c[0x0][0x3c8] ;  /* 0x0000f20000047ab9 */ /* 0x000fe20000000a00 */
[----:B------:R-:W-:Y:S02]  /*25a0*/  CS2R R38, SRZ ;  /* 0x0000000000267805 */ /* 0x000fe4000001ff00 */
[----:B------:R-:W-:Y:S01]  /*25b0*/  CS2R R36, SRZ ;  /* 0x0000000000247805 */ /* 0x000fe2000001ff00 */
[----:B------:R-:W-:Y:S01]  /*25c0*/  IMAD.X R24, R101, 0x1, R66, P3 ;  /* 0x0000000165187824 */ /* 0x000fe200018e0642 */
[----:B------:R-:W-:-:S04]  /*25d0*/  LEA R8, P3, R9, UR4, 0x1 ;  /* 0x0000000409087c11 */ /* 0x000fc8000f8608ff */
[----:B------:R-:W-:Y:S01]  /*25e0*/  LEA.HI.X R9, R9, UR5, R24, 0x1, P3 ;  /* 0x0000000509097c11 */ /* 0x000fe200098f0c18 */
[----:B------:R-:W-:Y:S01]  /*25f0*/  ULDC.64 UR4, c[0x0][0x3e0] ;  /* 0x0000f80000047ab9 */ /* 0x000fe20000000a00 */
[----:B------:R-:W-:-:S05]  /*2600*/  IADD3 R25, P3, R46, R4, RZ ;  /* 0x000000042e197210 */ /* 0x000fca0007f7e0ff */
[----:B------:R-:W-:Y:S01]  /*2610*/  IMAD.X R26, R111, 0x1, R68, P3 ;  /* 0x000000016f1a7824 */ /* 0x000fe200018e0644 */
        /* <DEDUP_REMOVED lines=8> */
[----:B------:R-:W-:-:S13]  /*26a0*/  ISETP.GE.AND P3, PT, R26, R105, PT ;  /* 0x000000691a00720c */ /* 0x000fda0003f66270 */
[----:B------:R0:W5:Y:S04]  /*26b0*/  @!P3 LDG.E.64 R32, desc[UR40][R8.64+0x20] ;  /* 0x000020280820b981 */ /* 0x000168000c1e1b00 */
[----:B------:R0:W5:Y:S02]  /*26c0*/  @!P3 LDG.E.64 R34, desc[UR40][R24.64+0x20] ;  /* 0x000020281822b981 */ /* 0x000164000c1e1b00 */
.L_x_7658:
[----:B------:R-:W-:Y:S05]  /*26d0*/  BSYNC B1 ;  /* 0x0000000000017941 */ /* 0x000fea0003800000 */
.L_x_7657:
[----:B------:R-:W-:Y:S01]  /*26e0*/  ISETP.GE.AND P5, PT, R211, R104, PT ;  /* 0x00000068d300720c */ /* 0x000fe20003fa6270 */
[----:B------:R-:W-:Y:S01]  /*26f0*/  BSSY B1, `(.L_x_7659) ;  /* 0x000001c000017945 */ /* 0x000fe20003800000 */
[----:B------:R-:W-:Y:S02]  /*2700*/  CS2R R26, SRZ ;  /* 0x00000000001a7805 */ /* 0x000fe4000001ff00 */
[----:B0-----:R-:W-:Y:S01]  /*2710*/  CS2R R8, SRZ ;  /* 0x0000000000087805 */ /* 0x001fe2000001ff00 */
[----:B-----5:R-:W-:Y:S01]  /*2720*/  IMAD.MOV.U32 R102, RZ, RZ, R32 ;  /* 0x000000ffff667224 */ /* 0x020fe200078e0020 */
[----:B------:R-:W-:Y:S01]  /*2730*/  CS2R R24, SRZ ;  /* 0x0000000000187805 */ /* 0x000fe2000001ff00 */
[----:B------:R-:W-:-:S06]  /*2740*/  IMAD.MOV.U32 R103, RZ, RZ, R33 ;  /* 0x000000ffff677224 */ /* 0x000fcc00078e0021 */
[----:B------:R-:W-:Y:S05]  /*2750*/  @P5 BRA `(.L_x_7660) ;  /* 0x0000000000545947 */ /* 0x000fea0003800000 */
[----:B------:R-:W-:Y:S01]  /*2760*/  IADD3 R6, P3, P6, R52, R6, R83 ;  /* 0x0000000634067210 */ /* 0x000fe20007e7e053 */
[----:B------:R-:W-:Y:S01]  /*2770*/  ULDC.64 UR4, c[0x0][0x3c8] ;  /* 0x0000f20000047ab9 */ /* 0x000fe20000000a00 */
[----:B------:R-:W-:Y:S02]  /*2780*/  CS2R R26, SRZ ;  /* 0x00000000001a7805 */ /* 0x000fe4000001ff00 */
[----:B------:R-:W-:Y:S02]  /*2790*/  CS2R R24, SRZ ;  /* 0x0000000000187805 */ /* 0x000fe4000001ff00 */
[----:B------:R-:W-:Y:S02]  /*27a0*/  IADD3.X R5, R66, R101, R84, P3, P6 ;  /* 0x0000006542057210 */ /* 0x000fe40001fec454 */
[----:B------:R-:W-:-:S04]  /*27b0*/  IADD3 R7, P3, P6, R46, R4, R89 ;  /* 0x000000042e077210 */ /* 0x000fc80007e7e059 */
[----:B------:R-:W-:Y:S02]  /*27c0*/  IADD3.X R8, R68, R111, R91, P3, P6 ;  /* 0x0000006f44087210 */ /* 0x000fe40001fec45b */
[----:B------:R-:W-:-:S04]  /*27d0*/  LEA R4, P3, R6, UR4, 0x1 ;  /* 0x0000000406047c11 */ /* 0x000fc8000f8608ff */
[----:B------:R-:W-:Y:S01]  /*27e0*/  LEA.HI.X R5, R6, UR5, R5, 0x1, P3 ;  /* 0x0000000506057c11 */ /* 0x000fe200098f0c05 */
[----:B------:R-:W-:Y:S02]  /*27f0*/  ULDC.64 UR4, c[0x0][0x3e0] ;  /* 0x0000f80000047ab9 */ /* 0x000fe40000000a00 */
[----:B------:R-:W-:-:S04]  /*2800*/  LEA R6, P3, R7, UR4, 0x1 ;  /* 0x0000000407067c11 */ /* 0x000fc8000f8608ff */
[----:B------:R-:W-:Y:S02]  /*2810*/  LEA.HI.X R7, R7, UR5, R8, 0x1, P3 ;  /* 0x0000000507077c11 */ /* 0x000fe400098f0c08 */
[C---:B------:R-:W-:Y:S01]  /*2820*/  ISETP.GE.AND P3, PT, R28.reuse, R105, PT ;  /* 0x000000691c00720c */ /* 0x040fe20003f66270 */
        /* <DEDUP_REMOVED lines=8> */
.L_x_7660:
[----:B------:R-:W-:Y:S05]  /*28b0*/  BSYNC B1 ;  /* 0x0000000000017941 */ /* 0x000fea0003800000 */
.L_x_7659:
[----:B0-----:R-:W-:Y:S01]  /*28c0*/  IMAD.MOV.U32 R4, RZ, RZ, R38 ;  /* 0x000000ffff047224 */ /* 0x001fe200078e0026 */
        /* <DEDUP_REMOVED lines=8> */
[----:B------:R-:W-:Y:S01]  /*2950*/  PLOP3.LUT P3, PT, PT, PT, UP0, 0x80, 0x0 ;  /* 0x000000000000781c */ /* 0x000fe20003f6f008 */
        /* <DEDUP_REMOVED lines=18> */
[----:B------:R-:W-:Y:S02]  /*2a80*/  PRMT R108, R4, 0x7610, R108 ;  /* 0x00007610046c7816 */ /* 0x000fe4000000006c */
[----:B------:R-:W-:-:S02]  /*2a90*/  PRMT R109, R5, 0x7610, R109 ;  /* 0x00007610056d7816 */ /* 0x000fc4000000006d */
[----:B------:R-:W-:Y:S02]  /*2aa0*/  PRMT R111, R6, 0x7610, R111 ;  /* 0x00007610066f7816 */ /* 0x000fe4000000006f */
[----:B------:R-:W-:Y:S01]  /*2ab0*/  PRMT R110, R7, 0x7610, R110 ;  /* 0x00007610076e7816 */ /* 0x000fe2000000006e */
[----:B------:R-:W-:Y:S06]  /*2ac0*/  @!P3 BRA `(.L_x_7661) ;  /* 0x000000000004b947 */ /* 0x000fec0003800000 */
[----:B------:R-:W-:Y:S01]  /*2ad0*/  BPT.TRAP 0x1 ;  /* 0x000000040000795c */ /* 0x000fe20000300000 */
.L_x_7661:
[----:B------:R-:W-:Y:S01]  /*2ae0*/  IMAD R90, R2, 0x8, R18 ;  /* 0x00000008025a7824 */ /* 0x000fe200078e0212 */
[----:B------:R-:W-:Y:S01]  /*2af0*/  SHF.L.U32 R101, R23, 0x1f, RZ ;  /* 0x0000001f17657819 */ /* 0x000fe200000006ff */
[----:B------:R-:W-:Y:S03]  /*2b00*/  BSSY B1, `(.L_x_7662) ;  /* 0x0000003000017945 */ /* 0x000fe60003800000 */
[----:B------:R-:W0:Y:S02]  /*2b10*/  SYNCS.PHASECHK.TRANS64.TRYWAIT P6, [R90+URZ+0x22890], R101 ;  /* 0x022890655a0075a7 */ /* 0x000e2400080c017f */
[----:B0-----:R-:W-:Y:S05]  /*2b20*/  @!P6 BRA `(.L_x_7663) ;  /* 0x0000011800b0e947 */ /* 0x001fea0003800000 */
.L_x_7879:
[----:B------:R-:W-:Y:S05]  /*2b30*/  BSYNC B1 ;  /* 0x0000000000017941 */ /* 0x000fea0003800000 */
.L_x_7662:
[----:B------:R-:W-:Y:S04]  /*2b40*/  BSSY B1, `(.L_x_7664) ;  /* 0x000006f000017945 */ /* 0x000fe80003800000 */
[----:B------:R-:W-:Y:S05]  /*2b50*/  @P4 BRA `(.L_x_7665) ;  /* 0x0000000400b44947 */ /* 0x000fea0003800000 */
[----:B------:R-:W-:Y:S04]  /*2b60*/  BSSY B2, `(.L_x_7666) ;  /* 0x0000036000027945 */ /* 0x000fe80003800000 */
[----:B------:R-:W-:Y:S05]  /*2b70*/  @P1 BRA `(.L_x_7667) ;  /* 0x0000000000d01947 */ /* 0x000fea0003800000 */
[----:B------:R1:W2:Y:S01]  /*2b80*/  LDS.128 R4, [R107] ;  /* 0x000000006b047984 */ /* 0x0002a20000000c00 */
        /* <DEDUP_REMOVED lines=49> */
.L_x_7669:
[----:B------:R-:W-:Y:S05]  /*2ea0*/  BSYNC B3 ;  /* 0x0000000000037941 */ /* 0x000fea0003800000 */
.L_x_7668:
[----:B--2---:R1:W-:Y:S02]  /*2eb0*/  STG.E.128 desc[UR40][R14.64], R4 ;  /* 0x000000040e007986 */ /* 0x0043e4000c101d28 */
.L_x_7667:
[----:B------:R-:W-:Y:S05]  /*2ec0*/  BSYNC B2 ;  /* 0x0000000000027941 */ /* 0x000fea0003800000 */
.L_x_7666:
[----:B------:R-:W-:Y:S05]  /*2ed0*/  @P2 BRA `(.L_x_7665) ;  /* 0x0000000000d42947 */ /* 0x000fea0003800000 */
[----:B-1----:R1:W2:Y:S01]  /*2ee0*/  LDS.128 R4, [R106] ;  /* 0x000000006a047984 */ /* 0x0022a20000000c00 */
[----:B------:R-:W-:Y:S01]  /*2ef0*/  VIADD R36, R28, 0x10 ;  /* 0x000000101c247836 */ /* 0x000fe20000000000 */
[----:B------:R-:W-:Y:S04]  /*2f00*/  BSSY B2, `(.L_x_7670) ;  /* 0x0000031000027945 */ /* 0x000fe80003800000 */
[----:B------:R-:W-:-:S13]  /*2f10*/  ISETP.GE.AND P4, PT, R36, R105, PT ;  /* 0x000000692400720c */ /* 0x000fda0003f86270 */
        /* <DEDUP_REMOVED lines=47> */
.L_x_7671:
[----:B------:R-:W-:Y:S05]  /*3210*/  BSYNC B2 ;  /* 0x0000000000027941 */ /* 0x000fea0003800000 */
.L_x_7670:
[----:B--2---:R2:W-:Y:S02]  /*3220*/  STG.E.128 desc[UR40][R14.64+0x40], R4 ;  /* 0x000040040e007986 */ /* 0x0045e4000c101d28 */
.L_x_7665:
[----:B------:R-:W-:Y:S05]  /*3230*/  BSYNC B1 ;  /* 0x0000000000017941 */ /* 0x000fea0003800000 */
.L_x_7664:
[----:B------:R-:W-:Y:S05]  /*3240*/  @P5 BRA `(.L_x_7672) ;  /* 0x0000001c00745947 */ /* 0x000fea0003800000 */
[----:B------:R-:W-:Y:S04]  /*3250*/  BSSY B1, `(.L_x_7673) ;  /* 0x0000036000017945 */ /* 0x000fe80003800000 */
[----:B------:R-:W-:Y:S05]  /*3260*/  @P1 BRA `(.L_x_7674) ;  /* 0x0000000000d01947 */ /* 0x000fea0003800000 */
[----:B-12---:R1:W2:Y:S01]  /*3270*/  LDS.128 R4, [R107+0x2000] ;  /* 0x002000006b047984 */ /* 0x0062a20000000c00 */
        /* <DEDUP_REMOVED lines=49> */
.L_x_7676:
[----:B------:R-:W-:Y:S05]  /*3590*/  BSYNC B2 ;  /* 0x0000000000027941 */ /* 0x000fea0003800000 */
.L_x_7675:
[----:B--2---:R3:W-:Y:S02]  /*35a0*/  STG.E.128 desc[UR40][R12.64], R4 ;  /* 0x000000040c007986 */ /* 0x0047e4000c101d28 */
.L_x_7674:
[----:B------:R-:W-:Y:S05]  /*35b0*/  BSYNC B1 ;  /* 0x0000000000017941 */ /* 0x000fea0003800000 */
.L_x_7673:
[----:B------:R-:W-:Y:S05]  /*35c0*/  @P2 BRA `(.L_x_7672) ;  /* 0x0000001800942947 */ /* 0x000fea0003800000 */
[----:B-123--:R1:W2:Y:S01]  /*35d0*/  LDS.128 R4, [R106+0x2000] ;  /* 0x002000006a047984 */ /* 0x00e2a20000000c00 */
        /* <DEDUP_REMOVED lines=50> */
.L_x_7678:
[----:B------:R-:W-:Y:S05]  /*3900*/  BSYNC B1 ;  /* 0x0000000000017941 */ /* 0x000fea0003800000 */
.L_x_7677:
[----:B--2---:R1:W-:Y:S01]  /*3910*/  STG.E.128 desc[UR40][R12.64+0x40], R4 ;  /* 0x000040040c007986 */ /* 0x0043e2000c101d28 */
[----:B------:R-:W-:Y:S05]  /*3920*/  BRA `(.L_x_7672) ;  /* 0x0000001400bc7947 */ /* 0x000fea0003800000 */
.L_x_7656:
[----:B------:R-:W-:Y:S02]  /*3930*/  ISETP.GE.AND P3, PT, R211, R104, PT ;  /* 0x00000068d300720c */ /* 0x000fe40003f66270 */
[----:B------:R-:W-:Y:S02]  /*3940*/  CS2R R14, SRZ ;  /* 0x00000000000e7805 */ /* 0x000fe4000001ff00 */
[----:B------:R-:W-:Y:S02]  /*3950*/  CS2R R12, SRZ ;  /* 0x00000000000c7805 */ /* 0x000fe4000001ff00 */
[----:B------:R-:W-:-:S13]  /*3960*/  ISETP.GE.OR P3, PT, R16, R105, P3 ;  /* 0x000000691000720c */ /* 0x000fda0001f66670 */
[----:B------:R-:W-:Y:S01]  /*3970*/  @!P3 IADD3 R5, P4, P5, R50, R6, R83 ;  /* 0x000000063205b210 */ /* 0x000fe20007d9e053 */
[----:B------:R-:W0:Y:S03]  /*3980*/  @!P3 LDC.64 R34, c[0x0][0x3c8] ;  /* 0x0000f200ff22bb82 */ /* 0x000e260000000a00 */
[----:B------:R-:W-:Y:S02]  /*3990*/  @!P3 IADD3.X R36, R71, R101, R84, P4, P5 ;  /* 0x000000654724b210 */ /* 0x000fe400027ea454 */
[----:B------:R-:W-:-:S03]  /*39a0*/  @!P3 IADD3 R10, P4, P5, R44, R4, R89 ;  /* 0x000000042c0ab210 */ /* 0x000fc60007d9e059 */
[----:B------:R-:W1:Y:S01]  /*39b0*/  @!P3 LDC.64 R106, c[0x0][0x3e0] ;  /* 0x0000f800ff6abb82 */ /* 0x000e620000000a00 */
[----:B------:R-:W-:Y:S02]  /*39c0*/  @!P3 IADD3.X R11, R72, R111, R91, P4, P5 ;  /* 0x0000006f480bb210 */ /* 0x000fe400027ea45b */
[----:B------:R-:W-:-:S04]  /*39d0*/  ISETP.GE.AND P4, PT, R19, R104, PT ;  /* 0x000000681300720c */ /* 0x000fc80003f86270 */
[----:B------:R-:W-:-:S13]  /*39e0*/  ISETP.GE.OR P4, PT, R16, R105, P4 ;  /* 0x000000691000720c */ /* 0x000fda0002786670 */
[----:B------:R-:W2:Y:S01]  /*39f0*/  @!P4 LDC.64 R8, c[0x0][0x3c8] ;  /* 0x0000f200ff08cb82 */ /* 0x000ea20000000a00 */
[----:B------:R-:W-:-:S05]  /*3a00*/  @!P4 IADD3 R6, P5, R50, R6, RZ ;  /* 0x000000063206c210 */ /* 0x000fca0007fbe0ff */
[----:B------:R-:W-:Y:S02]  /*3a10*/  @!P4 IMAD.X R7, R101, 0x1, R71, P5 ;  /* 0x000000016507c824 */ /* 0x000fe400028e0647 */
[----:B------:R-:W3:Y:S01]  /*3a20*/  @!P4 LDC.64 R32, c[0x0][0x3e0] ;  /* 0x0000f800ff20cb82 */ /* 0x000ee20000000a00 */
[----:B------:R-:W-:Y:S02]  /*3a30*/  CS2R R26, SRZ ;  /* 0x00000000001a7805 */ /* 0x000fe4000001ff00 */
[----:B------:R-:W-:Y:S02]  /*3a40*/  CS2R R24, SRZ ;  /* 0x0000000000187805 */ /* 0x000fe4000001ff00 */
[----:B--2---:R-:W-:-:S04]  /*3a50*/  @!P4 LEA R8, P5, R6, R8, 0x1 ;  /* 0x000000080608c211 */ /* 0x004fc800078a08ff */
[----:B------:R-:W-:Y:S02]  /*3a60*/  @!P4 LEA.HI.X R9, R6, R9, R7, 0x1, P5 ;  /* 0x000000090609c211 */ /* 0x000fe400028f0c07 */
[----:B------:R-:W-:-:S03]  /*3a70*/  @!P4 IADD3 R4, P5, R44, R4, RZ ;  /* 0x000000042c04c210 */ /* 0x000fc60007fbe0ff */
[----:B------:R2:W4:Y:S02]  /*3a80*/  @!P4 LDG.E.128 R12, desc[UR40][R8.64] ;  /* 0x00000028080cc981 */ /* 0x000524000c1e1d00 */
[----:B------:R-:W-:Y:S01]  /*3a90*/  @!P4 IMAD.X R6, R111, 0x1, R72, P5 ;  /* 0x000000016f06c824 */ /* 0x000fe200028e0648 */
[----:B---3--:R-:W-:-:S04]  /*3aa0*/  @!P4 LEA R32, P5, R4, R32, 0x1 ;  /* 0x000000200420c211 */ /* 0x008fc800078a08ff */
[----:B------:R-:W-:-:S05]  /*3ab0*/  @!P4 LEA.HI.X R33, R4, R33, R6, 0x1, P5 ;  /* 0x000000210421c211 */ /* 0x000fca00028f0c06 */
[----:B------:R4:W3:Y:S01]  /*3ac0*/  @!P4 LDG.E.128 R24, desc[UR40][R32.64] ;  /* 0x000000282018c981 */ /* 0x0008e2000c1e1d00 */
[C---:B0-----:R-:W-:Y:S02]  /*3ad0*/  @!P3 LEA R34, P4, R5.reuse, R34, 0x1 ;  /* 0x000000220522b211 */ /* 0x041fe400078808ff */
[----:B------:R-:W-:Y:S02]  /*3ae0*/  CS2R R6, SRZ ;  /* 0x0000000000067805 */ /* 0x000fe4000001ff00 */
[----:B------:R-:W-:Y:S02]  /*3af0*/  @!P3 LEA.HI.X R35, R5, R35, R36, 0x1, P4 ;  /* 0x000000230523b211 */ /* 0x000fe400020f0c24 */
[----:B------:R-:W-:Y:S02]  /*3b00*/  CS2R R4, SRZ ;  /* 0x0000000000047805 */ /* 0x000fe4000001ff00 */
[----:B-1----:R-:W-:Y:S02]  /*3b10*/  @!P3 LEA R36, P4, R10, R106, 0x1 ;  /* 0x0000006a0a24b211 */ /* 0x002fe400078808ff */
[----:B--2---:R-:W-:-:S02]  /*3b20*/  CS2R R8, SRZ ;  /* 0x0000000000087805 */ /* 0x004fc4000001ff00 */
[----:B------:R-:W-:Y:S01]  /*3b30*/  @!P3 LEA.HI.X R37, R10, R107, R11, 0x1, P4 ;  /* 0x0000006b0a25b211 */ /* 0x000fe200020f0c0b */
[----:B------:R0:W2:Y:S01]  /*3b40*/  @!P3 LDG.E.128 R4, desc[UR40][R34.64] ;  /* 0x000000282204b981 */ /* 0x0000a2000c1e1d00 */
[----:B------:R-:W-:-:S06]  /*3b50*/  CS2R R10, SRZ ;  /* 0x00000000000a7805 */ /* 0x000fcc000001ff00 */
[----:B------:R-:W5:Y:S01]  /*3b60*/  @!P3 LDG.E.128 R8, desc[UR40][R36.64] ;  /* 0x000000282408b981 */ /* 0x000f62000c1e1d00 */
[----:B------:R-:W-:-:S06]  /*3b70*/  UISETP.NE.AND UP0, UPT, UR44, 0x3, UPT ;  /* 0x000000032c00788c */ /* 0x000fcc000bf05270 */
[----:B------:R-:W-:Y:S02]  /*3b80*/  PLOP3.LUT P3, PT, PT, PT, UP0, 0x80, 0x0 ;  /* 0x000000000000781c */ /* 0x000fe40003f6f008 */
[----:B------:R-:W-:Y:S01]  /*3b90*/  ISETP.GE.AND P4, PT, R16, R105, PT ;  /* 0x000000691000720c */ /* 0x000fe20003f86270 */
[----:B----4-:R-:W-:Y:S02]  /*3ba0*/  IMAD.MOV.U32 R32, RZ, RZ, R14 ;  /* 0x000000ffff207224 */ /* 0x010fe400078e000e */
[----:B------:R-:W-:-:S03]  /*3bb0*/  IMAD.MOV.U32 R33, RZ, RZ, R15 ;  /* 0x000000ffff217224 */ /* 0x000fc600078e000f */
[----:B------:R-:W-:Y:S02]  /*3bc0*/  PRMT R128, R32, 0x7610, R128 ;  /* 0x0000761020807816 */ /* 0x000fe40000000080 */
[----:B------:R-:W-:Y:S01]  /*3bd0*/  PRMT R135, R33, 0x7610, R135 ;  /* 0x0000761021877816 */ /* 0x000fe20000000087 */
[----:B------:R-:W-:Y:S02]  /*3be0*/  IMAD.MOV.U32 R90, RZ, RZ, R13 ;  /* 0x000000ffff5a7224 */ /* 0x000fe400078e000d */
[----:B---3--:R-:W-:Y:S02]  /*3bf0*/  IMAD.MOV.U32 R32, RZ, RZ, R26 ;  /* 0x000000ffff207224 */ /* 0x008fe400078e001a */
[----:B------:R-:W-:Y:S02]  /*3c00*/  IMAD.MOV.U32 R33, RZ, RZ, R27 ;  /* 0x000000ffff217224 */ /* 0x000fe400078e001b */
[----:B0-----:R-:W-:Y:S02]  /*3c10*/  IMAD.MOV.U32 R34, RZ, RZ, R24 ;  /* 0x000000ffff227224 */ /* 0x001fe400078e0018 */
[----:B------:R-:W-:Y:S01]  /*3c20*/  IMAD.MOV.U32 R35, RZ, RZ, R25 ;  /* 0x000000ffff237224 */ /* 0x000fe200078e0019 */
[----:B------:R-:W-:-:S02]  /*3c30*/  PRMT R136, R32, 0x7610, R136 ;  /* 0x0000761020887816 */ /* 0x000fc40000000088 */
[----:B------:R-:W-:Y:S02]  /*3c40*/  PRMT R114, R114, 0x5410, R33 ;  /* 0x0000541072727816 */ /* 0x000fe40000000021 */
[----:B------:R-:W-:Y:S01]  /*3c50*/  PRMT R115, R115, 0x5410, R34 ;  /* 0x0000541073737816 */ /* 0x000fe20000000022 */
[----:B--2---:R-:W-:Y:S01]  /*3c60*/  IMAD.MOV.U32 R32, RZ, RZ, R6 ;  /* 0x000000ffff207224 */ /* 0x004fe200078e0006 */
        /* <DEDUP_REMOVED lines=12> */
[----:B------:R-:W-:-:S02]  /*3d30*/  IMAD.MOV.U32 R34, RZ, RZ, R8 ;  /* 0x000000ffff227224 */ /* 0x000fc400078e0008 */
[----:B------:R-:W-:Y:S01]  /*3d40*/  IMAD.MOV.U32 R35, RZ, RZ, R9 ;  /* 0x000000ffff237224 */ /* 0x000fe200078e0009 */
[----:B------:R-:W-:Y:S02]  /*3d50*/  PRMT R132, R39, 0x7610, R132 ;  /* 0x0000761027847816 */ /* 0x000fe40000000084 */
[----:B------:R-:W-:Y:S02]  /*3d60*/  PRMT R117, R32, 0x7610, R117 ;  /* 0x0000761020757816 */ /* 0x000fe40000000075 */
[----:B------:R-:W-:Y:S02]  /*3d70*/  PRMT R118, R33, 0x7610, R118 ;  /* 0x0000761021767816 */ /* 0x000fe40000000076 */
[----:B------:R-:W-:Y:S02]  /*3d80*/  PRMT R119, R34, 0x7610, R119 ;  /* 0x0000761022777816 */ /* 0x000fe40000000077 */
[----:B------:R-:W-:Y:S01]  /*3d90*/  PRMT R120, R35, 0x7610, R120 ;  /* 0x0000761023787816 */ /* 0x000fe20000000078 */
[----:B------:R-:W-:Y:S06]  /*3da0*/  @!P3 BRA `(.L_x_7679) ;  /* 0x000000000004b947 */ /* 0x000fec0003800000 */
[----:B------:R-:W-:Y:S01]  /*3db0*/  BPT.TRAP 0x1 ;  /* 0x000000040000795c */ /* 0x000fe20000300000 */
.L_x_7679:
[----:B------:R-:W-:Y:S01]  /*3dc0*/  IMAD R90, R2, 0x8, R18 ;  /* 0x00000008025a7824 */ /* 0x000fe200078e0212 */
[----:B------:R-:W-:Y:S01]  /*3dd0*/  SHF.L.U32 R101, R23, 0x1f, RZ ;  /* 0x0000001f17657819 */ /* 0x000fe200000006ff */
[----:B------:R-:W0:Y:S01]  /*3de0*/  LDC R105, c[0x0][0x2e4] ;  /* 0x0000b900ff697b82 */ /* 0x000e220000000800 */
[----:B------:R-:W-:Y:S01]  /*3df0*/  BSSY B1, `(.L_x_7680) ;  /* 0x0000006000017945 */ /* 0x000fe20003800000 */
[----:B------:R-:W-:Y:S01]  /*3e00*/  IMAD.MOV.U32 R109, RZ, RZ, R38 ;  /* 0x000000ffff6d7224 */ /* 0x000fe200078e0026 */
[----:B------:R-:W1:Y:S05]  /*3e10*/  SYNCS.PHASECHK.TRANS64.TRYWAIT P5, [R90+URZ+0x22890], R101 ;  /* 0x022890655a0075a7 */ /* 0x000e6a00080a017f */
[----:B------:R-:W2:Y:S01]  /*3e20*/  LDC.64 R106, c[0x0][0x2f0] ;  /* 0x0000bc00ff6a7b82 */ /* 0x000ea20000000a00 */
[----:B0-----:R-:W-:Y:S01]  /*3e30*/  IMAD.IADD R113, R105, 0x1, -R78 ;  /* 0x0000000169717824 */ /* 0x001fe200078e0a4e */
[----:B-1----:R-:W-:Y:S06]  /*3e40*/  @!P5 BRA `(.L_x_7681) ;  /* 0x0000010400fcd947 */ /* 0x002fec0003800000 */
.L_x_7880:
[----:B------:R-:W-:Y:S05]  /*3e50*/  BSYNC B1 ;  /* 0x0000000000017941 */ /* 0x000fea0003800000 */
.L_x_7680:
[----:B------:R-:W-:Y:S01]  /*3e60*/  ISETP.GE.OR P5, PT, R19, R104, P1 ;  /* 0x000000681300720c */ /* 0x000fe20000fa6670 */
[----:B------:R-:W-:-:S12]  /*3e70*/  BSSY B1, `(.L_x_7682) ;  /* 0x0000080000017945 */ /* 0x000fd80003800000 */
[----:B------:R-:W-:Y:S05]  /*3e80*/  @P5 BRA `(.L_x_7683) ;  /* 0x0000000400f85947 */ /* 0x000fea0003800000 */
[-C--:B--2---:R-:W-:Y:S01]  /*3e90*/  IMAD R32, R218, R106.reuse, RZ ;  /* 0x0000006ada207224 */ /* 0x084fe200078e02ff */
[----:B------:R-:W-:Y:S01]  /*3ea0*/  BSSY B2, `(.L_x_7684) ;  /* 0x0000070000027945 */ /* 0x000fe20003800000 */
[----:B------:R-:W-:-:S04]  /*3eb0*/  IMAD.WIDE.U32 R110, R19, R106, R108 ;  /* 0x0000006a136e7225 */ /* 0x000fc800078e006c */
[----:B------:R-:W-:Y:S01]  /*3ec0*/  IMAD R33, R19, R107, R32 ;  /* 0x0000006b13217224 */ /* 0x000fe200078e0220 */
[----:B------:R-:W-:Y:S02]  /*3ed0*/  SEL R32, R78, R113, !P0 ;  /* 0x000000714e207207 */ /* 0x000fe40004000000 */
[----:B------:R-:W-:Y:S01]  /*3ee0*/  IADD3 R121, P5, P6, R20, R110, R69 ;  /* 0x0000006e14797210 */ /* 0x000fe20007ebe045 */
[----:B------:R-:W-:Y:S01]  /*3ef0*/  IMAD.IADD R124, R33, 0x1, R111 ;  /* 0x00000001217c7824 */ /* 0x000fe200078e026f */
[----:B------:R-:W-:-:S04]  /*3f00*/  SHF.R.S32.HI R33, RZ, 0x1f, R32 ;  /* 0x0000001fff217819 */ /* 0x000fc80000011420 */
[----:B------:R-:W-:Y:S02]  /*3f10*/  LEA.HI R33, R33, R32, RZ, 0x4 ;  /* 0x0000002021217211 */ /* 0x000fe400078f20ff */
[----:B------:R-:W-:Y:S02]  /*3f20*/  IADD3.X R122, R97, R124, R64, P5, P6 ;  /* 0x0000007c617a7210 */ /* 0x000fe40002fec440 */
[----:B------:R-:W-:-:S05]  /*3f30*/  LEA.HI.SX32 R33, R33, R70, 0x1c ;  /* 0x0000004621217211 */ /* 0x000fca00078fe2ff */
[----:B------:R-:W-:-:S05]  /*3f40*/  IMAD.SHL.U32 R123, R33, 0x8, RZ ;  /* 0x00000008217b7824 */ /* 0x000fca00078e00ff */
[----:B------:R-:W-:-:S04]  /*3f50*/  LOP3.LUT R33, R87, 0x38, R123, 0xf8, !PT ;  /* 0x0000003857217812 */ /* 0x000fc800078ef87b */
[----:B------:R-:W-:Y:S01]  /*3f60*/  LOP3.LUT R32, R33, R82, RZ, 0x3c, !PT ;  /* 0x0000005221207212 */ /* 0x000fe200078e3cff */
[----:B------:R-:W-:-:S04]  /*3f70*/  IMAD R33, R2, 0x1800, R67 ;  /* 0x0000180002217824 */ /* 0x000fc800078e0243 */
[----:B------:R-:W-:Y:S02]  /*3f80*/  IMAD R35, R205, 0x200, R32 ;  /* 0x00000200cd237824 */ /* 0x000fe400078e0220 */
[----:B------:R-:W-:Y:S02]  /*3f90*/  IMAD R33, R33, 0x2, R18 ;  /* 0x0000000221217824 */ /* 0x000fe400078e0212 */
        /* <DEDUP_REMOVED lines=11> */
[----:B------:R-:W-:Y:S02]  /*4050*/  PRMT R126, R112, 0x5432, R126 ;  /* 0x00005432707e7816 */ /* 0x000fe4000000007e */
[----:B------:R-:W-:-:S02]  /*4060*/  PRMT R131, R137, 0x5410, R131 ;  /* 0x0000541089837816 */ /* 0x000fc40000000083 */
        /* <DEDUP_REMOVED lines=20> */
[----:B------:R-:W-:Y:S01]  /*41b0*/  PRMT R134, R114, 0x5432, R134 ;  /* 0x0000543272867816 */ /* 0x000fe20000000086 */
[----:B------:R-:W-:Y:S01]  /*41c0*/  FMUL.FTZ R135, R33, R131 ;  /* 0x0000008321877220 */ /* 0x000fe20000410000 */
[----:B------:R-:W-:Y:S01]  /*41d0*/  LOP3.LUT R126, R126, 0xffff0000, RZ, 0xc0, !PT ;  /* 0xffff00007e7e7812 */ /* 0x000fe200078ec0ff */
[----:B------:R-:W-:Y:S01]  /*41e0*/  IMAD.U32 R13, R129, 0x10000, RZ ;  /* 0x00010000810d7824 */ /* 0x000fe200078e00ff */
[----:B------:R-:W-:Y:S01]  /*41f0*/  SHF.R.U64 R130, R24, 0x10, R25 ;  /* 0x0000001018827819 */ /* 0x000fe20000001219 */
[----:B------:R-:W-:Y:S01]  /*4200*/  IMAD.U32 R27, R134, 0x10000, RZ ;  /* 0x00010000861b7824 */ /* 0x000fe200078e00ff */
[----:B------:R-:W-:Y:S01]  /*4210*/  LOP3.LUT R39, R39, 0xffff0000, RZ, 0xc0, !PT ;  /* 0xffff000027277812 */ /* 0x000fe200078ec0ff */
[-C--:B------:R-:W-:Y:S01]  /*4220*/  FMUL.FTZ R33, R33, R126.reuse ;  /* 0x0000007e21217220 */ /* 0x080fe20000410000 */
[----:B------:R-:W-:Y:S01]  /*4230*/  FFMA.FTZ R135, R14, R126, -R135 ;  /* 0x0000007e0e877223 */ /* 0x000fe20000010887 */
[----:B------:R-:W-:Y:S01]  /*4240*/  IMAD.U32 R24, R35, 0x10000, RZ ;  /* 0x0001000023187824 */ /* 0x000fe200078e00ff */
[----:B------:R-:W-:Y:S01]  /*4250*/  PRMT R130, R115, 0x5432, R130 ;  /* 0x0000543273827816 */ /* 0x000fe20000000082 */
        /* <DEDUP_REMOVED lines=52> */
.L_x_7685:
[----:B------:R-:W-:Y:S05]  /*45a0*/  BSYNC B2 ;  /* 0x0000000000027941 */ /* 0x000fea0003800000 */
.L_x_7684:
[----:B------:R-:W-:Y:S02]  /*45b0*/  ISETP.GE.AND P5, PT, R123, R105, PT ;  /* 0x000000697b00720c */ /* 0x000fe40003fa6270 */
[----:B------:R-:W-:-:S11]  /*45c0*/  P2R R13, PR, RZ, 0x1 ;  /* 0x00000001ff0d7803 */ /* 0x000fd60000000000 */
[--C-:B------:R-:W-:Y:S02]  /*45d0*/  @!P5 SHF.R.S32.HI R12, RZ, 0x1f, R123.reuse ;  /* 0x0000001fff0cd819 */ /* 0x100fe4000001147b */
[----:B------:R-:W-:-:S04]  /*45e0*/  @!P5 IADD3 R110, P0, P6, R20, R110, R123 ;  /* 0x0000006e146ed210 */ /* 0x000fc80007e1e07b */
[----:B------:R-:W-:Y:S02]  /*45f0*/  @!P5 IADD3.X R124, R97, R124, R12, P0, P6 ;  /* 0x0000007c617cd210 */ /* 0x000fe400007ec40c */
[-C--:B------:R-:W-:Y:S02]  /*4600*/  LEA R12, P6, R121, R102.reuse, 0x1 ;  /* 0x00000066790c7211 */ /* 0x080fe400078c08ff */
[----:B------:R-:W-:Y:S02]  /*4610*/  ISETP.NE.AND P0, PT, R13, RZ, PT ;  /* 0x000000ff0d00720c */ /* 0x000fe40003f05270 */
[----:B------:R-:W-:Y:S02]  /*4620*/  LEA.HI.X R13, R121, R103, R122, 0x1, P6 ;  /* 0x00000067790d7211 */ /* 0x000fe400030f0c7a */
[----:B------:R-:W-:-:S03]  /*4630*/  @!P5 LEA R14, P6, R110, R102, 0x1 ;  /* 0x000000666e0ed211 */ /* 0x000fc600078c08ff */
[----:B-1----:R1:W-:Y:S01]  /*4640*/  STG.E.128 desc[UR40][R12.64], R32 ;  /* 0x000000200c007986 */ /* 0x0023e2000c101d28 */
[----:B------:R-:W-:-:S05]  /*4650*/  @!P5 LEA.HI.X R15, R110, R103, R124, 0x1, P6 ;  /* 0x000000676e0fd211 */ /* 0x000fca00030f0c7c */
[----:B--2---:R1:W-:Y:S04]  /*4660*/  @!P5 STG.E.128 desc[UR40][R14.64], R36 ;  /* 0x000000240e00d986 */ /* 0x0043e8000c101d28 */
.L_x_7683:
[----:B------:R-:W-:Y:S05]  /*4670*/  BSYNC B1 ;  /* 0x0000000000017941 */ /* 0x000fea0003800000 */
.L_x_7682:
[----:B------:R-:W-:Y:S01]  /*4680*/  ISETP.GE.OR P5, PT, R211, R104, P1 ;  /* 0x00000068d300720c */ /* 0x000fe20000fa6670 */
[-C--:B-12---:R-:W-:Y:S02]  /*4690*/  IMAD R12, R81, R106.reuse, RZ ;  /* 0x0000006a510c7224 */ /* 0x086fe400078e02ff */
[----:B------:R-:W-:-:S04]  /*46a0*/  IMAD.WIDE.U32 R108, R211, R106, R108 ;  /* 0x0000006ad36c7225 */ /* 0x000fc800078e006c */
[----:B------:R-:W-:-:S06]  /*46b0*/  IMAD R107, R211, R107, R12 ;  /* 0x0000006bd36b7224 */ /* 0x000fcc00078e020c */
[----:B------:R-:W-:Y:S05]  /*46c0*/  @P5 BRA `(.L_x_7672) ;  /* 0x0000000800545947 */ /* 0x000fea0003800000 */
[----:B------:R-:W-:Y:S01]  /*46d0*/  IMAD.IADD R34, R109, 0x1, R107 ;  /* 0x000000016d227824 */ /* 0x000fe200078e026b */
[----:B------:R-:W-:Y:S01]  /*46e0*/  IADD3 R12, P5, P6, R20, R108, R69 ;  /* 0x0000006c140c7210 */ /* 0x000fe20007ebe045 */
[----:B------:R-:W-:Y:S01]  /*46f0*/  BSSY B1, `(.L_x_7686) ;  /* 0x000006e000017945 */ /* 0x000fe20003800000 */
[----:B------:R-:W-:Y:S02]  /*4700*/  SEL R113, R78, R113, !P0 ;  /* 0x000000714e717207 */ /* 0x000fe40004000000 */
[----:B------:R-:W-:Y:S02]  /*4710*/  IADD3.X R13, R97, R34, R64, P5, P6 ;  /* 0x00000022610d7210 */ /* 0x000fe40002fec440 */
[----:B------:R-:W-:-:S04]  /*4720*/  LEA R32, P5, R12, R102, 0x1 ;  /* 0x000000660c207211 */ /* 0x000fc800078a08ff */
[----:B------:R-:W-:Y:S02]  /*4730*/  LEA.HI.X R33, R12, R103, R13, 0x1, P5 ;  /* 0x000000670c217211 */ /* 0x000fe400028f0c0d */
[----:B------:R-:W-:-:S04]  /*4740*/  SHF.R.S32.HI R12, RZ, 0x1f, R113 ;  /* 0x0000001fff0c7819 */ /* 0x000fc80000011471 */
[----:B------:R-:W-:-:S04]  /*4750*/  LEA.HI R113, R12, R113, RZ, 0x4 ;  /* 0x000000710c717211 */ /* 0x000fc800078f20ff */
[----:B------:R-:W-:-:S05]  /*4760*/  LEA.HI.SX32 R35, R113, R70, 0x1c ;  /* 0x0000004671237211 */ /* 0x000fca00078fe2ff */
[----:B------:R-:W-:-:S05]  /*4770*/  IMAD.SHL.U32 R35, R35, 0x8, RZ ;  /* 0x0000000823237824 */ /* 0x000fca00078e00ff */
[----:B------:R-:W-:-:S04]  /*4780*/  LOP3.LUT R13, R204, 0x38, R35, 0xf8, !PT ;  /* 0x00000038cc0d7812 */ /* 0x000fc800078ef823 */
[----:B------:R-:W-:-:S05]  /*4790*/  LOP3.LUT R13, R13, R234, RZ, 0x3c, !PT ;  /* 0x000000ea0d0d7212 */ /* 0x000fca00078e3cff */
[----:B------:R-:W-:Y:S02]  /*47a0*/  IMAD.IADD R15, R206, 0x1, R13 ;  /* 0x00000001ce0f7824 */ /* 0x000fe400078e020d */
[C---:B------:R-:W-:Y:S02]  /*47b0*/  IMAD R13, R2.reuse, 0x1800, R65 ;  /* 0x00001800020d7824 */ /* 0x040fe400078e0241 */
[----:B------:R-:W-:Y:S02]  /*47c0*/  IMAD R15, R2, 0x1800, R15 ;  /* 0x00001800020f7824 */ /* 0x000fe400078e020f */
        /* <DEDUP_REMOVED lines=22> */
[----:B------:R-:W-:Y:S02]  /*4930*/  SHF.R.U32.HI R107, RZ, 0x10, R7 ;  /* 0x00000010ff6b7819 */ /* 0x000fe40000011607 */
[----:B------:R-:W-:Y:S01]  /*4940*/  PRMT R117, R117, 0x5410, R106 ;  /* 0x0000541075757816 */ /* 0x000fe2000000006a */
[C---:B------:R-:W-:Y:S01]  /*4950*/  FMUL.FTZ R106, R11.reuse, R38 ;  /* 0x000000260b6a7220 */ /* 0x040fe20000410000 */
[----:B------:R-:W-:Y:S01]  /*4960*/  PRMT R114, R114, 0x5410, R107 ;  /* 0x0000541072727816 */ /* 0x000fe2000000006b */
[-C--:B------:R-:W-:Y:S01]  /*4970*/  FMUL.FTZ R110, R11, R36.reuse ;  /* 0x000000240b6e7220 */ /* 0x080fe20000410000 */
[----:B------:R-:W-:Y:S01]  /*4980*/  PRMT R118, R118, 0x5410, R37 ;  /* 0x0000541076767816 */ /* 0x000fe20000000025 */
[C---:B------:R-:W-:Y:S01]  /*4990*/  FFMA.FTZ R106, R5.reuse, R36, -R106 ;  /* 0x00000024056a7223 */ /* 0x040fe2000001086a */
[----:B------:R-:W-:Y:S01]  /*49a0*/  SHF.R.U64 R111, R6, 0x10, R7 ;  /* 0x00000010066f7819 */ /* 0x000fe20000001207 */
[----:B------:R-:W-:Y:S01]  /*49b0*/  FFMA.FTZ R110, R5, R38, R110 ;  /* 0x00000026056e7223 */ /* 0x000fe2000001006e */
[----:B------:R-:W-:Y:S01]  /*49c0*/  LOP3.LUT R6, R13, 0xffff0000, RZ, 0xc0, !PT ;  /* 0xffff00000d067812 */ /* 0x000fe200078ec0ff */
[----:B------:R-:W-:Y:S01]  /*49d0*/  IMAD.U32 R5, R114, 0x10000, RZ ;  /* 0x0001000072057824 */ /* 0x000fe200078e00ff */
[----:B------:R-:W-:Y:S01]  /*49e0*/  LOP3.LUT R13, R25, 0xffff0000, RZ, 0xc0, !PT ;  /* 0xffff0000190d7812 */ /* 0x000fe200078ec0ff */
[----:B------:R-:W-:Y:S01]  /*49f0*/  IMAD.U32 R25, R27, 0x10000, RZ ;  /* 0x000100001b197824 */ /* 0x000fe200078e00ff */
[----:B------:R-:W-:Y:S01]  /*4a00*/  LOP3.LUT R120, R120, 0xffff0000, RZ, 0xc0, !PT ;  /* 0xffff000078787812 */ /* 0x000fe200078ec0ff */
[----:B------:R-:W-:Y:S01]  /*4a10*/  IMAD.U32 R11, R118, 0x10000, RZ ;  /* 0x00010000760b7824 */ /* 0x000fe200078e00ff */
[----:B------:R-:W-:Y:S01]  /*4a20*/  LOP3.LUT R116, R116, 0xffff0000, RZ, 0xc0, !PT ;  /* 0xffff000074747812 */ /* 0x000fe200078ec0ff */
[----:B------:R-:W-:Y:S01]  /*4a30*/  FMUL.FTZ R36, R25, R5 ;  /* 0x0000000519247220 */ /* 0x000fe20000410000 */
[----:B------:R-:W-:Y:S01]  /*4a40*/  LOP3.LUT R27, R27, 0xffff0000, RZ, 0xc0, !PT ;  /* 0xffff00001b1b7812 */ /* 0x000fe200078ec0ff */
[-C--:B------:R-:W-:Y:S01]  /*4a50*/  FMUL.FTZ R39, R25, R11.reuse ;  /* 0x0000000b19277220 */ /* 0x080fe20000410000 */
[C---:B------:R-:W-:Y:S01]  /*4a60*/  FMUL.FTZ R37, R13.reuse, R120 ;  /* 0x000000780d257220 */ /* 0x040fe20000410000 */
[----:B------:R-:W-:Y:S01]  /*4a70*/  FMUL.FTZ R13, R13, R116 ;  /* 0x000000740d0d7220 */ /* 0x000fe20000410000 */
[----:B------:R-:W-:Y:S01]  /*4a80*/  LOP3.LUT R118, R118, 0xffff0000, RZ, 0xc0, !PT ;  /* 0xffff000076767812 */ /* 0x000fe200078ec0ff */
[C---:B------:R-:W-:Y:S01]  /*4a90*/  FFMA.FTZ R36, R8.reuse, R11, R36 ;  /* 0x0000000b08247223 */ /* 0x040fe20000010024 */
[----:B------:R-:W-:Y:S01]  /*4aa0*/  FFMA.FTZ R39, R8, R5, -R39 ;  /* 0x0000000508277223 */ /* 0x000fe20000010827 */
[----:B------:R-:W-:Y:S01]  /*4ab0*/  LOP3.LUT R114, R114, 0xffff0000, RZ, 0xc0, !PT ;  /* 0xffff000072727812 */ /* 0x000fe200078ec0ff */
[----:B------:R-:W-:Y:S01]  /*4ac0*/  IMAD.U32 R11, R119, 0x10000, RZ ;  /* 0x00010000770b7824 */ /* 0x000fe200078e00ff */
[----:B------:R-:W-:Y:S01]  /*4ad0*/  LOP3.LUT R9, R15, 0xffff0000, RZ, 0xc0, !PT ;  /* 0xffff00000f097812 */ /* 0x000fe200078ec0ff */
[----:B------:R-:W-:-:S02]  /*4ae0*/  IMAD.U32 R5, R115, 0x10000, RZ ;  /* 0x0001000073057824 */ /* 0x000fc400078e00ff */
[C---:B------:R-:W-:Y:S01]  /*4af0*/  FFMA.FTZ R37, R6.reuse, R116, -R37 ;  /* 0x0000007406257223 */ /* 0x040fe20000010825 */
        /* <DEDUP_REMOVED lines=8> */
[C---:B------:R-:W-:Y:S01]  /*4b80*/  FFMA.FTZ R114, R9.reuse, R114, -R6 ;  /* 0x0000007209727223 */ /* 0x040fe20000010806 */
[----:B------:R-:W-:Y:S01]  /*4b90*/  PRMT R112, R112, 0x5410, R111 ;  /* 0x0000541070707816 */ /* 0x000fe2000000006f */
[----:B------:R-:W-:Y:S01]  /*4ba0*/  IMAD.U32 R15, R26, 0x10000, RZ ;  /* 0x000100001a0f7824 */ /* 0x000fe200078e00ff */
[----:B------:R-:W-:Y:S01]  /*4bb0*/  LOP3.LUT R12, R12, 0xffff0000, RZ, 0xc0, !PT ;  /* 0xffff00000c0c7812 */ /* 0x000fe200078ec0ff */
[----:B------:R-:W-:Y:S01]  /*4bc0*/  FFMA.FTZ R27, R9, R118, R8 ;  /* 0x00000076091b7223 */ /* 0x000fe20000010008 */
[----:B------:R-:W-:Y:S01]  /*4bd0*/  FFMA.FTZ R10, R4, R11, R10 ;  /* 0x0000000b040a7223 */ /* 0x000fe2000001000a */
[C---:B------:R-:W-:Y:S01]  /*4be0*/  IMAD.U32 R6, R117.reuse, 0x10000, RZ ;  /* 0x0001000075067824 */ /* 0x040fe200078e00ff */
[----:B------:R-:W-:Y:S01]  /*4bf0*/  LOP3.LUT R26, R26, 0xffff0000, RZ, 0xc0, !PT ;  /* 0xffff00001a1a7812 */ /* 0x000fe200078ec0ff */
[----:B------:R-:W-:Y:S01]  /*4c00*/  FMUL.FTZ R9, R24, R119 ;  /* 0x0000007718097220 */ /* 0x000fe20000410000 */
[----:B------:R-:W-:Y:S01]  /*4c10*/  FFMA.FTZ R13, R4, R5, -R13 ;  /* 0x00000005040d7223 */ /* 0x000fe2000001080d */
[----:B------:R-:W-:Y:S01]  /*4c20*/  FMUL.FTZ R11, R24, R115 ;  /* 0x00000073180b7220 */ /* 0x000fe20000410000 */
[----:B------:R-:W-:Y:S01]  /*4c30*/  LOP3.LUT R117, R117, 0xffff0000, RZ, 0xc0, !PT ;  /* 0xffff000075757812 */ /* 0x000fe200078ec0ff */
[C---:B------:R-:W-:Y:S01]  /*4c40*/  IMAD.U32 R4, R112.reuse, 0x10000, RZ ;  /* 0x0001000070047824 */ /* 0x040fe200078e00ff */
[----:B------:R-:W-:Y:S01]  /*4c50*/  LOP3.LUT R5, R112, 0xffff0000, RZ, 0xc0, !PT ;  /* 0xffff000070057812 */ /* 0x000fe200078ec0ff */
[----:B------:R-:W-:-:S02]  /*4c60*/  IMAD.U32 R7, R14, 0x10000, RZ ;  /* 0x000100000e077824 */ /* 0x000fc400078e00ff */
[C---:B------:R-:W-:Y:S01]  /*4c70*/  FFMA.FTZ R8, R12.reuse, R115, -R9 ;  /* 0x000000730c087223 */ /* 0x040fe20000010809 */
        /* <DEDUP_REMOVED lines=20> */
[----:B------:R-:W-:-:S07]  /*4dc0*/  F2FP.BF16.F32.PACK_AB R24, R11, R10 ;  /* 0x0000000a0b18723e */ /* 0x000fce00000010ff */
.L_x_7687:
[----:B------:R-:W-:Y:S05]  /*4dd0*/  BSYNC B1 ;  /* 0x0000000000017941 */ /* 0x000fea0003800000 */
.L_x_7686:
        /* <DEDUP_REMOVED lines=10> */
.L_x_7655:
[----:B------:R-:W-:-:S06]  /*4e80*/  UISETP.NE.AND UP0, UPT, UR44, 0x3, UPT ;  /* 0x000000032c00788c */ /* 0x000fcc000bf05270 */
[----:B------:R-:W-:-:S13]  /*4e90*/  PLOP3.LUT P3, PT, PT, PT, UP0, 0x80, 0x0 ;  /* 0x000000000000781c */ /* 0x000fda0003f6f008 */
[----:B------:R-:W-:Y:S05]  /*4ea0*/  @!P3 BRA `(.L_x_7688) ;  /* 0x000000000004b947 */ /* 0x000fea0003800000 */
[----:B------:R-:W-:Y:S01]  /*4eb0*/  BPT.TRAP 0x1 ;  /* 0x000000040000795c */ /* 0x000fe20000300000 */
.L_x_7688:
[----:B------:R-:W-:Y:S01]  /*4ec0*/  IMAD R90, R2, 0x8, R18 ;  /* 0x00000008025a7824 */ /* 0x000fe200078e0212 */
[----:B------:R-:W-:Y:S01]  /*4ed0*/  SHF.L.U32 R101, R23, 0x1f, RZ ;  /* 0x0000001f17657819 */ /* 0x000fe200000006ff */
[----:B------:R-:W-:Y:S01]  /*4ee0*/  IMAD R104, R59, -0x60, R62 ;  /* 0xffffffa03b687824 */ /* 0x000fe200078e023e */
[----:B------:R-:W-:Y:S02]  /*4ef0*/  BSSY B1, `(.L_x_7689) ;  /* 0x0000004000017945 */ /* 0x000fe40003800000 */
[----:B------:R-:W0:Y:S02]  /*4f00*/  SYNCS.PHASECHK.TRANS64.TRYWAIT P4, [R90+URZ+0x22890], R101 ;  /* 0x022890655a0075a7 */ /* 0x000e24000808017f */
[----:B------:R-:W-:Y:S01]  /*4f10*/  VIMNMX R104, R104, 0x60, PT ;  /* 0x0000006068687848 */ /* 0x000fe20003fe0100 */
[----:B0-----:R-:W-:Y:S06]  /*4f20*/  @!P4 BRA `(.L_x_7690) ;  /* 0x000000f400d8c947 */ /* 0x001fec0003800000 */
.L_x_7881:
[----:B------:R-:W-:Y:S05]  /*4f30*/  BSYNC B1 ;  /* 0x0000000000017941 */ /* 0x000fea0003800000 */
.L_x_7689:
[-C--:B------:R-:W-:Y:S01]  /*4f40*/  ISETP.GE.AND P5, PT, R19, R104.reuse, PT ;  /* 0x000000681300720c */ /* 0x080fe20003fa6270 */
[----:B------:R-:W-:Y:S01]  /*4f50*/  BSSY B1, `(.L_x_7691) ;  /* 0x0000007000017945 */ /* 0x000fe20003800000 */
[----:B------:R-:W-:-:S11]  /*4f60*/  ISETP.GE.AND P4, PT, R211, R104, PT ;  /* 0x00000068d300720c */ /* 0x000fd60003f86270 */
[----:B------:R-:W-:Y:S05]  /*4f70*/  @P5 BRA `(.L_x_7692) ;  /* 0x0000000000105947 */ /* 0x000fea0003800000 */
[----:B------:R-:W1:Y:S04]  /*4f80*/  @!P1 LDS.128 R4, [R107] ;  /* 0x000000006b049984 */ /* 0x000e680000000c00 */
[----:B------:R-:W2:Y:S04]  /*4f90*/  @!P2 LDS.128 R8, [R106] ;  /* 0x000000006a08a984 */ /* 0x000ea80000000c00 */
[----:B-1----:R1:W-:Y:S04]  /*4fa0*/  @!P1 STG.E.128 desc[UR40][R14.64], R4 ;  /* 0x000000040e009986 */ /* 0x0023e8000c101d28 */
[----:B--2---:R1:W-:Y:S02]  /*4fb0*/  @!P2 STG.E.128 desc[UR40][R14.64+0x40], R8 ;  /* 0x000040080e00a986 */ /* 0x0043e4000c101d28 */
.L_x_7692:
[----:B------:R-:W-:Y:S05]  /*4fc0*/  BSYNC B1 ;  /* 0x0000000000017941 */ /* 0x000fea0003800000 */
.L_x_7691:
[----:B------:R-:W-:Y:S05]  /*4fd0*/  @P4 BRA `(.L_x_7672) ;  /* 0x0000000000104947 */ /* 0x000fea0003800000 */
[----:B-1----:R-:W1:Y:S04]  /*4fe0*/  @!P1 LDS.128 R4, [R107+0x2000] ;  /* 0x002000006b049984 */ /* 0x002e680000000c00 */
[----:B------:R-:W2:Y:S04]  /*4ff0*/  @!P2 LDS.128 R8, [R106+0x2000] ;  /* 0x002000006a08a984 */ /* 0x000ea80000000c00 */
[----:B-1----:R3:W-:Y:S04]  /*5000*/  @!P1 STG.E.128 desc[UR40][R12.64], R4 ;  /* 0x000000040c009986 */ /* 0x0027e8000c101d28 */
[----:B--2---:R3:W-:Y:S02]  /*5010*/  @!P2 STG.E.128 desc[UR40][R12.64+0x40], R8 ;  /* 0x000040080c00a986 */ /* 0x0047e4000c101d28 */
.L_x_7672:
[----:B------:R-:W-:Y:S05]  /*5020*/  BSYNC B0 ;  /* 0x0000000000007941 */ /* 0x000fea0003800000 */
.L_x_7654:
[----:B-123--:R-:W1:Y:S01]  /*5030*/  S2R R4, SR_TID.X ;  /* 0x0000000000047919 */ /* 0x00ee620000002100 */
        /* <DEDUP_REMOVED lines=16> */
.L_x_7694:
[----:B------:R-:W-:Y:S05]  /*5140*/  BSYNC B0 ;  /* 0x0000000000007941 */ /* 0x000fea0003800000 */
.L_x_7693:
[----:B------:R-:W2:Y:S01]  /*5150*/  SYNCS.PHASECHK.TRANS64.TRYWAIT P3, [R90+URZ+0x228b0], R101 ;  /* 0x0228b0655a0075a7 */ /* 0x000ea2000806017f */
[----:B------:R-:W-:Y:S01]  /*5160*/  ULDC UR45, c[0x0][0x310] ;  /* 0x0000c400002d7ab9 */ /* 0x000fe20000000800 */
[----:B------:R-:W-:Y:S01]  /*5170*/  ULDC.64 UR42, c[0x0][0x318] ;  /* 0x0000c600002a7ab9 */ /* 0x000fe20000000a00 */
[----:B------:R-:W-:Y:S01]  /*5180*/  ULDC.64 UR38, c[0x0][0x308] ;  /* 0x0000c20000267ab9 */ /* 0x000fe20000000a00 */
[----:B------:R-:W-:Y:S01]  /*5190*/  BSSY B0, `(.L_x_7695) ;  /* 0x0000003000007945 */ /* 0x000fe20003800000 */
[----:B-1----:R-:W-:-:S03]  /*51a0*/  IMAD R4, R2, 0x6000, R77 ;  /* 0x0000600002047824 */ /* 0x002fc600078e024d */
[----:B--2---:R-:W-:Y:S05]  /*51b0*/  @!P3 BRA `(.L_x_7696) ;  /* 0x000000f40048b947 */ /* 0x004fea0003800000 */
.L_x_7882:
[----:B------:R-:W-:Y:S05]  /*51c0*/  BSYNC B0 ;  /* 0x0000000000007941 */ /* 0x000fea0003800000 */
.L_x_7695:
[----:B------:R-:W-:Y:S01]  /*51d0*/  ISETP.GE.AND P3, PT, R19, R104, PT ;  /* 0x000000681300720c */ /* 0x000fe20003f66270 */
[----:B------:R-:W-:Y:S01]  /*51e0*/  IMAD.IADD R6, R80, 0x1, R4 ;  /* 0x0000000150067824 */ /* 0x000fe200078e0204 */
[----:B------:R-:W-:Y:S01]  /*51f0*/  BSSY B0, `(.L_x_7697) ;  /* 0x0000025000007945 */ /* 0x000fe20003800000 */
[----:B------:R-:W-:Y:S02]  /*5200*/  IMAD R36, R4, 0x2, R61 ;  /* 0x0000000204247824 */ /* 0x000fe400078e023d */
[----:B----4-:R-:W-:-:S04]  /*5210*/  IMAD.WIDE R32, R59, 0x60, R56 ;  /* 0x000000603b207825 */ /* 0x010fc800078e0238 */
[----:B------:R-:W-:-:S04]  /*5220*/  IMAD R37, R6, 0x2, R61 ;  /* 0x0000000206257824 */ /* 0x000fc800078e023d */
[----:B------:R-:W-:Y:S05]  /*5230*/  @P3 BRA `(.L_x_7698) ;  /* 0x0000000000803947 */ /* 0x000fea0003800000 */
[----:B------:R-:W-:Y:S02]  /*5240*/  IMAD R7, R33, UR42, RZ ;  /* 0x0000002a21077c24 */ /* 0x000fe4000f8e02ff */
[----:B------:R-:W-:Y:S02]  /*5250*/  IMAD.MOV.U32 R4, RZ, RZ, R40 ;  /* 0x000000ffff047224 */ /* 0x000fe400078e0028 */
[----:B------:R-:W-:Y:S02]  /*5260*/  IMAD.MOV.U32 R5, RZ, RZ, R63 ;  /* 0x000000ffff057224 */ /* 0x000fe400078e003f */
[C---:B------:R-:W-:Y:S02]  /*5270*/  IMAD R7, R32.reuse, UR43, R7 ;  /* 0x0000002b20077c24 */ /* 0x040fe4000f8e0207 */
[----:B------:R-:W-:-:S04]  /*5280*/  IMAD.WIDE.U32 R4, R32, UR42, R4 ;  /* 0x0000002a20047c25 */ /* 0x000fc8000f8e0004 */
[----:B------:R-:W-:Y:S01]  /*5290*/  IMAD.IADD R5, R5, 0x1, R7 ;  /* 0x0000000105057824 */ /* 0x000fe200078e0207 */
[----:B------:R-:W-:-:S04]  /*52a0*/  LEA R34, P3, R4, UR38, 0x1 ;  /* 0x0000002604227c11 */ /* 0x000fc8000f8608ff */
[----:B------:R-:W-:Y:S02]  /*52b0*/  LEA.HI.X R35, R4, UR39, R5, 0x1, P3 ;  /* 0x0000002704237c11 */ /* 0x000fe400098f0c05 */
[----:B------:R-:W-:-:S13]  /*52c0*/  ISETP.GE.AND P3, PT, R16, UR45, PT ;  /* 0x0000002d10007c0c */ /* 0x000fda000bf66270 */
[----:B------:R-:W2:Y:S04]  /*52d0*/  @!P3 LDS.128 R4, [R36] ;  /* 0x000000002404b984 */ /* 0x000ea80000000c00 */
[----:B--2---:R-:W-:Y:S01]  /*52e0*/  @!P3 STG.E.128 desc[UR40][R34.64], R4 ;  /* 0x000000042200b986 */ /* 0x004fe2000c101d28 */
[----:B------:R-:W-:-:S13]  /*52f0*/  ISETP.GE.AND P3, PT, R99, UR45, PT ;  /* 0x0000002d63007c0c */ /* 0x000fda000bf66270 */
[----:B------:R-:W2:Y:S04]  /*5300*/  @!P3 LDS.128 R8, [R37] ;  /* 0x000000002508b984 */ /* 0x000ea80000000c00 */
[----:B--2---:R-:W-:Y:S01]  /*5310*/  @!P3 STG.E.128 desc[UR40][R34.64+0x40], R8 ;  /* 0x000040082200b986 */ /* 0x004fe2000c101d28 */
[----:B------:R-:W-:-:S13]  /*5320*/  ISETP.GE.AND P3, PT, R98, UR45, PT ;  /* 0x0000002d62007c0c */ /* 0x000fda000bf66270 */
[----:B------:R-:W2:Y:S04]  /*5330*/  @!P3 LDS.128 R12, [R36+0x3000] ;  /* 0x00300000240cb984 */ /* 0x000ea80000000c00 */
        /* <DEDUP_REMOVED lines=10> */
[----:B------:R-:W-:-:S13]  /*53e0*/  ISETP.NE.AND P3, PT, R0, RZ, PT ;  /* 0x000000ff0000720c */ /* 0x000fda0003f65270 */
[----:B------:R-:W2:Y:S04]  /*53f0*/  @P3 LDS.128 R12, [R36+0x9000] ;  /* 0x00900000240c3984 */ /* 0x000ea80000000c00 */
[----:B--2---:R-:W-:Y:S01]  /*5400*/  @P3 STG.E.128 desc[UR40][R34.64+0x180], R12 ;  /* 0x0001800c22003986 */ /* 0x004fe2000c101d28 */
[----:B------:R-:W-:-:S13]  /*5410*/  ISETP.NE.AND P3, PT, R3, RZ, PT ;  /* 0x000000ff0300720c */ /* 0x000fda0003f65270 */
[----:B------:R-:W2:Y:S04]  /*5420*/  @P3 LDS.128 R24, [R37+0x9000] ;  /* 0x0090000025183984 */ /* 0x000ea80000000c00 */
[----:B--2---:R2:W-:Y:S02]  /*5430*/  @P3 STG.E.128 desc[UR40][R34.64+0x1c0], R24 ;  /* 0x0001c01822003986 */ /* 0x0045e4000c101d28 */
.L_x_7698:
[----:B------:R-:W-:Y:S05]  /*5440*/  BSYNC B0 ;  /* 0x0000000000007941 */ /* 0x000fea0003800000 */
.L_x_7697:
[----:B------:R-:W-:Y:S01]  /*5450*/  ISETP.GE.AND P3, PT, R211, R104, PT ;  /* 0x00000068d300720c */ /* 0x000fe20003f66270 */
[----:B------:R-:W-:-:S12]  /*5460*/  BSSY B0, `(.L_x_7699) ;  /* 0x0000024000007945 */ /* 0x000fd80003800000 */
[----:B------:R-:W-:Y:S05]  /*5470*/  @P3 BRA `(.L_x_7700) ;  /* 0x0000000000883947 */ /* 0x000fea0003800000 */
[----:B------:R-:W-:Y:S01]  /*5480*/  IADD3 R7, P3, R32, 0x40, RZ ;  /* 0x0000004020077810 */ /* 0x000fe20007f7e0ff */
[----:B------:R-:W-:Y:S02]  /*5490*/  IMAD.MOV.U32 R4, RZ, RZ, R40 ;  /* 0x000000ffff047224 */ /* 0x000fe400078e0028 */
[----:B------:R-:W-:Y:S02]  /*54a0*/  IMAD.MOV.U32 R5, RZ, RZ, R63 ;  /* 0x000000ffff057224 */ /* 0x000fe400078e003f */
[----:B------:R-:W-:Y:S02]  /*54b0*/  IMAD.X R32, RZ, RZ, R33, P3 ;  /* 0x000000ffff207224 */ /* 0x000fe400018e0621 */
[----:B------:R-:W-:-:S04]  /*54c0*/  IMAD.WIDE.U32 R4, R7, UR42, R4 ;  /* 0x0000002a07047c25 */ /* 0x000fc8000f8e0004 */
[----:B------:R-:W-:-:S04]  /*54d0*/  IMAD R32, R32, UR42, RZ ;  /* 0x0000002a20207c24 */ /* 0x000fc8000f8e02ff */
[----:B------:R-:W-:Y:S01]  /*54e0*/  IMAD R7, R7, UR43, R32 ;  /* 0x0000002b07077c24 */ /* 0x000fe2000f8e0220 */
[----:B------:R-:W-:-:S03]  /*54f0*/  LEA R32, P3, R4, UR38, 0x1 ;  /* 0x0000002604207c11 */ /* 0x000fc6000f8608ff */
[----:B------:R-:W-:-:S05]  /*5500*/  IMAD.IADD R5, R5, 0x1, R7 ;  /* 0x0000000105057824 */ /* 0x000fca00078e0207 */
[----:B------:R-:W-:Y:S02]  /*5510*/  LEA.HI.X R33, R4, UR39, R5, 0x1, P3 ;  /* 0x0000002704217c11 */ /* 0x000fe400098f0c05 */
[----:B------:R-:W-:-:S13]  /*5520*/  ISETP.GE.AND P3, PT, R16, UR45, PT ;  /* 0x0000002d10007c0c */ /* 0x000fda000bf66270 */
[----:B------:R-:W3:Y:S04]  /*5530*/  @!P3 LDS.128 R4, [R36+0x2000] ;  /* 0x002000002404b984 */ /* 0x000ee80000000c00 */
[----:B---3--:R-:W-:Y:S01]  /*5540*/  @!P3 STG.E.128 desc[UR40][R32.64], R4 ;  /* 0x000000042000b986 */ /* 0x008fe2000c101d28 */
[----:B------:R-:W-:-:S13]  /*5550*/  ISETP.GE.AND P3, PT, R98, UR45, PT ;  /* 0x0000002d62007c0c */ /* 0x000fda000bf66270 */
[----:B------:R-:W3:Y:S04]  /*5560*/  @!P3 LDS.128 R8, [R36+0x5000] ;  /* 0x005000002408b984 */ /* 0x000ee80000000c00 */
[----:B---3--:R-:W-:Y:S01]  /*5570*/  @!P3 STG.E.128 desc[UR40][R32.64+0x80], R8 ;  /* 0x000080082000b986 */ /* 0x008fe2000c101d28 */
[----:B------:R-:W-:-:S13]  /*5580*/  ISETP.GE.AND P3, PT, R94, UR45, PT ;  /* 0x0000002d5e007c0c */ /* 0x000fda000bf66270 */
[----:B------:R-:W3:Y:S04]  /*5590*/  @!P3 LDS.128 R12, [R36+0x8000] ;  /* 0x00800000240cb984 */ /* 0x000ee80000000c00 */
[----:B---3--:R-:W-:Y:S01]  /*55a0*/  @!P3 STG.E.128 desc[UR40][R32.64+0x100], R12 ;  /* 0x0001000c2000b986 */ /* 0x008fe2000c101d28 */
[----:B------:R-:W-:-:S13]  /*55b0*/  ISETP.NE.AND P3, PT, R0, RZ, PT ;  /* 0x000000ff0000720c */ /* 0x000fda0003f65270 */
[----:B--2---:R-:W2:Y:S04]  /*55c0*/  @P3 LDS.128 R24, [R36+0xb000] ;  /* 0x00b0000024183984 */ /* 0x004ea80000000c00 */
[----:B--2---:R-:W-:Y:S01]  /*55d0*/  @P3 STG.E.128 desc[UR40][R32.64+0x180], R24 ;  /* 0x0001801820003986 */ /* 0x004fe2000c101d28 */
        /* <DEDUP_REMOVED lines=11> */
[----:B--2---:R3:W-:Y:S02]  /*5690*/  @P3 STG.E.128 desc[UR40][R32.64+0x1c0], R24 ;  /* 0x0001c01820003986 */ /* 0x0047e4000c101d28 */
.L_x_7700:
[----:B------:R-:W-:Y:S05]  /*56a0*/  BSYNC B0 ;  /* 0x0000000000007941 */ /* 0x000fea0003800000 */
.L_x_7699:
[----:B------:R-:W-:Y:S01]  /*56b0*/  @!PT LDS RZ, [RZ] ;  /* 0x00000000fffff984 */ /* 0x000fe20000000800 */
[----:B------:R-:W-:Y:S01]  /*56c0*/  @!PT LDS RZ, [RZ] ;  /* 0x00000000fffff984 */ /* 0x000fe20000000800 */
[----:B------:R-:W-:Y:S01]  /*56d0*/  @!PT LDS RZ, [RZ] ;  /* 0x00000000fffff984 */ /* 0x000fe20000000800 */
[----:B------:R-:W-:Y:S01]  /*56e0*/  @!PT LDS RZ, [RZ] ;  /* 0x00000000fffff984 */ /* 0x000fe20000000800 */
[----:B------:R4:W-:Y:S06]  /*56f0*/  MEMBAR.ALL.CTA ;  /* 0x0000000000007992 */ /* 0x0009ec0000008000 */
[----:B----4-:R-:W4:Y:S02]  /*5700*/  FENCE.VIEW.ASYNC.S ;  /* 0x00000000000073c6 */ /* 0x010f240000000000 */
[----:B----4-:R4:W-:Y:S01]  /*5710*/  BAR.SYNC.DEFER_BLOCKING R79, 0x80 ;  /* 0x0002004f0000751d */ /* 0x0109e20000010000 */
[----:B------:R-:W-:Y:S01]  /*5720*/  ISETP.NE.AND P5, PT, R100, RZ, PT ;  /* 0x000000ff6400720c */ /* 0x000fe20003fa5270 */
[----:B------:R-:W-:-:S02]  /*5730*/  VIADD R2, R2, 0x1 ;  /* 0x0000000102027836 */ /* 0x000fc40000000000 */
[----:B01----:R-:W-:-:S03]  /*5740*/  @!P4 VIADD R90, R90, 0x228c0 ;  /* 0x000228c05a5ac836 */ /* 0x003fc60000000000 */
[C---:B------:R-:W-:Y:S02]  /*5750*/  ISETP.NE.AND P3, PT, R2.reuse, 0x2, PT ;  /* 0x000000020200780c */ /* 0x040fe40003f65270 */
[----:B------:R-:W-:Y:S02]  /*5760*/  @!P4 PRMT R90, RZ, 0x654, R90 ;  /* 0x00000654ff5ac816 */ /* 0x000fe4000000005a */
[----:B------:R-:W-:Y:S02]  /*5770*/  SEL R4, RZ, 0x1, P3 ;  /* 0x00000001ff047807 */ /* 0x000fe40001800000 */
[----:B------:R-:W-:Y:S02]  /*5780*/  SEL R2, R2, RZ, P3 ;  /* 0x000000ff02027207 */ /* 0x000fe40001800000 */
[----:B------:R-:W-:Y:S01]  /*5790*/  LOP3.LUT R23, R23, R4, RZ, 0x3c, !PT ;  /* 0x0000000417177212 */ /* 0x000fe200078e3cff */
[----:B------:R4:W-:Y:S01]  /*57a0*/  @!P4 SYNCS.ARRIVE.TRANS64.RED.A1T0 RZ, [R90+URZ], RZ ;  /* 0x000000ff5affc9a7 */ /* 0x0009e2000810043f */
[----:B------:R-:W-:Y:S05]  /*57b0*/  @P5 BRA `(.L_x_7701) ;  /* 0xffffffc800b45947 */ /* 0x000fea000383ffff */
[----:B------:R-:W0:Y:S01]  /*57c0*/  S2R R5, SR_TID.X ;  /* 0x0000000000057919 */ /* 0x000e220000002100 */
[----:B------:R-:W-:Y:S02]  /*57d0*/  PLOP3.LUT P0, PT, PT, PT, PT, 0x8, 0x0 ;  /* 0x000000000000781c */ /* 0x000fe40003f0e170 */
[----:B0-----:R-:W-:-:S04]  /*57e0*/  SHF.R.U32.HI R5, RZ, 0x7, R5 ;  /* 0x00000007ff057819 */ /* 0x001fc80000011605 */
[----:B------:R-:W-:-:S13]  /*57f0*/  ISETP.NE.AND P5, PT, R5, 0x1, PT ;  /* 0x000000010500780c */ /* 0x000fda0003fa5270 */
[----:B------:R-:W-:Y:S06]  /*5800*/  @!P5 BAR.ARV 0x9, 0x100 ;  /* 0x024400000000db1d */ /* 0x000fec0000002000 */
.L_x_7649:
[----:B------:R-:W-:Y:S02]  /*5810*/  ISETP.GE.AND P2, PT, R176, 0x1, PT ;  /* 0x00000001b000780c */ /* 0x000fe40003f46270 */
[----:B------:R-:W-:Y:S02]  /*5820*/  CS2R R4, SRZ ;  /* 0x0000000000047805 */ /* 0x000fe4000001ff00 */
[----:B------:R-:W-:Y:S02]  /*5830*/  PLOP3.LUT P1, PT, PT, PT, PT, 0x80, 0x0 ;  /* 0x000000000000781c */ /* 0x000fe40003f2f070 */
        /* <DEDUP_REMOVED lines=42> */
[----:B----4-:R-:W-:Y:S02]  /*5ae0*/  CS2R R78, SRZ ;  /* 0x00000000004e7805 */ /* 0x010fe4000001ff00 */
        /* <DEDUP_REMOVED lines=17> */
[----:B--2---:R-:W-:Y:S02]  /*5c00*/  CS2R R34, SRZ ;  /* 0x0000000000227805 */ /* 0x004fe4000001ff00 */
[----:B------:R-:W-:-:S02]  /*5c10*/  CS2R R36, SRZ ;  /* 0x0000000000247805 */ /* 0x000fc4000001ff00 */
[----:B---3--:R-:W-:Y:S02]  /*5c20*/  CS2R R32, SRZ ;  /* 0x0000000000207805 */ /* 0x008fe4000001ff00 */
[----:B------:R-:W-:Y:S02]  /*5c30*/  CS2R R26, SRZ ;  /* 0x00000000001a7805 */ /* 0x000fe4000001ff00 */
[----:B------:R-:W-:Y:S01]  /*5c40*/  CS2R R28, SRZ ;  /* 0x00000000001c7805 */ /* 0x000fe2000001ff00 */
[----:B------:R-:W-:Y:S06]  /*5c50*/  @P0 BRA `(.L_x_7702) ;  /* 0x00000000000c0947 */ /* 0x000fec0003800000 */
[----:B------:R-:W0:Y:S01]  /*5c60*/  FENCE.VIEW.ASYNC.G ;  /* 0x00000000000073c6 */ /* 0x000e220000000100 */
[----:B------:R-:W-:Y:S05]  /*5c70*/  WARPSYNC.ALL ;  /* 0x0000000000007948 */ /* 0x000fea0003800000 */
[----:B0-----:R-:W-:Y:S06]  /*5c80*/  BAR.ARV 0xc, 0x120 ;  /* 0x0304800000007b1d */ /* 0x001fec0000002000 */
.L_x_7702:
[----:B------:R-:W-:Y:S01]  /*5c90*/  CS2R R24, SRZ ;  /* 0x0000000000187805 */ /* 0x000fe2000001ff00 */
[----:B------:R-:W-:Y:S06]  /*5ca0*/  @!P2 BRA `(.L_x_7703) ;  /* 0x000000680070a947 */ /* 0x000fec0003800000 */
[----:B------:R-:W-:-:S03]  /*5cb0*/  UMOV UR4, 0xffffffff ;  /* 0xffffffff00047882 */ /* 0x000fc60000000000 */
[----:B------:R-:W-:Y:S05]  /*5cc0*/  BRA.DIV UR4, `(.L_x_7704) ;  /* 0x000000ea04987947 */ /* 0x000fea000b800000 */
[----:B------:R0:W1:Y:S02]  /*5cd0*/  SHFL.IDX PT, R14, R230, RZ, 0x1f ;  /* 0x00001fffe60e7589 */ /* 0x00006400000e0000 */
.L_x_7885:
[----:B-1----:R-:W-:Y:S01]  /*5ce0*/  LEA.HI R0, R14, R14, RZ, 0x1 ;  /* 0x0000000e0e007211 */ /* 0x002fe200078f08ff */
[----:B------:R-:W-:Y:S01]  /*5cf0*/  VIADD R24, R18, 0x18400 ;  /* 0x0001840012187836 */ /* 0x000fe20000000000 */
[----:B------:R-:W-:Y:S02]  /*5d00*/  BSSY B6, `(.L_x_7705) ;  /* 0x0000018000067945 */ /* 0x000fe40003800000 */
[----:B------:R-:W-:Y:S02]  /*5d10*/  LOP3.LUT R3, R0, 0x1e, RZ, 0xc0, !PT ;  /* 0x0000001e00037812 */ /* 0x000fe400078ec0ff */
[----:B------:R-:W-:-:S03]  /*5d20*/  LOP3.LUT P0, RZ, R24, 0x1bf, RZ, 0xc0, !PT ;  /* 0x000001bf18ff7812 */ /* 0x000fc6000780c0ff */
        /* <DEDUP_REMOVED lines=20> */
[----:B0-2--5:R-:W-:Y:S05]  /*5e70*/  CALL.ABS.NOINC R14 ;  /* 0x000000000e007343 */ /* 0x025fea0003c00000 */
.L_x_7706:
[----:B------:R-:W-:Y:S05]  /*5e80*/  BSYNC B6 ;  /* 0x0000000000067941 */ /* 0x000fea0003800000 */
.L_x_7705:
[----:B------:R-:W-:Y:S02]  /*5e90*/  ULDC UR4, c[0x0][0x3d4] ;  /* 0x0000f50000047ab9 */ /* 0x000fe40000000800 */
[----:B------:R-:W-:-:S13]  /*5ea0*/  ISETP.LT.AND P0, PT, RZ, UR4, PT ;  /* 0x00000004ff007c0c */ /* 0x000fda000bf01270 */
[----:B------:R-:W-:Y:S05]  /*5eb0*/  @P0 BRA `(.L_x_7707) ;  /* 0x00000000003c0947 */ /* 0x000fea0003800000 */
[----:B------:R-:W-:-:S04]  /*5ec0*/  LEA.HI R0, R212, R212, RZ, 0x1 ;  /* 0x000000d4d4007211 */ /* 0x000fc800078f08ff */
[----:B------:R-:W-:-:S05]  /*5ed0*/  LOP3.LUT R3, R0, 0xfffffffe, RZ, 0xc0, !PT ;  /* 0xfffffffe00037812 */ /* 0x000fca00078ec0ff */
[----:B------:R-:W-:-:S05]  /*5ee0*/  IMAD.IADD R3, R212, 0x1, -R3 ;  /* 0x00000001d4037824 */ /* 0x000fca00078e0a03 */
[----:B------:R-:W-:-:S04]  /*5ef0*/  SHF.L.U32 R3, R3, 0x1f, RZ ;  /* 0x0000001f03037819 */ /* 0x000fc800000006ff */
[----:B------:R1:W2:Y:S03]  /*5f00*/  SYNCS.PHASECHK.TRANS64.TRYWAIT P0, [R18+URZ+0x22800], R3 ;  /* 0x02280003120075a7 */ /* 0x0002a6000800017f */
[----:B--2---:R-:W-:Y:S05]  /*5f10*/  @!P0 NANOSLEEP.SYNCS 0x989680 ;  /* 0x009896800000895d */ /* 0x004fea0003900000 */
[----:B------:R-:W2:Y:S01]  /*5f20*/  @!P0 SYNCS.PHASECHK.TRANS64 P0, [R18+URZ+0x22800], R3 ;  /* 0x02280003120085a7 */ /* 0x000ea2000800007f */
[----:B------:R-:W-:Y:S04]  /*5f30*/  BSSY B0, `(.L_x_7708) ;  /* 0x0000006000007945 */ /* 0x000fe80003800000 */
[----:B--2---:R-:W-:Y:S05]  /*5f40*/  @P0 BRA `(.L_x_7709) ;  /* 0x0000000000100947 */ /* 0x004fea0003800000 */
.L_x_7710:
[----:B--2---:R2:W3:Y:S02]  /*5f50*/  SYNCS.PHASECHK.TRANS64.TRYWAIT P0, [R18+URZ+0x22800], R3 ;  /* 0x02280003120075a7 */ /* 0x0044e4000800017f */
[----:B---3--:R-:W-:Y:S05]  /*5f60*/  @!P0 NANOSLEEP.SYNCS 0x989680 ;  /* 0x009896800000895d */ /* 0x008fea0003900000 */
[----:B------:R-:W3:Y:S02]  /*5f70*/  @!P0 SYNCS.PHASECHK.TRANS64 P0, [R18+URZ+0x22800], R3 ;  /* 0x02280003120085a7 */ /* 0x000ee4000800007f */
[----:B---3--:R-:W-:Y:S05]  /*5f80*/  @!P0 BRA `(.L_x_7710) ;  /* 0xfffffffc00f08947 */ /* 0x008fea000383ffff */
.L_x_7709:
[----:B------:R-:W-:Y:S05]  /*5f90*/  BSYNC B0 ;  /* 0x0000000000007941 */ /* 0x000fea0003800000 */
.L_x_7708:
[----:B------:R-:W-:Y:S05]  /*5fa0*/  BRA `(.L_x_7711) ;  /* 0x00000020006c7947 */ /* 0x000fea0003800000 */
.L_x_7707:
[----:B-----5:R-:W-:Y:S01]  /*5fb0*/  SHF.R.S32.HI R0, RZ, 0x1f, R31 ;  /* 0x0000001fff007819 */ /* 0x020fe2000001141f */
[----:B------:R-:W-:Y:S01]  /*5fc0*/  ULDC.64 UR4, c[0x0][0x3d8] ;  /* 0x0000f60000047ab9 */ /* 0x000fe20000000a00 */
[----:B------:R-:W-:Y:S01]  /*5fd0*/  ULDC.64 UR6, c[0x0][0x3e8] ;  /* 0x0000fa0000067ab9 */ /* 0x000fe20000000a00 */
[----:B------:R-:W-:Y:S01]  /*5fe0*/  IMAD.WIDE.U32 R4, R31, UR4, RZ ;  /* 0x000000041f047c25 */ /* 0x000fe2000f8e00ff */
[----:B------:R-:W-:Y:S01]  /*5ff0*/  LOP3.LUT P0, RZ, R24, 0x3ff, RZ, 0xc0, !PT ;  /* 0x000003ff18ff7812 */ /* 0x000fe2000780c0ff */
[----:B------:R-:W-:Y:S02]  /*6000*/  BSSY B6, `(.L_x_7712) ;  /* 0x0000031000067945 */ /* 0x000fe40003800000 */
[C---:B------:R-:W-:Y:S02]  /*6010*/  IMAD R6, R0.reuse, UR4, RZ ;  /* 0x0000000400067c24 */ /* 0x040fe4000f8e02ff */
[----:B------:R-:W-:Y:S02]  /*6020*/  IMAD R0, R0, UR6, RZ ;  /* 0x0000000600007c24 */ /* 0x000fe4000f8e02ff */
[----:B------:R-:W-:-:S02]  /*6030*/  IMAD.SHL.U32 R29, R219, 0x4, RZ ;  /* 0x00000004db1d7824 */ /* 0x000fc400078e00ff */
[C---:B------:R-:W-:Y:S01]  /*6040*/  IMAD R9, R31.reuse, UR5, R6 ;  /* 0x000000051f097c24 */ /* 0x040fe2000f8e0206 */
[----:B------:R-:W-:Y:S01]  /*6050*/  ULDC.64 UR4, c[0x0][0x3c8] ;  /* 0x0000f20000047ab9 */ /* 0x000fe20000000a00 */
[----:B------:R-:W-:Y:S01]  /*6060*/  IMAD R27, R31, UR7, R0 ;  /* 0x000000071f1b7c24 */ /* 0x000fe2000f8e0200 */
[-C--:B------:R-:W-:Y:S01]  /*6070*/  IADD3 R0, P3, R29, R4.reuse, RZ ;  /* 0x000000041d007210 */ /* 0x080fe20007f7e0ff */
[----:B------:R-:W-:Y:S01]  /*6080*/  IMAD.IADD R9, R9, 0x1, R5 ;  /* 0x0000000109097824 */ /* 0x000fe200078e0205 */
[----:B------:R-:W-:Y:S01]  /*6090*/  SHF.R.S32.HI R10, RZ, 0x1f, R29 ;  /* 0x0000001fff0a7819 */ /* 0x000fe2000001141d */
[----:B------:R-:W-:Y:S01]  /*60a0*/  IMAD.WIDE.U32 R6, R31, UR6, RZ ;  /* 0x000000061f067c25 */ /* 0x000fe2000f8e00ff */
[----:B------:R-:W-:Y:S01]  /*60b0*/  LEA R24, P2, R4, UR4, 0x1 ;  /* 0x0000000404187c11 */ /* 0x000fe2000f8408ff */
[----:B------:R-:W-:Y:S01]  /*60c0*/  ULDC.64 UR6, c[0x0][0x3e0] ;  /* 0x0000f80000067ab9 */ /* 0x000fe20000000a00 */
[----:B------:R-:W-:Y:S01]  /*60d0*/  IADD3 R5, P1, R16, R4, RZ ;  /* 0x0000000410057210 */ /* 0x000fe20007f3e0ff */
[--C-:B------:R-:W-:Y:S01]  /*60e0*/  IMAD.X R3, R10, 0x1, R9.reuse, P3 ;  /* 0x000000010a037824 */ /* 0x100fe200018e0609 */
[----:B------:R-:W-:Y:S01]  /*60f0*/  LEA.HI.X R25, R4, UR5, R9, 0x1, P2 ;  /* 0x0000000504197c11 */ /* 0x000fe200090f0c09 */
[----:B------:R-:W-:Y:S01]  /*6100*/  IMAD.IADD R27, R27, 0x1, R7 ;  /* 0x000000011b1b7824 */ /* 0x000fe200078e0207 */
[----:B------:R-:W-:Y:S01]  /*6110*/  LEA R32, P2, R0, UR4, 0x1 ;  /* 0x0000000400207c11 */ /* 0x000fe2000f8408ff */
[----:B------:R-:W-:Y:S01]  /*6120*/  IMAD.X R4, R17, 0x1, R9, P1 ;  /* 0x0000000111047824 */ /* 0x000fe200008e0609 */
[----:B------:R-:W-:-:S02]  /*6130*/  IADD3 R8, P4, R29, R6, RZ ;  /* 0x000000061d087210 */ /* 0x000fc40007f9e0ff */
[----:B------:R-:W-:Y:S02]  /*6140*/  LEA.HI.X R33, R0, UR5, R3, 0x1, P2 ;  /* 0x0000000500217c11 */ /* 0x000fe400090f0c03 */
[----:B------:R-:W-:Y:S01]  /*6150*/  IADD3 R0, P3, R16, R6, RZ ;  /* 0x0000000610007210 */ /* 0x000fe20007f7e0ff */
[--C-:B------:R-:W-:Y:S01]  /*6160*/  IMAD.X R7, R10, 0x1, R27.reuse, P4 ;  /* 0x000000010a077824 */ /* 0x100fe200020e061b */
[----:B------:R-:W-:Y:S02]  /*6170*/  LEA R26, P2, R6, UR6, 0x1 ;  /* 0x00000006061a7c11 */ /* 0x000fe4000f8408ff */
[----:B------:R-:W-:Y:S01]  /*6180*/  LEA R34, P5, R8, UR6, 0x1 ;  /* 0x0000000608227c11 */ /* 0x000fe2000f8a08ff */
[----:B------:R-:W-:Y:S01]  /*6190*/  IMAD.X R3, R17, 0x1, R27, P3 ;  /* 0x0000000111037824 */ /* 0x000fe200018e061b */
[----:B------:R-:W-:Y:S02]  /*61a0*/  LEA R36, P4, R5, UR4, 0x1 ;  /* 0x0000000405247c11 */ /* 0x000fe4000f8808ff */
[----:B------:R-:W-:-:S02]  /*61b0*/  LEA R38, P1, R0, UR6, 0x1 ;  /* 0x0000000600267c11 */ /* 0x000fc4000f8208ff */
        /* <DEDUP_REMOVED lines=20> */
[----:B0-2---:R-:W-:Y:S05]  /*6300*/  CALL.ABS.NOINC R14 ;  /* 0x000000000e007343 */ /* 0x005fea0003c00000 */
.L_x_7713:
[----:B------:R-:W-:Y:S05]  /*6310*/  BSYNC B6 ;  /* 0x0000000000067941 */ /* 0x000fea0003800000 */
.L_x_7712:
        /* <DEDUP_REMOVED lines=28> */
.L_x_7717:
[----:B------:R-:W-:Y:S05]  /*64e0*/  BSYNC B1 ;  /* 0x0000000000017941 */ /* 0x000fea0003800000 */
.L_x_7716:
[----:B------:R-:W-:Y:S01]  /*64f0*/  UMOV UR4, 0xffffffff ;  /* 0xffffffff00047882 */ /* 0x000fe20000000000 */
[----:B-1---5:R-:W-:Y:S01]  /*6500*/  IMAD.MOV.U32 R33, RZ, RZ, R6 ;  /* 0x000000ffff217224 */ /* 0x022fe200078e0006 */
[--C-:B------:R-:W-:Y:S01]  /*6510*/  SHF.R.U64 R37, R6, 0x10, R7.reuse ;  /* 0x0000001006257819 */ /* 0x100fe20000001207 */
[--C-:B------:R-:W-:Y:S01]  /*6520*/  IMAD.MOV.U32 R34, RZ, RZ, R7.reuse ;  /* 0x000000ffff227224 */ /* 0x100fe200078e0007 */
[----:B------:R-:W-:Y:S02]  /*6530*/  SHF.R.U32.HI R38, RZ, 0x10, R7 ;  /* 0x00000010ff267819 */ /* 0x000fe40000011607 */
[----:B------:R-:W-:Y:S01]  /*6540*/  LEA.HI R0, R212, R212, RZ, 0x1 ;  /* 0x000000d4d4007211 */ /* 0x000fe200078f08ff */
[----:B------:R-:W-:Y:S06]  /*6550*/  BRA.DIV UR4, `(.L_x_7718) ;  /* 0x000000e2049c7947 */ /* 0x000fec000b800000 */
.L_x_7888:
[----:B------:R-:W-:Y:S01]  /*6560*/  UMOV UR4, 0xffffffff ;  /* 0xffffffff00047882 */ /* 0x000fe20000000000 */
[----:B------:R-:W-:Y:S02]  /*6570*/  LOP3.LUT R3, R0, 0xfffffffe, RZ, 0xc0, !PT ;  /* 0xfffffffe00037812 */ /* 0x000fe400078ec0ff */
[----:B------:R-:W-:Y:S05]  /*6580*/  BRA.DIV UR4, `(.L_x_7719) ;  /* 0x000000e204b87947 */ /* 0x000fea000b800000 */
.L_x_7891:
[----:B------:R-:W-:Y:S01]  /*6590*/  UMOV UR4, 0xffffffff ;  /* 0xffffffff00047882 */ /* 0x000fe20000000000 */
[----:B------:R-:W-:Y:S02]  /*65a0*/  IMAD.IADD R3, R212, 0x1, -R3 ;  /* 0x00000001d4037824 */ /* 0x000fe400078e0a03 */
[----:B------:R-:W-:Y:S05]  /*65b0*/  BRA.DIV UR4, `(.L_x_7720) ;  /* 0x000000e204d47947 */ /* 0x000fea000b800000 */
.L_x_7894:
[----:B------:R-:W-:Y:S01]  /*65c0*/  UMOV UR4, 0xffffffff ;  /* 0xffffffff00047882 */ /* 0x000fe20000000000 */
[----:B------:R-:W-:Y:S02]  /*65d0*/  SHF.L.U32 R7, R3, 0x1f, RZ ;  /* 0x0000001f03077819 */ /* 0x000fe400000006ff */
[----:B------:R-:W-:Y:S05]  /*65e0*/  BRA.DIV UR4, `(.L_x_7721) ;  /* 0x000000e204f07947 */ /* 0x000fea000b800000 */
.L_x_7897:
[----:B------:R-:W1:Y:S01]  /*65f0*/  SYNCS.PHASECHK.TRANS64.TRYWAIT P1, [R18+URZ+0x22800], R7 ;  /* 0x02280007120075a7 */ /* 0x000e62000802017f */
[----:B------:R-:W-:Y:S01]  /*6600*/  LOP3.LUT P2, RZ, R220, 0x4, RZ, 0xc0, !PT ;  /* 0x00000004dcff7812 */ /* 0x000fe2000784c0ff */
[----:B------:R-:W-:Y:S01]  /*6610*/  IMAD R3, R205, 0x200, R10 ;  /* 0x00000200cd037824 */ /* 0x000fe200078e020a */
[--C-:B------:R-:W-:Y:S01]  /*6620*/  SHF.R.U64 R10, R4, 0x10, R5.reuse ;  /* 0x00000010040a7819 */ /* 0x100fe20000001205 */
[--C-:B------:R-:W-:Y:S01]  /*6630*/  IMAD.MOV.U32 R32, RZ, RZ, R5.reuse ;  /* 0x000000ffff207224 */ /* 0x100fe200078e0005 */
[----:B------:R-:W-:Y:S01]  /*6640*/  SHF.R.U32.HI R11, RZ, 0x10, R5 ;  /* 0x00000010ff0b7819 */ /* 0x000fe20000011605 */
[----:B------:R-:W-:Y:S01]  /*6650*/  IMAD R3, R3, 0x2, R18 ;  /* 0x0000000203037824 */ /* 0x000fe200078e0212 */
[----:B------:R-:W-:Y:S01]  /*6660*/  SHF.R.U64 R12, R20, 0x10, R21 ;  /* 0x00000010140c7819 */ /* 0x000fe20000001215 */
[----:B------:R-:W-:Y:S01]  /*6670*/  IMAD.MOV.U32 R35, RZ, RZ, R8 ;  /* 0x000000ffff237224 */ /* 0x000fe200078e0008 */
[----:B------:R-:W-:Y:S01]  /*6680*/  SHF.R.U64 R8, R8, 0x10, R9 ;  /* 0x0000001008087819 */ /* 0x000fe20000001209 */
[----:B------:R-:W-:Y:S01]  /*6690*/  IMAD.MOV.U32 R31, RZ, RZ, R4 ;  /* 0x000000ffff1f7224 */ /* 0x000fe200078e0004 */
[--C-:B------:R-:W-:Y:S01]  /*66a0*/  SHF.R.U32.HI R13, RZ, 0x10, R21.reuse ;  /* 0x00000010ff0d7819 */ /* 0x100fe20000011615 */
[----:B------:R-:W-:Y:S01]  /*66b0*/  IMAD.MOV.U32 R5, RZ, RZ, R20 ;  /* 0x000000ffff057224 */ /* 0x000fe200078e0014 */
[----:B------:R-:W-:Y:S01]  /*66c0*/  BSSY B1, `(.L_x_7722) ;  /* 0x0000010000017945 */ /* 0x000fe20003800000 */
[----:B------:R-:W-:Y:S01]  /*66d0*/  IMAD.MOV.U32 R6, RZ, RZ, R21 ;  /* 0x000000ffff067224 */ /* 0x000fe200078e0015 */
[----:B------:R-:W-:Y:S01]  /*66e0*/  PRMT R25, R33, 0x5410, R37 ;  /* 0x0000541021197816 */ /* 0x000fe20000000025 */
[--C-:B------:R-:W-:Y:S01]  /*66f0*/  IMAD.MOV.U32 R36, RZ, RZ, R9.reuse ;  /* 0x000000ffff247224 */ /* 0x100fe200078e0009 */
[----:B------:R-:W-:Y:S01]  /*6700*/  SHF.R.U32.HI R9, RZ, 0x10, R9 ;  /* 0x00000010ff097819 */ /* 0x000fe20000011609 */
[C---:B------:R-:W-:Y:S01]  /*6710*/  VIADD R4, R3.reuse, 0x18400 ;  /* 0x0001840003047836 */ /* 0x040fe20000000000 */
[----:B------:R-:W-:Y:S01]  /*6720*/  PRMT R27, R34, 0x5410, R38 ;  /* 0x00005410221b7816 */ /* 0x000fe20000000026 */
[----:B------:R-:W-:Y:S01]  /*6730*/  VIADD R0, R3, 0x18440 ;  /* 0x0001844003007836 */ /* 0x000fe20000000000 */
[----:B------:R-:W-:Y:S01]  /*6740*/  PRMT R31, R31, 0x5410, R10 ;  /* 0x000054101f1f7816 */ /* 0x000fe2000000000a */
[----:B------:R-:W-:Y:S01]  /*6750*/  @P2 VIADD R0, R4, 0xffffffc0 ;  /* 0xffffffc004002836 */ /* 0x000fe20000000000 */
[----:B------:R-:W-:-:S02]  /*6760*/  PRMT R32, R32, 0x5410, R11 ;  /* 0x0000541020207816 */ /* 0x000fc4000000000b */
[----:B------:R-:W-:Y:S02]  /*6770*/  PRMT R33, R5, 0x5410, R12 ;  /* 0x0000541005217816 */ /* 0x000fe4000000000c */
[----:B------:R-:W-:Y:S02]  /*6780*/  PRMT R34, R6, 0x5410, R13 ;  /* 0x0000541006227816 */ /* 0x000fe4000000000d */
[----:B------:R-:W-:Y:S02]  /*6790*/  PRMT R35, R35, 0x5410, R8 ;  /* 0x0000541023237816 */ /* 0x000fe40000000008 */
[----:B------:R-:W-:Y:S01]  /*67a0*/  PRMT R36, R36, 0x5410, R9 ;  /* 0x0000541024247816 */ /* 0x000fe20000000009 */
[----:B-1----:R-:W-:Y:S06]  /*67b0*/  @!P1 BRA `(.L_x_7723) ;  /* 0x000000e000a49947 */ /* 0x002fec0003800000 */
.L_x_7898:
[----:B------:R-:W-:Y:S05]  /*67c0*/  BSYNC B1 ;  /* 0x0000000000017941 */ /* 0x000fea0003800000 */
.L_x_7722:
[----:B------:R-:W-:Y:S04]  /*67d0*/  BSSY B1, `(.L_x_7724) ;  /* 0x0000056000017945 */ /* 0x000fe80003800000 */
[----:B------:R-:W-:Y:S05]  /*67e0*/  @P0 BRA `(.L_x_7725) ;  /* 0x0000000400500947 */ /* 0x000fea0003800000 */
[----:B------:R-:W2:Y:S01]  /*67f0*/  LDC R4, c[0x0][0x3d4] ;  /* 0x0000f500ff047b82 */ /* 0x000ea20000000800 */
[C---:B------:R-:W-:Y:S01]  /*6800*/  VIADD R5, R29.reuse, 0x10 ;  /* 0x000000101d057836 */ /* 0x040fe20000000000 */
[----:B------:R-:W-:Y:S01]  /*6810*/  BSSY B2, `(.L_x_7726) ;  /* 0x000002a000027945 */ /* 0x000fe20003800000 */
[----:B--2---:R-:W-:-:S03]  /*6820*/  ISETP.GE.AND P0, PT, R29, R4, PT ;  /* 0x000000041d00720c */ /* 0x004fc60003f06270 */
[----:B------:R-:W-:-:S10]  /*6830*/  ISETP.GE.AND P1, PT, R5, R4, PT ;  /* 0x000000040500720c */ /* 0x000fd40003f26270 */
[----:B------:R-:W-:Y:S05]  /*6840*/  @P0 BRA `(.L_x_7727) ;  /* 0x0000000000980947 */ /* 0x000fea0003800000 */
[----:B-1----:R-:W1:Y:S01]  /*6850*/  LDS.128 R4, [R3+0x18400] ;  /* 0x0184000003047984 */ /* 0x002e620000000c00 */
        /* <DEDUP_REMOVED lines=10> */
[C---:B------:R-:W-:Y:S01]  /*6900*/  FMUL.FTZ R21, R4.reuse, R15 ;  /* 0x0000000f04157220 */ /* 0x040fe20000410000 */
[-C--:B------:R-:W-:Y:S01]  /*6910*/  FMUL.FTZ R4, R4, R13.reuse ;  /* 0x0000000d04047220 */ /* 0x080fe20000410000 */
[C---:B------:R-:W-:Y:S01]  /*6920*/  IMAD.U32 R11, R7.reuse, 0x10000, RZ ;  /* 0x00010000070b7824 */ /* 0x040fe200078e00ff */
[----:B------:R-:W-:Y:S01]  /*6930*/  LOP3.LUT R7, R7, 0xffff0000, RZ, 0xc0, !PT ;  /* 0xffff000007077812 */ /* 0x000fe200078ec0ff */
[C---:B------:R-:W-:Y:S01]  /*6940*/  FFMA.FTZ R21, R8.reuse, R13, -R21 ;  /* 0x0000000d08157223 */ /* 0x040fe20000010815 */
[----:B------:R-:W-:Y:S01]  /*6950*/  FFMA.FTZ R20, R8, R15, R4 ;  /* 0x0000000f08147223 */ /* 0x000fe20000010004 */
[C---:B------:R-:W-:Y:S01]  /*6960*/  FMUL.FTZ R24, R5.reuse, R14 ;  /* 0x0000000e05187220 */ /* 0x040fe20000410000 */
[C---:B------:R-:W-:Y:S01]  /*6970*/  LOP3.LUT R8, R34.reuse, 0xffff0000, RZ, 0xc0, !PT ;  /* 0xffff000022087812 */ /* 0x040fe200078ec0ff */
[----:B------:R-:W-:Y:S01]  /*6980*/  FMUL.FTZ R26, R5, R12 ;  /* 0x0000000c051a7220 */ /* 0x000fe20000410000 */
[----:B------:R-:W-:Y:S01]  /*6990*/  IMAD.U32 R13, R34, 0x10000, RZ ;  /* 0x00010000220d7824 */ /* 0x000fe200078e00ff */
[C---:B------:R-:W-:Y:S01]  /*69a0*/  LOP3.LUT R4, R27.reuse, 0xffff0000, RZ, 0xc0, !PT ;  /* 0xffff00001b047812 */ /* 0x040fe200078ec0ff */
[----:B------:R-:W-:-:S02]  /*69b0*/  IMAD.U32 R5, R27, 0x10000, RZ ;  /* 0x000100001b057824 */ /* 0x000fc400078e00ff */
[----:B------:R-:W-:Y:S01]  /*69c0*/  FFMA.FTZ R24, R9, R12, -R24 ;  /* 0x0000000c09187223 */ /* 0x000fe20000010818 */
[C---:B------:R-:W-:Y:S01]  /*69d0*/  FMUL.FTZ R15, R6.reuse, R13 ;  /* 0x0000000d060f7220 */ /* 0x040fe20000410000 */
[C---:B------:R-:W-:Y:S01]  /*69e0*/  FMUL.FTZ R12, R7.reuse, R8 ;  /* 0x00000008070c7220 */ /* 0x040fe20000410000 */
[-C--:B------:R-:W-:Y:S01]  /*69f0*/  FMUL.FTZ R6, R6, R5.reuse ;  /* 0x0000000506067220 */ /* 0x080fe20000410000 */
[----:B------:R-:W-:Y:S01]  /*6a00*/  FMUL.FTZ R7, R7, R4 ;  /* 0x0000000407077220 */ /* 0x000fe20000410000 */
        /* <DEDUP_REMOVED lines=10> */
.L_x_7727:
[----:B------:R-:W-:Y:S05]  /*6ab0*/  BSYNC B2 ;  /* 0x0000000000027941 */ /* 0x000fea0003800000 */
.L_x_7726:
[----:B------:R-:W-:Y:S05]  /*6ac0*/  @P1 BRA `(.L_x_7725) ;  /* 0x0000000000981947 */ /* 0x000fea0003800000 */
[----:B-12---:R-:W1:Y:S01]  /*6ad0*/  LDS.128 R4, [R0] ;  /* 0x0000000000047984 */ /* 0x006e620000000c00 */
        /* <DEDUP_REMOVED lines=37> */
.L_x_7725:
[----:B------:R-:W-:Y:S05]  /*6d30*/  BSYNC B1 ;  /* 0x0000000000017941 */ /* 0x000fea0003800000 */
.L_x_7724:
[----:B------:R-:W-:-:S13]  /*6d40*/  ISETP.GE.AND P0, PT, R211, R30, PT ;  /* 0x0000001ed300720c */ /* 0x000fda0003f06270 */
[----:B------:R-:W-:Y:S05]  /*6d50*/  @P0 BRA `(.L_x_7728) ;  /* 0x0000001000dc0947 */ /* 0x000fea0003800000 */
[----:B--23--:R-:W2:Y:S01]  /*6d60*/  LDC R4, c[0x0][0x3d4] ;  /* 0x0000f500ff047b82 */ /* 0x00cea20000000800 */
        /* <DEDUP_REMOVED lines=43> */
.L_x_7730:
[----:B------:R-:W-:Y:S05]  /*7020*/  BSYNC B1 ;  /* 0x0000000000017941 */ /* 0x000fea0003800000 */
.L_x_7729:
[----:B------:R-:W-:Y:S05]  /*7030*/  @P1 BRA `(.L_x_7728) ;  /* 0x0000001000241947 */ /* 0x000fea0003800000 */
[----:B-1----:R-:W2:Y:S01]  /*7040*/  LDS.128 R4, [R0+0x2000] ;  /* 0x0020000000047984 */ /* 0x002ea20000000c00 */
[C---:B------:R-:W-:Y:S01]  /*7050*/  IMAD.U32 R15, R35.reuse, 0x10000, RZ ;  /* 0x00010000230f7824 */ /* 0x040fe200078e00ff */
[----:B------:R-:W-:Y:S01]  /*7060*/  LOP3.LUT R20, R35, 0xffff0000, RZ, 0xc0, !PT ;  /* 0xffff000023147812 */ /* 0x000fe200078ec0ff */
[C---:B------:R-:W-:Y:S01]  /*7070*/  IMAD.U32 R13, R31.reuse, 0x10000, RZ ;  /* 0x000100001f0d7824 */ /* 0x040fe200078e00ff */
[----:B------:R-:W-:Y:S01]  /*7080*/  LOP3.LUT R14, R31, 0xffff0000, RZ, 0xc0, !PT ;  /* 0xffff00001f0e7812 */ /* 0x000fe200078ec0ff */
[C---:B--2---:R-:W-:Y:S01]  /*7090*/  IMAD.U32 R3, R4.reuse, 0x10000, RZ ;  /* 0x0001000004037824 */ /* 0x044fe200078e00ff */
        /* <DEDUP_REMOVED lines=33> */
.L_x_7715:
[----:B------:R-:W1:Y:S01]  /*72b0*/  LDC R45, c[0x0][0x3d4] ;  /* 0x0000f500ff2d7b82 */ /* 0x000e620000000800 */
[----:B------:R-:W-:Y:S01]  /*72c0*/  IMAD R30, R85, -0x80, R30 ;  /* 0xffffff80551e7824 */ /* 0x000fe200078e021e */
[----:B------:R-:W-:Y:S02]  /*72d0*/  CS2R R32, SRZ ;  /* 0x0000000000207805 */ /* 0x000fe4000001ff00 */
[----:B------:R-:W-:Y:S02]  /*72e0*/  CS2R R34, SRZ ;  /* 0x0000000000227805 */ /* 0x000fe4000001ff00 */
[----:B------:R-:W-:Y:S02]  /*72f0*/  CS2R R4, SRZ ;  /* 0x0000000000047805 */ /* 0x000fe4000001ff00 */
[----:B------:R-:W-:Y:S02]  /*7300*/  CS2R R6, SRZ ;  /* 0x0000000000067805 */ /* 0x000fe4000001ff00 */
[----:B------:R-:W-:-:S02]  /*7310*/  VIMNMX R30, R30, 0x80, PT ;  /* 0x000000801e1e7848 */ /* 0x000fc40003fe0100 */
[----:B-1----:R-:W-:-:S04]  /*7320*/  ISETP.GE.AND P0, PT, R16, R45, PT ;  /* 0x0000002d1000720c */ /* 0x002fc80003f06270 */
[----:B------:R-:W-:-:S13]  /*7330*/  ISETP.GE.OR P1, PT, R19, R30, P0 ;  /* 0x0000001e1300720c */ /* 0x000fda0000726670 */
[----:B------:R1:W5:Y:S04]  /*7340*/  @!P1 LDG.E.128 R32, desc[UR40][R36.64] ;  /* 0x0000002824209981 */ /* 0x000368000c1e1d00 */
[----:B------:R1:W5:Y:S01]  /*7350*/  @!P1 LDG.E.128 R4, desc[UR40][R38.64] ;  /* 0x0000002826049981 */ /* 0x000362000c1e1d00 */
[----:B------:R-:W-:Y:S01]  /*7360*/  UMOV UR4, 0xffffffff ;  /* 0xffffffff00047882 */ /* 0x000fe20000000000 */
[----:B------:R-:W-:Y:S02]  /*7370*/  LEA.HI R0, R212, R212, RZ, 0x1 ;  /* 0x000000d4d4007211 */ /* 0x000fe400078f08ff */
[----:B------:R-:W-:Y:S05]  /*7380*/  BRA.DIV UR4, `(.L_x_7731) ;  /* 0x000000d604c47947 */ /* 0x000fea000b800000 */
.L_x_7901:
[----:B------:R-:W-:Y:S01]  /*7390*/  UMOV UR4, 0xffffffff ;  /* 0xffffffff00047882 */ /* 0x000fe20000000000 */
[----:B------:R-:W-:Y:S02]  /*73a0*/  LOP3.LUT R3, R0, 0xfffffffe, RZ, 0xc0, !PT ;  /* 0xfffffffe00037812 */ /* 0x000fe400078ec0ff */
[----:B------:R-:W-:Y:S05]  /*73b0*/  BRA.DIV UR4, `(.L_x_7732) ;  /* 0x000000d604e07947 */ /* 0x000fea000b800000 */
.L_x_7904:
[----:B------:R-:W-:Y:S01]  /*73c0*/  UMOV UR4, 0xffffffff ;  /* 0xffffffff00047882 */ /* 0x000fe20000000000 */
[----:B------:R-:W-:Y:S02]  /*73d0*/  IMAD.IADD R3, R212, 0x1, -R3 ;  /* 0x00000001d4037824 */ /* 0x000fe400078e0a03 */
[----:B------:R-:W-:Y:S05]  /*73e0*/  BRA.DIV UR4, `(.L_x_7733) ;  /* 0x000000d604fc7947 */ /* 0x000fea000b800000 */
.L_x_7907:
[----:B------:R-:W-:Y:S01]  /*73f0*/  UMOV UR4, 0xffffffff ;  /* 0xffffffff00047882 */ /* 0x000fe20000000000 */
[----:B------:R-:W-:Y:S02]  /*7400*/  SHF.L.U32 R3, R3, 0x1f, RZ ;  /* 0x0000001f03037819 */ /* 0x000fe400000006ff */
[----:B------:R-:W-:Y:S05]  /*7410*/  BRA.DIV UR4, `(.L_x_7734) ;  /* 0x000000da04187947 */ /* 0x000fea000b800000 */
.L_x_7910:
[----:B------:R-:W2:Y:S01]  /*7420*/  SYNCS.PHASECHK.TRANS64.TRYWAIT P1, [R18+URZ+0x22800], R3 ;  /* 0x02280003120075a7 */ /* 0x000ea2000802017f */
[----:B-1---5:R-:W-:Y:S01]  /*7430*/  IMAD.MOV.U32 R37, RZ, RZ, R32 ;  /* 0x000000ffff257224 */ /* 0x022fe200078e0020 */
        /* <DEDUP_REMOVED lines=26> */
[----:B--2---:R-:W-:Y:S06]  /*75e0*/  @!P1 BRA `(.L_x_7736) ;  /* 0x000000d400cc9947 */ /* 0x004fec0003800000 */
.L_x_7911:
[----:B------:R-:W-:Y:S05]  /*75f0*/  BSYNC B1 ;  /* 0x0000000000017941 */ /* 0x000fea0003800000 */
.L_x_7735:
[----:B------:R-:W-:Y:S04]  /*7600*/  BSSY B1, `(.L_x_7737) ;  /* 0x000005a000017945 */ /* 0x000fe80003800000 */
[----:B------:R-:W-:Y:S05]  /*7610*/  @P2 BRA `(.L_x_7738) ;  /* 0x0000000400602947 */ /* 0x000fea0003800000 */
[----:B------:R-:W-:Y:S01]  /*7620*/  IMAD.SHL.U32 R0, R220, 0x40, RZ ;  /* 0x00000040dc007824 */ /* 0x000fe200078e00ff */
[C---:B------:R-:W-:Y:S01]  /*7630*/  LOP3.LUT R24, R41.reuse, 0xffff0000, RZ, 0xc0, !PT ;  /* 0xffff000029187812 */ /* 0x040fe200078ec0ff */
[----:B-1----:R-:W-:Y:S02]  /*7640*/  IMAD.IADD R3, R16, 0x1, R45 ;  /* 0x0000000110037824 */ /* 0x002fe400078e022d */
        /* <DEDUP_REMOVED lines=11> */
[----:B------:R-:W1:Y:S01]  /*7700*/  LDS.128 R8, [R34+0x18400] ;  /* 0x0184000022087984 */ /* 0x000e620000000c00 */
[----:B------:R-:W-:-:S05]  /*7710*/  IMAD R36, R3, 0x2, R18 ;  /* 0x0000000203247824 */ /* 0x000fca00078e0212 */
[----:B------:R-:W2:Y:S01]  /*7720*/  LDS.128 R4, [R36+0x18400] ;  /* 0x0184000024047984 */ /* 0x000ea20000000c00 */
[C---:B-1----:R-:W-:Y:S01]  /*7730*/  IMAD.U32 R0, R8.reuse, 0x10000, RZ ;  /* 0x0001000008007824 */ /* 0x042fe200078e00ff */
[----:B------:R-:W-:Y:S01]  /*7740*/  LOP3.LUT R3, R8, 0xffff0000, RZ, 0xc0, !PT ;  /* 0xffff000008037812 */ /* 0x000fe200078ec0ff */
        /* <DEDUP_REMOVED lines=17> */
[C---:B------:R-:W-:Y:S01]  /*7860*/  FMUL.FTZ R35, R20.reuse, R29 ;  /* 0x0000001d14237220 */ /* 0x040fe20000410000 */
[----:B------:R-:W-:Y:S01]  /*7870*/  LOP3.LUT R27, R43, 0xffff0000, RZ, 0xc0, !PT ;  /* 0xffff00002b1b7812 */ /* 0x000fe200078ec0ff */
[-C--:B------:R-:W-:Y:S01]  /*7880*/  FMUL.FTZ R20, R20, R25.reuse ;  /* 0x0000001914147220 */ /* 0x080fe20000410000 */
[C---:B------:R-:W-:Y:S01]  /*7890*/  FFMA.FTZ R33, R3.reuse, R14, -R30 ;  /* 0x0000000e03217223 */ /* 0x040fe2000001081e */
[----:B------:R-:W-:Y:S01]  /*78a0*/  FFMA.FTZ R24, R3, R24, R4 ;  /* 0x0000001803187223 */ /* 0x000fe20000010004 */
[C---:B------:R-:W-:Y:S01]  /*78b0*/  FFMA.FTZ R35, R12.reuse, R25, -R35 ;  /* 0x000000190c237223 */ /* 0x040fe20000010823 */
[----:B------:R-:W-:Y:S01]  /*78c0*/  LOP3.LUT R3, R39, 0xffff0000, RZ, 0xc0, !PT ;  /* 0xffff000027037812 */ /* 0x000fe200078ec0ff */
[----:B------:R-:W-:Y:S01]  /*78d0*/  FFMA.FTZ R20, R12, R29, R20 ;  /* 0x0000001d0c147223 */ /* 0x000fe20000010014 */
[----:B------:R-:W-:Y:S01]  /*78e0*/  FMUL.FTZ R25, R6, R27 ;  /* 0x0000001b06197220 */ /* 0x000fe20000410000 */
[C---:B------:R-:W-:Y:S01]  /*78f0*/  IMAD.U32 R15, R5.reuse, 0x10000, RZ ;  /* 0x00010000050f7824 */ /* 0x040fe200078e00ff */
[----:B------:R-:W-:Y:S01]  /*7900*/  LOP3.LUT R5, R5, 0xffff0000, RZ, 0xc0, !PT ;  /* 0xffff000005057812 */ /* 0x000fe200078ec0ff */
[----:B------:R-:W-:-:S02]  /*7910*/  IMAD.U32 R12, R42, 0x10000, RZ ;  /* 0x000100002a0c7824 */ /* 0x000fc400078e00ff */
[-C--:B------:R-:W-:Y:S01]  /*7920*/  FMUL.FTZ R29, R6, R3.reuse ;  /* 0x00000003061d7220 */ /* 0x080fe20000410000 */
[----:B------:R-:W-:Y:S02]  /*7930*/  IMAD.U32 R21, R7, 0x10000, RZ ;  /* 0x0001000007157824 */ /* 0x000fe400078e00ff */
[----:B------:R-:W-:Y:S01]  /*7940*/  FFMA.FTZ R30, R10, R3, -R25 ;  /* 0x000000030a1e7223 */ /* 0x000fe20000010819 */
[----:B------:R-:W-:Y:S02]  /*7950*/  IMAD.U32 R0, R38, 0x10000, RZ ;  /* 0x0001000026007824 */ /* 0x000fe400078e00ff */
[----:B------:R-:W-:Y:S01]  /*7960*/  FMUL.FTZ R3, R15, R12 ;  /* 0x0000000c0f037220 */ /* 0x000fe20000410000 */
[----:B------:R-:W-:Y:S02]  /*7970*/  IMAD.U32 R14, R44, 0x10000, RZ ;  /* 0x000100002c0e7824 */ /* 0x000fe400078e00ff */
[----:B------:R-:W-:Y:S01]  /*7980*/  FFMA.FTZ R29, R10, R27, R29 ;  /* 0x0000001b0a1d7223 */ /* 0x000fe2000001001d */
[----:B------:R-:W-:-:S02]  /*7990*/  IMAD.U32 R4, R40, 0x10000, RZ ;  /* 0x0001000028047824 */ /* 0x000fc400078e00ff */
[----:B------:R-:W-:Y:S01]  /*79a0*/  FMUL.FTZ R15, R15, R0 ;  /* 0x000000000f0f7220 */ /* 0x000fe20000410000 */
[----:B------:R-:W-:Y:S02]  /*79b0*/  IMAD.U32 R13, R11, 0x10000, RZ ;  /* 0x000100000b0d7824 */ /* 0x000fe400078e00ff */
[C---:B------:R-:W-:Y:S01]  /*79c0*/  FMUL.FTZ R6, R21.reuse, R14 ;  /* 0x0000000e15067220 */ /* 0x040fe20000410000 */
        /* <DEDUP_REMOVED lines=15> */
[----:B------:R-:W-:Y:S01]  /*7ac0*/  FMUL.FTZ R7, R7, R4 ;  /* 0x0000000407077220 */ /* 0x000fe20000410000 */
[----:B------:R-:W-:Y:S01]  /*7ad0*/  F2FP.BF16.F32.PACK_AB R10, R29, R20 ;  /* 0x000000141d0a723e */ /* 0x000fe200000010ff */
        /* <DEDUP_REMOVED lines=12> */
.L_x_7738:
[----:B------:R-:W-:Y:S05]  /*7ba0*/  BSYNC B1 ;  /* 0x0000000000017941 */ /* 0x000fea0003800000 */
.L_x_7737:
[----:B------:R-:W-:Y:S05]  /*7bb0*/  @P0 BRA `(.L_x_7728) ;  /* 0x0000000400440947 */ /* 0x000fea0003800000 */
[----:B-1----:R-:W-:Y:S01]  /*7bc0*/  IMAD.IADD R3, R16, 0x1, R45 ;  /* 0x0000000110037824 */ /* 0x002fe200078e022d */
[----:B--2---:R-:W1:Y:S01]  /*7bd0*/  LDS.128 R8, [R229+0x18400] ;  /* 0x01840000e5087984 */ /* 0x004e620000000c00 */
[C---:B------:R-:W-:Y:S01]  /*7be0*/  IMAD.U32 R30, R41.reuse, 0x10000, RZ ;  /* 0x00010000291e7824 */ /* 0x040fe200078e00ff */
[----:B------:R-:W-:Y:S01]  /*7bf0*/  LOP3.LUT R32, R41, 0xffff0000, RZ, 0xc0, !PT ;  /* 0xffff000029207812 */ /* 0x000fe200078ec0ff */
[----:B------:R-:W-:Y:S01]  /*7c00*/  IMAD.U32 R26, R37, 0x10000, RZ ;  /* 0x00010000251a7824 */ /* 0x000fe200078e00ff */
[----:B------:R-:W-:Y:S01]  /*7c10*/  LOP3.LUT R3, R204, 0x38, R3, 0xf8, !PT ;  /* 0x00000038cc037812 */ /* 0x000fe200078ef803 */
[----:B------:R-:W-:Y:S01]  /*7c20*/  IMAD.U32 R34, R42, 0x10000, RZ ;  /* 0x000100002a227824 */ /* 0x000fe200078e00ff */
[----:B------:R-:W-:Y:S01]  /*7c30*/  LOP3.LUT R41, R44, 0xffff0000, RZ, 0xc0, !PT ;  /* 0xffff00002c297812 */ /* 0x000fe200078ec0ff */
[----:B------:R-:W-:Y:S01]  /*7c40*/  IMAD.U32 R33, R43, 0x10000, RZ ;  /* 0x000100002b217824 */ /* 0x000fe200078e00ff */
[----:B------:R-:W-:Y:S02]  /*7c50*/  LOP3.LUT R3, R3, R234, RZ, 0x3c, !PT ;  /* 0x000000ea03037212 */ /* 0x000fe400078e3cff */
[----:B------:R-:W-:-:S03]  /*7c60*/  LOP3.LUT R35, R38, 0xffff0000, RZ, 0xc0, !PT ;  /* 0xffff000026237812 */ /* 0x000fc600078ec0ff */
[----:B------:R-:W-:-:S04]  /*7c70*/  IMAD.IADD R3, R206, 0x1, R3 ;  /* 0x00000001ce037824 */ /* 0x000fc800078e0203 */
        /* <DEDUP_REMOVED lines=19> */
[----:B------:R-:W-:Y:S01]  /*7db0*/  LOP3.LUT R26, R37, 0xffff0000, RZ, 0xc0, !PT ;  /* 0xffff0000251a7812 */ /* 0x000fe200078ec0ff */
[----:B------:R-:W-:Y:S01]  /*7dc0*/  FFMA.FTZ R15, R30, R0, R15 ;  /* 0x000000001e0f7223 */ /* 0x000fe2000001000f */
[----:B------:R-:W-:Y:S01]  /*7dd0*/  IMAD.U32 R30, R38, 0x10000, RZ ;  /* 0x00010000261e7824 */ /* 0x000fe200078e00ff */
[----:B------:R-:W-:Y:S01]  /*7de0*/  LOP3.LUT R6, R6, 0xffff0000, RZ, 0xc0, !PT ;  /* 0xffff000006067812 */ /* 0x000fe200078ec0ff */
[----:B------:R-:W-:Y:S02]  /*7df0*/  IMAD.U32 R24, R7, 0x10000, RZ ;  /* 0x0001000007187824 */ /* 0x000fe400078e00ff */
[C---:B------:R-:W-:Y:S01]  /*7e00*/  FMUL.FTZ R29, R26.reuse, R4 ;  /* 0x000000041a1d7220 */ /* 0x040fe20000410000 */
[----:B------:R-:W-:Y:S01]  /*7e10*/  FFMA.FTZ R0, R26, R8, -R27 ;  /* 0x000000081a007223 */ /* 0x000fe2000001081b */
[-C--:B------:R-:W-:Y:S01]  /*7e20*/  FMUL.FTZ R27, R34, R20.reuse ;  /* 0x00000014221b7220 */ /* 0x080fe20000410000 */
[----:B------:R-:W-:Y:S01]  /*7e30*/  FMUL.FTZ R31, R30, R20 ;  /* 0x000000141e1f7220 */ /* 0x000fe20000410000 */
[----:B------:R-:W-:Y:S01]  /*7e40*/  FFMA.FTZ R8, R32, R8, R29 ;  /* 0x0000000820087223 */ /* 0x000fe2000001001d */
[----:B------:R-:W-:-:S02]  /*7e50*/  IMAD.U32 R29, R39, 0x10000, RZ ;  /* 0x00010000271d7824 */ /* 0x000fc400078e00ff */
[-C--:B------:R-:W-:Y:S01]  /*7e60*/  FMUL.FTZ R4, R33, R21.reuse ;  /* 0x0000001521047220 */ /* 0x080fe20000410000 */
[-C--:B------:R-:W-:Y:S01]  /*7e70*/  FFMA.FTZ R27, R30, R12.reuse, -R27 ;  /* 0x0000000c1e1b7223 */ /* 0x080fe2000001081b */
[----:B------:R-:W-:Y:S01]  /*7e80*/  FFMA.FTZ R31, R34, R12, R31 ;  /* 0x0000000c221f7223 */ /* 0x000fe2000001001f */
[----:B------:R-:W-:Y:S01]  /*7e90*/  FMUL.FTZ R20, R29, R21 ;  /* 0x000000151d147220 */ /* 0x000fe20000410000 */
[----:B------:R-:W-:Y:S01]  /*7ea0*/  LOP3.LUT R26, R39, 0xffff0000, RZ, 0xc0, !PT ;  /* 0xffff0000271a7812 */ /* 0x000fe200078ec0ff */
[----:B------:R-:W-:Y:S01]  /*7eb0*/  IMAD.U32 R32, R44, 0x10000, RZ ;  /* 0x000100002c207824 */ /* 0x000fe200078e00ff */
[----:B------:R-:W-:Y:S01]  /*7ec0*/  LOP3.LUT R30, R43, 0xffff0000, RZ, 0xc0, !PT ;  /* 0xffff00002b1e7812 */ /* 0x000fe200078ec0ff */
[-C--:B------:R-:W-:Y:S01]  /*7ed0*/  FFMA.FTZ R12, R29, R13.reuse, -R4 ;  /* 0x0000000d1d0c7223 */ /* 0x080fe20000010804 */
[----:B------:R-:W-:Y:S02]  /*7ee0*/  IMAD.U32 R4, R40, 0x10000, RZ ;  /* 0x0001000028047824 */ /* 0x000fe400078e00ff */
[----:B------:R-:W-:Y:S01]  /*7ef0*/  FFMA.FTZ R20, R33, R13, R20 ;  /* 0x0000000d21147223 */ /* 0x000fe20000010014 */
[----:B------:R-:W-:Y:S01]  /*7f00*/  FMUL.FTZ R13, R32, R24 ;  /* 0x00000018200d7220 */ /* 0x000fe20000410000 */
[----:B------:R-:W-:Y:S01]  /*7f10*/  LOP3.LUT R39, R42, 0xffff0000, RZ, 0xc0, !PT ;  /* 0xffff00002a277812 */ /* 0x000fe200078ec0ff */
[-C--:B------:R-:W-:Y:S01]  /*7f20*/  FMUL.FTZ R21, R30, R6.reuse ;  /* 0x000000061e157220 */ /* 0x080fe20000410000 */
[----:B------:R-:W-:Y:S01]  /*7f30*/  LOP3.LUT R7, R7, 0xffff0000, RZ, 0xc0, !PT ;  /* 0xffff000007077812 */ /* 0x000fe200078ec0ff */
[----:B------:R-:W-:Y:S01]  /*7f40*/  FMUL.FTZ R29, R26, R6 ;  /* 0x000000061a1d7220 */ /* 0x000fe20000410000 */
[----:B------:R-:W-:Y:S01]  /*7f50*/  FMUL.FTZ R33, R4, R24 ;  /* 0x0000001804217220 */ /* 0x000fe20000410000 */
[----:B------:R-:W-:Y:S01]  /*7f60*/  LOP3.LUT R37, R40, 0xffff0000, RZ, 0xc0, !PT ;  /* 0xffff000028257812 */ /* 0x000fe200078ec0ff */
[----:B------:R-:W-:Y:S01]  /*7f70*/  FFMA.FTZ R13, R4, R14, -R13 ;  /* 0x0000000e040d7223 */ /* 0x000fe2000001080d */
[-C--:B------:R-:W-:Y:S01]  /*7f80*/  FFMA.FTZ R21, R26, R10.reuse, -R21 ;  /* 0x0000000a1a157223 */ /* 0x080fe20000010815 */
[----:B------:R-:W-:Y:S01]  /*7f90*/  FFMA.FTZ R29, R30, R10, R29 ;  /* 0x0000000a1e1d7223 */ /* 0x000fe2000001001d */
        /* <DEDUP_REMOVED lines=19> */
.L_x_7728:
[----:B------:R-:W-:Y:S05]  /*80d0*/  BSYNC B0 ;  /* 0x0000000000007941 */ /* 0x000fea0003800000 */
.L_x_7714:
        /* <DEDUP_REMOVED lines=8> */
.L_x_7711:
[----:B---34-:R-:W3:Y:S01]  /*8160*/  S2R R0, SR_TID.X ;  /* 0x0000000000007919 */ /* 0x018ee20000002100 */
[----:B------:R-:W-:Y:S05]  /*8170*/  WARPSYNC.ALL ;  /* 0x0000000000007948 */ /* 0x000fea0003800000 */
[----:B---3--:R-:W-:-:S05]  /*8180*/  SHF.R.U32.HI R0, RZ, 0x7, R0 ;  /* 0x00000007ff007819 */ /* 0x008fca0000011600 */
[----:B------:R-:W-:Y:S02]  /*8190*/  VIADD R178, R0, 0x8 ;  /* 0x0000000800b27836 */ /* 0x000fe40000000000 */
[----:B------:R-:W-:-:S03]  /*81a0*/  IMAD.U32 R0, RZ, RZ, UR44 ;  /* 0x0000002cff007e24 */ /* 0x000fc6000f8e00ff */
[----:B------:R3:W-:Y:S02]  /*81b0*/  BAR.SYNC.DEFER_BLOCKING R178, 0x100 ;  /* 0x000400b20000751d */ /* 0x0007e40000010000 */
[----:B------:R-:W-:-:S13]  /*81c0*/  ISETP.NE.AND P0, PT, R0, 0x3, PT ;  /* 0x000000030000780c */ /* 0x000fda0003f05270 */
[----:B---3--:R-:W-:Y:S05]  /*81d0*/  @!P0 BRA `(.L_x_7739) ;  /* 0x0000000000048947 */ /* 0x008fea0003800000 */
[----:B------:R-:W-:Y:S01]  /*81e0*/  BPT.TRAP 0x1 ;  /* 0x000000040000795c */ /* 0x000fe20000300000 */
.L_x_7739:
[----:B------:R-:W-:Y:S01]  /*81f0*/  IMAD R13, R22, 0x8, R18 ;  /* 0x00000008160d7824 */ /* 0x000fe200078e0212 */
[----:B------:R-:W-:-:S04]  /*8200*/  SHF.L.U32 R14, R200, 0x1f, RZ ;  /* 0x0000001fc80e7819 */ /* 0x000fc800000006ff */
[----:B------:R3:W4:Y:S01]  /*8210*/  SYNCS.PHASECHK.TRANS64.TRYWAIT P1, [R13+URZ+0x22830], R14 ;  /* 0x0228300e0d0075a7 */ /* 0x000722000802017f */
[----:B------:R-:W-:Y:S05]  /*8220*/  @!P0 BRA `(.L_x_7740) ;  /* 0x0000000000048947 */ /* 0x000fea0003800000 */
[----:B------:R-:W-:Y:S01]  /*8230*/  BPT.TRAP 0x1 ;  /* 0x000000040000795c */ /* 0x000fe20000300000 */
.L_x_7740:
[----:B------:R-:W-:Y:S01]  /*8240*/  VIADD R0, R18, 0x1c400 ;  /* 0x0001c40012007836 */ /* 0x000fe20000000000 */
[----:B--2---:R-:W-:Y:S01]  /*8250*/  LOP3.LUT R4, R28, 0x10000, RZ, 0xfc, !PT ;  /* 0x000100001c047812 */ /* 0x004fe200078efcff */
[----:B------:R-:W-:-:S03]  /*8260*/  IMAD.MOV.U32 R5, RZ, RZ, 0x40000040 ;  /* 0x40000040ff057424 */ /* 0x000fc600078e00ff */
[----:B------:R-:W-:-:S04]  /*8270*/  SHF.R.U32.HI R0, RZ, 0x4, R0 ;  /* 0x00000004ff007819 */ /* 0x000fc80000011600 */
[----:B------:R-:W-:-:S04]  /*8280*/  LOP3.LUT R0, R0, 0x3fff, RZ, 0xc0, !PT ;  /* 0x00003fff00007812 */ /* 0x000fc800078ec0ff */
[----:B------:R-:W-:Y:S01]  /*8290*/  LOP3.LUT R0, R0, 0x10000, RZ, 0xfc, !PT ;  /* 0x0001000000007812 */ /* 0x000fe200078efcff */
[----:B----4-:R-:W-:Y:S06]  /*82a0*/  @P1 BRA `(.L_x_7741) ;  /* 0x0000000000081947 */ /* 0x010fec0003800000 */
[----:B------:R-:W2:Y:S02]  /*82b0*/  SYNCS.PHASECHK.TRANS64.TRYWAIT P1, [R13+URZ+0x22830], R14 ;  /* 0x0228300e0d0075a7 */ /* 0x000ea4000802017f */
[----:B--2---:R-:W-:Y:S05]  /*82c0*/  @!P1 BRA `(.L_x_7742) ;  /* 0x000000c800a89947 */ /* 0x004fea0003800000 */
.L_x_7741:
[----:B------:R-:W-:Y:S01]  /*82d0*/  IMAD R20, R22, 0x300, R0 ;  /* 0x0000030016147824 */ /* 0x000fe200078e0200 */
[----:B------:R-:W-:Y:S05]  /*82e0*/  WARPSYNC.ALL ;  /* 0x0000000000007948 */ /* 0x000fea0003800000 */
[----:B------:R-:W-:Y:S01]  /*82f0*/  IMAD.MOV.U32 R21, RZ, RZ, 0x40000040 ;  /* 0x40000040ff157424 */ /* 0x000fe200078e00ff */
[C---:B------:R-:W-:Y:S01]  /*8300*/  R2UR UR4, R4.reuse ;  /* 0x00000000040472ca */ /* 0x040fe200000e0000 */
[----:B-1---5:R-:W-:Y:S01]  /*8310*/  WARPGROUP.ARRIVE ;  /* 0x00000000000079c5 */ /* 0x022fe20000000000 */
[----:B------:R-:W-:Y:S01]  /*8320*/  R2UR UR5, R5 ;  /* 0x00000000050572ca */ /* 0x000fe200000e0000 */
[----:B------:R-:W-:Y:S01]  /*8330*/  VIADD R10, R4, 0x2 ;  /* 0x00000002040a7836 */ /* 0x000fe20000000000 */
[C---:B------:R-:W-:Y:S01]  /*8340*/  R2UR UR6, R20.reuse ;  /* 0x00000000140672ca */ /* 0x040fe200000e0000 */
[----:B------:R-:W-:Y:S01]  /*8350*/  VIADD R6, R20, 0x2 ;  /* 0x0000000214067836 */ /* 0x000fe20000000000 */
[----:B------:R-:W-:Y:S01]  /*8360*/  R2UR UR7, R21 ;  /* 0x00000000150772ca */ /* 0x000fe200000e0000 */
[----:B------:R-:W-:Y:S01]  /*8370*/  IMAD.MOV.U32 R11, RZ, RZ, 0x40000040 ;  /* 0x40000040ff0b7424 */ /* 0x000fe200078e00ff */
[----:B------:R-:W1:Y:S01]  /*8380*/  S2R R73, SR_TID.X ;  /* 0x0000000000497919 */ /* 0x000e620000002100 */
[----:B------:R-:W-:-:S02]  /*8390*/  IMAD.MOV.U32 R7, RZ, RZ, 0x40000040 ;  /* 0x40000040ff077424 */ /* 0x000fc400078e00ff */
[----:B------:R-:W-:Y:S02]  /*83a0*/  VIADD R8, R4, 0x4 ;  /* 0x0000000404087836 */ /* 0x000fe40000000000 */
[----:B------:R-:W-:Y:S02]  /*83b0*/  IMAD.MOV.U32 R9, RZ, RZ, 0x40000040 ;  /* 0x40000040ff097424 */ /* 0x000fe400078e00ff */
[----:B------:R-:W-:Y:S02]  /*83c0*/  IMAD.MOV.U32 R21, RZ, RZ, 0x40000040 ;  /* 0x40000040ff157424 */ /* 0x000fe400078e00ff */
[----:B------:R-:W-:Y:S02]  /*83d0*/  IMAD R3, R177, -0x60, R176 ;  /* 0xffffffa0b1037824 */ /* 0x000fe400078e02b0 */
[----:B------:R-:W-:Y:S01]  /*83e0*/  HGMMA.64x96x16.F32.BF16 R24, gdesc[UR4], RZ, !UPT, gsb0 ;  /* 0x01600000041879f0 */ /* 0x000fe2000c0018ff */
[----:B------:R-:W-:Y:S01]  /*83f0*/  R2UR UR4, R10 ;  /* 0x000000000a0472ca */ /* 0x000fe200000e0000 */
[----:B------:R-:W-:Y:S01]  /*8400*/  VIADD R12, R3, 0x60 ;  /* 0x00000060030c7836 */ /* 0x000fe20000000000 */
[----:B------:R-:W-:-:S02]  /*8410*/  R2UR UR5, R11 ;  /* 0x000000000b0572ca */ /* 0x000fc400000e0000 */
[----:B------:R-:W-:Y:S01]  /*8420*/  R2UR UR6, R6 ;  /* 0x00000000060672ca */ /* 0x000fe200000e0000 */
[C---:B------:R-:W-:Y:S01]  /*8430*/  VIADD R6, R20.reuse, 0x4 ;  /* 0x0000000414067836 */ /* 0x040fe20000000000 */
[----:B------:R-:W-:Y:S01]  /*8440*/  R2UR UR7, R7 ;  /* 0x00000000070772ca */ /* 0x000fe200000e0000 */
[----:B------:R-:W-:Y:S02]  /*8450*/  IMAD.MOV.U32 R7, RZ, RZ, 0x40000040 ;  /* 0x40000040ff077424 */ /* 0x000fe400078e00ff */
[----:B------:R-:W-:Y:S02]  /*8460*/  VIADD R20, R20, 0x6 ;  /* 0x0000000614147836 */ /* 0x000fe40000000000 */
[----:B------:R-:W-:-:S05]  /*8470*/  IMAD R12, R231, -0x2, R12 ;  /* 0xfffffffee70c7824 */ /* 0x000fca00078e020c */
[C---:B------:R-:W-:Y:S02]  /*8480*/  ISETP.GT.AND P2, PT, R12.reuse, RZ, PT ;  /* 0x000000ff0c00720c */ /* 0x040fe40003f44270 */
[C---:B------:R-:W-:Y:S02]  /*8490*/  ISETP.GT.AND P3, PT, R12.reuse, 0x1, PT ;  /* 0x000000010c00780c */ /* 0x040fe40003f64270 */
[C---:B------:R-:W-:Y:S02]  /*84a0*/  ISETP.GT.AND P4, PT, R12.reuse, 0x8, PT ;  /* 0x000000080c00780c */ /* 0x040fe40003f84270 */
[C---:B------:R-:W-:Y:S02]  /*84b0*/  ISETP.GT.AND P5, PT, R12.reuse, 0x9, PT ;  /* 0x000000090c00780c */ /* 0x040fe40003fa4270 */
[----:B------:R-:W-:Y:S02]  /*84c0*/  ISETP.GT.AND P1, PT, R12, 0x10, PT ;  /* 0x000000100c00780c */ /* 0x000fe40003f24270 */
[----:B-1----:R-:W-:Y:S01]  /*84d0*/  LOP3.LUT R73, R73, 0x7f, RZ, 0xc0, !PT ;  /* 0x0000007f49497812 */ /* 0x002fe200078ec0ff */
[----:B------:R-:W-:-:S02]  /*84e0*/  WARPGROUP.DEPBAR.LE gsb0, 0x0 ;  /* 0x00008000000079c5 */ /* 0x000fc40000010000 */
[----:B------:R-:W-:-:S06]  /*84f0*/  WARPGROUP.ARRIVE ;  /* 0x00000000000079c5 */ /* 0x000fcc0000000000 */
[----:B------:R-:W-:Y:S01]  /*8500*/  HGMMA.64x96x16.F32.BF16 R24, gdesc[UR4], R24, gsb0 ;  /* 0x01600000041879f0 */ /* 0x000fe20008001818 */
        /* <DEDUP_REMOVED lines=8> */
[----:B------:R-:W-:Y:S01]  /*8590*/  HGMMA.64x96x16.F32.BF16 R24, gdesc[UR4], R24, gsb0 ;  /* 0x01600000041879f0 */ /* 0x000fe20008001818 */
[----:B------:R-:W-:Y:S02]  /*85a0*/  R2UR UR4, R6 ;  /* 0x00000000060472ca */ /* 0x000fe400000e0000 */
[----:B------:R-:W-:Y:S02]  /*85b0*/  R2UR UR5, R7 ;  /* 0x00000000070572ca */ /* 0x000fe400000e0000 */
[----:B------:R-:W-:Y:S02]  /*85c0*/  R2UR UR6, R20 ;  /* 0x00000000140672ca */ /* 0x000fe400000e0000 */
[----:B------:R-:W-:Y:S01]  /*85d0*/  R2UR UR7, R21 ;  /* 0x00000000150772ca */ /* 0x000fe200000e0000 */
[----:B------:R-:W-:Y:S02]  /*85e0*/  WARPGROUP.DEPBAR.LE gsb0, 0x0 ;  /* 0x00008000000079c5 */ /* 0x000fe40000010000 */
[----:B------:R-:W-:-:S10]  /*85f0*/  WARPGROUP.ARRIVE ;  /* 0x00000000000079c5 */ /* 0x000fd40000000000 */
[----:B------:R-:W-:Y:S01]  /*8600*/  HGMMA.64x96x16.F32.BF16 R24, gdesc[UR4], R24, gsb0 ;  /* 0x01600000041879f0 */ /* 0x000fe20008001818 */
        /* <DEDUP_REMOVED lines=86> */
[----:B------:R-:W-:Y:S02]  /*8b70*/  FSEL R64, R63, -INF , P1 ;  /* 0xff8000003f407808 */ /* 0x000fe40000800000 */
[----:B------:R-:W-:Y:S01]  /*8b80*/  FMNMX.FTZ R21, R110, R3, !PT ;  /* 0x000000036e157209 */ /* 0x000fe20007810000 */
[----:B------:R-:W-:Y:S01]  /*8b90*/  IMAD.U32 R3, RZ, RZ, UR4 ;  /* 0x00000004ff037e24 */ /* 0x000fe2000f8e00ff */
[----:B------:R-:W-:Y:S02]  /*8ba0*/  FSEL R66, R66, -INF , P2 ;  /* 0xff80000042427808 */ /* 0x000fe40001000000 */
[----:B------:R-:W-:Y:S01]  /*8bb0*/  FSEL R68, R67, -INF , P3 ;  /* 0xff80000043447808 */ /* 0x000fe20001800000 */
[----:B------:R-:W1:Y:S01]  /*8bc0*/  SHFL.BFLY PT, R12, R21, 0x2, 0x1f ;  /* 0x0c401f00150c7f89 */ /* 0x000e6200000e0000 */
[----:B------:R-:W-:-:S02]  /*8bd0*/  FSEL R70, R70, -INF , P4 ;  /* 0xff80000046467808 */ /* 0x000fc40002000000 */
[----:B-1----:R-:W-:-:S05]  /*8be0*/  FMNMX.FTZ R29, R21, R12, !PT ;  /* 0x0000000c151d7209 */ /* 0x002fca0007810000 */
[----:B------:R-:W1:Y:S02]  /*8bf0*/  SHFL.BFLY PT, R12, R29, 0x1, 0x1f ;  /* 0x0c201f001d0c7f89 */ /* 0x000e6400000e0000 */
[----:B-1----:R-:W-:-:S04]  /*8c00*/  FMNMX.FTZ R12, R29, R12, !PT ;  /* 0x0000000c1d0c7209 */ /* 0x002fc80007810000 */
[C---:B------:R-:W-:Y:S01]  /*8c10*/  FSETP.NEU.FTZ.AND P6, PT, R12.reuse, -INF , PT ;  /* 0xff8000000c00780b */ /* 0x040fe20003fdd000 */
[----:B------:R-:W-:-:S05]  /*8c20*/  FMUL.FTZ R15, R12, R3 ;  /* 0x000000030c0f7220 */ /* 0x000fca0000410000 */
[----:B------:R-:W-:Y:S02]  /*8c30*/  FSEL R31, R15, RZ, P6 ;  /* 0x000000ff0f1f7208 */ /* 0x000fe40003000000 */
[----:B------:R-:W-:-:S03]  /*8c40*/  FMNMX.FTZ R15, R26, R27, !PT ;  /* 0x0000001b1a0f7209 */ /* 0x000fc60007810000 */
[--C-:B------:R-:W-:Y:S01]  /*8c50*/  FFMA.FTZ R29, R25, R3, -R31.reuse ;  /* 0x00000003191d7223 */ /* 0x100fe2000001081f */
        /* <DEDUP_REMOVED lines=32> */
[----:B------:R-:W-:Y:S01]  /*8e60*/  FMNMX.FTZ R25, R46, R25, !PT ;  /* 0x000000192e197209 */ /* 0x000fe20007810000 */
[----:B-1----:R-:W-:Y:S01]  /*8e70*/  FADD.FTZ R49, R152, R15 ;  /* 0x0000000f98317221 */ /* 0x002fe20000010000 */
[----:B------:R-:W-:Y:S01]  /*8e80*/  F2FP.BF16.F32.PACK_AB R152, R15, R152 ;  /* 0x000000980f98723e */ /* 0x000fe200000010ff */
[--C-:B------:R-:W-:Y:S01]  /*8e90*/  FFMA.FTZ R104, R104, R3, -R31.reuse ;  /* 0x0000000368687223 */ /* 0x100fe2000001081f */
[----:B------:R-:W-:Y:S01]  /*8ea0*/  FMNMX.FTZ R25, R48, R25, !PT ;  /* 0x0000001930197209 */ /* 0x000fe20007810000 */
[-CC-:B------:R-:W-:Y:S01]  /*8eb0*/  FFMA.FTZ R106, R106, R3.reuse, -R31.reuse ;  /* 0x000000036a6a7223 */ /* 0x180fe2000001081f */
[--C-:B------:R-:W-:Y:S01]  /*8ec0*/  FFMA.FTZ R108, R108, R3, -R31.reuse ;  /* 0x000000036c6c7223 */ /* 0x100fe2000001081f */
[----:B------:R-:W-:Y:S01]  /*8ed0*/  MUFU.EX2 R156, R156 ;  /* 0x0000009c009c7308 */ /* 0x000fe20000000800 */
[----:B------:R-:W-:Y:S01]  /*8ee0*/  FMNMX.FTZ R25, R50, R25, !PT ;  /* 0x0000001932197209 */ /* 0x000fe20007810000 */
[----:B------:R-:W-:-:S03]  /*8ef0*/  FFMA.FTZ R31, R110, R3, -R31 ;  /* 0x000000036e1f7223 */ /* 0x000fc6000001081f */
[----:B------:R-:W-:-:S03]  /*8f00*/  FMNMX.FTZ R29, R52, R25, !PT ;  /* 0x00000019341d7209 */ /* 0x000fc60007810000 */
[----:B------:R-:W-:Y:S01]  /*8f10*/  MUFU.EX2 R25, R80 ;  /* 0x0000005000197308 */ /* 0x000fe20000000800 */
[----:B------:R-:W-:-:S04]  /*8f20*/  FMNMX.FTZ R29, R54, R29, !PT ;  /* 0x0000001d361d7209 */ /* 0x000fc80007810000 */
[----:B------:R-:W-:-:S03]  /*8f30*/  FMNMX.FTZ R29, R36, R29, !PT ;  /* 0x0000001d241d7209 */ /* 0x000fc60007810000 */
[----:B------:R-:W-:Y:S01]  /*8f40*/  MUFU.EX2 R82, R82 ;  /* 0x0000005200527308 */ /* 0x000fe20000000800 */
[----:B------:R-:W-:-:S04]  /*8f50*/  FMNMX.FTZ R29, R58, R29, !PT ;  /* 0x0000001d3a1d7209 */ /* 0x000fc80007810000 */
[----:B------:R-:W-:-:S03]  /*8f60*/  FMNMX.FTZ R29, R40, R29, !PT ;  /* 0x0000001d281d7209 */ /* 0x000fc60007810000 */
[----:B------:R-:W1:Y:S01]  /*8f70*/  MUFU.EX2 R33, R84 ;  /* 0x0000005400217308 */ /* 0x000e620000000800 */
[----:B------:R-:W-:-:S04]  /*8f80*/  FMNMX.FTZ R29, R62, R29, !PT ;  /* 0x0000001d3e1d7209 */ /* 0x000fc80007810000 */
[----:B------:R-:W-:-:S03]  /*8f90*/  FMNMX.FTZ R29, R64, R29, !PT ;  /* 0x0000001d401d7209 */ /* 0x000fc60007810000 */
[----:B------:R-:W-:Y:S01]  /*8fa0*/  MUFU.EX2 R86, R86 ;  /* 0x0000005600567308 */ /* 0x000fe20000000800 */
[----:B------:R-:W-:-:S04]  /*8fb0*/  FMNMX.FTZ R29, R66, R29, !PT ;  /* 0x0000001d421d7209 */ /* 0x000fc80007810000 */
[----:B------:R-:W-:-:S03]  /*8fc0*/  FMNMX.FTZ R29, R68, R29, !PT ;  /* 0x0000001d441d7209 */ /* 0x000fc60007810000 */
[----:B------:R-:W4:Y:S01]  /*8fd0*/  MUFU.EX2 R35, R88 ;  /* 0x0000005800237308 */ /* 0x000f220000000800 */
[----:B------:R-:W-:Y:S02]  /*8fe0*/  FMNMX.FTZ R29, R70, R29, !PT ;  /* 0x0000001d461d7209 */ /* 0x000fe40007810000 */
[----:B-1----:R-:W-:Y:S02]  /*8ff0*/  F2FP.BF16.F32.PACK_AB R158, R33, R82 ;  /* 0x00000052219e723e */ /* 0x002fe400000010ff */
[----:B------:R-:W-:-:S03]  /*9000*/  FMNMX.FTZ R29, R72, R29, !PT ;  /* 0x0000001d481d7209 */ /* 0x000fc60007810000 */
[----:B------:R-:W-:Y:S02]  /*9010*/  MUFU.EX2 R37, R37 ;  /* 0x0000002500257308 */ /* 0x000fe40000000800 */
[----:B------:R-:W1:Y:S06]  /*9020*/  SHFL.BFLY PT, R44, R29, 0x2, 0x1f ;  /* 0x0c401f001d2c7f89 */ /* 0x000e6c00000e0000 */
[----:B------:R-:W0:Y:S01]  /*9030*/  MUFU.EX2 R90, R90 ;  /* 0x0000005a005a7308 */ /* 0x000e220000000800 */
[----:B----4-:R-:W-:-:S07]  /*9040*/  F2FP.BF16.F32.PACK_AB R160, R35, R86 ;  /* 0x0000005623a0723e */ /* 0x010fce00000010ff */
[----:B------:R-:W-:Y:S08]  /*9050*/  MUFU.EX2 R92, R92 ;  /* 0x0000005c005c7308 */ /* 0x000ff00000000800 */
[----:B------:R-:W4:Y:S01]  /*9060*/  MUFU.EX2 R39, R94 ;  /* 0x0000005e00277308 */ /* 0x000f220000000800 */
[----:B0-----:R-:W-:Y:S02]  /*9070*/  F2FP.BF16.F32.PACK_AB R162, R90, R37 ;  /* 0x000000255aa2723e */ /* 0x001fe400000010ff */
[----:B-1----:R-:W-:-:S05]  /*9080*/  FMNMX.FTZ R44, R29, R44, !PT ;  /* 0x0000002c1d2c7209 */ /* 0x002fca0007810000 */
[----:B------:R-:W0:Y:S01]  /*9090*/  SHFL.BFLY PT, R29, R44, 0x1, 0x1f ;  /* 0x0c201f002c1d7f89 */ /* 0x000e2200000e0000 */
[----:B------:R-:W-:Y:S08]  /*90a0*/  MUFU.EX2 R96, R96 ;  /* 0x0000006000607308 */ /* 0x000ff00000000800 */
[----:B------:R-:W1:Y:S01]  /*90b0*/  MUFU.EX2 R41, R98 ;  /* 0x0000006200297308 */ /* 0x000e620000000800 */
[----:B----4-:R-:W-:-:S07]  /*90c0*/  F2FP.BF16.F32.PACK_AB R164, R39, R92 ;  /* 0x0000005c27a4723e */ /* 0x010fce00000010ff */
[----:B------:R-:W-:Y:S01]  /*90d0*/  MUFU.EX2 R56, R56 ;  /* 0x0000003800387308 */ /* 0x000fe20000000800 */
[----:B0-----:R-:W-:-:S07]  /*90e0*/  FMNMX.FTZ R180, R44, R29, !PT ;  /* 0x0000001d2cb47209 */ /* 0x001fce0007810000 */
[----:B------:R-:W0:Y:S01]  /*90f0*/  MUFU.EX2 R43, R100 ;  /* 0x00000064002b7308 */ /* 0x000e220000000800 */
[----:B-1----:R-:W-:Y:S02]  /*9100*/  F2FP.BF16.F32.PACK_AB R166, R41, R96 ;  /* 0x0000006029a6723e */ /* 0x002fe400000010ff */
[C---:B------:R-:W-:Y:S01]  /*9110*/  FSETP.NEU.FTZ.AND P1, PT, R180.reuse, -INF , PT ;  /* 0xff800000b400780b */ /* 0x040fe20003f3d000 */
[----:B------:R-:W-:-:S04]  /*9120*/  FMUL.FTZ R44, R180, R3 ;  /* 0x00000003b42c7220 */ /* 0x000fc80000410000 */
[----:B------:R-:W-:Y:S01]  /*9130*/  MUFU.EX2 R60, R60 ;  /* 0x0000003c003c7308 */ /* 0x000fe20000000800 */
[----:B------:R-:W-:Y:S02]  /*9140*/  FSEL R47, R44, RZ, P1 ;  /* 0x000000ff2c2f7208 */ /* 0x000fe40000800000 */
[----:B------:R-:W-:Y:S02]  /*9150*/  ISETP.NE.AND P1, PT, R73, RZ, PT ;  /* 0x000000ff4900720c */ /* 0x000fe40003f25270 */
[----:B------:R-:W1:Y:S01]  /*9160*/  S2R R73, SR_TID.X ;  /* 0x0000000000497919 */ /* 0x000e620000002100 */
        /* <DEDUP_REMOVED lines=26> */
[----:B------:R-:W-:Y:S01]  /*9310*/  FFMA.FTZ R47, R72, R3, -R47 ;  /* 0x00000003482f7223 */ /* 0x000fe2000001082f */
[----:B0-----:R-:W-:-:S03]  /*9320*/  F2FP.BF16.F32.PACK_AB R168, R43, R56 ;  /* 0x000000382ba8723e */ /* 0x001fc600000010ff */
[----:B------:R0:W3:Y:S01]  /*9330*/  MUFU.EX2 R155, R20 ;  /* 0x00000014009b7308 */ /* 0x0000e20000000800 */
[----:B-1----:R-:W-:Y:S02]  /*9340*/  SHF.R.U32.HI R73, RZ, 0x7, R73 ;  /* 0x00000007ff497819 */ /* 0x002fe40000011649 */
[----:B----4-:R-:W-:Y:S02]  /*9350*/  F2FP.BF16.F32.PACK_AB R153, R27, R26 ;  /* 0x0000001a1b99723e */ /* 0x010fe400000010ff */
[----:B------:R-:W-:-:S03]  /*9360*/  IADD3 R181, -R73, 0xb, RZ ;  /* 0x0000000b49b57810 */ /* 0x000fc60007ffe1ff */
[----:B------:R-:W1:Y:S01]  /*9370*/  MUFU.EX2 R34, R34 ;  /* 0x0000002200227308 */ /* 0x000e620000000800 */
[----:B0-----:R-:W-:Y:S01]  /*9380*/  FADD.FTZ R20, R154, R49 ;  /* 0x000000319a147221 */ /* 0x001fe20000010000 */
[----:B------:R-:W-:-:S03]  /*9390*/  F2FP.BF16.F32.PACK_AB R154, R21, R154 ;  /* 0x0000009a159a723e */ /* 0x000fc600000010ff */
[----:B------:R-:W-:-:S03]  /*93a0*/  FADD.FTZ R49, R21, R20 ;  /* 0x0000001415317221 */ /* 0x000fc60000010000 */
[----:B------:R0:W4:Y:S01]  /*93b0*/  MUFU.EX2 R157, R24 ;  /* 0x00000018009d7308 */ /* 0x0001220000000800 */
[----:B------:R-:W-:Y:S01]  /*93c0*/  FADD.FTZ R20, R156, R49 ;  /* 0x000000319c147221 */ /* 0x000fe20000010000 */
[----:B------:R-:W-:Y:S01]  /*93d0*/  FADD.FTZ R49, R26, R27 ;  /* 0x0000001b1a317221 */ /* 0x000fe20000010000 */
[C---:B------:R-:W-:Y:S02]  /*93e0*/  F2FP.BF16.F32.PACK_AB R156, R25.reuse, R156 ;  /* 0x0000009c199c723e */ /* 0x040fe400000010ff */
[----:B------:R-:W-:Y:S01]  /*93f0*/  FADD.FTZ R51, R25, R20 ;  /* 0x0000001419337221 */ /* 0x000fe20000010000 */
[----:B--2---:R-:W-:Y:S02]  /*9400*/  FADD.FTZ R20, R30, R49 ;  /* 0x000000311e147221 */ /* 0x004fe40000010000 */
[----:B------:R-:W2:Y:S01]  /*9410*/  MUFU.EX2 R38, R38 ;  /* 0x0000002600267308 */ /* 0x000ea20000000800 */
[----:B0-----:R-:W-:Y:S01]  /*9420*/  FADD.FTZ R24, R82, R51 ;  /* 0x0000003352187221 */ /* 0x001fe20000010000 */
[----:B---3--:R-:W-:Y:S01]  /*9430*/  FADD.FTZ R49, R155, R20 ;  /* 0x000000149b317221 */ /* 0x008fe20000010000 */
[----:B------:R-:W-:Y:S01]  /*9440*/  @!P1 VIADD R20, R13, 0x22840 ;  /* 0x000228400d149836 */ /* 0x000fe20000000000 */
[----:B------:R-:W-:Y:S01]  /*9450*/  F2FP.BF16.F32.PACK_AB R155, R155, R30 ;  /* 0x0000001e9b9b723e */ /* 0x000fe200000010ff */
[----:B------:R-:W-:Y:S01]  /*9460*/  FADD.FTZ R51, R33, R24 ;  /* 0x0000001821337221 */ /* 0x000fe20000010000 */
[----:B-1----:R-:W-:-:S02]  /*9470*/  FADD.FTZ R24, R34, R49 ;  /* 0x0000003122187221 */ /* 0x002fc40000010000 */
[----:B------:R0:W1:Y:S01]  /*9480*/  MUFU.EX2 R159, R28 ;  /* 0x0000001c009f7308 */ /* 0x0000620000000800 */
[----:B------:R-:W-:Y:S01]  /*9490*/  @!P1 PRMT R20, RZ, 0x654, R20 ;  /* 0x00000654ff149816 */ /* 0x000fe20000000014 */
[C---:B----4-:R-:W-:Y:S01]  /*94a0*/  FADD.FTZ R49, R157.reuse, R24 ;  /* 0x000000189d317221 */ /* 0x050fe20000010000 */
[----:B------:R3:W-:Y:S06]  /*94b0*/  BAR.ARV R181, 0x100 ;  /* 0x000400b50000751d */ /* 0x0007ec0000002000 */
[----:B------:R-:W4:Y:S01]  /*94c0*/  MUFU.EX2 R42, R42 ;  /* 0x0000002a002a7308 */ /* 0x000f220000000800 */
[----:B--2---:R-:W-:Y:S01]  /*94d0*/  FADD.FTZ R24, R38, R49 ;  /* 0x0000003126187221 */ /* 0x004fe20000010000 */
[----:B------:R4:W-:Y:S01]  /*94e0*/  @!P1 SYNCS.ARRIVE.TRANS64.RED.A1T0 RZ, [R20+URZ], RZ ;  /* 0x000000ff14ff99a7 */ /* 0x0009e2000810043f */
[----:B0-----:R-:W-:Y:S01]  /*94f0*/  FADD.FTZ R28, R86, R51 ;  /* 0x00000033561c7221 */ /* 0x001fe20000010000 */
[----:B------:R-:W-:-:S03]  /*9500*/  F2FP.BF16.F32.PACK_AB R157, R157, R34 ;  /* 0x000000229d9d723e */ /* 0x000fc600000010ff */
[----:B------:R-:W-:Y:S01]  /*9510*/  FADD.FTZ R28, R35, R28 ;  /* 0x0000001c231c7221 */ /* 0x000fe20000010000 */
[----:B------:R-:W0:Y:S01]  /*9520*/  MUFU.EX2 R161, R32 ;  /* 0x0000002000a17308 */ /* 0x000e220000000800 */
[C---:B-1----:R-:W-:Y:S01]  /*9530*/  FADD.FTZ R49, R159.reuse, R24 ;  /* 0x000000189f317221 */ /* 0x042fe20000010000 */
[----:B------:R-:W-:Y:S01]  /*9540*/  F2FP.BF16.F32.PACK_AB R159, R159, R38 ;  /* 0x000000269f9f723e */ /* 0x000fe200000010ff */
[----:B------:R-:W-:-:S04]  /*9550*/  FADD.FTZ R51, R37, R28 ;  /* 0x0000001c25337221 */ /* 0x000fc80000010000 */
[----:B------:R-:W-:Y:S01]  /*9560*/  FADD.FTZ R51, R90, R51 ;  /* 0x000000335a337221 */ /* 0x000fe20000010000 */
[----:B------:R-:W1:Y:S01]  /*9570*/  MUFU.EX2 R46, R46 ;  /* 0x0000002e002e7308 */ /* 0x000e620000000800 */
[----:B----4-:R-:W-:Y:S02]  /*9580*/  FADD.FTZ R20, R42, R49 ;  /* 0x000000312a147221 */ /* 0x010fe40000010000 */
[----:B------:R-:W-:-:S04]  /*9590*/  FADD.FTZ R24, R92, R51 ;  /* 0x000000335c187221 */ /* 0x000fc80000010000 */
[----:B------:R-:W-:Y:S01]  /*95a0*/  FADD.FTZ R51, R39, R24 ;  /* 0x0000001827337221 */ /* 0x000fe20000010000 */
[----:B------:R-:W2:Y:S01]  /*95b0*/  MUFU.EX2 R163, R48 ;  /* 0x0000003000a37308 */ /* 0x000ea20000000800 */
[C---:B0-----:R-:W-:Y:S01]  /*95c0*/  FADD.FTZ R49, R161.reuse, R20 ;  /* 0x00000014a1317221 */ /* 0x041fe20000010000 */
[----:B------:R-:W-:Y:S01]  /*95d0*/  F2FP.BF16.F32.PACK_AB R161, R161, R42 ;  /* 0x0000002aa1a1723e */ /* 0x000fe200000010ff */
[----:B------:R-:W-:-:S04]  /*95e0*/  FADD.FTZ R24, R96, R51 ;  /* 0x0000003360187221 */ /* 0x000fc80000010000 */
[----:B------:R-:W-:Y:S01]  /*95f0*/  FADD.FTZ R51, R41, R24 ;  /* 0x0000001829337221 */ /* 0x000fe20000010000 */
[----:B------:R-:W0:Y:S01]  /*9600*/  MUFU.EX2 R50, R50 ;  /* 0x0000003200327308 */ /* 0x000e220000000800 */
[----:B-1----:R-:W-:Y:S02]  /*9610*/  FADD.FTZ R20, R46, R49 ;  /* 0x000000312e147221 */ /* 0x002fe40000010000 */
[----:B------:R-:W-:-:S04]  /*9620*/  FADD.FTZ R24, R56, R51 ;  /* 0x0000003338187221 */ /* 0x000fc80000010000 */
[----:B------:R-:W-:Y:S01]  /*9630*/  FADD.FTZ R21, R43, R24 ;  /* 0x000000182b157221 */ /* 0x000fe20000010000 */
[----:B------:R-:W1:Y:S01]  /*9640*/  MUFU.EX2 R165, R52 ;  /* 0x0000003400a57308 */ /* 0x000e620000000800 */
[C---:B--2---:R-:W-:Y:S01]  /*9650*/  FADD.FTZ R49, R163.reuse, R20 ;  /* 0x00000014a3317221 */ /* 0x044fe20000010000 */
[----:B------:R-:W-:Y:S01]  /*9660*/  F2FP.BF16.F32.PACK_AB R163, R163, R46 ;  /* 0x0000002ea3a3723e */ /* 0x000fe200000010ff */
[----:B------:R-:W-:-:S05]  /*9670*/  FADD.FTZ R24, R60, R21 ;  /* 0x000000153c187221 */ /* 0x000fca0000010000 */
        /* <DEDUP_REMOVED lines=38> */
[----:B------:R-:W-:Y:S02]  /*98e0*/  F2FP.BF16.F32.PACK_AB R174, R31, R108 ;  /* 0x0000006c1fae723e */ /* 0x000fe400000010ff */
[C---:B-1----:R-:W-:Y:S01]  /*98f0*/  FADD.FTZ R20, R47.reuse, R20 ;  /* 0x000000142f147221 */ /* 0x042fe20000010000 */
[----:B------:R-:W-:Y:S01]  /*9900*/  F2FP.BF16.F32.PACK_AB R175, R47, R70 ;  /* 0x000000462faf723e */ /* 0x000fe200000010ff */
[----:B---3--:R-:W-:Y:S06]  /*9910*/  @!P0 BRA `(.L_x_7743) ;  /* 0x0000000000048947 */ /* 0x008fec0003800000 */
[----:B------:R-:W-:Y:S01]  /*9920*/  BPT.TRAP 0x1 ;  /* 0x000000040000795c */ /* 0x000fe20000300000 */
.L_x_7743:
[----:B------:R0:W1:Y:S01]  /*9930*/  SYNCS.PHASECHK.TRANS64.TRYWAIT P2, [R13+URZ+0x22850], R14 ;  /* 0x0228500e0d0075a7 */ /* 0x000062000804017f */
[----:B------:R-:W-:Y:S05]  /*9940*/  @!P0 BRA `(.L_x_7744) ;  /* 0x0000000000048947 */ /* 0x000fea0003800000 */
[----:B------:R-:W-:Y:S01]  /*9950*/  BPT.TRAP 0x1 ;  /* 0x000000040000795c */ /* 0x000fe20000300000 */
.L_x_7744:
[----:B------:R-:W-:Y:S04]  /*9960*/  BSSY B0, `(.L_x_7745) ;  /* 0x0000004000007945 */ /* 0x000fe80003800000 */
[----:B-1----:R-:W-:Y:S05]  /*9970*/  @P2 BRA `(.L_x_7746) ;  /* 0x0000000000082947 */ /* 0x002fea0003800000 */
[----:B------:R-:W1:Y:S02]  /*9980*/  SYNCS.PHASECHK.TRANS64.TRYWAIT P2, [R13+URZ+0x22850], R14 ;  /* 0x0228500e0d0075a7 */ /* 0x000e64000804017f */
[----:B-1----:R-:W-:Y:S05]  /*9990*/  @!P2 BRA `(.L_x_7747) ;  /* 0x000000b40008a947 */ /* 0x002fea0003800000 */
.L_x_7746:
[----:B------:R-:W-:Y:S05]  /*99a0*/  BSYNC B0 ;  /* 0x0000000000007941 */ /* 0x000fea0003800000 */
.L_x_7745:
[----:B------:R-:W-:Y:S05]  /*99b0*/  WARPSYNC.ALL ;  /* 0x0000000000007948 */ /* 0x000fea0003800000 */
[----:B------:R-:W-:Y:S01]  /*99c0*/  R2UR UR4, R18 ;  /* 0x00000000120472ca */ /* 0x000fe200000e0000 */
[----:B------:R2:W-:Y:S01]  /*99d0*/  BAR.SYNC.DEFER_BLOCKING R178, 0x100 ;  /* 0x000400b20000751d */ /* 0x0005e20000010000 */
[----:B------:R-:W-:Y:S01]  /*99e0*/  IMAD.MOV.U32 R15, RZ, RZ, 0xc00 ;  /* 0x00000c00ff0f7424 */ /* 0x000fe200078e00ff */
[----:B------:R-:W-:Y:S01]  /*99f0*/  ISETP.GE.AND P2, PT, R176, 0x61, PT ;  /* 0x00000061b000780c */ /* 0x000fe20003f46270 */
[----:B01----:R-:W-:-:S03]  /*9a00*/  @!P1 VIADD R13, R13, 0x22860 ;  /* 0x000228600d0d9836 */ /* 0x003fc60000000000 */
[----:B------:R-:W-:Y:S02]  /*9a10*/  ULDC UR46, c[0x0][0x988] ;  /* 0x00026200002e7ab9 */ /* 0x000fe40000000800 */
[----:B------:R-:W-:-:S04]  /*9a20*/  @!P1 PRMT R13, RZ, 0x654, R13 ;  /* 0x00000654ff0d9816 */ /* 0x000fc8000000000d */
[----:B------:R-:W-:-:S04]  /*9a30*/  UIADD3 UR4, UR4, 0x400, URZ ;  /* 0x0000040004047890 */ /* 0x000fc8000fffe03f */
[----:B------:R-:W-:-:S04]  /*9a40*/  USHF.R.U32.HI UR4, URZ, 0x4, UR4 ;  /* 0x000000043f047899 */ /* 0x000fc80008011604 */
[----:B------:R-:W-:-:S04]  /*9a50*/  ULOP3.LUT UR4, UR4, 0x3fff, URZ, 0xc0, !UPT ;  /* 0x00003fff04047892 */ /* 0x000fc8000f8ec03f */
[----:B------:R-:W-:Y:S01]  /*9a60*/  ULOP3.LUT UR37, UR4, 0x3000000, URZ, 0xfc, !UPT ;  /* 0x0300000004257892 */ /* 0x000fe2000f8efc3f */
[----:B------:R-:W-:-:S05]  /*9a70*/  WARPGROUP.ARRIVE ;  /* 0x00000000000079c5 */ /* 0x000fca0000000000 */
[----:B------:R-:W-:Y:S02]  /*9a80*/  IMAD R14, R22, R15, UR37 ;  /* 0x00000025160e7e24 */ /* 0x000fe4000f8e020f */
[----:B------:R-:W-:-:S03]  /*9a90*/  IMAD.MOV.U32 R15, RZ, RZ, 0x40000040 ;  /* 0x40000040ff0f7424 */ /* 0x000fc600078e00ff */
[----:B------:R-:W-:Y:S02]  /*9aa0*/  R2UR UR6, R14 ;  /* 0x000000000e0672ca */ /* 0x000fe400000e0000 */
[----:B------:R-:W-:Y:S01]  /*9ab0*/  R2UR UR7, R15 ;  /* 0x000000000f0772ca */ /* 0x000fe200000e0000 */
[----:B------:R-:W-:-:S12]  /*9ac0*/  IMAD.MOV.U32 R15, RZ, RZ, 0x40000040 ;  /* 0x40000040ff0f7424 */ /* 0x000fd800078e00ff */
[----:B------:R-:W-:Y:S03]  /*9ad0*/  HGMMA.64x256x16.F32.BF16 R24, R152, gdesc[UR4].tnspB, RZ, !UPT, gsb0 ;  /* 0x43e0000498187df0 */ /* 0x000fe6000c0018ff */
[----:B------:R-:W-:Y:S02]  /*9ae0*/  WARPGROUP.DEPBAR.LE gsb0, 0x0 ;  /* 0x00008000000079c5 */ /* 0x000fe40000010000 */
[----:B------:R-:W-:Y:S01]  /*9af0*/  VIADD R152, R14, 0x80 ;  /* 0x000000800e987836 */ /* 0x000fe20000000000 */
        /* <DEDUP_REMOVED lines=16> */
[C---:B------:R-:W-:Y:S01]  /*9c00*/  VIADD R152, R14.reuse, 0x200 ;  /* 0x000002000e987836 */ /* 0x040fe20000000000 */
[----:B------:R-:W-:Y:S01]  /*9c10*/  R2UR UR7, R153 ;  /* 0x00000000990772ca */ /* 0x000fe200000e0000 */
[----:B------:R-:W-:Y:S02]  /*9c20*/  IMAD.MOV.U32 R153, RZ, RZ, 0x40000040 ;  /* 0x40000040ff997424 */ /* 0x000fe400078e00ff */
[----:B------:R-:W-:Y:S01]  /*9c30*/  VIADD R14, R14, 0x280 ;  /* 0x000002800e0e7836 */ /* 0x000fe20000000000 */
[----:B------:R-:W-:Y:S02]  /*9c40*/  WARPGROUP.DEPBAR.LE gsb0, 0x0 ;  /* 0x00008000000079c5 */ /* 0x000fe40000010000 */
[----:B------:R-:W-:-:S15]  /*9c50*/  WARPGROUP.ARRIVE ;  /* 0x00000000000079c5 */ /* 0x000fde0000000000 */
[----:B------:R-:W-:-:S04]  /*9c60*/  NOP ;  /* 0x0000000000007918 */ /* 0x000fc80000000000 */
        /* <DEDUP_REMOVED lines=14> */
[----:B------:R2:W-:Y:S01]  /*9d50*/  @!P1 SYNCS.ARRIVE.TRANS64.RED.A1T0 RZ, [R13+URZ], RZ ;  /* 0x000000ff0dff99a7 */ /* 0x0005e2000810043f */
[----:B------:R-:W-:Y:S05]  /*9d60*/  @!P2 BRA `(.L_x_7748) ;  /* 0x0000001c00b8a947 */ /* 0x000fea0003800000 */
[----:B------:R-:W-:Y:S02]  /*9d70*/  VIADD R15, R177, 0xfffffffe ;  /* 0xfffffffeb10f7836 */ /* 0x000fe40000000000 */
[----:B------:R-:W-:Y:S02]  /*9d80*/  IMAD.MOV.U32 R222, RZ, RZ, R180 ;  /* 0x000000ffffde7224 */ /* 0x000fe400078e00b4 */
[----:B------:R-:W-:-:S07]  /*9d90*/  IMAD.MOV.U32 R223, RZ, RZ, R12 ;  /* 0x000000ffffdf7224 */ /* 0x000fce00078e000c */
.L_x_7758:
[----:B------:R-:W-:Y:S01]  /*9da0*/  VIADD R22, R22, 0x1 ;  /* 0x0000000116167836 */ /* 0x000fe20000000000 */
[----:B------:R-:W-:Y:S05]  /*9db0*/  YIELD ;  /* 0x0000000000007946 */ /* 0x000fea0003800000 */
[----:B------:R-:W-:Y:S02]  /*9dc0*/  ISETP.NE.AND P3, PT, R22, 0x2, PT ;  /* 0x000000021600780c */ /* 0x000fe40003f65270 */
[C---:B------:R-:W-:Y:S01]  /*9dd0*/  ISETP.GT.AND P2, PT, R15.reuse, RZ, PT ;  /* 0x000000ff0f00720c */ /* 0x040fe20003f44270 */
[----:B------:R-:W-:Y:S01]  /*9de0*/  VIADD R15, R15, 0xffffffff ;  /* 0xffffffff0f0f7836 */ /* 0x000fe20000000000 */
[----:B------:R-:W-:-:S02]  /*9df0*/  SEL R3, RZ, 0x1, P3 ;  /* 0x00000001ff037807 */ /* 0x000fc40001800000 */
[----:B------:R-:W-:Y:S02]  /*9e00*/  SEL R22, R22, RZ, P3 ;  /* 0x000000ff16167207 */ /* 0x000fe40001800000 */
[----:B------:R-:W-:Y:S01]  /*9e10*/  LOP3.LUT R200, R200, R3, RZ, 0x3c, !PT ;  /* 0x00000003c8c87212 */ /* 0x000fe200078e3cff */
[----:B0-----:R-:W-:Y:S06]  /*9e20*/  @!P0 BRA `(.L_x_7749) ;  /* 0x0000000000048947 */ /* 0x001fec0003800000 */
[----:B------:R-:W-:Y:S01]  /*9e30*/  BPT.TRAP 0x1 ;  /* 0x000000040000795c */ /* 0x000fe20000300000 */
.L_x_7749:
[----:B------:R-:W-:Y:S01]  /*9e40*/  IMAD R14, R22, 0x8, R18 ;  /* 0x00000008160e7824 */ /* 0x000fe200078e0212 */
[----:B--2---:R-:W-:-:S04]  /*9e50*/  SHF.L.U32 R13, R200, 0x1f, RZ ;  /* 0x0000001fc80d7819 */ /* 0x004fc800000006ff */
[----:B------:R0:W1:Y:S01]  /*9e60*/  SYNCS.PHASECHK.TRANS64.TRYWAIT P3, [R14+URZ+0x22830], R13 ;  /* 0x0228300d0e0075a7 */ /* 0x000062000806017f */
[----:B------:R-:W-:Y:S05]  /*9e70*/  @!P0 BRA `(.L_x_7750) ;  /* 0x0000000000048947 */ /* 0x000fea0003800000 */
[----:B------:R-:W-:Y:S01]  /*9e80*/  BPT.TRAP 0x1 ;  /* 0x000000040000795c */ /* 0x000fe20000300000 */
.L_x_7750:
[----:B------:R-:W-:Y:S02]  /*9e90*/  IMAD R214, R22, 0x300, R0 ;  /* 0x0000030016d67824 */ /* 0x000fe400078e0200 */
[----:B------:R-:W-:Y:S01]  /*9ea0*/  IMAD.MOV.U32 R215, RZ, RZ, 0x40000040 ;  /* 0x40000040ffd77424 */ /* 0x000fe200078e00ff */
[----:B-1----:R-:W-:Y:S06]  /*9eb0*/  @P3 BRA `(.L_x_7751) ;  /* 0x0000000000083947 */ /* 0x002fec0003800000 */
[----:B------:R-:W1:Y:S02]  /*9ec0*/  SYNCS.PHASECHK.TRANS64.TRYWAIT P3, [R14+URZ+0x22830], R13 ;  /* 0x0228300d0e0075a7 */ /* 0x000e64000806017f */
[----:B-1----:R-:W-:Y:S05]  /*9ed0*/  @!P3 BRA `(.L_x_7752) ;  /* 0x000000ac00ccb947 */ /* 0x002fea0003800000 */
.L_x_7751:
[----:B------:R-:W-:Y:S05]  /*9ee0*/  WARPSYNC.ALL ;  /* 0x0000000000007948 */ /* 0x000fea0003800000 */
        /* <DEDUP_REMOVED lines=8> */
[----:B------:R-:W2:Y:S11]  /*9f70*/  S2R R226, SR_TID.X ;  /* 0x0000000000e27919 */ /* 0x000eb60000002100 */
[----:B------:R-:W-:Y:S01]  /*9f80*/  HGMMA.64x96x16.F32.BF16 R152, gdesc[UR4], RZ, !UPT, gsb0 ;  /* 0x01600000049879f0 */ /* 0x000fe2000c0018ff */
[----:B------:R-:W-:Y:S01]  /*9f90*/  R2UR UR6, R216 ;  /* 0x00000000d80672ca */ /* 0x000fe200000e0000 */
[----:B------:R-:W-:Y:S01]  /*9fa0*/  VIADD R216, R214, 0x4 ;  /* 0x00000004d6d87836 */ /* 0x000fe20000000000 */
[----:B------:R-:W-:Y:S01]  /*9fb0*/  R2UR UR7, R217 ;  /* 0x00000000d90772ca */ /* 0x000fe200000e0000 */
[----:B------:R-:W-:Y:S01]  /*9fc0*/  IMAD.MOV.U32 R217, RZ, RZ, 0x40000040 ;  /* 0x40000040ffd97424 */ /* 0x000fe200078e00ff */
[----:B------:R-:W-:Y:S01]  /*9fd0*/  R2UR UR4, R10 ;  /* 0x000000000a0472ca */ /* 0x000fe200000e0000 */
[----:B------:R-:W-:Y:S01]  /*9fe0*/  VIADD R214, R214, 0x6 ;  /* 0x00000006d6d67836 */ /* 0x000fe20000000000 */
[----:B------:R-:W-:Y:S01]  /*9ff0*/  R2UR UR5, R11 ;  /* 0x000000000b0572ca */ /* 0x000fe200000e0000 */
[----:B------:R-:W-:-:S02]  /*a000*/  WARPGROUP.DEPBAR.LE gsb0, 0x0 ;  /* 0x00008000000079c5 */ /* 0x000fc40000010000 */
[----:B------:R-:W-:-:S10]  /*a010*/  WARPGROUP.ARRIVE ;  /* 0x00000000000079c5 */ /* 0x000fd40000000000 */
        /* <DEDUP_REMOVED lines=14> */
[----:B------:R-:W-:Y:S03]  /*a100*/  HGMMA.64x96x16.F32.BF16 R152, gdesc[UR4], R152, gsb0 ;  /* 0x01600000049879f0 */ /* 0x000fe60008001898 */
[----:B------:R-:W-:Y:S02]  /*a110*/  WARPGROUP.DEPBAR.LE gsb0, 0x0 ;  /* 0x00008000000079c5 */ /* 0x000fe40000010000 */
[----:B------:R-:W-:Y:S02]  /*a120*/  FMNMX.FTZ R12, R152, R223, !PT ;  /* 0x000000df980c7209 */ /* 0x000fe40007810000 */
        /* <DEDUP_REMOVED lines=23> */
[----:B------:R-:W-:-:S03]  /*a2a0*/  IMAD.U32 R3, RZ, RZ, UR46 ;  /* 0x0000002eff037e24 */ /* 0x000fc6000f8e00ff */
[----:B------:R-:W-:-:S05]  /*a2b0*/  FMNMX.FTZ R215, R197, R12, !PT ;  /* 0x0000000cc5d77209 */ /* 0x000fca0007810000 */
[----:B------:R-:W3:Y:S02]  /*a2c0*/  SHFL.BFLY PT, R12, R215, 0x2, 0x1f ;  /* 0x0c401f00d70c7f89 */ /* 0x000ee400000e0000 */
[----:B---3--:R-:W-:Y:S02]  /*a2d0*/  FMNMX.FTZ R217, R215, R12, !PT ;  /* 0x0000000cd7d97209 */ /* 0x008fe40007810000 */
[----:B------:R-:W-:-:S03]  /*a2e0*/  FMNMX.FTZ R215, R155, R224, !PT ;  /* 0x000000e09bd77209 */ /* 0x000fc60007810000 */
[----:B------:R-:W3:Y:S01]  /*a2f0*/  SHFL.BFLY PT, R12, R217, 0x1, 0x1f ;  /* 0x0c201f00d90c7f89 */ /* 0x000ee200000e0000 */
[----:B------:R-:W-:-:S04]  /*a300*/  FMNMX.FTZ R224, R158, R215, !PT ;  /* 0x000000d79ee07209 */ /* 0x000fc80007810000 */
[----:B------:R-:W-:-:S04]  /*a310*/  FMNMX.FTZ R215, R159, R224, !PT ;  /* 0x000000e09fd77209 */ /* 0x000fc80007810000 */
[----:B------:R-:W-:-:S04]  /*a320*/  FMNMX.FTZ R224, R162, R215, !PT ;  /* 0x000000d7a2e07209 */ /* 0x000fc80007810000 */
[----:B------:R-:W-:-:S04]  /*a330*/  FMNMX.FTZ R215, R163, R224, !PT ;  /* 0x000000e0a3d77209 */ /* 0x000fc80007810000 */
[----:B------:R-:W-:-:S04]  /*a340*/  FMNMX.FTZ R224, R166, R215, !PT ;  /* 0x000000d7a6e07209 */ /* 0x000fc80007810000 */
[----:B------:R-:W-:Y:S02]  /*a350*/  FMNMX.FTZ R215, R167, R224, !PT ;  /* 0x000000e0a7d77209 */ /* 0x000fe40007810000 */
[----:B---3--:R-:W-:Y:S02]  /*a360*/  FMNMX.FTZ R12, R217, R12, !PT ;  /* 0x0000000cd90c7209 */ /* 0x008fe40007810000 */
[----:B------:R-:W-:-:S03]  /*a370*/  FMNMX.FTZ R224, R170, R215, !PT ;  /* 0x000000d7aae07209 */ /* 0x000fc60007810000 */
[C---:B------:R-:W-:Y:S01]  /*a380*/  FADD.FTZ R214, -R12.reuse, R223 ;  /* 0x000000df0cd67221 */ /* 0x040fe20000010100 */
[----:B------:R-:W-:Y:S01]  /*a390*/  FMNMX.FTZ R215, R171, R224, !PT ;  /* 0x000000e0abd77209 */ /* 0x000fe20007810000 */
[-C--:B------:R-:W-:Y:S02]  /*a3a0*/  FMUL.FTZ R216, R12, R3.reuse ;  /* 0x000000030cd87220 */ /* 0x080fe40000410000 */
[----:B------:R-:W-:Y:S01]  /*a3b0*/  FMUL.FTZ R214, R214, R3 ;  /* 0x00000003d6d67220 */ /* 0x000fe20000410000 */
        /* <DEDUP_REMOVED lines=29> */
[----:B------:R-:W-:Y:S01]  /*a590*/  FFMA.FTZ R196, R196, R3, -R216 ;  /* 0x00000003c4c47223 */ /* 0x000fe200000108d8 */
[----:B------:R-:W3:Y:S02]  /*a5a0*/  MUFU.EX2 R214, R214 ;  /* 0x000000d600d67308 */ /* 0x000ee40000000800 */
[----:B------:R-:W-:-:S04]  /*a5b0*/  FMNMX.FTZ R224, R190, R215, !PT ;  /* 0x000000d7bee07209 */ /* 0x000fc80007810000 */
[----:B------:R-:W-:Y:S02]  /*a5c0*/  FMNMX.FTZ R215, R191, R224, !PT ;  /* 0x000000e0bfd77209 */ /* 0x000fe40007810000 */
[----:B------:R-:W4:Y:S02]  /*a5d0*/  MUFU.EX2 R152, R152 ;  /* 0x0000009800987308 */ /* 0x000f240000000800 */
[----:B------:R-:W-:-:S04]  /*a5e0*/  FMNMX.FTZ R224, R194, R215, !PT ;  /* 0x000000d7c2e07209 */ /* 0x000fc80007810000 */
[----:B------:R-:W-:Y:S02]  /*a5f0*/  FMNMX.FTZ R215, R195, R224, !PT ;  /* 0x000000e0c3d77209 */ /* 0x000fe40007810000 */
[----:B------:R-:W5:Y:S01]  /*a600*/  MUFU.EX2 R153, R153 ;  /* 0x0000009900997308 */ /* 0x000f620000000800 */
[-C--:B---3--:R-:W-:Y:S01]  /*a610*/  FMUL.FTZ R24, R24, R214.reuse ;  /* 0x000000d618187220 */ /* 0x088fe20000410000 */
[----:B------:R-:W-:Y:S01]  /*a620*/  FMNMX.FTZ R224, R198, R215, !PT ;  /* 0x000000d7c6e07209 */ /* 0x000fe20007810000 */
[-CC-:B------:R-:W-:Y:S01]  /*a630*/  FFMA.FTZ R215, R180, R3.reuse, -R216.reuse ;  /* 0x00000003b4d77223 */ /* 0x180fe200000108d8 */
[-C--:B------:R-:W-:Y:S01]  /*a640*/  FFMA.FTZ R216, R197, R3.reuse, -R216 ;  /* 0x00000003c5d87223 */ /* 0x080fe200000108d8 */
[----:B------:R-:W-:Y:S01]  /*a650*/  FMUL.FTZ R25, R25, R214 ;  /* 0x000000d619197220 */ /* 0x000fe20000410000 */
[----:B------:R-:W-:Y:S01]  /*a660*/  FMNMX.FTZ R223, R199, R224, !PT ;  /* 0x000000e0c7df7209 */ /* 0x000fe20007810000 */
[-C--:B------:R-:W-:Y:S01]  /*a670*/  FMUL.FTZ R28, R28, R214.reuse ;  /* 0x000000d61c1c7220 */ /* 0x080fe20000410000 */
        /* <DEDUP_REMOVED lines=27> */
[----:B---3--:R-:W-:Y:S01]  /*a830*/  FMNMX.FTZ R181, R223, R224, !PT ;  /* 0x000000e0dfb57209 */ /* 0x008fe20007810000 */
[-C--:B------:R-:W-:Y:S01]  /*a840*/  FMUL.FTZ R73, R73, R214.reuse ;  /* 0x000000d649497220 */ /* 0x080fe20000410000 */
[-C--:B------:R-:W-:Y:S01]  /*a850*/  FMUL.FTZ R76, R76, R214.reuse ;  /* 0x000000d64c4c7220 */ /* 0x080fe20000410000 */
[-C--:B------:R-:W-:Y:S01]  /*a860*/  FMUL.FTZ R77, R77, R214.reuse ;  /* 0x000000d64d4d7220 */ /* 0x080fe20000410000 */
[-C--:B------:R-:W-:Y:S01]  /*a870*/  FMUL.FTZ R80, R80, R214.reuse ;  /* 0x000000d650507220 */ /* 0x080fe20000410000 */
[----:B------:R-:W3:Y:S01]  /*a880*/  SHFL.BFLY PT, R180, R181, 0x1, 0x1f ;  /* 0x0c201f00b5b47f89 */ /* 0x000ee200000e0000 */
        /* <DEDUP_REMOVED lines=25> */
[----:B--2---:R-:W-:Y:S01]  /*aa20*/  SHF.R.U32.HI R181, RZ, 0x7, R226 ;  /* 0x00000007ffb57819 */ /* 0x004fe200000116e2 */
[-C--:B------:R-:W-:Y:S01]  /*aa30*/  FMUL.FTZ R121, R121, R214.reuse ;  /* 0x000000d679797220 */ /* 0x080fe20000410000 */
[-C--:B------:R-:W-:Y:S01]  /*aa40*/  FMUL.FTZ R124, R124, R214.reuse ;  /* 0x000000d67c7c7220 */ /* 0x080fe20000410000 */
[C---:B------:R-:W-:Y:S01]  /*aa50*/  FADD.FTZ R222, -R180.reuse, R222 ;  /* 0x000000deb4de7221 */ /* 0x040fe20000010100 */
[-C--:B------:R-:W-:Y:S01]  /*aa60*/  FMUL.FTZ R228, R180, R3.reuse ;  /* 0x00000003b4e47220 */ /* 0x080fe20000410000 */
[----:B------:R-:W-:Y:S01]  /*aa70*/  IADD3 R181, -R181, 0xb, RZ ;  /* 0x0000000bb5b57810 */ /* 0x000fe20007ffe1ff */
        /* <DEDUP_REMOVED lines=8> */
[-CC-:B------:R-:W-:Y:S01]  /*ab00*/  FFMA.FTZ R163, R163, R3.reuse, -R228.reuse ;  /* 0x00000003a3a37223 */ /* 0x180fe200000108e4 */
[----:B------:R-:W-:Y:S01]  /*ab10*/  FFMA.FTZ R162, R182, R3, -R228 ;  /* 0x00000003b6a27223 */ /* 0x000fe200000108e4 */
[----:B----4-:R-:W-:Y:S01]  /*ab20*/  FFMA.FTZ R182, R214, R21, R152 ;  /* 0x00000015d6b67223 */ /* 0x010fe20000010098 */
[-CC-:B------:R-:W-:Y:S01]  /*ab30*/  FFMA.FTZ R225, R166, R3.reuse, -R228.reuse ;  /* 0x00000003a6e17223 */ /* 0x180fe200000108e4 */
[-CC-:B------:R-:W-:Y:S01]  /*ab40*/  FFMA.FTZ R166, R175, R3.reuse, -R228.reuse ;  /* 0x00000003afa67223 */ /* 0x180fe200000108e4 */
[-C--:B------:R-:W-:Y:S01]  /*ab50*/  FFMA.FTZ R167, R167, R3.reuse, -R228 ;  /* 0x00000003a7a77223 */ /* 0x080fe200000108e4 */
[C---:B-----5:R-:W-:Y:S01]  /*ab60*/  FADD.FTZ R21, R153.reuse, R182 ;  /* 0x000000b699157221 */ /* 0x060fe20000010000 */
[----:B------:R-:W2:Y:S01]  /*ab70*/  MUFU.EX2 R222, R222 ;  /* 0x000000de00de7308 */ /* 0x000ea20000000800 */
[-CC-:B------:R-:W-:Y:S01]  /*ab80*/  FFMA.FTZ R236, R170, R3.reuse, -R228.reuse ;  /* 0x00000003aaec7223 */ /* 0x180fe200000108e4 */
[-CC-:B------:R-:W-:Y:S01]  /*ab90*/  FFMA.FTZ R170, R178, R3.reuse, -R228.reuse ;  /* 0x00000003b2aa7223 */ /* 0x180fe200000108e4 */
[----:B------:R-:W-:Y:S01]  /*aba0*/  F2FP.BF16.F32.PACK_AB R152, R153, R152 ;  /* 0x000000989998723e */ /* 0x000fe200000010ff */
[----:B------:R-:W-:Y:S01]  /*abb0*/  FFMA.FTZ R226, R171, R3, -R228 ;  /* 0x00000003abe27223 */ /* 0x000fe200000108e4 */
[----:B------:R-:W-:-:S02]  /*abc0*/  @!P1 VIADD R154, R14, 0x22840 ;  /* 0x000228400e9a9836 */ /* 0x000fc40000000000 */
[-CC-:B------:R-:W-:Y:S01]  /*abd0*/  FFMA.FTZ R174, R174, R3.reuse, -R228.reuse ;  /* 0x00000003aeae7223 */ /* 0x180fe200000108e4 */
[-C--:B------:R-:W-:Y:S01]  /*abe0*/  FFMA.FTZ R158, R183, R3.reuse, -R228 ;  /* 0x00000003b79e7223 */ /* 0x080fe200000108e4 */
[----:B------:R-:W3:Y:S01]  /*abf0*/  MUFU.EX2 R155, R155 ;  /* 0x0000009b009b7308 */ /* 0x000ee20000000800 */
[----:B------:R-:W-:Y:S01]  /*ac00*/  FMUL.FTZ R128, R128, R214 ;  /* 0x000000d680807220 */ /* 0x000fe20000410000 */
[----:B------:R-:W-:Y:S01]  /*ac10*/  @!P1 PRMT R154, RZ, 0x654, R154 ;  /* 0x00000654ff9a9816 */ /* 0x000fe2000000009a */
[----:B------:R4:W-:Y:S06]  /*ac20*/  BAR.ARV R181, 0x100 ;  /* 0x000400b50000751d */ /* 0x0009ec0000002000 */
[----:B------:R-:W5:Y:S01]  /*ac30*/  MUFU.EX2 R223, R223 ;  /* 0x000000df00df7308 */ /* 0x000f620000000800 */
[----:B--2---:R-:W-:Y:S01]  /*ac40*/  FFMA.FTZ R20, R197, R20, R222 ;  /* 0x00000014c5147223 */ /* 0x004fe200000100de */
[----:B------:R2:W-:Y:S01]  /*ac50*/  @!P1 SYNCS.ARRIVE.TRANS64.RED.A1T0 RZ, [R154+URZ], RZ ;  /* 0x000000ff9aff99a7 */ /* 0x0005e2000810043f */
[-C--:B------:R-:W-:Y:S01]  /*ac60*/  FMUL.FTZ R129, R129, R214.reuse ;  /* 0x000000d681817220 */ /* 0x080fe20000410000 */
[-C--:B------:R-:W-:Y:S01]  /*ac70*/  FMUL.FTZ R132, R132, R214.reuse ;  /* 0x000000d684847220 */ /* 0x080fe20000410000 */
[-C--:B------:R-:W-:Y:S01]  /*ac80*/  FMUL.FTZ R133, R133, R214.reuse ;  /* 0x000000d685857220 */ /* 0x080fe20000410000 */
[-C--:B------:R-:W-:Y:S01]  /*ac90*/  FMUL.FTZ R136, R136, R214.reuse ;  /* 0x000000d688887220 */ /* 0x080fe20000410000 */
[-C--:B------:R-:W-:Y:S01]  /*aca0*/  FMUL.FTZ R137, R137, R214.reuse ;  /* 0x000000d689897220 */ /* 0x080fe20000410000 */
[----:B------:R-:W0:Y:S01]  /*acb0*/  MUFU.EX2 R159, R159 ;  /* 0x0000009f009f7308 */ /* 0x000e220000000800 */
[----:B---3--:R-:W-:Y:S01]  /*acc0*/  FADD.FTZ R20, R155, R20 ;  /* 0x000000149b147221 */ /* 0x008fe20000010000 */
[-C--:B--2---:R-:W-:Y:S01]  /*acd0*/  FFMA.FTZ R154, R179, R3.reuse, -R228 ;  /* 0x00000003b39a7223 */ /* 0x084fe200000108e4 */
[-C--:B------:R-:W-:Y:S01]  /*ace0*/  FMUL.FTZ R140, R140, R214.reuse ;  /* 0x000000d68c8c7220 */ /* 0x080fe20000410000 */
[-C--:B------:R-:W-:Y:S01]  /*acf0*/  FMUL.FTZ R141, R141, R214.reuse ;  /* 0x000000d68d8d7220 */ /* 0x080fe20000410000 */
[-C--:B------:R-:W-:Y:S01]  /*ad00*/  FMUL.FTZ R144, R144, R214.reuse ;  /* 0x000000d690907220 */ /* 0x080fe20000410000 */
[-C--:B------:R-:W-:Y:S01]  /*ad10*/  FMUL.FTZ R145, R145, R214.reuse ;  /* 0x000000d691917220 */ /* 0x080fe20000410000 */
[-C--:B------:R-:W-:Y:S01]  /*ad20*/  FMUL.FTZ R148, R148, R214.reuse ;  /* 0x000000d694947220 */ /* 0x080fe20000410000 */
[----:B------:R-:W2:Y:S01]  /*ad30*/  MUFU.EX2 R224, R224 ;  /* 0x000000e000e07308 */ /* 0x000ea20000000800 */
[----:B-----5:R-:W-:Y:S01]  /*ad40*/  FADD.FTZ R20, R223, R20 ;  /* 0x00000014df147221 */ /* 0x020fe20000010000 */
[----:B------:R-:W-:Y:S01]  /*ad50*/  FMUL.FTZ R149, R149, R214 ;  /* 0x000000d695957220 */ /* 0x000fe20000410000 */
[-CC-:B------:R-:W-:Y:S01]  /*ad60*/  FFMA.FTZ R186, R186, R3.reuse, -R228.reuse ;  /* 0x00000003baba7223 */ /* 0x180fe200000108e4 */
[-CC-:B------:R-:W-:Y:S01]  /*ad70*/  FFMA.FTZ R187, R187, R3.reuse, -R228.reuse ;  /* 0x00000003bbbb7223 */ /* 0x180fe200000108e4 */
[-CC-:B------:R-:W-:Y:S01]  /*ad80*/  FFMA.FTZ R190, R190, R3.reuse, -R228.reuse ;  /* 0x00000003bebe7223 */ /* 0x180fe200000108e4 */
[-CC-:B------:R-:W-:Y:S01]  /*ad90*/  FFMA.FTZ R191, R191, R3.reuse, -R228.reuse ;  /* 0x00000003bfbf7223 */ /* 0x180fe200000108e4 */
[-C--:B------:R-:W-:Y:S01]  /*ada0*/  FFMA.FTZ R194, R194, R3.reuse, -R228 ;  /* 0x00000003c2c27223 */ /* 0x080fe200000108e4 */
[----:B------:R-:W3:Y:S01]  /*adb0*/  MUFU.EX2 R163, R163 ;  /* 0x000000a300a37308 */ /* 0x000ee20000000800 */
[----:B0-----:R-:W-:Y:S01]  /*adc0*/  FADD.FTZ R153, R159, R20 ;  /* 0x000000149f997221 */ /* 0x001fe20000010000 */
[-CC-:B------:R-:W-:Y:S01]  /*add0*/  FFMA.FTZ R195, R195, R3.reuse, -R228.reuse ;  /* 0x00000003c3c37223 */ /* 0x180fe200000108e4 */
[-CC-:B------:R-:W-:Y:S01]  /*ade0*/  FFMA.FTZ R198, R198, R3.reuse, -R228.reuse ;  /* 0x00000003c6c67223 */ /* 0x180fe200000108e4 */
[----:B------:R-:W-:Y:S01]  /*adf0*/  FFMA.FTZ R199, R199, R3, -R228 ;  /* 0x00000003c7c77223 */ /* 0x000fe200000108e4 */
        /* <DEDUP_REMOVED lines=21> */
[----:B0-----:R-:W-:Y:S01]  /*af50*/  FADD.FTZ R20, R225, R20 ;  /* 0x00000014e1147221 */ /* 0x001fe20000010000 */
[-C--:B------:R-:W-:Y:S01]  /*af60*/  FMUL.FTZ R55, R55, R197.reuse ;  /* 0x000000c537377220 */ /* 0x080fe20000410000 */
[-C--:B------:R-:W-:Y:S01]  /*af70*/  FMUL.FTZ R58, R58, R197.reuse ;  /* 0x000000c53a3a7220 */ /* 0x080fe20000410000 */
[----:B------:R-:W-:Y:S01]  /*af80*/  FADD.FTZ R21, R157, R166 ;  /* 0x000000a69d157221 */ /* 0x000fe20000010000 */
[-C--:B------:R-:W-:Y:S01]  /*af90*/  FMUL.FTZ R59, R59, R197.reuse ;  /* 0x000000c53b3b7220 */ /* 0x080fe20000410000 */
[-C--:B------:R-:W-:Y:S01]  /*afa0*/  FMUL.FTZ R62, R62, R197.reuse ;  /* 0x000000c53e3e7220 */ /* 0x080fe20000410000 */
[----:B------:R-:W0:Y:S01]  /*afb0*/  MUFU.EX2 R171, R236 ;  /* 0x000000ec00ab7308 */ /* 0x000e220000000800 */
[----:B------:R-:W-:Y:S01]  /*afc0*/  FADD.FTZ R166, R160, R21 ;  /* 0x00000015a0a67221 */ /* 0x000fe20000010000 */
[-C--:B------:R-:W-:Y:S01]  /*afd0*/  FMUL.FTZ R63, R63, R197.reuse ;  /* 0x000000c53f3f7220 */ /* 0x080fe20000410000 */
[-C--:B------:R-:W-:Y:S01]  /*afe0*/  FMUL.FTZ R66, R66, R197.reuse ;  /* 0x000000c542427220 */ /* 0x080fe20000410000 */
[-C--:B------:R-:W-:Y:S01]  /*aff0*/  FMUL.FTZ R67, R67, R197.reuse ;  /* 0x000000c543437220 */ /* 0x080fe20000410000 */
[----:B------:R-:W-:Y:S01]  /*b000*/  FADD.FTZ R21, R161, R166 ;  /* 0x000000a6a1157221 */ /* 0x000fe20000010000 */
[-C--:B------:R-:W-:Y:S01]  /*b010*/  FMUL.FTZ R70, R70, R197.reuse ;  /* 0x000000c546467220 */ /* 0x080fe20000410000 */
[-C--:B------:R-:W-:Y:S01]  /*b020*/  FMUL.FTZ R71, R71, R197.reuse ;  /* 0x000000c547477220 */ /* 0x080fe20000410000 */
[----:B------:R-:W2:Y:S01]  /*b030*/  MUFU.EX2 R226, R226 ;  /* 0x000000e200e27308 */ /* 0x000ea20000000800 */
[----:B------:R-:W-:Y:S01]  /*b040*/  FADD.FTZ R166, R164, R21 ;  /* 0x00000015a4a67221 */ /* 0x000fe20000010000 */
[----:B---3--:R-:W-:Y:S01]  /*b050*/  FADD.FTZ R20, R167, R20 ;  /* 0x00000014a7147221 */ /* 0x008fe20000010000 */
[-C--:B------:R-:W-:Y:S01]  /*b060*/  FMUL.FTZ R74, R74, R197.reuse ;  /* 0x000000c54a4a7220 */ /* 0x080fe20000410000 */
[-C--:B------:R-:W-:Y:S01]  /*b070*/  FMUL.FTZ R75, R75, R197.reuse ;  /* 0x000000c54b4b7220 */ /* 0x080fe20000410000 */
[----:B------:R-:W-:Y:S01]  /*b080*/  FADD.FTZ R21, R165, R166 ;  /* 0x000000a6a5157221 */ /* 0x000fe20000010000 */
        /* <DEDUP_REMOVED lines=31> */
[----:B------:R-:W-:Y:S01]  /*b280*/  FADD.FTZ R20, R178, R153 ;  /* 0x00000099b2147221 */ /* 0x000fe20000010000 */
[-C--:B------:R-:W-:Y:S01]  /*b290*/  FMUL.FTZ R126, R126, R197.reuse ;  /* 0x000000c57e7e7220 */ /* 0x080fe20000410000 */
[-C--:B------:R-:W-:Y:S01]  /*b2a0*/  FMUL.FTZ R127, R127, R197.reuse ;  /* 0x000000c57f7f7220 */ /* 0x080fe20000410000 */
[----:B------:R-:W-:Y:S01]  /*b2b0*/  MUFU.EX2 R176, R176 ;  /* 0x000000b000b07308 */ /* 0x000fe20000000800 */
[----:B--2---:R-:W-:Y:S01]  /*b2c0*/  F2FP.BF16.F32.PACK_AB R154, R157, R156 ;  /* 0x0000009c9d9a723e */ /* 0x004fe200000010ff */
[----:B------:R-:W-:Y:S01]  /*b2d0*/  FMUL.FTZ R130, R130, R197 ;  /* 0x000000c582827220 */ /* 0x000fe20000410000 */
[----:B------:R-:W-:Y:S01]  /*b2e0*/  F2FP.BF16.F32.PACK_AB R156, R161, R160 ;  /* 0x000000a0a19c723e */ /* 0x000fe200000010ff */
[----:B------:R-:W-:Y:S01]  /*b2f0*/  FADD.FTZ R160, R168, R21 ;  /* 0x00000015a8a07221 */ /* 0x000fe20000010000 */
[----:B------:R-:W-:Y:S01]  /*b300*/  F2FP.BF16.F32.PACK_AB R161, R226, R171 ;  /* 0x000000abe2a1723e */ /* 0x000fe200000010ff */
[-C--:B------:R-:W-:Y:S01]  /*b310*/  FMUL.FTZ R131, R131, R197.reuse ;  /* 0x000000c583837220 */ /* 0x080fe20000410000 */
[----:B------:R-:W-:Y:S01]  /*b320*/  F2FP.BF16.F32.PACK_AB R157, R163, R224 ;  /* 0x000000e0a39d723e */ /* 0x000fe200000010ff */
[----:B------:R-:W0:Y:S01]  /*b330*/  MUFU.EX2 R179, R170 ;  /* 0x000000aa00b37308 */ /* 0x000e220000000800 */
[C---:B------:R-:W-:Y:S01]  /*b340*/  FADD.FTZ R21, R169.reuse, R160 ;  /* 0x000000a0a9157221 */ /* 0x040fe20000010000 */
[----:B------:R-:W-:Y:S01]  /*b350*/  F2FP.BF16.F32.PACK_AB R160, R169, R168 ;  /* 0x000000a8a9a0723e */ /* 0x000fe200000010ff */
[----:B------:R-:W-:Y:S01]  /*b360*/  FMUL.FTZ R134, R134, R197 ;  /* 0x000000c586867220 */ /* 0x000fe20000410000 */
[----:B------:R-:W-:Y:S01]  /*b370*/  F2FP.BF16.F32.PACK_AB R163, R178, R175 ;  /* 0x000000afb2a3723e */ /* 0x000fe200000010ff */
        /* <DEDUP_REMOVED lines=9> */
[----:B------:R-:W-:-:S02]  /*b410*/  FMUL.FTZ R151, R151, R197 ;  /* 0x000000c597977220 */ /* 0x000fc40000410000 */
[----:B------:R3:W-:Y:S01]  /*b420*/  MUFU.EX2 R214, R158 ;  /* 0x0000009e00d67308 */ /* 0x0007e20000000800 */
[----:B0-----:R-:W-:-:S04]  /*b430*/  FADD.FTZ R153, R179, R20 ;  /* 0x00000014b3997221 */ /* 0x001fc80000010000 */
[----:B------:R-:W-:-:S03]  /*b440*/  FADD.FTZ R20, R182, R153 ;  /* 0x00000099b6147221 */ /* 0x000fc60000010000 */
[----:B------:R-:W0:Y:S01]  /*b450*/  MUFU.EX2 R215, R215 ;  /* 0x000000d700d77308 */ /* 0x000e220000000800 */
[----:B---3--:R-:W-:Y:S01]  /*b460*/  F2FP.BF16.F32.PACK_AB R158, R165, R164 ;  /* 0x000000a4a59e723e */ /* 0x008fe200000010ff */
[----:B------:R-:W-:-:S04]  /*b470*/  FADD.FTZ R164, R172, R21 ;  /* 0x00000015aca47221 */ /* 0x000fc80000010000 */
[----:B------:R-:W-:Y:S02]  /*b480*/  FADD.FTZ R21, R173, R164 ;  /* 0x000000a4ad157221 */ /* 0x000fe40000010000 */
[----:B------:R3:W5:Y:S02]  /*b490*/  MUFU.EX2 R183, R162 ;  /* 0x000000a200b77308 */ /* 0x0007640000000800 */
[----:B------:R-:W-:-:S04]  /*b4a0*/  FADD.FTZ R164, R176, R21 ;  /* 0x00000015b0a47221 */ /* 0x000fc80000010000 */
[----:B--2---:R-:W-:Y:S02]  /*b4b0*/  FADD.FTZ R164, R177, R164 ;  /* 0x000000a4b1a47221 */ /* 0x004fe40000010000 */
[----:B------:R-:W2:Y:S01]  /*b4c0*/  MUFU.EX2 R217, R217 ;  /* 0x000000d900d97308 */ /* 0x000ea20000000800 */
[----:B---3--:R-:W-:Y:S01]  /*b4d0*/  F2FP.BF16.F32.PACK_AB R162, R173, R172 ;  /* 0x000000acada2723e */ /* 0x008fe200000010ff */
[----:B0-----:R-:W-:Y:S01]  /*b4e0*/  FADD.FTZ R166, R215, R164 ;  /* 0x000000a4d7a67221 */ /* 0x001fe20000010000 */
[----:B------:R-:W-:-:S05]  /*b4f0*/  F2FP.BF16.F32.PACK_AB R164, R177, R176 ;  /* 0x000000b0b1a4723e */ /* 0x000fca00000010ff */
[----:B------:R-:W0:Y:S01]  /*b500*/  MUFU.EX2 R184, R184 ;  /* 0x000000b800b87308 */ /* 0x000e220000000800 */
[----:B-----5:R-:W-:-:S04]  /*b510*/  FADD.FTZ R153, R183, R20 ;  /* 0x00000014b7997221 */ /* 0x020fc80000010000 */
[----:B------:R-:W-:-:S03]  /*b520*/  FADD.FTZ R153, R214, R153 ;  /* 0x00000099d6997221 */ /* 0x000fc60000010000 */
[----:B------:R-:W3:Y:S01]  /*b530*/  MUFU.EX2 R186, R186 ;  /* 0x000000ba00ba7308 */ /* 0x000ee20000000800 */
[C---:B--2---:R-:W-:Y:S01]  /*b540*/  FADD.FTZ R21, R217.reuse, R166 ;  /* 0x000000a6d9157221 */ /* 0x044fe20000010000 */
[----:B------:R-:W-:-:S06]  /*b550*/  F2FP.BF16.F32.PACK_AB R166, R217, R215 ;  /* 0x000000d7d9a6723e */ /* 0x000fcc00000010ff */
[----:B------:R-:W2:Y:S01]  /*b560*/  MUFU.EX2 R185, R185 ;  /* 0x000000b900b97308 */ /* 0x000ea20000000800 */
[----:B0-----:R-:W-:-:S07]  /*b570*/  FADD.FTZ R168, R184, R21 ;  /* 0x00000015b8a87221 */ /* 0x001fce0000010000 */
[----:B------:R-:W0:Y:S01]  /*b580*/  MUFU.EX2 R169, R187 ;  /* 0x000000bb00a97308 */ /* 0x000e220000000800 */
[----:B---3--:R-:W-:-:S07]  /*b590*/  FADD.FTZ R20, R186, R153 ;  /* 0x00000099ba147221 */ /* 0x008fce0000010000 */
[----:B------:R-:W3:Y:S01]  /*b5a0*/  MUFU.EX2 R188, R188 ;  /* 0x000000bc00bc7308 */ /* 0x000ee20000000800 */
[C---:B--2---:R-:W-:Y:S01]  /*b5b0*/  FADD.FTZ R21, R185.reuse, R168 ;  /* 0x000000a8b9157221 */ /* 0x044fe20000010000 */
[----:B------:R-:W-:-:S06]  /*b5c0*/  F2FP.BF16.F32.PACK_AB R168, R185, R184 ;  /* 0x000000b8b9a8723e */ /* 0x000fcc00000010ff */
[----:B------:R-:W2:Y:S01]  /*b5d0*/  MUFU.EX2 R190, R190 ;  /* 0x000000be00be7308 */ /* 0x000ea20000000800 */
[C---:B0-----:R-:W-:Y:S01]  /*b5e0*/  FADD.FTZ R153, R169.reuse, R20 ;  /* 0x00000014a9997221 */ /* 0x041fe20000010000 */
[----:B------:R-:W-:-:S06]  /*b5f0*/  F2FP.BF16.F32.PACK_AB R169, R169, R186 ;  /* 0x000000baa9a9723e */ /* 0x000fcc00000010ff */
[----:B------:R-:W0:Y:S01]  /*b600*/  MUFU.EX2 R189, R189 ;  /* 0x000000bd00bd7308 */ /* 0x000e220000000800 */
[----:B---3--:R-:W-:-:S07]  /*b610*/  FADD.FTZ R170, R188, R21 ;  /* 0x00000015bcaa7221 */ /* 0x008fce0000010000 */
[----:B------:R-:W3:Y:S01]  /*b620*/  MUFU.EX2 R191, R191 ;  /* 0x000000bf00bf7308 */ /* 0x000ee20000000800 */
[----:B--2---:R-:W-:Y:S01]  /*b630*/  FADD.FTZ R20, R190, R153 ;  /* 0x00000099be147221 */ /* 0x004fe20000010000 */
[----:B------:R-:W-:Y:S02]  /*b640*/  F2FP.BF16.F32.PACK_AB R153, R155, R222 ;  /* 0x000000de9b99723e */ /* 0x000fe400000010ff */
[----:B------:R-:W-:Y:S02]  /*b650*/  F2FP.BF16.F32.PACK_AB R155, R159, R223 ;  /* 0x000000df9f9b723e */ /* 0x000fe400000010ff */
[----:B------:R-:W-:Y:S02]  /*b660*/  F2FP.BF16.F32.PACK_AB R159, R167, R225 ;  /* 0x000000e1a79f723e */ /* 0x000fe400000010ff */
[----:B------:R-:W2:Y:S01]  /*b670*/  MUFU.EX2 R192, R192 ;  /* 0x000000c000c07308 */ /* 0x000ea20000000800 */
[C---:B0-----:R-:W-:Y:S01]  /*b680*/  FADD.FTZ R21, R189.reuse, R170 ;  /* 0x000000aabd157221 */ /* 0x041fe20000010000 */
[----:B------:R-:W-:-:S02]  /*b690*/  F2FP.BF16.F32.PACK_AB R170, R189, R188 ;  /* 0x000000bcbdaa723e */ /* 0x000fc400000010ff */
[----:B------:R-:W-:-:S04]  /*b6a0*/  F2FP.BF16.F32.PACK_AB R167, R214, R183 ;  /* 0x000000b7d6a7723e */ /* 0x000fc800000010ff */
[----:B------:R-:W0:Y:S01]  /*b6b0*/  MUFU.EX2 R173, R194 ;  /* 0x000000c200ad7308 */ /* 0x000e220000000800 */
[----:B---3--:R-:W-:-:S07]  /*b6c0*/  FADD.FTZ R20, R191, R20 ;  /* 0x00000014bf147221 */ /* 0x008fce0000010000 */
[----:B------:R-:W3:Y:S01]  /*b6d0*/  MUFU.EX2 R193, R193 ;  /* 0x000000c100c17308 */ /* 0x000ee20000000800 */
[----:B--2---:R-:W-:-:S07]  /*b6e0*/  FADD.FTZ R172, R192, R21 ;  /* 0x00000015c0ac7221 */ /* 0x004fce0000010000 */
[----:B------:R-:W2:Y:S01]  /*b6f0*/  MUFU.EX2 R176, R195 ;  /* 0x000000c300b07308 */ /* 0x000ea20000000800 */
[----:B0-----:R-:W-:-:S07]  /*b700*/  FADD.FTZ R165, R173, R20 ;  /* 0x00000014ada57221 */ /* 0x001fce0000010000 */
[----:B------:R-:W0:Y:S01]  /*b710*/  MUFU.EX2 R196, R196 ;  /* 0x000000c400c47308 */ /* 0x000e220000000800 */
[C---:B---3--:R-:W-:Y:S01]  /*b720*/  FADD.FTZ R21, R193.reuse, R172 ;  /* 0x000000acc1157221 */ /* 0x048fe20000010000 */
[----:B------:R-:W-:-:S06]  /*b730*/  F2FP.BF16.F32.PACK_AB R172, R193, R192 ;  /* 0x000000c0c1ac723e */ /* 0x000fcc00000010ff */
[----:B------:R-:W3:Y:S01]  /*b740*/  MUFU.EX2 R198, R198 ;  /* 0x000000c600c67308 */ /* 0x000ee20000000800 */
[----:B--2---:R-:W-:Y:S01]  /*b750*/  FADD.FTZ R171, R176, R165 ;  /* 0x000000a5b0ab7221 */ /* 0x004fe20000010000 */
[----:B------:R-:W-:Y:S02]  /*b760*/  F2FP.BF16.F32.PACK_AB R165, R182, R179 ;  /* 0x000000b3b6a5723e */ /* 0x000fe400000010ff */
[----:B------:R-:W-:-:S04]  /*b770*/  F2FP.BF16.F32.PACK_AB R173, R176, R173 ;  /* 0x000000adb0ad723e */ /* 0x000fc800000010ff */
[----:B------:R-:W2:Y:S01]  /*b780*/  MUFU.EX2 R216, R216 ;  /* 0x000000d800d87308 */ /* 0x000ea20000000800 */
[----:B0-----:R-:W-:-:S07]  /*b790*/  FADD.FTZ R21, R196, R21 ;  /* 0x00000015c4157221 */ /* 0x001fce0000010000 */
[----:B------:R-:W0:Y:S01]  /*b7a0*/  MUFU.EX2 R199, R199 ;  /* 0x000000c700c77308 */ /* 0x000e220000000800 */
[----:B---3--:R-:W-:Y:S01]  /*b7b0*/  FADD.FTZ R20, R198, R171 ;  /* 0x000000abc6147221 */ /* 0x008fe20000010000 */
[----:B------:R-:W-:Y:S01]  /*b7c0*/  F2FP.BF16.F32.PACK_AB R171, R191, R190 ;  /* 0x000000bebfab723e */ /* 0x000fe200000010ff */
[C---:B--2---:R-:W-:Y:S01]  /*b7d0*/  FADD.FTZ R21, R216.reuse, R21 ;  /* 0x00000015d8157221 */ /* 0x044fe20000010000 */
[----:B------:R-:W-:Y:S01]  /*b7e0*/  F2FP.BF16.F32.PACK_AB R174, R216, R196 ;  /* 0x000000c4d8ae723e */ /* 0x000fe200000010ff */
[C---:B0-----:R-:W-:Y:S01]  /*b7f0*/  FADD.FTZ R20, R199.reuse, R20 ;  /* 0x00000014c7147221 */ /* 0x041fe20000010000 */
[----:B------:R-:W-:Y:S01]  /*b800*/  F2FP.BF16.F32.PACK_AB R175, R199, R198 ;  /* 0x000000c6c7af723e */ /* 0x000fe200000010ff */
[----:B----4-:R-:W-:Y:S06]  /*b810*/  @!P0 BRA `(.L_x_7753) ;  /* 0x0000000000048947 */ /* 0x010fec0003800000 */
[----:B------:R-:W-:Y:S01]  /*b820*/  BPT.TRAP 0x1 ;  /* 0x000000040000795c */ /* 0x000fe20000300000 */
.L_x_7753:
[----:B------:R0:W2:Y:S01]  /*b830*/  SYNCS.PHASECHK.TRANS64.TRYWAIT P3, [R14+URZ+0x22850], R13 ;  /* 0x0228500d0e0075a7 */ /* 0x0000a2000806017f */
[----:B------:R-:W-:Y:S05]  /*b840*/  @!P0 BRA `(.L_x_7754) ;  /* 0x0000000000048947 */ /* 0x000fea0003800000 */
[----:B------:R-:W-:Y:S01]  /*b850*/  BPT.TRAP 0x1 ;  /* 0x000000040000795c */ /* 0x000fe20000300000 */
.L_x_7754:
[----:B------:R-:W-:Y:S04]  /*b860*/  BSSY B0, `(.L_x_7755) ;  /* 0x0000004000007945 */ /* 0x000fe80003800000 */
[----:B--2---:R-:W-:Y:S05]  /*b870*/  @P3 BRA `(.L_x_7756) ;  /* 0x0000000000083947 */ /* 0x004fea0003800000 */
[----:B------:R-:W2:Y:S02]  /*b880*/  SYNCS.PHASECHK.TRANS64.TRYWAIT P3, [R14+URZ+0x22850], R13 ;  /* 0x0228500d0e0075a7 */ /* 0x000ea4000806017f */
[----:B--2---:R-:W-:Y:S05]  /*b890*/  @!P3 BRA `(.L_x_7757) ;  /* 0x000000940070b947 */ /* 0x004fea0003800000 */
.L_x_7756:
[----:B------:R-:W-:Y:S05]  /*b8a0*/  BSYNC B0 ;  /* 0x0000000000007941 */ /* 0x000fea0003800000 */
.L_x_7755:
[----:B------:R-:W3:Y:S01]  /*b8b0*/  S2R R178, SR_TID.X ;  /* 0x0000000000b27919 */ /* 0x000ee20000002100 */
[----:B------:R-:W-:Y:S05]  /*b8c0*/  WARPSYNC.ALL ;  /* 0x0000000000007948 */ /* 0x000fea0003800000 */
[----:B------:R-:W-:Y:S02]  /*b8d0*/  IMAD.MOV.U32 R177, RZ, RZ, 0xc00 ;  /* 0x00000c00ffb17424 */ /* 0x000fe400078e00ff */
[----:B012---:R-:W-:Y:S02]  /*b8e0*/  @!P1 VIADD R14, R14, 0x22860 ;  /* 0x000228600e0e9836 */ /* 0x007fe40000000000 */
[----:B------:R-:W-:-:S02]  /*b8f0*/  IMAD R176, R22, R177, UR37 ;  /* 0x0000002516b07e24 */ /* 0x000fc4000f8e02b1 */
[----:B------:R-:W-:Y:S01]  /*b900*/  IMAD.MOV.U32 R177, RZ, RZ, 0x40000040 ;  /* 0x40000040ffb17424 */ /* 0x000fe200078e00ff */
[----:B------:R-:W-:Y:S01]  /*b910*/  @!P1 PRMT R14, RZ, 0x654, R14 ;  /* 0x00000654ff0e9816 */ /* 0x000fe2000000000e */
[----:B------:R-:W-:Y:S01]  /*b920*/  IMAD.MOV.U32 R222, RZ, RZ, R180 ;  /* 0x000000ffffde7224 */ /* 0x000fe200078e00b4 */
[----:B------:R-:W-:Y:S01]  /*b930*/  R2UR UR6, R176 ;  /* 0x00000000b00672ca */ /* 0x000fe200000e0000 */
[----:B------:R-:W-:Y:S01]  /*b940*/  IMAD.MOV.U32 R223, RZ, RZ, R12 ;  /* 0x000000ffffdf7224 */ /* 0x000fe200078e000c */
[----:B------:R-:W-:Y:S01]  /*b950*/  R2UR UR7, R177 ;  /* 0x00000000b10772ca */ /* 0x000fe200000e0000 */
[----:B------:R-:W-:Y:S01]  /*b960*/  IMAD.MOV.U32 R177, RZ, RZ, 0x40000040 ;  /* 0x40000040ffb17424 */ /* 0x000fe200078e00ff */
[----:B---3--:R-:W-:-:S05]  /*b970*/  SHF.R.U32.HI R178, RZ, 0x7, R178 ;  /* 0x00000007ffb27819 */ /* 0x008fca00000116b2 */
[----:B------:R-:W-:-:S05]  /*b980*/  VIADD R13, R178, 0x8 ;  /* 0x00000008b20d7836 */ /* 0x000fca0000000000 */
[----:B------:R0:W-:Y:S06]  /*b990*/  BAR.SYNC.DEFER_BLOCKING R13, 0x100 ;  /* 0x0004000d0000751d */ /* 0x0001ec0000010000 */
[----:B------:R-:W-:-:S06]  /*b9a0*/  WARPGROUP.ARRIVE ;  /* 0x00000000000079c5 */ /* 0x000fcc0000000000 */
[----:B------:R-:W-:Y:S03]  /*b9b0*/  HGMMA.64x256x16.F32.BF16 R24, R152, gdesc[UR4].tnspB, R24, gsb0 ;  /* 0x43e0000498187df0 */ /* 0x000fe60008001818 */
        /* <DEDUP_REMOVED lines=40> */
[----:B------:R-:W-:Y:S05]  /*bc40*/  @P2 BRA `(.L_x_7758) ;  /* 0xffffffe000542947 */ /* 0x000fea000383ffff */
.L_x_7748:
[----:B------:R-:W-:Y:S05]  /*bc50*/  WARPSYNC.ALL ;  /* 0x0000000000007948 */ /* 0x000fea0003800000 */
[----:B------:R-:W1:Y:S01]  /*bc60*/  SHFL.BFLY PT, R0, R21, 0x2, 0x1f ;  /* 0x0c401f0015007f89 */ /* 0x000e6200000e0000 */
[----:B------:R-:W-:Y:S01]  /*bc70*/  VIADD R22, R22, 0x1 ;  /* 0x0000000116167836 */ /* 0x000fe20000000000 */
[----:B------:R3:W-:Y:S08]  /*bc80*/  BAR.ARV R181, 0x100 ;  /* 0x000400b50000751d */ /* 0x0007f00000002000 */
[----:B------:R-:W-:Y:S06]  /*bc90*/  BAR.ARV 0x8, 0x120 ;  /* 0x0204800000007b1d */ /* 0x000fec0000002000 */
[----:B------:R-:W-:Y:S01]  /*bca0*/  ISETP.NE.AND P0, PT, R22, 0x2, PT ;  /* 0x000000021600780c */ /* 0x000fe20003f05270 */
[----:B------:R-:W-:Y:S01]  /*bcb0*/  IMAD.MOV.U32 R6, RZ, RZ, -0x800000 ;  /* 0xff800000ff067424 */ /* 0x000fe200078e00ff */
[----:B------:R-:W4:Y:S01]  /*bcc0*/  SHFL.BFLY PT, R7, R20, 0x2, 0x1f ;  /* 0x0c401f0014077f89 */ /* 0x000f2200000e0000 */
[----:B------:R-:W-:Y:S01]  /*bcd0*/  PLOP3.LUT P1, PT, PT, PT, PT, 0x8, 0x0 ;  /* 0x000000000000781c */ /* 0x000fe20003f2e170 */
[----:B------:R-:W-:Y:S01]  /*bce0*/  VIADD R212, R212, 0x1 ;  /* 0x00000001d4d47836 */ /* 0x000fe20000000000 */
[----:B------:R-:W-:Y:S01]  /*bcf0*/  SEL R9, RZ, 0x1, P0 ;  /* 0x00000001ff097807 */ /* 0x000fe20000000000 */
[----:B-1----:R-:W-:Y:S01]  /*bd00*/  FADD.FTZ R0, R0, R21 ;  /* 0x0000001500007221 */ /* 0x002fe20000010000 */
[----:B------:R-:W-:-:S02]  /*bd10*/  SEL R22, R22, RZ, P0 ;  /* 0x000000ff16167207 */ /* 0x000fc40000000000 */
[----:B------:R-:W-:Y:S02]  /*bd20*/  LOP3.LUT R200, R200, R9, RZ, 0x3c, !PT ;  /* 0x00000009c8c87212 */ /* 0x000fe400078e3cff */
[----:B------:R-:W1:Y:S01]  /*bd30*/  SHFL.BFLY PT, R5, R0, 0x1, 0x1f ;  /* 0x0c201f0000057f89 */ /* 0x000e6200000e0000 */
[----:B----4-:R-:W-:-:S05]  /*bd40*/  FADD.FTZ R4, R7, R20 ;  /* 0x0000001407047221 */ /* 0x010fca0000010000 */
[----:B------:R-:W4:Y:S01]  /*bd50*/  SHFL.BFLY PT, R7, R4, 0x1, 0x1f ;  /* 0x0c201f0004077f89 */ /* 0x000f2200000e0000 */
[----:B-1----:R-:W-:Y:S01]  /*bd60*/  FADD.FTZ R8, R0, R5 ;  /* 0x0000000500087221 */ /* 0x002fe20000010000 */
[----:B------:R-:W-:Y:S02]  /*bd70*/  IMAD.MOV.U32 R5, RZ, RZ, RZ ;  /* 0x000000ffff057224 */ /* 0x000fe400078e00ff */
[----:B------:R-:W-:Y:S02]  /*bd80*/  IMAD.MOV.U32 R0, RZ, RZ, RZ ;  /* 0x000000ffff007224 */ /* 0x000fe400078e00ff */
[----:B------:R-:W-:-:S13]  /*bd90*/  FSETP.NE.FTZ.AND P2, PT, R8, RZ, PT ;  /* 0x000000ff0800720b */ /* 0x000fda0003f55000 */
[----:B------:R-:W1:Y:S01]  /*bda0*/  @P2 MUFU.LG2 R10, R8 ;  /* 0x00000008000a2308 */ /* 0x000e620000000c00 */
[----:B------:R-:W-:Y:S01]  /*bdb0*/  @P2 FMUL.FTZ R11, R3, 0.69314718246459960938 ;  /* 0x3f317218030b2820 */ /* 0x000fe20000410000 */
[----:B----4-:R-:W-:-:S05]  /*bdc0*/  FADD.FTZ R7, R4, R7 ;  /* 0x0000000704077221 */ /* 0x010fca0000010000 */
[----:B------:R-:W-:Y:S01]  /*bdd0*/  FSETP.NE.FTZ.AND P3, PT, R7, RZ, PT ;  /* 0x000000ff0700720b */ /* 0x000fe20003f75000 */
[----:B------:R-:W4:Y:S01]  /*bde0*/  @P2 MUFU.RCP R5, R8 ;  /* 0x0000000800052308 */ /* 0x000f220000001000 */
[----:B-1----:R-:W-:-:S11]  /*bdf0*/  @P2 FMUL.FTZ R10, R10, 0.69314718246459960938 ;  /* 0x3f3172180a0a2820 */ /* 0x002fd60000410000 */
[----:B0-----:R-:W0:Y:S01]  /*be00*/  @P3 MUFU.LG2 R14, R7 ;  /* 0x00000007000e3308 */ /* 0x001e220000000c00 */
[----:B--2---:R-:W-:Y:S01]  /*be10*/  @P3 FMUL.FTZ R13, R3, 0.69314718246459960938 ;  /* 0x3f317218030d3820 */ /* 0x004fe20000410000 */
[----:B------:R-:W-:Y:S01]  /*be20*/  @P2 FFMA.FTZ R6, R11, R12, R10 ;  /* 0x0000000c0b062223 */ /* 0x000fe2000001000a */
[-C--:B----4-:R-:W-:Y:S01]  /*be30*/  FMUL.FTZ R164, R80, R5.reuse ;  /* 0x0000000550a47220 */ /* 0x090fe20000410000 */
[-C--:B------:R-:W-:Y:S01]  /*be40*/  FMUL.FTZ R167, R92, R5.reuse ;  /* 0x000000055ca77220 */ /* 0x080fe20000410000 */
[----:B------:R-:W-:-:S03]  /*be50*/  FMUL.FTZ R24, R24, R5 ;  /* 0x0000000518187220 */ /* 0x000fc60000410000 */
[----:B------:R-:W1:Y:S01]  /*be60*/  @P3 MUFU.RCP R0, R7 ;  /* 0x0000000700003308 */ /* 0x000e620000001000 */
        /* <DEDUP_REMOVED lines=127> */
[----:B---3--:R-:W-:-:S07]  /*c660*/  @P3 FFMA.FTZ R5, R13, R180, R14 ;  /* 0x000000b40d053223 */ /* 0x008fce000001000e */
.L_x_7703:
[----:B------:R-:W-:Y:S05]  /*c670*/  WARPSYNC.ALL ;  /* 0x0000000000007948 */ /* 0x000fea0003800000 */
        /* <DEDUP_REMOVED lines=10> */
[----:B------:R-:W-:Y:S05]  /*c720*/  WARPSYNC.ALL ;  /* 0x0000000000007948 */ /* 0x000fea0003800000 */
[----:B------:R-:W-:Y:S01]  /*c730*/  BAR.SYNC.DEFER_BLOCKING 0x1, 0x100 ;  /* 0x0044000000007b1d */ /* 0x000fe20000010000 */
[----:B------:R-:W-:Y:S02]  /*c740*/  F2FP.BF16.F32.PACK_AB R24, R25, R24 ;  /* 0x000000181918723e */ /* 0x000fe400000010ff */
[----:B------:R-:W-:Y:S02]  /*c750*/  F2FP.BF16.F32.PACK_AB R25, R92, R26 ;  /* 0x0000001a5c19723e */ /* 0x000fe400000010ff */
        /* <DEDUP_REMOVED lines=12> */
[----:B------:R-:W-:Y:S02]  /*c820*/  MOV R10, R18 ;  /* 0x00000012000a7202 */ /* 0x000fe40000000f00 */
[----:B--2---:R-:W-:Y:S02]  /*c830*/  MOV R11, R13 ;  /* 0x0000000d000b7202 */ /* 0x004fe40000000f00 */
        /* <DEDUP_REMOVED lines=9> */
[----:B------:R-:W-:Y:S01]  /*c8d0*/  IADD3 R183, P4, R130, 0x4000, RZ ;  /* 0x0000400082b77810 */ /* 0x000fe20007f9e0ff */
[--C-:B------:R-:W-:Y:S01]  /*c8e0*/  IMAD.X R39, RZ, RZ, R131.reuse, P3 ;  /* 0x000000ffff277224 */ /* 0x100fe200018e0683 */
[----:B------:R-:W-:Y:S01]  /*c8f0*/  LOP3.LUT R20, R177, 0x380, RZ, 0xc0, !PT ;  /* 0x00000380b1147812 */ /* 0x000fe200078ec0ff */
[--C-:B-----5:R-:W-:Y:S01]  /*c900*/  IMAD.X R31, RZ, RZ, R131.reuse, P2 ;  /* 0x000000ffff1f7224 */ /* 0x120fe200010e0683 */
[----:B------:R-:W-:Y:S01]  /*c910*/  LOP3.LUT R38, R181, 0x380, RZ, 0xc0, !PT ;  /* 0x00000380b5267812 */ /* 0x000fe200078ec0ff */
[----:B------:R-:W-:Y:S01]  /*c920*/  IMAD.X R91, RZ, RZ, R131, P4 ;  /* 0x000000ffff5b7224 */ /* 0x000fe200020e0683 */
[----:B------:R-:W-:-:S02]  /*c930*/  SHF.R.U64 R20, R20, 0x3, RZ ;  /* 0x0000000314147819 */ /* 0x000fc400000012ff */
[----:B------:R-:W-:Y:S02]  /*c940*/  IADD3 R106, P2, R130, 0x8000, RZ ;  /* 0x00008000826a7810 */ /* 0x000fe40007f5e0ff */
[----:B------:R-:W-:Y:S02]  /*c950*/  SHF.R.U64 R38, R38, 0x3, RZ ;  /* 0x0000000326267819 */ /* 0x000fe400000012ff */
[C---:B------:R-:W-:Y:S01]  /*c960*/  IADD3 R114, P4, R130.reuse, 0x8040, RZ ;  /* 0x0000804082727810 */ /* 0x040fe20007f9e0ff */
[--C-:B------:R-:W-:Y:S01]  /*c970*/  IMAD.X R107, RZ, RZ, R131.reuse, P2 ;  /* 0x000000ffff6b7224 */ /* 0x100fe200010e0683 */
[----:B------:R-:W-:Y:S02]  /*c980*/  IADD3 R187, P0, R130, 0x4040, RZ ;  /* 0x0000404082bb7810 */ /* 0x000fe40007f1e0ff */
[----:B------:R-:W-:Y:S01]  /*c990*/  LOP3.LUT R20, R20, R177, RZ, 0x3c, !PT ;  /* 0x000000b114147212 */ /* 0x000fe200078e3cff */
[--C-:B------:R-:W-:Y:S01]  /*c9a0*/  IMAD.X R115, RZ, RZ, R131.reuse, P4 ;  /* 0x000000ffff737224 */ /* 0x100fe200020e0683 */
[----:B------:R-:W-:Y:S01]  /*c9b0*/  IADD3 R110, P3, R130, 0x8020, RZ ;  /* 0x00008020826e7810 */ /* 0x000fe20007f7e0ff */
[----:B------:R-:W-:Y:S01]  /*c9c0*/  IMAD.X R99, RZ, RZ, R131, P0 ;  /* 0x000000ffff637224 */ /* 0x000fe200000e0683 */
[----:B------:R-:W-:-:S02]  /*c9d0*/  LOP3.LUT R38, R38, R181, RZ, 0x3c, !PT ;  /* 0x000000b526267212 */ /* 0x000fc400078e3cff */
[----:B------:R-:W-:Y:S01]  /*c9e0*/  LOP3.LUT R177, R106, 0x380, RZ, 0xc0, !PT ;  /* 0x000003806ab17812 */ /* 0x000fe200078ec0ff */
[----:B------:R-:W-:Y:S01]  /*c9f0*/  IMAD.X R111, RZ, RZ, R131, P3 ;  /* 0x000000ffff6f7224 */ /* 0x000fe200018e0683 */
[----:B------:R-:W-:Y:S02]  /*ca00*/  LOP3.LUT R181, R114, 0x380, RZ, 0xc0, !PT ;  /* 0x0000038072b57812 */ /* 0x000fe400078ec0ff */
[----:B------:R-:W-:Y:S02]  /*ca10*/  LOP3.LUT R30, R179, 0x380, RZ, 0xc0, !PT ;  /* 0x00000380b31e7812 */ /* 0x000fe400078ec0ff */
[C---:B------:R-:W-:Y:S02]  /*ca20*/  LOP3.LUT R15, R130.reuse, 0x380, RZ, 0xc0, !PT ;  /* 0x00000380820f7812 */ /* 0x040fe400078ec0ff */
[----:B------:R-:W-:Y:S02]  /*ca30*/  SHF.R.U64 R177, R177, 0x3, RZ ;  /* 0x00000003b1b17819 */ /* 0x000fe400000012ff */
[----:B------:R-:W-:-:S02]  /*ca40*/  IADD3 R185, P5, R130, 0x4020, RZ ;  /* 0x0000402082b97810 */ /* 0x000fc40007fbe0ff */
[C---:B------:R-:W-:Y:S02]  /*ca50*/  IADD3 R189, P1, R130.reuse, 0x4060, RZ ;  /* 0x0000406082bd7810 */ /* 0x040fe40007f3e0ff */
[C---:B------:R-:W-:Y:S01]  /*ca60*/  IADD3 R12, P0, R130.reuse, 0xc000, RZ ;  /* 0x0000c000820c7810 */ /* 0x040fe20007f1e0ff */
[--C-:B------:R-:W-:Y:S01]  /*ca70*/  IMAD.X R95, RZ, RZ, R131.reuse, P5 ;  /* 0x000000ffff5f7224 */ /* 0x100fe200028e0683 */
[----:B------:R-:W-:Y:S01]  /*ca80*/  SHF.R.U64 R181, R181, 0x3, RZ ;  /* 0x00000003b5b57819 */ /* 0x000fe200000012ff */
[--C-:B------:R-:W-:Y:S01]  /*ca90*/  IMAD.X R103, RZ, RZ, R131.reuse, P1 ;  /* 0x000000ffff677224 */ /* 0x100fe200008e0683 */
[C---:B------:R-:W-:Y:S01]  /*caa0*/  IADD3 R151, P2, R130.reuse, 0xc040, RZ ;  /* 0x0000c04082977810 */ /* 0x040fe20007f5e0ff */
[--C-:B------:R-:W-:Y:S01]  /*cab0*/  IMAD.X R123, RZ, RZ, R131.reuse, P0 ;  /* 0x000000ffff7b7224 */ /* 0x100fe200000e0683 */
[----:B------:R-:W-:Y:S02]  /*cac0*/  IADD3 R14, P3, R130, 0xc060, RZ ;  /* 0x0000c060820e7810 */ /* 0x000fe40007f7e0ff */
[----:B------:R-:W-:Y:S01]  /*cad0*/  SHF.R.U64 R30, R30, 0x3, RZ ;  /* 0x000000031e1e7819 */ /* 0x000fe200000012ff */
[----:B------:R-:W-:Y:S01]  /*cae0*/  IMAD.X R13, RZ, RZ, R131, P2 ;  /* 0x000000ffff0d7224 */ /* 0x000fe200010e0683 */
[----:B------:R-:W-:-:S02]  /*caf0*/  SHF.R.U64 R15, R15, 0x3, RZ ;  /* 0x000000030f0f7819 */ /* 0x000fc400000012ff */
[----:B------:R-:W-:Y:S02]  /*cb00*/  LOP3.LUT R90, R183, 0x380, RZ, 0xc0, !PT ;  /* 0x00000380b75a7812 */ /* 0x000fe400078ec0ff */
[----:B------:R-:W-:Y:S02]  /*cb10*/  LOP3.LUT R106, R177, R106, RZ, 0x3c, !PT ;  /* 0x0000006ab16a7212 */ /* 0x000fe400078e3cff */
[----:B------:R-:W-:Y:S02]  /*cb20*/  LOP3.LUT R94, R185, 0x380, RZ, 0xc0, !PT ;  /* 0x00000380b95e7812 */ /* 0x000fe400078ec0ff */
[----:B------:R-:W-:Y:S02]  /*cb30*/  LOP3.LUT R114, R181, R114, RZ, 0x3c, !PT ;  /* 0x00000072b5727212 */ /* 0x000fe400078e3cff */
[----:B------:R-:W-:Y:S02]  /*cb40*/  LOP3.LUT R177, R12, 0x380, RZ, 0xc0, !PT ;  /* 0x000003800cb17812 */ /* 0x000fe400078ec0ff */
[----:B------:R-:W-:-:S02]  /*cb50*/  LOP3.LUT R30, R30, R179, RZ, 0x3c, !PT ;  /* 0x000000b31e1e7212 */ /* 0x000fc400078e3cff */
[----:B------:R-:W-:Y:S02]  /*cb60*/  LOP3.LUT R98, R187, 0x380, RZ, 0xc0, !PT ;  /* 0x00000380bb627812 */ /* 0x000fe400078ec0ff */
[----:B------:R-:W-:Y:S02]  /*cb70*/  LOP3.LUT R176, R151, 0x380, RZ, 0xc0, !PT ;  /* 0x0000038097b07812 */ /* 0x000fe400078ec0ff */
[----:B------:R-:W-:Y:S02]  /*cb80*/  LOP3.LUT R181, R14, 0x380, RZ, 0xc0, !PT ;  /* 0x000003800eb57812 */ /* 0x000fe400078ec0ff */
[C---:B------:R-:W-:Y:S02]  /*cb90*/  IADD3 R118, P5, R130.reuse, 0x8060, RZ ;  /* 0x0000806082767810 */ /* 0x040fe40007fbe0ff */
[----:B-1----:R-:W-:Y:S02]  /*cba0*/  IADD3 R84, P1, R130, 0xc020, RZ ;  /* 0x0000c02082547810 */ /* 0x002fe40007f3e0ff */
[----:B------:R-:W-:Y:S01]  /*cbb0*/  LOP3.LUT R102, R189, 0x380, RZ, 0xc0, !PT ;  /* 0x00000380bd667812 */ /* 0x000fe200078ec0ff */
[--C-:B------:R-:W-:Y:S01]  /*cbc0*/  IMAD.X R119, RZ, RZ, R131.reuse, P5 ;  /* 0x000000ffff777224 */ /* 0x100fe200028e0683 */
[----:B------:R-:W-:Y:S01]  /*cbd0*/  LOP3.LUT R179, R110, 0x380, RZ, 0xc0, !PT ;  /* 0x000003806eb37812 */ /* 0x000fe200078ec0ff */
[--C-:B------:R-:W-:Y:S01]  /*cbe0*/  IMAD.X R127, RZ, RZ, R131.reuse, P1 ;  /* 0x000000ffff7f7224 */ /* 0x100fe200008e0683 */
[----:B------:R-:W-:Y:S01]  /*cbf0*/  LOP3.LUT R130, R15, R130, RZ, 0x3c, !PT ;  /* 0x000000820f827212 */ /* 0x000fe200078e3cff */
[----:B------:R-:W-:Y:S01]  /*cc00*/  IMAD.X R15, RZ, RZ, R131, P3 ;  /* 0x000000ffff0f7224 */ /* 0x000fe200018e0683 */
[----:B------:R-:W-:-:S02]  /*cc10*/  SHF.R.U64 R90, R90, 0x3, RZ ;  /* 0x000000035a5a7819 */ /* 0x000fc400000012ff */
        /* <DEDUP_REMOVED lines=8> */
[----:B------:R-:W-:Y:S02]  /*cca0*/  MOV R130, R130 ;  /* 0x0000008200827202 */ /* 0x000fe40000000f00 */
[----:B------:R-:W-:Y:S02]  /*ccb0*/  LOP3.LUT R94, R94, R185, RZ, 0x3c, !PT ;  /* 0x000000b95e5e7212 */ /* 0x000fe400078e3cff */
[----:B------:R-:W-:Y:S01]  /*ccc0*/  LOP3.LUT R122, R177, R12, RZ, 0x3c, !PT ;  /* 0x0000000cb17a7212 */ /* 0x000fe200078e3cff */
[----:B------:R1:W-:Y:S01]  /*ccd0*/  STSM.16.M88.4 [R130], R24 ;  /* 0x0000001882007844 */ /* 0x0003e20000000200 */
[----:B------:R-:W-:-:S02]  /*cce0*/  MOV R28, R20 ;  /* 0x00000014001c7202 */ /* 0x000fc40000000f00 */
[----:B------:R-:W-:Y:S02]  /*ccf0*/  LOP3.LUT R98, R98, R187, RZ, 0x3c, !PT ;  /* 0x000000bb62627212 */ /* 0x000fe400078e3cff */
[----:B------:R-:W-:Y:S01]  /*cd00*/  LOP3.LUT R183, R118, 0x380, RZ, 0xc0, !PT ;  /* 0x0000038076b77812 */ /* 0x000fe200078ec0ff */
[----:B------:R2:W-:Y:S01]  /*cd10*/  STSM.16.M88.4 [R28], R32 ;  /* 0x000000201c007844 */ /* 0x0005e20000000200 */
[----:B------:R-:W-:Y:S02]  /*cd20*/  LOP3.LUT R12, R176, R151, RZ, 0x3c, !PT ;  /* 0x00000097b00c7212 */ /* 0x000fe400078e3cff */
[----:B------:R-:W-:Y:S02]  /*cd30*/  LOP3.LUT R14, R181, R14, RZ, 0x3c, !PT ;  /* 0x0000000eb50e7212 */ /* 0x000fe400078e3cff */
[----:B------:R-:W-:Y:S02]  /*cd40*/  MOV R30, R30 ;  /* 0x0000001e001e7202 */ /* 0x000fe40000000f00 */
[----:B------:R-:W-:-:S02]  /*cd50*/  LOP3.LUT R102, R102, R189, RZ, 0x3c, !PT ;  /* 0x000000bd66667212 */ /* 0x000fc400078e3cff */
[----:B------:R-:W-:Y:S01]  /*cd60*/  LOP3.LUT R110, R179, R110, RZ, 0x3c, !PT ;  /* 0x0000006eb36e7212 */ /* 0x000fe200078e3cff */
[----:B------:R3:W-:Y:S01]  /*cd70*/  STSM.16.M88.4 [R30], R40 ;  /* 0x000000281e007844 */ /* 0x0007e20000000200 */
[----:B------:R-:W-:Y:S02]  /*cd80*/  MOV R38, R38 ;  /* 0x0000002600267202 */ /* 0x000fe40000000f00 */
[----:B------:R-:W-:Y:S02]  /*cd90*/  F2FP.BF16.F32.PACK_AB R57, R7, R58 ;  /* 0x0000003a0739723e */ /* 0x000fe400000010ff */
[----:B------:R-:W-:Y:S01]  /*cda0*/  F2FP.BF16.F32.PACK_AB R64, R65, R64 ;  /* 0x000000404140723e */ /* 0x000fe200000010ff */
[----:B------:R-:W-:Y:S01]  /*cdb0*/  STSM.16.M88.4 [R38], R48 ;  /* 0x0000003026007844 */ /* 0x000fe20000000200 */
[----:B------:R-:W-:Y:S02]  /*cdc0*/  LOP3.LUT R179, R84, 0x380, RZ, 0xc0, !PT ;  /* 0x0000038054b37812 */ /* 0x000fe400078ec0ff */
[----:B------:R-:W-:-:S02]  /*cdd0*/  MOV R90, R90 ;  /* 0x0000005a005a7202 */ /* 0x000fc40000000f00 */
[----:B------:R-:W-:Y:S02]  /*cde0*/  F2FP.BF16.F32.PACK_AB R58, R61, R60 ;  /* 0x0000003c3d3a723e */ /* 0x000fe400000010ff */
[----:B------:R-:W-:Y:S02]  /*cdf0*/  F2FP.BF16.F32.PACK_AB R59, R63, R59 ;  /* 0x0000003b3f3b723e */ /* 0x000fe400000010ff */
[----:B------:R-:W-:Y:S01]  /*ce00*/  F2FP.BF16.F32.PACK_AB R65, R3, R66 ;  /* 0x000000420341723e */ /* 0x000fe200000010ff */
[----:B------:R-:W-:Y:S01]  /*ce10*/  IMAD.MOV.U32 R3, RZ, RZ, RZ ;  /* 0x000000ffff037224 */ /* 0x000fe200078e00ff */
[----:B------:R-:W-:Y:S01]  /*ce20*/  F2FP.BF16.F32.PACK_AB R72, R73, R72 ;  /* 0x000000484948723e */ /* 0x000fe200000010ff */
[----:B------:R-:W-:Y:S01]  /*ce30*/  STSM.16.M88.4 [R90], R56 ;  /* 0x000000385a007844 */ /* 0x000fe20000000200 */
[----:B------:R-:W-:Y:S02]  /*ce40*/  MOV R94, R94 ;  /* 0x0000005e005e7202 */ /* 0x000fe40000000f00 */
[----:B------:R-:W-:-:S02]  /*ce50*/  F2FP.BF16.F32.PACK_AB R66, R69, R68 ;  /* 0x000000444542723e */ /* 0x000fc400000010ff */
[----:B------:R-:W-:Y:S02]  /*ce60*/  F2FP.BF16.F32.PACK_AB R67, R67, R70 ;  /* 0x000000464343723e */ /* 0x000fe400000010ff */
[----:B------:R-:W-:Y:S02]  /*ce70*/  F2FP.BF16.F32.PACK_AB R73, R75, R74 ;  /* 0x0000004a4b49723e */ /* 0x000fe400000010ff */
[----:B------:R-:W-:Y:S01]  /*ce80*/  SHF.R.U64 R183, R183, 0x3, RZ ;  /* 0x00000003b7b77819 */ /* 0x000fe200000012ff */
[----:B------:R-:W-:Y:S01]  /*ce90*/  STSM.16.M88.4 [R94], R64 ;  /* 0x000000405e007844 */ /* 0x000fe20000000200 */
[----:B------:R-:W-:Y:S02]  /*cea0*/  MOV R98, R98 ;  /* 0x0000006200627202 */ /* 0x000fe40000000f00 */
[----:B------:R-:W-:Y:S02]  /*ceb0*/  MOV R21, R12 ;  /* 0x0000000c00157202 */ /* 0x000fe40000000f00 */
[----:B------:R-:W-:-:S02]  /*cec0*/  MOV R20, R14 ;  /* 0x0000000e00147202 */ /* 0x000fc40000000f00 */
[----:B------:R-:W-:Y:S02]  /*ced0*/  F2FP.BF16.F32.PACK_AB R74, R77, R163 ;  /* 0x000000a34d4a723e */ /* 0x000fe400000010ff */
[----:B------:R-:W-:Y:S02]  /*cee0*/  F2FP.BF16.F32.PACK_AB R75, R79, R78 ;  /* 0x0000004e4f4b723e */ /* 0x000fe400000010ff */
[----:B------:R-:W-:Y:S02]  /*cef0*/  MOV R102, R102 ;  /* 0x0000006600667202 */ /* 0x000fe40000000f00 */
[----:B------:R-:W-:Y:S01]  /*cf00*/  F2FP.BF16.F32.PACK_AB R12, R81, R164 ;  /* 0x000000a4510c723e */ /* 0x000fe200000010ff */
[----:B------:R-:W-:Y:S01]  /*cf10*/  STSM.16.M88.4 [R98], R72 ;  /* 0x0000004862007844 */ /* 0x000fe20000000200 */
[----:B------:R-:W-:Y:S02]  /*cf20*/  F2FP.BF16.F32.PACK_AB R13, R83, R82 ;  /* 0x00000052530d723e */ /* 0x000fe400000010ff */
[----:B------:R-:W-:-:S02]  /*cf30*/  F2FP.BF16.F32.PACK_AB R14, R4, R165 ;  /* 0x000000a5040e723e */ /* 0x000fc400000010ff */
[----:B------:R-:W-:Y:S02]  /*cf40*/  F2FP.BF16.F32.PACK_AB R15, R54, R46 ;  /* 0x0000002e360f723e */ /* 0x000fe400000010ff */
[----:B------:R-:W-:Y:S02]  /*cf50*/  SHF.R.U64 R179, R179, 0x3, RZ ;  /* 0x00000003b3b37819 */ /* 0x000fe400000012ff */
[----:B------:R-:W-:Y:S01]  /*cf60*/  LOP3.LUT R118, R183, R118, RZ, 0x3c, !PT ;  /* 0x00000076b7767212 */ /* 0x000fe200078e3cff */
[----:B------:R4:W-:Y:S01]  /*cf70*/  STSM.16.M88.4 [R102], R12 ;  /* 0x0000000c66007844 */ /* 0x0009e20000000200 */
[----:B------:R-:W-:Y:S02]  /*cf80*/  MOV R106, R106 ;  /* 0x0000006a006a7202 */ /* 0x000fe40000000f00 */
[----:B-1----:R-:W-:Y:S02]  /*cf90*/  F2FP.BF16.F32.PACK_AB R24, R89, R166 ;  /* 0x000000a65918723e */ /* 0x002fe400000010ff */
[----:B------:R-:W-:-:S02]  /*cfa0*/  F2FP.BF16.F32.PACK_AB R25, R71, R62 ;  /* 0x0000003e4719723e */ /* 0x000fc400000010ff */
[----:B------:R-:W-:Y:S02]  /*cfb0*/  F2FP.BF16.F32.PACK_AB R26, R93, R167 ;  /* 0x000000a75d1a723e */ /* 0x000fe400000010ff */
[----:B------:R-:W-:Y:S02]  /*cfc0*/  F2FP.BF16.F32.PACK_AB R27, R100, R96 ;  /* 0x00000060641b723e */ /* 0x000fe400000010ff */
[----:B------:R-:W-:Y:S02]  /*cfd0*/  LOP3.LUT R126, R179, R84, RZ, 0x3c, !PT ;  /* 0x00000054b37e7212 */ /* 0x000fe400078e3cff */
[----:B------:R-:W-:Y:S01]  /*cfe0*/  MOV R110, R110 ;  /* 0x0000006e006e7202 */ /* 0x000fe20000000f00 */
[----:B------:R-:W-:Y:S01]  /*cff0*/  STSM.16.M88.4 [R106], R24 ;  /* 0x000000186a007844 */ /* 0x000fe20000000200 */
[----:B--2---:R-:W-:Y:S02]  /*d000*/  F2FP.BF16.F32.PACK_AB R28, R97, R168 ;  /* 0x000000a8611c723e */ /* 0x004fe400000010ff */
[----:B------:R-:W-:-:S02]  /*d010*/  F2FP.BF16.F32.PACK_AB R29, R108, R104 ;  /* 0x000000686c1d723e */ /* 0x000fc400000010ff */
[----:B---3--:R-:W-:Y:S02]  /*d020*/  F2FP.BF16.F32.PACK_AB R30, R101, R169 ;  /* 0x000000a9651e723e */ /* 0x008fe400000010ff */
[----:B------:R-:W-:Y:S02]  /*d030*/  F2FP.BF16.F32.PACK_AB R31, R116, R112 ;  /* 0x00000070741f723e */ /* 0x000fe400000010ff */
[----:B------:R-:W-:Y:S02]  /*d040*/  MOV R114, R114 ;  /* 0x0000007200727202 */ /* 0x000fe40000000f00 */
[----:B----4-:R-:W-:Y:S01]  /*d050*/  F2FP.BF16.F32.PACK_AB R12, R105, R170 ;  /* 0x000000aa690c723e */ /* 0x010fe200000010ff */
[----:B------:R-:W-:Y:S01]  /*d060*/  STSM.16.M88.4 [R110], R28 ;  /* 0x0000001c6e007844 */ /* 0x000fe20000000200 */
[----:B------:R-:W-:Y:S02]  /*d070*/  F2FP.BF16.F32.PACK_AB R13, R124, R120 ;  /* 0x000000787c0d723e */ /* 0x000fe400000010ff */
[----:B------:R-:W-:-:S02]  /*d080*/  F2FP.BF16.F32.PACK_AB R14, R109, R171 ;  /* 0x000000ab6d0e723e */ /* 0x000fc400000010ff */
[----:B------:R-:W-:Y:S02]  /*d090*/  F2FP.BF16.F32.PACK_AB R15, R152, R128 ;  /* 0x00000080980f723e */ /* 0x000fe400000010ff */
[----:B------:R-:W-:Y:S02]  /*d0a0*/  F2FP.BF16.F32.PACK_AB R153, R154, R153 ;  /* 0x000000999a99723e */ /* 0x000fe400000010ff */
[----:B------:R-:W-:Y:S01]  /*d0b0*/  MOV R118, R118 ;  /* 0x0000007600767202 */ /* 0x000fe20000000f00 */
[----:B------:R1:W-:Y:S01]  /*d0c0*/  STSM.16.M88.4 [R114], R12 ;  /* 0x0000000c72007844 */ /* 0x0003e20000000200 */
        /* <DEDUP_REMOVED lines=12> */
[----:B------:R-:W-:Y:S02]  /*d190*/  ISETP.NE.U32.AND P0, PT, RZ, UR4, PT ;  /* 0x00000004ff007c0c */ /* 0x000fe4000bf05070 */
[----:B------:R-:W-:Y:S02]  /*d1a0*/  IADD3 R8, P1, R208, UR4, RZ ;  /* 0x00000004d0087c10 */ /* 0x000fe4000ff3e0ff */
        /* <DEDUP_REMOVED lines=25> */
[----:B------:R-:W-:-:S03]  /*d340*/  IMAD R7, R202, 0x40, R201 ;  /* 0x00000040ca077824 */ /* 0x000fc600078e02c9 */
[----:B------:R2:W5:Y:S01]  /*d350*/  @P1 LDG.E R0, desc[UR40][R208.64] ;  /* 0x00000028d0001981 */ /* 0x000562000c1e1900 */
[----:B------:R-:W-:-:S03]  /*d360*/  IMAD.WIDE R10, R7, 0x2, R10 ;  /* 0x00000002070a7825 */ /* 0x000fc600078e020a */
[----:B-1----:R-:W-:Y:S01]  /*d370*/  IADD3 R13, P4, R10, 0x1000, RZ ;  /* 0x000010000a0d7810 */ /* 0x002fe20007f9e0ff */
[----:B------:R-:W-:-:S12]  /*d380*/  @P1 BRA `(.L_x_7761) ;  /* 0x0000000000101947 */ /* 0x000fd80003800000 */
[----:B------:R-:W-:Y:S05]  /*d390*/  @!P0 BRA `(.L_x_7761) ;  /* 0x00000000000c8947 */ /* 0x000fea0003800000 */
[----:B------:R-:W3:Y:S04]  /*d3a0*/  LDG.E R7, desc[UR40][R8.64] ;  /* 0x0000002808077981 */ /* 0x000ee8000c1e1900 */
[----:B-----5:R-:W3:Y:S02]  /*d3b0*/  LDG.E R0, desc[UR40][R8.64+0x4] ;  /* 0x0000042808007981 */ /* 0x020ee4000c1e1900 */
[----:B---3--:R-:W-:-:S07]  /*d3c0*/  IMAD.IADD R0, R0, 0x1, -R7 ;  /* 0x0000000100007824 */ /* 0x008fce00078e0a07 */
.L_x_7761:
[----:B------:R-:W-:Y:S01]  /*d3d0*/  SHF.R.S32.HI R81, RZ, 0x1f, R207 ;  /* 0x0000001fff517819 */ /* 0x000fe200000114cf */
[----:B------:R-:W-:Y:S01]  /*d3e0*/  ULDC.64 UR4, c[0x0][0xb70] ;  /* 0x0002dc0000047ab9 */ /* 0x000fe20000000a00 */
[--C-:B--2--5:R-:W-:Y:S01]  /*d3f0*/  SHF.R.S32.HI R21, RZ, 0x1f, R3.reuse ;  /* 0x0000001fff157819 */ /* 0x124fe20000011403 */
[----:B------:R-:W-:Y:S01]  /*d400*/  IMAD.MOV.U32 R20, RZ, RZ, R3 ;  /* 0x000000ffff147224 */ /* 0x000fe200078e0003 */
[----:B------:R-:W-:Y:S01]  /*d410*/  LOP3.LUT R12, R13, 0x380, RZ, 0xc0, !PT ;  /* 0x000003800d0c7812 */ /* 0x000fe200078ec0ff */
[----:B------:R-:W-:Y:S01]  /*d420*/  IMAD R4, R81, UR4, RZ ;  /* 0x0000000451047c24 */ /* 0x000fe2000f8e02ff */
[----:B------:R-:W-:Y:S01]  /*d430*/  SEL R221, R221, RZ, !P0 ;  /* 0x000000ffdddd7207 */ /* 0x000fe20004000000 */
[C---:B------:R-:W-:Y:S01]  /*d440*/  IMAD.WIDE.U32 R8, R207.reuse, UR4, R20 ;  /* 0x00000004cf087c25 */ /* 0x040fe2000f8e0014 */
[----:B------:R-:W-:Y:S02]  /*d450*/  SEL R83, R210, RZ, !P0 ;  /* 0x000000ffd2537207 */ /* 0x000fe40004000000 */
[----:B------:R-:W-:Y:S01]  /*d460*/  SHF.R.U64 R12, R12, 0x3, RZ ;  /* 0x000000030c0c7819 */ /* 0x000fe200000012ff */
[----:B------:R-:W-:Y:S01]  /*d470*/  IMAD R7, R207, UR5, R4 ;  /* 0x00000005cf077c24 */ /* 0x000fe2000f8e0204 */
[----:B------:R-:W-:Y:S01]  /*d480*/  ULDC.64 UR4, c[0x0][0xb78] ;  /* 0x0002de0000047ab9 */ /* 0x000fe20000000a00 */
[C---:B------:R-:W-:Y:S01]  /*d490*/  IADD3 R29, P0, R10.reuse, 0x3000, RZ ;  /* 0x000030000a1d7810 */ /* 0x040fe20007f1e0ff */
[----:B------:R-:W-:Y:S01]  /*d4a0*/  IMAD R4, R221, UR4, RZ ;  /* 0x00000004dd047c24 */ /* 0x000fe2000f8e02ff */
[C---:B------:R-:W-:Y:S01]  /*d4b0*/  IADD3 R25, P5, R10.reuse, 0x2000, RZ ;  /* 0x000020000a197810 */ /* 0x040fe20007fbe0ff */
[----:B------:R-:W-:Y:S01]  /*d4c0*/  IMAD.IADD R9, R9, 0x1, R7 ;  /* 0x0000000109097824 */ /* 0x000fe200078e0207 */
[----:B------:R-:W-:Y:S01]  /*d4d0*/  IADD3 R37, P2, R10, 0x5000, RZ ;  /* 0x000050000a257810 */ /* 0x000fe20007f5e0ff */
[----:B------:R-:W-:Y:S01]  /*d4e0*/  IMAD R15, R213, 0x80, R232 ;  /* 0x00000080d50f7824 */ /* 0x000fe200078e02e8 */
[----:B------:R-:W-:Y:S01]  /*d4f0*/  LOP3.LUT R12, R12, R13, RZ, 0x3c, !PT ;  /* 0x0000000d0c0c7212 */ /* 0x000fe200078e3cff */
[----:B------:R-:W-:Y:S01]  /*d500*/  IMAD.WIDE.U32 R8, R83, UR4, R8 ;  /* 0x0000000453087c25 */ /* 0x000fe2000f8e0008 */
[----:B------:R-:W-:-:S02]  /*d510*/  IADD3 R33, P1, R10, 0x4000, RZ ;  /* 0x000040000a217810 */ /* 0x000fc40007f3e0ff */
[----:B------:R-:W-:Y:S01]  /*d520*/  LOP3.LUT R28, R29, 0x380, RZ, 0xc0, !PT ;  /* 0x000003801d1c7812 */ /* 0x000fe200078ec0ff */
[----:B------:R-:W-:Y:S01]  /*d530*/  IMAD R13, R83, UR5, R4 ;  /* 0x00000005530d7c24 */ /* 0x000fe2000f8e0204 */
[----:B------:R-:W-:Y:S01]  /*d540*/  LOP3.LUT R24, R25, 0x380, RZ, 0xc0, !PT ;  /* 0x0000038019187812 */ /* 0x000fe200078ec0ff */
[----:B------:R-:W-:Y:S01]  /*d550*/  ULDC.64 UR4, c[0x0][0xb40] ;  /* 0x0002d00000047ab9 */ /* 0x000fe20000000a00 */
[----:B------:R-:W-:Y:S02]  /*d560*/  SHF.R.S32.HI R7, RZ, 0x1f, R15 ;  /* 0x0000001fff077819 */ /* 0x000fe4000001140f */
[----:B------:R-:W-:Y:S02]  /*d570*/  IADD3 R4, P3, R15, R8, RZ ;  /* 0x000000080f047210 */ /* 0x000fe40007f7e0ff */
[----:B------:R-:W-:Y:S02]  /*d580*/  LOP3.LUT R36, R37, 0x380, RZ, 0xc0, !PT ;  /* 0x0000038025247812 */ /* 0x000fe400078ec0ff */
[----:B------:R-:W-:-:S02]  /*d590*/  LOP3.LUT R32, R33, 0x380, RZ, 0xc0, !PT ;  /* 0x0000038021207812 */ /* 0x000fc400078ec0ff */
[----:B------:R-:W-:Y:S02]  /*d5a0*/  SHF.R.U64 R28, R28, 0x3, RZ ;  /* 0x000000031c1c7819 */ /* 0x000fe400000012ff */
[----:B------:R-:W-:Y:S02]  /*d5b0*/  SHF.R.U64 R24, R24, 0x3, RZ ;  /* 0x0000000318187819 */ /* 0x000fe400000012ff */
[----:B------:R-:W-:Y:S01]  /*d5c0*/  IADD3.X R7, R7, R9, R13, P3, !PT ;  /* 0x0000000907077210 */ /* 0x000fe20001ffe40d */
[----:B------:R-:W-:Y:S01]  /*d5d0*/  IMAD.X R13, RZ, RZ, R11, P4 ;  /* 0x000000ffff0d7224 */ /* 0x000fe200020e060b */
[----:B------:R-:W-:Y:S02]  /*d5e0*/  SHF.R.U64 R36, R36, 0x3, RZ ;  /* 0x0000000324247819 */ /* 0x000fe400000012ff */
[----:B------:R-:W-:Y:S02]  /*d5f0*/  LEA R58, P3, R4, UR4, 0x2 ;  /* 0x00000004043a7c11 */ /* 0x000fe4000f8610ff */
[----:B------:R-:W-:-:S02]  /*d600*/  SHF.R.U64 R32, R32, 0x3, RZ ;  /* 0x0000000320207819 */ /* 0x000fc400000012ff */
[----:B------:R-:W-:Y:S01]  /*d610*/  LOP3.LUT R28, R28, R29, RZ, 0x3c, !PT ;  /* 0x0000001d1c1c7212 */ /* 0x000fe200078e3cff */
[--C-:B------:R-:W-:Y:S01]  /*d620*/  IMAD.X R29, RZ, RZ, R11.reuse, P0 ;  /* 0x000000ffff1d7224 */ /* 0x100fe200000e060b */
[----:B------:R-:W-:Y:S01]  /*d630*/  LOP3.LUT R24, R24, R25, RZ, 0x3c, !PT ;  /* 0x0000001918187212 */ /* 0x000fe200078e3cff */
[--C-:B------:R-:W-:Y:S01]  /*d640*/  IMAD.X R25, RZ, RZ, R11.reuse, P5 ;  /* 0x000000ffff197224 */ /* 0x100fe200028e060b */
[----:B------:R-:W-:Y:S02]  /*d650*/  IADD3 R53, P0, R10, 0x9000, RZ ;  /* 0x000090000a357810 */ /* 0x000fe40007f1e0ff */
[----:B------:R-:W-:Y:S01]  /*d660*/  LOP3.LUT R36, R36, R37, RZ, 0x3c, !PT ;  /* 0x0000002524247212 */ /* 0x000fe200078e3cff */
[----:B------:R-:W-:Y:S01]  /*d670*/  IMAD.X R37, RZ, RZ, R11, P2 ;  /* 0x000000ffff257224 */ /* 0x000fe200010e060b */
[----:B------:R-:W-:Y:S01]  /*d680*/  LEA.HI.X R59, R4, UR5, R7, 0x2, P3 ;  /* 0x00000005043b7c11 */ /* 0x000fe200098f1407 */
[----:B------:R-:W-:Y:S01]  /*d690*/  VIADD R7, R15, 0x8 ;  /* 0x000000080f077836 */ /* 0x000fe20000000000 */
[----:B------:R-:W-:Y:S01]  /*d6a0*/  LOP3.LUT R32, R32, R33, RZ, 0x3c, !PT ;  /* 0x0000002120207212 */ /* 0x000fe200078e3cff */
[----:B------:R-:W-:Y:S01]  /*d6b0*/  IMAD.X R33, RZ, RZ, R11, P1 ;  /* 0x000000ffff217224 */ /* 0x000fe200008e060b */
[C---:B------:R-:W-:Y:S01]  /*d6c0*/  IADD3 R41, P3, R10.reuse, 0x6000, RZ ;  /* 0x000060000a297810 */ /* 0x040fe20007f7e0ff */
[----:B------:R-:W-:Y:S01]  /*d6d0*/  ULDC.64 UR4, c[0x0][0xaa0] ;  /* 0x0002a80000047ab9 */ /* 0x000fe20000000a00 */
[----:B------:R-:W-:-:S02]  /*d6e0*/  IADD3 R45, P4, R10, 0x7000, RZ ;  /* 0x000070000a2d7810 */ /* 0x000fc40007f9e0ff */
[C---:B------:R-:W-:Y:S02]  /*d6f0*/  IADD3 R49, P5, R10.reuse, 0x8000, RZ ;  /* 0x000080000a317810 */ /* 0x040fe40007fbe0ff */
[C---:B------:R-:W-:Y:S02]  /*d700*/  IADD3 R57, P2, R10.reuse, 0xb000, RZ ;  /* 0x0000b0000a397810 */ /* 0x040fe40007f5e0ff */
[----:B------:R-:W-:Y:S02]  /*d710*/  LOP3.LUT R52, R53, 0x380, RZ, 0xc0, !PT ;  /* 0x0000038035347812 */ /* 0x000fe400078ec0ff */
[----:B------:R-:W-:Y:S02]  /*d720*/  IADD3 R77, P1, R10, 0xa000, RZ ;  /* 0x0000a0000a4d7810 */ /* 0x000fe40007f3e0ff */
[----:B------:R-:W-:Y:S02]  /*d730*/  LOP3.LUT R40, R41, 0x380, RZ, 0xc0, !PT ;  /* 0x0000038029287812 */ /* 0x000fe400078ec0ff */
[----:B------:R-:W-:-:S02]  /*d740*/  LOP3.LUT R44, R45, 0x380, RZ, 0xc0, !PT ;  /* 0x000003802d2c7812 */ /* 0x000fc400078ec0ff */
[----:B------:R-:W-:Y:S02]  /*d750*/  LOP3.LUT R48, R49, 0x380, RZ, 0xc0, !PT ;  /* 0x0000038031307812 */ /* 0x000fe400078ec0ff */
[----:B------:R-:W-:Y:S02]  /*d760*/  LOP3.LUT R56, R57, 0x380, RZ, 0xc0, !PT ;  /* 0x0000038039387812 */ /* 0x000fe400078ec0ff */
[----:B------:R-:W-:Y:S02]  /*d770*/  SHF.R.U64 R52, R52, 0x3, RZ ;  /* 0x0000000334347819 */ /* 0x000fe400000012ff */
[----:B------:R-:W-:Y:S02]  /*d780*/  LOP3.LUT R76, R77, 0x380, RZ, 0xc0, !PT ;  /* 0x000003804d4c7812 */ /* 0x000fe400078ec0ff */
[----:B------:R-:W-:Y:S02]  /*d790*/  SHF.R.U64 R40, R40, 0x3, RZ ;  /* 0x0000000328287819 */ /* 0x000fe400000012ff */
[----:B------:R-:W-:-:S02]  /*d7a0*/  SHF.R.U64 R44, R44, 0x3, RZ ;  /* 0x000000032c2c7819 */ /* 0x000fc400000012ff */
[----:B------:R-:W-:Y:S02]  /*d7b0*/  SHF.R.U64 R48, R48, 0x3, RZ ;  /* 0x0000000330307819 */ /* 0x000fe400000012ff */
[----:B------:R-:W-:Y:S02]  /*d7c0*/  SHF.R.U64 R56, R56, 0x3, RZ ;  /* 0x0000000338387819 */ /* 0x000fe400000012ff */
[----:B------:R-:W-:Y:S01]  /*d7d0*/  LOP3.LUT R52, R52, R53, RZ, 0x3c, !PT ;  /* 0x0000003534347212 */ /* 0x000fe200078e3cff */
[--C-:B------:R-:W-:Y:S01]  /*d7e0*/  IMAD.X R53, RZ, RZ, R11.reuse, P0 ;  /* 0x000000ffff357224 */ /* 0x100fe200000e060b */
[----:B------:R-:W-:Y:S02]  /*d7f0*/  SHF.R.U64 R76, R76, 0x3, RZ ;  /* 0x000000034c4c7819 */ /* 0x000fe400000012ff */
[----:B------:R-:W-:Y:S01]  /*d800*/  LOP3.LUT R40, R40, R41, RZ, 0x3c, !PT ;  /* 0x0000002928287212 */ /* 0x000fe200078e3cff */
[--C-:B------:R-:W-:Y:S01]  /*d810*/  IMAD.X R41, RZ, RZ, R11.reuse, P3 ;  /* 0x000000ffff297224 */ /* 0x100fe200018e060b */
[----:B------:R-:W-:Y:S01]  /*d820*/  LOP3.LUT R44, R44, R45, RZ, 0x3c, !PT ;  /* 0x0000002d2c2c7212 */ /* 0x000fe200078e3cff */
[--C-:B------:R-:W-:Y:S01]  /*d830*/  IMAD.X R45, RZ, RZ, R11.reuse, P4 ;  /* 0x000000ffff2d7224 */ /* 0x100fe200020e060b */
[----:B------:R-:W-:Y:S01]  /*d840*/  LOP3.LUT R48, R48, R49, RZ, 0x3c, !PT ;  /* 0x0000003130307212 */ /* 0x000fe200078e3cff */
[----:B------:R-:W-:Y:S01]  /*d850*/  IMAD.X R49, RZ, RZ, R11, P5 ;  /* 0x000000ffff317224 */ /* 0x000fe200028e060b */
[----:B------:R-:W-:-:S02]  /*d860*/  LOP3.LUT P0, RZ, R227, 0x3, RZ, 0xc0, !PT ;  /* 0x00000003e3ff7812 */ /* 0x000fc4000780c0ff */
[----:B------:R-:W-:Y:S01]  /*d870*/  LOP3.LUT R56, R56, R57, RZ, 0x3c, !PT ;  /* 0x0000003938387212 */ /* 0x000fe200078e3cff */
[--C-:B------:R-:W-:Y:S01]  /*d880*/  IMAD.X R57, RZ, RZ, R11.reuse, P2 ;  /* 0x000000ffff397224 */ /* 0x100fe200010e060b */
[C---:B------:R-:W-:Y:S02]  /*d890*/  IADD3 R73, P3, R10.reuse, 0xc000, RZ ;  /* 0x0000c0000a497810 */ /* 0x040fe40007f7e0ff */
[----:B------:R-:W-:Y:S02]  /*d8a0*/  IADD3 R69, P4, R10, 0xd000, RZ ;  /* 0x0000d0000a457810 */ /* 0x000fe40007f9e0ff */
[----:B------:R-:W-:Y:S01]  /*d8b0*/  LOP3.LUT R76, R76, R77, RZ, 0x3c, !PT ;  /* 0x0000004d4c4c7212 */ /* 0x000fe200078e3cff */
[----:B------:R-:W-:Y:S01]  /*d8c0*/  IMAD.X R77, RZ, RZ, R11, P1 ;  /* 0x000000ffff4d7224 */ /* 0x000fe200008e060b */
[C---:B------:R-:W-:Y:S02]  /*d8d0*/  IADD3 R65, P5, R10.reuse, 0xe000, RZ ;  /* 0x0000e0000a417810 */ /* 0x040fe40007fbe0ff */
[----:B------:R-:W-:-:S02]  /*d8e0*/  LOP3.LUT R4, R10, 0x380, RZ, 0xc0, !PT ;  /* 0x000003800a047812 */ /* 0x000fc400078ec0ff */
[----:B------:R-:W-:Y:S02]  /*d8f0*/  IADD3 R9, P2, R10, 0xf000, RZ ;  /* 0x0000f0000a097810 */ /* 0x000fe40007f5e0ff */
[-C--:B------:R-:W-:Y:S02]  /*d900*/  ISETP.GE.OR P1, PT, R15, R0.reuse, P0 ;  /* 0x000000000f00720c */ /* 0x080fe40000726670 */
[----:B------:R-:W-:Y:S01]  /*d910*/  ISETP.GE.OR P0, PT, R7, R0, P0 ;  /* 0x000000000700720c */ /* 0x000fe20000706670 */
[----:B------:R-:W-:Y:S01]  /*d920*/  IMAD.X R61, RZ, RZ, R11, P2 ;  /* 0x000000ffff3d7224 */ /* 0x000fe200010e060b */
[----:B------:R-:W-:Y:S02]  /*d930*/  LOP3.LUT R72, R73, 0x380, RZ, 0xc0, !PT ;  /* 0x0000038049487812 */ /* 0x000fe400078ec0ff */
[----:B------:R-:W-:Y:S02]  /*d940*/  LOP3.LUT R68, R69, 0x380, RZ, 0xc0, !PT ;  /* 0x0000038045447812 */ /* 0x000fe400078ec0ff */
[----:B------:R-:W-:-:S02]  /*d950*/  LOP3.LUT R64, R65, 0x380, RZ, 0xc0, !PT ;  /* 0x0000038041407812 */ /* 0x000fc400078ec0ff */
[----:B------:R-:W-:Y:S02]  /*d960*/  SHF.R.U64 R7, R4, 0x3, RZ ;  /* 0x0000000304077819 */ /* 0x000fe400000012ff */
[----:B------:R-:W-:Y:S01]  /*d970*/  LOP3.LUT R4, R9, 0x380, RZ, 0xc0, !PT ;  /* 0x0000038009047812 */ /* 0x000fe200078ec0ff */
[----:B------:R-:W-:Y:S01]  /*d980*/  @!P1 STG.E desc[UR40][R58.64], R6 ;  /* 0x000000063a009986 */ /* 0x000fe2000c101928 */
[----:B------:R-:W-:Y:S02]  /*d990*/  SHF.R.U64 R72, R72, 0x3, RZ ;  /* 0x0000000348487819 */ /* 0x000fe400000012ff */
[----:B------:R-:W-:Y:S01]  /*d9a0*/  SHF.R.U64 R68, R68, 0x3, RZ ;  /* 0x0000000344447819 */ /* 0x000fe200000012ff */
[----:B------:R1:W-:Y:S01]  /*d9b0*/  @!P0 STG.E desc[UR40][R58.64+0x20], R5 ;  /* 0x000020053a008986 */ /* 0x0003e2000c101928 */
[----:B------:R-:W-:Y:S02]  /*d9c0*/  SHF.R.U64 R64, R64, 0x3, RZ ;  /* 0x0000000340407819 */ /* 0x000fe400000012ff */
[----:B------:R-:W-:Y:S01]  /*d9d0*/  SHF.R.U64 R4, R4, 0x3, RZ ;  /* 0x0000000304047819 */ /* 0x000fe200000012ff */
[----:B------:R-:W5:Y:S01]  /*d9e0*/  LD.E.128 R12, desc[UR40][R12.64] ;  /* 0x000000280c0c7980 */ /* 0x000f62000c101d00 */
        /* <DEDUP_REMOVED lines=19> */
[----:B-1----:R1:W5:Y:S04]  /*db20*/  LD.E.128 R4, desc[UR40][R76.64] ;  /* 0x000000284c047980 */ /* 0x002368000c101d00 */
[----:B------:R-:W5:Y:S04]  /*db30*/  LD.E.128 R56, desc[UR40][R56.64] ;  /* 0x0000002838387980 */ /* 0x000f68000c101d00 */
        /* <DEDUP_REMOVED lines=21> */
[C---:B-1----:R-:W-:Y:S02]  /*dc90*/  IMAD R77, R207.reuse, UR5, R78 ;  /* 0x00000005cf4d7c24 */ /* 0x042fe4000f8e024e */
        /* <DEDUP_REMOVED lines=16> */
[----:B-1----:R-:W-:Y:S06]  /*dda0*/  @P3 BRA `(.L_x_7763) ;  /* 0x0000000000583947 */ /* 0x002fec0003800000 */
[----:B------:R-:W-:Y:S01]  /*ddb0*/  ULDC.64 UR4, c[0x0][0xad8] ;  /* 0x0002b60000047ab9 */ /* 0x000fe20000000a00 */
[----:B------:R-:W-:Y:S01]  /*ddc0*/  IMAD.MOV.U32 R20, RZ, RZ, R78 ;  /* 0x000000ffff147224 */ /* 0x000fe200078e004e */
[----:B------:R-:W-:Y:S01]  /*ddd0*/  ULDC.64 UR6, c[0x0][0xa80] ;  /* 0x0002a00000067ab9 */ /* 0x000fe20000000a00 */
[----:B------:R-:W-:Y:S02]  /*dde0*/  IMAD.MOV.U32 R21, RZ, RZ, R83 ;  /* 0x000000ffff157224 */ /* 0x000fe400078e0053 */
[----:B------:R-:W-:Y:S02]  /*ddf0*/  IMAD R3, R77, UR4, RZ ;  /* 0x000000044d037c24 */ /* 0x000fe4000f8e02ff */
[C---:B------:R-:W-:Y:S01]  /*de00*/  IMAD.WIDE.U32 R20, R76.reuse, UR4, R20 ;  /* 0x000000044c147c25 */ /* 0x040fe2000f8e0014 */
[----:B------:R-:W-:Y:S02]  /*de10*/  ULDC UR4, c[0x0][0xa8c] ;  /* 0x0002a30000047ab9 */ /* 0x000fe40000000800 */
[C---:B------:R-:W-:Y:S01]  /*de20*/  ISETP.GE.AND P5, PT, R201.reuse, UR4, PT ;  /* 0x00000004c9007c0c */ /* 0x040fe2000bfa6270 */
[----:B------:R-:W-:Y:S01]  /*de30*/  IMAD R3, R76, UR5, R3 ;  /* 0x000000054c037c24 */ /* 0x000fe2000f8e0203 */
[----:B------:R-:W-:Y:S01]  /*de40*/  LEA R80, P3, R20, UR6, 0x1 ;  /* 0x0000000614507c11 */ /* 0x000fe2000f8608ff */
[----:B------:R-:W-:-:S02]  /*de50*/  VIADD R0, R201, 0x40 ;  /* 0x00000040c9007836 */ /* 0x000fc40000000000 */
[----:B------:R-:W-:-:S03]  /*de60*/  IMAD.IADD R3, R21, 0x1, R3 ;  /* 0x0000000115037824 */ /* 0x000fc600078e0203 */
[----:B------:R-:W-:Y:S01]  /*de70*/  ISETP.GE.AND P4, PT, R0, UR4, PT ;  /* 0x0000000400007c0c */ /* 0x000fe2000bf86270 */
[C---:B------:R-:W-:Y:S01]  /*de80*/  VIADD R0, R201.reuse, 0xc0 ;  /* 0x000000c0c9007836 */ /* 0x040fe20000000000 */
[----:B------:R-:W-:Y:S01]  /*de90*/  LEA.HI.X R81, R20, UR7, R3, 0x1, P3 ;  /* 0x0000000714517c11 */ /* 0x000fe200098f0c03 */
[----:B------:R-:W-:-:S04]  /*dea0*/  VIADD R3, R201, 0x80 ;  /* 0x00000080c9037836 */ /* 0x000fc80000000000 */
[----:B-----5:R1:W-:Y:S01]  /*deb0*/  @!P5 STG.E.128 desc[UR40][R80.64], R8 ;  /* 0x000000085000d986 */ /* 0x0203e2000c101d28 */
[----:B------:R-:W-:Y:S02]  /*dec0*/  ISETP.GE.AND P3, PT, R3, UR4, PT ;  /* 0x0000000403007c0c */ /* 0x000fe4000bf66270 */
[----:B------:R-:W-:-:S03]  /*ded0*/  ISETP.GE.AND P5, PT, R0, UR4, PT ;  /* 0x0000000400007c0c */ /* 0x000fc6000bfa6270 */
[----:B------:R1:W-:Y:S08]  /*dee0*/  @!P4 STG.E.128 desc[UR40][R80.64+0x80], R32 ;  /* 0x000080205000c986 */ /* 0x0003f0000c101d28 */
[----:B------:R1:W-:Y:S04]  /*def0*/  @!P3 STG.E.128 desc[UR40][R80.64+0x100], R48 ;  /* 0x000100305000b986 */ /* 0x0003e8000c101d28 */
[----:B------:R1:W-:Y:S02]  /*df00*/  @!P5 STG.E.128 desc[UR40][R80.64+0x180], R72 ;  /* 0x000180485000d986 */ /* 0x0003e4000c101d28 */
.L_x_7763:
[----:B------:R-:W-:Y:S05]  /*df10*/  BSYNC B1 ;  /* 0x0000000000017941 */ /* 0x000fea0003800000 */
.L_x_7762:
[----:B------:R-:W-:Y:S04]  /*df20*/  BSSY B1, `(.L_x_7764) ;  /* 0x000001a000017945 */ /* 0x000fe80003800000 */
[----:B------:R-:W-:Y:S05]  /*df30*/  @P2 BRA `(.L_x_7765) ;  /* 0x0000000000602947 */ /* 0x000fea0003800000 */
[----:B------:R-:W-:Y:S01]  /*df40*/  IADD3 R3, P2, R76, 0x20, RZ ;  /* 0x000000204c037810 */ /* 0x000fe20007f5e0ff */
[----:B------:R-:W-:Y:S01]  /*df50*/  ULDC.64 UR6, c[0x0][0xad8] ;  /* 0x0002b60000067ab9 */ /* 0x000fe20000000a00 */
[----:B-1---5:R-:W-:Y:S01]  /*df60*/  IMAD.MOV.U32 R8, RZ, RZ, R78 ;  /* 0x000000ffff087224 */ /* 0x022fe200078e004e */
        /* <DEDUP_REMOVED lines=9> */
[----:B------:R-:W-:Y:S01]  /*e000*/  ULDC.64 UR6, c[0x0][0xa80] ;  /* 0x0002a00000067ab9 */ /* 0x000fe20000000a00 */
[----:B------:R-:W-:Y:S01]  /*e010*/  VIADD R0, R201, 0x80 ;  /* 0x00000080c9007836 */ /* 0x000fe20000000000 */
[----:B------:R-:W-:Y:S01]  /*e020*/  LEA R10, P5, R8, UR6, 0x1 ;  /* 0x00000006080a7c11 */ /* 0x000fe2000f8a08ff */
[----:B------:R-:W-:Y:S02]  /*e030*/  IMAD.IADD R3, R9, 0x1, R3 ;  /* 0x0000000109037824 */ /* 0x000fe400078e0203 */
[----:B------:R-:W-:Y:S01]  /*e040*/  VIADD R9, R201, 0xc0 ;  /* 0x000000c0c9097836 */ /* 0x000fe20000000000 */
[----:B------:R-:W-:Y:S02]  /*e050*/  ISETP.GE.AND P2, PT, R0, UR4, PT ;  /* 0x0000000400007c0c */ /* 0x000fe4000bf46270 */
[----:B------:R-:W-:Y:S02]  /*e060*/  LEA.HI.X R11, R8, UR7, R3, 0x1, P5 ;  /* 0x00000007080b7c11 */ /* 0x000fe4000a8f0c03 */
[----:B------:R-:W-:-:S03]  /*e070*/  ISETP.GE.AND P5, PT, R9, UR4, PT ;  /* 0x0000000409007c0c */ /* 0x000fc6000bfa6270 */
[----:B------:R2:W-:Y:S04]  /*e080*/  @!P4 STG.E.128 desc[UR40][R10.64], R12 ;  /* 0x0000000c0a00c986 */ /* 0x0005e8000c101d28 */
[----:B------:R2:W-:Y:S04]  /*e090*/  @!P3 STG.E.128 desc[UR40][R10.64+0x80], R36 ;  /* 0x000080240a00b986 */ /* 0x0005e8000c101d28 */
[----:B------:R2:W-:Y:S04]  /*e0a0*/  @!P2 STG.E.128 desc[UR40][R10.64+0x100], R52 ;  /* 0x000100340a00a986 */ /* 0x0005e8000c101d28 */
[----:B------:R2:W-:Y:S02]  /*e0b0*/  @!P5 STG.E.128 desc[UR40][R10.64+0x180], R68 ;  /* 0x000180440a00d986 */ /* 0x0005e4000c101d28 */
.L_x_7765:
[----:B------:R-:W-:Y:S05]  /*e0c0*/  BSYNC B1 ;  /* 0x0000000000017941 */ /* 0x000fea0003800000 */
.L_x_7764:
        /* <DEDUP_REMOVED lines=14> */
[----:B--2---:R-:W-:Y:S02]  /*e1b0*/  VIADD R10, R201, 0xc0 ;  /* 0x000000c0c90a7836 */ /* 0x004fe40000000000 */
        /* <DEDUP_REMOVED lines=11> */
.L_x_7767:
[----:B------:R-:W-:Y:S05]  /*e270*/  BSYNC B1 ;  /* 0x0000000000017941 */ /* 0x000fea0003800000 */
.L_x_7766:
[----:B------:R-:W-:Y:S05]  /*e280*/  @P1 BRA `(.L_x_7768) ;  /* 0x0000000c00441947 */ /* 0x000fea0003800000 */
[----:B------:R-:W-:Y:S01]  /*e290*/  IADD3 R3, P0, R76, 0x60, RZ ;  /* 0x000000604c037810 */ /* 0x000fe20007f1e0ff */
[C---:B------:R-:W-:Y:S01]  /*e2a0*/  VIADD R0, R201.reuse, 0x40 ;  /* 0x00000040c9007836 */ /* 0x040fe20000000000 */
[----:B------:R-:W-:Y:S01]  /*e2b0*/  ULDC UR4, c[0x0][0xa8c] ;  /* 0x0002a30000047ab9 */ /* 0x000fe20000000800 */
[----:B------:R-:W-:Y:S01]  /*e2c0*/  ULDC.64 UR6, c[0x0][0xad8] ;  /* 0x0002b60000067ab9 */ /* 0x000fe20000000a00 */
[----:B---3-5:R-:W-:Y:S01]  /*e2d0*/  IMAD.MOV.U32 R4, RZ, RZ, R78 ;  /* 0x000000ffff047224 */ /* 0x028fe200078e004e */
        /* <DEDUP_REMOVED lines=21> */
.L_x_7760:
        /* <DEDUP_REMOVED lines=21> */
.L_x_7769:
        /* <DEDUP_REMOVED lines=29> */
.L_x_7771:
[----:B------:R-:W-:Y:S05]  /*e750*/  BSYNC B1 ;  /* 0x0000000000017941 */ /* 0x000fea0003800000 */
.L_x_7770:
        /* <DEDUP_REMOVED lines=8> */
[----:B------:R-:W-:Y:S02]  /*e7e0*/  IMAD R11, R213, -0x80, R0 ;  /* 0xffffff80d50b7824 */ /* 0x000fe400078e0200 */
[----:B------:R-:W-:Y:S01]  /*e7f0*/  IMAD R6, R9, UR4, RZ ;  /* 0x0000000409067c24 */ /* 0x000fe2000f8e02ff */
[----:B------:R-:W-:Y:S01]  /*e800*/  SHF.R.S32.HI R9, RZ, 0x1f, R202 ;  /* 0x0000001fff097819 */ /* 0x000fe200000114ca */
[----:B------:R-:W-:Y:S01]  /*e810*/  IMAD.IADD R5, R5, 0x1, R3 ;  /* 0x0000000105057824 */ /* 0x000fe200078e0203 */
[C---:B------:R-:W-:Y:S01]  /*e820*/  ISETP.GE.AND P1, PT, R202.reuse, R11, PT ;  /* 0x0000000bca00720c */ /* 0x040fe20003f26270 */
[----:B------:R-:W-:Y:S02]  /*e830*/  VIADD R0, R202, 0x20 ;  /* 0x00000020ca007836 */ /* 0x000fe40000000000 */
[----:B------:R-:W-:-:S02]  /*e840*/  IMAD R3, R207, UR5, R6 ;  /* 0x00000005cf037c24 */ /* 0x000fc4000f8e0206 */
[----:B------:R-:W-:Y:S01]  /*e850*/  IMAD.WIDE.U32 R4, R207, UR4, R4 ;  /* 0x00000004cf047c25 */ /* 0x000fe2000f8e0004 */
[----:B------:R-:W-:Y:S01]  /*e860*/  ULDC.64 UR4, c[0x0][0xae8] ;  /* 0x0002ba0000047ab9 */ /* 0x000fe20000000a00 */
[----:B------:R-:W-:Y:S02]  /*e870*/  ISETP.GE.AND P0, PT, R0, R11, PT ;  /* 0x0000000b0000720c */ /* 0x000fe40003f06270 */
[----:B------:R-:W-:Y:S02]  /*e880*/  IMAD.IADD R5, R5, 0x1, R3 ;  /* 0x0000000105057824 */ /* 0x000fe400078e0203 */
[----:B------:R-:W-:Y:S02]  /*e890*/  IMAD R0, R221, UR4, RZ ;  /* 0x00000004dd007c24 */ /* 0x000fe4000f8e02ff */
[----:B------:R-:W-:-:S04]  /*e8a0*/  IMAD.WIDE.U32 R6, R13, UR4, R4 ;  /* 0x000000040d067c25 */ /* 0x000fc8000f8e0004 */
[----:B------:R-:W-:Y:S02]  /*e8b0*/  IMAD R3, R13, UR5, R0 ;  /* 0x000000050d037c24 */ /* 0x000fe4000f8e0200 */
[----:B------:R-:W-:Y:S02]  /*e8c0*/  IMAD.MOV.U32 R8, RZ, RZ, R202 ;  /* 0x000000ffff087224 */ /* 0x000fe400078e00ca */
[----:B------:R-:W-:Y:S02]  /*e8d0*/  VIADD R0, R202, 0x40 ;  /* 0x00000040ca007836 */ /* 0x000fe40000000000 */
[----:B------:R-:W-:-:S04]  /*e8e0*/  IMAD.WIDE R8, R213, 0x80, R8 ;  /* 0x00000080d5087825 */ /* 0x000fc800078e0208 */
[----:B------:R-:W-:Y:S01]  /*e8f0*/  IMAD.IADD R13, R7, 0x1, R3 ;  /* 0x00000001070d7824 */ /* 0x000fe200078e0203 */
        /* <DEDUP_REMOVED lines=23> */
.L_x_7773:
[----:B------:R-:W-:Y:S05]  /*ea70*/  BSYNC B1 ;  /* 0x0000000000017941 */ /* 0x000fea0003800000 */
.L_x_7772:
[----:B------:R-:W-:Y:S01]  /*ea80*/  BSSY B1, `(.L_x_7774) ;  /* 0x000001c000017945 */ /* 0x000fe20003800000 */
[----:B------:R-:W-:Y:S01]  /*ea90*/  ISETP.GE.AND P1, PT, R0, R11, PT ;  /* 0x0000000b0000720c */ /* 0x000fe20003f26270 */
[----:B------:R-:W-:Y:S02]  /*eaa0*/  VIADD R10, R202, 0x60 ;  /* 0x00000060ca0a7836 */ /* 0x000fe40000000000 */
        /* <DEDUP_REMOVED lines=18> */
[----:B--2---:R-:W-:Y:S01]  /*ebd0*/  LEA R14, P0, R4, UR6, 0x1 ;  /* 0x00000006040e7c11 */ /* 0x004fe2000f8008ff */
[----:B------:R-:W-:-:S05]  /*ebe0*/  IMAD.IADD R3, R5, 0x1, R3 ;  /* 0x0000000105037824 */ /* 0x000fca00078e0203 */
[----:B------:R-:W-:-:S05]  /*ebf0*/  LEA.HI.X R15, R4, UR7, R3, 0x1, P0 ;  /* 0x00000007040f7c11 */ /* 0x000fca00080f0c03 */
[----:B------:R3:W-:Y:S04]  /*ec00*/  @!P2 STG.E.128 desc[UR40][R14.64], RZ ;  /* 0x000000ff0e00a986 */ /* 0x0007e8000c101d28 */
[----:B------:R3:W-:Y:S04]  /*ec10*/  @!P3 STG.E.128 desc[UR40][R14.64+0x80], RZ ;  /* 0x000080ff0e00b986 */ /* 0x0007e8000c101d28 */
[----:B------:R3:W-:Y:S04]  /*ec20*/  @!P4 STG.E.128 desc[UR40][R14.64+0x100], RZ ;  /* 0x000100ff0e00c986 */ /* 0x0007e8000c101d28 */
[----:B------:R3:W-:Y:S02]  /*ec30*/  @!P5 STG.E.128 desc[UR40][R14.64+0x180], RZ ;  /* 0x000180ff0e00d986 */ /* 0x0007e4000c101d28 */
.L_x_7775:
[----:B------:R-:W-:Y:S05]  /*ec40*/  BSYNC B1 ;  /* 0x0000000000017941 */ /* 0x000fea0003800000 */
.L_x_7774:
        /* <DEDUP_REMOVED lines=27> */
.L_x_7777:
[----:B------:R-:W-:Y:S05]  /*ee00*/  BSYNC B1 ;  /* 0x0000000000017941 */ /* 0x000fea0003800000 */
.L_x_7776:
[----:B------:R-:W-:Y:S05]  /*ee10*/  @P0 BRA `(.L_x_7768) ;  /* 0x0000000000600947 */ /* 0x000fea0003800000 */
[----:B------:R-:W-:Y:S01]  /*ee20*/  IADD3 R3, P0, R8, 0x60, RZ ;  /* 0x0000006008037810 */ /* 0x000fe20007f1e0ff */
[C---:B------:R-:W-:Y:S01]  /*ee30*/  VIADD R0, R201.reuse, 0x40 ;  /* 0x00000040c9007836 */ /* 0x040fe20000000000 */
[----:B------:R-:W-:Y:S01]  /*ee40*/  ULDC UR4, c[0x0][0xa8c] ;  /* 0x0002a30000047ab9 */ /* 0x000fe20000000800 */
[----:B------:R-:W-:Y:S01]  /*ee50*/  ULDC.64 UR6, c[0x0][0xad8] ;  /* 0x0002b60000067ab9 */ /* 0x000fe20000000a00 */
[----:B------:R-:W-:Y:S01]  /*ee60*/  IMAD.MOV.U32 R4, RZ, RZ, R6 ;  /* 0x000000ffff047224 */ /* 0x000fe200078e0006 */
[C---:B------:R-:W-:Y:S01]  /*ee70*/  ISETP.GE.AND P1, PT, R201.reuse, UR4, PT ;  /* 0x00000004c9007c0c */ /* 0x040fe2000bf26270 */
        /* <DEDUP_REMOVED lines=18> */
.L_x_7768:
[----:B------:R-:W-:Y:S05]  /*efa0*/  BSYNC B0 ;  /* 0x0000000000007941 */ /* 0x000fea0003800000 */
.L_x_7759:
[----:B------:R-:W-:Y:S02]  /*efb0*/  ULDC UR4, c[0x0][0xc14] ;  /* 0x0003050000047ab9 */ /* 0x000fe40000000800 */
[----:B-1----:R-:W-:-:S13]  /*efc0*/  ISETP.GE.AND P0, PT, R87, UR4, PT ;  /* 0x0000000457007c0c */ /* 0x002fda000bf06270 */
[----:B------:R-:W-:Y:S05]  /*efd0*/  @!P0 BRA `(.L_x_7778) ;  /* 0xffffff1c00e48947 */ /* 0x000fea000383ffff */
[----:B------:R-:W-:Y:S05]  /*efe0*/  BRA `(.L_x_7645) ;  /* 0x0000005400787947 */ /* 0x000fea0003800000 */
.L_x_7643:
        /* <DEDUP_REMOVED lines=61> */
.L_x_7783:
        /* <DEDUP_REMOVED lines=16> */
.L_x_7782:
[----:B------:R-:W-:Y:S05]  /*f4c0*/  BSYNC B0 ;  /* 0x0000000000007941 */ /* 0x000fea0003800000 */
.L_x_7781:
        /* <DEDUP_REMOVED lines=26> */
.L_x_7779:
        /* <DEDUP_REMOVED lines=16> */
.L_x_7784:
        /* <DEDUP_REMOVED lines=25> */
.L_x_7780:
[----:B------:R-:W-:Y:S02]  /*f900*/  IMAD.MOV.U32 R17, RZ, RZ, RZ ;  /* 0x000000ffff117224 */ /* 0x000fe400078e00ff */
[----:B------:R-:W-:Y:S02]  /*f910*/  IMAD.U32 R16, RZ, RZ, UR6 ;  /* 0x00000006ff107e24 */ /* 0x000fe4000f8e00ff */
[----:B------:R-:W-:-:S07]  /*f920*/  IMAD.MOV.U32 R18, RZ, RZ, RZ ;  /* 0x000000ffff127224 */ /* 0x000fce00078e00ff */
.L_x_7785:
        /* <DEDUP_REMOVED lines=22> */
.L_x_7868:
        /* <DEDUP_REMOVED lines=29> */
[----:B------:R0:W-:Y:S03]  /*fc60*/  STL [R1+0x20], R4 ;  /* 0x0000200401007387 */ /* 0x0001e60000100800 */
        /* <DEDUP_REMOVED lines=8> */
[----:B0-----:R-:W-:Y:S01]  /*fcf0*/  IADD3 R4, P0, R4, UR6, RZ ;  /* 0x0000000604047c10 */ /* 0x001fe2000ff1e0ff */
        /* <DEDUP_REMOVED lines=8> */
[----:B------:R-:W-:-:S06]  /*fd80*/  IMAD.U32 R7, RZ, RZ, UR4 ;  /* 0x00000004ff077e24 */ /* 0x000fcc000f8e00ff */
[----:B------:R0:W5:Y:S01]  /*fd90*/  @P1 LDG.E R7, desc[UR40][R8.64] ;  /* 0x0000002808071981 */ /* 0x000162000c1e1900 */
[----:B------:R-:W-:Y:S01]  /*fda0*/  ISETP.NE.U32.AND P0, PT, RZ, UR6, PT ;  /* 0x00000006ff007c0c */ /* 0x000fe2000bf05070 */
[----:B------:R-:W-:Y:S02]  /*fdb0*/  ULDC UR4, c[0x0][0x338] ;  /* 0x0000ce0000047ab9 */ /* 0x000fe40000000800 */
[----:B-1----:R-:W-:Y:S01]  /*fdc0*/  IMAD.U32 R0, RZ, RZ, UR4 ;  /* 0x00000004ff007e24 */ /* 0x002fe2000f8e00ff */
[----:B------:R-:W-:Y:S01]  /*fdd0*/  ISETP.NE.AND.EX P0, PT, RZ, UR7, PT, P0 ;  /* 0x00000007ff007c0c */ /* 0x000fe2000bf05300 */
[----:B------:R-:W-:-:S12]  /*fde0*/  @P1 BRA `(.L_x_7787) ;  /* 0x0000000000101947 */ /* 0x000fd80003800000 */
[----:B------:R-:W-:Y:S05]  /*fdf0*/  @!P2 BRA `(.L_x_7787) ;  /* 0x00000000000ca947 */ /* 0x000fea0003800000 */
[----:B-----5:R-:W2:Y:S04]  /*fe00*/  LDG.E R7, desc[UR40][R2.64] ;  /* 0x0000002802077981 */ /* 0x020ea8000c1e1900 */
[----:B0-----:R-:W2:Y:S02]  /*fe10*/  LDG.E R2, desc[UR40][R2.64+0x4] ;  /* 0x0000042802027981 */ /* 0x001ea4000c1e1900 */
[----:B--2---:R-:W-:-:S07]  /*fe20*/  IMAD.IADD R7, R2, 0x1, -R7 ;  /* 0x0000000102077824 */ /* 0x004fce00078e0a07 */
.L_x_7787:
[----:B0-----:R-:W2:Y:S04]  /*fe30*/  @P0 LDG.E R2, desc[UR40][R4.64] ;  /* 0x0000002804020981 */ /* 0x001ea8000c1e1900 */
[----:B------:R-:W2:Y:S01]  /*fe40*/  @P0 LDG.E R3, desc[UR40][R4.64+0x4] ;  /* 0x0000042804030981 */ /* 0x000ea2000c1e1900 */
[----:B-----5:R-:W-:Y:S02]  /*fe50*/  IMAD.IADD R7, R7, 0x1, -R6 ;  /* 0x0000000107077824 */ /* 0x020fe400078e0a06 */
[----:B--2---:R-:W-:-:S04]  /*fe60*/  @P0 IMAD.IADD R0, R3, 0x1, -R2 ;  /* 0x0000000103000824 */ /* 0x004fc800078e0a02 */
[----:B------:R-:W-:-:S04]  /*fe70*/  IMAD.IADD R8, R7, 0x1, R0 ;  /* 0x0000000107087824 */ /* 0x000fc800078e0200 */
[----:B------:R-:W-:Y:S01]  /*fe80*/  VIADD R2, R8, 0x5f ;  /* 0x0000005f08027836 */ /* 0x000fe20000000000 */
[----:B------:R0:W-:Y:S03]  /*fe90*/  STL [R1+0x2c], R8 ;  /* 0x00002c0801007387 */ /* 0x0001e60000100800 */
[----:B------:R-:W-:-:S05]  /*fea0*/  IMAD.HI R2, R2, 0x2aaaaaab, RZ ;  /* 0x2aaaaaab02027827 */ /* 0x000fca00078e02ff */
[----:B------:R-:W-:-:S04]  /*feb0*/  SHF.R.U32.HI R3, RZ, 0x1f, R2 ;  /* 0x0000001fff037819 */ /* 0x000fc80000011602 */
[----:B0-----:R-:W-:-:S05]  /*fec0*/  LEA.HI.SX32 R8, R2, R3, 0x1c ;  /* 0x0000000302087211 */ /* 0x001fca00078fe2ff */
[--C-:B------:R-:W-:Y:S01]  /*fed0*/  IMAD R2, R8, 0x60, -R7.reuse ;  /* 0x0000006008027824 */ /* 0x100fe200078e0a07 */
[----:B------:R0:W-:Y:S01]  /*fee0*/  STL [R1+0x1c], R8 ;  /* 0x00001c0801007387 */ /* 0x0001e20000100800 */
[----:B------:R-:W-:-:S03]  /*fef0*/  IMAD.MOV R7, RZ, RZ, -R7 ;  /* 0x000000ffff077224 */ /* 0x000fc600078e0a07 */
[----:B------:R-:W-:Y:S02]  /*ff00*/  VIMNMX R0, R2, R0, PT ;  /* 0x0000000002007248 */ /* 0x000fe40003fe0100 */
[----:B------:R-:W-:-:S04]  /*ff10*/  VIMNMX R2, RZ, R7, !PT ;  /* 0x00000007ff027248 */ /* 0x000fc80007fe0100 */
[----:B------:R-:W-:Y:S01]  /*ff20*/  ISETP.GT.AND P1, PT, R0, R2, PT ;  /* 0x000000020000720c */ /* 0x000fe20003f24270 */
[----:B0-----:R-:W-:-:S05]  /*ff30*/  IMAD.WIDE.U32 R8, R2, -0x55555555, RZ ;  /* 0xaaaaaaab02087825 */ /* 0x001fca00078e00ff */
[----:B------:R-:W-:-:S07]  /*ff40*/  SHF.R.U32.HI R2, RZ, 0x6, R9 ;  /* 0x00000006ff027819 */ /* 0x000fce0000011609 */
[----:B------:R-:W-:Y:S02]  /*ff50*/  @P1 VIADD R3, R0, 0x5f ;  /* 0x0000005f00031836 */ /* 0x000fe40000000000 */
[----:B------:R-:W-:Y:S02]  /*ff60*/  IMAD.MOV.U32 R0, RZ, RZ, R2 ;  /* 0x000000ffff007224 */ /* 0x000fe400078e0002 */
[----:B------:R-:W-:-:S05]  /*ff70*/  @P1 IMAD.HI R3, R3, 0x2aaaaaab, RZ ;  /* 0x2aaaaaab03031827 */ /* 0x000fca00078e02ff */
[----:B------:R-:W-:-:S04]  /*ff80*/  @P1 SHF.R.U32.HI R7, RZ, 0x1f, R3 ;  /* 0x0000001fff071819 */ /* 0x000fc80000011603 */
[----:B------:R-:W-:Y:S01]  /*ff90*/  @P1 LEA.HI.SX32 R0, R3, R7, 0x1c ;  /* 0x0000000703001211 */ /* 0x000fe200078fe2ff */
[----:B------:R-:W-:-:S06]  /*ffa0*/  IMAD.MOV.U32 R7, RZ, RZ, RZ ;  /* 0x000000ffff077224 */ /* 0x000fcc00078e00ff */
[----:B------:R0:W5:Y:S01]  /*ffb0*/  @P0 LDG.E R7, desc[UR40][R4.64] ;  /* 0x0000002804070981 */ /* 0x000162000c1e1900 */
[----:B------:R-:W-:Y:S01]  /*ffc0*/  IMAD.IADD R3, R10, 0x1, R6 ;  /* 0x000000010a037824 */ /* 0x000fe200078e0206 */
[----:B------:R-:W-:Y:S01]  /*ffd0*/  ISETP.GT.AND P1, PT, R0, R2, PT ;  /* 0x000000020000720c */ /* 0x000fe20003f24270 */
[----:B------:R-:W-:Y:S01]  /*ffe0*/  BSSY B0, `(.L_x_7788) ;  /* 0x00000d6000007945 */ /* 0x000fe20003800000 */
[----:B------:R-:W-:Y:S02]  /*fff0*/  PLOP3.LUT P2, PT, PT, PT, PT, 0x80, 0x0 ;  /* 0x000000000000781c */ /* 0x000fe40003f4f070 */
[----:B------:R0:W-:Y:S09]  /*10000*/  STL [R1+0x10], R3 ;  /* 0x0000100301007387 */ /* 0x0001f20000100800 */
        /* <DEDUP_REMOVED lines=11> */
.L_x_7914:
[----:B------:R-:W-:-:S03]  /*100c0*/  UMOV UR4, 0xffffffff ;  /* 0xffffffff00047882 */ /* 0x000fc60000000000 */
[----:B------:R-:W-:Y:S05]  /*100d0*/  BRA.DIV UR4, `(.L_x_7791) ;  /* 0x0000004e04a87947 */ /* 0x000fea000b800000 */
[----:B------:R-:W-:-:S13]  /*100e0*/  ELECT P6, URZ, PT ;  /* 0x00000000003f782f */ /* 0x000fda00038c0000 */
.L_x_7917:
        /* <DEDUP_REMOVED lines=12> */
.L_x_7918:
[----:B------:R-:W-:Y:S05]  /*101b0*/  BSYNC B1 ;  /* 0x0000000000017941 */ /* 0x000fea0003800000 */
.L_x_7792:
        /* <DEDUP_REMOVED lines=8> */
.L_x_7919:
        /* <DEDUP_REMOVED lines=11> */
.L_x_7797:
        /* <DEDUP_REMOVED lines=19> */
.L_x_7920:
        /* <DEDUP_REMOVED lines=8> */
.L_x_7799:
        /* <DEDUP_REMOVED lines=31> */
.L_x_7795:
[----:B------:R-:W-:Y:S05]  /*10690*/  BSYNC B1 ;  /* 0x0000000000017941 */ /* 0x000fea0003800000 */
.L_x_7794:
        /* <DEDUP_REMOVED lines=16> */
.L_x_7806:
        /* <DEDUP_REMOVED lines=9> */
.L_x_7921:
        /* <DEDUP_REMOVED lines=11> */
.L_x_7803:
        /* <DEDUP_REMOVED lines=17> */
.L_x_7922:
        /* <DEDUP_REMOVED lines=8> */
.L_x_7805:
        /* <DEDUP_REMOVED lines=21> */
[----:B------:R-:W-:Y:S01]  /*10bc0*/  UMOV UR15, 0x80 ;  /* 0x00000080000f7882 */ /* 0x000fe20000000000 */
        /* <DEDUP_REMOVED lines=8> */
[----:B0-----:R-:W-:Y:S01]  /*10c50*/  NOP ;  /* 0x0000000000007918 */ /* 0x001fe20000000000 */
.L_x_7801:
[----:B------:R-:W-:Y:S05]  /*10c60*/  BSYNC B1 ;  /* 0x0000000000017941 */ /* 0x000fea0003800000 */
.L_x_7800:
        /* <DEDUP_REMOVED lines=13> */
.L_x_7789:
[----:B------:R-:W-:Y:S05]  /*10d40*/  BSYNC B0 ;  /* 0x0000000000007941 */ /* 0x000fea0003800000 */
.L_x_7788:
        /* <DEDUP_REMOVED lines=23> */
.L_x_7808:
        /* <DEDUP_REMOVED lines=18> */
[----:B-1----:R-:W-:Y:S02]  /*10fe0*/  IMAD.MOV.U32 R8, RZ, RZ, 0x70 ;  /* 0x00000070ff087424 */ /* 0x002fe400078e00ff */
[----:B------:R-:W-:Y:S02]  /*10ff0*/  IMAD.MOV.U32 R12, RZ, RZ, 0x1 ;  /* 0x00000001ff0c7424 */ /* 0x000fe400078e00ff */
[----:B------:R-:W-:-:S07]  /*11000*/  IMAD.MOV.U32 R13, RZ, RZ, RZ ;  /* 0x000000ffff0d7224 */ /* 0x000fce00078e00ff */
[----:B------:R-:W-:-:S07]  /*11010*/  LEPC R20, `(.L_x_7810) ;  /* 0x000000001014794e */ /* 0x000fce0000000000 */
[----:B0-----:R-:W-:Y:S05]  /*11020*/  CALL.ABS.NOINC R2 ;  /* 0x0000000002007343 */ /* 0x001fea0003c00000 */
.L_x_7810:
        /* <DEDUP_REMOVED lines=20> */
.L_x_7812:
        /* <DEDUP_REMOVED lines=16> */
.L_x_7811:
        /* <DEDUP_REMOVED lines=25> */
[----:B--2---:R-:W2:Y:S01]  /*11400*/  @P0 LDC R2, c[0x0][0x430] ;  /* 0x00010c00ff020b82 */ /* 0x004ea20000000800 */
[----:B0-----:R-:W-:-:S05]  /*11410*/  @P0 IMAD.HI.U32 R3, R18, R5, RZ ;  /* 0x0000000512030227 */ /* 0x001fca00078e00ff */
[----:B--2---:R-:W-:Y:S02]  /*11420*/  @P0 SHF.R.U32.HI R4, RZ, R2, R3 ;  /* 0x00000002ff040219 */ /* 0x004fe40000011603 */
[----:B------:R-:W-:-:S04]  /*11430*/  ISETP.NE.U32.AND P0, PT, RZ, UR4, PT ;  /* 0x00000004ff007c0c */ /* 0x000fc8000bf05070 */
[----:B------:R-:W-:-:S04]  /*11440*/  ISETP.NE.AND.EX P0, PT, RZ, UR5, PT, P0 ;  /* 0x00000005ff007c0c */ /* 0x000fc8000bf05300 */
[----:B------:R-:W-:-:S09]  /*11450*/  SEL R2, R6, RZ, !P0 ;  /* 0x000000ff06027207 */ /* 0x000fd20004000000 */
.L_x_7813:
        /* <DEDUP_REMOVED lines=17> */
.L_x_7925:
[----:B------:R-:W2:Y:S01]  /*11570*/  LDL R3, [R1+0x1c] ;  /* 0x00001c0001037983 */ /* 0x000ea20000100800 */
[----:B------:R-:W-:Y:S01]  /*11580*/  UMOV UR4, 0xffffffff ;  /* 0xffffffff00047882 */ /* 0x000fe20000000000 */
[----:B-1----:R-:W-:Y:S01]  /*11590*/  SHF.R.S32.HI R8, RZ, 0x1f, R0 ;  /* 0x0000001fff087819 */ /* 0x002fe20000011400 */
[----:B--2---:R-:W-:Y:S01]  /*115a0*/  VIADD R3, R3, 0xffffffff ;  /* 0xffffffff03037836 */ /* 0x004fe20000000000 */
[----:B------:R-:W-:Y:S06]  /*115b0*/  BRA.DIV UR4, `(.L_x_7815) ;  /* 0x0000003e04287947 */ /* 0x000fec000b800000 */
[----:B------:R-:W-:-:S13]  /*115c0*/  ELECT P6, URZ, PT ;  /* 0x00000000003f782f */ /* 0x000fda00038c0000 */
.L_x_7928:
        /* <DEDUP_REMOVED lines=24> */
.L_x_7817:
        /* <DEDUP_REMOVED lines=9> */
.L_x_7929:
        /* <DEDUP_REMOVED lines=11> */
.L_x_7819:
        /* <DEDUP_REMOVED lines=23> */
.L_x_7816:
        /* <DEDUP_REMOVED lines=30> */
.L_x_7930:
[----:B------:R-:W-:Y:S05]  /*11be0*/  BSYNC B0 ;  /* 0x0000000000007941 */ /* 0x000fea0003800000 */
.L_x_7820:
        /* <DEDUP_REMOVED lines=11> */
.L_x_7931:
        /* <DEDUP_REMOVED lines=11> */
.L_x_7825:
        /* <DEDUP_REMOVED lines=38> */
.L_x_7823:
[----:B------:R-:W-:Y:S05]  /*11fb0*/  BSYNC B0 ;  /* 0x0000000000007941 */ /* 0x000fea0003800000 */
.L_x_7822:
        /* <DEDUP_REMOVED lines=46> */
.L_x_7832:
[----:B------:R-:W2:Y:S01]  /*122a0*/  S2R R7, SR_CgaCtaId ;  /* 0x0000000000077919 */ /* 0x000ea20000008800 */
[----:B------:R-:W-:-:S04]  /*122b0*/  MOV R2, 0x400 ;  /* 0x0000040000027802 */ /* 0x000fc80000000f00 */
[----:B--2---:R-:W-:Y:S02]  /*122c0*/  LEA R2, R7, R2, 0x18 ;  /* 0x0000000207027211 */ /* 0x004fe400078ec0ff */
[----:B------:R-:W-:-:S03]  /*122d0*/  SHF.L.U32 R7, R12, 0x1f, RZ ;  /* 0x0000001f0c077819 */ /* 0x000fc600000006ff */
[----:B------:R-:W-:-:S04]  /*122e0*/  IMAD R2, R13, 0x8, R2 ;  /* 0x000000080d027824 */ /* 0x000fc800078e0202 */
[----:B------:R-:W2:Y:S02]  /*122f0*/  SYNCS.PHASECHK.TRANS64.TRYWAIT P0, [R2+URZ+0x22840], R7 ;  /* 0x02284007020075a7 */ /* 0x000ea4000800017f */
[----:B--2---:R-:W-:Y:S05]  /*12300*/  @!P0 BRA `(.L_x_7833) ;  /* 0x00000030003c8947 */ /* 0x004fea0003800000 */
.L_x_7932:
        /* <DEDUP_REMOVED lines=11> */
.L_x_7834:
        /* <DEDUP_REMOVED lines=22> */
.L_x_7933:
        /* <DEDUP_REMOVED lines=8> */
.L_x_7836:
        /* <DEDUP_REMOVED lines=34> */
.L_x_7831:
[----:B------:R-:W-:Y:S05]  /*127c0*/  BSYNC B2 ;  /* 0x0000000000027941 */ /* 0x000fea0003800000 */
.L_x_7830:
[----:B------:R-:W2:Y:S02]  /*127d0*/  LDL.LU R2, [R1+0x1c] ;  /* 0x00001c0001027983 */ /* 0x000ea40000300800 */
[----:B--2---:R-:W-:-:S07]  /*127e0*/  VIADD R5, R2, 0xfffffffd ;  /* 0xfffffffd02057836 */ /* 0x004fce0000000000 */
.L_x_7829:
[----:B------:R-:W-:Y:S05]  /*127f0*/  BSYNC B1 ;  /* 0x0000000000017941 */ /* 0x000fea0003800000 */
.L_x_7828:
[----:B------:R-:W-:-:S05]  /*12800*/  IMAD.MOV R2, RZ, RZ, -R9 ;  /* 0x000000ffff027224 */ /* 0x000fca00078e0a09 */
[----:B------:R-:W-:-:S13]  /*12810*/  ISETP.NE.AND P0, PT, R3, R2, PT ;  /* 0x000000020300720c */ /* 0x000fda0003f05270 */
[----:B------:R-:W-:Y:S05]  /*12820*/  @!P0 BRA `(.L_x_7827) ;  /* 0x0000000c00988947 */ /* 0x000fea0003800000 */
.L_x_7851:
        /* <DEDUP_REMOVED lines=32> */
.L_x_7839:
[----:B------:R-:W3:Y:S01]  /*12a30*/  S2R R3, SR_CgaCtaId ;  /* 0x0000000000037919 */ /* 0x000ee20000008800 */
[----:B------:R-:W-:Y:S02]  /*12a40*/  MOV R2, 0x400 ;  /* 0x0000040000027802 */ /* 0x000fe40000000f00 */
[----:B--2---:R-:W-:Y:S02]  /*12a50*/  SHF.L.U32 R7, R10, 0x1f, RZ ;  /* 0x0000001f0a077819 */ /* 0x004fe400000006ff */
[----:B---3--:R-:W-:-:S05]  /*12a60*/  LEA R2, R3, R2, 0x18 ;  /* 0x0000000203027211 */ /* 0x008fca00078ec0ff */
[----:B------:R-:W-:-:S04]  /*12a70*/  IMAD R3, R9, 0x8, R2 ;  /* 0x0000000809037824 */ /* 0x000fc800078e0202 */
[----:B------:R-:W2:Y:S02]  /*12a80*/  SYNCS.PHASECHK.TRANS64.TRYWAIT P0, [R3+URZ+0x22840], R7 ;  /* 0x02284007030075a7 */ /* 0x000ea4000800017f */
[----:B--2---:R-:W-:Y:S05]  /*12a90*/  @!P0 BRA `(.L_x_7840) ;  /* 0x0000002800808947 */ /* 0x004fea0003800000 */
.L_x_7934:
        /* <DEDUP_REMOVED lines=11> */
.L_x_7841:
[----:B0-----:R-:W4:Y:S01]  /*12b50*/  LDL R12, [R1+0x10] ;  /* 0x00001000010c7983 */ /* 0x001f220000100800 */
[----:B---3--:R-:W-:Y:S01]  /*12b60*/  MOV R2, 0x400 ;  /* 0x0000040000027802 */ /* 0x008fe20000000f00 */
        /* <DEDUP_REMOVED lines=17> */
[----:B------:R-:W3:Y:S02]  /*12c80*/  SYNCS.PHASECHK.TRANS64.TRYWAIT P1, [R3+URZ+0x22860], R7 ;  /* 0x02286007030075a7 */ /* 0x000ee4000802017f */
[----:B0--3--:R-:W-:Y:S05]  /*12c90*/  @!P1 BRA `(.L_x_7842) ;  /* 0x0000002800149947 */ /* 0x009fea0003800000 */
.L_x_7935:
        /* <DEDUP_REMOVED lines=8> */
.L_x_7843:
        /* <DEDUP_REMOVED lines=11> */
[----:B------:R-:W-:-:S07]  /*12dd0*/  UMOV UR17, 0x40 ;  /* 0x0000004000117882 */ /* 0x000fce0000000000 */
        /* <DEDUP_REMOVED lines=21> */
.L_x_7838:
[----:B------:R-:W-:Y:S05]  /*12f30*/  BSYNC B1 ;  /* 0x0000000000017941 */ /* 0x000fea0003800000 */
.L_x_7837:
        /* <DEDUP_REMOVED lines=31> */
.L_x_7846:
[----:B------:R-:W4:Y:S01]  /*13130*/  S2R R3, SR_CgaCtaId ;  /* 0x0000000000037919 */ /* 0x000f220000008800 */
[----:B------:R-:W-:Y:S02]  /*13140*/  MOV R2, 0x400 ;  /* 0x0000040000027802 */ /* 0x000fe40000000f00 */
[----:B---3--:R-:W-:Y:S02]  /*13150*/  SHF.L.U32 R7, R10, 0x1f, RZ ;  /* 0x0000001f0a077819 */ /* 0x008fe400000006ff */
[----:B----4-:R-:W-:-:S05]  /*13160*/  LEA R2, R3, R2, 0x18 ;  /* 0x0000000203027211 */ /* 0x010fca00078ec0ff */
[----:B------:R-:W-:-:S04]  /*13170*/  IMAD R3, R11, 0x8, R2 ;  /* 0x000000080b037824 */ /* 0x000fc800078e0202 */
[----:B------:R-:W3:Y:S02]  /*13180*/  SYNCS.PHASECHK.TRANS64.TRYWAIT P0, [R3+URZ+0x22840], R7 ;  /* 0x02284007030075a7 */ /* 0x000ee4000800017f */
[----:B---3--:R-:W-:Y:S05]  /*13190*/  @!P0 BRA `(.L_x_7847) ;  /* 0x0000002000e88947 */ /* 0x008fea0003800000 */
.L_x_7936:
[----:B------:R-:W4:Y:S02]  /*131a0*/  S2R R2, SR_TID.X ;  /* 0x0000000000027919 */ /* 0x000f240000002100 */
[----:B----4-:R-:W-:-:S04]  /*131b0*/  LOP3.LUT R2, R2, 0x7f, RZ, 0xc0, !PT ;  /* 0x0000007f02027812 */ /* 0x010fc800078ec0ff */
[----:B------:R-:W-:-:S13]  /*131c0*/  ISETP.NE.AND P0, PT, R2, RZ, PT ;  /* 0x000000ff0200720c */ /* 0x000fda0003f05270 */
[----:B------:R-:W-:Y:S05]  /*131d0*/  @P0 BRA `(.L_x_7848) ;  /* 0x00000000001c0947 */ /* 0x000fea0003800000 */
[----:B------:R-:W4:Y:S02]  /*131e0*/  S2R R2, SR_TID.X ;  /* 0x0000000000027919 */ /* 0x000f240000002100 */
[----:B----4-:R-:W-:-:S04]  /*131f0*/  LOP3.LUT R2, R2, 0x1f, RZ, 0xc0, !PT ;  /* 0x0000001f02027812 */ /* 0x010fc800078ec0ff */
[----:B------:R-:W-:Y:S01]  /*13200*/  ISETP.NE.AND P1, PT, R2, RZ, PT ;  /* 0x000000ff0200720c */ /* 0x000fe20003f25270 */
[----:B------:R-:W-:-:S04]  /*13210*/  IMAD.MOV.U32 R2, RZ, RZ, 0x3000 ;  /* 0x00003000ff027424 */ /* 0x000fc800078e00ff */
[----:B------:R4:W-:Y:S08]  /*13220*/  SYNCS.ARRIVE.TRANS64 RZ, [R3+URZ+0x22830], R2 ;  /* 0x0228300203ff79a7 */ /* 0x0009f0000800003f */
[----:B------:R-:W-:Y:S05]  /*13230*/  @!P1 BRA `(.L_x_7848) ;  /* 0x0000000000049947 */ /* 0x000fea0003800000 */
[----:B------:R-:W-:Y:S01]  /*13240*/  BPT.TRAP 0x1 ;  /* 0x000000040000795c */ /* 0x000fe20000300000 */
.L_x_7848:
[----:B----4-:R-:W4:Y:S01]  /*13250*/  LDL R2, [R1] ;  /* 0x0000000001027983 */ /* 0x010f220000100800 */
        /* <DEDUP_REMOVED lines=13> */
[----:B----4-:R-:W-:-:S05]  /*13330*/  IMAD R2, R2, 0x3000, R11 ;  /* 0x0000300002027824 */ /* 0x010fca00078e020b */
[----:B------:R-:W-:Y:S01]  /*13340*/  R2UR UR8, R2 ;  /* 0x00000000020872ca */ /* 0x000fe200000e0000 */
[----:B--2---:R-:W-:-:S05]  /*13350*/  IMAD R9, R9, 0x60, R10 ;  /* 0x0000006009097824 */ /* 0x004fca00078e020a */
[----:B------:R-:W-:-:S07]  /*13360*/  R2UR UR11, R9 ;  /* 0x00000000090b72ca */ /* 0x000fce00000e0000 */
[----:B------:R-:W-:-:S09]  /*13370*/  UIADD3 UR8, UR8, 0x1c400, URZ ;  /* 0x0001c40008087890 */ /* 0x000fd2000fffe03f */
[----:B------:R0:W-:Y:S01]  /*13380*/  UTMALDG.4D [UR8], [UR4], desc[UR6] ;  /* 0x00000608040075b4 */ /* 0x0001e20008019000 */
[----:B------:R-:W2:Y:S02]  /*13390*/  SYNCS.PHASECHK.TRANS64.TRYWAIT P1, [R3+URZ+0x22860], R7 ;  /* 0x02286007030075a7 */ /* 0x000ea4000802017f */
[----:B0-2---:R-:W-:Y:S05]  /*133a0*/  @!P1 BRA `(.L_x_7849) ;  /* 0x0000002000789947 */ /* 0x005fea0003800000 */
.L_x_7937:
        /* <DEDUP_REMOVED lines=8> */
.L_x_7850:
[----:B--2---:R-:W2:Y:S01]  /*13430*/  LDL R2, [R1] ;  /* 0x0000000001027983 */ /* 0x004ea20000100800 */
[----:B0--3--:R-:W-:Y:S01]  /*13440*/  MOV R7, 0x400 ;  /* 0x0000040000077802 */ /* 0x009fe20000000f00 */
        /* <DEDUP_REMOVED lines=32> */
.L_x_7845:
[----:B------:R-:W-:Y:S05]  /*13650*/  BSYNC B1 ;  /* 0x0000000000017941 */ /* 0x000fea0003800000 */
.L_x_7844:
[C---:B------:R-:W-:Y:S01]  /*13660*/  ISETP.GT.AND P0, PT, R5.reuse, 0x1, PT ;  /* 0x000000010500780c */ /* 0x040fe20003f04270 */
[----:B------:R-:W-:-:S12]  /*13670*/  VIADD R5, R5, 0xfffffffe ;  /* 0xfffffffe05057836 */ /* 0x000fd80000000000 */
[----:B------:R-:W-:Y:S05]  /*13680*/  @P0 BRA `(.L_x_7851) ;  /* 0xfffffff000680947 */ /* 0x000fea000383ffff */
.L_x_7827:
[----:B------:R-:W-:Y:S05]  /*13690*/  BSYNC B0 ;  /* 0x0000000000007941 */ /* 0x000fea0003800000 */
.L_x_7826:
        /* <DEDUP_REMOVED lines=23> */
.L_x_7853:
[----:B------:R-:W-:Y:S05]  /*13810*/  BSYNC B0 ;  /* 0x0000000000007941 */ /* 0x000fea0003800000 */
.L_x_7852:
[----:B---3--:R-:W3:Y:S02]  /*13820*/  LDL.LU R2, [R1+0x8] ;  /* 0x0000080001027983 */ /* 0x008ee40000300800 */
[----:B---3--:R-:W-:-:S05]  /*13830*/  LOP3.LUT R2, R2, R0, RZ, 0x3c, !PT ;  /* 0x0000000002027212 */ /* 0x008fca00078e3cff */
[----:B------:R3:W-:Y:S02]  /*13840*/  STL [R1+0x8], R2 ;  /* 0x0000080201007387 */ /* 0x0007e40000100800 */
.L_x_7809:
[----:B------:R-:W-:Y:S05]  /*13850*/  BSYNC B6 ;  /* 0x0000000000067941 */ /* 0x000fea0003800000 */
.L_x_7807:
[----:B------:R-:W-:-:S03]  /*13860*/  UMOV UR4, 0xffffffff ;  /* 0xffffffff00047882 */ /* 0x000fc60000000000 */
[----:B------:R-:W-:Y:S05]  /*13870*/  BRA.DIV UR4, `(.L_x_7854) ;  /* 0x0000001e04587947 */ /* 0x000fea000b800000 */
[----:B0-----:R0:W4:Y:S04]  /*13880*/  SHFL.IDX PT, R4, R16, RZ, 0x1f ;  /* 0x00001fff10047589 */ /* 0x00112800000e0000 */
[----:B------:R0:W0:Y:S02]  /*13890*/  SHFL.IDX PT, R6, R16, 0x1, 0x1f ;  /* 0x00201f0010067f89 */ /* 0x00002400000e0000 */
.L_x_7941:
        /* <DEDUP_REMOVED lines=10> */
[----:B---3--:R-:W1:Y:S02]  /*13940*/  LDC.64 R2, c[0x0][0xc58] ;  /* 0x00031600ff027b82 */ /* 0x008e640000000a00 */
[----:B-1----:R-:W-:-:S05]  /*13950*/  IMAD.WIDE R2, R5, 0x4, R2 ;  /* 0x0000000405027825 */ /* 0x002fca00078e0202 */
[----:B------:R1:W5:Y:S02]  /*13960*/  LDG.E R17, desc[UR40][R2.64] ;  /* 0x0000002802117981 */ /* 0x000364000c1e1900 */
.L_x_7856:
[----:B------:R-:W-:Y:S05]  /*13970*/  BSYNC B0 ;  /* 0x0000000000007941 */ /* 0x000fea0003800000 */
.L_x_7855:
        /* <DEDUP_REMOVED lines=19> */
[----:B------:R-:W3:Y:S02]  /*13ab0*/  SHFL.UP PT, R14, R7, 0x10, RZ ;  /* 0x06000000070e7989 */ /* 0x000ee400000e00ff */
[----:B---3--:R-:W-:-:S05]  /*13ac0*/  SEL R2, R14, RZ, P0 ;  /* 0x000000ff0e027207 */ /* 0x008fca0000000000 */
[----:B------:R-:W-:-:S05]  /*13ad0*/  IMAD.IADD R2, R7, 0x1, R2 ;  /* 0x0000000107027824 */ /* 0x000fca00078e0202 */
[----:B------:R0:W1:Y:S02]  /*13ae0*/  SHFL.IDX PT, R14, R2, 0x1f, 0x1f ;  /* 0x03e01f00020e7f89 */ /* 0x00006400000e0000 */
.L_x_7949:
[----:B------:R-:W-:Y:S02]  /*13af0*/  ULDC UR4, c[0x0][0xc10] ;  /* 0x0003040000047ab9 */ /* 0x000fe40000000800 */
[----:B------:R-:W-:-:S04]  /*13b00*/  IMAD.U32 R16, RZ, RZ, UR4 ;  /* 0x00000004ff107e24 */ /* 0x000fc8000f8e00ff */
[----:B-1----:R-:W-:-:S04]  /*13b10*/  IMAD R3, R14, R16, RZ ;  /* 0x000000100e037224 */ /* 0x002fc800078e02ff */
[----:B------:R-:W-:-:S05]  /*13b20*/  IMAD.IADD R6, R6, 0x1, R3 ;  /* 0x0000000106067824 */ /* 0x000fca00078e0203 */
[----:B----4-:R-:W-:-:S13]  /*13b30*/  ISETP.GT.AND P0, PT, R6, R4, PT ;  /* 0x000000040600720c */ /* 0x010fda0003f04270 */
[----:B------:R-:W-:Y:S05]  /*13b40*/  @P0 BRA `(.L_x_7858) ;  /* 0x0000000000b40947 */ /* 0x000fea0003800000 */
[----:B------:R-:W1:Y:S02]  /*13b50*/  LDC R0, c[0x0][0xc14] ;  /* 0x00030500ff007b82 */ /* 0x000e640000000800 */
.L_x_7863:
        /* <DEDUP_REMOVED lines=14> */
.L_x_7861:
[----:B------:R-:W-:Y:S05]  /*13c40*/  BSYNC B0 ;  /* 0x0000000000007941 */ /* 0x000fea0003800000 */
.L_x_7860:
        /* <DEDUP_REMOVED lines=23> */
.L_x_7957:
[----:B------:R-:W-:Y:S02]  /*13dc0*/  ULDC UR4, c[0x0][0xc10] ;  /* 0x0003040000047ab9 */ /* 0x000fe40000000800 */
[----:B------:R-:W-:-:S04]  /*13dd0*/  IMAD.U32 R16, RZ, RZ, UR4 ;  /* 0x00000004ff107e24 */ /* 0x000fc8000f8e00ff */
[----:B-1----:R-:W-:-:S04]  /*13de0*/  IMAD R3, R14, R16, RZ ;  /* 0x000000100e037224 */ /* 0x002fc800078e02ff */
[----:B------:R-:W-:-:S05]  /*13df0*/  IMAD.IADD R6, R3, 0x1, R6 ;  /* 0x0000000103067824 */ /* 0x000fca00078e0206 */
[----:B------:R-:W-:-:S13]  /*13e00*/  ISETP.GT.AND P0, PT, R6, R4, PT ;  /* 0x000000040600720c */ /* 0x000fda0003f04270 */
[----:B------:R-:W-:Y:S05]  /*13e10*/  @!P0 BRA `(.L_x_7863) ;  /* 0xfffffffc00508947 */ /* 0x000fea000383ffff */
.L_x_7858:
        /* <DEDUP_REMOVED lines=8> */
.L_x_7961:
[----:B------:R-:W-:Y:S01]  /*13ea0*/  ISETP.NE.AND P0, PT, R3, RZ, PT ;  /* 0x000000ff0300720c */ /* 0x000fe20003f05270 */
[----:B------:R-:W-:-:S12]  /*13eb0*/  IMAD.MOV.U32 R14, RZ, RZ, RZ ;  /* 0x000000ffff0e7224 */ /* 0x000fd800078e00ff */
[----:B------:R-:W-:Y:S05]  /*13ec0*/  @!P0 BRA `(.L_x_7865) ;  /* 0x0000000000108947 */ /* 0x000fea0003800000 */
[----:B------:R-:W-:Y:S01]  /*13ed0*/  UMOV UR4, 0xffffffff ;  /* 0xffffffff00047882 */ /* 0x000fe20000000000 */
[----:B------:R-:W-:Y:S02]  /*13ee0*/  VIADD R12, R5, 0xffffffff ;  /* 0xffffffff050c7836 */ /* 0x000fe40000000000 */
[----:B------:R-:W-:Y:S05]  /*13ef0*/  BRA.DIV UR4, `(.L_x_7866) ;  /* 0x0000001e04ec7947 */ /* 0x000fea000b800000 */
[----:B------:R4:W0:Y:S02]  /*13f00*/  SHFL.IDX PT, R14, R2, R12, 0x1f ;  /* 0x00001f0c020e7589 */ /* 0x00082400000e0000 */
.L_x_7865:
[----:B0-----:R-:W-:Y:S01]  /*13f10*/  IMAD R16, R14, R16, R6 ;  /* 0x000000100e107224 */ /* 0x001fe200078e0206 */
[----:B---3--:R-:W-:Y:S01]  /*13f20*/  IABS R6, R17 ;  /* 0x0000001100067213 */ /* 0x008fe20000000000 */
[----:B----4-:R-:W-:Y:S02]  /*13f30*/  IMAD.MOV.U32 R2, RZ, RZ, RZ ;  /* 0x000000ffff027224 */ /* 0x010fe400078e00ff */
[----:B------:R-:W-:Y:S01]  /*13f40*/  IMAD.IADD R19, R5, 0x1, R19 ;  /* 0x0000000105137824 */ /* 0x000fe200078e0213 */
[----:B------:R-:W0:Y:S08]  /*13f50*/  I2F.RP R7, R6 ;  /* 0x0000000600077306 */ /* 0x000e300000209400 */
[----:B0-----:R-:W0:Y:S02]  /*13f60*/  MUFU.RCP R7, R7 ;  /* 0x0000000700077308 */ /* 0x001e240000001000 */
[----:B0-----:R-:W-:-:S06]  /*13f70*/  VIADD R8, R7, 0xffffffe ;  /* 0x0ffffffe07087836 */ /* 0x001fcc0000000000 */
        /* <DEDUP_REMOVED lines=24> */
.L_x_7859:
[----:B------:R-:W-:Y:S01]  /*14100*/  UMOV UR4, URZ ;  /* 0x0000003f00047c82 */ /* 0x000fe20008000000 */
[----:B------:R-:W-:Y:S01]  /*14110*/  UMOV UR5, URZ ;  /* 0x0000003f00057c82 */ /* 0x000fe20008000000 */
[----:B------:R-:W-:Y:S01]  /*14120*/  ULDC UR6, c[0x0][0xc14] ;  /* 0x0003050000067ab9 */ /* 0x000fe20000000800 */
[----:B------:R-:W-:Y:S02]  /*14130*/  IMAD.MOV.U32 R16, RZ, RZ, R4 ;  /* 0x000000ffff107224 */ /* 0x000fe400078e0004 */
[----:B------:R-:W-:Y:S02]  /*14140*/  IMAD.U32 R17, RZ, RZ, UR4 ;  /* 0x00000004ff117e24 */ /* 0x000fe4000f8e00ff */
[----:B------:R-:W-:Y:S02]  /*14150*/  IMAD.U32 R18, RZ, RZ, UR5 ;  /* 0x00000005ff127e24 */ /* 0x000fe4000f8e00ff */
[----:B------:R-:W-:-:S07]  /*14160*/  IMAD.U32 R19, RZ, RZ, UR6 ;  /* 0x00000006ff137e24 */ /* 0x000fce000f8e00ff */
.L_x_7867:
        /* <DEDUP_REMOVED lines=12> */
.L_x_7786:
        /* <DEDUP_REMOVED lines=12> */
.L_x_7964:
[----:B------:R-:W-:Y:S05]  /*142f0*/  BSYNC B0 ;  /* 0x0000000000007941 */ /* 0x000fea0003800000 */
.L_x_7869:
[----:B------:R-:W-:-:S03]  /*14300*/  UMOV UR4, 0xffffffff ;  /* 0xffffffff00047882 */ /* 0x000fc60000000000 */
[----:B------:R-:W-:Y:S05]  /*14310*/  BRA.DIV UR4, `(.L_x_7871) ;  /* 0x0000001e041c7947 */ /* 0x000fea000b800000 */
[----:B------:R-:W1:Y:S02]  /*14320*/  S2R R2, SR_TID.X ;  /* 0x0000000000027919 */ /* 0x000e640000002100 */
[----:B-1----:R-:W-:-:S04]  /*14330*/  SHF.R.U32.HI R2, RZ, 0x5, R2 ;  /* 0x00000005ff027819 */ /* 0x002fc80000011602 */
[----:B------:R-:W-:-:S05]  /*14340*/  LOP3.LUT R2, R2, 0x3, RZ, 0xc0, !PT ;  /* 0x0000000302027812 */ /* 0x000fca00078ec0ff */
[----:B------:R1:W3:Y:S02]  /*14350*/  SHFL.IDX PT, R14, R2, RZ, 0x1f ;  /* 0x00001fff020e7589 */ /* 0x0002e400000e0000 */
.L_x_7967:
[----:B---3--:R-:W-:-:S13]  /*14360*/  ISETP.NE.AND P0, PT, R14, RZ, PT ;  /* 0x000000ff0e00720c */ /* 0x008fda0003f05270 */
[----:B------:R-:W-:Y:S05]  /*14370*/  @P0 BRA `(.L_x_7645) ;  /* 0x0000000000940947 */ /* 0x000fea0003800000 */
[----:B------:R-:W-:-:S03]  /*14380*/  UMOV UR4, 0xffffffff ;  /* 0xffffffff00047882 */ /* 0x000fc60000000000 */
[----:B------:R-:W-:Y:S05]  /*14390*/  BRA.DIV UR4, `(.L_x_7872) ;  /* 0x0000001e04307947 */ /* 0x000fea000b800000 */
[----:B------:R-:W-:-:S13]  /*143a0*/  ELECT P6, URZ, PT ;  /* 0x00000000003f782f */ /* 0x000fda00038c0000 */
.L_x_7970:
[----:B------:R-:W-:Y:S05]  /*143b0*/  @!P6 BRA `(.L_x_7645) ;  /* 0x000000000084e947 */ /* 0x000fea0003800000 */
[----:B------:R-:W-:-:S06]  /*143c0*/  ULOP3.LUT UR4, UR36, 0x2, URZ, 0xfc, !UPT ;  /* 0x0000000224047892 */ /* 0x000fcc000f8efc3f */
[----:B-1----:R-:W-:-:S05]  /*143d0*/  IMAD.U32 R2, RZ, RZ, UR4 ;  /* 0x00000004ff027e24 */ /* 0x002fca000f8e00ff */
[----:B------:R-:W-:-:S13]  /*143e0*/  ISETP.NE.AND P2, PT, R2, 0x3, PT ;  /* 0x000000030200780c */ /* 0x000fda0003f45270 */
[----:B------:R-:W-:Y:S05]  /*143f0*/  @!P2 BRA `(.L_x_7873) ;  /* 0x000000000004a947 */ /* 0x000fea0003800000 */
[----:B------:R-:W-:Y:S01]  /*14400*/  BPT.TRAP 0x1 ;  /* 0x000000040000795c */ /* 0x000fe20000300000 */
.L_x_7873:
[----:B0-----:R-:W3:Y:S04]  /*14410*/  LDL R3, [R1] ;  /* 0x0000000001037983 */ /* 0x001ee80000100800 */
[----:B------:R-:W4:Y:S01]  /*14420*/  LDL.LU R7, [R1+0x8] ;  /* 0x0000080001077983 */ /* 0x000f220000300800 */
[----:B------:R-:W-:-:S04]  /*14430*/  VIADD R2, R0, 0x22840 ;  /* 0x0002284000027836 */ /* 0x000fc80000000000 */
        /* <DEDUP_REMOVED lines=11> */
.L_x_7971:
[----:B------:R-:W1:Y:S02]  /*144f0*/  SYNCS.PHASECHK.TRANS64.TRYWAIT P0, [R7+URZ], R2 ;  /* 0x00000002070075a7 */ /* 0x000e64000800017f */
[----:B-1----:R-:W-:Y:S05]  /*14500*/  @!P0 BRA `(.L_x_7875) ;  /* 0x0000001c00088947 */ /* 0x002fea0003800000 */
.L_x_7972:
[----:B------:R-:W-:Y:S05]  /*14510*/  @!P2 BRA `(.L_x_7876) ;  /* 0x000000000004a947 */ /* 0x000fea0003800000 */
[----:B------:R-:W-:Y:S01]  /*14520*/  BPT.TRAP 0x1 ;  /* 0x000000040000795c */ /* 0x000fe20000300000 */
.L_x_7876:
[----:B------:R-:W3:Y:S01]  /*14530*/  LDL.LU R4, [R1] ;  /* 0x0000000001047983 */ /* 0x000ee20000300800 */
[----:B------:R-:W-:-:S04]  /*14540*/  VIADD R0, R0, 0x22860 ;  /* 0x0002286000007836 */ /* 0x000fc80000000000 */
[----:B---3--:R-:W-:-:S04]  /*14550*/  IMAD R4, R4, 0x8, R0 ;  /* 0x0000000804047824 */ /* 0x008fc800078e0200 */
[----:B------:R-:W3:Y:S02]  /*14560*/  SYNCS.PHASECHK.TRANS64.TRYWAIT P0, [R4+URZ], R5 ;  /* 0x00000005040075a7 */ /* 0x000ee4000800017f */
[----:B---3--:R-:W-:Y:S05]  /*14570*/  @!P0 BRA `(.L_x_7877) ;  /* 0x0000001c00008947 */ /* 0x008fea0003800000 */
.L_x_7973:
[----:B------:R-:W-:-:S07]  /*14580*/  IMAD R3, R3, 0x8, R0 ;  /* 0x0000000803037824 */ /* 0x000fce00078e0200 */
.L_x_7878:
[----:B----4-:R4:W0:Y:S02]  /*14590*/  SYNCS.PHASECHK.TRANS64.TRYWAIT P0, [R3+URZ], R2 ;  /* 0x00000002030075a7 */ /* 0x010824000800017f */
[----:B0-----:R-:W-:Y:S05]  /*145a0*/  @!P0 NANOSLEEP.SYNCS 0x989680 ;  /* 0x009896800000895d */ /* 0x001fea0003900000 */
[----:B------:R-:W0:Y:S02]  /*145b0*/  @!P0 SYNCS.PHASECHK.TRANS64 P0, [R3+URZ], R2 ;  /* 0x00000002030085a7 */ /* 0x000e24000800007f */
[----:B0-----:R-:W-:Y:S05]  /*145c0*/  @!P0 BRA `(.L_x_7878) ;  /* 0xfffffffc00f08947 */ /* 0x001fea000383ffff */
.L_x_7645:
[----:B------:R-:W-:Y:S05]  /*145d0*/  BSYNC B7 ;  /* 0x0000000000077941 */ /* 0x000fea0003800000 */
.L_x_7642:
[----:B------:R-:W-:Y:S05]  /*145e0*/  EXIT ;  /* 0x000000000000794d */ /* 0x000fea0003800000 */
.L_x_7663:
[----:B0-----:R0:W1:Y:S02]  /*145f0*/  SYNCS.PHASECHK.TRANS64.TRYWAIT P6, [R90+URZ+0x22890], R101 ;  /* 0x022890655a0075a7 */ /* 0x00106400080c017f */
[----:B-1----:R-:W-:Y:S05]  /*14600*/  @!P6 NANOSLEEP.SYNCS 0x989680 ;  /* 0x009896800000e95d */ /* 0x002fea0003900000 */
[----:B------:R-:W1:Y:S02]  /*14610*/  @!P6 SYNCS.PHASECHK.TRANS64 P6, [R90+URZ+0x22890], R101 ;  /* 0x022890655a00e5a7 */ /* 0x000e6400080c007f */
[----:B-1----:R-:W-:Y:S05]  /*14620*/  @!P6 BRA `(.L_x_7663) ;  /* 0xfffffffc00f0e947 */ /* 0x002fea000383ffff */
[----:B------:R-:W-:Y:S05]  /*14630*/  BRA `(.L_x_7879) ;  /* 0xfffffee4003c7947 */ /* 0x000fea000383ffff */
.L_x_7681:
[----:B0-----:R0:W1:Y:S02]  /*14640*/  SYNCS.PHASECHK.TRANS64.TRYWAIT P5, [R90+URZ+0x22890], R101 ;  /* 0x022890655a0075a7 */ /* 0x00106400080a017f */
[----:B-1----:R-:W-:Y:S05]  /*14650*/  @!P5 NANOSLEEP.SYNCS 0x989680 ;  /* 0x009896800000d95d */ /* 0x002fea0003900000 */
[----:B------:R-:W1:Y:S02]  /*14660*/  @!P5 SYNCS.PHASECHK.TRANS64 P5, [R90+URZ+0x22890], R101 ;  /* 0x022890655a00d5a7 */ /* 0x000e6400080a007f */
[----:B-1----:R-:W-:Y:S05]  /*14670*/  @!P5 BRA `(.L_x_7681) ;  /* 0xfffffffc00f0d947 */ /* 0x002fea000383ffff */
[----:B------:R-:W-:Y:S05]  /*14680*/  BRA `(.L_x_7880) ;  /* 0xfffffef400f07947 */ /* 0x000fea000383ffff */
.L_x_7690:
[----:B0-----:R0:W1:Y:S02]  /*14690*/  SYNCS.PHASECHK.TRANS64.TRYWAIT P4, [R90+URZ+0x22890], R101 ;  /* 0x022890655a0075a7 */ /* 0x001064000808017f */
[----:B-1----:R-:W-:Y:S05]  /*146a0*/  @!P4 NANOSLEEP.SYNCS 0x989680 ;  /* 0x009896800000c95d */ /* 0x002fea0003900000 */
[----:B------:R-:W1:Y:S02]  /*146b0*/  @!P4 SYNCS.PHASECHK.TRANS64 P4, [R90+URZ+0x22890], R101 ;  /* 0x022890655a00c5a7 */ /* 0x000e64000808007f */
[----:B-1----:R-:W-:Y:S05]  /*146c0*/  @!P4 BRA `(.L_x_7690) ;  /* 0xfffffffc00f0c947 */ /* 0x002fea000383ffff */
[----:B------:R-:W-:Y:S05]  /*146d0*/  BRA `(.L_x_7881) ;  /* 0xffffff0800147947 */ /* 0x000fea000383ffff */
.L_x_7696:
[----:B-1----:R1:W2:Y:S02]  /*146e0*/  SYNCS.PHASECHK.TRANS64.TRYWAIT P3, [R90+URZ+0x228b0], R101 ;  /* 0x0228b0655a0075a7 */ /* 0x0022a4000806017f */
[----:B--2---:R-:W-:Y:S05]  /*146f0*/  @!P3 NANOSLEEP.SYNCS 0x989680 ;  /* 0x009896800000b95d */ /* 0x004fea0003900000 */
[----:B------:R-:W2:Y:S02]  /*14700*/  @!P3 SYNCS.PHASECHK.TRANS64 P3, [R90+URZ+0x228b0], R101 ;  /* 0x0228b0655a00b5a7 */ /* 0x000ea4000806007f */
[----:B--2---:R-:W-:Y:S05]  /*14710*/  @!P3 BRA `(.L_x_7696) ;  /* 0xfffffffc00f0b947 */ /* 0x004fea000383ffff */
[----:B------:R-:W-:Y:S05]  /*14720*/  BRA `(.L_x_7882) ;  /* 0xffffff0800a47947 */ /* 0x000fea000383ffff */
.L_x_7704:
        /* <DEDUP_REMOVED lines=8> */
.L_x_7884:
[----:B------:R-:W-:Y:S05]  /*147b0*/  BSYNC B0 ;  /* 0x0000000000007941 */ /* 0x000fea0003800000 */
.L_x_7883:
[----:B------:R-:W-:Y:S05]  /*147c0*/  BRA `(.L_x_7885) ;  /* 0xffffff1400447947 */ /* 0x000fea000383ffff */
.L_x_7718:
        /* <DEDUP_REMOVED lines=8> */
.L_x_7887:
[----:B------:R-:W-:Y:S05]  /*14850*/  BSYNC B1 ;  /* 0x0000000000017941 */ /* 0x000fea0003800000 */
.L_x_7886:
[----:B------:R-:W-:Y:S05]  /*14860*/  BRA `(.L_x_7888) ;  /* 0xffffff1c003c7947 */ /* 0x000fea000383ffff */
.L_x_7719:
        /* <DEDUP_REMOVED lines=8> */
.L_x_7890:
[----:B------:R-:W-:Y:S05]  /*148f0*/  BSYNC B1 ;  /* 0x0000000000017941 */ /* 0x000fea0003800000 */
.L_x_7889:
[----:B------:R-:W-:Y:S05]  /*14900*/  BRA `(.L_x_7891) ;  /* 0xffffff1c00207947 */ /* 0x000fea000383ffff */
.L_x_7720:
        /* <DEDUP_REMOVED lines=8> */
.L_x_7893:
[----:B------:R-:W-:Y:S05]  /*14990*/  BSYNC B1 ;  /* 0x0000000000017941 */ /* 0x000fea0003800000 */
.L_x_7892:
[----:B------:R-:W-:Y:S05]  /*149a0*/  BRA `(.L_x_7894) ;  /* 0xffffff1c00047947 */ /* 0x000fea000383ffff */
.L_x_7721:
        /* <DEDUP_REMOVED lines=8> */
.L_x_7896:
[----:B------:R-:W-:Y:S05]  /*14a30*/  BSYNC B1 ;  /* 0x0000000000017941 */ /* 0x000fea0003800000 */
.L_x_7895:
[----:B------:R-:W-:Y:S05]  /*14a40*/  BRA `(.L_x_7897) ;  /* 0xffffff1800e87947 */ /* 0x000fea000383ffff */
.L_x_7723:
[----:B-1----:R1:W2:Y:S02]  /*14a50*/  SYNCS.PHASECHK.TRANS64.TRYWAIT P1, [R18+URZ+0x22800], R7 ;  /* 0x02280007120075a7 */ /* 0x0022a4000802017f */
[----:B--2---:R-:W-:Y:S05]  /*14a60*/  @!P1 NANOSLEEP.SYNCS 0x989680 ;  /* 0x009896800000995d */ /* 0x004fea0003900000 */
[----:B------:R-:W2:Y:S02]  /*14a70*/  @!P1 SYNCS.PHASECHK.TRANS64 P1, [R18+URZ+0x22800], R7 ;  /* 0x02280007120095a7 */ /* 0x000ea4000802007f */
[----:B--2---:R-:W-:Y:S05]  /*14a80*/  @!P1 BRA `(.L_x_7723) ;  /* 0xfffffffc00f09947 */ /* 0x004fea000383ffff */
[----:B------:R-:W-:Y:S05]  /*14a90*/  BRA `(.L_x_7898) ;  /* 0xffffff1c00487947 */ /* 0x000fea000383ffff */
.L_x_7731:
[----:B------:R-:W-:Y:S01]  /*14aa0*/  BSSY B1, `(.L_x_7899) ;  /* 0x0000008000017945 */ /* 0x000fe20003800000 */
[----:B------:R-:W-:Y:S02]  /*14ab0*/  IMAD.MOV.U32 R13, RZ, RZ, R25 ;  /* 0x000000ffff0d7224 */ /* 0x000fe400078e0019 */
[----:B------:R-:W-:Y:S02]  /*14ac0*/  IMAD.MOV.U32 R12, RZ, RZ, RZ ;  /* 0x000000ffff0c7224 */ /* 0x000fe400078e00ff */
[----:B------:R-:W-:Y:S02]  /*14ad0*/  IMAD.MOV.U32 R11, RZ, RZ, 0x1c1f ;  /* 0x00001c1fff0b7424 */ /* 0x000fe400078e00ff */
[----:B------:R-:W-:-:S07]  /*14ae0*/  IMAD.MOV.U32 R15, RZ, RZ, -0x1 ;  /* 0xffffffffff0f7424 */ /* 0x000fce00078e00ff */
[----:B01---5:R-:W-:Y:S05]  /*14af0*/  WARPSYNC.COLLECTIVE R15, `(.L_x_7900) ;  /* 0x000000000f087348 */ /* 0x023fea0003c00000 */
[----:B------:R2:W3:Y:S02]  /*14b00*/  SHFL.IDX P6, R14, R13, R12, R11 ;  /* 0x0000000c0d0e7389 */ /* 0x0004e400000c000b */
[----:B0123-5:R-:W-:Y:S01]  /*14b10*/  ENDCOLLECTIVE ;  /* 0x000000000000791b */ /* 0x02ffe20003800000 */
.L_x_7900:
[----:B------:R-:W-:Y:S05]  /*14b20*/  BSYNC B1 ;  /* 0x0000000000017941 */ /* 0x000fea0003800000 */
.L_x_7899:
[----:B------:R-:W-:Y:S05]  /*14b30*/  BRA `(.L_x_7901) ;  /* 0xffffff2800147947 */ /* 0x000fea000383ffff */
.L_x_7732:
        /* <DEDUP_REMOVED lines=8> */
.L_x_7903:
[----:B------:R-:W-:Y:S05]  /*14bc0*/  BSYNC B1 ;  /* 0x0000000000017941 */ /* 0x000fea0003800000 */
.L_x_7902:
[----:B------:R-:W-:Y:S05]  /*14bd0*/  BRA `(.L_x_7904) ;  /* 0xffffff2400f87947 */ /* 0x000fea000383ffff */
.L_x_7733:
        /* <DEDUP_REMOVED lines=8> */
.L_x_7906:
[----:B------:R-:W-:Y:S05]  /*14c60*/  BSYNC B1 ;  /* 0x0000000000017941 */ /* 0x000fea0003800000 */
.L_x_7905:
[----:B------:R-:W-:Y:S05]  /*14c70*/  BRA `(.L_x_7907) ;  /* 0xffffff2400dc7947 */ /* 0x000fea000383ffff */
.L_x_7734:
        /* <DEDUP_REMOVED lines=8> */
.L_x_7909:
[----:B------:R-:W-:Y:S05]  /*14d00*/  BSYNC B1 ;  /* 0x0000000000017941 */ /* 0x000fea0003800000 */
.L_x_7908:
[----:B------:R-:W-:Y:S05]  /*14d10*/  BRA `(.L_x_7910) ;  /* 0xffffff2400c07947 */ /* 0x000fea000383ffff */
.L_x_7736:
[----:B-1----:R1:W2:Y:S02]  /*14d20*/  SYNCS.PHASECHK.TRANS64.TRYWAIT P1, [R18+URZ+0x22800], R3 ;  /* 0x02280003120075a7 */ /* 0x0022a4000802017f */
[----:B--2---:R-:W-:Y:S05]  /*14d30*/  @!P1 NANOSLEEP.SYNCS 0x989680 ;  /* 0x009896800000995d */ /* 0x004fea0003900000 */
[----:B------:R-:W2:Y:S02]  /*14d40*/  @!P1 SYNCS.PHASECHK.TRANS64 P1, [R18+URZ+0x22800], R3 ;  /* 0x02280003120095a7 */ /* 0x000ea4000802007f */
[----:B--2---:R-:W-:Y:S05]  /*14d50*/  @!P1 BRA `(.L_x_7736) ;  /* 0xfffffffc00f09947 */ /* 0x004fea000383ffff */
[----:B------:R-:W-:Y:S05]  /*14d60*/  BRA `(.L_x_7911) ;  /* 0xffffff2800207947 */ /* 0x000fea000383ffff */
.L_x_7742:
[----:B--2---:R2:W4:Y:S02]  /*14d70*/  SYNCS.PHASECHK.TRANS64.TRYWAIT P1, [R13+URZ+0x22830], R14 ;  /* 0x0228300e0d0075a7 */ /* 0x004524000802017f */
[----:B----4-:R-:W-:Y:S05]  /*14d80*/  @!P1 NANOSLEEP.SYNCS 0x989680 ;  /* 0x009896800000995d */ /* 0x010fea0003900000 */
[----:B------:R-:W4:Y:S02]  /*14d90*/  @!P1 SYNCS.PHASECHK.TRANS64 P1, [R13+URZ+0x22830], R14 ;  /* 0x0228300e0d0095a7 */ /* 0x000f24000802007f */
[----:B----4-:R-:W-:Y:S05]  /*14da0*/  @!P1 BRA `(.L_x_7742) ;  /* 0xfffffffc00f09947 */ /* 0x010fea000383ffff */
[----:B------:R-:W-:Y:S05]  /*14db0*/  BRA `(.L_x_7741) ;  /* 0xffffff3400447947 */ /* 0x000fea000383ffff */
.L_x_7747:
[----:B-1----:R1:W2:Y:S02]  /*14dc0*/  SYNCS.PHASECHK.TRANS64.TRYWAIT P2, [R13+URZ+0x22850], R14 ;  /* 0x0228500e0d0075a7 */ /* 0x0022a4000804017f */
[----:B--2---:R-:W-:Y:S05]  /*14dd0*/  @!P2 NANOSLEEP.SYNCS 0x989680 ;  /* 0x009896800000a95d */ /* 0x004fea0003900000 */
[----:B------:R-:W2:Y:S02]  /*14de0*/  @!P2 SYNCS.PHASECHK.TRANS64 P2, [R13+URZ+0x22850], R14 ;  /* 0x0228500e0d00a5a7 */ /* 0x000ea4000804007f */
[----:B--2---:R-:W-:Y:S05]  /*14df0*/  @!P2 BRA `(.L_x_7747) ;  /* 0xfffffffc00f0a947 */ /* 0x004fea000383ffff */
[----:B------:R-:W-:Y:S05]  /*14e00*/  BRA `(.L_x_7746) ;  /* 0xffffff4800e47947 */ /* 0x000fea000383ffff */
.L_x_7752:
[----:B-1----:R1:W2:Y:S02]  /*14e10*/  SYNCS.PHASECHK.TRANS64.TRYWAIT P3, [R14+URZ+0x22830], R13 ;  /* 0x0228300d0e0075a7 */ /* 0x0022a4000806017f */
[----:B--2---:R-:W-:Y:S05]  /*14e20*/  @!P3 NANOSLEEP.SYNCS 0x989680 ;  /* 0x009896800000b95d */ /* 0x004fea0003900000 */
[----:B------:R-:W2:Y:S02]  /*14e30*/  @!P3 SYNCS.PHASECHK.TRANS64 P3, [R14+URZ+0x22830], R13 ;  /* 0x0228300d0e00b5a7 */ /* 0x000ea4000806007f */
[----:B--2---:R-:W-:Y:S05]  /*14e40*/  @!P3 BRA `(.L_x_7752) ;  /* 0xfffffffc00f0b947 */ /* 0x004fea000383ffff */
[----:B------:R-:W-:Y:S05]  /*14e50*/  BRA `(.L_x_7751) ;  /* 0xffffff5000207947 */ /* 0x000fea000383ffff */
.L_x_7757:
[----:B--2---:R2:W3:Y:S02]  /*14e60*/  SYNCS.PHASECHK.TRANS64.TRYWAIT P3, [R14+URZ+0x22850], R13 ;  /* 0x0228500d0e0075a7 */ /* 0x0044e4000806017f */
[----:B---3--:R-:W-:Y:S05]  /*14e70*/  @!P3 NANOSLEEP.SYNCS 0x989680 ;  /* 0x009896800000b95d */ /* 0x008fea0003900000 */
[----:B------:R-:W3:Y:S02]  /*14e80*/  @!P3 SYNCS.PHASECHK.TRANS64 P3, [R14+URZ+0x22850], R13 ;  /* 0x0228500d0e00b5a7 */ /* 0x000ee4000806007f */
[----:B---3--:R-:W-:Y:S05]  /*14e90*/  @!P3 BRA `(.L_x_7757) ;  /* 0xfffffffc00f0b947 */ /* 0x008fea000383ffff */
[----:B------:R-:W-:Y:S05]  /*14ea0*/  BRA `(.L_x_7756) ;  /* 0xffffff68007c7947 */ /* 0x000fea000383ffff */
.L_x_7790:
[----:B------:R-:W0:Y:S01]  /*14eb0*/  S2R R11, SR_TID.X ;  /* 0x00000000000b7919 */ /* 0x000e220000002100 */
[----:B------:R-:W-:Y:S01]  /*14ec0*/  BSSY B1, `(.L_x_7912) ;  /* 0x000000a000017945 */ /* 0x000fe20003800000 */
[----:B------:R-:W-:Y:S02]  /*14ed0*/  IMAD.MOV.U32 R12, RZ, RZ, RZ ;  /* 0x000000ffff0c7224 */ /* 0x000fe400078e00ff */
[----:B------:R-:W-:Y:S01]  /*14ee0*/  IMAD.MOV.U32 R15, RZ, RZ, -0x1 ;  /* 0xffffffffff0f7424 */ /* 0x000fe200078e00ff */
[----:B0-----:R-:W-:-:S04]  /*14ef0*/  SHF.R.U32.HI R11, RZ, 0x5, R11 ;  /* 0x00000005ff0b7819 */ /* 0x001fc8000001160b */
[----:B------:R-:W-:-:S05]  /*14f00*/  LOP3.LUT R11, R11, 0x3, RZ, 0xc0, !PT ;  /* 0x000000030b0b7812 */ /* 0x000fca00078ec0ff */
[----:B------:R-:W-:Y:S02]  /*14f10*/  IMAD.MOV.U32 R13, RZ, RZ, R11 ;  /* 0x000000ffff0d7224 */ /* 0x000fe400078e000b */
[----:B------:R-:W-:-:S07]  /*14f20*/  IMAD.MOV.U32 R11, RZ, RZ, 0x1f ;  /* 0x0000001fff0b7424 */ /* 0x000fce00078e00ff */
[----:B-----5:R-:W-:Y:S05]  /*14f30*/  WARPSYNC.COLLECTIVE R15, `(.L_x_7913) ;  /* 0x000000000f087348 */ /* 0x020fea0003c00000 */
[----:B------:R0:W1:Y:S02]  /*14f40*/  SHFL.IDX P6, R14, R13, R12, R11 ;  /* 0x0000000c0d0e7389 */ /* 0x00006400000c000b */
[----:B01---5:R-:W-:Y:S01]  /*14f50*/  ENDCOLLECTIVE ;  /* 0x000000000000791b */ /* 0x023fe20003800000 */
.L_x_7913:
[----:B------:R-:W-:Y:S05]  /*14f60*/  BSYNC B1 ;  /* 0x0000000000017941 */ /* 0x000fea0003800000 */
.L_x_7912:
[----:B------:R-:W-:Y:S05]  /*14f70*/  BRA `(.L_x_7914) ;  /* 0xffffffb000507947 */ /* 0x000fea000383ffff */
.L_x_7791:
[----:B------:R-:W-:Y:S01]  /*14f80*/  BSSY B1, `(.L_x_7915) ;  /* 0x0000006000017945 */ /* 0x000fe20003800000 */
[----:B------:R-:W-:-:S07]  /*14f90*/  IMAD.MOV.U32 R15, RZ, RZ, -0x1 ;  /* 0xffffffffff0f7424 */ /* 0x000fce00078e00ff */
[----:B-----5:R-:W-:Y:S05]  /*14fa0*/  WARPSYNC.COLLECTIVE R15, `(.L_x_7916) ;  /* 0x000000000f0c7348 */ /* 0x020fea0003c00000 */
[----:B------:R-:W-:Y:S02]  /*14fb0*/  ELECT P6, UR62, PT ;  /* 0x00000000003e782f */ /* 0x000fe400038c0000 */
[----:B------:R-:W-:Y:S01]  /*14fc0*/  MOV R14, UR62 ;  /* 0x0000003e000e7c02 */ /* 0x000fe20008000f00 */
[----:B-----5:R-:W-:Y:S10]  /*14fd0*/  ENDCOLLECTIVE ;  /* 0x000000000000791b */ /* 0x020ff40003800000 */
.L_x_7916:
[----:B------:R-:W-:Y:S05]  /*14fe0*/  BSYNC B1 ;  /* 0x0000000000017941 */ /* 0x000fea0003800000 */
.L_x_7915:
[----:B------:R-:W-:Y:S05]  /*14ff0*/  BRA `(.L_x_7917) ;  /* 0xffffffb0003c7947 */ /* 0x000fea000383ffff */
.L_x_7793:
[----:B0-----:R0:W1:Y:S02]  /*15000*/  SYNCS.PHASECHK.TRANS64.TRYWAIT P0, [R5+URZ+0x22820], R6 ;  /* 0x02282006050075a7 */ /* 0x001064000800017f */
[----:B-1----:R-:W-:Y:S05]  /*15010*/  @!P0 NANOSLEEP.SYNCS 0x989680 ;  /* 0x009896800000895d */ /* 0x002fea0003900000 */
[----:B------:R-:W1:Y:S02]  /*15020*/  @!P0 SYNCS.PHASECHK.TRANS64 P0, [R5+URZ+0x22820], R6 ;  /* 0x02282006050085a7 */ /* 0x000e64000800007f */
[----:B-1----:R-:W-:Y:S05]  /*15030*/  @!P0 BRA `(.L_x_7793) ;  /* 0xfffffffc00f08947 */ /* 0x002fea000383ffff */
[----:B------:R-:W-:Y:S05]  /*15040*/  BRA `(.L_x_7918) ;  /* 0xffffffb000587947 */ /* 0x000fea000383ffff */
.L_x_7796:
[----:B0-----:R0:W1:Y:S02]  /*15050*/  SYNCS.PHASECHK.TRANS64.TRYWAIT P0, [R6+URZ+0x228a0], R9 ;  /* 0x0228a009060075a7 */ /* 0x001064000800017f */
[----:B-1----:R-:W-:Y:S05]  /*15060*/  @!P0 NANOSLEEP.SYNCS 0x989680 ;  /* 0x009896800000895d */ /* 0x002fea0003900000 */
[----:B------:R-:W1:Y:S02]  /*15070*/  @!P0 SYNCS.PHASECHK.TRANS64 P0, [R6+URZ+0x228a0], R9 ;  /* 0x0228a009060085a7 */ /* 0x000e64000800007f */
[----:B-1----:R-:W-:Y:S05]  /*15080*/  @!P0 BRA `(.L_x_7796) ;  /* 0xfffffffc00f08947 */ /* 0x002fea000383ffff */
[----:B------:R-:W-:Y:S05]  /*15090*/  BRA `(.L_x_7919) ;  /* 0xffffffb000687947 */ /* 0x000fea000383ffff */
.L_x_7798:
[----:B-1----:R1:W2:Y:S02]  /*150a0*/  SYNCS.PHASECHK.TRANS64.TRYWAIT P0, [R6+URZ+0x228c0], R9 ;  /* 0x0228c009060075a7 */ /* 0x0022a4000800017f */
[----:B--2---:R-:W-:Y:S05]  /*150b0*/  @!P0 NANOSLEEP.SYNCS 0x989680 ;  /* 0x009896800000895d */ /* 0x004fea0003900000 */
[----:B------:R-:W2:Y:S02]  /*150c0*/  @!P0 SYNCS.PHASECHK.TRANS64 P0, [R6+URZ+0x228c0], R9 ;  /* 0x0228c009060085a7 */ /* 0x000ea4000800007f */
[----:B--2---:R-:W-:Y:S05]  /*150d0*/  @!P0 BRA `(.L_x_7798) ;  /* 0xfffffffc00f08947 */ /* 0x004fea000383ffff */
[----:B------:R-:W-:Y:S05]  /*150e0*/  BRA `(.L_x_7920) ;  /* 0xffffffb000cc7947 */ /* 0x000fea000383ffff */
.L_x_7802:
[----:B0-----:R0:W1:Y:S02]  /*150f0*/  SYNCS.PHASECHK.TRANS64.TRYWAIT P0, [R7+URZ+0x228a0], R8 ;  /* 0x0228a008070075a7 */ /* 0x001064000800017f */
[----:B-1----:R-:W-:Y:S05]  /*15100*/  @!P0 NANOSLEEP.SYNCS 0x989680 ;  /* 0x009896800000895d */ /* 0x002fea0003900000 */
[----:B------:R-:W1:Y:S02]  /*15110*/  @!P0 SYNCS.PHASECHK.TRANS64 P0, [R7+URZ+0x228a0], R8 ;  /* 0x0228a008070085a7 */ /* 0x000e64000800007f */
[----:B-1----:R-:W-:Y:S05]  /*15120*/  @!P0 BRA `(.L_x_7802) ;  /* 0xfffffffc00f08947 */ /* 0x002fea000383ffff */
[----:B------:R-:W-:Y:S05]  /*15130*/  BRA `(.L_x_7921) ;  /* 0xffffffb400bc7947 */ /* 0x000fea000383ffff */
.L_x_7804:
[----:B-1----:R1:W2:Y:S02]  /*15140*/  SYNCS.PHASECHK.TRANS64.TRYWAIT P1, [R7+URZ+0x228c0], R8 ;  /* 0x0228c008070075a7 */ /* 0x0022a4000802017f */
[----:B--2---:R-:W-:Y:S05]  /*15150*/  @!P1 NANOSLEEP.SYNCS 0x989680 ;  /* 0x009896800000995d */ /* 0x004fea0003900000 */
[----:B------:R-:W2:Y:S02]  /*15160*/  @!P1 SYNCS.PHASECHK.TRANS64 P1, [R7+URZ+0x228c0], R8 ;  /* 0x0228c008070095a7 */ /* 0x000ea4000802007f */
[----:B--2---:R-:W-:Y:S05]  /*15170*/  @!P1 BRA `(.L_x_7804) ;  /* 0xfffffffc00f09947 */ /* 0x004fea000383ffff */
[----:B------:R-:W-:Y:S05]  /*15180*/  BRA `(.L_x_7922) ;  /* 0xffffffb800187947 */ /* 0x000fea000383ffff */
.L_x_7814:
        /* <DEDUP_REMOVED lines=11> */
.L_x_7924:
[----:B------:R-:W-:Y:S05]  /*15240*/  BSYNC B0 ;  /* 0x0000000000007941 */ /* 0x000fea0003800000 */
.L_x_7923:
[----:B------:R-:W-:Y:S05]  /*15250*/  BRA `(.L_x_7925) ;  /* 0xffffffc000c47947 */ /* 0x000fea000383ffff */
.L_x_7815:
[----:B------:R-:W-:Y:S01]  /*15260*/  BSSY B0, `(.L_x_7926) ;  /* 0x0000006000007945 */ /* 0x000fe20003800000 */
[----:B------:R-:W-:-:S07]  /*15270*/  IMAD.MOV.U32 R15, RZ, RZ, -0x1 ;  /* 0xffffffffff0f7424 */ /* 0x000fce00078e00ff */
[----:B------:R-:W-:Y:S05]  /*15280*/  WARPSYNC.COLLECTIVE R15, `(.L_x_7927) ;  /* 0x000000000f0c7348 */ /* 0x000fea0003c00000 */
[----:B------:R-:W-:Y:S02]  /*15290*/  ELECT P6, UR62, PT ;  /* 0x00000000003e782f */ /* 0x000fe400038c0000 */
[----:B------:R-:W-:Y:S01]  /*152a0*/  MOV R14, UR62 ;  /* 0x0000003e000e7c02 */ /* 0x000fe20008000f00 */
[----:B------:R-:W-:Y:S10]  /*152b0*/  ENDCOLLECTIVE ;  /* 0x000000000000791b */ /* 0x000ff40003800000 */
.L_x_7927:
[----:B------:R-:W-:Y:S05]  /*152c0*/  BSYNC B0 ;  /* 0x0000000000007941 */ /* 0x000fea0003800000 */
.L_x_7926:
[----:B------:R-:W-:Y:S05]  /*152d0*/  BRA `(.L_x_7928) ;  /* 0xffffffc000bc7947 */ /* 0x000fea000383ffff */
.L_x_7818:
[----:B0-----:R0:W1:Y:S02]  /*152e0*/  SYNCS.PHASECHK.TRANS64.TRYWAIT P0, [R5+URZ+0x22840], R7 ;  /* 0x02284007050075a7 */ /* 0x001064000800017f */
[----:B-1----:R-:W-:Y:S05]  /*152f0*/  @!P0 NANOSLEEP.SYNCS 0x989680 ;  /* 0x009896800000895d */ /* 0x002fea0003900000 */
[----:B------:R-:W1:Y:S02]  /*15300*/  @!P0 SYNCS.PHASECHK.TRANS64 P0, [R5+URZ+0x22840], R7 ;  /* 0x02284007050085a7 */ /* 0x000e64000800007f */
[----:B-1----:R-:W-:Y:S05]  /*15310*/  @!P0 BRA `(.L_x_7818) ;  /* 0xfffffffc00f08947 */ /* 0x002fea000383ffff */
[----:B------:R-:W-:Y:S05]  /*15320*/  BRA `(.L_x_7929) ;  /* 0xffffffc4002c7947 */ /* 0x000fea000383ffff */
.L_x_7821:
        /* <DEDUP_REMOVED lines=8> */
.L_x_7824:
[----:B0-----:R0:W1:Y:S02]  /*153b0*/  SYNCS.PHASECHK.TRANS64.TRYWAIT P0, [R2+URZ+0x22860], R5 ;  /* 0x02286005020075a7 */ /* 0x001064000800017f */
[----:B-1----:R-:W-:Y:S05]  /*153c0*/  @!P0 NANOSLEEP.SYNCS 0x989680 ;  /* 0x009896800000895d */ /* 0x002fea0003900000 */
[----:B------:R-:W1:Y:S02]  /*153d0*/  @!P0 SYNCS.PHASECHK.TRANS64 P0, [R2+URZ+0x22860], R5 ;  /* 0x02286005020085a7 */ /* 0x000e64000800007f */
[----:B-1----:R-:W-:Y:S05]  /*153e0*/  @!P0 BRA `(.L_x_7824) ;  /* 0xfffffffc00f08947 */ /* 0x002fea000383ffff */
[----:B------:R-:W-:Y:S05]  /*153f0*/  BRA `(.L_x_7931) ;  /* 0xffffffc800287947 */ /* 0x000fea000383ffff */
.L_x_7833:
[----:B--2---:R2:W3:Y:S02]  /*15400*/  SYNCS.PHASECHK.TRANS64.TRYWAIT P0, [R2+URZ+0x22840], R7 ;  /* 0x02284007020075a7 */ /* 0x0044e4000800017f */
[----:B---3--:R-:W-:Y:S05]  /*15410*/  @!P0 NANOSLEEP.SYNCS 0x989680 ;  /* 0x009896800000895d */ /* 0x008fea0003900000 */
[----:B------:R-:W3:Y:S02]  /*15420*/  @!P0 SYNCS.PHASECHK.TRANS64 P0, [R2+URZ+0x22840], R7 ;  /* 0x02284007020085a7 */ /* 0x000ee4000800007f */
[----:B---3--:R-:W-:Y:S05]  /*15430*/  @!P0 BRA `(.L_x_7833) ;  /* 0xfffffffc00f08947 */ /* 0x008fea000383ffff */
[----:B------:R-:W-:Y:S05]  /*15440*/  BRA `(.L_x_7932) ;  /* 0xffffffcc00b07947 */ /* 0x000fea000383ffff */
.L_x_7835:
[----:B0-----:R0:W3:Y:S02]  /*15450*/  SYNCS.PHASECHK.TRANS64.TRYWAIT P0, [R2+URZ+0x22860], R7 ;  /* 0x02286007020075a7 */ /* 0x0010e4000800017f */
[----:B---3--:R-:W-:Y:S05]  /*15460*/  @!P0 NANOSLEEP.SYNCS 0x989680 ;  /* 0x009896800000895d */ /* 0x008fea0003900000 */
[----:B------:R-:W3:Y:S02]  /*15470*/  @!P0 SYNCS.PHASECHK.TRANS64 P0, [R2+URZ+0x22860], R7 ;  /* 0x02286007020085a7 */ /* 0x000ee4000800007f */
[----:B---3--:R-:W-:Y:S05]  /*15480*/  @!P0 BRA `(.L_x_7835) ;  /* 0xfffffffc00f08947 */ /* 0x008fea000383ffff */
[----:B------:R-:W-:Y:S05]  /*15490*/  BRA `(.L_x_7933) ;  /* 0xffffffd000207947 */ /* 0x000fea000383ffff */
.L_x_7840:
[----:B--2---:R2:W3:Y:S02]  /*154a0*/  SYNCS.PHASECHK.TRANS64.TRYWAIT P0, [R3+URZ+0x22840], R7 ;  /* 0x02284007030075a7 */ /* 0x0044e4000800017f */
[----:B---3--:R-:W-:Y:S05]  /*154b0*/  @!P0 NANOSLEEP.SYNCS 0x989680 ;  /* 0x009896800000895d */ /* 0x008fea0003900000 */
[----:B------:R-:W3:Y:S02]  /*154c0*/  @!P0 SYNCS.PHASECHK.TRANS64 P0, [R3+URZ+0x22840], R7 ;  /* 0x02284007030085a7 */ /* 0x000ee4000800007f */
[----:B---3--:R-:W-:Y:S05]  /*154d0*/  @!P0 BRA `(.L_x_7840) ;  /* 0xfffffffc00f08947 */ /* 0x008fea000383ffff */
[----:B------:R-:W-:Y:S05]  /*154e0*/  BRA `(.L_x_7934) ;  /* 0xffffffd4006c7947 */ /* 0x000fea000383ffff */
.L_x_7842:
[----:B0-----:R0:W3:Y:S02]  /*154f0*/  SYNCS.PHASECHK.TRANS64.TRYWAIT P1, [R3+URZ+0x22860], R7 ;  /* 0x02286007030075a7 */ /* 0x0010e4000802017f */
[----:B---3--:R-:W-:Y:S05]  /*15500*/  @!P1 NANOSLEEP.SYNCS 0x989680 ;  /* 0x009896800000995d */ /* 0x008fea0003900000 */
[----:B------:R-:W3:Y:S02]  /*15510*/  @!P1 SYNCS.PHASECHK.TRANS64 P1, [R3+URZ+0x22860], R7 ;  /* 0x02286007030095a7 */ /* 0x000ee4000802007f */
[----:B---3--:R-:W-:Y:S05]  /*15520*/  @!P1 BRA `(.L_x_7842) ;  /* 0xfffffffc00f09947 */ /* 0x008fea000383ffff */
[----:B------:R-:W-:Y:S05]  /*15530*/  BRA `(.L_x_7935) ;  /* 0xffffffd400d87947 */ /* 0x000fea000383ffff */
.L_x_7847:
[----:B---3--:R3:W4:Y:S02]  /*15540*/  SYNCS.PHASECHK.TRANS64.TRYWAIT P0, [R3+URZ+0x22840], R7 ;  /* 0x02284007030075a7 */ /* 0x008724000800017f */
[----:B----4-:R-:W-:Y:S05]  /*15550*/  @!P0 NANOSLEEP.SYNCS 0x989680 ;  /* 0x009896800000895d */ /* 0x010fea0003900000 */
[----:B------:R-:W4:Y:S02]  /*15560*/  @!P0 SYNCS.PHASECHK.TRANS64 P0, [R3+URZ+0x22840], R7 ;  /* 0x02284007030085a7 */ /* 0x000f24000800007f */
[----:B----4-:R-:W-:Y:S05]  /*15570*/  @!P0 BRA `(.L_x_7847) ;  /* 0xfffffffc00f08947 */ /* 0x010fea000383ffff */
[----:B------:R-:W-:Y:S05]  /*15580*/  BRA `(.L_x_7936) ;  /* 0xffffffdc00047947 */ /* 0x000fea000383ffff */
.L_x_7849:
[----:B0-----:R0:W2:Y:S02]  /*15590*/  SYNCS.PHASECHK.TRANS64.TRYWAIT P1, [R3+URZ+0x22860], R7 ;  /* 0x02286007030075a7 */ /* 0x0010a4000802017f */
[----:B--2---:R-:W-:Y:S05]  /*155a0*/  @!P1 NANOSLEEP.SYNCS 0x989680 ;  /* 0x009896800000995d */ /* 0x004fea0003900000 */
[----:B------:R-:W2:Y:S02]  /*155b0*/  @!P1 SYNCS.PHASECHK.TRANS64 P1, [R3+URZ+0x22860], R7 ;  /* 0x02286007030095a7 */ /* 0x000ea4000802007f */
[----:B--2---:R-:W-:Y:S05]  /*155c0*/  @!P1 BRA `(.L_x_7849) ;  /* 0xfffffffc00f09947 */ /* 0x004fea000383ffff */
[----:B------:R-:W-:Y:S05]  /*155d0*/  BRA `(.L_x_7937) ;  /* 0xffffffdc00747947 */ /* 0x000fea000383ffff */
.L_x_7854:
        /* <DEDUP_REMOVED lines=8> */
.L_x_7939:
[----:B------:R-:W-:Y:S05]  /*15660*/  BSYNC B0 ;  /* 0x0000000000007941 */ /* 0x000fea0003800000 */
.L_x_7938:
        /* <DEDUP_REMOVED lines=8> */
.L_x_7940:
[----:B------:R-:W-:Y:S01]  /*156f0*/  IMAD.MOV.U32 R6, RZ, RZ, R14 ;  /* 0x000000ffff067224 */ /* 0x000fe200078e000e */
[----:B------:R-:W-:Y:S06]  /*15700*/  BRA `(.L_x_7941) ;  /* 0xffffffe000647947 */ /* 0x000fec000383ffff */
.L_x_7857:
[----:B------:R-:W-:Y:S01]  /*15710*/  BSSY B0, `(.L_x_7942) ;  /* 0x0000008000007945 */ /* 0x000fe20003800000 */
[----:B-----5:R-:W-:Y:S02]  /*15720*/  IMAD.MOV.U32 R13, RZ, RZ, R17 ;  /* 0x000000ffff0d7224 */ /* 0x020fe400078e0011 */
[----:B------:R-:W-:Y:S02]  /*15730*/  IMAD.MOV.U32 R12, RZ, RZ, 0x1 ;  /* 0x00000001ff0c7424 */ /* 0x000fe400078e00ff */
[----:B--2---:R-:W-:Y:S02]  /*15740*/  IMAD.MOV.U32 R11, RZ, RZ, RZ ;  /* 0x000000ffff0b7224 */ /* 0x004fe400078e00ff */
[----:B------:R-:W-:-:S07]  /*15750*/  IMAD.MOV.U32 R15, RZ, RZ, -0x1 ;  /* 0xffffffffff0f7424 */ /* 0x000fce00078e00ff */
[----:B01-34-:R-:W-:Y:S05]  /*15760*/  WARPSYNC.COLLECTIVE R15, `(.L_x_7943) ;  /* 0x000000000f087348 */ /* 0x01bfea0003c00000 */
[----:B------:R2:W0:Y:S02]  /*15770*/  SHFL.UP P6, R14, R13, R12, R11 ;  /* 0x0400000c0d0e7389 */ /* 0x00042400000c000b */
[----:B01234-:R-:W-:Y:S01]  /*15780*/  ENDCOLLECTIVE ;  /* 0x000000000000791b */ /* 0x01ffe20003800000 */
.L_x_7943:
[----:B------:R-:W-:Y:S05]  /*15790*/  BSYNC B0 ;  /* 0x0000000000007941 */ /* 0x000fea0003800000 */
.L_x_7942:
        /* <DEDUP_REMOVED lines=10> */
.L_x_7944:
        /* <DEDUP_REMOVED lines=8> */
.L_x_7945:
        /* <DEDUP_REMOVED lines=8> */
.L_x_7946:
        /* <DEDUP_REMOVED lines=8> */
.L_x_7947:
        /* <DEDUP_REMOVED lines=8> */
.L_x_7948:
[----:B------:R-:W-:Y:S05]  /*15a40*/  BRA `(.L_x_7949) ;  /* 0xffffffe000287947 */ /* 0x000fea000383ffff */
.L_x_7862:
[----:B------:R-:W-:Y:S01]  /*15a50*/  BSSY B0, `(.L_x_7950) ;  /* 0x0000008000007945 */ /* 0x000fe20003800000 */
[----:B-----5:R-:W-:Y:S02]  /*15a60*/  IMAD.MOV.U32 R13, RZ, RZ, R17 ;  /* 0x000000ffff0d7224 */ /* 0x020fe400078e0011 */
[----:B------:R-:W-:Y:S02]  /*15a70*/  IMAD.MOV.U32 R12, RZ, RZ, 0x1 ;  /* 0x00000001ff0c7424 */ /* 0x000fe400078e00ff */
[----:B--2---:R-:W-:Y:S02]  /*15a80*/  IMAD.MOV.U32 R11, RZ, RZ, RZ ;  /* 0x000000ffff0b7224 */ /* 0x004fe400078e00ff */
[----:B------:R-:W-:-:S07]  /*15a90*/  IMAD.MOV.U32 R15, RZ, RZ, -0x1 ;  /* 0xffffffffff0f7424 */ /* 0x000fce00078e00ff */
[----:B0-----:R-:W-:Y:S05]  /*15aa0*/  WARPSYNC.COLLECTIVE R15, `(.L_x_7951) ;  /* 0x000000000f087348 */ /* 0x001fea0003c00000 */
[----:B------:R1:W2:Y:S02]  /*15ab0*/  SHFL.UP P6, R14, R13, R12, R11 ;  /* 0x0400000c0d0e7389 */ /* 0x0002a400000c000b */
[----:B012---:R-:W-:Y:S01]  /*15ac0*/  ENDCOLLECTIVE ;  /* 0x000000000000791b */ /* 0x007fe20003800000 */
.L_x_7951:
[----:B------:R-:W-:Y:S05]  /*15ad0*/  BSYNC B0 ;  /* 0x0000000000007941 */ /* 0x000fea0003800000 */
.L_x_7950:
        /* <DEDUP_REMOVED lines=10> */
.L_x_7952:
        /* <DEDUP_REMOVED lines=8> */
.L_x_7953:
        /* <DEDUP_REMOVED lines=8> */
.L_x_7954:
        /* <DEDUP_REMOVED lines=8> */
.L_x_7955:
        /* <DEDUP_REMOVED lines=8> */
.L_x_7956:
[----:B------:R-:W-:Y:S05]  /*15d80*/  BRA `(.L_x_7957) ;  /* 0xffffffe0000c7947 */ /* 0x000fea000383ffff */
.L_x_7864:
[----:B------:R-:W-:Y:S01]  /*15d90*/  BSSY B0, `(.L_x_7958) ;  /* 0x0000006000007945 */ /* 0x000fe20003800000 */
[----:B------:R-:W-:Y:S01]  /*15da0*/  PLOP3.LUT P6, PT, P6, PT, PT, 0x8, 0x0 ;  /* 0x000000000000781c */ /* 0x000fe200037ce170 */
[----:B------:R-:W-:-:S12]  /*15db0*/  IMAD.MOV.U32 R15, RZ, RZ, -0x1 ;  /* 0xffffffffff0f7424 */ /* 0x000fd800078e00ff */
[----:B0-2---:R-:W-:Y:S05]  /*15dc0*/  WARPSYNC.COLLECTIVE R15, `(.L_x_7959) ;  /* 0x000000000f087348 */ /* 0x005fea0003c00000 */
[----:B------:R-:W-:Y:S01]  /*15dd0*/  VOTE.ANY R14, PT, P6 ;  /* 0x00000000000e7806 */ /* 0x000fe200030e0100 */
[----:B0-2---:R-:W-:Y:S06]  /*15de0*/  ENDCOLLECTIVE ;  /* 0x000000000000791b */ /* 0x005fec0003800000 */
.L_x_7959:
[----:B------:R-:W-:Y:S05]  /*15df0*/  BSYNC B0 ;  /* 0x0000000000007941 */ /* 0x000fea0003800000 */
.L_x_7958:
        /* <DEDUP_REMOVED lines=9> */
.L_x_7960:
[----:B------:R-:W-:Y:S01]  /*15e90*/  IMAD.MOV.U32 R17, RZ, RZ, R14 ;  /* 0x000000ffff117224 */ /* 0x000fe200078e000e */
[----:B------:R-:W-:Y:S06]  /*15ea0*/  BRA `(.L_x_7961) ;  /* 0xffffffdc00fc7947 */ /* 0x000fec000383ffff */
.L_x_7866:
[----:B------:R-:W-:Y:S01]  /*15eb0*/  BSSY B0, `(.L_x_7962) ;  /* 0x0000007000007945 */ /* 0x000fe20003800000 */
[----:B------:R-:W-:Y:S02]  /*15ec0*/  IMAD.MOV.U32 R13, RZ, RZ, R2 ;  /* 0x000000ffff0d7224 */ /* 0x000fe400078e0002 */
[----:B--2---:R-:W-:Y:S02]  /*15ed0*/  IMAD.MOV.U32 R11, RZ, RZ, 0x1f ;  /* 0x0000001fff0b7424 */ /* 0x004fe400078e00ff */
[----:B------:R-:W-:-:S07]  /*15ee0*/  IMAD.MOV.U32 R15, RZ, RZ, -0x1 ;  /* 0xffffffffff0f7424 */ /* 0x000fce00078e00ff */
[----:B01-3--:R-:W-:Y:S05]  /*15ef0*/  WARPSYNC.COLLECTIVE R15, `(.L_x_7963) ;  /* 0x000000000f087348 */ /* 0x00bfea0003c00000 */
[----:B------:R2:W4:Y:S02]  /*15f00*/  SHFL.IDX P6, R14, R13, R12, R11 ;  /* 0x0000000c0d0e7389 */ /* 0x00052400000c000b */
[----:B01234-:R-:W-:Y:S01]  /*15f10*/  ENDCOLLECTIVE ;  /* 0x000000000000791b */ /* 0x01ffe20003800000 */
.L_x_7963:
[----:B------:R-:W-:Y:S05]  /*15f20*/  BSYNC B0 ;  /* 0x0000000000007941 */ /* 0x000fea0003800000 */
.L_x_7962:
[----:B------:R-:W-:Y:S05]  /*15f30*/  BRA `(.L_x_7865) ;  /* 0xffffffdc00f47947 */ /* 0x000fea000383ffff */
.L_x_7870:
[----:B0-----:R0:W1:Y:S02]  /*15f40*/  SYNCS.PHASECHK.TRANS64.TRYWAIT P0, [R0+URZ+0x22820], R3 ;  /* 0x02282003000075a7 */ /* 0x001064000800017f */
[----:B-1----:R-:W-:Y:S05]  /*15f50*/  @!P0 NANOSLEEP.SYNCS 0x989680 ;  /* 0x009896800000895d */ /* 0x002fea0003900000 */
[----:B------:R-:W1:Y:S02]  /*15f60*/  @!P0 SYNCS.PHASECHK.TRANS64 P0, [R0+URZ+0x22820], R3 ;  /* 0x02282003000085a7 */ /* 0x000e64000800007f */
[----:B-1----:R-:W-:Y:S05]  /*15f70*/  @!P0 BRA `(.L_x_7870) ;  /* 0xfffffffc00f08947 */ /* 0x002fea000383ffff */
[----:B------:R-:W-:Y:S05]  /*15f80*/  BRA `(.L_x_7964) ;  /* 0xffffffe000d87947 */ /* 0x000fea000383ffff */
.L_x_7871:
        /* <DEDUP_REMOVED lines=11> */
.L_x_7966:
[----:B------:R-:W-:Y:S05]  /*16040*/  BSYNC B0 ;  /* 0x0000000000007941 */ /* 0x000fea0003800000 */
.L_x_7965:
[----:B------:R-:W-:Y:S05]  /*16050*/  BRA `(.L_x_7967) ;  /* 0xffffffe000c07947 */ /* 0x000fea000383ffff */
.L_x_7872:
[----:B------:R-:W-:Y:S01]  /*16060*/  BSSY B0, `(.L_x_7968) ;  /* 0x0000006000007945 */ /* 0x000fe20003800000 */
[----:B------:R-:W-:-:S07]  /*16070*/  IMAD.MOV.U32 R15, RZ, RZ, -0x1 ;  /* 0xffffffffff0f7424 */ /* 0x000fce00078e00ff */
[----:B012---:R-:W-:Y:S05]  /*16080*/  WARPSYNC.COLLECTIVE R15, `(.L_x_7969) ;  /* 0x000000000f0c7348 */ /* 0x007fea0003c00000 */
[----:B------:R-:W-:Y:S02]  /*16090*/  ELECT P6, UR62, PT ;  /* 0x00000000003e782f */ /* 0x000fe400038c0000 */
[----:B------:R-:W-:Y:S01]  /*160a0*/  MOV R14, UR62 ;  /* 0x0000003e000e7c02 */ /* 0x000fe20008000f00 */
[----:B012---:R-:W-:Y:S10]  /*160b0*/  ENDCOLLECTIVE ;  /* 0x000000000000791b */ /* 0x007ff40003800000 */
.L_x_7969:
[----:B------:R-:W-:Y:S05]  /*160c0*/  BSYNC B0 ;  /* 0x0000000000007941 */ /* 0x000fea0003800000 */
.L_x_7968:
[----:B------:R-:W-:Y:S05]  /*160d0*/  BRA `(.L_x_7970) ;  /* 0xffffffe000b47947 */ /* 0x000fea000383ffff */
.L_x_7874:
[----:B0-----:R0:W1:Y:S02]  /*160e0*/  SYNCS.PHASECHK.TRANS64.TRYWAIT P0, [R6+URZ], R5 ;  /* 0x00000005060075a7 */ /* 0x001064000800017f */
[----:B-1----:R-:W-:Y:S05]  /*160f0*/  @!P0 NANOSLEEP.SYNCS 0x989680 ;  /* 0x009896800000895d */ /* 0x002fea0003900000 */
[----:B------:R-:W1:Y:S02]  /*16100*/  @!P0 SYNCS.PHASECHK.TRANS64 P0, [R6+URZ], R5 ;  /* 0x00000005060085a7 */ /* 0x000e64000800007f */
[----:B-1----:R-:W-:Y:S05]  /*16110*/  @!P0 BRA `(.L_x_7874) ;  /* 0xfffffffc00f08947 */ /* 0x002fea000383ffff */
[----:B------:R-:W-:Y:S05]  /*16120*/  BRA `(.L_x_7971) ;  /* 0xffffffe000f07947 */ /* 0x000fea000383ffff */
.L_x_7875:
[----:B-1----:R1:W3:Y:S02]  /*16130*/  SYNCS.PHASECHK.TRANS64.TRYWAIT P0, [R7+URZ], R2 ;  /* 0x00000002070075a7 */ /* 0x0022e4000800017f */
[----:B---3--:R-:W-:Y:S05]  /*16140*/  @!P0 NANOSLEEP.SYNCS 0x989680 ;  /* 0x009896800000895d */ /* 0x008fea0003900000 */
[----:B------:R-:W3:Y:S02]  /*16150*/  @!P0 SYNCS.PHASECHK.TRANS64 P0, [R7+URZ], R2 ;  /* 0x00000002070085a7 */ /* 0x000ee4000800007f */
[----:B---3--:R-:W-:Y:S05]  /*16160*/  @!P0 BRA `(.L_x_7875) ;  /* 0xfffffffc00f08947 */ /* 0x008fea000383ffff */
[----:B------:R-:W-:Y:S05]  /*16170*/  BRA `(.L_x_7972) ;  /* 0xffffffe000e47947 */ /* 0x000fea000383ffff */
.L_x_7877:
[----:B---3--:R3:W4:Y:S02]  /*16180*/  SYNCS.PHASECHK.TRANS64.TRYWAIT P0, [R4+URZ], R5 ;  /* 0x00000005040075a7 */ /* 0x008724000800017f */
[----:B----4-:R-:W-:Y:S05]  /*16190*/  @!P0 NANOSLEEP.SYNCS 0x989680 ;  /* 0x009896800000895d */ /* 0x010fea0003900000 */
[----:B------:R-:W4:Y:S02]  /*161a0*/  @!P0 SYNCS.PHASECHK.TRANS64 P0, [R4+URZ], R5 ;  /* 0x00000005040085a7 */ /* 0x000f24000800007f */
[----:B----4-:R-:W-:Y:S05]  /*161b0*/  @!P0 BRA `(.L_x_7877) ;  /* 0xfffffffc00f08947 */ /* 0x010fea000383ffff */
[----:B------:R-:W-:Y:S05]  /*161c0*/  BRA `(.L_x_7973) ;  /* 0xffffffe000ec7947 */ /* 0x000fea000383ffff */
.L_x_7974:
        /* <DEDUP_REMOVED lines=11> */
.L_x_11961:


//--------------------- .text._ZN7cutlass13device_kernelIN5flash11enable_sm90INS1_16FlashAttnFwdSm90INS1_25CollectiveMainloopFwdSm90ILi2EN4cute5tupleIJNS5_1CILi1EEES8_S8_EEENS6_IJNS7_ILi128EEENS7_ILi96EEENS7_ILi64EEEEEELi256ENS_10bfloat16_tEfNS_4arch4Sm90ELb0ELb0ELb0ELb1ELb0ELb0ELb1ELb1ELb0ELb0ELb0ELb0EEENS1_21CollectiveEpilogueFwdINS6_IJSA_NS7_ILi256EEESB_EEES9_SE_SG_Li256ELb1ELb0ELb0ELb0EEENS1_36VarlenDynamicPersistentTileSchedulerILi128ELi96ELi256ELi32ELb0ELb0ELb1ELb0ELb1ELb1EEEEEEEEEvNT_6ParamsE --------------------------
	.section	.text._ZN7cutlass13device_kernelIN5flash11enable_sm90INS1_16FlashAttnFwdSm90INS1_25CollectiveMainloopFwdSm90ILi2EN4cute5tupleIJNS5_1CILi1EEES8_S8_EEENS6_IJNS7_ILi128EEENS7_ILi96EEENS7_ILi64EEEEEELi256ENS_10bfloat16_tEfNS_4arch4Sm90ELb0ELb0ELb0ELb1ELb0ELb0ELb1ELb1ELb0ELb0ELb0ELb0EEENS1_21CollectiveEpilogueFwdINS6_IJSA_NS7_ILi256EEESB_EEES9_SE_SG_Li256ELb1ELb0ELb0ELb0EEENS1_36VarlenDynamicPersistentTileSchedulerILi128ELi96ELi256ELi32ELb0ELb0ELb1ELb0ELb1ELb1EEEEEEEEEvNT_6ParamsE,"ax",@progbits
	.align	128
.text._ZN7cutlass13device_kernelIN5flash11enable_sm90INS1_16FlashAttnFwdSm90INS1_25CollectiveMainloopFwdSm90ILi2EN4cute5tupleIJNS5_1CILi1EEES8_S8_EEENS6_IJNS7_ILi128EEENS7_ILi96EEENS7_ILi64EEEEEELi256ENS_10bfloat16_tEfNS_4arch4Sm90ELb0ELb0ELb0ELb1ELb0ELb0ELb1ELb1ELb0ELb0ELb0ELb0EEENS1_21CollectiveEpilogueFwdINS6_IJSA_NS7_ILi256EEESB_EEES9_SE_SG_Li256ELb1ELb0ELb0ELb0EEENS1_36VarlenDynamicPersistentTileSchedulerILi128ELi96ELi256ELi32ELb0ELb0ELb1ELb0ELb1ELb1EEEEEEEEEvNT_6ParamsE:
        .type           _ZN7cutlass13device_kernelIN5flash11enable_sm90INS1_16FlashAttnFwdSm90INS1_25CollectiveMainloopFwdSm90ILi2EN4cute5tupleIJNS5_1CILi1EEES8_S8_EEENS6_IJNS7_ILi128EEENS7_ILi96EEENS7_ILi64EEEEEELi256ENS_10bfloat16_tEfNS_4arch4Sm90ELb0ELb0ELb0ELb1ELb0ELb0ELb1ELb1ELb0ELb0ELb0ELb0EEENS1_21CollectiveEpilogueFwdINS6_IJSA_NS7_ILi256EEESB_EEES9_SE_SG_Li256ELb1ELb0ELb0ELb0EEENS1_36VarlenDynamicPersistentTileSchedulerILi128ELi96ELi256ELi32ELb0ELb0ELb1ELb0ELb1ELb1EEEEEEEEEvNT_6ParamsE,@function
        .size           _ZN7cutlass13device_kernelIN5flash11enable_sm90INS1_16FlashAttnFwdSm90INS1_25CollectiveMainloopFwdSm90ILi2EN4cute5tupleIJNS5_1CILi1EEES8_S8_EEENS6_IJNS7_ILi128EEENS7_ILi96EEENS7_ILi64EEEEEELi256ENS_10bfloat16_tEfNS_4arch4Sm90ELb0ELb0ELb0ELb1ELb0ELb0ELb1ELb1ELb0ELb0ELb0ELb0EEENS1_21CollectiveEpilogueFwdINS6_IJSA_NS7_ILi256EEESB_EEES9_SE_SG_Li256ELb1ELb0ELb0ELb0EEENS1_36VarlenDynamicPersistentTileSchedulerILi128ELi96ELi256ELi32ELb0ELb0ELb1ELb0ELb1ELb1EEEEEEEEEvNT_6ParamsE,(.L_x_11962 - _ZN7cutlass13device_kernelIN5flash11enable_sm90INS1_16FlashAttnFwdSm90INS1_25CollectiveMainloopFwdSm90ILi2EN4cute5tupleIJNS5_1CILi1EEES8_S8_EEENS6_IJNS7_ILi128EEENS7_ILi96EEENS7_ILi64EEEEEELi256ENS_10bfloat16_tEfNS_4arch4Sm90ELb0ELb0ELb0ELb1ELb0ELb0ELb1ELb1ELb0ELb0ELb0ELb0EEENS1_21CollectiveEpilogueFwdINS6_IJSA_NS7_ILi256EEESB_EEES9_SE_SG_Li256ELb1ELb0ELb0ELb0EEENS1_36VarlenDynamicPersistentTileSchedulerILi128ELi96ELi256ELi32ELb0ELb0ELb1ELb0ELb1ELb1EEEEEEEEEvNT_6ParamsE)
        .other          _ZN7cutlass13device_kernelIN5flash11enable_sm90INS1_16FlashAttnFwdSm90INS1_25CollectiveMainloopFwdSm90ILi2EN4cute5tupleIJNS5_1CILi1EEES8_S8_EEENS6_IJNS7_ILi128EEENS7_ILi96EEENS7_ILi64EEEEEELi256ENS_10bfloat16_tEfNS_4arch4Sm90ELb0ELb0ELb0ELb1ELb0ELb0ELb1ELb1ELb0ELb0ELb0ELb0EEENS1_21CollectiveEpilogueFwdINS6_IJSA_NS7_ILi256EEESB_EEES9_SE_SG_Li256ELb1ELb0ELb0ELb0EEENS1_36VarlenDynamicPersistentTileSchedulerILi128ELi96ELi256ELi32ELb0ELb0ELb1ELb0ELb1ELb1EEEEEEEEEvNT_6ParamsE,@"STO_CUDA_ENTRY STV_DEFAULT"
_ZN7cutlass13device_kernelIN5flash11enable_sm90INS1_16FlashAttnFwdSm90INS1_25CollectiveMainloopFwdSm90ILi2EN4cute5tupleIJNS5_1CILi1EEES8_S8_EEENS6_IJNS7_ILi128EEENS7_ILi96EEENS7_ILi64EEEEEELi256ENS_10bfloat16_tEfNS_4arch4Sm90ELb0ELb0ELb0ELb1ELb0ELb0ELb1ELb1ELb0ELb0ELb0ELb0EEENS1_21CollectiveEpilogueFwdINS6_IJSA_NS7_ILi256EEESB_EEES9_SE_SG_Li256ELb1ELb0ELb0ELb0EEENS1_36VarlenDynamicPersistentTileSchedulerILi128ELi96ELi256ELi32ELb0ELb0ELb1ELb0ELb1ELb1EEEEEEEEEvNT_6ParamsE:
        /* <DEDUP_REMOVED lines=24> */
.L_x_7976:
[----:B------:R-:W-:Y:S05]  /*0180*/  BSYNC B0 ;  /* 0x0000000000007941 */ /* 0x000fea0003800000 */
.L_x_7975:
        /* <DEDUP_REMOVED lines=43> */
.L_x_7977:
        /* <DEDUP_REMOVED lines=22> */
.L_x_7978:
        /* <DEDUP_REMOVED lines=18> */
.L_x_7979:
        /* <DEDUP_REMOVED lines=22> */
.L_x_7980:
        /* <DEDUP_REMOVED lines=22> */
.L_x_7981:
[----:B0-----:R-:W-:Y:S01]  /*0980*/  UMOV UR4, 0x1 ;  /* 0x0000000100047882 */ /* 0x001fe20000000000 */
[----:B------:R-:W-:Y:S01]  /*0990*/  PLOP3.LUT P0, PT, PT, PT, UP0, 0x80, 0x0 ;  /* 0x000000000000781c */ /* 0x000fe20003f0f008 */
[----:B------:R-:W-:Y:S01]  /*09a0*/  USEL UR4, UR4, 0x2, !UP0 ;  /* 0x0000000204047887 */ /* 0x000fe2000c000000 */
[----:B------:R-:W-:Y:S01]  /*09b0*/  NOP ;  /* 0x0000000000007918 */ /* 0x000fe20000000000 */
[----:B------:R-:W-:-:S04]  /*09c0*/  ULDC.64 UR60, c[0x0][0x208] ;  /* 0x00008200003c7ab9 */ /* 0x000fc80000000a00 */
[----:B------:R-:W-:-:S05]  /*09d0*/  IMAD.U32 R2, RZ, RZ, UR4 ;  /* 0x00000004ff027e24 */ /* 0x000fca000f8e00ff */
[----:B------:R0:W-:Y:S01]  /*09e0*/  STL [R1+0x2c], R2 ;  /* 0x00002c0201007387 */ /* 0x0001e20000100800 */
[----:B-123--:R-:W-:Y:S06]  /*09f0*/  BAR.SYNC.DEFER_BLOCKING 0x0 ;  /* 0x0000000000007b1d */ /* 0x00efec0000010000 */
[----:B------:R-:W-:Y:S05]  /*0a00*/  @!P0 BRA `(.L_x_7982) ;  /* 0x0000008800e48947 */ /* 0x000fea0003800000 */
.L_x_7983:
[----:B------:R-:W-:-:S08]  /*0a10*/  NOP ;  /* 0x0000000000007918 */ /* 0x000fd00000000000 */
[----:B------:R-:W1:Y:S02]  /*0a20*/  USETMAXREG.TRY_ALLOC.CTAPOOL UP0, 0xf0 ;  /* 0x000000f0000079c8 */ /* 0x000e640008000600 */
[----:B-1----:R-:W-:-:S13]  /*0a30*/  PLOP3.LUT P0, PT, PT, PT, UP0, 0x80, 0x0 ;  /* 0x000000000000781c */ /* 0x002fda0003f0f008 */
[----:B------:R-:W-:Y:S05]  /*0a40*/  @!P0 BRA `(.L_x_7983) ;  /* 0xfffffffc00f08947 */ /* 0x000fea000383ffff */
[----:B------:R-:W1:Y:S01]  /*0a50*/  S2R R0, SR_TID.X ;  /* 0x0000000000007919 */ /* 0x000e620000002100 */
[----:B------:R-:W2:Y:S01]  /*0a60*/  S2UR UR5, SR_CgaCtaId ;  /* 0x00000000000579c3 */ /* 0x000ea20000008800 */
[----:B------:R-:W-:-:S07]  /*0a70*/  UMOV UR4, 0x400 ;  /* 0x0000040000047882 */ /* 0x000fce0000000000 */
[----:B------:R-:W-:Y:S06]  /*0a80*/  BAR.ARV 0x8, 0x120 ;  /* 0x0204800000007b1d */ /* 0x000fec0000002000 */
[----:B--2---:R-:W-:Y:S01]  /*0a90*/  ULEA UR4, UR5, UR4, 0x18 ;  /* 0x0000000405047291 */ /* 0x004fe2000f8ec03f */
[----:B-1----:R-:W-:-:S04]  /*0aa0*/  SHF.R.U32.HI R0, RZ, 0x7, R0 ;  /* 0x00000007ff007819 */ /* 0x002fc80000011600 */
[----:B------:R-:W-:-:S13]  /*0ab0*/  ISETP.NE.AND P0, PT, R0, 0x1, PT ;  /* 0x000000010000780c */ /* 0x000fda0003f05270 */
[----:B------:R-:W-:Y:S08]  /*0ac0*/  @!P0 BAR.ARV 0x9, 0x100 ;  /* 0x0244000000008b1d */ /* 0x000ff00000002000 */
[----:B------:R-:W-:Y:S06]  /*0ad0*/  BAR.SYNC.DEFER_BLOCKING 0x5, 0x120 ;  /* 0x0144800000007b1d */ /* 0x000fec0000010000 */
        /* <DEDUP_REMOVED lines=9> */
[----:B------:R-:W0:Y:S02]  /*0b70*/  S2R R0, SR_TID.X ;  /* 0x0000000000007919 */ /* 0x000e240000002100 */
[----:B0-----:R-:W-:-:S05]  /*0b80*/  VIADD R223, R0, 0xffffff80 ;  /* 0xffffff8000df7836 */ /* 0x001fca0000000000 */
[----:B------:R-:W-:-:S04]  /*0b90*/  SHF.R.S32.HI R0, RZ, 0x1f, R223 ;  /* 0x0000001fff007819 */ /* 0x000fc800000114df */
[CC--:B------:R-:W-:Y:S02]  /*0ba0*/  LEA.HI R3, R0.reuse, R223.reuse, RZ, 0x7 ;  /* 0x000000df00037211 */ /* 0x0c0fe400078f38ff */
[----:B------:R-:W-:Y:S02]  /*0bb0*/  LEA.HI R4, R0, R223, RZ, 0x5 ;  /* 0x000000df00047211 */ /* 0x000fe400078f28ff */
[----:B------:R-:W-:-:S03]  /*0bc0*/  SHF.R.S32.HI R218, RZ, 0x7, R3 ;  /* 0x00000007ffda7819 */ /* 0x000fc60000011403 */
[----:B------:R-:W-:Y:S01]  /*0bd0*/  IMAD.SHL.U32 R6, R4, 0x20, RZ ;  /* 0x0000002004067824 */ /* 0x000fe200078e00ff */
        /* <DEDUP_REMOVED lines=17> */
[----:B------:R-:W-:Y:S02]  /*0cf0*/  LEA.HI R2, R0, R223, RZ, 0x4 ;  /* 0x000000df00027211 */ /* 0x000fe400078f20ff */
[----:B------:R-:W-:Y:S02]  /*0d00*/  LOP3.LUT R10, R5, 0xfffffff8, RZ, 0xc0, !PT ;  /* 0xfffffff8050a7812 */ /* 0x000fe400078ec0ff */
[----:B------:R-:W-:Y:S02]  /*0d10*/  SHF.R.S32.HI R5, RZ, 0x4, R2 ;  /* 0x00000004ff057819 */ /* 0x000fe40000011402 */
[C---:B------:R-:W-:Y:S01]  /*0d20*/  LOP3.LUT R4, R2.reuse, 0x3fffff0, RZ, 0xc0, !PT ;  /* 0x03fffff002047812 */ /* 0x040fe200078ec0ff */
[----:B------:R-:W-:Y:S01]  /*0d30*/  IMAD.IADD R11, R7, 0x1, -R10 ;  /* 0x00000001070b7824 */ /* 0x000fe200078e0a0a */
[----:B------:R-:W-:-:S02]  /*0d40*/  LEA.HI R2, R2, R5, RZ, 0x1 ;  /* 0x0000000502027211 */ /* 0x000fc400078f08ff */
[----:B------:R-:W-:Y:S01]  /*0d50*/  LOP3.LUT R7, R6, 0xfffffc00, RZ, 0xc0, !PT ;  /* 0xfffffc0006077812 */ /* 0x000fe200078ec0ff */
[----:B------:R-:W-:Y:S01]  /*0d60*/  IMAD.IADD R4, R223, 0x1, -R4 ;  /* 0x00000001df047824 */ /* 0x000fe200078e0a04 */
[----:B------:R-:W-:Y:S01]  /*0d70*/  LOP3.LUT R2, R2, 0x1ffffffe, RZ, 0xc0, !PT ;  /* 0x1ffffffe02027812 */ /* 0x000fe200078ec0ff */
[----:B------:R-:W-:Y:S01]  /*0d80*/  IMAD R8, R8, 0x10, R11 ;  /* 0x0000001008087824 */ /* 0x000fe200078e020b */
[----:B------:R-:W-:Y:S01]  /*0d90*/  LEA.HI R0, R0, R223, RZ, 0x3 ;  /* 0x000000df00007211 */ /* 0x000fe200078f18ff */
[----:B------:R-:W-:Y:S01]  /*0da0*/  IMAD R7, R4, 0x40, R7 ;  /* 0x0000004004077824 */ /* 0x000fe200078e0207 */
[----:B------:R-:W-:Y:S01]  /*0db0*/  LOP3.LUT R4, R9, 0x7ffffffc, RZ, 0xc0, !PT ;  /* 0x7ffffffc09047812 */ /* 0x000fe200078ec0ff */
[----:B------:R-:W-:Y:S01]  /*0dc0*/  IMAD.IADD R2, R5, 0x1, -R2 ;  /* 0x0000000105027824 */ /* 0x000fe200078e0a02 */
[----:B------:R-:W-:Y:S01]  /*0dd0*/  SHF.R.S32.HI R22, RZ, 0x3, R0 ;  /* 0x00000003ff167819 */ /* 0x000fe20000011400 */
[----:B------:R-:W-:Y:S02]  /*0de0*/  IMAD R220, R3, 0x40, R8 ;  /* 0x0000004003dc7824 */ /* 0x000fe400078e0208 */
[----:B------:R-:W-:Y:S01]  /*0df0*/  IMAD R221, R2, 0x8, R7 ;  /* 0x0000000802dd7824 */ /* 0x000fe200078e0207 */
[----:B------:R-:W-:Y:S01]  /*0e00*/  LOP3.LUT R2, R0, 0x1ffffff8, RZ, 0xc0, !PT ;  /* 0x1ffffff800027812 */ /* 0x000fe200078ec0ff */
[----:B------:R-:W-:-:S02]  /*0e10*/  IMAD.MOV.U32 R5, RZ, RZ, R13 ;  /* 0x000000ffff057224 */ /* 0x000fc400078e000d */
[----:B------:R-:W-:Y:S02]  /*0e20*/  IMAD.MOV.U32 R7, RZ, RZ, R15 ;  /* 0x000000ffff077224 */ /* 0x000fe400078e000f */
[----:B------:R-:W-:Y:S02]  /*0e30*/  IMAD.IADD R2, R223, 0x1, -R2 ;  /* 0x00000001df027824 */ /* 0x000fe400078e0a02 */
[----:B------:R-:W-:Y:S02]  /*0e40*/  IMAD.IADD R219, R205, 0x1, -R4 ;  /* 0x00000001cddb7824 */ /* 0x000fe400078e0a04 */
[----:B------:R-:W-:-:S07]  /*0e50*/  IMAD.SHL.U32 R2, R2, 0x8, RZ ;  /* 0x0000000802027824 */ /* 0x000fce00078e00ff */
.L_x_8026:
[----:B01---5:R-:W0:Y:S01]  /*0e60*/  LDC.64 R8, c[0x0][0xd60] ;  /* 0x00035800ff087b82 */ /* 0x023e220000000a00 */
        /* <DEDUP_REMOVED lines=13> */
[----:B------:R-:W-:Y:S02]  /*0f40*/  @UP0 ULEA UR6, UP2, UR4, UR6, 0x2 ;  /* 0x0000000604060291 */ /* 0x000fe4000f84103f */
[----:B------:R-:W-:Y:S02]  /*0f50*/  @UP1 ULEA UR8, UP3, UR4, UR8, 0x2 ;  /* 0x0000000804081291 */ /* 0x000fe4000f86103f */
[----:B------:R-:W-:Y:S02]  /*0f60*/  @UP0 ULEA.HI.X UR7, UR4, UR7, UR10, 0x2, UP2 ;  /* 0x0000000704070291 */ /* 0x000fe400090f140a */
[----:B------:R-:W-:Y:S01]  /*0f70*/  IMAD.U32 R203, RZ, RZ, UR10 ;  /* 0x0000000affcb7e24 */ /* 0x000fe2000f8e00ff */
[----:B------:R-:W-:Y:S01]  /*0f80*/  @UP1 ULEA.HI.X UR9, UR4, UR9, UR10, 0x2, UP3 ;  /* 0x0000000904091291 */ /* 0x000fe200098f140a */
[----:B------:R-:W-:-:S02]  /*0f90*/  IMAD.U32 R6, RZ, RZ, UR6 ;  /* 0x00000006ff067e24 */ /* 0x000fc4000f8e00ff */
[----:B------:R-:W-:Y:S01]  /*0fa0*/  IMAD.U32 R8, RZ, RZ, UR8 ;  /* 0x00000008ff087e24 */ /* 0x000fe2000f8e00ff */
[----:B------:R-:W-:Y:S01]  /*0fb0*/  ULDC UR4, c[0x0][0x404] ;  /* 0x0001010000047ab9 */ /* 0x000fe20000000800 */
[----:B------:R-:W-:Y:S01]  /*0fc0*/  IMAD.U32 R7, RZ, RZ, UR7 ;  /* 0x00000007ff077e24 */ /* 0x000fe2000f8e00ff */
[----:B------:R-:W-:Y:S01]  /*0fd0*/  ULDC.64 UR6, c[0x0][0x3f8] ;  /* 0x0000fe0000067ab9 */ /* 0x000fe20000000a00 */
[----:B------:R-:W-:-:S03]  /*0fe0*/  IMAD.U32 R9, RZ, RZ, UR9 ;  /* 0x00000009ff097e24 */ /* 0x000fc6000f8e00ff */
[----:B------:R-:W2:Y:S04]  /*0ff0*/  @P0 LDG.E R6, desc[UR60][R6.64] ;  /* 0x0000003c06060981 */ /* 0x000ea8000c1e1900 */
[----:B---3--:R-:W3:Y:S01]  /*1000*/  @P1 LDG.E R8, desc[UR60][R8.64] ;  /* 0x0000003c08081981 */ /* 0x008ee2000c1e1900 */
[----:B------:R-:W-:Y:S01]  /*1010*/  UISETP.NE.U32.AND UP0, UPT, UR6, URZ, UPT ;  /* 0x0000003f0600728c */ /* 0x000fe2000bf05070 */
[----:B------:R-:W-:Y:S01]  /*1020*/  IMAD.MOV.U32 R200, RZ, RZ, R5 ;  /* 0x000000ffffc87224 */ /* 0x000fe200078e0005 */
[----:B------:R-:W-:Y:S01]  /*1030*/  UMOV UR52, URZ ;  /* 0x0000003f00347c82 */ /* 0x000fe20008000000 */
[----:B------:R-:W-:Y:S01]  /*1040*/  ULDC UR6, c[0x0][0x2e0] ;  /* 0x0000b80000067ab9 */ /* 0x000fe20000000800 */
[----:B------:R-:W-:Y:S01]  /*1050*/  UISETP.NE.AND.EX UP0, UPT, UR7, URZ, UPT, UP0 ;  /* 0x0000003f0700728c */ /* 0x000fe2000bf05300 */
[----:B------:R-:W-:Y:S01]  /*1060*/  IMAD.MOV.U32 R3, RZ, RZ, RZ ;  /* 0x000000ffff037224 */ /* 0x000fe200078e00ff */
[----:B------:R-:W-:Y:S01]  /*1070*/  CS2R R148, SRZ ;  /* 0x0000000000947805 */ /* 0x000fe2000001ff00 */
[----:B------:R-:W-:Y:S01]  /*1080*/  IMAD.MOV.U32 R150, RZ, RZ, RZ ;  /* 0x000000ffff967224 */ /* 0x000fe200078e00ff */
        /* <DEDUP_REMOVED lines=28> */
[----:B------:R-:W-:Y:S01]  /*1250*/  IMAD.MOV.U32 R167, RZ, RZ, RZ ;  /* 0x000000ffffa77224 */ /* 0x000fe200078e00ff */
        /* <DEDUP_REMOVED lines=17> */
[----:B----4-:R-:W-:-:S02]  /*1370*/  CS2R R58, SRZ ;  /* 0x00000000003a7805 */ /* 0x010fc4000001ff00 */
        /* <DEDUP_REMOVED lines=9> */
[----:B------:R-:W-:Y:S02]  /*1410*/  IMAD.MOV.U32 R41, RZ, RZ, RZ ;  /* 0x000000ffff297224 */ /* 0x000fe400078e00ff */
[----:B------:R-:W-:Y:S01]  /*1420*/  IMAD.U32 R201, RZ, RZ, UR5 ;  /* 0x00000005ffc97e24 */ /* 0x000fe2000f8e00ff */
[----:B--2---:R-:W-:Y:S02]  /*1430*/  @P0 R2UR UR52, R6 ;  /* 0x00000000063402ca */ /* 0x004fe400000e0000 */
[----:B------:R-:W-:-:S02]  /*1440*/  PLOP3.LUT P0, PT, PT, PT, PT, 0x80, 0x0 ;  /* 0x000000000000781c */ /* 0x000fc40003f0f070 */
[----:B---3--:R-:W-:Y:S02]  /*1450*/  @P1 R2UR UR4, R8 ;  /* 0x00000000080412ca */ /* 0x008fe400000e0000 */
[----:B------:R-:W-:Y:S01]  /*1460*/  CS2R R8, SRZ ;  /* 0x0000000000087805 */ /* 0x000fe2000001ff00 */
[----:B------:R-:W-:-:S12]  /*1470*/  @P1 BRA `(.L_x_7984) ;  /* 0x0000000000381947 */ /* 0x000fd80003800000 */
[----:B------:R-:W-:Y:S02]  /*1480*/  ULDC.64 UR6, c[0x0][0xb00] ;  /* 0x0002c00000067ab9 */ /* 0x000fe40000000a00 */
[----:B------:R-:W-:-:S04]  /*1490*/  ISETP.NE.U32.AND P1, PT, RZ, UR6, PT ;  /* 0x00000006ff007c0c */ /* 0x000fc8000bf25070 */
[----:B------:R-:W-:-:S13]  /*14a0*/  ISETP.NE.AND.EX P1, PT, RZ, UR7, PT, P1 ;  /* 0x00000007ff007c0c */ /* 0x000fda000bf25310 */
[----:B------:R-:W-:Y:S05]  /*14b0*/  @!P1 BRA `(.L_x_7984) ;  /* 0x0000000000289947 */ /* 0x000fea0003800000 */
[----:B------:R-:W-:Y:S01]  /*14c0*/  R2UR UR6, R202 ;  /* 0x00000000ca0672ca */ /* 0x000fe200000e0000 */
[----:B------:R-:W-:-:S12]  /*14d0*/  ULDC.64 UR4, c[0x0][0xb00] ;  /* 0x0002c00000047ab9 */ /* 0x000fd80000000a00 */
        /* <DEDUP_REMOVED lines=8> */
.L_x_7984:
[----:B------:R-:W-:Y:S01]  /*1560*/  UIADD3 UR52, -UR52, UR4, URZ ;  /* 0x0000000434347290 */ /* 0x000fe2000fffe13f */
[----:B------:R-:W-:Y:S01]  /*1570*/  IMAD.MOV.U32 R40, RZ, RZ, RZ ;  /* 0x000000ffff287224 */ /* 0x000fe200078e00ff */
[----:B------:R-:W-:Y:S02]  /*1580*/  CS2R R164, SRZ ;  /* 0x0000000000a47805 */ /* 0x000fe4000001ff00 */
[----:B------:R-:W-:Y:S01]  /*1590*/  CS2R R34, SRZ ;  /* 0x0000000000227805 */ /* 0x000fe2000001ff00 */
[----:B------:R-:W-:Y:S01]  /*15a0*/  UISETP.GE.AND UP0, UPT, UR52, 0x1, UPT ;  /* 0x000000013400788c */ /* 0x000fe2000bf06270 */
[----:B------:R-:W-:Y:S01]  /*15b0*/  CS2R R36, SRZ ;  /* 0x0000000000247805 */ /* 0x000fe2000001ff00 */
[----:B------:R-:W-:Y:S01]  /*15c0*/  UIADD3 UR4, UR52, 0x5f, URZ ;  /* 0x0000005f34047890 */ /* 0x000fe2000fffe03f */
[----:B------:R-:W-:Y:S01]  /*15d0*/  CS2R R32, SRZ ;  /* 0x0000000000207805 */ /* 0x000fe2000001ff00 */
[----:B------:R-:W-:Y:S01]  /*15e0*/  IMAD.MOV.U32 R12, RZ, RZ, RZ ;  /* 0x000000ffff0c7224 */ /* 0x000fe200078e00ff */
[----:B------:R-:W-:-:S02]  /*15f0*/  CS2R R26, SRZ ;  /* 0x00000000001a7805 */ /* 0x000fc4000001ff00 */
[----:B------:R-:W-:Y:S01]  /*1600*/  PLOP3.LUT P1, PT, PT, PT, UP0, 0x80, 0x0 ;  /* 0x000000000000781c */ /* 0x000fe20003f2f008 */
[----:B------:R-:W-:Y:S01]  /*1610*/  UIMAD.WIDE UR4, UR4, 0x2aaaaaab, URZ ;  /* 0x2aaaaaab040478a5 */ /* 0x000fe2000f8e023f */
[----:B------:R-:W-:Y:S01]  /*1620*/  CS2R R28, SRZ ;  /* 0x00000000001c7805 */ /* 0x000fe2000001ff00 */
[----:B------:R-:W-:Y:S01]  /*1630*/  IMAD.MOV.U32 R166, RZ, RZ, RZ ;  /* 0x000000ffffa67224 */ /* 0x000fe200078e00ff */
[----:B------:R-:W-:Y:S01]  /*1640*/  CS2R R24, SRZ ;  /* 0x0000000000187805 */ /* 0x000fe2000001ff00 */
[----:B------:R-:W-:-:S04]  /*1650*/  USHF.R.U32.HI UR53, URZ, 0x1f, UR5 ;  /* 0x0000001f3f357899 */ /* 0x000fc80008011605 */
[----:B------:R-:W-:-:S04]  /*1660*/  ULEA.HI.SX32 UR53, UR5, UR53, 0x1c ;  /* 0x0000003505357291 */ /* 0x000fc8000f8fe23f */
[----:B------:R-:W-:Y:S08]  /*1670*/  @!P1 BRA `(.L_x_7985) ;  /* 0x0000005000ec9947 */ /* 0x000ff00003800000 */
[----:B------:R-:W0:Y:S01]  /*1680*/  S2R R4, SR_CgaCtaId ;  /* 0x0000000000047919 */ /* 0x000e220000008800 */
[----:B------:R-:W-:Y:S01]  /*1690*/  MOV R3, 0x400 ;  /* 0x0000040000037802 */ /* 0x000fe20000000f00 */
[----:B------:R-:W1:Y:S03]  /*16a0*/  SHFL.IDX PT, R0, R218, RZ, 0x1f ;  /* 0x00001fffda007589 */ /* 0x000e6600000e0000 */
[----:B0-----:R-:W-:Y:S02]  /*16b0*/  LEA R4, R4, R3, 0x18 ;  /* 0x0000000304047211 */ /* 0x001fe400078ec0ff */
[----:B-1----:R-:W-:-:S03]  /*16c0*/  LEA.HI R3, R0, R0, RZ, 0x1 ;  /* 0x0000000000037211 */ /* 0x002fc600078f08ff */
[----:B------:R-:W-:Y:S01]  /*16d0*/  VIADD R4, R4, 0x18400 ;  /* 0x0001840004047836 */ /* 0x000fe20000000000 */
[----:B------:R-:W-:-:S04]  /*16e0*/  LOP3.LUT R3, R3, 0xffffe, RZ, 0xc0, !PT ;  /* 0x000ffffe03037812 */ /* 0x000fc800078ec0ff */
[----:B------:R-:W-:Y:S01]  /*16f0*/  LOP3.LUT P0, RZ, R4, 0x1bf, RZ, 0xc0, !PT ;  /* 0x000001bf04ff7812 */ /* 0x000fe2000780c0ff */
[----:B------:R-:W-:-:S12]  /*1700*/  IMAD.IADD R16, R0, 0x1, -R3 ;  /* 0x0000000100107824 */ /* 0x000fd800078e0a03 */
        /* <DEDUP_REMOVED lines=17> */
.L_x_7986:
[----:B------:R-:W0:Y:S01]  /*1820*/  S2R R3, SR_CgaCtaId ;  /* 0x0000000000037919 */ /* 0x000e220000008800 */
[----:B------:R-:W-:Y:S02]  /*1830*/  R2UR UR5, R204 ;  /* 0x00000000cc0572ca */ /* 0x000fe400000e0000 */
[----:B------:R-:W-:Y:S01]  /*1840*/  MOV R0, 0x400 ;  /* 0x0000040000007802 */ /* 0x000fe20000000f00 */
[----:B------:R-:W1:Y:S10]  /*1850*/  S2R R17, SR_TID.X ;  /* 0x0000000000117919 */ /* 0x000e740000002100 */
[----:B------:R-:W-:-:S04]  /*1860*/  ULEA.HI UR4, UR5, UR5, URZ, 0x1 ;  /* 0x0000000505047291 */ /* 0x000fc8000f8f083f */
[----:B------:R-:W-:-:S04]  /*1870*/  ULOP3.LUT UR4, UR4, 0xfffffffe, URZ, 0xc0, !UPT ;  /* 0xfffffffe04047892 */ /* 0x000fc8000f8ec03f */
[----:B------:R-:W-:-:S06]  /*1880*/  UIADD3 UR4, UR5, -UR4, URZ ;  /* 0x8000000405047290 */ /* 0x000fcc000fffe03f */
[----:B------:R-:W-:Y:S01]  /*1890*/  IMAD.U32 R4, RZ, RZ, UR4 ;  /* 0x00000004ff047e24 */ /* 0x000fe2000f8e00ff */
[----:B0-----:R-:W-:-:S04]  /*18a0*/  LEA R5, R3, R0, 0x18 ;  /* 0x0000000003057211 */ /* 0x001fc800078ec0ff */
[----:B------:R-:W-:Y:S02]  /*18b0*/  SHF.L.U32 R0, R4, 0x1f, RZ ;  /* 0x0000001f04007819 */ /* 0x000fe400000006ff */
[----:B-1----:R-:W-:Y:S02]  /*18c0*/  SHF.R.U32.HI R17, RZ, 0x7, R17 ;  /* 0x00000007ff117819 */ /* 0x002fe40000011611 */
[----:B------:R-:W0:Y:S03]  /*18d0*/  SYNCS.PHASECHK.TRANS64.TRYWAIT P0, [R5+URZ+0x32400], R0 ;  /* 0x03240000050075a7 */ /* 0x000e26000800017f */
[----:B------:R-:W-:Y:S01]  /*18e0*/  VIADD R214, R17, 0x8 ;  /* 0x0000000811d67836 */ /* 0x000fe20000000000 */
[----:B0-----:R-:W-:Y:S06]  /*18f0*/  @!P0 BRA `(.L_x_7987) ;  /* 0x000000c4005c8947 */ /* 0x001fec0003800000 */
.L_x_8110:
[----:B------:R-:W-:Y:S05]  /*1900*/  WARPSYNC.ALL ;  /* 0x0000000000007948 */ /* 0x000fea0003800000 */
[----:B------:R-:W-:Y:S01]  /*1910*/  R2UR UR4, R222 ;  /* 0x00000000de0472ca */ /* 0x000fe200000e0000 */
[----:B------:R1:W-:-:S12]  /*1920*/  BAR.SYNC.DEFER_BLOCKING R214, 0x100 ;  /* 0x000400d60000751d */ /* 0x0003d80000010000 */
[----:B------:R-:W-:-:S05]  /*1930*/  IMAD.U32 R3, RZ, RZ, UR4 ;  /* 0x00000004ff037e24 */ /* 0x000fca000f8e00ff */
[----:B------:R-:W-:-:S13]  /*1940*/  ISETP.NE.AND P0, PT, R3, 0x3, PT ;  /* 0x000000030300780c */ /* 0x000fda0003f05270 */
[----:B-1----:R-:W-:Y:S05]  /*1950*/  @!P0 BRA `(.L_x_7988) ;  /* 0x0000000000048947 */ /* 0x002fea0003800000 */
[----:B------:R-:W-:Y:S01]  /*1960*/  BPT.TRAP 0x1 ;  /* 0x000000040000795c */ /* 0x000fe20000300000 */
.L_x_7988:
[----:B------:R-:W-:Y:S02]  /*1970*/  IMAD.U32 R4, RZ, RZ, UR36 ;  /* 0x00000024ff047e24 */ /* 0x000fe4000f8e00ff */
[----:B------:R-:W-:Y:S02]  /*1980*/  IMAD.U32 R6, RZ, RZ, UR37 ;  /* 0x00000025ff067e24 */ /* 0x000fe4000f8e00ff */
[----:B------:R-:W-:-:S03]  /*1990*/  IMAD R3, R4, 0x8, R5 ;  /* 0x0000000804037824 */ /* 0x000fc600078e0205 */
[----:B------:R-:W-:-:S04]  /*19a0*/  SHF.L.U32 R4, R6, 0x1f, RZ ;  /* 0x0000001f06047819 */ /* 0x000fc800000006ff */
[----:B------:R1:W2:Y:S01]  /*19b0*/  SYNCS.PHASECHK.TRANS64.TRYWAIT P1, [R3+URZ+0x32430], R4 ;  /* 0x03243004030075a7 */ /* 0x0002a2000802017f */
[----:B------:R-:W-:Y:S05]  /*19c0*/  @!P0 BRA `(.L_x_7989) ;  /* 0x0000000000048947 */ /* 0x000fea0003800000 */
[----:B------:R-:W-:Y:S01]  /*19d0*/  BPT.TRAP 0x1 ;  /* 0x000000040000795c */ /* 0x000fe20000300000 */
.L_x_7989:
[----:B------:R-:W-:Y:S01]  /*19e0*/  IMAD R16, R16, 0x2000, R5 ;  /* 0x0000200010107824 */ /* 0x000fe200078e0205 */
[----:B--2---:R-:W-:Y:S06]  /*19f0*/  @P1 BRA `(.L_x_7990) ;  /* 0x0000000000081947 */ /* 0x004fec0003800000 */
[----:B------:R-:W2:Y:S02]  /*1a00*/  SYNCS.PHASECHK.TRANS64.TRYWAIT P1, [R3+URZ+0x32430], R4 ;  /* 0x03243004030075a7 */ /* 0x000ea4000802017f */
[----:B--2---:R-:W-:Y:S05]  /*1a10*/  @!P1 BRA `(.L_x_7991) ;  /* 0x000000c400289947 */ /* 0x004fea0003800000 */
.L_x_7990:
[----:B------:R-:W-:Y:S01]  /*1a20*/  R2UR UR4, R5 ;  /* 0x00000000050472ca */ /* 0x000fe200000e0000 */
[----:B------:R-:W-:Y:S01]  /*1a30*/  WARPGROUP.ARRIVE ;  /* 0x00000000000079c5 */ /* 0x000fe20000000000 */
[----:B------:R-:W-:Y:S01]  /*1a40*/  R2UR UR5, R16 ;  /* 0x00000000100572ca */ /* 0x000fe200000e0000 */
[----:B------:R-:W-:Y:S01]  /*1a50*/  UMOV UR13, 0x40000040 ;  /* 0x40000040000d7882 */ /* 0x000fe20000000000 */
[----:B------:R-:W-:Y:S01]  /*1a60*/  UMOV UR15, 0x40000040 ;  /* 0x40000040000f7882 */ /* 0x000fe20000000000 */
[----:B------:R-:W-:-:S08]  /*1a70*/  IMAD.U32 R21, RZ, RZ, UR13 ;  /* 0x0000000dff157e24 */ /* 0x000fd0000f8e00ff */
[----:B------:R-:W-:Y:S02]  /*1a80*/  UIADD3 UR4, UR4, 0x1c400, URZ ;  /* 0x0001c40004047890 */ /* 0x000fe4000fffe03f */
[----:B------:R-:W-:Y:S02]  /*1a90*/  UIADD3 UR6, UR5, 0x18400, URZ ;  /* 0x0001840005067890 */ /* 0x000fe4000fffe03f */
[----:B------:R-:W-:Y:S02]  /*1aa0*/  USHF.R.U32.HI UR4, URZ, 0x4, UR4 ;  /* 0x000000043f047899 */ /* 0x000fe40008011604 */
[----:B------:R-:W-:Y:S02]  /*1ab0*/  USHF.R.U32.HI UR6, URZ, 0x4, UR6 ;  /* 0x000000043f067899 */ /* 0x000fe40008011606 */
[----:B------:R-:W-:Y:S02]  /*1ac0*/  ULOP3.LUT UR4, UR4, 0x3fff, URZ, 0xc0, !UPT ;  /* 0x00003fff04047892 */ /* 0x000fe4000f8ec03f */
[----:B------:R-:W-:-:S02]  /*1ad0*/  ULOP3.LUT UR6, UR6, 0x3fff, URZ, 0xc0, !UPT ;  /* 0x00003fff06067892 */ /* 0x000fc4000f8ec03f */
[----:B------:R-:W-:Y:S02]  /*1ae0*/  ULOP3.LUT UR39, UR4, 0x10000, URZ, 0xfc, !UPT ;  /* 0x0001000004277892 */ /* 0x000fe4000f8efc3f */
[----:B------:R-:W-:Y:S02]  /*1af0*/  ULOP3.LUT UR8, UR6, 0x10000, URZ, 0xfc, !UPT ;  /* 0x0001000006087892 */ /* 0x000fe4000f8efc3f */
[----:B------:R-:W-:Y:S02]  /*1b00*/  UIMAD UR4, UR36, 0x300, UR39 ;  /* 0x00000300240478a4 */ /* 0x000fe4000f8e0227 */
[----:B------:R-:W-:Y:S02]  /*1b10*/  UIADD3 UR6, UR8, 0x2, URZ ;  /* 0x0000000208067890 */ /* 0x000fe4000fffe03f */
[----:B------:R-:W-:Y:S01]  /*1b20*/  UIADD3 UR7, UR4, 0x2, URZ ;  /* 0x0000000204077890 */ /* 0x000fe2000fffe03f */
[----:B------:R-:W-:Y:S02]  /*1b30*/  UMOV UR12, UR8 ;  /* 0x00000008000c7c82 */ /* 0x000fe40008000000 */
[----:B------:R-:W-:Y:S01]  /*1b40*/  UMOV UR14, UR4 ;  /* 0x00000004000e7c82 */ /* 0x000fe20008000000 */
[----:B------:R-:W-:Y:S01]  /*1b50*/  IMAD.U32 R20, RZ, RZ, UR12 ;  /* 0x0000000cff147e24 */ /* 0x000fe2000f8e00ff */
[----:B------:R-:W-:Y:S01]  /*1b60*/  HGMMA.64x96x16.F32.BF16 R24, gdesc[UR12], RZ, !UPT, gsb0 ;  /* 0x016000000c1879f0 */ /* 0x000fe2000c0018ff */
[----:B------:R-:W-:Y:S01]  /*1b70*/  UMOV UR12, UR6 ;  /* 0x00000006000c7c82 */ /* 0x000fe20008000000 */
[----:B------:R-:W-:Y:S01]  /*1b80*/  UMOV UR13, 0x40000040 ;  /* 0x40000040000d7882 */ /* 0x000fe20000000000 */
[----:B------:R-:W-:Y:S01]  /*1b90*/  UMOV UR14, UR7 ;  /* 0x00000007000e7c82 */ /* 0x000fe20008000000 */
[----:B------:R-:W-:Y:S01]  /*1ba0*/  UMOV UR15, 0x40000040 ;  /* 0x40000040000f7882 */ /* 0x000fe20000000000 */
[----:B------:R-:W-:Y:S01]  /*1bb0*/  UIADD3 UR6, UR8, 0x4, URZ ;  /* 0x0000000408067890 */ /* 0x000fe2000fffe03f */
[----:B------:R-:W-:Y:S01]  /*1bc0*/  IMAD.U32 R18, RZ, RZ, UR12 ;  /* 0x0000000cff127e24 */ /* 0x000fe2000f8e00ff */
[----:B------:R-:W-:Y:S01]  /*1bd0*/  UIADD3 UR7, UR4, 0x4, URZ ;  /* 0x0000000404077890 */ /* 0x000fe2000fffe03f */
[----:B------:R-:W-:Y:S01]  /*1be0*/  IMAD.U32 R19, RZ, RZ, UR13 ;  /* 0x0000000dff137e24 */ /* 0x000fe2000f8e00ff */
[----:B------:R-:W-:Y:S01]  /*1bf0*/  UIADD3 UR4, UR4, 0x6, URZ ;  /* 0x0000000604047890 */ /* 0x000fe2000fffe03f */
[----:B------:R-:W-:-:S02]  /*1c00*/  WARPGROUP.DEPBAR.LE gsb0, 0x0 ;  /* 0x00008000000079c5 */ /* 0x000fc40000010000 */
[----:B------:R-:W-:-:S06]  /*1c10*/  WARPGROUP.ARRIVE ;  /* 0x00000000000079c5 */ /* 0x000fcc0000000000 */
[----:B------:R-:W-:Y:S01]  /*1c20*/  HGMMA.64x96x16.F32.BF16 R24, gdesc[UR12], R24, gsb0 ;  /* 0x016000000c1879f0 */ /* 0x000fe20008001818 */
[----:B------:R-:W-:Y:S01]  /*1c30*/  UMOV UR12, UR6 ;  /* 0x00000006000c7c82 */ /* 0x000fe20008000000 */
[----:B------:R-:W-:Y:S01]  /*1c40*/  UMOV UR13, 0x40000040 ;  /* 0x40000040000d7882 */ /* 0x000fe20000000000 */
[----:B------:R-:W-:Y:S01]  /*1c50*/  UMOV UR14, UR7 ;  /* 0x00000007000e7c82 */ /* 0x000fe20008000000 */
[----:B------:R-:W-:Y:S01]  /*1c60*/  UMOV UR15, 0x40000040 ;  /* 0x40000040000f7882 */ /* 0x000fe20000000000 */
[----:B------:R-:W-:Y:S01]  /*1c70*/  UIADD3 UR6, UR8, 0x6, URZ ;  /* 0x0000000608067890 */ /* 0x000fe2000fffe03f */
[----:B------:R-:W-:Y:S02]  /*1c80*/  IMAD.U32 R16, RZ, RZ, UR12 ;  /* 0x0000000cff107e24 */ /* 0x000fe4000f8e00ff */
[----:B------:R-:W-:Y:S01]  /*1c90*/  IMAD.U32 R17, RZ, RZ, UR13 ;  /* 0x0000000dff117e24 */ /* 0x000fe2000f8e00ff */
[----:B------:R-:W-:Y:S02]  /*1ca0*/  WARPGROUP.DEPBAR.LE gsb0, 0x0 ;  /* 0x00008000000079c5 */ /* 0x000fe40000010000 */
[----:B------:R-:W-:-:S06]  /*1cb0*/  WARPGROUP.ARRIVE ;  /* 0x00000000000079c5 */ /* 0x000fcc0000000000 */
[----:B------:R-:W-:Y:S01]  /*1cc0*/  HGMMA.64x96x16.F32.BF16 R24, gdesc[UR12], R24, gsb0 ;  /* 0x016000000c1879f0 */ /* 0x000fe20008001818 */
[----:B------:R-:W-:Y:S01]  /*1cd0*/  UMOV UR12, UR6 ;  /* 0x00000006000c7c82 */ /* 0x000fe20008000000 */
[----:B------:R-:W-:Y:S01]  /*1ce0*/  UMOV UR13, 0x40000040 ;  /* 0x40000040000d7882 */ /* 0x000fe20000000000 */
[----:B------:R-:W-:Y:S01]  /*1cf0*/  UMOV UR14, UR4 ;  /* 0x00000004000e7c82 */ /* 0x000fe20008000000 */
[----:B------:R-:W-:Y:S01]  /*1d00*/  UMOV UR15, 0x40000040 ;  /* 0x40000040000f7882 */ /* 0x000fe20000000000 */
[----:B------:R-:W-:Y:S02]  /*1d10*/  IMAD.U32 R14, RZ, RZ, UR12 ;  /* 0x0000000cff0e7e24 */ /* 0x000fe4000f8e00ff */
[----:B------:R-:W-:Y:S01]  /*1d20*/  IMAD.U32 R15, RZ, RZ, UR13 ;  /* 0x0000000dff0f7e24 */ /* 0x000fe2000f8e00ff */
[----:B------:R-:W-:Y:S02]  /*1d30*/  WARPGROUP.DEPBAR.LE gsb0, 0x0 ;  /* 0x00008000000079c5 */ /* 0x000fe40000010000 */
[----:B------:R-:W-:-:S06]  /*1d40*/  WARPGROUP.ARRIVE ;  /* 0x00000000000079c5 */ /* 0x000fcc0000000000 */
[----:B------:R-:W-:Y:S03]  /*1d50*/  HGMMA.64x96x16.F32.BF16 R24, gdesc[UR12], R24, gsb0 ;  /* 0x016000000c1879f0 */ /* 0x000fe60008001818 */
[----:B------:R-:W-:Y:S02]  /*1d60*/  WARPGROUP.DEPBAR.LE gsb0, 0x0 ;  /* 0x00008000000079c5 */ /* 0x000fe40000010000 */
[----:B------:R-:W3:Y:S02]  /*1d70*/  SYNCS.PHASECHK.TRANS64.TRYWAIT P1, [R5+URZ+0x32410], R0 ;  /* 0x03241000050075a7 */ /* 0x000ee4000802017f */
[----:B---3--:R-:W-:Y:S05]  /*1d80*/  @!P1 BRA `(.L_x_7992) ;  /* 0x000000c000609947 */ /* 0x008fea0003800000 */
.L_x_8111:
[----:B------:R-:W-:Y:S05]  /*1d90*/  @!P0 BRA `(.L_x_7993) ;  /* 0x0000000000048947 */ /* 0x000fea0003800000 */
[----:B------:R-:W-:Y:S01]  /*1da0*/  BPT.TRAP 0x1 ;  /* 0x000000040000795c */ /* 0x000fe20000300000 */
.L_x_7993:
[----:B------:R4:W0:Y:S01]  /*1db0*/  SYNCS.PHASECHK.TRANS64.TRYWAIT P1, [R3+URZ+0x32450], R4 ;  /* 0x03245004030075a7 */ /* 0x000822000802017f */
[----:B------:R-:W-:Y:S05]  /*1dc0*/  @!P0 BRA `(.L_x_7994) ;  /* 0x0000000000048947 */ /* 0x000fea0003800000 */
[----:B------:R-:W-:Y:S01]  /*1dd0*/  BPT.TRAP 0x1 ;  /* 0x000000040000795c */ /* 0x000fe20000300000 */
.L_x_7994:
[----:B0-----:R-:W-:Y:S05]  /*1de0*/  @P1 BRA `(.L_x_7995) ;  /* 0x0000000000081947 */ /* 0x001fea0003800000 */
[----:B------:R-:W0:Y:S02]  /*1df0*/  SYNCS.PHASECHK.TRANS64.TRYWAIT P1, [R3+URZ+0x32450], R4 ;  /* 0x03245004030075a7 */ /* 0x000e24000802017f */
[----:B0-----:R-:W-:Y:S05]  /*1e00*/  @!P1 BRA `(.L_x_7996) ;  /* 0x000000c000549947 */ /* 0x001fea0003800000 */
.L_x_7995:
[----:B------:R-:W-:Y:S01]  /*1e10*/  R2UR UR4, R5 ;  /* 0x00000000050472ca */ /* 0x000fe200000e0000 */
[----:B------:R-:W-:Y:S01]  /*1e20*/  UIADD3 UR5, UR5, 0x22400, URZ ;  /* 0x0002240005057890 */ /* 0x000fe2000fffe03f */
[----:B------:R-:W-:Y:S01]  /*1e30*/  WARPGROUP.ARRIVE ;  /* 0x00000000000079c5 */ /* 0x000fe20000000000 */
[----:B------:R-:W-:Y:S01]  /*1e40*/  UMOV UR9, 0x40000040 ;  /* 0x4000004000097882 */ /* 0x000fe20000000000 */
[----:B------:R-:W-:Y:S01]  /*1e50*/  UMOV UR11, 0x40000040 ;  /* 0x40000040000b7882 */ /* 0x000fe20000000000 */
[----:B------:R-:W-:Y:S01]  /*1e60*/  USHF.R.U32.HI UR5, URZ, 0x4, UR5 ;  /* 0x000000043f057899 */ /* 0x000fe20008011605 */
[----:B---3--:R-:W-:Y:S01]  /*1e70*/  IMAD.U32 R5, RZ, RZ, UR9 ;  /* 0x00000009ff057e24 */ /* 0x008fe2000f8e00ff */
[----:B------:R-:W-:Y:S01]  /*1e80*/  UMOV UR13, 0x40000040 ;  /* 0x40000040000d7882 */ /* 0x000fe20000000000 */
[----:B------:R-:W-:Y:S01]  /*1e90*/  UMOV UR15, 0x40000040 ;  /* 0x40000040000f7882 */ /* 0x000fe20000000000 */
[----:B------:R-:W-:Y:S01]  /*1ea0*/  IMAD.U32 R7, RZ, RZ, UR13 ;  /* 0x0000000dff077e24 */ /* 0x000fe2000f8e00ff */
[----:B------:R-:W-:Y:S01]  /*1eb0*/  UMOV UR17, 0x40000040 ;  /* 0x4000004000117882 */ /* 0x000fe20000000000 */
[----:B------:R-:W-:Y:S01]  /*1ec0*/  UMOV UR19, 0x40000040 ;  /* 0x4000004000137882 */ /* 0x000fe20000000000 */
[----:B------:R-:W-:Y:S01]  /*1ed0*/  UMOV UR21, 0x40000040 ;  /* 0x4000004000157882 */ /* 0x000fe20000000000 */
[----:B------:R-:W-:Y:S01]  /*1ee0*/  UIADD3 UR4, UR4, 0x400, URZ ;  /* 0x0000040004047890 */ /* 0x000fe2000fffe03f */
[----:B------:R-:W0:Y:S01]  /*1ef0*/  S2R R72, SR_TID.X ;  /* 0x0000000000487919 */ /* 0x000e220000002100 */
[----:B------:R-:W-:Y:S01]  /*1f00*/  UMOV UR23, 0x40000040 ;  /* 0x4000004000177882 */ /* 0x000fe20000000000 */
[----:B------:R-:W-:Y:S01]  /*1f10*/  UMOV UR25, 0x40000040 ;  /* 0x4000004000197882 */ /* 0x000fe20000000000 */
[----:B------:R-:W-:Y:S01]  /*1f20*/  USHF.R.U32.HI UR4, URZ, 0x4, UR4 ;  /* 0x000000043f047899 */ /* 0x000fe20008011604 */
[----:B------:R-:W-:Y:S01]  /*1f30*/  UMOV UR27, 0x40000040 ;  /* 0x40000040001b7882 */ /* 0x000fe20000000000 */
[----:B------:R-:W-:-:S02]  /*1f40*/  UMOV UR29, 0x40000040 ;  /* 0x40000040001d7882 */ /* 0x000fc40000000000 */
[----:B------:R-:W-:Y:S02]  /*1f50*/  ULOP3.LUT UR7, UR4, 0x3fff, URZ, 0xc0, !UPT ;  /* 0x00003fff04077892 */ /* 0x000fe4000f8ec03f */
[----:B------:R-:W-:Y:S02]  /*1f60*/  ULOP3.LUT UR4, UR5, 0x3fff, URZ, 0xc0, !UPT ;  /* 0x00003fff05047892 */ /* 0x000fe4000f8ec03f */
[----:B------:R-:W-:Y:S02]  /*1f70*/  ULOP3.LUT UR38, UR7, 0x10000, URZ, 0xfc, !UPT ;  /* 0x0001000007267892 */ /* 0x000fe4000f8efc3f */
[----:B------:R-:W-:Y:S02]  /*1f80*/  ULOP3.LUT UR4, UR4, 0x10000, URZ, 0xfc, !UPT ;  /* 0x0001000004047892 */ /* 0x000fe4000f8efc3f */
[----:B------:R-:W-:Y:S02]  /*1f90*/  UIMAD UR5, UR36, 0xc00, UR38 ;  /* 0x00000c00240578a4 */ /* 0x000fe4000f8e0226 */
[----:B------:R-:W-:-:S02]  /*1fa0*/  UIADD3 UR6, UR4, 0x2, URZ ;  /* 0x0000000204067890 */ /* 0x000fc4000fffe03f */
[----:B------:R-:W-:Y:S02]  /*1fb0*/  UIADD3 UR16, UR4, 0x406, URZ ;  /* 0x0000040604107890 */ /* 0x000fe4000fffe03f */
[----:B------:R-:W-:Y:S01]  /*1fc0*/  UMOV UR8, UR4 ;  /* 0x0000000400087c82 */ /* 0x000fe20008000000 */
[----:B------:R-:W-:Y:S01]  /*1fd0*/  UMOV UR10, UR5 ;  /* 0x00000005000a7c82 */ /* 0x000fe20008000000 */
[----:B-12-4-:R-:W-:Y:S01]  /*1fe0*/  IMAD.U32 R4, RZ, RZ, UR8 ;  /* 0x00000008ff047e24 */ /* 0x016fe2000f8e00ff */
[----:B------:R-:W-:Y:S01]  /*1ff0*/  HGMMA.64x96x16.F32.BF16 R24, gdesc[UR8], R24, gsb0 ;  /* 0x01600000081879f0 */ /* 0x000fe20008001818 */
[----:B------:R-:W-:Y:S01]  /*2000*/  UIADD3 UR8, UR5, 0x2, URZ ;  /* 0x0000000205087890 */ /* 0x000fe2000fffe03f */
[----:B------:R-:W-:Y:S01]  /*2010*/  UMOV UR12, UR6 ;  /* 0x00000006000c7c82 */ /* 0x000fe20008000000 */
[----:B------:R-:W-:Y:S01]  /*2020*/  UIADD3 UR6, UR4, 0x4, URZ ;  /* 0x0000000404067890 */ /* 0x000fe2000fffe03f */
[----:B------:R-:W-:Y:S01]  /*2030*/  IMAD.U32 R6, RZ, RZ, UR12 ;  /* 0x0000000cff067e24 */ /* 0x000fe2000f8e00ff */
[----:B------:R-:W-:-:S03]  /*2040*/  UIADD3 UR10, UR5, 0x302, URZ ;  /* 0x00000302050a7890 */ /* 0x000fc6000fffe03f */
[----:B------:R-:W-:Y:S01]  /*2050*/  UMOV UR14, UR8 ;  /* 0x00000008000e7c82 */ /* 0x000fe20008000000 */
[----:B------:R-:W-:Y:S01]  /*2060*/  UIADD3 UR8, UR5, 0x4, URZ ;  /* 0x0000000405087890 */ /* 0x000fe2000fffe03f */
[----:B------:R-:W-:Y:S01]  /*2070*/  UMOV UR9, 0x40000040 ;  /* 0x4000004000097882 */ /* 0x000fe20000000000 */
[----:B------:R-:W-:Y:S01]  /*2080*/  UMOV UR11, 0x40000040 ;  /* 0x40000040000b7882 */ /* 0x000fe20000000000 */
[----:B------:R-:W-:Y:S02]  /*2090*/  UIADD3 UR18, UR5, 0x306, URZ ;  /* 0x0000030605127890 */ /* 0x000fe4000fffe03f */
[----:B------:R-:W-:Y:S02]  /*20a0*/  UIADD3 UR20, UR4, 0x800, URZ ;  /* 0x0000080004147890 */ /* 0x000fe4000fffe03f */
[----:B------:R-:W-:Y:S02]  /*20b0*/  UIADD3 UR22, UR5, 0x600, URZ ;  /* 0x0000060005167890 */ /* 0x000fe4000fffe03f */
[----:B------:R-:W-:-:S02]  /*20c0*/  UIADD3 UR24, UR4, 0x802, URZ ;  /* 0x0000080204187890 */ /* 0x000fc4000fffe03f */
[----:B------:R-:W-:Y:S02]  /*20d0*/  UIADD3 UR26, UR5, 0x602, URZ ;  /* 0x00000602051a7890 */ /* 0x000fe4000fffe03f */
[----:B------:R-:W-:Y:S02]  /*20e0*/  UIADD3 UR28, UR4, 0x804, URZ ;  /* 0x00000804041c7890 */ /* 0x000fe4000fffe03f */
[----:B------:R-:W-:Y:S01]  /*20f0*/  UIADD3 UR30, UR5, 0x604, URZ ;  /* 0x00000604051e7890 */ /* 0x000fe2000fffe03f */
        /* <DEDUP_REMOVED lines=21> */
[----:B------:R-:W-:Y:S02]  /*2250*/  ULOP3.LUT UR7, UR7, 0x3000000, URZ, 0xfc, !UPT ;  /* 0x0300000007077892 */ /* 0x000fe4000f8efc3f */
[----:B------:R-:W-:Y:S01]  /*2260*/  UISETP.GE.AND UP0, UPT, UR52, 0x61, UPT ;  /* 0x000000613400788c */ /* 0x000fe2000bf06270 */
[----:B------:R-:W-:Y:S02]  /*2270*/  WARPGROUP.DEPBAR.LE gsb0, 0x0 ;  /* 0x00008000000079c5 */ /* 0x000fe40000010000 */
[----:B------:R-:W-:-:S06]  /*2280*/  WARPGROUP.ARRIVE ;  /* 0x00000000000079c5 */ /* 0x000fcc0000000000 */
[----:B------:R-:W-:Y:S01]  /*2290*/  HGMMA.64x96x16.F32.BF16 R24, gdesc[UR12], R24, gsb0 ;  /* 0x016000000c1879f0 */ /* 0x000fe20008001818 */
        /* <DEDUP_REMOVED lines=28> */
[----:B------:R-:W-:Y:S01]  /*2460*/  ULDC UR6, c[0x0][0xa80] ;  /* 0x0002a00000067ab9 */ /* 0x000fe20000000800 */
[----:B------:R-:W-:Y:S01]  /*2470*/  IMAD.U32 R13, RZ, RZ, UR13 ;  /* 0x0000000dff0d7e24 */ /* 0x000fe2000f8e00ff */
[----:B------:R-:W-:Y:S02]  /*2480*/  WARPGROUP.DEPBAR.LE gsb0, 0x0 ;  /* 0x00008000000079c5 */ /* 0x000fe40000010000 */
[----:B------:R-:W-:-:S06]  /*2490*/  WARPGROUP.ARRIVE ;  /* 0x00000000000079c5 */ /* 0x000fcc0000000000 */
[----:B------:R-:W-:Y:S01]  /*24a0*/  HGMMA.64x96x16.F32.BF16 R24, gdesc[UR12], R24, gsb0 ;  /* 0x016000000c1879f0 */ /* 0x000fe20008001818 */
[----:B------:R-:W-:Y:S02]  /*24b0*/  UIADD3 UR12, UR4, 0x404, URZ ;  /* 0x00000404040c7890 */ /* 0x000fe4000fffe03f */
[----:B------:R-:W-:Y:S01]  /*24c0*/  UIADD3 UR14, UR5, 0x304, URZ ;  /* 0x00000304050e7890 */ /* 0x000fe2000fffe03f */
[----:B------:R-:W-:Y:S01]  /*24d0*/  UMOV UR13, 0x40000040 ;  /* 0x40000040000d7882 */ /* 0x000fe20000000000 */
[----:B------:R-:W-:Y:S01]  /*24e0*/  UMOV UR15, 0x40000040 ;  /* 0x40000040000f7882 */ /* 0x000fe20000000000 */
[----:B------:R-:W-:-:S04]  /*24f0*/  UIMAD UR4, UR53, -0x60, UR52 ;  /* 0xffffffa0350478a4 */ /* 0x000fc8000f8e0234 */
[----:B------:R-:W-:-:S06]  /*2500*/  UIADD3 UR4, UR4, 0x60, URZ ;  /* 0x0000006004047890 */ /* 0x000fcc000fffe03f */
[----:B------:R-:W-:Y:S01]  /*2510*/  IMAD.U32 R0, RZ, RZ, UR4 ;  /* 0x00000004ff007e24 */ /* 0x000fe2000f8e00ff */
[----:B------:R-:W-:-:S03]  /*2520*/  UIMAD UR4, UR36, 0xc00, UR7 ;  /* 0x00000c00240478a4 */ /* 0x000fc6000f8e0207 */
        /* <DEDUP_REMOVED lines=10> */
[----:B------:R-:W-:Y:S01]  /*25d0*/  UMOV UR10, UR4 ;  /* 0x00000004000a7c82 */ /* 0x000fe20008000000 */
        /* <DEDUP_REMOVED lines=35> */
[----:B------:R-:W-:-:S02]  /*2810*/  FSEL R25, R30, -INF , P6 ;  /* 0xff8000001e197808 */ /* 0x000fc40003000000 */
[----:B------:R-:W-:Y:S02]  /*2820*/  FSEL R30, R29, -INF , P5 ;  /* 0xff8000001d1e7808 */ /* 0x000fe40002800000 */
[----:B------:R-:W-:Y:S02]  /*2830*/  FSEL R28, R28, -INF , P6 ;  /* 0xff8000001c1c7808 */ /* 0x000fe40003000000 */
[----:B------:R-:W-:Y:S02]  /*2840*/  FMNMX.FTZ R29, R24, R26, !PT ;  /* 0x0000001a181d7209 */ /* 0x000fe40007810000 */
[----:B------:R-:W-:Y:S02]  /*2850*/  FSEL R159, R32, -INF , P4 ;  /* 0xff800000209f7808 */ /* 0x000fe40002000000 */
[----:B------:R-:W-:Y:S02]  /*2860*/  FMNMX.FTZ R29, R28, R29, !PT ;  /* 0x0000001d1c1d7209 */ /* 0x000fe40007810000 */
[----:B------:R-:W-:-:S02]  /*2870*/  FSEL R161, R33, -INF , P3 ;  /* 0xff80000021a17808 */ /* 0x000fc40001800000 */
[----:B------:R-:W-:Y:S02]  /*2880*/  FMNMX.FTZ R32, R30, R29, !PT ;  /* 0x0000001d1e207209 */ /* 0x000fe40007810000 */
[----:B------:R-:W-:Y:S02]  /*2890*/  FSEL R27, R27, -INF , P1 ;  /* 0xff8000001b1b7808 */ /* 0x000fe40000800000 */
[----:B------:R-:W-:Y:S02]  /*28a0*/  FMNMX.FTZ R32, R159, R32, !PT ;  /* 0x000000209f207209 */ /* 0x000fe40007810000 */
[----:B------:R-:W-:Y:S02]  /*28b0*/  ISETP.GT.AND P2, PT, R0, 0x18, PT ;  /* 0x000000180000780c */ /* 0x000fe40003f44270 */
[----:B------:R-:W-:Y:S02]  /*28c0*/  FMNMX.FTZ R29, R161, R32, !PT ;  /* 0x00000020a11d7209 */ /* 0x000fe40007810000 */
[----:B------:R-:W-:-:S02]  /*28d0*/  FMNMX.FTZ R32, R73, R27, !PT ;  /* 0x0000001b49207209 */ /* 0x000fc40007810000 */
[----:B------:R-:W-:Y:S02]  /*28e0*/  ISETP.GT.AND P1, PT, R0, 0x19, PT ;  /* 0x000000190000780c */ /* 0x000fe40003f24270 */
[----:B------:R-:W-:Y:S02]  /*28f0*/  FSEL R164, R36, -INF , P2 ;  /* 0xff80000024a47808 */ /* 0x000fe40001000000 */
[----:B------:R-:W-:Y:S02]  /*2900*/  FSEL R31, R31, -INF , P5 ;  /* 0xff8000001f1f7808 */ /* 0x000fe40002800000 */
[----:B------:R-:W-:Y:S02]  /*2910*/  FMNMX.FTZ R32, R25, R32, !PT ;  /* 0x0000002019207209 */ /* 0x000fe40007810000 */
[----:B------:R-:W-:Y:S02]  /*2920*/  FSEL R168, R37, -INF , P1 ;  /* 0xff80000025a87808 */ /* 0x000fe40000800000 */
[----:B------:R-:W-:-:S02]  /*2930*/  FMNMX.FTZ R29, R164, R29, !PT ;  /* 0x0000001da41d7209 */ /* 0x000fc40007810000 */
[----:B------:R-:W-:Y:S02]  /*2940*/  FSEL R157, R34, -INF , P4 ;  /* 0xff800000229d7808 */ /* 0x000fe40002000000 */
[----:B------:R-:W-:Y:S02]  /*2950*/  FMNMX.FTZ R32, R31, R32, !PT ;  /* 0x000000201f207209 */ /* 0x000fe40007810000 */
        /* <DEDUP_REMOVED lines=104> */
[--C-:B------:R-:W-:Y:S01]  /*2fe0*/  FFMA.FTZ R194, R28, UR6, -R211.reuse ;  /* 0x000000061cc27c23 */ /* 0x100fe200080108d3 */
[----:B------:R-:W-:Y:S01]  /*2ff0*/  FSEL R212, R212, RZ, P1 ;  /* 0x000000ffd4d47208 */ /* 0x000fe20000800000 */
[--C-:B------:R-:W-:Y:S01]  /*3000*/  FFMA.FTZ R195, R30, UR6, -R211.reuse ;  /* 0x000000061ec37c23 */ /* 0x100fe200080108d3 */
[----:B0-----:R-:W-:Y:S01]  /*3010*/  LOP3.LUT P1, RZ, R72, 0x7f, RZ, 0xc0, !PT ;  /* 0x0000007f48ff7812 */ /* 0x001fe2000782c0ff */
[----:B------:R-:W-:Y:S01]  /*3020*/  MUFU.EX2 R192, R192 ;  /* 0x000000c000c07308 */ /* 0x000fe20000000800 */
[----:B------:R-:W-:Y:S01]  /*3030*/  SHF.R.U32.HI R72, RZ, 0x7, R72 ;  /* 0x00000007ff487819 */ /* 0x000fe20000011648 */
[--C-:B------:R-:W-:Y:S01]  /*3040*/  FFMA.FTZ R196, R73, UR6, -R212.reuse ;  /* 0x0000000649c47c23 */ /* 0x100fe200080108d4 */
[--C-:B------:R-:W-:Y:S01]  /*3050*/  FFMA.FTZ R197, R27, UR6, -R212.reuse ;  /* 0x000000061bc57c23 */ /* 0x100fe200080108d4 */
[--C-:B------:R-:W-:Y:S01]  /*3060*/  FFMA.FTZ R198, R25, UR6, -R212.reuse ;  /* 0x0000000619c67c23 */ /* 0x100fe200080108d4 */
[----:B------:R-:W-:Y:S01]  /*3070*/  IADD3 R158, -R72, 0xb, RZ ;  /* 0x0000000b489e7810 */ /* 0x000fe20007ffe1ff */
[----:B------:R-:W-:Y:S01]  /*3080*/  FFMA.FTZ R199, R31, UR6, -R212 ;  /* 0x000000061fc77c23 */ /* 0x000fe200080108d4 */
[--C-:B------:R-:W-:Y:S01]  /*3090*/  FFMA.FTZ R159, R159, UR6, -R211.reuse ;  /* 0x000000069f9f7c23 */ /* 0x100fe200080108d3 */
[----:B------:R-:W0:Y:S01]  /*30a0*/  MUFU.EX2 R193, R193 ;  /* 0x000000c100c17308 */ /* 0x000e220000000800 */
[--C-:B------:R-:W-:Y:S01]  /*30b0*/  FFMA.FTZ R161, R161, UR6, -R211.reuse ;  /* 0x00000006a1a17c23 */ /* 0x100fe200080108d3 */
[--C-:B------:R-:W-:Y:S01]  /*30c0*/  FFMA.FTZ R164, R164, UR6, -R211.reuse ;  /* 0x00000006a4a47c23 */ /* 0x100fe200080108d3 */
[----:B------:R-:W-:Y:S01]  /*30d0*/  FFMA.FTZ R168, R168, UR6, -R211 ;  /* 0x00000006a8a87c23 */ /* 0x000fe200080108d3 */
[----:B------:R-:W-:-:S02]  /*30e0*/  @!P1 VIADD R24, R3, 0x32440 ;  /* 0x0003244003189836 */ /* 0x000fc40000000000 */
[--C-:B------:R-:W-:Y:S01]  /*30f0*/  FFMA.FTZ R157, R157, UR6, -R212.reuse ;  /* 0x000000069d9d7c23 */ /* 0x100fe200080108d4 */
[--C-:B------:R-:W-:Y:S01]  /*3100*/  FFMA.FTZ R160, R160, UR6, -R212.reuse ;  /* 0x00000006a0a07c23 */ /* 0x100fe200080108d4 */
[----:B------:R-:W-:Y:S01]  /*3110*/  FFMA.FTZ R162, R162, UR6, -R212 ;  /* 0x00000006a2a27c23 */ /* 0x000fe200080108d4 */
[----:B------:R-:W-:Y:S01]  /*3120*/  MUFU.EX2 R194, R194 ;  /* 0x000000c200c27308 */ /* 0x000fe20000000800 */
[----:B------:R-:W-:Y:S01]  /*3130*/  @!P1 PRMT R24, RZ, 0x654, R24 ;  /* 0x00000654ff189816 */ /* 0x000fe20000000018 */
[----:B------:R1:W-:Y:S06]  /*3140*/  BAR.ARV R158, 0x100 ;  /* 0x0004009e0000751d */ /* 0x0003ec0000002000 */
[----:B------:R2:W-:Y:S01]  /*3150*/  @!P1 SYNCS.ARRIVE.TRANS64.RED.A1T0 RZ, [R24+URZ], RZ ;  /* 0x000000ff18ff99a7 */ /* 0x0005e2000810043f */
[----:B------:R-:W3:Y:S01]  /*3160*/  MUFU.EX2 R195, R195 ;  /* 0x000000c300c37308 */ /* 0x000ee20000000800 */
[----:B------:R4:W-:Y:S01]  /*3170*/  BAR.SYNC.DEFER_BLOCKING R214, 0x100 ;  /* 0x000400d60000751d */ /* 0x0009e20000010000 */
[----:B0-----:R-:W-:Y:S01]  /*3180*/  F2FP.BF16.F32.PACK_AB R152, R193, R192 ;  /* 0x000000c0c198723e */ /* 0x001fe200000010ff */
[--C-:B------:R-:W-:Y:S01]  /*3190*/  FFMA.FTZ R166, R166, UR6, -R212.reuse ;  /* 0x00000006a6a67c23 */ /* 0x100fe200080108d4 */
[--C-:B------:R-:W-:Y:S01]  /*31a0*/  FFMA.FTZ R165, R165, UR6, -R211.reuse ;  /* 0x00000006a5a57c23 */ /* 0x100fe200080108d3 */
[--C-:B------:R-:W-:Y:S01]  /*31b0*/  FFMA.FTZ R163, R163, UR6, -R212.reuse ;  /* 0x00000006a3a37c23 */ /* 0x100fe200080108d4 */
[--C-:B------:R-:W-:Y:S01]  /*31c0*/  FFMA.FTZ R224, R175, UR6, -R212.reuse ;  /* 0x00000006afe07c23 */ /* 0x100fe200080108d4 */
[--C-:B------:R-:W-:Y:S01]  /*31d0*/  FFMA.FTZ R173, R173, UR6, -R211.reuse ;  /* 0x00000006adad7c23 */ /* 0x100fe200080108d3 */
[----:B------:R-:W-:Y:S01]  /*31e0*/  MUFU.EX2 R196, R196 ;  /* 0x000000c400c47308 */ /* 0x000fe20000000800 */
[--C-:B----4-:R-:W-:Y:S01]  /*31f0*/  FFMA.FTZ R214, R169, UR6, -R211.reuse ;  /* 0x00000006a9d67c23 */ /* 0x110fe200080108d3 */
[--C-:B------:R-:W-:Y:S01]  /*3200*/  FFMA.FTZ R169, R172, UR6, -R211.reuse ;  /* 0x00000006aca97c23 */ /* 0x100fe200080108d3 */
[--C-:B------:R-:W-:Y:S01]  /*3210*/  FFMA.FTZ R172, R176, UR6, -R211.reuse ;  /* 0x00000006b0ac7c23 */ /* 0x100fe200080108d3 */
[--C-:B------:R-:W-:Y:S01]  /*3220*/  FFMA.FTZ R176, R167, UR6, -R212.reuse ;  /* 0x00000006a7b07c23 */ /* 0x100fe200080108d4 */
[--C-:B------:R-:W-:Y:S01]  /*3230*/  FFMA.FTZ R167, R170, UR6, -R212.reuse ;  /* 0x00000006aaa77c23 */ /* 0x100fe200080108d4 */
[--C-:B------:R-:W-:Y:S01]  /*3240*/  FFMA.FTZ R170, R174, UR6, -R212.reuse ;  /* 0x00000006aeaa7c23 */ /* 0x100fe200080108d4 */
[--C-:B------:R-:W-:Y:S01]  /*3250*/  FFMA.FTZ R174, R177, UR6, -R211.reuse ;  /* 0x00000006b1ae7c23 */ /* 0x100fe200080108d3 */
[----:B------:R-:W0:Y:S01]  /*3260*/  MUFU.EX2 R197, R197 ;  /* 0x000000c500c57308 */ /* 0x000e220000000800 */
[----:B---3--:R-:W-:Y:S01]  /*3270*/  F2FP.BF16.F32.PACK_AB R154, R195, R194 ;  /* 0x000000c2c39a723e */ /* 0x008fe200000010ff */
        /* <DEDUP_REMOVED lines=14> */
[----:B------:R-:W3:Y:S01]  /*3360*/  MUFU.EX2 R199, R199 ;  /* 0x000000c700c77308 */ /* 0x000ee20000000800 */
[----:B0-----:R-:W-:Y:S01]  /*3370*/  F2FP.BF16.F32.PACK_AB R153, R197, R196 ;  /* 0x000000c4c599723e */ /* 0x001fe200000010ff */
[--C-:B------:R-:W-:Y:S01]  /*3380*/  FFMA.FTZ R187, R186, UR6, -R211.reuse ;  /* 0x00000006babb7c23 */ /* 0x100fe200080108d3 */
[--C-:B------:R-:W-:Y:S01]  /*3390*/  FFMA.FTZ R186, R189, UR6, -R211.reuse ;  /* 0x00000006bdba7c23 */ /* 0x100fe200080108d3 */
[--C-:B------:R-:W-:Y:S01]  /*33a0*/  FFMA.FTZ R189, R190, UR6, -R211.reuse ;  /* 0x00000006bebd7c23 */ /* 0x100fe200080108d3 */
[--C-:B------:R-:W-:Y:S01]  /*33b0*/  FFMA.FTZ R190, R206, UR6, -R212.reuse ;  /* 0x00000006cebe7c23 */ /* 0x100fe200080108d4 */
[----:B------:R-:W-:Y:S01]  /*33c0*/  FFMA.FTZ R180, R180, UR6, -R211 ;  /* 0x00000006b4b47c23 */ /* 0x000fe200080108d3 */
[--C-:B------:R-:W-:Y:S01]  /*33d0*/  FFMA.FTZ R191, R208, UR6, -R212.reuse ;  /* 0x00000006d0bf7c23 */ /* 0x100fe200080108d4 */
[----:B------:R-:W0:Y:S01]  /*33e0*/  MUFU.EX2 R159, R159 ;  /* 0x0000009f009f7308 */ /* 0x000e220000000800 */
[--C-:B------:R-:W-:Y:S01]  /*33f0*/  FFMA.FTZ R206, R209, UR6, -R212.reuse ;  /* 0x00000006d1ce7c23 */ /* 0x100fe200080108d4 */
[----:B------:R-:W-:Y:S01]  /*3400*/  FFMA.FTZ R207, R213, UR6, -R212 ;  /* 0x00000006d5cf7c23 */ /* 0x000fe200080108d4 */
[----:B------:R-:W-:Y:S01]  /*3410*/  FADD.FTZ R193, R192, R193 ;  /* 0x000000c1c0c17221 */ /* 0x000fe20000010000 */
[----:B------:R-:W-:Y:S01]  /*3420*/  FADD.FTZ R197, R196, R197 ;  /* 0x000000c5c4c57221 */ /* 0x000fe20000010000 */
[----:B------:R-:W-:-:S02]  /*3430*/  @!P1 VIADD R3, R3, 0x32460 ;  /* 0x0003246003039836 */ /* 0x000fc40000000000 */
[----:B------:R-:W-:Y:S01]  /*3440*/  FADD.FTZ R194, R194, R193 ;  /* 0x000000c1c2c27221 */ /* 0x000fe20000010000 */
[----:B------:R-:W4:Y:S01]  /*3450*/  MUFU.EX2 R161, R161 ;  /* 0x000000a100a17308 */ /* 0x000f220000000800 */
[----:B---3--:R-:W-:Y:S01]  /*3460*/  F2FP.BF16.F32.PACK_AB R155, R199, R198 ;  /* 0x000000c6c79b723e */ /* 0x008fe200000010ff */
[----:B------:R-:W-:Y:S01]  /*3470*/  FADD.FTZ R198, R198, R197 ;  /* 0x000000c5c6c67221 */ /* 0x000fe20000010000 */
[----:B------:R-:W-:Y:S01]  /*3480*/  FADD.FTZ R194, R195, R194 ;  /* 0x000000c2c3c27221 */ /* 0x000fe20000010000 */
[----:B------:R-:W-:Y:S01]  /*3490*/  @!P1 PRMT R3, RZ, 0x654, R3 ;  /* 0x00000654ff039816 */ /* 0x000fe20000000003 */
[----:B--2---:R-:W-:Y:S01]  /*34a0*/  WARPGROUP.ARRIVE ;  /* 0x00000000000079c5 */ /* 0x004fe20000000000 */
[----:B------:R-:W-:Y:S02]  /*34b0*/  FADD.FTZ R198, R199, R198 ;  /* 0x000000c6c7c67221 */ /* 0x000fe40000010000 */
[----:B------:R-:W-:Y:S01]  /*34c0*/  MUFU.EX2 R164, R164 ;  /* 0x000000a400a47308 */ /* 0x000fe20000000800 */
[----:B0-----:R-:W-:-:S02]  /*34d0*/  FADD.FTZ R194, R159, R194 ;  /* 0x000000c29fc27221 */ /* 0x001fc40000010000 */
[----:B------:R-:W-:Y:S01]  /*34e0*/  HGMMA.64x256x16.F32.BF16 R24, R152, gdesc[UR8].tnspB, RZ, !UPT, gsb0 ;  /* 0x43e0000898187df0 */ /* 0x000fe2000c0018ff */
[----:B------:R-:W-:Y:S01]  /*34f0*/  UIADD3 UR10, UR4, 0x80, URZ ;  /* 0x00000080040a7890 */ /* 0x000fe2000fffe03f */
[----:B------:R-:W-:-:S03]  /*3500*/  UMOV UR11, 0x40000040 ;  /* 0x40000040000b7882 */ /* 0x000fc60000000000 */
[----:B------:R-:W-:Y:S08]  /*3510*/  MUFU.EX2 R168, R168 ;  /* 0x000000a800a87308 */ /* 0x000ff00000000800 */
[----:B------:R-:W-:Y:S08]  /*3520*/  MUFU.EX2 R157, R157 ;  /* 0x0000009d009d7308 */ /* 0x000ff00000000800 */
[----:B------:R-:W0:Y:S08]  /*3530*/  MUFU.EX2 R160, R160 ;  /* 0x000000a000a07308 */ /* 0x000e300000000800 */
[----:B------:R-:W-:Y:S08]  /*3540*/  MUFU.EX2 R162, R162 ;  /* 0x000000a200a27308 */ /* 0x000ff00000000800 */
[----:B------:R-:W2:Y:S08]  /*3550*/  MUFU.EX2 R166, R166 ;  /* 0x000000a600a67308 */ /* 0x000eb00000000800 */
[----:B------:R-:W-:Y:S08]  /*3560*/  MUFU.EX2 R165, R165 ;  /* 0x000000a500a57308 */ /* 0x000ff00000000800 */
[----:B------:R-:W3:Y:S08]  /*3570*/  MUFU.EX2 R214, R214 ;  /* 0x000000d600d67308 */ /* 0x000ef00000000800 */
[----:B------:R-:W-:Y:S08]  /*3580*/  MUFU.EX2 R169, R169 ;  /* 0x000000a900a97308 */ /* 0x000ff00000000800 */
[----:B------:R-:W-:Y:S08]  /*3590*/  MUFU.EX2 R172, R172 ;  /* 0x000000ac00ac7308 */ /* 0x000ff00000000800 */
[----:B------:R-:W-:Y:S08]  /*35a0*/  MUFU.EX2 R163, R163 ;  /* 0x000000a300a37308 */ /* 0x000ff00000000800 */
[----:B------:R-:W5:Y:S08]  /*35b0*/  MUFU.EX2 R176, R176 ;  /* 0x000000b000b07308 */ /* 0x000f700000000800 */
[----:B------:R-:W-:Y:S08]  /*35c0*/  MUFU.EX2 R167, R167 ;  /* 0x000000a700a77308 */ /* 0x000ff00000000800 */
[----:B------:R-:W1:Y:S08]  /*35d0*/  MUFU.EX2 R170, R170 ;  /* 0x000000aa00aa7308 */ /* 0x000e700000000800 */
[----:B------:R-:W-:Y:S08]  /*35e0*/  MUFU.EX2 R173, R173 ;  /* 0x000000ad00ad7308 */ /* 0x000ff00000000800 */
[----:B------:R-:W1:Y:S08]  /*35f0*/  MUFU.EX2 R174, R174 ;  /* 0x000000ae00ae7308 */ /* 0x000e700000000800 */
[----:B------:R-:W-:Y:S08]  /*3600*/  MUFU.EX2 R177, R177 ;  /* 0x000000b100b17308 */ /* 0x000ff00000000800 */
[----:B------:R-:W-:Y:S08]  /*3610*/  MUFU.EX2 R216, R216 ;  /* 0x000000d800d87308 */ /* 0x000ff00000000800 */
[----:B------:R-:W-:Y:S08]  /*3620*/  MUFU.EX2 R171, R171 ;  /* 0x000000ab00ab7308 */ /* 0x000ff00000000800 */
[----:B------:R-:W1:Y:S08]  /*3630*/  MUFU.EX2 R224, R224 ;  /* 0x000000e000e07308 */ /* 0x000e700000000800 */
        /* <DEDUP_REMOVED lines=14> */
[----:B------:R-:W-:Y:S01]  /*3720*/  MUFU.EX2 R190, R190 ;  /* 0x000000be00be7308 */ /* 0x000fe20000000800 */
[----:B------:R-:W-:-:S02]  /*3730*/  WARPGROUP.DEPBAR.LE gsb0, 0x0 ;  /* 0x00008000000079c5 */ /* 0x000fc40000010000 */
[C---:B----4-:R-:W-:Y:S01]  /*3740*/  F2FP.BF16.F32.PACK_AB R152, R161.reuse, R159 ;  /* 0x0000009fa198723e */ /* 0x050fe200000010ff */
[----:B------:R-:W-:Y:S01]  /*3750*/  FADD.FTZ R161, R161, R194 ;  /* 0x000000c2a1a17221 */ /* 0x000fe20000010000 */
[----:B0-----:R-:W-:Y:S01]  /*3760*/  F2FP.BF16.F32.PACK_AB R153, R160, R157 ;  /* 0x0000009da099723e */ /* 0x001fe200000010ff */
[----:B------:R-:W-:Y:S01]  /*3770*/  FADD.FTZ R157, R157, R198 ;  /* 0x000000c69d9d7221 */ /* 0x000fe20000010000 */
[----:B------:R-:W-:Y:S01]  /*3780*/  F2FP.BF16.F32.PACK_AB R154, R168, R164 ;  /* 0x000000a4a89a723e */ /* 0x000fe200000010ff */
[----:B------:R-:W0:Y:S01]  /*3790*/  MUFU.EX2 R191, R191 ;  /* 0x000000bf00bf7308 */ /* 0x000e220000000800 */
[----:B--2---:R-:W-:Y:S01]  /*37a0*/  F2FP.BF16.F32.PACK_AB R155, R166, R162 ;  /* 0x000000a2a69b723e */ /* 0x004fe200000010ff */
        /* <DEDUP_REMOVED lines=9> */
[----:B------:R-:W-:-:S03]  /*3840*/  UMOV UR11, 0x40000040 ;  /* 0x40000040000b7882 */ /* 0x000fc60000000000 */
[----:B------:R-:W2:Y:S01]  /*3850*/  MUFU.EX2 R207, R207 ;  /* 0x000000cf00cf7308 */ /* 0x000ea20000000800 */
[----:B------:R-:W-:Y:S02]  /*3860*/  WARPGROUP.DEPBAR.LE gsb0, 0x0 ;  /* 0x00008000000079c5 */ /* 0x000fe40000010000 */
[----:B---3--:R-:W-:Y:S01]  /*3870*/  F2FP.BF16.F32.PACK_AB R152, R214, R165 ;  /* 0x000000a5d698723e */ /* 0x008fe200000010ff */
[----:B------:R-:W-:Y:S01]  /*3880*/  FADD.FTZ R165, R165, R168 ;  /* 0x000000a8a5a57221 */ /* 0x000fe20000010000 */
[----:B-----5:R-:W-:Y:S01]  /*3890*/  F2FP.BF16.F32.PACK_AB R153, R176, R163 ;  /* 0x000000a3b099723e */ /* 0x020fe200000010ff */
[----:B------:R-:W-:Y:S01]  /*38a0*/  FADD.FTZ R163, R163, R166 ;  /* 0x000000a6a3a37221 */ /* 0x000fe20000010000 */
[----:B------:R-:W-:Y:S01]  /*38b0*/  F2FP.BF16.F32.PACK_AB R154, R172, R169 ;  /* 0x000000a9ac9a723e */ /* 0x000fe200000010ff */
[----:B------:R-:W-:Y:S01]  /*38c0*/  FADD.FTZ R214, R214, R165 ;  /* 0x000000a5d6d67221 */ /* 0x000fe20000010000 */
[----:B-1----:R-:W-:Y:S01]  /*38d0*/  F2FP.BF16.F32.PACK_AB R155, R170, R167 ;  /* 0x000000a7aa9b723e */ /* 0x002fe200000010ff */
        /* <DEDUP_REMOVED lines=46> */
[----:B0-----:R-:W-:Y:S01]  /*3bc0*/  F2FP.BF16.F32.PACK_AB R153, R191, R190 ;  /* 0x000000bebf99723e */ /* 0x001fe200000010ff */
[----:B------:R-:W-:Y:S01]  /*3bd0*/  FADD.FTZ R190, R190, R185 ;  /* 0x000000b9bebe7221 */ /* 0x000fe20000010000 */
[----:B------:R-:W-:Y:S01]  /*3be0*/  F2FP.BF16.F32.PACK_AB R154, R189, R186 ;  /* 0x000000babd9a723e */ /* 0x000fe200000010ff */
[----:B------:R-:W-:Y:S01]  /*3bf0*/  FADD.FTZ R187, R187, R180 ;  /* 0x000000b4bbbb7221 */ /* 0x000fe20000010000 */
[----:B--2---:R-:W-:Y:S01]  /*3c00*/  F2FP.BF16.F32.PACK_AB R155, R207, R206 ;  /* 0x000000cecf9b723e */ /* 0x004fe200000010ff */
[----:B------:R-:W-:-:S02]  /*3c10*/  FADD.FTZ R191, R191, R190 ;  /* 0x000000bebfbf7221 */ /* 0x000fc40000010000 */
[----:B------:R-:W-:Y:S01]  /*3c20*/  FADD.FTZ R186, R186, R187 ;  /* 0x000000bbbaba7221 */ /* 0x000fe20000010000 */
[----:B------:R-:W-:Y:S01]  /*3c30*/  WARPGROUP.ARRIVE ;  /* 0x00000000000079c5 */ /* 0x000fe20000000000 */
[----:B------:R-:W-:-:S04]  /*3c40*/  FADD.FTZ R206, R206, R191 ;  /* 0x000000bfcece7221 */ /* 0x000fc80000010000 */
[----:B------:R-:W-:-:S08]  /*3c50*/  FADD.FTZ R207, R207, R206 ;  /* 0x000000cecfcf7221 */ /* 0x000fd00000010000 */
[----:B------:R-:W-:Y:S03]  /*3c60*/  HGMMA.64x256x16.F32.BF16 R24, R152, gdesc[UR8].tnspB, R24, gsb0 ;  /* 0x43e0000898187df0 */ /* 0x000fe60008001818 */
[----:B------:R-:W-:Y:S02]  /*3c70*/  WARPGROUP.DEPBAR.LE gsb0, 0x0 ;  /* 0x00008000000079c5 */ /* 0x000fe40000010000 */
[----:B------:R0:W-:Y:S02]  /*3c80*/  @!P1 SYNCS.ARRIVE.TRANS64.RED.A1T0 RZ, [R3+URZ], RZ ;  /* 0x000000ff03ff99a7 */ /* 0x0001e4000810043f */
[----:B0-----:R-:W-:Y:S01]  /*3c90*/  FADD.FTZ R3, R189, R186 ;  /* 0x000000babd037221 */ /* 0x001fe20000010000 */
[----:B------:R-:W-:Y:S06]  /*3ca0*/  @!P2 BRA `(.L_x_7997) ;  /* 0x0000002000cca947 */ /* 0x000fec0003800000 */
[----:B------:R-:W-:Y:S01]  /*3cb0*/  IMAD.MOV.U32 R213, RZ, RZ, R156 ;  /* 0x000000ffffd57224 */ /* 0x000fe200078e009c */
[----:B------:R-:W-:Y:S01]  /*3cc0*/  UIADD3 UR4, UR53, -0x2, URZ ;  /* 0xfffffffe35047890 */ /* 0x000fe2000fffe03f */
[----:B------:R-:W-:-:S11]  /*3cd0*/  IMAD.MOV.U32 R209, RZ, RZ, R0 ;  /* 0x000000ffffd17224 */ /* 0x000fd600078e0000 */
.L_x_8006:
        /* <DEDUP_REMOVED lines=10> */
.L_x_7998:
[----:B------:R-:W0:Y:S01]  /*3d80*/  S2UR UR6, SR_CgaCtaId ;  /* 0x00000000000679c3 */ /* 0x000e220000008800 */
[----:B------:R-:W-:Y:S01]  /*3d90*/  UMOV UR5, 0x400 ;  /* 0x0000040000057882 */ /* 0x000fe20000000000 */
[----:B------:R-:W-:-:S05]  /*3da0*/  IMAD.U32 R0, RZ, RZ, UR37 ;  /* 0x00000025ff007e24 */ /* 0x000fca000f8e00ff */
[----:B------:R-:W-:Y:S01]  /*3db0*/  SHF.L.U32 R0, R0, 0x1f, RZ ;  /* 0x0000001f00007819 */ /* 0x000fe200000006ff */
[----:B0-----:R-:W-:-:S04]  /*3dc0*/  ULEA UR5, UR6, UR5, 0x18 ;  /* 0x0000000506057291 */ /* 0x001fc8000f8ec03f */
[----:B------:R-:W-:-:S09]  /*3dd0*/  ULEA UR5, UR36, UR5, 0x3 ;  /* 0x0000000524057291 */ /* 0x000fd2000f8e183f */
[----:B------:R0:W1:Y:S01]  /*3de0*/  SYNCS.PHASECHK.TRANS64.TRYWAIT P3, [UR5+0x32430], R0 ;  /* 0x03243000ff0075a7 */ /* 0x0000620008060145 */
[----:B------:R-:W-:Y:S05]  /*3df0*/  @!P0 BRA `(.L_x_7999) ;  /* 0x0000000000048947 */ /* 0x000fea0003800000 */
[----:B------:R-:W-:Y:S01]  /*3e00*/  BPT.TRAP 0x1 ;  /* 0x000000040000795c */ /* 0x000fe20000300000 */
.L_x_7999:
[----:B-1----:R-:W-:Y:S05]  /*3e10*/  @P3 BRA `(.L_x_8000) ;  /* 0x0000000000083947 */ /* 0x002fea0003800000 */
[----:B------:R-:W1:Y:S02]  /*3e20*/  SYNCS.PHASECHK.TRANS64.TRYWAIT P3, [UR5+0x32430], R0 ;  /* 0x03243000ff0075a7 */ /* 0x000e640008060145 */
[----:B-1----:R-:W-:Y:S05]  /*3e30*/  @!P3 BRA `(.L_x_8001) ;  /* 0x000000a0005cb947 */ /* 0x002fea0003800000 */
.L_x_8000:
[----:B------:R-:W-:Y:S01]  /*3e40*/  R2UR UR52, R20 ;  /* 0x00000000143472ca */ /* 0x000fe200000e0000 */
[----:B------:R-:W-:Y:S01]  /*3e50*/  UIMAD UR6, UR36, 0x300, UR39 ;  /* 0x00000300240678a4 */ /* 0x000fe2000f8e0227 */
[----:B------:R-:W-:Y:S01]  /*3e60*/  R2UR UR53, R21 ;  /* 0x00000000153572ca */ /* 0x000fe200000e0000 */
[----:B-1----:R-:W-:Y:S01]  /*3e70*/  WARPGROUP.ARRIVE ;  /* 0x00000000000079c5 */ /* 0x002fe20000000000 */
[----:B------:R-:W-:-:S04]  /*3e80*/  UMOV UR55, 0x40000040 ;  /* 0x4000004000377882 */ /* 0x000fc80000000000 */
[----:B------:R-:W-:-:S07]  /*3e90*/  UMOV UR54, UR6 ;  /* 0x0000000600367c82 */ /* 0x000fce0008000000 */
[----:B------:R-:W-:Y:S01]  /*3ea0*/  HGMMA.64x96x16.F32.BF16 R152, gdesc[UR52], RZ, !UPT, gsb0 ;  /* 0x01600000349879f0 */ /* 0x000fe2000c0018ff */
[----:B------:R-:W-:Y:S01]  /*3eb0*/  R2UR UR52, R18 ;  /* 0x00000000123472ca */ /* 0x000fe200000e0000 */
[----:B------:R-:W-:Y:S01]  /*3ec0*/  UIADD3 UR54, UR6, 0x2, URZ ;  /* 0x0000000206367890 */ /* 0x000fe2000fffe03f */
[----:B------:R-:W-:Y:S01]  /*3ed0*/  R2UR UR53, R19 ;  /* 0x00000000133572ca */ /* 0x000fe200000e0000 */
[----:B------:R-:W-:Y:S01]  /*3ee0*/  UMOV UR55, 0x40000040 ;  /* 0x4000004000377882 */ /* 0x000fe20000000000 */
[----:B------:R-:W-:Y:S02]  /*3ef0*/  WARPGROUP.DEPBAR.LE gsb0, 0x0 ;  /* 0x00008000000079c5 */ /* 0x000fe40000010000 */
[----:B------:R-:W-:-:S09]  /*3f00*/  WARPGROUP.ARRIVE ;  /* 0x00000000000079c5 */ /* 0x000fd20000000000 */
[----:B------:R-:W-:Y:S01]  /*3f10*/  HGMMA.64x96x16.F32.BF16 R152, gdesc[UR52], R152, gsb0 ;  /* 0x01600000349879f0 */ /* 0x000fe20008001898 */
        /* <DEDUP_REMOVED lines=13> */
[----:B------:R-:W-:Y:S03]  /*3ff0*/  HGMMA.64x96x16.F32.BF16 R152, gdesc[UR52], R152, gsb0 ;  /* 0x01600000349879f0 */ /* 0x000fe60008001898 */
[----:B------:R-:W-:Y:S02]  /*4000*/  WARPGROUP.DEPBAR.LE gsb0, 0x0 ;  /* 0x00008000000079c5 */ /* 0x000fe40000010000 */
[----:B------:R-:W-:Y:S05]  /*4010*/  @!P0 BRA `(.L_x_8002) ;  /* 0x0000000000048947 */ /* 0x000fea0003800000 */
[----:B------:R-:W-:Y:S01]  /*4020*/  BPT.TRAP 0x1 ;  /* 0x000000040000795c */ /* 0x000fe20000300000 */
.L_x_8002:
[----:B------:R1:W2:Y:S01]  /*4030*/  SYNCS.PHASECHK.TRANS64.TRYWAIT P3, [UR5+0x32450], R0 ;  /* 0x03245000ff0075a7 */ /* 0x0002a20008060145 */
[----:B------:R-:W-:Y:S05]  /*4040*/  @!P0 BRA `(.L_x_8003) ;  /* 0x0000000000048947 */ /* 0x000fea0003800000 */
[----:B------:R-:W-:Y:S01]  /*4050*/  BPT.TRAP 0x1 ;  /* 0x000000040000795c */ /* 0x000fe20000300000 */
.L_x_8003:
[----:B--2---:R-:W-:Y:S05]  /*4060*/  @P3 BRA `(.L_x_8004) ;  /* 0x0000000000083947 */ /* 0x004fea0003800000 */
[----:B------:R-:W2:Y:S02]  /*4070*/  SYNCS.PHASECHK.TRANS64.TRYWAIT P3, [UR5+0x32450], R0 ;  /* 0x03245000ff0075a7 */ /* 0x000ea40008060145 */
[----:B--2---:R-:W-:Y:S05]  /*4080*/  @!P3 BRA `(.L_x_8005) ;  /* 0x0000009c00e0b947 */ /* 0x004fea0003800000 */
.L_x_8004:
[----:B------:R-:W-:Y:S01]  /*4090*/  R2UR UR52, R4 ;  /* 0x00000000043472ca */ /* 0x000fe200000e0000 */
[----:B------:R-:W-:Y:S01]  /*40a0*/  UIMAD UR6, UR36, 0xc00, UR38 ;  /* 0x00000c00240678a4 */ /* 0x000fe2000f8e0226 */
[----:B------:R-:W-:Y:S01]  /*40b0*/  R2UR UR53, R5 ;  /* 0x00000000053572ca */ /* 0x000fe200000e0000 */
[----:B------:R-:W-:Y:S01]  /*40c0*/  WARPGROUP.ARRIVE ;  /* 0x00000000000079c5 */ /* 0x000fe20000000000 */
[----:B------:R-:W-:Y:S01]  /*40d0*/  UMOV UR55, 0x40000040 ;  /* 0x4000004000377882 */ /* 0x000fe20000000000 */
[----:B------:R-:W-:-:S04]  /*40e0*/  UIADD3 UR10, UR6, 0x302, URZ ;  /* 0x00000302060a7890 */ /* 0x000fc8000fffe03f */
[----:B------:R-:W3:Y:S01]  /*40f0*/  S2R R216, SR_TID.X ;  /* 0x0000000000d87919 */ /* 0x000ee20000002100 */
[----:B------:R-:W-:Y:S01]  /*4100*/  UMOV UR11, 0x40000040 ;  /* 0x40000040000b7882 */ /* 0x000fe20000000000 */
[----:B------:R-:W-:Y:S01]  /*4110*/  UMOV UR54, UR6 ;  /* 0x0000000600367c82 */ /* 0x000fe20008000000 */
[----:B------:R-:W-:Y:S01]  /*4120*/  UIADD3 UR14, UR6, 0x304, URZ ;  /* 0x00000304060e7890 */ /* 0x000fe2000fffe03f */
[----:B------:R-:W-:Y:S01]  /*4130*/  UMOV UR15, 0x40000040 ;  /* 0x40000040000f7882 */ /* 0x000fe20000000000 */
[----:B------:R-:W-:Y:S01]  /*4140*/  UIADD3 UR18, UR6, 0x306, URZ ;  /* 0x0000030606127890 */ /* 0x000fe2000fffe03f */
[----:B------:R-:W-:Y:S01]  /*4150*/  UMOV UR19, 0x40000040 ;  /* 0x4000004000137882 */ /* 0x000fe20000000000 */
[----:B------:R-:W-:Y:S01]  /*4160*/  HGMMA.64x96x16.F32.BF16 R152, gdesc[UR52], R152, gsb0 ;  /* 0x01600000349879f0 */ /* 0x000fe20008001898 */
[----:B------:R-:W-:Y:S01]  /*4170*/  R2UR UR52, R6 ;  /* 0x00000000063472ca */ /* 0x000fe200000e0000 */
[----:B------:R-:W-:Y:S01]  /*4180*/  UIADD3 UR54, UR6, 0x2, URZ ;  /* 0x0000000206367890 */ /* 0x000fe2000fffe03f */
[----:B------:R-:W-:Y:S01]  /*4190*/  R2UR UR53, R7 ;  /* 0x00000000073572ca */ /* 0x000fe200000e0000 */
[----:B------:R-:W-:Y:S01]  /*41a0*/  UMOV UR55, 0x40000040 ;  /* 0x4000004000377882 */ /* 0x000fe20000000000 */
[----:B------:R-:W-:Y:S01]  /*41b0*/  UIADD3 UR22, UR6, 0x600, URZ ;  /* 0x0000060006167890 */ /* 0x000fe2000fffe03f */
        /* <DEDUP_REMOVED lines=12> */
[----:B---3--:R-:W-:Y:S01]  /*4280*/  SHF.R.U32.HI R224, RZ, 0x7, R216 ;  /* 0x00000007ffe07819 */ /* 0x008fe200000116d8 */
[----:B------:R-:W-:Y:S01]  /*4290*/  UMOV UR51, 0x40000040 ;  /* 0x4000004000337882 */ /* 0x000fe20000000000 */
        /* <DEDUP_REMOVED lines=24> */
[----:B------:R-:W-:Y:S01]  /*4420*/  UIADD3 UR54, UR6, 0x906, URZ ;  /* 0x0000090606367890 */ /* 0x000fe2000fffe03f */
[----:B------:R-:W-:Y:S01]  /*4430*/  UMOV UR52, UR56 ;  /* 0x0000003800347c82 */ /* 0x000fe20008000000 */
[----:B------:R-:W-:Y:S01]  /*4440*/  UMOV UR53, UR57 ;  /* 0x0000003900357c82 */ /* 0x000fe20008000000 */
[----:B------:R-:W-:Y:S01]  /*4450*/  UMOV UR55, 0x40000040 ;  /* 0x4000004000377882 */ /* 0x000fe20000000000 */
[----:B------:R-:W-:Y:S01]  /*4460*/  ULDC UR6, c[0x0][0xa80] ;  /* 0x0002a00000067ab9 */ /* 0x000fe20000000800 */
[----:B------:R-:W-:Y:S02]  /*4470*/  WARPGROUP.DEPBAR.LE gsb0, 0x0 ;  /* 0x00008000000079c5 */ /* 0x000fe40000010000 */
[----:B------:R-:W-:-:S06]  /*4480*/  WARPGROUP.ARRIVE ;  /* 0x00000000000079c5 */ /* 0x000fcc0000000000 */
[----:B------:R-:W-:Y:S01]  /*4490*/  HGMMA.64x96x16.F32.BF16 R152, gdesc[UR8], R152, gsb0 ;  /* 0x01600000089879f0 */ /* 0x000fe20008001898 */
[----:B------:R-:W-:Y:S02]  /*44a0*/  UMOV UR11, 0x40000040 ;  /* 0x40000040000b7882 */ /* 0x000fe40000000000 */
        /* <DEDUP_REMOVED lines=31> */
[----:B012---:R-:W-:-:S04]  /*46a0*/  FMNMX.FTZ R0, R152, R209, !PT ;  /* 0x000000d198007209 */ /* 0x007fc80007810000 */
        /* <DEDUP_REMOVED lines=42> */
[----:B------:R-:W0:Y:S01]  /*4950*/  SHFL.BFLY PT, R215, R206, 0x2, 0x1f ;  /* 0x0c401f00ced77f89 */ /* 0x000e2200000e0000 */
[----:B------:R-:W-:-:S04]  /*4960*/  FMNMX.FTZ R211, R191, R0, !PT ;  /* 0x00000000bfd37209 */ /* 0x000fc80007810000 */
[----:B------:R-:W-:-:S04]  /*4970*/  FMNMX.FTZ R0, R194, R211, !PT ;  /* 0x000000d3c2007209 */ /* 0x000fc80007810000 */
[----:B------:R-:W-:-:S04]  /*4980*/  FMNMX.FTZ R211, R195, R0, !PT ;  /* 0x00000000c3d37209 */ /* 0x000fc80007810000 */
[----:B------:R-:W-:-:S04]  /*4990*/  FMNMX.FTZ R0, R198, R211, !PT ;  /* 0x000000d3c6007209 */ /* 0x000fc80007810000 */
[----:B------:R-:W-:-:S05]  /*49a0*/  FMNMX.FTZ R208, R199, R0, !PT ;  /* 0x00000000c7d07209 */ /* 0x000fca0007810000 */
[----:B------:R-:W1:Y:S01]  /*49b0*/  SHFL.BFLY PT, R211, R208, 0x2, 0x1f ;  /* 0x0c401f00d0d37f89 */ /* 0x000e6200000e0000 */
[----:B0-----:R-:W-:-:S05]  /*49c0*/  FMNMX.FTZ R215, R206, R215, !PT ;  /* 0x000000d7ced77209 */ /* 0x001fca0007810000 */
[----:B------:R-:W0:Y:S01]  /*49d0*/  SHFL.BFLY PT, R0, R215, 0x1, 0x1f ;  /* 0x0c201f00d7007f89 */ /* 0x000e2200000e0000 */
[----:B-1----:R-:W-:-:S05]  /*49e0*/  FMNMX.FTZ R210, R208, R211, !PT ;  /* 0x000000d3d0d27209 */ /* 0x002fca0007810000 */
[----:B------:R-:W1:Y:S01]  /*49f0*/  SHFL.BFLY PT, R217, R210, 0x1, 0x1f ;  /* 0x0c201f00d2d97f89 */ /* 0x000e6200000e0000 */
[----:B0-----:R-:W-:-:S05]  /*4a00*/  FMNMX.FTZ R0, R215, R0, !PT ;  /* 0x00000000d7007209 */ /* 0x001fca0007810000 */
[C---:B------:R-:W-:Y:S01]  /*4a10*/  FMUL.FTZ R211, R0.reuse, UR6 ;  /* 0x0000000600d37c20 */ /* 0x040fe20008410000 */
[----:B------:R-:W-:-:S03]  /*4a20*/  FADD.FTZ R206, -R0, R209 ;  /* 0x000000d100ce7221 */ /* 0x000fc60000010100 */
[--C-:B------:R-:W-:Y:S01]  /*4a30*/  FFMA.FTZ R209, R153, UR6, -R211.reuse ;  /* 0x0000000699d17c23 */ /* 0x100fe200080108d3 */
[--C-:B------:R-:W-:Y:S01]  /*4a40*/  FFMA.FTZ R153, R156, UR6, -R211.reuse ;  /* 0x000000069c997c23 */ /* 0x100fe200080108d3 */
[--C-:B------:R-:W-:Y:S01]  /*4a50*/  FFMA.FTZ R214, R152, UR6, -R211.reuse ;  /* 0x0000000698d67c23 */ /* 0x100fe200080108d3 */
        /* <DEDUP_REMOVED lines=10> */
[----:B-1----:R-:W-:Y:S01]  /*4b00*/  FMNMX.FTZ R156, R210, R217, !PT ;  /* 0x000000d9d29c7209 */ /* 0x002fe20007810000 */
[----:B------:R-:W1:Y:S01]  /*4b10*/  MUFU.EX2 R206, R206 ;  /* 0x000000ce00ce7308 */ /* 0x000e620000000800 */
[----:B0-----:R-:W-:Y:S01]  /*4b20*/  IMAD.U32 R214, RZ, RZ, UR5 ;  /* 0x00000005ffd67e24 */ /* 0x001fe2000f8e00ff */
[----:B------:R-:W-:Y:S01]  /*4b30*/  UIMAD UR5, UR36, 0xc00, UR7 ;  /* 0x00000c00240578a4 */ /* 0x000fe2000f8e0207 */
[----:B------:R-:W-:Y:S01]  /*4b40*/  FFMA.FTZ R173, R173, UR6, -R211 ;  /* 0x00000006adad7c23 */ /* 0x000fe200080108d3 */
[C---:B------:R-:W-:Y:S01]  /*4b50*/  FADD.FTZ R152, -R156.reuse, R213 ;  /* 0x000000d59c987221 */ /* 0x040fe20000010100 */
[----:B------:R-:W-:Y:S01]  /*4b60*/  FMUL.FTZ R217, R156, UR6 ;  /* 0x000000069cd97c20 */ /* 0x000fe20008410000 */
[--C-:B------:R-:W-:Y:S01]  /*4b70*/  FFMA.FTZ R176, R176, UR6, -R211.reuse ;  /* 0x00000006b0b07c23 */ /* 0x100fe200080108d3 */
[----:B------:R-:W-:Y:S01]  /*4b80*/  FFMA.FTZ R177, R177, UR6, -R211 ;  /* 0x00000006b1b17c23 */ /* 0x000fe200080108d3 */
[----:B------:R-:W-:Y:S01]  /*4b90*/  FMUL.FTZ R212, R152, UR6 ;  /* 0x0000000698d47c20 */ /* 0x000fe20008410000 */
[----:B------:R-:W-:-:S02]  /*4ba0*/  @!P1 VIADD R152, R214, 0x32440 ;  /* 0x00032440d6989836 */ /* 0x000fc40000000000 */
[--C-:B------:R-:W-:Y:S01]  /*4bb0*/  FFMA.FTZ R216, R158, UR6, -R217.reuse ;  /* 0x000000069ed87c23 */ /* 0x100fe200080108d9 */
[----:B------:R-:W-:Y:S01]  /*4bc0*/  IADD3 R158, -R224, 0xb, RZ ;  /* 0x0000000be09e7810 */ /* 0x000fe20007ffe1ff */
[----:B------:R0:W-:Y:S01]  /*4bd0*/  MUFU.EX2 R210, R153 ;  /* 0x0000009900d27308 */ /* 0x0001e20000000800 */
[--C-:B------:R-:W-:Y:S01]  /*4be0*/  FFMA.FTZ R213, R154, UR6, -R217.reuse ;  /* 0x000000069ad57c23 */ /* 0x100fe200080108d9 */
[----:B------:R-:W-:Y:S01]  /*4bf0*/  @!P1 PRMT R152, RZ, 0x654, R152 ;  /* 0x00000654ff989816 */ /* 0x000fe20000000098 */
[--C-:B------:R-:W-:Y:S01]  /*4c00*/  FFMA.FTZ R215, R155, UR6, -R217.reuse ;  /* 0x000000069bd77c23 */ /* 0x100fe200080108d9 */
[--C-:B------:R-:W-:Y:S01]  /*4c10*/  FFMA.FTZ R159, R159, UR6, -R217.reuse ;  /* 0x000000069f9f7c23 */ /* 0x100fe200080108d9 */
[----:B------:R2:W-:Y:S06]  /*4c20*/  BAR.ARV R158, 0x100 ;  /* 0x0004009e0000751d */ /* 0x0005ec0000002000 */
[----:B0-----:R-:W-:Y:S01]  /*4c30*/  VIADD R153, R224, 0x8 ;  /* 0x00000008e0997836 */ /* 0x001fe20000000000 */
[----:B------:R0:W-:Y:S01]  /*4c40*/  @!P1 SYNCS.ARRIVE.TRANS64.RED.A1T0 RZ, [R152+URZ], RZ ;  /* 0x000000ff98ff99a7 */ /* 0x0001e2000810043f */
[----:B------:R-:W3:Y:S01]  /*4c50*/  MUFU.EX2 R212, R212 ;  /* 0x000000d400d47308 */ /* 0x000ee20000000800 */
[-C--:B-1----:R-:W-:Y:S01]  /*4c60*/  FMUL.FTZ R24, R24, R206.reuse ;  /* 0x000000ce18187220 */ /* 0x082fe20000410000 */
        /* <DEDUP_REMOVED lines=31> */
[----:B------:R4:W-:Y:S01]  /*4e60*/  BAR.SYNC.DEFER_BLOCKING R153, 0x100 ;  /* 0x000400990000751d */ /* 0x0009e20000010000 */
        /* <DEDUP_REMOVED lines=102> */
[----:B0-----:R-:W-:Y:S01]  /*54d0*/  F2FP.BF16.F32.PACK_AB R152, R209, R208 ;  /* 0x000000d0d198723e */ /* 0x001fe200000010ff */
[----:B------:R-:W-:Y:S01]  /*54e0*/  UMOV UR10, UR5 ;  /* 0x00000005000a7c82 */ /* 0x000fe20008000000 */
[----:B-1----:R-:W-:Y:S01]  /*54f0*/  F2FP.BF16.F32.PACK_AB R154, R157, R210 ;  /* 0x000000d29d9a723e */ /* 0x002fe200000010ff */
[--C-:B------:R-:W-:Y:S01]  /*5500*/  FFMA.FTZ R162, R162, UR6, -R217.reuse ;  /* 0x00000006a2a27c23 */ /* 0x100fe200080108d9 */
[----:B----4-:R-:W-:Y:S01]  /*5510*/  F2FP.BF16.F32.PACK_AB R153, R215, R213 ;  /* 0x000000d5d799723e */ /* 0x010fe200000010ff */
[--C-:B------:R-:W-:Y:S01]  /*5520*/  FFMA.FTZ R163, R163, UR6, -R217.reuse ;  /* 0x00000006a3a37c23 */ /* 0x100fe200080108d9 */
[----:B-----5:R-:W-:Y:S01]  /*5530*/  F2FP.BF16.F32.PACK_AB R155, R159, R216 ;  /* 0x000000d89f9b723e */ /* 0x020fe200000010ff */
[--C-:B------:R-:W-:Y:S01]  /*5540*/  FFMA.FTZ R166, R166, UR6, -R217.reuse ;  /* 0x00000006a6a67c23 */ /* 0x100fe200080108d9 */
[--C-:B------:R-:W-:Y:S01]  /*5550*/  FFMA.FTZ R167, R167, UR6, -R217.reuse ;  /* 0x00000006a7a77c23 */ /* 0x100fe200080108d9 */
[----:B------:R-:W-:Y:S01]  /*5560*/  MUFU.EX2 R160, R160 ;  /* 0x000000a000a07308 */ /* 0x000fe20000000800 */
[----:B------:R-:W-:Y:S01]  /*5570*/  WARPGROUP.ARRIVE ;  /* 0x00000000000079c5 */ /* 0x000fe20000000000 */
[--C-:B------:R-:W-:Y:S01]  /*5580*/  FFMA.FTZ R170, R170, UR6, -R217.reuse ;  /* 0x00000006aaaa7c23 */ /* 0x100fe200080108d9 */
[--C-:B------:R-:W-:Y:S01]  /*5590*/  FFMA.FTZ R171, R171, UR6, -R217.reuse ;  /* 0x00000006abab7c23 */ /* 0x100fe200080108d9 */
[--C-:B------:R-:W-:Y:S01]  /*55a0*/  FFMA.FTZ R174, R174, UR6, -R217.reuse ;  /* 0x00000006aeae7c23 */ /* 0x100fe200080108d9 */
[----:B------:R-:W-:Y:S01]  /*55b0*/  FFMA.FTZ R175, R175, UR6, -R217 ;  /* 0x00000006afaf7c23 */ /* 0x000fe200080108d9 */
[--C-:B------:R-:W-:Y:S01]  /*55c0*/  FFMA.FTZ R180, R180, UR6, -R211.reuse ;  /* 0x00000006b4b47c23 */ /* 0x100fe200080108d3 */
[----:B------:R-:W-:Y:S01]  /*55d0*/  HGMMA.64x256x16.F32.BF16 R24, R152, gdesc[UR8].tnspB, R24, gsb0 ;  /* 0x43e0000898187df0 */ /* 0x000fe20008001818 */
[----:B------:R-:W0:Y:S01]  /*55e0*/  MUFU.EX2 R161, R161 ;  /* 0x000000a100a17308 */ /* 0x000e220000000800 */
[----:B------:R-:W-:Y:S01]  /*55f0*/  UIADD3 UR10, UR5, 0x80, URZ ;  /* 0x00000080050a7890 */ /* 0x000fe2000fffe03f */
[----:B------:R-:W-:Y:S01]  /*5600*/  FFMA.FTZ R181, R181, UR6, -R211 ;  /* 0x00000006b5b57c23 */ /* 0x000fe200080108d3 */
[----:B------:R-:W-:Y:S01]  /*5610*/  UMOV UR11, 0x40000040 ;  /* 0x40000040000b7882 */ /* 0x000fe20000000000 */
[--C-:B------:R-:W-:Y:S01]  /*5620*/  FFMA.FTZ R178, R178, UR6, -R217.reuse ;  /* 0x00000006b2b27c23 */ /* 0x100fe200080108d9 */
[--C-:B------:R-:W-:Y:S01]  /*5630*/  FFMA.FTZ R179, R179, UR6, -R217.reuse ;  /* 0x00000006b3b37c23 */ /* 0x100fe200080108d9 */
[--C-:B------:R-:W-:Y:S01]  /*5640*/  FFMA.FTZ R182, R182, UR6, -R217.reuse ;  /* 0x00000006b6b67c23 */ /* 0x100fe200080108d9 */
[----:B------:R-:W-:Y:S01]  /*5650*/  FFMA.FTZ R183, R183, UR6, -R217 ;  /* 0x00000006b7b77c23 */ /* 0x000fe200080108d9 */
[----:B------:R-:W-:Y:S01]  /*5660*/  MUFU.EX2 R164, R164 ;  /* 0x000000a400a47308 */ /* 0x000fe20000000800 */
[--C-:B------:R-:W-:Y:S01]  /*5670*/  FFMA.FTZ R184, R184, UR6, -R211.reuse ;  /* 0x00000006b8b87c23 */ /* 0x100fe200080108d3 */
[--C-:B------:R-:W-:Y:S01]  /*5680*/  FFMA.FTZ R185, R185, UR6, -R211.reuse ;  /* 0x00000006b9b97c23 */ /* 0x100fe200080108d3 */
[--C-:B------:R-:W-:Y:S01]  /*5690*/  FFMA.FTZ R188, R188, UR6, -R211.reuse ;  /* 0x00000006bcbc7c23 */ /* 0x100fe200080108d3 */
[----:B------:R-:W-:Y:S01]  /*56a0*/  FFMA.FTZ R189, R189, UR6, -R211 ;  /* 0x00000006bdbd7c23 */ /* 0x000fe200080108d3 */
[--C-:B------:R-:W-:Y:S01]  /*56b0*/  FFMA.FTZ R186, R186, UR6, -R217.reuse ;  /* 0x00000006baba7c23 */ /* 0x100fe200080108d9 */
[--C-:B------:R-:W-:Y:S01]  /*56c0*/  FFMA.FTZ R187, R187, UR6, -R217.reuse ;  /* 0x00000006bbbb7c23 */ /* 0x100fe200080108d9 */
[--C-:B------:R-:W-:Y:S01]  /*56d0*/  FFMA.FTZ R190, R190, UR6, -R217.reuse ;  /* 0x00000006bebe7c23 */ /* 0x100fe200080108d9 */
[----:B------:R-:W1:Y:S01]  /*56e0*/  MUFU.EX2 R165, R165 ;  /* 0x000000a500a57308 */ /* 0x000e620000000800 */
        /* <DEDUP_REMOVED lines=10> */
[----:B------:R-:W-:Y:S01]  /*5790*/  FFMA.FTZ R206, R206, R3, R208 ;  /* 0x00000003cece7223 */ /* 0x000fe200000100d0 */
[----:B------:R-:W-:Y:S01]  /*57a0*/  FFMA.FTZ R212, R212, R207, R213 ;  /* 0x000000cfd4d47223 */ /* 0x000fe200000100d5 */
[----:B------:R-:W-:-:S02]  /*57b0*/  @!P1 VIADD R214, R214, 0x32460 ;  /* 0x00032460d6d69836 */ /* 0x000fc40000000000 */
[----:B------:R-:W-:Y:S01]  /*57c0*/  FADD.FTZ R209, R209, R206 ;  /* 0x000000ced1d17221 */ /* 0x000fe20000010000 */
[----:B------:R-:W3:Y:S01]  /*57d0*/  MUFU.EX2 R163, R163 ;  /* 0x000000a300a37308 */ /* 0x000ee20000000800 */
[----:B------:R-:W-:Y:S01]  /*57e0*/  FADD.FTZ R215, R215, R212 ;  /* 0x000000d4d7d77221 */ /* 0x000fe20000010000 */
[----:B------:R-:W-:Y:S01]  /*57f0*/  @!P1 PRMT R214, RZ, 0x654, R214 ;  /* 0x00000654ffd69816 */ /* 0x000fe200000000d6 */
[----:B------:R-:W-:Y:S01]  /*5800*/  FADD.FTZ R210, R210, R209 ;  /* 0x000000d1d2d27221 */ /* 0x000fe20000010000 */
[----:B------:R-:W-:Y:S02]  /*5810*/  IMAD.MOV.U32 R213, RZ, RZ, R156 ;  /* 0x000000ffffd57224 */ /* 0x000fe400078e009c */
[----:B------:R-:W-:Y:S01]  /*5820*/  FADD.FTZ R216, R216, R215 ;  /* 0x000000d7d8d87221 */ /* 0x000fe20000010000 */
[----:B------:R-:W-:Y:S02]  /*5830*/  IMAD.MOV.U32 R209, RZ, RZ, R0 ;  /* 0x000000ffffd17224 */ /* 0x000fe400078e0000 */
[----:B------:R-:W-:Y:S01]  /*5840*/  FADD.FTZ R157, R157, R210 ;  /* 0x000000d29d9d7221 */ /* 0x000fe20000010000 */
[----:B------:R-:W-:Y:S01]  /*5850*/  MUFU.EX2 R166, R166 ;  /* 0x000000a600a67308 */ /* 0x000fe20000000800 */
[----:B------:R-:W-:-:S07]  /*5860*/  FADD.FTZ R159, R159, R216 ;  /* 0x000000d89f9f7221 */ /* 0x000fce0000010000 */
[----:B------:R-:W4:Y:S08]  /*5870*/  MUFU.EX2 R167, R167 ;  /* 0x000000a700a77308 */ /* 0x000f300000000800 */
[----:B------:R-:W-:Y:S08]  /*5880*/  MUFU.EX2 R168, R168 ;  /* 0x000000a800a87308 */ /* 0x000ff00000000800 */
[----:B------:R-:W5:Y:S08]  /*5890*/  MUFU.EX2 R169, R169 ;  /* 0x000000a900a97308 */ /* 0x000f700000000800 */
[----:B------:R-:W-:Y:S08]  /*58a0*/  MUFU.EX2 R172, R172 ;  /* 0x000000ac00ac7308 */ /* 0x000ff00000000800 */
[----:B------:R-:W2:Y:S08]  /*58b0*/  MUFU.EX2 R173, R173 ;  /* 0x000000ad00ad7308 */ /* 0x000eb00000000800 */
        /* <DEDUP_REMOVED lines=22> */
[----:B------:R-:W-:Y:S01]  /*5a20*/  MUFU.EX2 R196, R196 ;  /* 0x000000c400c47308 */ /* 0x000fe20000000800 */
[----:B------:R-:W-:-:S02]  /*5a30*/  WARPGROUP.DEPBAR.LE gsb0, 0x0 ;  /* 0x00008000000079c5 */ /* 0x000fc40000010000 */
[----:B0-----:R-:W-:-:S05]  /*5a40*/  F2FP.BF16.F32.PACK_AB R152, R161, R160 ;  /* 0x000000a0a198723e */ /* 0x001fca00000010ff */
[----:B------:R-:W0:Y:S01]  /*5a50*/  MUFU.EX2 R197, R197 ;  /* 0x000000c500c57308 */ /* 0x000e220000000800 */
[----:B-1----:R-:W-:Y:S01]  /*5a60*/  F2FP.BF16.F32.PACK_AB R154, R165, R164 ;  /* 0x000000a4a59a723e */ /* 0x002fe200000010ff */
[----:B------:R-:W-:Y:S01]  /*5a70*/  FADD.FTZ R160, R160, R157 ;  /* 0x0000009da0a07221 */ /* 0x000fe20000010000 */
[----:B---3--:R-:W-:Y:S01]  /*5a80*/  F2FP.BF16.F32.PACK_AB R153, R163, R162 ;  /* 0x000000a2a399723e */ /* 0x008fe200000010ff */
[----:B------:R-:W-:Y:S01]  /*5a90*/  FADD.FTZ R162, R162, R159 ;  /* 0x0000009fa2a27221 */ /* 0x000fe20000010000 */
[----:B----4-:R-:W-:Y:S01]  /*5aa0*/  F2FP.BF16.F32.PACK_AB R155, R167, R166 ;  /* 0x000000a6a79b723e */ /* 0x010fe200000010ff */
[----:B------:R-:W-:Y:S02]  /*5ab0*/  FADD.FTZ R161, R161, R160 ;  /* 0x000000a0a1a17221 */ /* 0x000fe40000010000 */
[----:B------:R-:W-:Y:S01]  /*5ac0*/  MUFU.EX2 R194, R194 ;  /* 0x000000c200c27308 */ /* 0x000fe20000000800 */
[----:B------:R-:W-:Y:S01]  /*5ad0*/  WARPGROUP.ARRIVE ;  /* 0x00000000000079c5 */ /* 0x000fe20000000000 */
[----:B------:R-:W-:Y:S01]  /*5ae0*/  FADD.FTZ R163, R163, R162 ;  /* 0x000000a2a3a37221 */ /* 0x000fe20000010000 */
[----:B------:R-:W-:-:S03]  /*5af0*/  FADD.FTZ R164, R164, R161 ;  /* 0x000000a1a4a47221 */ /* 0x000fc60000010000 */
[----:B------:R-:W-:Y:S01]  /*5b00*/  FADD.FTZ R166, R166, R163 ;  /* 0x000000a3a6a67221 */ /* 0x000fe20000010000 */
[----:B------:R-:W-:Y:S01]  /*5b10*/  HGMMA.64x256x16.F32.BF16 R24, R152, gdesc[UR8].tnspB, R24, gsb0 ;  /* 0x43e0000898187df0 */ /* 0x000fe20008001818 */
[----:B------:R-:W-:Y:S01]  /*5b20*/  UIADD3 UR10, UR5, 0x100, URZ ;  /* 0x00000100050a7890 */ /* 0x000fe2000fffe03f */
[----:B------:R-:W1:Y:S01]  /*5b30*/  MUFU.EX2 R195, R195 ;  /* 0x000000c300c37308 */ /* 0x000e620000000800 */
[----:B------:R-:W-:Y:S01]  /*5b40*/  UMOV UR11, 0x40000040 ;  /* 0x40000040000b7882 */ /* 0x000fe20000000000 */
[----:B------:R-:W-:Y:S01]  /*5b50*/  FADD.FTZ R165, R165, R164 ;  /* 0x000000a4a5a57221 */ /* 0x000fe20000010000 */
[----:B------:R-:W-:-:S05]  /*5b60*/  FADD.FTZ R167, R167, R166 ;  /* 0x000000a6a7a77221 */ /* 0x000fca0000010000 */
[----:B------:R-:W-:Y:S08]  /*5b70*/  MUFU.EX2 R198, R198 ;  /* 0x000000c600c67308 */ /* 0x000ff00000000800 */
[----:B------:R-:W3:Y:S01]  /*5b80*/  MUFU.EX2 R199, R199 ;  /* 0x000000c700c77308 */ /* 0x000ee20000000800 */
[----:B------:R-:W-:Y:S02]  /*5b90*/  WARPGROUP.DEPBAR.LE gsb0, 0x0 ;  /* 0x00008000000079c5 */ /* 0x000fe40000010000 */
[----:B-----5:R-:W-:Y:S01]  /*5ba0*/  F2FP.BF16.F32.PACK_AB R152, R169, R168 ;  /* 0x000000a8a998723e */ /* 0x020fe200000010ff */
[----:B------:R-:W-:Y:S01]  /*5bb0*/  FADD.FTZ R168, R168, R165 ;  /* 0x000000a5a8a87221 */ /* 0x000fe20000010000 */
[----:B--2---:R-:W-:-:S02]  /*5bc0*/  F2FP.BF16.F32.PACK_AB R154, R173, R172 ;  /* 0x000000acad9a723e */ /* 0x004fc400000010ff */
[----:B------:R-:W-:Y:S01]  /*5bd0*/  F2FP.BF16.F32.PACK_AB R153, R171, R170 ;  /* 0x000000aaab99723e */ /* 0x000fe200000010ff */
[----:B------:R-:W-:Y:S01]  /*5be0*/  FADD.FTZ R170, R170, R167 ;  /* 0x000000a7aaaa7221 */ /* 0x000fe20000010000 */
[----:B------:R-:W-:Y:S01]  /*5bf0*/  F2FP.BF16.F32.PACK_AB R155, R175, R174 ;  /* 0x000000aeaf9b723e */ /* 0x000fe200000010ff */
[----:B------:R-:W-:Y:S02]  /*5c00*/  FADD.FTZ R169, R169, R168 ;  /* 0x000000a8a9a97221 */ /* 0x000fe40000010000 */
[----:B------:R-:W-:Y:S01]  /*5c10*/  FADD.FTZ R171, R171, R170 ;  /* 0x000000aaabab7221 */ /* 0x000fe20000010000 */
[----:B------:R-:W-:Y:S01]  /*5c20*/  WARPGROUP.ARRIVE ;  /* 0x00000000000079c5 */ /* 0x000fe20000000000 */
[----:B------:R-:W-:Y:S02]  /*5c30*/  FADD.FTZ R172, R172, R169 ;  /* 0x000000a9acac7221 */ /* 0x000fe40000010000 */
[----:B------:R-:W-:Y:S02]  /*5c40*/  FADD.FTZ R174, R174, R171 ;  /* 0x000000abaeae7221 */ /* 0x000fe40000010000 */
[----:B------:R-:W-:Y:S01]  /*5c50*/  FADD.FTZ R173, R173, R172 ;  /* 0x000000acadad7221 */ /* 0x000fe20000010000 */
[----:B------:R-:W-:Y:S01]  /*5c60*/  HGMMA.64x256x16.F32.BF16 R24, R152, gdesc[UR8].tnspB, R24, gsb0 ;  /* 0x43e0000898187df0 */ /* 0x000fe20008001818 */
[----:B------:R-:W-:Y:S01]  /*5c70*/  UIADD3 UR10, UR5, 0x180, URZ ;  /* 0x00000180050a7890 */ /* 0x000fe2000fffe03f */
[----:B------:R-:W-:Y:S01]  /*5c80*/  FADD.FTZ R175, R175, R174 ;  /* 0x000000aeafaf7221 */ /* 0x000fe20000010000 */
[----:B------:R-:W-:Y:S01]  /*5c90*/  UMOV UR11, 0x40000040 ;  /* 0x40000040000b7882 */ /* 0x000fe20000000000 */
[----:B------:R-:W-:-:S02]  /*5ca0*/  WARPGROUP.DEPBAR.LE gsb0, 0x0 ;  /* 0x00008000000079c5 */ /* 0x000fc40000010000 */
[----:B------:R-:W-:Y:S01]  /*5cb0*/  F2FP.BF16.F32.PACK_AB R152, R177, R176 ;  /* 0x000000b0b198723e */ /* 0x000fe200000010ff */
[----:B------:R-:W-:Y:S01]  /*5cc0*/  FADD.FTZ R176, R176, R173 ;  /* 0x000000adb0b07221 */ /* 0x000fe20000010000 */
[----:B------:R-:W-:Y:S02]  /*5cd0*/  F2FP.BF16.F32.PACK_AB R154, R181, R180 ;  /* 0x000000b4b59a723e */ /* 0x000fe400000010ff */
        /* <DEDUP_REMOVED lines=8> */
[----:B------:R-:W-:-:S07]  /*5d60*/  FADD.FTZ R181, R181, R180 ;  /* 0x000000b4b5b57221 */ /* 0x000fce0000010000 */
[----:B------:R-:W-:Y:S01]  /*5d70*/  HGMMA.64x256x16.F32.BF16 R24, R152, gdesc[UR8].tnspB, R24, gsb0 ;  /* 0x43e0000898187df0 */ /* 0x000fe20008001818 */
[----:B------:R-:W-:Y:S01]  /*5d80*/  UIADD3 UR10, UR5, 0x200, URZ ;  /* 0x00000200050a7890 */ /* 0x000fe2000fffe03f */
[----:B------:R-:W-:Y:S01]  /*5d90*/  FADD.FTZ R183, R183, R182 ;  /* 0x000000b6b7b77221 */ /* 0x000fe20000010000 */
[----:B------:R-:W-:Y:S01]  /*5da0*/  UMOV UR11, 0x40000040 ;  /* 0x40000040000b7882 */ /* 0x000fe20000000000 */
[----:B------:R-:W-:Y:S02]  /*5db0*/  WARPGROUP.DEPBAR.LE gsb0, 0x0 ;  /* 0x00008000000079c5 */ /* 0x000fe40000010000 */
[----:B------:R-:W-:Y:S01]  /*5dc0*/  F2FP.BF16.F32.PACK_AB R152, R185, R184 ;  /* 0x000000b8b998723e */ /* 0x000fe200000010ff */
[----:B------:R-:W-:Y:S01]  /*5dd0*/  FADD.FTZ R184, R184, R181 ;  /* 0x000000b5b8b87221 */ /* 0x000fe20000010000 */
[----:B------:R-:W-:Y:S02]  /*5de0*/  F2FP.BF16.F32.PACK_AB R154, R189, R188 ;  /* 0x000000bcbd9a723e */ /* 0x000fe400000010ff */
        /* <DEDUP_REMOVED lines=16> */
[----:B0-----:R-:W-:Y:S02]  /*5ef0*/  F2FP.BF16.F32.PACK_AB R154, R197, R196 ;  /* 0x000000c4c59a723e */ /* 0x001fe400000010ff */
[----:B-1----:R-:W-:Y:S01]  /*5f00*/  F2FP.BF16.F32.PACK_AB R153, R195, R194 ;  /* 0x000000c2c399723e */ /* 0x002fe200000010ff */
[----:B------:R-:W-:Y:S01]  /*5f10*/  FADD.FTZ R194, R194, R191 ;  /* 0x000000bfc2c27221 */ /* 0x000fe20000010000 */
[----:B---3--:R-:W-:Y:S01]  /*5f20*/  F2FP.BF16.F32.PACK_AB R155, R199, R198 ;  /* 0x000000c6c79b723e */ /* 0x008fe200000010ff */
[----:B------:R-:W-:-:S02]  /*5f30*/  FADD.FTZ R193, R193, R192 ;  /* 0x000000c0c1c17221 */ /* 0x000fc40000010000 */
[----:B------:R-:W-:Y:S01]  /*5f40*/  FADD.FTZ R195, R195, R194 ;  /* 0x000000c2c3c37221 */ /* 0x000fe20000010000 */
[----:B------:R-:W-:Y:S01]  /*5f50*/  WARPGROUP.ARRIVE ;  /* 0x00000000000079c5 */ /* 0x000fe20000000000 */
[----:B------:R-:W-:Y:S02]  /*5f60*/  FADD.FTZ R196, R196, R193 ;  /* 0x000000c1c4c47221 */ /* 0x000fe40000010000 */
[----:B------:R-:W-:Y:S02]  /*5f70*/  FADD.FTZ R198, R198, R195 ;  /* 0x000000c3c6c67221 */ /* 0x000fe40000010000 */
[----:B------:R-:W-:-:S07]  /*5f80*/  FADD.FTZ R3, R197, R196 ;  /* 0x000000c4c5037221 */ /* 0x000fce0000010000 */
[----:B------:R-:W-:Y:S01]  /*5f90*/  HGMMA.64x256x16.F32.BF16 R24, R152, gdesc[UR8].tnspB, R24, gsb0 ;  /* 0x43e0000898187df0 */ /* 0x000fe20008001818 */
[----:B------:R-:W-:Y:S02]  /*5fa0*/  FADD.FTZ R207, R199, R198 ;  /* 0x000000c6c7cf7221 */ /* 0x000fe40000010000 */
[----:B------:R-:W-:Y:S02]  /*5fb0*/  WARPGROUP.DEPBAR.LE gsb0, 0x0 ;  /* 0x00008000000079c5 */ /* 0x000fe40000010000 */
[----:B------:R0:W-:Y:S01]  /*5fc0*/  @!P1 SYNCS.ARRIVE.TRANS64.RED.A1T0 RZ, [R214+URZ], RZ ;  /* 0x000000ffd6ff99a7 */ /* 0x0001e2000810043f */
[----:B------:R-:W-:Y:S05]  /*5fd0*/  @P2 BRA `(.L_x_8006) ;  /* 0xffffffdc00402947 */ /* 0x000fea000383ffff */
.L_x_7997:
[----:B------:R-:W1:Y:S01]  /*5fe0*/  SHFL.BFLY PT, R4, R3, 0x2, 0x1f ;  /* 0x0c401f0003047f89 */ /* 0x000e6200000e0000 */
[----:B------:R-:W-:Y:S01]  /*5ff0*/  IMAD.MOV.U32 R7, RZ, RZ, RZ ;  /* 0x000000ffff077224 */ /* 0x000fe200078e00ff */
[----:B------:R-:W-:Y:S01]  /*6000*/  R2UR UR4, R204 ;  /* 0x00000000cc0472ca */ /* 0x000fe200000e0000 */
[----:B------:R-:W-:Y:S01]  /*6010*/  UIADD3 UR36, UR36, 0x1, URZ ;  /* 0x0000000124247890 */ /* 0x000fe2000fffe03f */
[----:B------:R-:W2:Y:S01]  /*6020*/  SHFL.BFLY PT, R6, R207, 0x2, 0x1f ;  /* 0x0c401f00cf067f89 */ /* 0x000ea200000e0000 */
[----:B------:R-:W-:Y:S01]  /*6030*/  IMAD.U32 R14, RZ, RZ, UR6 ;  /* 0x00000006ff0e7e24 */ /* 0x000fe2000f8e00ff */
[----:B------:R3:W-:Y:S06]  /*6040*/  BAR.ARV R158, 0x100 ;  /* 0x0004009e0000751d */ /* 0x0007ec0000002000 */
[----:B------:R-:W-:Y:S01]  /*6050*/  UISETP.NE.AND UP0, UPT, UR36, 0x2, UPT ;  /* 0x000000022400788c */ /* 0x000fe2000bf05270 */
[----:B------:R-:W-:Y:S01]  /*6060*/  IMAD.MOV.U32 R9, RZ, RZ, -0x800000 ;  /* 0xff800000ff097424 */ /* 0x000fe200078e00ff */
[----:B------:R-:W-:Y:S06]  /*6070*/  BAR.ARV 0x8, 0x120 ;  /* 0x0204800000007b1d */ /* 0x000fec0000002000 */
[----:B------:R-:W-:Y:S01]  /*6080*/  UIADD3 UR4, UR4, 0x1, URZ ;  /* 0x0000000104047890 */ /* 0x000fe2000fffe03f */
[----:B------:R-:W-:-:S02]  /*6090*/  IMAD.MOV.U32 R8, RZ, RZ, -0x800000 ;  /* 0xff800000ff087424 */ /* 0x000fc400078e00ff */
[----:B-1----:R-:W-:Y:S01]  /*60a0*/  FADD.FTZ R4, R4, R3 ;  /* 0x0000000304047221 */ /* 0x002fe20000010000 */
[----:B------:R-:W-:Y:S01]  /*60b0*/  IMAD.MOV.U32 R3, RZ, RZ, RZ ;  /* 0x000000ffff037224 */ /* 0x000fe200078e00ff */
[----:B------:R-:W-:Y:S01]  /*60c0*/  PLOP3.LUT P0, PT, PT, PT, PT, 0x8, 0x0 ;  /* 0x000000000000781c */ /* 0x000fe20003f0e170 */
[----:B------:R-:W-:Y:S01]  /*60d0*/  USEL UR36, UR36, URZ, UP0 ;  /* 0x0000003f24247287 */ /* 0x000fe20008000000 */
[----:B--2---:R-:W-:Y:S01]  /*60e0*/  FADD.FTZ R6, R6, R207 ;  /* 0x000000cf06067221 */ /* 0x004fe20000010000 */
[----:B------:R-:W1:Y:S01]  /*60f0*/  SHFL.BFLY PT, R5, R4, 0x1, 0x1f ;  /* 0x0c201f0004057f89 */ /* 0x000e6200000e0000 */
[----:B------:R-:W-:Y:S01]  /*6100*/  IMAD.U32 R204, RZ, RZ, UR4 ;  /* 0x00000004ffcc7e24 */ /* 0x000fe2000f8e00ff */
[----:B------:R-:W-:-:S04]  /*6110*/  USEL UR4, URZ, 0x1, UP0 ;  /* 0x000000013f047887 */ /* 0x000fc80008000000 */
[----:B------:R-:W-:Y:S01]  /*6120*/  ULOP3.LUT UR37, UR37, UR4, URZ, 0x3c, !UPT ;  /* 0x0000000425257292 */ /* 0x000fe2000f8e3c3f */
[----:B-1----:R-:W-:Y:S02]  /*6130*/  FADD.FTZ R10, R4, R5 ;  /* 0x00000005040a7221 */ /* 0x002fe40000010000 */
[----:B------:R-:W1:Y:S03]  /*6140*/  SHFL.BFLY PT, R5, R6, 0x1, 0x1f ;  /* 0x0c201f0006057f89 */ /* 0x000e6600000e0000 */
[----:B------:R-:W-:-:S13]  /*6150*/  FSETP.NE.FTZ.AND P1, PT, R10, RZ, PT ;  /* 0x000000ff0a00720b */ /* 0x000fda0003f35000 */
[----:B------:R-:W2:Y:S01]  /*6160*/  @P1 MUFU.RCP R7, R10 ;  /* 0x0000000a00071308 */ /* 0x000ea20000001000 */
[----:B-1----:R-:W-:-:S07]  /*6170*/  FADD.FTZ R11, R6, R5 ;  /* 0x00000005060b7221 */ /* 0x002fce0000010000 */
[----:B------:R-:W1:Y:S01]  /*6180*/  @P1 MUFU.LG2 R4, R10 ;  /* 0x0000000a00041308 */ /* 0x000e620000000c00 */
[----:B------:R-:W-:Y:S01]  /*6190*/  IMAD.U32 R5, RZ, RZ, UR6 ;  /* 0x00000006ff057e24 */ /* 0x000fe2000f8e00ff */
[----:B------:R-:W-:-:S03]  /*61a0*/  FSETP.NE.FTZ.AND P2, PT, R11, RZ, PT ;  /* 0x000000ff0b00720b */ /* 0x000fc60003f55000 */
[----:B------:R-:W-:Y:S01]  /*61b0*/  @P1 FMUL.FTZ R5, R5, 0.69314718246459960938 ;  /* 0x3f31721805051820 */ /* 0x000fe20000410000 */
        /* <DEDUP_REMOVED lines=9> */
[----:B------:R-:W2:Y:S01]  /*6250*/  @P2 MUFU.LG2 R6, R11 ;  /* 0x0000000b00062308 */ /* 0x000ea20000000c00 */
[-C--:B------:R-:W-:Y:S01]  /*6260*/  FMUL.FTZ R41, R41, R7.reuse ;  /* 0x0000000729297220 */ /* 0x080fe20000410000 */
[-C--:B------:R-:W-:Y:S01]  /*6270*/  FMUL.FTZ R44, R44, R7.reuse ;  /* 0x000000072c2c7220 */ /* 0x080fe20000410000 */
[-C--:B------:R-:W-:Y:S01]  /*6280*/  FMUL.FTZ R45, R45, R7.reuse ;  /* 0x000000072d2d7220 */ /* 0x080fe20000410000 */
[-C--:B------:R-:W-:Y:S01]  /*6290*/  FMUL.FTZ R48, R48, R7.reuse ;  /* 0x0000000730307220 */ /* 0x080fe20000410000 */
[-C--:B------:R-:W-:Y:S01]  /*62a0*/  FMUL.FTZ R49, R49, R7.reuse ;  /* 0x0000000731317220 */ /* 0x080fe20000410000 */
[-C--:B------:R-:W-:Y:S01]  /*62b0*/  FMUL.FTZ R52, R52, R7.reuse ;  /* 0x0000000734347220 */ /* 0x080fe20000410000 */
[-C--:B------:R-:W-:Y:S01]  /*62c0*/  FMUL.FTZ R53, R53, R7.reuse ;  /* 0x0000000735357220 */ /* 0x080fe20000410000 */
[----:B------:R-:W4:Y:S01]  /*62d0*/  @P2 MUFU.RCP R3, R11 ;  /* 0x0000000b00032308 */ /* 0x000f220000001000 */
        /* <DEDUP_REMOVED lines=48> */
[----:B------:R-:W-:Y:S01]  /*65e0*/  @P2 FMUL.FTZ R14, R14, 0.69314718246459960938 ;  /* 0x3f3172180e0e2820 */ /* 0x000fe20000410000 */
[----:B-1----:R-:W-:Y:S01]  /*65f0*/  @P1 FMUL.FTZ R4, R4, 0.69314718246459960938 ;  /* 0x3f31721804041820 */ /* 0x002fe20000410000 */
[----:B--2---:R-:W-:Y:S01]  /*6600*/  @P2 FMUL.FTZ R7, R6, 0.69314718246459960938 ;  /* 0x3f31721806072820 */ /* 0x004fe20000410000 */
        /* <DEDUP_REMOVED lines=66> */
.L_x_7985:
[----:B------:R-:W1:Y:S01]  /*6a30*/  S2R R5, SR_CgaCtaId ;  /* 0x0000000000057919 */ /* 0x000e620000008800 */
[----:B------:R-:W-:Y:S01]  /*6a40*/  MOV R0, 0x400 ;  /* 0x0000040000007802 */ /* 0x000fe20000000f00 */
[----:B------:R-:W-:Y:S01]  /*6a50*/  BSSY B0, `(.L_x_8007) ;  /* 0x00002b0000007945 */ /* 0x000fe20003800000 */
[----:B------:R-:W-:Y:S02]  /*6a60*/  BAR.SYNC.DEFER_BLOCKING 0x5, 0x120 ;  /* 0x0144800000007b1d */ /* 0x000fe40000010000 */
[----:B-1----:R-:W-:-:S05]  /*6a70*/  LEA R0, R5, R0, 0x18 ;  /* 0x0000000005007211 */ /* 0x002fca00078ec0ff */
[----:B------:R-:W1:Y:S02]  /*6a80*/  LDS.128 R4, [R0+0x324d0] ;  /* 0x0324d00000047984 */ /* 0x000e640000000c00 */
[----:B-1----:R-:W-:Y:S01]  /*6a90*/  R2UR UR5, R6 ;  /* 0x00000000060572ca */ /* 0x002fe200000e0000 */
[----:B------:R-:W-:Y:S06]  /*6aa0*/  BAR.ARV 0x4, 0x120 ;  /* 0x0104800000007b1d */ /* 0x000fec0000002000 */
[----:B------:R-:W-:Y:S08]  /*6ab0*/  @P0 BRA `(.L_x_8008) ;  /* 0x0000001c00840947 */ /* 0x000ff00003800000 */
[----:B------:R-:W1:Y:S01]  /*6ac0*/  S2R R13, SR_SWINHI ;  /* 0x00000000000d7919 */ /* 0x000e620000002f00 */
[----:B------:R-:W-:Y:S02]  /*6ad0*/  R2UR UR4, R202 ;  /* 0x00000000ca0472ca */ /* 0x000fe400000e0000 */
[----:B------:R-:W-:Y:S01]  /*6ae0*/  R2UR UR6, R203 ;  /* 0x00000000cb0672ca */ /* 0x000fe200000e0000 */
[----:B------:R-:W-:Y:S01]  /*6af0*/  BAR.SYNC.DEFER_BLOCKING 0x1, 0x100 ;  /* 0x0044000000007b1d */ /* 0x000fe20000010000 */
[----:B------:R-:W-:Y:S02]  /*6b00*/  F2FP.BF16.F32.PACK_AB R24, R25, R24 ;  /* 0x000000181918723e */ /* 0x000fe400000010ff */
[----:B------:R-:W-:Y:S02]  /*6b10*/  F2FP.BF16.F32.PACK_AB R25, R166, R26 ;  /* 0x0000001aa619723e */ /* 0x000fe400000010ff */
[----:B------:R-:W-:Y:S02]  /*6b20*/  F2FP.BF16.F32.PACK_AB R26, R29, R28 ;  /* 0x0000001c1d1a723e */ /* 0x000fe400000010ff */
[----:B------:R-:W-:-:S02]  /*6b30*/  F2FP.BF16.F32.PACK_AB R32, R33, R32 ;  /* 0x000000202120723e */ /* 0x000fc400000010ff */
[----:B------:R-:W-:Y:S01]  /*6b40*/  F2FP.BF16.F32.PACK_AB R27, R12, R27 ;  /* 0x0000001b0c1b723e */ /* 0x000fe200000010ff */
[----:B------:R-:W-:Y:S01]  /*6b50*/  USHF.L.U32 UR8, UR4, 0x2, URZ ;  /* 0x0000000204087899 */ /* 0x000fe2000800063f */
        /* <DEDUP_REMOVED lines=15> */
[----:B------:R-:W-:Y:S02]  /*6c50*/  MOV R10, R0 ;  /* 0x00000000000a7202 */ /* 0x000fe40000000f00 */
[----:B-1----:R-:W-:Y:S02]  /*6c60*/  MOV R11, R13 ;  /* 0x0000000d000b7202 */ /* 0x002fe40000000f00 */
[----:B------:R-:W-:Y:S02]  /*6c70*/  F2FP.BF16.F32.PACK_AB R56, R57, R56 ;  /* 0x000000383938723e */ /* 0x000fe400000010ff */
[----:B------:R-:W-:Y:S01]  /*6c80*/  F2FP.BF16.F32.PACK_AB R50, R53, R52 ;  /* 0x000000343532723e */ /* 0x000fe200000010ff */
[----:B------:R-:W-:Y:S01]  /*6c90*/  IMAD.WIDE R106, R221, 0x2, R10 ;  /* 0x00000002dd6a7825 */ /* 0x000fe200078e020a */
[----:B------:R-:W-:-:S02]  /*6ca0*/  F2FP.BF16.F32.PACK_AB R51, R160, R51 ;  /* 0x00000033a033723e */ /* 0x000fc400000010ff */
[----:B------:R-:W-:Y:S02]  /*6cb0*/  F2FP.BF16.F32.PACK_AB R57, R159, R58 ;  /* 0x0000003a9f39723e */ /* 0x000fe400000010ff */
[C---:B------:R-:W-:Y:S02]  /*6cc0*/  IADD3 R151, P1, R106.reuse, 0x20, RZ ;  /* 0x000000206a977810 */ /* 0x040fe40007f3e0ff */
[C---:B------:R-:W-:Y:S02]  /*6cd0*/  IADD3 R175, P0, R106.reuse, 0x40, RZ ;  /* 0x000000406aaf7810 */ /* 0x040fe40007f1e0ff */
[C---:B------:R-:W-:Y:S01]  /*6ce0*/  IADD3 R183, P5, R106.reuse, 0x4040, RZ ;  /* 0x000040406ab77810 */ /* 0x040fe20007fbe0ff */
[--C-:B------:R-:W-:Y:S01]  /*6cf0*/  IMAD.X R15, RZ, RZ, R107.reuse, P1 ;  /* 0x000000ffff0f7224 */ /* 0x100fe200008e066b */
[C---:B------:R-:W-:Y:S01]  /*6d00*/  IADD3 R177, P4, R106.reuse, 0x60, RZ ;  /* 0x000000606ab17810 */ /* 0x040fe20007f9e0ff */
[--C-:B------:R-:W-:Y:S01]  /*6d10*/  IMAD.X R17, RZ, RZ, R107.reuse, P0 ;  /* 0x000000ffff117224 */ /* 0x100fe200000e066b */
[C---:B------:R-:W-:Y:S01]  /*6d20*/  LOP3.LUT R13, R106.reuse, 0x380, RZ, 0xc0, !PT ;  /* 0x000003806a0d7812 */ /* 0x040fe200078ec0ff */
        /* <DEDUP_REMOVED lines=8> */
[----:B------:R-:W-:Y:S01]  /*6db0*/  LOP3.LUT R14, R151, 0x380, RZ, 0xc0, !PT ;  /* 0x00000380970e7812 */ /* 0x000fe200078ec0ff */
[--C-:B------:R-:W-:Y:S01]  /*6dc0*/  IMAD.X R47, RZ, RZ, R107.reuse, P2 ;  /* 0x000000ffff2f7224 */ /* 0x100fe200010e066b */
[----:B------:R-:W-:Y:S01]  /*6dd0*/  LOP3.LUT R16, R175, 0x380, RZ, 0xc0, !PT ;  /* 0x00000380af107812 */ /* 0x000fe200078ec0ff */
[----:B------:R-:W-:Y:S01]  /*6de0*/  IMAD.X R55, RZ, RZ, R107, P1 ;  /* 0x000000ffff377224 */ /* 0x000fe200008e066b */
[----:B------:R-:W-:Y:S02]  /*6df0*/  LOP3.LUT R18, R177, 0x380, RZ, 0xc0, !PT ;  /* 0x00000380b1127812 */ /* 0x000fe400078ec0ff */
[----:B------:R-:W-:-:S02]  /*6e00*/  IADD3 R4, P5, R106, 0xc020, RZ ;  /* 0x0000c0206a047810 */ /* 0x000fc40007fbe0ff */
[----:B------:R-:W-:Y:S02]  /*6e10*/  SHF.R.U64 R13, R13, 0x3, RZ ;  /* 0x000000030d0d7819 */ /* 0x000fe400000012ff */
[----:B------:R-:W-:Y:S01]  /*6e20*/  LOP3.LUT R20, R179, 0x380, RZ, 0xc0, !PT ;  /* 0x00000380b3147812 */ /* 0x000fe200078ec0ff */
[--C-:B------:R-:W-:Y:S01]  /*6e30*/  IMAD.X R99, RZ, RZ, R107.reuse, P5 ;  /* 0x000000ffff637224 */ /* 0x100fe200028e066b */
[----:B------:R-:W-:Y:S02]  /*6e40*/  IADD3 R189, P0, R106, 0x8020, RZ ;  /* 0x000080206abd7810 */ /* 0x000fe40007f1e0ff */
[----:B------:R-:W-:Y:S02]  /*6e50*/  SHF.R.U64 R14, R14, 0x3, RZ ;  /* 0x000000030e0e7819 */ /* 0x000fe400000012ff */
[----:B------:R-:W-:Y:S01]  /*6e60*/  LOP3.LUT R30, R181, 0x380, RZ, 0xc0, !PT ;  /* 0x00000380b51e7812 */ /* 0x000fe200078ec0ff */
[----:B------:R-:W-:Y:S01]  /*6e70*/  IMAD.X R63, RZ, RZ, R107, P0 ;  /* 0x000000ffff3f7224 */ /* 0x000fe200000e066b */
[----:B------:R-:W-:-:S02]  /*6e80*/  IADD3 R191, P4, R106, 0x8040, RZ ;  /* 0x000080406abf7810 */ /* 0x000fc40007f9e0ff */
[----:B------:R-:W-:Y:S02]  /*6e90*/  SHF.R.U64 R16, R16, 0x3, RZ ;  /* 0x0000000310107819 */ /* 0x000fe400000012ff */
[----:B------:R-:W-:Y:S01]  /*6ea0*/  LOP3.LUT R38, R183, 0x380, RZ, 0xc0, !PT ;  /* 0x00000380b7267812 */ /* 0x000fe200078ec0ff */
[--C-:B------:R-:W-:Y:S01]  /*6eb0*/  IMAD.X R71, RZ, RZ, R107.reuse, P4 ;  /* 0x000000ffff477224 */ /* 0x100fe200020e066b */
[C---:B------:R-:W-:Y:S02]  /*6ec0*/  IADD3 R193, P3, R106.reuse, 0x8060, RZ ;  /* 0x000080606ac17810 */ /* 0x040fe40007f7e0ff */
[C---:B------:R-:W-:Y:S02]  /*6ed0*/  IADD3 R195, P6, R106.reuse, 0xc000, RZ ;  /* 0x0000c0006ac37810 */ /* 0x040fe40007fde0ff */
[C---:B------:R-:W-:Y:S01]  /*6ee0*/  IADD3 R102, P2, R106.reuse, 0xc040, RZ ;  /* 0x0000c0406a667810 */ /* 0x040fe20007f5e0ff */
[--C-:B------:R-:W-:Y:S01]  /*6ef0*/  IMAD.X R79, RZ, RZ, R107.reuse, P3 ;  /* 0x000000ffff4f7224 */ /* 0x100fe200018e066b */
[----:B------:R-:W-:Y:S01]  /*6f00*/  IADD3 R6, P1, R106, 0xc060, RZ ;  /* 0x0000c0606a067810 */ /* 0x000fe20007f3e0ff */
[--C-:B------:R-:W-:Y:S01]  /*6f10*/  IMAD.X R95, RZ, RZ, R107.reuse, P6 ;  /* 0x000000ffff5f7224 */ /* 0x100fe200030e066b */
[----:B------:R-:W-:Y:S01]  /*6f20*/  SHF.R.U64 R18, R18, 0x3, RZ ;  /* 0x0000000312127819 */ /* 0x000fe200000012ff */
[----:B------:R-:W-:Y:S01]  /*6f30*/  IMAD.X R103, RZ, RZ, R107, P2 ;  /* 0x000000ffff677224 */ /* 0x000fe200010e066b */
[----:B------:R-:W-:-:S02]  /*6f40*/  LOP3.LUT R46, R185, 0x380, RZ, 0xc0, !PT ;  /* 0x00000380b92e7812 */ /* 0x000fc400078ec0ff */
[----:B------:R-:W-:Y:S01]  /*6f50*/  LOP3.LUT R106, R13, R106, RZ, 0x3c, !PT ;  /* 0x0000006a0d6a7212 */ /* 0x000fe200078e3cff */
[----:B------:R-:W-:Y:S01]  /*6f60*/  IMAD.X R13, RZ, RZ, R107, P1 ;  /* 0x000000ffff0d7224 */ /* 0x000fe200008e066b */
[----:B------:R-:W-:Y:S02]  /*6f70*/  SHF.R.U64 R20, R20, 0x3, RZ ;  /* 0x0000000314147819 */ /* 0x000fe400000012ff */
[----:B------:R-:W-:Y:S02]  /*6f80*/  LOP3.LUT R54, R187, 0x380, RZ, 0xc0, !PT ;  /* 0x00000380bb367812 */ /* 0x000fe400078ec0ff */
[----:B------:R-:W-:Y:S02]  /*6f90*/  LOP3.LUT R98, R4, 0x380, RZ, 0xc0, !PT ;  /* 0x0000038004627812 */ /* 0x000fe400078ec0ff */
[----:B------:R-:W-:Y:S02]  /*6fa0*/  LOP3.LUT R14, R14, R151, RZ, 0x3c, !PT ;  /* 0x000000970e0e7212 */ /* 0x000fe400078e3cff */
[----:B------:R-:W-:-:S02]  /*6fb0*/  SHF.R.U64 R30, R30, 0x3, RZ ;  /* 0x000000031e1e7819 */ /* 0x000fc400000012ff */
[----:B------:R-:W-:Y:S02]  /*6fc0*/  LOP3.LUT R62, R189, 0x380, RZ, 0xc0, !PT ;  /* 0x00000380bd3e7812 */ /* 0x000fe400078ec0ff */
        /* <DEDUP_REMOVED lines=9> */
[----:B------:R-:W-:Y:S02]  /*7060*/  LOP3.LUT R94, R195, 0x380, RZ, 0xc0, !PT ;  /* 0x00000380c35e7812 */ /* 0x000fe400078ec0ff */
[----:B------:R-:W-:-:S02]  /*7070*/  MOV R106, R106 ;  /* 0x0000006a006a7202 */ /* 0x000fc40000000f00 */
[----:B------:R-:W-:Y:S02]  /*7080*/  SHF.R.U64 R29, R98, 0x3, RZ ;  /* 0x00000003621d7819 */ /* 0x000fe400000012ff */
[----:B------:R-:W-:Y:S01]  /*7090*/  LOP3.LUT R30, R30, R181, RZ, 0x3c, !PT ;  /* 0x000000b51e1e7212 */ /* 0x000fe200078e3cff */
[----:B------:R1:W-:Y:S01]  /*70a0*/  STSM.16.M88.4 [R106], R24 ;  /* 0x000000186a007844 */ /* 0x0003e20000000200 */
[----:B------:R-:W-:Y:S02]  /*70b0*/  SHF.R.U64 R62, R62, 0x3, RZ ;  /* 0x000000033e3e7819 */ /* 0x000fe400000012ff */
[----:B------:R-:W-:Y:S02]  /*70c0*/  LOP3.LUT R107, R102, 0x380, RZ, 0xc0, !PT ;  /* 0x00000380666b7812 */ /* 0x000fe400078ec0ff */
[----:B------:R-:W-:Y:S02]  /*70d0*/  MOV R14, R14 ;  /* 0x0000000e000e7202 */ /* 0x000fe40000000f00 */
[----:B------:R-:W-:-:S02]  /*70e0*/  LOP3.LUT R38, R38, R183, RZ, 0x3c, !PT ;  /* 0x000000b726267212 */ /* 0x000fc400078e3cff */
[----:B------:R-:W-:Y:S01]  /*70f0*/  SHF.R.U64 R70, R70, 0x3, RZ ;  /* 0x0000000346467819 */ /* 0x000fe200000012ff */
[----:B------:R2:W-:Y:S01]  /*7100*/  STSM.16.M88.4 [R14], R32 ;  /* 0x000000200e007844 */ /* 0x0005e20000000200 */
[----:B------:R-:W-:Y:S02]  /*7110*/  MOV R16, R16 ;  /* 0x0000001000107202 */ /* 0x000fe40000000f00 */
[----:B------:R-:W-:Y:S02]  /*7120*/  LOP3.LUT R46, R46, R185, RZ, 0x3c, !PT ;  /* 0x000000b92e2e7212 */ /* 0x000fe400078e3cff */
[----:B------:R-:W-:Y:S01]  /*7130*/  SHF.R.U64 R78, R78, 0x3, RZ ;  /* 0x000000034e4e7819 */ /* 0x000fe200000012ff */
[----:B------:R3:W-:Y:S01]  /*7140*/  STSM.16.M88.4 [R16], R40 ;  /* 0x0000002810007844 */ /* 0x0007e20000000200 */
[----:B------:R-:W-:Y:S02]  /*7150*/  SHF.R.U64 R151, R151, 0x3, RZ ;  /* 0x0000000397977819 */ /* 0x000fe400000012ff */
[----:B------:R-:W-:-:S02]  /*7160*/  MOV R18, R18 ;  /* 0x0000001200127202 */ /* 0x000fc40000000f00 */
[----:B------:R-:W-:Y:S02]  /*7170*/  F2FP.BF16.F32.PACK_AB R64, R65, R64 ;  /* 0x000000404140723e */ /* 0x000fe400000010ff */
[----:B------:R-:W-:Y:S01]  /*7180*/  LOP3.LUT R54, R54, R187, RZ, 0x3c, !PT ;  /* 0x000000bb36367212 */ /* 0x000fe200078e3cff */
[----:B------:R3:W-:Y:S01]  /*7190*/  STSM.16.M88.4 [R18], R48 ;  /* 0x0000003012007844 */ /* 0x0007e20000000200 */
[----:B------:R-:W-:Y:S02]  /*71a0*/  SHF.R.U64 R94, R94, 0x3, RZ ;  /* 0x000000035e5e7819 */ /* 0x000fe400000012ff */
[----:B------:R-:W-:Y:S02]  /*71b0*/  LOP3.LUT R98, R29, R4, RZ, 0x3c, !PT ;  /* 0x000000041d627212 */ /* 0x000fe400078e3cff */
[----:B------:R-:W-:Y:S02]  /*71c0*/  MOV R20, R20 ;  /* 0x0000001400147202 */ /* 0x000fe40000000f00 */
[----:B------:R-:W-:-:S02]  /*71d0*/  F2FP.BF16.F32.PACK_AB R58, R61, R60 ;  /* 0x0000003c3d3a723e */ /* 0x000fc400000010ff */
[----:B------:R-:W-:Y:S02]  /*71e0*/  F2FP.BF16.F32.PACK_AB R59, R158, R59 ;  /* 0x0000003b9e3b723e */ /* 0x000fe400000010ff */
[----:B------:R-:W-:Y:S02]  /*71f0*/  F2FP.BF16.F32.PACK_AB R65, R157, R66 ;  /* 0x000000429d41723e */ /* 0x000fe400000010ff */
[----:B------:R-:W-:Y:S01]  /*7200*/  F2FP.BF16.F32.PACK_AB R72, R73, R72 ;  /* 0x000000484948723e */ /* 0x000fe200000010ff */
[----:B------:R3:W-:Y:S01]  /*7210*/  STSM.16.M88.4 [R20], R56 ;  /* 0x0000003814007844 */ /* 0x0007e20000000200 */
        /* <DEDUP_REMOVED lines=13> */
[----:B------:R-:W-:Y:S01]  /*72f0*/  LOP3.LUT R78, R78, R193, RZ, 0x3c, !PT ;  /* 0x000000c14e4e7212 */ /* 0x000fe200078e3cff */
[----:B------:R3:W-:Y:S01]  /*7300*/  STSM.16.M88.4 [R38], R72 ;  /* 0x0000004826007844 */ /* 0x0007e20000000200 */
[----:B------:R-:W-:Y:S02]  /*7310*/  LOP3.LUT R12, R151, R6, RZ, 0x3c, !PT ;  /* 0x00000006970c7212 */ /* 0x000fe400078e3cff */
[----:B------:R-:W-:-:S02]  /*7320*/  MOV R46, R46 ;  /* 0x0000002e002e7202 */ /* 0x000fc40000000f00 */
[----:B------:R-:W-:Y:S02]  /*7330*/  F2FP.BF16.F32.PACK_AB R82, R85, R84 ;  /* 0x000000545552723e */ /* 0x000fe400000010ff */
[----:B------:R-:W-:Y:S02]  /*7340*/  F2FP.BF16.F32.PACK_AB R83, R83, R86 ;  /* 0x000000565353723e */ /* 0x000fe400000010ff */
[----:B------:R-:W-:Y:S02]  /*7350*/  LOP3.LUT R94, R94, R195, RZ, 0x3c, !PT ;  /* 0x000000c35e5e7212 */ /* 0x000fe400078e3cff */
[----:B------:R-:W-:Y:S01]  /*7360*/  MOV R54, R54 ;  /* 0x0000003600367202 */ /* 0x000fe20000000f00 */
[----:B------:R3:W-:Y:S01]  /*7370*/  STSM.16.M88.4 [R46], R80 ;  /* 0x000000502e007844 */ /* 0x0007e20000000200 */
[----:B------:R-:W-:Y:S02]  /*7380*/  MOV R6, R98 ;  /* 0x0000006200067202 */ /* 0x000fe40000000f00 */
[----:B------:R-:W-:-:S02]  /*7390*/  F2FP.BF16.F32.PACK_AB R84, R89, R88 ;  /* 0x000000585954723e */ /* 0x000fc400000010ff */
        /* <DEDUP_REMOVED lines=15> */
[----:B-1----:R-:W-:Y:S02]  /*7490*/  F2FP.BF16.F32.PACK_AB R106, R109, R108 ;  /* 0x0000006c6d6a723e */ /* 0x002fe400000010ff */
        /* <DEDUP_REMOVED lines=25> */
[----:B------:R-:W-:Y:S01]  /*7630*/  MOV R4, R12 ;  /* 0x0000000c00047202 */ /* 0x000fe20000000f00 */
[----:B------:R-:W-:Y:S01]  /*7640*/  IMAD.U32 R13, RZ, RZ, UR6 ;  /* 0x00000006ff0d7e24 */ /* 0x000fe2000f8e00ff */
[----:B------:R-:W-:Y:S01]  /*7650*/  F2FP.BF16.F32.PACK_AB R146, R149, R148 ;  /* 0x000000949592723e */ /* 0x000fe200000010ff */
[----:B------:R3:W-:Y:S01]  /*7660*/  STSM.16.M88.4 [R102], R136 ;  /* 0x0000008866007844 */ /* 0x0007e20000000200 */
[----:B------:R-:W-:Y:S01]  /*7670*/  F2FP.BF16.F32.PACK_AB R147, R3, R150 ;  /* 0x000000960393723e */ /* 0x000fe200000010ff */
[----:B------:R-:W-:Y:S01]  /*7680*/  ULDC.64 UR6, c[0x0][0xce0] ;  /* 0x0003380000067ab9 */ /* 0x000fe20000000a00 */
[----:B------:R-:W1:Y:S01]  /*7690*/  LDC R77, c[0x0][0xb88] ;  /* 0x0002e200ff4d7b82 */ /* 0x000e620000000800 */
[----:B------:R-:W-:Y:S01]  /*76a0*/  UISETP.NE.U32.AND UP1, UPT, UR6, URZ, UPT ;  /* 0x0000003f0600728c */ /* 0x000fe2000bf25070 */
[----:B------:R-:W-:Y:S01]  /*76b0*/  PLOP3.LUT P1, PT, PT, PT, UP0, 0x80, 0x0 ;  /* 0x000000000000781c */ /* 0x000fe20003f2f008 */
[----:B------:R3:W-:Y:S01]  /*76c0*/  STSM.16.M88.4 [R4], R144 ;  /* 0x0000009004007844 */ /* 0x0007e20000000200 */
[----:B------:R-:W-:-:S04]  /*76d0*/  IMAD.U32 R12, RZ, RZ, UR4 ;  /* 0x00000004ff0c7e24 */ /* 0x000fc8000f8e00ff */
[----:B------:R-:W-:Y:S01]  /*76e0*/  BAR.SYNC.DEFER_BLOCKING 0x1, 0x100 ;  /* 0x0044000000007b1d */ /* 0x000fe20000010000 */
[----:B------:R-:W-:Y:S01]  /*76f0*/  UISETP.NE.AND.EX UP1, UPT, UR7, URZ, UPT, UP1 ;  /* 0x0000003f0700728c */ /* 0x000fe2000bf25310 */
[----:B------:R-:W-:-:S05]  /*7700*/  IMAD R15, R22, 0x40, R2 ;  /* 0x00000040160f7824 */ /* 0x000fca00078e0202 */
[----:B------:R-:W-:-:S05]  /*7710*/  PLOP3.LUT P2, PT, PT, PT, UP1, 0x80, 0x0 ;  /* 0x000000000000781c */ /* 0x000fca0003f4f018 */
[----:B------:R-:W-:-:S04]  /*7720*/  @UP1 UIADD3 UR6, UP2, UR8, UR6, URZ ;  /* 0x0000000608061290 */ /* 0x000fc8000ff5e03f */
[----:B------:R-:W-:Y:S01]  /*7730*/  @UP1 UIADD3.X UR7, UR9, UR7, URZ, UP2, !UPT ;  /* 0x0000000709071290 */ /* 0x000fe200097fe43f */
[----:B------:R-:W-:-:S04]  /*7740*/  IMAD.WIDE R10, R15, 0x2, R10 ;  /* 0x000000020f0a7825 */ /* 0x000fc800078e020a */
[----:B--2---:R-:W-:Y:S01]  /*7750*/  IMAD.U32 R14, RZ, RZ, UR6 ;  /* 0x00000006ff0e7e24 */ /* 0x004fe2000f8e00ff */
[----:B------:R-:W2:Y:S01]  /*7760*/  @P1 LDG.E R3, desc[UR60][R12.64] ;  /* 0x0000003c0c031981 */ /* 0x000ea2000c1e1900 */
[----:B------:R-:W-:Y:S01]  /*7770*/  IMAD.U32 R15, RZ, RZ, UR7 ;  /* 0x00000007ff0f7e24 */ /* 0x000fe2000f8e00ff */
[----:B------:R-:W-:Y:S01]  /*7780*/  UMOV UR4, URZ ;  /* 0x0000003f00047c82 */ /* 0x000fe20008000000 */
[----:B------:R-:W-:-:S03]  /*7790*/  IADD3 R25, P0, R10, 0x1000, RZ ;  /* 0x000010000a197810 */ /* 0x000fc60007f1e0ff */
[----:B-1----:R3:W5:Y:S01]  /*77a0*/  @P2 LDG.E R77, desc[UR60][R14.64] ;  /* 0x0000003c0e4d2981 */ /* 0x002762000c1e1900 */
[----:B--2---:R-:W-:Y:S01]  /*77b0*/  @P1 R2UR UR4, R3 ;  /* 0x00000000030412ca */ /* 0x004fe200000e0000 */
[----:B---3--:R-:W-:-:S14]  /*77c0*/  @P2 BRA `(.L_x_8009) ;  /* 0x0000000000102947 */ /* 0x008fdc0003800000 */
[----:B------:R-:W-:Y:S05]  /*77d0*/  @!P1 BRA `(.L_x_8009) ;  /* 0x00000000000c9947 */ /* 0x000fea0003800000 */
[----:B------:R-:W2:Y:S04]  /*77e0*/  LDG.E R4, desc[UR60][R12.64] ;  /* 0x0000003c0c047981 */ /* 0x000ea8000c1e1900 */
[----:B-----5:R-:W2:Y:S02]  /*77f0*/  LDG.E R77, desc[UR60][R12.64+0x4] ;  /* 0x0000043c0c4d7981 */ /* 0x020ea4000c1e1900 */
[----:B--2---:R-:W-:-:S07]  /*7800*/  IMAD.IADD R77, R77, 0x1, -R4 ;  /* 0x000000014d4d7824 */ /* 0x004fce00078e0a04 */
.L_x_8009:
[----:B------:R-:W-:Y:S01]  /*7810*/  R2UR UR16, R201 ;  /* 0x00000000c91072ca */ /* 0x000fe200000e0000 */
[----:B------:R-:W-:Y:S01]  /*7820*/  ULDC.64 UR12, c[0x0][0xc70] ;  /* 0x00031c00000c7ab9 */ /* 0x000fe20000000a00 */
[----:B------:R-:W-:Y:S01]  /*7830*/  R2UR UR15, R203 ;  /* 0x00000000cb0f72ca */ /* 0x000fe200000e0000 */
[----:B------:R-:W-:Y:S01]  /*7840*/  USHF.R.S32.HI UR9, URZ, 0x1f, UR4 ;  /* 0x0000001f3f097899 */ /* 0x000fe20008011404 */
[----:B------:R-:W-:Y:S01]  /*7850*/  R2UR UR14, R202 ;  /* 0x00000000ca0e72ca */ /* 0x000fe200000e0000 */
[----:B------:R-:W-:Y:S01]  /*7860*/  UMOV UR8, UR4 ;  /* 0x0000000400087c82 */ /* 0x000fe20008000000 */
[----:B------:R-:W-:Y:S01]  /*7870*/  LOP3.LUT R24, R25, 0x380, RZ, 0xc0, !PT ;  /* 0x0000038019187812 */ /* 0x000fe200078ec0ff */
[----:B------:R-:W-:Y:S01]  /*7880*/  IMAD R6, R200, 0x80, R220 ;  /* 0x00000080c8067824 */ /* 0x000fe200078e02dc */
[C---:B------:R-:W-:Y:S02]  /*7890*/  IADD3 R17, P1, R10.reuse, 0x2000, RZ ;  /* 0x000020000a117810 */ /* 0x040fe40007f3e0ff */
[----:B------:R-:W-:-:S02]  /*78a0*/  IADD3 R13, P2, R10, 0x3000, RZ ;  /* 0x000030000a0d7810 */ /* 0x000fc40007f5e0ff */
[----:B------:R-:W-:Y:S01]  /*78b0*/  SHF.R.U64 R24, R24, 0x3, RZ ;  /* 0x0000000318187819 */ /* 0x000fe200000012ff */
[----:B------:R-:W-:Y:S01]  /*78c0*/  USHF.R.S32.HI UR11, URZ, 0x1f, UR16 ;  /* 0x0000001f3f0b7899 */ /* 0x000fe20008011410 */
[----:B------:R-:W-:Y:S01]  /*78d0*/  LOP3.LUT R16, R17, 0x380, RZ, 0xc0, !PT ;  /* 0x0000038011107812 */ /* 0x000fe200078ec0ff */
[----:B------:R-:W-:Y:S01]  /*78e0*/  USEL UR15, UR15, URZ, !UP0 ;  /* 0x0000003f0f0f7287 */ /* 0x000fe2000c000000 */
[----:B------:R-:W-:Y:S01]  /*78f0*/  LOP3.LUT R12, R13, 0x380, RZ, 0xc0, !PT ;  /* 0x000003800d0c7812 */ /* 0x000fe200078ec0ff */
[----:B------:R-:W-:Y:S01]  /*7900*/  UIMAD UR10, UR11, UR12, URZ ;  /* 0x0000000c0b0a72a4 */ /* 0x000fe2000f8e023f */
[----:B------:R-:W-:Y:S01]  /*7910*/  SHF.R.S32.HI R3, RZ, 0x1f, R6 ;  /* 0x0000001fff037819 */ /* 0x000fe20000011406 */
[----:B------:R-:W-:Y:S01]  /*7920*/  UIMAD.WIDE.U32 UR6, UR16, UR12, UR8 ;  /* 0x0000000c100672a5 */ /* 0x000fe2000f8e0008 */
[----:B------:R-:W-:Y:S01]  /*7930*/  LOP3.LUT R24, R24, R25, RZ, 0x3c, !PT ;  /* 0x0000001918187212 */ /* 0x000fe200078e3cff */
[----:B------:R-:W-:Y:S01]  /*7940*/  UIMAD UR10, UR16, UR13, UR10 ;  /* 0x0000000d100a72a4 */ /* 0x000fe2000f8e020a */
[----:B------:R-:W-:Y:S01]  /*7950*/  SHF.R.U64 R16, R16, 0x3, RZ ;  /* 0x0000000310107819 */ /* 0x000fe200000012ff */
[----:B------:R-:W-:Y:S01]  /*7960*/  USEL UR14, UR14, URZ, !UP0 ;  /* 0x0000003f0e0e7287 */ /* 0x000fe2000c000000 */
[----:B------:R-:W-:Y:S01]  /*7970*/  SHF.R.U64 R12, R12, 0x3, RZ ;  /* 0x000000030c0c7819 */ /* 0x000fe200000012ff */
[----:B------:R-:W-:Y:S01]  /*7980*/  ULDC.64 UR12, c[0x0][0xc78] ;  /* 0x00031e00000c7ab9 */ /* 0x000fe20000000a00 */
[----:B------:R-:W-:Y:S01]  /*7990*/  UIADD3 UR7, UR7, UR10, URZ ;  /* 0x0000000a07077290 */ /* 0x000fe2000fffe03f */
[--C-:B------:R-:W-:Y:S01]  /*79a0*/  IMAD.X R25, RZ, RZ, R11.reuse, P0 ;  /* 0x000000ffff197224 */ /* 0x100fe200000e060b */
[----:B------:R-:W-:Y:S01]  /*79b0*/  UIMAD UR8, UR15, UR12, URZ ;  /* 0x0000000c0f0872a4 */ /* 0x000fe2000f8e023f */
[----:B------:R-:W-:Y:S01]  /*79c0*/  IADD3 R69, P0, R10, 0x8000, RZ ;  /* 0x000080000a457810 */ /* 0x000fe20007f1e0ff */
[----:B------:R-:W-:Y:S01]  /*79d0*/  UIMAD.WIDE.U32 UR6, UR14, UR12, UR6 ;  /* 0x0000000c0e0672a5 */ /* 0x000fe2000f8e0006 */
[----:B------:R-:W-:Y:S01]  /*79e0*/  LOP3.LUT R16, R16, R17, RZ, 0x3c, !PT ;  /* 0x0000001110107212 */ /* 0x000fe200078e3cff */
[----:B------:R-:W-:Y:S01]  /*79f0*/  UIMAD UR8, UR14, UR13, UR8 ;  /* 0x0000000d0e0872a4 */ /* 0x000fe2000f8e0208 */
[----:B------:R-:W-:Y:S01]  /*7a00*/  LOP3.LUT R12, R12, R13, RZ, 0x3c, !PT ;  /* 0x0000000d0c0c7212 */ /* 0x000fe200078e3cff */
[--C-:B------:R-:W-:Y:S01]  /*7a10*/  IMAD.X R17, RZ, RZ, R11.reuse, P1 ;  /* 0x000000ffff117224 */ /* 0x100fe200008e060b */
[----:B------:R-:W-:Y:S01]  /*7a20*/  IADD3 R45, P6, R10, 0x4000, RZ ;  /* 0x000040000a2d7810 */ /* 0x000fe20007fde0ff */
[----:B------:R-:W-:Y:S01]  /*7a30*/  IMAD.X R13, RZ, RZ, R11, P2 ;  /* 0x000000ffff0d7224 */ /* 0x000fe200010e060b */
[----:B------:R-:W-:Y:S01]  /*7a40*/  IADD3 R4, P3, R6, UR6, RZ ;  /* 0x0000000606047c10 */ /* 0x000fe2000ff7e0ff */
[----:B------:R-:W-:Y:S01]  /*7a50*/  IMAD.U32 R14, RZ, RZ, UR8 ;  /* 0x00000008ff0e7e24 */ /* 0x000fe2000f8e00ff */
[----:B------:R-:W-:Y:S01]  /*7a60*/  IADD3 R61, P1, R10, 0x9000, RZ ;  /* 0x000090000a3d7810 */ /* 0x000fe20007f3e0ff */
[----:B------:R-:W-:Y:S01]  /*7a70*/  ULDC.64 UR12, c[0x0][0xba0] ;  /* 0x0002e800000c7ab9 */ /* 0x000fe20000000a00 */
[----:B------:R-:W-:-:S02]  /*7a80*/  LOP3.LUT R68, R69, 0x380, RZ, 0xc0, !PT ;  /* 0x0000038045447812 */ /* 0x000fc400078ec0ff */
[----:B------:R-:W-:Y:S01]  /*7a90*/  IADD3.X R3, R3, UR7, R14, P3, !PT ;  /* 0x0000000703037c10 */ /* 0x000fe20009ffe40e */
[----:B------:R-:W-:Y:S01]  /*7aa0*/  ULDC.64 UR6, c[0x0][0xc40] ;  /* 0x0003100000067ab9 */ /* 0x000fe20000000a00 */
[----:B------:R-:W-:Y:S02]  /*7ab0*/  IADD3 R49, P2, R10, 0xa000, RZ ;  /* 0x0000a0000a317810 */ /* 0x000fe40007f5e0ff */
[----:B------:R-:W-:Y:S02]  /*7ac0*/  LEA R50, P3, R4, UR6, 0x2 ;  /* 0x0000000604327c11 */ /* 0x000fe4000f8610ff */
[----:B------:R-:W-:Y:S02]  /*7ad0*/  IADD3 R41, P5, R10, 0x5000, RZ ;  /* 0x000050000a297810 */ /* 0x000fe40007fbe0ff */
[----:B------:R-:W-:Y:S01]  /*7ae0*/  LEA.HI.X R51, R4, UR7, R3, 0x2, P3 ;  /* 0x0000000704337c11 */ /* 0x000fe200098f1403 */
[----:B------:R-:W-:Y:S01]  /*7af0*/  VIADD R4, R6, 0x8 ;  /* 0x0000000806047836 */ /* 0x000fe20000000000 */
[----:B------:R-:W-:-:S02]  /*7b00*/  IADD3 R37, P4, R10, 0x6000, RZ ;  /* 0x000060000a257810 */ /* 0x000fc40007f9e0ff */
[----:B------:R-:W-:Y:S02]  /*7b10*/  IADD3 R29, P3, R10, 0x7000, RZ ;  /* 0x000070000a1d7810 */ /* 0x000fe40007f7e0ff */
[----:B------:R-:W-:Y:S02]  /*7b20*/  LOP3.LUT R44, R45, 0x380, RZ, 0xc0, !PT ;  /* 0x000003802d2c7812 */ /* 0x000fe400078ec0ff */
[----:B------:R-:W-:Y:S02]  /*7b30*/  LOP3.LUT R60, R61, 0x380, RZ, 0xc0, !PT ;  /* 0x000003803d3c7812 */ /* 0x000fe400078ec0ff */
[----:B------:R-:W-:Y:S02]  /*7b40*/  SHF.R.U64 R68, R68, 0x3, RZ ;  /* 0x0000000344447819 */ /* 0x000fe400000012ff */
[----:B------:R-:W-:Y:S02]  /*7b50*/  LOP3.LUT R48, R49, 0x380, RZ, 0xc0, !PT ;  /* 0x0000038031307812 */ /* 0x000fe400078ec0ff */
[----:B------:R-:W-:-:S02]  /*7b60*/  LOP3.LUT R40, R41, 0x380, RZ, 0xc0, !PT ;  /* 0x0000038029287812 */ /* 0x000fc400078ec0ff */
[----:B------:R-:W-:Y:S02]  /*7b70*/  LOP3.LUT R36, R37, 0x380, RZ, 0xc0, !PT ;  /* 0x0000038025247812 */ /* 0x000fe400078ec0ff */
[----:B------:R-:W-:Y:S02]  /*7b80*/  LOP3.LUT R28, R29, 0x380, RZ, 0xc0, !PT ;  /* 0x000003801d1c7812 */ /* 0x000fe400078ec0ff */
[----:B------:R-:W-:Y:S02]  /*7b90*/  SHF.R.U64 R44, R44, 0x3, RZ ;  /* 0x000000032c2c7819 */ /* 0x000fe400000012ff */
[----:B------:R-:W-:Y:S02]  /*7ba0*/  SHF.R.U64 R60, R60, 0x3, RZ ;  /* 0x000000033c3c7819 */ /* 0x000fe400000012ff */
[----:B------:R-:W-:Y:S01]  /*7bb0*/  LOP3.LUT R68, R68, R69, RZ, 0x3c, !PT ;  /* 0x0000004544447212 */ /* 0x000fe200078e3cff */
[----:B------:R-:W-:Y:S01]  /*7bc0*/  IMAD.X R69, RZ, RZ, R11, P0 ;  /* 0x000000ffff457224 */ /* 0x000fe200000e060b */
[----:B------:R-:W-:-:S02]  /*7bd0*/  SHF.R.U64 R48, R48, 0x3, RZ ;  /* 0x0000000330307819 */ /* 0x000fc400000012ff */
[----:B------:R-:W-:Y:S02]  /*7be0*/  LOP3.LUT P0, RZ, R205, 0x3, RZ, 0xc0, !PT ;  /* 0x00000003cdff7812 */ /* 0x000fe4000780c0ff */
        /* <DEDUP_REMOVED lines=8> */
[----:B------:R-:W-:Y:S01]  /*7c70*/  IMAD.X R49, RZ, RZ, R11, P2 ;  /* 0x000000ffff317224 */ /* 0x000fe200010e060b */
[----:B------:R-:W-:-:S02]  /*7c80*/  IADD3 R21, P6, R10, 0xb000, RZ ;  /* 0x0000b0000a157810 */ /* 0x000fc40007fde0ff */
[----:B-----5:R-:W-:Y:S02]  /*7c90*/  ISETP.GE.OR P1, PT, R6, R77, P0 ;  /* 0x0000004d0600720c */ /* 0x020fe40000726670 */
        /* <DEDUP_REMOVED lines=9> */
[C---:B------:R-:W-:Y:S01]  /*7d30*/  LOP3.LUT R15, R10.reuse, 0x380, RZ, 0xc0, !PT ;  /* 0x000003800a0f7812 */ /* 0x040fe200078ec0ff */
[----:B------:R-:W-:Y:S01]  /*7d40*/  UIMAD UR6, UR9, UR12, URZ ;  /* 0x0000000c090672a4 */ /* 0x000fe2000f8e023f */
[----:B------:R-:W-:Y:S01]  /*7d50*/  IADD3 R57, P3, R10, 0xe000, RZ ;  /* 0x0000e0000a397810 */ /* 0x000fe20007f7e0ff */
[----:B------:R-:W-:Y:S01]  /*7d60*/  IMAD.U32 R23, RZ, RZ, UR12 ;  /* 0x0000000cff177e24 */ /* 0x000fe2000f8e00ff */
[----:B------:R-:W-:Y:S01]  /*7d70*/  ISETP.GE.OR P0, PT, R4, R77, P0 ;  /* 0x0000004d0400720c */ /* 0x000fe20000706670 */
[----:B------:R-:W-:Y:S01]  /*7d80*/  IMAD.X R53, RZ, RZ, R11, P2 ;  /* 0x000000ffff357224 */ /* 0x000fe200010e060b */
[----:B------:R-:W-:Y:S01]  /*7d90*/  LOP3.LUT R20, R21, 0x380, RZ, 0xc0, !PT ;  /* 0x0000038015147812 */ /* 0x000fe200078ec0ff */
[----:B------:R-:W-:Y:S01]  /*7da0*/  @!P1 STG.E desc[UR60][R50.64], R9 ;  /* 0x0000000932009986 */ /* 0x000fe2000c10193c */
[----:B------:R-:W-:-:S02]  /*7db0*/  LOP3.LUT R3, R6, 0x380, RZ, 0xc0, !PT ;  /* 0x0000038006037812 */ /* 0x000fc400078ec0ff */
[----:B------:R-:W-:Y:S02]  /*7dc0*/  LOP3.LUT R72, R73, 0x380, RZ, 0xc0, !PT ;  /* 0x0000038049487812 */ /* 0x000fe400078ec0ff */
[----:B------:R-:W-:Y:S02]  /*7dd0*/  LOP3.LUT R64, R65, 0x380, RZ, 0xc0, !PT ;  /* 0x0000038041407812 */ /* 0x000fe400078ec0ff */
[----:B------:R-:W-:Y:S02]  /*7de0*/  LOP3.LUT R56, R57, 0x380, RZ, 0xc0, !PT ;  /* 0x0000038039387812 */ /* 0x000fe400078ec0ff */
[----:B------:R-:W-:Y:S01]  /*7df0*/  SHF.R.U64 R20, R20, 0x3, RZ ;  /* 0x0000000314147819 */ /* 0x000fe200000012ff */
[----:B------:R1:W-:Y:S01]  /*7e00*/  @!P0 STG.E desc[UR60][R50.64+0x20], R8 ;  /* 0x0000200832008986 */ /* 0x0003e2000c10193c */
[----:B------:R-:W-:Y:S02]  /*7e10*/  SHF.R.U64 R15, R15, 0x3, RZ ;  /* 0x000000030f0f7819 */ /* 0x000fe400000012ff */
[----:B------:R-:W-:Y:S01]  /*7e20*/  SHF.R.U64 R3, R3, 0x3, RZ ;  /* 0x0000000303037819 */ /* 0x000fe200000012ff */
[----:B------:R-:W-:Y:S01]  /*7e30*/  UIMAD UR6, UR4, UR13, UR6 ;  /* 0x0000000d040672a4 */ /* 0x000fe2000f8e0206 */
[----:B------:R-:W-:Y:S01]  /*7e40*/  SHF.R.U64 R72, R72, 0x3, RZ ;  /* 0x0000000348487819 */ /* 0x000fe200000012ff */
[----:B------:R-:W5:Y:S01]  /*7e50*/  LD.E.128 R24, desc[UR60][R24.64] ;  /* 0x0000003c18187980 */ /* 0x000f62000c101d00 */
[----:B------:R-:W-:-:S02]  /*7e60*/  SHF.R.U64 R64, R64, 0x3, RZ ;  /* 0x0000000340407819 */ /* 0x000fc400000012ff */
[----:B------:R-:W-:Y:S01]  /*7e70*/  SHF.R.U64 R56, R56, 0x3, RZ ;  /* 0x0000000338387819 */ /* 0x000fe200000012ff */
[----:B------:R-:W5:Y:S01]  /*7e80*/  LD.E.128 R16, desc[UR60][R16.64] ;  /* 0x0000003c10107980 */ /* 0x000f62000c101d00 */
[----:B------:R-:W-:Y:S01]  /*7e90*/  LOP3.LUT R20, R20, R21, RZ, 0x3c, !PT ;  /* 0x0000001514147212 */ /* 0x000fe200078e3cff */
[--C-:B------:R-:W-:Y:S01]  /*7ea0*/  IMAD.X R21, RZ, RZ, R11.reuse, P6 ;  /* 0x000000ffff157224 */ /* 0x100fe200030e060b */
[----:B------:R-:W-:Y:S01]  /*7eb0*/  LOP3.LUT R10, R15, R10, RZ, 0x3c, !PT ;  /* 0x0000000a0f0a7212 */ /* 0x000fe200078e3cff */
[----:B------:R-:W5:Y:S01]  /*7ec0*/  LD.E.128 R44, desc[UR60][R44.64] ;  /* 0x0000003c2c2c7980 */ /* 0x000f62000c101d00 */
[----:B------:R-:W-:Y:S02]  /*7ed0*/  LOP3.LUT R52, R3, R6, RZ, 0x3c, !PT ;  /* 0x0000000603347212 */ /* 0x000fe400078e3cff */
[--C-:B------:R-:W-:Y:S01]  /*7ee0*/  SHF.R.S32.HI R3, RZ, 0x1f, R2.reuse ;  /* 0x0000001fff037819 */ /* 0x100fe20000011402 */
[----:B------:R-:W5:Y:S01]  /*7ef0*/  LD.E.128 R32, desc[UR60][R10.64] ;  /* 0x0000003c0a207980 */ /* 0x000f62000c101d00 */
[----:B------:R-:W-:Y:S01]  /*7f00*/  LOP3.LUT R72, R72, R73, RZ, 0x3c, !PT ;  /* 0x0000004948487212 */ /* 0x000fe200078e3cff */
[--C-:B------:R-:W-:Y:S01]  /*7f10*/  IMAD.X R73, RZ, RZ, R11.reuse, P5 ;  /* 0x000000ffff497224 */ /* 0x100fe200028e060b */
[----:B------:R-:W-:Y:S01]  /*7f20*/  LOP3.LUT R64, R64, R65, RZ, 0x3c, !PT ;  /* 0x0000004140407212 */ /* 0x000fe200078e3cff */
[--C-:B------:R-:W-:Y:S01]  /*7f30*/  IMAD.X R65, RZ, RZ, R11.reuse, P4 ;  /* 0x000000ffff417224 */ /* 0x100fe200020e060b */
[----:B------:R-:W-:Y:S01]  /*7f40*/  LOP3.LUT R56, R56, R57, RZ, 0x3c, !PT ;  /* 0x0000003938387212 */ /* 0x000fe200078e3cff */
[----:B------:R-:W-:Y:S01]  /*7f50*/  IMAD.X R57, RZ, RZ, R11, P3 ;  /* 0x000000ffff397224 */ /* 0x000fe200018e060b */
[----:B------:R-:W5:Y:S04]  /*7f60*/  LD.E.128 R12, desc[UR60][R12.64] ;  /* 0x0000003c0c0c7980 */ /* 0x000f68000c101d00 */
[----:B-1----:R1:W5:Y:S04]  /*7f70*/  LD.E.128 R8, desc[UR60][R20.64] ;  /* 0x0000003c14087980 */ /* 0x002368000c101d00 */
[----:B------:R-:W5:Y:S04]  /*7f80*/  LD.E.128 R40, desc[UR60][R40.64] ;  /* 0x0000003c28287980 */ /* 0x000f68000c101d00 */
[----:B------:R-:W5:Y:S01]  /*7f90*/  LD.E.128 R36, desc[UR60][R36.64] ;  /* 0x0000003c24247980 */ /* 0x000f62000c101d00 */
[----:B-1----:R-:W-:-:S03]  /*7fa0*/  IMAD.WIDE.U32 R20, R23, UR4, R2 ;  /* 0x0000000417147c25 */ /* 0x002fc6000f8e0002 */
        /* <DEDUP_REMOVED lines=22> */
[CC--:B------:R-:W-:Y:S01]  /*8110*/  ISETP.GE.AND P3, PT, R22.reuse, R77.reuse, PT ;  /* 0x0000004d1600720c */ /* 0x0c0fe20003f66270 */
[----:B------:R-:W-:Y:S01]  /*8120*/  VIADD R21, R21, UR4 ;  /* 0x0000000415157c36 */ /* 0x000fe20008000000 */
[----:B------:R-:W-:Y:S01]  /*8130*/  UIMAD UR4, UR15, UR6, URZ ;  /* 0x000000060f0472a4 */ /* 0x000fe2000f8e023f */
[----:B------:R-:W-:Y:S02]  /*8140*/  VIADD R3, R22, 0x20 ;  /* 0x0000002016037836 */ /* 0x000fe40000000000 */
[----:B------:R-:W-:Y:S02]  /*8150*/  VIADD R0, R0, 0x32420 ;  /* 0x0003242000007836 */ /* 0x000fe40000000000 */
[----:B------:R-:W-:Y:S01]  /*8160*/  IMAD.U32 R79, RZ, RZ, UR6 ;  /* 0x00000006ff4f7e24 */ /* 0x000fe2000f8e00ff */
[----:B------:R-:W-:Y:S01]  /*8170*/  UIMAD UR4, UR14, UR7, UR4 ;  /* 0x000000070e0472a4 */ /* 0x000fe2000f8e0204 */
[----:B------:R-:W-:Y:S01]  /*8180*/  ISETP.GE.AND P0, PT, R3, R77, PT ;  /* 0x0000004d0300720c */ /* 0x000fe20003f06270 */
[----:B------:R-:W-:Y:S01]  /*8190*/  VIADD R3, R22, 0x40 ;  /* 0x0000004016037836 */ /* 0x000fe20000000000 */
[----:B------:R-:W-:Y:S01]  /*81a0*/  PRMT R0, RZ, 0x654, R0 ;  /* 0x00000654ff007816 */ /* 0x000fe20000000000 */
[----:B------:R-:W-:Y:S01]  /*81b0*/  IMAD.WIDE.U32 R78, R79, UR14, R20 ;  /* 0x0000000e4f4e7c25 */ /* 0x000fe2000f8e0014 */
[----:B------:R-:W-:-:S03]  /*81c0*/  SHF.R.S32.HI R23, RZ, 0x1f, R22 ;  /* 0x0000001fff177819 */ /* 0x000fc60000011416 */
[----:B------:R-:W-:Y:S01]  /*81d0*/  VIADD R4, R22, 0x60 ;  /* 0x0000006016047836 */ /* 0x000fe20000000000 */
[----:B-1----:R1:W-:Y:S01]  /*81e0*/  SYNCS.ARRIVE.TRANS64.RED.A1T0 RZ, [R0+URZ], RZ ;  /* 0x000000ff00ff79a7 */ /* 0x0023e2000810043f */
[----:B------:R-:W-:Y:S01]  /*81f0*/  VIADD R83, R79, UR4 ;  /* 0x000000044f537c36 */ /* 0x000fe20008000000 */
[----:B------:R-:W-:Y:S01]  /*8200*/  BSSY B1, `(.L_x_8010) ;  /* 0x000001b000017945 */ /* 0x000fe20003800000 */
[-C--:B------:R-:W-:Y:S02]  /*8210*/  ISETP.GE.AND P1, PT, R3, R77.reuse, PT ;  /* 0x0000004d0300720c */ /* 0x080fe40003f26270 */
[----:B------:R-:W-:Y:S01]  /*8220*/  ISETP.GE.AND P2, PT, R4, R77, PT ;  /* 0x0000004d0400720c */ /* 0x000fe20003f46270 */
[----:B------:R-:W-:Y:S01]  /*8230*/  IMAD.WIDE R76, R200, 0x80, R22 ;  /* 0x00000080c84c7825 */ /* 0x000fe200078e0216 */
[----:B------:R-:W-:Y:S11]  /*8240*/  @P3 BRA `(.L_x_8011) ;  /* 0x0000000000583947 */ /* 0x000ff60003800000 */
[----:B------:R-:W-:Y:S01]  /*8250*/  ULDC.64 UR6, c[0x0][0xbd8] ;  /* 0x0002f60000067ab9 */ /* 0x000fe20000000a00 */
[----:B------:R-:W-:Y:S01]  /*8260*/  IMAD.MOV.U32 R20, RZ, RZ, R78 ;  /* 0x000000ffff147224 */ /* 0x000fe200078e004e */
[----:B------:R-:W-:Y:S01]  /*8270*/  ULDC UR4, c[0x0][0xb8c] ;  /* 0x0002e30000047ab9 */ /* 0x000fe20000000800 */
[----:B------:R-:W-:Y:S01]  /*8280*/  IMAD R3, R77, UR6, RZ ;  /* 0x000000064d037c24 */ /* 0x000fe2000f8e02ff */
[C---:B------:R-:W-:Y:S01]  /*8290*/  ISETP.GE.AND P4, PT, R2.reuse, UR4, PT ;  /* 0x0000000402007c0c */ /* 0x040fe2000bf86270 */
[----:B------:R-:W-:Y:S02]  /*82a0*/  IMAD.MOV.U32 R21, RZ, RZ, R83 ;  /* 0x000000ffff157224 */ /* 0x000fe400078e0053 */
[----:B-1----:R-:W-:Y:S02]  /*82b0*/  VIADD R0, R2, 0x40 ;  /* 0x0000004002007836 */ /* 0x002fe40000000000 */
        /* <DEDUP_REMOVED lines=15> */
.L_x_8011:
[----:B------:R-:W-:Y:S05]  /*83b0*/  BSYNC B1 ;  /* 0x0000000000017941 */ /* 0x000fea0003800000 */
.L_x_8010:
[----:B------:R-:W-:Y:S04]  /*83c0*/  BSSY B1, `(.L_x_8012) ;  /* 0x000001a000017945 */ /* 0x000fe80003800000 */
[----:B------:R-:W-:Y:S05]  /*83d0*/  @P0 BRA `(.L_x_8013) ;  /* 0x0000000000600947 */ /* 0x000fea0003800000 */
[----:B------:R-:W-:Y:S01]  /*83e0*/  IADD3 R3, P0, R76, 0x20, RZ ;  /* 0x000000204c037810 */ /* 0x000fe20007f1e0ff */
[C---:B------:R-:W-:Y:S01]  /*83f0*/  VIADD R4, R2.reuse, 0x40 ;  /* 0x0000004002047836 */ /* 0x040fe20000000000 */
[----:B------:R-:W-:Y:S01]  /*8400*/  ULDC UR4, c[0x0][0xb8c] ;  /* 0x0002e30000047ab9 */ /* 0x000fe20000000800 */
[----:B------:R-:W-:Y:S01]  /*8410*/  ULDC.64 UR6, c[0x0][0xbd8] ;  /* 0x0002f60000067ab9 */ /* 0x000fe20000000a00 */
[----:B------:R-:W-:Y:S01]  /*8420*/  IMAD.MOV.U32 R20, RZ, RZ, R78 ;  /* 0x000000ffff147224 */ /* 0x000fe200078e004e */
[----:B------:R-:W-:Y:S01]  /*8430*/  ISETP.GE.AND P3, PT, R2, UR4, PT ;  /* 0x0000000402007c0c */ /* 0x000fe2000bf66270 */
[----:B-1----:R-:W-:Y:S01]  /*8440*/  IMAD.X R0, RZ, RZ, R77, P0 ;  /* 0x000000ffff007224 */ /* 0x002fe200000e064d */
        /* <DEDUP_REMOVED lines=10> */
[----:B--2--5:R-:W-:Y:S01]  /*84f0*/  LEA R32, P0, R20, UR6, 0x1 ;  /* 0x0000000614207c11 */ /* 0x024fe2000f8008ff */
[----:B------:R-:W-:-:S05]  /*8500*/  IMAD.IADD R3, R21, 0x1, R3 ;  /* 0x0000000115037824 */ /* 0x000fca00078e0203 */
[----:B------:R-:W-:-:S05]  /*8510*/  LEA.HI.X R33, R20, UR7, R3, 0x1, P0 ;  /* 0x0000000714217c11 */ /* 0x000fca00080f0c03 */
[----:B------:R3:W-:Y:S04]  /*8520*/  @!P3 STG.E.128 desc[UR60][R32.64], R24 ;  /* 0x000000182000b986 */ /* 0x0007e8000c101d3c */
[----:B------:R3:W-:Y:S04]  /*8530*/  @!P4 STG.E.128 desc[UR60][R32.64+0x80], R40 ;  /* 0x000080282000c986 */ /* 0x0007e8000c101d3c */
[----:B------:R3:W-:Y:S04]  /*8540*/  @!P5 STG.E.128 desc[UR60][R32.64+0x100], R60 ;  /* 0x0001003c2000d986 */ /* 0x0007e8000c101d3c */
[----:B------:R3:W-:Y:S02]  /*8550*/  @!P6 STG.E.128 desc[UR60][R32.64+0x180], R64 ;  /* 0x000180402000e986 */ /* 0x0007e4000c101d3c */
.L_x_8013:
[----:B------:R-:W-:Y:S05]  /*8560*/  BSYNC B1 ;  /* 0x0000000000017941 */ /* 0x000fea0003800000 */
.L_x_8012:
        /* <DEDUP_REMOVED lines=19> */
[----:B---3-5:R-:W-:Y:S01]  /*86a0*/  LEA R24, P0, R20, UR6, 0x1 ;  /* 0x0000000614187c11 */ /* 0x028fe2000f8008ff */
[----:B------:R-:W-:-:S05]  /*86b0*/  IMAD.IADD R3, R21, 0x1, R3 ;  /* 0x0000000115037824 */ /* 0x000fca00078e0203 */
[----:B------:R-:W-:-:S05]  /*86c0*/  LEA.HI.X R25, R20, UR7, R3, 0x1, P0 ;  /* 0x0000000714197c11 */ /* 0x000fca00080f0c03 */
[----:B------:R4:W-:Y:S04]  /*86d0*/  @!P1 STG.E.128 desc[UR60][R24.64], R16 ;  /* 0x0000001018009986 */ /* 0x0009e8000c101d3c */
[----:B------:R4:W-:Y:S04]  /*86e0*/  @!P3 STG.E.128 desc[UR60][R24.64+0x80], R36 ;  /* 0x000080241800b986 */ /* 0x0009e8000c101d3c */
[----:B------:R4:W-:Y:S04]  /*86f0*/  @!P4 STG.E.128 desc[UR60][R24.64+0x100], R48 ;  /* 0x000100301800c986 */ /* 0x0009e8000c101d3c */
[----:B------:R4:W-:Y:S02]  /*8700*/  @!P5 STG.E.128 desc[UR60][R24.64+0x180], R56 ;  /* 0x000180381800d986 */ /* 0x0009e4000c101d3c */
.L_x_8015:
[----:B------:R-:W-:Y:S05]  /*8710*/  BSYNC B1 ;  /* 0x0000000000017941 */ /* 0x000fea0003800000 */
.L_x_8014:
[----:B------:R-:W-:Y:S05]  /*8720*/  @P2 BRA `(.L_x_8016) ;  /* 0x0000000c00882947 */ /* 0x000fea0003800000 */
[----:B------:R-:W-:Y:S01]  /*8730*/  IADD3 R3, P0, R76, 0x60, RZ ;  /* 0x000000604c037810 */ /* 0x000fe20007f1e0ff */
[C---:B-1----:R-:W-:Y:S01]  /*8740*/  VIADD R0, R2.reuse, 0x40 ;  /* 0x0000004002007836 */ /* 0x042fe20000000000 */
[----:B------:R-:W-:Y:S01]  /*8750*/  ULDC UR4, c[0x0][0xb8c] ;  /* 0x0002e30000047ab9 */ /* 0x000fe20000000800 */
[----:B------:R-:W-:Y:S01]  /*8760*/  ULDC.64 UR6, c[0x0][0xbd8] ;  /* 0x0002f60000067ab9 */ /* 0x000fe20000000a00 */
[----:B----45:R-:W-:Y:S01]  /*8770*/  IMAD.MOV.U32 R16, RZ, RZ, R78 ;  /* 0x000000ffff107224 */ /* 0x030fe200078e004e */
        /* <DEDUP_REMOVED lines=21> */
.L_x_8008:
[----:B------:R-:W-:Y:S01]  /*88d0*/  R2UR UR4, R202 ;  /* 0x00000000ca0472ca */ /* 0x000fe200000e0000 */
[----:B------:R-:W-:Y:S01]  /*88e0*/  ULDC.64 UR6, c[0x0][0xcd8] ;  /* 0x0003360000067ab9 */ /* 0x000fe20000000a00 */
[----:B------:R-:W-:Y:S01]  /*88f0*/  R2UR UR9, R203 ;  /* 0x00000000cb0972ca */ /* 0x000fe200000e0000 */
[----:B------:R-:W-:Y:S01]  /*8900*/  UISETP.NE.U32.AND UP0, UPT, UR6, URZ, UPT ;  /* 0x0000003f0600728c */ /* 0x000fe2000bf05070 */
[----:B------:R-:W-:-:S03]  /*8910*/  IMAD.MOV.U32 R15, RZ, RZ, RZ ;  /* 0x000000ffff0f7224 */ /* 0x000fc600078e00ff */
[----:B------:R-:W-:-:S06]  /*8920*/  UISETP.NE.AND.EX UP0, UPT, UR7, URZ, UPT, UP0 ;  /* 0x0000003f0700728c */ /* 0x000fcc000bf05300 */
[----:B------:R-:W-:Y:S01]  /*8930*/  USHF.L.U32 UR8, UR4, 0x2, URZ ;  /* 0x0000000204087899 */ /* 0x000fe2000800063f */
[----:B------:R-:W1:Y:S01]  /*8940*/  LDC R13, c[0x0][0xb88] ;  /* 0x0002e200ff0d7b82 */ /* 0x000e620000000800 */
[----:B------:R-:W-:Y:S01]  /*8950*/  USHF.L.U64.HI UR9, UR4, 0x2, UR9 ;  /* 0x0000000204097899 */ /* 0x000fe20008010209 */
[----:B------:R-:W-:Y:S01]  /*8960*/  PLOP3.LUT P1, PT, PT, PT, UP0, 0x80, 0x0 ;  /* 0x000000000000781c */ /* 0x000fe20003f2f008 */
[----:B------:R-:W-:-:S04]  /*8970*/  UIADD3 UR4, UP1, UR8, UR6, URZ ;  /* 0x0000000608047290 */ /* 0x000fc8000ff3e03f */
        /* <DEDUP_REMOVED lines=11> */
[----:B------:R-:W-:-:S05]  /*8a30*/  IMAD.U32 R11, RZ, RZ, UR7 ;  /* 0x00000007ff0b7e24 */ /* 0x000fca000f8e00ff */
[----:B-1----:R2:W5:Y:S01]  /*8a40*/  @P2 LDG.E R13, desc[UR60][R10.64] ;  /* 0x0000003c0a0d2981 */ /* 0x002562000c1e1900 */
[----:B------:R-:W-:Y:S01]  /*8a50*/  ISETP.GE.AND P0, PT, R223, 0x80, PT ;  /* 0x00000080df00780c */ /* 0x000fe20003f06270 */
[----:B------:R-:W-:-:S12]  /*8a60*/  @P2 BRA `(.L_x_8017) ;  /* 0x0000000000102947 */ /* 0x000fd80003800000 */
[----:B------:R-:W-:Y:S05]  /*8a70*/  @!P1 BRA `(.L_x_8017) ;  /* 0x00000000000c9947 */ /* 0x000fea0003800000 */
[----:B------:R-:W3:Y:S04]  /*8a80*/  LDG.E R0, desc[UR60][R8.64] ;  /* 0x0000003c08007981 */ /* 0x000ee8000c1e1900 */
[----:B-----5:R-:W3:Y:S02]  /*8a90*/  LDG.E R13, desc[UR60][R8.64+0x4] ;  /* 0x0000043c080d7981 */ /* 0x020ee4000c1e1900 */
[----:B---3--:R-:W-:-:S07]  /*8aa0*/  IMAD.IADD R13, R13, 0x1, -R0 ;  /* 0x000000010d0d7824 */ /* 0x008fce00078e0a00 */
.L_x_8017:
        /* <DEDUP_REMOVED lines=10> */
[----:B------:R-:W1:Y:S02]  /*8b50*/  S2R R0, SR_TID.X ;  /* 0x0000000000007919 */ /* 0x000e640000002100 */
[----:B-1----:R-:W-:-:S04]  /*8b60*/  IMAD R0, R200, 0x80, R0 ;  /* 0x00000080c8007824 */ /* 0x002fc800078e0200 */
[----:B------:R-:W-:-:S05]  /*8b70*/  VIADD R0, R0, 0xffffff80 ;  /* 0xffffff8000007836 */ /* 0x000fca0000000000 */
[----:B------:R-:W-:-:S13]  /*8b80*/  ISETP.GE.AND P0, PT, R0, R13, PT ;  /* 0x0000000d0000720c */ /* 0x000fda0003f06270 */
[----:B------:R-:W-:Y:S05]  /*8b90*/  @P0 BRA `(.L_x_8019) ;  /* 0x0000000000500947 */ /* 0x000fea0003800000 */
[----:B------:R-:W-:Y:S01]  /*8ba0*/  R2UR UR6, R201 ;  /* 0x00000000c90672ca */ /* 0x000fe200000e0000 */
[----:B------:R-:W-:Y:S01]  /*8bb0*/  ULDC.64 UR10, c[0x0][0xc70] ;  /* 0x00031c00000a7ab9 */ /* 0x000fe20000000a00 */
[C---:B--2---:R-:W-:Y:S01]  /*8bc0*/  IADD3 R8, P0, R0.reuse, R15, RZ ;  /* 0x0000000f00087210 */ /* 0x044fe20007f1e0ff */
[----:B------:R-:W-:Y:S02]  /*8bd0*/  UIMAD UR4, UR7, UR10, URZ ;  /* 0x0000000a070472a4 */ /* 0x000fe4000f8e023f */
[----:B------:R-:W-:Y:S01]  /*8be0*/  IMAD.U32 R3, RZ, RZ, UR10 ;  /* 0x0000000aff037e24 */ /* 0x000fe2000f8e00ff */
[----:B------:R-:W-:-:S07]  /*8bf0*/  LEA.HI.X.SX32 R9, R0, R4, 0x1, P0 ;  /* 0x0000000400097211 */ /* 0x000fce00000f0eff */
        /* <DEDUP_REMOVED lines=14> */
.L_x_8019:
[----:B------:R-:W-:Y:S05]  /*8ce0*/  BSYNC B1 ;  /* 0x0000000000017941 */ /* 0x000fea0003800000 */
.L_x_8018:
[----:B------:R-:W-:Y:S01]  /*8cf0*/  R2UR UR6, R201 ;  /* 0x00000000c90672ca */ /* 0x000fe200000e0000 */
[----:B------:R-:W-:Y:S01]  /*8d00*/  ULDC.64 UR10, c[0x0][0xba0] ;  /* 0x0002e800000a7ab9 */ /* 0x000fe20000000a00 */
[----:B-1----:R-:W-:Y:S01]  /*8d10*/  IMAD.MOV.U32 R3, RZ, RZ, R17 ;  /* 0x000000ffff037224 */ /* 0x002fe200078e0011 */
[----:B------:R-:W-:Y:S01]  /*8d20*/  BSSY B1, `(.L_x_8020) ;  /* 0x0000032000017945 */ /* 0x000fe20003800000 */
[----:B------:R-:W-:Y:S02]  /*8d30*/  IMAD R0, R4, UR10, RZ ;  /* 0x0000000a04007c24 */ /* 0x000fe4000f8e02ff */
[----:B--2---:R-:W-:-:S04]  /*8d40*/  IMAD.WIDE.U32 R8, R15, UR10, R2 ;  /* 0x0000000a0f087c25 */ /* 0x004fc8000f8e0002 */
        /* <DEDUP_REMOVED lines=8> */
[----:B------:R-:W-:Y:S01]  /*8dd0*/  SHF.R.S32.HI R13, RZ, 0x1f, R22 ;  /* 0x0000001fff0d7819 */ /* 0x000fe20000011416 */
[----:B------:R-:W-:Y:S01]  /*8de0*/  IMAD.WIDE.U32 R8, R3, UR6, R8 ;  /* 0x0000000603087c25 */ /* 0x000fe2000f8e0008 */
[----:B------:R-:W-:-:S02]  /*8df0*/  ULDC.64 UR6, c[0x0][0xbe8] ;  /* 0x0002fa0000067ab9 */ /* 0x000fc40000000a00 */
        /* <DEDUP_REMOVED lines=16> */
[----:B------:R-:W-:Y:S01]  /*8f00*/  VIADD R4, R2, 0x80 ;  /* 0x0000008002047836 */ /* 0x000fe20000000000 */
[----:B------:R-:W-:Y:S01]  /*8f10*/  ULDC.64 UR6, c[0x0][0xbd8] ;  /* 0x0002f60000067ab9 */ /* 0x000fe20000000a00 */
[----:B------:R-:W-:Y:S01]  /*8f20*/  IMAD.MOV.U32 R8, RZ, RZ, R10 ;  /* 0x000000ffff087224 */ /* 0x000fe200078e000a */
[----:B------:R-:W-:Y:S01]  /*8f30*/  ISETP.GE.AND P4, PT, R3, UR4, PT ;  /* 0x0000000403007c0c */ /* 0x000fe2000bf86270 */
[----:B------:R-:W-:Y:S01]  /*8f40*/  IMAD R3, R13, UR6, RZ ;  /* 0x000000060d037c24 */ /* 0x000fe2000f8e02ff */
[----:B------:R-:W-:Y:S01]  /*8f50*/  ISETP.GE.AND P5, PT, R4, UR4, PT ;  /* 0x0000000404007c0c */ /* 0x000fe2000bfa6270 */
[C---:B------:R-:W-:Y:S01]  /*8f60*/  VIADD R4, R2.reuse, 0xc0 ;  /* 0x000000c002047836 */ /* 0x040fe20000000000 */
[----:B------:R-:W-:Y:S01]  /*8f70*/  ISETP.GE.AND P3, PT, R2, UR4, PT ;  /* 0x0000000402007c0c */ /* 0x000fe2000bf66270 */
[----:B------:R-:W-:-:S02]  /*8f80*/  IMAD.MOV.U32 R9, RZ, RZ, R17 ;  /* 0x000000ffff097224 */ /* 0x000fc400078e0011 */
[----:B------:R-:W-:Y:S01]  /*8f90*/  IMAD R3, R12, UR7, R3 ;  /* 0x000000070c037c24 */ /* 0x000fe2000f8e0203 */
[----:B------:R-:W-:Y:S01]  /*8fa0*/  ISETP.GE.AND P6, PT, R4, UR4, PT ;  /* 0x0000000404007c0c */ /* 0x000fe2000bfc6270 */
        /* <DEDUP_REMOVED lines=9> */
.L_x_8021:
[----:B------:R-:W-:Y:S05]  /*9040*/  BSYNC B1 ;  /* 0x0000000000017941 */ /* 0x000fea0003800000 */
.L_x_8020:
[----:B------:R-:W-:Y:S01]  /*9050*/  BSSY B1, `(.L_x_8022) ;  /* 0x000001b000017945 */ /* 0x000fe20003800000 */
[----:B------:R-:W-:-:S03]  /*9060*/  ISETP.GE.AND P2, PT, R0, R15, PT ;  /* 0x0000000f0000720c */ /* 0x000fc60003f46270 */
[----:B------:R-:W-:Y:S10]  /*9070*/  @P1 BRA `(.L_x_8023) ;  /* 0x0000000000601947 */ /* 0x000ff40003800000 */
        /* <DEDUP_REMOVED lines=24> */
.L_x_8023:
[----:B------:R-:W-:Y:S05]  /*9200*/  BSYNC B1 ;  /* 0x0000000000017941 */ /* 0x000fea0003800000 */
.L_x_8022:
        /* <DEDUP_REMOVED lines=26> */
.L_x_8025:
[----:B------:R-:W-:Y:S05]  /*93b0*/  BSYNC B1 ;  /* 0x0000000000017941 */ /* 0x000fea0003800000 */
.L_x_8024:
        /* <DEDUP_REMOVED lines=25> */
.L_x_8016:
[----:B------:R-:W-:Y:S05]  /*9550*/  BSYNC B0 ;  /* 0x0000000000007941 */ /* 0x000fea0003800000 */
.L_x_8007:
[----:B------:R-:W-:Y:S02]  /*9560*/  ULDC UR4, c[0x0][0xd14] ;  /* 0x0003450000047ab9 */ /* 0x000fe40000000800 */
[----:B------:R-:W-:-:S13]  /*9570*/  ISETP.GE.AND P0, PT, R7, UR4, PT ;  /* 0x0000000407007c0c */ /* 0x000fda000bf06270 */
[----:B------:R-:W-:Y:S05]  /*9580*/  @!P0 BRA `(.L_x_8026) ;  /* 0xffffff7800348947 */ /* 0x000fea000383ffff */
[----:B------:R-:W-:Y:S05]  /*9590*/  EXIT ;  /* 0x000000000000794d */ /* 0x000fea0003800000 */
.L_x_7982:
        /* <DEDUP_REMOVED lines=61> */
.L_x_8031:
        /* <DEDUP_REMOVED lines=16> */
.L_x_8030:
[----:B------:R-:W-:Y:S05]  /*9a70*/  BSYNC B0 ;  /* 0x0000000000007941 */ /* 0x000fea0003800000 */
.L_x_8029:
        /* <DEDUP_REMOVED lines=26> */
.L_x_8027:
        /* <DEDUP_REMOVED lines=16> */
.L_x_8032:
        /* <DEDUP_REMOVED lines=25> */
.L_x_8028:
[----:B------:R-:W-:Y:S02]  /*9eb0*/  IMAD.MOV.U32 R17, RZ, RZ, RZ ;  /* 0x000000ffff117224 */ /* 0x000fe400078e00ff */
[----:B------:R-:W-:Y:S02]  /*9ec0*/  IMAD.U32 R16, RZ, RZ, UR6 ;  /* 0x00000006ff107e24 */ /* 0x000fe4000f8e00ff */
[----:B------:R-:W-:-:S07]  /*9ed0*/  IMAD.MOV.U32 R18, RZ, RZ, RZ ;  /* 0x000000ffff127224 */ /* 0x000fce00078e00ff */
.L_x_8033:
        /* <DEDUP_REMOVED lines=12> */
[----:B------:R0:W-:Y:S07]  /*9fa0*/  STL [R1+0x4], R0 ;  /* 0x0000040001007387 */ /* 0x0001ee0000100800 */
[----:B------:R-:W-:Y:S05]  /*9fb0*/  @P0 BRA `(.L_x_8034) ;  /* 0x0000003800b80947 */ /* 0x000fea0003800000 */
[----:B0-----:R-:W-:Y:S01]  /*9fc0*/  IMAD.MOV.U32 R0, RZ, RZ, 0x1 ;  /* 0x00000001ff007424 */ /* 0x001fe200078e00ff */
[----:B------:R0:W-:Y:S01]  /*9fd0*/  STL [R1], RZ ;  /* 0x000000ff01007387 */ /* 0x0001e20000100800 */
[----:B------:R-:W-:Y:S01]  /*9fe0*/  ULDC UR51, c[0x0][0xc] ;  /* 0x0000030000337ab9 */ /* 0x000fe20000000800 */
[----:B------:R-:W-:Y:S01]  /*9ff0*/  ULDC.64 UR48, c[0x0][0x198] ;  /* 0x0000660000307ab9 */ /* 0x000fe20000000a00 */
[----:B------:R-:W-:Y:S01]  /*a000*/  UMOV UR50, URZ ;  /* 0x0000003f00327c82 */ /* 0x000fe20008000000 */
[----:B------:R0:W-:Y:S04]  /*a010*/  STL [R1+0x4], R0 ;  /* 0x0000040001007387 */ /* 0x0001e80000100800 */
.L_x_8098:
        /* <DEDUP_REMOVED lines=51> */
.L_x_8035:
        /* <DEDUP_REMOVED lines=29> */
.L_x_8037:
        /* <DEDUP_REMOVED lines=23> */
.L_x_8039:
        /* <DEDUP_REMOVED lines=20> */
.L_x_8041:
        /* <DEDUP_REMOVED lines=16> */
.L_x_8040:
[----:B------:R-:W2:Y:S01]  /*a8d0*/  LDL.LU R2, [R1+0x18] ;  /* 0x0000180001027983 */ /* 0x000ea20000300800 */
[----:B------:R-:W-:Y:S01]  /*a8e0*/  ULDC.64 UR4, c[0x0][0xaf0] ;  /* 0x0002bc0000047ab9 */ /* 0x000fe20000000a00 */
[----:B------:R-:W0:Y:S02]  /*a8f0*/  LDC R4, c[0x0][0x428] ;  /* 0x00010a00ff047b82 */ /* 0x000e240000000800 */
        /* <DEDUP_REMOVED lines=22> */
[----:B------:R-:W2:Y:S01]  /*aa60*/  @P0 LDC R5, c[0x0][0x430] ;  /* 0x00010c00ff050b82 */ /* 0x000ea20000000800 */
[----:B0-----:R-:W-:-:S05]  /*aa70*/  @P0 IMAD.HI.U32 R6, R18, R7, RZ ;  /* 0x0000000712060227 */ /* 0x001fca00078e00ff */
[----:B--2---:R-:W-:Y:S02]  /*aa80*/  @P0 SHF.R.U32.HI R4, RZ, R5, R6 ;  /* 0x00000005ff040219 */ /* 0x004fe40000011606 */
[----:B------:R-:W-:-:S04]  /*aa90*/  ISETP.NE.U32.AND P0, PT, RZ, UR4, PT ;  /* 0x00000004ff007c0c */ /* 0x000fc8000bf05070 */
[----:B------:R-:W-:-:S04]  /*aaa0*/  ISETP.NE.AND.EX P0, PT, RZ, UR5, PT, P0 ;  /* 0x00000005ff007c0c */ /* 0x000fc8000bf05300 */
[----:B-1----:R-:W-:-:S09]  /*aab0*/  SEL R6, R9, RZ, !P0 ;  /* 0x000000ff09067207 */ /* 0x002fd20004000000 */
.L_x_8042:
        /* <DEDUP_REMOVED lines=17> */
.L_x_8114:
[----:B------:R-:W2:Y:S01]  /*abd0*/  LDL R8, [R1+0x14] ;  /* 0x0000140001087983 */ /* 0x000ea20000100800 */
[----:B------:R-:W-:Y:S01]  /*abe0*/  UMOV UR4, 0xffffffff ;  /* 0xffffffff00047882 */ /* 0x000fe20000000000 */
[----:B------:R-:W-:Y:S01]  /*abf0*/  SHF.R.S32.HI R5, RZ, 0x1f, R0 ;  /* 0x0000001fff057819 */ /* 0x000fe20000011400 */
[----:B--2---:R-:W-:Y:S01]  /*ac00*/  VIADD R9, R8, 0xffffffff ;  /* 0xffffffff08097836 */ /* 0x004fe20000000000 */
[----:B------:R-:W-:Y:S06]  /*ac10*/  BRA.DIV UR4, `(.L_x_8044) ;  /* 0x0000003604487947 */ /* 0x000fec000b800000 */
[----:B------:R-:W-:-:S13]  /*ac20*/  ELECT P6, URZ, PT ;  /* 0x00000000003f782f */ /* 0x000fda00038c0000 */
.L_x_8117:
        /* <DEDUP_REMOVED lines=24> */
.L_x_8046:
        /* <DEDUP_REMOVED lines=9> */
.L_x_8118:
        /* <DEDUP_REMOVED lines=11> */
.L_x_8048:
        /* <DEDUP_REMOVED lines=23> */
.L_x_8045:
        /* <DEDUP_REMOVED lines=16> */
[----:B------:R-:W-:Y:S01]  /*b160*/  IMAD.MOV.U32 R6, RZ, RZ, 0x4000 ;  /* 0x00004000ff067424 */ /* 0x000fe200078e00ff */
[----:B------:R-:W-:Y:S01]  /*b170*/  UMOV UR15, 0x12f00000 ;  /* 0x12f00000000f7882 */ /* 0x000fe20000000000 */
[----:B------:R-:W-:Y:S01]  /*b180*/  UMOV UR10, URZ ;  /* 0x0000003f000a7c82 */ /* 0x000fe20008000000 */
[----:B------:R-:W-:Y:S01]  /*b190*/  UIADD3.X UR7, URZ, UR49, URZ, UP0, !UPT ;  /* 0x000000313f077290 */ /* 0x000fe200087fe43f */
[----:B------:R0:W-:Y:S01]  /*b1a0*/  SYNCS.ARRIVE.TRANS64 RZ, [R8+URZ+0x32400], R6 ;  /* 0x0324000608ff79a7 */ /* 0x0001e2000800003f */
[----:B------:R-:W-:-:S02]  /*b1b0*/  UIADD3 UR8, UR16, 0x18400, URZ ;  /* 0x0001840010087890 */ /* 0x000fc4000fffe03f */
[----:B------:R-:W-:Y:S02]  /*b1c0*/  UIADD3 UR9, UR16, 0x32400, URZ ;  /* 0x0003240010097890 */ /* 0x000fe4000fffe03f */
[----:B------:R-:W-:Y:S02]  /*b1d0*/  UIADD3 UR40, UR16, 0x22400, URZ ;  /* 0x0002240010287890 */ /* 0x000fe4000fffe03f */
[----:B------:R-:W-:Y:S02]  /*b1e0*/  UIADD3 UR41, UR16, 0x32410, URZ ;  /* 0x0003241010297890 */ /* 0x000fe4000fffe03f */
[----:B------:R-:W-:Y:S01]  /*b1f0*/  UIADD3 UR32, UR16, 0x26400, URZ ;  /* 0x0002640010207890 */ /* 0x000fe2000fffe03f */
[----:B0-----:R-:W-:Y:S01]  /*b200*/  IMAD.MOV.U32 R6, RZ, RZ, 0x10000 ;  /* 0x00010000ff067424 */ /* 0x001fe200078e00ff */
[----:B------:R-:W-:Y:S01]  /*b210*/  UIADD3 UR24, UR16, 0x2a400, URZ ;  /* 0x0002a40010187890 */ /* 0x000fe2000fffe03f */
[----:B------:R0:W-:Y:S01]  /*b220*/  UTMALDG.4D [UR8], [UR4], desc[UR14] ;  /* 0x00000e08040075b4 */ /* 0x0001e20008019000 */
[----:B------:R-:W-:Y:S01]  /*b230*/  UIADD3 UR16, UR16, 0x2e400, URZ ;  /* 0x0002e40010107890 */ /* 0x000fe2000fffe03f */
[----:B------:R-:W-:Y:S01]  /*b240*/  UMOV UR43, UR11 ;  /* 0x0000000b002b7c82 */ /* 0x000fe20008000000 */
        /* <DEDUP_REMOVED lines=23> */
[----:B0-----:R-:W-:Y:S01]  /*b3c0*/  NOP ;  /* 0x0000000000007918 */ /* 0x001fe20000000000 */
.L_x_8050:
[----:B------:R-:W-:Y:S05]  /*b3d0*/  BSYNC B0 ;  /* 0x0000000000007941 */ /* 0x000fea0003800000 */
.L_x_8049:
        /* <DEDUP_REMOVED lines=8> */
.L_x_8119:
[----:B------:R-:W-:Y:S01]  /*b460*/  ULDC.64 UR38, c[0x0][0x3f8] ;  /* 0x0000fe0000267ab9 */ /* 0x000fe20000000a00 */
[----:B------:R-:W-:Y:S01]  /*b470*/  ULDC.64 UR46, c[0x0][0x408] ;  /* 0x00010200002e7ab9 */ /* 0x000fe20000000a00 */
        /* <DEDUP_REMOVED lines=11> */
.L_x_8120:
        /* <DEDUP_REMOVED lines=11> */
.L_x_8055:
        /* <DEDUP_REMOVED lines=38> */
.L_x_8053:
[----:B------:R-:W-:Y:S05]  /*b840*/  BSYNC B0 ;  /* 0x0000000000007941 */ /* 0x000fea0003800000 */
.L_x_8052:
        /* <DEDUP_REMOVED lines=46> */
.L_x_8062:
[----:B-1----:R-:W1:Y:S01]  /*bb30*/  S2R R3, SR_CgaCtaId ;  /* 0x0000000000037919 */ /* 0x002e620000008800 */
[----:B------:R-:W-:Y:S02]  /*bb40*/  MOV R2, 0x400 ;  /* 0x0000040000027802 */ /* 0x000fe40000000f00 */
[----:B------:R-:W-:Y:S02]  /*bb50*/  SHF.L.U32 R6, R14, 0x1f, RZ ;  /* 0x0000001f0e067819 */ /* 0x000fe400000006ff */
[----:B-1----:R-:W-:-:S05]  /*bb60*/  LEA R2, R3, R2, 0x18 ;  /* 0x0000000203027211 */ /* 0x002fca00078ec0ff */
[----:B------:R-:W-:-:S04]  /*bb70*/  IMAD R3, R15, 0x8, R2 ;  /* 0x000000080f037824 */ /* 0x000fc800078e0202 */
[----:B------:R-:W1:Y:S02]  /*bb80*/  SYNCS.PHASECHK.TRANS64.TRYWAIT P0, [R3+URZ+0x32440], R6 ;  /* 0x03244006030075a7 */ /* 0x000e64000800017f */
[----:B-1----:R-:W-:Y:S05]  /*bb90*/  @!P0 BRA `(.L_x_8063) ;  /* 0x0000002400d08947 */ /* 0x002fea0003800000 */
.L_x_8121:
        /* <DEDUP_REMOVED lines=11> */
.L_x_8064:
        /* <DEDUP_REMOVED lines=22> */
.L_x_8122:
        /* <DEDUP_REMOVED lines=8> */
.L_x_8066:
        /* <DEDUP_REMOVED lines=34> */
.L_x_8061:
[----:B------:R-:W-:Y:S05]  /*c050*/  BSYNC B2 ;  /* 0x0000000000027941 */ /* 0x000fea0003800000 */
.L_x_8060:
[----:B------:R-:W2:Y:S02]  /*c060*/  LDL.LU R2, [R1+0x14] ;  /* 0x0000140001027983 */ /* 0x000ea40000300800 */
[----:B--2---:R-:W-:-:S07]  /*c070*/  VIADD R8, R2, 0xfffffffd ;  /* 0xfffffffd02087836 */ /* 0x004fce0000000000 */
.L_x_8059:
[----:B------:R-:W-:Y:S05]  /*c080*/  BSYNC B1 ;  /* 0x0000000000017941 */ /* 0x000fea0003800000 */
.L_x_8058:
[----:B------:R-:W-:-:S05]  /*c090*/  IMAD.MOV R2, RZ, RZ, -R11 ;  /* 0x000000ffff027224 */ /* 0x000fca00078e0a0b */
[----:B------:R-:W-:-:S13]  /*c0a0*/  ISETP.NE.AND P0, PT, R9, R2, PT ;  /* 0x000000020900720c */ /* 0x000fda0003f05270 */
[----:B------:R-:W-:Y:S05]  /*c0b0*/  @!P0 BRA `(.L_x_8057) ;  /* 0x0000000c00908947 */ /* 0x000fea0003800000 */
.L_x_8081:
        /* <DEDUP_REMOVED lines=15> */
[----:B------:R-:W-:Y:S02]  /*c1b0*/  IMAD.MOV.U32 R11, RZ, RZ, R8 ;  /* 0x000000ffff0b7224 */ /* 0x000fe400078e0008 */
        /* <DEDUP_REMOVED lines=15> */
.L_x_8069:
[----:B------:R-:W2:Y:S01]  /*c2b0*/  S2R R3, SR_CgaCtaId ;  /* 0x0000000000037919 */ /* 0x000ea20000008800 */
[----:B------:R-:W-:-:S04]  /*c2c0*/  MOV R2, 0x400 ;  /* 0x0000040000027802 */ /* 0x000fc80000000f00 */
[----:B--2---:R-:W-:Y:S02]  /*c2d0*/  LEA R2, R3, R2, 0x18 ;  /* 0x0000000203027211 */ /* 0x004fe400078ec0ff */
[----:B------:R-:W-:-:S03]  /*c2e0*/  SHF.L.U32 R3, R10, 0x1f, RZ ;  /* 0x0000001f0a037819 */ /* 0x000fc600000006ff */
[----:B------:R-:W-:-:S04]  /*c2f0*/  IMAD R2, R9, 0x8, R2 ;  /* 0x0000000809027824 */ /* 0x000fc800078e0202 */
[----:B------:R-:W2:Y:S02]  /*c300*/  SYNCS.PHASECHK.TRANS64.TRYWAIT P0, [R2+URZ+0x32440], R3 ;  /* 0x03244003020075a7 */ /* 0x000ea4000800017f */
[----:B--2---:R-:W-:Y:S05]  /*c310*/  @!P0 BRA `(.L_x_8070) ;  /* 0x0000002000188947 */ /* 0x004fea0003800000 */
.L_x_8123:
        /* <DEDUP_REMOVED lines=11> */
.L_x_8071:
        /* <DEDUP_REMOVED lines=21> */
.L_x_8124:
        /* <DEDUP_REMOVED lines=8> */
.L_x_8073:
        /* <DEDUP_REMOVED lines=33> */
.L_x_8068:
[----:B------:R-:W-:Y:S05]  /*c7b0*/  BSYNC B1 ;  /* 0x0000000000017941 */ /* 0x000fea0003800000 */
.L_x_8067:
        /* <DEDUP_REMOVED lines=29> */
.L_x_8076:
[----:B------:R-:W3:Y:S01]  /*c990*/  S2R R3, SR_CgaCtaId ;  /* 0x0000000000037919 */ /* 0x000ee20000008800 */
[----:B------:R-:W-:-:S04]  /*c9a0*/  MOV R2, 0x400 ;  /* 0x0000040000027802 */ /* 0x000fc80000000f00 */
[----:B---3--:R-:W-:Y:S02]  /*c9b0*/  LEA R2, R3, R2, 0x18 ;  /* 0x0000000203027211 */ /* 0x008fe400078ec0ff */
[----:B------:R-:W-:-:S03]  /*c9c0*/  SHF.L.U32 R3, R11, 0x1f, RZ ;  /* 0x0000001f0b037819 */ /* 0x000fc600000006ff */
[----:B------:R-:W-:-:S04]  /*c9d0*/  IMAD R2, R12, 0x8, R2 ;  /* 0x000000080c027824 */ /* 0x000fc800078e0202 */
[----:B------:R-:W3:Y:S02]  /*c9e0*/  SYNCS.PHASECHK.TRANS64.TRYWAIT P0, [R2+URZ+0x32440], R3 ;  /* 0x03244003020075a7 */ /* 0x000ee4000800017f */
[----:B---3--:R-:W-:Y:S05]  /*c9f0*/  @!P0 BRA `(.L_x_8077) ;  /* 0x0000001800888947 */ /* 0x008fea0003800000 */
.L_x_8125:
        /* <DEDUP_REMOVED lines=11> */
.L_x_8078:
        /* <DEDUP_REMOVED lines=22> */
.L_x_8126:
        /* <DEDUP_REMOVED lines=8> */
.L_x_8080:
        /* <DEDUP_REMOVED lines=34> */
.L_x_8075:
[----:B------:R-:W-:Y:S05]  /*ceb0*/  BSYNC B1 ;  /* 0x0000000000017941 */ /* 0x000fea0003800000 */
.L_x_8074:
[C---:B------:R-:W-:Y:S01]  /*cec0*/  ISETP.GT.AND P0, PT, R8.reuse, 0x1, PT ;  /* 0x000000010800780c */ /* 0x040fe20003f04270 */
[----:B------:R-:W-:-:S04]  /*ced0*/  VIADD R2, R8, 0xfffffffe ;  /* 0xfffffffe08027836 */ /* 0x000fc80000000000 */
[----:B------:R-:W-:-:S08]  /*cee0*/  IMAD.MOV.U32 R8, RZ, RZ, R2 ;  /* 0x000000ffff087224 */ /* 0x000fd000078e0002 */
[----:B------:R-:W-:Y:S05]  /*cef0*/  @P0 BRA `(.L_x_8081) ;  /* 0xfffffff000700947 */ /* 0x000fea000383ffff */
.L_x_8057:
[----:B------:R-:W-:Y:S05]  /*cf00*/  BSYNC B0 ;  /* 0x0000000000007941 */ /* 0x000fea0003800000 */
.L_x_8056:
        /* <DEDUP_REMOVED lines=23> */
.L_x_8083:
[----:B------:R-:W-:Y:S05]  /*d080*/  BSYNC B0 ;  /* 0x0000000000007941 */ /* 0x000fea0003800000 */
.L_x_8082:
[----:B--2---:R-:W2:Y:S02]  /*d090*/  LDL.LU R2, [R1+0x4] ;  /* 0x0000040001027983 */ /* 0x004ea40000300800 */
[----:B--2---:R-:W-:-:S05]  /*d0a0*/  LOP3.LUT R2, R2, R0, RZ, 0x3c, !PT ;  /* 0x0000000002027212 */ /* 0x004fca00078e3cff */
[----:B------:R2:W-:Y:S02]  /*d0b0*/  STL [R1+0x4], R2 ;  /* 0x0000040201007387 */ /* 0x0005e40000100800 */
.L_x_8038:
[----:B------:R-:W-:Y:S05]  /*d0c0*/  BSYNC B6 ;  /* 0x0000000000067941 */ /* 0x000fea0003800000 */
.L_x_8036:
[----:B------:R-:W-:-:S03]  /*d0d0*/  UMOV UR4, 0xffffffff ;  /* 0xffffffff00047882 */ /* 0x000fc60000000000 */
[----:B------:R-:W-:Y:S05]  /*d0e0*/  BRA.DIV UR4, `(.L_x_8084) ;  /* 0x0000001204f47947 */ /* 0x000fea000b800000 */
[----:B------:R3:W4:Y:S04]  /*d0f0*/  SHFL.IDX PT, R4, R16, RZ, 0x1f ;  /* 0x00001fff10047589 */ /* 0x00072800000e0000 */
[----:B------:R3:W0:Y:S02]  /*d100*/  SHFL.IDX PT, R5, R16, 0x1, 0x1f ;  /* 0x00201f0010057f89 */ /* 0x00062400000e0000 */
.L_x_8130:
        /* <DEDUP_REMOVED lines=13> */
.L_x_8086:
[----:B------:R-:W-:Y:S05]  /*d1e0*/  BSYNC B0 ;  /* 0x0000000000007941 */ /* 0x000fea0003800000 */
.L_x_8085:
        /* <DEDUP_REMOVED lines=23> */
.L_x_8138:
[----:B------:R-:W-:Y:S02]  /*d360*/  ULDC UR4, c[0x0][0xd10] ;  /* 0x0003440000047ab9 */ /* 0x000fe40000000800 */
[----:B---3--:R-:W-:-:S04]  /*d370*/  IMAD.U32 R16, RZ, RZ, UR4 ;  /* 0x00000004ff107e24 */ /* 0x008fc8000f8e00ff */
[----:B--2---:R-:W-:-:S04]  /*d380*/  IMAD R6, R14, R16, RZ ;  /* 0x000000100e067224 */ /* 0x004fc800078e02ff */
[----:B------:R-:W-:-:S05]  /*d390*/  IMAD.IADD R5, R5, 0x1, R6 ;  /* 0x0000000105057824 */ /* 0x000fca00078e0206 */
[----:B----4-:R-:W-:-:S13]  /*d3a0*/  ISETP.GT.AND P0, PT, R5, R4, PT ;  /* 0x000000040500720c */ /* 0x010fda0003f04270 */
[----:B------:R-:W-:Y:S05]  /*d3b0*/  @P0 BRA `(.L_x_8088) ;  /* 0x0000000000b40947 */ /* 0x000fea0003800000 */
[----:B------:R-:W2:Y:S02]  /*d3c0*/  LDC R0, c[0x0][0xd14] ;  /* 0x00034500ff007b82 */ /* 0x000ea40000000800 */
.L_x_8093:
        /* <DEDUP_REMOVED lines=14> */
.L_x_8091:
[----:B------:R-:W-:Y:S05]  /*d4b0*/  BSYNC B0 ;  /* 0x0000000000007941 */ /* 0x000fea0003800000 */
.L_x_8090:
        /* <DEDUP_REMOVED lines=23> */
.L_x_8146:
[----:B------:R-:W-:Y:S02]  /*d630*/  ULDC UR4, c[0x0][0xd10] ;  /* 0x0003440000047ab9 */ /* 0x000fe40000000800 */
[----:B------:R-:W-:-:S04]  /*d640*/  IMAD.U32 R16, RZ, RZ, UR4 ;  /* 0x00000004ff107e24 */ /* 0x000fc8000f8e00ff */
[----:B--2---:R-:W-:-:S04]  /*d650*/  IMAD R6, R14, R16, RZ ;  /* 0x000000100e067224 */ /* 0x004fc800078e02ff */
[----:B------:R-:W-:-:S05]  /*d660*/  IMAD.IADD R5, R6, 0x1, R5 ;  /* 0x0000000106057824 */ /* 0x000fca00078e0205 */
[----:B------:R-:W-:-:S13]  /*d670*/  ISETP.GT.AND P0, PT, R5, R4, PT ;  /* 0x000000040500720c */ /* 0x000fda0003f04270 */
[----:B------:R-:W-:Y:S05]  /*d680*/  @!P0 BRA `(.L_x_8093) ;  /* 0xfffffffc00508947 */ /* 0x000fea000383ffff */
.L_x_8088:
        /* <DEDUP_REMOVED lines=8> */
.L_x_8150:
[----:B------:R-:W-:Y:S01]  /*d710*/  ISETP.NE.AND P0, PT, R7, RZ, PT ;  /* 0x000000ff0700720c */ /* 0x000fe20003f05270 */
[----:B------:R-:W-:-:S12]  /*d720*/  IMAD.MOV.U32 R14, RZ, RZ, RZ ;  /* 0x000000ffff0e7224 */ /* 0x000fd800078e00ff */
[----:B------:R-:W-:Y:S05]  /*d730*/  @!P0 BRA `(.L_x_8095) ;  /* 0x0000000000108947 */ /* 0x000fea0003800000 */
[----:B------:R-:W-:Y:S01]  /*d740*/  UMOV UR4, 0xffffffff ;  /* 0xffffffff00047882 */ /* 0x000fe20000000000 */
[----:B-1----:R-:W-:Y:S02]  /*d750*/  VIADD R12, R5, 0xffffffff ;  /* 0xffffffff050c7836 */ /* 0x002fe40000000000 */
[----:B------:R-:W-:Y:S05]  /*d760*/  BRA.DIV UR4, `(.L_x_8096) ;  /* 0x0000001604887947 */ /* 0x000fea000b800000 */
[----:B------:R4:W1:Y:S02]  /*d770*/  SHFL.IDX PT, R14, R2, R12, 0x1f ;  /* 0x00001f0c020e7589 */ /* 0x00086400000e0000 */
.L_x_8095:
        /* <DEDUP_REMOVED lines=31> */
.L_x_8089:
[----:B------:R-:W-:Y:S01]  /*d970*/  UMOV UR4, URZ ;  /* 0x0000003f00047c82 */ /* 0x000fe20008000000 */
[----:B------:R-:W-:Y:S01]  /*d980*/  UMOV UR5, URZ ;  /* 0x0000003f00057c82 */ /* 0x000fe20008000000 */
[----:B------:R-:W-:Y:S01]  /*d990*/  ULDC UR6, c[0x0][0xd14] ;  /* 0x0003450000067ab9 */ /* 0x000fe20000000800 */
[----:B------:R-:W-:Y:S02]  /*d9a0*/  IMAD.MOV.U32 R16, RZ, RZ, R4 ;  /* 0x000000ffff107224 */ /* 0x000fe400078e0004 */
[----:B------:R-:W-:Y:S02]  /*d9b0*/  IMAD.U32 R17, RZ, RZ, UR4 ;  /* 0x00000004ff117e24 */ /* 0x000fe4000f8e00ff */
[----:B------:R-:W-:Y:S02]  /*d9c0*/  IMAD.U32 R18, RZ, RZ, UR5 ;  /* 0x00000005ff127e24 */ /* 0x000fe4000f8e00ff */
[----:B------:R-:W-:-:S07]  /*d9d0*/  IMAD.U32 R19, RZ, RZ, UR6 ;  /* 0x00000006ff137e24 */ /* 0x000fce000f8e00ff */
.L_x_8097:
        /* <DEDUP_REMOVED lines=12> */
.L_x_8034:
[----:B------:R-:W3:Y:S01]  /*daa0*/  S2R R3, SR_CgaCtaId ;  /* 0x0000000000037919 */ /* 0x000ee20000008800 */
[----:B------:R-:W-:Y:S01]  /*dab0*/  UIADD3 UR4, UR50, 0x1, URZ ;  /* 0x0000000132047890 */ /* 0x000fe2000fffe03f */
[----:B0-----:R-:W-:-:S03]  /*dac0*/  MOV R0, 0x400 ;  /* 0x0000040000007802 */ /* 0x001fc60000000f00 */
[----:B------:R-:W-:-:S04]  /*dad0*/  ULEA.HI UR5, UR4, UR4, URZ, 0x1 ;  /* 0x0000000404057291 */ /* 0x000fc8000f8f083f */
[----:B------:R-:W-:-:S04]  /*dae0*/  ULOP3.LUT UR5, UR5, 0xfffffffe, URZ, 0xc0, !UPT ;  /* 0xfffffffe05057892 */ /* 0x000fc8000f8ec03f */
[----:B------:R-:W-:Y:S01]  /*daf0*/  UIADD3 UR5, UR4, -UR5, URZ ;  /* 0x8000000504057290 */ /* 0x000fe2000fffe03f */
[----:B---3--:R-:W-:-:S05]  /*db00*/  LEA R0, R3, R0, 0x18 ;  /* 0x0000000003007211 */ /* 0x008fca00078ec0ff */
[----:B------:R-:W-:-:S05]  /*db10*/  IMAD.U32 R3, RZ, RZ, UR5 ;  /* 0x00000005ff037e24 */ /* 0x000fca000f8e00ff */
[----:B------:R-:W-:-:S04]  /*db20*/  SHF.L.U32 R3, R3, 0x1f, RZ ;  /* 0x0000001f03037819 */ /* 0x000fc800000006ff */
[----:B------:R-:W0:Y:S02]  /*db30*/  SYNCS.PHASECHK.TRANS64.TRYWAIT P0, [R0+URZ+0x32420], R3 ;  /* 0x03242003000075a7 */ /* 0x000e24000800017f */
[----:B0-----:R-:W-:Y:S05]  /*db40*/  @!P0 BRA `(.L_x_8099) ;  /* 0x0000001000b48947 */ /* 0x001fea0003800000 */
.L_x_8153:
[----:B------:R-:W-:-:S03]  /*db50*/  UMOV UR4, 0xffffffff ;  /* 0xffffffff00047882 */ /* 0x000fc60000000000 */
[----:B------:R-:W-:Y:S05]  /*db60*/  BRA.DIV UR4, `(.L_x_8100) ;  /* 0x0000001204c07947 */ /* 0x000fea000b800000 */
[----:B--2---:R-:W2:Y:S02]  /*db70*/  S2R R2, SR_TID.X ;  /* 0x0000000000027919 */ /* 0x004ea40000002100 */
[----:B--2---:R-:W-:-:S04]  /*db80*/  SHF.R.U32.HI R2, RZ, 0x5, R2 ;  /* 0x00000005ff027819 */ /* 0x004fc80000011602 */
[----:B------:R-:W-:-:S05]  /*db90*/  LOP3.LUT R2, R2, 0x3, RZ, 0xc0, !PT ;  /* 0x0000000302027812 */ /* 0x000fca00078ec0ff */
[----:B------:R2:W3:Y:S02]  /*dba0*/  SHFL.IDX PT, R14, R2, RZ, 0x1f ;  /* 0x00001fff020e7589 */ /* 0x0004e400000e0000 */
.L_x_8156:
[----:B---3--:R-:W-:Y:S01]  /*dbb0*/  ISETP.NE.AND P0, PT, R14, RZ, PT ;  /* 0x000000ff0e00720c */ /* 0x008fe20003f05270 */
[----:B------:R-:W-:-:S12]  /*dbc0*/  BSSY B0, `(.L_x_8101) ;  /* 0x0000029000007945 */ /* 0x000fd80003800000 */
[----:B------:R-:W-:Y:S05]  /*dbd0*/  @P0 BRA `(.L_x_8102) ;  /* 0x00000000009c0947 */ /* 0x000fea0003800000 */
[----:B------:R-:W-:-:S03]  /*dbe0*/  UMOV UR4, 0xffffffff ;  /* 0xffffffff00047882 */ /* 0x000fc60000000000 */
[----:B------:R-:W-:Y:S05]  /*dbf0*/  BRA.DIV UR4, `(.L_x_8103) ;  /* 0x0000001204d07947 */ /* 0x000fea000b800000 */
[----:B------:R-:W-:-:S13]  /*dc00*/  ELECT P6, URZ, PT ;  /* 0x00000000003f782f */ /* 0x000fda00038c0000 */
.L_x_8159:
        /* <DEDUP_REMOVED lines=8> */
.L_x_8104:
        /* <DEDUP_REMOVED lines=14> */
.L_x_8160:
[----:B------:R-:W2:Y:S02]  /*dd70*/  SYNCS.PHASECHK.TRANS64.TRYWAIT P0, [R7+URZ], R2 ;  /* 0x00000002070075a7 */ /* 0x000ea4000800017f */
[----:B--2---:R-:W-:Y:S05]  /*dd80*/  @!P0 BRA `(.L_x_8106) ;  /* 0x0000001000a08947 */ /* 0x004fea0003800000 */
.L_x_8161:
[----:B------:R-:W-:Y:S05]  /*dd90*/  @!P2 BRA `(.L_x_8107) ;  /* 0x000000000004a947 */ /* 0x000fea0003800000 */
[----:B------:R-:W-:Y:S01]  /*dda0*/  BPT.TRAP 0x1 ;  /* 0x000000040000795c */ /* 0x000fe20000300000 */
.L_x_8107:
[----:B------:R-:W3:Y:S01]  /*ddb0*/  LDL.LU R4, [R1] ;  /* 0x0000000001047983 */ /* 0x000ee20000300800 */
[----:B------:R-:W-:-:S04]  /*ddc0*/  VIADD R0, R0, 0x32460 ;  /* 0x0003246000007836 */ /* 0x000fc80000000000 */
[----:B---3--:R-:W-:-:S04]  /*ddd0*/  IMAD R4, R4, 0x8, R0 ;  /* 0x0000000804047824 */ /* 0x008fc800078e0200 */
[----:B------:R-:W3:Y:S02]  /*dde0*/  SYNCS.PHASECHK.TRANS64.TRYWAIT P0, [R4+URZ], R5 ;  /* 0x00000005040075a7 */ /* 0x000ee4000800017f */
[----:B---3--:R-:W-:Y:S05]  /*ddf0*/  @!P0 BRA `(.L_x_8108) ;  /* 0x0000001000988947 */ /* 0x008fea0003800000 */
.L_x_8162:
[----:B------:R-:W-:-:S07]  /*de00*/  IMAD R3, R3, 0x8, R0 ;  /* 0x0000000803037824 */ /* 0x000fce00078e0200 */
.L_x_8109:
[----:B----4-:R4:W0:Y:S02]  /*de10*/  SYNCS.PHASECHK.TRANS64.TRYWAIT P0, [R3+URZ], R2 ;  /* 0x00000002030075a7 */ /* 0x010824000800017f */
[----:B0-----:R-:W-:Y:S05]  /*de20*/  @!P0 NANOSLEEP.SYNCS 0x989680 ;  /* 0x009896800000895d */ /* 0x001fea0003900000 */
[----:B------:R-:W0:Y:S02]  /*de30*/  @!P0 SYNCS.PHASECHK.TRANS64 P0, [R3+URZ], R2 ;  /* 0x00000002030085a7 */ /* 0x000e24000800007f */
[----:B0-----:R-:W-:Y:S05]  /*de40*/  @!P0 BRA `(.L_x_8109) ;  /* 0xfffffffc00f08947 */ /* 0x001fea000383ffff */
.L_x_8102:
[----:B------:R-:W-:Y:S05]  /*de50*/  BSYNC B0 ;  /* 0x0000000000007941 */ /* 0x000fea0003800000 */
.L_x_8101:
[----:B------:R-:W-:Y:S05]  /*de60*/  EXIT ;  /* 0x000000000000794d */ /* 0x000fea0003800000 */
.L_x_7987:
[----:B0-----:R0:W1:Y:S02]  /*de70*/  SYNCS.PHASECHK.TRANS64.TRYWAIT P0, [R5+URZ+0x32400], R0 ;  /* 0x03240000050075a7 */ /* 0x001064000800017f */
[----:B-1----:R-:W-:Y:S05]  /*de80*/  @!P0 NANOSLEEP.SYNCS 0x989680 ;  /* 0x009896800000895d */ /* 0x002fea0003900000 */
[----:B------:R-:W1:Y:S02]  /*de90*/  @!P0 SYNCS.PHASECHK.TRANS64 P0, [R5+URZ+0x32400], R0 ;  /* 0x03240000050085a7 */ /* 0x000e64000800007f */
[----:B-1----:R-:W-:Y:S05]  /*dea0*/  @!P0 BRA `(.L_x_7987) ;  /* 0xfffffffc00f08947 */ /* 0x002fea000383ffff */
[----:B------:R-:W-:Y:S05]  /*deb0*/  BRA `(.L_x_8110) ;  /* 0xffffff3800907947 */ /* 0x000fea000383ffff */
.L_x_7991:
[----:B--2---:R2:W3:Y:S02]  /*dec0*/  SYNCS.PHASECHK.TRANS64.TRYWAIT P1, [R3+URZ+0x32430], R4 ;  /* 0x03243004030075a7 */ /* 0x0044e4000802017f */
[----:B---3--:R-:W-:Y:S05]  /*ded0*/  @!P1 NANOSLEEP.SYNCS 0x989680 ;  /* 0x009896800000995d */ /* 0x008fea0003900000 */
[----:B------:R-:W3:Y:S02]  /*dee0*/  @!P1 SYNCS.PHASECHK.TRANS64 P1, [R3+URZ+0x32430], R4 ;  /* 0x03243004030095a7 */ /* 0x000ee4000802007f */
[----:B---3--:R-:W-:Y:S05]  /*def0*/  @!P1 BRA `(.L_x_7991) ;  /* 0xfffffffc00f09947 */ /* 0x008fea000383ffff */
[----:B------:R-:W-:Y:S05]  /*df00*/  BRA `(.L_x_7990) ;  /* 0xffffff3800c47947 */ /* 0x000fea000383ffff */
.L_x_7992:
[----:B---3--:R3:W4:Y:S02]  /*df10*/  SYNCS.PHASECHK.TRANS64.TRYWAIT P1, [R5+URZ+0x32410], R0 ;  /* 0x03241000050075a7 */ /* 0x008724000802017f */
[----:B----4-:R-:W-:Y:S05]  /*df20*/  @!P1 NANOSLEEP.SYNCS 0x989680 ;  /* 0x009896800000995d */ /* 0x010fea0003900000 */
[----:B------:R-:W4:Y:S02]  /*df30*/  @!P1 SYNCS.PHASECHK.TRANS64 P1, [R5+URZ+0x32410], R0 ;  /* 0x03241000050095a7 */ /* 0x000f24000802007f */
[----:B----4-:R-:W-:Y:S05]  /*df40*/  @!P1 BRA `(.L_x_7992) ;  /* 0xfffffffc00f09947 */ /* 0x010fea000383ffff */
[----:B------:R-:W-:Y:S05]  /*df50*/  BRA `(.L_x_8111) ;  /* 0xffffff3c008c7947 */ /* 0x000fea000383ffff */
.L_x_7996:
[----:B------:R0:W0:Y:S02]  /*df60*/  SYNCS.PHASECHK.TRANS64.TRYWAIT P1, [R3+URZ+0x32450], R4 ;  /* 0x03245004030075a7 */ /* 0x000024000802017f */
[----:B0-----:R-:W-:Y:S05]  /*df70*/  @!P1 NANOSLEEP.SYNCS 0x989680 ;  /* 0x009896800000995d */ /* 0x001fea0003900000 */
[----:B------:R-:W0:Y:S02]  /*df80*/  @!P1 SYNCS.PHASECHK.TRANS64 P1, [R3+URZ+0x32450], R4 ;  /* 0x03245004030095a7 */ /* 0x000e24000802007f */
[----:B0-----:R-:W-:Y:S05]  /*df90*/  @!P1 BRA `(.L_x_7996) ;  /* 0xfffffffc00f09947 */ /* 0x001fea000383ffff */
[----:B------:R-:W-:Y:S05]  /*dfa0*/  BRA `(.L_x_7995) ;  /* 0xffffff3c00987947 */ /* 0x000fea000383ffff */
.L_x_8001:
[----:B-1----:R-:W-:-:S04]  /*dfb0*/  IMAD.U32 R153, RZ, RZ, UR5 ;  /* 0x00000005ff997e24 */ /* 0x002fc8000f8e00ff */
[----:B------:R1:W2:Y:S03]  /*dfc0*/  SYNCS.PHASECHK.TRANS64.TRYWAIT P3, [R153+URZ+0x32430], R0 ;  /* 0x03243000990075a7 */ /* 0x0002a6000806017f */
[----:B--2---:R-:W-:Y:S05]  /*dfd0*/  @!P3 NANOSLEEP.SYNCS 0x989680 ;  /* 0x009896800000b95d */ /* 0x004fea0003900000 */
[----:B------:R-:W2:Y:S02]  /*dfe0*/  @!P3 SYNCS.PHASECHK.TRANS64 P3, [R153+URZ+0x32430], R0 ;  /* 0x032430009900b5a7 */ /* 0x000ea4000806007f */
[----:B--2---:R-:W-:Y:S05]  /*dff0*/  @!P3 BRA `(.L_x_8001) ;  /* 0xfffffffc00ecb947 */ /* 0x004fea000383ffff */
[----:B------:R-:W-:Y:S05]  /*e000*/  BRA `(.L_x_8000) ;  /* 0xffffff5c008c7947 */ /* 0x000fea000383ffff */
.L_x_8005:
[----:B--2---:R-:W-:-:S04]  /*e010*/  IMAD.U32 R211, RZ, RZ, UR5 ;  /* 0x00000005ffd37e24 */ /* 0x004fc8000f8e00ff */
[----:B------:R2:W3:Y:S03]  /*e020*/  SYNCS.PHASECHK.TRANS64.TRYWAIT P3, [R211+URZ+0x32450], R0 ;  /* 0x03245000d30075a7 */ /* 0x0004e6000806017f */
[----:B---3--:R-:W-:Y:S05]  /*e030*/  @!P3 NANOSLEEP.SYNCS 0x989680 ;  /* 0x009896800000b95d */ /* 0x008fea0003900000 */
[----:B------:R-:W3:Y:S02]  /*e040*/  @!P3 SYNCS.PHASECHK.TRANS64 P3, [R211+URZ+0x32450], R0 ;  /* 0x03245000d300b5a7 */ /* 0x000ee4000806007f */
[----:B---3--:R-:W-:Y:S05]  /*e050*/  @!P3 BRA `(.L_x_8005) ;  /* 0xfffffffc00ecb947 */ /* 0x008fea000383ffff */
[----:B------:R-:W-:Y:S05]  /*e060*/  BRA `(.L_x_8004) ;  /* 0xffffff6000087947 */ /* 0x000fea000383ffff */
.L_x_8043:
        /* <DEDUP_REMOVED lines=11> */
.L_x_8113:
[----:B------:R-:W-:Y:S05]  /*e120*/  BSYNC B0 ;  /* 0x0000000000007941 */ /* 0x000fea0003800000 */
.L_x_8112:
[----:B------:R-:W-:Y:S05]  /*e130*/  BRA `(.L_x_8114) ;  /* 0xffffffc800a47947 */ /* 0x000fea000383ffff */
.L_x_8044:
[----:B------:R-:W-:Y:S01]  /*e140*/  BSSY B0, `(.L_x_8115) ;  /* 0x0000006000007945 */ /* 0x000fe20003800000 */
[----:B------:R-:W-:-:S07]  /*e150*/  IMAD.MOV.U32 R15, RZ, RZ, -0x1 ;  /* 0xffffffffff0f7424 */ /* 0x000fce00078e00ff */
[----:B------:R-:W-:Y:S05]  /*e160*/  WARPSYNC.COLLECTIVE R15, `(.L_x_8116) ;  /* 0x000000000f0c7348 */ /* 0x000fea0003c00000 */
[----:B------:R-:W-:Y:S02]  /*e170*/  ELECT P6, UR62, PT ;  /* 0x00000000003e782f */ /* 0x000fe400038c0000 */
[----:B------:R-:W-:Y:S01]  /*e180*/  MOV R14, UR62 ;  /* 0x0000003e000e7c02 */ /* 0x000fe20008000f00 */
[----:B------:R-:W-:Y:S10]  /*e190*/  ENDCOLLECTIVE ;  /* 0x000000000000791b */ /* 0x000ff40003800000 */
.L_x_8116:
[----:B------:R-:W-:Y:S05]  /*e1a0*/  BSYNC B0 ;  /* 0x0000000000007941 */ /* 0x000fea0003800000 */
.L_x_8115:
[----:B------:R-:W-:Y:S05]  /*e1b0*/  BRA `(.L_x_8117) ;  /* 0xffffffc8009c7947 */ /* 0x000fea000383ffff */
.L_x_8047:
[----:B0-----:R0:W1:Y:S02]  /*e1c0*/  SYNCS.PHASECHK.TRANS64.TRYWAIT P0, [R8+URZ+0x32440], R10 ;  /* 0x0324400a080075a7 */ /* 0x001064000800017f */
[----:B-1----:R-:W-:Y:S05]  /*e1d0*/  @!P0 NANOSLEEP.SYNCS 0x989680 ;  /* 0x009896800000895d */ /* 0x002fea0003900000 */
[----:B------:R-:W1:Y:S02]  /*e1e0*/  @!P0 SYNCS.PHASECHK.TRANS64 P0, [R8+URZ+0x32440], R10 ;  /* 0x0324400a080085a7 */ /* 0x000e64000800007f */
[----:B-1----:R-:W-:Y:S05]  /*e1f0*/  @!P0 BRA `(.L_x_8047) ;  /* 0xfffffffc00f08947 */ /* 0x002fea000383ffff */
[----:B------:R-:W-:Y:S05]  /*e200*/  BRA `(.L_x_8118) ;  /* 0xffffffcc000c7947 */ /* 0x000fea000383ffff */
.L_x_8051:
        /* <DEDUP_REMOVED lines=8> */
.L_x_8054:
[----:B0-----:R0:W1:Y:S02]  /*e290*/  SYNCS.PHASECHK.TRANS64.TRYWAIT P0, [R8+URZ+0x32460], R6 ;  /* 0x03246006080075a7 */ /* 0x001064000800017f */
[----:B-1----:R-:W-:Y:S05]  /*e2a0*/  @!P0 NANOSLEEP.SYNCS 0x989680 ;  /* 0x009896800000895d */ /* 0x002fea0003900000 */
[----:B------:R-:W1:Y:S02]  /*e2b0*/  @!P0 SYNCS.PHASECHK.TRANS64 P0, [R8+URZ+0x32460], R6 ;  /* 0x03246006080085a7 */ /* 0x000e64000800007f */
[----:B-1----:R-:W-:Y:S05]  /*e2c0*/  @!P0 BRA `(.L_x_8054) ;  /* 0xfffffffc00f08947 */ /* 0x002fea000383ffff */
[----:B------:R-:W-:Y:S05]  /*e2d0*/  BRA `(.L_x_8120) ;  /* 0xffffffd000947947 */ /* 0x000fea000383ffff */
.L_x_8063:
[----:B-1----:R1:W2:Y:S02]  /*e2e0*/  SYNCS.PHASECHK.TRANS64.TRYWAIT P0, [R3+URZ+0x32440], R6 ;  /* 0x03244006030075a7 */ /* 0x0022a4000800017f */
[----:B--2---:R-:W-:Y:S05]  /*e2f0*/  @!P0 NANOSLEEP.SYNCS 0x989680 ;  /* 0x009896800000895d */ /* 0x004fea0003900000 */
[----:B------:R-:W2:Y:S02]  /*e300*/  @!P0 SYNCS.PHASECHK.TRANS64 P0, [R3+URZ+0x32440], R6 ;  /* 0x03244006030085a7 */ /* 0x000ea4000800007f */
[----:B--2---:R-:W-:Y:S05]  /*e310*/  @!P0 BRA `(.L_x_8063) ;  /* 0xfffffffc00f08947 */ /* 0x004fea000383ffff */
[----:B------:R-:W-:Y:S05]  /*e320*/  BRA `(.L_x_8121) ;  /* 0xffffffd8001c7947 */ /* 0x000fea000383ffff */
.L_x_8065:
[----:B--2---:R2:W3:Y:S02]  /*e330*/  SYNCS.PHASECHK.TRANS64.TRYWAIT P0, [R3+URZ+0x32460], R6 ;  /* 0x03246006030075a7 */ /* 0x0044e4000800017f */
[----:B---3--:R-:W-:Y:S05]  /*e340*/  @!P0 NANOSLEEP.SYNCS 0x989680 ;  /* 0x009896800000895d */ /* 0x008fea0003900000 */
[----:B------:R-:W3:Y:S02]  /*e350*/  @!P0 SYNCS.PHASECHK.TRANS64 P0, [R3+URZ+0x32460], R6 ;  /* 0x03246006030085a7 */ /* 0x000ee4000800007f */
[----:B---3--:R-:W-:Y:S05]  /*e360*/  @!P0 BRA `(.L_x_8065) ;  /* 0xfffffffc00f08947 */ /* 0x008fea000383ffff */
[----:B------:R-:W-:Y:S05]  /*e370*/  BRA `(.L_x_8122) ;  /* 0xffffffd8008c7947 */ /* 0x000fea000383ffff */
.L_x_8070:
[----:B--2---:R2:W3:Y:S02]  /*e380*/  SYNCS.PHASECHK.TRANS64.TRYWAIT P0, [R2+URZ+0x32440], R3 ;  /* 0x03244003020075a7 */ /* 0x0044e4000800017f */
[----:B---3--:R-:W-:Y:S05]  /*e390*/  @!P0 NANOSLEEP.SYNCS 0x989680 ;  /* 0x009896800000895d */ /* 0x008fea0003900000 */
[----:B------:R-:W3:Y:S02]  /*e3a0*/  @!P0 SYNCS.PHASECHK.TRANS64 P0, [R2+URZ+0x32440], R3 ;  /* 0x03244003020085a7 */ /* 0x000ee4000800007f */
[----:B---3--:R-:W-:Y:S05]  /*e3b0*/  @!P0 BRA `(.L_x_8070) ;  /* 0xfffffffc00f08947 */ /* 0x008fea000383ffff */
[----:B------:R-:W-:Y:S05]  /*e3c0*/  BRA `(.L_x_8123) ;  /* 0xffffffdc00d47947 */ /* 0x000fea000383ffff */
.L_x_8072:
[----:B-1----:R1:W3:Y:S02]  /*e3d0*/  SYNCS.PHASECHK.TRANS64.TRYWAIT P1, [R2+URZ+0x32460], R3 ;  /* 0x03246003020075a7 */ /* 0x0022e4000802017f */
[----:B---3--:R-:W-:Y:S05]  /*e3e0*/  @!P1 NANOSLEEP.SYNCS 0x989680 ;  /* 0x009896800000995d */ /* 0x008fea0003900000 */
[----:B------:R-:W3:Y:S02]  /*e3f0*/  @!P1 SYNCS.PHASECHK.TRANS64 P1, [R2+URZ+0x32460], R3 ;  /* 0x03246003020095a7 */ /* 0x000ee4000802007f */
[----:B---3--:R-:W-:Y:S05]  /*e400*/  @!P1 BRA `(.L_x_8072) ;  /* 0xfffffffc00f09947 */ /* 0x008fea000383ffff */
[----:B------:R-:W-:Y:S05]  /*e410*/  BRA `(.L_x_8124) ;  /* 0xffffffe000407947 */ /* 0x000fea000383ffff */
.L_x_8077:
[----:B---3--:R3:W4:Y:S02]  /*e420*/  SYNCS.PHASECHK.TRANS64.TRYWAIT P0, [R2+URZ+0x32440], R3 ;  /* 0x03244003020075a7 */ /* 0x008724000800017f */
[----:B----4-:R-:W-:Y:S05]  /*e430*/  @!P0 NANOSLEEP.SYNCS 0x989680 ;  /* 0x009896800000895d */ /* 0x010fea0003900000 */
[----:B------:R-:W4:Y:S02]  /*e440*/  @!P0 SYNCS.PHASECHK.TRANS64 P0, [R2+URZ+0x32440], R3 ;  /* 0x03244003020085a7 */ /* 0x000f24000800007f */
[----:B----4-:R-:W-:Y:S05]  /*e450*/  @!P0 BRA `(.L_x_8077) ;  /* 0xfffffffc00f08947 */ /* 0x010fea000383ffff */
[----:B------:R-:W-:Y:S05]  /*e460*/  BRA `(.L_x_8125) ;  /* 0xffffffe400647947 */ /* 0x000fea000383ffff */
.L_x_8079:
[----:B-1----:R1:W2:Y:S02]  /*e470*/  SYNCS.PHASECHK.TRANS64.TRYWAIT P1, [R2+URZ+0x32460], R3 ;  /* 0x03246003020075a7 */ /* 0x0022a4000802017f */
[----:B--2---:R-:W-:Y:S05]  /*e480*/  @!P1 NANOSLEEP.SYNCS 0x989680 ;  /* 0x009896800000995d */ /* 0x004fea0003900000 */
[----:B------:R-:W2:Y:S02]  /*e490*/  @!P1 SYNCS.PHASECHK.TRANS64 P1, [R2+URZ+0x32460], R3 ;  /* 0x03246003020095a7 */ /* 0x000ea4000802007f */
[----:B--2---:R-:W-:Y:S05]  /*e4a0*/  @!P1 BRA `(.L_x_8079) ;  /* 0xfffffffc00f09947 */ /* 0x004fea000383ffff */
[----:B------:R-:W-:Y:S05]  /*e4b0*/  BRA `(.L_x_8126) ;  /* 0xffffffe400d47947 */ /* 0x000fea000383ffff */
.L_x_8084:
        /* <DEDUP_REMOVED lines=8> */
.L_x_8128:
[----:B------:R-:W-:Y:S05]  /*e540*/  BSYNC B0 ;  /* 0x0000000000007941 */ /* 0x000fea0003800000 */
.L_x_8127:
        /* <DEDUP_REMOVED lines=8> */
.L_x_8129:
[----:B------:R-:W-:Y:S01]  /*e5d0*/  IMAD.MOV.U32 R5, RZ, RZ, R14 ;  /* 0x000000ffff057224 */ /* 0x000fe200078e000e */
[----:B------:R-:W-:Y:S06]  /*e5e0*/  BRA `(.L_x_8130) ;  /* 0xffffffe800c87947 */ /* 0x000fec000383ffff */
.L_x_8087:
        /* <DEDUP_REMOVED lines=8> */
.L_x_8132:
[----:B------:R-:W-:Y:S05]  /*e670*/  BSYNC B0 ;  /* 0x0000000000007941 */ /* 0x000fea0003800000 */
.L_x_8131:
        /* <DEDUP_REMOVED lines=10> */
.L_x_8133:
        /* <DEDUP_REMOVED lines=8> */
.L_x_8134:
        /* <DEDUP_REMOVED lines=8> */
.L_x_8135:
        /* <DEDUP_REMOVED lines=8> */
.L_x_8136:
        /* <DEDUP_REMOVED lines=8> */
.L_x_8137:
[----:B------:R-:W-:Y:S05]  /*e920*/  BRA `(.L_x_8138) ;  /* 0xffffffe8008c7947 */ /* 0x000fea000383ffff */
.L_x_8092:
        /* <DEDUP_REMOVED lines=8> */
.L_x_8140:
[----:B------:R-:W-:Y:S05]  /*e9b0*/  BSYNC B0 ;  /* 0x0000000000007941 */ /* 0x000fea0003800000 */
.L_x_8139:
        /* <DEDUP_REMOVED lines=10> */
.L_x_8141:
        /* <DEDUP_REMOVED lines=8> */
.L_x_8142:
        /* <DEDUP_REMOVED lines=8> */
.L_x_8143:
        /* <DEDUP_REMOVED lines=8> */
.L_x_8144:
        /* <DEDUP_REMOVED lines=8> */
.L_x_8145:
[----:B------:R-:W-:Y:S05]  /*ec60*/  BRA `(.L_x_8146) ;  /* 0xffffffe800707947 */ /* 0x000fea000383ffff */
.L_x_8094:
[----:B------:R-:W-:Y:S01]  /*ec70*/  BSSY B0, `(.L_x_8147) ;  /* 0x0000006000007945 */ /* 0x000fe20003800000 */
[----:B------:R-:W-:Y:S01]  /*ec80*/  PLOP3.LUT P6, PT, P6, PT, PT, 0x8, 0x0 ;  /* 0x000000000000781c */ /* 0x000fe200037ce170 */
[----:B------:R-:W-:-:S12]  /*ec90*/  IMAD.MOV.U32 R15, RZ, RZ, -0x1 ;  /* 0xffffffffff0f7424 */ /* 0x000fd800078e00ff */
[----:B01----:R-:W-:Y:S05]  /*eca0*/  WARPSYNC.COLLECTIVE R15, `(.L_x_8148) ;  /* 0x000000000f087348 */ /* 0x003fea0003c00000 */
[----:B------:R-:W-:Y:S01]  /*ecb0*/  VOTE.ANY R14, PT, P6 ;  /* 0x00000000000e7806 */ /* 0x000fe200030e0100 */
[----:B01----:R-:W-:Y:S06]  /*ecc0*/  ENDCOLLECTIVE ;  /* 0x000000000000791b */ /* 0x003fec0003800000 */
.L_x_8148:
[----:B------:R-:W-:Y:S05]  /*ecd0*/  BSYNC B0 ;  /* 0x0000000000007941 */ /* 0x000fea0003800000 */
.L_x_8147:
        /* <DEDUP_REMOVED lines=9> */
.L_x_8149:
[----:B------:R-:W-:Y:S01]  /*ed70*/  IMAD.MOV.U32 R17, RZ, RZ, R14 ;  /* 0x000000ffff117224 */ /* 0x000fe200078e000e */
[----:B------:R-:W-:Y:S06]  /*ed80*/  BRA `(.L_x_8150) ;  /* 0xffffffe800607947 */ /* 0x000fec000383ffff */
.L_x_8096:
[----:B------:R-:W-:Y:S01]  /*ed90*/  BSSY B0, `(.L_x_8151) ;  /* 0x0000007000007945 */ /* 0x000fe20003800000 */
[----:B------:R-:W-:Y:S02]  /*eda0*/  IMAD.MOV.U32 R13, RZ, RZ, R2 ;  /* 0x000000ffff0d7224 */ /* 0x000fe400078e0002 */
[----:B------:R-:W-:Y:S02]  /*edb0*/  IMAD.MOV.U32 R11, RZ, RZ, 0x1f ;  /* 0x0000001fff0b7424 */ /* 0x000fe400078e00ff */
[----:B------:R-:W-:-:S07]  /*edc0*/  IMAD.MOV.U32 R15, RZ, RZ, -0x1 ;  /* 0xffffffffff0f7424 */ /* 0x000fce00078e00ff */
[----:B0-23--:R-:W-:Y:S05]  /*edd0*/  WARPSYNC.COLLECTIVE R15, `(.L_x_8152) ;  /* 0x000000000f087348 */ /* 0x00dfea0003c00000 */
[----:B------:R1:W4:Y:S02]  /*ede0*/  SHFL.IDX P6, R14, R13, R12, R11 ;  /* 0x0000000c0d0e7389 */ /* 0x00032400000c000b */
[----:B01234-:R-:W-:Y:S01]  /*edf0*/  ENDCOLLECTIVE ;  /* 0x000000000000791b */ /* 0x01ffe20003800000 */
.L_x_8152:
[----:B------:R-:W-:Y:S05]  /*ee00*/  BSYNC B0 ;  /* 0x0000000000007941 */ /* 0x000fea0003800000 */
.L_x_8151:
[----:B------:R-:W-:Y:S05]  /*ee10*/  BRA `(.L_x_8095) ;  /* 0xffffffe800587947 */ /* 0x000fea000383ffff */
.L_x_8099:
[----:B0-----:R0:W3:Y:S02]  /*ee20*/  SYNCS.PHASECHK.TRANS64.TRYWAIT P0, [R0+URZ+0x32420], R3 ;  /* 0x03242003000075a7 */ /* 0x0010e4000800017f */
[----:B---3--:R-:W-:Y:S05]  /*ee30*/  @!P0 NANOSLEEP.SYNCS 0x989680 ;  /* 0x009896800000895d */ /* 0x008fea0003900000 */
[----:B------:R-:W3:Y:S02]  /*ee40*/  @!P0 SYNCS.PHASECHK.TRANS64 P0, [R0+URZ+0x32420], R3 ;  /* 0x03242003000085a7 */ /* 0x000ee4000800007f */
[----:B---3--:R-:W-:Y:S05]  /*ee50*/  @!P0 BRA `(.L_x_8099) ;  /* 0xfffffffc00f08947 */ /* 0x008fea000383ffff */
[----:B------:R-:W-:Y:S05]  /*ee60*/  BRA `(.L_x_8153) ;  /* 0xffffffec00387947 */ /* 0x000fea000383ffff */
.L_x_8100:
[----:B--2---:R-:W2:Y:S01]  /*ee70*/  S2R R2, SR_TID.X ;  /* 0x0000000000027919 */ /* 0x004ea20000002100 */
        /* <DEDUP_REMOVED lines=10> */
.L_x_8155:
[----:B------:R-:W-:Y:S05]  /*ef20*/  BSYNC B0 ;  /* 0x0000000000007941 */ /* 0x000fea0003800000 */
.L_x_8154:
[----:B------:R-:W-:Y:S05]  /*ef30*/  BRA `(.L_x_8156) ;  /* 0xffffffec001c7947 */ /* 0x000fea000383ffff */
.L_x_8103:
[----:B------:R-:W-:Y:S01]  /*ef40*/  BSSY B1, `(.L_x_8157) ;  /* 0x0000006000017945 */ /* 0x000fe20003800000 */
[----:B------:R-:W-:-:S07]  /*ef50*/  IMAD.MOV.U32 R15, RZ, RZ, -0x1 ;  /* 0xffffffffff0f7424 */ /* 0x000fce00078e00ff */
[----:B012---:R-:W-:Y:S05]  /*ef60*/  WARPSYNC.COLLECTIVE R15, `(.L_x_8158) ;  /* 0x000000000f0c7348 */ /* 0x007fea0003c00000 */
[----:B------:R-:W-:Y:S02]  /*ef70*/  ELECT P6, UR62, PT ;  /* 0x00000000003e782f */ /* 0x000fe400038c0000 */
[----:B------:R-:W-:Y:S01]  /*ef80*/  MOV R14, UR62 ;  /* 0x0000003e000e7c02 */ /* 0x000fe20008000f00 */
[----:B012---:R-:W-:Y:S10]  /*ef90*/  ENDCOLLECTIVE ;  /* 0x000000000000791b */ /* 0x007ff40003800000 */
.L_x_8158:
[----:B------:R-:W-:Y:S05]  /*efa0*/  BSYNC B1 ;  /* 0x0000000000017941 */ /* 0x000fea0003800000 */
.L_x_8157:
[----:B------:R-:W-:Y:S05]  /*efb0*/  BRA `(.L_x_8159) ;  /* 0xffffffec00147947 */ /* 0x000fea000383ffff */
.L_x_8105:
[----:B0-----:R0:W2:Y:S02]  /*efc0*/  SYNCS.PHASECHK.TRANS64.TRYWAIT P0, [R6+URZ], R5 ;  /* 0x00000005060075a7 */ /* 0x0010a4000800017f */
[----:B--2---:R-:W-:Y:S05]  /*efd0*/  @!P0 NANOSLEEP.SYNCS 0x989680 ;  /* 0x009896800000895d */ /* 0x004fea0003900000 */
[----:B------:R-:W2:Y:S02]  /*efe0*/  @!P0 SYNCS.PHASECHK.TRANS64 P0, [R6+URZ], R5 ;  /* 0x00000005060085a7 */ /* 0x000ea4000800007f */
[----:B--2---:R-:W-:Y:S05]  /*eff0*/  @!P0 BRA `(.L_x_8105) ;  /* 0xfffffffc00f08947 */ /* 0x004fea000383ffff */
[----:B------:R-:W-:Y:S05]  /*f000*/  BRA `(.L_x_8160) ;  /* 0xffffffec00587947 */ /* 0x000fea000383ffff */
.L_x_8106:
[----:B--2---:R2:W3:Y:S02]  /*f010*/  SYNCS.PHASECHK.TRANS64.TRYWAIT P0, [R7+URZ], R2 ;  /* 0x00000002070075a7 */ /* 0x0044e4000800017f */
[----:B---3--:R-:W-:Y:S05]  /*f020*/  @!P0 NANOSLEEP.SYNCS 0x989680 ;  /* 0x009896800000895d */ /* 0x008fea0003900000 */
[----:B------:R-:W3:Y:S02]  /*f030*/  @!P0 SYNCS.PHASECHK.TRANS64 P0, [R7+URZ], R2 ;  /* 0x00000002070085a7 */ /* 0x000ee4000800007f */
[----:B---3--:R-:W-:Y:S05]  /*f040*/  @!P0 BRA `(.L_x_8106) ;  /* 0xfffffffc00f08947 */ /* 0x008fea000383ffff */
[----:B------:R-:W-:Y:S05]  /*f050*/  BRA `(.L_x_8161) ;  /* 0xffffffec004c7947 */ /* 0x000fea000383ffff */
.L_x_8108:
[----:B---3--:R3:W4:Y:S02]  /*f060*/  SYNCS.PHASECHK.TRANS64.TRYWAIT P0, [R4+URZ], R5 ;  /* 0x00000005040075a7 */ /* 0x008724000800017f */
[----:B----4-:R-:W-:Y:S05]  /*f070*/  @!P0 NANOSLEEP.SYNCS 0x989680 ;  /* 0x009896800000895d */ /* 0x010fea0003900000 */
[----:B------:R-:W4:Y:S02]  /*f080*/  @!P0 SYNCS.PHASECHK.TRANS64 P0, [R4+URZ], R5 ;  /* 0x00000005040085a7 */ /* 0x000f24000800007f */
[----:B----4-:R-:W-:Y:S05]  /*f090*/  @!P0 BRA `(.L_x_8108) ;  /* 0xfffffffc00f08947 */ /* 0x010fea000383ffff */
[----:B------:R-:W-:Y:S05]  /*f0a0*/  BRA `(.L_x_8162) ;  /* 0xffffffec00547947 */ /* 0x000fea000383ffff */
.L_x_8163:
        /* <DEDUP_REMOVED lines=13> */
.L_x_11962:


//--------------------- .text._ZN7cutlass13device_kernelIN5flash11enable_sm90INS1_16FlashAttnFwdSm90INS1_25CollectiveMainloopFwdSm90ILi2EN4cute5tupleIJNS5_1CILi1EEES8_S8_EEENS6_IJNS7_ILi128EEENS7_ILi96EEENS7_ILi64EEEEEELi256ENS_10bfloat16_tEfNS_4arch4Sm90ELb0ELb0ELb0ELb1ELb0ELb1ELb1ELb1ELb0ELb0ELb0ELb0EEENS1_21CollectiveEpilogueFwdINS6_IJSA_NS7_ILi256EEESB_EEES9_SE_SG_Li256ELb1ELb0ELb0ELb0EEENS1_36VarlenDynamicPersistentTileSchedulerILi128ELi96ELi256ELi32ELb0ELb0ELb1ELb0ELb1ELb1EEEEEEEEEvNT_6ParamsE --------------------------
	.section	.text._ZN7cutlass13device_kernelIN5flash11enable_sm90INS1_16FlashAttnFwdSm90INS1_25CollectiveMainloopFwdSm90ILi2EN4cute5tupleIJNS5_1CILi1EEES8_S8_EEENS6_IJNS7_ILi128EEENS7_ILi96EEENS7_ILi64EEEEEELi256ENS_10bfloat16_tEfNS_4arch4Sm90ELb0ELb0ELb0ELb1ELb0ELb1ELb1ELb1ELb0ELb0ELb0ELb0EEENS1_21CollectiveEpilogueFwdINS6_IJSA_NS7_ILi256EEESB_EEES9_SE_SG_Li256ELb1ELb0ELb0ELb0EEENS1_36VarlenDynamicPersistentTileSchedulerILi128ELi96ELi256ELi32ELb0ELb0ELb1ELb0ELb1ELb1EEEEEEEEEvNT_6ParamsE,"ax",@progbits
	.align	128
.text._ZN7cutlass13device_kernelIN5flash11enable_sm90INS1_16FlashAttnFwdSm90INS1_25CollectiveMainloopFwdSm90ILi2EN4cute5tupleIJNS5_1CILi1EEES8_S8_EEENS6_IJNS7_ILi128EEENS7_ILi96EEENS7_ILi64EEEEEELi256ENS_10bfloat16_tEfNS_4arch4Sm90ELb0ELb0ELb0ELb1ELb0ELb1ELb1ELb1ELb0ELb0ELb0ELb0EEENS1_21CollectiveEpilogueFwdINS6_IJSA_NS7_ILi256EEESB_EEES9_SE_SG_Li256ELb1ELb0ELb0ELb0EEENS1_36VarlenDynamicPersistentTileSchedulerILi128ELi96ELi256ELi32ELb0ELb0ELb1ELb0ELb1ELb1EEEEEEEEEvNT_6ParamsE:
        .type           _ZN7cutlass13device_kernelIN5flash11enable_sm90INS1_16FlashAttnFwdSm90INS1_25CollectiveMainloopFwdSm90ILi2EN4cute5tupleIJNS5_1CILi1EEES8_S8_EEENS6_IJNS7_ILi128EEENS7_ILi96EEENS7_ILi64EEEEEELi256ENS_10bfloat16_tEfNS_4arch4Sm90ELb0ELb0ELb0ELb1ELb0ELb1ELb1ELb1ELb0ELb0ELb0ELb0EEENS1_21CollectiveEpilogueFwdINS6_IJSA_NS7_ILi256EEESB_EEES9_SE_SG_Li256ELb1ELb0ELb0ELb0EEENS1_36VarlenDynamicPersistentTileSchedulerILi128ELi96ELi256ELi32ELb0ELb0ELb1ELb0ELb1ELb1EEEEEEEEEvNT_6ParamsE,@function
        .size           _ZN7cutlass13device_kernelIN5flash11enable_sm90INS1_16FlashAttnFwdSm90INS1_25CollectiveMainloopFwdSm90ILi2EN4cute5tupleIJNS5_1CILi1EEES8_S8_EEENS6_IJNS7_ILi128EEENS7_ILi96EEENS7_ILi64EEEEEELi256ENS_10bfloat16_tEfNS_4arch4Sm90ELb0ELb0ELb0ELb1ELb0ELb1ELb1ELb1ELb0ELb0ELb0ELb0EEENS1_21CollectiveEpilogueFwdINS6_IJSA_NS7_ILi256EEESB_EEES9_SE_SG_Li256ELb1ELb0ELb0ELb0EEENS1_36VarlenDynamicPersistentTileSchedulerILi128ELi96ELi256ELi32ELb0ELb0ELb1ELb0ELb1ELb1EEEEEEEEEvNT_6ParamsE,(.L_x_11963 - _ZN7cutlass13device_kernelIN5flash11enable_sm90INS1_16FlashAttnFwdSm90INS1_25CollectiveMainloopFwdSm90ILi2EN4cute5tupleIJNS5_1CILi1EEES8_S8_EEENS6_IJNS7_ILi128EEENS7_ILi96EEENS7_ILi64EEEEEELi256ENS_10bfloat16_tEfNS_4arch4Sm90ELb0ELb0ELb0ELb1ELb0ELb1ELb1ELb1ELb0ELb0ELb0ELb0EEENS1_21CollectiveEpilogueFwdINS6_IJSA_NS7_ILi256EEESB_EEES9_SE_SG_Li256ELb1ELb0ELb0ELb0EEENS1_36VarlenDynamicPersistentTileSchedulerILi128ELi96ELi256ELi32ELb0ELb0ELb1ELb0ELb1ELb1EEEEEEEEEvNT_6ParamsE)
        .other          _ZN7cutlass13device_kernelIN5flash11enable_sm90INS1_16FlashAttnFwdSm90INS1_25CollectiveMainloopFwdSm90ILi2EN4cute5tupleIJNS5_1CILi1EEES8_S8_EEENS6_IJNS7_ILi128EEENS7_ILi96EEENS7_ILi64EEEEEELi256ENS_10bfloat16_tEfNS_4arch4Sm90ELb0ELb0ELb0ELb1ELb0ELb1ELb1ELb1ELb0ELb0ELb0ELb0EEENS1_21CollectiveEpilogueFwdINS6_IJSA_NS7_ILi256EEESB_EEES9_SE_SG_Li256ELb1ELb0ELb0ELb0EEENS1_36VarlenDynamicPersistentTileSchedulerILi128ELi96ELi256ELi32ELb0ELb0ELb1ELb0ELb1ELb1EEEEEEEEEvNT_6ParamsE,@"STO_CUDA_ENTRY STV_DEFAULT"
_ZN7cutlass13device_kernelIN5flash11enable_sm90INS1_16FlashAttnFwdSm90INS1_25CollectiveMainloopFwdSm90ILi2EN4cute5tupleIJNS5_1CILi1EEES8_S8_EEENS6_IJNS7_ILi128EEENS7_ILi96EEENS7_ILi64EEEEEELi256ENS_10bfloat16_tEfNS_4arch4Sm90ELb0ELb0ELb0ELb1ELb0ELb1ELb1ELb1ELb0ELb0ELb0ELb0EEENS1_21CollectiveEpilogueFwdINS6_IJSA_NS7_ILi256EEESB_EEES9_SE_SG_Li256ELb1ELb0ELb0ELb0EEENS1_36VarlenDynamicPersistentTileSchedulerILi128ELi96ELi256ELi32ELb0ELb0ELb1ELb0ELb1ELb1EEEEEEEEEvNT_6ParamsE:
        /* <DEDUP_REMOVED lines=30> */
.L_x_8165:
[----:B------:R-:W-:Y:S05]  /*01e0*/  BSYNC B0 ;  /* 0x0000000000007941 */ /* 0x000fea0003800000 */
.L_x_8164:
        /* <DEDUP_REMOVED lines=43> */
.L_x_8166:
        /* <DEDUP_REMOVED lines=22> */
.L_x_8167:
        /* <DEDUP_REMOVED lines=18> */
.L_x_8168:
        /* <DEDUP_REMOVED lines=22> */
.L_x_8169:
        /* <DEDUP_REMOVED lines=22> */
.L_x_8170:
        /* <DEDUP_REMOVED lines=10> */
.L_x_8173:
        /* <DEDUP_REMOVED lines=8> */
[----:B--2---:R-:W-:-:S06]  /*0b00*/  ULEA UR4, UR5, UR4, 0x18 ;  /* 0x0000000405047291 */ /* 0x004fcc000f8ec03f */
[----:B------:R-:W-:Y:S01]  /*0b10*/  IMAD.U32 R18, RZ, RZ, UR4 ;  /* 0x00000004ff127e24 */ /* 0x000fe2000f8e00ff */
[----:B-1----:R-:W-:Y:S01]  /*0b20*/  SHF.R.U32.HI R0, RZ, 0x7, R0 ;  /* 0x00000007ff007819 */ /* 0x002fe20000011600 */
[----:B------:R-:W-:-:S03]  /*0b30*/  ULDC UR4, c[0x0][0xd14] ;  /* 0x0003450000047ab9 */ /* 0x000fc60000000800 */
[----:B------:R-:W-:-:S13]  /*0b40*/  ISETP.NE.AND P0, PT, R0, 0x1, PT ;  /* 0x000000010000780c */ /* 0x000fda0003f05270 */
[----:B------:R-:W-:Y:S08]  /*0b50*/  @!P0 BAR.ARV 0x9, 0x100 ;  /* 0x0244000000008b1d */ /* 0x000ff00000002000 */
[----:B------:R-:W-:Y:S06]  /*0b60*/  BAR.SYNC.DEFER_BLOCKING 0x5, 0x120 ;  /* 0x0144800000007b1d */ /* 0x000fec0000010000 */
[----:B------:R-:W1:Y:S02]  /*0b70*/  LDS.128 R32, [R18+0x324d0] ;  /* 0x0324d00012207984 */ /* 0x000e640000000c00 */
[----:B------:R-:W-:Y:S06]  /*0b80*/  BAR.ARV 0x4, 0x120 ;  /* 0x0104800000007b1d */ /* 0x000fec0000002000 */
[----:B-1----:R-:W-:-:S13]  /*0b90*/  ISETP.GE.AND P0, PT, R35, UR4, PT ;  /* 0x0000000423007c0c */ /* 0x002fda000bf06270 */
[----:B------:R-:W-:Y:S05]  /*0ba0*/  @P0 BRA `(.L_x_8174) ;  /* 0x0000015400180947 */ /* 0x000fea0003800000 */
[----:B------:R-:W2:Y:S01]  /*0bb0*/  LDL R3, [R1+0x80] ;  /* 0x0000800001037983 */ /* 0x000ea20000100800 */
[----:B------:R-:W-:Y:S01]  /*0bc0*/  CS2R R22, SRZ ;  /* 0x0000000000167805 */ /* 0x000fe2000001ff00 */
[----:B------:R-:W-:Y:S01]  /*0bd0*/  IMAD.MOV.U32 R200, RZ, RZ, RZ ;  /* 0x000000ffffc87224 */ /* 0x000fe200078e00ff */
[----:B0-----:R-:W0:Y:S01]  /*0be0*/  S2R R2, SR_TID.X ;  /* 0x0000000000027919 */ /* 0x001e220000002100 */
[----:B------:R-:W-:Y:S02]  /*0bf0*/  IMAD.MOV.U32 R224, RZ, RZ, RZ ;  /* 0x000000ffffe07224 */ /* 0x000fe400078e00ff */
[----:B0-----:R-:W-:-:S05]  /*0c00*/  VIADD R237, R2, 0xffffff80 ;  /* 0xffffff8002ed7836 */ /* 0x001fca0000000000 */
[----:B------:R-:W-:-:S04]  /*0c10*/  SHF.R.S32.HI R0, RZ, 0x1f, R237 ;  /* 0x0000001fff007819 */ /* 0x000fc800000114ed */
[CC--:B------:R-:W-:Y:S02]  /*0c20*/  LEA.HI R2, R0.reuse, R237.reuse, RZ, 0x4 ;  /* 0x000000ed00027211 */ /* 0x0c0fe400078f20ff */
[----:B------:R-:W-:-:S04]  /*0c30*/  LEA.HI R217, R0, R237, RZ, 0x5 ;  /* 0x000000ed00d97211 */ /* 0x000fc800078f28ff */
[----:B------:R-:W-:Y:S02]  /*0c40*/  SHF.R.S32.HI R217, RZ, 0x5, R217 ;  /* 0x00000005ffd97819 */ /* 0x000fe400000114d9 */
[----:B--2---:R-:W-:Y:S02]  /*0c50*/  R2UR UR4, R3 ;  /* 0x00000000030472ca */ /* 0x004fe400000e0000 */
[----:B------:R-:W-:-:S04]  /*0c60*/  LEA.HI R3, R0, R237, RZ, 0x7 ;  /* 0x000000ed00037211 */ /* 0x000fc800078f38ff */
[----:B------:R-:W-:Y:S02]  /*0c70*/  LOP3.LUT R230, R3, 0xffffff80, RZ, 0xc0, !PT ;  /* 0xffffff8003e67812 */ /* 0x000fe400078ec0ff */
[----:B------:R-:W-:-:S03]  /*0c80*/  SHF.R.S32.HI R232, RZ, 0x7, R3 ;  /* 0x00000007ffe87819 */ /* 0x000fc60000011403 */
[----:B------:R-:W-:Y:S01]  /*0c90*/  IMAD.IADD R230, R237, 0x1, -R230 ;  /* 0x00000001ede67824 */ /* 0x000fe200078e0ae6 */
[----:B------:R-:W-:Y:S01]  /*0ca0*/  LEA.HI R3, R3, R232, RZ, 0x1 ;  /* 0x000000e803037211 */ /* 0x000fe200078f08ff */
[----:B------:R-:W-:-:S03]  /*0cb0*/  ULOP3.LUT UR4, UR4, 0x1, URZ, 0xfc, !UPT ;  /* 0x0000000104047892 */ /* 0x000fc6000f8efc3f */
        /* <DEDUP_REMOVED lines=9> */
[----:B------:R-:W-:Y:S02]  /*0d50*/  LOP3.LUT R233, R6, 0x7ffffffc, RZ, 0xc0, !PT ;  /* 0x7ffffffc06e97812 */ /* 0x000fe400078ec0ff */
[----:B------:R-:W-:Y:S02]  /*0d60*/  LOP3.LUT R9, R5, 0xfffffff8, RZ, 0xc0, !PT ;  /* 0xfffffff805097812 */ /* 0x000fe400078ec0ff */
[----:B------:R-:W-:Y:S01]  /*0d70*/  SHF.R.S32.HI R5, RZ, 0x4, R2 ;  /* 0x00000004ff057819 */ /* 0x000fe20000011402 */
[----:B------:R-:W-:Y:S02]  /*0d80*/  IMAD.IADD R233, R230, 0x1, -R233 ;  /* 0x00000001e6e97824 */ /* 0x000fe400078e0ae9 */
[----:B------:R-:W-:Y:S01]  /*0d90*/  IMAD.IADD R8, R4, 0x1, -R9 ;  /* 0x0000000104087824 */ /* 0x000fe200078e0a09 */
[----:B------:R-:W-:-:S02]  /*0da0*/  LOP3.LUT R4, R2, 0x3fffff0, RZ, 0xc0, !PT ;  /* 0x03fffff002047812 */ /* 0x000fc400078ec0ff */
        /* <DEDUP_REMOVED lines=8> */
[--C-:B------:R-:W-:Y:S01]  /*0e30*/  SHF.R.S32.HI R19, RZ, 0x2, R3.reuse ;  /* 0x00000002ff137819 */ /* 0x100fe20000011403 */
[----:B------:R-:W-:Y:S01]  /*0e40*/  IMAD R5, R217, 0x10, R4 ;  /* 0x00000010d9057824 */ /* 0x000fe200078e0204 */
[----:B------:R-:W-:Y:S01]  /*0e50*/  SHF.R.S32.HI R8, RZ, 0x1f, R3 ;  /* 0x0000001fff087819 */ /* 0x000fe20000011403 */
[----:B------:R-:W-:Y:S01]  /*0e60*/  IMAD.U32 R4, RZ, RZ, UR4 ;  /* 0x00000004ff047e24 */ /* 0x000fe2000f8e00ff */
[----:B------:R-:W-:Y:S01]  /*0e70*/  SHF.R.S32.HI R214, RZ, 0x3, R0 ;  /* 0x00000003ffd67819 */ /* 0x000fe20000011400 */
[----:B------:R-:W-:Y:S01]  /*0e80*/  VIADD R223, R19, 0x40 ;  /* 0x0000004013df7836 */ /* 0x000fe20000000000 */
[----:B------:R-:W-:Y:S01]  /*0e90*/  LOP3.LUT R0, R0, 0x1ffffff8, RZ, 0xc0, !PT ;  /* 0x1ffffff800007812 */ /* 0x000fe200078ec0ff */
[----:B------:R-:W-:Y:S01]  /*0ea0*/  IMAD R5, R5, 0x8, R2 ;  /* 0x0000000805057824 */ /* 0x000fe200078e0202 */
[----:B------:R0:W-:Y:S01]  /*0eb0*/  STL [R1+0x7c], R4 ;  /* 0x00007c0401007387 */ /* 0x0001e20000100800 */
[----:B------:R-:W-:Y:S01]  /*0ec0*/  IMAD.SHL.U32 R213, R223, 0x40, RZ ;  /* 0x00000040dfd57824 */ /* 0x000fe200078e00ff */
[----:B------:R-:W-:Y:S01]  /*0ed0*/  SHF.R.S32.HI R10, RZ, 0x1f, R223 ;  /* 0x0000001fff0a7819 */ /* 0x000fe200000114df */
[----:B------:R-:W-:Y:S01]  /*0ee0*/  IMAD.IADD R0, R237, 0x1, -R0 ;  /* 0x00000001ed007824 */ /* 0x000fe200078e0a00 */
[----:B------:R-:W-:Y:S01]  /*0ef0*/  LEA.HI R8, R8, R19, RZ, 0x3 ;  /* 0x0000001308087211 */ /* 0x000fe200078f18ff */
[----:B------:R-:W-:Y:S01]  /*0f00*/  IMAD.MOV.U32 R2, RZ, RZ, RZ ;  /* 0x000000ffff027224 */ /* 0x000fe200078e00ff */
[----:B------:R-:W-:Y:S01]  /*0f10*/  LEA.HI R10, R10, R223, RZ, 0x3 ;  /* 0x000000df0a0a7211 */ /* 0x000fe200078f18ff */
[----:B------:R-:W-:Y:S01]  /*0f20*/  IMAD.SHL.U32 R201, R0, 0x8, RZ ;  /* 0x0000000800c97824 */ /* 0x000fe200078e00ff */
[----:B------:R-:W-:Y:S01]  /*0f30*/  LOP3.LUT R213, R213, 0x1c0, RZ, 0xc0, !PT ;  /* 0x000001c0d5d57812 */ /* 0x000fe200078ec0ff */
[----:B------:R-:W-:Y:S01]  /*0f40*/  IMAD.SHL.U32 R235, R5, 0x8, RZ ;  /* 0x0000000805eb7824 */ /* 0x000fe200078e00ff */
[----:B0-----:R-:W-:Y:S01]  /*0f50*/  LOP3.LUT R4, R3, 0xfffffffc, RZ, 0xc0, !PT ;  /* 0xfffffffc03047812 */ /* 0x001fe200078ec0ff */
[----:B------:R-:W-:Y:S01]  /*0f60*/  IMAD.SHL.U32 R10, R10, 0x40, RZ ;  /* 0x000000400a0a7824 */ /* 0x000fe200078e00ff */
[----:B------:R-:W-:-:S02]  /*0f70*/  SHF.R.U32.HI R236, RZ, 0x3, R213 ;  /* 0x00000003ffec7819 */ /* 0x000fc400000116d5 */
[----:B------:R-:W-:Y:S01]  /*0f80*/  LOP3.LUT R8, R8, 0xfffffff8, RZ, 0xc0, !PT ;  /* 0xfffffff808087812 */ /* 0x000fe200078ec0ff */
[----:B------:R-:W-:Y:S01]  /*0f90*/  IMAD.IADD R227, R237, 0x1, -R4 ;  /* 0x00000001ede37824 */ /* 0x000fe200078e0a04 */
[----:B------:R-:W-:Y:S02]  /*0fa0*/  LOP3.LUT R218, R10, 0xfffffe00, RZ, 0xc0, !PT ;  /* 0xfffffe000ada7812 */ /* 0x000fe400078ec0ff */
[----:B------:R-:W-:Y:S01]  /*0fb0*/  SHF.R.S32.HI R226, RZ, 0x1f, R19 ;  /* 0x0000001fffe27819 */ /* 0x000fe20000011413 */
[----:B------:R-:W-:Y:S02]  /*0fc0*/  IMAD.SHL.U32 R16, R227, 0x8, RZ ;  /* 0x00000008e3107824 */ /* 0x000fe400078e00ff */
[----:B------:R-:W-:-:S03]  /*0fd0*/  IMAD.IADD R228, R19, 0x1, -R8 ;  /* 0x0000000113e47824 */ /* 0x000fc600078e0a08 */
[--C-:B------:R-:W-:Y:S02]  /*0fe0*/  LOP3.LUT R3, R213, 0x38, R16.reuse, 0xf8, !PT ;  /* 0x00000038d5037812 */ /* 0x100fe400078ef810 */
[----:B------:R-:W-:Y:S02]  /*0ff0*/  SHF.R.S32.HI R17, RZ, 0x1f, R16 ;  /* 0x0000001fff117819 */ /* 0x000fe40000011410 */
[----:B------:R-:W-:-:S05]  /*1000*/  LOP3.LUT R3, R218, R3, R236, 0xf6, !PT ;  /* 0x00000003da037212 */ /* 0x000fca00078ef6ec */
[----:B------:R-:W-:-:S07]  /*1010*/  IMAD R231, R3, 0x2, R18 ;  /* 0x0000000203e77824 */ /* 0x000fce00078e0212 */
.L_x_8309:
[----:B0----5:R-:W0:Y:S02]  /*1020*/  LDC.64 R4, c[0x0][0xd60] ;  /* 0x00035800ff047b82 */ /* 0x021e240000000a00 */
        /* <DEDUP_REMOVED lines=14> */
[C---:B---3--:R-:W-:Y:S02]  /*1110*/  @P1 LEA R6, P2, R222.reuse, UR8, 0x2 ;  /* 0x00000008de061c11 */ /* 0x048fe4000f8410ff */
[C-C-:B------:R-:W-:Y:S02]  /*1120*/  SHF.L.U64.HI R221, R222.reuse, 0x2, R229.reuse ;  /* 0x00000002dedd7819 */ /* 0x140fe400000102e5 */
[----:B------:R-:W-:Y:S02]  /*1130*/  @P1 LEA.HI.X R7, R222, UR9, R229, 0x2, P2 ;  /* 0x00000009de071c11 */ /* 0x000fe400090f14e5 */
[----:B------:R-:W-:Y:S02]  /*1140*/  ISETP.NE.U32.AND P2, PT, RZ, UR4, PT ;  /* 0x00000004ff007c0c */ /* 0x000fe4000bf45070 */
[----:B------:R-:W-:Y:S01]  /*1150*/  IADD3 R8, P3, R220, UR6, RZ ;  /* 0x00000006dc087c10 */ /* 0x000fe2000ff7e0ff */
[----:B------:R0:W5:Y:S01]  /*1160*/  @P1 LDG.E R3, desc[UR60][R6.64] ;  /* 0x0000003c06031981 */ /* 0x000162000c1e1900 */
[----:B------:R-:W-:-:S02]  /*1170*/  ISETP.NE.AND.EX P2, PT, RZ, UR5, PT, P2 ;  /* 0x00000005ff007c0c */ /* 0x000fc4000bf45320 */
[----:B------:R-:W-:-:S05]  /*1180*/  IADD3.X R9, R221, UR7, RZ, P3, !PT ;  /* 0x00000007dd097c10 */ /* 0x000fca0009ffe4ff */
[----:B------:R0:W5:Y:S06]  /*1190*/  @P0 LDG.E R35, desc[UR60][R8.64] ;  /* 0x0000003c08230981 */ /* 0x00016c000c1e1900 */
[----:B------:R-:W-:Y:S01]  /*11a0*/  @P2 IADD3 R4, P1, R220, UR4, RZ ;  /* 0x00000004dc042c10 */ /* 0x000fe2000ff3e0ff */
[----:B------:R-:W-:Y:S02]  /*11b0*/  ULDC UR4, c[0x0][0x288] ;  /* 0x0000a20000047ab9 */ /* 0x000fe40000000800 */
[----:B------:R-:W-:Y:S01]  /*11c0*/  IMAD.U32 R99, RZ, RZ, UR4 ;  /* 0x00000004ff637e24 */ /* 0x000fe2000f8e00ff */
[----:B------:R-:W-:Y:S01]  /*11d0*/  @P2 IADD3.X R5, R221, UR5, RZ, P1, !PT ;  /* 0x00000005dd052c10 */ /* 0x000fe20008ffe4ff */
[----:B------:R-:W-:-:S04]  /*11e0*/  ULDC.64 UR4, c[0x0][0x3f8] ;  /* 0x0000fe0000047ab9 */ /* 0x000fc80000000a00 */
        /* <DEDUP_REMOVED lines=11> */
[----:B0---4-:R-:W-:Y:S06]  /*12a0*/  @P2 BRA `(.L_x_8175) ;  /* 0x0000000000242947 */ /* 0x011fec0003800000 */
        /* <DEDUP_REMOVED lines=9> */
.L_x_8175:
        /* <DEDUP_REMOVED lines=10> */
.L_x_8176:
[----:B------:R-:W-:Y:S05]  /*13e0*/  @!P0 BRA `(.L_x_8177) ;  /* 0x00000000000c8947 */ /* 0x000fea0003800000 */
[----:B------:R-:W2:Y:S04]  /*13f0*/  LDG.E R5, desc[UR60][R8.64] ;  /* 0x0000003c08057981 */ /* 0x000ea8000c1e1900 */
[----:B------:R-:W2:Y:S02]  /*1400*/  LDG.E R30, desc[UR60][R8.64+0x4] ;  /* 0x0000043c081e7981 */ /* 0x000ea4000c1e1900 */
[----:B--2---:R-:W-:-:S07]  /*1410*/  IMAD.IADD R30, R30, 0x1, -R5 ;  /* 0x000000011e1e7824 */ /* 0x004fce00078e0a05 */
.L_x_8177:
        /* <DEDUP_REMOVED lines=9> */
[----:B------:R-:W-:Y:S01]  /*14b0*/  ISETP.NE.U32.AND P1, PT, RZ, UR4, PT ;  /* 0x00000004ff007c0c */ /* 0x000fe2000bf25070 */
[----:B------:R-:W-:-:S03]  /*14c0*/  IMAD.MOV.U32 R28, RZ, RZ, R30 ;  /* 0x000000ffff1c7224 */ /* 0x000fc600078e001e */
[----:B------:R-:W-:Y:S01]  /*14d0*/  ISETP.NE.AND.EX P1, PT, RZ, UR5, PT, P1 ;  /* 0x00000005ff007c0c */ /* 0x000fe2000bf25310 */
[----:B0-----:R-:W-:-:S05]  /*14e0*/  IMAD.MOV R4, RZ, RZ, -R8 ;  /* 0x000000ffff047224 */ /* 0x001fca00078e0a08 */
[----:B------:R-:W-:-:S07]  /*14f0*/  VIMNMX R4, RZ, R4, !PT ;  /* 0x00000004ff047248 */ /* 0x000fce0007fe0100 */
        /* <DEDUP_REMOVED lines=42> */
.L_x_8180:
[----:B------:R-:W-:Y:S05]  /*17a0*/  BSYNC B6 ;  /* 0x0000000000067941 */ /* 0x000fea0003800000 */
.L_x_8179:
        /* <DEDUP_REMOVED lines=20> */
.L_x_8182:
[----:B------:R-:W-:Y:S05]  /*18f0*/  BSYNC B6 ;  /* 0x0000000000067941 */ /* 0x000fea0003800000 */
.L_x_8181:
[----:B------:R-:W-:Y:S01]  /*1900*/  ULDC.64 UR4, c[0x0][0xaf0] ;  /* 0x0002bc0000047ab9 */ /* 0x000fe20000000a00 */
[----:B------:R-:W0:Y:S01]  /*1910*/  LDC R0, c[0x0][0x428] ;  /* 0x00010a00ff007b82 */ /* 0x000e220000000800 */
[----:B------:R-:W-:-:S07]  /*1920*/  ISETP.NE.U32.AND P0, PT, RZ, UR4, PT ;  /* 0x00000004ff007c0c */ /* 0x000fce000bf05070 */
[----:B------:R-:W1:Y:S01]  /*1930*/  LDC.64 R12, c[0x0][0x2f0] ;  /* 0x0000bc00ff0c7b82 */ /* 0x000e620000000a00 */
[----:B------:R-:W-:Y:S01]  /*1940*/  ISETP.NE.AND.EX P0, PT, RZ, UR5, PT, P0 ;  /* 0x00000005ff007c0c */ /* 0x000fe2000bf05300 */
[----:B------:R-:W2:Y:S01]  /*1950*/  S2R R20, SR_TID.X ;  /* 0x0000000000147919 */ /* 0x000ea20000002100 */
[----:B------:R-:W-:Y:S01]  /*1960*/  IMAD.IADD R72, R35, 0x1, R30 ;  /* 0x0000000123487824 */ /* 0x000fe200078e021e */
[----:B------:R-:W-:-:S04]  /*1970*/  ULDC.64 UR6, c[0x0][0xb00] ;  /* 0x0002c00000067ab9 */ /* 0x000fc80000000a00 */
[----:B------:R-:W3:Y:S06]  /*1980*/  LDC R97, c[0x0][0x3d4] ;  /* 0x0000f500ff617b82 */ /* 0x000eec0000000800 */
[----:B------:R-:W-:Y:S02]  /*1990*/  @P0 IADD3 R4, P1, R220, UR4, RZ ;  /* 0x00000004dc040c10 */ /* 0x000fe4000ff3e0ff */
[----:B------:R-:W4:Y:S02]  /*19a0*/  LDC.64 R64, c[0x0][0x3e8] ;  /* 0x0000fa00ff407b82 */ /* 0x000f240000000a00 */
[----:B------:R-:W-:Y:S01]  /*19b0*/  @P0 IADD3.X R5, R221, UR5, RZ, P1, !PT ;  /* 0x00000005dd050c10 */ /* 0x000fe20008ffe4ff */
[----:B------:R-:W-:-:S04]  /*19c0*/  ULDC.64 UR4, c[0x0][0x2f8] ;  /* 0x0000be0000047ab9 */ /* 0x000fc80000000a00 */
[----:B------:R2:W3:Y:S01]  /*19d0*/  @P0 LDG.E R31, desc[UR60][R4.64] ;  /* 0x0000003c041f0981 */ /* 0x0004e2000c1e1900 */
[----:B0-----:R-:W-:Y:S01]  /*19e0*/  ISETP.NE.AND P0, PT, R0, 0x1, PT ;  /* 0x000000010000780c */ /* 0x001fe20003f05270 */
[----:B------:R-:W0:Y:S01]  /*19f0*/  LDC.64 R70, c[0x0][0x3d8] ;  /* 0x0000f600ff467b82 */ /* 0x000e220000000a00 */
[----:B------:R-:W-:Y:S01]  /*1a00*/  SHF.R.S32.HI R51, RZ, 0x1f, R72 ;  /* 0x0000001fff337819 */ /* 0x000fe20000011448 */
[C---:B------:R-:W-:Y:S01]  /*1a10*/  VIADD R10, R16.reuse, 0xc0 ;  /* 0x000000c0100a7836 */ /* 0x040fe20000000000 */
[----:B------:R-:W-:Y:S01]  /*1a20*/  SHF.R.S32.HI R98, RZ, 0x1f, R223 ;  /* 0x0000001fff627819 */ /* 0x000fe200000114df */
[----:B------:R-:W-:Y:S02]  /*1a30*/  VIADD R11, R16, 0xe0 ;  /* 0x000000e0100b7836 */ /* 0x000fe40000000000 */
[-C--:B-1----:R-:W-:Y:S02]  /*1a40*/  IMAD R6, R51, R12.reuse, RZ ;  /* 0x0000000c33067224 */ /* 0x082fe400078e02ff */
[----:B--2---:R-:W-:Y:S01]  /*1a50*/  IMAD.WIDE.U32 R4, R72, R12, RZ ;  /* 0x0000000c48047225 */ /* 0x004fe200078e00ff */
[----:B------:R-:W-:-:S03]  /*1a60*/  SHF.R.U32.HI R44, RZ, 0x7, R20 ;  /* 0x00000007ff2c7819 */ /* 0x000fc60000011614 */
[----:B------:R-:W1:Y:S01]  /*1a70*/  @P0 LDC R3, c[0x0][0x42c] ;  /* 0x00010b00ff030b82 */ /* 0x000e620000000800 */
[----:B------:R-:W-:Y:S01]  /*1a80*/  ISETP.NE.AND P6, PT, R44, 0x1, PT ;  /* 0x000000012c00780c */ /* 0x000fe20003fc5270 */
[----:B------:R-:W-:Y:S02]  /*1a90*/  IMAD R79, R13, 0x60, RZ ;  /* 0x000000600d4f7824 */ /* 0x000fe400078e02ff */
[----:B----4-:R-:W-:-:S04]  /*1aa0*/  IMAD.WIDE.U32 R38, R19, R64, R16 ;  /* 0x0000004013267225 */ /* 0x010fc800078e0010 */
[----:B------:R-:W2:Y:S01]  /*1ab0*/  @P0 LDC R7, c[0x0][0x430] ;  /* 0x00010c00ff070b82 */ /* 0x000ea20000000800 */
[----:B------:R-:W-:Y:S02]  /*1ac0*/  IMAD.MOV.U32 R40, RZ, RZ, R38 ;  /* 0x000000ffff287224 */ /* 0x000fe400078e0026 */
[----:B------:R-:W-:Y:S01]  /*1ad0*/  IMAD.MOV.U32 R77, RZ, RZ, 0x20 ;  /* 0x00000020ff4d7424 */ /* 0x000fe200078e00ff */
[----:B0-----:R-:W-:Y:S01]  /*1ae0*/  SHF.L.U64.HI R74, R70, 0x6, R71 ;  /* 0x00000006464a7819 */ /* 0x001fe20000010247 */
[----:B------:R-:W-:-:S04]  /*1af0*/  IMAD.WIDE.U32 R36, R19, R70, R16 ;  /* 0x0000004613247225 */ /* 0x000fc800078e0010 */
[----:B------:R-:W-:Y:S02]  /*1b00*/  IMAD.MOV.U32 R66, RZ, RZ, R36 ;  /* 0x000000ffff427224 */ /* 0x000fe400078e0024 */
[----:B------:R-:W-:Y:S02]  /*1b10*/  IMAD R49, R65, 0x60, RZ ;  /* 0x0000006041317824 */ /* 0x000fe400078e02ff */
        /* <DEDUP_REMOVED lines=12> */
[----:B------:R-:W-:Y:S02]  /*1be0*/  IMAD R3, R8, UR4, RZ ;  /* 0x0000000408037c24 */ /* 0x000fe4000f8e02ff */
[----:B------:R-:W-:Y:S02]  /*1bf0*/  VIADD R100, R44, 0x8 ;  /* 0x000000082c647836 */ /* 0x000fe40000000000 */
[----:B------:R-:W-:Y:S01]  /*1c00*/  IMAD R3, R34, UR5, R3 ;  /* 0x0000000522037c24 */ /* 0x000fe2000f8e0203 */
[----:B------:R-:W-:-:S03]  /*1c10*/  ULDC.64 UR4, c[0x0][0x300] ;  /* 0x0000c00000047ab9 */ /* 0x000fc60000000a00 */
[----:B------:R-:W-:Y:S01]  /*1c20*/  IMAD.IADD R5, R5, 0x1, R3 ;  /* 0x0000000105057824 */ /* 0x000fe200078e0203 */
[----:B---3--:R-:W-:Y:S02]  /*1c30*/  SHF.R.S32.HI R0, RZ, 0x1f, R31 ;  /* 0x0000001fff007819 */ /* 0x008fe4000001141f */
[----:B------:R-:W-:Y:S02]  /*1c40*/  SEL R35, R31, RZ, !P0 ;  /* 0x000000ff1f237207 */ /* 0x000fe40004000000 */
[----:B------:R-:W-:-:S03]  /*1c50*/  SEL R32, R0, RZ, !P0 ;  /* 0x000000ff00207207 */ /* 0x000fc60004000000 */
[----:B------:R-:W-:-:S04]  /*1c60*/  IMAD.WIDE.U32 R14, R35, UR4, R4 ;  /* 0x00000004230e7c25 */ /* 0x000fc8000f8e0004 */
[----:B------:R-:W-:Y:S02]  /*1c70*/  IMAD R0, R32, UR4, RZ ;  /* 0x0000000420007c24 */ /* 0x000fe4000f8e02ff */
[----:B------:R-:W-:-:S04]  /*1c80*/  IMAD.WIDE.U32 R4, R19, R12, R16 ;  /* 0x0000000c13047225 */ /* 0x000fc800078e0010 */
[----:B------:R-:W-:Y:S01]  /*1c90*/  IMAD R3, R35, UR5, R0 ;  /* 0x0000000523037c24 */ /* 0x000fe2000f8e0200 */
[----:B------:R-:W-:Y:S05]  /*1ca0*/  @!P6 WARPSYNC.ALL ;  /* 0x000000000000e948 */ /* 0x000fea0003800000 */
[----:B------:R-:W-:Y:S01]  /*1cb0*/  VIADD R0, R16, 0x20 ;  /* 0x0000002010007836 */ /* 0x000fe20000000000 */
[----:B------:R-:W-:Y:S01]  /*1cc0*/  ULDC UR6, c[0x0][0x310] ;  /* 0x0000c40000067ab9 */ /* 0x000fe20000000800 */
[----:B------:R-:W-:Y:S01]  /*1cd0*/  IMAD.IADD R3, R15, 0x1, R3 ;  /* 0x000000010f037824 */ /* 0x000fe200078e0203 */
[----:B------:R-:W-:Y:S01]  /*1ce0*/  @!P6 BAR.SYNC.DEFER_BLOCKING 0x9, 0x100 ;  /* 0x024400000000eb1d */ /* 0x000fe20000010000 */
[----:B------:R-:W-:-:S02]  /*1cf0*/  IADD3 R4, P0, R14, R4, RZ ;  /* 0x000000040e047210 */ /* 0x000fc40007f1e0ff */
[----:B------:R-:W-:Y:S02]  /*1d00*/  ISETP.GE.AND P1, PT, R0, UR6, PT ;  /* 0x0000000600007c0c */ /* 0x000fe4000bf26270 */
[----:B------:R-:W-:Y:S01]  /*1d10*/  IADD3.X R5, R3, R5, R6, P0, !PT ;  /* 0x0000000503057210 */ /* 0x000fe200007fe406 */
[----:B------:R-:W-:Y:S01]  /*1d20*/  ULDC.64 UR4, c[0x0][0x320] ;  /* 0x0000c80000047ab9 */ /* 0x000fe20000000a00 */
[----:B------:R-:W-:Y:S02]  /*1d30*/  SEL R7, RZ, 0xffffffff, P1 ;  /* 0xffffffffff077807 */ /* 0x000fe40000800000 */
[----:B------:R-:W-:Y:S02]  /*1d40*/  ISETP.GE.AND P0, PT, R16, UR6, PT ;  /* 0x0000000610007c0c */ /* 0x000fe4000bf06270 */
[----:B------:R-:W-:Y:S01]  /*1d50*/  ISETP.GE.AND P2, PT, R10, UR6, PT ;  /* 0x000000060a007c0c */ /* 0x000fe2000bf46270 */
[----:B------:R-:W-:Y:S01]  /*1d60*/  IMAD.SHL.U32 R9, R7, 0x2, RZ ;  /* 0x0000000207097824 */ /* 0x000fe200078e00ff */
[----:B------:R-:W-:Y:S01]  /*1d70*/  SEL R6, RZ, 0x1, P0 ;  /* 0x00000001ff067807 */ /* 0x000fe20000000000 */
[----:B------:R-:W-:Y:S01]  /*1d80*/  IMAD R7, R8, UR4, RZ ;  /* 0x0000000408077c24 */ /* 0x000fe2000f8e02ff */
[----:B------:R-:W-:Y:S01]  /*1d90*/  ISETP.GE.AND P3, PT, R11, UR6, PT ;  /* 0x000000060b007c0c */ /* 0x000fe2000bf66270 */
[----:B------:R-:W-:Y:S01]  /*1da0*/  VIADD R8, R16, 0x80 ;  /* 0x0000008010087836 */ /* 0x000fe20000000000 */
[----:B------:R-:W-:Y:S01]  /*1db0*/  LOP3.LUT R20, R9, 0x2, R6, 0xe2, !PT ;  /* 0x0000000209147812 */ /* 0x000fe200078ee206 */
[----:B------:R-:W-:Y:S01]  /*1dc0*/  IMAD R31, R34, UR5, R7 ;  /* 0x00000005221f7c24 */ /* 0x000fe2000f8e0207 */
[----:B------:R-:W-:Y:S01]  /*1dd0*/  SEL R93, RZ, 0xffffff80, P3 ;  /* 0xffffff80ff5d7807 */ /* 0x000fe20001800000 */
[----:B------:R-:W-:-:S02]  /*1de0*/  VIADD R6, R16, 0x40 ;  /* 0x0000004010067836 */ /* 0x000fc40000000000 */
[C---:B------:R-:W-:Y:S02]  /*1df0*/  VIADD R7, R16.reuse, 0x60 ;  /* 0x0000006010077836 */ /* 0x040fe40000000000 */
[----:B------:R-:W-:Y:S01]  /*1e00*/  VIADD R9, R16, 0xa0 ;  /* 0x000000a010097836 */ /* 0x000fe20000000000 */
[----:B------:R-:W-:Y:S01]  /*1e10*/  ISETP.GE.AND P0, PT, R6, UR6, PT ;  /* 0x0000000606007c0c */ /* 0x000fe2000bf06270 */
[----:B------:R-:W-:Y:S01]  /*1e20*/  IMAD.WIDE.U32 R10, R34, UR4, R16 ;  /* 0x00000004220a7c25 */ /* 0x000fe2000f8e0010 */
[----:B------:R-:W-:Y:S01]  /*1e30*/  ISETP.GE.AND P1, PT, R7, UR6, PT ;  /* 0x0000000607007c0c */ /* 0x000fe2000bf26270 */
[----:B------:R-:W-:Y:S01]  /*1e40*/  ULDC.64 UR4, c[0x0][0x328] ;  /* 0x0000ca0000047ab9 */ /* 0x000fe20000000a00 */
[----:B------:R-:W-:Y:S01]  /*1e50*/  SEL R21, RZ, 0x4, P0 ;  /* 0x00000004ff157807 */ /* 0x000fe20000000000 */
[----:B------:R-:W-:Y:S01]  /*1e60*/  IMAD.IADD R11, R11, 0x1, R31 ;  /* 0x000000010b0b7824 */ /* 0x000fe200078e021f */
[----:B------:R-:W-:Y:S01]  /*1e70*/  SEL R30, RZ, 0x8, P1 ;  /* 0x00000008ff1e7807 */ /* 0x000fe20000800000 */
[----:B------:R-:W-:Y:S01]  /*1e80*/  IMAD R31, R32, UR4, RZ ;  /* 0x00000004201f7c24 */ /* 0x000fe2000f8e02ff */
[----:B------:R-:W-:-:S02]  /*1e90*/  ISETP.GE.AND P0, PT, R8, UR6, PT ;  /* 0x0000000608007c0c */ /* 0x000fc4000bf06270 */
[----:B------:R-:W-:Y:S01]  /*1ea0*/  ISETP.GE.AND P1, PT, R9, UR6, PT ;  /* 0x0000000609007c0c */ /* 0x000fe2000bf26270 */
[----:B------:R-:W-:Y:S01]  /*1eb0*/  IMAD R47, R35, UR5, R31 ;  /* 0x00000005232f7c24 */ /* 0x000fe2000f8e021f */
[----:B------:R-:W-:Y:S02]  /*1ec0*/  LOP3.LUT R20, R30, R20, R21, 0xfe, !PT ;  /* 0x000000141e147212 */ /* 0x000fe400078efe15 */
[----:B------:R-:W-:Y:S02]  /*1ed0*/  SEL R21, RZ, 0x10, P0 ;  /* 0x00000010ff157807 */ /* 0x000fe40000000000 */
[----:B------:R-:W-:Y:S02]  /*1ee0*/  SEL R30, RZ, 0x20, P1 ;  /* 0x00000020ff1e7807 */ /* 0x000fe40000800000 */
[----:B------:R-:W-:Y:S02]  /*1ef0*/  ISETP.GE.AND P0, PT, R16, R97, PT ;  /* 0x000000611000720c */ /* 0x000fe40003f06270 */
[----:B------:R-:W-:Y:S01]  /*1f00*/  LOP3.LUT R32, R30, R20, R21, 0xfe, !PT ;  /* 0x000000141e207212 */ /* 0x000fe200078efe15 */
[----:B------:R-:W-:Y:S01]  /*1f10*/  IMAD.SHL.U32 R20, R227, 0x4, RZ ;  /* 0x00000004e3147824 */ /* 0x000fe200078e00ff */
[----:B------:R-:W-:Y:S01]  /*1f20*/  SEL R21, RZ, 0x40, P2 ;  /* 0x00000040ff157807 */ /* 0x000fe20001000000 */
[----:B------:R-:W-:Y:S01]  /*1f30*/  IMAD.WIDE.U32 R30, R35, UR4, R10 ;  /* 0x00000004231e7c25 */ /* 0x000fe2000f8e000a */
[----:B------:R-:W-:Y:S01]  /*1f40*/  SEL R43, R97, RZ, P0 ;  /* 0x000000ff612b7207 */ /* 0x000fe20000000000 */
[----:B------:R-:W-:Y:S01]  /*1f50*/  ULDC UR4, c[0x0][0x2e4] ;  /* 0x0000b90000047ab9 */ /* 0x000fe20000000800 */
[----:B------:R-:W-:Y:S01]  /*1f60*/  LOP3.LUT R94, R32, R21, RZ, 0xfc, !PT ;  /* 0x00000015205e7212 */ /* 0x000fe200078efcff */
[----:B------:R-:W-:Y:S01]  /*1f70*/  IMAD R32, R226, R64, RZ ;  /* 0x00000040e2207224 */ /* 0x000fe200078e02ff */
[----:B------:R-:W-:Y:S01]  /*1f80*/  SHF.R.S32.HI R21, RZ, 0x1f, R20 ;  /* 0x0000001fff157819 */ /* 0x000fe20000011414 */
[----:B------:R-:W-:Y:S01]  /*1f90*/  IMAD.IADD R43, R16, 0x1, R43 ;  /* 0x00000001102b7824 */ /* 0x000fe200078e022b */
[----:B------:R-:W-:Y:S01]  /*1fa0*/  LOP3.LUT P1, RZ, R228, 0x4, RZ, 0xc0, !PT ;  /* 0x00000004e4ff7812 */ /* 0x000fe2000782c0ff */
[----:B------:R-:W-:Y:S01]  /*1fb0*/  IMAD R10, R226, R70, RZ ;  /* 0x00000046e20a7224 */ /* 0x000fe200078e02ff */
[C---:B------:R-:W-:Y:S01]  /*1fc0*/  IADD3 R72, P2, R19.reuse, R72, RZ ;  /* 0x0000004813487210 */ /* 0x040fe20007f5e0ff */
[C---:B------:R-:W-:Y:S01]  /*1fd0*/  IMAD R45, R19.reuse, R65, R32 ;  /* 0x00000041132d7224 */ /* 0x040fe200078e0220 */
[----:B------:R-:W-:Y:S01]  /*1fe0*/  SHF.R.S32.HI R32, RZ, 0x1f, R43 ;  /* 0x0000001fff207819 */ /* 0x000fe2000001142b */
[----:B------:R-:W-:Y:S01]  /*1ff0*/  IMAD R69, R19, R71, R10 ;  /* 0x0000004713457224 */ /* 0x000fe200078e020a */
[----:B------:R-:W-:Y:S01]  /*2000*/  SEL R77, R77, 0xffffffe0, !P1 ;  /* 0xffffffe04d4d7807 */ /* 0x000fe20004800000 */
[----:B------:R-:W-:Y:S01]  /*2010*/  IMAD.WIDE.U32 R10, R19, R70, R20 ;  /* 0x00000046130a7225 */ /* 0x000fe200078e0014 */
[----:B------:R-:W-:-:S02]  /*2020*/  LEA.HI R43, R32, R43, RZ, 0x3 ;  /* 0x0000002b202b7211 */ /* 0x000fc400078f18ff */
[----:B------:R-:W-:Y:S01]  /*2030*/  LOP3.LUT R93, R94, 0x80, R93, 0xc8, !PT ;  /* 0x000000805e5d7812 */ /* 0x000fe200078ec85d */
[----:B------:R-:W-:Y:S01]  /*2040*/  IMAD.SHL.U32 R32, R228, 0x40, RZ ;  /* 0x00000040e4207824 */ /* 0x000fe200078e00ff */
[----:B------:R-:W-:Y:S01]  /*2050*/  SHF.R.S32.HI R85, RZ, 0x3, R43 ;  /* 0x00000003ff557819 */ /* 0x000fe2000001142b */
[----:B------:R-:W-:Y:S01]  /*2060*/  IMAD.IADD R67, R69, 0x1, R37 ;  /* 0x0000000145437824 */ /* 0x000fe200078e0225 */
[----:B-----5:R-:W-:Y:S01]  /*2070*/  SHF.R.S32.HI R37, RZ, 0x1f, R28 ;  /* 0x0000001fff257819 */ /* 0x020fe2000001141c */
[----:B------:R-:W-:Y:S01]  /*2080*/  IMAD.IADD R41, R45, 0x1, R39 ;  /* 0x000000012d297824 */ /* 0x000fe200078e0227 */
[----:B------:R-:W-:Y:S01]  /*2090*/  LOP3.LUT R32, R32, 0x1c0, RZ, 0xc0, !PT ;  /* 0x000001c020207812 */ /* 0x000fe200078ec0ff */
[----:B------:R-:W-:Y:S01]  /*20a0*/  IMAD.MOV.U32 R68, RZ, RZ, R10 ;  /* 0x000000ffff447224 */ /* 0x000fe200078e000a */
[----:B------:R-:W-:Y:S01]  /*20b0*/  SHF.L.U64.HI R10, R12, 0x6, R13 ;  /* 0x000000060c0a7819 */ /* 0x000fe2000001020d */
[C---:B------:R-:W-:Y:S01]  /*20c0*/  IMAD R13, R37.reuse, R64, RZ ;  /* 0x00000040250d7224 */ /* 0x040fe200078e02ff */
[----:B------:R-:W-:Y:S01]  /*20d0*/  SHF.R.U32.HI R76, RZ, 0x3, R32 ;  /* 0x00000003ff4c7819 */ /* 0x000fe20000011620 */
[----:B------:R-:W-:Y:S01]  /*20e0*/  IMAD R42, R37, R70, RZ ;  /* 0x00000046252a7224 */ /* 0x000fe200078e02ff */
[----:B------:R-:W-:Y:S01]  /*20f0*/  LOP3.LUT R86, R43, 0xfffffff8, RZ, 0xc0, !PT ;  /* 0xfffffff82b567812 */ /* 0x000fe200078ec0ff */
[----:B------:R-:W-:Y:S01]  /*2100*/  IMAD.WIDE.U32 R36, R28, R64, R40 ;  /* 0x000000401c247225 */ /* 0x000fe200078e0028 */
[----:B------:R-:W-:-:S02]  /*2110*/  LOP3.LUT R41, R32, 0x18, R16, 0xf8, !PT ;  /* 0x0000001820297812 */ /* 0x000fc400078ef810 */
[----:B------:R-:W-:Y:S01]  /*2120*/  SHF.R.S32.HI R89, RZ, 0x1f, R86 ;  /* 0x0000001fff597819 */ /* 0x000fe20000011456 */
[----:B------:R-:W-:Y:S01]  /*2130*/  IMAD.WIDE.U32 R34, R19, R64, R20 ;  /* 0x0000004013227225 */ /* 0x000fe200078e0014 */
[-C--:B------:R-:W-:Y:S02]  /*2140*/  LOP3.LUT R78, R41, R76.reuse, RZ, 0x3c, !PT ;  /* 0x0000004c294e7212 */ /* 0x080fe400078e3cff */
[----:B------:R-:W-:Y:S01]  /*2150*/  LOP3.LUT R41, R32, 0x38, R43, 0xf8, !PT ;  /* 0x0000003820297812 */ /* 0x000fe200078ef82b */
[----:B------:R-:W-:Y:S01]  /*2160*/  IMAD.IADD R39, R35, 0x1, R45 ;  /* 0x0000000123277824 */ /* 0x000fe200078e022d */
[----:B------:R-:W-:Y:S01]  /*2170*/  LOP3.LUT R43, R213, 0x38, R43, 0xf8, !PT ;  /* 0x00000038d52b7812 */ /* 0x000fe200078ef82b */
[----:B------:R-:W-:Y:S01]  /*2180*/  IMAD.IADD R69, R11, 0x1, R69 ;  /* 0x000000010b457824 */ /* 0x000fe200078e0245 */
[----:B------:R-:W-:Y:S01]  /*2190*/  LOP3.LUT R90, R41, R76, RZ, 0x3c, !PT ;  /* 0x0000004c295a7212 */ /* 0x000fe200078e3cff */
[----:B------:R-:W-:Y:S01]  /*21a0*/  IMAD.MOV.U32 R38, RZ, RZ, R34 ;  /* 0x000000ffff267224 */ /* 0x000fe200078e0022 */
[----:B------:R-:W-:Y:S01]  /*21b0*/  LOP3.LUT R43, R43, R236, RZ, 0x3c, !PT ;  /* 0x000000ec2b2b7212 */ /* 0x000fe200078e3cff */
[----:B------:R-:W-:Y:S01]  /*21c0*/  IMAD.SHL.U32 R11, R12, 0x40, RZ ;  /* 0x000000400c0b7824 */ /* 0x000fe200078e00ff */
[----:B------:R-:W-:Y:S01]  /*21d0*/  ISETP.GE.AND P1, PT, R16, UR4, PT ;  /* 0x0000000410007c0c */ /* 0x000fe2000bf26270 */
[----:B------:R-:W-:Y:S01]  /*21e0*/  IMAD.WIDE.U32 R34, R12, 0x60, RZ ;  /* 0x000000600c227825 */ /* 0x000fe200078e00ff */
[----:B------:R-:W-:-:S02]  /*21f0*/  SHF.L.U64.HI R12, R64, 0x6, R65 ;  /* 0x00000006400c7819 */ /* 0x000fc40000010241 */
[----:B------:R-:W-:Y:S01]  /*2200*/  LOP3.LUT R94, R94, 0x40, RZ, 0xc0, !PT ;  /* 0x000000405e5e7812 */ /* 0x000fe200078ec0ff */
[----:B------:R-:W-:Y:S02]  /*2210*/  IMAD R87, R28, R65, R13 ;  /* 0x000000411c577224 */ /* 0x000fe400078e020d */
[----:B------:R-:W-:Y:S02]  /*2220*/  IMAD.SHL.U32 R13, R64, 0x40, RZ ;  /* 0x00000040400d7824 */ /* 0x000fe400078e00ff */
[----:B------:R-:W-:-:S04]  /*2230*/  IMAD.WIDE.U32 R38, R28, R64, R38 ;  /* 0x000000401c267225 */ /* 0x000fc800078e0026 */
[C---:B------:R-:W-:Y:S02]  /*2240*/  IMAD R45, R28.reuse, R71, R42 ;  /* 0x000000471c2d7224 */ /* 0x040fe400078e022a */
[----:B------:R-:W-:-:S04]  /*2250*/  IMAD.WIDE.U32 R66, R28, R70, R66 ;  /* 0x000000461c427225 */ /* 0x000fc800078e0042 */
[----:B------:R-:W-:-:S04]  /*2260*/  IMAD.WIDE.U32 R68, R28, R70, R68 ;  /* 0x000000461c447225 */ /* 0x000fc800078e0044 */
[----:B------:R-:W-:-:S04]  /*2270*/  IMAD.WIDE.U32 R64, R64, 0x60, RZ ;  /* 0x0000006040407825 */ /* 0x000fc800078e00ff */
[----:B------:R-:W-:-:S04]  /*2280*/  IMAD.WIDE.U32 R70, R70, 0x60, RZ ;  /* 0x0000006046467825 */ /* 0x000fc800078e00ff */
[----:B------:R-:W-:Y:S02]  /*2290*/  IMAD R78, R217, 0x200, R78 ;  /* 0x00000200d94e7824 */ /* 0x000fe400078e024e */
[----:B------:R-:W-:Y:S01]  /*22a0*/  IMAD.X R73, R226, 0x1, R51, P2 ;  /* 0x00000001e2497824 */ /* 0x000fe200010e0633 */
[----:B------:R-:W-:Y:S01]  /*22b0*/  ISETP.GE.AND P2, PT, R0, UR4, PT ;  /* 0x0000000400007c0c */ /* 0x000fe2000bf46270 */
[----:B------:R-:W-:Y:S02]  /*22c0*/  IMAD.IADD R83, R87, 0x1, R37 ;  /* 0x0000000157537824 */ /* 0x000fe400078e0225 */
[----:B------:R-:W-:Y:S02]  /*22d0*/  IMAD.SHL.U32 R97, R97, 0x2, RZ ;  /* 0x0000000261617824 */ /* 0x000fe400078e00ff */
[----:B------:R-:W-:Y:S02]  /*22e0*/  IMAD.IADD R79, R35, 0x1, R79 ;  /* 0x00000001234f7824 */ /* 0x000fe400078e024f */
[----:B------:R-:W-:-:S02]  /*22f0*/  IMAD.IADD R80, R65, 0x1, R49 ;  /* 0x0000000141507824 */ /* 0x000fc400078e0231 */
[----:B------:R-:W-:Y:S02]  /*2300*/  IMAD.IADD R81, R71, 0x1, R81 ;  /* 0x0000000147517824 */ /* 0x000fe400078e0251 */
[----:B------:R-:W-:Y:S02]  /*2310*/  IMAD.IADD R82, R77, 0x1, R78 ;  /* 0x000000014d527824 */ /* 0x000fe400078e024e */
[----:B------:R-:W-:Y:S02]  /*2320*/  IMAD.IADD R84, R45, 0x1, R67 ;  /* 0x000000012d547824 */ /* 0x000fe400078e0243 */
[----:B------:R-:W-:Y:S02]  /*2330*/  IMAD.IADD R87, R39, 0x1, R87 ;  /* 0x0000000127577824 */ /* 0x000fe400078e0257 */
[----:B------:R-:W-:Y:S02]  /*2340*/  IMAD.IADD R88, R69, 0x1, R45 ;  /* 0x0000000145587824 */ /* 0x000fe400078e022d */
[----:B------:R-:W-:-:S02]  /*2350*/  IMAD R90, R217, 0x200, R90 ;  /* 0x00000200d95a7824 */ /* 0x000fc400078e025a */
[----:B------:R-:W-:Y:S02]  /*2360*/  IMAD.IADD R91, R218, 0x1, R43 ;  /* 0x00000001da5b7824 */ /* 0x000fe400078e022b */
[----:B------:R-:W-:-:S07]  /*2370*/  IMAD.IADD R92, R31, 0x1, R47 ;  /* 0x000000011f5c7824 */ /* 0x000fce00078e022f */
.L_x_8230:
        /* <DEDUP_REMOVED lines=9> */
[-C--:B------:R-:W-:Y:S01]  /*2410*/  IADD3 R26, P3, P4, R4, R104.reuse, R11 ;  /* 0x00000068041a7210 */ /* 0x080fe20007c7e00b */
[----:B------:R-:W-:Y:S01]  /*2420*/  IMAD R108, R2, 0x1800, R78 ;  /* 0x00001800026c7824 */ /* 0x000fe200078e024e */
[----:B------:R-:W-:Y:S01]  /*2430*/  IADD3 R41, P5, R4, R104, RZ ;  /* 0x0000006804297210 */ /* 0x000fe20007fbe0ff */
[----:B------:R-:W-:Y:S02]  /*2440*/  IMAD.IADD R58, R105, 0x1, R43 ;  /* 0x00000001693a7824 */ /* 0x000fe400078e022b */
[----:B------:R-:W-:Y:S02]  /*2450*/  IMAD R106, R2, 0x1800, R82 ;  /* 0x00001800026a7824 */ /* 0x000fe400078e0252 */
[----:B------:R-:W-:Y:S01]  /*2460*/  IMAD.X R42, R58, 0x1, R5, P5 ;  /* 0x000000013a2a7824 */ /* 0x000fe200028e0605 */
[----:B------:R-:W-:Y:S01]  /*2470*/  IADD3.X R40, R5, R58, R10, P3, P4 ;  /* 0x0000003a05287210 */ /* 0x000fe20001fe840a */
[--C-:B------:R-:W-:Y:S01]  /*2480*/  IMAD R108, R108, 0x2, R25.reuse ;  /* 0x000000026c6c7824 */ /* 0x100fe200078e0219 */
[-C--:B0-----:R-:W-:Y:S01]  /*2490*/  LEA R48, P3, R26, R102.reuse, 0x1 ;  /* 0x000000661a307211 */ /* 0x081fe200078608ff */
[----:B------:R-:W-:Y:S01]  /*24a0*/  IMAD R106, R106, 0x2, R25 ;  /* 0x000000026a6a7824 */ /* 0x000fe200078e0219 */
[----:B------:R-:W-:-:S02]  /*24b0*/  LEA R50, P5, R41, R102, 0x1 ;  /* 0x0000006629327211 */ /* 0x000fc400078a08ff */
[----:B------:R-:W-:Y:S01]  /*24c0*/  LEA.HI.X R49, R26, R103, R40, 0x1, P3 ;  /* 0x000000671a317211 */ /* 0x000fe200018f0c28 */
[----:B------:R-:W-:Y:S01]  /*24d0*/  IMAD.MOV.U32 R26, RZ, RZ, R53 ;  /* 0x000000ffff1a7224 */ /* 0x000fe200078e0035 */
[----:B-1----:R-:W-:Y:S02]  /*24e0*/  ISETP.GE.AND P3, PT, R107, 0x1, PT ;  /* 0x000000016b00780c */ /* 0x002fe40003f66270 */
[----:B------:R-:W-:Y:S02]  /*24f0*/  ISETP.GT.AND P4, PT, R53, R27, PT ;  /* 0x0000001b3500720c */ /* 0x000fe40003f84270 */
[----:B------:R-:W-:Y:S02]  /*2500*/  LEA.HI.X R51, R41, R103, R42, 0x1, P5 ;  /* 0x0000006729337211 */ /* 0x000fe400028f0c2a */
[----:B------:R-:W-:-:S07]  /*2510*/  P2R R96, PR, RZ, 0x10 ;  /* 0x00000010ff607803 */ /* 0x000fce0000000000 */
[----:B----4-:R-:W-:Y:S05]  /*2520*/  @!P3 BRA `(.L_x_8184) ;  /* 0x0000002800a0b947 */ /* 0x010fea0003800000 */
        /* <DEDUP_REMOVED lines=42> */
.L_x_8187:
[----:B------:R-:W-:Y:S05]  /*27d0*/  BSYNC B1 ;  /* 0x0000000000017941 */ /* 0x000fea0003800000 */
.L_x_8186:
[----:B------:R-:W-:Y:S01]  /*27e0*/  ISETP.GE.AND P5, PT, R223, R101, PT ;  /* 0x00000065df00720c */ /* 0x000fe20003fa6270 */
[----:B------:R-:W-:Y:S01]  /*27f0*/  BSSY B1, `(.L_x_8188) ;  /* 0x000001c000017945 */ /* 0x000fe20003800000 */
[----:B0-----:R-:W-:Y:S02]  /*2800*/  CS2R R52, SRZ ;  /* 0x0000000000347805 */ /* 0x001fe4000001ff00 */
[----:B------:R-:W-:Y:S01]  /*2810*/  CS2R R44, SRZ ;  /* 0x00000000002c7805 */ /* 0x000fe2000001ff00 */
        /* <DEDUP_REMOVED lines=25> */
.L_x_8189:
[----:B------:R-:W-:Y:S05]  /*29b0*/  BSYNC B1 ;  /* 0x0000000000017941 */ /* 0x000fea0003800000 */
.L_x_8188:
[----:B0-----:R-:W2:Y:S01]  /*29c0*/  LDL R40, [R1+0x7c] ;  /* 0x00007c0001287983 */ /* 0x001ea20000100800 */
        /* <DEDUP_REMOVED lines=24> */
[----:B------:R-:W-:Y:S01]  /*2b50*/  UISETP.NE.AND UP0, UPT, UR4, 0x3, UPT ;  /* 0x000000030400788c */ /* 0x000fe2000bf05270 */
[----:B------:R-:W-:Y:S02]  /*2b60*/  IMAD.MOV.U32 R40, RZ, RZ, R46 ;  /* 0x000000ffff287224 */ /* 0x000fe400078e002e */
[----:B------:R-:W-:Y:S01]  /*2b70*/  PRMT R109, R42, 0x7610, R109 ;  /* 0x000076102a6d7816 */ /* 0x000fe2000000006d */
[----:B------:R-:W-:Y:S02]  /*2b80*/  IMAD.MOV.U32 R42, RZ, RZ, R54 ;  /* 0x000000ffff2a7224 */ /* 0x000fe400078e0036 */
[----:B------:R-:W-:Y:S02]  /*2b90*/  PLOP3.LUT P3, PT, PT, PT, UP0, 0x80, 0x0 ;  /* 0x000000000000781c */ /* 0x000fe40003f6f008 */
[----:B------:R-:W-:Y:S01]  /*2ba0*/  PRMT R102, R40, 0x7610, R102 ;  /* 0x0000761028667816 */ /* 0x000fe20000000066 */
[----:B------:R-:W-:Y:S01]  /*2bb0*/  IMAD.MOV.U32 R40, RZ, RZ, R44 ;  /* 0x000000ffff287224 */ /* 0x000fe200078e002c */
[----:B------:R-:W-:-:S04]  /*2bc0*/  PRMT R112, R42, 0x7610, R112 ;  /* 0x000076102a707816 */ /* 0x000fc80000000070 */
[----:B------:R-:W-:-:S05]  /*2bd0*/  PRMT R104, R40, 0x7610, R104 ;  /* 0x0000761028687816 */ /* 0x000fca0000000068 */
[----:B------:R-:W-:Y:S05]  /*2be0*/  @!P3 BRA `(.L_x_8190) ;  /* 0x000000000004b947 */ /* 0x000fea0003800000 */
[----:B------:R-:W-:Y:S01]  /*2bf0*/  BPT.TRAP 0x1 ;  /* 0x000000040000795c */ /* 0x000fe20000300000 */
.L_x_8190:
[----:B------:R-:W-:Y:S01]  /*2c00*/  IMAD R95, R2, 0x8, R18 ;  /* 0x00000008025f7824 */ /* 0x000fe200078e0212 */
[----:B------:R-:W-:Y:S01]  /*2c10*/  SHF.L.U32 R110, R23, 0x1f, RZ ;  /* 0x0000001f176e7819 */ /* 0x000fe200000006ff */
[----:B------:R-:W-:Y:S03]  /*2c20*/  BSSY B1, `(.L_x_8191) ;  /* 0x0000003000017945 */ /* 0x000fe60003800000 */
[----:B------:R-:W0:Y:S02]  /*2c30*/  SYNCS.PHASECHK.TRANS64.TRYWAIT P6, [R95+URZ+0x32490], R110 ;  /* 0x0324906e5f0075a7 */ /* 0x000e2400080c017f */
[----:B0-----:R-:W-:Y:S05]  /*2c40*/  @!P6 BRA `(.L_x_8192) ;  /* 0x0000013000f8e947 */ /* 0x001fea0003800000 */
.L_x_8409:
[----:B------:R-:W-:Y:S05]  /*2c50*/  BSYNC B1 ;  /* 0x0000000000017941 */ /* 0x000fea0003800000 */
.L_x_8191:
        /* <DEDUP_REMOVED lines=54> */
.L_x_8198:
[----:B------:R-:W-:Y:S05]  /*2fc0*/  BSYNC B3 ;  /* 0x0000000000037941 */ /* 0x000fea0003800000 */
.L_x_8197:
[----:B--2---:R1:W-:Y:S02]  /*2fd0*/  STG.E.128 desc[UR60][R50.64], R40 ;  /* 0x0000002832007986 */ /* 0x0043e4000c101d3c */
.L_x_8196:
[----:B------:R-:W-:Y:S05]  /*2fe0*/  BSYNC B2 ;  /* 0x0000000000027941 */ /* 0x000fea0003800000 */
.L_x_8195:
        /* <DEDUP_REMOVED lines=52> */
.L_x_8200:
[----:B------:R-:W-:Y:S05]  /*3330*/  BSYNC B2 ;  /* 0x0000000000027941 */ /* 0x000fea0003800000 */
.L_x_8199:
[----:B--2---:R2:W-:Y:S02]  /*3340*/  STG.E.128 desc[UR60][R50.64+0x40], R40 ;  /* 0x0000402832007986 */ /* 0x0045e4000c101d3c */
.L_x_8194:
[----:B------:R-:W-:Y:S05]  /*3350*/  BSYNC B1 ;  /* 0x0000000000017941 */ /* 0x000fea0003800000 */
.L_x_8193:
[----:B------:R-:W-:Y:S05]  /*3360*/  @P5 BRA `(.L_x_8201) ;  /* 0x0000001c00805947 */ /* 0x000fea0003800000 */
[----:B------:R-:W-:Y:S04]  /*3370*/  BSSY B1, `(.L_x_8202) ;  /* 0x0000036000017945 */ /* 0x000fe80003800000 */
[----:B------:R-:W-:Y:S05]  /*3380*/  @P1 BRA `(.L_x_8203) ;  /* 0x0000000000d01947 */ /* 0x000fea0003800000 */
[----:B-12---:R1:W2:Y:S01]  /*3390*/  LDS.128 R40, [R108+0x2000] ;  /* 0x002000006c287984 */ /* 0x0062a20000000c00 */
        /* <DEDUP_REMOVED lines=37> */
[CC--:B------:R-:W-:Y:S01]  /*35f0*/  FMUL.FTZ R42, R40.reuse, R112.reuse ;  /* 0x00000070282a7220 */ /* 0x0c0fe20000410000 */
        /* <DEDUP_REMOVED lines=11> */
.L_x_8205:
[----:B------:R-:W-:Y:S05]  /*36b0*/  BSYNC B2 ;  /* 0x0000000000027941 */ /* 0x000fea0003800000 */
.L_x_8204:
[----:B--2---:R3:W-:Y:S02]  /*36c0*/  STG.E.128 desc[UR60][R48.64], R40 ;  /* 0x0000002830007986 */ /* 0x0047e4000c101d3c */
.L_x_8203:
[----:B------:R-:W-:Y:S05]  /*36d0*/  BSYNC B1 ;  /* 0x0000000000017941 */ /* 0x000fea0003800000 */
.L_x_8202:
        /* <DEDUP_REMOVED lines=52> */
.L_x_8207:
[----:B------:R-:W-:Y:S05]  /*3a20*/  BSYNC B1 ;  /* 0x0000000000017941 */ /* 0x000fea0003800000 */
.L_x_8206:
[----:B--2---:R1:W-:Y:S01]  /*3a30*/  STG.E.128 desc[UR60][R48.64+0x40], R40 ;  /* 0x0000402830007986 */ /* 0x0043e2000c101d3c */
[----:B------:R-:W-:Y:S05]  /*3a40*/  BRA `(.L_x_8201) ;  /* 0x0000001400c87947 */ /* 0x000fea0003800000 */
.L_x_8185:
[----:B------:R-:W2:Y:S01]  /*3a50*/  LDL R44, [R1+0x7c] ;  /* 0x00007c00012c7983 */ /* 0x000ea20000100800 */
[----:B------:R-:W-:-:S04]  /*3a60*/  ISETP.GE.AND P3, PT, R223, R101, PT ;  /* 0x00000065df00720c */ /* 0x000fc80003f66270 */
        /* <DEDUP_REMOVED lines=9> */
[----:B------:R-:W3:Y:S01]  /*3b00*/  @!P4 LDC.64 R48, c[0x0][0x3e0] ;  /* 0x0000f800ff30cb82 */ /* 0x000ee20000000a00 */
[----:B------:R-:W-:-:S05]  /*3b10*/  @!P4 IADD3 R40, P5, R66, R40, RZ ;  /* 0x000000284228c210 */ /* 0x000fca0007fbe0ff */
[----:B------:R-:W-:Y:S01]  /*3b20*/  @!P4 IMAD.X R41, R95, 0x1, R84, P5 ;  /* 0x000000015f29c824 */ /* 0x000fe200028e0654 */
[----:B------:R-:W-:Y:S02]  /*3b30*/  CS2R R46, SRZ ;  /* 0x00000000002e7805 */ /* 0x000fe4000001ff00 */
[----:B--2---:R-:W-:Y:S02]  /*3b40*/  R2UR UR4, R44 ;  /* 0x000000002c0472ca */ /* 0x004fe400000e0000 */
[----:B------:R-:W2:Y:S02]  /*3b50*/  @!P4 LDC.64 R44, c[0x0][0x3c8] ;  /* 0x0000f200ff2ccb82 */ /* 0x000ea40000000a00 */
[----:B--2---:R-:W-:-:S04]  /*3b60*/  @!P4 LEA R44, P5, R40, R44, 0x1 ;  /* 0x0000002c282cc211 */ /* 0x004fc800078a08ff */
[----:B------:R-:W-:Y:S02]  /*3b70*/  @!P4 LEA.HI.X R45, R40, R45, R41, 0x1, P5 ;  /* 0x0000002d282dc211 */ /* 0x000fe400028f0c29 */
[----:B------:R-:W-:-:S05]  /*3b80*/  @!P4 IADD3 R42, P5, R36, R42, RZ ;  /* 0x0000002a242ac210 */ /* 0x000fca0007fbe0ff */
[----:B------:R-:W-:Y:S01]  /*3b90*/  @!P4 IMAD.X R40, R110, 0x1, R83, P5 ;  /* 0x000000016e28c824 */ /* 0x000fe200028e0653 */
[----:B---3--:R-:W-:-:S04]  /*3ba0*/  @!P4 LEA R48, P5, R42, R48, 0x1 ;  /* 0x000000302a30c211 */ /* 0x008fc800078a08ff */
[----:B------:R-:W-:Y:S02]  /*3bb0*/  @!P4 LEA.HI.X R49, R42, R49, R40, 0x1, P5 ;  /* 0x000000312a31c211 */ /* 0x000fe400028f0c28 */
[----:B------:R-:W-:Y:S02]  /*3bc0*/  CS2R R42, SRZ ;  /* 0x00000000002a7805 */ /* 0x000fe4000001ff00 */
[----:B------:R-:W-:-:S06]  /*3bd0*/  CS2R R40, SRZ ;  /* 0x0000000000287805 */ /* 0x000fcc000001ff00 */
[----:B------:R2:W3:Y:S02]  /*3be0*/  @!P4 LDG.E.128 R40, desc[UR60][R44.64] ;  /* 0x0000003c2c28c981 */ /* 0x0004e4000c1e1d00 */
[----:B--2---:R-:W-:-:S06]  /*3bf0*/  CS2R R44, SRZ ;  /* 0x00000000002c7805 */ /* 0x004fcc000001ff00 */
[----:B------:R2:W4:Y:S01]  /*3c00*/  @!P4 LDG.E.128 R44, desc[UR60][R48.64] ;  /* 0x0000003c302cc981 */ /* 0x000522000c1e1d00 */
[----:B0-----:R-:W-:-:S04]  /*3c10*/  @!P3 LEA R52, P4, R50, R52, 0x1 ;  /* 0x000000343234b211 */ /* 0x001fc800078808ff */
[----:B------:R-:W-:Y:S02]  /*3c20*/  @!P3 LEA.HI.X R53, R50, R53, R51, 0x1, P4 ;  /* 0x000000353235b211 */ /* 0x000fe400020f0c33 */
[----:B------:R-:W-:Y:S02]  /*3c30*/  CS2R R50, SRZ ;  /* 0x0000000000327805 */ /* 0x000fe4000001ff00 */
[C---:B-1----:R-:W-:Y:S02]  /*3c40*/  @!P3 LEA R56, P4, R54.reuse, R56, 0x1 ;  /* 0x000000383638b211 */ /* 0x042fe400078808ff */
[----:B--2---:R-:W-:Y:S02]  /*3c50*/  CS2R R48, SRZ ;  /* 0x0000000000307805 */ /* 0x004fe4000001ff00 */
[----:B------:R-:W-:Y:S02]  /*3c60*/  @!P3 LEA.HI.X R57, R54, R57, R55, 0x1, P4 ;  /* 0x000000393639b211 */ /* 0x000fe400020f0c37 */
[----:B------:R-:W-:-:S02]  /*3c70*/  CS2R R54, SRZ ;  /* 0x0000000000367805 */ /* 0x000fc4000001ff00 */
[----:B------:R0:W2:Y:S02]  /*3c80*/  @!P3 LDG.E.128 R48, desc[UR60][R52.64] ;  /* 0x0000003c3430b981 */ /* 0x0000a4000c1e1d00 */
[----:B0-----:R-:W-:-:S06]  /*3c90*/  CS2R R52, SRZ ;  /* 0x0000000000347805 */ /* 0x001fcc000001ff00 */
[----:B------:R0:W5:Y:S01]  /*3ca0*/  @!P3 LDG.E.128 R52, desc[UR60][R56.64] ;  /* 0x0000003c3834b981 */ /* 0x000162000c1e1d00 */
[----:B------:R-:W-:Y:S01]  /*3cb0*/  UISETP.NE.AND UP0, UPT, UR4, 0x3, UPT ;  /* 0x000000030400788c */ /* 0x000fe2000bf05270 */
[----:B------:R-:W-:-:S05]  /*3cc0*/  ISETP.GE.AND P4, PT, R16, R107, PT ;  /* 0x0000006b1000720c */ /* 0x000fca0003f86270 */
[----:B------:R-:W-:Y:S01]  /*3cd0*/  PLOP3.LUT P3, PT, PT, PT, UP0, 0x80, 0x0 ;  /* 0x000000000000781c */ /* 0x000fe20003f6f008 */
[----:B---3--:R-:W-:Y:S02]  /*3ce0*/  IMAD.MOV.U32 R59, RZ, RZ, R42 ;  /* 0x000000ffff3b7224 */ /* 0x008fe400078e002a */
[----:B------:R-:W-:Y:S02]  /*3cf0*/  IMAD.MOV.U32 R60, RZ, RZ, R43 ;  /* 0x000000ffff3c7224 */ /* 0x000fe400078e002b */
[----:B------:R-:W-:Y:S01]  /*3d00*/  IMAD.MOV.U32 R61, RZ, RZ, R40 ;  /* 0x000000ffff3d7224 */ /* 0x000fe200078e0028 */
[----:B------:R-:W-:Y:S01]  /*3d10*/  PRMT R113, R113, 0x5410, R59 ;  /* 0x0000541071717816 */ /* 0x000fe2000000003b */
[----:B------:R-:W-:Y:S01]  /*3d20*/  IMAD.MOV.U32 R62, RZ, RZ, R41 ;  /* 0x000000ffff3e7224 */ /* 0x000fe200078e0029 */
[----:B------:R-:W-:Y:S02]  /*3d30*/  PRMT R135, R60, 0x7610, R135 ;  /* 0x000076103c877816 */ /* 0x000fe40000000087 */
[----:B------:R-:W-:-:S02]  /*3d40*/  PRMT R115, R115, 0x5410, R61 ;  /* 0x0000541073737816 */ /* 0x000fc4000000003d */
[----:B------:R-:W-:Y:S01]  /*3d50*/  PRMT R132, R62, 0x7610, R132 ;  /* 0x000076103e847816 */ /* 0x000fe20000000084 */
[----:B----4-:R-:W-:Y:S02]  /*3d60*/  IMAD.MOV.U32 R59, RZ, RZ, R46 ;  /* 0x000000ffff3b7224 */ /* 0x010fe400078e002e */
[----:B0-----:R-:W-:Y:S02]  /*3d70*/  IMAD.MOV.U32 R56, RZ, RZ, R47 ;  /* 0x000000ffff387224 */ /* 0x001fe400078e002f */
[----:B------:R-:W-:Y:S01]  /*3d80*/  IMAD.MOV.U32 R57, RZ, RZ, R44 ;  /* 0x000000ffff397224 */ /* 0x000fe200078e002c */
[----:B------:R-:W-:Y:S01]  /*3d90*/  PRMT R136, R59, 0x7610, R136 ;  /* 0x000076103b887816 */ /* 0x000fe20000000088 */
[----:B------:R-:W-:Y:S01]  /*3da0*/  IMAD.MOV.U32 R60, RZ, RZ, R45 ;  /* 0x000000ffff3c7224 */ /* 0x000fe200078e002d */
[----:B------:R-:W-:Y:S02]  /*3db0*/  PRMT R117, R117, 0x5410, R56 ;  /* 0x0000541075757816 */ /* 0x000fe40000000038 */
[----:B------:R-:W-:-:S02]  /*3dc0*/  PRMT R119, R119, 0x5410, R57 ;  /* 0x0000541077777816 */ /* 0x000fc40000000039 */
[----:B------:R-:W-:Y:S01]  /*3dd0*/  PRMT R137, R60, 0x7610, R137 ;  /* 0x000076103c897816 */ /* 0x000fe20000000089 */
[----:B--2---:R-:W-:Y:S02]  /*3de0*/  IMAD.MOV.U32 R56, RZ, RZ, R50 ;  /* 0x000000ffff387224 */ /* 0x004fe400078e0032 */
[----:B------:R-:W-:Y:S02]  /*3df0*/  IMAD.MOV.U32 R57, RZ, RZ, R51 ;  /* 0x000000ffff397224 */ /* 0x000fe400078e0033 */
[----:B------:R-:W-:Y:S01]  /*3e00*/  IMAD.MOV.U32 R59, RZ, RZ, R48 ;  /* 0x000000ffff3b7224 */ /* 0x000fe200078e0030 */
[----:B------:R-:W-:Y:S01]  /*3e10*/  PRMT R113, R56, 0x7610, R113 ;  /* 0x0000761038717816 */ /* 0x000fe20000000071 */
[----:B------:R-:W-:Y:S01]  /*3e20*/  IMAD.MOV.U32 R60, RZ, RZ, R49 ;  /* 0x000000ffff3c7224 */ /* 0x000fe200078e0031 */
[----:B------:R-:W-:Y:S02]  /*3e30*/  PRMT R115, R57, 0x7610, R115 ;  /* 0x0000761039737816 */ /* 0x000fe40000000073 */
[----:B------:R-:W-:-:S02]  /*3e40*/  PRMT R117, R59, 0x7610, R117 ;  /* 0x000076103b757816 */ /* 0x000fc40000000075 */
[----:B------:R-:W-:Y:S01]  /*3e50*/  PRMT R119, R60, 0x7610, R119 ;  /* 0x000076103c777816 */ /* 0x000fe20000000077 */
[----:B-----5:R-:W-:Y:S02]  /*3e60*/  IMAD.MOV.U32 R56, RZ, RZ, R54 ;  /* 0x000000ffff387224 */ /* 0x020fe400078e0036 */
[----:B------:R-:W-:Y:S02]  /*3e70*/  IMAD.MOV.U32 R57, RZ, RZ, R55 ;  /* 0x000000ffff397224 */ /* 0x000fe400078e0037 */
[----:B------:R-:W-:Y:S01]  /*3e80*/  IMAD.MOV.U32 R59, RZ, RZ, R52 ;  /* 0x000000ffff3b7224 */ /* 0x000fe200078e0034 */
[----:B------:R-:W-:Y:S01]  /*3e90*/  PRMT R120, R56, 0x7610, R120 ;  /* 0x0000761038787816 */ /* 0x000fe20000000078 */
[----:B------:R-:W-:Y:S01]  /*3ea0*/  IMAD.MOV.U32 R60, RZ, RZ, R53 ;  /* 0x000000ffff3c7224 */ /* 0x000fe200078e0035 */
[----:B------:R-:W-:Y:S02]  /*3eb0*/  PRMT R121, R57, 0x7610, R121 ;  /* 0x0000761039797816 */ /* 0x000fe40000000079 */
[----:B------:R-:W-:-:S02]  /*3ec0*/  PRMT R122, R59, 0x7610, R122 ;  /* 0x000076103b7a7816 */ /* 0x000fc4000000007a */
[----:B------:R-:W-:Y:S01]  /*3ed0*/  PRMT R123, R60, 0x7610, R123 ;  /* 0x000076103c7b7816 */ /* 0x000fe2000000007b */
[----:B------:R-:W-:Y:S06]  /*3ee0*/  @!P3 BRA `(.L_x_8208) ;  /* 0x000000000004b947 */ /* 0x000fec0003800000 */
[----:B------:R-:W-:Y:S01]  /*3ef0*/  BPT.TRAP 0x1 ;  /* 0x000000040000795c */ /* 0x000fe20000300000 */
.L_x_8208:
        /* <DEDUP_REMOVED lines=9> */
.L_x_8410:
[----:B------:R-:W-:Y:S05]  /*3f90*/  BSYNC B1 ;  /* 0x0000000000017941 */ /* 0x000fea0003800000 */
.L_x_8209:
        /* <DEDUP_REMOVED lines=27> */
[----:B------:R-:W-:Y:S02]  /*4150*/  PRMT R131, R137, 0x5410, R131 ;  /* 0x0000541089837816 */ /* 0x000fe40000000083 */
[----:B------:R-:W-:Y:S01]  /*4160*/  SHF.R.U64 R128, R42, 0x10, R43 ;  /* 0x000000102a807819 */ /* 0x000fe2000000122b */
[----:B--2---:R-:W-:Y:S01]  /*4170*/  IMAD.U32 R42, R62, 0x10000, RZ ;  /* 0x000100003e2a7824 */ /* 0x004fe200078e00ff */
[----:B------:R-:W-:Y:S01]  /*4180*/  PRMT R127, R132, 0x5410, R127 ;  /* 0x00005410847f7816 */ /* 0x000fe2000000007f */
[----:B------:R-:W-:Y:S01]  /*4190*/  IMAD.U32 R132, R131, 0x10000, RZ ;  /* 0x0001000083847824 */ /* 0x000fe200078e00ff */
[----:B------:R-:W-:Y:S01]  /*41a0*/  SHF.R.U64 R126, R40, 0x10, R41 ;  /* 0x00000010287e7819 */ /* 0x000fe20000001229 */
[----:B------:R-:W-:Y:S01]  /*41b0*/  IMAD.U32 R41, R61, 0x10000, RZ ;  /* 0x000100003d297824 */ /* 0x000fe200078e00ff */
[--C-:B------:R-:W-:Y:S01]  /*41c0*/  SHF.R.U64 R133, R46, 0x10, R47.reuse ;  /* 0x000000102e857819 */ /* 0x100fe2000000122f */
[----:B------:R-:W-:Y:S01]  /*41d0*/  IMAD.U32 R46, R60, 0x10000, RZ ;  /* 0x000100003c2e7824 */ /* 0x000fe200078e00ff */
[----:B------:R-:W-:Y:S01]  /*41e0*/  SHF.R.U32.HI R134, RZ, 0x10, R47 ;  /* 0x00000010ff867819 */ /* 0x000fe2000001162f */
[----:B-1----:R-:W-:Y:S01]  /*41f0*/  IMAD.U32 R40, R58, 0x10000, RZ ;  /* 0x000100003a287824 */ /* 0x002fe200078e00ff */
[----:B------:R-:W-:Y:S01]  /*4200*/  SHF.R.U32.HI R129, RZ, 0x10, R43 ;  /* 0x00000010ff817819 */ /* 0x000fe2000001162b */
[----:B------:R-:W-:Y:S01]  /*4210*/  IMAD.U32 R43, R57, 0x10000, RZ ;  /* 0x00010000392b7824 */ /* 0x000fe200078e00ff */
[----:B------:R-:W-:Y:S01]  /*4220*/  SHF.R.U64 R130, R44, 0x10, R45 ;  /* 0x000000102c827819 */ /* 0x000fe2000000122d */
[----:B------:R-:W-:Y:S01]  /*4230*/  IMAD.U32 R44, R56, 0x10000, RZ ;  /* 0x00010000382c7824 */ /* 0x000fe200078e00ff */
[----:B------:R-:W-:Y:S01]  /*4240*/  PRMT R45, R113, 0x5432, R128 ;  /* 0x00005432712d7816 */ /* 0x000fe20000000080 */
[----:B------:R-:W-:Y:S01]  /*4250*/  IMAD.U32 R128, R127, 0x10000, RZ ;  /* 0x000100007f807824 */ /* 0x000fe200078e00ff */
[----:B------:R-:W-:Y:S01]  /*4260*/  LOP3.LUT R124, R61, 0xffff0000, RZ, 0xc0, !PT ;  /* 0xffff00003d7c7812 */ /* 0x000fe200078ec0ff */
[----:B------:R-:W-:Y:S01]  /*4270*/  IMAD.U32 R61, R59, 0x10000, RZ ;  /* 0x000100003b3d7824 */ /* 0x000fe200078e00ff */
[----:B------:R-:W-:Y:S01]  /*4280*/  PRMT R133, R136, 0x5410, R133 ;  /* 0x0000541088857816 */ /* 0x000fe20000000085 */
[----:B------:R-:W-:Y:S01]  /*4290*/  FMUL.FTZ R136, R41, R132 ;  /* 0x0000008429887220 */ /* 0x000fe20000410000 */
[----:B------:R-:W-:Y:S01]  /*42a0*/  LOP3.LUT R131, R131, 0xffff0000, RZ, 0xc0, !PT ;  /* 0xffff000083837812 */ /* 0x000fe200078ec0ff */
[-C--:B------:R-:W-:Y:S01]  /*42b0*/  FMUL.FTZ R138, R41, R128.reuse ;  /* 0x00000080298a7220 */ /* 0x080fe20000410000 */
[----:B------:R-:W-:Y:S01]  /*42c0*/  PRMT R134, R117, 0x5432, R134 ;  /* 0x0000543275867816 */ /* 0x000fe20000000086 */
[----:B------:R-:W-:Y:S01]  /*42d0*/  FFMA.FTZ R41, R43, R128, -R136 ;  /* 0x000000802b297223 */ /* 0x000fe20000010888 */
[----:B------:R-:W-:Y:S01]  /*42e0*/  LOP3.LUT R127, R127, 0xffff0000, RZ, 0xc0, !PT ;  /* 0xffff00007f7f7812 */ /* 0x000fe200078ec0ff */
[----:B------:R-:W-:Y:S01]  /*42f0*/  FMUL.FTZ R140, R124, R131 ;  /* 0x000000837c8c7220 */ /* 0x000fe20000410000 */
[----:B------:R-:W-:Y:S01]  /*4300*/  PRMT R129, R135, 0x5410, R129 ;  /* 0x0000541087817816 */ /* 0x000fe20000000081 */
[----:B------:R-:W-:Y:S01]  /*4310*/  IMAD.U32 R136, R134, 0x10000, RZ ;  /* 0x0001000086887824 */ /* 0x000fe200078e00ff */
[----:B------:R-:W-:Y:S01]  /*4320*/  LOP3.LUT R57, R57, 0xffff0000, RZ, 0xc0, !PT ;  /* 0xffff000039397812 */ /* 0x000fe200078ec0ff */
[----:B------:R-:W-:Y:S01]  /*4330*/  FMUL.FTZ R124, R124, R127 ;  /* 0x0000007f7c7c7220 */ /* 0x000fe20000410000 */
[----:B------:R-:W-:Y:S01]  /*4340*/  LOP3.LUT R47, R59, 0xffff0000, RZ, 0xc0, !PT ;  /* 0xffff00003b2f7812 */ /* 0x000fe200078ec0ff */
[----:B------:R-:W-:-:S02]  /*4350*/  IMAD.U32 R59, R63, 0x10000, RZ ;  /* 0x000100003f3b7824 */ /* 0x000fc400078e00ff */
[----:B------:R-:W-:Y:S01]  /*4360*/  FFMA.FTZ R43, R43, R132, R138 ;  /* 0x000000842b2b7223 */ /* 0x000fe2000001008a */
[----:B------:R-:W-:Y:S02]  /*4370*/  IMAD.U32 R128, R129, 0x10000, RZ ;  /* 0x0001000081807824 */ /* 0x000fe400078e00ff */
[----:B------:R-:W-:Y:S01]  /*4380*/  FFMA.FTZ R132, R57, R131, R124 ;  /* 0x0000008339847223 */ /* 0x000fe2000001007c */
[----:B------:R-:W-:Y:S01]  /*4390*/  FMUL.FTZ R138, R59, R136 ;  /* 0x000000883b8a7220 */ /* 0x000fe20000410000 */
[----:B------:R-:W-:Y:S01]  /*43a0*/  LOP3.LUT R63, R63, 0xffff0000, RZ, 0xc0, !PT ;  /* 0xffff00003f3f7812 */ /* 0x000fe200078ec0ff */
[-C--:B------:R-:W-:Y:S01]  /*43b0*/  FMUL.FTZ R59, R59, R128.reuse ;  /* 0x000000803b3b7220 */ /* 0x080fe20000410000 */
[----:B------:R-:W-:Y:S01]  /*43c0*/  PRMT R130, R119, 0x5432, R130 ;  /* 0x0000543277827816 */ /* 0x000fe20000000082 */
[C---:B------:R-:W-:Y:S01]  /*43d0*/  FFMA.FTZ R138, R61.reuse, R128, -R138 ;  /* 0x000000803d8a7223 */ /* 0x040fe2000001088a */
[----:B------:R-:W-:Y:S01]  /*43e0*/  LOP3.LUT R134, R134, 0xffff0000, RZ, 0xc0, !PT ;  /* 0xffff000086867812 */ /* 0x000fe200078ec0ff */
[----:B------:R-:W-:Y:S01]  /*43f0*/  FFMA.FTZ R136, R61, R136, R59 ;  /* 0x000000883d887223 */ /* 0x000fe2000001003b */
[----:B------:R-:W-:Y:S01]  /*4400*/  LOP3.LUT R124, R129, 0xffff0000, RZ, 0xc0, !PT ;  /* 0xffff0000817c7812 */ /* 0x000fe200078ec0ff */
[----:B------:R-:W-:Y:S01]  /*4410*/  FFMA.FTZ R140, R57, R127, -R140 ;  /* 0x0000007f398c7223 */ /* 0x000fe2000001088c */
[----:B------:R-:W-:Y:S01]  /*4420*/  PRMT R126, R115, 0x5432, R126 ;  /* 0x00005432737e7816 */ /* 0x000fe2000000007e */
[----:B------:R-:W-:Y:S01]  /*4430*/  FMUL.FTZ R128, R63, R134 ;  /* 0x000000863f807220 */ /* 0x000fe20000410000 */
[----:B------:R-:W-:-:S02]  /*4440*/  IMAD.U32 R61, R130, 0x10000, RZ ;  /* 0x00010000823d7824 */ /* 0x000fc400078e00ff */
[-C--:B------:R-:W-:Y:S01]  /*4450*/  FMUL.FTZ R142, R63, R124.reuse ;  /* 0x0000007c3f8e7220 */ /* 0x080fe20000410000 */
[----:B------:R-:W-:Y:S01]  /*4460*/  LOP3.LUT R60, R60, 0xffff0000, RZ, 0xc0, !PT ;  /* 0xffff00003c3c7812 */ /* 0x000fe200078ec0ff */
[----:B------:R-:W-:Y:S01]  /*4470*/  IMAD.U32 R57, R126, 0x10000, RZ ;  /* 0x000100007e397824 */ /* 0x000fe200078e00ff */
[----:B------:R-:W-:Y:S01]  /*4480*/  LOP3.LUT R63, R130, 0xffff0000, RZ, 0xc0, !PT ;  /* 0xffff0000823f7812 */ /* 0x000fe200078ec0ff */
[----:B------:R-:W-:Y:S01]  /*4490*/  FMUL.FTZ R127, R46, R61 ;  /* 0x0000003d2e7f7220 */ /* 0x000fe20000410000 */
[----:B------:R-:W-:Y:S01]  /*44a0*/  LOP3.LUT R56, R56, 0xffff0000, RZ, 0xc0, !PT ;  /* 0xffff000038387812 */ /* 0x000fe200078ec0ff */
[C---:B------:R-:W-:Y:S01]  /*44b0*/  FFMA.FTZ R129, R47.reuse, R124, -R128 ;  /* 0x0000007c2f817223 */ /* 0x040fe20000010880 */
[----:B------:R-:W-:Y:S01]  /*44c0*/  LOP3.LUT R59, R126, 0xffff0000, RZ, 0xc0, !PT ;  /* 0xffff00007e3b7812 */ /* 0x000fe200078ec0ff */
[----:B------:R-:W-:Y:S01]  /*44d0*/  FMUL.FTZ R46, R46, R57 ;  /* 0x000000392e2e7220 */ /* 0x000fe20000410000 */
[----:B------:R-:W-:Y:S01]  /*44e0*/  FFMA.FTZ R131, R47, R134, R142 ;  /* 0x000000862f837223 */ /* 0x000fe2000001008e */
[----:B------:R-:W-:Y:S01]  /*44f0*/  FMUL.FTZ R47, R60, R63 ;  /* 0x0000003f3c2f7220 */ /* 0x000fe20000410000 */
[C---:B------:R-:W-:Y:S01]  /*4500*/  FFMA.FTZ R127, R44.reuse, R57, -R127 ;  /* 0x000000392c7f7223 */ /* 0x040fe2000001087f */
[----:B------:R-:W-:Y:S01]  /*4510*/  FFMA.FTZ R46, R44, R61, R46 ;  /* 0x0000003d2c2e7223 */ /* 0x000fe2000001002e */
[----:B------:R-:W-:-:S02]  /*4520*/  IMAD.U32 R57, R133, 0x10000, RZ ;  /* 0x0001000085397824 */ /* 0x000fc400078e00ff */
[-C--:B------:R-:W-:Y:S01]  /*4530*/  FFMA.FTZ R44, R56, R59.reuse, -R47 ;  /* 0x0000003b382c7223 */ /* 0x080fe2000001082f */
[----:B------:R-:W-:Y:S01]  /*4540*/  LOP3.LUT R62, R62, 0xffff0000, RZ, 0xc0, !PT ;  /* 0xffff00003e3e7812 */ /* 0x000fe200078ec0ff */
[----:B------:R-:W-:Y:S01]  /*4550*/  FMUL.FTZ R61, R60, R59 ;  /* 0x0000003b3c3d7220 */ /* 0x000fe20000410000 */
[----:B------:R-:W-:Y:S01]  /*4560*/  IMAD.U32 R47, R45, 0x10000, RZ ;  /* 0x000100002d2f7824 */ /* 0x000fe200078e00ff */
[----:B------:R-:W-:Y:S01]  /*4570*/  LOP3.LUT R133, R133, 0xffff0000, RZ, 0xc0, !PT ;  /* 0xffff000085857812 */ /* 0x000fe200078ec0ff */
[----:B------:R-:W-:Y:S01]  /*4580*/  FMUL.FTZ R59, R42, R57 ;  /* 0x000000392a3b7220 */ /* 0x000fe20000410000 */
[----:B------:R-:W-:Y:S01]  /*4590*/  LOP3.LUT R45, R45, 0xffff0000, RZ, 0xc0, !PT ;  /* 0xffff00002d2d7812 */ /* 0x000fe200078ec0ff */
[----:B------:R-:W-:Y:S01]  /*45a0*/  FFMA.FTZ R61, R56, R63, R61 ;  /* 0x0000003f383d7223 */ /* 0x000fe2000001003d */
[----:B------:R-:W-:Y:S01]  /*45b0*/  LOP3.LUT R58, R58, 0xffff0000, RZ, 0xc0, !PT ;  /* 0xffff00003a3a7812 */ /* 0x000fe200078ec0ff */
        /* <DEDUP_REMOVED lines=17> */
.L_x_8214:
[----:B------:R-:W-:Y:S05]  /*46d0*/  BSYNC B2 ;  /* 0x0000000000027941 */ /* 0x000fea0003800000 */
.L_x_8213:
        /* <DEDUP_REMOVED lines=12> */
.L_x_8212:
[----:B------:R-:W-:Y:S05]  /*47a0*/  BSYNC B1 ;  /* 0x0000000000017941 */ /* 0x000fea0003800000 */
.L_x_8211:
[C---:B------:R-:W-:Y:S01]  /*47b0*/  ISETP.GE.OR P5, PT, R223.reuse, R101, P1 ;  /* 0x00000065df00720c */ /* 0x040fe20000fa6670 */
        /* <DEDUP_REMOVED lines=27> */
[----:B------:R-:W-:Y:S02]  /*4970*/  PRMT R123, R123, 0x5410, R60 ;  /* 0x000054107b7b7816 */ /* 0x000fe4000000003c */
[----:B------:R-:W-:Y:S02]  /*4980*/  PRMT R119, R119, 0x5410, R114 ;  /* 0x0000541077777816 */ /* 0x000fe40000000072 */
[----:B------:R-:W-:Y:S01]  /*4990*/  SHF.R.U32.HI R62, RZ, 0x10, R51 ;  /* 0x00000010ff3e7819 */ /* 0x000fe20000011633 */
[----:B------:R-:W-:Y:S01]  /*49a0*/  IMAD.U32 R61, R123, 0x10000, RZ ;  /* 0x000100007b3d7824 */ /* 0x000fe200078e00ff */
[----:B------:R-:W-:Y:S01]  /*49b0*/  SHF.R.U64 R107, R52, 0x10, R53 ;  /* 0x00000010346b7819 */ /* 0x000fe20000001235 */
[----:B--2---:R-:W-:Y:S01]  /*49c0*/  IMAD.U32 R52, R45, 0x10000, RZ ;  /* 0x000100002d347824 */ /* 0x004fe200078e00ff */
[----:B------:R-:W-:Y:S01]  /*49d0*/  SHF.R.U32.HI R106, RZ, 0x10, R55 ;  /* 0x00000010ff6a7819 */ /* 0x000fe20000011637 */
[----:B------:R-:W-:Y:S01]  /*49e0*/  IMAD.U32 R60, R119, 0x10000, RZ ;  /* 0x00010000773c7824 */ /* 0x000fe200078e00ff */
[----:B------:R-:W-:Y:S01]  /*49f0*/  PRMT R115, R115, 0x5410, R62 ;  /* 0x0000541073737816 */ /* 0x000fe2000000003e */
[-C--:B------:R-:W-:Y:S01]  /*4a00*/  FMUL.FTZ R62, R52, R61.reuse ;  /* 0x0000003d343e7220 */ /* 0x080fe20000410000 */
[----:B------:R-:W-:Y:S01]  /*4a10*/  SHF.R.U64 R116, R48, 0x10, R49 ;  /* 0x0000001030747819 */ /* 0x000fe20000001231 */
[----:B-1----:R-:W-:Y:S01]  /*4a20*/  IMAD.U32 R49, R41, 0x10000, RZ ;  /* 0x0001000029317824 */ /* 0x002fe200078e00ff */
[----:B------:R-:W-:Y:S01]  /*4a30*/  SHF.R.U64 R63, R54, 0x10, R55 ;  /* 0x00000010363f7819 */ /* 0x000fe20000001237 */
[-C--:B------:R-:W-:Y:S01]  /*4a40*/  FMUL.FTZ R52, R52, R60.reuse ;  /* 0x0000003c34347220 */ /* 0x080fe20000410000 */
[----:B------:R-:W-:Y:S01]  /*4a50*/  LOP3.LUT R53, R45, 0xffff0000, RZ, 0xc0, !PT ;  /* 0xffff00002d357812 */ /* 0x000fe200078ec0ff */
[----:B------:R-:W-:Y:S01]  /*4a60*/  FFMA.FTZ R62, R49, R60, -R62 ;  /* 0x0000003c313e7223 */ /* 0x000fe2000001083e */
[----:B------:R-:W-:Y:S01]  /*4a70*/  PRMT R121, R121, 0x5410, R106 ;  /* 0x0000541079797816 */ /* 0x000fe2000000006a */
[----:B------:R-:W-:Y:S01]  /*4a80*/  FFMA.FTZ R61, R49, R61, R52 ;  /* 0x0000003d313d7223 */ /* 0x000fe20000010034 */
[----:B------:R-:W-:Y:S01]  /*4a90*/  LOP3.LUT R123, R123, 0xffff0000, RZ, 0xc0, !PT ;  /* 0xffff00007b7b7812 */ /* 0x000fe200078ec0ff */
[----:B------:R-:W-:Y:S01]  /*4aa0*/  IMAD.U32 R54, R47, 0x10000, RZ ;  /* 0x000100002f367824 */ /* 0x000fe200078e00ff */
[----:B------:R-:W-:Y:S01]  /*4ab0*/  LOP3.LUT R119, R119, 0xffff0000, RZ, 0xc0, !PT ;  /* 0xffff000077777812 */ /* 0x000fe200078ec0ff */
[----:B------:R-:W-:Y:S01]  /*4ac0*/  IMAD.U32 R49, R115, 0x10000, RZ ;  /* 0x0001000073317824 */ /* 0x000fe200078e00ff */
[----:B------:R-:W-:Y:S01]  /*4ad0*/  SHF.R.U64 R108, R50, 0x10, R51 ;  /* 0x00000010326c7819 */ /* 0x000fe20000001233 */
[----:B------:R-:W-:Y:S01]  /*4ae0*/  IMAD.U32 R45, R44, 0x10000, RZ ;  /* 0x000100002c2d7824 */ /* 0x000fe200078e00ff */
[----:B------:R-:W-:Y:S01]  /*4af0*/  PRMT R122, R122, 0x5410, R107 ;  /* 0x000054107a7a7816 */ /* 0x000fe2000000006b */
[----:B------:R-:W-:Y:S01]  /*4b00*/  FMUL.FTZ R107, R53, R123 ;  /* 0x0000007b356b7220 */ /* 0x000fe20000410000 */
[----:B------:R-:W-:Y:S01]  /*4b10*/  PRMT R120, R120, 0x5410, R63 ;  /* 0x0000541078787816 */ /* 0x000fe2000000003f */
[----:B------:R-:W-:Y:S01]  /*4b20*/  IMAD.U32 R63, R121, 0x10000, RZ ;  /* 0x00010000793f7824 */ /* 0x000fe200078e00ff */
[----:B------:R-:W-:Y:S01]  /*4b30*/  LOP3.LUT R50, R41, 0xffff0000, RZ, 0xc0, !PT ;  /* 0xffff000029327812 */ /* 0x000fe200078ec0ff */
[----:B------:R-:W-:Y:S01]  /*4b40*/  FMUL.FTZ R53, R53, R119 ;  /* 0x0000007735357220 */ /* 0x000fe20000410000 */
[----:B------:R-:W-:Y:S01]  /*4b50*/  LOP3.LUT R51, R44, 0xffff0000, RZ, 0xc0, !PT ;  /* 0xffff00002c337812 */ /* 0x000fe200078ec0ff */
[C---:B------:R-:W-:Y:S01]  /*4b60*/  FMUL.FTZ R109, R54.reuse, R63 ;  /* 0x0000003f366d7220 */ /* 0x040fe20000410000 */
[----:B------:R-:W-:Y:S01]  /*4b70*/  FMUL.FTZ R52, R54, R49 ;  /* 0x0000003136347220 */ /* 0x000fe20000410000 */
[----:B------:R-:W-:Y:S01]  /*4b80*/  IMAD.U32 R44, R43, 0x10000, RZ ;  /* 0x000100002b2c7824 */ /* 0x000fe200078e00ff */
[----:B------:R-:W-:Y:S01]  /*4b90*/  LOP3.LUT R55, R47, 0xffff0000, RZ, 0xc0, !PT ;  /* 0xffff00002f377812 */ /* 0x000fe200078ec0ff */
[C---:B------:R-:W-:Y:S01]  /*4ba0*/  FFMA.FTZ R107, R50.reuse, R119, -R107 ;  /* 0x00000077326b7223 */ /* 0x040fe2000001086b */
[----:B------:R-:W-:Y:S01]  /*4bb0*/  LOP3.LUT R60, R121, 0xffff0000, RZ, 0xc0, !PT ;  /* 0xffff0000793c7812 */ /* 0x000fe200078ec0ff */
[----:B------:R-:W-:Y:S01]  /*4bc0*/  FFMA.FTZ R54, R50, R123, R53 ;  /* 0x0000007b32367223 */ /* 0x000fe20000010035 */
[----:B------:R-:W-:Y:S01]  /*4bd0*/  LOP3.LUT R50, R115, 0xffff0000, RZ, 0xc0, !PT ;  /* 0xffff000073327812 */ /* 0x000fe200078ec0ff */
[----:B------:R-:W-:Y:S01]  /*4be0*/  FFMA.FTZ R63, R44, R63, R52 ;  /* 0x0000003f2c3f7223 */ /* 0x000fe20000010034 */
[----:B------:R-:W-:Y:S01]  /*4bf0*/  PRMT R117, R117, 0x5410, R116 ;  /* 0x0000541075757816 */ /* 0x000fe20000000074 */
[----:B------:R-:W-:Y:S01]  /*4c00*/  FMUL.FTZ R106, R55, R60 ;  /* 0x0000003c376a7220 */ /* 0x000fe20000410000 */
[----:B------:R-:W-:Y:S01]  /*4c10*/  LOP3.LUT R43, R43, 0xffff0000, RZ, 0xc0, !PT ;  /* 0xffff00002b2b7812 */ /* 0x000fe200078ec0ff */
[----:B------:R-:W-:Y:S01]  /*4c20*/  IMAD.U32 R52, R122, 0x10000, RZ ;  /* 0x000100007a347824 */ /* 0x000fe200078e00ff */
[----:B------:R-:W-:Y:S01]  /*4c30*/  PRMT R113, R113, 0x5410, R108 ;  /* 0x0000541071717816 */ /* 0x000fe2000000006c */
[----:B------:R-:W-:Y:S01]  /*4c40*/  FFMA.FTZ R109, R44, R49, -R109 ;  /* 0x000000312c6d7223 */ /* 0x000fe2000001086d */
[----:B------:R-:W-:Y:S01]  /*4c50*/  FMUL.FTZ R108, R55, R50 ;  /* 0x00000032376c7220 */ /* 0x000fe20000410000 */
[----:B------:R-:W-:Y:S01]  /*4c60*/  LOP3.LUT R122, R122, 0xffff0000, RZ, 0xc0, !PT ;  /* 0xffff00007a7a7812 */ /* 0x000fe200078ec0ff */
[----:B------:R-:W-:-:S02]  /*4c70*/  IMAD.U32 R44, R117, 0x10000, RZ ;  /* 0x00010000752c7824 */ /* 0x000fc400078e00ff */
[----:B------:R-:W-:Y:S01]  /*4c80*/  FFMA.FTZ R106, R43, R50, -R106 ;  /* 0x000000322b6a7223 */ /* 0x000fe2000001086a */
[----:B------:R-:W-:Y:S01]  /*4c90*/  LOP3.LUT R117, R117, 0xffff0000, RZ, 0xc0, !PT ;  /* 0xffff000075757812 */ /* 0x000fe200078ec0ff */
[----:B------:R-:W-:Y:S01]  /*4ca0*/  FMUL.FTZ R50, R45, R52 ;  /* 0x000000342d327220 */ /* 0x000fe20000410000 */
[C---:B------:R-:W-:Y:S01]  /*4cb0*/  LOP3.LUT R48, R40.reuse, 0xffff0000, RZ, 0xc0, !PT ;  /* 0xffff000028307812 */ /* 0x040fe200078ec0ff */
[----:B------:R-:W-:Y:S01]  /*4cc0*/  FFMA.FTZ R108, R43, R60, R108 ;  /* 0x0000003c2b6c7223 */ /* 0x000fe2000001006c */
[----:B------:R-:W-:Y:S02]  /*4cd0*/  IMAD.U32 R41, R40, 0x10000, RZ ;  /* 0x0001000028297824 */ /* 0x000fe400078e00ff */
[----:B------:R-:W-:Y:S01]  /*4ce0*/  FMUL.FTZ R45, R45, R44 ;  /* 0x0000002c2d2d7220 */ /* 0x000fe20000410000 */
[C---:B------:R-:W-:Y:S01]  /*4cf0*/  FMUL.FTZ R43, R51.reuse, R122 ;  /* 0x0000007a332b7220 */ /* 0x040fe20000410000 */
[----:B------:R-:W-:Y:S01]  /*4d00*/  FMUL.FTZ R51, R51, R117 ;  /* 0x0000007533337220 */ /* 0x000fe20000410000 */
[----:B------:R-:W-:-:S02]  /*4d10*/  IMAD.U32 R47, R46, 0x10000, RZ ;  /* 0x000100002e2f7824 */ /* 0x000fc400078e00ff */
[C---:B------:R-:W-:Y:S01]  /*4d20*/  FFMA.FTZ R50, R41.reuse, R44, -R50 ;  /* 0x0000002c29327223 */ /* 0x040fe20000010832 */
[----:B------:R-:W-:Y:S01]  /*4d30*/  FFMA.FTZ R52, R41, R52, R45 ;  /* 0x0000003429347223 */ /* 0x000fe2000001002d */
        /* <DEDUP_REMOVED lines=8> */
[----:B------:R-:W-:Y:S01]  /*4dc0*/  FMUL.FTZ R44, R47, R41 ;  /* 0x000000292f2c7220 */ /* 0x000fe20000410000 */
[----:B------:R-:W-:Y:S01]  /*4dd0*/  LOP3.LUT R42, R42, 0xffff0000, RZ, 0xc0, !PT ;  /* 0xffff00002a2a7812 */ /* 0x000fe200078ec0ff */
[----:B------:R-:W-:Y:S01]  /*4de0*/  FMUL.FTZ R47, R46, R45 ;  /* 0x0000002d2e2f7220 */ /* 0x000fe20000410000 */
[----:B------:R-:W-:Y:S01]  /*4df0*/  FFMA.FTZ R51, R48, R122, R51 ;  /* 0x0000007a30337223 */ /* 0x000fe20000010033 */
        /* <DEDUP_REMOVED lines=16> */
.L_x_8216:
[----:B------:R-:W-:Y:S05]  /*4f00*/  BSYNC B1 ;  /* 0x0000000000017941 */ /* 0x000fea0003800000 */
.L_x_8215:
[----:B-1----:R4:W-:Y:S01]  /*4f10*/  STG.E.128 desc[UR60][R56.64], R40 ;  /* 0x0000002838007986 */ /* 0x0029e2000c101d3c */
[----:B------:R-:W-:-:S13]  /*4f20*/  ISETP.GE.AND P4, PT, R59, R112, PT ;  /* 0x000000703b00720c */ /* 0x000fda0003f86270 */
[----:B------:R-:W-:Y:S05]  /*4f30*/  @P4 BRA `(.L_x_8201) ;  /* 0x00000000008c4947 */ /* 0x000fea0003800000 */
[--C-:B----4-:R-:W-:Y:S02]  /*4f40*/  SHF.R.S32.HI R40, RZ, 0x1f, R59.reuse ;  /* 0x0000001fff287819 */ /* 0x110fe4000001143b */
[----:B------:R-:W-:-:S04]  /*4f50*/  IADD3 R59, P4, P5, R14, R104, R59 ;  /* 0x000000680e3b7210 */ /* 0x000fc80007d9e03b */
[----:B------:R-:W-:Y:S02]  /*4f60*/  IADD3.X R58, R3, R58, R40, P4, P5 ;  /* 0x0000003a033a7210 */ /* 0x000fe400027ea428 */
[----:B------:R-:W-:-:S04]  /*4f70*/  LEA R102, P4, R59, R102, 0x1 ;  /* 0x000000663b667211 */ /* 0x000fc800078808ff */
[----:B------:R-:W-:-:S05]  /*4f80*/  LEA.HI.X R103, R59, R103, R58, 0x1, P4 ;  /* 0x000000673b677211 */ /* 0x000fca00020f0c3a */
[----:B--2---:R1:W-:Y:S01]  /*4f90*/  STG.E.128 desc[UR60][R102.64], R44 ;  /* 0x0000002c66007986 */ /* 0x0043e2000c101d3c */
[----:B------:R-:W-:Y:S05]  /*4fa0*/  BRA `(.L_x_8201) ;  /* 0x0000000000707947 */ /* 0x000fea0003800000 */
.L_x_8184:
[----:B------:R-:W2:Y:S02]  /*4fb0*/  LDL R40, [R1+0x7c] ;  /* 0x00007c0001287983 */ /* 0x000ea40000100800 */
[----:B--2---:R-:W-:-:S13]  /*4fc0*/  R2UR UR4, R40 ;  /* 0x00000000280472ca */ /* 0x004fda00000e0000 */
[----:B------:R-:W-:-:S06]  /*4fd0*/  UISETP.NE.AND UP0, UPT, UR4, 0x3, UPT ;  /* 0x000000030400788c */ /* 0x000fcc000bf05270 */
[----:B------:R-:W-:-:S13]  /*4fe0*/  PLOP3.LUT P3, PT, PT, PT, UP0, 0x80, 0x0 ;  /* 0x000000000000781c */ /* 0x000fda0003f6f008 */
[----:B------:R-:W-:Y:S05]  /*4ff0*/  @!P3 BRA `(.L_x_8217) ;  /* 0x000000000004b947 */ /* 0x000fea0003800000 */
[----:B------:R-:W-:Y:S01]  /*5000*/  BPT.TRAP 0x1 ;  /* 0x000000040000795c */ /* 0x000fe20000300000 */
.L_x_8217:
[----:B------:R-:W-:Y:S01]  /*5010*/  IMAD R95, R2, 0x8, R18 ;  /* 0x00000008025f7824 */ /* 0x000fe200078e0212 */
[----:B------:R-:W-:Y:S01]  /*5020*/  SHF.L.U32 R110, R23, 0x1f, RZ ;  /* 0x0000001f176e7819 */ /* 0x000fe200000006ff */
[----:B------:R-:W-:Y:S01]  /*5030*/  IMAD R101, R26, -0x60, R29 ;  /* 0xffffffa01a657824 */ /* 0x000fe200078e021d */
[----:B------:R-:W-:Y:S02]  /*5040*/  BSSY B1, `(.L_x_8218) ;  /* 0x0000004000017945 */ /* 0x000fe40003800000 */
[----:B------:R-:W0:Y:S02]  /*5050*/  SYNCS.PHASECHK.TRANS64.TRYWAIT P4, [R95+URZ+0x32490], R110 ;  /* 0x0324906e5f0075a7 */ /* 0x000e24000808017f */
[----:B------:R-:W-:Y:S01]  /*5060*/  VIMNMX R101, R101, 0x60, PT ;  /* 0x0000006065657848 */ /* 0x000fe20003fe0100 */
[----:B0-----:R-:W-:Y:S06]  /*5070*/  @!P4 BRA `(.L_x_8219) ;  /* 0x000001100014c947 */ /* 0x001fec0003800000 */
.L_x_8411:
[----:B------:R-:W-:Y:S05]  /*5080*/  BSYNC B1 ;  /* 0x0000000000017941 */ /* 0x000fea0003800000 */
.L_x_8218:
        /* <DEDUP_REMOVED lines=8> */
.L_x_8221:
[----:B------:R-:W-:Y:S05]  /*5110*/  BSYNC B1 ;  /* 0x0000000000017941 */ /* 0x000fea0003800000 */
.L_x_8220:
[----:B------:R-:W-:Y:S05]  /*5120*/  @P4 BRA `(.L_x_8201) ;  /* 0x0000000000104947 */ /* 0x000fea0003800000 */
[----:B-1----:R-:W1:Y:S04]  /*5130*/  @!P1 LDS.128 R40, [R108+0x2000] ;  /* 0x002000006c289984 */ /* 0x002e680000000c00 */
[----:B------:R-:W2:Y:S04]  /*5140*/  @!P2 LDS.128 R44, [R106+0x2000] ;  /* 0x002000006a2ca984 */ /* 0x000ea80000000c00 */
[----:B-1----:R3:W-:Y:S04]  /*5150*/  @!P1 STG.E.128 desc[UR60][R48.64], R40 ;  /* 0x0000002830009986 */ /* 0x0027e8000c101d3c */
[----:B--2---:R3:W-:Y:S02]  /*5160*/  @!P2 STG.E.128 desc[UR60][R48.64+0x40], R44 ;  /* 0x0000402c3000a986 */ /* 0x0047e4000c101d3c */
.L_x_8201:
[----:B------:R-:W-:Y:S05]  /*5170*/  BSYNC B0 ;  /* 0x0000000000007941 */ /* 0x000fea0003800000 */
.L_x_8183:
        /* <DEDUP_REMOVED lines=17> */
.L_x_8223:
[----:B------:R-:W-:Y:S05]  /*5290*/  BSYNC B0 ;  /* 0x0000000000007941 */ /* 0x000fea0003800000 */
.L_x_8222:
[----:B------:R-:W2:Y:S01]  /*52a0*/  SYNCS.PHASECHK.TRANS64.TRYWAIT P3, [R95+URZ+0x324b0], R110 ;  /* 0x0324b06e5f0075a7 */ /* 0x000ea2000806017f */
[----:B------:R-:W-:Y:S01]  /*52b0*/  ULDC.64 UR56, c[0x0][0x318] ;  /* 0x0000c60000387ab9 */ /* 0x000fe20000000a00 */
[----:B------:R-:W-:Y:S01]  /*52c0*/  ULDC.64 UR58, c[0x0][0x308] ;  /* 0x0000c200003a7ab9 */ /* 0x000fe20000000a00 */
[----:B------:R-:W-:Y:S01]  /*52d0*/  BSSY B0, `(.L_x_8224) ;  /* 0x0000003000007945 */ /* 0x000fe20003800000 */
[----:B-1----:R-:W-:-:S03]  /*52e0*/  IMAD R40, R2, 0x6000, R78 ;  /* 0x0000600002287824 */ /* 0x002fc600078e024e */
[----:B--2---:R-:W-:Y:S05]  /*52f0*/  @!P3 BRA `(.L_x_8225) ;  /* 0x0000010c0088b947 */ /* 0x004fea0003800000 */
.L_x_8412:
[----:B------:R-:W-:Y:S05]  /*5300*/  BSYNC B0 ;  /* 0x0000000000007941 */ /* 0x000fea0003800000 */
.L_x_8224:
[----:B------:R-:W-:Y:S01]  /*5310*/  ISETP.GE.AND P3, PT, R19, R101, PT ;  /* 0x000000651300720c */ /* 0x000fe20003f66270 */
[----:B------:R-:W-:Y:S01]  /*5320*/  IMAD.IADD R41, R77, 0x1, R40 ;  /* 0x000000014d297824 */ /* 0x000fe200078e0228 */
[----:B------:R-:W-:Y:S01]  /*5330*/  BSSY B0, `(.L_x_8226) ;  /* 0x0000026000007945 */ /* 0x000fe20003800000 */
[----:B------:R-:W-:Y:S02]  /*5340*/  IMAD R48, R40, 0x2, R24 ;  /* 0x0000000228307824 */ /* 0x000fe400078e0218 */
[----:B------:R-:W-:-:S04]  /*5350*/  IMAD.WIDE R44, R26, 0x60, R72 ;  /* 0x000000601a2c7825 */ /* 0x000fc800078e0248 */
[----:B------:R-:W-:-:S04]  /*5360*/  IMAD R49, R41, 0x2, R24 ;  /* 0x0000000229317824 */ /* 0x000fc800078e0218 */
[----:B------:R-:W-:Y:S05]  /*5370*/  @P3 BRA `(.L_x_8227) ;  /* 0x0000000000843947 */ /* 0x000fea0003800000 */
[----:B------:R-:W-:Y:S01]  /*5380*/  IMAD R43, R45, UR56, RZ ;  /* 0x000000382d2b7c24 */ /* 0x000fe2000f8e02ff */
[----:B------:R-:W-:Y:S01]  /*5390*/  ULDC UR4, c[0x0][0x310] ;  /* 0x0000c40000047ab9 */ /* 0x000fe20000000800 */
        /* <DEDUP_REMOVED lines=31> */
.L_x_8227:
[----:B------:R-:W-:Y:S05]  /*5590*/  BSYNC B0 ;  /* 0x0000000000007941 */ /* 0x000fea0003800000 */
.L_x_8226:
[----:B------:R-:W-:Y:S01]  /*55a0*/  ISETP.GE.AND P3, PT, R223, R101, PT ;  /* 0x00000065df00720c */ /* 0x000fe20003f66270 */
[----:B------:R-:W-:-:S12]  /*55b0*/  BSSY B0, `(.L_x_8228) ;  /* 0x0000025000007945 */ /* 0x000fd80003800000 */
[----:B------:R-:W-:Y:S05]  /*55c0*/  @P3 BRA `(.L_x_8229) ;  /* 0x00000000008c3947 */ /* 0x000fea0003800000 */
[----:B--2---:R-:W-:Y:S01]  /*55d0*/  IADD3 R43, P3, R44, 0x40, RZ ;  /* 0x000000402c2b7810 */ /* 0x004fe20007f7e0ff */
[----:B------:R-:W-:Y:S01]  /*55e0*/  IMAD.MOV.U32 R40, RZ, RZ, R30 ;  /* 0x000000ffff287224 */ /* 0x000fe200078e001e */
[----:B------:R-:W-:Y:S01]  /*55f0*/  ULDC UR4, c[0x0][0x310] ;  /* 0x0000c40000047ab9 */ /* 0x000fe20000000800 */
        /* <DEDUP_REMOVED lines=32> */
.L_x_8229:
[----:B------:R-:W-:Y:S05]  /*5800*/  BSYNC B0 ;  /* 0x0000000000007941 */ /* 0x000fea0003800000 */
.L_x_8228:
        /* <DEDUP_REMOVED lines=12> */
[----:B--23--:R-:W-:Y:S02]  /*58d0*/  SEL R40, RZ, 0x1, P3 ;  /* 0x00000001ff287807 */ /* 0x00cfe40001800000 */
        /* <DEDUP_REMOVED lines=9> */
.L_x_8178:
[----:B------:R-:W-:Y:S02]  /*5970*/  ISETP.GE.AND P2, PT, R199, 0x1, PT ;  /* 0x00000001c700780c */ /* 0x000fe40003f46270 */
[----:B------:R-:W-:Y:S02]  /*5980*/  CS2R R6, SRZ ;  /* 0x0000000000067805 */ /* 0x000fe4000001ff00 */
[----:B------:R-:W-:Y:S02]  /*5990*/  PLOP3.LUT P1, PT, PT, PT, PT, 0x80, 0x0 ;  /* 0x000000000000781c */ /* 0x000fe40003f2f070 */
        /* <DEDUP_REMOVED lines=36> */
[----:B----4-:R-:W-:Y:S02]  /*5be0*/  CS2R R94, SRZ ;  /* 0x00000000005e7805 */ /* 0x010fe4000001ff00 */
        /* <DEDUP_REMOVED lines=29> */
[----:B------:R-:W-:Y:S01]  /*5dc0*/  IMAD.MOV.U32 R9, RZ, RZ, RZ ;  /* 0x000000ffff097224 */ /* 0x000fe200078e00ff */
[----:B------:R-:W-:Y:S06]  /*5dd0*/  @P0 BRA `(.L_x_8231) ;  /* 0x00000000000c0947 */ /* 0x000fec0003800000 */
[----:B------:R-:W0:Y:S01]  /*5de0*/  FENCE.VIEW.ASYNC.G ;  /* 0x00000000000073c6 */ /* 0x000e220000000100 */
[----:B------:R-:W-:Y:S05]  /*5df0*/  WARPSYNC.ALL ;  /* 0x0000000000007948 */ /* 0x000fea0003800000 */
[----:B0-----:R-:W-:Y:S06]  /*5e00*/  BAR.ARV 0xc, 0x120 ;  /* 0x0304800000007b1d */ /* 0x001fec0000002000 */
.L_x_8231:
[----:B------:R-:W-:Y:S02]  /*5e10*/  IMAD.MOV.U32 R25, RZ, RZ, RZ ;  /* 0x000000ffff197224 */ /* 0x000fe400078e00ff */
[----:B------:R-:W-:Y:S01]  /*5e20*/  IMAD.MOV.U32 R8, RZ, RZ, RZ ;  /* 0x000000ffff087224 */ /* 0x000fe200078e00ff */
[----:B------:R-:W-:Y:S06]  /*5e30*/  @!P2 BRA `(.L_x_8232) ;  /* 0x000000800028a947 */ /* 0x000fec0003800000 */
[----:B------:R-:W-:-:S03]  /*5e40*/  UMOV UR4, 0xffffffff ;  /* 0xffffffff00047882 */ /* 0x000fc60000000000 */
[----:B------:R-:W-:Y:S05]  /*5e50*/  BRA.DIV UR4, `(.L_x_8233) ;  /* 0x0000010204c47947 */ /* 0x000fea000b800000 */
[----:B------:R0:W1:Y:S02]  /*5e60*/  SHFL.IDX PT, R14, R232, RZ, 0x1f ;  /* 0x00001fffe80e7589 */ /* 0x00006400000e0000 */
.L_x_8415:
[----:B------:R-:W-:Y:S01]  /*5e70*/  VIADD R24, R18, 0x18400 ;  /* 0x0001840012187836 */ /* 0x000fe20000000000 */
[----:B-1----:R-:W-:Y:S01]  /*5e80*/  LEA.HI R0, R14, R14, RZ, 0x1 ;  /* 0x0000000e0e007211 */ /* 0x002fe200078f08ff */
[----:B------:R-:W-:Y:S03]  /*5e90*/  BSSY B6, `(.L_x_8234) ;  /* 0x0000015000067945 */ /* 0x000fe60003800000 */
[----:B------:R-:W-:Y:S02]  /*5ea0*/  LOP3.LUT P0, RZ, R24, 0x1bf, RZ, 0xc0, !PT ;  /* 0x000001bf18ff7812 */ /* 0x000fe4000780c0ff */
[----:B------:R-:W-:-:S05]  /*5eb0*/  LOP3.LUT R35, R0, 0xffffe, RZ, 0xc0, !PT ;  /* 0x000ffffe00237812 */ /* 0x000fca00078ec0ff */
[----:B------:R-:W-:-:S06]  /*5ec0*/  IMAD.IADD R35, R14, 0x1, -R35 ;  /* 0x000000010e237824 */ /* 0x000fcc00078e0a23 */
[----:B------:R-:W-:Y:S05]  /*5ed0*/  @!P0 BRA `(.L_x_8235) ;  /* 0x0000000000408947 */ /* 0x000fea0003800000 */
        /* <DEDUP_REMOVED lines=16> */
.L_x_8235:
[----:B------:R-:W-:Y:S05]  /*5fe0*/  BSYNC B6 ;  /* 0x0000000000067941 */ /* 0x000fea0003800000 */
.L_x_8234:
        /* <DEDUP_REMOVED lines=12> */
.L_x_8239:
[----:B--2---:R2:W3:Y:S02]  /*60b0*/  SYNCS.PHASECHK.TRANS64.TRYWAIT P0, [R18+URZ+0x32400], R3 ;  /* 0x03240003120075a7 */ /* 0x0044e4000800017f */
[----:B---3--:R-:W-:Y:S05]  /*60c0*/  @!P0 NANOSLEEP.SYNCS 0x989680 ;  /* 0x009896800000895d */ /* 0x008fea0003900000 */
[----:B------:R-:W3:Y:S02]  /*60d0*/  @!P0 SYNCS.PHASECHK.TRANS64 P0, [R18+URZ+0x32400], R3 ;  /* 0x03240003120085a7 */ /* 0x000ee4000800007f */
[----:B---3--:R-:W-:Y:S05]  /*60e0*/  @!P0 BRA `(.L_x_8239) ;  /* 0xfffffffc00f08947 */ /* 0x008fea000383ffff */
.L_x_8238:
[----:B------:R-:W-:Y:S05]  /*60f0*/  BSYNC B0 ;  /* 0x0000000000007941 */ /* 0x000fea0003800000 */
.L_x_8237:
[----:B------:R-:W-:Y:S05]  /*6100*/  BRA `(.L_x_8240) ;  /* 0x0000002000707947 */ /* 0x000fea0003800000 */
.L_x_8236:
[----:B-----5:R-:W-:Y:S01]  /*6110*/  SHF.R.S32.HI R0, RZ, 0x1f, R28 ;  /* 0x0000001fff007819 */ /* 0x020fe2000001141c */
[----:B------:R-:W-:Y:S01]  /*6120*/  ULDC.64 UR4, c[0x0][0x3d8] ;  /* 0x0000f60000047ab9 */ /* 0x000fe20000000a00 */
[----:B------:R-:W-:Y:S01]  /*6130*/  ULDC.64 UR6, c[0x0][0x3e8] ;  /* 0x0000fa0000067ab9 */ /* 0x000fe20000000a00 */
[----:B------:R-:W-:Y:S01]  /*6140*/  LOP3.LUT P0, RZ, R24, 0x3ff, RZ, 0xc0, !PT ;  /* 0x000003ff18ff7812 */ /* 0x000fe2000780c0ff */
[----:B------:R-:W-:Y:S01]  /*6150*/  IMAD.WIDE.U32 R4, R28, UR4, RZ ;  /* 0x000000041c047c25 */ /* 0x000fe2000f8e00ff */
[----:B------:R-:W-:Y:S03]  /*6160*/  BSSY B6, `(.L_x_8241) ;  /* 0x0000031000067945 */ /* 0x000fe60003800000 */
[C---:B------:R-:W-:Y:S02]  /*6170*/  IMAD R3, R0.reuse, UR4, RZ ;  /* 0x0000000400037c24 */ /* 0x040fe4000f8e02ff */
[----:B------:R-:W-:-:S02]  /*6180*/  IMAD R7, R0, UR6, RZ ;  /* 0x0000000600077c24 */ /* 0x000fc4000f8e02ff */
[----:B------:R-:W-:Y:S02]  /*6190*/  IMAD.SHL.U32 R24, R227, 0x4, RZ ;  /* 0x00000004e3187824 */ /* 0x000fe400078e00ff */
[C---:B------:R-:W-:Y:S01]  /*61a0*/  IMAD R3, R28.reuse, UR5, R3 ;  /* 0x000000051c037c24 */ /* 0x040fe2000f8e0203 */
[----:B------:R-:W-:Y:S01]  /*61b0*/  ULDC.64 UR4, c[0x0][0x3c8] ;  /* 0x0000f20000047ab9 */ /* 0x000fe20000000a00 */
[----:B------:R-:W-:Y:S01]  /*61c0*/  IMAD R31, R28, UR7, R7 ;  /* 0x000000071c1f7c24 */ /* 0x000fe2000f8e0207 */
[-C--:B------:R-:W-:Y:S01]  /*61d0*/  IADD3 R0, P3, R24, R4.reuse, RZ ;  /* 0x0000000418007210 */ /* 0x080fe20007f7e0ff */
[----:B------:R-:W-:Y:S01]  /*61e0*/  IMAD.WIDE.U32 R6, R28, UR6, RZ ;  /* 0x000000061c067c25 */ /* 0x000fe2000f8e00ff */
[----:B------:R-:W-:Y:S01]  /*61f0*/  SHF.R.S32.HI R10, RZ, 0x1f, R24 ;  /* 0x0000001fff0a7819 */ /* 0x000fe20000011418 */
[----:B------:R-:W-:Y:S01]  /*6200*/  ULDC.64 UR6, c[0x0][0x3e0] ;  /* 0x0000f80000067ab9 */ /* 0x000fe20000000a00 */
[----:B------:R-:W-:Y:S01]  /*6210*/  LEA R28, P2, R4, UR4, 0x1 ;  /* 0x00000004041c7c11 */ /* 0x000fe2000f8408ff */
[----:B------:R-:W-:Y:S01]  /*6220*/  IMAD.IADD R9, R3, 0x1, R5 ;  /* 0x0000000103097824 */ /* 0x000fe200078e0205 */
[----:B------:R-:W-:Y:S01]  /*6230*/  IADD3 R5, P1, R16, R4, RZ ;  /* 0x0000000410057210 */ /* 0x000fe20007f3e0ff */
[----:B------:R-:W-:Y:S01]  /*6240*/  IMAD.IADD R31, R31, 0x1, R7 ;  /* 0x000000011f1f7824 */ /* 0x000fe200078e0207 */
[----:B------:R-:W-:Y:S01]  /*6250*/  IADD3 R8, P4, R24, R6, RZ ;  /* 0x0000000618087210 */ /* 0x000fe20007f9e0ff */
[--C-:B------:R-:W-:Y:S01]  /*6260*/  IMAD.X R3, R10, 0x1, R9.reuse, P3 ;  /* 0x000000010a037824 */ /* 0x100fe200018e0609 */
[--C-:B------:R-:W-:Y:S01]  /*6270*/  LEA.HI.X R29, R4, UR5, R9.reuse, 0x1, P2 ;  /* 0x00000005041d7c11 */ /* 0x100fe200090f0c09 */
[----:B------:R-:W-:Y:S01]  /*6280*/  IMAD.X R4, R17, 0x1, R9, P1 ;  /* 0x0000000111047824 */ /* 0x000fe200008e0609 */
[----:B------:R-:W-:Y:S01]  /*6290*/  LEA R40, P2, R0, UR4, 0x1 ;  /* 0x0000000400287c11 */ /* 0x000fe2000f8408ff */
[----:B------:R-:W-:Y:S01]  /*62a0*/  IMAD.X R7, R10, 0x1, R31, P4 ;  /* 0x000000010a077824 */ /* 0x000fe200020e061f */
[----:B------:R-:W-:-:S02]  /*62b0*/  LEA R42, P5, R8, UR6, 0x1 ;  /* 0x00000006082a7c11 */ /* 0x000fc4000f8a08ff */
[----:B------:R-:W-:Y:S02]  /*62c0*/  LEA.HI.X R41, R0, UR5, R3, 0x1, P2 ;  /* 0x0000000500297c11 */ /* 0x000fe400090f0c03 */
[----:B------:R-:W-:Y:S02]  /*62d0*/  IADD3 R0, P3, R16, R6, RZ ;  /* 0x0000000610007210 */ /* 0x000fe40007f7e0ff */
[----:B------:R-:W-:Y:S02]  /*62e0*/  LEA R30, P2, R6, UR6, 0x1 ;  /* 0x00000006061e7c11 */ /* 0x000fe4000f8408ff */
[----:B------:R-:W-:Y:S01]  /*62f0*/  LEA R36, P4, R5, UR4, 0x1 ;  /* 0x0000000405247c11 */ /* 0x000fe2000f8808ff */
[----:B------:R-:W-:Y:S01]  /*6300*/  IMAD.X R3, R17, 0x1, R31, P3 ;  /* 0x0000000111037824 */ /* 0x000fe200018e061f */
        /* <DEDUP_REMOVED lines=22> */
.L_x_8242:
[----:B------:R-:W-:Y:S05]  /*6470*/  BSYNC B6 ;  /* 0x0000000000067941 */ /* 0x000fea0003800000 */
.L_x_8241:
        /* <DEDUP_REMOVED lines=28> */
.L_x_8246:
[----:B------:R-:W-:Y:S05]  /*6640*/  BSYNC B1 ;  /* 0x0000000000017941 */ /* 0x000fea0003800000 */
.L_x_8245:
[----:B------:R-:W-:Y:S01]  /*6650*/  UMOV UR4, 0xffffffff ;  /* 0xffffffff00047882 */ /* 0x000fe20000000000 */
[----:B-----5:R-:W-:Y:S01]  /*6660*/  IMAD.MOV.U32 R10, RZ, RZ, R6 ;  /* 0x000000ffff0a7224 */ /* 0x020fe200078e0006 */
[--C-:B------:R-:W-:Y:S01]  /*6670*/  SHF.R.U64 R6, R6, 0x10, R7.reuse ;  /* 0x0000001006067819 */ /* 0x100fe20000001207 */
[--C-:B------:R-:W-:Y:S01]  /*6680*/  IMAD.MOV.U32 R25, RZ, RZ, R7.reuse ;  /* 0x000000ffff197224 */ /* 0x100fe200078e0007 */
[----:B------:R-:W-:Y:S02]  /*6690*/  SHF.R.U32.HI R39, RZ, 0x10, R7 ;  /* 0x00000010ff277819 */ /* 0x000fe40000011607 */
[----:B------:R-:W-:Y:S01]  /*66a0*/  LEA.HI R0, R224, R224, RZ, 0x1 ;  /* 0x000000e0e0007211 */ /* 0x000fe200078f08ff */
[----:B------:R-:W-:Y:S06]  /*66b0*/  BRA.DIV UR4, `(.L_x_8247) ;  /* 0x000000fa04d47947 */ /* 0x000fec000b800000 */
.L_x_8418:
[----:B------:R-:W-:Y:S01]  /*66c0*/  UMOV UR4, 0xffffffff ;  /* 0xffffffff00047882 */ /* 0x000fe20000000000 */
[----:B------:R-:W-:Y:S02]  /*66d0*/  LOP3.LUT R3, R0, 0xfffffffe, RZ, 0xc0, !PT ;  /* 0xfffffffe00037812 */ /* 0x000fe400078ec0ff */
[----:B------:R-:W-:Y:S05]  /*66e0*/  BRA.DIV UR4, `(.L_x_8248) ;  /* 0x000000fa04f07947 */ /* 0x000fea000b800000 */
.L_x_8421:
[----:B------:R-:W-:Y:S01]  /*66f0*/  UMOV UR4, 0xffffffff ;  /* 0xffffffff00047882 */ /* 0x000fe20000000000 */
[----:B------:R-:W-:Y:S02]  /*6700*/  IMAD.IADD R0, R224, 0x1, -R3 ;  /* 0x00000001e0007824 */ /* 0x000fe400078e0a03 */
[----:B------:R-:W-:Y:S05]  /*6710*/  BRA.DIV UR4, `(.L_x_8249) ;  /* 0x000000fe040c7947 */ /* 0x000fea000b800000 */
.L_x_8424:
[----:B------:R-:W-:Y:S01]  /*6720*/  UMOV UR4, 0xffffffff ;  /* 0xffffffff00047882 */ /* 0x000fe20000000000 */
[----:B------:R-:W-:Y:S02]  /*6730*/  SHF.L.U32 R7, R0, 0x1f, RZ ;  /* 0x0000001f00077819 */ /* 0x000fe400000006ff */
[----:B------:R-:W-:Y:S05]  /*6740*/  BRA.DIV UR4, `(.L_x_8250) ;  /* 0x000000fe04287947 */ /* 0x000fea000b800000 */
.L_x_8427:
[----:B------:R-:W2:Y:S01]  /*6750*/  SYNCS.PHASECHK.TRANS64.TRYWAIT P1, [R18+URZ+0x32400], R7 ;  /* 0x03240007120075a7 */ /* 0x000ea2000802017f */
[----:B------:R-:W-:Y:S01]  /*6760*/  LOP3.LUT P2, RZ, R228, 0x4, RZ, 0xc0, !PT ;  /* 0x00000004e4ff7812 */ /* 0x000fe2000784c0ff */
[----:B------:R-:W-:Y:S01]  /*6770*/  IMAD R9, R217, 0x200, R8 ;  /* 0x00000200d9097824 */ /* 0x000fe200078e0208 */
[----:B------:R-:W-:Y:S01]  /*6780*/  SHF.R.U64 R11, R4, 0x10, R5 ;  /* 0x00000010040b7819 */ /* 0x000fe20000001205 */
[----:B------:R-:W-:Y:S01]  /*6790*/  IMAD.MOV.U32 R33, RZ, RZ, R4 ;  /* 0x000000ffff217224 */ /* 0x000fe200078e0004 */
[--C-:B------:R-:W-:Y:S01]  /*67a0*/  SHF.R.U64 R12, R26, 0x10, R27.reuse ;  /* 0x000000101a0c7819 */ /* 0x100fe2000000121b */
[----:B------:R-:W-:Y:S01]  /*67b0*/  IMAD R9, R9, 0x2, R18 ;  /* 0x0000000209097824 */ /* 0x000fe200078e0212 */
[----:B------:R-:W-:Y:S01]  /*67c0*/  SHF.R.U32.HI R13, RZ, 0x10, R27 ;  /* 0x00000010ff0d7819 */ /* 0x000fe2000001161b */
[--C-:B------:R-:W-:Y:S01]  /*67d0*/  IMAD.MOV.U32 R8, RZ, RZ, R5.reuse ;  /* 0x000000ffff087224 */ /* 0x100fe200078e0005 */
[----:B------:R-:W-:Y:S01]  /*67e0*/  SHF.R.U32.HI R5, RZ, 0x10, R5 ;  /* 0x00000010ff057819 */ /* 0x000fe20000011605 */
        /* <DEDUP_REMOVED lines=8> */
[----:B------:R-:W-:Y:S01]  /*6870*/  VIADD R4, R9, 0x18400 ;  /* 0x0001840009047836 */ /* 0x000fe20000000000 */
        /* <DEDUP_REMOVED lines=9> */
[----:B--2---:R-:W-:Y:S06]  /*6910*/  @!P1 BRA `(.L_x_8252) ;  /* 0x000000f800dc9947 */ /* 0x004fec0003800000 */
.L_x_8428:
[----:B------:R-:W-:Y:S05]  /*6920*/  BSYNC B1 ;  /* 0x0000000000017941 */ /* 0x000fea0003800000 */
.L_x_8251:
[----:B------:R-:W-:Y:S04]  /*6930*/  BSSY B1, `(.L_x_8253) ;  /* 0x0000056000017945 */ /* 0x000fe80003800000 */
[----:B------:R-:W-:Y:S05]  /*6940*/  @P0 BRA `(.L_x_8254) ;  /* 0x0000000400500947 */ /* 0x000fea0003800000 */
[----:B------:R-:W3:Y:S01]  /*6950*/  LDC R5, c[0x0][0x3d4] ;  /* 0x0000f500ff057b82 */ /* 0x000ee20000000800 */
[C---:B------:R-:W-:Y:S01]  /*6960*/  VIADD R4, R24.reuse, 0x10 ;  /* 0x0000001018047836 */ /* 0x040fe20000000000 */
[----:B------:R-:W-:Y:S01]  /*6970*/  BSSY B2, `(.L_x_8255) ;  /* 0x000002a000027945 */ /* 0x000fe20003800000 */
[----:B---3--:R-:W-:-:S03]  /*6980*/  ISETP.GE.AND P0, PT, R24, R5, PT ;  /* 0x000000051800720c */ /* 0x008fc60003f06270 */
[----:B------:R-:W-:-:S10]  /*6990*/  ISETP.GE.AND P1, PT, R4, R5, PT ;  /* 0x000000050400720c */ /* 0x000fd40003f26270 */
[----:B------:R-:W-:Y:S05]  /*69a0*/  @P0 BRA `(.L_x_8256) ;  /* 0x0000000000980947 */ /* 0x000fea0003800000 */
[----:B--2---:R-:W2:Y:S01]  /*69b0*/  LDS.128 R4, [R9+0x18400] ;  /* 0x0184000009047984 */ /* 0x004ea20000000c00 */
        /* <DEDUP_REMOVED lines=37> */
.L_x_8256:
[----:B------:R-:W-:Y:S05]  /*6c10*/  BSYNC B2 ;  /* 0x0000000000027941 */ /* 0x000fea0003800000 */
.L_x_8255:
[----:B------:R-:W-:Y:S05]  /*6c20*/  @P1 BRA `(.L_x_8254) ;  /* 0x0000000000981947 */ /* 0x000fea0003800000 */
[----:B--23--:R-:W2:Y:S01]  /*6c30*/  LDS.128 R4, [R3] ;  /* 0x0000000003047984 */ /* 0x00cea20000000c00 */
        /* <DEDUP_REMOVED lines=37> */
.L_x_8254:
[----:B------:R-:W-:Y:S05]  /*6e90*/  BSYNC B1 ;  /* 0x0000000000017941 */ /* 0x000fea0003800000 */
.L_x_8253:
[----:B------:R-:W-:-:S13]  /*6ea0*/  ISETP.GE.AND P0, PT, R223, R32, PT ;  /* 0x00000020df00720c */ /* 0x000fda0003f06270 */
[----:B------:R-:W-:Y:S05]  /*6eb0*/  @P0 BRA `(.L_x_8257) ;  /* 0x0000001000e00947 */ /* 0x000fea0003800000 */
[----:B---34-:R-:W3:Y:S01]  /*6ec0*/  LDC R5, c[0x0][0x3d4] ;  /* 0x0000f500ff057b82 */ /* 0x018ee20000000800 */
        /* <DEDUP_REMOVED lines=22> */
[-C--:B------:R-:W-:Y:S01]  /*7030*/  FFMA.FTZ R21, R24, R10.reuse, R21 ;  /* 0x0000000a18157223 */ /* 0x080fe20000010015 */
[----:B------:R-:W-:Y:S01]  /*7040*/  FFMA.FTZ R4, R20, R10, -R15 ;  /* 0x0000000a14047223 */ /* 0x000fe2000001080f */
[----:B------:R-:W-:-:S02]  /*7050*/  IMAD.U32 R24, R31, 0x10000, RZ ;  /* 0x000100001f187824 */ /* 0x000fc400078e00ff */
[-C--:B------:R-:W-:Y:S01]  /*7060*/  FMUL.FTZ R14, R25, R5.reuse ;  /* 0x00000005190e7220 */ /* 0x080fe20000410000 */
[----:B------:R-:W-:Y:S01]  /*7070*/  FMUL.FTZ R10, R29, R5 ;  /* 0x000000051d0a7220 */ /* 0x000fe20000410000 */
[----:B------:R-:W-:Y:S01]  /*7080*/  LOP3.LUT R31, R31, 0xffff0000, RZ, 0xc0, !PT ;  /* 0xffff00001f1f7812 */ /* 0x000fe200078ec0ff */
[-C--:B------:R-:W-:Y:S01]  /*7090*/  FMUL.FTZ R15, R24, R6.reuse ;  /* 0x00000006180f7220 */ /* 0x080fe20000410000 */
[-C--:B------:R-:W-:Y:S01]  /*70a0*/  FFMA.FTZ R5, R29, R11.reuse, -R14 ;  /* 0x0000000b1d057223 */ /* 0x080fe2000001080e */
[----:B------:R-:W-:Y:S01]  /*70b0*/  FFMA.FTZ R10, R25, R11, R10 ;  /* 0x0000000b190a7223 */ /* 0x000fe2000001000a */
[C---:B------:R-:W-:Y:S01]  /*70c0*/  FMUL.FTZ R11, R26.reuse, R6 ;  /* 0x000000061a0b7220 */ /* 0x040fe20000410000 */
[-C--:B------:R-:W-:Y:S01]  /*70d0*/  FMUL.FTZ R14, R27, R7.reuse ;  /* 0x000000071b0e7220 */ /* 0x080fe20000410000 */
[C---:B------:R-:W-:Y:S01]  /*70e0*/  FMUL.FTZ R20, R31.reuse, R7 ;  /* 0x000000071f147220 */ /* 0x040fe20000410000 */
[-C--:B------:R-:W-:Y:S01]  /*70f0*/  FFMA.FTZ R15, R26, R12.reuse, R15 ;  /* 0x0000000c1a0f7223 */ /* 0x080fe2000001000f */
[----:B------:R-:W-:Y:S01]  /*7100*/  FFMA.FTZ R6, R24, R12, -R11 ;  /* 0x0000000c18067223 */ /* 0x000fe2000001080b */
[-C--:B------:R-:W-:Y:S01]  /*7110*/  FFMA.FTZ R7, R31, R13.reuse, -R14 ;  /* 0x0000000d1f077223 */ /* 0x080fe2000001080e */
[----:B------:R-:W-:Y:S01]  /*7120*/  FFMA.FTZ R20, R27, R13, R20 ;  /* 0x0000000d1b147223 */ /* 0x000fe20000010014 */
[----:B------:R-:W-:-:S02]  /*7130*/  F2FP.BF16.F32.PACK_AB R4, R21, R4 ;  /* 0x000000041504723e */ /* 0x000fc400000010ff */
[----:B------:R-:W-:Y:S02]  /*7140*/  F2FP.BF16.F32.PACK_AB R5, R10, R5 ;  /* 0x000000050a05723e */ /* 0x000fe400000010ff */
[----:B------:R-:W-:Y:S02]  /*7150*/  F2FP.BF16.F32.PACK_AB R6, R15, R6 ;  /* 0x000000060f06723e */ /* 0x000fe400000010ff */
[----:B------:R-:W-:-:S05]  /*7160*/  F2FP.BF16.F32.PACK_AB R7, R20, R7 ;  /* 0x000000071407723e */ /* 0x000fca00000010ff */
[----:B------:R3:W-:Y:S02]  /*7170*/  STS.128 [R9+0x1a400], R4 ;  /* 0x01a4000409007388 */ /* 0x0007e40000000c00 */
.L_x_8259:
[----:B------:R-:W-:Y:S05]  /*7180*/  BSYNC B1 ;  /* 0x0000000000017941 */ /* 0x000fea0003800000 */
.L_x_8258:
[----:B------:R-:W-:Y:S05]  /*7190*/  @P1 BRA `(.L_x_8257) ;  /* 0x0000001000281947 */ /* 0x000fea0003800000 */
[----:B--23--:R-:W2:Y:S01]  /*71a0*/  LDS.128 R4, [R3+0x2000] ;  /* 0x0020000003047984 */ /* 0x00cea20000000c00 */
        /* <DEDUP_REMOVED lines=17> */
[----:B------:R-:W-:Y:S01]  /*72c0*/  FMUL.FTZ R13, R26, R5 ;  /* 0x000000051a0d7220 */ /* 0x000fe20000410000 */
[----:B------:R-:W-:Y:S01]  /*72d0*/  FFMA.FTZ R9, R21, R9, R20 ;  /* 0x0000000915097223 */ /* 0x000fe20000010014 */
[----:B------:R-:W-:Y:S01]  /*72e0*/  FMUL.FTZ R15, R24, R5 ;  /* 0x00000005180f7220 */ /* 0x000fe20000410000 */
[C---:B------:R-:W-:Y:S01]  /*72f0*/  LOP3.LUT R20, R8.reuse, 0xffff0000, RZ, 0xc0, !PT ;  /* 0xffff000008147812 */ /* 0x040fe200078ec0ff */
[----:B------:R-:W-:-:S02]  /*7300*/  IMAD.U32 R21, R8, 0x10000, RZ ;  /* 0x0001000008157824 */ /* 0x000fc400078e00ff */
        /* <DEDUP_REMOVED lines=16> */
.L_x_8244:
        /* <DEDUP_REMOVED lines=14> */
.L_x_8431:
[----:B------:R-:W-:Y:S01]  /*74f0*/  UMOV UR4, 0xffffffff ;  /* 0xffffffff00047882 */ /* 0x000fe20000000000 */
[----:B------:R-:W-:Y:S02]  /*7500*/  LOP3.LUT R3, R0, 0xfffffffe, RZ, 0xc0, !PT ;  /* 0xfffffffe00037812 */ /* 0x000fe400078ec0ff */
[----:B------:R-:W-:Y:S05]  /*7510*/  BRA.DIV UR4, `(.L_x_8261) ;  /* 0x000000f204187947 */ /* 0x000fea000b800000 */
.L_x_8434:
[----:B------:R-:W-:Y:S01]  /*7520*/  UMOV UR4, 0xffffffff ;  /* 0xffffffff00047882 */ /* 0x000fe20000000000 */
[----:B------:R-:W-:Y:S02]  /*7530*/  IMAD.IADD R0, R224, 0x1, -R3 ;  /* 0x00000001e0007824 */ /* 0x000fe400078e0a03 */
[----:B------:R-:W-:Y:S05]  /*7540*/  BRA.DIV UR4, `(.L_x_8262) ;  /* 0x000000f204347947 */ /* 0x000fea000b800000 */
.L_x_8437:
[----:B------:R-:W-:Y:S01]  /*7550*/  UMOV UR4, 0xffffffff ;  /* 0xffffffff00047882 */ /* 0x000fe20000000000 */
[----:B------:R-:W-:Y:S02]  /*7560*/  SHF.L.U32 R3, R0, 0x1f, RZ ;  /* 0x0000001f00037819 */ /* 0x000fe400000006ff */
[----:B------:R-:W-:Y:S05]  /*7570*/  BRA.DIV UR4, `(.L_x_8263) ;  /* 0x000000f204507947 */ /* 0x000fea000b800000 */
.L_x_8440:
[----:B------:R-:W2:Y:S01]  /*7580*/  SYNCS.PHASECHK.TRANS64.TRYWAIT P1, [R18+URZ+0x32400], R3 ;  /* 0x03240003120075a7 */ /* 0x000ea2000802017f */
[----:B-----5:R-:W-:Y:S01]  /*7590*/  IMAD.MOV.U32 R42, RZ, RZ, R4 ;  /* 0x000000ffff2a7224 */ /* 0x020fe200078e0004 */
[----:B------:R-:W-:Y:S01]  /*75a0*/  SHF.R.U64 R4, R4, 0x10, R5 ;  /* 0x0000001004047819 */ /* 0x000fe20000001205 */
[----:B------:R-:W-:Y:S01]  /*75b0*/  IMAD.MOV.U32 R43, RZ, RZ, R6 ;  /* 0x000000ffff2b7224 */ /* 0x000fe200078e0006 */
[----:B------:R-:W-:Y:S01]  /*75c0*/  SHF.R.U64 R6, R6, 0x10, R7 ;  /* 0x0000001006067819 */ /* 0x000fe20000001207 */
[--C-:B------:R-:W-:Y:S01]  /*75d0*/  IMAD.MOV.U32 R13, RZ, RZ, R5.reuse ;  /* 0x000000ffff0d7224 */ /* 0x100fe200078e0005 */
[----:B------:R-:W-:Y:S01]  /*75e0*/  SHF.R.U32.HI R5, RZ, 0x10, R5 ;  /* 0x00000010ff057819 */ /* 0x000fe20000011605 */
[--C-:B------:R-:W-:Y:S01]  /*75f0*/  IMAD.MOV.U32 R12, RZ, RZ, R7.reuse ;  /* 0x000000ffff0c7224 */ /* 0x100fe200078e0007 */
[----:B------:R-:W-:Y:S01]  /*7600*/  SHF.R.U32.HI R7, RZ, 0x10, R7 ;  /* 0x00000010ff077819 */ /* 0x000fe20000011607 */
[----:B------:R-:W-:Y:S01]  /*7610*/  IMAD.MOV.U32 R44, RZ, RZ, R24 ;  /* 0x000000ffff2c7224 */ /* 0x000fe200078e0018 */
[-C--:B------:R-:W-:Y:S01]  /*7620*/  ISETP.GE.OR P2, PT, R19, R8.reuse, P0 ;  /* 0x000000081300720c */ /* 0x080fe20000746670 */
[----:B------:R-:W-:Y:S01]  /*7630*/  IMAD.MOV.U32 R14, RZ, RZ, R25 ;  /* 0x000000ffff0e7224 */ /* 0x000fe200078e0019 */
[----:B------:R-:W-:Y:S01]  /*7640*/  PRMT R42, R42, 0x5410, R4 ;  /* 0x000054102a2a7816 */ /* 0x000fe20000000004 */
[----:B------:R-:W-:Y:S01]  /*7650*/  IMAD.MOV.U32 R45, RZ, RZ, R26 ;  /* 0x000000ffff2d7224 */ /* 0x000fe200078e001a */
[----:B------:R-:W-:Y:S01]  /*7660*/  ISETP.GE.OR P0, PT, R223, R8, P0 ;  /* 0x00000008df00720c */ /* 0x000fe20000706670 */
[----:B------:R-:W-:Y:S01]  /*7670*/  IMAD.MOV.U32 R4, RZ, RZ, R27 ;  /* 0x000000ffff047224 */ /* 0x000fe200078e001b */
[----:B------:R-:W-:Y:S01]  /*7680*/  PRMT R13, R13, 0x5410, R5 ;  /* 0x000054100d0d7816 */ /* 0x000fe20000000005 */
[----:B------:R-:W-:Y:S01]  /*7690*/  BSSY B1, `(.L_x_8264) ;  /* 0x000000c000017945 */ /* 0x000fe20003800000 */
[----:B------:R-:W-:-:S02]  /*76a0*/  PRMT R43, R43, 0x5410, R6 ;  /* 0x000054102b2b7816 */ /* 0x000fc40000000006 */
[----:B------:R-:W-:Y:S02]  /*76b0*/  PRMT R12, R12, 0x5410, R7 ;  /* 0x000054100c0c7816 */ /* 0x000fe40000000007 */
[--C-:B------:R-:W-:Y:S02]  /*76c0*/  SHF.R.U64 R5, R24, 0x10, R25.reuse ;  /* 0x0000001018057819 */ /* 0x100fe40000001219 */
[----:B------:R-:W-:Y:S02]  /*76d0*/  SHF.R.U32.HI R6, RZ, 0x10, R25 ;  /* 0x00000010ff067819 */ /* 0x000fe40000011619 */
[--C-:B------:R-:W-:Y:S02]  /*76e0*/  SHF.R.U64 R7, R26, 0x10, R27.reuse ;  /* 0x000000101a077819 */ /* 0x100fe4000000121b */
[----:B------:R-:W-:Y:S02]  /*76f0*/  SHF.R.U32.HI R8, RZ, 0x10, R27 ;  /* 0x00000010ff087819 */ /* 0x000fe4000001161b */
[----:B------:R-:W-:-:S02]  /*7700*/  PRMT R44, R44, 0x5410, R5 ;  /* 0x000054102c2c7816 */ /* 0x000fc40000000005 */
[----:B------:R-:W-:Y:S02]  /*7710*/  PRMT R14, R14, 0x5410, R6 ;  /* 0x000054100e0e7816 */ /* 0x000fe40000000006 */
[----:B------:R-:W-:Y:S02]  /*7720*/  PRMT R45, R45, 0x5410, R7 ;  /* 0x000054102d2d7816 */ /* 0x000fe40000000007 */
[----:B------:R-:W-:Y:S01]  /*7730*/  PRMT R4, R4, 0x5410, R8 ;  /* 0x0000541004047816 */ /* 0x000fe20000000008 */
[----:B--2---:R-:W-:Y:S06]  /*7740*/  @!P1 BRA `(.L_x_8265) ;  /* 0x000000f000049947 */ /* 0x004fec0003800000 */
.L_x_8441:
[----:B------:R-:W-:Y:S05]  /*7750*/  BSYNC B1 ;  /* 0x0000000000017941 */ /* 0x000fea0003800000 */
.L_x_8264:
[----:B------:R-:W-:Y:S01]  /*7760*/  BSSY B1, `(.L_x_8266) ;  /* 0x000005b000017945 */ /* 0x000fe20003800000 */
[----:B--2---:R-:W-:-:S03]  /*7770*/  IMAD.MOV.U32 R3, RZ, RZ, R4 ;  /* 0x000000ffff037224 */ /* 0x004fc600078e0004 */
[----:B------:R-:W-:Y:S05]  /*7780*/  @P2 BRA `(.L_x_8267) ;  /* 0x0000000400602947 */ /* 0x000fea0003800000 */
[----:B------:R-:W-:Y:S01]  /*7790*/  IMAD.SHL.U32 R4, R228, 0x40, RZ ;  /* 0x00000040e4047824 */ /* 0x000fe200078e00ff */
[----:B------:R-:W-:Y:S01]  /*77a0*/  LOP3.LUT R29, R44, 0xffff0000, RZ, 0xc0, !PT ;  /* 0xffff00002c1d7812 */ /* 0x000fe200078ec0ff */
[----:B------:R-:W-:Y:S02]  /*77b0*/  IMAD.IADD R5, R16, 0x1, R47 ;  /* 0x0000000110057824 */ /* 0x000fe400078e022f */
        /* <DEDUP_REMOVED lines=8> */
[C---:B------:R-:W-:Y:S02]  /*7840*/  IMAD R5, R217.reuse, 0x200, R4 ;  /* 0x00000200d9057824 */ /* 0x040fe400078e0204 */
[----:B------:R-:W-:Y:S02]  /*7850*/  IMAD R9, R217, 0x200, R6 ;  /* 0x00000200d9097824 */ /* 0x000fe400078e0206 */
[--C-:B-1----:R-:W-:Y:S02]  /*7860*/  IMAD R38, R5, 0x2, R18.reuse ;  /* 0x0000000205267824 */ /* 0x102fe400078e0212 */
[----:B------:R-:W-:-:S03]  /*7870*/  IMAD R40, R9, 0x2, R18 ;  /* 0x0000000209287824 */ /* 0x000fc600078e0212 */
[----:B------:R-:W1:Y:S04]  /*7880*/  LDS.128 R4, [R38+0x18400] ;  /* 0x0184000026047984 */ /* 0x000e680000000c00 */
[----:B------:R-:W2:Y:S01]  /*7890*/  LDS.128 R8, [R40+0x18400] ;  /* 0x0184000028087984 */ /* 0x000ea20000000c00 */
[C---:B-1----:R-:W-:Y:S01]  /*78a0*/  IMAD.U32 R15, R4.reuse, 0x10000, RZ ;  /* 0x00010000040f7824 */ /* 0x042fe200078e00ff */
        /* <DEDUP_REMOVED lines=19> */
[-C--:B------:R-:W-:Y:S01]  /*79e0*/  FMUL.FTZ R27, R27, R30.reuse ;  /* 0x0000001e1b1b7220 */ /* 0x080fe20000410000 */
[----:B------:R-:W-:Y:S01]  /*79f0*/  LOP3.LUT R25, R43, 0xffff0000, RZ, 0xc0, !PT ;  /* 0xffff00002b197812 */ /* 0x000fe200078ec0ff */
[----:B------:R-:W-:Y:S01]  /*7a00*/  FFMA.FTZ R30, R21, R30, -R8 ;  /* 0x0000001e151e7223 */ /* 0x000fe20000010808 */
[----:B------:R-:W-:-:S02]  /*7a10*/  IMAD.U32 R26, R9, 0x10000, RZ ;  /* 0x00010000091a7824 */ /* 0x000fc400078e00ff */
[----:B------:R-:W-:Y:S01]  /*7a20*/  FFMA.FTZ R34, R21, R34, R27 ;  /* 0x0000002215227223 */ /* 0x000fe2000001001b */
[----:B------:R-:W-:Y:S01]  /*7a30*/  FMUL.FTZ R21, R10, R31 ;  /* 0x0000001f0a157220 */ /* 0x000fe20000410000 */
[----:B------:R-:W-:Y:S02]  /*7a40*/  IMAD.U32 R27, R14, 0x10000, RZ ;  /* 0x000100000e1b7824 */ /* 0x000fe400078e00ff */
[----:B------:R-:W-:Y:S01]  /*7a50*/  FFMA.FTZ R29, R4, R29, R15 ;  /* 0x0000001d041d7223 */ /* 0x000fe2000001000f */
[----:B------:R-:W-:Y:S02]  /*7a60*/  IMAD.U32 R20, R5, 0x10000, RZ ;  /* 0x0001000005147824 */ /* 0x000fe400078e00ff */
[-C--:B------:R-:W-:Y:S01]  /*7a70*/  FMUL.FTZ R41, R10, R25.reuse ;  /* 0x000000190a297220 */ /* 0x080fe20000410000 */
[----:B------:R-:W-:Y:S02]  /*7a80*/  IMAD.U32 R15, R13, 0x10000, RZ ;  /* 0x000100000d0f7824 */ /* 0x000fe400078e00ff */
[----:B------:R-:W-:Y:S01]  /*7a90*/  FFMA.FTZ R39, R6, R25, -R21 ;  /* 0x0000001906277223 */ /* 0x000fe20000010815 */
[----:B------:R-:W-:Y:S01]  /*7aa0*/  FMUL.FTZ R37, R26, R27 ;  /* 0x0000001b1a257220 */ /* 0x000fe20000410000 */
[----:B------:R-:W-:-:S02]  /*7ab0*/  IMAD.U32 R28, R11, 0x10000, RZ ;  /* 0x000100000b1c7824 */ /* 0x000fc400078e00ff */
[----:B------:R-:W-:Y:S01]  /*7ac0*/  FMUL.FTZ R26, R26, R15 ;  /* 0x0000000f1a1a7220 */ /* 0x000fe20000410000 */
[----:B------:R-:W-:Y:S02]  /*7ad0*/  IMAD.U32 R25, R3, 0x10000, RZ ;  /* 0x0001000003197824 */ /* 0x000fe400078e00ff */
[----:B------:R-:W-:Y:S01]  /*7ae0*/  FFMA.FTZ R41, R6, R31, R41 ;  /* 0x0000001f06297223 */ /* 0x000fe20000010029 */
[----:B------:R-:W-:Y:S02]  /*7af0*/  IMAD.U32 R21, R12, 0x10000, RZ ;  /* 0x000100000c157824 */ /* 0x000fe400078e00ff */
[----:B------:R-:W-:Y:S01]  /*7b00*/  FFMA.FTZ R37, R20, R15, -R37 ;  /* 0x0000000f14257223 */ /* 0x000fe20000010825 */
[----:B------:R-:W-:Y:S01]  /*7b10*/  IMAD.U32 R24, R7, 0x10000, RZ ;  /* 0x0001000007187824 */ /* 0x000fe200078e00ff */
[----:B------:R-:W-:Y:S01]  /*7b20*/  LOP3.LUT R9, R9, 0xffff0000, RZ, 0xc0, !PT ;  /* 0xffff000009097812 */ /* 0x000fe200078ec0ff */
[C---:B------:R-:W-:Y:S01]  /*7b30*/  FMUL.FTZ R31, R28.reuse, R25 ;  /* 0x000000191c1f7220 */ /* 0x040fe20000410000 */
[----:B------:R-:W-:Y:S01]  /*7b40*/  LOP3.LUT R11, R11, 0xffff0000, RZ, 0xc0, !PT ;  /* 0xffff00000b0b7812 */ /* 0x000fe200078ec0ff */
[----:B------:R-:W-:Y:S01]  /*7b50*/  FMUL.FTZ R15, R28, R21 ;  /* 0x000000151c0f7220 */ /* 0x000fe20000410000 */
[----:B------:R-:W-:Y:S01]  /*7b60*/  LOP3.LUT R8, R14, 0xffff0000, RZ, 0xc0, !PT ;  /* 0xffff00000e087812 */ /* 0x000fe200078ec0ff */
[----:B------:R-:W-:Y:S01]  /*7b70*/  FFMA.FTZ R26, R20, R27, R26 ;  /* 0x0000001b141a7223 */ /* 0x000fe2000001001a */
[----:B------:R-:W-:Y:S01]  /*7b80*/  LOP3.LUT R10, R3, 0xffff0000, RZ, 0xc0, !PT ;  /* 0xffff0000030a7812 */ /* 0x000fe200078ec0ff */
[C---:B------:R-:W-:Y:S01]  /*7b90*/  FFMA.FTZ R31, R24.reuse, R21, -R31 ;  /* 0x00000015181f7223 */ /* 0x040fe2000001081f */
        /* <DEDUP_REMOVED lines=8> */
[----:B------:R-:W-:Y:S01]  /*7c20*/  FMUL.FTZ R11, R11, R6 ;  /* 0x000000060b0b7220 */ /* 0x000fe20000410000 */
[----:B------:R-:W-:Y:S01]  /*7c30*/  FFMA.FTZ R20, R5, R4, -R20 ;  /* 0x0000000405147223 */ /* 0x000fe20000010814 */
        /* <DEDUP_REMOVED lines=13> */
.L_x_8267:
[----:B------:R-:W-:Y:S05]  /*7d10*/  BSYNC B1 ;  /* 0x0000000000017941 */ /* 0x000fea0003800000 */
.L_x_8266:
[----:B------:R-:W-:Y:S05]  /*7d20*/  @P0 BRA `(.L_x_8257) ;  /* 0x0000000400440947 */ /* 0x000fea0003800000 */
[----:B--2---:R-:W-:Y:S01]  /*7d30*/  IMAD.IADD R4, R16, 0x1, R47 ;  /* 0x0000000110047824 */ /* 0x004fe200078e022f */
[----:B-1----:R-:W-:Y:S01]  /*7d40*/  LOP3.LUT R36, R45, 0xffff0000, RZ, 0xc0, !PT ;  /* 0xffff00002d247812 */ /* 0x002fe200078ec0ff */
[C---:B------:R-:W-:Y:S01]  /*7d50*/  IMAD.U32 R32, R44.reuse, 0x10000, RZ ;  /* 0x000100002c207824 */ /* 0x040fe200078e00ff */
[----:B------:R-:W-:Y:S01]  /*7d60*/  LOP3.LUT R44, R44, 0xffff0000, RZ, 0xc0, !PT ;  /* 0xffff00002c2c7812 */ /* 0x000fe200078ec0ff */
[----:B------:R-:W-:Y:S01]  /*7d70*/  IMAD.U32 R30, R42, 0x10000, RZ ;  /* 0x000100002a1e7824 */ /* 0x000fe200078e00ff */
[----:B------:R-:W-:Y:S01]  /*7d80*/  LOP3.LUT R5, R213, 0x38, R4, 0xf8, !PT ;  /* 0x00000038d5057812 */ /* 0x000fe200078ef804 */
[----:B------:R-:W-:Y:S01]  /*7d90*/  IMAD.U32 R47, R14, 0x10000, RZ ;  /* 0x000100000e2f7824 */ /* 0x000fe200078e00ff */
[----:B------:R-:W-:Y:S01]  /*7da0*/  LOP3.LUT R42, R42, 0xffff0000, RZ, 0xc0, !PT ;  /* 0xffff00002a2a7812 */ /* 0x000fe200078ec0ff */
[----:B------:R-:W-:Y:S01]  /*7db0*/  IMAD.U32 R41, R13, 0x10000, RZ ;  /* 0x000100000d297824 */ /* 0x000fe200078e00ff */
[----:B------:R-:W-:Y:S01]  /*7dc0*/  LOP3.LUT R5, R5, R236, RZ, 0x3c, !PT ;  /* 0x000000ec05057212 */ /* 0x000fe200078e3cff */
[----:B------:R-:W-:Y:S01]  /*7dd0*/  IMAD.U32 R34, R45, 0x10000, RZ ;  /* 0x000100002d227824 */ /* 0x000fe200078e00ff */
[----:B------:R-:W-:-:S03]  /*7de0*/  LOP3.LUT R13, R13, 0xffff0000, RZ, 0xc0, !PT ;  /* 0xffff00000d0d7812 */ /* 0x000fc600078ec0ff */
[----:B------:R-:W-:Y:S02]  /*7df0*/  IMAD.IADD R9, R218, 0x1, R5 ;  /* 0x00000001da097824 */ /* 0x000fe400078e0205 */
[----:B------:R-:W1:Y:S02]  /*7e00*/  LDS.128 R4, [R231+0x18400] ;  /* 0x01840000e7047984 */ /* 0x000e640000000c00 */
        /* <DEDUP_REMOVED lines=19> */
[-C--:B------:R-:W-:Y:S01]  /*7f40*/  FMUL.FTZ R26, R47, R27.reuse ;  /* 0x0000001b2f1a7220 */ /* 0x080fe20000410000 */
[----:B------:R-:W-:Y:S01]  /*7f50*/  FMUL.FTZ R30, R41, R27 ;  /* 0x0000001b291e7220 */ /* 0x000fe20000410000 */
[----:B------:R-:W-:-:S02]  /*7f60*/  IMAD.U32 R28, R10, 0x10000, RZ ;  /* 0x000100000a1c7824 */ /* 0x000fc400078e00ff */
[----:B------:R-:W-:Y:S01]  /*7f70*/  FFMA.FTZ R33, R32, R20, R33 ;  /* 0x0000001420217223 */ /* 0x000fe20000010021 */
[-C--:B------:R-:W-:Y:S01]  /*7f80*/  FFMA.FTZ R8, R42, R4.reuse, -R37 ;  /* 0x000000042a087223 */ /* 0x080fe20000010825 */
[----:B------:R-:W-:Y:S01]  /*7f90*/  FFMA.FTZ R20, R44, R4, R39 ;  /* 0x000000042c147223 */ /* 0x000fe20000010027 */
[----:B------:R-:W-:Y:S01]  /*7fa0*/  LOP3.LUT R10, R10, 0xffff0000, RZ, 0xc0, !PT ;  /* 0xffff00000a0a7812 */ /* 0x000fe200078ec0ff */
[-C--:B------:R-:W-:Y:S01]  /*7fb0*/  FFMA.FTZ R26, R41, R21.reuse, -R26 ;  /* 0x00000015291a7223 */ /* 0x080fe2000001081a */
[----:B------:R-:W-:Y:S02]  /*7fc0*/  IMAD.U32 R4, R43, 0x10000, RZ ;  /* 0x000100002b047824 */ /* 0x000fe400078e00ff */
[----:B------:R-:W-:Y:S01]  /*7fd0*/  FFMA.FTZ R30, R47, R21, R30 ;  /* 0x000000152f1e7223 */ /* 0x000fe2000001001e */
[----:B------:R-:W-:Y:S01]  /*7fe0*/  LOP3.LUT R32, R43, 0xffff0000, RZ, 0xc0, !PT ;  /* 0xffff00002b207812 */ /* 0x000fe200078ec0ff */
[----:B------:R-:W-:Y:S01]  /*7ff0*/  FMUL.FTZ R21, R34, R28 ;  /* 0x0000001c22157220 */ /* 0x000fe20000410000 */
[----:B------:R-:W-:-:S02]  /*8000*/  IMAD.U32 R29, R11, 0x10000, RZ ;  /* 0x000100000b1d7824 */ /* 0x000fc400078e00ff */
[C---:B------:R-:W-:Y:S01]  /*8010*/  FMUL.FTZ R27, R4.reuse, R28 ;  /* 0x0000001c041b7220 */ /* 0x040fe20000410000 */
[----:B------:R-:W-:Y:S02]  /*8020*/  IMAD.U32 R43, R3, 0x10000, RZ ;  /* 0x00010000032b7824 */ /* 0x000fe400078e00ff */
[----:B------:R-:W-:Y:S01]  /*8030*/  FFMA.FTZ R21, R4, R24, -R21 ;  /* 0x0000001804157223 */ /* 0x000fe20000010815 */
[-C--:B------:R-:W-:Y:S01]  /*8040*/  FMUL.FTZ R37, R36, R10.reuse ;  /* 0x0000000a24257220 */ /* 0x080fe20000410000 */
[----:B------:R-:W-:Y:S01]  /*8050*/  FMUL.FTZ R39, R32, R10 ;  /* 0x0000000a20277220 */ /* 0x000fe20000410000 */
[----:B------:R-:W-:Y:S02]  /*8060*/  IMAD.U32 R41, R12, 0x10000, RZ ;  /* 0x000100000c297824 */ /* 0x000fe400078e00ff */
[-C--:B------:R-:W-:Y:S01]  /*8070*/  FMUL.FTZ R4, R43, R29.reuse ;  /* 0x0000001d2b047220 */ /* 0x080fe20000410000 */
[----:B------:R-:W-:Y:S01]  /*8080*/  FFMA.FTZ R10, R34, R24, R27 ;  /* 0x00000018220a7223 */ /* 0x000fe2000001001b */
[-C--:B------:R-:W-:Y:S01]  /*8090*/  FFMA.FTZ R24, R32, R6.reuse, -R37 ;  /* 0x0000000620187223 */ /* 0x080fe20000010825 */
[----:B------:R-:W-:Y:S01]  /*80a0*/  FFMA.FTZ R39, R36, R6, R39 ;  /* 0x0000000624277223 */ /* 0x000fe20000010027 */
[C---:B------:R-:W-:Y:S01]  /*80b0*/  FMUL.FTZ R6, R41.reuse, R29 ;  /* 0x0000001d29067220 */ /* 0x040fe20000410000 */
[----:B------:R-:W-:Y:S01]  /*80c0*/  FFMA.FTZ R27, R41, R25, -R4 ;  /* 0x00000019291b7223 */ /* 0x000fe20000010804 */
[----:B------:R-:W-:-:S02]  /*80d0*/  LOP3.LUT R11, R11, 0xffff0000, RZ, 0xc0, !PT ;  /* 0xffff00000b0b7812 */ /* 0x000fc400078ec0ff */
[----:B------:R-:W-:Y:S01]  /*80e0*/  LOP3.LUT R37, R14, 0xffff0000, RZ, 0xc0, !PT ;  /* 0xffff00000e257812 */ /* 0x000fe200078ec0ff */
[----:B------:R-:W-:Y:S01]  /*80f0*/  FFMA.FTZ R25, R43, R25, R6 ;  /* 0x000000192b197223 */ /* 0x000fe20000010006 */
[----:B------:R-:W-:Y:S01]  /*8100*/  LOP3.LUT R41, R3, 0xffff0000, RZ, 0xc0, !PT ;  /* 0xffff000003297812 */ /* 0x000fe200078ec0ff */
[-C--:B------:R-:W-:Y:S01]  /*8110*/  FMUL.FTZ R6, R13, R9.reuse ;  /* 0x000000090d067220 */ /* 0x080fe20000410000 */
[----:B------:R-:W-:Y:S01]  /*8120*/  LOP3.LUT R29, R12, 0xffff0000, RZ, 0xc0, !PT ;  /* 0xffff00000c1d7812 */ /* 0x000fe200078ec0ff */
[----:B------:R-:W-:Y:S01]  /*8130*/  FMUL.FTZ R4, R37, R9 ;  /* 0x0000000925047220 */ /* 0x000fe20000410000 */
[----:B------:R-:W-:Y:S01]  /*8140*/  F2FP.BF16.F32.PACK_AB R10, R39, R10 ;  /* 0x0000000a270a723e */ /* 0x000fe200000010ff */
[----:B------:R-:W-:Y:S01]  /*8150*/  FMUL.FTZ R12, R41, R11 ;  /* 0x0000000b290c7220 */ /* 0x000fe20000410000 */
[----:B------:R-:W-:Y:S01]  /*8160*/  FFMA.FTZ R9, R37, R5, R6 ;  /* 0x0000000525097223 */ /* 0x000fe20000010006 */
[----:B------:R-:W-:Y:S01]  /*8170*/  FMUL.FTZ R14, R29, R11 ;  /* 0x0000000b1d0e7220 */ /* 0x000fe20000410000 */
[----:B------:R-:W-:Y:S01]  /*8180*/  FFMA.FTZ R3, R13, R5, -R4 ;  /* 0x000000050d037223 */ /* 0x000fe20000010804 */
        /* <DEDUP_REMOVED lines=11> */
.L_x_8257:
[----:B------:R-:W-:Y:S05]  /*8240*/  BSYNC B0 ;  /* 0x0000000000007941 */ /* 0x000fea0003800000 */
.L_x_8243:
        /* <DEDUP_REMOVED lines=8> */
.L_x_8240:
[----:B-12-4-:R-:W2:Y:S01]  /*82d0*/  LDL R3, [R1+0x7c] ;  /* 0x00007c0001037983 */ /* 0x016ea20000100800 */
[----:B---3--:R-:W1:Y:S02]  /*82e0*/  S2R R4, SR_TID.X ;  /* 0x0000000000047919 */ /* 0x008e640000002100 */
[----:B-1----:R-:W-:-:S05]  /*82f0*/  SHF.R.U32.HI R4, RZ, 0x7, R4 ;  /* 0x00000007ff047819 */ /* 0x002fca0000011604 */
[----:B------:R-:W-:Y:S01]  /*8300*/  VIADD R170, R4, 0x8 ;  /* 0x0000000804aa7836 */ /* 0x000fe20000000000 */
[----:B--2---:R-:W-:-:S13]  /*8310*/  R2UR UR4, R3 ;  /* 0x00000000030472ca */ /* 0x004fda00000e0000 */
[----:B------:R-:W-:-:S05]  /*8320*/  IMAD.U32 R3, RZ, RZ, UR4 ;  /* 0x00000004ff037e24 */ /* 0x000fca000f8e00ff */
[----:B------:R-:W-:Y:S01]  /*8330*/  ISETP.NE.AND P0, PT, R3, 0x3, PT ;  /* 0x000000030300780c */ /* 0x000fe20003f05270 */
[----:B------:R-:W-:Y:S05]  /*8340*/  WARPSYNC.ALL ;  /* 0x0000000000007948 */ /* 0x000fea0003800000 */
[----:B------:R1:W-:Y:S07]  /*8350*/  BAR.SYNC.DEFER_BLOCKING R170, 0x100 ;  /* 0x000400aa0000751d */ /* 0x0003ee0000010000 */
[----:B-1----:R-:W-:Y:S05]  /*8360*/  @!P0 BRA `(.L_x_8268) ;  /* 0x0000000000048947 */ /* 0x002fea0003800000 */
[----:B------:R-:W-:Y:S01]  /*8370*/  BPT.TRAP 0x1 ;  /* 0x000000040000795c */ /* 0x000fe20000300000 */
.L_x_8268:
[----:B------:R-:W-:Y:S01]  /*8380*/  IMAD R3, R22, 0x8, R18 ;  /* 0x0000000816037824 */ /* 0x000fe200078e0212 */
[----:B------:R-:W-:-:S04]  /*8390*/  SHF.L.U32 R6, R200, 0x1f, RZ ;  /* 0x0000001fc8067819 */ /* 0x000fc800000006ff */
[----:B------:R1:W2:Y:S01]  /*83a0*/  SYNCS.PHASECHK.TRANS64.TRYWAIT P1, [R3+URZ+0x32430], R6 ;  /* 0x03243006030075a7 */ /* 0x0002a2000802017f */
[----:B------:R-:W-:Y:S05]  /*83b0*/  @!P0 BRA `(.L_x_8269) ;  /* 0x0000000000048947 */ /* 0x000fea0003800000 */
[----:B------:R-:W-:Y:S01]  /*83c0*/  BPT.TRAP 0x1 ;  /* 0x000000040000795c */ /* 0x000fe20000300000 */
.L_x_8269:
[----:B------:R-:W-:-:S05]  /*83d0*/  VIADD R4, R18, 0x1c400 ;  /* 0x0001c40012047836 */ /* 0x000fca0000000000 */
[----:B------:R-:W-:-:S04]  /*83e0*/  SHF.R.U32.HI R4, RZ, 0x4, R4 ;  /* 0x00000004ff047819 */ /* 0x000fc80000011604 */
[----:B------:R-:W-:Y:S01]  /*83f0*/  LOP3.LUT R4, R4, 0x3fff, RZ, 0xc0, !PT ;  /* 0x00003fff04047812 */ /* 0x000fe200078ec0ff */
[----:B--2---:R-:W-:Y:S06]  /*8400*/  @P1 BRA `(.L_x_8270) ;  /* 0x0000000000081947 */ /* 0x004fec0003800000 */
[----:B------:R-:W2:Y:S02]  /*8410*/  SYNCS.PHASECHK.TRANS64.TRYWAIT P1, [R3+URZ+0x32430], R6 ;  /* 0x03243006030075a7 */ /* 0x000ea4000802017f */
[----:B--2---:R-:W-:Y:S05]  /*8420*/  @!P1 BRA `(.L_x_8271) ;  /* 0x000000e000e09947 */ /* 0x004fea0003800000 */
.L_x_8270:
[----:B------:R-:W-:Y:S05]  /*8430*/  WARPSYNC.ALL ;  /* 0x0000000000007948 */ /* 0x000fea0003800000 */
[----:B------:R-:W-:Y:S01]  /*8440*/  LOP3.LUT R216, R4, 0x10000, RZ, 0xfc, !PT ;  /* 0x0001000004d87812 */ /* 0x000fe200078efcff */
[----:B------:R-:W-:Y:S01]  /*8450*/  IMAD R35, R35, 0x2000, R18 ;  /* 0x0000200023237824 */ /* 0x000fe200078e0212 */
[----:B------:R-:W-:-:S03]  /*8460*/  UMOV UR9, 0x40000040 ;  /* 0x4000004000097882 */ /* 0x000fc60000000000 */
[----:B------:R-:W-:Y:S01]  /*8470*/  IMAD R4, R22, 0x300, R216 ;  /* 0x0000030016047824 */ /* 0x000fe200078e02d8 */
[----:B------:R-:W-:Y:S01]  /*8480*/  BSSY B0, `(.L_x_8272) ;  /* 0x000003a000007945 */ /* 0x000fe20003800000 */
[----:B------:R-:W-:Y:S01]  /*8490*/  IMAD.MOV.U32 R5, RZ, RZ, 0x40000040 ;  /* 0x40000040ff057424 */ /* 0x000fe200078e00ff */
[----:B------:R-:W-:Y:S01]  /*84a0*/  R2UR UR4, R35 ;  /* 0x00000000230472ca */ /* 0x000fe200000e0000 */
[C---:B------:R-:W-:Y:S01]  /*84b0*/  VIADD R8, R4.reuse, 0x2 ;  /* 0x0000000204087836 */ /* 0x040fe20000000000 */
[----:B------:R-:W-:Y:S01]  /*84c0*/  R2UR UR10, R4 ;  /* 0x00000000040a72ca */ /* 0x000fe200000e0000 */
[----:B-----5:R-:W-:Y:S01]  /*84d0*/  WARPGROUP.ARRIVE ;  /* 0x00000000000079c5 */ /* 0x020fe20000000000 */
[----:B------:R-:W-:Y:S01]  /*84e0*/  R2UR UR11, R5 ;  /* 0x00000000050b72ca */ /* 0x000fe200000e0000 */
[----:B------:R-:W-:Y:S02]  /*84f0*/  IMAD.MOV.U32 R9, RZ, RZ, 0x40000040 ;  /* 0x40000040ff097424 */ /* 0x000fe400078e00ff */
[----:B------:R-:W-:-:S02]  /*8500*/  IMAD.U32 R11, RZ, RZ, UR9 ;  /* 0x00000009ff0b7e24 */ /* 0x000fc4000f8e00ff */
[----:B------:R-:W-:-:S04]  /*8510*/  IMAD.MOV.U32 R5, RZ, RZ, 0x40000040 ;  /* 0x40000040ff057424 */ /* 0x000fc800078e00ff */
[----:B------:R-:W-:-:S04]  /*8520*/  UIADD3 UR5, UR4, 0x18400, URZ ;  /* 0x0001840004057890 */ /* 0x000fc8000fffe03f */
[----:B------:R-:W-:-:S04]  /*8530*/  USHF.R.U32.HI UR5, URZ, 0x4, UR5 ;  /* 0x000000043f057899 */ /* 0x000fc80008011605 */
[----:B------:R-:W-:-:S04]  /*8540*/  ULOP3.LUT UR5, UR5, 0x3fff, URZ, 0xc0, !UPT ;  /* 0x00003fff05057892 */ /* 0x000fc8000f8ec03f */
[----:B------:R-:W-:-:S04]  /*8550*/  ULOP3.LUT UR6, UR5, 0x10000, URZ, 0xfc, !UPT ;  /* 0x0001000005067892 */ /* 0x000fc8000f8efc3f */
[----:B------:R-:W-:-:S03]  /*8560*/  UIADD3 UR5, UR6, 0x2, URZ ;  /* 0x0000000206057890 */ /* 0x000fc6000fffe03f */
[----:B------:R-:W-:Y:S02]  /*8570*/  UMOV UR8, UR6 ;  /* 0x0000000600087c82 */ /* 0x000fe40008000000 */
[----:B------:R-:W-:Y:S01]  /*8580*/  HGMMA.64x96x16.F32.BF16 R24, gdesc[UR8], RZ, !UPT, gsb0 ;  /* 0x01600000081879f0 */ /* 0x000fe2000c0018ff */
[----:B------:R-:W-:Y:S01]  /*8590*/  R2UR UR10, R8 ;  /* 0x00000000080a72ca */ /* 0x000fe200000e0000 */
[----:B------:R-:W-:Y:S01]  /*85a0*/  IMAD.U32 R10, RZ, RZ, UR8 ;  /* 0x00000008ff0a7e24 */ /* 0x000fe2000f8e00ff */
[----:B------:R-:W-:Y:S01]  /*85b0*/  R2UR UR11, R9 ;  /* 0x00000000090b72ca */ /* 0x000fe200000e0000 */
[----:B------:R-:W-:Y:S01]  /*85c0*/  UMOV UR8, UR5 ;  /* 0x0000000500087c82 */ /* 0x000fe20008000000 */
[----:B------:R-:W-:Y:S01]  /*85d0*/  UMOV UR9, 0x40000040 ;  /* 0x4000004000097882 */ /* 0x000fe20000000000 */
[C---:B------:R-:W-:Y:S01]  /*85e0*/  VIADD R8, R4.reuse, 0x4 ;  /* 0x0000000404087836 */ /* 0x040fe20000000000 */
[----:B------:R-:W-:Y:S01]  /*85f0*/  UIADD3 UR5, UR6, 0x4, URZ ;  /* 0x0000000406057890 */ /* 0x000fe2000fffe03f */
[----:B------:R-:W-:Y:S01]  /*8600*/  IMAD.MOV.U32 R9, RZ, RZ, 0x40000040 ;  /* 0x40000040ff097424 */ /* 0x000fe200078e00ff */
[----:B------:R3:W-:Y:S01]  /*8610*/  STL.64 [R1+0x70], R10 ;  /* 0x0000700a01007387 */ /* 0x0007e20000100a00 */
[----:B------:R-:W-:-:S02]  /*8620*/  VIADD R4, R4, 0x6 ;  /* 0x0000000604047836 */ /* 0x000fc40000000000 */
[----:B---3--:R-:W-:Y:S02]  /*8630*/  IMAD.U32 R10, RZ, RZ, UR8 ;  /* 0x00000008ff0a7e24 */ /* 0x008fe4000f8e00ff */
[----:B------:R-:W-:-:S05]  /*8640*/  IMAD.U32 R11, RZ, RZ, UR9 ;  /* 0x00000009ff0b7e24 */ /* 0x000fca000f8e00ff */
[----:B------:R-:W-:Y:S01]  /*8650*/  STL.64 [R1+0x68], R10 ;  /* 0x0000680a01007387 */ /* 0x000fe20000100a00 */
[----:B------:R-:W-:Y:S02]  /*8660*/  WARPGROUP.DEPBAR.LE gsb0, 0x0 ;  /* 0x00008000000079c5 */ /* 0x000fe40000010000 */
[----:B------:R-:W-:-:S06]  /*8670*/  WARPGROUP.ARRIVE ;  /* 0x00000000000079c5 */ /* 0x000fcc0000000000 */
[----:B------:R-:W-:Y:S01]  /*8680*/  HGMMA.64x96x16.F32.BF16 R24, gdesc[UR8], R24, gsb0 ;  /* 0x01600000081879f0 */ /* 0x000fe20008001818 */
[----:B------:R-:W-:Y:S01]  /*8690*/  R2UR UR10, R8 ;  /* 0x00000000080a72ca */ /* 0x000fe200000e0000 */
[----:B------:R-:W-:Y:S01]  /*86a0*/  UMOV UR8, UR5 ;  /* 0x0000000500087c82 */ /* 0x000fe20008000000 */
[----:B------:R-:W-:Y:S01]  /*86b0*/  R2UR UR11, R9 ;  /* 0x00000000090b72ca */ /* 0x000fe200000e0000 */
[----:B------:R-:W-:Y:S01]  /*86c0*/  UMOV UR9, 0x40000040 ;  /* 0x4000004000097882 */ /* 0x000fe20000000000 */
[----:B------:R-:W-:Y:S01]  /*86d0*/  UIADD3 UR5, UR6, 0x6, URZ ;  /* 0x0000000606057890 */ /* 0x000fe2000fffe03f */
[----:B------:R-:W-:Y:S02]  /*86e0*/  IMAD.U32 R8, RZ, RZ, UR8 ;  /* 0x00000008ff087e24 */ /* 0x000fe4000f8e00ff */
        /* <DEDUP_REMOVED lines=9> */
[----:B------:R-:W-:Y:S01]  /*8780*/  SHF.L.U32 R5, R0, 0x1f, RZ ;  /* 0x0000001f00057819 */ /* 0x000fe200000006ff */
[----:B---3--:R-:W-:Y:S02]  /*8790*/  IMAD.U32 R8, RZ, RZ, UR8 ;  /* 0x00000008ff087e24 */ /* 0x008fe4000f8e00ff */
[----:B------:R-:W-:-:S05]  /*87a0*/  IMAD.U32 R9, RZ, RZ, UR9 ;  /* 0x00000009ff097e24 */ /* 0x000fca000f8e00ff */
[----:B------:R3:W-:Y:S01]  /*87b0*/  STL.64 [R1+0x58], R8 ;  /* 0x0000580801007387 */ /* 0x0007e20000100a00 */
[----:B------:R-:W-:Y:S02]  /*87c0*/  WARPGROUP.DEPBAR.LE gsb0, 0x0 ;  /* 0x00008000000079c5 */ /* 0x000fe40000010000 */
[----:B------:R-:W-:-:S06]  /*87d0*/  WARPGROUP.ARRIVE ;  /* 0x00000000000079c5 */ /* 0x000fcc0000000000 */
[----:B------:R-:W-:Y:S03]  /*87e0*/  HGMMA.64x96x16.F32.BF16 R24, gdesc[UR8], R24, gsb0 ;  /* 0x01600000081879f0 */ /* 0x000fe60008001818 */
[----:B------:R-:W-:Y:S02]  /*87f0*/  WARPGROUP.DEPBAR.LE gsb0, 0x0 ;  /* 0x00008000000079c5 */ /* 0x000fe40000010000 */
[----:B------:R-:W4:Y:S02]  /*8800*/  SYNCS.PHASECHK.TRANS64.TRYWAIT P1, [R18+URZ+0x32410], R5 ;  /* 0x03241005120075a7 */ /* 0x000f24000802017f */
[----:B---34-:R-:W-:Y:S05]  /*8810*/  @!P1 BRA `(.L_x_8273) ;  /* 0x000000dc00f89947 */ /* 0x018fea0003800000 */
.L_x_8442:
[----:B------:R-:W-:Y:S05]  /*8820*/  BSYNC B0 ;  /* 0x0000000000007941 */ /* 0x000fea0003800000 */
.L_x_8272:
[----:B------:R-:W-:Y:S05]  /*8830*/  @!P0 BRA `(.L_x_8274) ;  /* 0x0000000000048947 */ /* 0x000fea0003800000 */
[----:B------:R-:W-:Y:S01]  /*8840*/  BPT.TRAP 0x1 ;  /* 0x000000040000795c */ /* 0x000fe20000300000 */
.L_x_8274:
[----:B------:R4:W0:Y:S01]  /*8850*/  SYNCS.PHASECHK.TRANS64.TRYWAIT P2, [R3+URZ+0x32450], R6 ;  /* 0x03245006030075a7 */ /* 0x000822000804017f */
[----:B------:R-:W-:Y:S05]  /*8860*/  @!P0 BRA `(.L_x_8275) ;  /* 0x0000000000048947 */ /* 0x000fea0003800000 */
[----:B------:R-:W-:Y:S01]  /*8870*/  BPT.TRAP 0x1 ;  /* 0x000000040000795c */ /* 0x000fe20000300000 */
.L_x_8275:
[----:B------:R-:W5:Y:S01]  /*8880*/  S2R R0, SR_TID.X ;  /* 0x0000000000007919 */ /* 0x000f620000002100 */
[----:B------:R-:W-:Y:S01]  /*8890*/  BSSY B0, `(.L_x_8276) ;  /* 0x0000006000007945 */ /* 0x000fe20003800000 */
[----:B-----5:R-:W-:-:S04]  /*88a0*/  LOP3.LUT R0, R0, 0x7f, RZ, 0xc0, !PT ;  /* 0x0000007f00007812 */ /* 0x020fc800078ec0ff */
[----:B------:R-:W-:Y:S01]  /*88b0*/  ISETP.NE.AND P1, PT, R0, RZ, PT ;  /* 0x000000ff0000720c */ /* 0x000fe20003f25270 */
[----:B0-----:R-:W-:-:S12]  /*88c0*/  @P2 BRA `(.L_x_8277) ;  /* 0x0000000000082947 */ /* 0x001fd80003800000 */
[----:B------:R-:W0:Y:S02]  /*88d0*/  SYNCS.PHASECHK.TRANS64.TRYWAIT P2, [R3+URZ+0x32450], R6 ;  /* 0x03245006030075a7 */ /* 0x000e24000804017f */
[----:B0-----:R-:W-:Y:S05]  /*88e0*/  @!P2 BRA `(.L_x_8278) ;  /* 0x000000dc00d8a947 */ /* 0x001fea0003800000 */
.L_x_8277:
[----:B------:R-:W-:Y:S05]  /*88f0*/  BSYNC B0 ;  /* 0x0000000000007941 */ /* 0x000fea0003800000 */
.L_x_8276:
[----:B------:R-:W-:Y:S05]  /*8900*/  WARPSYNC.ALL ;  /* 0x0000000000007948 */ /* 0x000fea0003800000 */
[----:B------:R-:W-:Y:S01]  /*8910*/  R2UR UR5, R18 ;  /* 0x00000000120572ca */ /* 0x000fe200000e0000 */
[----:B---3--:R-:W-:Y:S01]  /*8920*/  IMAD.MOV.U32 R5, RZ, RZ, 0xc00 ;  /* 0x00000c00ff057424 */ /* 0x008fe200078e00ff */
[----:B------:R-:W-:Y:S01]  /*8930*/  UIADD3 UR4, UR4, 0x22400, URZ ;  /* 0x0002240004047890 */ /* 0x000fe2000fffe03f */
[----:B------:R-:W-:Y:S01]  /*8940*/  WARPGROUP.ARRIVE ;  /* 0x00000000000079c5 */ /* 0x000fe20000000000 */
[----:B------:R-:W-:Y:S01]  /*8950*/  UMOV UR9, 0x40000040 ;  /* 0x4000004000097882 */ /* 0x000fe20000000000 */
[----:B------:R-:W-:Y:S01]  /*8960*/  IMAD.MOV.U32 R7, RZ, RZ, 0x40000040 ;  /* 0x40000040ff077424 */ /* 0x000fe200078e00ff */
[----:B------:R-:W-:Y:S01]  /*8970*/  USHF.R.U32.HI UR4, URZ, 0x4, UR4 ;  /* 0x000000043f047899 */ /* 0x000fe20008011604 */
[----:B------:R-:W-:Y:S01]  /*8980*/  IMAD.U32 R9, RZ, RZ, UR9 ;  /* 0x00000009ff097e24 */ /* 0x000fe2000f8e00ff */
[----:B------:R-:W-:Y:S01]  /*8990*/  UMOV UR53, 0x40000040 ;  /* 0x4000004000357882 */ /* 0x000fe20000000000 */
[----:B------:R-:W-:Y:S01]  /*89a0*/  UMOV UR49, 0x40000040 ;  /* 0x4000004000317882 */ /* 0x000fe20000000000 */
[----:B------:R-:W-:Y:S01]  /*89b0*/  ULOP3.LUT UR4, UR4, 0x3fff, URZ, 0xc0, !UPT ;  /* 0x00003fff04047892 */ /* 0x000fe2000f8ec03f */
[----:B------:R-:W0:Y:S01]  /*89c0*/  S2R R72, SR_TID.X ;  /* 0x0000000000487919 */ /* 0x000e220000002100 */
[----:B------:R-:W-:Y:S01]  /*89d0*/  UMOV UR45, 0x40000040 ;  /* 0x40000040002d7882 */ /* 0x000fe20000000000 */
[----:B------:R-:W-:-:S02]  /*89e0*/  UIADD3 UR5, UR5, 0x400, URZ ;  /* 0x0000040005057890 */ /* 0x000fc4000fffe03f */
[----:B------:R-:W-:Y:S02]  /*89f0*/  ULOP3.LUT UR4, UR4, 0x10000, URZ, 0xfc, !UPT ;  /* 0x0001000004047892 */ /* 0x000fe4000f8efc3f */
[----:B------:R-:W-:Y:S02]  /*8a00*/  USHF.R.U32.HI UR5, URZ, 0x4, UR5 ;  /* 0x000000043f057899 */ /* 0x000fe40008011605 */
[----:B------:R-:W-:Y:S02]  /*8a10*/  UIADD3 UR52, UR4, 0x806, URZ ;  /* 0x0000080604347890 */ /* 0x000fe4000fffe03f */
[----:B------:R-:W-:Y:S01]  /*8a20*/  ULOP3.LUT UR5, UR5, 0x3fff, URZ, 0xc0, !UPT ;  /* 0x00003fff05057892 */ /* 0x000fe2000f8ec03f */
[----:B------:R-:W-:Y:S01]  /*8a30*/  UMOV UR8, UR4 ;  /* 0x0000000400087c82 */ /* 0x000fe20008000000 */
[----:B------:R-:W-:Y:S01]  /*8a40*/  UIADD3 UR48, UR4, 0xc00, URZ ;  /* 0x00000c0004307890 */ /* 0x000fe2000fffe03f */
[----:B------:R-:W-:Y:S01]  /*8a50*/  IMAD.U32 R8, RZ, RZ, UR8 ;  /* 0x00000008ff087e24 */ /* 0x000fe2000f8e00ff */
[----:B------:R-:W-:-:S02]  /*8a60*/  ULOP3.LUT UR6, UR5, 0x10000, URZ, 0xfc, !UPT ;  /* 0x0001000005067892 */ /* 0x000fc4000f8efc3f */
[----:B------:R-:W-:Y:S02]  /*8a70*/  UIADD3 UR44, UR4, 0xc02, URZ ;  /* 0x00000c02042c7890 */ /* 0x000fe4000fffe03f */
[----:B------:R-:W-:Y:S02]  /*8a80*/  UIADD3 UR40, UR4, 0xc04, URZ ;  /* 0x00000c0404287890 */ /* 0x000fe4000fffe03f */
[----:B------:R-:W-:Y:S01]  /*8a90*/  IMAD R4, R22, R5, UR6 ;  /* 0x0000000616047e24 */ /* 0x000fe2000f8e0205 */
[----:B------:R-:W-:Y:S01]  /*8aa0*/  UMOV UR41, 0x40000040 ;  /* 0x4000004000297882 */ /* 0x000fe20000000000 */
[----:B------:R-:W-:Y:S01]  /*8ab0*/  IMAD.MOV.U32 R5, RZ, RZ, 0x40000040 ;  /* 0x40000040ff057424 */ /* 0x000fe200078e00ff */
[----:B------:R-:W-:Y:S01]  /*8ac0*/  UIADD3 UR36, UR4, 0xc06, URZ ;  /* 0x00000c0604247890 */ /* 0x000fe2000fffe03f */
[C---:B-12-4-:R-:W-:Y:S01]  /*8ad0*/  VIADD R6, R4.reuse, 0x2 ;  /* 0x0000000204067836 */ /* 0x056fe20000000000 */
[----:B------:R-:W-:Y:S01]  /*8ae0*/  R2UR UR10, R4 ;  /* 0x00000000040a72ca */ /* 0x000fe200000e0000 */
[----:B------:R-:W-:Y:S01]  /*8af0*/  IMAD.U32 R0, RZ, RZ, UR6 ;  /* 0x00000006ff007e24 */ /* 0x000fe2000f8e00ff */
[----:B------:R-:W-:Y:S01]  /*8b00*/  R2UR UR11, R5 ;  /* 0x00000000050b72ca */ /* 0x000fe200000e0000 */
[----:B------:R-:W-:Y:S01]  /*8b10*/  UIADD3 UR6, UR4, 0x2, URZ ;  /* 0x0000000204067890 */ /* 0x000fe2000fffe03f */
[----:B------:R-:W-:Y:S01]  /*8b20*/  IMAD.MOV.U32 R5, RZ, RZ, 0x40000040 ;  /* 0x40000040ff057424 */ /* 0x000fe200078e00ff */
[----:B------:R-:W-:Y:S01]  /*8b30*/  UMOV UR37, 0x40000040 ;  /* 0x4000004000257882 */ /* 0x000fe20000000000 */
[----:B------:R-:W-:Y:S01]  /*8b40*/  STL [R1+0x78], R0 ;  /* 0x0000780001007387 */ /* 0x000fe20000100800 */
[----:B0-----:R-:W-:-:S02]  /*8b50*/  SHF.R.U32.HI R72, RZ, 0x7, R72 ;  /* 0x00000007ff487819 */ /* 0x001fc40000011648 */
[----:B------:R-:W-:Y:S01]  /*8b60*/  R2UR UR39, R5 ;  /* 0x00000000052772ca */ /* 0x000fe200000e0000 */
[----:B------:R0:W-:Y:S05]  /*8b70*/  STL.64 [R1+0x50], R8 ;  /* 0x0000500801007387 */ /* 0x0001ea0000100a00 */
[----:B------:R-:W-:Y:S01]  /*8b80*/  HGMMA.64x96x16.F32.BF16 R24, gdesc[UR8], R24, gsb0 ;  /* 0x01600000081879f0 */ /* 0x000fe20008001818 */
[----:B------:R-:W-:Y:S01]  /*8b90*/  R2UR UR10, R6 ;  /* 0x00000000060a72ca */ /* 0x000fe200000e0000 */
[----:B------:R-:W-:Y:S01]  /*8ba0*/  UMOV UR8, UR6 ;  /* 0x0000000600087c82 */ /* 0x000fe20008000000 */
[----:B------:R-:W-:Y:S01]  /*8bb0*/  R2UR UR11, R7 ;  /* 0x00000000070b72ca */ /* 0x000fe200000e0000 */
[----:B------:R-:W-:Y:S01]  /*8bc0*/  UMOV UR9, 0x40000040 ;  /* 0x4000004000097882 */ /* 0x000fe20000000000 */
[----:B------:R-:W-:Y:S01]  /*8bd0*/  VIADD R6, R4, 0x4 ;  /* 0x0000000404067836 */ /* 0x000fe20000000000 */
[----:B------:R-:W-:Y:S01]  /*8be0*/  UIADD3 UR6, UR4, 0x4, URZ ;  /* 0x0000000404067890 */ /* 0x000fe2000fffe03f */
[----:B------:R-:W-:-:S02]  /*8bf0*/  IMAD.MOV.U32 R7, RZ, RZ, 0x40000040 ;  /* 0x40000040ff077424 */ /* 0x000fc400078e00ff */
[----:B0-----:R-:W-:Y:S02]  /*8c00*/  IMAD.U32 R8, RZ, RZ, UR8 ;  /* 0x00000008ff087e24 */ /* 0x001fe4000f8e00ff */
[----:B------:R-:W-:Y:S02]  /*8c10*/  IMAD.U32 R9, RZ, RZ, UR9 ;  /* 0x00000009ff097e24 */ /* 0x000fe4000f8e00ff */
[----:B------:R-:W-:-:S03]  /*8c20*/  IMAD R0, R202, -0x60, R199 ;  /* 0xffffffa0ca007824 */ /* 0x000fc600078e02c7 */
[----:B------:R0:W-:Y:S01]  /*8c30*/  STL.64 [R1+0x48], R8 ;  /* 0x0000480801007387 */ /* 0x0001e20000100a00 */
[----:B------:R-:W-:-:S04]  /*8c40*/  VIADD R0, R0, 0x60 ;  /* 0x0000006000007836 */ /* 0x000fc80000000000 */
[----:B------:R-:W-:-:S05]  /*8c50*/  IMAD R0, R233, -0x2, R0 ;  /* 0xfffffffee9007824 */ /* 0x000fca00078e0200 */
[C---:B------:R-:W-:Y:S02]  /*8c60*/  ISETP.GT.AND P3, PT, R0.reuse, RZ, PT ;  /* 0x000000ff0000720c */ /* 0x040fe40003f64270 */
[C---:B------:R-:W-:Y:S02]  /*8c70*/  ISETP.GT.AND P5, PT, R0.reuse, 0x1, PT ;  /* 0x000000010000780c */ /* 0x040fe40003fa4270 */
[C---:B------:R-:W-:Y:S02]  /*8c80*/  ISETP.GT.AND P4, PT, R0.reuse, 0x8, PT ;  /* 0x000000080000780c */ /* 0x040fe40003f84270 */
[----:B------:R-:W-:Y:S01]  /*8c90*/  ISETP.GT.AND P2, PT, R0, 0x9, PT ;  /* 0x000000090000780c */ /* 0x000fe20003f44270 */
        /* <DEDUP_REMOVED lines=148> */
[----:B------:R-:W-:Y:S02]  /*95e0*/  WARPGROUP.DEPBAR.LE gsb0, 0x0 ;  /* 0x00008000000079c5 */ /* 0x000fe40000010000 */
[----:B------:R-:W-:-:S06]  /*95f0*/  WARPGROUP.ARRIVE ;  /* 0x00000000000079c5 */ /* 0x000fcc0000000000 */
[----:B------:R-:W-:Y:S01]  /*9600*/  HGMMA.64x96x16.F32.BF16 R24, gdesc[UR36], R24, gsb0 ;  /* 0x01600000241879f0 */ /* 0x000fe20008001818 */
[----:B------:R-:W-:Y:S01]  /*9610*/  ULDC UR38, c[0x0][0xa80] ;  /* 0x0002a00000267ab9 */ /* 0x000fe20000000800 */
[----:B------:R-:W-:Y:S01]  /*9620*/  ULOP3.LUT UR39, UR5, 0x3000000, URZ, 0xfc, !UPT ;  /* 0x0300000005277892 */ /* 0x000fe2000f8efc3f */
[----:B------:R-:W-:Y:S02]  /*9630*/  WARPGROUP.DEPBAR.LE gsb0, 0x0 ;  /* 0x00008000000079c5 */ /* 0x000fe40000010000 */
[----:B------:R-:W-:Y:S02]  /*9640*/  FSEL R5, R24, -INF , P3 ;  /* 0xff80000018057808 */ /* 0x000fe40001800000 */
[----:B------:R-:W-:Y:S02]  /*9650*/  FSEL R25, R25, -INF , P5 ;  /* 0xff80000019197808 */ /* 0x000fe40002800000 */
        /* <DEDUP_REMOVED lines=16> */
[----:B0-----:R-:W-:Y:S02]  /*9760*/  FSEL R9, R36, -INF , P4 ;  /* 0xff80000024097808 */ /* 0x001fe40002000000 */
[----:B------:R-:W-:Y:S02]  /*9770*/  FMNMX.FTZ R20, R6, R13, !PT ;  /* 0x0000000d06147209 */ /* 0x000fe40007810000 */
[----:B------:R-:W-:Y:S02]  /*9780*/  FMNMX.FTZ R13, R26, R12, !PT ;  /* 0x0000000c1a0d7209 */ /* 0x000fe40007810000 */
[----:B------:R-:W-:-:S02]  /*9790*/  FSEL R171, R34, -INF , P3 ;  /* 0xff80000022ab7808 */ /* 0x000fc40001800000 */
[----:B------:R-:W-:Y:S02]  /*97a0*/  ISETP.GT.AND P3, PT, R0, 0x20, PT ;  /* 0x000000200000780c */ /* 0x000fe40003f64270 */
[----:B------:R-:W-:Y:S02]  /*97b0*/  FSEL R11, R37, -INF , P2 ;  /* 0xff800000250b7808 */ /* 0x000fe40001000000 */
[----:B------:R-:W-:Y:S02]  /*97c0*/  FMNMX.FTZ R28, R9, R20, !PT ;  /* 0x00000014091c7209 */ /* 0x000fe40007810000 */
[----:B------:R-:W-:Y:S02]  /*97d0*/  FMNMX.FTZ R13, R30, R13, !PT ;  /* 0x0000000d1e0d7209 */ /* 0x000fe40007810000 */
[----:B------:R-:W-:Y:S02]  /*97e0*/  FSEL R169, R35, -INF , P5 ;  /* 0xff80000023a97808 */ /* 0x000fe40002800000 */
[----:B------:R-:W-:-:S02]  /*97f0*/  ISETP.GT.AND P5, PT, R0, 0x21, PT ;  /* 0x000000210000780c */ /* 0x000fc40003fa4270 */
[----:B------:R-:W-:Y:S02]  /*9800*/  FSEL R173, R40, -INF , P3 ;  /* 0xff80000028ad7808 */ /* 0x000fe40001800000 */
[----:B------:R-:W-:Y:S02]  /*9810*/  FMNMX.FTZ R32, R11, R28, !PT ;  /* 0x0000001c0b207209 */ /* 0x000fe40007810000 */
[----:B------:R-:W-:Y:S02]  /*9820*/  FMNMX.FTZ R28, R24, R13, !PT ;  /* 0x0000000d181c7209 */ /* 0x000fe40007810000 */
[----:B------:R-:W-:Y:S02]  /*9830*/  FSEL R8, R38, -INF , P4 ;  /* 0xff80000026087808 */ /* 0x000fe40002000000 */
[----:B------:R-:W-:Y:S02]  /*9840*/  ISETP.GT.AND P4, PT, R0, 0x28, PT ;  /* 0x000000280000780c */ /* 0x000fe40003f84270 */
[----:B------:R-:W-:-:S02]  /*9850*/  FSEL R172, R41, -INF , P5 ;  /* 0xff80000029ac7808 */ /* 0x000fc40002800000 */
[----:B------:R-:W-:Y:S02]  /*9860*/  FMNMX.FTZ R13, R173, R32, !PT ;  /* 0x00000020ad0d7209 */ /* 0x000fe40007810000 */
[----:B------:R-:W-:Y:S02]  /*9870*/  FMNMX.FTZ R28, R171, R28, !PT ;  /* 0x0000001cab1c7209 */ /* 0x000fe40007810000 */
[----:B------:R-:W-:Y:S02]  /*9880*/  FSEL R10, R39, -INF , P2 ;  /* 0xff800000270a7808 */ /* 0x000fe40001000000 */
[----:B------:R-:W-:Y:S02]  /*9890*/  ISETP.GT.AND P2, PT, R0, 0x29, PT ;  /* 0x000000290000780c */ /* 0x000fe40003f44270 */
[----:B------:R-:W-:Y:S02]  /*98a0*/  FSEL R15, R44, -INF , P4 ;  /* 0xff8000002c0f7808 */ /* 0x000fe40002000000 */
[----:B------:R-:W-:-:S02]  /*98b0*/  FMNMX.FTZ R32, R172, R13, !PT ;  /* 0x0000000dac207209 */ /* 0x000fc40007810000 */
[----:B------:R-:W-:Y:S02]  /*98c0*/  FMNMX.FTZ R13, R169, R28, !PT ;  /* 0x0000001ca90d7209 */ /* 0x000fe40007810000 */
[----:B------:R-:W-:Y:S02]  /*98d0*/  FSEL R177, R42, -INF , P3 ;  /* 0xff8000002ab17808 */ /* 0x000fe40001800000 */
[----:B------:R-:W-:Y:S02]  /*98e0*/  ISETP.GT.AND P3, PT, R0, 0x30, PT ;  /* 0x000000300000780c */ /* 0x000fe40003f64270 */
[----:B------:R-:W-:Y:S02]  /*98f0*/  FSEL R21, R45, -INF , P2 ;  /* 0xff8000002d157808 */ /* 0x000fe40001000000 */
[----:B------:R-:W-:Y:S02]  /*9900*/  FMNMX.FTZ R32, R15, R32, !PT ;  /* 0x000000200f207209 */ /* 0x000fe40007810000 */
[----:B------:R-:W-:-:S02]  /*9910*/  FMNMX.FTZ R13, R8, R13, !PT ;  /* 0x0000000d080d7209 */ /* 0x000fc40007810000 */
[----:B------:R-:W-:Y:S02]  /*9920*/  FSEL R174, R43, -INF , P5 ;  /* 0xff8000002bae7808 */ /* 0x000fe40002800000 */
[----:B------:R-:W-:Y:S02]  /*9930*/  ISETP.GT.AND P5, PT, R0, 0x31, PT ;  /* 0x000000310000780c */ /* 0x000fe40003fa4270 */
[----:B------:R-:W-:Y:S02]  /*9940*/  FSEL R178, R48, -INF , P3 ;  /* 0xff80000030b27808 */ /* 0x000fe40001800000 */
        /* <DEDUP_REMOVED lines=18> */
[----:B------:R-:W-:Y:S02]  /*9a70*/  FSEL R185, R56, -INF , P3 ;  /* 0xff80000038b97808 */ /* 0x000fe40001800000 */
[----:B------:R-:W-:Y:S02]  /*9a80*/  FMNMX.FTZ R28, R157, R28, !PT ;  /* 0x0000001c9d1c7209 */ /* 0x000fe40007810000 */
[----:B------:R-:W-:-:S02]  /*9a90*/  ISETP.GT.AND P5, PT, R0, 0x41, PT ;  /* 0x000000410000780c */ /* 0x000fc40003fa4270 */
[----:B------:R-:W-:Y:S02]  /*9aa0*/  FMNMX.FTZ R13, R20, R13, !PT ;  /* 0x0000000d140d7209 */ /* 0x000fe40007810000 */
        /* <DEDUP_REMOVED lines=21> */
[----:B------:R-:W-:Y:S02]  /*9c00*/  FSEL R159, R63, -INF , P2 ;  /* 0xff8000003f9f7808 */ /* 0x000fe40001000000 */
[----:B------:R-:W-:-:S02]  /*9c10*/  ISETP.GT.AND P4, PT, R0, 0x58, PT ;  /* 0x000000580000780c */ /* 0x000fc40003f84270 */
[----:B------:R-:W-:Y:S02]  /*9c20*/  ISETP.GT.AND P2, PT, R0, 0x59, PT ;  /* 0x000000590000780c */ /* 0x000fe40003f44270 */
[----:B------:R-:W-:Y:S02]  /*9c30*/  FSEL R195, R65, -INF , P5 ;  /* 0xff80000041c37808 */ /* 0x000fe40002800000 */
[----:B------:R-:W-:Y:S02]  /*9c40*/  FMNMX.FTZ R28, R196, R27, !PT ;  /* 0x0000001bc41c7209 */ /* 0x000fe40007810000 */
[----:B------:R-:W-:Y:S02]  /*9c50*/  FMNMX.FTZ R0, R192, R13, !PT ;  /* 0x0000000dc0007209 */ /* 0x000fe40007810000 */
[----:B------:R-:W-:Y:S02]  /*9c60*/  FSEL R193, R68, -INF , P4 ;  /* 0xff80000044c17808 */ /* 0x000fe40002000000 */
[----:B------:R-:W-:-:S02]  /*9c70*/  FMNMX.FTZ R28, R195, R28, !PT ;  /* 0x0000001cc31c7209 */ /* 0x000fc40007810000 */
[----:B------:R-:W-:Y:S02]  /*9c80*/  FMNMX.FTZ R13, R191, R0, !PT ;  /* 0x00000000bf0d7209 */ /* 0x000fe40007810000 */
[----:B------:R-:W-:Y:S02]  /*9c90*/  FSEL R194, R69, -INF , P2 ;  /* 0xff80000045c27808 */ /* 0x000fe40001000000 */
[----:B------:R-:W-:Y:S02]  /*9ca0*/  FMNMX.FTZ R27, R193, R28, !PT ;  /* 0x0000001cc11b7209 */ /* 0x000fe40007810000 */
[----:B------:R-:W-:Y:S02]  /*9cb0*/  FMNMX.FTZ R0, R186, R13, !PT ;  /* 0x0000000dba007209 */ /* 0x000fe40007810000 */
[----:B------:R-:W-:Y:S02]  /*9cc0*/  FMNMX.FTZ R27, R194, R27, !PT ;  /* 0x0000001bc21b7209 */ /* 0x000fe40007810000 */
[----:B------:R-:W-:-:S02]  /*9cd0*/  FSEL R190, R66, -INF , P3 ;  /* 0xff80000042be7808 */ /* 0x000fc40001800000 */
[----:B------:R-:W-:Y:S01]  /*9ce0*/  FMNMX.FTZ R13, R159, R0, !PT ;  /* 0x000000009f0d7209 */ /* 0x000fe20007810000 */
[----:B------:R-:W0:Y:S01]  /*9cf0*/  SHFL.BFLY PT, R28, R27, 0x2, 0x1f ;  /* 0x0c401f001b1c7f89 */ /* 0x000e2200000e0000 */
[----:B------:R-:W-:Y:S02]  /*9d00*/  FSEL R189, R67, -INF , P5 ;  /* 0xff80000043bd7808 */ /* 0x000fe40002800000 */
[----:B------:R-:W-:Y:S02]  /*9d10*/  FMNMX.FTZ R0, R190, R13, !PT ;  /* 0x0000000dbe007209 */ /* 0x000fe40007810000 */
[----:B------:R-:W-:Y:S02]  /*9d20*/  FSEL R160, R70, -INF , P4 ;  /* 0xff80000046a07808 */ /* 0x000fe40002000000 */
[----:B------:R-:W-:Y:S02]  /*9d30*/  FMNMX.FTZ R13, R189, R0, !PT ;  /* 0x00000000bd0d7209 */ /* 0x000fe40007810000 */
[----:B------:R-:W-:-:S02]  /*9d40*/  FSEL R168, R71, -INF , P2 ;  /* 0xff80000047a87808 */ /* 0x000fc40001000000 */
[----:B------:R-:W-:-:S04]  /*9d50*/  FMNMX.FTZ R13, R160, R13, !PT ;  /* 0x0000000da00d7209 */ /* 0x000fc80007810000 */
[----:B------:R-:W-:-:S05]  /*9d60*/  FMNMX.FTZ R13, R168, R13, !PT ;  /* 0x0000000da80d7209 */ /* 0x000fca0007810000 */
[----:B------:R-:W1:Y:S01]  /*9d70*/  SHFL.BFLY PT, R0, R13, 0x2, 0x1f ;  /* 0x0c401f000d007f89 */ /* 0x000e6200000e0000 */
[----:B0-----:R-:W-:-:S05]  /*9d80*/  FMNMX.FTZ R28, R27, R28, !PT ;  /* 0x0000001c1b1c7209 */ /* 0x001fca0007810000 */
[----:B------:R-:W0:Y:S01]  /*9d90*/  SHFL.BFLY PT, R31, R28, 0x1, 0x1f ;  /* 0x0c201f001c1f7f89 */ /* 0x000e2200000e0000 */
[----:B-1----:R-:W-:Y:S01]  /*9da0*/  FMNMX.FTZ R27, R13, R0, !PT ;  /* 0x000000000d1b7209 */ /* 0x002fe20007810000 */
[----:B------:R-:W-:-:S04]  /*9db0*/  IMAD.MOV.U32 R13, RZ, RZ, 0xc00 ;  /* 0x00000c00ff0d7424 */ /* 0x000fc800078e00ff */
[----:B------:R-:W1:Y:S01]  /*9dc0*/  SHFL.BFLY PT, R32, R27, 0x1, 0x1f ;  /* 0x0c201f001b207f89 */ /* 0x000e6200000e0000 */
[----:B0-----:R-:W-:-:S04]  /*9dd0*/  FMNMX.FTZ R0, R28, R31, !PT ;  /* 0x0000001f1c007209 */ /* 0x001fc80007810000 */
[C---:B------:R-:W-:Y:S01]  /*9de0*/  FSETP.NEU.FTZ.AND P2, PT, R0.reuse, -INF , PT ;  /* 0xff8000000000780b */ /* 0x040fe20003f5d000 */
[----:B------:R-:W-:-:S05]  /*9df0*/  FMUL.FTZ R162, R0, UR38 ;  /* 0x0000002600a27c20 */ /* 0x000fca0008410000 */
[----:B------:R-:W-:-:S05]  /*9e00*/  FSEL R162, R162, RZ, P2 ;  /* 0x000000ffa2a27208 */ /* 0x000fca0001000000 */
[--C-:B------:R-:W-:Y:S01]  /*9e10*/  FFMA.FTZ R197, R5, UR38, -R162.reuse ;  /* 0x0000002605c57c23 */ /* 0x100fe200080108a2 */
[--C-:B------:R-:W-:Y:S01]  /*9e20*/  FFMA.FTZ R165, R7, UR38, -R162.reuse ;  /* 0x0000002607a57c23 */ /* 0x100fe200080108a2 */
[----:B------:R-:W-:Y:S01]  /*9e30*/  IADD3 R7, -R72, 0xb, RZ ;  /* 0x0000000b48077810 */ /* 0x000fe20007ffe1ff */
[--C-:B------:R-:W-:Y:S01]  /*9e40*/  FFMA.FTZ R188, R25, UR38, -R162.reuse ;  /* 0x0000002619bc7c23 */ /* 0x100fe200080108a2 */
[--C-:B------:R-:W-:Y:S01]  /*9e50*/  FFMA.FTZ R161, R29, UR38, -R162.reuse ;  /* 0x000000261da17c23 */ /* 0x100fe200080108a2 */
[----:B-1----:R-:W-:Y:S01]  /*9e60*/  FMNMX.FTZ R5, R27, R32, !PT ;  /* 0x000000201b057209 */ /* 0x002fe20007810000 */
[----:B------:R-:W-:Y:S01]  /*9e70*/  MUFU.EX2 R197, R197 ;  /* 0x000000c500c57308 */ /* 0x000fe20000000800 */
[--C-:B------:R-:W-:Y:S01]  /*9e80*/  FFMA.FTZ R4, R4, UR38, -R162.reuse ;  /* 0x0000002604047c23 */ /* 0x100fe200080108a2 */
[--C-:B------:R-:W-:Y:S01]  /*9e90*/  FFMA.FTZ R6, R6, UR38, -R162.reuse ;  /* 0x0000002606067c23 */ /* 0x100fe200080108a2 */
[C---:B------:R-:W-:Y:S01]  /*9ea0*/  FSETP.NEU.FTZ.AND P2, PT, R5.reuse, -INF , PT ;  /* 0xff8000000500780b */ /* 0x040fe20003f5d000 */
[----:B------:R-:W-:Y:S01]  /*9eb0*/  FMUL.FTZ R163, R5, UR38 ;  /* 0x0000002605a37c20 */ /* 0x000fe20008410000 */
[--C-:B------:R-:W-:Y:S01]  /*9ec0*/  FFMA.FTZ R175, R21, UR38, -R162.reuse ;  /* 0x0000002615af7c23 */ /* 0x100fe200080108a2 */
[--C-:B------:R-:W-:Y:S01]  /*9ed0*/  FFMA.FTZ R173, R173, UR38, -R162.reuse ;  /* 0x00000026adad7c23 */ /* 0x100fe200080108a2 */
[--C-:B------:R-:W-:Y:S01]  /*9ee0*/  FFMA.FTZ R172, R172, UR38, -R162.reuse ;  /* 0x00000026acac7c23 */ /* 0x100fe200080108a2 */
[----:B------:R-:W0:Y:S01]  /*9ef0*/  MUFU.EX2 R188, R188 ;  /* 0x000000bc00bc7308 */ /* 0x000e220000000800 */
[----:B------:R-:W-:Y:S01]  /*9f00*/  FSEL R163, R163, RZ, P2 ;  /* 0x000000ffa3a37208 */ /* 0x000fe20001000000 */
[--C-:B------:R-:W-:Y:S01]  /*9f10*/  FFMA.FTZ R15, R15, UR38, -R162.reuse ;  /* 0x000000260f0f7c23 */ /* 0x100fe200080108a2 */
[--C-:B------:R-:W-:Y:S01]  /*9f20*/  FFMA.FTZ R176, R176, UR38, -R162.reuse ;  /* 0x00000026b0b07c23 */ /* 0x100fe200080108a2 */
[--C-:B------:R-:W-:Y:S01]  /*9f30*/  FFMA.FTZ R156, R156, UR38, -R162.reuse ;  /* 0x000000269c9c7c23 */ /* 0x100fe200080108a2 */
[----:B------:R-:W-:Y:S01]  /*9f40*/  FFMA.FTZ R157, R157, UR38, -R162 ;  /* 0x000000269d9d7c23 */ /* 0x000fe200080108a2 */
        /* <DEDUP_REMOVED lines=11> */
[----:B------:R-:W-:Y:S01]  /*a000*/  IMAD R12, R22, R13, UR39 ;  /* 0x00000027160c7e24 */ /* 0x000fe2000f8e020d */
[----:B0-----:R-:W-:Y:S01]  /*a010*/  F2FP.BF16.F32.PACK_AB R152, R188, R197 ;  /* 0x000000c5bc98723e */ /* 0x001fe200000010ff */
[----:B------:R-:W-:-:S02]  /*a020*/  IMAD.MOV.U32 R13, RZ, RZ, 0x40000040 ;  /* 0x40000040ff0d7424 */ /* 0x000fc400078e00ff */
[--C-:B------:R-:W-:Y:S01]  /*a030*/  FFMA.FTZ R169, R169, UR38, -R163.reuse ;  /* 0x00000026a9a97c23 */ /* 0x100fe200080108a3 */
[--C-:B------:R-:W-:Y:S01]  /*a040*/  FFMA.FTZ R10, R10, UR38, -R163.reuse ;  /* 0x000000260a0a7c23 */ /* 0x100fe200080108a3 */
[----:B------:R-:W-:Y:S01]  /*a050*/  R2UR UR6, R12 ;  /* 0x000000000c0672ca */ /* 0x000fe200000e0000 */
[----:B------:R-:W-:Y:S01]  /*a060*/  MUFU.EX2 R166, R166 ;  /* 0x000000a600a67308 */ /* 0x000fe20000000800 */
[----:B------:R-:W-:Y:S01]  /*a070*/  R2UR UR7, R13 ;  /* 0x000000000d0772ca */ /* 0x000fe200000e0000 */
[--C-:B----4-:R-:W-:Y:S01]  /*a080*/  FFMA.FTZ R170, R11, UR38, -R162.reuse ;  /* 0x000000260baa7c23 */ /* 0x110fe200080108a2 */
[--C-:B------:R-:W-:Y:S01]  /*a090*/  FFMA.FTZ R11, R171, UR38, -R163.reuse ;  /* 0x00000026ab0b7c23 */ /* 0x100fe200080108a3 */
[----:B------:R-:W-:Y:S01]  /*a0a0*/  FFMA.FTZ R13, R9, UR38, -R162 ;  /* 0x00000026090d7c23 */ /* 0x000fe200080108a2 */
[--C-:B------:R-:W-:Y:S01]  /*a0b0*/  FFMA.FTZ R171, R8, UR38, -R163.reuse ;  /* 0x0000002608ab7c23 */ /* 0x100fe200080108a3 */
[----:B------:R-:W-:Y:S02]  /*a0c0*/  VIADD R8, R12, 0x80 ;  /* 0x000000800c087836 */ /* 0x000fe40000000000 */
[----:B------:R-:W-:Y:S01]  /*a0d0*/  FFMA.FTZ R21, R177, UR38, -R163 ;  /* 0x00000026b1157c23 */ /* 0x000fe200080108a3 */
[----:B------:R-:W0:Y:S01]  /*a0e0*/  MUFU.EX2 R167, R167 ;  /* 0x000000a700a77308 */ /* 0x000e220000000800 */
[----:B---3--:R-:W-:Y:S01]  /*a0f0*/  F2FP.BF16.F32.PACK_AB R154, R161, R165 ;  /* 0x000000a5a19a723e */ /* 0x008fe200000010ff */
[----:B------:R-:W-:-:S02]  /*a100*/  IMAD.MOV.U32 R9, RZ, RZ, 0x40000040 ;  /* 0x40000040ff097424 */ /* 0x000fc400078e00ff */
        /* <DEDUP_REMOVED lines=23> */
[----:B------:R-:W-:Y:S01]  /*a280*/  FFMA.FTZ R162, R194, UR38, -R162 ;  /* 0x00000026c2a27c23 */ /* 0x000fe200080108a2 */
[--C-:B------:R-:W-:Y:S01]  /*a290*/  FFMA.FTZ R190, R190, UR38, -R163.reuse ;  /* 0x00000026bebe7c23 */ /* 0x100fe200080108a3 */
[--C-:B------:R-:W-:Y:S01]  /*a2a0*/  FFMA.FTZ R189, R189, UR38, -R163.reuse ;  /* 0x00000026bdbd7c23 */ /* 0x100fe200080108a3 */
[--C-:B------:R-:W-:Y:S01]  /*a2b0*/  FFMA.FTZ R160, R160, UR38, -R163.reuse ;  /* 0x00000026a0a07c23 */ /* 0x100fe200080108a3 */
[----:B------:R-:W-:Y:S01]  /*a2c0*/  FFMA.FTZ R163, R168, UR38, -R163 ;  /* 0x00000026a8a37c23 */ /* 0x000fe200080108a3 */
[----:B------:R-:W-:Y:S01]  /*a2d0*/  FADD.FTZ R188, R197, R188 ;  /* 0x000000bcc5bc7221 */ /* 0x000fe20000010000 */
[----:B------:R-:W4:Y:S01]  /*a2e0*/  MUFU.EX2 R6, R6 ;  /* 0x0000000600067308 */ /* 0x000f220000000800 */
[----:B---3--:R-:W-:Y:S01]  /*a2f0*/  F2FP.BF16.F32.PACK_AB R155, R198, R164 ;  /* 0x000000a4c69b723e */ /* 0x008fe200000010ff */
[----:B------:R-:W-:Y:S01]  /*a300*/  FADD.FTZ R166, R166, R167 ;  /* 0x000000a7a6a67221 */ /* 0x000fe20000010000 */
[----:B------:R-:W-:Y:S01]  /*a310*/  FADD.FTZ R188, R165, R188 ;  /* 0x000000bca5bc7221 */ /* 0x000fe20000010000 */
[----:B------:R-:W-:Y:S01]  /*a320*/  ISETP.GE.AND P2, PT, R199, 0x61, PT ;  /* 0x00000061c700780c */ /* 0x000fe20003f46270 */
[----:B--2---:R-:W-:Y:S01]  /*a330*/  WARPGROUP.ARRIVE ;  /* 0x00000000000079c5 */ /* 0x004fe20000000000 */
[----:B------:R-:W-:Y:S01]  /*a340*/  FADD.FTZ R164, R164, R166 ;  /* 0x000000a6a4a47221 */ /* 0x000fe20000010000 */
[----:B------:R-:W-:Y:S01]  /*a350*/  FADD.FTZ R161, R161, R188 ;  /* 0x000000bca1a17221 */ /* 0x000fe20000010000 */
[----:B------:R-:W2:Y:S01]  /*a360*/  MUFU.EX2 R13, R13 ;  /* 0x0000000d000d7308 */ /* 0x000ea20000000800 */
[----:B------:R-:W-:-:S02]  /*a370*/  @!P1 VIADD R3, R3, 0x32460 ;  /* 0x0003246003039836 */ /* 0x000fc40000000000 */
[----:B------:R-:W-:Y:S01]  /*a380*/  FADD.FTZ R164, R198, R164 ;  /* 0x000000a4c6a47221 */ /* 0x000fe20000010000 */
[----:B------:R-:W-:Y:S01]  /*a390*/  HGMMA.64x256x16.F32.BF16 R24, R152, gdesc[UR4].tnspB, RZ, !UPT, gsb0 ;  /* 0x43e0000498187df0 */ /* 0x000fe2000c0018ff */
[----:B------:R-:W-:Y:S01]  /*a3a0*/  R2UR UR6, R8 ;  /* 0x00000000080672ca */ /* 0x000fe200000e0000 */
[----:B------:R-:W-:Y:S01]  /*a3b0*/  VIADD R8, R12, 0x100 ;  /* 0x000001000c087836 */ /* 0x000fe20000000000 */
[----:B------:R-:W-:Y:S01]  /*a3c0*/  R2UR UR7, R9 ;  /* 0x00000000090772ca */ /* 0x000fe200000e0000 */
[----:B------:R-:W-:Y:S01]  /*a3d0*/  IMAD.MOV.U32 R9, RZ, RZ, 0x40000040 ;  /* 0x40000040ff097424 */ /* 0x000fe200078e00ff */
[----:B------:R-:W3:Y:S01]  /*a3e0*/  MUFU.EX2 R170, R170 ;  /* 0x000000aa00aa7308 */ /* 0x000ee20000000800 */
[----:B0-----:R-:W-:Y:S01]  /*a3f0*/  FADD.FTZ R161, R4, R161 ;  /* 0x000000a104a17221 */ /* 0x001fe20000010000 */
[----:B------:R-:W-:-:S03]  /*a400*/  @!P1 PRMT R3, RZ, 0x654, R3 ;  /* 0x00000654ff039816 */ /* 0x000fc60000000003 */
[----:B----4-:R-:W-:-:S03]  /*a410*/  FADD.FTZ R161, R6, R161 ;  /* 0x000000a106a17221 */ /* 0x010fc60000010000 */
[----:B------:R-:W0:Y:S01]  /*a420*/  MUFU.EX2 R11, R11 ;  /* 0x0000000b000b7308 */ /* 0x000e220000000800 */
[----:B--2---:R-:W-:-:S07]  /*a430*/  FADD.FTZ R161, R13, R161 ;  /* 0x000000a10da17221 */ /* 0x004fce0000010000 */
[----:B------:R-:W2:Y:S01]  /*a440*/  MUFU.EX2 R169, R169 ;  /* 0x000000a900a97308 */ /* 0x000ea20000000800 */
[----:B---3--:R-:W-:-:S07]  /*a450*/  FADD.FTZ R161, R170, R161 ;  /* 0x000000a1aaa17221 */ /* 0x008fce0000010000 */
[----:B------:R-:W3:Y:S01]  /*a460*/  MUFU.EX2 R171, R171 ;  /* 0x000000ab00ab7308 */ /* 0x000ee20000000800 */
[----:B0-----:R-:W-:-:S07]  /*a470*/  FADD.FTZ R164, R11, R164 ;  /* 0x000000a40ba47221 */ /* 0x001fce0000010000 */
[----:B------:R-:W0:Y:S01]  /*a480*/  MUFU.EX2 R10, R10 ;  /* 0x0000000a000a7308 */ /* 0x000e220000000800 */
[----:B--2---:R-:W-:-:S07]  /*a490*/  FADD.FTZ R164, R169, R164 ;  /* 0x000000a4a9a47221 */ /* 0x004fce0000010000 */
[----:B------:R-:W2:Y:S01]  /*a4a0*/  MUFU.EX2 R173, R173 ;  /* 0x000000ad00ad7308 */ /* 0x000ea20000000800 */
[----:B---3--:R-:W-:-:S07]  /*a4b0*/  FADD.FTZ R164, R171, R164 ;  /* 0x000000a4aba47221 */ /* 0x008fce0000010000 */
[----:B------:R-:W3:Y:S01]  /*a4c0*/  MUFU.EX2 R172, R172 ;  /* 0x000000ac00ac7308 */ /* 0x000ee20000000800 */
[----:B0-----:R-:W-:-:S07]  /*a4d0*/  FADD.FTZ R164, R10, R164 ;  /* 0x000000a40aa47221 */ /* 0x001fce0000010000 */
[----:B------:R-:W-:Y:S01]  /*a4e0*/  MUFU.EX2 R15, R15 ;  /* 0x0000000f000f7308 */ /* 0x000fe20000000800 */
[----:B--2---:R-:W-:-:S07]  /*a4f0*/  FADD.FTZ R161, R173, R161 ;  /* 0x000000a1ada17221 */ /* 0x004fce0000010000 */
[----:B------:R-:W-:Y:S08]  /*a500*/  MUFU.EX2 R175, R175 ;  /* 0x000000af00af7308 */ /* 0x000ff00000000800 */
[----:B------:R-:W-:Y:S08]  /*a510*/  MUFU.EX2 R21, R21 ;  /* 0x0000001500157308 */ /* 0x000ff00000000800 */
[----:B------:R-:W0:Y:S08]  /*a520*/  MUFU.EX2 R174, R174 ;  /* 0x000000ae00ae7308 */ /* 0x000e300000000800 */
[----:B------:R-:W-:Y:S08]  /*a530*/  MUFU.EX2 R14, R14 ;  /* 0x0000000e000e7308 */ /* 0x000ff00000000800 */
[----:B------:R-:W2:Y:S08]  /*a540*/  MUFU.EX2 R20, R20 ;  /* 0x0000001400147308 */ /* 0x000eb00000000800 */
[----:B------:R-:W-:Y:S08]  /*a550*/  MUFU.EX2 R177, R177 ;  /* 0x000000b100b17308 */ /* 0x000ff00000000800 */
[----:B------:R-:W4:Y:S08]  /*a560*/  MUFU.EX2 R176, R176 ;  /* 0x000000b000b07308 */ /* 0x000f300000000800 */
        /* <DEDUP_REMOVED lines=20> */
[----:B------:R-:W-:Y:S02]  /*a6b0*/  F2FP.BF16.F32.PACK_AB R152, R6, R4 ;  /* 0x000000040698723e */ /* 0x000fe400000010ff */
[----:B------:R-:W-:Y:S02]  /*a6c0*/  F2FP.BF16.F32.PACK_AB R153, R169, R11 ;  /* 0x0000000ba999723e */ /* 0x000fe400000010ff */
[----:B------:R-:W-:Y:S01]  /*a6d0*/  F2FP.BF16.F32.PACK_AB R154, R170, R13 ;  /* 0x0000000daa9a723e */ /* 0x000fe200000010ff */
[----:B------:R-:W1:Y:S01]  /*a6e0*/  MUFU.EX2 R189, R189 ;  /* 0x000000bd00bd7308 */ /* 0x000e620000000800 */
[----:B------:R-:W-:-:S04]  /*a6f0*/  F2FP.BF16.F32.PACK_AB R155, R10, R171 ;  /* 0x000000ab0a9b723e */ /* 0x000fc800000010ff */
[----:B------:R-:W-:-:S03]  /*a700*/  WARPGROUP.ARRIVE ;  /* 0x00000000000079c5 */ /* 0x000fc60000000000 */
[----:B------:R-:W-:Y:S03]  /*a710*/  MUFU.EX2 R160, R160 ;  /* 0x000000a000a07308 */ /* 0x000fe60000000800 */
[----:B------:R-:W-:Y:S01]  /*a720*/  HGMMA.64x256x16.F32.BF16 R24, R152, gdesc[UR4].tnspB, R24, gsb0 ;  /* 0x43e0000498187df0 */ /* 0x000fe20008001818 */
[----:B------:R-:W-:Y:S01]  /*a730*/  R2UR UR6, R8 ;  /* 0x00000000080672ca */ /* 0x000fe200000e0000 */
[----:B------:R-:W-:Y:S01]  /*a740*/  VIADD R8, R12, 0x180 ;  /* 0x000001800c087836 */ /* 0x000fe20000000000 */
[----:B------:R-:W-:Y:S01]  /*a750*/  R2UR UR7, R9 ;  /* 0x00000000090772ca */ /* 0x000fe200000e0000 */
[----:B------:R-:W-:Y:S01]  /*a760*/  IMAD.MOV.U32 R9, RZ, RZ, 0x40000040 ;  /* 0x40000040ff097424 */ /* 0x000fe200078e00ff */
[----:B------:R-:W-:Y:S02]  /*a770*/  WARPGROUP.DEPBAR.LE gsb0, 0x0 ;  /* 0x00008000000079c5 */ /* 0x000fe40000010000 */
[C---:B---3--:R-:W-:Y:S01]  /*a780*/  F2FP.BF16.F32.PACK_AB R152, R172.reuse, R173 ;  /* 0x000000adac98723e */ /* 0x048fe200000010ff */
        /* <DEDUP_REMOVED lines=10> */
[----:B------:R-:W-:-:S06]  /*a830*/  FADD.FTZ R21, R20, R21 ;  /* 0x0000001514157221 */ /* 0x000fcc0000010000 */
[----:B------:R-:W-:Y:S01]  /*a840*/  HGMMA.64x256x16.F32.BF16 R24, R152, gdesc[UR4].tnspB, R24, gsb0 ;  /* 0x43e0000498187df0 */ /* 0x000fe20008001818 */
[----:B------:R-:W-:Y:S01]  /*a850*/  R2UR UR6, R8 ;  /* 0x00000000080672ca */ /* 0x000fe200000e0000 */
[----:B------:R-:W-:Y:S01]  /*a860*/  VIADD R8, R12, 0x200 ;  /* 0x000002000c087836 */ /* 0x000fe20000000000 */
[----:B------:R-:W-:Y:S01]  /*a870*/  R2UR UR7, R9 ;  /* 0x00000000090772ca */ /* 0x000fe200000e0000 */
[----:B------:R-:W-:Y:S01]  /*a880*/  IMAD.MOV.U32 R9, RZ, RZ, 0x40000040 ;  /* 0x40000040ff097424 */ /* 0x000fe200078e00ff */
[----:B------:R-:W-:Y:S02]  /*a890*/  WARPGROUP.DEPBAR.LE gsb0, 0x0 ;  /* 0x00008000000079c5 */ /* 0x000fe40000010000 */
[----:B----4-:R-:W-:Y:S01]  /*a8a0*/  F2FP.BF16.F32.PACK_AB R152, R176, R177 ;  /* 0x000000b1b098723e */ /* 0x010fe200000010ff */
        /* <DEDUP_REMOVED lines=11> */
[----:B------:R-:W-:-:S06]  /*a960*/  FADD.FTZ R181, R181, R180 ;  /* 0x000000b4b5b57221 */ /* 0x000fcc0000010000 */
[----:B------:R-:W-:Y:S01]  /*a970*/  HGMMA.64x256x16.F32.BF16 R24, R152, gdesc[UR4].tnspB, R24, gsb0 ;  /* 0x43e0000498187df0 */ /* 0x000fe20008001818 */
[----:B------:R-:W-:Y:S01]  /*a980*/  R2UR UR6, R8 ;  /* 0x00000000080672ca */ /* 0x000fe200000e0000 */
[----:B------:R-:W-:Y:S01]  /*a990*/  VIADD R8, R12, 0x280 ;  /* 0x000002800c087836 */ /* 0x000fe20000000000 */
[----:B------:R-:W-:Y:S01]  /*a9a0*/  R2UR UR7, R9 ;  /* 0x00000000090772ca */ /* 0x000fe200000e0000 */
[----:B------:R-:W0:Y:S01]  /*a9b0*/  MUFU.EX2 R12, R163 ;  /* 0x000000a3000c7308 */ /* 0x000e220000000800 */
[----:B------:R-:W-:Y:S01]  /*a9c0*/  IMAD.MOV.U32 R9, RZ, RZ, 0x40000040 ;  /* 0x40000040ff097424 */ /* 0x000fe200078e00ff */
        /* <DEDUP_REMOVED lines=15> */
[----:B------:R-:W-:Y:S02]  /*aac0*/  R2UR UR6, R8 ;  /* 0x00000000080672ca */ /* 0x000fe400000e0000 */
[----:B------:R-:W-:Y:S01]  /*aad0*/  R2UR UR7, R9 ;  /* 0x00000000090772ca */ /* 0x000fe200000e0000 */
[----:B------:R-:W-:Y:S02]  /*aae0*/  WARPGROUP.DEPBAR.LE gsb0, 0x0 ;  /* 0x00008000000079c5 */ /* 0x000fe40000010000 */
[----:B------:R-:W-:Y:S01]  /*aaf0*/  F2FP.BF16.F32.PACK_AB R152, R192, R191 ;  /* 0x000000bfc098723e */ /* 0x000fe200000010ff */
[----:B------:R-:W-:Y:S01]  /*ab00*/  FADD.FTZ R191, R191, R182 ;  /* 0x000000b6bfbf7221 */ /* 0x000fe20000010000 */
[C---:B------:R-:W-:Y:S01]  /*ab10*/  F2FP.BF16.F32.PACK_AB R153, R189.reuse, R190 ;  /* 0x000000bebd99723e */ /* 0x040fe200000010ff */
[----:B------:R-:W-:Y:S01]  /*ab20*/  FADD.FTZ R190, R190, R159 ;  /* 0x0000009fbebe7221 */ /* 0x000fe20000010000 */
[----:B------:R-:W-:Y:S01]  /*ab30*/  F2FP.BF16.F32.PACK_AB R154, R162, R193 ;  /* 0x000000c1a29a723e */ /* 0x000fe200000010ff */
[----:B------:R-:W-:Y:S01]  /*ab40*/  FADD.FTZ R192, R192, R191 ;  /* 0x000000bfc0c07221 */ /* 0x000fe20000010000 */
[----:B0-----:R-:W-:Y:S01]  /*ab50*/  F2FP.BF16.F32.PACK_AB R155, R12, R160 ;  /* 0x000000a00c9b723e */ /* 0x001fe200000010ff */
[----:B------:R-:W-:-:S02]  /*ab60*/  FADD.FTZ R189, R189, R190 ;  /* 0x000000bebdbd7221 */ /* 0x000fc40000010000 */
[----:B------:R-:W-:Y:S01]  /*ab70*/  FADD.FTZ R193, R193, R192 ;  /* 0x000000c0c1c17221 */ /* 0x000fe20000010000 */
[----:B------:R-:W-:Y:S01]  /*ab80*/  WARPGROUP.ARRIVE ;  /* 0x00000000000079c5 */ /* 0x000fe20000000000 */
[----:B------:R-:W-:Y:S02]  /*ab90*/  FADD.FTZ R189, R160, R189 ;  /* 0x000000bda0bd7221 */ /* 0x000fe40000010000 */
[----:B------:R-:W-:Y:S02]  /*aba0*/  FADD.FTZ R14, R162, R193 ;  /* 0x000000c1a20e7221 */ /* 0x000fe40000010000 */
[----:B------:R-:W-:-:S07]  /*abb0*/  FADD.FTZ R8, R12, R189 ;  /* 0x000000bd0c087221 */ /* 0x000fce0000010000 */
[----:B------:R-:W-:Y:S03]  /*abc0*/  HGMMA.64x256x16.F32.BF16 R24, R152, gdesc[UR4].tnspB, R24, gsb0 ;  /* 0x43e0000498187df0 */ /* 0x000fe60008001818 */
[----:B------:R-:W-:Y:S02]  /*abd0*/  WARPGROUP.DEPBAR.LE gsb0, 0x0 ;  /* 0x00008000000079c5 */ /* 0x000fe40000010000 */
[----:B------:R0:W-:Y:S01]  /*abe0*/  @!P1 SYNCS.ARRIVE.TRANS64.RED.A1T0 RZ, [R3+URZ], RZ ;  /* 0x000000ff03ff99a7 */ /* 0x0001e2000810043f */
[----:B------:R-:W-:Y:S05]  /*abf0*/  @!P2 BRA `(.L_x_8279) ;  /* 0x000000280028a947 */ /* 0x000fea0003800000 */
[----:B0-----:R-:W-:Y:S02]  /*ac00*/  VIADD R3, R202, 0xfffffffe ;  /* 0xfffffffeca037836 */ /* 0x001fe40000000000 */
[----:B------:R-:W-:Y:S02]  /*ac10*/  IMAD.MOV.U32 R11, RZ, RZ, R5 ;  /* 0x000000ffff0b7224 */ /* 0x000fe400078e0005 */
[----:B------:R-:W-:-:S07]  /*ac20*/  IMAD.MOV.U32 R9, RZ, RZ, R0 ;  /* 0x000000ffff097224 */ /* 0x000fce00078e0000 */
.L_x_8289:
        /* <DEDUP_REMOVED lines=8> */
[----:B-1----:R-:W-:Y:S06]  /*acb0*/  @!P0 BRA `(.L_x_8280) ;  /* 0x0000000000048947 */ /* 0x002fec0003800000 */
[----:B------:R-:W-:Y:S01]  /*acc0*/  BPT.TRAP 0x1 ;  /* 0x000000040000795c */ /* 0x000fe20000300000 */
.L_x_8280:
[----:B------:R-:W-:Y:S01]  /*acd0*/  IMAD R6, R22, 0x8, R18 ;  /* 0x0000000816067824 */ /* 0x000fe200078e0212 */
[----:B------:R-:W-:-:S04]  /*ace0*/  SHF.L.U32 R0, R200, 0x1f, RZ ;  /* 0x0000001fc8007819 */ /* 0x000fc800000006ff */
[----:B------:R0:W1:Y:S01]  /*acf0*/  SYNCS.PHASECHK.TRANS64.TRYWAIT P3, [R6+URZ+0x32430], R0 ;  /* 0x03243000060075a7 */ /* 0x000062000806017f */
[----:B------:R-:W-:Y:S05]  /*ad00*/  @!P0 BRA `(.L_x_8281) ;  /* 0x0000000000048947 */ /* 0x000fea0003800000 */
[----:B------:R-:W-:Y:S01]  /*ad10*/  BPT.TRAP 0x1 ;  /* 0x000000040000795c */ /* 0x000fe20000300000 */
.L_x_8281:
[----:B------:R-:W-:Y:S02]  /*ad20*/  IMAD R4, R22, 0x300, R216 ;  /* 0x0000030016047824 */ /* 0x000fe400078e02d8 */
[----:B------:R-:W-:Y:S01]  /*ad30*/  IMAD.MOV.U32 R5, RZ, RZ, 0x40000040 ;  /* 0x40000040ff057424 */ /* 0x000fe200078e00ff */
[----:B-1----:R-:W-:Y:S06]  /*ad40*/  @P3 BRA `(.L_x_8282) ;  /* 0x0000000000083947 */ /* 0x002fec0003800000 */
[----:B------:R-:W1:Y:S02]  /*ad50*/  SYNCS.PHASECHK.TRANS64.TRYWAIT P3, [R6+URZ+0x32430], R0 ;  /* 0x03243000060075a7 */ /* 0x000e64000806017f */
[----:B-1----:R-:W-:Y:S05]  /*ad60*/  @!P3 BRA `(.L_x_8283) ;  /* 0x000000b800ccb947 */ /* 0x002fea0003800000 */
.L_x_8282:
[----:B------:R-:W2:Y:S04]  /*ad70*/  LDL.64 R152, [R1+0x70] ;  /* 0x0000700001987983 */ /* 0x000ea80000100a00 */
[----:B------:R-:W3:Y:S04]  /*ad80*/  LDL.64 R204, [R1+0x68] ;  /* 0x0000680001cc7983 */ /* 0x000ee80000100a00 */
[----:B------:R-:W4:Y:S01]  /*ad90*/  LDL.64 R202, [R1+0x60] ;  /* 0x0000600001ca7983 */ /* 0x000f220000100a00 */
[----:B------:R-:W-:Y:S05]  /*ada0*/  WARPSYNC.ALL ;  /* 0x0000000000007948 */ /* 0x000fea0003800000 */
[----:B------:R-:W5:Y:S01]  /*adb0*/  LDL.64 R20, [R1+0x58] ;  /* 0x0000580001147983 */ /* 0x000f620000100a00 */
[C---:B------:R-:W-:Y:S01]  /*adc0*/  R2UR UR6, R4.reuse ;  /* 0x00000000040672ca */ /* 0x040fe200000e0000 */
[----:B------:R-:W-:Y:S01]  /*add0*/  VIADD R12, R4, 0x2 ;  /* 0x00000002040c7836 */ /* 0x000fe20000000000 */
[----:B------:R-:W-:Y:S01]  /*ade0*/  R2UR UR7, R5 ;  /* 0x00000000050772ca */ /* 0x000fe200000e0000 */
[----:B------:R-:W-:-:S02]  /*adf0*/  IMAD.MOV.U32 R13, RZ, RZ, 0x40000040 ;  /* 0x40000040ff0d7424 */ /* 0x000fc400078e00ff */
[----:B------:R-:W-:Y:S01]  /*ae00*/  IMAD.MOV.U32 R5, RZ, RZ, 0x40000040 ;  /* 0x40000040ff057424 */ /* 0x000fe200078e00ff */
[----:B--2---:R-:W-:Y:S02]  /*ae10*/  R2UR UR4, R152 ;  /* 0x00000000980472ca */ /* 0x004fe400000e0000 */
[----:B------:R-:W-:Y:S02]  /*ae20*/  R2UR UR5, R153 ;  /* 0x00000000990572ca */ /* 0x000fe400000e0000 */
[----:B------:R-:W-:-:S11]  /*ae30*/  WARPGROUP.ARRIVE ;  /* 0x00000000000079c5 */ /* 0x000fd60000000000 */
[----:B------:R-:W-:Y:S01]  /*ae40*/  HGMMA.64x96x16.F32.BF16 R152, gdesc[UR4], RZ, !UPT, gsb0 ;  /* 0x01600000049879f0 */ /* 0x000fe2000c0018ff */
[----:B------:R-:W-:Y:S01]  /*ae50*/  R2UR UR6, R12 ;  /* 0x000000000c0672ca */ /* 0x000fe200000e0000 */
[----:B------:R-:W-:Y:S01]  /*ae60*/  VIADD R12, R4, 0x4 ;  /* 0x00000004040c7836 */ /* 0x000fe20000000000 */
[----:B------:R-:W-:Y:S01]  /*ae70*/  R2UR UR7, R13 ;  /* 0x000000000d0772ca */ /* 0x000fe200000e0000 */
[----:B------:R-:W-:Y:S01]  /*ae80*/  IMAD.MOV.U32 R13, RZ, RZ, 0x40000040 ;  /* 0x40000040ff0d7424 */ /* 0x000fe200078e00ff */
[----:B---3--:R-:W-:Y:S01]  /*ae90*/  R2UR UR4, R204 ;  /* 0x00000000cc0472ca */ /* 0x008fe200000e0000 */
[----:B------:R-:W-:Y:S01]  /*aea0*/  VIADD R4, R4, 0x6 ;  /* 0x0000000604047836 */ /* 0x000fe20000000000 */
[----:B------:R-:W-:Y:S01]  /*aeb0*/  R2UR UR5, R205 ;  /* 0x00000000cd0572ca */ /* 0x000fe200000e0000 */
[----:B------:R-:W-:Y:S02]  /*aec0*/  WARPGROUP.DEPBAR.LE gsb0, 0x0 ;  /* 0x00008000000079c5 */ /* 0x000fe40000010000 */
[----:B------:R-:W-:-:S10]  /*aed0*/  WARPGROUP.ARRIVE ;  /* 0x00000000000079c5 */ /* 0x000fd40000000000 */
[----:B------:R-:W-:Y:S01]  /*aee0*/  HGMMA.64x96x16.F32.BF16 R152, gdesc[UR4], R152, gsb0 ;  /* 0x01600000049879f0 */ /* 0x000fe20008001898 */
[----:B------:R-:W-:Y:S02]  /*aef0*/  R2UR UR6, R12 ;  /* 0x000000000c0672ca */ /* 0x000fe400000e0000 */
[----:B------:R-:W-:Y:S02]  /*af00*/  R2UR UR7, R13 ;  /* 0x000000000d0772ca */ /* 0x000fe400000e0000 */
[----:B----4-:R-:W-:Y:S02]  /*af10*/  R2UR UR4, R202 ;  /* 0x00000000ca0472ca */ /* 0x010fe400000e0000 */
[----:B------:R-:W-:Y:S01]  /*af20*/  R2UR UR5, R203 ;  /* 0x00000000cb0572ca */ /* 0x000fe200000e0000 */
[----:B------:R-:W-:Y:S02]  /*af30*/  WARPGROUP.DEPBAR.LE gsb0, 0x0 ;  /* 0x00008000000079c5 */ /* 0x000fe40000010000 */
[----:B------:R-:W-:-:S10]  /*af40*/  WARPGROUP.ARRIVE ;  /* 0x00000000000079c5 */ /* 0x000fd40000000000 */
[----:B------:R-:W-:Y:S01]  /*af50*/  HGMMA.64x96x16.F32.BF16 R152, gdesc[UR4], R152, gsb0 ;  /* 0x01600000049879f0 */ /* 0x000fe20008001898 */
[----:B------:R-:W-:Y:S02]  /*af60*/  R2UR UR6, R4 ;  /* 0x00000000040672ca */ /* 0x000fe400000e0000 */
[----:B------:R-:W-:Y:S02]  /*af70*/  R2UR UR7, R5 ;  /* 0x00000000050772ca */ /* 0x000fe400000e0000 */
[----:B-----5:R-:W-:Y:S02]  /*af80*/  R2UR UR4, R20 ;  /* 0x00000000140472ca */ /* 0x020fe400000e0000 */
[----:B------:R-:W-:Y:S01]  /*af90*/  R2UR UR5, R21 ;  /* 0x00000000150572ca */ /* 0x000fe200000e0000 */
[----:B------:R-:W-:Y:S02]  /*afa0*/  WARPGROUP.DEPBAR.LE gsb0, 0x0 ;  /* 0x00008000000079c5 */ /* 0x000fe40000010000 */
[----:B------:R-:W-:-:S10]  /*afb0*/  WARPGROUP.ARRIVE ;  /* 0x00000000000079c5 */ /* 0x000fd40000000000 */
[----:B------:R-:W-:Y:S03]  /*afc0*/  HGMMA.64x96x16.F32.BF16 R152, gdesc[UR4], R152, gsb0 ;  /* 0x01600000049879f0 */ /* 0x000fe60008001898 */
[----:B------:R-:W-:Y:S02]  /*afd0*/  WARPGROUP.DEPBAR.LE gsb0, 0x0 ;  /* 0x00008000000079c5 */ /* 0x000fe40000010000 */
[----:B------:R-:W-:Y:S05]  /*afe0*/  @!P0 BRA `(.L_x_8284) ;  /* 0x0000000000048947 */ /* 0x000fea0003800000 */
[----:B------:R-:W-:Y:S01]  /*aff0*/  BPT.TRAP 0x1 ;  /* 0x000000040000795c */ /* 0x000fe20000300000 */
.L_x_8284:
[----:B------:R2:W3:Y:S01]  /*b000*/  SYNCS.PHASECHK.TRANS64.TRYWAIT P3, [R6+URZ+0x32450], R0 ;  /* 0x03245000060075a7 */ /* 0x0004e2000806017f */
[----:B------:R-:W-:Y:S05]  /*b010*/  @!P0 BRA `(.L_x_8285) ;  /* 0x0000000000048947 */ /* 0x000fea0003800000 */
[----:B------:R-:W-:Y:S01]  /*b020*/  BPT.TRAP 0x1 ;  /* 0x000000040000795c */ /* 0x000fe20000300000 */
.L_x_8285:
[----:B------:R-:W-:Y:S04]  /*b030*/  BSSY B0, `(.L_x_8286) ;  /* 0x0000004000007945 */ /* 0x000fe80003800000 */
[----:B---3--:R-:W-:Y:S05]  /*b040*/  @P3 BRA `(.L_x_8287) ;  /* 0x0000000000083947 */ /* 0x008fea0003800000 */
[----:B------:R-:W3:Y:S02]  /*b050*/  SYNCS.PHASECHK.TRANS64.TRYWAIT P3, [R6+URZ+0x32450], R0 ;  /* 0x03245000060075a7 */ /* 0x000ee4000806017f */
[----:B---3--:R-:W-:Y:S05]  /*b060*/  @!P3 BRA `(.L_x_8288) ;  /* 0x000000b80020b947 */ /* 0x008fea0003800000 */
.L_x_8287:
[----:B------:R-:W-:Y:S05]  /*b070*/  BSYNC B0 ;  /* 0x0000000000007941 */ /* 0x000fea0003800000 */
.L_x_8286:
[----:B------:R-:W-:Y:S05]  /*b080*/  WARPSYNC.ALL ;  /* 0x0000000000007948 */ /* 0x000fea0003800000 */
[----:B------:R-:W4:Y:S04]  /*b090*/  LDL R4, [R1+0x78] ;  /* 0x0000780001047983 */ /* 0x000f280000100800 */
[----:B------:R-:W5:Y:S04]  /*b0a0*/  LDL.64 R206, [R1+0x50] ;  /* 0x0000500001ce7983 */ /* 0x000f680000100a00 */
[----:B------:R-:W2:Y:S04]  /*b0b0*/  LDL.64 R204, [R1+0x48] ;  /* 0x0000480001cc7983 */ /* 0x000ea80000100a00 */
[----:B------:R-:W3:Y:S01]  /*b0c0*/  LDL.64 R202, [R1+0x40] ;  /* 0x0000400001ca7983 */ /* 0x000ee20000100a00 */
[----:B------:R-:W-:Y:S01]  /*b0d0*/  IMAD.MOV.U32 R5, RZ, RZ, 0x40000040 ;  /* 0x40000040ff057424 */ /* 0x000fe200078e00ff */
[----:B------:R-:W-:Y:S01]  /*b0e0*/  WARPGROUP.ARRIVE ;  /* 0x00000000000079c5 */ /* 0x000fe20000000000 */
[----:B------:R-:W-:Y:S01]  /*b0f0*/  IMAD.MOV.U32 R13, RZ, RZ, 0x40000040 ;  /* 0x40000040ff0d7424 */ /* 0x000fe200078e00ff */
[----:B------:R-:W3:Y:S02]  /*b100*/  LDL.64 R210, [R1+0x20] ;  /* 0x0000200001d27983 */ /* 0x000ee40000100a00 */
[----:B------:R-:W-:-:S02]  /*b110*/  R2UR UR7, R5 ;  /* 0x00000000050772ca */ /* 0x000fc400000e0000 */
[----:B------:R-:W3:Y:S01]  /*b120*/  LDL.64 R208, [R1+0x18] ;  /* 0x0000180001d07983 */ /* 0x000ee20000100a00 */
[----:B----4-:R-:W-:Y:S01]  /*b130*/  R2UR UR4, R4 ;  /* 0x00000000040472ca */ /* 0x010fe200000e0000 */
[----:B------:R-:W-:Y:S01]  /*b140*/  IMAD.MOV.U32 R4, RZ, RZ, 0xc00 ;  /* 0x00000c00ff047424 */ /* 0x000fe200078e00ff */
[----:B-----5:R-:W-:-:S11]  /*b150*/  R2UR UR5, R207 ;  /* 0x00000000cf0572ca */ /* 0x020fd600000e0000 */
[----:B------:R-:W-:Y:S01]  /*b160*/  IMAD R4, R22, R4, UR4 ;  /* 0x0000000416047e24 */ /* 0x000fe2000f8e0204 */
[----:B------:R-:W-:Y:S02]  /*b170*/  R2UR UR4, R206 ;  /* 0x00000000ce0472ca */ /* 0x000fe400000e0000 */
[----:B------:R-:W4:Y:S02]  /*b180*/  LDL.64 R206, [R1+0x38] ;  /* 0x0000380001ce7983 */ /* 0x000f240000100a00 */
[----:B------:R-:W-:-:S13]  /*b190*/  R2UR UR6, R4 ;  /* 0x00000000040672ca */ /* 0x000fda00000e0000 */
[----:B------:R-:W-:Y:S01]  /*b1a0*/  HGMMA.64x96x16.F32.BF16 R152, gdesc[UR4], R152, gsb0 ;  /* 0x01600000049879f0 */ /* 0x000fe20008001898 */
[----:B------:R-:W-:Y:S01]  /*b1b0*/  VIADD R12, R4, 0x2 ;  /* 0x00000002040c7836 */ /* 0x000fe20000000000 */
[----:B--2---:R-:W-:Y:S02]  /*b1c0*/  R2UR UR4, R204 ;  /* 0x00000000cc0472ca */ /* 0x004fe400000e0000 */
[----:B------:R-:W-:Y:S02]  /*b1d0*/  R2UR UR5, R205 ;  /* 0x00000000cd0572ca */ /* 0x000fe400000e0000 */
[----:B------:R-:W2:Y:S01]  /*b1e0*/  LDL.64 R204, [R1+0x30] ;  /* 0x0000300001cc7983 */ /* 0x000ea20000100a00 */
[----:B------:R-:W-:Y:S02]  /*b1f0*/  R2UR UR6, R12 ;  /* 0x000000000c0672ca */ /* 0x000fe400000e0000 */
[----:B------:R-:W-:Y:S01]  /*b200*/  R2UR UR7, R13 ;  /* 0x000000000d0772ca */ /* 0x000fe200000e0000 */
[----:B------:R-:W-:-:S02]  /*b210*/  VIADD R12, R4, 0x4 ;  /* 0x00000004040c7836 */ /* 0x000fc40000000000 */
[----:B------:R-:W-:Y:S01]  /*b220*/  IMAD.MOV.U32 R13, RZ, RZ, 0x40000040 ;  /* 0x40000040ff0d7424 */ /* 0x000fe200078e00ff */
[----:B------:R-:W-:Y:S02]  /*b230*/  WARPGROUP.DEPBAR.LE gsb0, 0x0 ;  /* 0x00008000000079c5 */ /* 0x000fe40000010000 */
[----:B------:R-:W-:-:S07]  /*b240*/  WARPGROUP.ARRIVE ;  /* 0x00000000000079c5 */ /* 0x000fce0000000000 */
[----:B------:R-:W-:Y:S01]  /*b250*/  HGMMA.64x96x16.F32.BF16 R152, gdesc[UR4], R152, gsb0 ;  /* 0x01600000049879f0 */ /* 0x000fe20008001898 */
[----:B---3--:R-:W-:Y:S02]  /*b260*/  R2UR UR4, R202 ;  /* 0x00000000ca0472ca */ /* 0x008fe400000e0000 */
[----:B------:R-:W-:Y:S02]  /*b270*/  R2UR UR5, R203 ;  /* 0x00000000cb0572ca */ /* 0x000fe400000e0000 */
[----:B------:R-:W3:Y:S01]  /*b280*/  LDL.64 R202, [R1+0x28] ;  /* 0x0000280001ca7983 */ /* 0x000ee20000100a00 */
        /* <DEDUP_REMOVED lines=11> */
[----:B------:R-:W-:Y:S02]  /*b340*/  WARPGROUP.DEPBAR.LE gsb0, 0x0 ;  /* 0x00008000000079c5 */ /* 0x000fe40000010000 */
[----:B------:R-:W-:Y:S01]  /*b350*/  WARPGROUP.ARRIVE ;  /* 0x00000000000079c5 */ /* 0x000fe20000000000 */
[----:B------:R-:W-:Y:S01]  /*b360*/  VIADD R12, R4, 0x300 ;  /* 0x00000300040c7836 */ /* 0x000fe20000000000 */
[----:B------:R-:W4:Y:S08]  /*b370*/  LDL.64 R206, [R1+0x10] ;  /* 0x0000100001ce7983 */ /* 0x000f300000100a00 */
[----:B------:R-:W-:Y:S01]  /*b380*/  HGMMA.64x96x16.F32.BF16 R152, gdesc[UR4], R152, gsb0 ;  /* 0x01600000049879f0 */ /* 0x000fe20008001898 */
[----:B------:R-:W-:Y:S01]  /*b390*/  IMAD.MOV.U32 R13, RZ, RZ, 0x40000040 ;  /* 0x40000040ff0d7424 */ /* 0x000fe200078e00ff */
[----:B------:R-:W-:-:S02]  /*b3a0*/  R2UR UR6, R12 ;  /* 0x000000000c0672ca */ /* 0x000fc400000e0000 */
[----:B--2---:R-:W-:Y:S02]  /*b3b0*/  R2UR UR4, R204 ;  /* 0x00000000cc0472ca */ /* 0x004fe400000e0000 */
[----:B------:R-:W-:Y:S02]  /*b3c0*/  R2UR UR7, R13 ;  /* 0x000000000d0772ca */ /* 0x000fe400000e0000 */
[----:B------:R-:W-:Y:S01]  /*b3d0*/  R2UR UR5, R205 ;  /* 0x00000000cd0572ca */ /* 0x000fe200000e0000 */
[----:B------:R-:W-:Y:S01]  /*b3e0*/  VIADD R12, R4, 0x302 ;  /* 0x00000302040c7836 */ /* 0x000fe20000000000 */
[----:B------:R-:W2:Y:S01]  /*b3f0*/  LDL.64 R204, [R1+0x8] ;  /* 0x0000080001cc7983 */ /* 0x000ea20000100a00 */
[----:B------:R-:W-:Y:S01]  /*b400*/  IMAD.MOV.U32 R13, RZ, RZ, 0x40000040 ;  /* 0x40000040ff0d7424 */ /* 0x000fe200078e00ff */
[----:B------:R-:W-:Y:S02]  /*b410*/  WARPGROUP.DEPBAR.LE gsb0, 0x0 ;  /* 0x00008000000079c5 */ /* 0x000fe40000010000 */
[----:B------:R-:W-:-:S07]  /*b420*/  WARPGROUP.ARRIVE ;  /* 0x00000000000079c5 */ /* 0x000fce0000000000 */
[----:B------:R-:W-:Y:S01]  /*b430*/  HGMMA.64x96x16.F32.BF16 R152, gdesc[UR4], R152, gsb0 ;  /* 0x01600000049879f0 */ /* 0x000fe20008001898 */
[----:B------:R-:W-:Y:S02]  /*b440*/  R2UR UR6, R12 ;  /* 0x000000000c0672ca */ /* 0x000fe400000e0000 */
[----:B------:R-:W-:Y:S02]  /*b450*/  R2UR UR7, R13 ;  /* 0x000000000d0772ca */ /* 0x000fe400000e0000 */
[----:B---3--:R-:W-:Y:S02]  /*b460*/  R2UR UR4, R202 ;  /* 0x00000000ca0472ca */ /* 0x008fe400000e0000 */
[----:B------:R-:W-:Y:S01]  /*b470*/  R2UR UR5, R203 ;  /* 0x00000000cb0572ca */ /* 0x000fe200000e0000 */
[----:B------:R-:W-:Y:S01]  /*b480*/  VIADD R12, R4, 0x304 ;  /* 0x00000304040c7836 */ /* 0x000fe20000000000 */
[----:B------:R-:W3:Y:S01]  /*b490*/  LDL.64 R202, [R1] ;  /* 0x0000000001ca7983 */ /* 0x000ee20000100a00 */
        /* <DEDUP_REMOVED lines=91> */
[----:B------:R-:W-:Y:S03]  /*ba50*/  HGMMA.64x96x16.F32.BF16 R152, gdesc[UR4], R152, gsb0 ;  /* 0x01600000049879f0 */ /* 0x000fe60008001898 */
[----:B------:R-:W-:Y:S02]  /*ba60*/  WARPGROUP.DEPBAR.LE gsb0, 0x0 ;  /* 0x00008000000079c5 */ /* 0x000fe40000010000 */
[----:B------:R-:W-:-:S04]  /*ba70*/  FMNMX.FTZ R5, R154, R11, !PT ;  /* 0x0000000b9a057209 */ /* 0x000fc80007810000 */
[----:B------:R-:W-:-:S04]  /*ba80*/  FMNMX.FTZ R5, R155, R5, !PT ;  /* 0x000000059b057209 */ /* 0x000fc80007810000 */
[----:B------:R-:W-:Y:S02]  /*ba90*/  FMNMX.FTZ R5, R158, R5, !PT ;  /* 0x000000059e057209 */ /* 0x000fe40007810000 */
[----:B01----:R-:W-:Y:S02]  /*baa0*/  FMNMX.FTZ R0, R152, R9, !PT ;  /* 0x0000000998007209 */ /* 0x003fe40007810000 */
        /* <DEDUP_REMOVED lines=44> */
[----:B------:R-:W-:-:S05]  /*bd70*/  FMNMX.FTZ R0, R197, R0, !PT ;  /* 0x00000000c5007209 */ /* 0x000fca0007810000 */
[----:B------:R-:W1:Y:S01]  /*bd80*/  SHFL.BFLY PT, R4, R0, 0x2, 0x1f ;  /* 0x0c401f0000047f89 */ /* 0x000e6200000e0000 */
[----:B------:R-:W2:Y:S01]  /*bd90*/  S2R R15, SR_TID.X ;  /* 0x00000000000f7919 */ /* 0x000ea20000002100 */
[----:B0-----:R-:W-:Y:S01]  /*bda0*/  FMNMX.FTZ R7, R7, R5, !PT ;  /* 0x0000000507077209 */ /* 0x001fe20007810000 */
[----:B------:R-:W-:-:S05]  /*bdb0*/  IMAD.MOV.U32 R5, RZ, RZ, 0x40000040 ;  /* 0x40000040ff057424 */ /* 0x000fca00078e00ff */
[----:B------:R-:W-:Y:S02]  /*bdc0*/  R2UR UR7, R5 ;  /* 0x00000000050772ca */ /* 0x000fe400000e0000 */
[----:B------:R-:W0:Y:S01]  /*bdd0*/  SHFL.BFLY PT, R5, R7, 0x1, 0x1f ;  /* 0x0c201f0007057f89 */ /* 0x000e2200000e0000 */
[----:B-1----:R-:W-:-:S05]  /*bde0*/  FMNMX.FTZ R0, R0, R4, !PT ;  /* 0x0000000400007209 */ /* 0x002fca0007810000 */
[----:B------:R-:W1:Y:S01]  /*bdf0*/  SHFL.BFLY PT, R10, R0, 0x1, 0x1f ;  /* 0x0c201f00000a7f89 */ /* 0x000e6200000e0000 */
[----:B------:R-:W-:Y:S01]  /*be00*/  UMOV UR38, UR42 ;  /* 0x0000002a00267c82 */ /* 0x000fe20008000000 */
[----:B------:R-:W-:Y:S01]  /*be10*/  @!P1 VIADD R13, R6, 0x32440 ;  /* 0x00032440060d9836 */ /* 0x000fe20000000000 */
[----:B--2---:R-:W-:Y:S02]  /*be20*/  SHF.R.U32.HI R15, RZ, 0x7, R15 ;  /* 0x00000007ff0f7819 */ /* 0x004fe4000001160f */
[----:B0-----:R-:W-:-:S05]  /*be30*/  FMNMX.FTZ R5, R7, R5, !PT ;  /* 0x0000000507057209 */ /* 0x001fca0007810000 */
[----:B------:R-:W-:-:S04]  /*be40*/  FADD.FTZ R7, -R5, R11 ;  /* 0x0000000b05077221 */ /* 0x000fc80000010100 */
[----:B------:R-:W-:Y:S01]  /*be50*/  FMUL.FTZ R7, R7, UR38 ;  /* 0x0000002607077c20 */ /* 0x000fe20008410000 */
[----:B-1----:R-:W-:-:S03]  /*be60*/  FMNMX.FTZ R0, R0, R10, !PT ;  /* 0x0000000a00007209 */ /* 0x002fc60007810000 */
[----:B------:R0:W-:Y:S01]  /*be70*/  MUFU.EX2 R12, R7 ;  /* 0x00000007000c7308 */ /* 0x0001e20000000800 */
[----:B------:R-:W-:Y:S01]  /*be80*/  @!P1 PRMT R13, RZ, 0x654, R13 ;  /* 0x00000654ff0d9816 */ /* 0x000fe2000000000d */
[C---:B------:R-:W-:Y:S01]  /*be90*/  FADD.FTZ R9, -R0.reuse, R9 ;  /* 0x0000000900097221 */ /* 0x040fe20000010100 */
[----:B------:R-:W-:Y:S01]  /*bea0*/  FMUL.FTZ R10, R0, UR38 ;  /* 0x00000026000a7c20 */ /* 0x000fe20008410000 */
[----:B------:R-:W-:Y:S01]  /*beb0*/  FMUL.FTZ R11, R5, UR38 ;  /* 0x00000026050b7c20 */ /* 0x000fe20008410000 */
[----:B0-----:R-:W-:Y:S01]  /*bec0*/  IADD3 R7, -R15, 0xb, RZ ;  /* 0x0000000b0f077810 */ /* 0x001fe20007ffe1ff */
[----:B------:R-:W-:-:S04]  /*bed0*/  FMUL.FTZ R9, R9, UR38 ;  /* 0x0000002609097c20 */ /* 0x000fc80008410000 */
[----:B------:R1:W-:Y:S06]  /*bee0*/  BAR.ARV R7, 0x100 ;  /* 0x000400070000751d */ /* 0x0003ec0000002000 */
[----:B------:R0:W-:Y:S01]  /*bef0*/  @!P1 SYNCS.ARRIVE.TRANS64.RED.A1T0 RZ, [R13+URZ], RZ ;  /* 0x000000ff0dff99a7 */ /* 0x0001e2000810043f */
[--C-:B------:R-:W-:Y:S01]  /*bf00*/  FFMA.FTZ R207, R152, UR38, -R10.reuse ;  /* 0x0000002698cf7c23 */ /* 0x100fe2000801080a */
[--C-:B------:R-:W-:Y:S01]  /*bf10*/  FFMA.FTZ R208, R153, UR38, -R10.reuse ;  /* 0x0000002699d07c23 */ /* 0x100fe2000801080a */
[--C-:B------:R-:W-:Y:S01]  /*bf20*/  FFMA.FTZ R211, R156, UR38, -R10.reuse ;  /* 0x000000269cd37c23 */ /* 0x100fe2000801080a */
[----:B------:R-:W-:Y:S01]  /*bf30*/  FFMA.FTZ R212, R157, UR38, -R10 ;  /* 0x000000269dd47c23 */ /* 0x000fe2000801080a */
[--C-:B------:R-:W-:Y:S01]  /*bf40*/  FFMA.FTZ R202, R154, UR38, -R11.reuse ;  /* 0x000000269aca7c23 */ /* 0x100fe2000801080b */
[----:B------:R-:W-:Y:S01]  /*bf50*/  FFMA.FTZ R206, R155, UR38, -R11 ;  /* 0x000000269bce7c23 */ /* 0x000fe2000801080b */
[----:B0-----:R-:W-:-:S02]  /*bf60*/  VIADD R13, R15, 0x8 ;  /* 0x000000080f0d7836 */ /* 0x001fc40000000000 */
[--C-:B------:R-:W-:Y:S01]  /*bf70*/  FFMA.FTZ R205, R158, UR38, -R11.reuse ;  /* 0x000000269ecd7c23 */ /* 0x100fe2000801080b */
[----:B------:R-:W-:Y:S01]  /*bf80*/  FFMA.FTZ R210, R159, UR38, -R11 ;  /* 0x000000269fd27c23 */ /* 0x000fe2000801080b */
[----:B------:R-:W0:Y:S01]  /*bf90*/  MUFU.EX2 R9, R9 ;  /* 0x0000000900097308 */ /* 0x000e220000000800 */
[----:B------:R2:W-:Y:S01]  /*bfa0*/  BAR.SYNC.DEFER_BLOCKING R13, 0x100 ;  /* 0x0004000d0000751d */ /* 0x0005e20000010000 */
[----:B------:R-:W-:-:S06]  /*bfb0*/  IMAD.MOV.U32 R4, RZ, RZ, 0xc00 ;  /* 0x00000c00ff047424 */ /* 0x000fcc00078e00ff */
[----:B------:R-:W-:Y:S08]  /*bfc0*/  MUFU.EX2 R207, R207 ;  /* 0x000000cf00cf7308 */ /* 0x000ff00000000800 */
[----:B------:R-:W3:Y:S08]  /*bfd0*/  MUFU.EX2 R208, R208 ;  /* 0x000000d000d07308 */ /* 0x000ef00000000800 */
[----:B------:R-:W-:Y:S08]  /*bfe0*/  MUFU.EX2 R211, R211 ;  /* 0x000000d300d37308 */ /* 0x000ff00000000800 */
[----:B------:R-:W4:Y:S08]  /*bff0*/  MUFU.EX2 R212, R212 ;  /* 0x000000d400d47308 */ /* 0x000f300000000800 */
[----:B------:R-:W-:Y:S08]  /*c000*/  MUFU.EX2 R202, R202 ;  /* 0x000000ca00ca7308 */ /* 0x000ff00000000800 */
[----:B------:R-:W5:Y:S08]  /*c010*/  MUFU.EX2 R206, R206 ;  /* 0x000000ce00ce7308 */ /* 0x000f700000000800 */
[----:B------:R-:W-:Y:S08]  /*c020*/  MUFU.EX2 R205, R205 ;  /* 0x000000cd00cd7308 */ /* 0x000ff00000000800 */
[----:B------:R-:W1:Y:S01]  /*c030*/  MUFU.EX2 R210, R210 ;  /* 0x000000d200d27308 */ /* 0x000e620000000800 */
[----:B------:R-:W-:-:S02]  /*c040*/  IMAD R4, R22, R4, UR39 ;  /* 0x0000002716047e24 */ /* 0x000fc4000f8e0204 */
[-C--:B0-----:R-:W-:Y:S01]  /*c050*/  FMUL.FTZ R24, R24, R9.reuse ;  /* 0x0000000918187220 */ /* 0x081fe20000410000 */
[-C--:B------:R-:W-:Y:S01]  /*c060*/  FMUL.FTZ R25, R25, R9.reuse ;  /* 0x0000000919197220 */ /* 0x080fe20000410000 */
[-C--:B------:R-:W-:Y:S01]  /*c070*/  FMUL.FTZ R28, R28, R9.reuse ;  /* 0x000000091c1c7220 */ /* 0x080fe20000410000 */
[-C--:B------:R-:W-:Y:S01]  /*c080*/  FMUL.FTZ R29, R29, R9.reuse ;  /* 0x000000091d1d7220 */ /* 0x080fe20000410000 */
[----:B------:R-:W-:Y:S01]  /*c090*/  R2UR UR6, R4 ;  /* 0x00000000040672ca */ /* 0x000fe200000e0000 */
        /* <DEDUP_REMOVED lines=124> */
[----:B---3--:R-:W-:-:S02]  /*c860*/  F2FP.BF16.F32.PACK_AB R152, R208, R207 ;  /* 0x000000cfd098723e */ /* 0x008fc400000010ff */
[----:B----4-:R-:W-:Y:S02]  /*c870*/  F2FP.BF16.F32.PACK_AB R154, R212, R211 ;  /* 0x000000d3d49a723e */ /* 0x010fe400000010ff */
[----:B-----5:R-:W-:Y:S02]  /*c880*/  F2FP.BF16.F32.PACK_AB R153, R206, R202 ;  /* 0x000000cace99723e */ /* 0x020fe400000010ff */
[----:B-1----:R-:W-:-:S04]  /*c890*/  F2FP.BF16.F32.PACK_AB R155, R210, R205 ;  /* 0x000000cdd29b723e */ /* 0x002fc800000010ff */
[----:B------:R-:W-:-:S06]  /*c8a0*/  WARPGROUP.ARRIVE ;  /* 0x00000000000079c5 */ /* 0x000fcc0000000000 */
[----:B------:R-:W-:Y:S01]  /*c8b0*/  HGMMA.64x256x16.F32.BF16 R24, R152, gdesc[UR4].tnspB, R24, gsb0 ;  /* 0x43e0000498187df0 */ /* 0x000fe20008001818 */
[--C-:B------:R-:W-:Y:S01]  /*c8c0*/  FFMA.FTZ R209, R164, UR38, -R10.reuse ;  /* 0x00000026a4d17c23 */ /* 0x100fe2000801080a */
[--C-:B------:R-:W-:Y:S01]  /*c8d0*/  FFMA.FTZ R204, R160, UR38, -R10.reuse ;  /* 0x00000026a0cc7c23 */ /* 0x100fe2000801080a */
[--C-:B------:R-:W-:Y:S01]  /*c8e0*/  FFMA.FTZ R203, R161, UR38, -R10.reuse ;  /* 0x00000026a1cb7c23 */ /* 0x100fe2000801080a */
[----:B------:R-:W-:Y:S01]  /*c8f0*/  FFMA.FTZ R164, R165, UR38, -R10 ;  /* 0x00000026a5a47c23 */ /* 0x000fe2000801080a */
[--C-:B------:R-:W-:Y:S01]  /*c900*/  FFMA.FTZ R156, R162, UR38, -R11.reuse ;  /* 0x00000026a29c7c23 */ /* 0x100fe2000801080b */
[--C-:B------:R-:W-:Y:S01]  /*c910*/  FFMA.FTZ R163, R163, UR38, -R11.reuse ;  /* 0x00000026a3a37c23 */ /* 0x100fe2000801080b */
[--C-:B--2---:R-:W-:Y:S01]  /*c920*/  FFMA.FTZ R13, R166, UR38, -R11.reuse ;  /* 0x00000026a60d7c23 */ /* 0x104fe2000801080b */
[----:B------:R-:W-:Y:S01]  /*c930*/  FFMA.FTZ R15, R167, UR38, -R11 ;  /* 0x00000026a70f7c23 */ /* 0x000fe2000801080b */
[----:B------:R-:W-:Y:S08]  /*c940*/  MUFU.EX2 R204, R204 ;  /* 0x000000cc00cc7308 */ /* 0x000ff00000000800 */
[----:B------:R-:W0:Y:S08]  /*c950*/  MUFU.EX2 R203, R203 ;  /* 0x000000cb00cb7308 */ /* 0x000e300000000800 */
[----:B------:R-:W-:Y:S08]  /*c960*/  MUFU.EX2 R209, R209 ;  /* 0x000000d100d17308 */ /* 0x000ff00000000800 */
[----:B------:R-:W-:Y:S08]  /*c970*/  MUFU.EX2 R164, R164 ;  /* 0x000000a400a47308 */ /* 0x000ff00000000800 */
[----:B------:R-:W-:Y:S08]  /*c980*/  MUFU.EX2 R156, R156 ;  /* 0x0000009c009c7308 */ /* 0x000ff00000000800 */
[----:B------:R-:W1:Y:S08]  /*c990*/  MUFU.EX2 R163, R163 ;  /* 0x000000a300a37308 */ /* 0x000e700000000800 */
[----:B------:R-:W-:Y:S08]  /*c9a0*/  MUFU.EX2 R13, R13 ;  /* 0x0000000d000d7308 */ /* 0x000ff00000000800 */
[----:B------:R-:W2:Y:S01]  /*c9b0*/  MUFU.EX2 R15, R15 ;  /* 0x0000000f000f7308 */ /* 0x000ea20000000800 */
[----:B------:R-:W-:-:S02]  /*c9c0*/  VIADD R20, R4, 0x80 ;  /* 0x0000008004147836 */ /* 0x000fc40000000000 */
[----:B------:R-:W-:-:S03]  /*c9d0*/  IMAD.MOV.U32 R21, RZ, RZ, 0x40000040 ;  /* 0x40000040ff157424 */ /* 0x000fc600078e00ff */
[----:B------:R-:W-:Y:S02]  /*c9e0*/  R2UR UR6, R20 ;  /* 0x00000000140672ca */ /* 0x000fe400000e0000 */
[----:B------:R-:W-:Y:S01]  /*c9f0*/  R2UR UR7, R21 ;  /* 0x00000000150772ca */ /* 0x000fe200000e0000 */
[--C-:B------:R-:W-:Y:S01]  /*ca00*/  FFMA.FTZ R20, R168, UR38, -R10.reuse ;  /* 0x00000026a8147c23 */ /* 0x100fe2000801080a */
[--C-:B------:R-:W-:Y:S01]  /*ca10*/  FFMA.FTZ R21, R169, UR38, -R10.reuse ;  /* 0x00000026a9157c23 */ /* 0x100fe2000801080a */
[--C-:B------:R-:W-:Y:S01]  /*ca20*/  FFMA.FTZ R157, R172, UR38, -R10.reuse ;  /* 0x00000026ac9d7c23 */ /* 0x100fe2000801080a */
[----:B------:R-:W-:Y:S01]  /*ca30*/  FFMA.FTZ R158, R173, UR38, -R10 ;  /* 0x00000026ad9e7c23 */ /* 0x000fe2000801080a */
[--C-:B------:R-:W-:Y:S01]  /*ca40*/  FFMA.FTZ R159, R170, UR38, -R11.reuse ;  /* 0x00000026aa9f7c23 */ /* 0x100fe2000801080b */
[--C-:B------:R-:W-:Y:S01]  /*ca50*/  FFMA.FTZ R160, R171, UR38, -R11.reuse ;  /* 0x00000026aba07c23 */ /* 0x100fe2000801080b */
[--C-:B------:R-:W-:Y:S01]  /*ca60*/  FFMA.FTZ R161, R174, UR38, -R11.reuse ;  /* 0x00000026aea17c23 */ /* 0x100fe2000801080b */
[----:B------:R-:W-:Y:S01]  /*ca70*/  FFMA.FTZ R162, R175, UR38, -R11 ;  /* 0x00000026afa27c23 */ /* 0x000fe2000801080b */
[----:B------:R-:W-:Y:S08]  /*ca80*/  MUFU.EX2 R20, R20 ;  /* 0x0000001400147308 */ /* 0x000ff00000000800 */
[----:B------:R-:W3:Y:S08]  /*ca90*/  MUFU.EX2 R21, R21 ;  /* 0x0000001500157308 */ /* 0x000ef00000000800 */
[----:B------:R-:W-:Y:S01]  /*caa0*/  MUFU.EX2 R157, R157 ;  /* 0x0000009d009d7308 */ /* 0x000fe20000000800 */
[----:B------:R-:W-:-:S02]  /*cab0*/  WARPGROUP.DEPBAR.LE gsb0, 0x0 ;  /* 0x00008000000079c5 */ /* 0x000fc40000010000 */
[----:B0-----:R-:W-:Y:S02]  /*cac0*/  F2FP.BF16.F32.PACK_AB R152, R203, R204 ;  /* 0x000000cccb98723e */ /* 0x001fe400000010ff */
[----:B-1----:R-:W-:Y:S02]  /*cad0*/  F2FP.BF16.F32.PACK_AB R153, R163, R156 ;  /* 0x0000009ca399723e */ /* 0x002fe400000010ff */
[----:B------:R-:W-:Y:S02]  /*cae0*/  F2FP.BF16.F32.PACK_AB R154, R164, R209 ;  /* 0x000000d1a49a723e */ /* 0x000fe400000010ff */
[----:B--2---:R-:W-:-:S04]  /*caf0*/  F2FP.BF16.F32.PACK_AB R155, R15, R13 ;  /* 0x0000000d0f9b723e */ /* 0x004fc800000010ff */
[----:B------:R-:W-:-:S06]  /*cb00*/  WARPGROUP.ARRIVE ;  /* 0x00000000000079c5 */ /* 0x000fcc0000000000 */
[----:B------:R-:W-:Y:S01]  /*cb10*/  HGMMA.64x256x16.F32.BF16 R24, R152, gdesc[UR4].tnspB, R24, gsb0 ;  /* 0x43e0000498187df0 */ /* 0x000fe20008001818 */
[----:B------:R-:W-:Y:S08]  /*cb20*/  MUFU.EX2 R158, R158 ;  /* 0x0000009e009e7308 */ /* 0x000ff00000000800 */
[----:B------:R-:W-:Y:S08]  /*cb30*/  MUFU.EX2 R159, R159 ;  /* 0x0000009f009f7308 */ /* 0x000ff00000000800 */
[----:B------:R-:W0:Y:S08]  /*cb40*/  MUFU.EX2 R160, R160 ;  /* 0x000000a000a07308 */ /* 0x000e300000000800 */
[----:B------:R-:W-:Y:S08]  /*cb50*/  MUFU.EX2 R161, R161 ;  /* 0x000000a100a17308 */ /* 0x000ff00000000800 */
[----:B------:R-:W1:Y:S01]  /*cb60*/  MUFU.EX2 R162, R162 ;  /* 0x000000a200a27308 */ /* 0x000e620000000800 */
[----:B------:R-:W-:Y:S01]  /*cb70*/  FFMA.FTZ R207, R9, R14, R207 ;  /* 0x0000000e09cf7223 */ /* 0x000fe200000100cf */
[----:B------:R-:W-:Y:S01]  /*cb80*/  FFMA.FTZ R202, R12, R8, R202 ;  /* 0x000000080cca7223 */ /* 0x000fe200000100ca */
[----:B------:R-:W-:-:S02]  /*cb90*/  VIADD R8, R4, 0x180 ;  /* 0x0000018004087836 */ /* 0x000fc40000000000 */
[----:B------:R-:W-:Y:S02]  /*cba0*/  IMAD.MOV.U32 R9, RZ, RZ, 0x40000040 ;  /* 0x40000040ff097424 */ /* 0x000fe400078e00ff */
[--C-:B------:R-:W-:Y:S01]  /*cbb0*/  FFMA.FTZ R12, R180, UR38, -R10.reuse ;  /* 0x00000026b40c7c23 */ /* 0x100fe2000801080a */
[----:B------:R-:W-:Y:S01]  /*cbc0*/  FFMA.FTZ R14, R181, UR38, -R10 ;  /* 0x00000026b50e7c23 */ /* 0x000fe2000801080a */
[--C-:B------:R-:W-:Y:S01]  /*cbd0*/  FFMA.FTZ R165, R178, UR38, -R11.reuse ;  /* 0x00000026b2a57c23 */ /* 0x100fe2000801080b */
[--C-:B------:R-:W-:Y:S01]  /*cbe0*/  FFMA.FTZ R166, R179, UR38, -R11.reuse ;  /* 0x00000026b3a67c23 */ /* 0x100fe2000801080b */
[--C-:B------:R-:W-:Y:S01]  /*cbf0*/  FFMA.FTZ R167, R182, UR38, -R11.reuse ;  /* 0x00000026b6a77c23 */ /* 0x100fe2000801080b */
[----:B------:R-:W-:Y:S01]  /*cc00*/  FFMA.FTZ R168, R183, UR38, -R11 ;  /* 0x00000026b7a87c23 */ /* 0x000fe2000801080b */
[----:B------:R-:W-:Y:S08]  /*cc10*/  MUFU.EX2 R12, R12 ;  /* 0x0000000c000c7308 */ /* 0x000ff00000000800 */
[----:B------:R-:W-:Y:S08]  /*cc20*/  MUFU.EX2 R14, R14 ;  /* 0x0000000e000e7308 */ /* 0x000ff00000000800 */
[----:B------:R-:W-:Y:S08]  /*cc30*/  MUFU.EX2 R165, R165 ;  /* 0x000000a500a57308 */ /* 0x000ff00000000800 */
[----:B------:R-:W-:Y:S08]  /*cc40*/  MUFU.EX2 R166, R166 ;  /* 0x000000a600a67308 */ /* 0x000ff00000000800 */
[----:B------:R-:W-:Y:S08]  /*cc50*/  MUFU.EX2 R167, R167 ;  /* 0x000000a700a77308 */ /* 0x000ff00000000800 */
[----:B------:R-:W-:Y:S01]  /*cc60*/  MUFU.EX2 R168, R168 ;  /* 0x000000a800a87308 */ /* 0x000fe20000000800 */
[----:B------:R-:W-:-:S02]  /*cc70*/  WARPGROUP.DEPBAR.LE gsb0, 0x0 ;  /* 0x00008000000079c5 */ /* 0x000fc40000010000 */
[----:B------:R-:W-:Y:S02]  /*cc80*/  VIADD R152, R4, 0x100 ;  /* 0x0000010004987836 */ /* 0x000fe40000000000 */
[----:B------:R-:W-:-:S03]  /*cc90*/  IMAD.MOV.U32 R153, RZ, RZ, 0x40000040 ;  /* 0x40000040ff997424 */ /* 0x000fc600078e00ff */
[----:B------:R-:W-:Y:S02]  /*cca0*/  R2UR UR6, R152 ;  /* 0x00000000980672ca */ /* 0x000fe400000e0000 */
[----:B------:R-:W-:Y:S02]  /*ccb0*/  R2UR UR7, R153 ;  /* 0x00000000990772ca */ /* 0x000fe400000e0000 */
[----:B---3--:R-:W-:Y:S02]  /*ccc0*/  F2FP.BF16.F32.PACK_AB R152, R21, R20 ;  /* 0x000000141598723e */ /* 0x008fe400000010ff */
[----:B0-----:R-:W-:Y:S02]  /*ccd0*/  F2FP.BF16.F32.PACK_AB R153, R160, R159 ;  /* 0x0000009fa099723e */ /* 0x001fe400000010ff */
[----:B------:R-:W-:Y:S02]  /*cce0*/  F2FP.BF16.F32.PACK_AB R154, R158, R157 ;  /* 0x0000009d9e9a723e */ /* 0x000fe400000010ff */
[----:B-1----:R-:W-:-:S04]  /*ccf0*/  F2FP.BF16.F32.PACK_AB R155, R162, R161 ;  /* 0x000000a1a29b723e */ /* 0x002fc800000010ff */
[----:B------:R-:W-:-:S06]  /*cd00*/  WARPGROUP.ARRIVE ;  /* 0x00000000000079c5 */ /* 0x000fcc0000000000 */
[----:B------:R-:W-:Y:S01]  /*cd10*/  HGMMA.64x256x16.F32.BF16 R24, R152, gdesc[UR4].tnspB, R24, gsb0 ;  /* 0x43e0000498187df0 */ /* 0x000fe20008001818 */
[----:B------:R-:W-:Y:S01]  /*cd20*/  R2UR UR6, R8 ;  /* 0x00000000080672ca */ /* 0x000fe200000e0000 */
[--C-:B------:R-:W-:Y:S01]  /*cd30*/  FFMA.FTZ R8, R176, UR38, -R10.reuse ;  /* 0x00000026b0087c23 */ /* 0x100fe2000801080a */
[----:B------:R-:W-:Y:S01]  /*cd40*/  R2UR UR7, R9 ;  /* 0x00000000090772ca */ /* 0x000fe200000e0000 */
[----:B------:R-:W-:-:S04]  /*cd50*/  FFMA.FTZ R9, R177, UR38, -R10 ;  /* 0x00000026b1097c23 */ /* 0x000fc8000801080a */
[----:B------:R-:W-:Y:S08]  /*cd60*/  MUFU.EX2 R8, R8 ;  /* 0x0000000800087308 */ /* 0x000ff00000000800 */
[----:B------:R-:W0:Y:S01]  /*cd70*/  MUFU.EX2 R9, R9 ;  /* 0x0000000900097308 */ /* 0x000e220000000800 */
        /* <DEDUP_REMOVED lines=9> */
[----:B------:R-:W1:Y:S08]  /*ce10*/  MUFU.EX2 R185, R185 ;  /* 0x000000b900b97308 */ /* 0x000e700000000800 */
[----:B------:R-:W-:Y:S08]  /*ce20*/  MUFU.EX2 R188, R188 ;  /* 0x000000bc00bc7308 */ /* 0x000ff00000000800 */
[----:B------:R-:W-:Y:S08]  /*ce30*/  MUFU.EX2 R189, R189 ;  /* 0x000000bd00bd7308 */ /* 0x000ff00000000800 */
[----:B------:R-:W-:Y:S08]  /*ce40*/  MUFU.EX2 R169, R169 ;  /* 0x000000a900a97308 */ /* 0x000ff00000000800 */
[----:B------:R-:W2:Y:S08]  /*ce50*/  MUFU.EX2 R170, R170 ;  /* 0x000000aa00aa7308 */ /* 0x000eb00000000800 */
[----:B------:R-:W-:Y:S08]  /*ce60*/  MUFU.EX2 R171, R171 ;  /* 0x000000ab00ab7308 */ /* 0x000ff00000000800 */
[----:B------:R-:W3:Y:S01]  /*ce70*/  MUFU.EX2 R172, R172 ;  /* 0x000000ac00ac7308 */ /* 0x000ee20000000800 */
[----:B------:R-:W-:-:S02]  /*ce80*/  WARPGROUP.DEPBAR.LE gsb0, 0x0 ;  /* 0x00008000000079c5 */ /* 0x000fc40000010000 */
[----:B0-----:R-:W-:Y:S02]  /*ce90*/  F2FP.BF16.F32.PACK_AB R152, R9, R8 ;  /* 0x000000080998723e */ /* 0x001fe400000010ff */
[----:B------:R-:W-:Y:S02]  /*cea0*/  F2FP.BF16.F32.PACK_AB R153, R166, R165 ;  /* 0x000000a5a699723e */ /* 0x000fe400000010ff */
[----:B------:R-:W-:Y:S02]  /*ceb0*/  F2FP.BF16.F32.PACK_AB R154, R14, R12 ;  /* 0x0000000c0e9a723e */ /* 0x000fe400000010ff */
[----:B------:R-:W-:-:S04]  /*cec0*/  F2FP.BF16.F32.PACK_AB R155, R168, R167 ;  /* 0x000000a7a89b723e */ /* 0x000fc800000010ff */
        /* <DEDUP_REMOVED lines=10> */
[----:B------:R0:W-:Y:S08]  /*cf70*/  MUFU.EX2 R173, R10 ;  /* 0x0000000a00ad7308 */ /* 0x0001f00000000800 */
[----:B------:R-:W-:Y:S01]  /*cf80*/  MUFU.EX2 R192, R192 ;  /* 0x000000c000c07308 */ /* 0x000fe20000000800 */
[----:B0-----:R-:W-:-:S07]  /*cf90*/  VIADD R10, R4, 0x280 ;  /* 0x00000280040a7836 */ /* 0x001fce0000000000 */
[----:B------:R-:W0:Y:S08]  /*cfa0*/  MUFU.EX2 R193, R193 ;  /* 0x000000c100c17308 */ /* 0x000e300000000800 */
[----:B------:R-:W-:Y:S08]  /*cfb0*/  MUFU.EX2 R196, R196 ;  /* 0x000000c400c47308 */ /* 0x000ff00000000800 */
[----:B------:R-:W-:Y:S08]  /*cfc0*/  MUFU.EX2 R194, R194 ;  /* 0x000000c200c27308 */ /* 0x000ff00000000800 */
[----:B------:R-:W4:Y:S08]  /*cfd0*/  MUFU.EX2 R195, R195 ;  /* 0x000000c300c37308 */ /* 0x000f300000000800 */
[----:B------:R-:W-:Y:S01]  /*cfe0*/  MUFU.EX2 R198, R198 ;  /* 0x000000c600c67308 */ /* 0x000fe20000000800 */
[----:B------:R-:W-:-:S02]  /*cff0*/  WARPGROUP.DEPBAR.LE gsb0, 0x0 ;  /* 0x00008000000079c5 */ /* 0x000fc40000010000 */
[----:B------:R-:W-:Y:S02]  /*d000*/  VIADD R152, R4, 0x200 ;  /* 0x0000020004987836 */ /* 0x000fe40000000000 */
[----:B------:R-:W-:-:S03]  /*d010*/  IMAD.MOV.U32 R153, RZ, RZ, 0x40000040 ;  /* 0x40000040ff997424 */ /* 0x000fc600078e00ff */
[----:B------:R-:W-:Y:S02]  /*d020*/  R2UR UR6, R152 ;  /* 0x00000000980672ca */ /* 0x000fe400000e0000 */
[----:B------:R-:W-:Y:S02]  /*d030*/  R2UR UR7, R153 ;  /* 0x00000000990772ca */ /* 0x000fe400000e0000 */
[----:B-1----:R-:W-:Y:S02]  /*d040*/  F2FP.BF16.F32.PACK_AB R152, R185, R184 ;  /* 0x000000b8b998723e */ /* 0x002fe400000010ff */
[----:B--2---:R-:W-:Y:S02]  /*d050*/  F2FP.BF16.F32.PACK_AB R153, R170, R169 ;  /* 0x000000a9aa99723e */ /* 0x004fe400000010ff */
[----:B------:R-:W-:Y:S02]  /*d060*/  F2FP.BF16.F32.PACK_AB R154, R189, R188 ;  /* 0x000000bcbd9a723e */ /* 0x000fe400000010ff */
[----:B---3--:R-:W-:-:S04]  /*d070*/  F2FP.BF16.F32.PACK_AB R155, R172, R171 ;  /* 0x000000abac9b723e */ /* 0x008fc800000010ff */
[----:B------:R-:W-:-:S06]  /*d080*/  WARPGROUP.ARRIVE ;  /* 0x00000000000079c5 */ /* 0x000fcc0000000000 */
[----:B------:R-:W-:Y:S01]  /*d090*/  HGMMA.64x256x16.F32.BF16 R24, R152, gdesc[UR4].tnspB, R24, gsb0 ;  /* 0x43e0000498187df0 */ /* 0x000fe20008001818 */
[----:B------:R1:W2:Y:S01]  /*d0a0*/  MUFU.EX2 R4, R11 ;  /* 0x0000000b00047308 */ /* 0x0002a20000000800 */
[----:B------:R-:W-:Y:S01]  /*d0b0*/  R2UR UR6, R10 ;  /* 0x000000000a0672ca */ /* 0x000fe200000e0000 */
[----:B-1----:R-:W-:-:S05]  /*d0c0*/  IMAD.MOV.U32 R11, RZ, RZ, 0x40000040 ;  /* 0x40000040ff0b7424 */ /* 0x002fca00078e00ff */
[----:B------:R-:W-:Y:S01]  /*d0d0*/  R2UR UR7, R11 ;  /* 0x000000000b0772ca */ /* 0x000fe200000e0000 */
        /* <DEDUP_REMOVED lines=38> */
[----:B------:R-:W-:-:S05]  /*d340*/  @!P1 VIADD R6, R6, 0x32460 ;  /* 0x0003246006069836 */ /* 0x000fca0000000000 */
[----:B------:R-:W-:Y:S01]  /*d350*/  @!P1 PRMT R6, RZ, 0x654, R6 ;  /* 0x00000654ff069816 */ /* 0x000fe20000000006 */
[----:B------:R-:W-:Y:S02]  /*d360*/  WARPGROUP.DEPBAR.LE gsb0, 0x0 ;  /* 0x00008000000079c5 */ /* 0x000fe40000010000 */
[----:B0-----:R-:W-:Y:S02]  /*d370*/  F2FP.BF16.F32.PACK_AB R152, R193, R192 ;  /* 0x000000c0c198723e */ /* 0x001fe400000010ff */
[----:B----4-:R-:W-:Y:S02]  /*d380*/  F2FP.BF16.F32.PACK_AB R153, R195, R194 ;  /* 0x000000c2c399723e */ /* 0x010fe400000010ff */
[----:B------:R-:W-:Y:S02]  /*d390*/  F2FP.BF16.F32.PACK_AB R154, R173, R196 ;  /* 0x000000c4ad9a723e */ /* 0x000fe400000010ff */
[----:B--2---:R-:W-:-:S04]  /*d3a0*/  F2FP.BF16.F32.PACK_AB R155, R4, R198 ;  /* 0x000000c6049b723e */ /* 0x004fc800000010ff */
[----:B------:R-:W-:-:S06]  /*d3b0*/  WARPGROUP.ARRIVE ;  /* 0x00000000000079c5 */ /* 0x000fcc0000000000 */
[----:B------:R-:W-:Y:S01]  /*d3c0*/  HGMMA.64x256x16.F32.BF16 R24, R152, gdesc[UR4].tnspB, R24, gsb0 ;  /* 0x43e0000498187df0 */ /* 0x000fe20008001818 */
        /* <DEDUP_REMOVED lines=10> */
[----:B------:R-:W-:Y:S02]  /*d470*/  WARPGROUP.DEPBAR.LE gsb0, 0x0 ;  /* 0x00008000000079c5 */ /* 0x000fe40000010000 */
[----:B------:R1:W-:Y:S01]  /*d480*/  @!P1 SYNCS.ARRIVE.TRANS64.RED.A1T0 RZ, [R6+URZ], RZ ;  /* 0x000000ff06ff99a7 */ /* 0x0003e2000810043f */
[----:B------:R-:W-:Y:S05]  /*d490*/  @P2 BRA `(.L_x_8289) ;  /* 0xffffffd400e42947 */ /* 0x000fea000383ffff */
.L_x_8279:
[----:B------:R-:W-:Y:S05]  /*d4a0*/  WARPSYNC.ALL ;  /* 0x0000000000007948 */ /* 0x000fea0003800000 */
[----:B0-----:R-:W0:Y:S01]  /*d4b0*/  SHFL.BFLY PT, R3, R14, 0x2, 0x1f ;  /* 0x0c401f000e037f89 */ /* 0x001e2200000e0000 */
[----:B-1----:R-:W-:Y:S01]  /*d4c0*/  IMAD.MOV.U32 R6, RZ, RZ, RZ ;  /* 0x000000ffff067224 */ /* 0x002fe200078e00ff */
[----:B------:R1:W-:Y:S06]  /*d4d0*/  BAR.ARV R7, 0x100 ;  /* 0x000400070000751d */ /* 0x0003ec0000002000 */
[----:B------:R-:W-:-:S02]  /*d4e0*/  VIADD R22, R22, 0x1 ;  /* 0x0000000116167836 */ /* 0x000fc40000000000 */
[----:B------:R-:W-:Y:S06]  /*d4f0*/  BAR.ARV 0x8, 0x120 ;  /* 0x0204800000007b1d */ /* 0x000fec0000002000 */
[----:B------:R-:W-:Y:S01]  /*d500*/  ISETP.NE.AND P0, PT, R22, 0x2, PT ;  /* 0x000000021600780c */ /* 0x000fe20003f05270 */
[----:B-1----:R-:W-:Y:S01]  /*d510*/  IMAD.MOV.U32 R7, RZ, RZ, -0x800000 ;  /* 0xff800000ff077424 */ /* 0x002fe200078e00ff */
[----:B------:R-:W1:Y:S01]  /*d520*/  SHFL.BFLY PT, R9, R8, 0x2, 0x1f ;  /* 0x0c401f0008097f89 */ /* 0x000e6200000e0000 */
[----:B------:R-:W-:Y:S01]  /*d530*/  PLOP3.LUT P1, PT, PT, PT, PT, 0x8, 0x0 ;  /* 0x000000000000781c */ /* 0x000fe20003f2e170 */
[----:B------:R-:W-:Y:S01]  /*d540*/  VIADD R224, R224, 0x1 ;  /* 0x00000001e0e07836 */ /* 0x000fe20000000000 */
[----:B------:R-:W-:Y:S01]  /*d550*/  SEL R22, R22, RZ, P0 ;  /* 0x000000ff16167207 */ /* 0x000fe20000000000 */
[----:B0-----:R-:W-:-:S05]  /*d560*/  FADD.FTZ R3, R3, R14 ;  /* 0x0000000e03037221 */ /* 0x001fca0000010000 */
[----:B------:R-:W0:Y:S01]  /*d570*/  SHFL.BFLY PT, R4, R3, 0x1, 0x1f ;  /* 0x0c201f0003047f89 */ /* 0x000e2200000e0000 */
[----:B-1----:R-:W-:-:S05]  /*d580*/  FADD.FTZ R10, R9, R8 ;  /* 0x00000008090a7221 */ /* 0x002fca0000010000 */
[----:B------:R-:W1:Y:S01]  /*d590*/  SHFL.BFLY PT, R11, R10, 0x1, 0x1f ;  /* 0x0c201f000a0b7f89 */ /* 0x000e6200000e0000 */
[----:B0-----:R-:W-:Y:S01]  /*d5a0*/  FADD.FTZ R9, R3, R4 ;  /* 0x0000000403097221 */ /* 0x001fe20000010000 */
[----:B------:R-:W-:Y:S01]  /*d5b0*/  IMAD.MOV.U32 R4, RZ, RZ, RZ ;  /* 0x000000ffff047224 */ /* 0x000fe200078e00ff */
[----:B------:R-:W-:-:S03]  /*d5c0*/  SEL R3, RZ, 0x1, P0 ;  /* 0x00000001ff037807 */ /* 0x000fc60000000000 */
[----:B------:R-:W-:Y:S02]  /*d5d0*/  FSETP.NE.FTZ.AND P2, PT, R9, RZ, PT ;  /* 0x000000ff0900720b */ /* 0x000fe40003f55000 */
[----:B------:R-:W-:-:S11]  /*d5e0*/  LOP3.LUT R200, R200, R3, RZ, 0x3c, !PT ;  /* 0x00000003c8c87212 */ /* 0x000fd600078e3cff */
[----:B------:R-:W0:Y:S01]  /*d5f0*/  @P2 MUFU.RCP R6, R9 ;  /* 0x0000000900062308 */ /* 0x000e220000001000 */
[----:B-1----:R-:W-:-:S05]  /*d600*/  FADD.FTZ R11, R10, R11 ;  /* 0x0000000b0a0b7221 */ /* 0x002fca0000010000 */
[----:B------:R-:W-:Y:S01]  /*d610*/  FSETP.NE.FTZ.AND P3, PT, R11, RZ, PT ;  /* 0x000000ff0b00720b */ /* 0x000fe20003f75000 */
[-C--:B0-----:R-:W-:Y:S01]  /*d620*/  FMUL.FTZ R10, R28, R6.reuse ;  /* 0x000000061c0a7220 */ /* 0x081fe20000410000 */
[-C--:B------:R-:W-:Y:S01]  /*d630*/  FMUL.FTZ R8, R24, R6.reuse ;  /* 0x0000000618087220 */ /* 0x080fe20000410000 */
[----:B------:R-:W0:Y:S01]  /*d640*/  @P2 MUFU.LG2 R28, R9 ;  /* 0x00000009001c2308 */ /* 0x000e220000000c00 */
[-C--:B------:R-:W-:Y:S01]  /*d650*/  FMUL.FTZ R24, R32, R6.reuse ;  /* 0x0000000620187220 */ /* 0x080fe20000410000 */
[-C--:B------:R-:W-:Y:S01]  /*d660*/  FMUL.FTZ R3, R33, R6.reuse ;  /* 0x0000000621037220 */ /* 0x080fe20000410000 */
[----:B------:R-:W-:Y:S02]  /*d670*/  IMAD.U32 R33, RZ, RZ, UR38 ;  /* 0x00000026ff217e24 */ /* 0x000fe4000f8e00ff */
[-C--:B------:R-:W-:Y:S01]  /*d680*/  FMUL.FTZ R161, R48, R6.reuse ;  /* 0x0000000630a17220 */ /* 0x080fe20000410000 */
[----:B------:R-:W-:Y:S02]  /*d690*/  IMAD.U32 R32, RZ, RZ, UR38 ;  /* 0x00000026ff207e24 */ /* 0x000fe4000f8e00ff */
[-C--:B------:R-:W-:Y:S01]  /*d6a0*/  FMUL.FTZ R165, R64, R6.reuse ;  /* 0x0000000640a57220 */ /* 0x080fe20000410000 */
[----:B------:R-:W-:Y:S01]  /*d6b0*/  @P2 FMUL.FTZ R33, R33, 0.69314718246459960938 ;  /* 0x3f31721821212820 */ /* 0x000fe20000410000 */
[----:B------:R-:W1:Y:S01]  /*d6c0*/  @P3 MUFU.RCP R4, R11 ;  /* 0x0000000b00043308 */ /* 0x000e620000001000 */
[----:B------:R-:W-:Y:S01]  /*d6d0*/  @P3 FMUL.FTZ R32, R32, 0.69314718246459960938 ;  /* 0x3f31721820203820 */ /* 0x000fe20000410000 */
[-C--:B------:R-:W-:Y:S01]  /*d6e0*/  FMUL.FTZ R170, R84, R6.reuse ;  /* 0x0000000654aa7220 */ /* 0x080fe20000410000 */
[-C--:B------:R-:W-:Y:S01]  /*d6f0*/  FMUL.FTZ R25, R25, R6.reuse ;  /* 0x0000000619197220 */ /* 0x080fe20000410000 */
[-C--:B------:R-:W-:Y:S01]  /*d700*/  FMUL.FTZ R29, R29, R6.reuse ;  /* 0x000000061d1d7220 */ /* 0x080fe20000410000 */
[-C--:B------:R-:W-:Y:S01]  /*d710*/  FMUL.FTZ R36, R36, R6.reuse ;  /* 0x0000000624247220 */ /* 0x080fe20000410000 */
[-C--:B------:R-:W-:Y:S01]  /*d720*/  FMUL.FTZ R37, R37, R6.reuse ;  /* 0x0000000625257220 */ /* 0x080fe20000410000 */
[-C--:B------:R-:W-:Y:S01]  /*d730*/  FMUL.FTZ R159, R40, R6.reuse ;  /* 0x00000006289f7220 */ /* 0x080fe20000410000 */
[----:B------:R-:W2:Y:S01]  /*d740*/  @P3 MUFU.LG2 R18, R11 ;  /* 0x0000000b00123308 */ /* 0x000ea20000000c00 */
[----:B0-----:R-:W-:Y:S01]  /*d750*/  @P2 FMUL.FTZ R28, R28, 0.69314718246459960938 ;  /* 0x3f3172181c1c2820 */ /* 0x001fe20000410000 */
[-C--:B------:R-:W-:Y:S01]  /*d760*/  FMUL.FTZ R41, R41, R6.reuse ;  /* 0x0000000629297220 */ /* 0x080fe20000410000 */
[-C--:B------:R-:W-:Y:S01]  /*d770*/  FMUL.FTZ R160, R44, R6.reuse ;  /* 0x000000062ca07220 */ /* 0x080fe20000410000 */
[-C--:B------:R-:W-:Y:S01]  /*d780*/  FMUL.FTZ R45, R45, R6.reuse ;  /* 0x000000062d2d7220 */ /* 0x080fe20000410000 */
[-C--:B------:R-:W-:Y:S01]  /*d790*/  FMUL.FTZ R49, R49, R6.reuse ;  /* 0x0000000631317220 */ /* 0x080fe20000410000 */
[-C--:B------:R-:W-:Y:S01]  /*d7a0*/  FMUL.FTZ R162, R52, R6.reuse ;  /* 0x0000000634a27220 */ /* 0x080fe20000410000 */
[-C--:B------:R-:W-:Y:S01]  /*d7b0*/  FMUL.FTZ R53, R53, R6.reuse ;  /* 0x0000000635357220 */ /* 0x080fe20000410000 */
[----:B------:R-:W-:Y:S01]  /*d7c0*/  FMUL.FTZ R163, R56, R6 ;  /* 0x0000000638a37220 */ /* 0x000fe20000410000 */
[----:B-1----:R-:W-:Y:S01]  /*d7d0*/  FMUL.FTZ R14, R35, R4 ;  /* 0x00000004230e7220 */ /* 0x002fe20000410000 */
        /* <DEDUP_REMOVED lines=112> */
.L_x_8232:
        /* <DEDUP_REMOVED lines=35> */
[C---:B-----5:R-:W-:Y:S02]  /*e110*/  IADD3 R28, P3, R126.reuse, 0x60, RZ ;  /* 0x000000607e1c7810 */ /* 0x060fe40007f7e0ff */
[----:B------:R-:W-:Y:S01]  /*e120*/  IADD3 R0, P1, R126, 0x20, RZ ;  /* 0x000000207e007810 */ /* 0x000fe20007f3e0ff */
[--C-:B------:R-:W-:Y:S01]  /*e130*/  IMAD.X R101, RZ, RZ, R127.reuse, P2 ;  /* 0x000000ffff657224 */ /* 0x100fe200010e067f */
[----:B------:R-:W-:Y:S01]  /*e140*/  LOP3.LUT R100, R26, 0x380, RZ, 0xc0, !PT ;  /* 0x000003801a647812 */ /* 0x000fe200078ec0ff */
[--C-:B------:R-:W-:Y:S01]  /*e150*/  IMAD.X R105, RZ, RZ, R127.reuse, P3 ;  /* 0x000000ffff697224 */ /* 0x100fe200018e067f */
[----:B------:R-:W-:Y:S01]  /*e160*/  LOP3.LUT R104, R28, 0x380, RZ, 0xc0, !PT ;  /* 0x000003801c687812 */ /* 0x000fe200078ec0ff */
[----:B------:R-:W-:Y:S01]  /*e170*/  IMAD.X R97, RZ, RZ, R127, P1 ;  /* 0x000000ffff617224 */ /* 0x000fe200008e067f */
[----:B------:R-:W-:-:S02]  /*e180*/  SHF.R.U64 R100, R100, 0x3, RZ ;  /* 0x0000000364647819 */ /* 0x000fc400000012ff */
[----:B------:R-:W-:Y:S02]  /*e190*/  IADD3 R92, P1, R126, 0x4060, RZ ;  /* 0x000040607e5c7810 */ /* 0x000fe40007f3e0ff */
[----:B------:R-:W-:Y:S02]  /*e1a0*/  SHF.R.U64 R104, R104, 0x3, RZ ;  /* 0x0000000368687819 */ /* 0x000fe400000012ff */
[C---:B------:R-:W-:Y:S01]  /*e1b0*/  IADD3 R30, P4, R126.reuse, 0x4000, RZ ;  /* 0x000040007e1e7810 */ /* 0x040fe20007f9e0ff */
[--C-:B------:R-:W-:Y:S01]  /*e1c0*/  IMAD.X R113, RZ, RZ, R127.reuse, P1 ;  /* 0x000000ffff717224 */ /* 0x100fe200008e067f */
[----:B-1----:R-:W-:Y:S02]  /*e1d0*/  IADD3 R32, P5, R126, 0x4020, RZ ;  /* 0x000040207e207810 */ /* 0x002fe40007fbe0ff */
[----:B------:R-:W-:Y:S01]  /*e1e0*/  LOP3.LUT R100, R100, R26, RZ, 0x3c, !PT ;  /* 0x0000001a64647212 */ /* 0x000fe200078e3cff */
[--C-:B------:R-:W-:Y:S01]  /*e1f0*/  IMAD.X R107, RZ, RZ, R127.reuse, P4 ;  /* 0x000000ffff6b7224 */ /* 0x100fe200020e067f */
[----:B------:R-:W-:Y:S01]  /*e200*/  LOP3.LUT R104, R104, R28, RZ, 0x3c, !PT ;  /* 0x0000001c68687212 */ /* 0x000fe200078e3cff */
[----:B------:R-:W-:Y:S01]  /*e210*/  IMAD.X R109, RZ, RZ, R127, P5 ;  /* 0x000000ffff6d7224 */ /* 0x000fe200028e067f */
[----:B------:R-:W-:-:S02]  /*e220*/  LOP3.LUT R26, R92, 0x380, RZ, 0xc0, !PT ;  /* 0x000003805c1a7812 */ /* 0x000fc400078ec0ff */
[----:B------:R-:W-:Y:S02]  /*e230*/  LOP3.LUT R28, R30, 0x380, RZ, 0xc0, !PT ;  /* 0x000003801e1c7812 */ /* 0x000fe400078ec0ff */
[----:B------:R-:W-:Y:S02]  /*e240*/  LOP3.LUT R96, R0, 0x380, RZ, 0xc0, !PT ;  /* 0x0000038000607812 */ /* 0x000fe400078ec0ff */
[----:B------:R-:W-:Y:S02]  /*e250*/  SHF.R.U64 R26, R26, 0x3, RZ ;  /* 0x000000031a1a7819 */ /* 0x000fe400000012ff */
[C---:B------:R-:W-:Y:S02]  /*e260*/  LOP3.LUT R93, R126.reuse, 0x380, RZ, 0xc0, !PT ;  /* 0x000003807e5d7812 */ /* 0x040fe400078ec0ff */
[----:B------:R-:W-:Y:S02]  /*e270*/  IADD3 R120, P5, R126, 0x8060, RZ ;  /* 0x000080607e787810 */ /* 0x000fe40007fbe0ff */
[----:B------:R-:W-:-:S02]  /*e280*/  SHF.R.U64 R28, R28, 0x3, RZ ;  /* 0x000000031c1c7819 */ /* 0x000fc400000012ff */
[C---:B------:R-:W-:Y:S01]  /*e290*/  IADD3 R88, P0, R126.reuse, 0x4040, RZ ;  /* 0x000040407e587810 */ /* 0x040fe20007f1e0ff */
[--C-:B------:R-:W-:Y:S01]  /*e2a0*/  IMAD.X R121, RZ, RZ, R127.reuse, P5 ;  /* 0x000000ffff797224 */ /* 0x100fe200028e067f */
[C---:B------:R-:W-:Y:S02]  /*e2b0*/  IADD3 R99, P2, R126.reuse, 0x8000, RZ ;  /* 0x000080007e637810 */ /* 0x040fe40007f5e0ff */
[----:B------:R-:W-:Y:S01]  /*e2c0*/  IADD3 R116, P3, R126, 0x8020, RZ ;  /* 0x000080207e747810 */ /* 0x000fe20007f7e0ff */
[--C-:B------:R-:W-:Y:S01]  /*e2d0*/  IMAD.X R111, RZ, RZ, R127.reuse, P0 ;  /* 0x000000ffff6f7224 */ /* 0x100fe200000e067f */
[----:B------:R-:W-:Y:S01]  /*e2e0*/  SHF.R.U64 R96, R96, 0x3, RZ ;  /* 0x0000000360607819 */ /* 0x000fe200000012ff */
[--C-:B------:R-:W-:Y:S01]  /*e2f0*/  IMAD.X R115, RZ, RZ, R127.reuse, P2 ;  /* 0x000000ffff737224 */ /* 0x100fe200010e067f */
[----:B------:R-:W-:Y:S01]  /*e300*/  LOP3.LUT R112, R26, R92, RZ, 0x3c, !PT ;  /* 0x0000005c1a707212 */ /* 0x000fe200078e3cff */
[----:B------:R-:W-:Y:S01]  /*e310*/  IMAD.X R117, RZ, RZ, R127, P3 ;  /* 0x000000ffff757224 */ /* 0x000fe200018e067f */
[----:B------:R-:W-:-:S02]  /*e320*/  SHF.R.U64 R93, R93, 0x3, RZ ;  /* 0x000000035d5d7819 */ /* 0x000fc400000012ff */
[----:B------:R-:W-:Y:S02]  /*e330*/  LOP3.LUT R106, R28, R30, RZ, 0x3c, !PT ;  /* 0x0000001e1c6a7212 */ /* 0x000fe400078e3cff */
[----:B------:R-:W-:Y:S02]  /*e340*/  LOP3.LUT R26, R120, 0x380, RZ, 0xc0, !PT ;  /* 0x00000380781a7812 */ /* 0x000fe400078ec0ff */
[----:B------:R-:W-:Y:S02]  /*e350*/  LOP3.LUT R28, R99, 0x380, RZ, 0xc0, !PT ;  /* 0x00000380631c7812 */ /* 0x000fe400078ec0ff */
[----:B------:R-:W-:Y:S02]  /*e360*/  LOP3.LUT R30, R116, 0x380, RZ, 0xc0, !PT ;  /* 0x00000380741e7812 */ /* 0x000fe400078ec0ff */
[C---:B------:R-:W-:Y:S02]  /*e370*/  IADD3 R118, P4, R126.reuse, 0x8040, RZ ;  /* 0x000080407e767810 */ /* 0x040fe40007f9e0ff */
[----:B------:R-:W-:-:S02]  /*e380*/  IADD3 R122, P0, R126, 0xc000, RZ ;  /* 0x0000c0007e7a7810 */ /* 0x000fc40007f1e0ff */
        /* <DEDUP_REMOVED lines=11> */
[----:B------:R-:W-:Y:S02]  /*e440*/  SHF.R.U64 R26, R26, 0x3, RZ ;  /* 0x000000031a1a7819 */ /* 0x000fe400000012ff */
[----:B------:R-:W-:Y:S02]  /*e450*/  SHF.R.U64 R28, R28, 0x3, RZ ;  /* 0x000000031c1c7819 */ /* 0x000fe400000012ff */
[----:B------:R-:W-:Y:S02]  /*e460*/  SHF.R.U64 R30, R30, 0x3, RZ ;  /* 0x000000031e1e7819 */ /* 0x000fe400000012ff */
[----:B------:R-:W-:Y:S02]  /*e470*/  LOP3.LUT R108, R32, 0x380, RZ, 0xc0, !PT ;  /* 0x00000380206c7812 */ /* 0x000fe400078ec0ff */
[----:B------:R-:W-:Y:S02]  /*e480*/  SHF.R.U64 R0, R0, 0x3, RZ ;  /* 0x0000000300007819 */ /* 0x000fe400000012ff */
[----:B------:R-:W-:-:S02]  /*e490*/  LOP3.LUT R120, R26, R120, RZ, 0x3c, !PT ;  /* 0x000000781a787212 */ /* 0x000fc400078e3cff */
[----:B------:R-:W-:Y:S02]  /*e4a0*/  MOV R126, R126 ;  /* 0x0000007e007e7202 */ /* 0x000fe40000000f00 */
[----:B------:R-:W-:Y:S02]  /*e4b0*/  LOP3.LUT R114, R28, R99, RZ, 0x3c, !PT ;  /* 0x000000631c727212 */ /* 0x000fe400078e3cff */
[----:B------:R-:W-:Y:S01]  /*e4c0*/  LOP3.LUT R116, R30, R116, RZ, 0x3c, !PT ;  /* 0x000000741e747212 */ /* 0x000fe200078e3cff */
[----:B------:R1:W-:Y:S01]  /*e4d0*/  STSM.16.M88.4 [R126], R8 ;  /* 0x000000087e007844 */ /* 0x0003e20000000200 */
[----:B------:R-:W-:Y:S02]  /*e4e0*/  LOP3.LUT R26, R182, 0x380, RZ, 0xc0, !PT ;  /* 0x00000380b61a7812 */ /* 0x000fe400078ec0ff */
[----:B------:R-:W-:Y:S02]  /*e4f0*/  LOP3.LUT R28, R122, 0x380, RZ, 0xc0, !PT ;  /* 0x000003807a1c7812 */ /* 0x000fe400078ec0ff */
[----:B------:R-:W-:-:S02]  /*e500*/  LOP3.LUT R30, R124, 0x380, RZ, 0xc0, !PT ;  /* 0x000003807c1e7812 */ /* 0x000fc400078ec0ff */
[----:B------:R-:W-:Y:S02]  /*e510*/  SHF.R.U64 R108, R108, 0x3, RZ ;  /* 0x000000036c6c7819 */ /* 0x000fe400000012ff */
[----:B------:R-:W-:Y:S02]  /*e520*/  LOP3.LUT R110, R0, R88, RZ, 0x3c, !PT ;  /* 0x00000058006e7212 */ /* 0x000fe400078e3cff */
[----:B------:R-:W-:Y:S02]  /*e530*/  LOP3.LUT R0, R118, 0x380, RZ, 0xc0, !PT ;  /* 0x0000038076007812 */ /* 0x000fe400078ec0ff */
[----:B------:R-:W-:Y:S02]  /*e540*/  SHF.R.U64 R26, R26, 0x3, RZ ;  /* 0x000000031a1a7819 */ /* 0x000fe400000012ff */
[----:B------:R-:W-:Y:S02]  /*e550*/  SHF.R.U64 R28, R28, 0x3, RZ ;  /* 0x000000031c1c7819 */ /* 0x000fe400000012ff */
[----:B------:R-:W-:-:S02]  /*e560*/  SHF.R.U64 R30, R30, 0x3, RZ ;  /* 0x000000031e1e7819 */ /* 0x000fc400000012ff */
[----:B------:R-:W-:Y:S02]  /*e570*/  MOV R96, R96 ;  /* 0x0000006000607202 */ /* 0x000fe40000000f00 */
[----:B-1----:R-:W-:Y:S02]  /*e580*/  F2FP.BF16.F32.PACK_AB R8, R3, R24 ;  /* 0x000000180308723e */ /* 0x002fe400000010ff */
[----:B------:R-:W-:Y:S02]  /*e590*/  F2FP.BF16.F32.PACK_AB R9, R14, R12 ;  /* 0x0000000c0e09723e */ /* 0x000fe400000010ff */
[----:B------:R-:W-:Y:S02]  /*e5a0*/  F2FP.BF16.F32.PACK_AB R10, R37, R36 ;  /* 0x00000024250a723e */ /* 0x000fe400000010ff */
[----:B------:R-:W-:Y:S02]  /*e5b0*/  F2FP.BF16.F32.PACK_AB R11, R39, R38 ;  /* 0x00000026270b723e */ /* 0x000fe400000010ff */
[----:B------:R-:W-:-:S02]  /*e5c0*/  LOP3.LUT R108, R108, R32, RZ, 0x3c, !PT ;  /* 0x000000206c6c7212 */ /* 0x000fc400078e3cff */
[----:B------:R-:W-:Y:S01]  /*e5d0*/  MOV R100, R100 ;  /* 0x0000006400647202 */ /* 0x000fe20000000f00 */
[----:B------:R1:W-:Y:S01]  /*e5e0*/  STSM.16.M88.4 [R96], R8 ;  /* 0x0000000860007844 */ /* 0x0003e20000000200 */
[----:B------:R-:W-:Y:S02]  /*e5f0*/  F2FP.BF16.F32.PACK_AB R12, R41, R159 ;  /* 0x0000009f290c723e */ /* 0x000fe400000010ff */
[----:B------:R-:W-:Y:S02]  /*e600*/  F2FP.BF16.F32.PACK_AB R14, R45, R160 ;  /* 0x000000a02d0e723e */ /* 0x000fe400000010ff */
[----:B------:R-:W-:Y:S02]  /*e610*/  SHF.R.U64 R0, R0, 0x3, RZ ;  /* 0x0000000300007819 */ /* 0x000fe400000012ff */
[----:B------:R-:W-:Y:S01]  /*e620*/  LOP3.LUT R92, R26, R182, RZ, 0x3c, !PT ;  /* 0x000000b61a5c7212 */ /* 0x000fe200078e3cff */
[----:B------:R2:W-:Y:S01]  /*e630*/  STSM.16.M88.4 [R100], R12 ;  /* 0x0000000c64007844 */ /* 0x0005e20000000200 */
[----:B------:R-:W-:-:S02]  /*e640*/  LOP3.LUT R122, R28, R122, RZ, 0x3c, !PT ;  /* 0x0000007a1c7a7212 */ /* 0x000fc400078e3cff */
[----:B------:R-:W-:Y:S02]  /*e650*/  LOP3.LUT R124, R30, R124, RZ, 0x3c, !PT ;  /* 0x0000007c1e7c7212 */ /* 0x000fe400078e3cff */
[----:B------:R-:W-:Y:S02]  /*e660*/  MOV R104, R104 ;  /* 0x0000006800687202 */ /* 0x000fe40000000f00 */
[----:B------:R-:W-:Y:S02]  /*e670*/  F2FP.BF16.F32.PACK_AB R24, R49, R161 ;  /* 0x000000a13118723e */ /* 0x000fe400000010ff */
[----:B------:R-:W-:Y:S02]  /*e680*/  F2FP.BF16.F32.PACK_AB R26, R53, R162 ;  /* 0x000000a2351a723e */ /* 0x000fe400000010ff */
[----:B------:R-:W-:Y:S02]  /*e690*/  MOV R106, R106 ;  /* 0x0000006a006a7202 */ /* 0x000fe40000000f00 */
[----:B------:R-:W-:Y:S01]  /*e6a0*/  F2FP.BF16.F32.PACK_AB R28, R57, R163 ;  /* 0x000000a3391c723e */ /* 0x000fe200000010ff */
[----:B------:R-:W-:Y:S01]  /*e6b0*/  STSM.16.M88.4 [R104], R24 ;  /* 0x0000001868007844 */ /* 0x000fe20000000200 */
[----:B------:R-:W-:-:S02]  /*e6c0*/  F2FP.BF16.F32.PACK_AB R30, R61, R164 ;  /* 0x000000a43d1e723e */ /* 0x000fc400000010ff */
[----:B------:R-:W-:Y:S02]  /*e6d0*/  MOV R108, R108 ;  /* 0x0000006c006c7202 */ /* 0x000fe40000000f00 */
[----:B-1----:R-:W-:Y:S01]  /*e6e0*/  F2FP.BF16.F32.PACK_AB R8, R65, R165 ;  /* 0x000000a54108723e */ /* 0x002fe200000010ff */
[----:B------:R-:W-:Y:S01]  /*e6f0*/  STSM.16.M88.4 [R106], R28 ;  /* 0x0000001c6a007844 */ /* 0x000fe20000000200 */
[----:B------:R-:W-:Y:S02]  /*e700*/  F2FP.BF16.F32.PACK_AB R9, R67, R66 ;  /* 0x000000424309723e */ /* 0x000fe400000010ff */
[----:B------:R-:W-:Y:S02]  /*e710*/  F2FP.BF16.F32.PACK_AB R10, R69, R166 ;  /* 0x000000a6450a723e */ /* 0x000fe400000010ff */
[----:B------:R-:W-:Y:S02]  /*e720*/  F2FP.BF16.F32.PACK_AB R11, R71, R70 ;  /* 0x00000046470b723e */ /* 0x000fe400000010ff */
[----:B------:R-:W-:-:S02]  /*e730*/  LOP3.LUT R118, R0, R118, RZ, 0x3c, !PT ;  /* 0x0000007600767212 */ /* 0x000fc400078e3cff */
[----:B------:R-:W-:Y:S01]  /*e740*/  LOP3.LUT R0, R181, 0x380, RZ, 0xc0, !PT ;  /* 0x00000380b5007812 */ /* 0x000fe200078ec0ff */
[----:B------:R1:W-:Y:S01]  /*e750*/  STSM.16.M88.4 [R108], R8 ;  /* 0x000000086c007844 */ /* 0x0003e20000000200 */
[----:B------:R-:W-:Y:S02]  /*e760*/  MOV R110, R110 ;  /* 0x0000006e006e7202 */ /* 0x000fe40000000f00 */
[----:B--2---:R-:W-:Y:S02]  /*e770*/  F2FP.BF16.F32.PACK_AB R12, R73, R167 ;  /* 0x000000a7490c723e */ /* 0x004fe400000010ff */
[----:B------:R-:W-:Y:S02]  /*e780*/  F2FP.BF16.F32.PACK_AB R13, R75, R74 ;  /* 0x0000004a4b0d723e */ /* 0x000fe400000010ff */
[----:B------:R-:W-:Y:S02]  /*e790*/  F2FP.BF16.F32.PACK_AB R14, R77, R168 ;  /* 0x000000a84d0e723e */ /* 0x000fe400000010ff */
[----:B------:R-:W-:-:S02]  /*e7a0*/  F2FP.BF16.F32.PACK_AB R15, R79, R78 ;  /* 0x0000004e4f0f723e */ /* 0x000fc400000010ff */
[----:B------:R-:W-:Y:S02]  /*e7b0*/  MOV R112, R112 ;  /* 0x0000007000707202 */ /* 0x000fe40000000f00 */
[----:B------:R-:W-:Y:S01]  /*e7c0*/  F2FP.BF16.F32.PACK_AB R36, R81, R169 ;  /* 0x000000a95124723e */ /* 0x000fe200000010ff */
[----:B------:R2:W-:Y:S01]  /*e7d0*/  STSM.16.M88.4 [R110], R12 ;  /* 0x0000000c6e007844 */ /* 0x0005e20000000200 */
[----:B------:R-:W-:Y:S02]  /*e7e0*/  F2FP.BF16.F32.PACK_AB R37, R83, R82 ;  /* 0x000000525325723e */ /* 0x000fe400000010ff */
[----:B------:R-:W-:Y:S02]  /*e7f0*/  F2FP.BF16.F32.PACK_AB R38, R85, R170 ;  /* 0x000000aa5526723e */ /* 0x000fe400000010ff */
[----:B------:R-:W-:Y:S02]  /*e800*/  F2FP.BF16.F32.PACK_AB R39, R87, R86 ;  /* 0x000000565727723e */ /* 0x000fe400000010ff */
[----:B------:R-:W-:-:S02]  /*e810*/  MOV R114, R114 ;  /* 0x0000007200727202 */ /* 0x000fc40000000f00 */
[----:B------:R-:W-:Y:S01]  /*e820*/  F2FP.BF16.F32.PACK_AB R49, R91, R90 ;  /* 0x0000005a5b31723e */ /* 0x000fe200000010ff */
[----:B------:R-:W-:Y:S01]  /*e830*/  STSM.16.M88.4 [R112], R36 ;  /* 0x0000002470007844 */ /* 0x000fe20000000200 */
[----:B------:R-:W-:Y:S02]  /*e840*/  MOV R116, R116 ;  /* 0x0000007400747202 */ /* 0x000fe40000000f00 */
[----:B------:R-:W-:Y:S01]  /*e850*/  F2FP.BF16.F32.PACK_AB R65, R20, R98 ;  /* 0x000000621441723e */ /* 0x000fe200000010ff */
[----:B------:R-:W-:Y:S01]  /*e860*/  STSM.16.M88.4 [R114], R48 ;  /* 0x0000003072007844 */ /* 0x000fe20000000200 */
[----:B------:R-:W-:Y:S01]  /*e870*/  F2FP.BF16.F32.PACK_AB R66, R152, R174 ;  /* 0x000000ae9842723e */ /* 0x000fe200000010ff */
[----:B------:R-:W-:Y:S01]  /*e880*/  IMAD.MOV.U32 R20, RZ, RZ, RZ ;  /* 0x000000ffff147224 */ /* 0x000fe200078e00ff */
[----:B------:R-:W-:Y:S02]  /*e890*/  F2FP.BF16.F32.PACK_AB R67, R103, R102 ;  /* 0x000000666743723e */ /* 0x000fe400000010ff */
[----:B------:R-:W-:-:S02]  /*e8a0*/  SHF.R.U64 R0, R0, 0x3, RZ ;  /* 0x0000000300007819 */ /* 0x000fc400000012ff */
[----:B------:R-:W-:Y:S01]  /*e8b0*/  MOV R118, R118 ;  /* 0x0000007600767202 */ /* 0x000fe20000000f00 */
[----:B------:R-:W-:Y:S01]  /*e8c0*/  STSM.16.M88.4 [R116], R64 ;  /* 0x0000004074007844 */ /* 0x000fe20000000200 */
[----:B-1----:R-:W-:Y:S02]  /*e8d0*/  F2FP.BF16.F32.PACK_AB R8, R153, R175 ;  /* 0x000000af9908723e */ /* 0x002fe400000010ff */
[----:B------:R-:W-:Y:S02]  /*e8e0*/  F2FP.BF16.F32.PACK_AB R9, R40, R21 ;  /* 0x000000152809723e */ /* 0x000fe400000010ff */
[----:B------:R-:W-:Y:S02]  /*e8f0*/  F2FP.BF16.F32.PACK_AB R10, R154, R176 ;  /* 0x000000b09a0a723e */ /* 0x000fe400000010ff */
[----:B------:R-:W-:Y:S02]  /*e900*/  F2FP.BF16.F32.PACK_AB R11, R44, R43 ;  /* 0x0000002b2c0b723e */ /* 0x000fe400000010ff */
[----:B------:R-:W-:-:S02]  /*e910*/  LOP3.LUT R88, R0, R181, RZ, 0x3c, !PT ;  /* 0x000000b500587212 */ /* 0x000fc400078e3cff */
[----:B------:R-:W-:Y:S01]  /*e920*/  MOV R120, R120 ;  /* 0x0000007800787202 */ /* 0x000fe20000000f00 */
[----:B------:R1:W-:Y:S01]  /*e930*/  STSM.16.M88.4 [R118], R8 ;  /* 0x0000000876007844 */ /* 0x0003e20000000200 */
[----:B--2---:R-:W-:Y:S02]  /*e940*/  F2FP.BF16.F32.PACK_AB R12, R155, R177 ;  /* 0x000000b19b0c723e */ /* 0x004fe400000010ff */
[----:B------:R-:W-:Y:S02]  /*e950*/  F2FP.BF16.F32.PACK_AB R13, R52, R47 ;  /* 0x0000002f340d723e */ /* 0x000fe400000010ff */
[----:B------:R-:W-:Y:S02]  /*e960*/  F2FP.BF16.F32.PACK_AB R14, R156, R178 ;  /* 0x000000b29c0e723e */ /* 0x000fe400000010ff */
[----:B------:R-:W-:Y:S02]  /*e970*/  F2FP.BF16.F32.PACK_AB R15, R60, R56 ;  /* 0x000000383c0f723e */ /* 0x000fe400000010ff */
[----:B------:R-:W-:-:S02]  /*e980*/  MOV R122, R122 ;  /* 0x0000007a007a7202 */ /* 0x000fc40000000f00 */
[----:B------:R-:W-:Y:S01]  /*e990*/  F2FP.BF16.F32.PACK_AB R24, R157, R179 ;  /* 0x000000b39d18723e */ /* 0x000fe200000010ff */
[----:B------:R2:W-:Y:S01]  /*e9a0*/  STSM.16.M88.4 [R120], R12 ;  /* 0x0000000c78007844 */ /* 0x0005e20000000200 */
[----:B------:R-:W-:Y:S02]  /*e9b0*/  F2FP.BF16.F32.PACK_AB R25, R72, R68 ;  /* 0x000000444819723e */ /* 0x000fe400000010ff */
[----:B------:R-:W-:Y:S02]  /*e9c0*/  F2FP.BF16.F32.PACK_AB R26, R158, R180 ;  /* 0x000000b49e1a723e */ /* 0x000fe400000010ff */
[----:B------:R-:W-:Y:S02]  /*e9d0*/  F2FP.BF16.F32.PACK_AB R27, R80, R76 ;  /* 0x0000004c501b723e */ /* 0x000fe400000010ff */
[----:B------:R-:W-:Y:S02]  /*e9e0*/  ISETP.NE.U32.AND P0, PT, RZ, UR4, PT ;  /* 0x00000004ff007c0c */ /* 0x000fe4000bf05070 */
[----:B-1----:R-:W-:Y:S01]  /*e9f0*/  IADD3 R8, P1, R220, UR4, RZ ;  /* 0x00000004dc087c10 */ /* 0x002fe2000ff3e0ff */
[----:B------:R1:W-:Y:S01]  /*ea00*/  STSM.16.M88.4 [R122], R24 ;  /* 0x000000187a007844 */ /* 0x0003e20000000200 */
[----:B------:R-:W-:-:S02]  /*ea10*/  MOV R124, R124 ;  /* 0x0000007c007c7202 */ /* 0x000fc40000000f00 */
[----:B------:R-:W-:Y:S02]  /*ea20*/  F2FP.BF16.F32.PACK_AB R28, R129, R128 ;  /* 0x00000080811c723e */ /* 0x000fe400000010ff */
[----:B------:R-:W-:Y:S02]  /*ea30*/  F2FP.BF16.F32.PACK_AB R29, R131, R130 ;  /* 0x00000082831d723e */ /* 0x000fe400000010ff */
[----:B------:R-:W-:Y:S02]  /*ea40*/  F2FP.BF16.F32.PACK_AB R30, R133, R132 ;  /* 0x00000084851e723e */ /* 0x000fe400000010ff */
[----:B------:R-:W-:Y:S02]  /*ea50*/  F2FP.BF16.F32.PACK_AB R31, R135, R134 ;  /* 0x00000086871f723e */ /* 0x000fe400000010ff */
[----:B------:R-:W-:Y:S02]  /*ea60*/  MOV R88, R88 ;  /* 0x0000005800587202 */ /* 0x000fe40000000f00 */
[----:B------:R-:W-:Y:S01]  /*ea70*/  F2FP.BF16.F32.PACK_AB R138, R141, R140 ;  /* 0x0000008c8d8a723e */ /* 0x000fe200000010ff */
[----:B------:R1:W-:Y:S01]  /*ea80*/  STSM.16.M88.4 [R124], R28 ;  /* 0x0000001c7c007844 */ /* 0x0003e20000000200 */
        /* <DEDUP_REMOVED lines=21> */
[----:B--2---:R-:W-:Y:S01]  /*ebe0*/  IADD3 R15, P4, R4, 0x1000, RZ ;  /* 0x00001000040f7810 */ /* 0x004fe20007f9e0ff */
[----:B------:R-:W-:-:S12]  /*ebf0*/  @P1 BRA `(.L_x_8292) ;  /* 0x0000000000101947 */ /* 0x000fd80003800000 */
[----:B------:R-:W-:Y:S05]  /*ec00*/  @!P0 BRA `(.L_x_8292) ;  /* 0x00000000000c8947 */ /* 0x000fea0003800000 */
[----:B------:R-:W2:Y:S04]  /*ec10*/  LDG.E R3, desc[UR60][R8.64] ;  /* 0x0000003c08037981 */ /* 0x000ea8000c1e1900 */
[----:B-----5:R-:W2:Y:S02]  /*ec20*/  LDG.E R0, desc[UR60][R8.64+0x4] ;  /* 0x0000043c08007981 */ /* 0x020ea4000c1e1900 */
[----:B--2---:R-:W-:-:S07]  /*ec30*/  IMAD.IADD R0, R0, 0x1, -R3 ;  /* 0x0000000100007824 */ /* 0x004fce00078e0a03 */
.L_x_8292:
[----:B------:R-:W-:Y:S01]  /*ec40*/  SHF.R.S32.HI R3, RZ, 0x1f, R219 ;  /* 0x0000001fff037819 */ /* 0x000fe200000114db */
[----:B------:R-:W-:Y:S01]  /*ec50*/  ULDC.64 UR4, c[0x0][0xc70] ;  /* 0x00031c0000047ab9 */ /* 0x000fe20000000a00 */
[----:B-----5:R-:W-:Y:S02]  /*ec60*/  SHF.R.S32.HI R21, RZ, 0x1f, R20 ;  /* 0x0000001fff157819 */ /* 0x020fe40000011414 */
[----:B------:R-:W-:Y:S01]  /*ec70*/  IADD3 R13, P5, R4, 0x2000, RZ ;  /* 0x00002000040d7810 */ /* 0x000fe20007fbe0ff */
[----:B------:R-:W-:Y:S01]  /*ec80*/  IMAD R10, R3, UR4, RZ ;  /* 0x00000004030a7c24 */ /* 0x000fe2000f8e02ff */
[----:B-1----:R-:W-:Y:S02]  /*ec90*/  LOP3.LUT R8, R15, 0x380, RZ, 0xc0, !PT ;  /* 0x000003800f087812 */ /* 0x002fe400078ec0ff */
[----:B------:R-:W-:Y:S01]  /*eca0*/  LOP3.LUT R12, R13, 0x380, RZ, 0xc0, !PT ;  /* 0x000003800d0c7812 */ /* 0x000fe200078ec0ff */
[C---:B------:R-:W-:Y:S01]  /*ecb0*/  IMAD R9, R219.reuse, UR5, R10 ;  /* 0x00000005db097c24 */ /* 0x040fe2000f8e020a */
[----:B------:R-:W-:Y:S01]  /*ecc0*/  SHF.R.U64 R8, R8, 0x3, RZ ;  /* 0x0000000308087819 */ /* 0x000fe200000012ff */
[----:B------:R-:W-:Y:S01]  /*ecd0*/  IMAD.WIDE.U32 R10, R219, UR4, R20 ;  /* 0x00000004db0a7c25 */ /* 0x000fe2000f8e0014 */
[----:B------:R-:W-:Y:S01]  /*ece0*/  SEL R229, R229, RZ, !P0 ;  /* 0x000000ffe5e57207 */ /* 0x000fe20004000000 */
[----:B------:R-:W-:Y:S01]  /*ecf0*/  ULDC.64 UR4, c[0x0][0xc78] ;  /* 0x00031e0000047ab9 */ /* 0x000fe20000000a00 */
[----:B------:R-:W-:Y:S01]  /*ed00*/  SEL R222, R222, RZ, !P0 ;  /* 0x000000ffdede7207 */ /* 0x000fe20004000000 */
[----:B------:R-:W-:Y:S01]  /*ed10*/  IMAD.IADD R11, R11, 0x1, R9 ;  /* 0x000000010b0b7824 */ /* 0x000fe200078e0209 */
[----:B------:R-:W-:Y:S01]  /*ed20*/  IADD3 R25, P0, R4, 0x3000, RZ ;  /* 0x0000300004197810 */ /* 0x000fe20007f1e0ff */
[----:B------:R-:W-:Y:S01]  /*ed30*/  IMAD R9, R229, UR4, RZ ;  /* 0x00000004e5097c24 */ /* 0x000fe2000f8e02ff */
[----:B------:R-:W-:Y:S01]  /*ed40*/  LOP3.LUT R8, R8, R15, RZ, 0x3c, !PT ;  /* 0x0000000f08087212 */ /* 0x000fe200078e3cff */
[----:B------:R-:W-:Y:S01]  /*ed50*/  IMAD R15, R225, 0x80, R234 ;  /* 0x00000080e10f7824 */ /* 0x000fe200078e02ea */
[----:B------:R-:W-:Y:S01]  /*ed60*/  SHF.R.U64 R12, R12, 0x3, RZ ;  /* 0x000000030c0c7819 */ /* 0x000fe200000012ff */
[----:B------:R-:W-:Y:S01]  /*ed70*/  IMAD.WIDE.U32 R10, R222, UR4, R10 ;  /* 0x00000004de0a7c25 */ /* 0x000fe2000f8e000a */
[----:B------:R-:W-:-:S02]  /*ed80*/  IADD3 R29, P1, R4, 0x4000, RZ ;  /* 0x00004000041d7810 */ /* 0x000fc40007f3e0ff */
[----:B------:R-:W-:Y:S02]  /*ed90*/  LOP3.LUT R24, R25, 0x380, RZ, 0xc0, !PT ;  /* 0x0000038019187812 */ /* 0x000fe400078ec0ff */
[----:B------:R-:W-:Y:S01]  /*eda0*/  LOP3.LUT R12, R12, R13, RZ, 0x3c, !PT ;  /* 0x0000000d0c0c7212 */ /* 0x000fe200078e3cff */
[----:B------:R-:W-:Y:S01]  /*edb0*/  IMAD R13, R222, UR5, R9 ;  /* 0x00000005de0d7c24 */ /* 0x000fe2000f8e0209 */
[----:B------:R-:W-:Y:S01]  /*edc0*/  IADD3 R37, P2, R4, 0x5000, RZ ;  /* 0x0000500004257810 */ /* 0x000fe20007f5e0ff */
[----:B------:R-:W-:Y:S01]  /*edd0*/  ULDC.64 UR4, c[0x0][0xc40] ;  /* 0x0003100000047ab9 */ /* 0x000fe20000000a00 */
[----:B------:R-:W-:Y:S02]  /*ede0*/  SHF.R.S32.HI R9, RZ, 0x1f, R15 ;  /* 0x0000001fff097819 */ /* 0x000fe4000001140f */
[----:B------:R-:W-:Y:S02]  /*edf0*/  IADD3 R10, P3, R15, R10, RZ ;  /* 0x0000000a0f0a7210 */ /* 0x000fe40007f7e0ff */
[----:B------:R-:W-:-:S02]  /*ee00*/  LOP3.LUT R28, R29, 0x380, RZ, 0xc0, !PT ;  /* 0x000003801d1c7812 */ /* 0x000fc400078ec0ff */
[----:B------:R-:W-:Y:S02]  /*ee10*/  SHF.R.U64 R24, R24, 0x3, RZ ;  /* 0x0000000318187819 */ /* 0x000fe400000012ff */
[----:B------:R-:W-:Y:S02]  /*ee20*/  LOP3.LUT R36, R37, 0x380, RZ, 0xc0, !PT ;  /* 0x0000038025247812 */ /* 0x000fe400078ec0ff */
[----:B------:R-:W-:Y:S01]  /*ee30*/  IADD3.X R9, R9, R11, R13, P3, !PT ;  /* 0x0000000b09097210 */ /* 0x000fe20001ffe40d */
[--C-:B------:R-:W-:Y:S01]  /*ee40*/  IMAD.X R13, RZ, RZ, R5.reuse, P5 ;  /* 0x000000ffff0d7224 */ /* 0x100fe200028e0605 */
[----:B------:R-:W-:Y:S01]  /*ee50*/  SHF.R.U64 R28, R28, 0x3, RZ ;  /* 0x000000031c1c7819 */ /* 0x000fe200000012ff */
[----:B------:R-:W-:Y:S01]  /*ee60*/  VIADD R11, R15, 0x8 ;  /* 0x000000080f0b7836 */ /* 0x000fe20000000000 */
[----:B------:R-:W-:Y:S02]  /*ee70*/  LEA R58, P3, R10, UR4, 0x2 ;  /* 0x000000040a3a7c11 */ /* 0x000fe4000f8610ff */
[----:B------:R-:W-:Y:S01]  /*ee80*/  LOP3.LUT R24, R24, R25, RZ, 0x3c, !PT ;  /* 0x0000001918187212 */ /* 0x000fe200078e3cff */
[----:B------:R-:W-:Y:S01]  /*ee90*/  IMAD.X R25, RZ, RZ, R5, P0 ;  /* 0x000000ffff197224 */ /* 0x000fe200000e0605 */
[----:B------:R-:W-:-:S02]  /*eea0*/  SHF.R.U64 R36, R36, 0x3, RZ ;  /* 0x0000000324247819 */ /* 0x000fc400000012ff */
[----:B------:R-:W-:Y:S02]  /*eeb0*/  IADD3 R53, P0, R4, 0x9000, RZ ;  /* 0x0000900004357810 */ /* 0x000fe40007f1e0ff */
[----:B------:R-:W-:Y:S01]  /*eec0*/  LOP3.LUT R28, R28, R29, RZ, 0x3c, !PT ;  /* 0x0000001d1c1c7212 */ /* 0x000fe200078e3cff */
[----:B------:R-:W-:Y:S01]  /*eed0*/  IMAD.X R29, RZ, RZ, R5, P1 ;  /* 0x000000ffff1d7224 */ /* 0x000fe200008e0605 */
[----:B------:R-:W-:Y:S01]  /*eee0*/  LEA.HI.X R59, R10, UR5, R9, 0x2, P3 ;  /* 0x000000050a3b7c11 */ /* 0x000fe200098f1409 */
[--C-:B------:R-:W-:Y:S01]  /*eef0*/  IMAD.X R9, RZ, RZ, R5.reuse, P4 ;  /* 0x000000ffff097224 */ /* 0x100fe200020e0605 */
[----:B------:R-:W-:Y:S01]  /*ef00*/  LOP3.LUT R36, R36, R37, RZ, 0x3c, !PT ;  /* 0x0000002524247212 */ /* 0x000fe200078e3cff */
[----:B------:R-:W-:Y:S01]  /*ef10*/  IMAD.X R37, RZ, RZ, R5, P2 ;  /* 0x000000ffff257224 */ /* 0x000fe200010e0605 */
[C---:B------:R-:W-:Y:S01]  /*ef20*/  IADD3 R41, P3, R4.reuse, 0x6000, RZ ;  /* 0x0000600004297810 */ /* 0x040fe20007f7e0ff */
[----:B------:R-:W-:Y:S01]  /*ef30*/  ULDC.64 UR4, c[0x0][0xba0] ;  /* 0x0002e80000047ab9 */ /* 0x000fe20000000a00 */
[----:B------:R-:W-:-:S02]  /*ef40*/  IADD3 R45, P4, R4, 0x7000, RZ ;  /* 0x00007000042d7810 */ /* 0x000fc40007f9e0ff */
[C---:B------:R-:W-:Y:S02]  /*ef50*/  IADD3 R49, P5, R4.reuse, 0x8000, RZ ;  /* 0x0000800004317810 */ /* 0x040fe40007fbe0ff */
[----:B------:R-:W-:Y:S02]  /*ef60*/  LOP3.LUT R52, R53, 0x380, RZ, 0xc0, !PT ;  /* 0x0000038035347812 */ /* 0x000fe400078ec0ff */
[C---:B------:R-:W-:Y:S02]  /*ef70*/  IADD3 R57, P1, R4.reuse, 0xa000, RZ ;  /* 0x0000a00004397810 */ /* 0x040fe40007f3e0ff */
[----:B------:R-:W-:Y:S02]  /*ef80*/  IADD3 R61, P2, R4, 0xb000, RZ ;  /* 0x0000b000043d7810 */ /* 0x000fe40007f5e0ff */
[----:B------:R-:W-:Y:S02]  /*ef90*/  LOP3.LUT R40, R41, 0x380, RZ, 0xc0, !PT ;  /* 0x0000038029287812 */ /* 0x000fe400078ec0ff */
[----:B------:R-:W-:-:S02]  /*efa0*/  LOP3.LUT R44, R45, 0x380, RZ, 0xc0, !PT ;  /* 0x000003802d2c7812 */ /* 0x000fc400078ec0ff */
[----:B------:R-:W-:Y:S02]  /*efb0*/  LOP3.LUT R48, R49, 0x380, RZ, 0xc0, !PT ;  /* 0x0000038031307812 */ /* 0x000fe400078ec0ff */
[----:B------:R-:W-:Y:S02]  /*efc0*/  SHF.R.U64 R52, R52, 0x3, RZ ;  /* 0x0000000334347819 */ /* 0x000fe400000012ff */
[----:B------:R-:W-:Y:S02]  /*efd0*/  LOP3.LUT R56, R57, 0x380, RZ, 0xc0, !PT ;  /* 0x0000038039387812 */ /* 0x000fe400078ec0ff */
[----:B------:R-:W-:Y:S02]  /*efe0*/  LOP3.LUT R60, R61, 0x380, RZ, 0xc0, !PT ;  /* 0x000003803d3c7812 */ /* 0x000fe400078ec0ff */
[----:B------:R-:W-:Y:S02]  /*eff0*/  SHF.R.U64 R40, R40, 0x3, RZ ;  /* 0x0000000328287819 */ /* 0x000fe400000012ff */
[----:B------:R-:W-:-:S02]  /*f000*/  SHF.R.U64 R44, R44, 0x3, RZ ;  /* 0x000000032c2c7819 */ /* 0x000fc400000012ff */
[----:B------:R-:W-:Y:S02]  /*f010*/  SHF.R.U64 R48, R48, 0x3, RZ ;  /* 0x0000000330307819 */ /* 0x000fe400000012ff */
[----:B------:R-:W-:Y:S01]  /*f020*/  LOP3.LUT R52, R52, R53, RZ, 0x3c, !PT ;  /* 0x0000003534347212 */ /* 0x000fe200078e3cff */
[--C-:B------:R-:W-:Y:S01]  /*f030*/  IMAD.X R53, RZ, RZ, R5.reuse, P0 ;  /* 0x000000ffff357224 */ /* 0x100fe200000e0605 */
        /* <DEDUP_REMOVED lines=16> */
[-C--:B------:R-:W-:Y:S02]  /*f140*/  ISETP.GE.OR P1, PT, R15, R0.reuse, P0 ;  /* 0x000000000f00720c */ /* 0x080fe40000726670 */
[C---:B------:R-:W-:Y:S02]  /*f150*/  LOP3.LUT R10, R4.reuse, 0x380, RZ, 0xc0, !PT ;  /* 0x00000380040a7812 */ /* 0x040fe400078ec0ff */
[----:B------:R-:W-:Y:S02]  /*f160*/  IADD3 R15, P2, R4, 0xf000, RZ ;  /* 0x0000f000040f7810 */ /* 0x000fe40007f5e0ff */
[----:B------:R-:W-:-:S02]  /*f170*/  ISETP.GE.OR P0, PT, R11, R0, P0 ;  /* 0x000000000b00720c */ /* 0x000fc40000706670 */
[----:B------:R-:W-:Y:S01]  /*f180*/  LOP3.LUT R64, R65, 0x380, RZ, 0xc0, !PT ;  /* 0x0000038041407812 */ /* 0x000fe200078ec0ff */
[----:B------:R-:W-:Y:S01]  /*f190*/  IMAD.X R77, RZ, RZ, R5, P2 ;  /* 0x000000ffff4d7224 */ /* 0x000fe200010e0605 */
[----:B------:R-:W-:Y:S02]  /*f1a0*/  LOP3.LUT R68, R69, 0x380, RZ, 0xc0, !PT ;  /* 0x0000038045447812 */ /* 0x000fe400078ec0ff */
[----:B------:R-:W-:Y:S01]  /*f1b0*/  LOP3.LUT R72, R73, 0x380, RZ, 0xc0, !PT ;  /* 0x0000038049487812 */ /* 0x000fe200078ec0ff */
[----:B------:R-:W-:Y:S01]  /*f1c0*/  @!P1 STG.E desc[UR60][R58.64], R7 ;  /* 0x000000073a009986 */ /* 0x000fe2000c10193c */
[----:B------:R-:W-:Y:S02]  /*f1d0*/  SHF.R.U64 R11, R10, 0x3, RZ ;  /* 0x000000030a0b7819 */ /* 0x000fe400000012ff */
[----:B------:R-:W-:Y:S02]  /*f1e0*/  LOP3.LUT R10, R15, 0x380, RZ, 0xc0, !PT ;  /* 0x000003800f0a7812 */ /* 0x000fe400078ec0ff */
[----:B------:R-:W-:Y:S01]  /*f1f0*/  SHF.R.U64 R64, R64, 0x3, RZ ;  /* 0x0000000340407819 */ /* 0x000fe200000012ff */
[----:B------:R1:W-:Y:S01]  /*f200*/  @!P0 STG.E desc[UR60][R58.64+0x20], R6 ;  /* 0x000020063a008986 */ /* 0x0003e2000c10193c */
[----:B------:R-:W-:-:S02]  /*f210*/  SHF.R.U64 R68, R68, 0x3, RZ ;  /* 0x0000000344447819 */ /* 0x000fc400000012ff */
[----:B------:R-:W-:Y:S01]  /*f220*/  SHF.R.U64 R72, R72, 0x3, RZ ;  /* 0x0000000348487819 */ /* 0x000fe200000012ff */
[----:B------:R-:W5:Y:S01]  /*f230*/  LD.E.128 R24, desc[UR60][R24.64] ;  /* 0x0000003c18187980 */ /* 0x000f62000c101d00 */
[----:B------:R-:W-:Y:S02]  /*f240*/  SHF.R.U64 R10, R10, 0x3, RZ ;  /* 0x000000030a0a7819 */ /* 0x000fe400000012ff */
        /* <DEDUP_REMOVED lines=11> */
[----:B-1----:R-:W5:Y:S04]  /*f300*/  LD.E.128 R4, desc[UR60][R4.64] ;  /* 0x0000003c04047980 */ /* 0x002f68000c101d00 */
        /* <DEDUP_REMOVED lines=18> */
[----:B-1----:R-:W1:Y:S01]  /*f430*/  FENCE.VIEW.ASYNC.S ;  /* 0x00000000000073c6 */ /* 0x002e620000000000 */
[----:B------:R-:W-:-:S02]  /*f440*/  IMAD.MOV.U32 R80, RZ, RZ, R201 ;  /* 0x000000ffff507224 */ /* 0x000fc400078e00c9 */
[C---:B------:R-:W-:Y:S02]  /*f450*/  IMAD R21, R20.reuse, UR5, R21 ;  /* 0x0000000514157c24 */ /* 0x040fe4000f8e0215 */
[----:B------:R-:W-:Y:S01]  /*f460*/  IMAD.WIDE.U32 R80, R20, UR4, R80 ;  /* 0x0000000414507c25 */ /* 0x000fe2000f8e0050 */
[----:B------:R-:W-:-:S03]  /*f470*/  ULDC.64 UR4, c[0x0][0xbe0] ;  /* 0x0002f80000047ab9 */ /* 0x000fc60000000a00 */
[----:B------:R-:W-:Y:S02]  /*f480*/  IMAD R85, R225, -0x80, R0 ;  /* 0xffffff80e1557824 */ /* 0x000fe400078e0200 */
[C---:B------:R-:W-:Y:S02]  /*f490*/  VIADD R0, R214.reuse, 0x40 ;  /* 0x00000040d6007836 */ /* 0x040fe40000000000 */
[----:B------:R-:W-:Y:S01]  /*f4a0*/  IMAD R20, R3, UR4, RZ ;  /* 0x0000000403147c24 */ /* 0x000fe2000f8e02ff */
[-C--:B------:R-:W-:Y:S01]  /*f4b0*/  ISETP.GE.AND P3, PT, R214, R85.reuse, PT ;  /* 0x00000055d600720c */ /* 0x080fe20003f66270 */
[----:B------:R-:W-:Y:S01]  /*f4c0*/  IMAD.IADD R81, R81, 0x1, R21 ;  /* 0x0000000151517824 */ /* 0x000fe200078e0215 */
[----:B------:R-:W-:Y:S01]  /*f4d0*/  ISETP.GE.AND P0, PT, R0, R85, PT ;  /* 0x000000550000720c */ /* 0x000fe20003f06270 */
[C---:B------:R-:W-:Y:S02]  /*f4e0*/  IMAD R83, R219.reuse, UR5, R20 ;  /* 0x00000005db537c24 */ /* 0x040fe4000f8e0214 */
[----:B------:R-:W-:Y:S01]  /*f4f0*/  IMAD.WIDE.U32 R20, R219, UR4, R80 ;  /* 0x00000004db147c25 */ /* 0x000fe2000f8e0050 */
[----:B------:R-:W-:-:S03]  /*f500*/  ULDC.64 UR4, c[0x0][0xbe8] ;  /* 0x0002fa0000047ab9 */ /* 0x000fc60000000a00 */
[----:B------:R-:W-:Y:S02]  /*f510*/  VIADD R0, R18, 0x32420 ;  /* 0x0003242012007836 */ /* 0x000fe40000000000 */
[----:B------:R-:W-:Y:S02]  /*f520*/  IMAD.IADD R21, R21, 0x1, R83 ;  /* 0x0000000115157824 */ /* 0x000fe400078e0253 */
[----:B------:R-:W-:Y:S01]  /*f530*/  IMAD R229, R229, UR4, RZ ;  /* 0x00000004e5e57c24 */ /* 0x000fe2000f8e02ff */
[----:B------:R-:W-:Y:S01]  /*f540*/  PRMT R0, RZ, 0x654, R0 ;  /* 0x00000654ff007816 */ /* 0x000fe20000000000 */
[C---:B------:R-:W-:Y:S01]  /*f550*/  VIADD R32, R214.reuse, 0x20 ;  /* 0x00000020d6207836 */ /* 0x040fe20000000000 */
[----:B------:R-:W-:Y:S01]  /*f560*/  SHF.R.S32.HI R215, RZ, 0x1f, R214 ;  /* 0x0000001fffd77819 */ /* 0x000fe200000114d6 */
[----:B------:R-:W-:Y:S01]  /*f570*/  VIADD R3, R214, 0x60 ;  /* 0x00000060d6037836 */ /* 0x000fe20000000000 */
[----:B-1----:R1:W-:Y:S01]  /*f580*/  SYNCS.ARRIVE.TRANS64.RED.A1T0 RZ, [R0+URZ], RZ ;  /* 0x000000ff00ff79a7 */ /* 0x0023e2000810043f */
[C---:B------:R-:W-:Y:S01]  /*f590*/  IMAD R229, R222.reuse, UR5, R229 ;  /* 0x00000005dee57c24 */ /* 0x040fe2000f8e02e5 */
[----:B------:R-:W-:Y:S01]  /*f5a0*/  BSSY B1, `(.L_x_8293) ;  /* 0x000001d000017945 */ /* 0x000fe20003800000 */
[----:B------:R-:W-:Y:S01]  /*f5b0*/  IMAD.WIDE.U32 R20, R222, UR4, R20 ;  /* 0x00000004de147c25 */ /* 0x000fe2000f8e0014 */
[----:B------:R-:W-:-:S02]  /*f5c0*/  ISETP.GE.AND P2, PT, R32, R85, PT ;  /* 0x000000552000720c */ /* 0x000fc40003f46270 */
[----:B------:R-:W-:Y:S01]  /*f5d0*/  ISETP.GE.AND P1, PT, R3, R85, PT ;  /* 0x000000550300720c */ /* 0x000fe20003f26270 */
[----:B------:R-:W-:-:S04]  /*f5e0*/  IMAD.WIDE R82, R225, 0x80, R214 ;  /* 0x00000080e1527825 */ /* 0x000fc800078e02d6 */
[----:B------:R-:W-:Y:S01]  /*f5f0*/  IMAD.IADD R229, R21, 0x1, R229 ;  /* 0x0000000115e57824 */ /* 0x000fe200078e02e5 */
[----:B-1----:R-:W-:Y:S07]  /*f600*/  @P3 BRA `(.L_x_8294) ;  /* 0x0000000000583947 */ /* 0x002fee0003800000 */
[----:B------:R-:W-:Y:S01]  /*f610*/  ULDC.64 UR4, c[0x0][0xbd8] ;  /* 0x0002f60000047ab9 */ /* 0x000fe20000000a00 */
[----:B------:R-:W-:Y:S01]  /*f620*/  IMAD.MOV.U32 R80, RZ, RZ, R20 ;  /* 0x000000ffff507224 */ /* 0x000fe200078e0014 */
[----:B------:R-:W-:Y:S01]  /*f630*/  ULDC UR6, c[0x0][0xb8c] ;  /* 0x0002e30000067ab9 */ /* 0x000fe20000000800 */
[----:B------:R-:W-:Y:S01]  /*f640*/  IMAD R3, R83, UR4, RZ ;  /* 0x0000000453037c24 */ /* 0x000fe2000f8e02ff */
[----:B------:R-:W-:Y:S01]  /*f650*/  ISETP.GE.AND P5, PT, R201, UR6, PT ;  /* 0x00000006c9007c0c */ /* 0x000fe2000bfa6270 */
[----:B------:R-:W-:Y:S02]  /*f660*/  IMAD.MOV.U32 R81, RZ, RZ, R229 ;  /* 0x000000ffff517224 */ /* 0x000fe400078e00e5 */
[C---:B------:R-:W-:Y:S02]  /*f670*/  IMAD R3, R82.reuse, UR5, R3 ;  /* 0x0000000552037c24 */ /* 0x040fe4000f8e0203 */
[----:B------:R-:W-:Y:S01]  /*f680*/  IMAD.WIDE.U32 R80, R82, UR4, R80 ;  /* 0x0000000452507c25 */ /* 0x000fe2000f8e0050 */
[----:B------:R-:W-:-:S03]  /*f690*/  ULDC.64 UR4, c[0x0][0xb80] ;  /* 0x0002e00000047ab9 */ /* 0x000fc60000000a00 */
[----:B------:R-:W-:Y:S01]  /*f6a0*/  IMAD.IADD R3, R81, 0x1, R3 ;  /* 0x0000000151037824 */ /* 0x000fe200078e0203 */
[----:B------:R-:W-:Y:S01]  /*f6b0*/  LEA R84, P3, R80, UR4, 0x1 ;  /* 0x0000000450547c11 */ /* 0x000fe2000f8608ff */
[----:B------:R-:W-:-:S03]  /*f6c0*/  VIADD R0, R201, 0x40 ;  /* 0x00000040c9007836 */ /* 0x000fc60000000000 */
[----:B------:R-:W-:Y:S01]  /*f6d0*/  LEA.HI.X R85, R80, UR5, R3, 0x1, P3 ;  /* 0x0000000550557c11 */ /* 0x000fe200098f0c03 */
[C---:B------:R-:W-:Y:S01]  /*f6e0*/  VIADD R3, R201.reuse, 0x80 ;  /* 0x00000080c9037836 */ /* 0x040fe20000000000 */
[----:B------:R-:W-:Y:S01]  /*f6f0*/  ISETP.GE.AND P4, PT, R0, UR6, PT ;  /* 0x0000000600007c0c */ /* 0x000fe2000bf86270 */
[----:B------:R-:W-:Y:S02]  /*f700*/  VIADD R0, R201, 0xc0 ;  /* 0x000000c0c9007836 */ /* 0x000fe40000000000 */
[----:B-----5:R1:W-:Y:S01]  /*f710*/  @!P5 STG.E.128 desc[UR60][R84.64], R4 ;  /* 0x000000045400d986 */ /* 0x0203e2000c101d3c */
[----:B------:R-:W-:Y:S02]  /*f720*/  ISETP.GE.AND P3, PT, R3, UR6, PT ;  /* 0x0000000603007c0c */ /* 0x000fe4000bf66270 */
[----:B------:R-:W-:-:S07]  /*f730*/  ISETP.GE.AND P5, PT, R0, UR6, PT ;  /* 0x0000000600007c0c */ /* 0x000fce000bfa6270 */
[----:B------:R1:W-:Y:S04]  /*f740*/  @!P4 STG.E.128 desc[UR60][R84.64+0x80], R28 ;  /* 0x0000801c5400c986 */ /* 0x0003e8000c101d3c */
[----:B------:R1:W-:Y:S04]  /*f750*/  @!P3 STG.E.128 desc[UR60][R84.64+0x100], R48 ;  /* 0x000100305400b986 */ /* 0x0003e8000c101d3c */
[----:B------:R1:W-:Y:S02]  /*f760*/  @!P5 STG.E.128 desc[UR60][R84.64+0x180], R64 ;  /* 0x000180405400d986 */ /* 0x0003e4000c101d3c */
.L_x_8294:
[----:B------:R-:W-:Y:S05]  /*f770*/  BSYNC B1 ;  /* 0x0000000000017941 */ /* 0x000fea0003800000 */
.L_x_8293:
        /* <DEDUP_REMOVED lines=26> */
.L_x_8296:
[----:B------:R-:W-:Y:S05]  /*f920*/  BSYNC B1 ;  /* 0x0000000000017941 */ /* 0x000fea0003800000 */
.L_x_8295:
        /* <DEDUP_REMOVED lines=26> */
.L_x_8298:
[----:B------:R-:W-:Y:S05]  /*fad0*/  BSYNC B1 ;  /* 0x0000000000017941 */ /* 0x000fea0003800000 */
.L_x_8297:
[----:B------:R-:W-:Y:S05]  /*fae0*/  @P1 BRA `(.L_x_8299) ;  /* 0x0000000c00441947 */ /* 0x000fea0003800000 */
[----:B------:R-:W-:Y:S01]  /*faf0*/  IADD3 R3, P0, R82, 0x60, RZ ;  /* 0x0000006052037810 */ /* 0x000fe20007f1e0ff */
[C---:B------:R-:W-:Y:S01]  /*fb00*/  VIADD R0, R201.reuse, 0x40 ;  /* 0x00000040c9007836 */ /* 0x040fe20000000000 */
[----:B------:R-:W-:Y:S01]  /*fb10*/  ULDC UR6, c[0x0][0xb8c] ;  /* 0x0002e30000067ab9 */ /* 0x000fe20000000800 */
[----:B------:R-:W-:Y:S01]  /*fb20*/  ULDC.64 UR4, c[0x0][0xbd8] ;  /* 0x0002f60000047ab9 */ /* 0x000fe20000000a00 */
[----:B-1---5:R-:W-:Y:S01]  /*fb30*/  IMAD.MOV.U32 R4, RZ, RZ, R20 ;  /* 0x000000ffff047224 */ /* 0x022fe200078e0014 */
        /* <DEDUP_REMOVED lines=11> */
[----:B--23--:R-:W-:Y:S01]  /*fbf0*/  LEA R6, P0, R4, UR4, 0x1 ;  /* 0x0000000404067c11 */ /* 0x00cfe2000f8008ff */
        /* <DEDUP_REMOVED lines=9> */
.L_x_8291:
        /* <DEDUP_REMOVED lines=21> */
.L_x_8300:
        /* <DEDUP_REMOVED lines=29> */
.L_x_8302:
[----:B------:R-:W-:Y:S05]  /*ffb0*/  BSYNC B1 ;  /* 0x0000000000017941 */ /* 0x000fea0003800000 */
.L_x_8301:
        /* <DEDUP_REMOVED lines=49> */
.L_x_8304:
[----:B------:R-:W-:Y:S05]  /*102d0*/  BSYNC B1 ;  /* 0x0000000000017941 */ /* 0x000fea0003800000 */
.L_x_8303:
        /* <DEDUP_REMOVED lines=28> */
.L_x_8306:
[----:B------:R-:W-:Y:S05]  /*104a0*/  BSYNC B1 ;  /* 0x0000000000017941 */ /* 0x000fea0003800000 */
.L_x_8305:
        /* <DEDUP_REMOVED lines=27> */
.L_x_8308:
[----:B------:R-:W-:Y:S05]  /*10660*/  BSYNC B1 ;  /* 0x0000000000017941 */ /* 0x000fea0003800000 */
.L_x_8307:
        /* <DEDUP_REMOVED lines=25> */
.L_x_8299:
[----:B------:R-:W-:Y:S05]  /*10800*/  BSYNC B0 ;  /* 0x0000000000007941 */ /* 0x000fea0003800000 */
.L_x_8290:
[----:B------:R-:W-:Y:S02]  /*10810*/  ULDC UR4, c[0x0][0xd14] ;  /* 0x0003450000047ab9 */ /* 0x000fe40000000800 */
[----:B-1----:R-:W-:-:S13]  /*10820*/  ISETP.GE.AND P0, PT, R35, UR4, PT ;  /* 0x0000000423007c0c */ /* 0x002fda000bf06270 */
[----:B------:R-:W-:Y:S05]  /*10830*/  @!P0 BRA `(.L_x_8309) ;  /* 0xffffff0400f88947 */ /* 0x000fea000383ffff */
[----:B------:R-:W-:Y:S05]  /*10840*/  BRA `(.L_x_8174) ;  /* 0x0000005400f07947 */ /* 0x000fea0003800000 */
.L_x_8172:
[----:B------:R-:W-:-:S08]  /*10850*/  NOP ;  /* 0x0000000000007918 */ /* 0x000fd00000000000 */
[----:B0-----:R-:W0:-:S00]  /*10860*/  USETMAXREG.DEALLOC.CTAPOOL 0x18 ;  /* 0x00000018000079c8 */ /* 0x001e0000080e0500 */
        /* <DEDUP_REMOVED lines=59> */
.L_x_8314:
        /* <DEDUP_REMOVED lines=16> */
.L_x_8313:
[----:B------:R-:W-:Y:S05]  /*10d20*/  BSYNC B0 ;  /* 0x0000000000007941 */ /* 0x000fea0003800000 */
.L_x_8312:
        /* <DEDUP_REMOVED lines=26> */
.L_x_8310:
        /* <DEDUP_REMOVED lines=16> */
.L_x_8315:
        /* <DEDUP_REMOVED lines=25> */
.L_x_8311:
[----:B------:R-:W-:Y:S02]  /*11160*/  IMAD.MOV.U32 R17, RZ, RZ, RZ ;  /* 0x000000ffff117224 */ /* 0x000fe400078e00ff */
[----:B------:R-:W-:Y:S02]  /*11170*/  IMAD.U32 R16, RZ, RZ, UR6 ;  /* 0x00000006ff107e24 */ /* 0x000fe4000f8e00ff */
[----:B------:R-:W-:-:S07]  /*11180*/  IMAD.MOV.U32 R18, RZ, RZ, RZ ;  /* 0x000000ffff127224 */ /* 0x000fce00078e00ff */
.L_x_8316:
        /* <DEDUP_REMOVED lines=15> */
[----:B------:R0:W-:Y:S01]  /*11280*/  STL [R1+0x4], RZ ;  /* 0x000004ff01007387 */ /* 0x0001e20000100800 */
[----:B------:R-:W-:Y:S01]  /*11290*/  ULDC.64 UR48, c[0x0][0x198] ;  /* 0x0000660000307ab9 */ /* 0x000fe20000000a00 */
[----:B------:R-:W-:Y:S01]  /*112a0*/  ULDC UR51, c[0x0][0xc] ;  /* 0x0000030000337ab9 */ /* 0x000fe20000000800 */
[----:B------:R-:W-:Y:S01]  /*112b0*/  UMOV UR50, URZ ;  /* 0x0000003f00327c82 */ /* 0x000fe20008000000 */
[----:B------:R0:W-:Y:S04]  /*112c0*/  STL [R1+0xc], R0 ;  /* 0x00000c0001007387 */ /* 0x0001e80000100800 */
[----:B------:R0:W-:Y:S04]  /*112d0*/  STL [R1], RZ ;  /* 0x000000ff01007387 */ /* 0x0001e80000100800 */
[----:B------:R0:W-:Y:S02]  /*112e0*/  STL [R1+0x8], R0 ;  /* 0x0000080001007387 */ /* 0x0001e40000100800 */
.L_x_8399:
        /* <DEDUP_REMOVED lines=47> */
[----:B-1----:R-:W-:-:S06]  /*115e0*/  IMAD.U32 R0, RZ, RZ, UR4 ;  /* 0x00000004ff007e24 */ /* 0x002fcc000f8e00ff */
[----:B------:R0:W5:Y:S01]  /*115f0*/  @P1 LDG.E R0, desc[UR60][R8.64] ;  /* 0x0000003c08001981 */ /* 0x000162000c1e1900 */
[----:B------:R-:W-:Y:S01]  /*11600*/  ISETP.NE.U32.AND P0, PT, RZ, UR6, PT ;  /* 0x00000006ff007c0c */ /* 0x000fe2000bf05070 */
[----:B------:R-:W-:Y:S02]  /*11610*/  ULDC UR4, c[0x0][0x338] ;  /* 0x0000ce0000047ab9 */ /* 0x000fe40000000800 */
[----:B------:R-:W-:Y:S01]  /*11620*/  IMAD.U32 R6, RZ, RZ, UR4 ;  /* 0x00000004ff067e24 */ /* 0x000fe2000f8e00ff */
[----:B------:R-:W-:Y:S01]  /*11630*/  ISETP.NE.AND.EX P0, PT, RZ, UR7, PT, P0 ;  /* 0x00000007ff007c0c */ /* 0x000fe2000bf05300 */
[----:B------:R-:W-:-:S12]  /*11640*/  @P1 BRA `(.L_x_8318) ;  /* 0x0000000000101947 */ /* 0x000fd80003800000 */
[----:B------:R-:W-:Y:S05]  /*11650*/  @!P2 BRA `(.L_x_8318) ;  /* 0x00000000000ca947 */ /* 0x000fea0003800000 */
[----:B-----5:R-:W2:Y:S04]  /*11660*/  LDG.E R0, desc[UR60][R2.64] ;  /* 0x0000003c02007981 */ /* 0x020ea8000c1e1900 */
[----:B0-----:R-:W2:Y:S02]  /*11670*/  LDG.E R2, desc[UR60][R2.64+0x4] ;  /* 0x0000043c02027981 */ /* 0x001ea4000c1e1900 */
[----:B--2---:R-:W-:-:S07]  /*11680*/  IMAD.IADD R0, R2, 0x1, -R0 ;  /* 0x0000000102007824 */ /* 0x004fce00078e0a00 */
.L_x_8318:
        /* <DEDUP_REMOVED lines=17> */
[----:B------:R-:W-:-:S05]  /*117a0*/  SHF.R.U32.HI R2, RZ, 0x6, R9 ;  /* 0x00000006ff027819 */ /* 0x000fca0000011609 */
[----:B------:R-:W-:Y:S02]  /*117b0*/  IMAD.MOV.U32 R0, RZ, RZ, R2 ;  /* 0x000000ffff007224 */ /* 0x000fe400078e0002 */
[----:B------:R-:W-:-:S04]  /*117c0*/  @P1 VIADD R3, R6, 0x5f ;  /* 0x0000005f06031836 */ /* 0x000fc80000000000 */
        /* <DEDUP_REMOVED lines=21> */
.L_x_8445:
[----:B------:R-:W-:-:S03]  /*11920*/  UMOV UR4, 0xffffffff ;  /* 0xffffffff00047882 */ /* 0x000fc60000000000 */
[----:B------:R-:W-:Y:S05]  /*11930*/  BRA.DIV UR4, `(.L_x_8322) ;  /* 0x0000005204347947 */ /* 0x000fea000b800000 */
[----:B------:R-:W-:-:S13]  /*11940*/  ELECT P6, URZ, PT ;  /* 0x00000000003f782f */ /* 0x000fda00038c0000 */
.L_x_8448:
[----:B------:R-:W0:Y:S01]  /*11950*/  S2R R5, SR_CgaCtaId ;  /* 0x0000000000057919 */ /* 0x000e220000008800 */
[----:B------:R-:W-:Y:S01]  /*11960*/  UIADD3 UR4, UR50, 0x1, URZ ;  /* 0x0000000132047890 */ /* 0x000fe2000fffe03f */
[----:B------:R-:W-:-:S03]  /*11970*/  MOV R7, 0x400 ;  /* 0x0000040000077802 */ /* 0x000fc60000000f00 */
[----:B------:R-:W-:-:S04]  /*11980*/  ULEA.HI UR5, UR4, UR4, URZ, 0x1 ;  /* 0x0000000404057291 */ /* 0x000fc8000f8f083f */
[----:B------:R-:W-:-:S04]  /*11990*/  ULOP3.LUT UR5, UR5, 0xfffffffe, URZ, 0xc0, !UPT ;  /* 0xfffffffe05057892 */ /* 0x000fc8000f8ec03f */
[----:B------:R-:W-:Y:S01]  /*119a0*/  UIADD3 UR5, UR4, -UR5, URZ ;  /* 0x8000000504057290 */ /* 0x000fe2000fffe03f */
[----:B0-----:R-:W-:-:S05]  /*119b0*/  LEA R5, R5, R7, 0x18 ;  /* 0x0000000705057211 */ /* 0x001fca00078ec0ff */
[----:B------:R-:W-:-:S05]  /*119c0*/  IMAD.U32 R7, RZ, RZ, UR5 ;  /* 0x00000005ff077e24 */ /* 0x000fca000f8e00ff */
[----:B------:R-:W-:-:S04]  /*119d0*/  SHF.L.U32 R7, R7, 0x1f, RZ ;  /* 0x0000001f07077819 */ /* 0x000fc800000006ff */
[----:B------:R-:W0:Y:S02]  /*119e0*/  SYNCS.PHASECHK.TRANS64.TRYWAIT P0, [R5+URZ+0x32420], R7 ;  /* 0x03242007050075a7 */ /* 0x000e24000800017f */
[----:B0-----:R-:W-:Y:S05]  /*119f0*/  @!P0 BRA `(.L_x_8323) ;  /* 0x0000005000248947 */ /* 0x001fea0003800000 */
.L_x_8449:
        /* <DEDUP_REMOVED lines=8> */
.L_x_8450:
        /* <DEDUP_REMOVED lines=11> */
.L_x_8327:
        /* <DEDUP_REMOVED lines=19> */
.L_x_8451:
        /* <DEDUP_REMOVED lines=8> */
.L_x_8329:
        /* <DEDUP_REMOVED lines=31> */
.L_x_8325:
[----:B------:R-:W-:Y:S05]  /*11ed0*/  BSYNC B1 ;  /* 0x0000000000017941 */ /* 0x000fea0003800000 */
.L_x_8324:
        /* <DEDUP_REMOVED lines=16> */
.L_x_8336:
        /* <DEDUP_REMOVED lines=9> */
.L_x_8452:
        /* <DEDUP_REMOVED lines=11> */
.L_x_8333:
        /* <DEDUP_REMOVED lines=17> */
.L_x_8453:
        /* <DEDUP_REMOVED lines=8> */
.L_x_8335:
        /* <DEDUP_REMOVED lines=31> */
.L_x_8331:
[----:B------:R-:W-:Y:S05]  /*124a0*/  BSYNC B1 ;  /* 0x0000000000017941 */ /* 0x000fea0003800000 */
.L_x_8330:
        /* <DEDUP_REMOVED lines=13> */
.L_x_8320:
[----:B------:R-:W-:Y:S05]  /*12580*/  BSYNC B0 ;  /* 0x0000000000007941 */ /* 0x000fea0003800000 */
.L_x_8319:
[----:B-1----:R-:W2:Y:S01]  /*12590*/  LDL R7, [R1+0x2c] ;  /* 0x00002c0001077983 */ /* 0x002ea20000100800 */
        /* <DEDUP_REMOVED lines=11> */
[----:B0-----:R-:W0:Y:S01]  /*12650*/  LDC.64 R2, c[0x0][0xd38] ;  /* 0x00034e00ff027b82 */ /* 0x001e220000000a00 */
[----:B------:R-:W1:Y:S08]  /*12660*/  FLO.U32 R0, UR4 ;  /* 0x0000000400007d00 */ /* 0x000e7000080e0000 */
[----:B------:R-:W0:Y:S01]  /*12670*/  POPC R5, UR4 ;  /* 0x0000000400057d09 */ /* 0x000e220008000000 */
        /* <DEDUP_REMOVED lines=8> */
.L_x_8338:
        /* <DEDUP_REMOVED lines=14> */
[----:B-----5:R-:W-:Y:S02]  /*127e0*/  IMAD.U32 R6, RZ, RZ, UR8 ;  /* 0x00000008ff067e24 */ /* 0x020fe4000f8e00ff */
        /* <DEDUP_REMOVED lines=8> */
.L_x_8340:
        /* <DEDUP_REMOVED lines=11> */
[----:B-----5:R-:W-:Y:S02]  /*12920*/  IMAD.U32 R6, RZ, RZ, UR8 ;  /* 0x00000008ff067e24 */ /* 0x020fe4000f8e00ff */
        /* <DEDUP_REMOVED lines=8> */
.L_x_8342:
        /* <DEDUP_REMOVED lines=16> */
.L_x_8341:
[----:B------:R-:W2:Y:S01]  /*12ab0*/  LDL.LU R2, [R1+0x24] ;  /* 0x0000240001027983 */ /* 0x000ea20000300800 */
[----:B------:R-:W-:-:S03]  /*12ac0*/  ULDC.64 UR4, c[0x0][0xaf0] ;  /* 0x0002bc0000047ab9 */ /* 0x000fc60000000a00 */
[----:B------:R-:W3:Y:S04]  /*12ad0*/  LDL.LU R0, [R1+0x28] ;  /* 0x0000280001007983 */ /* 0x000ee80000300800 */
[----:B------:R-:W4:Y:S04]  /*12ae0*/  LDL.LU R4, [R1+0x34] ;  /* 0x0000340001047983 */ /* 0x000f280000300800 */
[----:B-----5:R-:W4:Y:S01]  /*12af0*/  LDL.LU R6, [R1+0x1c] ;  /* 0x00001c0001067983 */ /* 0x020f220000300800 */
        /* <DEDUP_REMOVED lines=20> */
[----:B-1----:R-:W1:Y:S01]  /*12c40*/  @P0 LDC R2, c[0x0][0x430] ;  /* 0x00010c00ff020b82 */ /* 0x002e620000000800 */
[----:B0-----:R-:W-:-:S05]  /*12c50*/  @P0 IMAD.HI.U32 R3, R18, R5, RZ ;  /* 0x0000000512030227 */ /* 0x001fca00078e00ff */
[----:B-1----:R-:W-:Y:S02]  /*12c60*/  @P0 SHF.R.U32.HI R4, RZ, R2, R3 ;  /* 0x00000002ff040219 */ /* 0x002fe40000011603 */
[----:B------:R-:W-:-:S04]  /*12c70*/  ISETP.NE.U32.AND P0, PT, RZ, UR4, PT ;  /* 0x00000004ff007c0c */ /* 0x000fc8000bf05070 */
[----:B------:R-:W-:-:S04]  /*12c80*/  ISETP.NE.AND.EX P0, PT, RZ, UR5, PT, P0 ;  /* 0x00000005ff007c0c */ /* 0x000fc8000bf05300 */
[----:B------:R-:W-:-:S09]  /*12c90*/  SEL R2, R6, RZ, !P0 ;  /* 0x000000ff06027207 */ /* 0x000fd20004000000 */
.L_x_8343:
        /* <DEDUP_REMOVED lines=17> */
.L_x_8456:
[----:B------:R-:W2:Y:S01]  /*12db0*/  LDL R3, [R1+0x20] ;  /* 0x0000200001037983 */ /* 0x000ea20000100800 */
[----:B------:R-:W-:Y:S01]  /*12dc0*/  UMOV UR4, 0xffffffff ;  /* 0xffffffff00047882 */ /* 0x000fe20000000000 */
[----:B------:R-:W-:Y:S01]  /*12dd0*/  SHF.R.S32.HI R8, RZ, 0x1f, R0 ;  /* 0x0000001fff087819 */ /* 0x000fe20000011400 */
[----:B--2---:R-:W-:Y:S01]  /*12de0*/  VIADD R3, R3, 0xffffffff ;  /* 0xffffffff03037836 */ /* 0x004fe20000000000 */
[----:B------:R-:W-:Y:S06]  /*12df0*/  BRA.DIV UR4, `(.L_x_8345) ;  /* 0x0000003e04bc7947 */ /* 0x000fec000b800000 */
[----:B------:R-:W-:-:S13]  /*12e00*/  ELECT P6, URZ, PT ;  /* 0x00000000003f782f */ /* 0x000fda00038c0000 */
.L_x_8459:
        /* <DEDUP_REMOVED lines=24> */
.L_x_8347:
        /* <DEDUP_REMOVED lines=9> */
.L_x_8460:
        /* <DEDUP_REMOVED lines=11> */
.L_x_8349:
        /* <DEDUP_REMOVED lines=23> */
.L_x_8346:
        /* <DEDUP_REMOVED lines=55> */
.L_x_8351:
[----:B------:R-:W-:Y:S05]  /*135b0*/  BSYNC B0 ;  /* 0x0000000000007941 */ /* 0x000fea0003800000 */
.L_x_8350:
        /* <DEDUP_REMOVED lines=8> */
.L_x_8461:
        /* <DEDUP_REMOVED lines=13> */
.L_x_8462:
        /* <DEDUP_REMOVED lines=11> */
.L_x_8356:
        /* <DEDUP_REMOVED lines=38> */
.L_x_8354:
[----:B------:R-:W-:Y:S05]  /*13a20*/  BSYNC B0 ;  /* 0x0000000000007941 */ /* 0x000fea0003800000 */
.L_x_8353:
        /* <DEDUP_REMOVED lines=46> */
.L_x_8363:
[----:B------:R-:W2:Y:S01]  /*13d10*/  S2R R7, SR_CgaCtaId ;  /* 0x0000000000077919 */ /* 0x000ea20000008800 */
[----:B------:R-:W-:-:S04]  /*13d20*/  MOV R2, 0x400 ;  /* 0x0000040000027802 */ /* 0x000fc80000000f00 */
[----:B--2---:R-:W-:Y:S02]  /*13d30*/  LEA R2, R7, R2, 0x18 ;  /* 0x0000000207027211 */ /* 0x004fe400078ec0ff */
[----:B------:R-:W-:-:S03]  /*13d40*/  SHF.L.U32 R7, R12, 0x1f, RZ ;  /* 0x0000001f0c077819 */ /* 0x000fc600000006ff */
[----:B------:R-:W-:-:S04]  /*13d50*/  IMAD R2, R13, 0x8, R2 ;  /* 0x000000080d027824 */ /* 0x000fc800078e0202 */
[----:B------:R-:W2:Y:S02]  /*13d60*/  SYNCS.PHASECHK.TRANS64.TRYWAIT P0, [R2+URZ+0x32440], R7 ;  /* 0x03244007020075a7 */ /* 0x000ea4000800017f */
[----:B--2---:R-:W-:Y:S05]  /*13d70*/  @!P0 BRA `(.L_x_8364) ;  /* 0x0000003000448947 */ /* 0x004fea0003800000 */
.L_x_8463:
        /* <DEDUP_REMOVED lines=11> */
.L_x_8365:
        /* <DEDUP_REMOVED lines=22> */
.L_x_8464:
        /* <DEDUP_REMOVED lines=8> */
.L_x_8367:
        /* <DEDUP_REMOVED lines=34> */
.L_x_8362:
[----:B------:R-:W-:Y:S05]  /*14230*/  BSYNC B2 ;  /* 0x0000000000027941 */ /* 0x000fea0003800000 */
.L_x_8361:
[----:B------:R-:W2:Y:S02]  /*14240*/  LDL.LU R2, [R1+0x20] ;  /* 0x0000200001027983 */ /* 0x000ea40000300800 */
[----:B--2---:R-:W-:-:S07]  /*14250*/  VIADD R5, R2, 0xfffffffd ;  /* 0xfffffffd02057836 */ /* 0x004fce0000000000 */
.L_x_8360:
[----:B------:R-:W-:Y:S05]  /*14260*/  BSYNC B1 ;  /* 0x0000000000017941 */ /* 0x000fea0003800000 */
.L_x_8359:
[----:B------:R-:W-:-:S05]  /*14270*/  IMAD.MOV R2, RZ, RZ, -R9 ;  /* 0x000000ffff027224 */ /* 0x000fca00078e0a09 */
[----:B------:R-:W-:-:S13]  /*14280*/  ISETP.NE.AND P0, PT, R3, R2, PT ;  /* 0x000000020300720c */ /* 0x000fda0003f05270 */
[----:B------:R-:W-:Y:S05]  /*14290*/  @!P0 BRA `(.L_x_8358) ;  /* 0x0000000c008c8947 */ /* 0x000fea0003800000 */
.L_x_8382:
        /* <DEDUP_REMOVED lines=10> */
[----:B------:R-:W-:Y:S01]  /*14340*/  ISETP.NE.U32.AND P0, PT, RZ, UR38, PT ;  /* 0x00000026ff007c0c */ /* 0x000fe2000bf05070 */
[----:B------:R-:W-:-:S03]  /*14350*/  IMAD.MOV.U32 R11, RZ, RZ, R5 ;  /* 0x000000ffff0b7224 */ /* 0x000fc600078e0005 */
[----:B------:R-:W-:-:S13]  /*14360*/  ISETP.NE.AND.EX P0, PT, RZ, UR39, PT, P0 ;  /* 0x00000027ff007c0c */ /* 0x000fda000bf05300 */
[----:B------:R-:W-:Y:S05]  /*14370*/  @!P0 BRA `(.L_x_8370) ;  /* 0x0000000000408947 */ /* 0x000fea0003800000 */
[----:B------:R-:W2:Y:S02]  /*14380*/  LDC R6, c[0x0][0x41c] ;  /* 0x00010700ff067b82 */ /* 0x000ea40000000800 */
        /* <DEDUP_REMOVED lines=15> */
.L_x_8370:
[----:B------:R-:W3:Y:S01]  /*14480*/  S2R R3, SR_CgaCtaId ;  /* 0x0000000000037919 */ /* 0x000ee20000008800 */
[----:B------:R-:W-:Y:S02]  /*14490*/  MOV R2, 0x400 ;  /* 0x0000040000027802 */ /* 0x000fe40000000f00 */
[----:B--2---:R-:W-:Y:S02]  /*144a0*/  SHF.L.U32 R7, R10, 0x1f, RZ ;  /* 0x0000001f0a077819 */ /* 0x004fe400000006ff */
[----:B---3--:R-:W-:-:S05]  /*144b0*/  LEA R2, R3, R2, 0x18 ;  /* 0x0000000203027211 */ /* 0x008fca00078ec0ff */
[----:B------:R-:W-:-:S04]  /*144c0*/  IMAD R3, R9, 0x8, R2 ;  /* 0x0000000809037824 */ /* 0x000fc800078e0202 */
[----:B------:R-:W2:Y:S02]  /*144d0*/  SYNCS.PHASECHK.TRANS64.TRYWAIT P0, [R3+URZ+0x32440], R7 ;  /* 0x03244007030075a7 */ /* 0x000ea4000800017f */
[----:B--2---:R-:W-:Y:S05]  /*144e0*/  @!P0 BRA `(.L_x_8371) ;  /* 0x0000002800908947 */ /* 0x004fea0003800000 */
.L_x_8465:
        /* <DEDUP_REMOVED lines=11> */
.L_x_8372:
        /* <DEDUP_REMOVED lines=21> */
.L_x_8466:
        /* <DEDUP_REMOVED lines=8> */
.L_x_8374:
        /* <DEDUP_REMOVED lines=33> */
.L_x_8369:
[----:B------:R-:W-:Y:S05]  /*14980*/  BSYNC B1 ;  /* 0x0000000000017941 */ /* 0x000fea0003800000 */
.L_x_8368:
        /* <DEDUP_REMOVED lines=13> */
[----:B------:R-:W3:Y:S02]  /*14a60*/  LDC R6, c[0x0][0x41c] ;  /* 0x00010700ff067b82 */ /* 0x000ee40000000800 */
        /* <DEDUP_REMOVED lines=15> */
.L_x_8377:
[----:B------:R-:W4:Y:S01]  /*14b60*/  S2R R3, SR_CgaCtaId ;  /* 0x0000000000037919 */ /* 0x000f220000008800 */
[----:B------:R-:W-:Y:S02]  /*14b70*/  MOV R2, 0x400 ;  /* 0x0000040000027802 */ /* 0x000fe40000000f00 */
[----:B---3--:R-:W-:Y:S02]  /*14b80*/  SHF.L.U32 R7, R10, 0x1f, RZ ;  /* 0x0000001f0a077819 */ /* 0x008fe400000006ff */
[----:B----4-:R-:W-:-:S05]  /*14b90*/  LEA R2, R3, R2, 0x18 ;  /* 0x0000000203027211 */ /* 0x010fca00078ec0ff */
[----:B------:R-:W-:-:S04]  /*14ba0*/  IMAD R3, R11, 0x8, R2 ;  /* 0x000000080b037824 */ /* 0x000fc800078e0202 */
[----:B------:R-:W3:Y:S02]  /*14bb0*/  SYNCS.PHASECHK.TRANS64.TRYWAIT P0, [R3+URZ+0x32440], R7 ;  /* 0x03244007030075a7 */ /* 0x000ee4000800017f */
[----:B---3--:R-:W-:Y:S05]  /*14bc0*/  @!P0 BRA `(.L_x_8378) ;  /* 0x0000002400008947 */ /* 0x008fea0003800000 */
.L_x_8467:
        /* <DEDUP_REMOVED lines=11> */
.L_x_8379:
        /* <DEDUP_REMOVED lines=22> */
.L_x_8468:
        /* <DEDUP_REMOVED lines=8> */
.L_x_8381:
        /* <DEDUP_REMOVED lines=34> */
.L_x_8376:
[----:B------:R-:W-:Y:S05]  /*15080*/  BSYNC B1 ;  /* 0x0000000000017941 */ /* 0x000fea0003800000 */
.L_x_8375:
[C---:B------:R-:W-:Y:S01]  /*15090*/  ISETP.GT.AND P0, PT, R5.reuse, 0x1, PT ;  /* 0x000000010500780c */ /* 0x040fe20003f04270 */
[----:B------:R-:W-:-:S04]  /*150a0*/  VIADD R2, R5, 0xfffffffe ;  /* 0xfffffffe05027836 */ /* 0x000fc80000000000 */
[----:B------:R-:W-:-:S08]  /*150b0*/  IMAD.MOV.U32 R5, RZ, RZ, R2 ;  /* 0x000000ffff057224 */ /* 0x000fd000078e0002 */
[----:B------:R-:W-:Y:S05]  /*150c0*/  @P0 BRA `(.L_x_8382) ;  /* 0xfffffff000740947 */ /* 0x000fea000383ffff */
.L_x_8358:
[----:B------:R-:W-:Y:S05]  /*150d0*/  BSYNC B0 ;  /* 0x0000000000007941 */ /* 0x000fea0003800000 */
.L_x_8357:
        /* <DEDUP_REMOVED lines=23> */
.L_x_8384:
[----:B------:R-:W-:Y:S05]  /*15250*/  BSYNC B0 ;  /* 0x0000000000007941 */ /* 0x000fea0003800000 */
.L_x_8383:
[----:B---3--:R-:W3:Y:S02]  /*15260*/  LDL.LU R2, [R1+0x8] ;  /* 0x0000080001027983 */ /* 0x008ee40000300800 */
[----:B---3--:R-:W-:-:S05]  /*15270*/  LOP3.LUT R2, R2, R0, RZ, 0x3c, !PT ;  /* 0x0000000002027212 */ /* 0x008fca00078e3cff */
[----:B------:R3:W-:Y:S02]  /*15280*/  STL [R1+0x8], R2 ;  /* 0x0000080201007387 */ /* 0x0007e40000100800 */
.L_x_8339:
[----:B------:R-:W-:Y:S05]  /*15290*/  BSYNC B6 ;  /* 0x0000000000067941 */ /* 0x000fea0003800000 */
.L_x_8337:
[----:B------:R-:W-:-:S03]  /*152a0*/  UMOV UR4, 0xffffffff ;  /* 0xffffffff00047882 */ /* 0x000fc60000000000 */
[----:B------:R-:W-:Y:S05]  /*152b0*/  BRA.DIV UR4, `(.L_x_8385) ;  /* 0x0000001e046c7947 */ /* 0x000fea000b800000 */
[----:B0-----:R0:W4:Y:S04]  /*152c0*/  SHFL.IDX PT, R4, R16, RZ, 0x1f ;  /* 0x00001fff10047589 */ /* 0x00112800000e0000 */
[----:B------:R0:W0:Y:S02]  /*152d0*/  SHFL.IDX PT, R5, R16, 0x1, 0x1f ;  /* 0x00201f0010057f89 */ /* 0x00002400000e0000 */
.L_x_8472:
        /* <DEDUP_REMOVED lines=13> */
.L_x_8387:
[----:B------:R-:W-:Y:S05]  /*153b0*/  BSYNC B0 ;  /* 0x0000000000007941 */ /* 0x000fea0003800000 */
.L_x_8386:
        /* <DEDUP_REMOVED lines=9> */
[----:B-1-3--:R-:W-:Y:S02]  /*15450*/  SEL R2, R14, RZ, P1 ;  /* 0x000000ff0e027207 */ /* 0x00afe40000800000 */
        /* <DEDUP_REMOVED lines=13> */
.L_x_8480:
[----:B------:R-:W-:Y:S02]  /*15530*/  ULDC UR4, c[0x0][0xd10] ;  /* 0x0003440000047ab9 */ /* 0x000fe40000000800 */
[----:B------:R-:W-:-:S04]  /*15540*/  IMAD.U32 R16, RZ, RZ, UR4 ;  /* 0x00000004ff107e24 */ /* 0x000fc8000f8e00ff */
[----:B-1----:R-:W-:-:S04]  /*15550*/  IMAD R2, R14, R16, RZ ;  /* 0x000000100e027224 */ /* 0x002fc800078e02ff */
[----:B------:R-:W-:-:S05]  /*15560*/  IMAD.IADD R5, R5, 0x1, R2 ;  /* 0x0000000105057824 */ /* 0x000fca00078e0202 */
[----:B----4-:R-:W-:-:S13]  /*15570*/  ISETP.GT.AND P0, PT, R5, R4, PT ;  /* 0x000000040500720c */ /* 0x010fda0003f04270 */
[----:B------:R-:W-:Y:S05]  /*15580*/  @P0 BRA `(.L_x_8389) ;  /* 0x0000000000b40947 */ /* 0x000fea0003800000 */
[----:B------:R-:W1:Y:S02]  /*15590*/  LDC R0, c[0x0][0xd14] ;  /* 0x00034500ff007b82 */ /* 0x000e640000000800 */
.L_x_8394:
        /* <DEDUP_REMOVED lines=14> */
.L_x_8392:
[----:B------:R-:W-:Y:S05]  /*15680*/  BSYNC B0 ;  /* 0x0000000000007941 */ /* 0x000fea0003800000 */
.L_x_8391:
        /* <DEDUP_REMOVED lines=23> */
.L_x_8488:
[----:B------:R-:W-:Y:S02]  /*15800*/  ULDC UR4, c[0x0][0xd10] ;  /* 0x0003440000047ab9 */ /* 0x000fe40000000800 */
[----:B------:R-:W-:-:S04]  /*15810*/  IMAD.U32 R16, RZ, RZ, UR4 ;  /* 0x00000004ff107e24 */ /* 0x000fc8000f8e00ff */
[----:B-1----:R-:W-:-:S04]  /*15820*/  IMAD R2, R14, R16, RZ ;  /* 0x000000100e027224 */ /* 0x002fc800078e02ff */
[----:B------:R-:W-:-:S05]  /*15830*/  IMAD.IADD R5, R2, 0x1, R5 ;  /* 0x0000000102057824 */ /* 0x000fca00078e0205 */
[----:B------:R-:W-:-:S13]  /*15840*/  ISETP.GT.AND P0, PT, R5, R4, PT ;  /* 0x000000040500720c */ /* 0x000fda0003f04270 */
[----:B------:R-:W-:Y:S05]  /*15850*/  @!P0 BRA `(.L_x_8394) ;  /* 0xfffffffc00508947 */ /* 0x000fea000383ffff */
.L_x_8389:
        /* <DEDUP_REMOVED lines=8> */
.L_x_8492:
[----:B------:R-:W-:Y:S01]  /*158e0*/  ISETP.NE.AND P0, PT, R6, RZ, PT ;  /* 0x000000ff0600720c */ /* 0x000fe20003f05270 */
[----:B------:R-:W-:-:S12]  /*158f0*/  IMAD.MOV.U32 R14, RZ, RZ, RZ ;  /* 0x000000ffff0e7224 */ /* 0x000fd800078e00ff */
[----:B------:R-:W-:Y:S05]  /*15900*/  @!P0 BRA `(.L_x_8396) ;  /* 0x0000000000108947 */ /* 0x000fea0003800000 */
[----:B------:R-:W-:Y:S01]  /*15910*/  UMOV UR4, 0xffffffff ;  /* 0xffffffff00047882 */ /* 0x000fe20000000000 */
[----:B------:R-:W-:Y:S02]  /*15920*/  VIADD R12, R5, 0xffffffff ;  /* 0xffffffff050c7836 */ /* 0x000fe40000000000 */
[----:B------:R-:W-:Y:S05]  /*15930*/  BRA.DIV UR4, `(.L_x_8397) ;  /* 0x0000002204007947 */ /* 0x000fea000b800000 */
[----:B------:R4:W0:Y:S02]  /*15940*/  SHFL.IDX PT, R14, R3, R12, 0x1f ;  /* 0x00001f0c030e7589 */ /* 0x00082400000e0000 */
.L_x_8396:
[----:B---3--:R-:W-:Y:S01]  /*15950*/  IABS R6, R17 ;  /* 0x0000001100067213 */ /* 0x008fe20000000000 */
[----:B0-----:R-:W-:Y:S02]  /*15960*/  IMAD R16, R14, R16, R2 ;  /* 0x000000100e107224 */ /* 0x001fe400078e0202 */
[----:B------:R-:W-:Y:S01]  /*15970*/  IMAD.MOV.U32 R2, RZ, RZ, RZ ;  /* 0x000000ffff027224 */ /* 0x000fe200078e00ff */
[----:B------:R-:W0:Y:S01]  /*15980*/  I2F.RP R7, R6 ;  /* 0x0000000600077306 */ /* 0x000e220000209400 */
[----:B------:R-:W-:-:S07]  /*15990*/  IMAD.IADD R19, R5, 0x1, R19 ;  /* 0x0000000105137824 */ /* 0x000fce00078e0213 */
[----:B0-----:R-:W0:Y:S02]  /*159a0*/  MUFU.RCP R7, R7 ;  /* 0x0000000700077308 */ /* 0x001e240000001000 */
[----:B0-----:R-:W-:-:S06]  /*159b0*/  VIADD R8, R7, 0xffffffe ;  /* 0x0ffffffe07087836 */ /* 0x001fcc0000000000 */
[----:B----4-:R-:W0:Y:S02]  /*159c0*/  F2I.FTZ.U32.TRUNC.NTZ R3, R8 ;  /* 0x0000000800037305 */ /* 0x010e24000021f000 */
        /* <DEDUP_REMOVED lines=23> */
.L_x_8390:
[----:B------:R-:W-:Y:S01]  /*15b40*/  UMOV UR4, URZ ;  /* 0x0000003f00047c82 */ /* 0x000fe20008000000 */
[----:B------:R-:W-:Y:S01]  /*15b50*/  UMOV UR5, URZ ;  /* 0x0000003f00057c82 */ /* 0x000fe20008000000 */
[----:B------:R-:W-:Y:S01]  /*15b60*/  ULDC UR6, c[0x0][0xd14] ;  /* 0x0003450000067ab9 */ /* 0x000fe20000000800 */
[----:B------:R-:W-:Y:S02]  /*15b70*/  IMAD.MOV.U32 R16, RZ, RZ, R4 ;  /* 0x000000ffff107224 */ /* 0x000fe400078e0004 */
[----:B------:R-:W-:Y:S02]  /*15b80*/  IMAD.U32 R17, RZ, RZ, UR4 ;  /* 0x00000004ff117e24 */ /* 0x000fe4000f8e00ff */
[----:B------:R-:W-:Y:S02]  /*15b90*/  IMAD.U32 R18, RZ, RZ, UR5 ;  /* 0x00000005ff127e24 */ /* 0x000fe4000f8e00ff */
[----:B------:R-:W-:-:S07]  /*15ba0*/  IMAD.U32 R19, RZ, RZ, UR6 ;  /* 0x00000006ff137e24 */ /* 0x000fce000f8e00ff */
.L_x_8398:
        /* <DEDUP_REMOVED lines=12> */
.L_x_8317:
[----:B------:R-:W4:Y:S01]  /*15c70*/  S2R R3, SR_CgaCtaId ;  /* 0x0000000000037919 */ /* 0x000f220000008800 */
[----:B------:R-:W-:Y:S01]  /*15c80*/  UIADD3 UR4, UR50, 0x1, URZ ;  /* 0x0000000132047890 */ /* 0x000fe2000fffe03f */
[----:B0-----:R-:W-:-:S03]  /*15c90*/  MOV R0, 0x400 ;  /* 0x0000040000007802 */ /* 0x001fc60000000f00 */
[----:B------:R-:W-:-:S04]  /*15ca0*/  ULEA.HI UR5, UR4, UR4, URZ, 0x1 ;  /* 0x0000000404057291 */ /* 0x000fc8000f8f083f */
[----:B------:R-:W-:-:S04]  /*15cb0*/  ULOP3.LUT UR5, UR5, 0xfffffffe, URZ, 0xc0, !UPT ;  /* 0xfffffffe05057892 */ /* 0x000fc8000f8ec03f */
[----:B------:R-:W-:Y:S01]  /*15cc0*/  UIADD3 UR5, UR4, -UR5, URZ ;  /* 0x8000000504057290 */ /* 0x000fe2000fffe03f */
[----:B----4-:R-:W-:-:S05]  /*15cd0*/  LEA R0, R3, R0, 0x18 ;  /* 0x0000000003007211 */ /* 0x010fca00078ec0ff */
[----:B------:R-:W-:-:S05]  /*15ce0*/  IMAD.U32 R3, RZ, RZ, UR5 ;  /* 0x00000005ff037e24 */ /* 0x000fca000f8e00ff */
[----:B------:R-:W-:-:S04]  /*15cf0*/  SHF.L.U32 R3, R3, 0x1f, RZ ;  /* 0x0000001f03037819 */ /* 0x000fc800000006ff */
[----:B------:R-:W0:Y:S02]  /*15d00*/  SYNCS.PHASECHK.TRANS64.TRYWAIT P0, [R0+URZ+0x32420], R3 ;  /* 0x03242003000075a7 */ /* 0x000e24000800017f */
[----:B0-----:R-:W-:Y:S05]  /*15d10*/  @!P0 BRA `(.L_x_8400) ;  /* 0x0000001c002c8947 */ /* 0x001fea0003800000 */
.L_x_8495:
[----:B------:R-:W-:-:S03]  /*15d20*/  UMOV UR4, 0xffffffff ;  /* 0xffffffff00047882 */ /* 0x000fc60000000000 */
[----:B------:R-:W-:Y:S05]  /*15d30*/  BRA.DIV UR4, `(.L_x_8401) ;  /* 0x0000001e04387947 */ /* 0x000fea000b800000 */
[----:B---3--:R-:W3:Y:S02]  /*15d40*/  S2R R2, SR_TID.X ;  /* 0x0000000000027919 */ /* 0x008ee40000002100 */
[----:B---3--:R-:W-:-:S04]  /*15d50*/  SHF.R.U32.HI R2, RZ, 0x5, R2 ;  /* 0x00000005ff027819 */ /* 0x008fc80000011602 */
[----:B------:R-:W-:-:S05]  /*15d60*/  LOP3.LUT R2, R2, 0x3, RZ, 0xc0, !PT ;  /* 0x0000000302027812 */ /* 0x000fca00078ec0ff */
[----:B------:R3:W4:Y:S02]  /*15d70*/  SHFL.IDX PT, R14, R2, RZ, 0x1f ;  /* 0x00001fff020e7589 */ /* 0x00072400000e0000 */
.L_x_8498:
[----:B----4-:R-:W-:-:S13]  /*15d80*/  ISETP.NE.AND P0, PT, R14, RZ, PT ;  /* 0x000000ff0e00720c */ /* 0x010fda0003f05270 */
[----:B------:R-:W-:Y:S05]  /*15d90*/  @P0 BRA `(.L_x_8174) ;  /* 0x00000000009c0947 */ /* 0x000fea0003800000 */
[----:B------:R-:W-:-:S03]  /*15da0*/  UMOV UR4, 0xffffffff ;  /* 0xffffffff00047882 */ /* 0x000fc60000000000 */
[----:B------:R-:W-:Y:S05]  /*15db0*/  BRA.DIV UR4, `(.L_x_8402) ;  /* 0x0000001e044c7947 */ /* 0x000fea000b800000 */
[----:B------:R-:W-:-:S13]  /*15dc0*/  ELECT P6, URZ, PT ;  /* 0x00000000003f782f */ /* 0x000fda00038c0000 */
.L_x_8501:
[----:B------:R-:W-:Y:S05]  /*15dd0*/  @!P6 BRA `(.L_x_8174) ;  /* 0x00000000008ce947 */ /* 0x000fea0003800000 */
[----:B---3--:R-:W3:Y:S02]  /*15de0*/  LDL R2, [R1+0x80] ;  /* 0x0000800001027983 */ /* 0x008ee40000100800 */
[----:B---3--:R-:W-:-:S13]  /*15df0*/  R2UR UR4, R2 ;  /* 0x00000000020472ca */ /* 0x008fda00000e0000 */
[----:B------:R-:W-:-:S06]  /*15e00*/  ULOP3.LUT UR4, UR4, 0x2, URZ, 0xfc, !UPT ;  /* 0x0000000204047892 */ /* 0x000fcc000f8efc3f */
[----:B------:R-:W-:-:S05]  /*15e10*/  IMAD.U32 R2, RZ, RZ, UR4 ;  /* 0x00000004ff027e24 */ /* 0x000fca000f8e00ff */
[----:B------:R-:W-:-:S13]  /*15e20*/  ISETP.NE.AND P2, PT, R2, 0x3, PT ;  /* 0x000000030200780c */ /* 0x000fda0003f45270 */
[----:B------:R-:W-:Y:S05]  /*15e30*/  @!P2 BRA `(.L_x_8403) ;  /* 0x000000000004a947 */ /* 0x000fea0003800000 */
[----:B------:R-:W-:Y:S01]  /*15e40*/  BPT.TRAP 0x1 ;  /* 0x000000040000795c */ /* 0x000fe20000300000 */
.L_x_8403:
[----:B0-----:R-:W3:Y:S04]  /*15e50*/  LDL R3, [R1] ;  /* 0x0000000001037983 */ /* 0x001ee80000100800 */
[----:B------:R-:W1:Y:S01]  /*15e60*/  LDL.LU R7, [R1+0x8] ;  /* 0x0000080001077983 */ /* 0x000e620000300800 */
[----:B------:R-:W-:-:S04]  /*15e70*/  VIADD R2, R0, 0x32440 ;  /* 0x0003244000027836 */ /* 0x000fc80000000000 */
[C---:B---3--:R-:W-:Y:S02]  /*15e80*/  IMAD R6, R3.reuse, 0x8, R2 ;  /* 0x0000000803067824 */ /* 0x048fe400078e0202 */
[----:B------:R-:W-:Y:S01]  /*15e90*/  VIADD R3, R3, 0x1 ;  /* 0x0000000103037836 */ /* 0x000fe20000000000 */
[----:B-1----:R-:W-:-:S04]  /*15ea0*/  SHF.L.U32 R5, R7, 0x1f, RZ ;  /* 0x0000001f07057819 */ /* 0x002fc800000006ff */
        /* <DEDUP_REMOVED lines=8> */
.L_x_8502:
[----:B------:R-:W1:Y:S02]  /*15f30*/  SYNCS.PHASECHK.TRANS64.TRYWAIT P0, [R7+URZ], R2 ;  /* 0x00000002070075a7 */ /* 0x000e64000800017f */
[----:B-1----:R-:W-:Y:S05]  /*15f40*/  @!P0 BRA `(.L_x_8405) ;  /* 0x0000001c001c8947 */ /* 0x002fea0003800000 */
.L_x_8503:
[----:B------:R-:W-:Y:S05]  /*15f50*/  @!P2 BRA `(.L_x_8406) ;  /* 0x000000000004a947 */ /* 0x000fea0003800000 */
[----:B------:R-:W-:Y:S01]  /*15f60*/  BPT.TRAP 0x1 ;  /* 0x000000040000795c */ /* 0x000fe20000300000 */
.L_x_8406:
[----:B------:R-:W3:Y:S01]  /*15f70*/  LDL.LU R4, [R1] ;  /* 0x0000000001047983 */ /* 0x000ee20000300800 */
[----:B------:R-:W-:-:S04]  /*15f80*/  VIADD R0, R0, 0x32460 ;  /* 0x0003246000007836 */ /* 0x000fc80000000000 */
[----:B---3--:R-:W-:-:S04]  /*15f90*/  IMAD R4, R4, 0x8, R0 ;  /* 0x0000000804047824 */ /* 0x008fc800078e0200 */
[----:B------:R-:W3:Y:S02]  /*15fa0*/  SYNCS.PHASECHK.TRANS64.TRYWAIT P0, [R4+URZ], R5 ;  /* 0x00000005040075a7 */ /* 0x000ee4000800017f */
[----:B---3--:R-:W-:Y:S05]  /*15fb0*/  @!P0 BRA `(.L_x_8407) ;  /* 0x0000001c00148947 */ /* 0x008fea0003800000 */
.L_x_8504:
[----:B------:R-:W-:-:S07]  /*15fc0*/  IMAD R3, R3, 0x8, R0 ;  /* 0x0000000803037824 */ /* 0x000fce00078e0200 */
.L_x_8408:
[----:B----4-:R4:W0:Y:S02]  /*15fd0*/  SYNCS.PHASECHK.TRANS64.TRYWAIT P0, [R3+URZ], R2 ;  /* 0x00000002030075a7 */ /* 0x010824000800017f */
[----:B0-----:R-:W-:Y:S05]  /*15fe0*/  @!P0 NANOSLEEP.SYNCS 0x989680 ;  /* 0x009896800000895d */ /* 0x001fea0003900000 */
[----:B------:R-:W0:Y:S02]  /*15ff0*/  @!P0 SYNCS.PHASECHK.TRANS64 P0, [R3+URZ], R2 ;  /* 0x00000002030085a7 */ /* 0x000e24000800007f */
[----:B0-----:R-:W-:Y:S05]  /*16000*/  @!P0 BRA `(.L_x_8408) ;  /* 0xfffffffc00f08947 */ /* 0x001fea000383ffff */
.L_x_8174:
[----:B------:R-:W-:Y:S05]  /*16010*/  BSYNC B7 ;  /* 0x0000000000077941 */ /* 0x000fea0003800000 */
.L_x_8171:
[----:B------:R-:W-:Y:S05]  /*16020*/  EXIT ;  /* 0x000000000000794d */ /* 0x000fea0003800000 */
.L_x_8192:
[----:B0-----:R0:W1:Y:S02]  /*16030*/  SYNCS.PHASECHK.TRANS64.TRYWAIT P6, [R95+URZ+0x32490], R110 ;  /* 0x0324906e5f0075a7 */ /* 0x00106400080c017f */
[----:B-1----:R-:W-:Y:S05]  /*16040*/  @!P6 NANOSLEEP.SYNCS 0x989680 ;  /* 0x009896800000e95d */ /* 0x002fea0003900000 */
[----:B------:R-:W1:Y:S02]  /*16050*/  @!P6 SYNCS.PHASECHK.TRANS64 P6, [R95+URZ+0x32490], R110 ;  /* 0x0324906e5f00e5a7 */ /* 0x000e6400080c007f */
[----:B-1----:R-:W-:Y:S05]  /*16060*/  @!P6 BRA `(.L_x_8192) ;  /* 0xfffffffc00f0e947 */ /* 0x002fea000383ffff */
[----:B------:R-:W-:Y:S05]  /*16070*/  BRA `(.L_x_8409) ;  /* 0xfffffec800f47947 */ /* 0x000fea000383ffff */
.L_x_8210:
[----:B0-----:R0:W1:Y:S02]  /*16080*/  SYNCS.PHASECHK.TRANS64.TRYWAIT P5, [R95+URZ+0x32490], R110 ;  /* 0x0324906e5f0075a7 */ /* 0x00106400080a017f */
[----:B-1----:R-:W-:Y:S05]  /*16090*/  @!P5 NANOSLEEP.SYNCS 0x989680 ;  /* 0x009896800000d95d */ /* 0x002fea0003900000 */
[----:B------:R-:W1:Y:S02]  /*160a0*/  @!P5 SYNCS.PHASECHK.TRANS64 P5, [R95+URZ+0x32490], R110 ;  /* 0x0324906e5f00d5a7 */ /* 0x000e6400080a007f */
[----:B-1----:R-:W-:Y:S05]  /*160b0*/  @!P5 BRA `(.L_x_8210) ;  /* 0xfffffffc00f0d947 */ /* 0x002fea000383ffff */
[----:B------:R-:W-:Y:S05]  /*160c0*/  BRA `(.L_x_8410) ;  /* 0xfffffedc00b07947 */ /* 0x000fea000383ffff */
.L_x_8219:
[----:B0-----:R0:W1:Y:S02]  /*160d0*/  SYNCS.PHASECHK.TRANS64.TRYWAIT P4, [R95+URZ+0x32490], R110 ;  /* 0x0324906e5f0075a7 */ /* 0x001064000808017f */
[----:B-1----:R-:W-:Y:S05]  /*160e0*/  @!P4 NANOSLEEP.SYNCS 0x989680 ;  /* 0x009896800000c95d */ /* 0x002fea0003900000 */
[----:B------:R-:W1:Y:S02]  /*160f0*/  @!P4 SYNCS.PHASECHK.TRANS64 P4, [R95+URZ+0x32490], R110 ;  /* 0x0324906e5f00c5a7 */ /* 0x000e64000808007f */
[----:B-1----:R-:W-:Y:S05]  /*16100*/  @!P4 BRA `(.L_x_8219) ;  /* 0xfffffffc00f0c947 */ /* 0x002fea000383ffff */
[----:B------:R-:W-:Y:S05]  /*16110*/  BRA `(.L_x_8411) ;  /* 0xfffffeec00d87947 */ /* 0x000fea000383ffff */
.L_x_8225:
[----:B-1----:R1:W2:Y:S02]  /*16120*/  SYNCS.PHASECHK.TRANS64.TRYWAIT P3, [R95+URZ+0x324b0], R110 ;  /* 0x0324b06e5f0075a7 */ /* 0x0022a4000806017f */
[----:B--2---:R-:W-:Y:S05]  /*16130*/  @!P3 NANOSLEEP.SYNCS 0x989680 ;  /* 0x009896800000b95d */ /* 0x004fea0003900000 */
[----:B------:R-:W2:Y:S02]  /*16140*/  @!P3 SYNCS.PHASECHK.TRANS64 P3, [R95+URZ+0x324b0], R110 ;  /* 0x0324b06e5f00b5a7 */ /* 0x000ea4000806007f */
[----:B--2---:R-:W-:Y:S05]  /*16150*/  @!P3 BRA `(.L_x_8225) ;  /* 0xfffffffc00f0b947 */ /* 0x004fea000383ffff */
[----:B------:R-:W-:Y:S05]  /*16160*/  BRA `(.L_x_8412) ;  /* 0xfffffef000647947 */ /* 0x000fea000383ffff */
.L_x_8233:
        /* <DEDUP_REMOVED lines=8> */
.L_x_8414:
[----:B------:R-:W-:Y:S05]  /*161f0*/  BSYNC B0 ;  /* 0x0000000000007941 */ /* 0x000fea0003800000 */
.L_x_8413:
[----:B------:R-:W-:Y:S05]  /*16200*/  BRA `(.L_x_8415) ;  /* 0xfffffefc00187947 */ /* 0x000fea000383ffff */
.L_x_8247:
        /* <DEDUP_REMOVED lines=8> */
.L_x_8417:
[----:B------:R-:W-:Y:S05]  /*16290*/  BSYNC B1 ;  /* 0x0000000000017941 */ /* 0x000fea0003800000 */
.L_x_8416:
[----:B------:R-:W-:Y:S05]  /*162a0*/  BRA `(.L_x_8418) ;  /* 0xffffff0400047947 */ /* 0x000fea000383ffff */
.L_x_8248:
        /* <DEDUP_REMOVED lines=8> */
.L_x_8420:
[----:B------:R-:W-:Y:S05]  /*16330*/  BSYNC B1 ;  /* 0x0000000000017941 */ /* 0x000fea0003800000 */
.L_x_8419:
[----:B------:R-:W-:Y:S05]  /*16340*/  BRA `(.L_x_8421) ;  /* 0xffffff0000e87947 */ /* 0x000fea000383ffff */
.L_x_8249:
        /* <DEDUP_REMOVED lines=8> */
.L_x_8423:
[----:B------:R-:W-:Y:S05]  /*163d0*/  BSYNC B1 ;  /* 0x0000000000017941 */ /* 0x000fea0003800000 */
.L_x_8422:
[----:B------:R-:W-:Y:S05]  /*163e0*/  BRA `(.L_x_8424) ;  /* 0xffffff0000cc7947 */ /* 0x000fea000383ffff */
.L_x_8250:
        /* <DEDUP_REMOVED lines=8> */
.L_x_8426:
[----:B------:R-:W-:Y:S05]  /*16470*/  BSYNC B1 ;  /* 0x0000000000017941 */ /* 0x000fea0003800000 */
.L_x_8425:
[----:B------:R-:W-:Y:S05]  /*16480*/  BRA `(.L_x_8427) ;  /* 0xffffff0000b07947 */ /* 0x000fea000383ffff */
.L_x_8252:
[----:B--2---:R2:W3:Y:S02]  /*16490*/  SYNCS.PHASECHK.TRANS64.TRYWAIT P1, [R18+URZ+0x32400], R7 ;  /* 0x03240007120075a7 */ /* 0x0044e4000802017f */
[----:B---3--:R-:W-:Y:S05]  /*164a0*/  @!P1 NANOSLEEP.SYNCS 0x989680 ;  /* 0x009896800000995d */ /* 0x008fea0003900000 */
[----:B------:R-:W3:Y:S02]  /*164b0*/  @!P1 SYNCS.PHASECHK.TRANS64 P1, [R18+URZ+0x32400], R7 ;  /* 0x03240007120095a7 */ /* 0x000ee4000802007f */
[----:B---3--:R-:W-:Y:S05]  /*164c0*/  @!P1 BRA `(.L_x_8252) ;  /* 0xfffffffc00f09947 */ /* 0x008fea000383ffff */
[----:B------:R-:W-:Y:S05]  /*164d0*/  BRA `(.L_x_8428) ;  /* 0xffffff0400107947 */ /* 0x000fea000383ffff */
.L_x_8260:
        /* <DEDUP_REMOVED lines=8> */
.L_x_8430:
[----:B------:R-:W-:Y:S05]  /*16560*/  BSYNC B1 ;  /* 0x0000000000017941 */ /* 0x000fea0003800000 */
.L_x_8429:
[----:B------:R-:W-:Y:S05]  /*16570*/  BRA `(.L_x_8431) ;  /* 0xffffff0c00dc7947 */ /* 0x000fea000383ffff */
.L_x_8261:
        /* <DEDUP_REMOVED lines=8> */
.L_x_8433:
[----:B------:R-:W-:Y:S05]  /*16600*/  BSYNC B1 ;  /* 0x0000000000017941 */ /* 0x000fea0003800000 */
.L_x_8432:
[----:B------:R-:W-:Y:S05]  /*16610*/  BRA `(.L_x_8434) ;  /* 0xffffff0c00c07947 */ /* 0x000fea000383ffff */
.L_x_8262:
        /* <DEDUP_REMOVED lines=8> */
.L_x_8436:
[----:B------:R-:W-:Y:S05]  /*166a0*/  BSYNC B1 ;  /* 0x0000000000017941 */ /* 0x000fea0003800000 */
.L_x_8435:
[----:B------:R-:W-:Y:S05]  /*166b0*/  BRA `(.L_x_8437) ;  /* 0xffffff0c00a47947 */ /* 0x000fea000383ffff */
.L_x_8263:
        /* <DEDUP_REMOVED lines=8> */
.L_x_8439:
[----:B------:R-:W-:Y:S05]  /*16740*/  BSYNC B1 ;  /* 0x0000000000017941 */ /* 0x000fea0003800000 */
.L_x_8438:
[----:B------:R-:W-:Y:S05]  /*16750*/  BRA `(.L_x_8440) ;  /* 0xffffff0c00887947 */ /* 0x000fea000383ffff */
.L_x_8265:
[----:B--2---:R2:W3:Y:S02]  /*16760*/  SYNCS.PHASECHK.TRANS64.TRYWAIT P1, [R18+URZ+0x32400], R3 ;  /* 0x03240003120075a7 */ /* 0x0044e4000802017f */
[----:B---3--:R-:W-:Y:S05]  /*16770*/  @!P1 NANOSLEEP.SYNCS 0x989680 ;  /* 0x009896800000995d */ /* 0x008fea0003900000 */
[----:B------:R-:W3:Y:S02]  /*16780*/  @!P1 SYNCS.PHASECHK.TRANS64 P1, [R18+URZ+0x32400], R3 ;  /* 0x03240003120095a7 */ /* 0x000ee4000802007f */
[----:B---3--:R-:W-:Y:S05]  /*16790*/  @!P1 BRA `(.L_x_8265) ;  /* 0xfffffffc00f09947 */ /* 0x008fea000383ffff */
[----:B------:R-:W-:Y:S05]  /*167a0*/  BRA `(.L_x_8441) ;  /* 0xffffff0c00e87947 */ /* 0x000fea000383ffff */
.L_x_8271:
[----:B--2---:R2:W3:Y:S02]  /*167b0*/  SYNCS.PHASECHK.TRANS64.TRYWAIT P1, [R3+URZ+0x32430], R6 ;  /* 0x03243006030075a7 */ /* 0x0044e4000802017f */
[----:B---3--:R-:W-:Y:S05]  /*167c0*/  @!P1 NANOSLEEP.SYNCS 0x989680 ;  /* 0x009896800000995d */ /* 0x008fea0003900000 */
[----:B------:R-:W3:Y:S02]  /*167d0*/  @!P1 SYNCS.PHASECHK.TRANS64 P1, [R3+URZ+0x32430], R6 ;  /* 0x03243006030095a7 */ /* 0x000ee4000802007f */
[----:B---3--:R-:W-:Y:S05]  /*167e0*/  @!P1 BRA `(.L_x_8271) ;  /* 0xfffffffc00f09947 */ /* 0x008fea000383ffff */
[----:B------:R-:W-:Y:S05]  /*167f0*/  BRA `(.L_x_8270) ;  /* 0xffffff1c000c7947 */ /* 0x000fea000383ffff */
.L_x_8273:
[----:B---3--:R3:W4:Y:S02]  /*16800*/  SYNCS.PHASECHK.TRANS64.TRYWAIT P1, [R18+URZ+0x32410], R5 ;  /* 0x03241005120075a7 */ /* 0x008724000802017f */
[----:B----4-:R-:W-:Y:S05]  /*16810*/  @!P1 NANOSLEEP.SYNCS 0x989680 ;  /* 0x009896800000995d */ /* 0x010fea0003900000 */
[----:B------:R-:W4:Y:S02]  /*16820*/  @!P1 SYNCS.PHASECHK.TRANS64 P1, [R18+URZ+0x32410], R5 ;  /* 0x03241005120095a7 */ /* 0x000f24000802007f */
[----:B----4-:R-:W-:Y:S05]  /*16830*/  @!P1 BRA `(.L_x_8273) ;  /* 0xfffffffc00f09947 */ /* 0x010fea000383ffff */
[----:B------:R-:W-:Y:S05]  /*16840*/  BRA `(.L_x_8442) ;  /* 0xffffff1c00f47947 */ /* 0x000fea000383ffff */
.L_x_8278:
[----:B------:R0:W0:Y:S02]  /*16850*/  SYNCS.PHASECHK.TRANS64.TRYWAIT P2, [R3+URZ+0x32450], R6 ;  /* 0x03245006030075a7 */ /* 0x000024000804017f */
[----:B0-----:R-:W-:Y:S05]  /*16860*/  @!P2 NANOSLEEP.SYNCS 0x989680 ;  /* 0x009896800000a95d */ /* 0x001fea0003900000 */
[----:B------:R-:W0:Y:S02]  /*16870*/  @!P2 SYNCS.PHASECHK.TRANS64 P2, [R3+URZ+0x32450], R6 ;  /* 0x032450060300a5a7 */ /* 0x000e24000804007f */
[----:B0-----:R-:W-:Y:S05]  /*16880*/  @!P2 BRA `(.L_x_8278) ;  /* 0xfffffffc00f0a947 */ /* 0x001fea000383ffff */
[----:B------:R-:W-:Y:S05]  /*16890*/  BRA `(.L_x_8277) ;  /* 0xffffff2000147947 */ /* 0x000fea000383ffff */
.L_x_8283:
[----:B-1----:R1:W2:Y:S02]  /*168a0*/  SYNCS.PHASECHK.TRANS64.TRYWAIT P3, [R6+URZ+0x32430], R0 ;  /* 0x03243000060075a7 */ /* 0x0022a4000806017f */
[----:B--2---:R-:W-:Y:S05]  /*168b0*/  @!P3 NANOSLEEP.SYNCS 0x989680 ;  /* 0x009896800000b95d */ /* 0x004fea0003900000 */
[----:B------:R-:W2:Y:S02]  /*168c0*/  @!P3 SYNCS.PHASECHK.TRANS64 P3, [R6+URZ+0x32430], R0 ;  /* 0x032430000600b5a7 */ /* 0x000ea4000806007f */
[----:B--2---:R-:W-:Y:S05]  /*168d0*/  @!P3 BRA `(.L_x_8283) ;  /* 0xfffffffc00f0b947 */ /* 0x004fea000383ffff */
[----:B------:R-:W-:Y:S05]  /*168e0*/  BRA `(.L_x_8282) ;  /* 0xffffff4400207947 */ /* 0x000fea000383ffff */
.L_x_8288:
[----:B---3--:R3:W4:Y:S02]  /*168f0*/  SYNCS.PHASECHK.TRANS64.TRYWAIT P3, [R6+URZ+0x32450], R0 ;  /* 0x03245000060075a7 */ /* 0x008724000806017f */
[----:B----4-:R-:W-:Y:S05]  /*16900*/  @!P3 NANOSLEEP.SYNCS 0x989680 ;  /* 0x009896800000b95d */ /* 0x010fea0003900000 */
[----:B------:R-:W4:Y:S02]  /*16910*/  @!P3 SYNCS.PHASECHK.TRANS64 P3, [R6+URZ+0x32450], R0 ;  /* 0x032450000600b5a7 */ /* 0x000f24000806007f */
[----:B----4-:R-:W-:Y:S05]  /*16920*/  @!P3 BRA `(.L_x_8288) ;  /* 0xfffffffc00f0b947 */ /* 0x010fea000383ffff */
[----:B------:R-:W-:Y:S05]  /*16930*/  BRA `(.L_x_8287) ;  /* 0xffffff4400cc7947 */ /* 0x000fea000383ffff */
.L_x_8321:
        /* <DEDUP_REMOVED lines=11> */
.L_x_8444:
[----:B------:R-:W-:Y:S05]  /*169f0*/  BSYNC B1 ;  /* 0x0000000000017941 */ /* 0x000fea0003800000 */
.L_x_8443:
[----:B------:R-:W-:Y:S05]  /*16a00*/  BRA `(.L_x_8445) ;  /* 0xffffffac00c47947 */ /* 0x000fea000383ffff */
.L_x_8322:
[----:B------:R-:W-:Y:S01]  /*16a10*/  BSSY B1, `(.L_x_8446) ;  /* 0x0000006000017945 */ /* 0x000fe20003800000 */
[----:B------:R-:W-:-:S07]  /*16a20*/  IMAD.MOV.U32 R15, RZ, RZ, -0x1 ;  /* 0xffffffffff0f7424 */ /* 0x000fce00078e00ff */
[----:B-----5:R-:W-:Y:S05]  /*16a30*/  WARPSYNC.COLLECTIVE R15, `(.L_x_8447) ;  /* 0x000000000f0c7348 */ /* 0x020fea0003c00000 */
[----:B------:R-:W-:Y:S02]  /*16a40*/  ELECT P6, UR62, PT ;  /* 0x00000000003e782f */ /* 0x000fe400038c0000 */
[----:B------:R-:W-:Y:S01]  /*16a50*/  MOV R14, UR62 ;  /* 0x0000003e000e7c02 */ /* 0x000fe20008000f00 */
[----:B-----5:R-:W-:Y:S10]  /*16a60*/  ENDCOLLECTIVE ;  /* 0x000000000000791b */ /* 0x020ff40003800000 */
.L_x_8447:
[----:B------:R-:W-:Y:S05]  /*16a70*/  BSYNC B1 ;  /* 0x0000000000017941 */ /* 0x000fea0003800000 */
.L_x_8446:
[----:B------:R-:W-:Y:S05]  /*16a80*/  BRA `(.L_x_8448) ;  /* 0xffffffac00b07947 */ /* 0x000fea000383ffff */
.L_x_8323:
[----:B0-----:R0:W1:Y:S02]  /*16a90*/  SYNCS.PHASECHK.TRANS64.TRYWAIT P0, [R5+URZ+0x32420], R7 ;  /* 0x03242007050075a7 */ /* 0x001064000800017f */
[----:B-1----:R-:W-:Y:S05]  /*16aa0*/  @!P0 NANOSLEEP.SYNCS 0x989680 ;  /* 0x009896800000895d */ /* 0x002fea0003900000 */
[----:B------:R-:W1:Y:S02]  /*16ab0*/  @!P0 SYNCS.PHASECHK.TRANS64 P0, [R5+URZ+0x32420], R7 ;  /* 0x03242007050085a7 */ /* 0x000e64000800007f */
[----:B-1----:R-:W-:Y:S05]  /*16ac0*/  @!P0 BRA `(.L_x_8323) ;  /* 0xfffffffc00f08947 */ /* 0x002fea000383ffff */
[----:B------:R-:W-:Y:S05]  /*16ad0*/  BRA `(.L_x_8449) ;  /* 0xffffffac00c87947 */ /* 0x000fea000383ffff */
.L_x_8326:
[----:B0-----:R0:W1:Y:S02]  /*16ae0*/  SYNCS.PHASECHK.TRANS64.TRYWAIT P0, [R7+URZ+0x324a0], R9 ;  /* 0x0324a009070075a7 */ /* 0x001064000800017f */
[----:B-1----:R-:W-:Y:S05]  /*16af0*/  @!P0 NANOSLEEP.SYNCS 0x989680 ;  /* 0x009896800000895d */ /* 0x002fea0003900000 */
[----:B------:R-:W1:Y:S02]  /*16b00*/  @!P0 SYNCS.PHASECHK.TRANS64 P0, [R7+URZ+0x324a0], R9 ;  /* 0x0324a009070085a7 */ /* 0x000e64000800007f */
[----:B-1----:R-:W-:Y:S05]  /*16b10*/  @!P0 BRA `(.L_x_8326) ;  /* 0xfffffffc00f08947 */ /* 0x002fea000383ffff */
[----:B------:R-:W-:Y:S05]  /*16b20*/  BRA `(.L_x_8450) ;  /* 0xffffffac00d47947 */ /* 0x000fea000383ffff */
.L_x_8328:
[----:B-1----:R1:W2:Y:S02]  /*16b30*/  SYNCS.PHASECHK.TRANS64.TRYWAIT P0, [R7+URZ+0x324c0], R9 ;  /* 0x0324c009070075a7 */ /* 0x0022a4000800017f */
[----:B--2---:R-:W-:Y:S05]  /*16b40*/  @!P0 NANOSLEEP.SYNCS 0x989680 ;  /* 0x009896800000895d */ /* 0x004fea0003900000 */
[----:B------:R-:W2:Y:S02]  /*16b50*/  @!P0 SYNCS.PHASECHK.TRANS64 P0, [R7+URZ+0x324c0], R9 ;  /* 0x0324c009070085a7 */ /* 0x000ea4000800007f */
[----:B--2---:R-:W-:Y:S05]  /*16b60*/  @!P0 BRA `(.L_x_8328) ;  /* 0xfffffffc00f08947 */ /* 0x004fea000383ffff */
[----:B------:R-:W-:Y:S05]  /*16b70*/  BRA `(.L_x_8451) ;  /* 0xffffffb000387947 */ /* 0x000fea000383ffff */
.L_x_8332:
[----:B0-----:R0:W1:Y:S02]  /*16b80*/  SYNCS.PHASECHK.TRANS64.TRYWAIT P0, [R7+URZ+0x324a0], R8 ;  /* 0x0324a008070075a7 */ /* 0x001064000800017f */
[----:B-1----:R-:W-:Y:S05]  /*16b90*/  @!P0 NANOSLEEP.SYNCS 0x989680 ;  /* 0x009896800000895d */ /* 0x002fea0003900000 */
[----:B------:R-:W1:Y:S02]  /*16ba0*/  @!P0 SYNCS.PHASECHK.TRANS64 P0, [R7+URZ+0x324a0], R8 ;  /* 0x0324a008070085a7 */ /* 0x000e64000800007f */
[----:B-1----:R-:W-:Y:S05]  /*16bb0*/  @!P0 BRA `(.L_x_8332) ;  /* 0xfffffffc00f08947 */ /* 0x002fea000383ffff */
[----:B------:R-:W-:Y:S05]  /*16bc0*/  BRA `(.L_x_8452) ;  /* 0xffffffb400287947 */ /* 0x000fea000383ffff */
.L_x_8334:
[----:B-1----:R1:W2:Y:S02]  /*16bd0*/  SYNCS.PHASECHK.TRANS64.TRYWAIT P1, [R7+URZ+0x324c0], R8 ;  /* 0x0324c008070075a7 */ /* 0x0022a4000802017f */
[----:B--2---:R-:W-:Y:S05]  /*16be0*/  @!P1 NANOSLEEP.SYNCS 0x989680 ;  /* 0x009896800000995d */ /* 0x004fea0003900000 */
[----:B------:R-:W2:Y:S02]  /*16bf0*/  @!P1 SYNCS.PHASECHK.TRANS64 P1, [R7+URZ+0x324c0], R8 ;  /* 0x0324c008070095a7 */ /* 0x000ea4000802007f */
[----:B--2---:R-:W-:Y:S05]  /*16c00*/  @!P1 BRA `(.L_x_8334) ;  /* 0xfffffffc00f09947 */ /* 0x004fea000383ffff */
[----:B------:R-:W-:Y:S05]  /*16c10*/  BRA `(.L_x_8453) ;  /* 0xffffffb400847947 */ /* 0x000fea000383ffff */
.L_x_8344:
        /* <DEDUP_REMOVED lines=11> */
.L_x_8455:
[----:B------:R-:W-:Y:S05]  /*16cd0*/  BSYNC B0 ;  /* 0x0000000000007941 */ /* 0x000fea0003800000 */
.L_x_8454:
[----:B------:R-:W-:Y:S05]  /*16ce0*/  BRA `(.L_x_8456) ;  /* 0xffffffc000307947 */ /* 0x000fea000383ffff */
.L_x_8345:
[----:B------:R-:W-:Y:S01]  /*16cf0*/  BSSY B0, `(.L_x_8457) ;  /* 0x0000006000007945 */ /* 0x000fe20003800000 */
[----:B------:R-:W-:-:S07]  /*16d00*/  IMAD.MOV.U32 R15, RZ, RZ, -0x1 ;  /* 0xffffffffff0f7424 */ /* 0x000fce00078e00ff */
[----:B------:R-:W-:Y:S05]  /*16d10*/  WARPSYNC.COLLECTIVE R15, `(.L_x_8458) ;  /* 0x000000000f0c7348 */ /* 0x000fea0003c00000 */
[----:B------:R-:W-:Y:S02]  /*16d20*/  ELECT P6, UR62, PT ;  /* 0x00000000003e782f */ /* 0x000fe400038c0000 */
[----:B------:R-:W-:Y:S01]  /*16d30*/  MOV R14, UR62 ;  /* 0x0000003e000e7c02 */ /* 0x000fe20008000f00 */
[----:B------:R-:W-:Y:S10]  /*16d40*/  ENDCOLLECTIVE ;  /* 0x000000000000791b */ /* 0x000ff40003800000 */
.L_x_8458:
[----:B------:R-:W-:Y:S05]  /*16d50*/  BSYNC B0 ;  /* 0x0000000000007941 */ /* 0x000fea0003800000 */
.L_x_8457:
[----:B------:R-:W-:Y:S05]  /*16d60*/  BRA `(.L_x_8459) ;  /* 0xffffffc000287947 */ /* 0x000fea000383ffff */
.L_x_8348:
[----:B0-----:R0:W1:Y:S02]  /*16d70*/  SYNCS.PHASECHK.TRANS64.TRYWAIT P0, [R5+URZ+0x32440], R7 ;  /* 0x03244007050075a7 */ /* 0x001064000800017f */
[----:B-1----:R-:W-:Y:S05]  /*16d80*/  @!P0 NANOSLEEP.SYNCS 0x989680 ;  /* 0x009896800000895d */ /* 0x002fea0003900000 */
[----:B------:R-:W1:Y:S02]  /*16d90*/  @!P0 SYNCS.PHASECHK.TRANS64 P0, [R5+URZ+0x32440], R7 ;  /* 0x03244007050085a7 */ /* 0x000e64000800007f */
[----:B-1----:R-:W-:Y:S05]  /*16da0*/  @!P0 BRA `(.L_x_8348) ;  /* 0xfffffffc00f08947 */ /* 0x002fea000383ffff */
[----:B------:R-:W-:Y:S05]  /*16db0*/  BRA `(.L_x_8460) ;  /* 0xffffffc000987947 */ /* 0x000fea000383ffff */
.L_x_8352:
        /* <DEDUP_REMOVED lines=8> */
.L_x_8355:
[----:B0-----:R0:W1:Y:S02]  /*16e40*/  SYNCS.PHASECHK.TRANS64.TRYWAIT P0, [R2+URZ+0x32460], R5 ;  /* 0x03246005020075a7 */ /* 0x001064000800017f */
[----:B-1----:R-:W-:Y:S05]  /*16e50*/  @!P0 NANOSLEEP.SYNCS 0x989680 ;  /* 0x009896800000895d */ /* 0x002fea0003900000 */
[----:B------:R-:W1:Y:S02]  /*16e60*/  @!P0 SYNCS.PHASECHK.TRANS64 P0, [R2+URZ+0x32460], R5 ;  /* 0x03246005020085a7 */ /* 0x000e64000800007f */
[----:B-1----:R-:W-:Y:S05]  /*16e70*/  @!P0 BRA `(.L_x_8355) ;  /* 0xfffffffc00f08947 */ /* 0x002fea000383ffff */
[----:B------:R-:W-:Y:S05]  /*16e80*/  BRA `(.L_x_8462) ;  /* 0xffffffc800207947 */ /* 0x000fea000383ffff */
.L_x_8364:
[----:B--2---:R2:W3:Y:S02]  /*16e90*/  SYNCS.PHASECHK.TRANS64.TRYWAIT P0, [R2+URZ+0x32440], R7 ;  /* 0x03244007020075a7 */ /* 0x0044e4000800017f */
[----:B---3--:R-:W-:Y:S05]  /*16ea0*/  @!P0 NANOSLEEP.SYNCS 0x989680 ;  /* 0x009896800000895d */ /* 0x008fea0003900000 */
[----:B------:R-:W3:Y:S02]  /*16eb0*/  @!P0 SYNCS.PHASECHK.TRANS64 P0, [R2+URZ+0x32440], R7 ;  /* 0x03244007020085a7 */ /* 0x000ee4000800007f */
[----:B---3--:R-:W-:Y:S05]  /*16ec0*/  @!P0 BRA `(.L_x_8364) ;  /* 0xfffffffc00f08947 */ /* 0x008fea000383ffff */
[----:B------:R-:W-:Y:S05]  /*16ed0*/  BRA `(.L_x_8463) ;  /* 0xffffffcc00a87947 */ /* 0x000fea000383ffff */
.L_x_8366:
[----:B0-----:R0:W3:Y:S02]  /*16ee0*/  SYNCS.PHASECHK.TRANS64.TRYWAIT P0, [R2+URZ+0x32460], R7 ;  /* 0x03246007020075a7 */ /* 0x0010e4000800017f */
[----:B---3--:R-:W-:Y:S05]  /*16ef0*/  @!P0 NANOSLEEP.SYNCS 0x989680 ;  /* 0x009896800000895d */ /* 0x008fea0003900000 */
[----:B------:R-:W3:Y:S02]  /*16f00*/  @!P0 SYNCS.PHASECHK.TRANS64 P0, [R2+URZ+0x32460], R7 ;  /* 0x03246007020085a7 */ /* 0x000ee4000800007f */
[----:B---3--:R-:W-:Y:S05]  /*16f10*/  @!P0 BRA `(.L_x_8366) ;  /* 0xfffffffc00f08947 */ /* 0x008fea000383ffff */
[----:B------:R-:W-:Y:S05]  /*16f20*/  BRA `(.L_x_8464) ;  /* 0xffffffd000187947 */ /* 0x000fea000383ffff */
.L_x_8371:
[----:B--2---:R2:W3:Y:S02]  /*16f30*/  SYNCS.PHASECHK.TRANS64.TRYWAIT P0, [R3+URZ+0x32440], R7 ;  /* 0x03244007030075a7 */ /* 0x0044e4000800017f */
[----:B---3--:R-:W-:Y:S05]  /*16f40*/  @!P0 NANOSLEEP.SYNCS 0x989680 ;  /* 0x009896800000895d */ /* 0x008fea0003900000 */
[----:B------:R-:W3:Y:S02]  /*16f50*/  @!P0 SYNCS.PHASECHK.TRANS64 P0, [R3+URZ+0x32440], R7 ;  /* 0x03244007030085a7 */ /* 0x000ee4000800007f */
[----:B---3--:R-:W-:Y:S05]  /*16f60*/  @!P0 BRA `(.L_x_8371) ;  /* 0xfffffffc00f08947 */ /* 0x008fea000383ffff */
[----:B------:R-:W-:Y:S05]  /*16f70*/  BRA `(.L_x_8465) ;  /* 0xffffffd4005c7947 */ /* 0x000fea000383ffff */
.L_x_8373:
[----:B0-----:R0:W3:Y:S02]  /*16f80*/  SYNCS.PHASECHK.TRANS64.TRYWAIT P1, [R3+URZ+0x32460], R7 ;  /* 0x03246007030075a7 */ /* 0x0010e4000802017f */
[----:B---3--:R-:W-:Y:S05]  /*16f90*/  @!P1 NANOSLEEP.SYNCS 0x989680 ;  /* 0x009896800000995d */ /* 0x008fea0003900000 */
[----:B------:R-:W3:Y:S02]  /*16fa0*/  @!P1 SYNCS.PHASECHK.TRANS64 P1, [R3+URZ+0x32460], R7 ;  /* 0x03246007030095a7 */ /* 0x000ee4000802007f */
[----:B---3--:R-:W-:Y:S05]  /*16fb0*/  @!P1 BRA `(.L_x_8373) ;  /* 0xfffffffc00f09947 */ /* 0x008fea000383ffff */
[----:B------:R-:W-:Y:S05]  /*16fc0*/  BRA `(.L_x_8466) ;  /* 0xffffffd400c87947 */ /* 0x000fea000383ffff */
.L_x_8378:
[----:B---3--:R3:W4:Y:S02]  /*16fd0*/  SYNCS.PHASECHK.TRANS64.TRYWAIT P0, [R3+URZ+0x32440], R7 ;  /* 0x03244007030075a7 */ /* 0x008724000800017f */
[----:B----4-:R-:W-:Y:S05]  /*16fe0*/  @!P0 NANOSLEEP.SYNCS 0x989680 ;  /* 0x009896800000895d */ /* 0x010fea0003900000 */
[----:B------:R-:W4:Y:S02]  /*16ff0*/  @!P0 SYNCS.PHASECHK.TRANS64 P0, [R3+URZ+0x32440], R7 ;  /* 0x03244007030085a7 */ /* 0x000f24000800007f */
[----:B----4-:R-:W-:Y:S05]  /*17000*/  @!P0 BRA `(.L_x_8378) ;  /* 0xfffffffc00f08947 */ /* 0x010fea000383ffff */
[----:B------:R-:W-:Y:S05]  /*17010*/  BRA `(.L_x_8467) ;  /* 0xffffffd800ec7947 */ /* 0x000fea000383ffff */
.L_x_8380:
[----:B0-----:R0:W2:Y:S02]  /*17020*/  SYNCS.PHASECHK.TRANS64.TRYWAIT P1, [R3+URZ+0x32460], R7 ;  /* 0x03246007030075a7 */ /* 0x0010a4000802017f */
[----:B--2---:R-:W-:Y:S05]  /*17030*/  @!P1 NANOSLEEP.SYNCS 0x989680 ;  /* 0x009896800000995d */ /* 0x004fea0003900000 */
[----:B------:R-:W2:Y:S02]  /*17040*/  @!P1 SYNCS.PHASECHK.TRANS64 P1, [R3+URZ+0x32460], R7 ;  /* 0x03246007030095a7 */ /* 0x000ea4000802007f */
[----:B--2---:R-:W-:Y:S05]  /*17050*/  @!P1 BRA `(.L_x_8380) ;  /* 0xfffffffc00f09947 */ /* 0x004fea000383ffff */
[----:B------:R-:W-:Y:S05]  /*17060*/  BRA `(.L_x_8468) ;  /* 0xffffffdc005c7947 */ /* 0x000fea000383ffff */
.L_x_8385:
[----:B------:R-:W-:Y:S01]  /*17070*/  BSSY B0, `(.L_x_8469) ;  /* 0x0000008000007945 */ /* 0x000fe20003800000 */
[----:B0-----:R-:W-:Y:S02]  /*17080*/  IMAD.MOV.U32 R13, RZ, RZ, R16 ;  /* 0x000000ffff0d7224 */ /* 0x001fe400078e0010 */
[----:B------:R-:W-:Y:S02]  /*17090*/  IMAD.MOV.U32 R12, RZ, RZ, RZ ;  /* 0x000000ffff0c7224 */ /* 0x000fe400078e00ff */
[----:B--2---:R-:W-:Y:S02]  /*170a0*/  IMAD.MOV.U32 R11, RZ, RZ, 0x1f ;  /* 0x0000001fff0b7424 */ /* 0x004fe400078e00ff */
[----:B------:R-:W-:-:S07]  /*170b0*/  IMAD.MOV.U32 R15, RZ, RZ, -0x1 ;  /* 0xffffffffff0f7424 */ /* 0x000fce00078e00ff */
[----:B-1-3-5:R-:W-:Y:S05]  /*170c0*/  WARPSYNC.COLLECTIVE R15, `(.L_x_8470) ;  /* 0x000000000f087348 */ /* 0x02afea0003c00000 */
[----:B------:R0:W2:Y:S02]  /*170d0*/  SHFL.IDX P6, R14, R13, R12, R11 ;  /* 0x0000000c0d0e7389 */ /* 0x0000a400000c000b */
[----:B0123-5:R-:W-:Y:S01]  /*170e0*/  ENDCOLLECTIVE ;  /* 0x000000000000791b */ /* 0x02ffe20003800000 */
.L_x_8470:
[----:B------:R-:W-:Y:S05]  /*170f0*/  BSYNC B0 ;  /* 0x0000000000007941 */ /* 0x000fea0003800000 */
.L_x_8469:
        /* <DEDUP_REMOVED lines=8> */
.L_x_8471:
[----:B------:R-:W-:Y:S01]  /*17180*/  IMAD.MOV.U32 R5, RZ, RZ, R14 ;  /* 0x000000ffff057224 */ /* 0x000fe200078e000e */
[----:B------:R-:W-:Y:S06]  /*17190*/  BRA `(.L_x_8472) ;  /* 0xffffffe000507947 */ /* 0x000fec000383ffff */
.L_x_8388:
        /* <DEDUP_REMOVED lines=8> */
.L_x_8474:
[----:B------:R-:W-:Y:S05]  /*17220*/  BSYNC B0 ;  /* 0x0000000000007941 */ /* 0x000fea0003800000 */
.L_x_8473:
        /* <DEDUP_REMOVED lines=10> */
.L_x_8475:
        /* <DEDUP_REMOVED lines=8> */
.L_x_8476:
        /* <DEDUP_REMOVED lines=8> */
.L_x_8477:
        /* <DEDUP_REMOVED lines=8> */
.L_x_8478:
        /* <DEDUP_REMOVED lines=8> */
.L_x_8479:
[----:B------:R-:W-:Y:S05]  /*174d0*/  BRA `(.L_x_8480) ;  /* 0xffffffe000147947 */ /* 0x000fea000383ffff */
.L_x_8393:
[----:B------:R-:W-:Y:S01]  /*174e0*/  BSSY B0, `(.L_x_8481) ;  /* 0x0000008000007945 */ /* 0x000fe20003800000 */
[----:B-----5:R-:W-:Y:S02]  /*174f0*/  IMAD.MOV.U32 R13, RZ, RZ, R17 ;  /* 0x000000ffff0d7224 */ /* 0x020fe400078e0011 */
[----:B------:R-:W-:Y:S02]  /*17500*/  IMAD.MOV.U32 R12, RZ, RZ, 0x1 ;  /* 0x00000001ff0c7424 */ /* 0x000fe400078e00ff */
[----:B--2---:R-:W-:Y:S02]  /*17510*/  IMAD.MOV.U32 R11, RZ, RZ, RZ ;  /* 0x000000ffff0b7224 */ /* 0x004fe400078e00ff */
[----:B------:R-:W-:-:S07]  /*17520*/  IMAD.MOV.U32 R15, RZ, RZ, -0x1 ;  /* 0xffffffffff0f7424 */ /* 0x000fce00078e00ff */
[----:B01----:R-:W-:Y:S05]  /*17530*/  WARPSYNC.COLLECTIVE R15, `(.L_x_8482) ;  /* 0x000000000f087348 */ /* 0x003fea0003c00000 */
[----:B------:R2:W3:Y:S02]  /*17540*/  SHFL.UP P6, R14, R13, R12, R11 ;  /* 0x0400000c0d0e7389 */ /* 0x0004e400000c000b */
[----:B0123--:R-:W-:Y:S01]  /*17550*/  ENDCOLLECTIVE ;  /* 0x000000000000791b */ /* 0x00ffe20003800000 */
.L_x_8482:
[----:B------:R-:W-:Y:S05]  /*17560*/  BSYNC B0 ;  /* 0x0000000000007941 */ /* 0x000fea0003800000 */
.L_x_8481:
        /* <DEDUP_REMOVED lines=10> */
.L_x_8483:
        /* <DEDUP_REMOVED lines=8> */
.L_x_8484:
        /* <DEDUP_REMOVED lines=8> */
.L_x_8485:
        /* <DEDUP_REMOVED lines=8> */
.L_x_8486:
        /* <DEDUP_REMOVED lines=8> */
.L_x_8487:
[----:B------:R-:W-:Y:S05]  /*17810*/  BRA `(.L_x_8488) ;  /* 0xffffffdc00f87947 */ /* 0x000fea000383ffff */
.L_x_8395:
[----:B------:R-:W-:Y:S01]  /*17820*/  BSSY B0, `(.L_x_8489) ;  /* 0x0000006000007945 */ /* 0x000fe20003800000 */
[----:B------:R-:W-:Y:S01]  /*17830*/  PLOP3.LUT P6, PT, P6, PT, PT, 0x8, 0x0 ;  /* 0x000000000000781c */ /* 0x000fe200037ce170 */
[----:B------:R-:W-:-:S12]  /*17840*/  IMAD.MOV.U32 R15, RZ, RZ, -0x1 ;  /* 0xffffffffff0f7424 */ /* 0x000fd800078e00ff */
[----:B0-2---:R-:W-:Y:S05]  /*17850*/  WARPSYNC.COLLECTIVE R15, `(.L_x_8490) ;  /* 0x000000000f087348 */ /* 0x005fea0003c00000 */
[----:B------:R-:W-:Y:S01]  /*17860*/  VOTE.ANY R14, PT, P6 ;  /* 0x00000000000e7806 */ /* 0x000fe200030e0100 */
[----:B0-2---:R-:W-:Y:S06]  /*17870*/  ENDCOLLECTIVE ;  /* 0x000000000000791b */ /* 0x005fec0003800000 */
.L_x_8490:
[----:B------:R-:W-:Y:S05]  /*17880*/  BSYNC B0 ;  /* 0x0000000000007941 */ /* 0x000fea0003800000 */
.L_x_8489:
        /* <DEDUP_REMOVED lines=9> */
.L_x_8491:
[----:B------:R-:W-:Y:S01]  /*17920*/  IMAD.MOV.U32 R17, RZ, RZ, R14 ;  /* 0x000000ffff117224 */ /* 0x000fe200078e000e */
[----:B------:R-:W-:Y:S06]  /*17930*/  BRA `(.L_x_8492) ;  /* 0xffffffdc00e87947 */ /* 0x000fec000383ffff */
.L_x_8397:
[----:B------:R-:W-:Y:S01]  /*17940*/  BSSY B0, `(.L_x_8493) ;  /* 0x0000007000007945 */ /* 0x000fe20003800000 */
[----:B------:R-:W-:Y:S02]  /*17950*/  IMAD.MOV.U32 R13, RZ, RZ, R3 ;  /* 0x000000ffff0d7224 */ /* 0x000fe400078e0003 */
[----:B--2---:R-:W-:Y:S02]  /*17960*/  IMAD.MOV.U32 R11, RZ, RZ, 0x1f ;  /* 0x0000001fff0b7424 */ /* 0x004fe400078e00ff */
[----:B------:R-:W-:-:S07]  /*17970*/  IMAD.MOV.U32 R15, RZ, RZ, -0x1 ;  /* 0xffffffffff0f7424 */ /* 0x000fce00078e00ff */
[----:B01-3--:R-:W-:Y:S05]  /*17980*/  WARPSYNC.COLLECTIVE R15, `(.L_x_8494) ;  /* 0x000000000f087348 */ /* 0x00bfea0003c00000 */
[----:B------:R2:W4:Y:S02]  /*17990*/  SHFL.IDX P6, R14, R13, R12, R11 ;  /* 0x0000000c0d0e7389 */ /* 0x00052400000c000b */
[----:B01234-:R-:W-:Y:S01]  /*179a0*/  ENDCOLLECTIVE ;  /* 0x000000000000791b */ /* 0x01ffe20003800000 */
.L_x_8494:
[----:B------:R-:W-:Y:S05]  /*179b0*/  BSYNC B0 ;  /* 0x0000000000007941 */ /* 0x000fea0003800000 */
.L_x_8493:
[----:B------:R-:W-:Y:S05]  /*179c0*/  BRA `(.L_x_8396) ;  /* 0xffffffdc00e07947 */ /* 0x000fea000383ffff */
.L_x_8400:
[----:B0-----:R0:W4:Y:S02]  /*179d0*/  SYNCS.PHASECHK.TRANS64.TRYWAIT P0, [R0+URZ+0x32420], R3 ;  /* 0x03242003000075a7 */ /* 0x001124000800017f */
[----:B----4-:R-:W-:Y:S05]  /*179e0*/  @!P0 NANOSLEEP.SYNCS 0x989680 ;  /* 0x009896800000895d */ /* 0x010fea0003900000 */
[----:B------:R-:W4:Y:S02]  /*179f0*/  @!P0 SYNCS.PHASECHK.TRANS64 P0, [R0+URZ+0x32420], R3 ;  /* 0x03242003000085a7 */ /* 0x000f24000800007f */
[----:B----4-:R-:W-:Y:S05]  /*17a00*/  @!P0 BRA `(.L_x_8400) ;  /* 0xfffffffc00f08947 */ /* 0x010fea000383ffff */
[----:B------:R-:W-:Y:S05]  /*17a10*/  BRA `(.L_x_8495) ;  /* 0xffffffe000c07947 */ /* 0x000fea000383ffff */
.L_x_8401:
[----:B---3--:R-:W3:Y:S01]  /*17a20*/  S2R R2, SR_TID.X ;  /* 0x0000000000027919 */ /* 0x008ee20000002100 */
[----:B------:R-:W-:Y:S01]  /*17a30*/  BSSY B0, `(.L_x_8496) ;  /* 0x000000a000007945 */ /* 0x000fe20003800000 */
[----:B------:R-:W-:Y:S02]  /*17a40*/  IMAD.MOV.U32 R12, RZ, RZ, RZ ;  /* 0x000000ffff0c7224 */ /* 0x000fe400078e00ff */
[----:B--2---:R-:W-:Y:S02]  /*17a50*/  IMAD.MOV.U32 R11, RZ, RZ, 0x1f ;  /* 0x0000001fff0b7424 */ /* 0x004fe400078e00ff */
[----:B------:R-:W-:Y:S01]  /*17a60*/  IMAD.MOV.U32 R15, RZ, RZ, -0x1 ;  /* 0xffffffffff0f7424 */ /* 0x000fe200078e00ff */
[----:B---3--:R-:W-:-:S04]  /*17a70*/  SHF.R.U32.HI R2, RZ, 0x5, R2 ;  /* 0x00000005ff027819 */ /* 0x008fc80000011602 */
[----:B------:R-:W-:-:S05]  /*17a80*/  LOP3.LUT R2, R2, 0x3, RZ, 0xc0, !PT ;  /* 0x0000000302027812 */ /* 0x000fca00078ec0ff */
[----:B------:R-:W-:-:S07]  /*17a90*/  IMAD.MOV.U32 R13, RZ, RZ, R2 ;  /* 0x000000ffff0d7224 */ /* 0x000fce00078e0002 */
[----:B01----:R-:W-:Y:S05]  /*17aa0*/  WARPSYNC.COLLECTIVE R15, `(.L_x_8497) ;  /* 0x000000000f087348 */ /* 0x003fea0003c00000 */
[----:B------:R2:W3:Y:S02]  /*17ab0*/  SHFL.IDX P6, R14, R13, R12, R11 ;  /* 0x0000000c0d0e7389 */ /* 0x0004e400000c000b */
[----:B0123--:R-:W-:Y:S01]  /*17ac0*/  ENDCOLLECTIVE ;  /* 0x000000000000791b */ /* 0x00ffe20003800000 */
.L_x_8497:
[----:B------:R-:W-:Y:S05]  /*17ad0*/  BSYNC B0 ;  /* 0x0000000000007941 */ /* 0x000fea0003800000 */
.L_x_8496:
[----:B------:R-:W-:Y:S05]  /*17ae0*/  BRA `(.L_x_8498) ;  /* 0xffffffe000a47947 */ /* 0x000fea000383ffff */
.L_x_8402:
[----:B------:R-:W-:Y:S01]  /*17af0*/  BSSY B0, `(.L_x_8499) ;  /* 0x0000006000007945 */ /* 0x000fe20003800000 */
[----:B------:R-:W-:-:S07]  /*17b00*/  IMAD.MOV.U32 R15, RZ, RZ, -0x1 ;  /* 0xffffffffff0f7424 */ /* 0x000fce00078e00ff */
[----:B0123--:R-:W-:Y:S05]  /*17b10*/  WARPSYNC.COLLECTIVE R15, `(.L_x_8500) ;  /* 0x000000000f0c7348 */ /* 0x00ffea0003c00000 */
[----:B------:R-:W-:Y:S02]  /*17b20*/  ELECT P6, UR62, PT ;  /* 0x00000000003e782f */ /* 0x000fe400038c0000 */
[----:B------:R-:W-:Y:S01]  /*17b30*/  MOV R14, UR62 ;  /* 0x0000003e000e7c02 */ /* 0x000fe20008000f00 */
[----:B0123--:R-:W-:Y:S10]  /*17b40*/  ENDCOLLECTIVE ;  /* 0x000000000000791b */ /* 0x00fff40003800000 */
.L_x_8500:
[----:B------:R-:W-:Y:S05]  /*17b50*/  BSYNC B0 ;  /* 0x0000000000007941 */ /* 0x000fea0003800000 */
.L_x_8499:
[----:B------:R-:W-:Y:S05]  /*17b60*/  BRA `(.L_x_8501) ;  /* 0xffffffe000987947 */ /* 0x000fea000383ffff */
.L_x_8404:
[----:B0-----:R0:W1:Y:S02]  /*17b70*/  SYNCS.PHASECHK.TRANS64.TRYWAIT P0, [R6+URZ], R5 ;  /* 0x00000005060075a7 */ /* 0x001064000800017f */
[----:B-1----:R-:W-:Y:S05]  /*17b80*/  @!P0 NANOSLEEP.SYNCS 0x989680 ;  /* 0x009896800000895d */ /* 0x002fea0003900000 */
[----:B------:R-:W1:Y:S02]  /*17b90*/  @!P0 SYNCS.PHASECHK.TRANS64 P0, [R6+URZ], R5 ;  /* 0x00000005060085a7 */ /* 0x000e64000800007f */
[----:B-1----:R-:W-:Y:S05]  /*17ba0*/  @!P0 BRA `(.L_x_8404) ;  /* 0xfffffffc00f08947 */ /* 0x002fea000383ffff */
[----:B------:R-:W-:Y:S05]  /*17bb0*/  BRA `(.L_x_8502) ;  /* 0xffffffe000dc7947 */ /* 0x000fea000383ffff */
.L_x_8405:
[----:B-1----:R1:W3:Y:S02]  /*17bc0*/  SYNCS.PHASECHK.TRANS64.TRYWAIT P0, [R7+URZ], R2 ;  /* 0x00000002070075a7 */ /* 0x0022e4000800017f */
[----:B---3--:R-:W-:Y:S05]  /*17bd0*/  @!P0 NANOSLEEP.SYNCS 0x989680 ;  /* 0x009896800000895d */ /* 0x008fea0003900000 */
[----:B------:R-:W3:Y:S02]  /*17be0*/  @!P0 SYNCS.PHASECHK.TRANS64 P0, [R7+URZ], R2 ;  /* 0x00000002070085a7 */ /* 0x000ee4000800007f */
[----:B---3--:R-:W-:Y:S05]  /*17bf0*/  @!P0 BRA `(.L_x_8405) ;  /* 0xfffffffc00f08947 */ /* 0x008fea000383ffff */
[----:B------:R-:W-:Y:S05]  /*17c00*/  BRA `(.L_x_8503) ;  /* 0xffffffe000d07947 */ /* 0x000fea000383ffff */
.L_x_8407:
[----:B---3--:R3:W4:Y:S02]  /*17c10*/  SYNCS.PHASECHK.TRANS64.TRYWAIT P0, [R4+URZ], R5 ;  /* 0x00000005040075a7 */ /* 0x008724000800017f */
[----:B----4-:R-:W-:Y:S05]  /*17c20*/  @!P0 NANOSLEEP.SYNCS 0x989680 ;  /* 0x009896800000895d */ /* 0x010fea0003900000 */
[----:B------:R-:W4:Y:S02]  /*17c30*/  @!P0 SYNCS.PHASECHK.TRANS64 P0, [R4+URZ], R5 ;  /* 0x00000005040085a7 */ /* 0x000f24000800007f */
[----:B----4-:R-:W-:Y:S05]  /*17c40*/  @!P0 BRA `(.L_x_8407) ;  /* 0xfffffffc00f08947 */ /* 0x010fea000383ffff */
[----:B------:R-:W-:Y:S05]  /*17c50*/  BRA `(.L_x_8504) ;  /* 0xffffffe000d87947 */ /* 0x000fea000383ffff */
.L_x_8505:
        /* <DEDUP_REMOVED lines=10> */
.L_x_11963:


//--------------------- .text._ZN7cutlass13device_kernelIN5flash11enable_sm90INS1_16FlashAttnFwdSm90INS1_25CollectiveMainloopFwdSm90ILi2EN4cute5tupleIJNS5_1CILi1EEES8_S8_EEENS6_IJNS7_ILi128EEENS7_ILi96EEENS7_ILi64EEEEEELi256ENS_10bfloat16_tEfNS_4arch4Sm90ELb0ELb1ELb0ELb0ELb0ELb0ELb0ELb1ELb0ELb0ELb0ELb0EEENS1_21CollectiveEpilogueFwdINS6_IJSA_NS7_ILi256EEESB_EEES9_SE_SG_Li256ELb0ELb0ELb0ELb0EEENS1_30DynamicPersistentTileSchedulerILi256ELi32ELb0ELb0ELb1EEEEEEEEEvNT_6ParamsE --------------------------
	.section	.text._ZN7cutlass13device_kernelIN5flash11enable_sm90INS1_16FlashAttnFwdSm90INS1_25CollectiveMainloopFwdSm90ILi2EN4cute5tupleIJNS5_1CILi1EEES8_S8_EEENS6_IJNS7_ILi128EEENS7_ILi96EEENS7_ILi64EEEEEELi256ENS_10bfloat16_tEfNS_4arch4Sm90ELb0ELb1ELb0ELb0ELb0ELb0ELb0ELb1ELb0ELb0ELb0ELb0EEENS1_21CollectiveEpilogueFwdINS6_IJSA_NS7_ILi256EEESB_EEES9_SE_SG_Li256ELb0ELb0ELb0ELb0EEENS1_30DynamicPersistentTileSchedulerILi256ELi32ELb0ELb0ELb1EEEEEEEEEvNT_6ParamsE,"ax",@progbits
	.align	128
.text._ZN7cutlass13device_kernelIN5flash11enable_sm90INS1_16FlashAttnFwdSm90INS1_25CollectiveMainloopFwdSm90ILi2EN4cute5tupleIJNS5_1CILi1EEES8_S8_EEENS6_IJNS7_ILi128EEENS7_ILi96EEENS7_ILi64EEEEEELi256ENS_10bfloat16_tEfNS_4arch4Sm90ELb0ELb1ELb0ELb0ELb0ELb0ELb0ELb1ELb0ELb0ELb0ELb0EEENS1_21CollectiveEpilogueFwdINS6_IJSA_NS7_ILi256EEESB_EEES9_SE_SG_Li256ELb0ELb0ELb0ELb0EEENS1_30DynamicPersistentTileSchedulerILi256ELi32ELb0ELb0ELb1EEEEEEEEEvNT_6ParamsE:
        .type           _ZN7cutlass13device_kernelIN5flash11enable_sm90INS1_16FlashAttnFwdSm90INS1_25CollectiveMainloopFwdSm90ILi2EN4cute5tupleIJNS5_1CILi1EEES8_S8_EEENS6_IJNS7_ILi128EEENS7_ILi96EEENS7_ILi64EEEEEELi256ENS_10bfloat16_tEfNS_4arch4Sm90ELb0ELb1ELb0ELb0ELb0ELb0ELb0ELb1ELb0ELb0ELb0ELb0EEENS1_21CollectiveEpilogueFwdINS6_IJSA_NS7_ILi256EEESB_EEES9_SE_SG_Li256ELb0ELb0ELb0ELb0EEENS1_30DynamicPersistentTileSchedulerILi256ELi32ELb0ELb0ELb1EEEEEEEEEvNT_6ParamsE,@function
        .size           _ZN7cutlass13device_kernelIN5flash11enable_sm90INS1_16FlashAttnFwdSm90INS1_25CollectiveMainloopFwdSm90ILi2EN4cute5tupleIJNS5_1CILi1EEES8_S8_EEENS6_IJNS7_ILi128EEENS7_ILi96EEENS7_ILi64EEEEEELi256ENS_10bfloat16_tEfNS_4arch4Sm90ELb0ELb1ELb0ELb0ELb0ELb0ELb0ELb1ELb0ELb0ELb0ELb0EEENS1_21CollectiveEpilogueFwdINS6_IJSA_NS7_ILi256EEESB_EEES9_SE_SG_Li256ELb0ELb0ELb0ELb0EEENS1_30DynamicPersistentTileSchedulerILi256ELi32ELb0ELb0ELb1EEEEEEEEEvNT_6ParamsE,(.L_x_11964 - _ZN7cutlass13device_kernelIN5flash11enable_sm90INS1_16FlashAttnFwdSm90INS1_25CollectiveMainloopFwdSm90ILi2EN4cute5tupleIJNS5_1CILi1EEES8_S8_EEENS6_IJNS7_ILi128EEENS7_ILi96EEENS7_ILi64EEEEEELi256ENS_10bfloat16_tEfNS_4arch4Sm90ELb0ELb1ELb0ELb0ELb0ELb0ELb0ELb1ELb0ELb0ELb0ELb0EEENS1_21CollectiveEpilogueFwdINS6_IJSA_NS7_ILi256EEESB_EEES9_SE_SG_Li256ELb0ELb0ELb0ELb0EEENS1_30DynamicPersistentTileSchedulerILi256ELi32ELb0ELb0ELb1EEEEEEEEEvNT_6ParamsE)
        .other          _ZN7cutlass13device_kernelIN5flash11enable_sm90INS1_16FlashAttnFwdSm90INS1_25CollectiveMainloopFwdSm90ILi2EN4cute5tupleIJNS5_1CILi1EEES8_S8_EEENS6_IJNS7_ILi128EEENS7_ILi96EEENS7_ILi64EEEEEELi256ENS_10bfloat16_tEfNS_4arch4Sm90ELb0ELb1ELb0ELb0ELb0ELb0ELb0ELb1ELb0ELb0ELb0ELb0EEENS1_21CollectiveEpilogueFwdINS6_IJSA_NS7_ILi256EEESB_EEES9_SE_SG_Li256ELb0ELb0ELb0ELb0EEENS1_30DynamicPersistentTileSchedulerILi256ELi32ELb0ELb0ELb1EEEEEEEEEvNT_6ParamsE,@"STO_CUDA_ENTRY STV_DEFAULT"
_ZN7cutlass13device_kernelIN5flash11enable_sm90INS1_16FlashAttnFwdSm90INS1_25CollectiveMainloopFwdSm90ILi2EN4cute5tupleIJNS5_1CILi1EEES8_S8_EEENS6_IJNS7_ILi128EEENS7_ILi96EEENS7_ILi64EEEEEELi256ENS_10bfloat16_tEfNS_4arch4Sm90ELb0ELb1ELb0ELb0ELb0ELb0ELb0ELb1ELb0ELb0ELb0ELb0EEENS1_21CollectiveEpilogueFwdINS6_IJSA_NS7_ILi256EEESB_EEES9_SE_SG_Li256ELb0ELb0ELb0ELb0EEENS1_30DynamicPersistentTileSchedulerILi256ELi32ELb0ELb0ELb1EEEEEEEEEvNT_6ParamsE:
[----:B------:R-:W1:Y:S01]  /*0000*/  LDC R1, c[0x0][0x28] ;  /* 0x00000a00ff017b82 */ /* 0x000e620000000800 */
[----:B------:R-:W2:Y:S01]  /*0010*/  S2R R3, SR_TID.X ;  /* 0x0000000000037919 */ /* 0x000ea20000002100 */
[----:B------:R-:W-:Y:S01]  /*0020*/  ELECT P0, URZ, PT ;  /* 0x00000000003f782f */ /* 0x000fe20003800000 */
[----:B------:R-:W-:Y:S01]  /*0030*/  BSSY B0, `(.L_x_8506) ;  /* 0x0000014000007945 */ /* 0x000fe20003800000 */
[--C-:B--2---:R-:W-:Y:S02]  /*0040*/  SHF.R.U32.HI R0, RZ, 0x5, R3.reuse ;  /* 0x00000005ff007819 */ /* 0x104fe40000011603 */
[----:B------:R-:W-:-:S03]  /*0050*/  SHF.R.U32.HI R23, RZ, 0x7, R3 ;  /* 0x00000007ff177819 */ /* 0x000fc60000011603 */
[----:B------:R-:W2:Y:S02]  /*0060*/  SHFL.IDX PT, R2, R0, RZ, 0x1f ;  /* 0x00001fff00027589 */ /* 0x000ea400000e0000 */
[----:B--2---:R-:W-:-:S13]  /*0070*/  ISETP.EQ.AND P0, PT, R2, RZ, P0 ;  /* 0x000000ff0200720c */ /* 0x004fda0000702270 */
        /* <DEDUP_REMOVED lines=15> */
.L_x_8507:
[----:B------:R-:W-:Y:S05]  /*0170*/  BSYNC B0 ;  /* 0x0000000000007941 */ /* 0x000fea0003800000 */
.L_x_8506:
        /* <DEDUP_REMOVED lines=37> */
.L_x_8508:
        /* <DEDUP_REMOVED lines=22> */
.L_x_8509:
        /* <DEDUP_REMOVED lines=18> */
.L_x_8510:
        /* <DEDUP_REMOVED lines=22> */
.L_x_8511:
        /* <DEDUP_REMOVED lines=22> */
.L_x_8512:
[----:B------:R-:W-:Y:S01]  /*0910*/  PLOP3.LUT P0, PT, PT, PT, UP0, 0x80, 0x0 ;  /* 0x000000000000781c */ /* 0x000fe20003f0f008 */
[----:B------:R-:W-:Y:S01]  /*0920*/  UMOV UR36, 0x1 ;  /* 0x0000000100247882 */ /* 0x000fe20000000000 */
[----:B------:R-:W-:Y:S01]  /*0930*/  NOP ;  /* 0x0000000000007918 */ /* 0x000fe20000000000 */
[----:B------:R-:W-:Y:S01]  /*0940*/  USEL UR36, UR36, 0x2, !UP0 ;  /* 0x0000000224247887 */ /* 0x000fe2000c000000 */
[----:B------:R-:W-:Y:S01]  /*0950*/  ULDC.64 UR48, c[0x0][0x208] ;  /* 0x0000820000307ab9 */ /* 0x000fe20000000a00 */
[----:B-123--:R-:W-:Y:S08]  /*0960*/  BAR.SYNC.DEFER_BLOCKING 0x0 ;  /* 0x0000000000007b1d */ /* 0x00eff00000010000 */
[----:B------:R-:W-:Y:S05]  /*0970*/  @!P0 BRA `(.L_x_8513) ;  /* 0x000000dc003c8947 */ /* 0x000fea0003800000 */
.L_x_8514:
[----:B------:R-:W-:-:S08]  /*0980*/  NOP ;  /* 0x0000000000007918 */ /* 0x000fd00000000000 */
[----:B------:R-:W1:Y:S02]  /*0990*/  USETMAXREG.TRY_ALLOC.CTAPOOL UP0, 0xf0 ;  /* 0x000000f0000079c8 */ /* 0x000e640008000600 */
[----:B-1----:R-:W-:-:S13]  /*09a0*/  PLOP3.LUT P0, PT, PT, PT, UP0, 0x80, 0x0 ;  /* 0x000000000000781c */ /* 0x002fda0003f0f008 */
[----:B------:R-:W-:Y:S05]  /*09b0*/  @!P0 BRA `(.L_x_8514) ;  /* 0xfffffffc00f08947 */ /* 0x000fea000383ffff */
[----:B------:R-:W1:Y:S08]  /*09c0*/  S2UR UR7, SR_CTAID.X ;  /* 0x00000000000779c3 */ /* 0x000e700000002500 */
[----:B------:R-:W-:Y:S08]  /*09d0*/  BAR.ARV 0x4, 0x120 ;  /* 0x0104800000007b1d */ /* 0x000ff00000002000 */
[----:B------:R-:W-:Y:S08]  /*09e0*/  BAR.ARV 0x8, 0x120 ;  /* 0x0204800000007b1d */ /* 0x000ff00000002000 */
[----:B------:R-:W1:Y:S01]  /*09f0*/  LDC R0, c[0x0][0xda8] ;  /* 0x00036a00ff007b82 */ /* 0x000e620000000800 */
[----:B------:R-:W-:-:S13]  /*0a00*/  ISETP.NE.AND P0, PT, R23, 0x1, PT ;  /* 0x000000011700780c */ /* 0x000fda0003f05270 */
[----:B------:R-:W-:Y:S06]  /*0a10*/  @!P0 BAR.ARV 0x9, 0x100 ;  /* 0x0244000000008b1d */ /* 0x000fec0000002000 */
[----:B-1----:R-:W-:-:S13]  /*0a20*/  ISETP.LE.AND P0, PT, R0, UR7, PT ;  /* 0x0000000700007c0c */ /* 0x002fda000bf03270 */
[----:B------:R-:W-:Y:S05]  /*0a30*/  @P0 EXIT ;  /* 0x000000000000094d */ /* 0x000fea0003800000 */
[----:B------:R-:W1:Y:S01]  /*0a40*/  S2R R2, SR_TID.X ;  /* 0x0000000000027919 */ /* 0x000e620000002100 */
[----:B------:R-:W2:Y:S01]  /*0a50*/  S2UR UR4, SR_CgaCtaId ;  /* 0x00000000000479c3 */ /* 0x000ea20000008800 */
[----:B------:R-:W-:Y:S01]  /*0a60*/  UMOV UR46, 0x400 ;  /* 0x00000400002e7882 */ /* 0x000fe20000000000 */
[----:B------:R-:W-:Y:S01]  /*0a70*/  ULOP3.LUT UR47, UR36, 0x1, URZ, 0xfc, !UPT ;  /* 0x00000001242f7892 */ /* 0x000fe2000f8efc3f */
[----:B------:R-:W-:Y:S01]  /*0a80*/  ULDC.64 UR50, c[0x0][0x198] ;  /* 0x0000660000327ab9 */ /* 0x000fe20000000a00 */
[----:B------:R-:W-:Y:S01]  /*0a90*/  UMOV UR37, URZ ;  /* 0x0000003f00257c82 */ /* 0x000fe20008000000 */
[----:B------:R-:W-:Y:S01]  /*0aa0*/  UMOV UR38, URZ ;  /* 0x0000003f00267c82 */ /* 0x000fe20008000000 */
[----:B------:R-:W-:Y:S02]  /*0ab0*/  UMOV UR39, URZ ;  /* 0x0000003f00277c82 */ /* 0x000fe40008000000 */
[----:B------:R-:W3:Y:S01]  /*0ac0*/  S2UR UR6, SR_SWINHI ;  /* 0x00000000000679c3 */ /* 0x000ee20000002f00 */
[----:B--2---:R-:W-:Y:S01]  /*0ad0*/  ULEA UR46, UR4, UR46, 0x18 ;  /* 0x0000002e042e7291 */ /* 0x004fe2000f8ec03f */
[----:B-1----:R-:W-:-:S06]  /*0ae0*/  VIADD R202, R2, 0xffffff80 ;  /* 0xffffff8002ca7836 */ /* 0x002fcc0000000000 */
[----:B------:R-:W-:Y:S01]  /*0af0*/  UMOV UR4, UR46 ;  /* 0x0000002e00047c82 */ /* 0x000fe20008000000 */
[----:B---3--:R-:W-:Y:S01]  /*0b00*/  UMOV UR5, UR6 ;  /* 0x0000000600057c82 */ /* 0x008fe20008000000 */
[----:B------:R-:W-:Y:S01]  /*0b10*/  IMAD.U32 R18, RZ, RZ, UR4 ;  /* 0x00000004ff127e24 */ /* 0x000fe2000f8e00ff */
[----:B------:R-:W-:Y:S01]  /*0b20*/  UMOV UR4, UR7 ;  /* 0x0000000700047c82 */ /* 0x000fe20008000000 */
[----:B------:R-:W-:Y:S01]  /*0b30*/  SHF.R.S32.HI R3, RZ, 0x1f, R202 ;  /* 0x0000001fff037819 */ /* 0x000fe200000114ca */
[----:B------:R-:W-:-:S03]  /*0b40*/  IMAD.U32 R19, RZ, RZ, UR5 ;  /* 0x00000005ff137e24 */ /* 0x000fc6000f8e00ff */
[CC--:B------:R-:W-:Y:S02]  /*0b50*/  LEA.HI R0, R3.reuse, R202.reuse, RZ, 0x7 ;  /* 0x000000ca03007211 */ /* 0x0c0fe400078f38ff */
[CC--:B------:R-:W-:Y:S02]  /*0b60*/  LEA.HI R2, R3.reuse, R202.reuse, RZ, 0x4 ;  /* 0x000000ca03027211 */ /* 0x0c0fe400078f20ff */
[----:B------:R-:W-:Y:S02]  /*0b70*/  LOP3.LUT R5, R0, 0xffffff80, RZ, 0xc0, !PT ;  /* 0xffffff8000057812 */ /* 0x000fe400078ec0ff */
[----:B------:R-:W-:Y:S02]  /*0b80*/  LEA.HI R4, R3, R202, RZ, 0x5 ;  /* 0x000000ca03047211 */ /* 0x000fe400078f28ff */
[----:B------:R-:W-:Y:S01]  /*0b90*/  LOP3.LUT R3, R2, 0x3fffff0, RZ, 0xc0, !PT ;  /* 0x03fffff002037812 */ /* 0x000fe200078ec0ff */
[----:B------:R-:W-:Y:S01]  /*0ba0*/  IMAD.IADD R6, R202, 0x1, -R5 ;  /* 0x00000001ca067824 */ /* 0x000fe200078e0a05 */
[----:B------:R-:W-:-:S02]  /*0bb0*/  SHF.R.S32.HI R5, RZ, 0x4, R2 ;  /* 0x00000004ff057819 */ /* 0x000fc40000011402 */
[----:B------:R-:W-:Y:S01]  /*0bc0*/  SHF.R.S32.HI R4, RZ, 0x5, R4 ;  /* 0x00000005ff047819 */ /* 0x000fe20000011404 */
[----:B------:R-:W-:Y:S01]  /*0bd0*/  IMAD.IADD R3, R202, 0x1, -R3 ;  /* 0x00000001ca037824 */ /* 0x000fe200078e0a03 */
[----:B------:R-:W-:Y:S02]  /*0be0*/  SHF.R.S32.HI R7, RZ, 0x1f, R6 ;  /* 0x0000001fff077819 */ /* 0x000fe40000011406 */
[----:B------:R-:W-:Y:S01]  /*0bf0*/  LEA.HI R2, R2, R5, RZ, 0x1 ;  /* 0x0000000502027211 */ /* 0x000fe200078f08ff */
[----:B------:R-:W-:Y:S01]  /*0c00*/  IMAD R11, R4, 0x10, R3 ;  /* 0x00000010040b7824 */ /* 0x000fe200078e0203 */
[----:B------:R-:W-:Y:S02]  /*0c10*/  LEA.HI R8, R7, R6, RZ, 0x2 ;  /* 0x0000000607087211 */ /* 0x000fe400078f10ff */
[----:B------:R-:W-:Y:S02]  /*0c20*/  LOP3.LUT R2, R2, 0x1ffffffe, RZ, 0xc0, !PT ;  /* 0x1ffffffe02027812 */ /* 0x000fe400078ec0ff */
[----:B------:R-:W-:-:S02]  /*0c30*/  SHF.R.S32.HI R9, RZ, 0x2, R8 ;  /* 0x00000002ff097819 */ /* 0x000fc40000011408 */
[----:B------:R-:W-:Y:S01]  /*0c40*/  SHF.R.S32.HI R10, RZ, 0x1f, R8 ;  /* 0x0000001fff0a7819 */ /* 0x000fe20000011408 */
[----:B------:R-:W-:Y:S01]  /*0c50*/  IMAD.IADD R2, R5, 0x1, -R2 ;  /* 0x0000000105027824 */ /* 0x000fe200078e0a02 */
[----:B------:R-:W-:Y:S02]  /*0c60*/  SHF.R.S32.HI R3, RZ, 0x7, R0 ;  /* 0x00000007ff037819 */ /* 0x000fe40000011400 */
[----:B------:R-:W-:Y:S01]  /*0c70*/  LEA.HI R10, R10, R9, RZ, 0x3 ;  /* 0x000000090a0a7211 */ /* 0x000fe200078f18ff */
[----:B------:R-:W-:Y:S01]  /*0c80*/  IMAD R2, R11, 0x8, R2 ;  /* 0x000000080b027824 */ /* 0x000fe200078e0202 */
[----:B------:R-:W-:Y:S02]  /*0c90*/  LEA.HI R0, R0, R3, RZ, 0x1 ;  /* 0x0000000300007211 */ /* 0x000fe400078f08ff */
[----:B------:R-:W-:Y:S01]  /*0ca0*/  LOP3.LUT R10, R10, 0xfffffff8, RZ, 0xc0, !PT ;  /* 0xfffffff80a0a7812 */ /* 0x000fe200078ec0ff */
[----:B------:R-:W-:Y:S01]  /*0cb0*/  IMAD.SHL.U32 R5, R2, 0x8, RZ ;  /* 0x0000000802057824 */ /* 0x000fe200078e00ff */
[----:B------:R-:W-:-:S02]  /*0cc0*/  LEA.HI R7, R7, R6, RZ, 0x5 ;  /* 0x0000000607077211 */ /* 0x000fc400078f28ff */
[----:B------:R-:W-:Y:S01]  /*0cd0*/  LOP3.LUT R0, R0, 0x3fffffe, RZ, 0xc0, !PT ;  /* 0x03fffffe00007812 */ /* 0x000fe200078ec0ff */
[----:B------:R-:W-:Y:S01]  /*0ce0*/  IMAD.IADD R10, R9, 0x1, -R10 ;  /* 0x00000001090a7824 */ /* 0x000fe200078e0a0a */
[----:B------:R-:W-:Y:S01]  /*0cf0*/  SHF.R.S32.HI R7, RZ, 0x5, R7 ;  /* 0x00000005ff077819 */ /* 0x000fe20000011407 */
[----:B------:R-:W-:Y:S01]  /*0d00*/  IMAD.WIDE R18, R5, 0x2, R18 ;  /* 0x0000000205127825 */ /* 0x000fe200078e0212 */
[----:B------:R-:W-:-:S03]  /*0d10*/  LOP3.LUT R9, R8, 0x7ffffffc, RZ, 0xc0, !PT ;  /* 0x7ffffffc08097812 */ /* 0x000fc600078ec0ff */
[----:B------:R-:W-:Y:S02]  /*0d20*/  IMAD.IADD R0, R3, 0x1, -R0 ;  /* 0x0000000103007824 */ /* 0x000fe400078e0a00 */
[----:B------:R-:W-:Y:S02]  /*0d30*/  IMAD R7, R7, 0x10, R10 ;  /* 0x0000001007077824 */ /* 0x000fe400078e020a */
[----:B------:R-:W-:Y:S02]  /*0d40*/  IMAD.IADD R9, R6, 0x1, -R9 ;  /* 0x0000000106097824 */ /* 0x000fe400078e0a09 */
[----:B------:R-:W-:Y:S02]  /*0d50*/  IMAD R201, R0, 0x40, R7 ;  /* 0x0000004000c97824 */ /* 0x000fe400078e0207 */
[----:B------:R-:W-:-:S07]  /*0d60*/  IMAD.SHL.U32 R16, R9, 0x2, RZ ;  /* 0x0000000209107824 */ /* 0x000fce00078e00ff */
.L_x_8607:
        /* <DEDUP_REMOVED lines=20> */
.L_x_8515:
[----:B------:R-:W-:Y:S01]  /*0eb0*/  ULDC UR6, c[0x0][0xdc4] ;  /* 0x0003710000067ab9 */ /* 0x000fe20000000800 */
[----:B------:R-:W-:Y:S01]  /*0ec0*/  UMOV UR41, UR7 ;  /* 0x0000000700297c82 */ /* 0x000fe20008000000 */
[----:B------:R-:W-:-:S11]  /*0ed0*/  UISETP.NE.AND UP0, UPT, UR6, 0x1, UPT ;  /* 0x000000010600788c */ /* 0x000fd6000bf05270 */
[----:B------:R-:W-:Y:S02]  /*0ee0*/  @UP0 ULDC.64 UR10, c[0x0][0xdc8] ;  /* 0x00037200000a0ab9 */ /* 0x000fe40000000a00 */
[----:B------:R-:W-:-:S04]  /*0ef0*/  UIMAD.WIDE.U32 UR4, UR7, UR10, URZ ;  /* 0x0000000a070472a5 */ /* 0x000fc8000f8e003f */
[----:B------:R-:W-:-:S04]  /*0f00*/  @UP0 USHF.R.U32.HI UR41, URZ, UR11, UR5 ;  /* 0x0000000b3f290299 */ /* 0x000fc80008011605 */
[----:B------:R-:W-:-:S12]  /*0f10*/  UIMAD UR4, UR41, UR6, URZ ;  /* 0x00000006290472a4 */ /* 0x000fd8000f8e023f */
.L_x_8516:
[----:B------:R-:W1:Y:S01]  /*0f20*/  LDC.64 R8, c[0x0][0x9e0] ;  /* 0x00027800ff087b82 */ /* 0x000e620000000a00 */
[----:B------:R-:W-:Y:S01]  /*0f30*/  ULDC UR43, c[0x0][0xdb8] ;  /* 0x00036e00002b7ab9 */ /* 0x000fe20000000800 */
[----:B------:R-:W-:Y:S02]  /*0f40*/  ULOP3.LUT UR5, URZ, UR41, URZ, 0x33, !UPT ;  /* 0x000000293f057292 */ /* 0x000fe4000f8e333f */
[----:B------:R-:W-:Y:S01]  /*0f50*/  UISETP.NE.AND UP1, UPT, UR43, 0x1, UPT ;  /* 0x000000012b00788c */ /* 0x000fe2000bf25270 */
[----:B------:R-:W-:Y:S01]  /*0f60*/  ULDC UR42, c[0x0][0xdac] ;  /* 0x00036b00002a7ab9 */ /* 0x000fe20000000800 */
[----:B------:R-:W-:Y:S02]  /*0f70*/  ULDC.64 UR10, c[0x0][0x3f8] ;  /* 0x0000fe00000a7ab9 */ /* 0x000fe40000000a00 */
[----:B------:R-:W2:Y:S01]  /*0f80*/  LDC R7, c[0x0][0x288] ;  /* 0x0000a200ff077b82 */ /* 0x000ea20000000800 */
[----:B------:R-:W-:Y:S02]  /*0f90*/  UIADD3 UR4, UR7, -UR4, URZ ;  /* 0x8000000407047290 */ /* 0x000fe4000fffe03f */
[----:B------:R-:W-:-:S02]  /*0fa0*/  UIADD3 UR42, UR5, UR42, URZ ;  /* 0x0000002a052a7290 */ /* 0x000fc4000fffe03f */
[----:B------:R-:W-:Y:S01]  /*0fb0*/  UISETP.NE.U32.AND UP0, UPT, UR10, URZ, UPT ;  /* 0x0000003f0a00728c */ /* 0x000fe2000bf05070 */
[----:B------:R-:W-:Y:S02]  /*0fc0*/  ULDC UR7, c[0x0][0xdc4] ;  /* 0x0003710000077ab9 */ /* 0x000fe40000000800 */
[----:B------:R-:W3:Y:S01]  /*0fd0*/  LDC R5, c[0x0][0x2e0] ;  /* 0x0000b800ff057b82 */ /* 0x000ee20000000800 */
[----:B------:R-:W-:Y:S02]  /*0fe0*/  USHF.L.U32 UR42, UR42, 0x7, URZ ;  /* 0x000000072a2a7899 */ /* 0x000fe4000800063f */
[----:B------:R-:W-:Y:S02]  /*0ff0*/  UIMAD UR8, UR8, UR7, UR4 ;  /* 0x00000007080872a4 */ /* 0x000fe4000f8e0204 */
[----:B------:R-:W-:Y:S01]  /*1000*/  UISETP.NE.AND.EX UP0, UPT, UR11, URZ, UPT, UP0 ;  /* 0x0000003f0b00728c */ /* 0x000fe2000bf05300 */
[----:B------:R-:W-:Y:S01]  /*1010*/  @UP1 ULDC UR4, c[0x0][0xdbc] ;  /* 0x00036f0000041ab9 */ /* 0x000fe20000000800 */
[----:B------:R-:W-:Y:S01]  /*1020*/  ULDC UR6, c[0x0][0x404] ;  /* 0x0001010000067ab9 */ /* 0x000fe20000000800 */
[----:B------:R-:W-:Y:S01]  /*1030*/  UIMAD.WIDE.U32 UR4, UR8, UR4, URZ ;  /* 0x00000004080472a5 */ /* 0x000fe2000f8e003f */
[----:B-1----:R-:W-:Y:S01]  /*1040*/  ISETP.GE.AND P1, PT, R9, 0x1, PT ;  /* 0x000000010900780c */ /* 0x002fe20003f26270 */
[----:B------:R-:W-:Y:S01]  /*1050*/  USEL UR6, UR6, 0x1, UP0 ;  /* 0x0000000106067887 */ /* 0x000fe20008000000 */
[----:B------:R-:W-:Y:S01]  /*1060*/  IMAD.U32 R200, RZ, RZ, UR42 ;  /* 0x0000002affc87e24 */ /* 0x000fe2000f8e00ff */
[----:B------:R-:W-:Y:S01]  /*1070*/  @UP1 ULDC UR7, c[0x0][0xdc0] ;  /* 0x0003700000071ab9 */ /* 0x000fe20000000800 */
[----:B------:R-:W-:Y:S01]  /*1080*/  UMOV UR44, UR8 ;  /* 0x00000008002c7c82 */ /* 0x000fe20008000000 */
[----:B------:R-:W-:-:S02]  /*1090*/  @UP1 USHF.R.U32.HI UR44, URZ, UR7, UR5 ;  /* 0x000000073f2c1299 */ /* 0x000fc40008011605 */
[----:B--2---:R-:W-:Y:S02]  /*10a0*/  IADD3 R22, R200, 0x80, -R7 ;  /* 0x00000080c8167810 */ /* 0x004fe40007ffe807 */
[----:B------:R-:W-:-:S04]  /*10b0*/  UIADD3 UR4, -UR44, URZ, URZ ;  /* 0x0000003f2c047290 */ /* 0x000fc8000fffe13f */
[----:B------:R-:W-:Y:S01]  /*10c0*/  UIMAD UR43, UR43, UR4, UR8 ;  /* 0x000000042b2b72a4 */ /* 0x000fe2000f8e0208 */
[----:B---3--:R-:W-:-:S04]  /*10d0*/  IMAD R17, R5, UR6, RZ ;  /* 0x0000000605117c24 */ /* 0x008fc8000f8e02ff */
[----:B------:R-:W-:-:S04]  /*10e0*/  IMAD.IADD R22, R17, 0x1, R22 ;  /* 0x0000000111167824 */ /* 0x000fc800078e0216 */
        /* <DEDUP_REMOVED lines=12> */
.L_x_8518:
[----:B------:R-:W-:-:S13]  /*11b0*/  ISETP.NE.AND P0, PT, R9, 0x1, PT ;  /* 0x000000010900780c */ /* 0x000fda0003f05270 */
[----:B------:R-:W1:Y:S02]  /*11c0*/  @P0 LDC.64 R10, c[0x0][0x9e8] ;  /* 0x00027a00ff0a0b82 */ /* 0x000e640000000a00 */
[----:B-1----:R-:W-:-:S05]  /*11d0*/  @P0 IMAD.HI.U32 R4, R3, R10, RZ ;  /* 0x0000000a03040227 */ /* 0x002fca00078e00ff */
[----:B------:R-:W-:-:S07]  /*11e0*/  @P0 SHF.R.U32.HI R3, RZ, R11, R4 ;  /* 0x0000000bff030219 */ /* 0x000fce0000011604 */
.L_x_8519:
[----:B------:R-:W-:-:S05]  /*11f0*/  IMAD R3, R3, R9, R9 ;  /* 0x0000000903037224 */ /* 0x000fca00078e0209 */
[----:B------:R-:W-:-:S07]  /*1200*/  VIMNMX R0, R0, R3, PT ;  /* 0x0000000300007248 */ /* 0x000fce0003fe0100 */
.L_x_8517:
[----:B------:R-:W-:Y:S01]  /*1210*/  IADD3 R4, -R7, UR42, RZ ;  /* 0x0000002a07047c10 */ /* 0x000fe2000fffe1ff */
[----:B------:R-:W-:Y:S01]  /*1220*/  VIADD R3, R0, 0x5f ;  /* 0x0000005f00037836 */ /* 0x000fe20000000000 */
[----:B------:R-:W-:Y:S01]  /*1230*/  ULDC UR4, c[0x0][0x9dc] ;  /* 0x0002770000047ab9 */ /* 0x000fe20000000800 */
[----:B------:R-:W-:Y:S02]  /*1240*/  VIADD R0, R17, 0x5f ;  /* 0x0000005f11007836 */ /* 0x000fe40000000000 */
[----:B------:R-:W-:Y:S02]  /*1250*/  IMAD R6, R5, UR6, R4 ;  /* 0x0000000605067c24 */ /* 0x000fe4000f8e0204 */
[----:B------:R-:W-:-:S04]  /*1260*/  IMAD.HI R4, R3, 0x2aaaaaab, RZ ;  /* 0x2aaaaaab03047827 */ /* 0x000fc800078e02ff */
[----:B------:R-:W-:Y:S01]  /*1270*/  IMAD.HI R0, R0, 0x2aaaaaab, RZ ;  /* 0x2aaaaaab00007827 */ /* 0x000fe200078e02ff */
[----:B------:R-:W-:-:S03]  /*1280*/  SHF.R.U32.HI R5, RZ, 0x1f, R4 ;  /* 0x0000001fff057819 */ /* 0x000fc60000011604 */
[----:B------:R-:W-:Y:S01]  /*1290*/  VIADD R7, R6, -UR4 ;  /* 0x8000000406077c36 */ /* 0x000fe20008000000 */
[----:B------:R-:W-:Y:S02]  /*12a0*/  SHF.R.U32.HI R3, RZ, 0x1f, R0 ;  /* 0x0000001fff037819 */ /* 0x000fe40000011600 */
[----:B------:R-:W-:Y:S02]  /*12b0*/  LEA.HI.SX32 R176, R4, R5, 0x1c ;  /* 0x0000000504b07211 */ /* 0x000fe400078fe2ff */
[----:B------:R-:W-:Y:S02]  /*12c0*/  LEA.HI.SX32 R3, R0, R3, 0x1c ;  /* 0x0000000300037211 */ /* 0x000fe400078fe2ff */
[----:B------:R-:W-:Y:S02]  /*12d0*/  R2UR UR4, R7 ;  /* 0x00000000070472ca */ /* 0x000fe400000e0000 */
[----:B------:R-:W-:Y:S01]  /*12e0*/  VIMNMX R176, R3, R176, PT ;  /* 0x000000b003b07248 */ /* 0x000fe20003fe0100 */
[----:B------:R-:W-:-:S12]  /*12f0*/  @!P1 BRA `(.L_x_8520) ;  /* 0x0000000000449947 */ /* 0x000fd80003800000 */
        /* <DEDUP_REMOVED lines=9> */
.L_x_8521:
[----:B------:R-:W-:-:S13]  /*1390*/  ISETP.NE.AND P0, PT, R9, 0x1, PT ;  /* 0x000000010900780c */ /* 0x000fda0003f05270 */
[----:B------:R-:W1:Y:S02]  /*13a0*/  @P0 LDC.64 R4, c[0x0][0x9e8] ;  /* 0x00027a00ff040b82 */ /* 0x000e640000000a00 */
[----:B-1----:R-:W-:-:S05]  /*13b0*/  @P0 IMAD.HI.U32 R0, R6, R4, RZ ;  /* 0x0000000406000227 */ /* 0x002fca00078e00ff */
[----:B------:R-:W-:-:S07]  /*13c0*/  @P0 SHF.R.U32.HI R6, RZ, R5, R0 ;  /* 0x00000005ff060219 */ /* 0x000fce0000011600 */
.L_x_8522:
[----:B------:R-:W-:-:S05]  /*13d0*/  IMAD R6, R6, R9, RZ ;  /* 0x0000000906067224 */ /* 0x000fca00078e02ff */
[----:B------:R-:W-:-:S13]  /*13e0*/  R2UR UR5, R6 ;  /* 0x00000000060572ca */ /* 0x000fda00000e0000 */
[----:B------:R-:W-:-:S04]  /*13f0*/  UISETP.LT.AND UP0, UPT, UR4, UR5, UPT ;  /* 0x000000050400728c */ /* 0x000fc8000bf01270 */
[----:B------:R-:W-:-:S12]  /*1400*/  USEL UR4, UR4, UR5, !UP0 ;  /* 0x0000000504047287 */ /* 0x000fd8000c000000 */
.L_x_8520:
[----:B------:R-:W-:Y:S01]  /*1410*/  UIMAD.WIDE UR4, UR4, 0x2aaaaaab, URZ ;  /* 0x2aaaaaab040478a5 */ /* 0x000fe2000f8e023f */
[----:B------:R-:W-:Y:S02]  /*1420*/  PLOP3.LUT P0, PT, PT, PT, PT, 0x80, 0x0 ;  /* 0x000000000000781c */ /* 0x000fe40003f0f070 */
[----:B------:R-:W-:Y:S01]  /*1430*/  CS2R R20, SRZ ;  /* 0x0000000000147805 */ /* 0x000fe2000001ff00 */
[----:B------:R-:W-:Y:S01]  /*1440*/  IMAD.MOV.U32 R0, RZ, RZ, RZ ;  /* 0x000000ffff007224 */ /* 0x000fe200078e00ff */
[----:B------:R-:W-:Y:S01]  /*1450*/  USHF.R.U32.HI UR4, URZ, 0x1f, UR5 ;  /* 0x0000001f3f047899 */ /* 0x000fe20008011605 */
[----:B------:R-:W-:Y:S02]  /*1460*/  CS2R R150, SRZ ;  /* 0x0000000000967805 */ /* 0x000fe4000001ff00 */
[----:B------:R-:W-:Y:S02]  /*1470*/  CS2R R148, SRZ ;  /* 0x0000000000947805 */ /* 0x000fe4000001ff00 */
[----:B------:R-:W-:Y:S01]  /*1480*/  CS2R R146, SRZ ;  /* 0x0000000000927805 */ /* 0x000fe2000001ff00 */
[----:B------:R-:W-:Y:S01]  /*1490*/  ULEA.HI.SX32 UR4, UR5, UR4, 0x1c ;  /* 0x0000000405047291 */ /* 0x000fe2000f8fe23f */
        /* <DEDUP_REMOVED lines=65> */
[----:B------:R-:W-:Y:S01]  /*18b0*/  IMAD.MOV.U32 R172, RZ, RZ, RZ ;  /* 0x000000ffffac7224 */ /* 0x000fe200078e00ff */
[----:B------:R-:W-:Y:S06]  /*18c0*/  @!P1 BRA `(.L_x_8523) ;  /* 0x000000b000b89947 */ /* 0x000fec0003800000 */
[----:B------:R-:W-:Y:S01]  /*18d0*/  SHF.R.S32.HI R3, RZ, 0x1f, R202 ;  /* 0x0000001fff037819 */ /* 0x000fe200000114ca */
[----:B------:R-:W-:-:S03]  /*18e0*/  UIADD3 UR6, UR46, 0x18400, URZ ;  /* 0x000184002e067890 */ /* 0x000fc6000fffe03f */
[----:B------:R-:W-:Y:S01]  /*18f0*/  LEA.HI R3, R3, R202, RZ, 0x7 ;  /* 0x000000ca03037211 */ /* 0x000fe200078f38ff */
[----:B------:R-:W-:-:S03]  /*1900*/  ULOP3.LUT UP0, URZ, UR6, 0x1bf, URZ, 0xc0, !UPT ;  /* 0x000001bf063f7892 */ /* 0x000fc6000f80c03f */
[----:B------:R-:W-:-:S03]  /*1910*/  SHF.R.S32.HI R3, RZ, 0x7, R3 ;  /* 0x00000007ff037819 */ /* 0x000fc60000011403 */
[----:B------:R-:W-:-:S03]  /*1920*/  PLOP3.LUT P0, PT, PT, PT, UP0, 0x80, 0x0 ;  /* 0x000000000000781c */ /* 0x000fc60003f0f008 */
[----:B------:R-:W1:Y:S02]  /*1930*/  SHFL.IDX PT, R3, R3, RZ, 0x1f ;  /* 0x00001fff03037589 */ /* 0x000e6400000e0000 */
        /* <DEDUP_REMOVED lines=24> */
.L_x_8524:
[----:B------:R-:W-:Y:S01]  /*1ac0*/  ULEA.HI UR4, UR37, UR37, URZ, 0x1 ;  /* 0x0000002525047291 */ /* 0x000fe2000f8f083f */
[----:B------:R-:W-:-:S03]  /*1ad0*/  VIADD R9, R23, 0x8 ;  /* 0x0000000817097836 */ /* 0x000fc60000000000 */
[----:B------:R-:W-:-:S04]  /*1ae0*/  ULOP3.LUT UR4, UR4, 0xfffffffe, URZ, 0xc0, !UPT ;  /* 0xfffffffe04047892 */ /* 0x000fc8000f8ec03f */
[----:B------:R-:W-:-:S06]  /*1af0*/  UIADD3 UR4, UR37, -UR4, URZ ;  /* 0x8000000425047290 */ /* 0x000fcc000fffe03f */
[----:B------:R-:W-:-:S05]  /*1b00*/  IMAD.U32 R0, RZ, RZ, UR4 ;  /* 0x00000004ff007e24 */ /* 0x000fca000f8e00ff */
[----:B------:R-:W-:-:S04]  /*1b10*/  SHF.L.U32 R0, R0, 0x1f, RZ ;  /* 0x0000001f00007819 */ /* 0x000fc800000006ff */
[----:B------:R-:W1:Y:S02]  /*1b20*/  SYNCS.PHASECHK.TRANS64.TRYWAIT P0, [UR46+0x22800], R0 ;  /* 0x02280000ff0075a7 */ /* 0x000e64000800016e */
[----:B-1----:R-:W-:Y:S05]  /*1b30*/  @!P0 BRA `(.L_x_8525) ;  /* 0x000000f800b48947 */ /* 0x002fea0003800000 */
.L_x_8672:
[----:B-1----:R-:W-:Y:S01]  /*1b40*/  IMAD.U32 R0, RZ, RZ, UR47 ;  /* 0x0000002fff007e24 */ /* 0x002fe2000f8e00ff */
[----:B------:R-:W-:Y:S05]  /*1b50*/  WARPSYNC.ALL ;  /* 0x0000000000007948 */ /* 0x000fea0003800000 */
[----:B------:R1:W-:Y:S01]  /*1b60*/  BAR.SYNC.DEFER_BLOCKING R9, 0x100 ;  /* 0x000400090000751d */ /* 0x0003e20000010000 */
[----:B------:R-:W-:-:S13]  /*1b70*/  ISETP.NE.AND P0, PT, R0, 0x3, PT ;  /* 0x000000030000780c */ /* 0x000fda0003f05270 */
[----:B-1----:R-:W-:Y:S05]  /*1b80*/  @!P0 BRA `(.L_x_8526) ;  /* 0x0000000000048947 */ /* 0x002fea0003800000 */
[----:B------:R-:W-:Y:S01]  /*1b90*/  BPT.TRAP 0x1 ;  /* 0x000000040000795c */ /* 0x000fe20000300000 */
.L_x_8526:
[----:B------:R-:W-:Y:S01]  /*1ba0*/  ULEA UR21, UR39, UR46, 0x3 ;  /* 0x0000002e27157291 */ /* 0x000fe2000f8e183f */
[----:B------:R-:W-:-:S05]  /*1bb0*/  IMAD.U32 R11, RZ, RZ, UR38 ;  /* 0x00000026ff0b7e24 */ /* 0x000fca000f8e00ff */
[----:B------:R-:W-:-:S04]  /*1bc0*/  SHF.L.U32 R11, R11, 0x1f, RZ ;  /* 0x0000001f0b0b7819 */ /* 0x000fc800000006ff */
[----:B------:R1:W2:Y:S01]  /*1bd0*/  SYNCS.PHASECHK.TRANS64.TRYWAIT P1, [UR21+0x22830], R11 ;  /* 0x0228300bff0075a7 */ /* 0x0002a20008020155 */
[----:B------:R-:W-:Y:S05]  /*1be0*/  @!P0 BRA `(.L_x_8527) ;  /* 0x0000000000048947 */ /* 0x000fea0003800000 */
[----:B------:R-:W-:Y:S01]  /*1bf0*/  BPT.TRAP 0x1 ;  /* 0x000000040000795c */ /* 0x000fe20000300000 */
.L_x_8527:
[----:B--2---:R-:W-:Y:S05]  /*1c00*/  @P1 BRA `(.L_x_8528) ;  /* 0x0000000000081947 */ /* 0x004fea0003800000 */
[----:B------:R-:W2:Y:S02]  /*1c10*/  SYNCS.PHASECHK.TRANS64.TRYWAIT P1, [UR21+0x22830], R11 ;  /* 0x0228300bff0075a7 */ /* 0x000ea40008020155 */
[----:B--2---:R-:W-:Y:S05]  /*1c20*/  @!P1 BRA `(.L_x_8529) ;  /* 0x000000f800909947 */ /* 0x004fea0003800000 */
.L_x_8528:
[----:B------:R-:W-:Y:S01]  /*1c30*/  UIADD3 UR4, UR46, 0x1c400, URZ ;  /* 0x0001c4002e047890 */ /* 0x000fe2000fffe03f */
[----:B------:R-:W-:Y:S01]  /*1c40*/  WARPGROUP.ARRIVE ;  /* 0x00000000000079c5 */ /* 0x000fe20000000000 */
[----:B------:R-:W-:-:S05]  /*1c50*/  ULOP3.LUT UR16, UR45, 0x10000, URZ, 0xfc, !UPT ;  /* 0x000100002d107892 */ /* 0x000fca000f8efc3f */
[----:B--2---:R-:W2:Y:S01]  /*1c60*/  S2R R0, SR_TID.X ;  /* 0x0000000000007919 */ /* 0x004ea20000002100 */
[----:B------:R-:W-:Y:S01]  /*1c70*/  USHF.R.U32.HI UR4, URZ, 0x4, UR4 ;  /* 0x000000043f047899 */ /* 0x000fe20008011604 */
[----:B------:R-:W3:Y:S01]  /*1c80*/  LDC R12, c[0x0][0x288] ;  /* 0x0000a200ff0c7b82 */ /* 0x000ee20000000800 */
[----:B------:R-:W-:Y:S01]  /*1c90*/  UMOV UR17, 0x40000040 ;  /* 0x4000004000117882 */ /* 0x000fe20000000000 */
[----:B------:R-:W-:Y:S01]  /*1ca0*/  UMOV UR19, 0x40000040 ;  /* 0x4000004000137882 */ /* 0x000fe20000000000 */
[----:B------:R-:W-:Y:S01]  /*1cb0*/  ULOP3.LUT UR4, UR4, 0x3fff, URZ, 0xc0, !UPT ;  /* 0x00003fff04047892 */ /* 0x000fe2000f8ec03f */
[----:B------:R-:W-:Y:S01]  /*1cc0*/  IMAD.U32 R8, RZ, RZ, UR21 ;  /* 0x00000015ff087e24 */ /* 0x000fe2000f8e00ff */
[----:B------:R-:W-:Y:S01]  /*1cd0*/  UMOV UR5, 0x40000040 ;  /* 0x4000004000057882 */ /* 0x000fe20000000000 */
[----:B------:R-:W-:Y:S01]  /*1ce0*/  UMOV UR7, 0x40000040 ;  /* 0x4000004000077882 */ /* 0x000fe20000000000 */
[----:B------:R-:W-:Y:S01]  /*1cf0*/  ULOP3.LUT UR20, UR4, 0x10000, URZ, 0xfc, !UPT ;  /* 0x0001000004147892 */ /* 0x000fe2000f8efc3f */
[----:B------:R-:W-:Y:S01]  /*1d00*/  IMAD.MOV.U32 R3, RZ, RZ, -0x60 ;  /* 0xffffffa0ff037424 */ /* 0x000fe200078e00ff */
[----:B------:R-:W-:Y:S01]  /*1d10*/  UIADD3 UR4, UR16, 0x2, URZ ;  /* 0x0000000210047890 */ /* 0x000fe2000fffe03f */
[----:B------:R-:W-:Y:S01]  /*1d20*/  IADD3 R5, -R23, 0xb, RZ ;  /* 0x0000000b17057810 */ /* 0x000fe20007ffe1ff */
[----:B------:R-:W-:Y:S01]  /*1d30*/  UIMAD UR18, UR39, 0x300, UR20 ;  /* 0x00000300271278a4 */ /* 0x000fe2000f8e0214 */
[----:B------:R-:W-:Y:S01]  /*1d40*/  IMAD R6, R176, R3, 0x60 ;  /* 0x00000060b0067424 */ /* 0x000fe200078e0203 */
[----:B------:R-:W-:Y:S01]  /*1d50*/  UIADD3 UR8, UR16, 0x4, URZ ;  /* 0x0000000410087890 */ /* 0x000fe2000fffe03f */
[----:B------:R-:W-:Y:S01]  /*1d60*/  LOP3.LUT R2, R2, 0xfff7ffff, RZ, 0xc0, !PT ;  /* 0xfff7ffff02027812 */ /* 0x000fe200078ec0ff */
[----:B------:R-:W-:Y:S01]  /*1d70*/  UIADD3 UR6, UR18, 0x2, URZ ;  /* 0x0000000212067890 */ /* 0x000fe2000fffe03f */
[----:B------:R-:W-:Y:S01]  /*1d80*/  IMAD.IADD R3, R17, 0x1, R6 ;  /* 0x0000000111037824 */ /* 0x000fe200078e0206 */
[----:B------:R-:W-:Y:S01]  /*1d90*/  UIADD3 UR10, UR18, 0x4, URZ ;  /* 0x00000004120a7890 */ /* 0x000fe2000fffe03f */
[--C-:B------:R-:W-:Y:S01]  /*1da0*/  IMAD.IADD R15, R6, 0x1, -R16.reuse ;  /* 0x00000001060f7824 */ /* 0x100fe200078e0a10 */
[----:B------:R-:W-:Y:S01]  /*1db0*/  UMOV UR9, 0x40000040 ;  /* 0x4000004000097882 */ /* 0x000fe20000000000 */
[----:B------:R-:W-:Y:S01]  /*1dc0*/  HGMMA.64x96x16.F32.BF16 R24, gdesc[UR16], RZ, !UPT, gsb0 ;  /* 0x01600000101879f0 */ /* 0x000fe2000c0018ff */
[----:B------:R-:W-:Y:S01]  /*1dd0*/  UMOV UR11, 0x40000040 ;  /* 0x40000040000b7882 */ /* 0x000fe20000000000 */
[----:B------:R-:W-:Y:S01]  /*1de0*/  UIADD3 UR12, UR16, 0x6, URZ ;  /* 0x00000006100c7890 */ /* 0x000fe2000fffe03f */
[C---:B------:R-:W-:Y:S01]  /*1df0*/  IMAD.IADD R10, R3.reuse, 0x1, -R16 ;  /* 0x00000001030a7824 */ /* 0x040fe200078e0a10 */
[----:B------:R-:W-:Y:S01]  /*1e00*/  UIADD3 UR14, UR18, 0x6, URZ ;  /* 0x00000006120e7890 */ /* 0x000fe2000fffe03f */
[----:B---3--:R-:W-:Y:S01]  /*1e10*/  IADD3 R7, R3, 0x1, -R12 ;  /* 0x0000000103077810 */ /* 0x008fe20007ffe80c */
[----:B------:R-:W-:Y:S01]  /*1e20*/  UMOV UR13, 0x40000040 ;  /* 0x40000040000d7882 */ /* 0x000fe20000000000 */
[----:B------:R-:W-:Y:S01]  /*1e30*/  UMOV UR15, 0x40000040 ;  /* 0x40000040000f7882 */ /* 0x000fe20000000000 */
[----:B------:R-:W-:Y:S01]  /*1e40*/  ULDC UR22, c[0x0][0x9dc] ;  /* 0x0002770000167ab9 */ /* 0x000fe20000000800 */
[----:B--2---:R-:W-:-:S13]  /*1e50*/  LOP3.LUT P1, RZ, R0, 0x7f, RZ, 0xc0, !PT ;  /* 0x0000007f00ff7812 */ /* 0x004fda000782c0ff */
[----:B------:R-:W-:Y:S01]  /*1e60*/  @!P1 VIADD R0, R8, 0x22840 ;  /* 0x0002284008009836 */ /* 0x000fe20000000000 */
[----:B------:R-:W-:-:S04]  /*1e70*/  @P1 LOP3.LUT R2, R2, 0x80000, RZ, 0xfc, !PT ;  /* 0x0008000002021812 */ /* 0x000fc800078efcff */
[----:B------:R-:W-:Y:S01]  /*1e80*/  @!P1 PRMT R0, RZ, 0x654, R0 ;  /* 0x00000654ff009816 */ /* 0x000fe20000000000 */
[----:B------:R-:W-:Y:S02]  /*1e90*/  WARPGROUP.DEPBAR.LE gsb0, 0x0 ;  /* 0x00008000000079c5 */ /* 0x000fe40000010000 */
[----:B------:R-:W-:-:S06]  /*1ea0*/  WARPGROUP.ARRIVE ;  /* 0x00000000000079c5 */ /* 0x000fcc0000000000 */
[----:B------:R-:W-:Y:S01]  /*1eb0*/  HGMMA.64x96x16.F32.BF16 R24, gdesc[UR4], R24, gsb0 ;  /* 0x01600000041879f0 */ /* 0x000fe20008001818 */
[----:B------:R-:W-:Y:S02]  /*1ec0*/  ULOP3.LUT UR6, URZ, UR22, URZ, 0x33, !UPT ;  /* 0x000000163f067292 */ /* 0x000fe4000f8e333f */
[----:B------:R-:W-:Y:S02]  /*1ed0*/  WARPGROUP.DEPBAR.LE gsb0, 0x0 ;  /* 0x00008000000079c5 */ /* 0x000fe40000010000 */
[----:B------:R-:W-:-:S06]  /*1ee0*/  WARPGROUP.ARRIVE ;  /* 0x00000000000079c5 */ /* 0x000fcc0000000000 */
[----:B------:R-:W-:Y:S03]  /*1ef0*/  HGMMA.64x96x16.F32.BF16 R24, gdesc[UR8], R24, gsb0 ;  /* 0x01600000081879f0 */ /* 0x000fe60008001818 */
[----:B------:R-:W-:Y:S02]  /*1f00*/  WARPGROUP.DEPBAR.LE gsb0, 0x0 ;  /* 0x00008000000079c5 */ /* 0x000fe40000010000 */
[----:B------:R-:W-:-:S06]  /*1f10*/  WARPGROUP.ARRIVE ;  /* 0x00000000000079c5 */ /* 0x000fcc0000000000 */
[----:B------:R-:W-:Y:S01]  /*1f20*/  HGMMA.64x96x16.F32.BF16 R24, gdesc[UR12], R24, gsb0 ;  /* 0x016000000c1879f0 */ /* 0x000fe20008001818 */
[----:B------:R-:W-:Y:S02]  /*1f30*/  ULDC.64 UR14, c[0x0][0x9e0] ;  /* 0x00027800000e7ab9 */ /* 0x000fe40000000a00 */
[----:B------:R-:W-:Y:S01]  /*1f40*/  UISETP.GE.AND UP0, UPT, UR15, 0x1, UPT ;  /* 0x000000010f00788c */ /* 0x000fe2000bf06270 */
[----:B------:R-:W-:Y:S02]  /*1f50*/  WARPGROUP.DEPBAR.LE gsb0, 0x0 ;  /* 0x00008000000079c5 */ /* 0x000fe40000010000 */
[----:B------:R2:W-:Y:S06]  /*1f60*/  BAR.ARV R5, 0x100 ;  /* 0x000400050000751d */ /* 0x0005ec0000002000 */
[----:B------:R3:W-:Y:S01]  /*1f70*/  @!P1 SYNCS.ARRIVE.TRANS64.RED.A1T0 RZ, [R0+URZ], RZ ;  /* 0x000000ff00ff99a7 */ /* 0x0007e2000810043f */
[----:B------:R-:W-:Y:S01]  /*1f80*/  PLOP3.LUT P1, PT, PT, PT, UP0, 0x40, 0x0 ;  /* 0x000000000000781c */ /* 0x000fe20003f2e808 */
[----:B---3--:R-:W-:-:S02]  /*1f90*/  IMAD.IADD R0, R7, 0x1, -R16 ;  /* 0x0000000107007824 */ /* 0x008fc400078e0a10 */
[----:B------:R-:W-:Y:S02]  /*1fa0*/  VIADD R7, R201, UR42 ;  /* 0x0000002ac9077c36 */ /* 0x000fe40008000000 */
[C---:B------:R-:W-:Y:S02]  /*1fb0*/  VIADD R13, R0.reuse, UR14 ;  /* 0x0000000e000d7c36 */ /* 0x040fe40008000000 */
[----:B------:R-:W-:-:S03]  /*1fc0*/  VIADD R14, R0, UR6 ;  /* 0x00000006000e7c36 */ /* 0x000fc60008000000 */
[----:B------:R-:W-:Y:S01]  /*1fd0*/  VIADDMNMX R0, R7, R13, R10, PT ;  /* 0x0000000d07007246 */ /* 0x000fe2000380010a */
[----:B------:R-:W-:Y:S02]  /*1fe0*/  IMAD.IADD R3, R14, 0x1, R7 ;  /* 0x000000010e037824 */ /* 0x000fe400078e0207 */
[----:B--2---:R-:W-:Y:S05]  /*1ff0*/  @P1 BRA `(.L_x_8530) ;  /* 0x0000000000541947 */ /* 0x004fea0003800000 */
[----:B------:R-:W-:Y:S01]  /*2000*/  IADD3 R4, R7, -R12, R17 ;  /* 0x8000000c07047210 */ /* 0x000fe20007ffe011 */
        /* <DEDUP_REMOVED lines=11> */
.L_x_8532:
[----:B------:R-:W-:-:S06]  /*20c0*/  UISETP.NE.AND UP1, UPT, UR15, 0x1, UPT ;  /* 0x000000010f00788c */ /* 0x000fcc000bf25270 */
[----:B------:R-:W-:-:S05]  /*20d0*/  PLOP3.LUT P1, PT, PT, PT, UP1, 0x80, 0x0 ;  /* 0x000000000000781c */ /* 0x000fca0003f2f018 */
[----:B------:R-:W-:-:S08]  /*20e0*/  @UP1 ULDC.64 UR6, c[0x0][0x9e8] ;  /* 0x00027a0000061ab9 */ /* 0x000fd00000000a00 */
[----:B------:R-:W-:-:S05]  /*20f0*/  @P1 IMAD.HI.U32 R20, R4, UR6, RZ ;  /* 0x0000000604141c27 */ /* 0x000fca000f8e00ff */
[----:B------:R-:W-:-:S07]  /*2100*/  @P1 SHF.R.U32.HI R4, RZ, UR7, R20 ;  /* 0x00000007ff041c19 */ /* 0x000fce0008011614 */
.L_x_8533:
[----:B------:R-:W-:Y:S05]  /*2110*/  BSYNC B0 ;  /* 0x0000000000007941 */ /* 0x000fea0003800000 */
.L_x_8531:
[----:B------:R-:W-:-:S05]  /*2120*/  IMAD R4, R4, UR15, R15 ;  /* 0x0000000f04047c24 */ /* 0x000fca000f8e020f */
[----:B------:R-:W-:Y:S02]  /*2130*/  VIMNMX R3, R3, R4, !PT ;  /* 0x0000000403037248 */ /* 0x000fe40007fe0100 */
[----:B------:R-:W-:-:S07]  /*2140*/  VIADDMNMX R0, R4, UR15, R0, PT ;  /* 0x0000000f04007c46 */ /* 0x000fce000b800100 */
.L_x_8530:
[C---:B------:R-:W-:Y:S02]  /*2150*/  ISETP.GE.AND P1, PT, R6.reuse, 0x2, PT ;  /* 0x000000020600780c */ /* 0x040fe40003f26270 */
        /* <DEDUP_REMOVED lines=97> */
[C---:B------:R-:W-:Y:S02]  /*2770*/  ISETP.GE.AND P3, PT, R6.reuse, 0x52, PT ;  /* 0x000000520600780c */ /* 0x040fe40003f66270 */
[----:B------:R-:W-:Y:S02]  /*2780*/  ISETP.GE.AND P6, PT, R6, 0x1, PT ;  /* 0x000000010600780c */ /* 0x000fe40003fc6270 */
[----:B------:R-:W-:-:S04]  /*2790*/  ISETP.GT.AND P4, PT, R3, 0x51, !P3 ;  /* 0x000000510300780c */ /* 0x000fc80005f84270 */
[----:B------:R-:W-:-:S04]  /*27a0*/  ISETP.LT.OR P4, PT, R0, 0x52, P4 ;  /* 0x000000520000780c */ /* 0x000fc80002781670 */
        /* <DEDUP_REMOVED lines=8> */
[----:B------:R-:W-:Y:S01]  /*2830*/  ISETP.GE.AND P5, PT, R6, 0x5a, PT ;  /* 0x0000005a0600780c */ /* 0x000fe20003fa6270 */
[----:B------:R-:W-:-:S03]  /*2840*/  VIADD R6, R7, 0x8 ;  /* 0x0000000807067836 */ /* 0x000fc60000000000 */
[----:B------:R-:W-:Y:S01]  /*2850*/  P2R R24, PR, RZ, 0x20 ;  /* 0x00000020ff187803 */ /* 0x000fe20000000000 */
[----:B------:R-:W-:Y:S01]  /*2860*/  IMAD.IADD R4, R14, 0x1, R6 ;  /* 0x000000010e047824 */ /* 0x000fe200078e0206 */
[----:B------:R-:W-:-:S04]  /*2870*/  ISETP.GT.AND P5, PT, R3, 0x59, !P5 ;  /* 0x000000590300780c */ /* 0x000fc80006fa4270 */
[----:B------:R-:W-:Y:S02]  /*2880*/  ISETP.LT.OR P5, PT, R0, 0x5a, P5 ;  /* 0x0000005a0000780c */ /* 0x000fe40002fa1670 */
[----:B------:R-:W-:Y:S02]  /*2890*/  VIADDMNMX R0, R6, R13, R10, PT ;  /* 0x0000000d06007246 */ /* 0x000fe4000380010a */
[----:B------:R-:W-:Y:S02]  /*28a0*/  FSEL R94, R69, -INF , !P5 ;  /* 0xff800000455e7808 */ /* 0x000fe40006800000 */
[----:B------:R-:W-:-:S13]  /*28b0*/  PLOP3.LUT P5, PT, PT, PT, UP0, 0x40, 0x0 ;  /* 0x000000000000781c */ /* 0x000fda0003fae808 */
[----:B------:R-:W-:Y:S05]  /*28c0*/  @P5 BRA `(.L_x_8534) ;  /* 0x00000000005c5947 */ /* 0x000fea0003800000 */
        /* <DEDUP_REMOVED lines=13> */
.L_x_8536:
[----:B------:R-:W-:-:S06]  /*29a0*/  UISETP.NE.AND UP1, UPT, UR15, 0x1, UPT ;  /* 0x000000010f00788c */ /* 0x000fcc000bf25270 */
[----:B------:R-:W-:-:S05]  /*29b0*/  PLOP3.LUT P5, PT, PT, PT, UP1, 0x80, 0x0 ;  /* 0x000000000000781c */ /* 0x000fca0003faf018 */
[----:B------:R-:W-:-:S08]  /*29c0*/  @UP1 ULDC.64 UR6, c[0x0][0x9e8] ;  /* 0x00027a0000061ab9 */ /* 0x000fd00000000a00 */
[----:B------:R-:W-:Y:S01]  /*29d0*/  @P5 IMAD.HI.U32 R10, R3, UR6, RZ ;  /* 0x00000006030a5c27 */ /* 0x000fe2000f8e00ff */
[----:B------:R-:W-:-:S13]  /*29e0*/  PLOP3.LUT P5, PT, PT, PT, UP1, 0x80, 0x0 ;  /* 0x000000000000781c */ /* 0x000fda0003faf018 */
[----:B------:R-:W-:-:S07]  /*29f0*/  @P5 SHF.R.U32.HI R3, RZ, UR7, R10 ;  /* 0x00000007ff035c19 */ /* 0x000fce000801160a */
.L_x_8537:
[----:B------:R-:W-:Y:S05]  /*2a00*/  BSYNC B0 ;  /* 0x0000000000007941 */ /* 0x000fea0003800000 */
.L_x_8535:
[----:B------:R-:W-:-:S05]  /*2a10*/  IMAD R3, R3, UR15, R15 ;  /* 0x0000000f03037c24 */ /* 0x000fca000f8e020f */
[----:B------:R-:W-:Y:S02]  /*2a20*/  VIMNMX R4, R4, R3, !PT ;  /* 0x0000000304047248 */ /* 0x000fe40007fe0100 */
[----:B------:R-:W-:-:S07]  /*2a30*/  VIADDMNMX R0, R3, UR15, R0, PT ;  /* 0x0000000f03007c46 */ /* 0x000fce000b800100 */
.L_x_8534:
[C---:B------:R-:W-:Y:S01]  /*2a40*/  ISETP.GT.AND P1, PT, R4.reuse, 0x1, !P1 ;  /* 0x000000010400780c */ /* 0x040fe20004f24270 */
[----:B------:R-:W-:Y:S01]  /*2a50*/  ULDC UR10, c[0x0][0x988] ;  /* 0x00026200000a7ab9 */ /* 0x000fe20000000800 */
        /* <DEDUP_REMOVED lines=9> */
[----:B------:R-:W-:Y:S02]  /*2af0*/  FMNMX.FTZ R3, R20, R72, !PT ;  /* 0x0000004814037209 */ /* 0x000fe40007810000 */
[----:B------:R-:W-:-:S02]  /*2b00*/  FSEL R31, R31, -INF , !P1 ;  /* 0xff8000001f1f7808 */ /* 0x000fc40004800000 */
[----:B------:R-:W-:Y:S02]  /*2b10*/  ISETP.NE.AND P1, PT, R25, RZ, PT ;  /* 0x000000ff1900720c */ /* 0x000fe40003f25270 */
[----:B------:R-:W-:Y:S02]  /*2b20*/  ISETP.NE.AND P5, PT, R33, RZ, PT ;  /* 0x000000ff2100720c */ /* 0x000fe40003fa5270 */
        /* <DEDUP_REMOVED lines=53> */
[----:B------:R-:W-:Y:S01]  /*2e80*/  ISETP.NE.AND P2, PT, R53, RZ, PT ;  /* 0x000000ff3500720c */ /* 0x000fe20003f45270 */
[----:B------:R-:W2:Y:S01]  /*2e90*/  SHFL.BFLY PT, R3, R10, 0x2, 0x1f ;  /* 0x0c401f000a037f89 */ /* 0x000ea200000e0000 */
[----:B------:R-:W-:Y:S02]  /*2ea0*/  ISETP.LT.OR P1, PT, R0, 0x31, P1 ;  /* 0x000000310000780c */ /* 0x000fe40000f21670 */
[----:B------:R-:W-:Y:S02]  /*2eb0*/  ISETP.NE.AND P5, PT, R83, RZ, PT ;  /* 0x000000ff5300720c */ /* 0x000fe40003fa5270 */
[----:B------:R-:W-:Y:S02]  /*2ec0*/  FSEL R50, R50, -INF , !P1 ;  /* 0xff80000032327808 */ /* 0x000fe40004800000 */
[----:B------:R-:W-:-:S02]  /*2ed0*/  ISETP.NE.AND P1, PT, R79, RZ, PT ;  /* 0x000000ff4f00720c */ /* 0x000fc40003f25270 */
[C---:B------:R-:W-:Y:S02]  /*2ee0*/  ISETP.GT.AND P6, PT, R4.reuse, RZ, !P6 ;  /* 0x000000ff0400720c */ /* 0x040fe400077c4270 */
[----:B------:R-:W-:Y:S02]  /*2ef0*/  ISETP.GT.AND P1, PT, R4, 0x31, !P1 ;  /* 0x000000310400780c */ /* 0x000fe40004f24270 */
[C---:B------:R-:W-:Y:S02]  /*2f00*/  ISETP.LT.OR P6, PT, R0.reuse, 0x1, P6 ;  /* 0x000000010000780c */ /* 0x040fe400037c1670 */
[----:B------:R-:W-:Y:S02]  /*2f10*/  ISETP.LT.OR P1, PT, R0, 0x32, P1 ;  /* 0x000000320000780c */ /* 0x000fe40000f21670 */
[----:B------:R-:W-:Y:S02]  /*2f20*/  FSEL R26, R26, -INF , !P6 ;  /* 0xff8000001a1a7808 */ /* 0x000fe40007000000 */
[----:B------:R-:W-:-:S02]  /*2f30*/  FSEL R51, R51, -INF , !P1 ;  /* 0xff80000033337808 */ /* 0x000fc40004800000 */
[----:B------:R-:W-:Y:S02]  /*2f40*/  ISETP.NE.AND P1, PT, R49, RZ, PT ;  /* 0x000000ff3100720c */ /* 0x000fe40003f25270 */
[----:B------:R-:W-:Y:S02]  /*2f50*/  ISETP.NE.AND P6, PT, R85, RZ, PT ;  /* 0x000000ff5500720c */ /* 0x000fe40003fc5270 */
[----:B------:R-:W-:Y:S02]  /*2f60*/  ISETP.GT.AND P1, PT, R4, 0x38, !P1 ;  /* 0x000000380400780c */ /* 0x000fe40004f24270 */
[----:B--2---:R-:W-:Y:S02]  /*2f70*/  FMNMX.FTZ R14, R10, R3, !PT ;  /* 0x000000030a0e7209 */ /* 0x004fe40007810000 */
[----:B------:R-:W-:Y:S02]  /*2f80*/  ISETP.LT.OR P1, PT, R0, 0x39, P1 ;  /* 0x000000390000780c */ /* 0x000fe40000f21670 */
[----:B------:R-:W-:Y:S01]  /*2f90*/  ISETP.GT.AND P3, PT, R4, 0x51, !P3 ;  /* 0x000000510400780c */ /* 0x000fe20005f64270 */
[----:B------:R-:W2:Y:S01]  /*2fa0*/  SHFL.BFLY PT, R3, R14, 0x1, 0x1f ;  /* 0x0c201f000e037f89 */ /* 0x000ea200000e0000 */
[----:B------:R-:W-:-:S02]  /*2fb0*/  FSEL R54, R54, -INF , !P1 ;  /* 0xff80000036367808 */ /* 0x000fc40004800000 */
[----:B------:R-:W-:Y:S02]  /*2fc0*/  ISETP.NE.AND P1, PT, R81, RZ, PT ;  /* 0x000000ff5100720c */ /* 0x000fe40003f25270 */
[C---:B------:R-:W-:Y:S02]  /*2fd0*/  ISETP.GT.AND P4, PT, R4.reuse, 0x58, !P4 ;  /* 0x000000580400780c */ /* 0x040fe40006784270 */
[----:B------:R-:W-:Y:S02]  /*2fe0*/  ISETP.GT.AND P1, PT, R4, 0x39, !P1 ;  /* 0x000000390400780c */ /* 0x000fe40004f24270 */
[C---:B------:R-:W-:Y:S02]  /*2ff0*/  ISETP.LT.OR P3, PT, R0.reuse, 0x52, P3 ;  /* 0x000000520000780c */ /* 0x040fe40001f61670 */
[C---:B------:R-:W-:Y:S02]  /*3000*/  ISETP.LT.OR P1, PT, R0.reuse, 0x3a, P1 ;  /* 0x0000003a0000780c */ /* 0x040fe40000f21670 */
[----:B------:R-:W-:-:S02]  /*3010*/  ISETP.LT.OR P4, PT, R0, 0x59, P4 ;  /* 0x000000590000780c */ /* 0x000fc40002781670 */
[----:B------:R-:W-:Y:S02]  /*3020*/  FSEL R55, R55, -INF , !P1 ;  /* 0xff80000037377808 */ /* 0x000fe40004800000 */
[----:B------:R-:W-:Y:S02]  /*3030*/  ISETP.GT.AND P1, PT, R4, 0x40, !P2 ;  /* 0x000000400400780c */ /* 0x000fe40005724270 */
[----:B------:R-:W-:Y:S02]  /*3040*/  ISETP.NE.AND P2, PT, R61, RZ, PT ;  /* 0x000000ff3d00720c */ /* 0x000fe40003f45270 */
[----:B------:R-:W-:Y:S02]  /*3050*/  ISETP.LT.OR P1, PT, R0, 0x41, P1 ;  /* 0x000000410000780c */ /* 0x000fe40000f21670 */
[----:B------:R-:W-:Y:S02]  /*3060*/  ISETP.GT.AND P2, PT, R4, 0x50, !P2 ;  /* 0x000000500400780c */ /* 0x000fe40005744270 */
[----:B------:R-:W-:-:S02]  /*3070*/  FSEL R58, R58, -INF , !P1 ;  /* 0xff8000003a3a7808 */ /* 0x000fc40004800000 */
[----:B------:R-:W-:Y:S02]  /*3080*/  ISETP.GT.AND P1, PT, R4, 0x41, !P5 ;  /* 0x000000410400780c */ /* 0x000fe40006f24270 */
[----:B--2---:R-:W-:Y:S02]  /*3090*/  FMNMX.FTZ R3, R14, R3, !PT ;  /* 0x000000030e037209 */ /* 0x004fe40007810000 */
[----:B------:R-:W-:Y:S02]  /*30a0*/  ISETP.LT.OR P1, PT, R0, 0x42, P1 ;  /* 0x000000420000780c */ /* 0x000fe40000f21670 */
[----:B------:R-:W-:Y:S01]  /*30b0*/  ISETP.NE.AND P5, PT, R57, RZ, PT ;  /* 0x000000ff3900720c */ /* 0x000fe20003fa5270 */
[----:B------:R-:W-:Y:S01]  /*30c0*/  FMUL.FTZ R13, R3, UR10 ;  /* 0x0000000a030d7c20 */ /* 0x000fe20008410000 */
[----:B------:R-:W-:Y:S02]  /*30d0*/  FSEL R59, R59, -INF , !P1 ;  /* 0xff8000003b3b7808 */ /* 0x000fe40004800000 */
[----:B------:R-:W-:-:S02]  /*30e0*/  FSETP.NEU.FTZ.AND P1, PT, R3, -INF , PT ;  /* 0xff8000000300780b */ /* 0x000fc40003f3d000 */
[----:B------:R-:W-:Y:S02]  /*30f0*/  ISETP.LT.OR P2, PT, R0, 0x51, P2 ;  /* 0x000000510000780c */ /* 0x000fe40001741670 */
[----:B------:R-:W-:Y:S02]  /*3100*/  FSEL R15, R13, RZ, P1 ;  /* 0x000000ff0d0f7208 */ /* 0x000fe40000800000 */
[----:B------:R-:W-:Y:S02]  /*3110*/  FMNMX.FTZ R13, R26, R27, !PT ;  /* 0x0000001b1a0d7209 */ /* 0x000fe40007810000 */
[----:B------:R-:W-:Y:S01]  /*3120*/  ISETP.GT.AND P1, PT, R4, 0x48, !P5 ;  /* 0x000000480400780c */ /* 0x000fe20006f24270 */
        /* <DEDUP_REMOVED lines=8> */
[----:B------:R-:W-:Y:S01]  /*31b0*/  FFMA.FTZ R33, R78, UR10, -R15 ;  /* 0x0000000a4e217c23 */ /* 0x000fe2000801080f */
[----:B------:R-:W-:-:S02]  /*31c0*/  FMNMX.FTZ R10, R34, R13, !PT ;  /* 0x0000000d220a7209 */ /* 0x000fc40007810000 */
[----:B------:R-:W-:Y:S01]  /*31d0*/  ISETP.GT.AND P1, PT, R4, 0x49, !P6 ;  /* 0x000000490400780c */ /* 0x000fe20007724270 */
[----:B------:R-:W3:Y:S01]  /*31e0*/  MUFU.EX2 R20, R20 ;  /* 0x0000001400147308 */ /* 0x000ee20000000800 */
[----:B------:R-:W-:Y:S01]  /*31f0*/  FMNMX.FTZ R13, R35, R10, !PT ;  /* 0x0000000a230d7209 */ /* 0x000fe20007810000 */
[--C-:B--2---:R-:W-:Y:S01]  /*3200*/  FFMA.FTZ R14, R76, UR10, -R15.reuse ;  /* 0x0000000a4c0e7c23 */ /* 0x104fe2000801080f */
[----:B------:R-:W-:Y:S01]  /*3210*/  ISETP.NE.AND P5, PT, R24, RZ, PT ;  /* 0x000000ff1800720c */ /* 0x000fe20003fa5270 */
[--C-:B------:R-:W-:Y:S01]  /*3220*/  FFMA.FTZ R24, R28, UR10, -R15.reuse ;  /* 0x0000000a1c187c23 */ /* 0x100fe2000801080f */
[----:B------:R-:W-:Y:S01]  /*3230*/  FMNMX.FTZ R10, R38, R13, !PT ;  /* 0x0000000d260a7209 */ /* 0x000fe20007810000 */
[--C-:B------:R-:W-:Y:S01]  /*3240*/  FFMA.FTZ R28, R32, UR10, -R15.reuse ;  /* 0x0000000a201c7c23 */ /* 0x100fe2000801080f */
[----:B------:R-:W-:Y:S01]  /*3250*/  ISETP.LT.OR P1, PT, R0, 0x4a, P1 ;  /* 0x0000004a0000780c */ /* 0x000fe20000f21670 */
[----:B------:R2:W-:Y:S01]  /*3260*/  MUFU.EX2 R29, R14 ;  /* 0x0000000e001d7308 */ /* 0x0005e20000000800 */
[----:B------:R-:W-:Y:S01]  /*3270*/  FMNMX.FTZ R13, R39, R10, !PT ;  /* 0x0000000a270d7209 */ /* 0x000fe20007810000 */
[--C-:B------:R-:W-:Y:S01]  /*3280*/  FFMA.FTZ R32, R36, UR10, -R15.reuse ;  /* 0x0000000a24207c23 */ /* 0x100fe2000801080f */
[----:B------:R-:W-:Y:S01]  /*3290*/  ISETP.GT.AND P5, PT, R4, 0x59, !P5 ;  /* 0x000000590400780c */ /* 0x000fe20006fa4270 */
[--C-:B------:R-:W-:Y:S01]  /*32a0*/  FFMA.FTZ R36, R48, UR10, -R15.reuse ;  /* 0x0000000a30247c23 */ /* 0x100fe2000801080f */
[----:B------:R-:W-:Y:S01]  /*32b0*/  FMNMX.FTZ R10, R42, R13, !PT ;  /* 0x0000000d2a0a7209 */ /* 0x000fe20007810000 */
[--C-:B------:R-:W-:Y:S01]  /*32c0*/  FFMA.FTZ R48, R56, UR10, -R15.reuse ;  /* 0x0000000a38307c23 */ /* 0x100fe2000801080f */
[----:B------:R-:W-:Y:S01]  /*32d0*/  FSEL R63, R63, -INF , !P1 ;  /* 0xff8000003f3f7808 */ /* 0x000fe20004800000 */
[----:B------:R-:W-:Y:S01]  /*32e0*/  MUFU.EX2 R24, R24 ;  /* 0x0000001800187308 */ /* 0x000fe20000000800 */
[----:B------:R-:W-:Y:S01]  /*32f0*/  FMNMX.FTZ R13, R43, R10, !PT ;  /* 0x0000000a2b0d7209 */ /* 0x000fe20007810000 */
[--C-:B--2---:R-:W-:Y:S01]  /*3300*/  FFMA.FTZ R14, R80, UR10, -R15.reuse ;  /* 0x0000000a500e7c23 */ /* 0x104fe2000801080f */
[----:B------:R-:W-:Y:S01]  /*3310*/  FSEL R66, R66, -INF , !P2 ;  /* 0xff80000042427808 */ /* 0x000fe20005000000 */
[----:B------:R-:W-:Y:S01]  /*3320*/  FFMA.FTZ R56, R92, UR10, -R15 ;  /* 0x0000000a5c387c23 */ /* 0x000fe2000801080f */
[----:B------:R-:W-:-:S02]  /*3330*/  FMNMX.FTZ R10, R46, R13, !PT ;  /* 0x0000000d2e0a7209 */ /* 0x000fc40007810000 */
[----:B------:R-:W-:Y:S01]  /*3340*/  FSEL R67, R67, -INF , !P3 ;  /* 0xff80000043437808 */ /* 0x000fe20005800000 */
[----:B------:R2:W-:Y:S01]  /*3350*/  MUFU.EX2 R37, R14 ;  /* 0x0000000e00257308 */ /* 0x0005e20000000800 */
[----:B------:R-:W-:Y:S02]  /*3360*/  FMNMX.FTZ R13, R47, R10, !PT ;  /* 0x0000000a2f0d7209 */ /* 0x000fe40007810000 */
[----:B------:R-:W-:Y:S02]  /*3370*/  ISETP.LT.OR P5, PT, R0, 0x5a, P5 ;  /* 0x0000005a0000780c */ /* 0x000fe40002fa1670 */
[----:B------:R-:W-:Y:S02]  /*3380*/  FMNMX.FTZ R10, R50, R13, !PT ;  /* 0x0000000d320a7209 */ /* 0x000fe40007810000 */
[----:B------:R-:W-:Y:S01]  /*3390*/  FSEL R70, R70, -INF , !P4 ;  /* 0xff80000046467808 */ /* 0x000fe20006000000 */
[----:B------:R-:W4:Y:S01]  /*33a0*/  MUFU.EX2 R25, R25 ;  /* 0x0000001900197308 */ /* 0x000f220000000800 */
[----:B------:R-:W-:Y:S01]  /*33b0*/  FMNMX.FTZ R13, R51, R10, !PT ;  /* 0x0000000a330d7209 */ /* 0x000fe20007810000 */
[----:B--2---:R-:W-:Y:S01]  /*33c0*/  FFMA.FTZ R14, R84, UR10, -R15 ;  /* 0x0000000a540e7c23 */ /* 0x004fe2000801080f */
[----:B------:R-:W-:-:S02]  /*33d0*/  FSEL R71, R71, -INF , !P5 ;  /* 0xff80000047477808 */ /* 0x000fc40006800000 */
[----:B------:R-:W-:Y:S02]  /*33e0*/  FMNMX.FTZ R10, R54, R13, !PT ;  /* 0x0000000d360a7209 */ /* 0x000fe40007810000 */
[----:B---3--:R-:W-:Y:S01]  /*33f0*/  F2FP.BF16.F32.PACK_AB R152, R21, R20 ;  /* 0x000000141598723e */ /* 0x008fe200000010ff */
[----:B------:R2:W-:Y:S01]  /*3400*/  MUFU.EX2 R45, R14 ;  /* 0x0000000e002d7308 */ /* 0x0005e20000000800 */
[----:B------:R-:W-:-:S04]  /*3410*/  FMNMX.FTZ R13, R55, R10, !PT ;  /* 0x0000000a370d7209 */ /* 0x000fc80007810000 */
[----:B------:R-:W-:-:S03]  /*3420*/  FMNMX.FTZ R10, R58, R13, !PT ;  /* 0x0000000d3a0a7209 */ /* 0x000fc60007810000 */
[----:B------:R-:W3:Y:S01]  /*3430*/  MUFU.EX2 R28, R28 ;  /* 0x0000001c001c7308 */ /* 0x000ee20000000800 */
[----:B------:R-:W-:Y:S01]  /*3440*/  FMNMX.FTZ R13, R59, R10, !PT ;  /* 0x0000000a3b0d7209 */ /* 0x000fe20007810000 */
[--C-:B------:R-:W-:Y:S01]  /*3450*/  FFMA.FTZ R10, R40, UR10, -R15.reuse ;  /* 0x0000000a280a7c23 */ /* 0x100fe2000801080f */
[--C-:B------:R-:W-:Y:S01]  /*3460*/  FFMA.FTZ R40, R52, UR10, -R15.reuse ;  /* 0x0000000a34287c23 */ /* 0x100fe2000801080f */
[--C-:B--2---:R-:W-:Y:S01]  /*3470*/  FFMA.FTZ R14, R60, UR10, -R15.reuse ;  /* 0x0000000a3c0e7c23 */ /* 0x104fe2000801080f */
[----:B------:R-:W-:Y:S01]  /*3480*/  FMNMX.FTZ R4, R62, R13, !PT ;  /* 0x0000000d3e047209 */ /* 0x000fe20007810000 */
[----:B------:R-:W-:Y:S01]  /*3490*/  FFMA.FTZ R52, R90, UR10, -R15 ;  /* 0x0000000a5a347c23 */ /* 0x000fe2000801080f */
[----:B----4-:R-:W-:Y:S01]  /*34a0*/  F2FP.BF16.F32.PACK_AB R154, R25, R24 ;  /* 0x00000018199a723e */ /* 0x010fe200000010ff */
[----:B------:R2:W-:Y:S01]  /*34b0*/  MUFU.EX2 R160, R10 ;  /* 0x0000000a00a07308 */ /* 0x0005e20000000800 */
[----:B------:R-:W-:-:S04]  /*34c0*/  FMNMX.FTZ R13, R63, R4, !PT ;  /* 0x000000043f0d7209 */ /* 0x000fc80007810000 */
[----:B------:R-:W-:-:S03]  /*34d0*/  FMNMX.FTZ R4, R66, R13, !PT ;  /* 0x0000000d42047209 */ /* 0x000fc60007810000 */
[----:B------:R-:W-:Y:S01]  /*34e0*/  MUFU.EX2 R57, R52 ;  /* 0x0000003400397308 */ /* 0x000fe20000000800 */
[----:B------:R-:W-:Y:S01]  /*34f0*/  FMNMX.FTZ R13, R67, R4, !PT ;  /* 0x00000004430d7209 */ /* 0x000fe20007810000 */
[--C-:B--2---:R-:W-:Y:S01]  /*3500*/  FFMA.FTZ R10, R82, UR10, -R15.reuse ;  /* 0x0000000a520a7c23 */ /* 0x104fe2000801080f */
[--C-:B------:R-:W-:Y:S01]  /*3510*/  FFMA.FTZ R4, R44, UR10, -R15.reuse ;  /* 0x0000000a2c047c23 */ /* 0x100fe2000801080f */
[----:B------:R-:W-:Y:S01]  /*3520*/  FFMA.FTZ R44, R86, UR10, -R15 ;  /* 0x0000000a562c7c23 */ /* 0x000fe2000801080f */
[----:B------:R-:W-:Y:S02]  /*3530*/  FMNMX.FTZ R0, R70, R13, !PT ;  /* 0x0000000d46007209 */ /* 0x000fe40007810000 */
[----:B---3--:R-:W-:Y:S01]  /*3540*/  F2FP.BF16.F32.PACK_AB R156, R29, R28 ;  /* 0x0000001c1d9c723e */ /* 0x008fe200000010ff */
[----:B------:R-:W-:Y:S01]  /*3550*/  MUFU.EX2 R41, R10 ;  /* 0x0000000a00297308 */ /* 0x000fe20000000800 */
[----:B------:R-:W-:-:S05]  /*3560*/  FMNMX.FTZ R0, R71, R0, !PT ;  /* 0x0000000047007209 */ /* 0x000fca0007810000 */
[----:B------:R-:W2:Y:S02]  /*3570*/  SHFL.BFLY PT, R13, R0, 0x2, 0x1f ;  /* 0x0c401f00000d7f89 */ /* 0x000ea400000e0000 */
[----:B------:R3:W-:Y:S08]  /*3580*/  MUFU.EX2 R49, R44 ;  /* 0x0000002c00317308 */ /* 0x0007f00000000800 */
[----:B------:R-:W-:Y:S01]  /*3590*/  MUFU.EX2 R32, R32 ;  /* 0x0000002000207308 */ /* 0x000fe20000000800 */
[----:B---3--:R-:W-:-:S07]  /*35a0*/  FFMA.FTZ R44, R64, UR10, -R15 ;  /* 0x0000000a402c7c23 */ /* 0x008fce000801080f */
[----:B------:R-:W3:Y:S01]  /*35b0*/  MUFU.EX2 R33, R33 ;  /* 0x0000002100217308 */ /* 0x000ee20000000800 */
[----:B--2---:R-:W-:Y:S01]  /*35c0*/  FMNMX.FTZ R13, R0, R13, !PT ;  /* 0x0000000d000d7209 */ /* 0x004fe20007810000 */
[----:B------:R-:W-:-:S06]  /*35d0*/  FFMA.FTZ R0, R88, UR10, -R15 ;  /* 0x0000000a58007c23 */ /* 0x000fcc000801080f */
[----:B------:R-:W2:Y:S01]  /*35e0*/  MUFU.EX2 R4, R4 ;  /* 0x0000000400047308 */ /* 0x000ea20000000800 */
[----:B------:R-:W4:Y:S07]  /*35f0*/  SHFL.BFLY PT, R10, R13, 0x1, 0x1f ;  /* 0x0c201f000d0a7f89 */ /* 0x000f2e00000e0000 */
[----:B------:R5:W-:Y:S01]  /*3600*/  MUFU.EX2 R53, R0 ;  /* 0x0000000000357308 */ /* 0x000be20000000800 */
[----:B---3--:R-:W-:-:S07]  /*3610*/  F2FP.BF16.F32.PACK_AB R158, R33, R32 ;  /* 0x00000020219e723e */ /* 0x008fce00000010ff */
[----:B------:R-:W-:Y:S01]  /*3620*/  MUFU.EX2 R61, R56 ;  /* 0x00000038003d7308 */ /* 0x000fe20000000800 */
[----:B--2---:R-:W-:-:S07]  /*3630*/  F2FP.BF16.F32.PACK_AB R162, R41, R4 ;  /* 0x0000000429a2723e */ /* 0x004fce00000010ff */
[----:B------:R-:W-:Y:S01]  /*3640*/  MUFU.EX2 R36, R36 ;  /* 0x0000002400247308 */ /* 0x000fe20000000800 */
[----:B----4-:R-:W-:Y:S01]  /*3650*/  FMNMX.FTZ R10, R13, R10, !PT ;  /* 0x0000000a0d0a7209 */ /* 0x010fe20007810000 */
[--C-:B------:R-:W-:Y:S01]  /*3660*/  FFMA.FTZ R13, R68, UR10, -R15.reuse ;  /* 0x0000000a440d7c23 */ /* 0x100fe2000801080f */
[----:B------:R-:W-:Y:S02]  /*3670*/  FFMA.FTZ R15, R94, UR10, -R15 ;  /* 0x0000000a5e0f7c23 */ /* 0x000fe4000801080f */
[C---:B------:R-:W-:Y:S01]  /*3680*/  FSETP.NEU.FTZ.AND P1, PT, R10.reuse, -INF , PT ;  /* 0xff8000000a00780b */ /* 0x040fe20003f3d000 */
[----:B-----5:R-:W-:Y:S02]  /*3690*/  FMUL.FTZ R0, R10, UR10 ;  /* 0x0000000a0a007c20 */ /* 0x020fe40008410000 */
[----:B------:R2:W-:Y:S03]  /*36a0*/  MUFU.EX2 R174, R15 ;  /* 0x0000000f00ae7308 */ /* 0x0005e60000000800 */
[----:B------:R-:W-:-:S05]  /*36b0*/  FSEL R0, R0, RZ, P1 ;  /* 0x000000ff00007208 */ /* 0x000fca0000800000 */
[----:B------:R-:W-:Y:S01]  /*36c0*/  MUFU.EX2 R40, R40 ;  /* 0x0000002800287308 */ /* 0x000fe20000000800 */
[--C-:B------:R-:W-:Y:S01]  /*36d0*/  FFMA.FTZ R26, R26, UR10, -R0.reuse ;  /* 0x0000000a1a1a7c23 */ /* 0x100fe20008010800 */
[--C-:B------:R-:W-:Y:S01]  /*36e0*/  FFMA.FTZ R27, R27, UR10, -R0.reuse ;  /* 0x0000000a1b1b7c23 */ /* 0x100fe20008010800 */
[--C-:B------:R-:W-:Y:S01]  /*36f0*/  FFMA.FTZ R30, R30, UR10, -R0.reuse ;  /* 0x0000000a1e1e7c23 */ /* 0x100fe20008010800 */
[--C-:B------:R-:W-:Y:S01]  /*3700*/  FFMA.FTZ R31, R31, UR10, -R0.reuse ;  /* 0x0000000a1f1f7c23 */ /* 0x100fe20008010800 */
[----:B--2---:R-:W-:Y:S01]  /*3710*/  FADD.FTZ R15, R20, R21 ;  /* 0x00000015140f7221 */ /* 0x004fe20000010000 */
        /* <DEDUP_REMOVED lines=25> */
[--C-:B------:R-:W-:Y:S01]  /*38b0*/  FFMA.FTZ R66, R66, UR10, -R0.reuse ;  /* 0x0000000a42427c23 */ /* 0x100fe20008010800 */
[----:B------:R-:W4:Y:S01]  /*38c0*/  MUFU.EX2 R31, R31 ;  /* 0x0000001f001f7308 */ /* 0x000f220000000800 */
[----:B--2---:R-:W-:Y:S01]  /*38d0*/  FADD.FTZ R15, R26, R27 ;  /* 0x0000001b1a0f7221 */ /* 0x004fe20000010000 */
[----:B------:R-:W-:Y:S01]  /*38e0*/  FADD.FTZ R56, R160, R65 ;  /* 0x00000041a0387221 */ /* 0x000fe20000010000 */
[--C-:B------:R-:W-:Y:S01]  /*38f0*/  FFMA.FTZ R67, R67, UR10, -R0.reuse ;  /* 0x0000000a43437c23 */ /* 0x100fe20008010800 */
[--C-:B------:R-:W-:Y:S01]  /*3900*/  FFMA.FTZ R70, R70, UR10, -R0.reuse ;  /* 0x0000000a46467c23 */ /* 0x100fe20008010800 */
[----:B------:R-:W-:Y:S01]  /*3910*/  FFMA.FTZ R0, R71, UR10, -R0 ;  /* 0x0000000a47007c23 */ /* 0x000fe20008010800 */
[C---:B------:R-:W-:Y:S01]  /*3920*/  FADD.FTZ R65, R37.reuse, R56 ;  /* 0x0000003825417221 */ /* 0x040fe20000010000 */
        /* <DEDUP_REMOVED lines=9> */
[C---:B----4-:R-:W-:Y:S01]  /*39c0*/  FADD.FTZ R15, R31.reuse, R52 ;  /* 0x000000341f0f7221 */ /* 0x050fe20000010000 */
[----:B------:R-:W-:Y:S01]  /*39d0*/  FADD.FTZ R56, R36, R65 ;  /* 0x0000004124387221 */ /* 0x000fe20000010000 */
[----:B------:R-:W-:-:S03]  /*39e0*/  F2FP.BF16.F32.PACK_AB R155, R31, R30 ;  /* 0x0000001e1f9b723e */ /* 0x000fc600000010ff */
[----:B------:R-:W-:Y:S02]  /*39f0*/  FADD.FTZ R65, R45, R56 ;  /* 0x000000382d417221 */ /* 0x000fe40000010000 */
[----:B------:R-:W4:Y:S01]  /*3a00*/  MUFU.EX2 R38, R38 ;  /* 0x0000002600267308 */ /* 0x000f220000000800 */
[----:B--2---:R-:W-:Y:S01]  /*3a10*/  FADD.FTZ R52, R34, R15 ;  /* 0x0000000f22347221 */ /* 0x004fe20000010000 */
[----:B------:R-:W-:-:S04]  /*3a20*/  FADD.FTZ R56, R40, R65 ;  /* 0x0000004128387221 */ /* 0x000fc80000010000 */
[----:B------:R-:W-:Y:S02]  /*3a30*/  FADD.FTZ R65, R49, R56 ;  /* 0x0000003831417221 */ /* 0x000fe40000010000 */
[----:B------:R-:W2:Y:S01]  /*3a40*/  MUFU.EX2 R39, R39 ;  /* 0x0000002700277308 */ /* 0x000ea20000000800 */
[C---:B---3--:R-:W-:Y:S01]  /*3a50*/  FADD.FTZ R15, R35.reuse, R52 ;  /* 0x00000034230f7221 */ /* 0x048fe20000010000 */
[----:B------:R-:W-:-:S06]  /*3a60*/  F2FP.BF16.F32.PACK_AB R157, R35, R34 ;  /* 0x00000022239d723e */ /* 0x000fcc00000010ff */
[----:B------:R-:W3:Y:S01]  /*3a70*/  MUFU.EX2 R42, R42 ;  /* 0x0000002a002a7308 */ /* 0x000ee20000000800 */
[----:B----4-:R-:W-:-:S07]  /*3a80*/  FADD.FTZ R52, R38, R15 ;  /* 0x0000000f26347221 */ /* 0x010fce0000010000 */
[----:B------:R-:W4:Y:S01]  /*3a90*/  MUFU.EX2 R43, R43 ;  /* 0x0000002b002b7308 */ /* 0x000f220000000800 */
[C---:B--2---:R-:W-:Y:S01]  /*3aa0*/  FADD.FTZ R15, R39.reuse, R52 ;  /* 0x00000034270f7221 */ /* 0x044fe20000010000 */
[----:B------:R-:W-:-:S06]  /*3ab0*/  F2FP.BF16.F32.PACK_AB R159, R39, R38 ;  /* 0x00000026279f723e */ /* 0x000fcc00000010ff */
[----:B------:R-:W2:Y:S01]  /*3ac0*/  MUFU.EX2 R46, R46 ;  /* 0x0000002e002e7308 */ /* 0x000ea20000000800 */
[----:B---3--:R-:W-:-:S07]  /*3ad0*/  FADD.FTZ R52, R42, R15 ;  /* 0x0000000f2a347221 */ /* 0x008fce0000010000 */
[----:B------:R-:W3:Y:S01]  /*3ae0*/  MUFU.EX2 R47, R47 ;  /* 0x0000002f002f7308 */ /* 0x000ee20000000800 */
[C---:B----4-:R-:W-:Y:S01]  /*3af0*/  FADD.FTZ R15, R43.reuse, R52 ;  /* 0x000000342b0f7221 */ /* 0x050fe20000010000 */
[----:B------:R-:W-:-:S06]  /*3b00*/  F2FP.BF16.F32.PACK_AB R161, R43, R42 ;  /* 0x0000002a2ba1723e */ /* 0x000fcc00000010ff */
        /* <DEDUP_REMOVED lines=11> */
[----:B---3--:R-:W-:Y:S01]  /*3bc0*/  FADD.FTZ R52, R48, R65 ;  /* 0x0000004130347221 */ /* 0x008fe20000010000 */
[----:B------:R-:W-:-:S03]  /*3bd0*/  F2FP.BF16.F32.PACK_AB R168, R53, R48 ;  /* 0x0000003035a8723e */ /* 0x000fc600000010ff */
[----:B------:R-:W-:-:S03]  /*3be0*/  FADD.FTZ R21, R53, R52 ;  /* 0x0000003435157221 */ /* 0x000fc60000010000 */
        /* <DEDUP_REMOVED lines=24> */
[----:B---3--:R-:W-:-:S04]  /*3d70*/  FADD.FTZ R21, R13, R20 ;  /* 0x000000140d157221 */ /* 0x008fc80000010000 */
[C---:B------:R-:W-:Y:S01]  /*3d80*/  FADD.FTZ R4, R174.reuse, R21 ;  /* 0x00000015ae047221 */ /* 0x040fe20000010000 */
[----:B------:R-:W-:Y:S02]  /*3d90*/  F2FP.BF16.F32.PACK_AB R174, R174, R13 ;  /* 0x0000000daeae723e */ /* 0x000fe400000010ff */
[----:B------:R-:W3:Y:S01]  /*3da0*/  MUFU.EX2 R70, R70 ;  /* 0x0000004600467308 */ /* 0x000ee20000000800 */
[----:B----4-:R-:W-:-:S07]  /*3db0*/  FADD.FTZ R14, R66, R15 ;  /* 0x0000000f420e7221 */ /* 0x010fce0000010000 */
[----:B------:R3:W4:Y:S01]  /*3dc0*/  MUFU.EX2 R175, R0 ;  /* 0x0000000000af7308 */ /* 0x0007220000000800 */
[C---:B--2---:R-:W-:Y:S01]  /*3dd0*/  FADD.FTZ R13, R67.reuse, R14 ;  /* 0x0000000e430d7221 */ /* 0x044fe20000010000 */
[----:B------:R-:W-:-:S03]  /*3de0*/  F2FP.BF16.F32.PACK_AB R173, R67, R66 ;  /* 0x0000004243ad723e */ /* 0x000fc600000010ff */
[----:B---3--:R-:W-:-:S04]  /*3df0*/  FADD.FTZ R0, R70, R13 ;  /* 0x0000000d46007221 */ /* 0x008fc80000010000 */
[C---:B----4-:R-:W-:Y:S01]  /*3e00*/  FADD.FTZ R0, R175.reuse, R0 ;  /* 0x00000000af007221 */ /* 0x050fe20000010000 */
[----:B------:R-:W-:Y:S01]  /*3e10*/  F2FP.BF16.F32.PACK_AB R175, R175, R70 ;  /* 0x00000046afaf723e */ /* 0x000fe200000010ff */
[----:B------:R-:W-:Y:S06]  /*3e20*/  @!P0 BRA `(.L_x_8538) ;  /* 0x0000000000048947 */ /* 0x000fec0003800000 */
[----:B------:R-:W-:Y:S01]  /*3e30*/  BPT.TRAP 0x1 ;  /* 0x000000040000795c */ /* 0x000fe20000300000 */
.L_x_8538:
[----:B------:R2:W3:Y:S01]  /*3e40*/  SYNCS.PHASECHK.TRANS64.TRYWAIT P1, [UR21+0x22850], R11 ;  /* 0x0228500bff0075a7 */ /* 0x0004e20008020155 */
[----:B------:R-:W-:Y:S05]  /*3e50*/  @!P0 BRA `(.L_x_8539) ;  /* 0x0000000000048947 */ /* 0x000fea0003800000 */
[----:B------:R-:W-:Y:S01]  /*3e60*/  BPT.TRAP 0x1 ;  /* 0x000000040000795c */ /* 0x000fe20000300000 */
.L_x_8539:
[----:B---3--:R-:W-:Y:S05]  /*3e70*/  @P1 BRA `(.L_x_8540) ;  /* 0x0000000000081947 */ /* 0x008fea0003800000 */
[----:B------:R-:W3:Y:S02]  /*3e80*/  SYNCS.PHASECHK.TRANS64.TRYWAIT P1, [UR21+0x22850], R11 ;  /* 0x0228500bff0075a7 */ /* 0x000ee40008020155 */
[----:B---3--:R-:W-:Y:S05]  /*3e90*/  @!P1 BRA `(.L_x_8541) ;  /* 0x000000d8000c9947 */ /* 0x008fea0003800000 */
.L_x_8540:
[----:B------:R4:W-:Y:S01]  /*3ea0*/  BAR.SYNC.DEFER_BLOCKING R9, 0x100 ;  /* 0x000400090000751d */ /* 0x0009e20000010000 */
[----:B------:R-:W-:-:S04]  /*3eb0*/  UIADD3 UR6, UR46, 0x400, URZ ;  /* 0x000004002e067890 */ /* 0x000fc8000fffe03f */
[----:B------:R-:W-:Y:S01]  /*3ec0*/  USHF.R.U32.HI UR6, URZ, 0x4, UR6 ;  /* 0x000000043f067899 */ /* 0x000fe20008011606 */
[----:B------:R-:W-:Y:S01]  /*3ed0*/  UMOV UR7, 0x40000040 ;  /* 0x4000004000077882 */ /* 0x000fe20000000000 */
[----:B------:R-:W5:Y:S02]  /*3ee0*/  S2R R13, SR_TID.X ;  /* 0x00000000000d7919 */ /* 0x000f640000002100 */
[----:B------:R-:W-:Y:S01]  /*3ef0*/  ULOP3.LUT UR6, UR6, 0x3fff, URZ, 0xc0, !UPT ;  /* 0x00003fff06067892 */ /* 0x000fe2000f8ec03f */
[----:B----4-:R-:W-:-:S03]  /*3f00*/  IMAD.IADD R9, R17, 0x1, -R12 ;  /* 0x0000000111097824 */ /* 0x010fc600078e0a0c */
[----:B------:R-:W-:Y:S01]  /*3f10*/  ULOP3.LUT UR21, UR6, 0x3000000, URZ, 0xfc, !UPT ;  /* 0x0300000006157892 */ /* 0x000fe2000f8efc3f */
[----:B------:R-:W-:-:S03]  /*3f20*/  VIADD R12, R9, UR42 ;  /* 0x0000002a090c7c36 */ /* 0x000fc60008000000 */
[----:B------:R-:W-:Y:S01]  /*3f30*/  UIMAD UR11, UR39, 0xc00, UR21 ;  /* 0x00000c00270b78a4 */ /* 0x000fe2000f8e0215 */
[----:B------:R-:W-:-:S06]  /*3f40*/  WARPGROUP.ARRIVE ;  /* 0x00000000000079c5 */ /* 0x000fcc0000000000 */
[----:B------:R-:W-:Y:S02]  /*3f50*/  UMOV UR6, UR11 ;  /* 0x0000000b00067c82 */ /* 0x000fe40008000000 */
[----:B------:R-:W-:Y:S01]  /*3f60*/  HGMMA.64x256x16.F32.BF16 R24, R152, gdesc[UR4].tnspB, RZ, !UPT, gsb0 ;  /* 0x43e0000498187df0 */ /* 0x000fe2000c0018ff */
[----:B------:R-:W-:Y:S01]  /*3f70*/  UIADD3 UR6, UR11, 0x80, URZ ;  /* 0x000000800b067890 */ /* 0x000fe2000fffe03f */
[----:B------:R-:W-:Y:S01]  /*3f80*/  UMOV UR7, 0x40000040 ;  /* 0x4000004000077882 */ /* 0x000fe20000000000 */
[----:B-----5:R-:W-:-:S13]  /*3f90*/  LOP3.LUT P1, RZ, R13, 0x7f, RZ, 0xc0, !PT ;  /* 0x0000007f0dff7812 */ /* 0x020fda000782c0ff */
[----:B---3--:R-:W-:-:S05]  /*3fa0*/  @!P1 VIADD R8, R8, 0x22860 ;  /* 0x0002286008089836 */ /* 0x008fca0000000000 */
[----:B------:R-:W-:Y:S01]  /*3fb0*/  @!P1 PRMT R8, RZ, 0x654, R8 ;  /* 0x00000654ff089816 */ /* 0x000fe20000000008 */
[----:B------:R-:W-:Y:S02]  /*3fc0*/  WARPGROUP.DEPBAR.LE gsb0, 0x0 ;  /* 0x00008000000079c5 */ /* 0x000fe40000010000 */
        /* <DEDUP_REMOVED lines=26> */
[----:B------:R-:W-:-:S13]  /*4170*/  R2UR UR6, R12 ;  /* 0x000000000c0672ca */ /* 0x000fda00000e0000 */
[----:B------:R-:W-:Y:S01]  /*4180*/  UIADD3 UR14, UR6, UR14, URZ ;  /* 0x0000000e060e7290 */ /* 0x000fe2000fffe03f */
[----:B------:R-:W-:Y:S02]  /*4190*/  WARPGROUP.DEPBAR.LE gsb0, 0x0 ;  /* 0x00008000000079c5 */ /* 0x000fe40000010000 */
[----:B------:R3:W-:Y:S01]  /*41a0*/  @!P1 SYNCS.ARRIVE.TRANS64.RED.A1T0 RZ, [R8+URZ], RZ ;  /* 0x000000ff08ff99a7 */ /* 0x0007e2000810043f */
[----:B------:R-:W-:Y:S01]  /*41b0*/  PLOP3.LUT P1, PT, PT, PT, UP0, 0x40, 0x0 ;  /* 0x000000000000781c */ /* 0x000fe20003f2e808 */
[----:B---3--:R-:W-:-:S12]  /*41c0*/  VIADD R8, R176, 0xfffffffe ;  /* 0xfffffffeb0087836 */ /* 0x008fd80000000000 */
[----:B------:R-:W-:Y:S05]  /*41d0*/  @P1 BRA `(.L_x_8542) ;  /* 0x0000000000481947 */ /* 0x000fea0003800000 */
[C---:B------:R-:W-:Y:S01]  /*41e0*/  ISETP.GT.AND P1, PT, R12.reuse, RZ, PT ;  /* 0x000000ff0c00720c */ /* 0x040fe20003f24270 */
[----:B-12---:R-:W-:-:S05]  /*41f0*/  VIADD R11, R12, 0xffffffff ;  /* 0xffffffff0c0b7836 */ /* 0x006fca0000000000 */
        /* <DEDUP_REMOVED lines=9> */
.L_x_8543:
[----:B------:R-:W-:-:S11]  /*4290*/  UISETP.NE.AND UP1, UPT, UR15, 0x1, UPT ;  /* 0x000000010f00788c */ /* 0x000fd6000bf25270 */
[----:B------:R-:W-:Y:S02]  /*42a0*/  @UP1 ULDC.64 UR18, c[0x0][0x9e8] ;  /* 0x00027a0000121ab9 */ /* 0x000fe40000000a00 */
[----:B------:R-:W-:-:S04]  /*42b0*/  UIMAD.WIDE.U32 UR6, UR11, UR18, URZ ;  /* 0x000000120b0672a5 */ /* 0x000fc8000f8e003f */
[----:B------:R-:W-:-:S12]  /*42c0*/  @UP1 USHF.R.U32.HI UR11, URZ, UR19, UR7 ;  /* 0x000000133f0b1299 */ /* 0x000fd80008011607 */
.L_x_8544:
[----:B------:R-:W-:-:S04]  /*42d0*/  UIMAD UR11, UR11, UR15, UR15 ;  /* 0x0000000f0b0b72a4 */ /* 0x000fc8000f8e020f */
[----:B------:R-:W-:-:S04]  /*42e0*/  UISETP.LT.AND UP1, UPT, UR14, UR11, UPT ;  /* 0x0000000b0e00728c */ /* 0x000fc8000bf21270 */
[----:B------:R-:W-:-:S12]  /*42f0*/  USEL UR14, UR14, UR11, UP1 ;  /* 0x0000000b0e0e7287 */ /* 0x000fd80008800000 */
.L_x_8542:
[----:B------:R-:W-:-:S04]  /*4300*/  UIMAD.WIDE UR6, UR14, 0x2aaaaaab, URZ ;  /* 0x2aaaaaab0e0678a5 */ /* 0x000fc8000f8e023f */
[----:B------:R-:W-:-:S04]  /*4310*/  USHF.R.U32.HI UR6, URZ, 0x1f, UR7 ;  /* 0x0000001f3f067899 */ /* 0x000fc80008011607 */
[----:B------:R-:W-:-:S04]  /*4320*/  ULEA.HI.SX32 UR6, UR7, UR6, 0x1c ;  /* 0x0000000607067291 */ /* 0x000fc8000f8fe23f */
[----:B------:R-:W-:-:S04]  /*4330*/  UISETP.LT.AND UP1, UPT, UR40, UR6, UPT ;  /* 0x000000062800728c */ /* 0x000fc8000bf21270 */
[----:B------:R-:W-:-:S06]  /*4340*/  USEL UR23, UR40, UR6, !UP1 ;  /* 0x0000000628177287 */ /* 0x000fcc000c800000 */
[----:B------:R-:W-:-:S13]  /*4350*/  ISETP.GE.AND P1, PT, R8, UR23, PT ;  /* 0x0000001708007c0c */ /* 0x000fda000bf26270 */
[----:B------:R-:W-:Y:S05]  /*4360*/  @!P1 BRA `(.L_x_8545) ;  /* 0x0000002c00dc9947 */ /* 0x000fea0003800000 */
[----:B------:R-:W-:Y:S01]  /*4370*/  IMAD.IADD R13, R7, 0x1, R9 ;  /* 0x00000001070d7824 */ /* 0x000fe200078e0209 */
[----:B------:R-:W-:Y:S01]  /*4380*/  ULDC UR24, c[0x0][0x9e4] ;  /* 0x0002790000187ab9 */ /* 0x000fe20000000800 */
[----:B------:R-:W-:Y:S01]  /*4390*/  ULDC UR22, c[0x0][0x9dc] ;  /* 0x0002770000167ab9 */ /* 0x000fe20000000800 */
[----:B------:R-:W-:Y:S01]  /*43a0*/  ULDC UR26, c[0x0][0x988] ;  /* 0x00026200001a7ab9 */ /* 0x000fe20000000800 */
[----:B------:R-:W-:-:S05]  /*43b0*/  ULDC UR25, c[0x0][0x9e0] ;  /* 0x0002780000197ab9 */ /* 0x000fca0000000800 */
.L_x_8562:
[----:B------:R-:W-:-:S04]  /*43c0*/  UIADD3 UR39, UR39, 0x1, URZ ;  /* 0x0000000127277890 */ /* 0x000fc8000fffe03f */
[----:B------:R-:W-:-:S04]  /*43d0*/  UISETP.NE.AND UP1, UPT, UR39, 0x2, UPT ;  /* 0x000000022700788c */ /* 0x000fc8000bf25270 */
[----:B------:R-:W-:Y:S02]  /*43e0*/  USEL UR6, URZ, 0x1, UP1 ;  /* 0x000000013f067887 */ /* 0x000fe40008800000 */
[----:B------:R-:W-:Y:S02]  /*43f0*/  USEL UR39, UR39, URZ, UP1 ;  /* 0x0000003f27277287 */ /* 0x000fe40008800000 */
[----:B------:R-:W-:Y:S01]  /*4400*/  ULOP3.LUT UR38, UR38, UR6, URZ, 0x3c, !UPT ;  /* 0x0000000626267292 */ /* 0x000fe2000f8e3c3f */
[----:B-1----:R-:W-:Y:S11]  /*4410*/  @!P0 BRA `(.L_x_8546) ;  /* 0x0000000000048947 */ /* 0x002ff60003800000 */
[----:B------:R-:W-:Y:S01]  /*4420*/  BPT.TRAP 0x1 ;  /* 0x000000040000795c */ /* 0x000fe20000300000 */
.L_x_8546:
[----:B------:R-:W-:Y:S01]  /*4430*/  ULEA UR27, UR39, UR46, 0x3 ;  /* 0x0000002e271b7291 */ /* 0x000fe2000f8e183f */
[----:B------:R-:W-:-:S05]  /*4440*/  IMAD.U32 R12, RZ, RZ, UR38 ;  /* 0x00000026ff0c7e24 */ /* 0x000fca000f8e00ff */
[----:B------:R-:W-:-:S04]  /*4450*/  SHF.L.U32 R12, R12, 0x1f, RZ ;  /* 0x0000001f0c0c7819 */ /* 0x000fc800000006ff */
[----:B------:R3:W4:Y:S01]  /*4460*/  SYNCS.PHASECHK.TRANS64.TRYWAIT P1, [UR27+0x22830], R12 ;  /* 0x0228300cff0075a7 */ /* 0x000722000802015b */
[----:B------:R-:W-:Y:S05]  /*4470*/  @!P0 BRA `(.L_x_8547) ;  /* 0x0000000000048947 */ /* 0x000fea0003800000 */
[----:B------:R-:W-:Y:S01]  /*4480*/  BPT.TRAP 0x1 ;  /* 0x000000040000795c */ /* 0x000fe20000300000 */
.L_x_8547:
[----:B----4-:R-:W-:Y:S05]  /*4490*/  @P1 BRA `(.L_x_8548) ;  /* 0x0000000000081947 */ /* 0x010fea0003800000 */
[----:B------:R-:W4:Y:S02]  /*44a0*/  SYNCS.PHASECHK.TRANS64.TRYWAIT P1, [UR27+0x22830], R12 ;  /* 0x0228300cff0075a7 */ /* 0x000f24000802015b */
[----:B----4-:R-:W-:Y:S05]  /*44b0*/  @!P1 BRA `(.L_x_8549) ;  /* 0x000000d000989947 */ /* 0x010fea0003800000 */
.L_x_8548:
[----:B------:R-:W-:Y:S01]  /*44c0*/  UIMAD UR18, UR39, 0x300, UR20 ;  /* 0x00000300271278a4 */ /* 0x000fe2000f8e0214 */
[----:B------:R-:W-:Y:S01]  /*44d0*/  WARPGROUP.ARRIVE ;  /* 0x00000000000079c5 */ /* 0x000fe20000000000 */
[----:B------:R-:W-:Y:S01]  /*44e0*/  UMOV UR19, 0x40000040 ;  /* 0x4000004000137882 */ /* 0x000fe20000000000 */
[----:B------:R-:W-:Y:S01]  /*44f0*/  UMOV UR7, 0x40000040 ;  /* 0x4000004000077882 */ /* 0x000fe20000000000 */
[----:B------:R-:W-:-:S03]  /*4500*/  UIADD3 UR6, UR18, 0x2, URZ ;  /* 0x0000000212067890 */ /* 0x000fc6000fffe03f */
[----:B----4-:R-:W4:Y:S01]  /*4510*/  S2R R5, SR_TID.X ;  /* 0x0000000000057919 */ /* 0x010f220000002100 */
[----:B------:R-:W-:Y:S01]  /*4520*/  UIADD3 UR10, UR18, 0x4, URZ ;  /* 0x00000004120a7890 */ /* 0x000fe2000fffe03f */
[----:B------:R-:W5:Y:S01]  /*4530*/  LDC R20, c[0x0][0x288] ;  /* 0x0000a200ff147b82 */ /* 0x000f620000000800 */
[----:B------:R-:W-:Y:S01]  /*4540*/  UMOV UR11, 0x40000040 ;  /* 0x40000040000b7882 */ /* 0x000fe20000000000 */
[----:B------:R-:W-:Y:S01]  /*4550*/  HGMMA.64x96x16.F32.BF16 R152, gdesc[UR16], RZ, !UPT, gsb0 ;  /* 0x01600000109879f0 */ /* 0x000fe2000c0018ff */
[----:B------:R-:W-:Y:S01]  /*4560*/  UIADD3 UR14, UR18, 0x6, URZ ;  /* 0x00000006120e7890 */ /* 0x000fe2000fffe03f */
[----:B-12---:R-:W-:Y:S01]  /*4570*/  IMAD.U32 R11, RZ, RZ, UR27 ;  /* 0x0000001bff0b7e24 */ /* 0x006fe2000f8e00ff */
[----:B------:R-:W-:Y:S01]  /*4580*/  UMOV UR15, 0x40000040 ;  /* 0x40000040000f7882 */ /* 0x000fe20000000000 */
[----:B------:R-:W-:-:S05]  /*4590*/  IMAD R15, R8, -0x60, R17 ;  /* 0xffffffa0080f7824 */ /* 0x000fca00078e0211 */
[----:B-----5:R-:W-:-:S05]  /*45a0*/  IADD3 R15, R15, 0x1, -R20 ;  /* 0x000000010f0f7810 */ /* 0x020fca0007ffe814 */
[----:B------:R-:W-:Y:S01]  /*45b0*/  IMAD.IADD R15, R15, 0x1, -R16 ;  /* 0x000000010f0f7824 */ /* 0x000fe200078e0a10 */
[----:B----4-:R-:W-:Y:S02]  /*45c0*/  LOP3.LUT P1, RZ, R5, 0x7f, RZ, 0xc0, !PT ;  /* 0x0000007f05ff7812 */ /* 0x010fe4000782c0ff */
[----:B------:R-:W-:Y:S01]  /*45d0*/  IADD3 R5, -R23, 0xb, RZ ;  /* 0x0000000b17057810 */ /* 0x000fe20007ffe1ff */
[----:B------:R-:W-:-:S10]  /*45e0*/  VIADD R20, R15, UR25 ;  /* 0x000000190f147c36 */ /* 0x000fd40008000000 */
[----:B------:R-:W-:-:S05]  /*45f0*/  @!P1 VIADD R14, R11, 0x22840 ;  /* 0x000228400b0e9836 */ /* 0x000fca0000000000 */
        /* <DEDUP_REMOVED lines=10> */
[----:B------:R-:W-:Y:S03]  /*46a0*/  HGMMA.64x96x16.F32.BF16 R152, gdesc[UR12], R152, gsb0 ;  /* 0x016000000c9879f0 */ /* 0x000fe60008001898 */
[----:B------:R-:W-:Y:S02]  /*46b0*/  WARPGROUP.DEPBAR.LE gsb0, 0x0 ;  /* 0x00008000000079c5 */ /* 0x000fe40000010000 */
[----:B------:R1:W-:Y:S06]  /*46c0*/  BAR.ARV R5, 0x100 ;  /* 0x000400050000751d */ /* 0x0003ec0000002000 */
[----:B------:R2:W-:Y:S01]  /*46d0*/  @!P1 SYNCS.ARRIVE.TRANS64.RED.A1T0 RZ, [R14+URZ], RZ ;  /* 0x000000ff0eff99a7 */ /* 0x0005e2000810043f */
[----:B------:R-:W-:Y:S01]  /*46e0*/  PLOP3.LUT P1, PT, PT, PT, UP0, 0x40, 0x0 ;  /* 0x000000000000781c */ /* 0x000fe20003f2e808 */
[----:B--2---:R-:W-:-:S02]  /*46f0*/  VIADD R14, R15, UR6 ;  /* 0x000000060f0e7c36 */ /* 0x004fc40008000000 */
[C---:B------:R-:W-:Y:S02]  /*4700*/  IMAD.IADD R15, R7.reuse, 0x1, R20 ;  /* 0x00000001070f7824 */ /* 0x040fe400078e0214 */
[----:B------:R-:W-:-:S08]  /*4710*/  IMAD.IADD R21, R7, 0x1, R14 ;  /* 0x0000000107157824 */ /* 0x000fd000078e020e */
[----:B-1----:R-:W-:Y:S05]  /*4720*/  @P1 BRA `(.L_x_8550) ;  /* 0x00000000005c1947 */ /* 0x002fea0003800000 */
        /* <DEDUP_REMOVED lines=11> */
.L_x_8552:
[----:B------:R-:W-:-:S05]  /*47e0*/  IMAD.U32 R206, RZ, RZ, UR24 ;  /* 0x00000018ffce7e24 */ /* 0x000fca000f8e00ff */
[----:B------:R-:W-:-:S13]  /*47f0*/  ISETP.NE.AND P1, PT, R206, 0x1, PT ;  /* 0x00000001ce00780c */ /* 0x000fda0003f25270 */
[----:B------:R-:W1:Y:S01]  /*4800*/  @P1 LDC.64 R204, c[0x0][0x9e8] ;  /* 0x00027a00ffcc1b82 */ /* 0x000e620000000a00 */
[----:B------:R-:W-:-:S04]  /*4810*/  @P1 IMAD.IADD R203, R7, 0x1, R9 ;  /* 0x0000000107cb1824 */ /* 0x000fc800078e0209 */
[----:B-1----:R-:W-:-:S04]  /*4820*/  @P1 IMAD.HI.U32 R204, R203, R204, RZ ;  /* 0x000000cccbcc1227 */ /* 0x002fc800078e00ff */
[----:B------:R-:W-:Y:S01]  /*4830*/  IMAD.MOV.U32 R203, RZ, RZ, R13 ;  /* 0x000000ffffcb7224 */ /* 0x000fe200078e000d */
[----:B------:R-:W-:-:S07]  /*4840*/  @P1 SHF.R.U32.HI R203, RZ, R205, R204 ;  /* 0x000000cdffcb1219 */ /* 0x000fce00000116cc */
.L_x_8553:
[----:B------:R-:W-:Y:S05]  /*4850*/  BSYNC B0 ;  /* 0x0000000000007941 */ /* 0x000fea0003800000 */
.L_x_8551:
[----:B------:R-:W-:-:S04]  /*4860*/  IMAD R204, R8, -0x60, -R16 ;  /* 0xffffffa008cc7824 */ /* 0x000fc800078e0a10 */
[----:B------:R-:W-:-:S05]  /*4870*/  IMAD R204, R203, R206, R204 ;  /* 0x000000cecbcc7224 */ /* 0x000fca00078e02cc */
[----:B------:R-:W-:Y:S02]  /*4880*/  VIADDMNMX R15, R204, R206, R15, PT ;  /* 0x000000cecc0f7246 */ /* 0x000fe4000380010f */
[----:B------:R-:W-:-:S07]  /*4890*/  VIMNMX R21, R21, R204, !PT ;  /* 0x000000cc15157248 */ /* 0x000fce0007fe0100 */
.L_x_8550:
[----:B------:R-:W-:Y:S01]  /*48a0*/  IMAD R205, R8, -0x60, RZ ;  /* 0xffffffa008cd7824 */ /* 0x000fe200078e02ff */
[----:B------:R-:W-:Y:S01]  /*48b0*/  LOP3.LUT R2, R2, 0xfffbffff, RZ, 0xc0, !PT ;  /* 0xfffbffff02027812 */ /* 0x000fe200078ec0ff */
[C---:B------:R-:W-:Y:S02]  /*48c0*/  IMAD.IADD R20, R6.reuse, 0x1, R20 ;  /* 0x0000000106147824 */ /* 0x040fe400078e0214 */
[----:B------:R-:W-:Y:S01]  /*48d0*/  IMAD.IADD R203, R6, 0x1, R14 ;  /* 0x0000000106cb7824 */ /* 0x000fe200078e020e */
[C---:B------:R-:W-:Y:S02]  /*48e0*/  ISETP.GE.AND P1, PT, R205.reuse, 0x1, PT ;  /* 0x00000001cd00780c */ /* 0x040fe40003f26270 */
[----:B------:R-:W-:Y:S02]  /*48f0*/  ISETP.GE.AND P4, PT, R205, 0x9, PT ;  /* 0x00000009cd00780c */ /* 0x000fe40003f86270 */
[----:B------:R-:W-:-:S04]  /*4900*/  ISETP.GT.AND P2, PT, R21, RZ, !P1 ;  /* 0x000000ff1500720c */ /* 0x000fc80004f44270 */
[----:B------:R-:W-:-:S04]  /*4910*/  ISETP.LT.OR P2, PT, R15, 0x1, P2 ;  /* 0x000000010f00780c */ /* 0x000fc80001741670 */
[----:B------:R-:W-:Y:S02]  /*4920*/  FSEL R152, R152, -INF , !P2 ;  /* 0xff80000098987808 */ /* 0x000fe40005000000 */
[----:B------:R-:W-:Y:S02]  /*4930*/  @P1 LOP3.LUT R2, R2, 0x40000, RZ, 0xfc, !PT ;  /* 0x0004000002021812 */ /* 0x000fe400078efcff */
[----:B------:R-:W-:Y:S02]  /*4940*/  ISETP.GE.AND P1, PT, R205, 0x2, PT ;  /* 0x00000002cd00780c */ /* 0x000fe40003f26270 */
[----:B------:R-:W-:Y:S02]  /*4950*/  LOP3.LUT R2, R2, 0xfffffffd, RZ, 0xc0, !PT ;  /* 0xfffffffd02027812 */ /* 0x000fe400078ec0ff */
[----:B------:R-:W-:Y:S02]  /*4960*/  ISETP.GT.AND P3, PT, R21, 0x1, !P1 ;  /* 0x000000011500780c */ /* 0x000fe40004f64270 */
[----:B------:R-:W-:-:S02]  /*4970*/  @P4 LOP3.LUT R2, R2, 0x2, RZ, 0xfc, !PT ;  /* 0x0000000202024812 */ /* 0x000fc400078efcff */
[----:B------:R-:W-:Y:S02]  /*4980*/  ISETP.GT.AND P2, PT, R21, 0x8, !P4 ;  /* 0x000000081500780c */ /* 0x000fe40006744270 */
[----:B------:R-:W-:Y:S02]  /*4990*/  ISETP.GE.AND P4, PT, R205, 0xa, PT ;  /* 0x0000000acd00780c */ /* 0x000fe40003f86270 */
[C---:B------:R-:W-:Y:S02]  /*49a0*/  ISETP.LT.OR P3, PT, R15.reuse, 0x2, P3 ;  /* 0x000000020f00780c */ /* 0x040fe40001f61670 */
[----:B------:R-:W-:Y:S02]  /*49b0*/  ISETP.LT.OR P2, PT, R15, 0x9, P2 ;  /* 0x000000090f00780c */ /* 0x000fe40001741670 */
[----:B------:R-:W-:Y:S02]  /*49c0*/  FSEL R153, R153, -INF , !P3 ;  /* 0xff80000099997808 */ /* 0x000fe40005800000 */
[----:B------:R-:W-:-:S02]  /*49d0*/  ISETP.GE.AND P3, PT, R205, 0x11, PT ;  /* 0x00000011cd00780c */ /* 0x000fc40003f66270 */
[----:B------:R-:W-:Y:S02]  /*49e0*/  LOP3.LUT R2, R2, 0xfffffffb, RZ, 0xc0, !PT ;  /* 0xfffffffb02027812 */ /* 0x000fe400078ec0ff */
[----:B------:R-:W-:Y:S02]  /*49f0*/  FSEL R156, R156, -INF , !P2 ;  /* 0xff8000009c9c7808 */ /* 0x000fe40005000000 */
[----:B------:R-:W-:Y:S02]  /*4a00*/  ISETP.GT.AND P2, PT, R21, 0x9, !P4 ;  /* 0x000000091500780c */ /* 0x000fe40006744270 */
[----:B------:R-:W-:Y:S02]  /*4a10*/  @P4 LOP3.LUT R2, R2, 0x4, RZ, 0xfc, !PT ;  /* 0x0000000402024812 */ /* 0x000fe400078efcff */
[----:B------:R-:W-:Y:S02]  /*4a20*/  ISETP.LT.OR P2, PT, R15, 0xa, P2 ;  /* 0x0000000a0f00780c */ /* 0x000fe40001741670 */
[----:B------:R-:W-:-:S02]  /*4a30*/  LOP3.LUT R2, R2, 0xfffffff7, RZ, 0xc0, !PT ;  /* 0xfffffff702027812 */ /* 0x000fc400078ec0ff */
[----:B------:R-:W-:Y:S02]  /*4a40*/  FSEL R157, R157, -INF , !P2 ;  /* 0xff8000009d9d7808 */ /* 0x000fe40005000000 */
[----:B------:R-:W-:Y:S02]  /*4a50*/  @P3 LOP3.LUT R2, R2, 0x8, RZ, 0xfc, !PT ;  /* 0x0000000802023812 */ /* 0x000fe400078efcff */
[----:B------:R-:W-:Y:S02]  /*4a60*/  ISETP.GT.AND P2, PT, R21, 0x10, !P3 ;  /* 0x000000101500780c */ /* 0x000fe40005f44270 */
[----:B------:R-:W-:Y:S02]  /*4a70*/  ISETP.GE.AND P3, PT, R205, 0x12, PT ;  /* 0x00000012cd00780c */ /* 0x000fe40003f66270 */
[----:B------:R-:W-:Y:S02]  /*4a80*/  ISETP.LT.OR P2, PT, R15, 0x11, P2 ;  /* 0x000000110f00780c */ /* 0x000fe40001741670 */
[----:B------:R-:W-:-:S02]  /*4a90*/  LOP3.LUT R2, R2, 0xffffffef, RZ, 0xc0, !PT ;  /* 0xffffffef02027812 */ /* 0x000fc400078ec0ff */
[----:B------:R-:W-:Y:S02]  /*4aa0*/  FSEL R160, R160, -INF , !P2 ;  /* 0xff800000a0a07808 */ /* 0x000fe40005000000 */
[----:B------:R-:W-:-:S04]  /*4ab0*/  ISETP.GT.AND P2, PT, R21, 0x11, !P3 ;  /* 0x000000111500780c */ /* 0x000fc80005f44270 */
[----:B------:R-:W-:Y:S02]  /*4ac0*/  ISETP.LT.OR P2, PT, R15, 0x12, P2 ;  /* 0x000000120f00780c */ /* 0x000fe40001741670 */
[----:B------:R-:W-:Y:S02]  /*4ad0*/  @P3 LOP3.LUT R2, R2, 0x10, RZ, 0xfc, !PT ;  /* 0x0000001002023812 */ /* 0x000fe400078efcff */
[----:B------:R-:W-:Y:S02]  /*4ae0*/  ISETP.GE.AND P3, PT, R205, 0x19, PT ;  /* 0x00000019cd00780c */ /* 0x000fe40003f66270 */
[----:B------:R-:W-:Y:S02]  /*4af0*/  LOP3.LUT R2, R2, 0xfffdffff, RZ, 0xc0, !PT ;  /* 0xfffdffff02027812 */ /* 0x000fe400078ec0ff */
[----:B------:R-:W-:Y:S02]  /*4b00*/  FSEL R161, R161, -INF , !P2 ;  /* 0xff800000a1a17808 */ /* 0x000fe40005000000 */
[----:B------:R-:W-:-:S04]  /*4b10*/  ISETP.GT.AND P2, PT, R21, 0x18, !P3 ;  /* 0x000000181500780c */ /* 0x000fc80005f44270 */
[----:B------:R-:W-:-:S03]  /*4b20*/  ISETP.LT.OR P2, PT, R15, 0x19, P2 ;  /* 0x000000190f00780c */ /* 0x000fc60001741670 */
        /* <DEDUP_REMOVED lines=62> */
[----:B------:R-:W-:Y:S02]  /*4f10*/  FSEL R184, R184, -INF , !P2 ;  /* 0xff800000b8b87808 */ /* 0x000fe40005000000 */
[----:B------:R-:W-:Y:S02]  /*4f20*/  LOP3.LUT R2, R2, 0xffffffbf, RZ, 0xc0, !PT ;  /* 0xffffffbf02027812 */ /* 0x000fe400078ec0ff */
[----:B------:R-:W-:-:S04]  /*4f30*/  ISETP.GT.AND P2, PT, R21, 0x41, !P3 ;  /* 0x000000411500780c */ /* 0x000fc80005f44270 */
[----:B------:R-:W-:-:S03]  /*4f40*/  ISETP.LT.OR P2, PT, R15, 0x42, P2 ;  /* 0x000000420f00780c */ /* 0x000fc60001741670 */
[----:B------:R-:W-:Y:S02]  /*4f50*/  @P3 LOP3.LUT R2, R2, 0x40, RZ, 0xfc, !PT ;  /* 0x0000004002023812 */ /* 0x000fe400078efcff */
[----:B------:R-:W-:Y:S02]  /*4f60*/  ISETP.GE.AND P3, PT, R205, 0x49, PT ;  /* 0x00000049cd00780c */ /* 0x000fe40003f66270 */
[----:B------:R-:W-:Y:S02]  /*4f70*/  FSEL R185, R185, -INF , !P2 ;  /* 0xff800000b9b97808 */ /* 0x000fe40005000000 */
[----:B------:R-:W-:Y:S02]  /*4f80*/  ISETP.GT.AND P2, PT, R21, 0x48, !P3 ;  /* 0x000000481500780c */ /* 0x000fe40005f44270 */
[----:B------:R-:W-:Y:S02]  /*4f90*/  LOP3.LUT R2, R2, 0xffffffdf, RZ, 0xc0, !PT ;  /* 0xffffffdf02027812 */ /* 0x000fe400078ec0ff */
[----:B------:R-:W-:-:S04]  /*4fa0*/  ISETP.LT.OR P2, PT, R15, 0x49, P2 ;  /* 0x000000490f00780c */ /* 0x000fc80001741670 */
[----:B------:R-:W-:Y:S02]  /*4fb0*/  FSEL R188, R188, -INF , !P2 ;  /* 0xff800000bcbc7808 */ /* 0x000fe40005000000 */
[----:B------:R-:W-:Y:S02]  /*4fc0*/  ISETP.GE.AND P2, PT, R205, 0x4a, PT ;  /* 0x0000004acd00780c */ /* 0x000fe40003f46270 */
[----:B------:R-:W-:Y:S02]  /*4fd0*/  @P3 LOP3.LUT R2, R2, 0x20, RZ, 0xfc, !PT ;  /* 0x0000002002023812 */ /* 0x000fe400078efcff */
[----:B------:R-:W-:Y:S02]  /*4fe0*/  ISETP.GT.AND P3, PT, R21, 0x49, !P2 ;  /* 0x000000491500780c */ /* 0x000fe40005764270 */
[----:B------:R-:W-:Y:S02]  /*4ff0*/  LOP3.LUT R2, R2, 0xfffffffe, RZ, 0xc0, !PT ;  /* 0xfffffffe02027812 */ /* 0x000fe400078ec0ff */
        /* <DEDUP_REMOVED lines=14> */
[----:B------:R-:W-:-:S13]  /*50e0*/  ISETP.GE.AND P6, PT, R205, 0x5a, PT ;  /* 0x0000005acd00780c */ /* 0x000fda0003fc6270 */
[----:B------:R-:W-:Y:S02]  /*50f0*/  @P6 LOP3.LUT R2, R2, 0x1, RZ, 0xfc, !PT ;  /* 0x0000000102026812 */ /* 0x000fe400078efcff */
[----:B------:R-:W-:-:S04]  /*5100*/  ISETP.GT.AND P6, PT, R21, 0x59, !P6 ;  /* 0x000000591500780c */ /* 0x000fc800077c4270 */
[----:B------:R-:W-:-:S04]  /*5110*/  ISETP.LT.OR P6, PT, R15, 0x5a, P6 ;  /* 0x0000005a0f00780c */ /* 0x000fc800037c1670 */
[----:B------:R-:W-:Y:S02]  /*5120*/  FSEL R197, R197, -INF , !P6 ;  /* 0xff800000c5c57808 */ /* 0x000fe40007000000 */
[----:B------:R-:W-:-:S13]  /*5130*/  PLOP3.LUT P6, PT, PT, PT, UP0, 0x40, 0x0 ;  /* 0x000000000000781c */ /* 0x000fda0003fce808 */
[----:B------:R-:W-:Y:S05]  /*5140*/  @P6 BRA `(.L_x_8554) ;  /* 0x0000000000586947 */ /* 0x000fea0003800000 */
        /* <DEDUP_REMOVED lines=12> */
.L_x_8556:
[----:B------:R-:W-:-:S05]  /*5210*/  IMAD.U32 R207, RZ, RZ, UR24 ;  /* 0x00000018ffcf7e24 */ /* 0x000fca000f8e00ff */
[----:B------:R-:W-:-:S13]  /*5220*/  ISETP.NE.AND P6, PT, R207, 0x1, PT ;  /* 0x00000001cf00780c */ /* 0x000fda0003fc5270 */
[----:B------:R-:W1:Y:S02]  /*5230*/  @P6 LDC.64 R14, c[0x0][0x9e8] ;  /* 0x00027a00ff0e6b82 */ /* 0x000e640000000a00 */
[----:B-1----:R-:W-:-:S05]  /*5240*/  @P6 IMAD.HI.U32 R14, R21, R14, RZ ;  /* 0x0000000e150e6227 */ /* 0x002fca00078e00ff */
[----:B------:R-:W-:-:S07]  /*5250*/  @P6 SHF.R.U32.HI R21, RZ, R15, R14 ;  /* 0x0000000fff156219 */ /* 0x000fce000001160e */
.L_x_8557:
[----:B------:R-:W-:Y:S05]  /*5260*/  BSYNC B0 ;  /* 0x0000000000007941 */ /* 0x000fea0003800000 */
.L_x_8555:
[----:B------:R-:W-:-:S04]  /*5270*/  IMAD.IADD R14, R205, 0x1, -R16 ;  /* 0x00000001cd0e7824 */ /* 0x000fc800078e0a10 */
[----:B------:R-:W-:-:S05]  /*5280*/  IMAD R14, R21, R207, R14 ;  /* 0x000000cf150e7224 */ /* 0x000fca00078e020e */
[----:B------:R-:W-:Y:S02]  /*5290*/  VIADDMNMX R20, R14, R207, R20, PT ;  /* 0x000000cf0e147246 */ /* 0x000fe40003800114 */
[----:B------:R-:W-:-:S07]  /*52a0*/  VIMNMX R203, R203, R14, !PT ;  /* 0x0000000ecbcb7248 */ /* 0x000fce0007fe0100 */
.L_x_8554:
[----:B------:R-:W-:Y:S01]  /*52b0*/  ISETP.GT.AND P1, PT, R203, 0x1, !P1 ;  /* 0x00000001cb00780c */ /* 0x000fe20004f24270 */
[----:B------:R-:W-:Y:S01]  /*52c0*/  UMOV UR10, UR26 ;  /* 0x0000001a000a7c82 */ /* 0x000fe20008000000 */
[----:B------:R-:W-:Y:S02]  /*52d0*/  LOP3.LUT P6, RZ, R2, 0x10000, RZ, 0xc0, !PT ;  /* 0x0001000002ff7812 */ /* 0x000fe400078cc0ff */
[----:B------:R-:W-:Y:S02]  /*52e0*/  ISETP.LT.OR P1, PT, R20, 0x2, P1 ;  /* 0x000000021400780c */ /* 0x000fe40000f21670 */
[----:B------:R-:W-:Y:S02]  /*52f0*/  FMNMX.FTZ R14, R152, R3, !PT ;  /* 0x00000003980e7209 */ /* 0x000fe40007810000 */
[----:B------:R-:W-:Y:S02]  /*5300*/  FSEL R155, R155, -INF , !P1 ;  /* 0xff8000009b9b7808 */ /* 0x000fe40004800000 */
[----:B------:R-:W-:-:S02]  /*5310*/  LOP3.LUT P1, RZ, R2, 0x2, RZ, 0xc0, !PT ;  /* 0x0000000202ff7812 */ /* 0x000fc4000782c0ff */
[----:B------:R-:W-:Y:S02]  /*5320*/  FMNMX.FTZ R15, R153, R14, !PT ;  /* 0x0000000e990f7209 */ /* 0x000fe40007810000 */
[----:B------:R-:W-:Y:S02]  /*5330*/  ISETP.GT.AND P1, PT, R203, 0x8, !P1 ;  /* 0x00000008cb00780c */ /* 0x000fe40004f24270 */
[----:B------:R-:W-:Y:S02]  /*5340*/  FMNMX.FTZ R14, R156, R15, !PT ;  /* 0x0000000f9c0e7209 */ /* 0x000fe40007810000 */
[----:B------:R-:W-:Y:S02]  /*5350*/  ISETP.LT.OR P1, PT, R20, 0x9, P1 ;  /* 0x000000091400780c */ /* 0x000fe40000f21670 */
[----:B------:R-:W-:Y:S02]  /*5360*/  FMNMX.FTZ R15, R157, R14, !PT ;  /* 0x0000000e9d0f7209 */ /* 0x000fe40007810000 */
[----:B------:R-:W-:-:S02]  /*5370*/  FSEL R158, R158, -INF , !P1 ;  /* 0xff8000009e9e7808 */ /* 0x000fc40004800000 */
[----:B------:R-:W-:Y:S02]  /*5380*/  LOP3.LUT P1, RZ, R2, 0x4, RZ, 0xc0, !PT ;  /* 0x0000000402ff7812 */ /* 0x000fe4000782c0ff */
[----:B------:R-:W-:Y:S02]  /*5390*/  FMNMX.FTZ R14, R160, R15, !PT ;  /* 0x0000000fa00e7209 */ /* 0x000fe40007810000 */
[----:B------:R-:W-:Y:S02]  /*53a0*/  ISETP.GT.AND P1, PT, R203, 0x9, !P1 ;  /* 0x00000009cb00780c */ /* 0x000fe40004f24270 */
[----:B------:R-:W-:Y:S02]  /*53b0*/  FMNMX.FTZ R15, R161, R14, !PT ;  /* 0x0000000ea10f7209 */ /* 0x000fe40007810000 */
[----:B------:R-:W-:Y:S02]  /*53c0*/  ISETP.LT.OR P1, PT, R20, 0xa, P1 ;  /* 0x0000000a1400780c */ /* 0x000fe40000f21670 */
[----:B------:R-:W-:-:S02]  /*53d0*/  FMNMX.FTZ R14, R164, R15, !PT ;  /* 0x0000000fa40e7209 */ /* 0x000fc40007810000 */
[----:B------:R-:W-:Y:S02]  /*53e0*/  FSEL R159, R159, -INF , !P1 ;  /* 0xff8000009f9f7808 */ /* 0x000fe40004800000 */
[----:B------:R-:W-:Y:S02]  /*53f0*/  LOP3.LUT P1, RZ, R2, 0x8, RZ, 0xc0, !PT ;  /* 0x0000000802ff7812 */ /* 0x000fe4000782c0ff */
[----:B------:R-:W-:Y:S02]  /*5400*/  FMNMX.FTZ R15, R165, R14, !PT ;  /* 0x0000000ea50f7209 */ /* 0x000fe40007810000 */
[----:B------:R-:W-:Y:S02]  /*5410*/  ISETP.GT.AND P1, PT, R203, 0x10, !P1 ;  /* 0x00000010cb00780c */ /* 0x000fe40004f24270 */
[----:B------:R-:W-:Y:S02]  /*5420*/  FMNMX.FTZ R14, R168, R15, !PT ;  /* 0x0000000fa80e7209 */ /* 0x000fe40007810000 */
[----:B------:R-:W-:-:S02]  /*5430*/  ISETP.LT.OR P1, PT, R20, 0x11, P1 ;  /* 0x000000111400780c */ /* 0x000fc40000f21670 */
[----:B------:R-:W-:Y:S02]  /*5440*/  FMNMX.FTZ R15, R169, R14, !PT ;  /* 0x0000000ea90f7209 */ /* 0x000fe40007810000 */
[----:B------:R-:W-:Y:S02]  /*5450*/  FSEL R162, R162, -INF , !P1 ;  /* 0xff800000a2a27808 */ /* 0x000fe40004800000 */
[----:B------:R-:W-:Y:S02]  /*5460*/  LOP3.LUT P1, RZ, R2, 0x10, RZ, 0xc0, !PT ;  /* 0x0000001002ff7812 */ /* 0x000fe4000782c0ff */
[----:B------:R-:W-:Y:S02]  /*5470*/  FMNMX.FTZ R14, R172, R15, !PT ;  /* 0x0000000fac0e7209 */ /* 0x000fe40007810000 */
[----:B------:R-:W-:Y:S02]  /*5480*/  ISETP.GT.AND P1, PT, R203, 0x11, !P1 ;  /* 0x00000011cb00780c */ /* 0x000fe40004f24270 */
[----:B------:R-:W-:-:S02]  /*5490*/  FMNMX.FTZ R15, R173, R14, !PT ;  /* 0x0000000ead0f7209 */ /* 0x000fc40007810000 */
[----:B------:R-:W-:Y:S02]  /*54a0*/  ISETP.LT.OR P1, PT, R20, 0x12, P1 ;  /* 0x000000121400780c */ /* 0x000fe40000f21670 */
[----:B------:R-:W-:Y:S02]  /*54b0*/  FMNMX.FTZ R14, R176, R15, !PT ;  /* 0x0000000fb00e7209 */ /* 0x000fe40007810000 */
[----:B------:R-:W-:Y:S02]  /*54c0*/  FSEL R163, R163, -INF , !P1 ;  /* 0xff800000a3a37808 */ /* 0x000fe40004800000 */
[----:B------:R-:W-:Y:S02]  /*54d0*/  LOP3.LUT P1, RZ, R2, 0x20000, RZ, 0xc0, !PT ;  /* 0x0002000002ff7812 */ /* 0x000fe4000782c0ff */
        /* <DEDUP_REMOVED lines=18> */
[----:B------:R-:W-:Y:S02]  /*5600*/  LOP3.LUT P1, RZ, R2, 0x4000, RZ, 0xc0, !PT ;  /* 0x0000400002ff7812 */ /* 0x000fe4000782c0ff */
[----:B------:R-:W-:-:S02]  /*5610*/  FMNMX.FTZ R15, R193, R14, !PT ;  /* 0x0000000ec10f7209 */ /* 0x000fc40007810000 */
[----:B------:R-:W-:Y:S02]  /*5620*/  ISETP.GT.AND P1, PT, R203, 0x21, !P1 ;  /* 0x00000021cb00780c */ /* 0x000fe40004f24270 */
[----:B------:R-:W-:Y:S02]  /*5630*/  FMNMX.FTZ R14, R196, R15, !PT ;  /* 0x0000000fc40e7209 */ /* 0x000fe40007810000 */
[----:B------:R-:W-:Y:S02]  /*5640*/  ISETP.LT.OR P1, PT, R20, 0x22, P1 ;  /* 0x000000221400780c */ /* 0x000fe40000f21670 */
[----:B------:R-:W-:Y:S02]  /*5650*/  FMNMX.FTZ R15, R197, R14, !PT ;  /* 0x0000000ec50f7209 */ /* 0x000fe40007810000 */
[----:B------:R-:W-:Y:S02]  /*5660*/  FSEL R171, R171, -INF , !P1 ;  /* 0xff800000abab7808 */ /* 0x000fe40004800000 */
[C---:B------:R-:W-:Y:S01]  /*5670*/  LOP3.LUT P1, RZ, R2.reuse, 0x2000, RZ, 0xc0, !PT ;  /* 0x0000200002ff7812 */ /* 0x040fe2000782c0ff */
[----:B------:R-:W1:Y:S01]  /*5680*/  SHFL.BFLY PT, R14, R15, 0x2, 0x1f ;  /* 0x0c401f000f0e7f89 */ /* 0x000e6200000e0000 */
[----:B------:R-:W-:-:S02]  /*5690*/  LOP3.LUT P6, RZ, R2, 0x20, RZ, 0xc0, !PT ;  /* 0x0000002002ff7812 */ /* 0x000fc400078cc0ff */
[C---:B------:R-:W-:Y:S02]  /*56a0*/  ISETP.GT.AND P1, PT, R203.reuse, 0x28, !P1 ;  /* 0x00000028cb00780c */ /* 0x040fe40004f24270 */
[----:B------:R-:W-:Y:S02]  /*56b0*/  ISETP.GT.AND P2, PT, R203, 0x49, !P2 ;  /* 0x00000049cb00780c */ /* 0x000fe40005744270 */
[C---:B------:R-:W-:Y:S02]  /*56c0*/  ISETP.LT.OR P1, PT, R20.reuse, 0x29, P1 ;  /* 0x000000291400780c */ /* 0x040fe40000f21670 */
[----:B------:R-:W-:Y:S02]  /*56d0*/  ISETP.LT.OR P2, PT, R20, 0x4a, P2 ;  /* 0x0000004a1400780c */ /* 0x000fe40001741670 */
[----:B------:R-:W-:Y:S02]  /*56e0*/  FSEL R174, R174, -INF , !P1 ;  /* 0xff800000aeae7808 */ /* 0x000fe40004800000 */
[----:B------:R-:W-:-:S02]  /*56f0*/  LOP3.LUT P1, RZ, R2, 0x1000, RZ, 0xc0, !PT ;  /* 0x0000100002ff7812 */ /* 0x000fc4000782c0ff */
[C---:B------:R-:W-:Y:S02]  /*5700*/  ISETP.GT.AND P3, PT, R203.reuse, 0x50, !P3 ;  /* 0x00000050cb00780c */ /* 0x040fe40005f64270 */
[----:B------:R-:W-:Y:S02]  /*5710*/  ISETP.GT.AND P1, PT, R203, 0x29, !P1 ;  /* 0x00000029cb00780c */ /* 0x000fe40004f24270 */
[----:B------:R-:W-:Y:S02]  /*5720*/  FSEL R191, R191, -INF , !P2 ;  /* 0xff800000bfbf7808 */ /* 0x000fe40005000000 */
[----:B------:R-:W-:Y:S02]  /*5730*/  ISETP.LT.OR P1, PT, R20, 0x2a, P1 ;  /* 0x0000002a1400780c */ /* 0x000fe40000f21670 */
[----:B------:R-:W-:Y:S02]  /*5740*/  ISETP.GT.AND P4, PT, R203, 0x51, !P4 ;  /* 0x00000051cb00780c */ /* 0x000fe40006784270 */
[----:B------:R-:W-:-:S02]  /*5750*/  FSEL R175, R175, -INF , !P1 ;  /* 0xff800000afaf7808 */ /* 0x000fc40004800000 */
[----:B------:R-:W-:Y:S02]  /*5760*/  LOP3.LUT P1, RZ, R2, 0x800, RZ, 0xc0, !PT ;  /* 0x0000080002ff7812 */ /* 0x000fe4000782c0ff */
[----:B-1----:R-:W-:Y:S02]  /*5770*/  FMNMX.FTZ R21, R15, R14, !PT ;  /* 0x0000000e0f157209 */ /* 0x002fe40007810000 */
[C---:B------:R-:W-:Y:S02]  /*5780*/  ISETP.GT.AND P1, PT, R203.reuse, 0x30, !P1 ;  /* 0x00000030cb00780c */ /* 0x040fe40004f24270 */
[C---:B------:R-:W-:Y:S01]  /*5790*/  ISETP.LT.OR P3, PT, R20.reuse, 0x51, P3 ;  /* 0x000000511400780c */ /* 0x040fe20001f61670 */
[----:B------:R-:W1:Y:S01]  /*57a0*/  SHFL.BFLY PT, R14, R21, 0x1, 0x1f ;  /* 0x0c201f00150e7f89 */ /* 0x000e6200000e0000 */
[----:B------:R-:W-:Y:S02]  /*57b0*/  ISETP.LT.OR P1, PT, R20, 0x31, P1 ;  /* 0x000000311400780c */ /* 0x000fe40000f21670 */
[----:B------:R-:W-:-:S02]  /*57c0*/  ISETP.GT.AND P5, PT, R203, 0x58, !P5 ;  /* 0x00000058cb00780c */ /* 0x000fc40006fa4270 */
[----:B------:R-:W-:Y:S02]  /*57d0*/  FSEL R178, R178, -INF , !P1 ;  /* 0xff800000b2b27808 */ /* 0x000fe40004800000 */
[----:B------:R-:W-:Y:S02]  /*57e0*/  LOP3.LUT P1, RZ, R2, 0x400, RZ, 0xc0, !PT ;  /* 0x0000040002ff7812 */ /* 0x000fe4000782c0ff */
[----:B------:R-:W-:Y:S02]  /*57f0*/  ISETP.LT.OR P4, PT, R20, 0x52, P4 ;  /* 0x000000521400780c */ /* 0x000fe40002781670 */
[----:B------:R-:W-:Y:S02]  /*5800*/  ISETP.GT.AND P1, PT, R203, 0x31, !P1 ;  /* 0x00000031cb00780c */ /* 0x000fe40004f24270 */
[----:B------:R-:W-:Y:S02]  /*5810*/  FSEL R194, R194, -INF , !P3 ;  /* 0xff800000c2c27808 */ /* 0x000fe40005800000 */
[----:B------:R-:W-:-:S02]  /*5820*/  ISETP.LT.OR P1, PT, R20, 0x32, P1 ;  /* 0x000000321400780c */ /* 0x000fc40000f21670 */
[----:B------:R-:W-:Y:S02]  /*5830*/  ISETP.LT.OR P5, PT, R20, 0x59, P5 ;  /* 0x000000591400780c */ /* 0x000fe40002fa1670 */
[----:B------:R-:W-:Y:S02]  /*5840*/  FSEL R179, R179, -INF , !P1 ;  /* 0xff800000b3b37808 */ /* 0x000fe40004800000 */
[----:B------:R-:W-:Y:S02]  /*5850*/  LOP3.LUT P1, RZ, R2, 0x200, RZ, 0xc0, !PT ;  /* 0x0000020002ff7812 */ /* 0x000fe4000782c0ff */
[----:B------:R-:W-:Y:S02]  /*5860*/  FSEL R195, R195, -INF , !P4 ;  /* 0xff800000c3c37808 */ /* 0x000fe40006000000 */
[----:B------:R-:W-:Y:S02]  /*5870*/  ISETP.GT.AND P1, PT, R203, 0x38, !P1 ;  /* 0x00000038cb00780c */ /* 0x000fe40004f24270 */
[----:B-1----:R-:W-:-:S02]  /*5880*/  FMNMX.FTZ R14, R21, R14, !PT ;  /* 0x0000000e150e7209 */ /* 0x002fc40007810000 */
[----:B------:R-:W-:Y:S02]  /*5890*/  ISETP.LT.OR P1, PT, R20, 0x39, P1 ;  /* 0x000000391400780c */ /* 0x000fe40000f21670 */
[----:B------:R-:W-:Y:S01]  /*58a0*/  FSEL R198, R198, -INF , !P5 ;  /* 0xff800000c6c67808 */ /* 0x000fe20006800000 */
[----:B------:R-:W-:Y:S01]  /*58b0*/  FMUL.FTZ R204, R14, UR10 ;  /* 0x0000000a0ecc7c20 */ /* 0x000fe20008410000 */
[----:B------:R-:W-:Y:S02]  /*58c0*/  FSEL R182, R182, -INF , !P1 ;  /* 0xff800000b6b67808 */ /* 0x000fe40004800000 */
[----:B------:R-:W-:-:S04]  /*58d0*/  LOP3.LUT P1, RZ, R2, 0x100, RZ, 0xc0, !PT ;  /* 0x0000010002ff7812 */ /* 0x000fc8000782c0ff */
[----:B------:R-:W-:-:S04]  /*58e0*/  ISETP.GT.AND P1, PT, R203, 0x39, !P1 ;  /* 0x00000039cb00780c */ /* 0x000fc80004f24270 */
[----:B------:R-:W-:-:S04]  /*58f0*/  ISETP.LT.OR P1, PT, R20, 0x3a, P1 ;  /* 0x0000003a1400780c */ /* 0x000fc80000f21670 */
        /* <DEDUP_REMOVED lines=9> */
[----:B------:R-:W-:Y:S02]  /*5990*/  ISETP.GT.AND P1, PT, R203, 0x48, !P6 ;  /* 0x00000048cb00780c */ /* 0x000fe40007724270 */
[----:B------:R-:W-:Y:S02]  /*59a0*/  LOP3.LUT P6, RZ, R2, 0x40000, RZ, 0xc0, !PT ;  /* 0x0004000002ff7812 */ /* 0x000fe400078cc0ff */
[----:B------:R-:W-:-:S04]  /*59b0*/  ISETP.LT.OR P1, PT, R20, 0x49, P1 ;  /* 0x000000491400780c */ /* 0x000fc80000f21670 */
[----:B------:R-:W-:Y:S02]  /*59c0*/  FSEL R190, R190, -INF , !P1 ;  /* 0xff800000bebe7808 */ /* 0x000fe40004800000 */
[C---:B------:R-:W-:Y:S02]  /*59d0*/  ISETP.GT.AND P1, PT, R203.reuse, RZ, !P6 ;  /* 0x000000ffcb00720c */ /* 0x040fe40007724270 */
[----:B------:R-:W-:Y:S02]  /*59e0*/  LOP3.LUT P6, RZ, R2, 0x1, RZ, 0xc0, !PT ;  /* 0x0000000102ff7812 */ /* 0x000fe400078cc0ff */
[----:B------:R-:W-:Y:S02]  /*59f0*/  ISETP.LT.OR P1, PT, R20, 0x1, P1 ;  /* 0x000000011400780c */ /* 0x000fe40000f21670 */
[----:B------:R-:W-:Y:S02]  /*5a00*/  ISETP.GT.AND P2, PT, R203, 0x59, !P6 ;  /* 0x00000059cb00780c */ /* 0x000fe40007744270 */
[----:B------:R-:W-:-:S02]  /*5a10*/  FSEL R205, R154, -INF , !P1 ;  /* 0xff8000009acd7808 */ /* 0x000fc40004800000 */
[----:B------:R-:W-:Y:S02]  /*5a20*/  FSETP.NEU.FTZ.AND P1, PT, R14, -INF , PT ;  /* 0xff8000000e00780b */ /* 0x000fe40003f3d000 */
[----:B------:R-:W-:Y:S02]  /*5a30*/  ISETP.LT.OR P2, PT, R20, 0x5a, P2 ;  /* 0x0000005a1400780c */ /* 0x000fe40001741670 */
[----:B------:R-:W-:Y:S02]  /*5a40*/  FSEL R204, R204, RZ, P1 ;  /* 0x000000ffcccc7208 */ /* 0x000fe40000800000 */
[----:B------:R-:W-:-:S03]  /*5a50*/  FSEL R199, R199, -INF , !P2 ;  /* 0xff800000c7c77808 */ /* 0x000fc60005000000 */
[--C-:B------:R-:W-:Y:S01]  /*5a60*/  FFMA.FTZ R15, R152, UR10, -R204.reuse ;  /* 0x0000000a980f7c23 */ /* 0x100fe200080108cc */
[----:B------:R-:W-:Y:S01]  /*5a70*/  FMNMX.FTZ R152, R205, R10, !PT ;  /* 0x0000000acd987209 */ /* 0x000fe20007810000 */
[--C-:B------:R-:W-:Y:S01]  /*5a80*/  FFMA.FTZ R207, R156, UR10, -R204.reuse ;  /* 0x0000000a9ccf7c23 */ /* 0x100fe200080108cc */
[--C-:B------:R-:W-:Y:S01]  /*5a90*/  FFMA.FTZ R206, R153, UR10, -R204.reuse ;  /* 0x0000000a99ce7c23 */ /* 0x100fe200080108cc */
[----:B------:R-:W-:Y:S01]  /*5aa0*/  FFMA.FTZ R208, R160, UR10, -R204 ;  /* 0x0000000aa0d07c23 */ /* 0x000fe200080108cc */
[----:B------:R-:W-:Y:S01]  /*5ab0*/  FMNMX.FTZ R21, R155, R152, !PT ;  /* 0x000000989b157209 */ /* 0x000fe20007810000 */
[----:B------:R-:W-:Y:S03]  /*5ac0*/  MUFU.EX2 R15, R15 ;  /* 0x0000000f000f7308 */ /* 0x000fe60000000800 */
[----:B------:R-:W-:-:S04]  /*5ad0*/  FMNMX.FTZ R154, R158, R21, !PT ;  /* 0x000000159e9a7209 */ /* 0x000fc80007810000 */
[----:B------:R-:W-:Y:S01]  /*5ae0*/  FMNMX.FTZ R21, R159, R154, !PT ;  /* 0x0000009a9f157209 */ /* 0x000fe20007810000 */
[----:B------:R1:W-:Y:S03]  /*5af0*/  MUFU.EX2 R152, R206 ;  /* 0x000000ce00987308 */ /* 0x0003e60000000800 */
[----:B------:R-:W-:Y:S01]  /*5b00*/  FMNMX.FTZ R156, R162, R21, !PT ;  /* 0x00000015a29c7209 */ /* 0x000fe20007810000 */
[----:B------:R-:W-:-:S03]  /*5b10*/  FFMA.FTZ R21, R157, UR10, -R204 ;  /* 0x0000000a9d157c23 */ /* 0x000fc600080108cc */
[----:B------:R-:W-:Y:S01]  /*5b20*/  FMNMX.FTZ R153, R163, R156, !PT ;  /* 0x0000009ca3997209 */ /* 0x000fe20007810000 */
[----:B------:R2:W-:Y:S01]  /*5b30*/  MUFU.EX2 R154, R207 ;  /* 0x000000cf009a7308 */ /* 0x0005e20000000800 */
[----:B-1----:R-:W-:Y:S02]  /*5b40*/  FFMA.FTZ R206, R165, UR10, -R204 ;  /* 0x0000000aa5ce7c23 */ /* 0x002fe400080108cc */
[----:B------:R-:W-:-:S04]  /*5b50*/  FMNMX.FTZ R156, R166, R153, !PT ;  /* 0x00000099a69c7209 */ /* 0x000fc80007810000 */
[----:B------:R-:W-:Y:S01]  /*5b60*/  FMNMX.FTZ R153, R167, R156, !PT ;  /* 0x0000009ca7997209 */ /* 0x000fe20007810000 */
[----:B------:R-:W-:Y:S01]  /*5b70*/  MUFU.EX2 R21, R21 ;  /* 0x0000001500157308 */ /* 0x000fe20000000800 */
[--C-:B--2---:R-:W-:Y:S02]  /*5b80*/  FFMA.FTZ R207, R169, UR10, -R204.reuse ;  /* 0x0000000aa9cf7c23 */ /* 0x104fe400080108cc */
[----:B------:R-:W-:Y:S01]  /*5b90*/  FMNMX.FTZ R160, R170, R153, !PT ;  /* 0x00000099aaa07209 */ /* 0x000fe20007810000 */
[----:B------:R-:W-:-:S03]  /*5ba0*/  FFMA.FTZ R153, R161, UR10, -R204 ;  /* 0x0000000aa1997c23 */ /* 0x000fc600080108cc */
[----:B------:R-:W-:Y:S01]  /*5bb0*/  FMNMX.FTZ R157, R171, R160, !PT ;  /* 0x000000a0ab9d7209 */ /* 0x000fe20007810000 */
[----:B------:R-:W-:Y:S03]  /*5bc0*/  MUFU.EX2 R156, R208 ;  /* 0x000000d0009c7308 */ /* 0x000fe60000000800 */
[----:B------:R-:W-:Y:S01]  /*5bd0*/  FMNMX.FTZ R160, R174, R157, !PT ;  /* 0x0000009daea07209 */ /* 0x000fe20007810000 */
[----:B------:R-:W-:-:S03]  /*5be0*/  FFMA.FTZ R157, R164, UR10, -R204 ;  /* 0x0000000aa49d7c23 */ /* 0x000fc600080108cc */
[----:B------:R-:W-:Y:S01]  /*5bf0*/  FMNMX.FTZ R161, R175, R160, !PT ;  /* 0x000000a0afa17209 */ /* 0x000fe20007810000 */
[----:B------:R-:W-:Y:S03]  /*5c00*/  MUFU.EX2 R153, R153 ;  /* 0x0000009900997308 */ /* 0x000fe60000000800 */
[----:B------:R-:W-:-:S04]  /*5c10*/  FMNMX.FTZ R160, R178, R161, !PT ;  /* 0x000000a1b2a07209 */ /* 0x000fc80007810000 */
        /* <DEDUP_REMOVED lines=8> */
[----:B------:R-:W-:Y:S01]  /*5ca0*/  MUFU.EX2 R161, R161 ;  /* 0x000000a100a17308 */ /* 0x000fe20000000800 */
[--C-:B-1----:R-:W-:Y:S01]  /*5cb0*/  FFMA.FTZ R206, R173, UR10, -R204.reuse ;  /* 0x0000000aadce7c23 */ /* 0x102fe200080108cc */
[--C-:B------:R-:W-:Y:S01]  /*5cc0*/  FFMA.FTZ R173, R180, UR10, -R204.reuse ;  /* 0x0000000ab4ad7c23 */ /* 0x100fe200080108cc */
[----:B------:R-:W-:Y:S01]  /*5cd0*/  FMNMX.FTZ R168, R190, R165, !PT ;  /* 0x000000a5bea87209 */ /* 0x000fe20007810000 */
[--C-:B------:R-:W-:Y:S01]  /*5ce0*/  FFMA.FTZ R180, R185, UR10, -R204.reuse ;  /* 0x0000000ab9b47c23 */ /* 0x100fe200080108cc */
[--C-:B------:R-:W-:Y:S01]  /*5cf0*/  FFMA.FTZ R185, R192, UR10, -R204.reuse ;  /* 0x0000000ac0b97c23 */ /* 0x100fe200080108cc */
[----:B------:R-:W-:Y:S01]  /*5d00*/  FSEL R192, R14, RZ, P1 ;  /* 0x000000ff0ec07208 */ /* 0x000fe20000800000 */
[--C-:B------:R-:W-:Y:S01]  /*5d10*/  FFMA.FTZ R165, R172, UR10, -R204.reuse ;  /* 0x0000000aaca57c23 */ /* 0x100fe200080108cc */
[----:B------:R-:W-:Y:S01]  /*5d20*/  FMNMX.FTZ R169, R191, R168, !PT ;  /* 0x000000a8bfa97209 */ /* 0x000fe20007810000 */
[--C-:B------:R-:W-:Y:S01]  /*5d30*/  FFMA.FTZ R172, R177, UR10, -R204.reuse ;  /* 0x0000000ab1ac7c23 */ /* 0x100fe200080108cc */
[--C-:B------:R-:W-:Y:S01]  /*5d40*/  FFMA.FTZ R177, R184, UR10, -R204.reuse ;  /* 0x0000000ab8b17c23 */ /* 0x100fe200080108cc */
[----:B------:R-:W-:Y:S01]  /*5d50*/  FADD.FTZ R192, -R192, R3 ;  /* 0x00000003c0c07221 */ /* 0x000fe20000010100 */
[----:B------:R-:W-:Y:S01]  /*5d60*/  FMNMX.FTZ R168, R194, R169, !PT ;  /* 0x000000a9c2a87209 */ /* 0x000fe20007810000 */
[----:B------:R-:W-:Y:S01]  /*5d70*/  FFMA.FTZ R184, R189, UR10, -R204 ;  /* 0x0000000abdb87c23 */ /* 0x000fe200080108cc */
[----:B------:R-:W-:Y:S01]  /*5d80*/  MUFU.EX2 R164, R207 ;  /* 0x000000cf00a47308 */ /* 0x000fe20000000800 */
[----:B------:R-:W-:Y:S01]  /*5d90*/  FMUL.FTZ R192, R192, UR10 ;  /* 0x0000000ac0c07c20 */ /* 0x000fe20008410000 */
[----:B------:R-:W-:-:S04]  /*5da0*/  FMNMX.FTZ R169, R195, R168, !PT ;  /* 0x000000a8c3a97209 */ /* 0x000fc80007810000 */
        /* <DEDUP_REMOVED lines=8> */
[----:B------:R-:W-:Y:S01]  /*5e30*/  FFMA.FTZ R196, R197, UR10, -R204 ;  /* 0x0000000ac5c47c23 */ /* 0x000fe200080108cc */
[----:B------:R-:W2:Y:S01]  /*5e40*/  SHFL.BFLY PT, R203, R20, 0x2, 0x1f ;  /* 0x0c401f0014cb7f89 */ /* 0x000ea200000e0000 */
[----:B------:R-:W-:Y:S08]  /*5e50*/  MUFU.EX2 R165, R165 ;  /* 0x000000a500a57308 */ /* 0x000ff00000000800 */
        /* <DEDUP_REMOVED lines=20> */
[----:B------:R-:W2:Y:S01]  /*5fa0*/  SHFL.BFLY PT, R20, R203, 0x1, 0x1f ;  /* 0x0c201f00cb147f89 */ /* 0x000ea200000e0000 */
        /* <DEDUP_REMOVED lines=22> */
[----:B------:R-:W-:Y:S01]  /*6110*/  FMUL.FTZ R93, R93, R192 ;  /* 0x000000c05d5d7220 */ /* 0x000fe20000410000 */
[----:B--2---:R-:W-:Y:S01]  /*6120*/  FMNMX.FTZ R20, R203, R20, !PT ;  /* 0x00000014cb147209 */ /* 0x004fe20007810000 */
[-C--:B------:R-:W-:Y:S01]  /*6130*/  FMUL.FTZ R96, R96, R192.reuse ;  /* 0x000000c060607220 */ /* 0x080fe20000410000 */
[-C--:B------:R-:W-:Y:S01]  /*6140*/  FMUL.FTZ R97, R97, R192.reuse ;  /* 0x000000c061617220 */ /* 0x080fe20000410000 */
[-C--:B------:R-:W-:Y:S01]  /*6150*/  FMUL.FTZ R100, R100, R192.reuse ;  /* 0x000000c064647220 */ /* 0x080fe20000410000 */
[C---:B------:R-:W-:Y:S01]  /*6160*/  FSETP.NEU.FTZ.AND P1, PT, R20.reuse, -INF , PT ;  /* 0xff8000001400780b */ /* 0x040fe20003f3d000 */
[----:B------:R-:W-:Y:S01]  /*6170*/  FMUL.FTZ R210, R20, UR10 ;  /* 0x0000000a14d27c20 */ /* 0x000fe20008410000 */
[----:B------:R-:W2:Y:S01]  /*6180*/  MUFU.EX2 R177, R177 ;  /* 0x000000b100b17308 */ /* 0x000ea20000000800 */
[-C--:B------:R-:W-:Y:S01]  /*6190*/  FMUL.FTZ R101, R101, R192.reuse ;  /* 0x000000c065657220 */ /* 0x080fe20000410000 */
[-C--:B------:R-:W-:Y:S01]  /*61a0*/  FMUL.FTZ R104, R104, R192.reuse ;  /* 0x000000c068687220 */ /* 0x080fe20000410000 */
[-C--:B------:R-:W-:Y:S01]  /*61b0*/  FMUL.FTZ R105, R105, R192.reuse ;  /* 0x000000c069697220 */ /* 0x080fe20000410000 */
[----:B------:R-:W-:Y:S01]  /*61c0*/  FSEL R210, R210, RZ, P1 ;  /* 0x000000ffd2d27208 */ /* 0x000fe20000800000 */
[-C--:B------:R-:W-:Y:S01]  /*61d0*/  FMUL.FTZ R108, R108, R192.reuse ;  /* 0x000000c06c6c7220 */ /* 0x080fe20000410000 */
[-C--:B------:R-:W-:Y:S01]  /*61e0*/  FMUL.FTZ R109, R109, R192.reuse ;  /* 0x000000c06d6d7220 */ /* 0x080fe20000410000 */
[----:B------:R-:W-:Y:S01]  /*61f0*/  FMUL.FTZ R112, R112, R192 ;  /* 0x000000c070707220 */ /* 0x000fe20000410000 */
[----:B------:R-:W5:Y:S01]  /*6200*/  MUFU.EX2 R180, R180 ;  /* 0x000000b400b47308 */ /* 0x000f620000000800 */
[--C-:B------:R-:W-:Y:S01]  /*6210*/  FFMA.FTZ R204, R155, UR10, -R210.reuse ;  /* 0x0000000a9bcc7c23 */ /* 0x100fe200080108d2 */
[----:B------:R-:W-:Y:S01]  /*6220*/  FFMA.FTZ R155, R192, R4, R15 ;  /* 0x00000004c09b7223 */ /* 0x000fe2000001000f */
[--C-:B------:R-:W-:Y:S01]  /*6230*/  FFMA.FTZ R208, R163, UR10, -R210.reuse ;  /* 0x0000000aa3d07c23 */ /* 0x100fe200080108d2 */
[--C-:B-1----:R-:W-:Y:S01]  /*6240*/  FFMA.FTZ R206, R159, UR10, -R210.reuse ;  /* 0x0000000a9fce7c23 */ /* 0x102fe200080108d2 */
[--C-:B------:R-:W-:Y:S01]  /*6250*/  FFMA.FTZ R159, R162, UR10, -R210.reuse ;  /* 0x0000000aa29f7c23 */ /* 0x100fe200080108d2 */
[----:B------:R-:W-:Y:S01]  /*6260*/  FADD.FTZ R193, R152, R155 ;  /* 0x0000009b98c17221 */ /* 0x000fe20000010000 */
[--C-:B------:R-:W-:Y:S01]  /*6270*/  FFMA.FTZ R155, R158, UR10, -R210.reuse ;  /* 0x0000000a9e9b7c23 */ /* 0x100fe200080108d2 */
[----:B------:R-:W1:Y:S01]  /*6280*/  MUFU.EX2 R181, R181 ;  /* 0x000000b500b57308 */ /* 0x000e620000000800 */
[--C-:B------:R-:W-:Y:S01]  /*6290*/  FFMA.FTZ R189, R205, UR10, -R210.reuse ;  /* 0x0000000acdbd7c23 */ /* 0x100fe200080108d2 */
[----:B------:R-:W-:Y:S01]  /*62a0*/  FADD.FTZ R4, R154, R193 ;  /* 0x000000c19a047221 */ /* 0x000fe20000010000 */
[C---:B------:R-:W-:Y:S01]  /*62b0*/  F2FP.BF16.F32.PACK_AB R154, R21.reuse, R154 ;  /* 0x0000009a159a723e */ /* 0x040fe200000010ff */
[----:B------:R-:W-:Y:S01]  /*62c0*/  FFMA.FTZ R174, R174, UR10, -R210 ;  /* 0x0000000aaeae7c23 */ /* 0x000fe200080108d2 */
[----:B------:R-:W-:Y:S01]  /*62d0*/  F2FP.BF16.F32.PACK_AB R152, R152, R15 ;  /* 0x0000000f9898723e */ /* 0x000fe200000010ff */
[----:B------:R-:W-:Y:S01]  /*62e0*/  FADD.FTZ R193, R21, R4 ;  /* 0x0000000415c17221 */ /* 0x000fe20000010000 */
[--C-:B------:R-:W-:Y:S01]  /*62f0*/  FFMA.FTZ R175, R175, UR10, -R210.reuse ;  /* 0x0000000aafaf7c23 */ /* 0x100fe200080108d2 */
[----:B------:R-:W3:Y:S01]  /*6300*/  MUFU.EX2 R184, R184 ;  /* 0x000000b800b87308 */ /* 0x000ee20000000800 */
[--C-:B------:R-:W-:Y:S01]  /*6310*/  FFMA.FTZ R179, R179, UR10, -R210.reuse ;  /* 0x0000000ab3b37c23 */ /* 0x100fe200080108d2 */
[----:B------:R-:W-:Y:S01]  /*6320*/  FADD.FTZ R4, R156, R193 ;  /* 0x000000c19c047221 */ /* 0x000fe20000010000 */
[--C-:B------:R-:W-:Y:S01]  /*6330*/  FFMA.FTZ R182, R182, UR10, -R210.reuse ;  /* 0x0000000ab6b67c23 */ /* 0x100fe200080108d2 */
[--C-:B------:R-:W-:Y:S01]  /*6340*/  FFMA.FTZ R183, R183, UR10, -R210.reuse ;  /* 0x0000000ab7b77c23 */ /* 0x100fe200080108d2 */
[----:B------:R-:W-:Y:S01]  /*6350*/  FFMA.FTZ R186, R186, UR10, -R210 ;  /* 0x0000000ababa7c23 */ /* 0x000fe200080108d2 */
[----:B------:R-:W-:Y:S01]  /*6360*/  FADD.FTZ R4, R153, R4 ;  /* 0x0000000499047221 */ /* 0x000fe20000010000 */
[--C-:B------:R-:W-:Y:S01]  /*6370*/  FFMA.FTZ R187, R187, UR10, -R210.reuse ;  /* 0x0000000abbbb7c23 */ /* 0x100fe200080108d2 */
[----:B------:R-:W-:Y:S01]  /*6380*/  MUFU.EX2 R185, R185 ;  /* 0x000000b900b97308 */ /* 0x000fe20000000800 */
[----:B------:R-:W-:Y:S01]  /*6390*/  FFMA.FTZ R190, R190, UR10, -R210 ;  /* 0x0000000abebe7c23 */ /* 0x000fe200080108d2 */
[----:B------:R-:W-:Y:S01]  /*63a0*/  FADD.FTZ R193, R157, R4 ;  /* 0x000000049dc17221 */ /* 0x000fe20000010000 */
[--C-:B------:R-:W-:Y:S01]  /*63b0*/  FFMA.FTZ R191, R191, UR10, -R210.reuse ;  /* 0x0000000abfbf7c23 */ /* 0x100fe200080108d2 */
[--C-:B------:R-:W-:Y:S01]  /*63c0*/  FFMA.FTZ R194, R194, UR10, -R210.reuse ;  /* 0x0000000ac2c27c23 */ /* 0x100fe200080108d2 */
[--C-:B------:R-:W-:Y:S01]  /*63d0*/  FFMA.FTZ R195, R195, UR10, -R210.reuse ;  /* 0x0000000ac3c37c23 */ /* 0x100fe200080108d2 */
[----:B------:R-:W-:Y:S01]  /*63e0*/  FADD.FTZ R4, R160, R193 ;  /* 0x000000c1a0047221 */ /* 0x000fe20000010000 */
[----:B------:R-:W-:Y:S01]  /*63f0*/  FSEL R193, R20, RZ, P1 ;  /* 0x000000ff14c17208 */ /* 0x000fe20000800000 */
[----:B------:R-:W-:Y:S01]  /*6400*/  MUFU.EX2 R188, R188 ;  /* 0x000000bc00bc7308 */ /* 0x000fe20000000800 */
[----:B------:R-:W-:Y:S01]  /*6410*/  FFMA.FTZ R198, R198, UR10, -R210 ;  /* 0x0000000ac6c67c23 */ /* 0x000fe200080108d2 */
[----:B------:R-:W-:Y:S01]  /*6420*/  FADD.FTZ R163, R161, R4 ;  /* 0x00000004a1a37221 */ /* 0x000fe20000010000 */
[--C-:B------:R-:W-:Y:S01]  /*6430*/  FFMA.FTZ R199, R199, UR10, -R210.reuse ;  /* 0x0000000ac7c77c23 */ /* 0x100fe200080108d2 */
[----:B------:R-:W-:Y:S01]  /*6440*/  F2FP.BF16.F32.PACK_AB R156, R153, R156 ;  /* 0x0000009c999c723e */ /* 0x000fe200000010ff */
[-C--:B------:R-:W-:Y:S01]  /*6450*/  FMUL.FTZ R113, R113, R192.reuse ;  /* 0x000000c071717220 */ /* 0x080fe20000410000 */
[----:B------:R-:W-:Y:S01]  /*6460*/  FADD.FTZ R4, R164, R163 ;  /* 0x000000a3a4047221 */ /* 0x000fe20000010000 */
[----:B------:R-:W-:Y:S01]  /*6470*/  FFMA.FTZ R163, R166, UR10, -R210 ;  /* 0x0000000aa6a37c23 */ /* 0x000fe200080108d2 */
[----:B----4-:R-:W-:Y:S01]  /*6480*/  F2FP.BF16.F32.PACK_AB R166, R176, R173 ;  /* 0x000000adb0a6723e */ /* 0x010fe200000010ff */
[----:B------:R-:W-:Y:S01]  /*6490*/  MUFU.EX2 R196, R196 ;  /* 0x000000c400c47308 */ /* 0x000fe20000000800 */
[----:B------:R-:W-:Y:S01]  /*64a0*/  FADD.FTZ R197, R165, R4 ;  /* 0x00000004a5c57221 */ /* 0x000fe20000010000 */
[----:B------:R-:W-:Y:S01]  /*64b0*/  FADD.FTZ R4, -R193, R10 ;  /* 0x0000000ac1047221 */ /* 0x000fe20000010100 */
[--C-:B------:R-:W-:Y:S01]  /*64c0*/  FFMA.FTZ R10, R167, UR10, -R210.reuse ;  /* 0x0000000aa70a7c23 */ /* 0x100fe200080108d2 */
[----:B------:R-:W-:Y:S01]  /*64d0*/  FFMA.FTZ R167, R170, UR10, -R210 ;  /* 0x0000000aaaa77c23 */ /* 0x000fe200080108d2 */
[----:B------:R-:W-:Y:S01]  /*64e0*/  FADD.FTZ R158, R168, R197 ;  /* 0x000000c5a89e7221 */ /* 0x000fe20000010000 */
[-C--:B------:R-:W-:Y:S01]  /*64f0*/  FMUL.FTZ R116, R116, R192.reuse ;  /* 0x000000c074747220 */ /* 0x080fe20000410000 */
[-C--:B------:R-:W-:Y:S01]  /*6500*/  FMUL.FTZ R117, R117, R192.reuse ;  /* 0x000000c075757220 */ /* 0x080fe20000410000 */
[----:B------:R-:W-:Y:S01]  /*6510*/  MUFU.EX2 R189, R189 ;  /* 0x000000bd00bd7308 */ /* 0x000fe20000000800 */
[----:B------:R-:W-:Y:S01]  /*6520*/  FADD.FTZ R193, R169, R158 ;  /* 0x0000009ea9c17221 */ /* 0x000fe20000010000 */
[--C-:B------:R-:W-:Y:S01]  /*6530*/  FFMA.FTZ R158, R171, UR10, -R210.reuse ;  /* 0x0000000aab9e7c23 */ /* 0x100fe200080108d2 */
[----:B------:R-:W-:Y:S01]  /*6540*/  FFMA.FTZ R171, R178, UR10, -R210 ;  /* 0x0000000ab2ab7c23 */ /* 0x000fe200080108d2 */
        /* <DEDUP_REMOVED lines=10> */
[----:B------:R-:W-:Y:S01]  /*65f0*/  FMUL.FTZ R176, R4, UR10 ;  /* 0x0000000a04b07c20 */ /* 0x000fe20008410000 */
[-C--:B------:R-:W-:Y:S01]  /*6600*/  FMUL.FTZ R132, R132, R192.reuse ;  /* 0x000000c084847220 */ /* 0x080fe20000410000 */
[----:B------:R-:W-:Y:S01]  /*6610*/  MUFU.EX2 R155, R155 ;  /* 0x0000009b009b7308 */ /* 0x000fe20000000800 */
[----:B--2---:R-:W-:Y:S01]  /*6620*/  FADD.FTZ R193, R177, R162 ;  /* 0x000000a2b1c17221 */ /* 0x004fe20000010000 */
[-C--:B------:R-:W-:Y:S01]  /*6630*/  FMUL.FTZ R133, R133, R192.reuse ;  /* 0x000000c085857220 */ /* 0x080fe20000410000 */
[-C--:B------:R-:W-:Y:S01]  /*6640*/  FMUL.FTZ R136, R136, R192.reuse ;  /* 0x000000c088887220 */ /* 0x080fe20000410000 */
[-C--:B------:R-:W-:Y:S01]  /*6650*/  FMUL.FTZ R137, R137, R192.reuse ;  /* 0x000000c089897220 */ /* 0x080fe20000410000 */
[----:B-----5:R-:W-:Y:S01]  /*6660*/  FADD.FTZ R162, R180, R193 ;  /* 0x000000c1b4a27221 */ /* 0x020fe20000010000 */
[-C--:B------:R-:W-:Y:S01]  /*6670*/  FMUL.FTZ R140, R140, R192.reuse ;  /* 0x000000c08c8c7220 */ /* 0x080fe20000410000 */
[-C--:B------:R-:W-:Y:S01]  /*6680*/  FMUL.FTZ R141, R141, R192.reuse ;  /* 0x000000c08d8d7220 */ /* 0x080fe20000410000 */
[----:B------:R-:W2:Y:S01]  /*6690*/  MUFU.EX2 R176, R176 ;  /* 0x000000b000b07308 */ /* 0x000ea20000000800 */
[----:B-1----:R-:W-:Y:S01]  /*66a0*/  FADD.FTZ R193, R181, R162 ;  /* 0x000000a2b5c17221 */ /* 0x002fe20000010000 */
[-C--:B------:R-:W-:Y:S01]  /*66b0*/  FMUL.FTZ R144, R144, R192.reuse ;  /* 0x000000c090907220 */ /* 0x080fe20000410000 */
[-C--:B------:R-:W-:Y:S01]  /*66c0*/  FMUL.FTZ R145, R145, R192.reuse ;  /* 0x000000c091917220 */ /* 0x080fe20000410000 */
[-C--:B------:R-:W-:Y:S01]  /*66d0*/  FMUL.FTZ R148, R148, R192.reuse ;  /* 0x000000c094947220 */ /* 0x080fe20000410000 */
[----:B---3--:R-:W-:Y:S01]  /*66e0*/  FADD.FTZ R162, R184, R193 ;  /* 0x000000c1b8a27221 */ /* 0x008fe20000010000 */
[----:B------:R-:W-:Y:S01]  /*66f0*/  FMUL.FTZ R149, R149, R192 ;  /* 0x000000c095957220 */ /* 0x000fe20000410000 */
[----:B----4-:R-:W-:Y:S01]  /*6700*/  F2FP.BF16.F32.PACK_AB R153, R204, R189 ;  /* 0x000000bdcc99723e */ /* 0x010fe200000010ff */
[----:B------:R-:W1:Y:S01]  /*6710*/  MUFU.EX2 R206, R206 ;  /* 0x000000ce00ce7308 */ /* 0x000e620000000800 */
[----:B------:R-:W-:Y:S01]  /*6720*/  FADD.FTZ R21, R185, R162 ;  /* 0x000000a2b9157221 */ /* 0x000fe20000010000 */
[----:B------:R-:W-:-:S02]  /*6730*/  F2FP.BF16.F32.PACK_AB R162, R168, R165 ;  /* 0x000000a5a8a2723e */ /* 0x000fc400000010ff */
[----:B------:R-:W-:Y:S01]  /*6740*/  F2FP.BF16.F32.PACK_AB R168, R180, R177 ;  /* 0x000000b1b4a8723e */ /* 0x000fe200000010ff */
[----:B------:R-:W-:-:S03]  /*6750*/  FADD.FTZ R170, R188, R21 ;  /* 0x00000015bcaa7221 */ /* 0x000fc60000010000 */
[----:B------:R3:W-:Y:S01]  /*6760*/  MUFU.EX2 R15, R174 ;  /* 0x000000ae000f7308 */ /* 0x0007e20000000800 */
[----:B------:R-:W-:Y:S01]  /*6770*/  FADD.FTZ R21, R3, R170 ;  /* 0x000000aa03157221 */ /* 0x000fe20000010000 */
[----:B------:R-:W-:Y:S01]  /*6780*/  F2FP.BF16.F32.PACK_AB R170, R184, R181 ;  /* 0x000000b5b8aa723e */ /* 0x000fe200000010ff */
[-C--:B--2---:R-:W-:Y:S01]  /*6790*/  FMUL.FTZ R26, R26, R176.reuse ;  /* 0x000000b01a1a7220 */ /* 0x084fe20000410000 */
[-C--:B------:R-:W-:Y:S01]  /*67a0*/  FMUL.FTZ R27, R27, R176.reuse ;  /* 0x000000b01b1b7220 */ /* 0x080fe20000410000 */
[----:B------:R-:W-:Y:S01]  /*67b0*/  FADD.FTZ R4, R196, R21 ;  /* 0x00000015c4047221 */ /* 0x000fe20000010000 */
[-C--:B------:R-:W-:Y:S01]  /*67c0*/  FMUL.FTZ R30, R30, R176.reuse ;  /* 0x000000b01e1e7220 */ /* 0x080fe20000410000 */
[----:B------:R-:W-:Y:S01]  /*67d0*/  FMUL.FTZ R31, R31, R176 ;  /* 0x000000b01f1f7220 */ /* 0x000fe20000410000 */
[----:B------:R-:W2:Y:S01]  /*67e0*/  MUFU.EX2 R159, R159 ;  /* 0x0000009f009f7308 */ /* 0x000ea20000000800 */
[----:B---3--:R-:W-:Y:S01]  /*67f0*/  F2FP.BF16.F32.PACK_AB R174, R196, R3 ;  /* 0x00000003c4ae723e */ /* 0x008fe200000010ff */
[----:B------:R-:W-:Y:S01]  /*6800*/  FFMA.FTZ R3, R176, R0, R189 ;  /* 0x00000000b0037223 */ /* 0x000fe200000100bd */
[-C--:B------:R-:W-:Y:S01]  /*6810*/  FMUL.FTZ R34, R34, R176.reuse ;  /* 0x000000b022227220 */ /* 0x080fe20000410000 */
[-C--:B------:R-:W-:Y:S01]  /*6820*/  FMUL.FTZ R35, R35, R176.reuse ;  /* 0x000000b023237220 */ /* 0x080fe20000410000 */
[-C--:B------:R-:W-:Y:S01]  /*6830*/  FMUL.FTZ R38, R38, R176.reuse ;  /* 0x000000b026267220 */ /* 0x080fe20000410000 */
[----:B------:R-:W-:Y:S01]  /*6840*/  FADD.FTZ R0, R204, R3 ;  /* 0x00000003cc007221 */ /* 0x000fe20000010000 */
[-C--:B------:R-:W-:Y:S01]  /*6850*/  FMUL.FTZ R39, R39, R176.reuse ;  /* 0x000000b027277220 */ /* 0x080fe20000410000 */
[----:B------:R-:W3:Y:S01]  /*6860*/  MUFU.EX2 R208, R208 ;  /* 0x000000d000d07308 */ /* 0x000ee20000000800 */
[-C--:B------:R-:W-:Y:S01]  /*6870*/  FMUL.FTZ R42, R42, R176.reuse ;  /* 0x000000b02a2a7220 */ /* 0x080fe20000410000 */
[----:B------:R-:W-:Y:S01]  /*6880*/  FADD.FTZ R3, R155, R0 ;  /* 0x000000009b037221 */ /* 0x000fe20000010000 */
[----:B-1----:R-:W-:Y:S01]  /*6890*/  F2FP.BF16.F32.PACK_AB R155, R206, R155 ;  /* 0x0000009bce9b723e */ /* 0x002fe200000010ff */
[-C--:B------:R-:W-:Y:S01]  /*68a0*/  FMUL.FTZ R43, R43, R176.reuse ;  /* 0x000000b02b2b7220 */ /* 0x080fe20000410000 */
[-C--:B------:R-:W-:Y:S01]  /*68b0*/  FMUL.FTZ R46, R46, R176.reuse ;  /* 0x000000b02e2e7220 */ /* 0x080fe20000410000 */
[----:B------:R-:W-:Y:S01]  /*68c0*/  FADD.FTZ R0, R206, R3 ;  /* 0x00000003ce007221 */ /* 0x000fe20000010000 */
[-C--:B------:R-:W-:Y:S01]  /*68d0*/  FMUL.FTZ R47, R47, R176.reuse ;  /* 0x000000b02f2f7220 */ /* 0x080fe20000410000 */
[----:B------:R-:W1:Y:S01]  /*68e0*/  MUFU.EX2 R163, R163 ;  /* 0x000000a300a37308 */ /* 0x000e620000000800 */
[-C--:B------:R-:W-:Y:S01]  /*68f0*/  FMUL.FTZ R50, R50, R176.reuse ;  /* 0x000000b032327220 */ /* 0x080fe20000410000 */
[----:B--2---:R-:W-:Y:S01]  /*6900*/  FADD.FTZ R3, R159, R0 ;  /* 0x000000009f037221 */ /* 0x004fe20000010000 */
        /* <DEDUP_REMOVED lines=21> */
[----:B------:R1:W4:Y:S01]  /*6a60*/  MUFU.EX2 R178, R158 ;  /* 0x0000009e00b27308 */ /* 0x0003220000000800 */
        /* <DEDUP_REMOVED lines=9> */
[----:B-1----:R-:W-:Y:S01]  /*6b00*/  F2FP.BF16.F32.PACK_AB R158, R160, R157 ;  /* 0x0000009da09e723e */ /* 0x002fe200000010ff */
[-C--:B------:R-:W-:Y:S01]  /*6b10*/  FMUL.FTZ R98, R98, R176.reuse ;  /* 0x000000b062627220 */ /* 0x080fe20000410000 */
[----:B------:R-:W-:Y:S01]  /*6b20*/  F2FP.BF16.F32.PACK_AB R160, R164, R161 ;  /* 0x000000a1a4a0723e */ /* 0x000fe200000010ff */
[-C--:B------:R-:W-:Y:S01]  /*6b30*/  FMUL.FTZ R99, R99, R176.reuse ;  /* 0x000000b063637220 */ /* 0x080fe20000410000 */
[----:B------:R-:W-:Y:S01]  /*6b40*/  F2FP.BF16.F32.PACK_AB R164, R172, R169 ;  /* 0x000000a9aca4723e */ /* 0x000fe200000010ff */
[-C--:B------:R-:W-:Y:S01]  /*6b50*/  FMUL.FTZ R102, R102, R176.reuse ;  /* 0x000000b066667220 */ /* 0x080fe20000410000 */
[----:B------:R-:W-:Y:S01]  /*6b60*/  MUFU.EX2 R165, R171 ;  /* 0x000000ab00a57308 */ /* 0x000fe20000000800 */
[----:B----4-:R-:W-:Y:S01]  /*6b70*/  FADD.FTZ R184, R178, R3 ;  /* 0x00000003b2b87221 */ /* 0x010fe20000010000 */
[----:B------:R-:W-:Y:S01]  /*6b80*/  F2FP.BF16.F32.PACK_AB R172, R188, R185 ;  /* 0x000000b9bcac723e */ /* 0x000fe200000010ff */
[-C--:B------:R-:W-:Y:S01]  /*6b90*/  FMUL.FTZ R103, R103, R176.reuse ;  /* 0x000000b067677220 */ /* 0x080fe20000410000 */
[----:B------:R-:W-:Y:S01]  /*6ba0*/  F2FP.BF16.F32.PACK_AB R157, R208, R159 ;  /* 0x0000009fd09d723e */ /* 0x000fe200000010ff */
[----:B------:R-:W-:Y:S01]  /*6bb0*/  FADD.FTZ R3, R15, R184 ;  /* 0x000000b80f037221 */ /* 0x000fe20000010000 */
[----:B------:R-:W-:Y:S01]  /*6bc0*/  F2FP.BF16.F32.PACK_AB R159, R10, R163 ;  /* 0x000000a30a9f723e */ /* 0x000fe200000010ff */
[-C--:B------:R-:W-:Y:S01]  /*6bd0*/  FMUL.FTZ R106, R106, R176.reuse ;  /* 0x000000b06a6a7220 */ /* 0x080fe20000410000 */
[----:B------:R-:W-:Y:S01]  /*6be0*/  MUFU.EX2 R180, R179 ;  /* 0x000000b300b47308 */ /* 0x000fe20000000800 */
[----:B------:R-:W-:Y:S01]  /*6bf0*/  F2FP.BF16.F32.PACK_AB R161, R178, R167 ;  /* 0x000000a7b2a1723e */ /* 0x000fe200000010ff */
[-C--:B------:R-:W-:Y:S01]  /*6c00*/  FMUL.FTZ R107, R107, R176.reuse ;  /* 0x000000b06b6b7220 */ /* 0x080fe20000410000 */
[----:B--2---:R-:W-:Y:S01]  /*6c10*/  F2FP.BF16.F32.PACK_AB R163, R210, R15 ;  /* 0x0000000fd2a3723e */ /* 0x004fe200000010ff */
        /* <DEDUP_REMOVED lines=24> */
[----:B------:R-:W-:-:S04]  /*6da0*/  FMUL.FTZ R151, R151, R176 ;  /* 0x000000b097977220 */ /* 0x000fc80000410000 */
[----:B------:R-:W4:Y:S01]  /*6db0*/  MUFU.EX2 R0, R187 ;  /* 0x000000bb00007308 */ /* 0x000f220000000800 */
[----:B--2---:R-:W-:Y:S01]  /*6dc0*/  FADD.FTZ R186, R210, R3 ;  /* 0x00000003d2ba7221 */ /* 0x004fe20000010000 */
[----:B-1----:R-:W-:-:S03]  /*6dd0*/  F2FP.BF16.F32.PACK_AB R167, R183, R182 ;  /* 0x000000b6b7a7723e */ /* 0x002fc600000010ff */
[----:B------:R-:W-:Y:S01]  /*6de0*/  FADD.FTZ R3, R165, R186 ;  /* 0x000000baa5037221 */ /* 0x000fe20000010000 */
[C---:B------:R-:W-:Y:S02]  /*6df0*/  F2FP.BF16.F32.PACK_AB R165, R180.reuse, R165 ;  /* 0x000000a5b4a5723e */ /* 0x040fe400000010ff */
[----:B------:R-:W1:Y:S01]  /*6e00*/  MUFU.EX2 R171, R190 ;  /* 0x000000be00ab7308 */ /* 0x000e620000000800 */
[----:B------:R-:W-:-:S04]  /*6e10*/  FADD.FTZ R3, R180, R3 ;  /* 0x00000003b4037221 */ /* 0x000fc80000010000 */
[----:B------:R-:W-:-:S03]  /*6e20*/  FADD.FTZ R188, R182, R3 ;  /* 0x00000003b6bc7221 */ /* 0x000fc60000010000 */
[----:B------:R-:W2:Y:S01]  /*6e30*/  MUFU.EX2 R184, R191 ;  /* 0x000000bf00b87308 */ /* 0x000ea20000000800 */
[----:B------:R-:W-:-:S04]  /*6e40*/  FADD.FTZ R188, R183, R188 ;  /* 0x000000bcb7bc7221 */ /* 0x000fc80000010000 */
[----:B---3--:R-:W-:Y:S01]  /*6e50*/  FADD.FTZ R3, R169, R188 ;  /* 0x000000bca9037221 */ /* 0x008fe20000010000 */
[C---:B----4-:R-:W-:Y:S02]  /*6e60*/  F2FP.BF16.F32.PACK_AB R169, R0.reuse, R169 ;  /* 0x000000a900a9723e */ /* 0x050fe400000010ff */
[----:B------:R-:W3:Y:S01]  /*6e70*/  MUFU.EX2 R173, R194 ;  /* 0x000000c200ad7308 */ /* 0x000ee20000000800 */
[----:B------:R-:W-:-:S04]  /*6e80*/  FADD.FTZ R188, R0, R3 ;  /* 0x0000000300bc7221 */ /* 0x000fc80000010000 */
[----:B-1----:R-:W-:-:S03]  /*6e90*/  FADD.FTZ R3, R171, R188 ;  /* 0x000000bcab037221 */ /* 0x002fc60000010000 */
[----:B------:R-:W1:Y:S01]  /*6ea0*/  MUFU.EX2 R186, R195 ;  /* 0x000000c300ba7308 */ /* 0x000e620000000800 */
[C---:B--2---:R-:W-:Y:S01]  /*6eb0*/  FADD.FTZ R190, R184.reuse, R3 ;  /* 0x00000003b8be7221 */ /* 0x044fe20000010000 */
[----:B------:R-:W-:-:S06]  /*6ec0*/  F2FP.BF16.F32.PACK_AB R171, R184, R171 ;  /* 0x000000abb8ab723e */ /* 0x000fcc00000010ff */
[----:B------:R-:W2:Y:S01]  /*6ed0*/  MUFU.EX2 R175, R198 ;  /* 0x000000c600af7308 */ /* 0x000ea20000000800 */
[----:B---3--:R-:W-:-:S07]  /*6ee0*/  FADD.FTZ R3, R173, R190 ;  /* 0x000000bead037221 */ /* 0x008fce0000010000 */
[----:B------:R-:W3:Y:S01]  /*6ef0*/  MUFU.EX2 R188, R199 ;  /* 0x000000c700bc7308 */ /* 0x000ee20000000800 */
[C---:B-1----:R-:W-:Y:S01]  /*6f00*/  FADD.FTZ R10, R186.reuse, R3 ;  /* 0x00000003ba0a7221 */ /* 0x042fe20000010000 */
[----:B------:R-:W-:-:S03]  /*6f10*/  F2FP.BF16.F32.PACK_AB R173, R186, R173 ;  /* 0x000000adbaad723e */ /* 0x000fc600000010ff */
[----:B--2---:R-:W-:-:S04]  /*6f20*/  FADD.FTZ R3, R175, R10 ;  /* 0x0000000aaf037221 */ /* 0x004fc80000010000 */
[C---:B---3--:R-:W-:Y:S01]  /*6f30*/  FADD.FTZ R0, R188.reuse, R3 ;  /* 0x00000003bc007221 */ /* 0x048fe20000010000 */
[----:B------:R-:W-:Y:S01]  /*6f40*/  F2FP.BF16.F32.PACK_AB R175, R188, R175 ;  /* 0x000000afbcaf723e */ /* 0x000fe200000010ff */
[----:B------:R-:W-:Y:S06]  /*6f50*/  @!P0 BRA `(.L_x_8558) ;  /* 0x0000000000048947 */ /* 0x000fec0003800000 */
[----:B------:R-:W-:Y:S01]  /*6f60*/  BPT.TRAP 0x1 ;  /* 0x000000040000795c */ /* 0x000fe20000300000 */
.L_x_8558:
[----:B------:R1:W2:Y:S01]  /*6f70*/  SYNCS.PHASECHK.TRANS64.TRYWAIT P1, [UR27+0x22850], R12 ;  /* 0x0228500cff0075a7 */ /* 0x0002a2000802015b */
[----:B------:R-:W-:Y:S05]  /*6f80*/  @!P0 BRA `(.L_x_8559) ;  /* 0x0000000000048947 */ /* 0x000fea0003800000 */
[----:B------:R-:W-:Y:S01]  /*6f90*/  BPT.TRAP 0x1 ;  /* 0x000000040000795c */ /* 0x000fe20000300000 */
.L_x_8559:
[----:B--2---:R-:W-:Y:S05]  /*6fa0*/  @P1 BRA `(.L_x_8560) ;  /* 0x0000000000081947 */ /* 0x004fea0003800000 */
[----:B------:R-:W2:Y:S02]  /*6fb0*/  SYNCS.PHASECHK.TRANS64.TRYWAIT P1, [UR27+0x22850], R12 ;  /* 0x0228500cff0075a7 */ /* 0x000ea4000802015b */
[----:B--2---:R-:W-:Y:S05]  /*6fc0*/  @!P1 BRA `(.L_x_8561) ;  /* 0x000000a400ec9947 */ /* 0x004fea0003800000 */
.L_x_8560:
[----:B------:R-:W-:Y:S01]  /*6fd0*/  VIADD R3, R23, 0x8 ;  /* 0x0000000817037836 */ /* 0x000fe20000000000 */
[----:B------:R-:W-:Y:S01]  /*6fe0*/  UIMAD UR11, UR39, 0xc00, UR21 ;  /* 0x00000c00270b78a4 */ /* 0x000fe2000f8e0215 */
[----:B------:R-:W3:Y:S01]  /*6ff0*/  S2R R10, SR_TID.X ;  /* 0x00000000000a7919 */ /* 0x000ee20000002100 */
[----:B------:R-:W-:Y:S02]  /*7000*/  UMOV UR7, 0x40000040 ;  /* 0x4000004000077882 */ /* 0x000fe40000000000 */
[----:B------:R4:W-:Y:S06]  /*7010*/  BAR.SYNC.DEFER_BLOCKING R3, 0x100 ;  /* 0x000400030000751d */ /* 0x0009ec0000010000 */
[----:B------:R-:W-:Y:S01]  /*7020*/  UMOV UR6, UR11 ;  /* 0x0000000b00067c82 */ /* 0x000fe20008000000 */
[----:B----4-:R-:W-:Y:S01]  /*7030*/  IMAD.MOV.U32 R3, RZ, RZ, R14 ;  /* 0x000000ffff037224 */ /* 0x010fe200078e000e */
[----:B------:R-:W-:Y:S01]  /*7040*/  WARPGROUP.ARRIVE ;  /* 0x00000000000079c5 */ /* 0x000fe20000000000 */
[----:B---3--:R-:W-:Y:S01]  /*7050*/  LOP3.LUT P1, RZ, R10, 0x7f, RZ, 0xc0, !PT ;  /* 0x0000007f0aff7812 */ /* 0x008fe2000782c0ff */
[----:B------:R-:W-:-:S04]  /*7060*/  IMAD.MOV.U32 R10, RZ, RZ, R20 ;  /* 0x000000ffff0a7224 */ /* 0x000fc800078e0014 */
[----:B------:R-:W-:Y:S01]  /*7070*/  HGMMA.64x256x16.F32.BF16 R24, R152, gdesc[UR4].tnspB, R24, gsb0 ;  /* 0x43e0000498187df0 */ /* 0x000fe20008001818 */
[----:B------:R-:W-:Y:S01]  /*7080*/  UIADD3 UR6, UR11, 0x80, URZ ;  /* 0x000000800b067890 */ /* 0x000fe2000fffe03f */
[----:B------:R-:W-:-:S06]  /*7090*/  UMOV UR7, 0x40000040 ;  /* 0x4000004000077882 */ /* 0x000fcc0000000000 */
[----:B--2---:R-:W-:-:S05]  /*70a0*/  @!P1 VIADD R11, R11, 0x22860 ;  /* 0x000228600b0b9836 */ /* 0x004fca0000000000 */
[----:B------:R-:W-:Y:S01]  /*70b0*/  @!P1 PRMT R11, RZ, 0x654, R11 ;  /* 0x00000654ff0b9816 */ /* 0x000fe2000000000b */
[----:B------:R-:W-:Y:S02]  /*70c0*/  WARPGROUP.DEPBAR.LE gsb0, 0x0 ;  /* 0x00008000000079c5 */ /* 0x000fe40000010000 */
[----:B------:R-:W-:-:S12]  /*70d0*/  WARPGROUP.ARRIVE ;  /* 0x00000000000079c5 */ /* 0x000fd80000000000 */
        /* <DEDUP_REMOVED lines=27> */
[C---:B------:R-:W-:Y:S01]  /*7290*/  ISETP.GT.AND P1, PT, R8.reuse, UR23, PT ;  /* 0x0000001708007c0c */ /* 0x040fe2000bf24270 */
[----:B------:R-:W-:-:S12]  /*72a0*/  VIADD R8, R8, 0xffffffff ;  /* 0xffffffff08087836 */ /* 0x000fd80000000000 */
[----:B---3--:R-:W-:Y:S05]  /*72b0*/  @P1 BRA `(.L_x_8562) ;  /* 0xffffffd000401947 */ /* 0x008fea000383ffff */
[----:B------:R-:W-:Y:S02]  /*72c0*/  IMAD.MOV.U32 R10, RZ, RZ, R20 ;  /* 0x000000ffff0a7224 */ /* 0x000fe400078e0014 */
[----:B------:R-:W-:-:S07]  /*72d0*/  IMAD.MOV.U32 R3, RZ, RZ, R14 ;  /* 0x000000ffff037224 */ /* 0x000fce00078e000e */
.L_x_8545:
[----:B-12---:R-:W1:Y:S01]  /*72e0*/  LDC R11, c[0x0][0x9e4] ;  /* 0x00027900ff0b7b82 */ /* 0x006e620000000800 */
[----:B------:R-:W-:Y:S01]  /*72f0*/  VIADD R12, R22, -UR22 ;  /* 0x80000016160c7c36 */ /* 0x000fe20008000000 */
[----:B------:R-:W-:-:S04]  /*7300*/  LOP3.LUT R2, R2, 0xffefffff, RZ, 0xc0, !PT ;  /* 0xffefffff02027812 */ /* 0x000fc800078ec0ff */
[----:B------:R-:W-:Y:S02]  /*7310*/  R2UR UR6, R12 ;  /* 0x000000000c0672ca */ /* 0x000fe400000e0000 */
[----:B-1----:R-:W-:-:S13]  /*7320*/  ISETP.GE.AND P1, PT, R11, 0x1, PT ;  /* 0x000000010b00780c */ /* 0x002fda0003f26270 */
[----:B------:R-:W-:Y:S01]  /*7330*/  @P1 LOP3.LUT R2, R2, 0x100000, RZ, 0xfc, !PT ;  /* 0x0010000002021812 */ /* 0x000fe200078efcff */
        /* <DEDUP_REMOVED lines=10> */
.L_x_8564:
[----:B------:R-:W-:-:S13]  /*73e0*/  ISETP.NE.AND P1, PT, R11, 0x1, PT ;  /* 0x000000010b00780c */ /* 0x000fda0003f25270 */
[----:B------:R-:W1:Y:S02]  /*73f0*/  @P1 LDC.64 R12, c[0x0][0x9e8] ;  /* 0x00027a00ff0c1b82 */ /* 0x000e640000000a00 */
[----:B-1----:R-:W-:-:S05]  /*7400*/  @P1 IMAD.HI.U32 R12, R22, R12, RZ ;  /* 0x0000000c160c1227 */ /* 0x002fca00078e00ff */
[----:B------:R-:W-:-:S07]  /*7410*/  @P1 SHF.R.U32.HI R22, RZ, R13, R12 ;  /* 0x0000000dff161219 */ /* 0x000fce000001160c */
.L_x_8565:
[----:B------:R-:W-:-:S05]  /*7420*/  IMAD R22, R22, R11, RZ ;  /* 0x0000000b16167224 */ /* 0x000fca00078e02ff */
[----:B------:R-:W-:-:S13]  /*7430*/  R2UR UR7, R22 ;  /* 0x00000000160772ca */ /* 0x000fda00000e0000 */
[----:B------:R-:W-:-:S04]  /*7440*/  UISETP.LT.AND UP0, UPT, UR6, UR7, UPT ;  /* 0x000000070600728c */ /* 0x000fc8000bf01270 */
[----:B------:R-:W-:-:S12]  /*7450*/  USEL UR6, UR6, UR7, !UP0 ;  /* 0x0000000706067287 */ /* 0x000fd8000c000000 */
.L_x_8563:
[----:B------:R-:W-:-:S04]  /*7460*/  UIADD3 UR6, UR6, 0x5f, URZ ;  /* 0x0000005f06067890 */ /* 0x000fc8000fffe03f */
[----:B------:R-:W-:-:S04]  /*7470*/  UIMAD.WIDE UR6, UR6, 0x2aaaaaab, URZ ;  /* 0x2aaaaaab060678a5 */ /* 0x000fc8000f8e023f */
[----:B------:R-:W-:-:S04]  /*7480*/  USHF.R.U32.HI UR6, URZ, 0x1f, UR7 ;  /* 0x0000001f3f067899 */ /* 0x000fc80008011607 */
[----:B------:R-:W-:-:S04]  /*7490*/  ULEA.HI.SX32 UR6, UR7, UR6, 0x1c ;  /* 0x0000000607067291 */ /* 0x000fc8000f8fe23f */
[----:B------:R-:W-:-:S04]  /*74a0*/  UISETP.LT.AND UP0, UPT, UR40, UR6, UPT ;  /* 0x000000062800728c */ /* 0x000fc8000bf01270 */
[----:B------:R-:W-:-:S06]  /*74b0*/  USEL UR22, UR40, UR6, !UP0 ;  /* 0x0000000628167287 */ /* 0x000fcc000c000000 */
[----:B------:R-:W-:-:S13]  /*74c0*/  ISETP.GE.AND P1, PT, R8, UR22, PT ;  /* 0x0000001608007c0c */ /* 0x000fda000bf26270 */
[----:B------:R-:W-:Y:S05]  /*74d0*/  @!P1 BRA `(.L_x_8566) ;  /* 0x0000001c00449947 */ /* 0x000fea0003800000 */
[----:B------:R-:W-:Y:S01]  /*74e0*/  IMAD.MOV.U32 R203, RZ, RZ, R10 ;  /* 0x000000ffffcb7224 */ /* 0x000fe200078e000a */
[----:B------:R-:W-:Y:S01]  /*74f0*/  ULDC UR23, c[0x0][0x988] ;  /* 0x0002620000177ab9 */ /* 0x000fe20000000800 */
[----:B------:R-:W-:Y:S02]  /*7500*/  IMAD.MOV.U32 R13, RZ, RZ, R3 ;  /* 0x000000ffff0d7224 */ /* 0x000fe400078e0003 */
[----:B------:R-:W-:-:S07]  /*7510*/  IMAD.MOV.U32 R12, RZ, RZ, R8 ;  /* 0x000000ffff0c7224 */ /* 0x000fce00078e0008 */
.L_x_8575:
[----:B------:R-:W-:Y:S01]  /*7520*/  UIADD3 UR39, UR39, 0x1, URZ ;  /* 0x0000000127277890 */ /* 0x000fe2000fffe03f */
[C---:B------:R-:W-:Y:S01]  /*7530*/  ISETP.GT.AND P1, PT, R12.reuse, UR22, PT ;  /* 0x000000160c007c0c */ /* 0x040fe2000bf24270 */
[----:B------:R-:W-:Y:S02]  /*7540*/  VIADD R12, R12, 0xffffffff ;  /* 0xffffffff0c0c7836 */ /* 0x000fe40000000000 */
[----:B------:R-:W-:-:S04]  /*7550*/  UISETP.NE.AND UP0, UPT, UR39, 0x2, UPT ;  /* 0x000000022700788c */ /* 0x000fc8000bf05270 */
[----:B------:R-:W-:Y:S02]  /*7560*/  USEL UR6, URZ, 0x1, UP0 ;  /* 0x000000013f067887 */ /* 0x000fe40008000000 */
[----:B------:R-:W-:Y:S02]  /*7570*/  USEL UR39, UR39, URZ, UP0 ;  /* 0x0000003f27277287 */ /* 0x000fe40008000000 */
[----:B------:R-:W-:Y:S01]  /*7580*/  ULOP3.LUT UR38, UR38, UR6, URZ, 0x3c, !UPT ;  /* 0x0000000626267292 */ /* 0x000fe2000f8e3c3f */
[----:B--2---:R-:W-:Y:S11]  /*7590*/  @!P0 BRA `(.L_x_8567) ;  /* 0x0000000000048947 */ /* 0x004ff60003800000 */
[----:B------:R-:W-:Y:S01]  /*75a0*/  BPT.TRAP 0x1 ;  /* 0x000000040000795c */ /* 0x000fe20000300000 */
.L_x_8567:
[----:B------:R-:W-:Y:S01]  /*75b0*/  ULEA UR24, UR39, UR46, 0x3 ;  /* 0x0000002e27187291 */ /* 0x000fe2000f8e183f */
[----:B------:R-:W-:-:S05]  /*75c0*/  IMAD.U32 R8, RZ, RZ, UR38 ;  /* 0x00000026ff087e24 */ /* 0x000fca000f8e00ff */
[----:B------:R-:W-:-:S04]  /*75d0*/  SHF.L.U32 R8, R8, 0x1f, RZ ;  /* 0x0000001f08087819 */ /* 0x000fc800000006ff */
[----:B------:R1:W2:Y:S01]  /*75e0*/  SYNCS.PHASECHK.TRANS64.TRYWAIT P2, [UR24+0x22830], R8 ;  /* 0x02283008ff0075a7 */ /* 0x0002a20008040158 */
[----:B------:R-:W-:Y:S05]  /*75f0*/  @!P0 BRA `(.L_x_8568) ;  /* 0x0000000000048947 */ /* 0x000fea0003800000 */
[----:B------:R-:W-:Y:S01]  /*7600*/  BPT.TRAP 0x1 ;  /* 0x000000040000795c */ /* 0x000fe20000300000 */
.L_x_8568:
[----:B--2---:R-:W-:Y:S05]  /*7610*/  @P2 BRA `(.L_x_8569) ;  /* 0x0000000000082947 */ /* 0x004fea0003800000 */
[----:B------:R-:W2:Y:S02]  /*7620*/  SYNCS.PHASECHK.TRANS64.TRYWAIT P2, [UR24+0x22830], R8 ;  /* 0x02283008ff0075a7 */ /* 0x000ea40008040158 */
[----:B--2---:R-:W-:Y:S05]  /*7630*/  @!P2 BRA `(.L_x_8570) ;  /* 0x000000a00064a947 */ /* 0x004fea0003800000 */
.L_x_8569:
[----:B------:R-:W-:Y:S01]  /*7640*/  UIMAD UR18, UR39, 0x300, UR20 ;  /* 0x00000300271278a4 */ /* 0x000fe2000f8e0214 */
[----:B------:R-:W-:Y:S01]  /*7650*/  WARPGROUP.ARRIVE ;  /* 0x00000000000079c5 */ /* 0x000fe20000000000 */
[----:B------:R-:W-:Y:S01]  /*7660*/  UMOV UR19, 0x40000040 ;  /* 0x4000004000137882 */ /* 0x000fe20000000000 */
[----:B------:R-:W-:Y:S01]  /*7670*/  UMOV UR7, 0x40000040 ;  /* 0x4000004000077882 */ /* 0x000fe20000000000 */
[----:B------:R-:W-:-:S03]  /*7680*/  UIADD3 UR6, UR18, 0x2, URZ ;  /* 0x0000000212067890 */ /* 0x000fc6000fffe03f */
[----:B------:R-:W3:Y:S01]  /*7690*/  S2R R207, SR_TID.X ;  /* 0x0000000000cf7919 */ /* 0x000ee20000002100 */
[----:B------:R-:W-:Y:S01]  /*76a0*/  UIADD3 UR10, UR18, 0x4, URZ ;  /* 0x00000004120a7890 */ /* 0x000fe2000fffe03f */
[----:B------:R-:W-:Y:S01]  /*76b0*/  UMOV UR11, 0x40000040 ;  /* 0x40000040000b7882 */ /* 0x000fe20000000000 */
[----:B------:R-:W-:Y:S01]  /*76c0*/  HGMMA.64x96x16.F32.BF16 R152, gdesc[UR16], RZ, !UPT, gsb0 ;  /* 0x01600000109879f0 */ /* 0x000fe2000c0018ff */
[----:B------:R-:W-:Y:S01]  /*76d0*/  UIADD3 UR14, UR18, 0x6, URZ ;  /* 0x00000006120e7890 */ /* 0x000fe2000fffe03f */
[----:B------:R-:W-:Y:S01]  /*76e0*/  UMOV UR15, 0x40000040 ;  /* 0x40000040000f7882 */ /* 0x000fe20000000000 */
[----:B---3--:R-:W-:Y:S01]  /*76f0*/  LOP3.LUT P2, RZ, R207, 0x7f, RZ, 0xc0, !PT ;  /* 0x0000007fcfff7812 */ /* 0x008fe2000784c0ff */
[----:B------:R-:W-:Y:S02]  /*7700*/  WARPGROUP.DEPBAR.LE gsb0, 0x0 ;  /* 0x00008000000079c5 */ /* 0x000fe40000010000 */
        /* <DEDUP_REMOVED lines=42> */
[----:B--2---:R-:W-:-:S05]  /*79b0*/  FMNMX.FTZ R20, R14, R3, !PT ;  /* 0x000000030e147209 */ /* 0x004fca0007810000 */
[----:B------:R-:W2:Y:S02]  /*79c0*/  SHFL.BFLY PT, R3, R20, 0x1, 0x1f ;  /* 0x0c201f0014037f89 */ /* 0x000ea400000e0000 */
[----:B--2---:R-:W-:-:S05]  /*79d0*/  FMNMX.FTZ R3, R20, R3, !PT ;  /* 0x0000000314037209 */ /* 0x004fca0007810000 */
[----:B------:R-:W-:-:S04]  /*79e0*/  FADD.FTZ R5, -R3, R13 ;  /* 0x0000000d03057221 */ /* 0x000fc80000010100 */
[----:B------:R-:W-:Y:S01]  /*79f0*/  FMUL.FTZ R13, R5, UR10 ;  /* 0x0000000a050d7c20 */ /* 0x000fe20008410000 */
[----:B------:R-:W-:-:S04]  /*7a00*/  FMUL.FTZ R5, R3, UR10 ;  /* 0x0000000a03057c20 */ /* 0x000fc80008410000 */
        /* <DEDUP_REMOVED lines=10> */
[--C-:B------:R-:W-:Y:S01]  /*7ab0*/  FFMA.FTZ R160, R168, UR10, -R5.reuse ;  /* 0x0000000aa8a07c23 */ /* 0x100fe20008010805 */
[--C-:B------:R-:W-:Y:S01]  /*7ac0*/  FFMA.FTZ R22, R172, UR10, -R5.reuse ;  /* 0x0000000aac167c23 */ /* 0x100fe20008010805 */
[----:B------:R-:W3:Y:S01]  /*7ad0*/  MUFU.EX2 R152, R152 ;  /* 0x0000009800987308 */ /* 0x000ee20000000800 */
[----:B------:R-:W-:Y:S01]  /*7ae0*/  FMNMX.FTZ R10, R174, R153, !PT ;  /* 0x00000099ae0a7209 */ /* 0x000fe20007810000 */
[--C-:B------:R-:W-:Y:S01]  /*7af0*/  FFMA.FTZ R153, R161, UR10, -R5.reuse ;  /* 0x0000000aa1997c23 */ /* 0x100fe20008010805 */
[--C-:B------:R-:W-:Y:S01]  /*7b00*/  FFMA.FTZ R164, R176, UR10, -R5.reuse ;  /* 0x0000000ab0a47c23 */ /* 0x100fe20008010805 */
[--C-:B------:R-:W-:Y:S01]  /*7b10*/  FFMA.FTZ R168, R180, UR10, -R5.reuse ;  /* 0x0000000ab4a87c23 */ /* 0x100fe20008010805 */
[----:B------:R-:W-:Y:S01]  /*7b20*/  FMNMX.FTZ R157, R175, R10, !PT ;  /* 0x0000000aaf9d7209 */ /* 0x000fe20007810000 */
[--C-:B------:R-:W-:Y:S01]  /*7b30*/  FFMA.FTZ R172, R184, UR10, -R5.reuse ;  /* 0x0000000ab8ac7c23 */ /* 0x100fe20008010805 */
[--C-:B------:R-:W-:Y:S01]  /*7b40*/  FFMA.FTZ R176, R188, UR10, -R5.reuse ;  /* 0x0000000abcb07c23 */ /* 0x100fe20008010805 */
[----:B------:R-:W4:Y:S01]  /*7b50*/  MUFU.EX2 R15, R15 ;  /* 0x0000000f000f7308 */ /* 0x000f220000000800 */
[----:B------:R-:W-:Y:S01]  /*7b60*/  FMNMX.FTZ R10, R178, R157, !PT ;  /* 0x0000009db20a7209 */ /* 0x000fe20007810000 */
[--C-:B------:R-:W-:Y:S01]  /*7b70*/  FFMA.FTZ R180, R192, UR10, -R5.reuse ;  /* 0x0000000ac0b47c23 */ /* 0x100fe20008010805 */
[--C-:B------:R-:W-:Y:S01]  /*7b80*/  FFMA.FTZ R184, R196, UR10, -R5.reuse ;  /* 0x0000000ac4b87c23 */ /* 0x100fe20008010805 */
[-C--:B--2---:R-:W-:Y:S01]  /*7b90*/  FMUL.FTZ R24, R24, R13.reuse ;  /* 0x0000000d18187220 */ /* 0x084fe20000410000 */
[----:B------:R-:W-:Y:S01]  /*7ba0*/  FMNMX.FTZ R157, R179, R10, !PT ;  /* 0x0000000ab39d7209 */ /* 0x000fe20007810000 */
[-C--:B------:R-:W-:Y:S01]  /*7bb0*/  FMUL.FTZ R25, R25, R13.reuse ;  /* 0x0000000d19197220 */ /* 0x080fe20000410000 */
[----:B------:R-:W-:Y:S01]  /*7bc0*/  FMUL.FTZ R28, R28, R13 ;  /* 0x0000000d1c1c7220 */ /* 0x000fe20000410000 */
[----:B------:R-:W2:Y:S01]  /*7bd0*/  MUFU.EX2 R14, R14 ;  /* 0x0000000e000e7308 */ /* 0x000ea20000000800 */
[----:B------:R-:W-:Y:S01]  /*7be0*/  FMNMX.FTZ R10, R182, R157, !PT ;  /* 0x0000009db60a7209 */ /* 0x000fe20007810000 */
[--C-:B------:R-:W-:Y:S01]  /*7bf0*/  FFMA.FTZ R157, R165, UR10, -R5.reuse ;  /* 0x0000000aa59d7c23 */ /* 0x100fe20008010805 */
[----:B---3--:R-:W-:Y:S01]  /*7c00*/  FFMA.FTZ R4, R13, R4, R152 ;  /* 0x000000040d047223 */ /* 0x008fe20000010098 */
[-C--:B------:R-:W-:Y:S01]  /*7c10*/  FMUL.FTZ R29, R29, R13.reuse ;  /* 0x0000000d1d1d7220 */ /* 0x080fe20000410000 */
[----:B------:R-:W-:Y:S01]  /*7c20*/  FMNMX.FTZ R161, R183, R10, !PT ;  /* 0x0000000ab7a17209 */ /* 0x000fe20007810000 */
[-C--:B------:R-:W-:Y:S01]  /*7c30*/  FMUL.FTZ R32, R32, R13.reuse ;  /* 0x0000000d20207220 */ /* 0x080fe20000410000 */
[----:B------:R-:W-:Y:S01]  /*7c40*/  FMUL.FTZ R33, R33, R13 ;  /* 0x0000000d21217220 */ /* 0x000fe20000410000 */
[----:B------:R-:W-:Y:S01]  /*7c50*/  MUFU.EX2 R21, R21 ;  /* 0x0000001500157308 */ /* 0x000fe20000000800 */
[----:B------:R-:W-:Y:S01]  /*7c60*/  FMNMX.FTZ R10, R186, R161, !PT ;  /* 0x000000a1ba0a7209 */ /* 0x000fe20007810000 */
[-C--:B------:R-:W-:Y:S01]  /*7c70*/  FMUL.FTZ R36, R36, R13.reuse ;  /* 0x0000000d24247220 */ /* 0x080fe20000410000 */
[----:B----4-:R-:W-:Y:S01]  /*7c80*/  F2FP.BF16.F32.PACK_AB R152, R15, R152 ;  /* 0x000000980f98723e */ /* 0x010fe200000010ff */
[-C--:B------:R-:W-:Y:S01]  /*7c90*/  FMUL.FTZ R37, R37, R13.reuse ;  /* 0x0000000d25257220 */ /* 0x080fe20000410000 */
[----:B------:R-:W-:Y:S01]  /*7ca0*/  FMNMX.FTZ R161, R187, R10, !PT ;  /* 0x0000000abba17209 */ /* 0x000fe20007810000 */
[-C--:B------:R-:W-:Y:S01]  /*7cb0*/  FMUL.FTZ R40, R40, R13.reuse ;  /* 0x0000000d28287220 */ /* 0x080fe20000410000 */
[----:B------:R-:W-:Y:S01]  /*7cc0*/  FMUL.FTZ R41, R41, R13 ;  /* 0x0000000d29297220 */ /* 0x000fe20000410000 */
        /* <DEDUP_REMOVED lines=10> */
[-C--:B------:R-:W-:Y:S01]  /*7d70*/  FMUL.FTZ R44, R44, R13.reuse ;  /* 0x0000000d2c2c7220 */ /* 0x080fe20000410000 */
[-C--:B------:R-:W-:Y:S01]  /*7d80*/  FMUL.FTZ R45, R45, R13.reuse ;  /* 0x0000000d2d2d7220 */ /* 0x080fe20000410000 */
        /* <DEDUP_REMOVED lines=8> */
[----:B------:R-:W-:Y:S01]  /*7e10*/  FFMA.FTZ R181, R189, UR10, -R5 ;  /* 0x0000000abdb57c23 */ /* 0x000fe20008010805 */
[----:B------:R-:W-:Y:S01]  /*7e20*/  FMNMX.FTZ R10, R199, R10, !PT ;  /* 0x0000000ac70a7209 */ /* 0x000fe20007810000 */
[-C--:B------:R-:W-:Y:S01]  /*7e30*/  FMUL.FTZ R53, R53, R13.reuse ;  /* 0x0000000d35357220 */ /* 0x080fe20000410000 */
[-C--:B------:R-:W-:Y:S01]  /*7e40*/  FMUL.FTZ R56, R56, R13.reuse ;  /* 0x0000000d38387220 */ /* 0x080fe20000410000 */
[----:B------:R-:W3:Y:S01]  /*7e50*/  MUFU.EX2 R157, R157 ;  /* 0x0000009d009d7308 */ /* 0x000ee20000000800 */
[-C--:B------:R-:W-:Y:S01]  /*7e60*/  FMUL.FTZ R57, R57, R13.reuse ;  /* 0x0000000d39397220 */ /* 0x080fe20000410000 */
[----:B------:R-:W4:Y:S01]  /*7e70*/  SHFL.BFLY PT, R205, R10, 0x2, 0x1f ;  /* 0x0c401f000acd7f89 */ /* 0x000f2200000e0000 */
        /* <DEDUP_REMOVED lines=23> */
[----:B----4-:R-:W-:Y:S01]  /*7ff0*/  FMNMX.FTZ R205, R10, R205, !PT ;  /* 0x000000cd0acd7209 */ /* 0x010fe20007810000 */
[-C--:B------:R-:W-:Y:S01]  /*8000*/  FMUL.FTZ R100, R100, R13.reuse ;  /* 0x0000000d64647220 */ /* 0x080fe20000410000 */
[-C--:B------:R-:W-:Y:S01]  /*8010*/  FMUL.FTZ R101, R101, R13.reuse ;  /* 0x0000000d65657220 */ /* 0x080fe20000410000 */
[-C--:B------:R-:W-:Y:S01]  /*8020*/  FMUL.FTZ R104, R104, R13.reuse ;  /* 0x0000000d68687220 */ /* 0x080fe20000410000 */
[-C--:B------:R-:W-:Y:S01]  /*8030*/  FMUL.FTZ R105, R105, R13.reuse ;  /* 0x0000000d69697220 */ /* 0x080fe20000410000 */
[----:B------:R-:W4:Y:S01]  /*8040*/  SHFL.BFLY PT, R10, R205, 0x1, 0x1f ;  /* 0x0c201f00cd0a7f89 */ /* 0x000f2200000e0000 */
        /* <DEDUP_REMOVED lines=26> */
[----:B------:R-:W-:-:S02]  /*81f0*/  FMUL.FTZ R149, R149, R13 ;  /* 0x0000000d95957220 */ /* 0x000fc40000410000 */
[C---:B------:R-:W-:Y:S01]  /*8200*/  FADD.FTZ R5, -R10.reuse, R203 ;  /* 0x000000cb0a057221 */ /* 0x040fe20000010100 */
[----:B------:R-:W-:-:S03]  /*8210*/  FMUL.FTZ R203, R10, UR10 ;  /* 0x0000000a0acb7c20 */ /* 0x000fc60008410000 */
[----:B------:R-:W4:Y:S01]  /*8220*/  MUFU.EX2 R173, R173 ;  /* 0x000000ad00ad7308 */ /* 0x000f220000000800 */
        /* <DEDUP_REMOVED lines=24> */
[----:B------:R-:W-:Y:S01]  /*83b0*/  FADD.FTZ R203, R15, R4 ;  /* 0x000000040fcb7221 */ /* 0x000fe20000010000 */
[----:B------:R-:W-:Y:S01]  /*83c0*/  MUFU.EX2 R172, R172 ;  /* 0x000000ac00ac7308 */ /* 0x000fe20000000800 */
[----:B------:R-:W-:Y:S01]  /*83d0*/  FMUL.FTZ R5, R5, UR10 ;  /* 0x0000000a05057c20 */ /* 0x000fe20008410000 */
[----:B------:R-:W-:-:S02]  /*83e0*/  IMAD.U32 R183, RZ, RZ, UR24 ;  /* 0x00000018ffb77e24 */ /* 0x000fc4000f8e00ff */
[----:B--2---:R-:W-:Y:S01]  /*83f0*/  FADD.FTZ R4, R14, R203 ;  /* 0x000000cb0e047221 */ /* 0x004fe20000010000 */
[----:B---3--:R-:W-:Y:S01]  /*8400*/  F2FP.BF16.F32.PACK_AB R158, R157, R20 ;  /* 0x000000149d9e723e */ /* 0x008fe200000010ff */
[----:B------:R-:W-:Y:S02]  /*8410*/  @!P2 VIADD R154, R183, 0x22840 ;  /* 0x00022840b79aa836 */ /* 0x000fe40000000000 */
[----:B------:R-:W-:Y:S01]  /*8420*/  FADD.FTZ R203, R21, R4 ;  /* 0x0000000415cb7221 */ /* 0x000fe20000010000 */
[----:B------:R-:W-:Y:S01]  /*8430*/  MUFU.EX2 R177, R177 ;  /* 0x000000b100b17308 */ /* 0x000fe20000000800 */
[----:B-----5:R-:W-:Y:S02]  /*8440*/  F2FP.BF16.F32.PACK_AB R162, R165, R22 ;  /* 0x00000016a5a2723e */ /* 0x020fe400000010ff */
[----:B------:R-:W-:Y:S01]  /*8450*/  FADD.FTZ R4, R156, R203 ;  /* 0x000000cb9c047221 */ /* 0x000fe20000010000 */
[----:B------:R-:W-:Y:S02]  /*8460*/  @!P2 PRMT R154, RZ, 0x654, R154 ;  /* 0x00000654ff9aa816 */ /* 0x000fe4000000009a */
[C---:B------:R-:W-:Y:S01]  /*8470*/  F2FP.BF16.F32.PACK_AB R156, R153.reuse, R156 ;  /* 0x0000009c999c723e */ /* 0x040fe200000010ff */
[----:B------:R-:W-:Y:S01]  /*8480*/  FADD.FTZ R203, R153, R4 ;  /* 0x0000000499cb7221 */ /* 0x000fe20000010000 */
[----:B------:R-:W-:Y:S01]  /*8490*/  MUFU.EX2 R176, R176 ;  /* 0x000000b000b07308 */ /* 0x000fe20000000800 */
[----:B----4-:R-:W-:-:S02]  /*84a0*/  F2FP.BF16.F32.PACK_AB R166, R173, R168 ;  /* 0x000000a8ada6723e */ /* 0x010fc400000010ff */
[----:B------:R-:W-:-:S04]  /*84b0*/  FADD.FTZ R4, R20, R203 ;  /* 0x000000cb14047221 */ /* 0x000fc80000010000 */
[----:B------:R-:W-:Y:S01]  /*84c0*/  FADD.FTZ R203, R157, R4 ;  /* 0x000000049dcb7221 */ /* 0x000fe20000010000 */
[----:B------:R-:W2:Y:S03]  /*84d0*/  MUFU.EX2 R181, R181 ;  /* 0x000000b500b57308 */ /* 0x000ea60000000800 */
[----:B------:R-:W-:Y:S01]  /*84e0*/  FADD.FTZ R4, R160, R203 ;  /* 0x000000cba0047221 */ /* 0x000fe20000010000 */
[----:B------:R-:W-:-:S03]  /*84f0*/  F2FP.BF16.F32.PACK_AB R160, R161, R160 ;  /* 0x000000a0a1a0723e */ /* 0x000fc600000010ff */
[----:B------:R-:W-:Y:S01]  /*8500*/  FADD.FTZ R203, R161, R4 ;  /* 0x00000004a1cb7221 */ /* 0x000fe20000010000 */
[----:B------:R-:W-:Y:S03]  /*8510*/  MUFU.EX2 R180, R180 ;  /* 0x000000b400b47308 */ /* 0x000fe60000000800 */
[----:B------:R-:W-:-:S04]  /*8520*/  FADD.FTZ R4, R22, R203 ;  /* 0x000000cb16047221 */ /* 0x000fc80000010000 */
[----:B------:R-:W-:Y:S01]  /*8530*/  FADD.FTZ R203, R165, R4 ;  /* 0x00000004a5cb7221 */ /* 0x000fe20000010000 */
[----:B------:R-:W3:Y:S01]  /*8540*/  MUFU.EX2 R185, R185 ;  /* 0x000000b900b97308 */ /* 0x000ee20000000800 */
[----:B--2---:R-:W-:Y:S02]  /*8550*/  F2FP.BF16.F32.PACK_AB R170, R181, R176 ;  /* 0x000000b0b5aa723e */ /* 0x004fe400000010ff */
[----:B------:R-:W-:Y:S01]  /*8560*/  FADD.FTZ R4, R164, R203 ;  /* 0x000000cba4047221 */ /* 0x000fe20000010000 */
[----:B------:R-:W-:-:S03]  /*8570*/  F2FP.BF16.F32.PACK_AB R164, R169, R164 ;  /* 0x000000a4a9a4723e */ /* 0x000fc600000010ff */
[----:B------:R-:W-:Y:S01]  /*8580*/  FADD.FTZ R203, R169, R4 ;  /* 0x00000004a9cb7221 */ /* 0x000fe20000010000 */
[----:B------:R2:W4:Y:S03]  /*8590*/  MUFU.EX2 R189, R5 ;  /* 0x0000000500bd7308 */ /* 0x0005260000000800 */
[----:B------:R-:W-:Y:S01]  /*85a0*/  FADD.FTZ R4, R168, R203 ;  /* 0x000000cba8047221 */ /* 0x000fe20000010000 */
[----:B------:R-:W-:-:S03]  /*85b0*/  F2FP.BF16.F32.PACK_AB R168, R177, R172 ;  /* 0x000000acb1a8723e */ /* 0x000fc600000010ff */
[----:B------:R-:W-:Y:S01]  /*85c0*/  FADD.FTZ R203, R173, R4 ;  /* 0x00000004adcb7221 */ /* 0x000fe20000010000 */
[----:B------:R-:W5:Y:S01]  /*85d0*/  MUFU.EX2 R188, R188 ;  /* 0x000000bc00bc7308 */ /* 0x000f620000000800 */
[----:B--2---:R-:W-:Y:S02]  /*85e0*/  IADD3 R5, -R23, 0xb, RZ ;  /* 0x0000000b17057810 */ /* 0x004fe40007ffe1ff */
[----:B------:R-:W-:Y:S01]  /*85f0*/  FADD.FTZ R4, R172, R203 ;  /* 0x000000cbac047221 */ /* 0x000fe20000010000 */
[----:B---3--:R-:W-:Y:S02]  /*8600*/  F2FP.BF16.F32.PACK_AB R172, R185, R180 ;  /* 0x000000b4b9ac723e */ /* 0x008fe400000010ff */
[----:B------:R2:W-:Y:S06]  /*8610*/  BAR.ARV R5, 0x100 ;  /* 0x000400050000751d */ /* 0x0005ec0000002000 */
[----:B------:R-:W-:Y:S01]  /*8620*/  FADD.FTZ R203, R177, R4 ;  /* 0x00000004b1cb7221 */ /* 0x000fe20000010000 */
[----:B------:R-:W3:Y:S01]  /*8630*/  MUFU.EX2 R184, R184 ;  /* 0x000000b800b87308 */ /* 0x000ee20000000800 */
[----:B------:R1:W-:Y:S01]  /*8640*/  @!P2 SYNCS.ARRIVE.TRANS64.RED.A1T0 RZ, [R154+URZ], RZ ;  /* 0x000000ff9affa9a7 */ /* 0x0003e2000810043f */
[-C--:B----4-:R-:W-:Y:S01]  /*8650*/  FMUL.FTZ R26, R26, R189.reuse ;  /* 0x000000bd1a1a7220 */ /* 0x090fe20000410000 */
[----:B------:R-:W-:Y:S01]  /*8660*/  FADD.FTZ R4, R176, R203 ;  /* 0x000000cbb0047221 */ /* 0x000fe20000010000 */
[----:B-----5:R-:W-:Y:S01]  /*8670*/  FFMA.FTZ R0, R189, R0, R188 ;  /* 0x00000000bd007223 */ /* 0x020fe200000100bc */
[-C--:B------:R-:W-:Y:S01]  /*8680*/  FMUL.FTZ R27, R27, R189.reuse ;  /* 0x000000bd1b1b7220 */ /* 0x080fe20000410000 */
[-C--:B------:R-:W-:Y:S01]  /*8690*/  FMUL.FTZ R30, R30, R189.reuse ;  /* 0x000000bd1e1e7220 */ /* 0x080fe20000410000 */
[----:B------:R-:W-:Y:S01]  /*86a0*/  FADD.FTZ R15, R181, R4 ;  /* 0x00000004b50f7221 */ /* 0x000fe20000010000 */
[----:B------:R-:W4:Y:S01]  /*86b0*/  MUFU.EX2 R155, R155 ;  /* 0x0000009b009b7308 */ /* 0x000f220000000800 */
[----:B-1----:R-:W-:Y:S01]  /*86c0*/  F2FP.BF16.F32.PACK_AB R154, R21, R14 ;  /* 0x0000000e159a723e */ /* 0x002fe200000010ff */
[-C--:B------:R-:W-:Y:S01]  /*86d0*/  FMUL.FTZ R31, R31, R189.reuse ;  /* 0x000000bd1f1f7220 */ /* 0x080fe20000410000 */
[----:B------:R-:W-:Y:S01]  /*86e0*/  FADD.FTZ R4, R180, R15 ;  /* 0x0000000fb4047221 */ /* 0x000fe20000010000 */
[-C--:B------:R-:W-:Y:S01]  /*86f0*/  FMUL.FTZ R34, R34, R189.reuse ;  /* 0x000000bd22227220 */ /* 0x080fe20000410000 */
[-C--:B------:R-:W-:Y:S01]  /*8700*/  FMUL.FTZ R35, R35, R189.reuse ;  /* 0x000000bd23237220 */ /* 0x080fe20000410000 */
[-C--:B------:R-:W-:Y:S01]  /*8710*/  FMUL.FTZ R38, R38, R189.reuse ;  /* 0x000000bd26267220 */ /* 0x080fe20000410000 */
[----:B------:R-:W-:Y:S01]  /*8720*/  FADD.FTZ R15, R185, R4 ;  /* 0x00000004b90f7221 */ /* 0x000fe20000010000 */
[----:B------:R-:W1:Y:S01]  /*8730*/  MUFU.EX2 R192, R192 ;  /* 0x000000c000c07308 */ /* 0x000e620000000800 */
[-C--:B------:R-:W-:Y:S01]  /*8740*/  FMUL.FTZ R39, R39, R189.reuse ;  /* 0x000000bd27277220 */ /* 0x080fe20000410000 */
[-C--:B------:R-:W-:Y:S01]  /*8750*/  FMUL.FTZ R42, R42, R189.reuse ;  /* 0x000000bd2a2a7220 */ /* 0x080fe20000410000 */
[----:B---3--:R-:W-:Y:S01]  /*8760*/  FADD.FTZ R4, R184, R15 ;  /* 0x0000000fb8047221 */ /* 0x008fe20000010000 */
[-C--:B------:R-:W-:Y:S01]  /*8770*/  FMUL.FTZ R43, R43, R189.reuse ;  /* 0x000000bd2b2b7220 */ /* 0x080fe20000410000 */
[-C--:B------:R-:W-:Y:S01]  /*8780*/  FMUL.FTZ R46, R46, R189.reuse ;  /* 0x000000bd2e2e7220 */ /* 0x080fe20000410000 */
[-C--:B------:R-:W-:Y:S01]  /*8790*/  FMUL.FTZ R47, R47, R189.reuse ;  /* 0x000000bd2f2f7220 */ /* 0x080fe20000410000 */
[-C--:B------:R-:W-:Y:S01]  /*87a0*/  FMUL.FTZ R50, R50, R189.reuse ;  /* 0x000000bd32327220 */ /* 0x080fe20000410000 */
[----:B------:R-:W3:Y:S01]  /*87b0*/  MUFU.EX2 R159, R159 ;  /* 0x0000009f009f7308 */ /* 0x000ee20000000800 */
[C---:B----4-:R-:W-:Y:S01]  /*87c0*/  FADD.FTZ R15, R155.reuse, R0 ;  /* 0x000000009b0f7221 */ /* 0x050fe20000010000 */
[----:B------:R-:W-:Y:S01]  /*87d0*/  F2FP.BF16.F32.PACK_AB R153, R155, R188 ;  /* 0x000000bc9b99723e */ /* 0x000fe200000010ff */
        /* <DEDUP_REMOVED lines=14> */
[C---:B---3--:R-:W-:Y:S01]  /*88c0*/  FADD.FTZ R15, R159.reuse, R0 ;  /* 0x000000009f0f7221 */ /* 0x048fe20000010000 */
[----:B------:R-:W-:Y:S01]  /*88d0*/  F2FP.BF16.F32.PACK_AB R155, R159, R192 ;  /* 0x000000c09f9b723e */ /* 0x000fe200000010ff */
        /* <DEDUP_REMOVED lines=55> */
[----:B------:R-:W-:Y:S01]  /*8c50*/  FMUL.FTZ R151, R151, R189 ;  /* 0x000000bd97977220 */ /* 0x000fe20000410000 */
[----:B------:R-:W-:-:S05]  /*8c60*/  F2FP.BF16.F32.PACK_AB R159, R204, R197 ;  /* 0x000000c5cc9f723e */ /* 0x000fca00000010ff */
        /* <DEDUP_REMOVED lines=9> */
[----:B-1----:R-:W-:-:S07]  /*8d00*/  FADD.FTZ R15, R179, R0 ;  /* 0x00000000b30f7221 */ /* 0x002fce0000010000 */
        /* <DEDUP_REMOVED lines=19> */
[----:B----4-:R-:W-:Y:S01]  /*8e40*/  FADD.FTZ R0, R198, R15 ;  /* 0x0000000fc6007221 */ /* 0x010fe20000010000 */
[C---:B-1----:R-:W-:Y:S01]  /*8e50*/  FADD.FTZ R4, R193.reuse, R4 ;  /* 0x00000004c1047221 */ /* 0x042fe20000010000 */
[----:B------:R-:W-:Y:S02]  /*8e60*/  F2FP.BF16.F32.PACK_AB R174, R193, R184 ;  /* 0x000000b8c1ae723e */ /* 0x000fe400000010ff */
[C---:B---3--:R-:W-:Y:S01]  /*8e70*/  FADD.FTZ R0, R199.reuse, R0 ;  /* 0x00000000c7007221 */ /* 0x048fe20000010000 */
[----:B------:R-:W-:Y:S01]  /*8e80*/  F2FP.BF16.F32.PACK_AB R175, R199, R198 ;  /* 0x000000c6c7af723e */ /* 0x000fe200000010ff */
[----:B--2---:R-:W-:Y:S06]  /*8e90*/  @!P0 BRA `(.L_x_8571) ;  /* 0x0000000000048947 */ /* 0x004fec0003800000 */
[----:B------:R-:W-:Y:S01]  /*8ea0*/  BPT.TRAP 0x1 ;  /* 0x000000040000795c */ /* 0x000fe20000300000 */
.L_x_8571:
[----:B------:R1:W2:Y:S01]  /*8eb0*/  SYNCS.PHASECHK.TRANS64.TRYWAIT P2, [UR24+0x22850], R8 ;  /* 0x02285008ff0075a7 */ /* 0x0002a20008040158 */
[----:B------:R-:W-:Y:S05]  /*8ec0*/  @!P0 BRA `(.L_x_8572) ;  /* 0x0000000000048947 */ /* 0x000fea0003800000 */
[----:B------:R-:W-:Y:S01]  /*8ed0*/  BPT.TRAP 0x1 ;  /* 0x000000040000795c */ /* 0x000fe20000300000 */
.L_x_8572:
[----:B--2---:R-:W-:Y:S05]  /*8ee0*/  @P2 BRA `(.L_x_8573) ;  /* 0x0000000000082947 */ /* 0x004fea0003800000 */
[----:B------:R-:W2:Y:S02]  /*8ef0*/  SYNCS.PHASECHK.TRANS64.TRYWAIT P2, [UR24+0x22850], R8 ;  /* 0x02285008ff0075a7 */ /* 0x000ea40008040158 */
[----:B--2---:R-:W-:Y:S05]  /*8f00*/  @!P2 BRA `(.L_x_8574) ;  /* 0x000000880048a947 */ /* 0x004fea0003800000 */
.L_x_8573:
[----:B-12---:R-:W-:Y:S01]  /*8f10*/  VIADD R8, R23, 0x8 ;  /* 0x0000000817087836 */ /* 0x006fe20000000000 */
[----:B------:R-:W-:Y:S01]  /*8f20*/  UIMAD UR11, UR39, 0xc00, UR21 ;  /* 0x00000c00270b78a4 */ /* 0x000fe2000f8e0215 */
[----:B------:R-:W1:Y:S01]  /*8f30*/  S2R R13, SR_TID.X ;  /* 0x00000000000d7919 */ /* 0x000e620000002100 */
[----:B------:R-:W-:Y:S01]  /*8f40*/  UMOV UR7, 0x40000040 ;  /* 0x4000004000077882 */ /* 0x000fe20000000000 */
[----:B------:R-:W-:Y:S01]  /*8f50*/  IMAD.MOV.U32 R203, RZ, RZ, R10 ;  /* 0x000000ffffcb7224 */ /* 0x000fe200078e000a */
[----:B------:R2:W-:Y:S06]  /*8f60*/  BAR.SYNC.DEFER_BLOCKING R8, 0x100 ;  /* 0x000400080000751d */ /* 0x0005ec0000010000 */
[----:B------:R-:W-:Y:S01]  /*8f70*/  UMOV UR6, UR11 ;  /* 0x0000000b00067c82 */ /* 0x000fe20008000000 */
[----:B------:R-:W-:Y:S01]  /*8f80*/  WARPGROUP.ARRIVE ;  /* 0x00000000000079c5 */ /* 0x000fe20000000000 */
[----:B-1----:R-:W-:Y:S01]  /*8f90*/  LOP3.LUT P2, RZ, R13, 0x7f, RZ, 0xc0, !PT ;  /* 0x0000007f0dff7812 */ /* 0x002fe2000784c0ff */
[----:B------:R-:W-:-:S04]  /*8fa0*/  IMAD.MOV.U32 R13, RZ, RZ, R3 ;  /* 0x000000ffff0d7224 */ /* 0x000fc800078e0003 */
[----:B------:R-:W-:Y:S01]  /*8fb0*/  HGMMA.64x256x16.F32.BF16 R24, R152, gdesc[UR4].tnspB, R24, gsb0 ;  /* 0x43e0000498187df0 */ /* 0x000fe20008001818 */
[----:B------:R-:W-:Y:S01]  /*8fc0*/  UIADD3 UR6, UR11, 0x80, URZ ;  /* 0x000000800b067890 */ /* 0x000fe2000fffe03f */
[----:B------:R-:W-:-:S06]  /*8fd0*/  UMOV UR7, 0x40000040 ;  /* 0x4000004000077882 */ /* 0x000fcc0000000000 */
[----:B------:R-:W-:-:S05]  /*8fe0*/  @!P2 VIADD R183, R183, 0x22860 ;  /* 0x00022860b7b7a836 */ /* 0x000fca0000000000 */
        /* <DEDUP_REMOVED lines=31> */
[----:B--2---:R-:W-:-:S07]  /*91e0*/  IMAD.MOV.U32 R8, RZ, RZ, R12 ;  /* 0x000000ffff087224 */ /* 0x004fce00078e000c */
.L_x_8566:
[----:B------:R-:W-:-:S13]  /*91f0*/  ISETP.GE.AND P1, PT, R8, UR40, PT ;  /* 0x0000002808007c0c */ /* 0x000fda000bf26270 */
[----:B------:R-:W-:Y:S05]  /*9200*/  @!P1 BRA `(.L_x_8576) ;  /* 0x0000002c00dc9947 */ /* 0x000fea0003800000 */
[----:B------:R-:W-:Y:S01]  /*9210*/  IMAD.MOV.U32 R22, RZ, RZ, R10 ;  /* 0x000000ffff167224 */ /* 0x000fe200078e000a */
[----:B------:R-:W-:Y:S01]  /*9220*/  ULDC UR24, c[0x0][0x9e4] ;  /* 0x0002790000187ab9 */ /* 0x000fe20000000800 */
[----:B------:R-:W-:Y:S01]  /*9230*/  IMAD.MOV.U32 R15, RZ, RZ, R3 ;  /* 0x000000ffff0f7224 */ /* 0x000fe200078e0003 */
[----:B------:R-:W-:Y:S01]  /*9240*/  ULDC UR25, c[0x0][0x9dc] ;  /* 0x0002770000197ab9 */ /* 0x000fe20000000800 */
[----:B------:R-:W-:Y:S01]  /*9250*/  IMAD.IADD R14, R7, 0x1, R9 ;  /* 0x00000001070e7824 */ /* 0x000fe200078e0209 */
[----:B------:R-:W-:Y:S01]  /*9260*/  ULDC UR22, c[0x0][0x988] ;  /* 0x0002620000167ab9 */ /* 0x000fe20000000800 */
[----:B------:R-:W-:-:S05]  /*9270*/  ULDC UR23, c[0x0][0x9e0] ;  /* 0x0002780000177ab9 */ /* 0x000fca0000000800 */
.L_x_8593:
[----:B------:R-:W-:-:S04]  /*9280*/  UIADD3 UR39, UR39, 0x1, URZ ;  /* 0x0000000127277890 */ /* 0x000fc8000fffe03f */
[----:B------:R-:W-:-:S04]  /*9290*/  UISETP.NE.AND UP0, UPT, UR39, 0x2, UPT ;  /* 0x000000022700788c */ /* 0x000fc8000bf05270 */
[----:B------:R-:W-:Y:S02]  /*92a0*/  USEL UR6, URZ, 0x1, UP0 ;  /* 0x000000013f067887 */ /* 0x000fe40008000000 */
[----:B------:R-:W-:Y:S02]  /*92b0*/  USEL UR39, UR39, URZ, UP0 ;  /* 0x0000003f27277287 */ /* 0x000fe40008000000 */
[----:B------:R-:W-:Y:S01]  /*92c0*/  ULOP3.LUT UR38, UR38, UR6, URZ, 0x3c, !UPT ;  /* 0x0000000626267292 */ /* 0x000fe2000f8e3c3f */
[----:B------:R-:W-:Y:S11]  /*92d0*/  @!P0 BRA `(.L_x_8577) ;  /* 0x0000000000048947 */ /* 0x000ff60003800000 */
[----:B------:R-:W-:Y:S01]  /*92e0*/  BPT.TRAP 0x1 ;  /* 0x000000040000795c */ /* 0x000fe20000300000 */
.L_x_8577:
[----:B------:R-:W-:Y:S01]  /*92f0*/  ULEA UR26, UR39, UR46, 0x3 ;  /* 0x0000002e271a7291 */ /* 0x000fe2000f8e183f */
[----:B------:R-:W-:-:S05]  /*9300*/  IMAD.U32 R13, RZ, RZ, UR38 ;  /* 0x00000026ff0d7e24 */ /* 0x000fca000f8e00ff */
[----:B------:R-:W-:-:S04]  /*9310*/  SHF.L.U32 R13, R13, 0x1f, RZ ;  /* 0x0000001f0d0d7819 */ /* 0x000fc800000006ff */
[----:B------:R1:W2:Y:S01]  /*9320*/  SYNCS.PHASECHK.TRANS64.TRYWAIT P1, [UR26+0x22830], R13 ;  /* 0x0228300dff0075a7 */ /* 0x0002a2000802015a */
[----:B------:R-:W-:Y:S05]  /*9330*/  @!P0 BRA `(.L_x_8578) ;  /* 0x0000000000048947 */ /* 0x000fea0003800000 */
[----:B------:R-:W-:Y:S01]  /*9340*/  BPT.TRAP 0x1 ;  /* 0x000000040000795c */ /* 0x000fe20000300000 */
.L_x_8578:
[----:B--2---:R-:W-:Y:S05]  /*9350*/  @P1 BRA `(.L_x_8579) ;  /* 0x0000000000081947 */ /* 0x004fea0003800000 */
[----:B------:R-:W2:Y:S02]  /*9360*/  SYNCS.PHASECHK.TRANS64.TRYWAIT P1, [UR26+0x22830], R13 ;  /* 0x0228300dff0075a7 */ /* 0x000ea4000802015a */
[----:B--2---:R-:W-:Y:S05]  /*9370*/  @!P1 BRA `(.L_x_8580) ;  /* 0x0000008400409947 */ /* 0x004fea0003800000 */
.L_x_8579:
[----:B------:R-:W-:Y:S01]  /*9380*/  UIMAD UR18, UR39, 0x300, UR20 ;  /* 0x00000300271278a4 */ /* 0x000fe2000f8e0214 */
[----:B------:R-:W-:Y:S01]  /*9390*/  WARPGROUP.ARRIVE ;  /* 0x00000000000079c5 */ /* 0x000fe20000000000 */
[----:B------:R-:W-:Y:S01]  /*93a0*/  UMOV UR19, 0x40000040 ;  /* 0x4000004000137882 */ /* 0x000fe20000000000 */
[----:B------:R-:W-:Y:S01]  /*93b0*/  UMOV UR7, 0x40000040 ;  /* 0x4000004000077882 */ /* 0x000fe20000000000 */
[----:B------:R-:W-:-:S03]  /*93c0*/  UIADD3 UR6, UR18, 0x2, URZ ;  /* 0x0000000212067890 */ /* 0x000fc6000fffe03f */
[----:B------:R-:W3:Y:S01]  /*93d0*/  S2R R3, SR_TID.X ;  /* 0x0000000000037919 */ /* 0x000ee20000002100 */
[----:B------:R-:W-:Y:S01]  /*93e0*/  UIADD3 UR10, UR18, 0x4, URZ ;  /* 0x00000004120a7890 */ /* 0x000fe2000fffe03f */
[----:B------:R-:W4:Y:S01]  /*93f0*/  LDC R21, c[0x0][0x288] ;  /* 0x0000a200ff157b82 */ /* 0x000f220000000800 */
[----:B------:R-:W-:Y:S01]  /*9400*/  UMOV UR11, 0x40000040 ;  /* 0x40000040000b7882 */ /* 0x000fe20000000000 */
[----:B------:R-:W-:Y:S01]  /*9410*/  HGMMA.64x96x16.F32.BF16 R152, gdesc[UR16], RZ, !UPT, gsb0 ;  /* 0x01600000109879f0 */ /* 0x000fe2000c0018ff */
[----:B------:R-:W-:Y:S01]  /*9420*/  UIADD3 UR14, UR18, 0x6, URZ ;  /* 0x00000006120e7890 */ /* 0x000fe2000fffe03f */
[----:B------:R-:W-:Y:S01]  /*9430*/  IMAD.U32 R12, RZ, RZ, UR26 ;  /* 0x0000001aff0c7e24 */ /* 0x000fe2000f8e00ff */
[----:B------:R-:W-:Y:S01]  /*9440*/  UMOV UR15, 0x40000040 ;  /* 0x40000040000f7882 */ /* 0x000fe20000000000 */
[----:B------:R-:W-:Y:S01]  /*9450*/  IADD3 R5, -R23, 0xb, RZ ;  /* 0x0000000b17057810 */ /* 0x000fe20007ffe1ff */
[----:B--2---:R-:W-:Y:S01]  /*9460*/  IMAD R10, R8, -0x60, R17 ;  /* 0xffffffa0080a7824 */ /* 0x004fe200078e0211 */
[----:B---3--:R-:W-:-:S13]  /*9470*/  LOP3.LUT P1, RZ, R3, 0x7f, RZ, 0xc0, !PT ;  /* 0x0000007f03ff7812 */ /* 0x008fda000782c0ff */
        /* <DEDUP_REMOVED lines=15> */
[----:B------:R-:W-:-:S02]  /*9570*/  ISETP.GE.AND P1, PT, R11, 0x1, PT ;  /* 0x000000010b00780c */ /* 0x000fc40003f26270 */
[----:B----4-:R-:W-:-:S05]  /*9580*/  IADD3 R3, R10, 0x1, -R21 ;  /* 0x000000010a037810 */ /* 0x010fca0007ffe815 */
[----:B------:R-:W-:-:S04]  /*9590*/  IMAD.IADD R3, R3, 0x1, -R16 ;  /* 0x0000000103037824 */ /* 0x000fc800078e0a10 */
[C---:B------:R-:W-:Y:S02]  /*95a0*/  VIADD R10, R3.reuse, UR23 ;  /* 0x00000017030a7c36 */ /* 0x040fe40008000000 */
[----:B------:R-:W-:Y:S02]  /*95b0*/  VIADD R203, R3, UR6 ;  /* 0x0000000603cb7c36 */ /* 0x000fe40008000000 */
[C---:B------:R-:W-:Y:S02]  /*95c0*/  IMAD.IADD R21, R7.reuse, 0x1, R10 ;  /* 0x0000000107157824 */ /* 0x040fe400078e020a */
[----:B------:R-:W-:Y:S01]  /*95d0*/  IMAD.IADD R20, R7, 0x1, R203 ;  /* 0x0000000107147824 */ /* 0x000fe200078e02cb */
[----:B--2---:R-:W-:Y:S06]  /*95e0*/  @!P1 BRA `(.L_x_8581) ;  /* 0x00000000005c9947 */ /* 0x004fec0003800000 */
[----:B------:R-:W-:Y:S01]  /*95f0*/  ISETP.GT.AND P1, PT, R14, -0x1, PT ;  /* 0xffffffff0e00780c */ /* 0x000fe20003f24270 */
[----:B------:R-:W-:-:S12]  /*9600*/  BSSY B0, `(.L_x_8582) ;  /* 0x0000011000007945 */ /* 0x000fd80003800000 */
        /* <DEDUP_REMOVED lines=9> */
.L_x_8583:
[----:B------:R-:W-:-:S05]  /*96a0*/  IMAD.U32 R206, RZ, RZ, UR24 ;  /* 0x00000018ffce7e24 */ /* 0x000fca000f8e00ff */
[----:B------:R-:W-:-:S13]  /*96b0*/  ISETP.NE.AND P1, PT, R206, 0x1, PT ;  /* 0x00000001ce00780c */ /* 0x000fda0003f25270 */
[----:B------:R-:W2:Y:S01]  /*96c0*/  @P1 LDC.64 R204, c[0x0][0x9e8] ;  /* 0x00027a00ffcc1b82 */ /* 0x000ea20000000a00 */
[----:B------:R-:W-:-:S04]  /*96d0*/  @P1 IMAD.IADD R3, R7, 0x1, R9 ;  /* 0x0000000107031824 */ /* 0x000fc800078e0209 */
[----:B--2---:R-:W-:-:S04]  /*96e0*/  @P1 IMAD.HI.U32 R204, R3, R204, RZ ;  /* 0x000000cc03cc1227 */ /* 0x004fc800078e00ff */
[----:B------:R-:W-:Y:S01]  /*96f0*/  IMAD.MOV.U32 R3, RZ, RZ, R14 ;  /* 0x000000ffff037224 */ /* 0x000fe200078e000e */
[----:B------:R-:W-:-:S07]  /*9700*/  @P1 SHF.R.U32.HI R3, RZ, R205, R204 ;  /* 0x000000cdff031219 */ /* 0x000fce00000116cc */
.L_x_8584:
[----:B------:R-:W-:Y:S05]  /*9710*/  BSYNC B0 ;  /* 0x0000000000007941 */ /* 0x000fea0003800000 */
.L_x_8582:
[----:B------:R-:W-:-:S04]  /*9720*/  IMAD R204, R8, -0x60, -R16 ;  /* 0xffffffa008cc7824 */ /* 0x000fc800078e0a10 */
[----:B------:R-:W-:-:S05]  /*9730*/  IMAD R204, R3, R206, R204 ;  /* 0x000000ce03cc7224 */ /* 0x000fca00078e02cc */
[----:B------:R-:W-:Y:S02]  /*9740*/  VIADDMNMX R21, R204, R206, R21, PT ;  /* 0x000000cecc157246 */ /* 0x000fe40003800115 */
[----:B------:R-:W-:-:S07]  /*9750*/  VIMNMX R20, R20, R204, !PT ;  /* 0x000000cc14147248 */ /* 0x000fce0007fe0100 */
.L_x_8581:
[----:B------:R-:W-:Y:S01]  /*9760*/  IMAD R3, R8, -0x60, RZ ;  /* 0xffffffa008037824 */ /* 0x000fe200078e02ff */
[----:B------:R-:W-:Y:S01]  /*9770*/  LOP3.LUT R2, R2, 0xfffbffff, RZ, 0xc0, !PT ;  /* 0xfffbffff02027812 */ /* 0x000fe200078ec0ff */
[C---:B------:R-:W-:Y:S02]  /*9780*/  IMAD.IADD R10, R6.reuse, 0x1, R10 ;  /* 0x00000001060a7824 */ /* 0x040fe400078e020a */
[----:B------:R-:W-:Y:S01]  /*9790*/  IMAD.IADD R203, R6, 0x1, R203 ;  /* 0x0000000106cb7824 */ /* 0x000fe200078e02cb */
[C---:B------:R-:W-:Y:S02]  /*97a0*/  ISETP.GE.AND P2, PT, R3.reuse, 0x1, PT ;  /* 0x000000010300780c */ /* 0x040fe40003f46270 */
[C---:B------:R-:W-:Y:S02]  /*97b0*/  ISETP.GE.AND P1, PT, R3.reuse, 0x2, PT ;  /* 0x000000020300780c */ /* 0x040fe40003f26270 */
[----:B------:R-:W-:Y:S02]  /*97c0*/  ISETP.GT.AND P3, PT, R20, RZ, !P2 ;  /* 0x000000ff1400720c */ /* 0x000fe40005764270 */
[----:B------:R-:W-:-:S02]  /*97d0*/  ISETP.GE.AND P4, PT, R3, 0x9, PT ;  /* 0x000000090300780c */ /* 0x000fc40003f86270 */
[----:B------:R-:W-:-:S04]  /*97e0*/  ISETP.LT.OR P3, PT, R21, 0x1, P3 ;  /* 0x000000011500780c */ /* 0x000fc80001f61670 */
[----:B------:R-:W-:Y:S02]  /*97f0*/  FSEL R152, R152, -INF , !P3 ;  /* 0xff80000098987808 */ /* 0x000fe40005800000 */
[----:B------:R-:W-:Y:S02]  /*9800*/  @P2 LOP3.LUT R2, R2, 0x40000, RZ, 0xfc, !PT ;  /* 0x0004000002022812 */ /* 0x000fe400078efcff */
[----:B------:R-:W-:Y:S02]  /*9810*/  ISETP.GT.AND P2, PT, R20, 0x1, !P1 ;  /* 0x000000011400780c */ /* 0x000fe40004f44270 */
[----:B------:R-:W-:Y:S02]  /*9820*/  ISETP.GE.AND P3, PT, R3, 0xa, PT ;  /* 0x0000000a0300780c */ /* 0x000fe40003f66270 */
[----:B------:R-:W-:Y:S02]  /*9830*/  ISETP.LT.OR P2, PT, R21, 0x2, P2 ;  /* 0x000000021500780c */ /* 0x000fe40001741670 */
[----:B------:R-:W-:-:S02]  /*9840*/  LOP3.LUT R2, R2, 0xfffffffd, RZ, 0xc0, !PT ;  /* 0xfffffffd02027812 */ /* 0x000fc400078ec0ff */
[----:B------:R-:W-:Y:S02]  /*9850*/  FSEL R153, R153, -INF , !P2 ;  /* 0xff80000099997808 */ /* 0x000fe40005000000 */
[----:B------:R-:W-:Y:S02]  /*9860*/  ISETP.GT.AND P2, PT, R20, 0x8, !P4 ;  /* 0x000000081400780c */ /* 0x000fe40006744270 */
[----:B------:R-:W-:Y:S02]  /*9870*/  @P4 LOP3.LUT R2, R2, 0x2, RZ, 0xfc, !PT ;  /* 0x0000000202024812 */ /* 0x000fe400078efcff */
[----:B------:R-:W-:Y:S02]  /*9880*/  ISETP.LT.OR P2, PT, R21, 0x9, P2 ;  /* 0x000000091500780c */ /* 0x000fe40001741670 */
[----:B------:R-:W-:Y:S02]  /*9890*/  LOP3.LUT R2, R2, 0xfffffffb, RZ, 0xc0, !PT ;  /* 0xfffffffb02027812 */ /* 0x000fe400078ec0ff */
[----:B------:R-:W-:-:S02]  /*98a0*/  FSEL R156, R156, -INF , !P2 ;  /* 0xff8000009c9c7808 */ /* 0x000fc40005000000 */
[----:B------:R-:W-:Y:S02]  /*98b0*/  @P3 LOP3.LUT R2, R2, 0x4, RZ, 0xfc, !PT ;  /* 0x0000000402023812 */ /* 0x000fe400078efcff */
[----:B------:R-:W-:Y:S02]  /*98c0*/  ISETP.GT.AND P2, PT, R20, 0x9, !P3 ;  /* 0x000000091400780c */ /* 0x000fe40005f44270 */
[----:B------:R-:W-:Y:S02]  /*98d0*/  ISETP.GE.AND P3, PT, R3, 0x11, PT ;  /* 0x000000110300780c */ /* 0x000fe40003f66270 */
[----:B------:R-:W-:Y:S02]  /*98e0*/  ISETP.LT.OR P2, PT, R21, 0xa, P2 ;  /* 0x0000000a1500780c */ /* 0x000fe40001741670 */
[----:B------:R-:W-:Y:S02]  /*98f0*/  LOP3.LUT R2, R2, 0xfffffff7, RZ, 0xc0, !PT ;  /* 0xfffffff702027812 */ /* 0x000fe400078ec0ff */
[----:B------:R-:W-:-:S02]  /*9900*/  FSEL R157, R157, -INF , !P2 ;  /* 0xff8000009d9d7808 */ /* 0x000fc40005000000 */
        /* <DEDUP_REMOVED lines=124> */
.L_x_8587:
[----:B------:R-:W-:-:S05]  /*a0d0*/  IMAD.U32 R206, RZ, RZ, UR24 ;  /* 0x00000018ffce7e24 */ /* 0x000fca000f8e00ff */
[----:B------:R-:W-:-:S13]  /*a0e0*/  ISETP.NE.AND P6, PT, R206, 0x1, PT ;  /* 0x00000001ce00780c */ /* 0x000fda0003fc5270 */
[----:B------:R-:W2:Y:S02]  /*a0f0*/  @P6 LDC.64 R20, c[0x0][0x9e8] ;  /* 0x00027a00ff146b82 */ /* 0x000ea40000000a00 */
[----:B--2---:R-:W-:-:S05]  /*a100*/  @P6 IMAD.HI.U32 R20, R204, R20, RZ ;  /* 0x00000014cc146227 */ /* 0x004fca00078e00ff */
[----:B------:R-:W-:-:S07]  /*a110*/  @P6 SHF.R.U32.HI R204, RZ, R21, R20 ;  /* 0x00000015ffcc6219 */ /* 0x000fce0000011614 */
.L_x_8588:
[----:B------:R-:W-:Y:S05]  /*a120*/  BSYNC B0 ;  /* 0x0000000000007941 */ /* 0x000fea0003800000 */
.L_x_8586:
[----:B------:R-:W-:-:S04]  /*a130*/  IMAD.IADD R3, R3, 0x1, -R16 ;  /* 0x0000000103037824 */ /* 0x000fc800078e0a10 */
[----:B------:R-:W-:-:S05]  /*a140*/  IMAD R3, R204, R206, R3 ;  /* 0x000000cecc037224 */ /* 0x000fca00078e0203 */
[----:B------:R-:W-:Y:S02]  /*a150*/  VIADDMNMX R10, R3, R206, R10, PT ;  /* 0x000000ce030a7246 */ /* 0x000fe4000380010a */
[----:B------:R-:W-:-:S07]  /*a160*/  VIMNMX R203, R203, R3, !PT ;  /* 0x00000003cbcb7248 */ /* 0x000fce0007fe0100 */
.L_x_8585:
        /* <DEDUP_REMOVED lines=61> */
[----:B------:R-:W2:Y:S01]  /*a540*/  SHFL.BFLY PT, R3, R20, 0x2, 0x1f ;  /* 0x0c401f0014037f89 */ /* 0x000ea200000e0000 */
        /* <DEDUP_REMOVED lines=10> */
[C---:B------:R-:W-:Y:S02]  /*a5f0*/  ISETP.LT.OR P1, PT, R10.reuse, 0x2a, P1 ;  /* 0x0000002a0a00780c */ /* 0x040fe40000f21670 */
[----:B------:R-:W-:Y:S02]  /*a600*/  ISETP.LT.OR P3, PT, R10, 0x51, P3 ;  /* 0x000000510a00780c */ /* 0x000fe40001f61670 */
[----:B------:R-:W-:-:S02]  /*a610*/  FSEL R175, R175, -INF , !P1 ;  /* 0xff800000afaf7808 */ /* 0x000fc40004800000 */
[----:B------:R-:W-:Y:S02]  /*a620*/  LOP3.LUT P1, RZ, R2, 0x800, RZ, 0xc0, !PT ;  /* 0x0000080002ff7812 */ /* 0x000fe4000782c0ff */
[----:B--2---:R-:W-:Y:S02]  /*a630*/  FMNMX.FTZ R206, R20, R3, !PT ;  /* 0x0000000314ce7209 */ /* 0x004fe40007810000 */
[C---:B------:R-:W-:Y:S02]  /*a640*/  ISETP.GT.AND P1, PT, R203.reuse, 0x30, !P1 ;  /* 0x00000030cb00780c */ /* 0x040fe40004f24270 */
[----:B------:R-:W-:Y:S01]  /*a650*/  ISETP.GT.AND P4, PT, R203, 0x51, !P4 ;  /* 0x00000051cb00780c */ /* 0x000fe20006784270 */
[----:B------:R-:W2:Y:S01]  /*a660*/  SHFL.BFLY PT, R3, R206, 0x1, 0x1f ;  /* 0x0c201f00ce037f89 */ /* 0x000ea200000e0000 */
[----:B------:R-:W-:Y:S02]  /*a670*/  ISETP.LT.OR P1, PT, R10, 0x31, P1 ;  /* 0x000000310a00780c */ /* 0x000fe40000f21670 */
[----:B------:R-:W-:-:S02]  /*a680*/  FSEL R194, R194, -INF , !P3 ;  /* 0xff800000c2c27808 */ /* 0x000fc40005800000 */
[----:B------:R-:W-:Y:S02]  /*a690*/  FSEL R178, R178, -INF , !P1 ;  /* 0xff800000b2b27808 */ /* 0x000fe40004800000 */
[----:B------:R-:W-:Y:S02]  /*a6a0*/  LOP3.LUT P1, RZ, R2, 0x400, RZ, 0xc0, !PT ;  /* 0x0000040002ff7812 */ /* 0x000fe4000782c0ff */
[C---:B------:R-:W-:Y:S02]  /*a6b0*/  ISETP.GT.AND P5, PT, R203.reuse, 0x58, !P5 ;  /* 0x00000058cb00780c */ /* 0x040fe40006fa4270 */
[----:B------:R-:W-:Y:S02]  /*a6c0*/  ISETP.GT.AND P1, PT, R203, 0x31, !P1 ;  /* 0x00000031cb00780c */ /* 0x000fe40004f24270 */
[C---:B------:R-:W-:Y:S02]  /*a6d0*/  ISETP.LT.OR P4, PT, R10.reuse, 0x52, P4 ;  /* 0x000000520a00780c */ /* 0x040fe40002781670 */
[----:B------:R-:W-:-:S02]  /*a6e0*/  ISETP.LT.OR P1, PT, R10, 0x32, P1 ;  /* 0x000000320a00780c */ /* 0x000fc40000f21670 */
[----:B------:R-:W-:Y:S02]  /*a6f0*/  ISETP.LT.OR P5, PT, R10, 0x59, P5 ;  /* 0x000000590a00780c */ /* 0x000fe40002fa1670 */
[----:B------:R-:W-:Y:S02]  /*a700*/  FSEL R179, R179, -INF , !P1 ;  /* 0xff800000b3b37808 */ /* 0x000fe40004800000 */
[----:B------:R-:W-:Y:S02]  /*a710*/  LOP3.LUT P1, RZ, R2, 0x200, RZ, 0xc0, !PT ;  /* 0x0000020002ff7812 */ /* 0x000fe4000782c0ff */
[----:B------:R-:W-:Y:S02]  /*a720*/  FSEL R195, R195, -INF , !P4 ;  /* 0xff800000c3c37808 */ /* 0x000fe40006000000 */
[----:B------:R-:W-:Y:S02]  /*a730*/  ISETP.GT.AND P1, PT, R203, 0x38, !P1 ;  /* 0x00000038cb00780c */ /* 0x000fe40004f24270 */
[----:B--2---:R-:W-:-:S02]  /*a740*/  FMNMX.FTZ R3, R206, R3, !PT ;  /* 0x00000003ce037209 */ /* 0x004fc40007810000 */
        /* <DEDUP_REMOVED lines=26> */
[----:B------:R-:W-:Y:S02]  /*a8f0*/  FMNMX.FTZ R20, R205, R22, !PT ;  /* 0x00000016cd147209 */ /* 0x000fe40007810000 */
[----:B------:R-:W-:Y:S02]  /*a900*/  FSEL R204, R204, RZ, P1 ;  /* 0x000000ffcccc7208 */ /* 0x000fe40000800000 */
[----:B------:R-:W-:-:S03]  /*a910*/  ISETP.LT.OR P2, PT, R10, 0x5a, P2 ;  /* 0x0000005a0a00780c */ /* 0x000fc60001741670 */
        /* <DEDUP_REMOVED lines=11> */
[----:B------:R-:W-:Y:S01]  /*a9d0*/  MUFU.EX2 R21, R21 ;  /* 0x0000001500157308 */ /* 0x000fe20000000800 */
[----:B------:R-:W-:-:S02]  /*a9e0*/  FFMA.FTZ R196, R196, UR10, -R204 ;  /* 0x0000000ac4c47c23 */ /* 0x000fc400080108cc */
        /* <DEDUP_REMOVED lines=28> */
[----:B--2---:R-:W-:Y:S01]  /*abb0*/  FMNMX.FTZ R168, R194, R169, !PT ;  /* 0x000000a9c2a87209 */ /* 0x004fe20007810000 */
[----:B------:R-:W-:-:S03]  /*abc0*/  FFMA.FTZ R169, R173, UR10, -R204 ;  /* 0x0000000aada97c23 */ /* 0x000fc600080108cc */
[----:B------:R-:W-:Y:S01]  /*abd0*/  FMNMX.FTZ R173, R195, R168, !PT ;  /* 0x000000a8c3ad7209 */ /* 0x000fe20007810000 */
[----:B------:R2:W-:Y:S01]  /*abe0*/  MUFU.EX2 R164, R172 ;  /* 0x000000ac00a47308 */ /* 0x0005e20000000800 */
        /* <DEDUP_REMOVED lines=8> */
[--C-:B--2---:R-:W-:Y:S01]  /*ac70*/  FFMA.FTZ R172, R180, UR10, -R204.reuse ;  /* 0x0000000ab4ac7c23 */ /* 0x104fe200080108cc */
[--C-:B------:R-:W-:Y:S01]  /*ac80*/  FFMA.FTZ R180, R188, UR10, -R204.reuse ;  /* 0x0000000abcb47c23 */ /* 0x100fe200080108cc */
[----:B------:R-:W-:Y:S01]  /*ac90*/  FSEL R188, R3, RZ, P1 ;  /* 0x000000ff03bc7208 */ /* 0x000fe20000800000 */
[----:B------:R-:W2:Y:S01]  /*aca0*/  SHFL.BFLY PT, R203, R10, 0x2, 0x1f ;  /* 0x0c401f000acb7f89 */ /* 0x000ea200000e0000 */
[--C-:B------:R-:W-:Y:S01]  /*acb0*/  FFMA.FTZ R177, R181, UR10, -R204.reuse ;  /* 0x0000000ab5b17c23 */ /* 0x100fe200080108cc */
[--C-:B------:R-:W-:Y:S01]  /*acc0*/  FFMA.FTZ R181, R185, UR10, -R204.reuse ;  /* 0x0000000ab9b57c23 */ /* 0x100fe200080108cc */
[--C-:B------:R-:W-:Y:S01]  /*acd0*/  FFMA.FTZ R185, R189, UR10, -R204.reuse ;  /* 0x0000000abdb97c23 */ /* 0x100fe200080108cc */
[----:B------:R-:W-:Y:S01]  /*ace0*/  FADD.FTZ R188, -R188, R15 ;  /* 0x0000000fbcbc7221 */ /* 0x000fe20000010100 */
[----:B------:R-:W-:Y:S01]  /*acf0*/  MUFU.EX2 R169, R169 ;  /* 0x000000a900a97308 */ /* 0x000fe20000000800 */
[----:B------:R-:W-:-:S02]  /*ad00*/  FFMA.FTZ R189, R193, UR10, -R204 ;  /* 0x0000000ac1bd7c23 */ /* 0x000fc400080108cc */
[----:B------:R-:W-:-:S05]  /*ad10*/  FMUL.FTZ R188, R188, UR10 ;  /* 0x0000000abcbc7c20 */ /* 0x000fca0008410000 */
[----:B------:R-:W-:Y:S08]  /*ad20*/  MUFU.EX2 R15, R196 ;  /* 0x000000c4000f7308 */ /* 0x000ff00000000800 */
[----:B------:R-:W3:Y:S01]  /*ad30*/  MUFU.EX2 R188, R188 ;  /* 0x000000bc00bc7308 */ /* 0x000ee20000000800 */
[----:B--2---:R-:W-:-:S05]  /*ad40*/  FMNMX.FTZ R203, R10, R203, !PT ;  /* 0x000000cb0acb7209 */ /* 0x004fca0007810000 */
[----:B------:R-:W2:Y:S02]  /*ad50*/  SHFL.BFLY PT, R10, R203, 0x1, 0x1f ;  /* 0x0c201f00cb0a7f89 */ /* 0x000ea400000e0000 */
        /* <DEDUP_REMOVED lines=16> */
[----:B--2---:R-:W-:Y:S01]  /*ae60*/  FMNMX.FTZ R10, R203, R10, !PT ;  /* 0x0000000acb0a7209 */ /* 0x004fe20007810000 */
[----:B------:R-:W2:Y:S01]  /*ae70*/  MUFU.EX2 R177, R177 ;  /* 0x000000b100b17308 */ /* 0x000ea20000000800 */
[-C--:B------:R-:W-:Y:S01]  /*ae80*/  FMUL.FTZ R49, R49, R188.reuse ;  /* 0x000000bc31317220 */ /* 0x080fe20000410000 */
        /* <DEDUP_REMOVED lines=9> */
[-C--:B------:R-:W-:Y:S01]  /*af20*/  FMUL.FTZ R61, R61, R188.reuse ;  /* 0x000000bc3d3d7220 */ /* 0x080fe20000410000 */
[-C--:B------:R-:W-:Y:S01]  /*af30*/  FMUL.FTZ R64, R64, R188.reuse ;  /* 0x000000bc40407220 */ /* 0x080fe20000410000 */
[----:B------:R-:W-:Y:S01]  /*af40*/  FMUL.FTZ R65, R65, R188 ;  /* 0x000000bc41417220 */ /* 0x000fe20000410000 */
[--C-:B------:R-:W-:Y:S01]  /*af50*/  FFMA.FTZ R196, R155, UR10, -R208.reuse ;  /* 0x0000000a9bc47c23 */ /* 0x100fe200080108d0 */
[----:B------:R-:W-:Y:S01]  /*af60*/  FFMA.FTZ R155, R188, R4, R21 ;  /* 0x00000004bc9b7223 */ /* 0x000fe20000010015 */
[--C-:B------:R-:W-:Y:S01]  /*af70*/  FFMA.FTZ R204, R159, UR10, -R208.reuse ;  /* 0x0000000a9fcc7c23 */ /* 0x100fe200080108d0 */
[--C-:B------:R-:W-:Y:S01]  /*af80*/  FFMA.FTZ R159, R162, UR10, -R208.reuse ;  /* 0x0000000aa29f7c23 */ /* 0x100fe200080108d0 */
[----:B------:R-:W1:Y:S01]  /*af90*/  MUFU.EX2 R181, R181 ;  /* 0x000000b500b57308 */ /* 0x000e620000000800 */
[----:B------:R-:W-:Y:S01]  /*afa0*/  FADD.FTZ R197, R152, R155 ;  /* 0x0000009b98c57221 */ /* 0x000fe20000010000 */
[--C-:B------:R-:W-:Y:S01]  /*afb0*/  FFMA.FTZ R193, R205, UR10, -R208.reuse ;  /* 0x0000000acdc17c23 */ /* 0x100fe200080108d0 */
[--C-:B------:R-:W-:Y:S01]  /*afc0*/  FFMA.FTZ R155, R158, UR10, -R208.reuse ;  /* 0x0000000a9e9b7c23 */ /* 0x100fe200080108d0 */
[--C-:B------:R-:W-:Y:S01]  /*afd0*/  FFMA.FTZ R206, R163, UR10, -R208.reuse ;  /* 0x0000000aa3ce7c23 */ /* 0x100fe200080108d0 */
[----:B------:R-:W-:Y:S01]  /*afe0*/  FADD.FTZ R4, R154, R197 ;  /* 0x000000c59a047221 */ /* 0x000fe20000010000 */
[C---:B------:R-:W-:Y:S01]  /*aff0*/  F2FP.BF16.F32.PACK_AB R154, R153.reuse, R154 ;  /* 0x0000009a999a723e */ /* 0x040fe200000010ff */
[----:B------:R-:W-:Y:S01]  /*b000*/  FFMA.FTZ R163, R166, UR10, -R208 ;  /* 0x0000000aa6a37c23 */ /* 0x000fe200080108d0 */
[----:B------:R-:W1:Y:S01]  /*b010*/  MUFU.EX2 R180, R180 ;  /* 0x000000b400b47308 */ /* 0x000e620000000800 */
[----:B------:R-:W-:Y:S01]  /*b020*/  FADD.FTZ R197, R153, R4 ;  /* 0x0000000499c57221 */ /* 0x000fe20000010000 */
[--C-:B------:R-:W-:Y:S01]  /*b030*/  FFMA.FTZ R174, R174, UR10, -R208.reuse ;  /* 0x0000000aaeae7c23 */ /* 0x100fe200080108d0 */
[----:B------:R-:W-:Y:S01]  /*b040*/  F2FP.BF16.F32.PACK_AB R152, R152, R21 ;  /* 0x000000159898723e */ /* 0x000fe200000010ff */
[--C-:B------:R-:W-:Y:S01]  /*b050*/  FFMA.FTZ R158, R171, UR10, -R208.reuse ;  /* 0x0000000aab9e7c23 */ /* 0x100fe200080108d0 */
[----:B------:R-:W-:Y:S01]  /*b060*/  FADD.FTZ R4, R156, R197 ;  /* 0x000000c59c047221 */ /* 0x000fe20000010000 */
[--C-:B------:R-:W-:Y:S01]  /*b070*/  FFMA.FTZ R171, R178, UR10, -R208.reuse ;  /* 0x0000000ab2ab7c23 */ /* 0x100fe200080108d0 */
[----:B------:R-:W-:Y:S01]  /*b080*/  FFMA.FTZ R175, R175, UR10, -R208 ;  /* 0x0000000aafaf7c23 */ /* 0x000fe200080108d0 */
[----:B------:R-:W1:Y:S01]  /*b090*/  MUFU.EX2 R185, R185 ;  /* 0x000000b900b97308 */ /* 0x000e620000000800 */
[----:B------:R-:W-:Y:S01]  /*b0a0*/  FADD.FTZ R197, R157, R4 ;  /* 0x000000049dc57221 */ /* 0x000fe20000010000 */
[--C-:B------:R-:W-:Y:S01]  /*b0b0*/  FFMA.FTZ R179, R179, UR10, -R208.reuse ;  /* 0x0000000ab3b37c23 */ /* 0x100fe200080108d0 */
[--C-:B------:R-:W-:Y:S01]  /*b0c0*/  FFMA.FTZ R182, R182, UR10, -R208.reuse ;  /* 0x0000000ab6b67c23 */ /* 0x100fe200080108d0 */
        /* <DEDUP_REMOVED lines=10> */
[----:B------:R-:W-:Y:S01]  /*b170*/  FSEL R197, R10, RZ, P1 ;  /* 0x000000ff0ac57208 */ /* 0x000fe20000800000 */
[----:B------:R-:W-:Y:S01]  /*b180*/  FFMA.FTZ R195, R195, UR10, -R208 ;  /* 0x0000000ac3c37c23 */ /* 0x000fe200080108d0 */
[----:B------:R-:W1:Y:S01]  /*b190*/  MUFU.EX2 R189, R189 ;  /* 0x000000bd00bd7308 */ /* 0x000e620000000800 */
[C---:B------:R-:W-:Y:S01]  /*b1a0*/  FADD.FTZ R203, R165.reuse, R4 ;  /* 0x00000004a5cb7221 */ /* 0x040fe20000010000 */
[----:B------:R-:W-:Y:S01]  /*b1b0*/  F2FP.BF16.F32.PACK_AB R160, R165, R160 ;  /* 0x000000a0a5a0723e */ /* 0x000fe200000010ff */
[--C-:B------:R-:W-:Y:S01]  /*b1c0*/  FFMA.FTZ R198, R198, UR10, -R208.reuse ;  /* 0x0000000ac6c67c23 */ /* 0x100fe200080108d0 */
[----:B------:R-:W-:Y:S01]  /*b1d0*/  FFMA.FTZ R199, R199, UR10, -R208 ;  /* 0x0000000ac7c77c23 */ /* 0x000fe200080108d0 */
[----:B------:R-:W-:Y:S01]  /*b1e0*/  FADD.FTZ R4, R164, R203 ;  /* 0x000000cba4047221 */ /* 0x000fe20000010000 */
[----:B------:R-:W-:Y:S01]  /*b1f0*/  F2FP.BF16.F32.PACK_AB R156, R157, R156 ;  /* 0x0000009c9d9c723e */ /* 0x000fe200000010ff */
[-C--:B------:R-:W-:Y:S01]  /*b200*/  FMUL.FTZ R68, R68, R188.reuse ;  /* 0x000000bc44447220 */ /* 0x080fe20000410000 */
[----:B------:R-:W1:Y:S01]  /*b210*/  MUFU.EX2 R192, R192 ;  /* 0x000000c000c07308 */ /* 0x000e620000000800 */
[----:B------:R-:W-:Y:S01]  /*b220*/  FADD.FTZ R203, R169, R4 ;  /* 0x00000004a9cb7221 */ /* 0x000fe20000010000 */
[----:B------:R-:W-:Y:S01]  /*b230*/  FADD.FTZ R4, -R197, R22 ;  /* 0x00000016c5047221 */ /* 0x000fe20000010100 */
[--C-:B------:R-:W-:Y:S01]  /*b240*/  FFMA.FTZ R22, R167, UR10, -R208.reuse ;  /* 0x0000000aa7167c23 */ /* 0x100fe200080108d0 */
[----:B------:R-:W-:Y:S01]  /*b250*/  FFMA.FTZ R167, R170, UR10, -R208 ;  /* 0x0000000aaaa77c23 */ /* 0x000fe200080108d0 */
[----:B----4-:R-:W-:Y:S01]  /*b260*/  FADD.FTZ R162, R168, R203 ;  /* 0x000000cba8a27221 */ /* 0x010fe20000010000 */
[-C--:B------:R-:W-:Y:S01]  /*b270*/  FMUL.FTZ R69, R69, R188.reuse ;  /* 0x000000bc45457220 */ /* 0x080fe20000410000 */
[-C--:B------:R-:W-:Y:S01]  /*b280*/  FMUL.FTZ R72, R72, R188.reuse ;  /* 0x000000bc48487220 */ /* 0x080fe20000410000 */
[----:B------:R-:W-:Y:S01]  /*b290*/  MUFU.EX2 R193, R193 ;  /* 0x000000c100c17308 */ /* 0x000fe20000000800 */
[----:B-----5:R-:W-:Y:S01]  /*b2a0*/  FADD.FTZ R197, R173, R162 ;  /* 0x000000a2adc57221 */ /* 0x020fe20000010000 */
[-C--:B------:R-:W-:Y:S01]  /*b2b0*/  FMUL.FTZ R73, R73, R188.reuse ;  /* 0x000000bc49497220 */ /* 0x080fe20000410000 */
[-C--:B------:R-:W-:Y:S01]  /*b2c0*/  FMUL.FTZ R76, R76, R188.reuse ;  /* 0x000000bc4c4c7220 */ /* 0x080fe20000410000 */
[-C--:B------:R-:W-:Y:S01]  /*b2d0*/  FMUL.FTZ R77, R77, R188.reuse ;  /* 0x000000bc4d4d7220 */ /* 0x080fe20000410000 */
[----:B---3--:R-:W-:Y:S01]  /*b2e0*/  FADD.FTZ R162, R172, R197 ;  /* 0x000000c5aca27221 */ /* 0x008fe20000010000 */
[-C--:B------:R-:W-:Y:S01]  /*b2f0*/  FMUL.FTZ R80, R80, R188.reuse ;  /* 0x000000bc50507220 */ /* 0x080fe20000410000 */
[-C--:B------:R-:W-:Y:S01]  /*b300*/  FMUL.FTZ R81, R81, R188.reuse ;  /* 0x000000bc51517220 */ /* 0x080fe20000410000 */
[----:B------:R-:W-:Y:S01]  /*b310*/  MUFU.EX2 R196, R196 ;  /* 0x000000c400c47308 */ /* 0x000fe20000000800 */
[----:B--2---:R-:W-:Y:S01]  /*b320*/  FADD.FTZ R197, R177, R162 ;  /* 0x000000a2b1c57221 */ /* 0x004fe20000010000 */
[-C--:B------:R-:W-:Y:S01]  /*b330*/  FMUL.FTZ R84, R84, R188.reuse ;  /* 0x000000bc54547220 */ /* 0x080fe20000410000 */
[-C--:B------:R-:W-:Y:S01]  /*b340*/  FMUL.FTZ R85, R85, R188.reuse ;  /* 0x000000bc55557220 */ /* 0x080fe20000410000 */
[-C--:B------:R-:W-:Y:S01]  /*b350*/  FMUL.FTZ R88, R88, R188.reuse ;  /* 0x000000bc58587220 */ /* 0x080fe20000410000 */
[----:B-1----:R-:W-:Y:S01]  /*b360*/  FADD.FTZ R162, R176, R197 ;  /* 0x000000c5b0a27221 */ /* 0x002fe20000010000 */
        /* <DEDUP_REMOVED lines=8> */
[-C--:B------:R-:W-:Y:S01]  /*b3f0*/  FMUL.FTZ R100, R100, R188.reuse ;  /* 0x000000bc64647220 */ /* 0x080fe20000410000 */
[----:B------:R-:W-:Y:S01]  /*b400*/  FMUL.FTZ R101, R101, R188 ;  /* 0x000000bc65657220 */ /* 0x000fe20000410000 */
[----:B------:R-:W-:Y:S01]  /*b410*/  MUFU.EX2 R204, R204 ;  /* 0x000000cc00cc7308 */ /* 0x000fe20000000800 */
[----:B------:R-:W-:Y:S01]  /*b420*/  FADD.FTZ R153, R185, R162 ;  /* 0x000000a2b9997221 */ /* 0x000fe20000010000 */
[----:B------:R-:W-:Y:S01]  /*b430*/  F2FP.BF16.F32.PACK_AB R162, R169, R164 ;  /* 0x000000a4a9a2723e */ /* 0x000fe200000010ff */
[----:B------:R-:W-:Y:S01]  /*b440*/  FMUL.FTZ R104, R104, R188 ;  /* 0x000000bc68687220 */ /* 0x000fe20000410000 */
[----:B------:R-:W-:Y:S01]  /*b450*/  F2FP.BF16.F32.PACK_AB R164, R173, R168 ;  /* 0x000000a8ada4723e */ /* 0x000fe200000010ff */
[----:B------:R-:W-:Y:S01]  /*b460*/  FADD.FTZ R166, R184, R153 ;  /* 0x00000099b8a67221 */ /* 0x000fe20000010000 */
[----:B------:R-:W-:Y:S01]  /*b470*/  F2FP.BF16.F32.PACK_AB R168, R181, R176 ;  /* 0x000000b0b5a8723e */ /* 0x000fe200000010ff */
[----:B------:R-:W-:Y:S01]  /*b480*/  FMUL.FTZ R176, R4, UR10 ;  /* 0x0000000a04b07c20 */ /* 0x000fe20008410000 */
[----:B------:R1:W-:Y:S01]  /*b490*/  MUFU.EX2 R21, R174 ;  /* 0x000000ae00157308 */ /* 0x0003e20000000800 */
[----:B------:R-:W-:Y:S01]  /*b4a0*/  FADD.FTZ R170, R189, R166 ;  /* 0x000000a6bdaa7221 */ /* 0x000fe20000010000 */
[----:B------:R-:W-:Y:S01]  /*b4b0*/  F2FP.BF16.F32.PACK_AB R166, R177, R172 ;  /* 0x000000acb1a6723e */ /* 0x000fe200000010ff */
[----:B------:R-:W-:Y:S01]  /*b4c0*/  FMUL.FTZ R105, R105, R188 ;  /* 0x000000bc69697220 */ /* 0x000fe20000410000 */
[----:B------:R-:W-:Y:S01]  /*b4d0*/  F2FP.BF16.F32.PACK_AB R172, R189, R184 ;  /* 0x000000b8bdac723e */ /* 0x000fe200000010ff */
[----:B------:R-:W-:Y:S01]  /*b4e0*/  FADD.FTZ R153, R15, R170 ;  /* 0x000000aa0f997221 */ /* 0x000fe20000010000 */
[----:B------:R-:W-:Y:S01]  /*b4f0*/  F2FP.BF16.F32.PACK_AB R170, R185, R180 ;  /* 0x000000b4b9aa723e */ /* 0x000fe200000010ff */
[-C--:B------:R-:W-:Y:S01]  /*b500*/  FMUL.FTZ R108, R108, R188.reuse ;  /* 0x000000bc6c6c7220 */ /* 0x080fe20000410000 */
[----:B------:R-:W2:Y:S01]  /*b510*/  MUFU.EX2 R176, R176 ;  /* 0x000000b000b07308 */ /* 0x000ea20000000800 */
[C---:B-1----:R-:W-:Y:S01]  /*b520*/  F2FP.BF16.F32.PACK_AB R174, R192.reuse, R15 ;  /* 0x0000000fc0ae723e */ /* 0x042fe200000010ff */
[----:B------:R-:W-:Y:S01]  /*b530*/  FADD.FTZ R4, R192, R153 ;  /* 0x00000099c0047221 */ /* 0x000fe20000010000 */
        /* <DEDUP_REMOVED lines=14> */
[----:B--2---:R-:W-:Y:S01]  /*b620*/  FFMA.FTZ R15, R176, R0, R193 ;  /* 0x00000000b00f7223 */ /* 0x004fe200000100c1 */
        /* <DEDUP_REMOVED lines=12> */
[----:B------:R-:W-:Y:S01]  /*b6f0*/  FMUL.FTZ R149, R149, R188 ;  /* 0x000000bc95957220 */ /* 0x000fe20000410000 */
[----:B------:R-:W-:Y:S01]  /*b700*/  F2FP.BF16.F32.PACK_AB R153, R196, R193 ;  /* 0x000000c1c499723e */ /* 0x000fe200000010ff */
[----:B------:R-:W4:Y:S01]  /*b710*/  MUFU.EX2 R22, R22 ;  /* 0x0000001600167308 */ /* 0x000f220000000800 */
[----:B-1----:R-:W-:Y:S01]  /*b720*/  FADD.FTZ R15, R159, R0 ;  /* 0x000000009f0f7221 */ /* 0x002fe20000010000 */
[----:B---3--:R-:W-:Y:S01]  /*b730*/  F2FP.BF16.F32.PACK_AB R157, R206, R159 ;  /* 0x0000009fce9d723e */ /* 0x008fe200000010ff */
[-C--:B------:R-:W-:Y:S01]  /*b740*/  FMUL.FTZ R26, R26, R176.reuse ;  /* 0x000000b01a1a7220 */ /* 0x080fe20000410000 */
[----:B------:R-:W-:Y:S01]  /*b750*/  F2FP.BF16.F32.PACK_AB R155, R204, R155 ;  /* 0x0000009bcc9b723e */ /* 0x000fe200000010ff */
[----:B------:R-:W-:Y:S01]  /*b760*/  FADD.FTZ R0, R206, R15 ;  /* 0x0000000fce007221 */ /* 0x000fe20000010000 */
        /* <DEDUP_REMOVED lines=10> */
[----:B------:R2:W3:Y:S01]  /*b810*/  MUFU.EX2 R178, R158 ;  /* 0x0000009e00b27308 */ /* 0x0004e20000000800 */
[C---:B----4-:R-:W-:Y:S01]  /*b820*/  FADD.FTZ R184, R22.reuse, R15 ;  /* 0x0000000f16b87221 */ /* 0x050fe20000010000 */
[----:B------:R-:W-:Y:S01]  /*b830*/  F2FP.BF16.F32.PACK_AB R159, R22, R163 ;  /* 0x000000a3169f723e */ /* 0x000fe200000010ff */
[-C--:B------:R-:W-:Y:S01]  /*b840*/  FMUL.FTZ R43, R43, R176.reuse ;  /* 0x000000b02b2b7220 */ /* 0x080fe20000410000 */
[-C--:B------:R-:W-:Y:S01]  /*b850*/  FMUL.FTZ R46, R46, R176.reuse ;  /* 0x000000b02e2e7220 */ /* 0x080fe20000410000 */
[-C--:B------:R-:W-:Y:S01]  /*b860*/  FMUL.FTZ R47, R47, R176.reuse ;  /* 0x000000b02f2f7220 */ /* 0x080fe20000410000 */
[-C--:B------:R-:W-:Y:S01]  /*b870*/  FMUL.FTZ R50, R50, R176.reuse ;  /* 0x000000b032327220 */ /* 0x080fe20000410000 */
[----:B------:R-:W-:Y:S01]  /*b880*/  FMUL.FTZ R51, R51, R176 ;  /* 0x000000b033337220 */ /* 0x000fe20000410000 */
[----:B------:R-:W-:Y:S01]  /*b890*/  MUFU.EX2 R165, R171 ;  /* 0x000000ab00a57308 */ /* 0x000fe20000000800 */
[----:B--2---:R-:W-:Y:S01]  /*b8a0*/  F2FP.BF16.F32.PACK_AB R158, R161, R20 ;  /* 0x00000014a19e723e */ /* 0x004fe200000010ff */
[----:B-1----:R-:W-:Y:S01]  /*b8b0*/  FADD.FTZ R15, R167, R184 ;  /* 0x000000b8a70f7221 */ /* 0x002fe20000010000 */
        /* <DEDUP_REMOVED lines=10> */
[----:B------:R-:W-:Y:S01]  /*b960*/  FADD.FTZ R15, R21, R184 ;  /* 0x000000b8150f7221 */ /* 0x000fe20000010000 */
        /* <DEDUP_REMOVED lines=33> */
[----:B------:R-:W-:Y:S01]  /*bb80*/  FMUL.FTZ R123, R123, R176 ;  /* 0x000000b07b7b7220 */ /* 0x000fe20000410000 */
[----:B------:R-:W4:Y:S01]  /*bb90*/  MUFU.EX2 R0, R187 ;  /* 0x000000bb00007308 */ /* 0x000f220000000800 */
        /* <DEDUP_REMOVED lines=8> */
[----:B------:R-:W-:Y:S01]  /*bc20*/  FADD.FTZ R15, R180, R15 ;  /* 0x0000000fb40f7221 */ /* 0x000fe20000010000 */
[-C--:B------:R-:W-:Y:S01]  /*bc30*/  FMUL.FTZ R131, R131, R176.reuse ;  /* 0x000000b083837220 */ /* 0x080fe20000410000 */
[-C--:B------:R-:W-:Y:S01]  /*bc40*/  FMUL.FTZ R134, R134, R176.reuse ;  /* 0x000000b086867220 */ /* 0x080fe20000410000 */
[-C--:B------:R-:W-:Y:S01]  /*bc50*/  FMUL.FTZ R135, R135, R176.reuse ;  /* 0x000000b087877220 */ /* 0x080fe20000410000 */
[-C--:B------:R-:W-:Y:S01]  /*bc60*/  FMUL.FTZ R138, R138, R176.reuse ;  /* 0x000000b08a8a7220 */ /* 0x080fe20000410000 */
[-C--:B------:R-:W-:Y:S01]  /*bc70*/  FMUL.FTZ R139, R139, R176.reuse ;  /* 0x000000b08b8b7220 */ /* 0x080fe20000410000 */
[-C--:B------:R-:W-:Y:S01]  /*bc80*/  FMUL.FTZ R142, R142, R176.reuse ;  /* 0x000000b08e8e7220 */ /* 0x080fe20000410000 */
[----:B------:R-:W5:Y:S01]  /*bc90*/  MUFU.EX2 R184, R191 ;  /* 0x000000bf00b87308 */ /* 0x000f620000000800 */
[----:B-1----:R-:W-:Y:S01]  /*bca0*/  FADD.FTZ R190, R182, R15 ;  /* 0x0000000fb6be7221 */ /* 0x002fe20000010000 */
[-C--:B------:R-:W-:Y:S01]  /*bcb0*/  FMUL.FTZ R143, R143, R176.reuse ;  /* 0x000000b08f8f7220 */ /* 0x080fe20000410000 */
[-C--:B------:R-:W-:Y:S01]  /*bcc0*/  FMUL.FTZ R146, R146, R176.reuse ;  /* 0x000000b092927220 */ /* 0x080fe20000410000 */
[-C--:B------:R-:W-:Y:S01]  /*bcd0*/  FMUL.FTZ R147, R147, R176.reuse ;  /* 0x000000b093937220 */ /* 0x080fe20000410000 */
[----:B------:R-:W-:Y:S01]  /*bce0*/  FADD.FTZ R190, R183, R190 ;  /* 0x000000beb7be7221 */ /* 0x000fe20000010000 */
[-C--:B------:R-:W-:Y:S01]  /*bcf0*/  FMUL.FTZ R150, R150, R176.reuse ;  /* 0x000000b096967220 */ /* 0x080fe20000410000 */
[----:B------:R-:W-:Y:S01]  /*bd00*/  FMUL.FTZ R151, R151, R176 ;  /* 0x000000b097977220 */ /* 0x000fe20000410000 */
[----:B------:R-:W1:Y:S01]  /*bd10*/  MUFU.EX2 R173, R194 ;  /* 0x000000c200ad7308 */ /* 0x000e620000000800 */
[----:B---3--:R-:W-:Y:S01]  /*bd20*/  FADD.FTZ R15, R169, R190 ;  /* 0x000000bea90f7221 */ /* 0x008fe20000010000 */
[----:B----4-:R-:W-:-:S03]  /*bd30*/  F2FP.BF16.F32.PACK_AB R169, R0, R169 ;  /* 0x000000a900a9723e */ /* 0x010fc600000010ff */
[----:B------:R-:W-:-:S03]  /*bd40*/  FADD.FTZ R190, R0, R15 ;  /* 0x0000000f00be7221 */ /* 0x000fc60000010000 */
[----:B------:R-:W3:Y:S01]  /*bd50*/  MUFU.EX2 R186, R195 ;  /* 0x000000c300ba7308 */ /* 0x000ee20000000800 */
[----:B--2---:R-:W-:Y:S01]  /*bd60*/  FADD.FTZ R15, R171, R190 ;  /* 0x000000beab0f7221 */ /* 0x004fe20000010000 */
[----:B-----5:R-:W-:-:S03]  /*bd70*/  F2FP.BF16.F32.PACK_AB R171, R184, R171 ;  /* 0x000000abb8ab723e */ /* 0x020fc600000010ff */
[----:B------:R-:W-:-:S03]  /*bd80*/  FADD.FTZ R192, R184, R15 ;  /* 0x0000000fb8c07221 */ /* 0x000fc60000010000 */
[----:B------:R-:W2:Y:S01]  /*bd90*/  MUFU.EX2 R175, R198 ;  /* 0x000000c600af7308 */ /* 0x000ea20000000800 */
[----:B-1----:R-:W-:-:S07]  /*bda0*/  FADD.FTZ R15, R173, R192 ;  /* 0x000000c0ad0f7221 */ /* 0x002fce0000010000 */
[----:B------:R-:W1:Y:S01]  /*bdb0*/  MUFU.EX2 R190, R199 ;  /* 0x000000c700be7308 */ /* 0x000e620000000800 */
[C---:B---3--:R-:W-:Y:S01]  /*bdc0*/  FADD.FTZ R22, R186.reuse, R15 ;  /* 0x0000000fba167221 */ /* 0x048fe20000010000 */
[----:B------:R-:W-:-:S03]  /*bdd0*/  F2FP.BF16.F32.PACK_AB R173, R186, R173 ;  /* 0x000000adbaad723e */ /* 0x000fc600000010ff */
[----:B--2---:R-:W-:-:S04]  /*bde0*/  FADD.FTZ R15, R175, R22 ;  /* 0x00000016af0f7221 */ /* 0x004fc80000010000 */
[C---:B-1----:R-:W-:Y:S01]  /*bdf0*/  FADD.FTZ R0, R190.reuse, R15 ;  /* 0x0000000fbe007221 */ /* 0x042fe20000010000 */
[----:B------:R-:W-:Y:S01]  /*be00*/  F2FP.BF16.F32.PACK_AB R175, R190, R175 ;  /* 0x000000afbeaf723e */ /* 0x000fe200000010ff */
[----:B------:R-:W-:Y:S06]  /*be10*/  @!P0 BRA `(.L_x_8589) ;  /* 0x0000000000048947 */ /* 0x000fec0003800000 */
[----:B------:R-:W-:Y:S01]  /*be20*/  BPT.TRAP 0x1 ;  /* 0x000000040000795c */ /* 0x000fe20000300000 */
.L_x_8589:
[----:B------:R1:W2:Y:S01]  /*be30*/  SYNCS.PHASECHK.TRANS64.TRYWAIT P1, [UR26+0x22850], R13 ;  /* 0x0228500dff0075a7 */ /* 0x0002a2000802015a */
[----:B------:R-:W-:Y:S05]  /*be40*/  @!P0 BRA `(.L_x_8590) ;  /* 0x0000000000048947 */ /* 0x000fea0003800000 */
[----:B------:R-:W-:Y:S01]  /*be50*/  BPT.TRAP 0x1 ;  /* 0x000000040000795c */ /* 0x000fe20000300000 */
.L_x_8590:
[----:B--2---:R-:W-:Y:S05]  /*be60*/  @P1 BRA `(.L_x_8591) ;  /* 0x0000000000081947 */ /* 0x004fea0003800000 */
[----:B------:R-:W2:Y:S02]  /*be70*/  SYNCS.PHASECHK.TRANS64.TRYWAIT P1, [UR26+0x22850], R13 ;  /* 0x0228500dff0075a7 */ /* 0x000ea4000802015a */
[----:B--2---:R-:W-:Y:S05]  /*be80*/  @!P1 BRA `(.L_x_8592) ;  /* 0x0000005800949947 */ /* 0x004fea0003800000 */
.L_x_8591:
        /* <DEDUP_REMOVED lines=46> */
[----:B--2---:R-:W-:Y:S05]  /*c170*/  @P1 BRA `(.L_x_8593) ;  /* 0xffffffd000401947 */ /* 0x004fea000383ffff */
.L_x_8576:
[----:B------:R-:W1:Y:S01]  /*c180*/  SHFL.BFLY PT, R7, R4, 0x2, 0x1f ;  /* 0x0c401f0004077f89 */ /* 0x000e6200000e0000 */
[----:B------:R-:W-:Y:S01]  /*c190*/  IMAD.MOV.U32 R11, RZ, RZ, RZ ;  /* 0x000000ffff0b7224 */ /* 0x000fe200078e00ff */
[----:B------:R-:W-:Y:S01]  /*c1a0*/  UIADD3 UR39, UR39, 0x1, URZ ;  /* 0x0000000127277890 */ /* 0x000fe2000fffe03f */
[----:B------:R-:W-:Y:S01]  /*c1b0*/  IMAD.U32 R22, RZ, RZ, UR10 ;  /* 0x0000000aff167e24 */ /* 0x000fe2000f8e00ff */
[----:B------:R-:W2:Y:S01]  /*c1c0*/  SHFL.BFLY PT, R9, R0, 0x2, 0x1f ;  /* 0x0c401f0000097f89 */ /* 0x000ea200000e0000 */
[----:B------:R-:W-:Y:S01]  /*c1d0*/  IMAD.MOV.U32 R20, RZ, RZ, -0x800000 ;  /* 0xff800000ff147424 */ /* 0x000fe200078e00ff */
[----:B------:R-:W-:Y:S01]  /*c1e0*/  UISETP.NE.AND UP0, UPT, UR39, 0x2, UPT ;  /* 0x000000022700788c */ /* 0x000fe2000bf05270 */
[----:B------:R3:W-:Y:S06]  /*c1f0*/  BAR.ARV R5, 0x100 ;  /* 0x000400050000751d */ /* 0x0007ec0000002000 */
[----:B------:R-:W-:-:S02]  /*c200*/  USEL UR4, URZ, 0x1, UP0 ;  /* 0x000000013f047887 */ /* 0x000fc40008000000 */
[----:B------:R-:W-:Y:S06]  /*c210*/  BAR.ARV 0x8, 0x120 ;  /* 0x0204800000007b1d */ /* 0x000fec0000002000 */
[----:B------:R-:W-:Y:S01]  /*c220*/  PLOP3.LUT P0, PT, PT, PT, PT, 0x8, 0x0 ;  /* 0x000000000000781c */ /* 0x000fe20003f0e170 */
[----:B------:R-:W-:Y:S01]  /*c230*/  UIADD3 UR37, UR37, 0x1, URZ ;  /* 0x0000000125257890 */ /* 0x000fe2000fffe03f */
[----:B-1----:R-:W-:Y:S01]  /*c240*/  FADD.FTZ R6, R7, R4 ;  /* 0x0000000407067221 */ /* 0x002fe20000010000 */
[----:B------:R-:W-:Y:S02]  /*c250*/  USEL UR39, UR39, URZ, UP0 ;  /* 0x0000003f27277287 */ /* 0x000fe40008000000 */
[----:B------:R-:W-:Y:S01]  /*c260*/  ULOP3.LUT UR38, UR38, UR4, URZ, 0x3c, !UPT ;  /* 0x0000000426267292 */ /* 0x000fe2000f8e3c3f */
[----:B--2---:R-:W-:Y:S01]  /*c270*/  FADD.FTZ R9, R9, R0 ;  /* 0x0000000009097221 */ /* 0x004fe20000010000 */
[----:B------:R-:W1:Y:S01]  /*c280*/  SHFL.BFLY PT, R7, R6, 0x1, 0x1f ;  /* 0x0c201f0006077f89 */ /* 0x000e6200000e0000 */
[----:B------:R-:W-:-:S03]  /*c290*/  IMAD.MOV.U32 R0, RZ, RZ, -0x800000 ;  /* 0xff800000ff007424 */ /* 0x000fc600078e00ff */
[----:B------:R-:W2:Y:S01]  /*c2a0*/  SHFL.BFLY PT, R8, R9, 0x1, 0x1f ;  /* 0x0c201f0009087f89 */ /* 0x000ea200000e0000 */
[----:B-1----:R-:W-:Y:S01]  /*c2b0*/  FADD.FTZ R152, R6, R7 ;  /* 0x0000000706987221 */ /* 0x002fe20000010000 */
[----:B------:R-:W-:Y:S02]  /*c2c0*/  IMAD.MOV.U32 R7, RZ, RZ, RZ ;  /* 0x000000ffff077224 */ /* 0x000fe400078e00ff */
[----:B--2---:R-:W-:Y:S02]  /*c2d0*/  FADD.FTZ R17, R9, R8 ;  /* 0x0000000809117221 */ /* 0x004fe40000010000 */
[----:B------:R-:W-:-:S03]  /*c2e0*/  FSETP.NE.FTZ.AND P1, PT, R152, RZ, PT ;  /* 0x000000ff9800720b */ /* 0x000fc60003f35000 */
[----:B------:R-:W-:-:S10]  /*c2f0*/  FSETP.NE.FTZ.AND P2, PT, R17, RZ, PT ;  /* 0x000000ff1100720b */ /* 0x000fd40003f55000 */
[----:B------:R-:W1:Y:S01]  /*c300*/  @P1 MUFU.RCP R11, R152 ;  /* 0x00000098000b1308 */ /* 0x000e620000001000 */
[----:B------:R-:W-:-:S07]  /*c310*/  @P1 FMUL.FTZ R22, R22, 0.69314718246459960938 ;  /* 0x3f31721816161820 */ /* 0x000fce0000410000 */
        /* <DEDUP_REMOVED lines=67> */
[----:B------:R-:W1:Y:S01]  /*c750*/  @P1 MUFU.LG2 R11, R152 ;  /* 0x00000098000b1308 */ /* 0x000e620000000c00 */
[----:B--2---:R-:W-:Y:S01]  /*c760*/  @P2 FMUL.FTZ R17, R17, 0.69314718246459960938 ;  /* 0x3f31721811112820 */ /* 0x004fe20000410000 */
[-C--:B------:R-:W-:Y:S01]  /*c770*/  FMUL.FTZ R160, R79, R7.reuse ;  /* 0x000000074fa07220 */ /* 0x080fe20000410000 */
[----:B------:R-:W-:Y:S01]  /*c780*/  @P2 FMUL.FTZ R28, R28, 0.69314718246459960938 ;  /* 0x3f3172181c1c2820 */ /* 0x000fe20000410000 */
        /* <DEDUP_REMOVED lines=66> */
.L_x_8523:
        /* <DEDUP_REMOVED lines=8> */
[C---:B------:R-:W-:Y:S01]  /*cc30*/  IADD3 R27, P0, R18.reuse, 0x40, RZ ;  /* 0x00000040121b7810 */ /* 0x040fe20007f1e0ff */
[----:B------:R-:W-:Y:S01]  /*cc40*/  BAR.SYNC.DEFER_BLOCKING 0x1, 0x100 ;  /* 0x0044000000007b1d */ /* 0x000fe20000010000 */
[----:B------:R-:W-:Y:S01]  /*cc50*/  IADD3 R31, P1, R18, 0x60, RZ ;  /* 0x00000060121f7810 */ /* 0x000fe20007f3e0ff */
[----:B------:R-:W-:Y:S01]  /*cc60*/  USHF.R.S32.HI UR5, URZ, 0x1f, UR43 ;  /* 0x0000001f3f057899 */ /* 0x000fe2000801142b */
[----:B------:R-:W-:Y:S02]  /*cc70*/  LOP3.LUT R26, R27, 0x380, RZ, 0xc0, !PT ;  /* 0x000003801b1a7812 */ /* 0x000fe400078ec0ff */
[----:B------:R-:W-:Y:S01]  /*cc80*/  LOP3.LUT R30, R31, 0x380, RZ, 0xc0, !PT ;  /* 0x000003801f1e7812 */ /* 0x000fe200078ec0ff */
[----:B------:R-:W-:Y:S01]  /*cc90*/  ULDC.64 UR6, c[0x0][0xb70] ;  /* 0x0002dc0000067ab9 */ /* 0x000fe20000000a00 */
[----:B------:R-:W-:Y:S01]  /*cca0*/  SHF.R.U64 R26, R26, 0x3, RZ ;  /* 0x000000031a1a7819 */ /* 0x000fe200000012ff */
[----:B------:R-:W-:Y:S01]  /*ccb0*/  UIMAD.WIDE.U32 UR8, UR43, UR6, URZ ;  /* 0x000000062b0872a5 */ /* 0x000fe2000f8e003f */
[----:B------:R-:W-:Y:S01]  /*ccc0*/  SHF.R.U64 R30, R30, 0x3, RZ ;  /* 0x000000031e1e7819 */ /* 0x000fe200000012ff */
[----:B------:R-:W-:Y:S01]  /*ccd0*/  UIMAD UR5, UR5, UR6, URZ ;  /* 0x00000006050572a4 */ /* 0x000fe2000f8e023f */
[----:B------:R-:W-:Y:S01]  /*cce0*/  LOP3.LUT R26, R26, R27, RZ, 0x3c, !PT ;  /* 0x0000001b1a1a7212 */ /* 0x000fe200078e3cff */
[--C-:B------:R-:W-:Y:S01]  /*ccf0*/  IMAD.X R27, RZ, RZ, R19.reuse, P0 ;  /* 0x000000ffff1b7224 */ /* 0x100fe200000e0613 */
[----:B------:R-:W-:Y:S01]  /*cd00*/  IADD3 R3, P0, R18, 0x8020, RZ ;  /* 0x0000802012037810 */ /* 0x000fe20007f1e0ff */
[----:B------:R-:W-:Y:S01]  /*cd10*/  ULDC UR6, c[0x0][0xa88] ;  /* 0x0002a20000067ab9 */ /* 0x000fe20000000800 */
[----:B------:R-:W-:Y:S01]  /*cd20*/  LOP3.LUT R30, R30, R31, RZ, 0x3c, !PT ;  /* 0x0000001f1e1e7212 */ /* 0x000fe200078e3cff */
[----:B------:R-:W-:Y:S01]  /*cd30*/  IMAD.X R31, RZ, RZ, R19, P1 ;  /* 0x000000ffff1f7224 */ /* 0x000fe200008e0613 */
[----:B------:R-:W-:Y:S01]  /*cd40*/  IADD3 R7, P1, R18, 0x8040, RZ ;  /* 0x0000804012077810 */ /* 0x000fe20007f3e0ff */
[----:B------:R-:W-:Y:S01]  /*cd50*/  UIMAD UR5, UR43, UR7, UR5 ;  /* 0x000000072b0572a4 */ /* 0x000fe2000f8e0205 */
[----:B------:R-:W-:-:S02]  /*cd60*/  LOP3.LUT R28, R3, 0x380, RZ, 0xc0, !PT ;  /* 0x00000380031c7812 */ /* 0x000fc400078ec0ff */
[----:B------:R-:W-:Y:S01]  /*cd70*/  IADD3 R11, P6, R18, 0x20, RZ ;  /* 0x00000020120b7810 */ /* 0x000fe20007fde0ff */
[----:B------:R-:W-:Y:S01]  /*cd80*/  UIADD3 UR5, UR9, UR5, URZ ;  /* 0x0000000509057290 */ /* 0x000fe2000fffe03f */
[----:B------:R-:W-:Y:S02]  /*cd90*/  LOP3.LUT R48, R7, 0x380, RZ, 0xc0, !PT ;  /* 0x0000038007307812 */ /* 0x000fe400078ec0ff */
[----:B------:R-:W-:Y:S02]  /*cda0*/  SHF.R.U64 R28, R28, 0x3, RZ ;  /* 0x000000031c1c7819 */ /* 0x000fe400000012ff */
[----:B------:R-:W-:Y:S02]  /*cdb0*/  LOP3.LUT R10, R11, 0x380, RZ, 0xc0, !PT ;  /* 0x000003800b0a7812 */ /* 0x000fe400078ec0ff */
[----:B------:R-:W-:Y:S02]  /*cdc0*/  IADD3 R35, P2, R18, 0x4000, RZ ;  /* 0x0000400012237810 */ /* 0x000fe40007f5e0ff */
[----:B------:R-:W-:-:S02]  /*cdd0*/  SHF.R.U64 R48, R48, 0x3, RZ ;  /* 0x0000000330307819 */ /* 0x000fc400000012ff */
[----:B------:R-:W-:Y:S02]  /*cde0*/  LOP3.LUT R28, R28, R3, RZ, 0x3c, !PT ;  /* 0x000000031c1c7212 */ /* 0x000fe400078e3cff */
[----:B------:R-:W-:Y:S02]  /*cdf0*/  LOP3.LUT R59, R18, 0x380, RZ, 0xc0, !PT ;  /* 0x00000380123b7812 */ /* 0x000fe400078ec0ff */
[----:B------:R-:W-:Y:S02]  /*ce00*/  SHF.R.S32.HI R3, RZ, 0x1f, R202 ;  /* 0x0000001fff037819 */ /* 0x000fe400000114ca */
[----:B------:R-:W-:Y:S02]  /*ce10*/  SHF.R.U64 R10, R10, 0x3, RZ ;  /* 0x000000030a0a7819 */ /* 0x000fe400000012ff */
[----:B------:R-:W-:Y:S02]  /*ce20*/  LOP3.LUT R34, R35, 0x380, RZ, 0xc0, !PT ;  /* 0x0000038023227812 */ /* 0x000fe400078ec0ff */
[----:B------:R-:W-:-:S02]  /*ce30*/  LOP3.LUT R48, R48, R7, RZ, 0x3c, !PT ;  /* 0x0000000730307212 */ /* 0x000fc400078e3cff */
[----:B------:R-:W-:Y:S02]  /*ce40*/  SHF.R.U64 R59, R59, 0x3, RZ ;  /* 0x000000033b3b7819 */ /* 0x000fe400000012ff */
[----:B------:R-:W-:Y:S02]  /*ce50*/  LEA.HI R7, R3, R202, RZ, 0x7 ;  /* 0x000000ca03077211 */ /* 0x000fe400078f38ff */
[----:B------:R-:W-:Y:S01]  /*ce60*/  LOP3.LUT R10, R10, R11, RZ, 0x3c, !PT ;  /* 0x0000000b0a0a7212 */ /* 0x000fe200078e3cff */
[----:B------:R-:W-:Y:S01]  /*ce70*/  IMAD.X R11, RZ, RZ, R19, P6 ;  /* 0x000000ffff0b7224 */ /* 0x000fe200030e0613 */
[----:B------:R-:W-:Y:S02]  /*ce80*/  IADD3 R39, P3, R18, 0x4020, RZ ;  /* 0x0000402012277810 */ /* 0x000fe40007f7e0ff */
[----:B------:R-:W-:Y:S02]  /*ce90*/  SHF.R.U64 R34, R34, 0x3, RZ ;  /* 0x0000000322227819 */ /* 0x000fe400000012ff */
[----:B------:R-:W-:-:S02]  /*cea0*/  IADD3 R41, P4, R18, 0x4040, RZ ;  /* 0x0000404012297810 */ /* 0x000fc40007f9e0ff */
[C---:B------:R-:W-:Y:S02]  /*ceb0*/  IADD3 R43, P5, R18.reuse, 0x4060, RZ ;  /* 0x00004060122b7810 */ /* 0x040fe40007fbe0ff */
[----:B------:R-:W-:Y:S02]  /*cec0*/  IADD3 R47, P6, R18, 0x8000, RZ ;  /* 0x00008000122f7810 */ /* 0x000fe40007fde0ff */
[----:B------:R-:W-:Y:S01]  /*ced0*/  LOP3.LUT R58, R59, R18, RZ, 0x3c, !PT ;  /* 0x000000123b3a7212 */ /* 0x000fe200078e3cff */
[--C-:B------:R-:W-:Y:S01]  /*cee0*/  IMAD.MOV.U32 R59, RZ, RZ, R19.reuse ;  /* 0x000000ffff3b7224 */ /* 0x100fe200078e0013 */
[----:B------:R-:W-:Y:S02]  /*cef0*/  LOP3.LUT R7, R7, 0xffffff80, RZ, 0xc0, !PT ;  /* 0xffffff8007077812 */ /* 0x000fe400078ec0ff */
[----:B------:R-:W-:Y:S02]  /*cf00*/  LOP3.LUT R38, R39, 0x380, RZ, 0xc0, !PT ;  /* 0x0000038027267812 */ /* 0x000fe400078ec0ff */
[----:B------:R-:W-:Y:S01]  /*cf10*/  LOP3.LUT R34, R34, R35, RZ, 0x3c, !PT ;  /* 0x0000002322227212 */ /* 0x000fe200078e3cff */
[----:B------:R-:W-:Y:S01]  /*cf20*/  IMAD.X R35, RZ, RZ, R19, P2 ;  /* 0x000000ffff237224 */ /* 0x000fe200010e0613 */
[----:B------:R-:W-:Y:S01]  /*cf30*/  LOP3.LUT R40, R41, 0x380, RZ, 0xc0, !PT ;  /* 0x0000038029287812 */ /* 0x000fe200078ec0ff */
[----:B------:R-:W-:Y:S01]  /*cf40*/  IMAD.IADD R22, R202, 0x1, -R7 ;  /* 0x00000001ca167824 */ /* 0x000fe200078e0a07 */
[----:B------:R-:W-:-:S02]  /*cf50*/  LOP3.LUT R42, R43, 0x380, RZ, 0xc0, !PT ;  /* 0x000003802b2a7812 */ /* 0x000fc400078ec0ff */
[----:B------:R-:W-:Y:S02]  /*cf60*/  LOP3.LUT R46, R47, 0x380, RZ, 0xc0, !PT ;  /* 0x000003802f2e7812 */ /* 0x000fe400078ec0ff */
[----:B------:R-:W-:Y:S02]  /*cf70*/  SHF.R.U64 R38, R38, 0x3, RZ ;  /* 0x0000000326267819 */ /* 0x000fe400000012ff */
[----:B------:R-:W-:Y:S02]  /*cf80*/  SHF.R.U64 R40, R40, 0x3, RZ ;  /* 0x0000000328287819 */ /* 0x000fe400000012ff */
[----:B------:R-:W-:Y:S02]  /*cf90*/  MOV R59, R58 ;  /* 0x0000003a003b7202 */ /* 0x000fe40000000f00 */
[----:B------:R-:W-:Y:S02]  /*cfa0*/  F2FP.BF16.F32.PACK_AB R4, R25, R4 ;  /* 0x000000041904723e */ /* 0x000fe400000010ff */
[----:B------:R-:W-:-:S02]  /*cfb0*/  F2FP.BF16.F32.PACK_AB R5, R172, R5 ;  /* 0x00000005ac05723e */ /* 0x000fc400000010ff */
[----:B------:R-:W-:Y:S01]  /*cfc0*/  F2FP.BF16.F32.PACK_AB R6, R29, R6 ;  /* 0x000000061d06723e */ /* 0x000fe200000010ff */
[--C-:B------:R-:W-:Y:S01]  /*cfd0*/  IMAD.X R29, RZ, RZ, R19.reuse, P0 ;  /* 0x000000ffff1d7224 */ /* 0x100fe200000e0613 */
[----:B------:R-:W-:Y:S01]  /*cfe0*/  F2FP.BF16.F32.PACK_AB R7, R170, R49 ;  /* 0x00000031aa07723e */ /* 0x000fe200000010ff */
[--C-:B------:R-:W-:Y:S01]  /*cff0*/  IMAD.X R49, RZ, RZ, R19.reuse, P1 ;  /* 0x000000ffff317224 */ /* 0x100fe200008e0613 */
[----:B------:R-:W-:Y:S02]  /*d000*/  SHF.R.U64 R42, R42, 0x3, RZ ;  /* 0x000000032a2a7819 */ /* 0x000fe400000012ff */
[----:B------:R-:W-:Y:S01]  /*d010*/  SHF.R.U64 R46, R46, 0x3, RZ ;  /* 0x000000032e2e7819 */ /* 0x000fe200000012ff */
[----:B------:R1:W-:Y:S01]  /*d020*/  STSM.16.M88.4 [R59], R4 ;  /* 0x000000043b007844 */ /* 0x0003e20000000200 */
[----:B------:R-:W-:Y:S01]  /*d030*/  MOV R34, R34 ;  /* 0x0000002200227202 */ /* 0x000fe20000000f00 */
[----:B------:R-:W-:Y:S01]  /*d040*/  VIADD R35, R201, UR42 ;  /* 0x0000002ac9237c36 */ /* 0x000fe20008000000 */
[----:B------:R-:W-:Y:S01]  /*d050*/  LOP3.LUT R38, R38, R39, RZ, 0x3c, !PT ;  /* 0x0000002726267212 */ /* 0x000fe200078e3cff */
[--C-:B------:R-:W-:Y:S01]  /*d060*/  IMAD.X R39, RZ, RZ, R19.reuse, P3 ;  /* 0x000000ffff277224 */ /* 0x100fe200018e0613 */
[----:B------:R-:W-:Y:S01]  /*d070*/  LOP3.LUT R40, R40, R41, RZ, 0x3c, !PT ;  /* 0x0000002928287212 */ /* 0x000fe200078e3cff */
[----:B------:R-:W-:Y:S01]  /*d080*/  IMAD.X R41, RZ, RZ, R19, P4 ;  /* 0x000000ffff297224 */ /* 0x000fe200020e0613 */
[----:B------:R-:W-:-:S02]  /*d090*/  IADD3 R51, P2, R18, 0x8060, RZ ;  /* 0x0000806012337810 */ /* 0x000fc40007f5e0ff */
[----:B------:R-:W-:Y:S01]  /*d0a0*/  LOP3.LUT R42, R42, R43, RZ, 0x3c, !PT ;  /* 0x0000002b2a2a7212 */ /* 0x000fe200078e3cff */
[--C-:B------:R-:W-:Y:S01]  /*d0b0*/  IMAD.X R43, RZ, RZ, R19.reuse, P5 ;  /* 0x000000ffff2b7224 */ /* 0x100fe200028e0613 */
[----:B------:R-:W-:Y:S01]  /*d0c0*/  LOP3.LUT R46, R46, R47, RZ, 0x3c, !PT ;  /* 0x0000002f2e2e7212 */ /* 0x000fe200078e3cff */
[----:B------:R-:W-:Y:S01]  /*d0d0*/  IMAD.X R47, RZ, RZ, R19, P6 ;  /* 0x000000ffff2f7224 */ /* 0x000fe200030e0613 */
[C---:B------:R-:W-:Y:S02]  /*d0e0*/  IADD3 R53, P3, R18.reuse, 0xc000, RZ ;  /* 0x0000c00012357810 */ /* 0x040fe40007f7e0ff */
[C---:B------:R-:W-:Y:S01]  /*d0f0*/  IADD3 R55, P4, R18.reuse, 0xc020, RZ ;  /* 0x0000c02012377810 */ /* 0x040fe20007f9e0ff */
[----:B-1----:R-:W-:Y:S01]  /*d100*/  VIADD R4, R35, 0x8 ;  /* 0x0000000823047836 */ /* 0x002fe20000000000 */
[C---:B------:R-:W-:Y:S02]  /*d110*/  IADD3 R57, P5, R18.reuse, 0xc040, RZ ;  /* 0x0000c04012397810 */ /* 0x040fe40007fbe0ff */
[----:B------:R-:W-:-:S02]  /*d120*/  IADD3 R17, P6, R18, 0xc060, RZ ;  /* 0x0000c06012117810 */ /* 0x000fc40007fde0ff */
[----:B------:R-:W-:Y:S02]  /*d130*/  LOP3.LUT P0, RZ, R22, 0x3, RZ, 0xc0, !PT ;  /* 0x0000000316ff7812 */ /* 0x000fe4000780c0ff */
[----:B------:R-:W-:Y:S01]  /*d140*/  LOP3.LUT R50, R51, 0x380, RZ, 0xc0, !PT ;  /* 0x0000038033327812 */ /* 0x000fe200078ec0ff */
[----:B------:R-:W-:Y:S01]  /*d150*/  IMAD.X R59, RZ, RZ, R19, P6 ;  /* 0x000000ffff3b7224 */ /* 0x000fe200030e0613 */
[----:B------:R-:W-:Y:S02]  /*d160*/  LOP3.LUT R52, R53, 0x380, RZ, 0xc0, !PT ;  /* 0x0000038035347812 */ /* 0x000fe400078ec0ff */
[----:B------:R-:W-:Y:S02]  /*d170*/  LOP3.LUT R54, R55, 0x380, RZ, 0xc0, !PT ;  /* 0x0000038037367812 */ /* 0x000fe400078ec0ff */
[----:B------:R-:W-:Y:S02]  /*d180*/  LOP3.LUT R56, R57, 0x380, RZ, 0xc0, !PT ;  /* 0x0000038039387812 */ /* 0x000fe400078ec0ff */
[----:B------:R-:W-:-:S02]  /*d190*/  LOP3.LUT R58, R17, 0x380, RZ, 0xc0, !PT ;  /* 0x00000380113a7812 */ /* 0x000fc400078ec0ff */
[----:B------:R-:W-:Y:S02]  /*d1a0*/  ISETP.GE.OR P1, PT, R4, UR6, P0 ;  /* 0x0000000604007c0c */ /* 0x000fe40008726670 */
[----:B------:R-:W-:Y:S02]  /*d1b0*/  SHF.R.U64 R50, R50, 0x3, RZ ;  /* 0x0000000332327819 */ /* 0x000fe400000012ff */
[----:B------:R-:W-:Y:S02]  /*d1c0*/  MOV R94, R10 ;  /* 0x0000000a005e7202 */ /* 0x000fe40000000f00 */
[----:B------:R-:W-:Y:S02]  /*d1d0*/  F2FP.BF16.F32.PACK_AB R4, R33, R32 ;  /* 0x000000202104723e */ /* 0x000fe400000010ff */
[----:B------:R-:W-:Y:S02]  /*d1e0*/  F2FP.BF16.F32.PACK_AB R5, R171, R158 ;  /* 0x0000009eab05723e */ /* 0x000fe400000010ff */
[----:B------:R-:W-:-:S02]  /*d1f0*/  F2FP.BF16.F32.PACK_AB R6, R37, R36 ;  /* 0x000000242506723e */ /* 0x000fc400000010ff */
[----:B------:R-:W-:Y:S02]  /*d200*/  F2FP.BF16.F32.PACK_AB R7, R168, R157 ;  /* 0x0000009da807723e */ /* 0x000fe400000010ff */
[----:B------:R-:W-:Y:S02]  /*d210*/  F2FP.BF16.F32.PACK_AB R8, R8, R9 ;  /* 0x000000090808723e */ /* 0x000fe400000010ff */
[----:B------:R-:W-:Y:S01]  /*d220*/  SHF.R.U64 R52, R52, 0x3, RZ ;  /* 0x0000000334347819 */ /* 0x000fe200000012ff */
[----:B------:R1:W-:Y:S01]  /*d230*/  STSM.16.M88.4 [R94], R4 ;  /* 0x000000045e007844 */ /* 0x0003e20000000200 */
[----:B------:R-:W-:Y:S02]  /*d240*/  MOV R87, R26 ;  /* 0x0000001a00577202 */ /* 0x000fe40000000f00 */
[----:B------:R-:W-:Y:S02]  /*d250*/  MOV R22, R30 ;  /* 0x0000001e00167202 */ /* 0x000fe40000000f00 */
[----:B------:R-:W-:Y:S01]  /*d260*/  F2FP.BF16.F32.PACK_AB R9, R169, R156 ;  /* 0x0000009ca909723e */ /* 0x000fe200000010ff */
[----:B------:R-:W1:Y:S01]  /*d270*/  LDC.64 R30, c[0x0][0xb78] ;  /* 0x0002de00ff1e7b82 */ /* 0x000e620000000a00 */
[----:B------:R-:W-:-:S02]  /*d280*/  F2FP.BF16.F32.PACK_AB R10, R45, R44 ;  /* 0x0000002c2d0a723e */ /* 0x000fc400000010ff */
[----:B------:R-:W-:Y:S02]  /*d290*/  F2FP.BF16.F32.PACK_AB R11, R166, R155 ;  /* 0x0000009ba60b723e */ /* 0x000fe400000010ff */
[----:B------:R-:W-:Y:S02]  /*d2a0*/  F2FP.BF16.F32.PACK_AB R12, R12, R13 ;  /* 0x0000000d0c0c723e */ /* 0x000fe400000010ff */
[----:B------:R-:W-:Y:S01]  /*d2b0*/  F2FP.BF16.F32.PACK_AB R14, R14, R15 ;  /* 0x0000000f0e0e723e */ /* 0x000fe200000010ff */
[----:B------:R-:W-:Y:S01]  /*d2c0*/  STSM.16.M88.4 [R87], R8 ;  /* 0x0000000857007844 */ /* 0x000fe20000000200 */
[----:B------:R-:W-:Y:S02]  /*d2d0*/  SHF.R.U64 R54, R54, 0x3, RZ ;  /* 0x0000000336367819 */ /* 0x000fe400000012ff */
[----:B------:R-:W-:Y:S02]  /*d2e0*/  F2FP.BF16.F32.PACK_AB R13, R167, R154 ;  /* 0x0000009aa70d723e */ /* 0x000fe400000010ff */
[----:B------:R-:W-:-:S02]  /*d2f0*/  F2FP.BF16.F32.PACK_AB R15, R164, R153 ;  /* 0x00000099a40f723e */ /* 0x000fc400000010ff */
[----:B------:R-:W-:Y:S02]  /*d300*/  F2FP.BF16.F32.PACK_AB R64, R65, R64 ;  /* 0x000000404140723e */ /* 0x000fe400000010ff */
[----:B------:R-:W-:Y:S01]  /*d310*/  SHF.R.U64 R56, R56, 0x3, RZ ;  /* 0x0000000338387819 */ /* 0x000fe200000012ff */
[----:B------:R-:W-:Y:S01]  /*d320*/  STSM.16.M88.4 [R22], R12 ;  /* 0x0000000c16007844 */ /* 0x000fe20000000200 */
[----:B------:R-:W-:Y:S02]  /*d330*/  SHF.R.U64 R58, R58, 0x3, RZ ;  /* 0x000000033a3a7819 */ /* 0x000fe400000012ff */
[----:B------:R-:W-:Y:S02]  /*d340*/  F2FP.BF16.F32.PACK_AB R24, R24, R21 ;  /* 0x000000151818723e */ /* 0x000fe400000010ff */
[----:B------:R-:W-:Y:S02]  /*d350*/  F2FP.BF16.F32.PACK_AB R25, R165, R152 ;  /* 0x00000098a519723e */ /* 0x000fe400000010ff */
[----:B------:R-:W-:-:S02]  /*d360*/  F2FP.BF16.F32.PACK_AB R26, R61, R60 ;  /* 0x0000003c3d1a723e */ /* 0x000fc400000010ff */
[----:B------:R-:W-:Y:S02]  /*d370*/  F2FP.BF16.F32.PACK_AB R27, R163, R62 ;  /* 0x0000003ea31b723e */ /* 0x000fe400000010ff */
[----:B------:R-:W-:Y:S02]  /*d380*/  F2FP.BF16.F32.PACK_AB R65, R161, R66 ;  /* 0x00000042a141723e */ /* 0x000fe400000010ff */
[----:B------:R-:W-:Y:S01]  /*d390*/  F2FP.BF16.F32.PACK_AB R72, R73, R72 ;  /* 0x000000484948723e */ /* 0x000fe200000010ff */
[----:B------:R-:W-:Y:S01]  /*d3a0*/  STSM.16.M88.4 [R34], R24 ;  /* 0x0000001822007844 */ /* 0x000fe20000000200 */
[----:B------:R-:W-:Y:S01]  /*d3b0*/  LOP3.LUT R50, R50, R51, RZ, 0x3c, !PT ;  /* 0x0000003332327212 */ /* 0x000fe200078e3cff */
[----:B------:R-:W-:Y:S01]  /*d3c0*/  IMAD.X R51, RZ, RZ, R19, P2 ;  /* 0x000000ffff337224 */ /* 0x000fe200010e0613 */
[----:B------:R-:W-:Y:S02]  /*d3d0*/  MOV R38, R38 ;  /* 0x0000002600267202 */ /* 0x000fe40000000f00 */
        /* <DEDUP_REMOVED lines=23> */
[----:B------:R-:W-:Y:S02]  /*d550*/  LOP3.LUT R58, R58, R17, RZ, 0x3c, !PT ;  /* 0x000000113a3a7212 */ /* 0x000fe400078e3cff */
[----:B------:R-:W-:-:S02]  /*d560*/  MOV R46, R46 ;  /* 0x0000002e002e7202 */ /* 0x000fc40000000f00 */
[----:B------:R-:W-:Y:S02]  /*d570*/  F2FP.BF16.F32.PACK_AB R90, R93, R92 ;  /* 0x0000005c5d5a723e */ /* 0x000fe400000010ff */
[----:B------:R-:W-:Y:S02]  /*d580*/  F2FP.BF16.F32.PACK_AB R91, R78, R91 ;  /* 0x0000005b4e5b723e */ /* 0x000fe400000010ff */
[----:B------:R-:W-:Y:S02]  /*d590*/  F2FP.BF16.F32.PACK_AB R97, R63, R98 ;  /* 0x000000623f61723e */ /* 0x000fe400000010ff */
[----:B------:R-:W-:Y:S01]  /*d5a0*/  F2FP.BF16.F32.PACK_AB R104, R105, R104 ;  /* 0x000000686968723e */ /* 0x000fe200000010ff */
[----:B------:R-:W-:Y:S01]  /*d5b0*/  STSM.16.M88.4 [R46], R88 ;  /* 0x000000582e007844 */ /* 0x000fe20000000200 */
[----:B------:R-:W-:Y:S01]  /*d5c0*/  MOV R17, R28 ;  /* 0x0000001c00117202 */ /* 0x000fe20000000f00 */
[----:B------:R-:W-:Y:S01]  /*d5d0*/  IMAD.U32 R29, RZ, RZ, UR9 ;  /* 0x00000009ff1d7e24 */ /* 0x000fe2000f8e00ff */
[----:B------:R-:W-:Y:S01]  /*d5e0*/  F2FP.BF16.F32.PACK_AB R98, R101, R100 ;  /* 0x000000646562723e */ /* 0x000fe200000010ff */
[----:B------:R-:W-:Y:S01]  /*d5f0*/  IMAD.U32 R29, RZ, RZ, UR5 ;  /* 0x00000005ff1d7e24 */ /* 0x000fe2000f8e00ff */
[----:B------:R-:W-:Y:S01]  /*d600*/  F2FP.BF16.F32.PACK_AB R99, R70, R99 ;  /* 0x000000634663723e */ /* 0x000fe200000010ff */
[----:B------:R-:W-:Y:S01]  /*d610*/  USHF.R.S32.HI UR5, URZ, 0x1f, UR44 ;  /* 0x0000001f3f057899 */ /* 0x000fe2000801142c */
[----:B------:R-:W-:Y:S01]  /*d620*/  F2FP.BF16.F32.PACK_AB R105, R107, R106 ;  /* 0x0000006a6b69723e */ /* 0x000fe200000010ff */
[----:B------:R-:W-:Y:S01]  /*d630*/  IMAD.U32 R28, RZ, RZ, UR8 ;  /* 0x00000008ff1c7e24 */ /* 0x000fe2000f8e00ff */
[----:B------:R-:W-:Y:S01]  /*d640*/  F2FP.BF16.F32.PACK_AB R112, R113, R112 ;  /* 0x000000707170723e */ /* 0x000fe200000010ff */
[----:B------:R-:W-:Y:S01]  /*d650*/  STSM.16.M88.4 [R17], R96 ;  /* 0x0000006011007844 */ /* 0x000fe20000000200 */
[----:B------:R-:W-:Y:S01]  /*d660*/  MOV R48, R48 ;  /* 0x0000003000307202 */ /* 0x000fe20000000f00 */
[C---:B-1----:R-:W-:Y:S01]  /*d670*/  IMAD R4, R30.reuse, UR5, RZ ;  /* 0x000000051e047c24 */ /* 0x042fe2000f8e02ff */
[----:B------:R-:W-:Y:S01]  /*d680*/  F2FP.BF16.F32.PACK_AB R106, R109, R108 ;  /* 0x0000006c6d6a723e */ /* 0x000fe200000010ff */
[----:B------:R-:W-:Y:S01]  /*d690*/  IMAD.WIDE.U32 R28, R30, UR44, R28 ;  /* 0x0000002c1e1c7c25 */ /* 0x000fe2000f8e001c */
[----:B------:R-:W-:-:S02]  /*d6a0*/  F2FP.BF16.F32.PACK_AB R107, R111, R110 ;  /* 0x0000006e6f6b723e */ /* 0x000fc400000010ff */
[----:B------:R-:W-:Y:S01]  /*d6b0*/  F2FP.BF16.F32.PACK_AB R113, R115, R114 ;  /* 0x000000727371723e */ /* 0x000fe200000010ff */
[----:B------:R-:W-:Y:S01]  /*d6c0*/  IMAD R4, R31, UR44, R4 ;  /* 0x0000002c1f047c24 */ /* 0x000fe2000f8e0204 */
        /* <DEDUP_REMOVED lines=28> */
[----:B------:R-:W-:-:S02]  /*d890*/  LEA.HI R3, R3, R202, RZ, 0x5 ;  /* 0x000000ca03037211 */ /* 0x000fc400078f28ff */
[----:B------:R-:W-:Y:S01]  /*d8a0*/  SHF.R.S32.HI R5, RZ, 0x1f, R35 ;  /* 0x0000001fff057819 */ /* 0x000fe20000011423 */
[----:B------:R-:W-:Y:S01]  /*d8b0*/  STSM.16.M88.4 [R58], R144 ;  /* 0x000000903a007844 */ /* 0x000fe20000000200 */
[----:B------:R-:W-:Y:S02]  /*d8c0*/  SHF.R.S32.HI R3, RZ, 0x5, R3 ;  /* 0x00000005ff037819 */ /* 0x000fe40000011403 */
[C---:B------:R-:W-:Y:S01]  /*d8d0*/  IADD3 R6, P2, R35.reuse, R28, RZ ;  /* 0x0000001c23067210 */ /* 0x040fe20007f5e0ff */
[----:B------:R-:W-:Y:S01]  /*d8e0*/  @!PT LDS RZ, [RZ] ;  /* 0x00000000fffff984 */ /* 0x000fe20000000800 */
[----:B------:R-:W-:Y:S01]  /*d8f0*/  @!PT LDS RZ, [RZ] ;  /* 0x00000000fffff984 */ /* 0x000fe20000000800 */
[----:B------:R-:W-:Y:S01]  /*d900*/  @!PT LDS RZ, [RZ] ;  /* 0x00000000fffff984 */ /* 0x000fe20000000800 */
[----:B------:R-:W-:Y:S01]  /*d910*/  @!PT LDS RZ, [RZ] ;  /* 0x00000000fffff984 */ /* 0x000fe20000000800 */
[----:B------:R1:W-:Y:S06]  /*d920*/  MEMBAR.ALL.CTA ;  /* 0x0000000000007992 */ /* 0x0003ec0000008000 */
[----:B-1----:R-:W1:Y:S02]  /*d930*/  FENCE.VIEW.ASYNC.S ;  /* 0x00000000000073c6 */ /* 0x002e640000000000 */
[----:B-1----:R-:W-:Y:S06]  /*d940*/  BAR.ARV 0x1, 0x120 ;  /* 0x0044800000007b1d */ /* 0x002fec0000002000 */
[----:B------:R-:W-:Y:S01]  /*d950*/  ISETP.GE.OR P0, PT, R35, UR6, P0 ;  /* 0x0000000623007c0c */ /* 0x000fe20008706670 */
[----:B------:R-:W-:Y:S01]  /*d960*/  ULDC.64 UR6, c[0x0][0xb40] ;  /* 0x0002d00000067ab9 */ /* 0x000fe20000000a00 */
[----:B------:R-:W1:Y:S01]  /*d970*/  SHFL.IDX PT, R3, R3, RZ, 0x1f ;  /* 0x00001fff03037589 */ /* 0x000e6200000e0000 */
[----:B------:R-:W-:-:S02]  /*d980*/  IADD3.X R5, R5, R29, R4, P2, !PT ;  /* 0x0000001d05057210 */ /* 0x000fc400017fe404 */
[----:B------:R-:W-:-:S04]  /*d990*/  LEA R4, P2, R6, UR6, 0x2 ;  /* 0x0000000606047c11 */ /* 0x000fc8000f8410ff */
        /* <DEDUP_REMOVED lines=35> */
.L_x_8597:
[----:B------:R-:W-:Y:S05]  /*dbd0*/  BSYNC B0 ;  /* 0x0000000000007941 */ /* 0x000fea0003800000 */
.L_x_8596:
[----:B------:R-:W-:Y:S05]  /*dbe0*/  BRA `(.L_x_8595) ;  /* 0x0000000800907947 */ /* 0x000fea0003800000 */
.L_x_8594:
[----:B------:R-:W1:Y:S01]  /*dbf0*/  LDC.64 R12, c[0x0][0xae0] ;  /* 0x0002b800ff0c7b82 */ /* 0x000e620000000a00 */
[----:B------:R-:W-:Y:S01]  /*dc00*/  SHF.R.S32.HI R3, RZ, 0x1f, R202 ;  /* 0x0000001fff037819 */ /* 0x000fe200000114ca */
[----:B------:R-:W-:Y:S01]  /*dc10*/  USHF.R.S32.HI UR5, URZ, 0x1f, UR43 ;  /* 0x0000001f3f057899 */ /* 0x000fe2000801142b */
[----:B------:R-:W-:Y:S01]  /*dc20*/  ISETP.GT.AND P0, PT, R202, 0x7f, PT ;  /* 0x0000007fca00780c */ /* 0x000fe20003f04270 */
[----:B------:R-:W-:Y:S01]  /*dc30*/  USHF.R.S32.HI UR6, URZ, 0x1f, UR44 ;  /* 0x0000001f3f067899 */ /* 0x000fe2000801142c */
[----:B------:R-:W-:Y:S01]  /*dc40*/  LEA.HI R17, R3, R202, RZ, 0x3 ;  /* 0x000000ca03117211 */ /* 0x000fe200078f18ff */
[----:B------:R-:W-:Y:S02]  /*dc50*/  BSSY B0, `(.L_x_8598) ;  /* 0x000001e000007945 */ /* 0x000fe40003800000 */
[----:B------:R-:W2:Y:S01]  /*dc60*/  LDC R11, c[0x0][0xdac] ;  /* 0x00036b00ff0b7b82 */ /* 0x000ea20000000800 */
[----:B------:R-:W-:-:S05]  /*dc70*/  LOP3.LUT R3, R17, 0x1ffffff8, RZ, 0xc0, !PT ;  /* 0x1ffffff811037812 */ /* 0x000fca00078ec0ff */
[----:B------:R-:W-:Y:S02]  /*dc80*/  IMAD.IADD R3, R202, 0x1, -R3 ;  /* 0x00000001ca037824 */ /* 0x000fe400078e0a03 */
[----:B------:R-:W3:Y:S02]  /*dc90*/  LDC.64 R14, c[0x0][0xae8] ;  /* 0x0002ba00ff0e7b82 */ /* 0x000ee40000000a00 */
[----:B------:R-:W-:-:S05]  /*dca0*/  IMAD.SHL.U32 R8, R3, 0x8, RZ ;  /* 0x0000000803087824 */ /* 0x000fca00078e00ff */
[----:B------:R-:W-:Y:S01]  /*dcb0*/  SHF.R.S32.HI R9, RZ, 0x1f, R8 ;  /* 0x0000001fff097819 */ /* 0x000fe20000011408 */
[----:B-1----:R-:W-:Y:S01]  /*dcc0*/  IMAD R10, R12, UR5, RZ ;  /* 0x000000050c0a7c24 */ /* 0x002fe2000f8e02ff */
[----:B------:R-:W-:Y:S06]  /*dcd0*/  @P0 BRA `(.L_x_8599) ;  /* 0x0000000000540947 */ /* 0x000fec0003800000 */
[----:B------:R-:W1:Y:S01]  /*dce0*/  S2R R0, SR_TID.X ;  /* 0x0000000000007919 */ /* 0x000e620000002100 */
[----:B------:R-:W-:Y:S01]  /*dcf0*/  ULDC UR7, c[0x0][0xa88] ;  /* 0x0002a20000077ab9 */ /* 0x000fe20000000800 */
[----:B-1----:R-:W-:-:S04]  /*dd00*/  IADD3 R4, R200, -0x80, R0 ;  /* 0xffffff80c8047810 */ /* 0x002fc80007ffe000 */
[----:B------:R-:W-:-:S13]  /*dd10*/  ISETP.GE.AND P0, PT, R4, UR7, PT ;  /* 0x0000000704007c0c */ /* 0x000fda000bf06270 */
[----:B------:R-:W-:Y:S05]  /*dd20*/  @P0 BRA `(.L_x_8599) ;  /* 0x0000000000400947 */ /* 0x000fea0003800000 */
[----:B------:R-:W1:Y:S01]  /*dd30*/  LDC.64 R6, c[0x0][0xb70] ;  /* 0x0002dc00ff067b82 */ /* 0x000e620000000a00 */
[----:B------:R-:W-:Y:S01]  /*dd40*/  SHF.R.S32.HI R5, RZ, 0x1f, R4 ;  /* 0x0000001fff057819 */ /* 0x000fe20000011404 */
[----:B------:R-:W-:-:S06]  /*dd50*/  ULDC.64 UR8, c[0x0][0xb40] ;  /* 0x0002d00000087ab9 */ /* 0x000fcc0000000a00 */
[----:B------:R-:W4:Y:S01]  /*dd60*/  LDC.64 R20, c[0x0][0xb78] ;  /* 0x0002de00ff147b82 */ /* 0x000f220000000a00 */
[C---:B-1----:R-:W-:Y:S02]  /*dd70*/  IMAD R0, R6.reuse, UR5, RZ ;  /* 0x0000000506007c24 */ /* 0x042fe4000f8e02ff */
[----:B------:R-:W-:-:S04]  /*dd80*/  IMAD.WIDE.U32 R4, R6, UR43, R4 ;  /* 0x0000002b06047c25 */ /* 0x000fc8000f8e0004 */
[----:B------:R-:W-:Y:S02]  /*dd90*/  IMAD R3, R7, UR43, R0 ;  /* 0x0000002b07037c24 */ /* 0x000fe4000f8e0200 */
[C---:B----4-:R-:W-:Y:S02]  /*dda0*/  IMAD R0, R20.reuse, UR6, RZ ;  /* 0x0000000614007c24 */ /* 0x050fe4000f8e02ff */
        /* <DEDUP_REMOVED lines=8> */
.L_x_8599:
[----:B------:R-:W-:Y:S05]  /*de30*/  BSYNC B0 ;  /* 0x0000000000007941 */ /* 0x000fea0003800000 */
.L_x_8598:
[----:B------:R-:W-:Y:S01]  /*de40*/  ULDC UR5, c[0x0][0xa88] ;  /* 0x0002a20000057ab9 */ /* 0x000fe20000000800 */
[----:B------:R-:W-:Y:S01]  /*de50*/  SHF.R.S32.HI R4, RZ, 0x3, R17 ;  /* 0x00000003ff047819 */ /* 0x000fe20000011411 */
[----:B------:R-:W-:Y:S01]  /*de60*/  UIADD3 UR42, -UR42, UR5, URZ ;  /* 0x000000052a2a7290 */ /* 0x000fe2000fffe13f */
[----:B-1----:R-:W-:Y:S01]  /*de70*/  IMAD R3, R13, UR43, R10 ;  /* 0x0000002b0d037c24 */ /* 0x002fe2000f8e020a */
[----:B------:R-:W-:Y:S01]  /*de80*/  ULOP3.LUT UR41, URZ, UR41, URZ, 0x33, !UPT ;  /* 0x000000293f297292 */ /* 0x000fe2000f8e333f */
[----:B------:R-:W-:Y:S01]  /*de90*/  IMAD.WIDE.U32 R6, R12, UR43, R8 ;  /* 0x0000002b0c067c25 */ /* 0x000fe2000f8e0008 */
[----:B------:R-:W-:Y:S02]  /*dea0*/  BSSY B0, `(.L_x_8600) ;  /* 0x0000026000007945 */ /* 0x000fe40003800000 */
[C---:B------:R-:W-:Y:S01]  /*deb0*/  ISETP.GE.AND P2, PT, R4.reuse, UR42, PT ;  /* 0x0000002a04007c0c */ /* 0x040fe2000bf46270 */
[C---:B------:R-:W-:Y:S02]  /*dec0*/  VIADD R0, R4.reuse, 0x20 ;  /* 0x0000002004007836 */ /* 0x040fe40000000000 */
[----:B------:R-:W-:-:S02]  /*ded0*/  VIADD R5, R4, 0x40 ;  /* 0x0000004004057836 */ /* 0x000fc40000000000 */
[----:B------:R-:W-:Y:S01]  /*dee0*/  IMAD.IADD R7, R7, 0x1, R3 ;  /* 0x0000000107077824 */ /* 0x000fe200078e0203 */
[----:B------:R-:W-:Y:S01]  /*def0*/  ISETP.GE.AND P0, PT, R0, UR42, PT ;  /* 0x0000002a00007c0c */ /* 0x000fe2000bf06270 */
[C---:B---3--:R-:W-:Y:S01]  /*df00*/  IMAD R0, R14.reuse, UR6, RZ ;  /* 0x000000060e007c24 */ /* 0x048fe2000f8e02ff */
[----:B------:R-:W-:Y:S01]  /*df10*/  ISETP.GE.AND P1, PT, R5, UR42, PT ;  /* 0x0000002a05007c0c */ /* 0x000fe2000bf26270 */
[----:B--2---:R-:W-:Y:S01]  /*df20*/  VIADD R13, R11, UR41 ;  /* 0x000000290b0d7c36 */ /* 0x004fe20008000000 */
[----:B------:R-:W-:Y:S01]  /*df30*/  SHF.R.S32.HI R5, RZ, 0x1f, R4 ;  /* 0x0000001fff057819 */ /* 0x000fe20000011404 */
[----:B------:R-:W-:Y:S02]  /*df40*/  IMAD R3, R15, UR44, R0 ;  /* 0x0000002c0f037c24 */ /* 0x000fe4000f8e0200 */
[----:B------:R-:W-:-:S04]  /*df50*/  IMAD.WIDE.U32 R10, R14, UR44, R6 ;  /* 0x0000002c0e0a7c25 */ /* 0x000fc8000f8e0006 */
[----:B------:R-:W-:-:S04]  /*df60*/  IMAD.WIDE R6, R13, 0x80, R4 ;  /* 0x000000800d067825 */ /* 0x000fc800078e0204 */
[----:B------:R-:W-:Y:S02]  /*df70*/  VIADD R0, R4, 0x60 ;  /* 0x0000006004007836 */ /* 0x000fe40000000000 */
        /* <DEDUP_REMOVED lines=24> */
.L_x_8601:
[----:B------:R-:W-:Y:S05]  /*e100*/  BSYNC B0 ;  /* 0x0000000000007941 */ /* 0x000fea0003800000 */
.L_x_8600:
[----:B------:R-:W-:Y:S01]  /*e110*/  BSSY B0, `(.L_x_8602) ;  /* 0x000001b000007945 */ /* 0x000fe20003800000 */
[----:B------:R-:W-:-:S03]  /*e120*/  ISETP.GE.AND P2, PT, R0, UR42, PT ;  /* 0x0000002a00007c0c */ /* 0x000fc6000bf46270 */
        /* <DEDUP_REMOVED lines=18> */
[----:B-1----:R-:W-:Y:S01]  /*e250*/  LEA R14, P0, R4, UR6, 0x1 ;  /* 0x00000006040e7c11 */ /* 0x002fe2000f8008ff */
[----:B------:R-:W-:-:S05]  /*e260*/  IMAD.IADD R3, R5, 0x1, R3 ;  /* 0x0000000105037824 */ /* 0x000fca00078e0203 */
[----:B------:R-:W-:-:S05]  /*e270*/  LEA.HI.X R15, R4, UR7, R3, 0x1, P0 ;  /* 0x00000007040f7c11 */ /* 0x000fca00080f0c03 */
[----:B------:R2:W-:Y:S04]  /*e280*/  @!P3 STG.E.128 desc[UR48][R14.64], RZ ;  /* 0x000000ff0e00b986 */ /* 0x0005e8000c101d30 */
[----:B------:R2:W-:Y:S04]  /*e290*/  @!P4 STG.E.128 desc[UR48][R14.64+0x80], RZ ;  /* 0x000080ff0e00c986 */ /* 0x0005e8000c101d30 */
[----:B------:R2:W-:Y:S04]  /*e2a0*/  @!P5 STG.E.128 desc[UR48][R14.64+0x100], RZ ;  /* 0x000100ff0e00d986 */ /* 0x0005e8000c101d30 */
[----:B------:R2:W-:Y:S02]  /*e2b0*/  @!P6 STG.E.128 desc[UR48][R14.64+0x180], RZ ;  /* 0x000180ff0e00e986 */ /* 0x0005e4000c101d30 */
.L_x_8603:
[----:B------:R-:W-:Y:S05]  /*e2c0*/  BSYNC B0 ;  /* 0x0000000000007941 */ /* 0x000fea0003800000 */
.L_x_8602:
        /* <DEDUP_REMOVED lines=19> */
[----:B-12---:R-:W-:Y:S01]  /*e400*/  LEA R14, P0, R4, UR6, 0x1 ;  /* 0x00000006040e7c11 */ /* 0x006fe2000f8008ff */
[----:B------:R-:W-:-:S05]  /*e410*/  IMAD.IADD R3, R5, 0x1, R3 ;  /* 0x0000000105037824 */ /* 0x000fca00078e0203 */
[----:B------:R-:W-:-:S05]  /*e420*/  LEA.HI.X R15, R4, UR7, R3, 0x1, P0 ;  /* 0x00000007040f7c11 */ /* 0x000fca00080f0c03 */
[----:B------:R3:W-:Y:S04]  /*e430*/  @!P1 STG.E.128 desc[UR48][R14.64], RZ ;  /* 0x000000ff0e009986 */ /* 0x0007e8000c101d30 */
[----:B------:R3:W-:Y:S04]  /*e440*/  @!P3 STG.E.128 desc[UR48][R14.64+0x80], RZ ;  /* 0x000080ff0e00b986 */ /* 0x0007e8000c101d30 */
[----:B------:R3:W-:Y:S04]  /*e450*/  @!P4 STG.E.128 desc[UR48][R14.64+0x100], RZ ;  /* 0x000100ff0e00c986 */ /* 0x0007e8000c101d30 */
[----:B------:R3:W-:Y:S02]  /*e460*/  @!P5 STG.E.128 desc[UR48][R14.64+0x180], RZ ;  /* 0x000180ff0e00d986 */ /* 0x0007e4000c101d30 */
.L_x_8605:
[----:B------:R-:W-:Y:S05]  /*e470*/  BSYNC B0 ;  /* 0x0000000000007941 */ /* 0x000fea0003800000 */
.L_x_8604:
        /* <DEDUP_REMOVED lines=26> */
.L_x_8606:
[----:B------:R-:W-:Y:S05]  /*e620*/  BSYNC B0 ;  /* 0x0000000000007941 */ /* 0x000fea0003800000 */
.L_x_8595:
[----:B------:R-:W5:Y:S02]  /*e630*/  LDC R0, c[0x0][0xda8] ;  /* 0x00036a00ff007b82 */ /* 0x000f640000000800 */
[----:B-----5:R-:W-:-:S13]  /*e640*/  ISETP.LE.AND P0, PT, R0, UR4, PT ;  /* 0x0000000400007c0c */ /* 0x020fda000bf03270 */
[----:B------:R-:W-:Y:S05]  /*e650*/  @!P0 BRA `(.L_x_8607) ;  /* 0xffffff2400c48947 */ /* 0x000fea000383ffff */
[----:B------:R-:W-:Y:S05]  /*e660*/  EXIT ;  /* 0x000000000000794d */ /* 0x000fea0003800000 */
.L_x_8513:
        /* <DEDUP_REMOVED lines=13> */
[----:B------:R-:W1:Y:S01]  /*e740*/  S2R R2, SR_TID.X ;  /* 0x0000000000027919 */ /* 0x000e620000002100 */
[----:B------:R-:W-:Y:S01]  /*e750*/  IMAD.U32 R18, RZ, RZ, UR4 ;  /* 0x00000004ff127e24 */ /* 0x000fe2000f8e00ff */
[----:B------:R-:W-:Y:S01]  /*e760*/  ULDC UR44, c[0x0][0xc] ;  /* 0x00000300002c7ab9 */ /* 0x000fe20000000800 */
[----:B------:R-:W-:Y:S01]  /*e770*/  IMAD.MOV.U32 R17, RZ, RZ, 0x1 ;  /* 0x00000001ff117424 */ /* 0x000fe200078e00ff */
[----:B------:R-:W-:Y:S01]  /*e780*/  ULDC.64 UR46, c[0x0][0x198] ;  /* 0x00006600002e7ab9 */ /* 0x000fe20000000a00 */
[----:B------:R-:W-:Y:S01]  /*e790*/  IMAD.MOV.U32 R16, RZ, RZ, RZ ;  /* 0x000000ffff107224 */ /* 0x000fe200078e00ff */
[----:B------:R-:W-:Y:S01]  /*e7a0*/  UMOV UR45, URZ ;  /* 0x0000003f002d7c82 */ /* 0x000fe20008000000 */
[----:B-1----:R-:W-:-:S07]  /*e7b0*/  LOP3.LUT R19, R2, 0x1f, RZ, 0xc0, !PT ;  /* 0x0000001f02137812 */ /* 0x002fce00078ec0ff */
.L_x_8662:
        /* <DEDUP_REMOVED lines=21> */
.L_x_8609:
[----:B------:R-:W-:Y:S01]  /*e910*/  ULDC UR11, c[0x0][0xdc4] ;  /* 0x00037100000b7ab9 */ /* 0x000fe20000000800 */
[----:B------:R-:W-:Y:S01]  /*e920*/  UMOV UR8, UR9 ;  /* 0x0000000900087c82 */ /* 0x000fe20008000000 */
[----:B------:R-:W-:-:S11]  /*e930*/  UISETP.NE.AND UP0, UPT, UR11, 0x1, UPT ;  /* 0x000000010b00788c */ /* 0x000fd6000bf05270 */
[----:B------:R-:W-:Y:S02]  /*e940*/  @UP0 ULDC.64 UR12, c[0x0][0xdc8] ;  /* 0x00037200000c0ab9 */ /* 0x000fe40000000a00 */
[----:B------:R-:W-:-:S04]  /*e950*/  UIMAD.WIDE.U32 UR6, UR9, UR12, URZ ;  /* 0x0000000c090672a5 */ /* 0x000fc8000f8e003f */
[----:B------:R-:W-:-:S04]  /*e960*/  @UP0 USHF.R.U32.HI UR8, URZ, UR13, UR7 ;  /* 0x0000000d3f080299 */ /* 0x000fc80008011607 */
[----:B------:R-:W-:-:S12]  /*e970*/  UIMAD UR6, UR8, UR11, URZ ;  /* 0x0000000b080672a4 */ /* 0x000fd8000f8e023f */
.L_x_8610:
        /* <DEDUP_REMOVED lines=40> */
.L_x_8612:
[----:B------:R-:W-:-:S11]  /*ec00*/  UISETP.NE.AND UP0, UPT, UR7, 0x1, UPT ;  /* 0x000000010700788c */ /* 0x000fd6000bf05270 */
[----:B------:R-:W-:Y:S02]  /*ec10*/  @UP0 ULDC.64 UR14, c[0x0][0x9e8] ;  /* 0x00027a00000e0ab9 */ /* 0x000fe40000000a00 */
[----:B------:R-:W-:-:S04]  /*ec20*/  UIMAD.WIDE.U32 UR10, UR12, UR14, URZ ;  /* 0x0000000e0c0a72a5 */ /* 0x000fc8000f8e003f */
[----:B------:R-:W-:-:S12]  /*ec30*/  @UP0 USHF.R.U32.HI UR12, URZ, UR15, UR11 ;  /* 0x0000000f3f0c0299 */ /* 0x000fd8000801160b */
.L_x_8613:
[----:B------:R-:W-:-:S04]  /*ec40*/  UIMAD UR12, UR12, UR7, UR7 ;  /* 0x000000070c0c72a4 */ /* 0x000fc8000f8e0207 */
[----:B------:R-:W-:-:S04]  /*ec50*/  UISETP.LT.AND UP0, UPT, UR6, UR12, UPT ;  /* 0x0000000c0600728c */ /* 0x000fc8000bf01270 */
[----:B------:R-:W-:-:S12]  /*ec60*/  USEL UR6, UR6, UR12, UP0 ;  /* 0x0000000c06067287 */ /* 0x000fd80008000000 */
.L_x_8611:
        /* <DEDUP_REMOVED lines=26> */
.L_x_8615:
[----:B------:R-:W-:-:S11]  /*ee10*/  UISETP.NE.AND UP0, UPT, UR7, 0x1, UPT ;  /* 0x000000010700788c */ /* 0x000fd6000bf05270 */
[----:B------:R-:W-:Y:S02]  /*ee20*/  @UP0 ULDC.64 UR12, c[0x0][0x9e8] ;  /* 0x00027a00000c0ab9 */ /* 0x000fe40000000a00 */
[----:B------:R-:W-:-:S04]  /*ee30*/  UIMAD.WIDE.U32 UR8, UR6, UR12, URZ ;  /* 0x0000000c060872a5 */ /* 0x000fc8000f8e003f */
[----:B------:R-:W-:-:S12]  /*ee40*/  @UP0 USHF.R.U32.HI UR6, URZ, UR13, UR9 ;  /* 0x0000000d3f060299 */ /* 0x000fd80008011609 */
.L_x_8616:
[----:B------:R-:W-:-:S04]  /*ee50*/  UIMAD UR6, UR6, UR7, URZ ;  /* 0x00000007060672a4 */ /* 0x000fc8000f8e023f */
[----:B------:R-:W-:-:S04]  /*ee60*/  UISETP.LT.AND UP0, UPT, UR11, UR6, UPT ;  /* 0x000000060b00728c */ /* 0x000fc8000bf01270 */
[----:B------:R-:W-:-:S12]  /*ee70*/  USEL UR11, UR11, UR6, !UP0 ;  /* 0x000000060b0b7287 */ /* 0x000fd8000c000000 */
.L_x_8614:
        /* <DEDUP_REMOVED lines=25> */
.L_x_8618:
        /* <DEDUP_REMOVED lines=23> */
.L_x_8620:
        /* <DEDUP_REMOVED lines=20> */
.L_x_8622:
        /* <DEDUP_REMOVED lines=16> */
.L_x_8621:
        /* <DEDUP_REMOVED lines=29> */
.L_x_8674:
[----:B------:R-:W-:Y:S01]  /*f590*/  UMOV UR4, 0xffffffff ;  /* 0xffffffff00047882 */ /* 0x000fe20000000000 */
[----:B------:R-:W-:Y:S02]  /*f5a0*/  SHF.R.S32.HI R7, RZ, 0x1f, R6 ;  /* 0x0000001fff077819 */ /* 0x000fe40000011406 */
[----:B------:R-:W-:Y:S05]  /*f5b0*/  BRA.DIV UR4, `(.L_x_8624) ;  /* 0x0000002604087947 */ /* 0x000fea000b800000 */
[----:B------:R-:W-:-:S13]  /*f5c0*/  ELECT P6, URZ, PT ;  /* 0x00000000003f782f */ /* 0x000fda00038c0000 */
.L_x_8677:
        /* <DEDUP_REMOVED lines=21> */
.L_x_8626:
[----:B------:R-:W2:Y:S01]  /*f720*/  S2R R5, SR_TID.X ;  /* 0x0000000000057919 */ /* 0x000ea20000002100 */
[----:B-1----:R-:W-:Y:S02]  /*f730*/  LEA R8, R16, UR37, 0x3 ;  /* 0x0000002510087c11 */ /* 0x002fe4000f8e18ff */
[----:B--2---:R-:W-:Y:S02]  /*f740*/  LOP3.LUT R9, R5, 0x7f, RZ, 0xc0, !PT ;  /* 0x0000007f05097812 */ /* 0x004fe400078ec0ff */
[----:B------:R-:W-:Y:S02]  /*f750*/  SHF.L.U32 R5, R17, 0x1f, RZ ;  /* 0x0000001f11057819 */ /* 0x000fe400000006ff */
[----:B------:R-:W-:Y:S02]  /*f760*/  ISETP.NE.AND P3, PT, R9, RZ, PT ;  /* 0x000000ff0900720c */ /* 0x000fe40003f65270 */
[----:B------:R-:W1:Y:S02]  /*f770*/  SYNCS.PHASECHK.TRANS64.TRYWAIT P2, [R8+URZ+0x22840], R5 ;  /* 0x02284005080075a7 */ /* 0x000e64000804017f */
[----:B-1----:R-:W-:Y:S09]  /*f780*/  @!P2 BRA `(.L_x_8627) ;  /* 0x0000002000b4a947 */ /* 0x002ff20003800000 */
.L_x_8678:
[----:B------:R-:W-:Y:S05]  /*f790*/  @P3 BRA `(.L_x_8628) ;  /* 0x0000000000143947 */ /* 0x000fea0003800000 */
[----:B------:R-:W-:Y:S01]  /*f7a0*/  ISETP.NE.AND P2, PT, R19, RZ, PT ;  /* 0x000000ff1300720c */ /* 0x000fe20003f45270 */
[----:B-1----:R-:W-:-:S04]  /*f7b0*/  IMAD.MOV.U32 R5, RZ, RZ, 0x3000 ;  /* 0x00003000ff057424 */ /* 0x002fc800078e00ff */
[----:B------:R2:W-:Y:S08]  /*f7c0*/  SYNCS.ARRIVE.TRANS64 RZ, [R8+URZ+0x22830], R5 ;  /* 0x0228300508ff79a7 */ /* 0x0005f0000800003f */
[----:B------:R-:W-:Y:S05]  /*f7d0*/  @!P2 BRA `(.L_x_8628) ;  /* 0x000000000004a947 */ /* 0x000fea0003800000 */
[----:B------:R-:W-:Y:S01]  /*f7e0*/  BPT.TRAP 0x1 ;  /* 0x000000040000795c */ /* 0x000fe20000300000 */
.L_x_8628:
        /* <DEDUP_REMOVED lines=10> */
[----:B------:R-:W-:Y:S02]  /*f890*/  UIMAD UR8, UR8, 0x3000, UR37 ;  /* 0x00003000080878a4 */ /* 0x000fe4000f8e0225 */
[----:B------:R-:W-:Y:S02]  /*f8a0*/  UIADD3 UR9, UR9, 0x22830, URZ ;  /* 0x0002283009097890 */ /* 0x000fe4000fffe03f */
[----:B------:R-:W-:Y:S02]  /*f8b0*/  UIMAD UR11, UR11, 0x60, URZ ;  /* 0x000000600b0b78a4 */ /* 0x000fe4000f8e023f */
[----:B------:R-:W-:-:S09]  /*f8c0*/  UIADD3 UR8, UR8, 0x1c400, URZ ;  /* 0x0001c40008087890 */ /* 0x000fd2000fffe03f */
[----:B------:R3:W-:Y:S02]  /*f8d0*/  UTMALDG.4D [UR8], [UR4], desc[UR6] ;  /* 0x00000608040075b4 */ /* 0x0007e40008019000 */
[----:B---3--:R-:W-:Y:S01]  /*f8e0*/  NOP ;  /* 0x0000000000007918 */ /* 0x008fe20000000000 */
.L_x_8625:
        /* <DEDUP_REMOVED lines=24> */
.L_x_8679:
        /* <DEDUP_REMOVED lines=10> */
.L_x_8680:
[----:B------:R-:W-:Y:S05]  /*fb10*/  @P3 BRA `(.L_x_8633) ;  /* 0x0000000000143947 */ /* 0x000fea0003800000 */
[----:B------:R-:W-:Y:S01]  /*fb20*/  ISETP.NE.AND P2, PT, R19, RZ, PT ;  /* 0x000000ff1300720c */ /* 0x000fe20003f45270 */
[----:B-1----:R-:W-:-:S04]  /*fb30*/  IMAD.MOV.U32 R5, RZ, RZ, 0xc000 ;  /* 0x0000c000ff057424 */ /* 0x002fc800078e00ff */
[----:B------:R2:W-:Y:S08]  /*fb40*/  SYNCS.ARRIVE.TRANS64 RZ, [R8+URZ+0x22850], R5 ;  /* 0x0228500508ff79a7 */ /* 0x0005f0000800003f */
[----:B------:R-:W-:Y:S05]  /*fb50*/  @!P2 BRA `(.L_x_8633) ;  /* 0x000000000004a947 */ /* 0x000fea0003800000 */
[----:B------:R-:W-:Y:S01]  /*fb60*/  BPT.TRAP 0x1 ;  /* 0x000000040000795c */ /* 0x000fe20000300000 */
.L_x_8633:
        /* <DEDUP_REMOVED lines=10> */
[----:B------:R-:W-:-:S03]  /*fc10*/  UMOV UR18, 0x40 ;  /* 0x0000004000127882 */ /* 0x000fc60000000000 */
[----:B------:R-:W-:Y:S02]  /*fc20*/  UIMAD UR16, UR16, 0xc000, UR37 ;  /* 0x0000c000101078a4 */ /* 0x000fe4000f8e0225 */
[----:B------:R-:W-:Y:S02]  /*fc30*/  UIMAD UR11, UR11, 0x60, URZ ;  /* 0x000000600b0b78a4 */ /* 0x000fe4000f8e023f */
[----:B------:R-:W-:Y:S02]  /*fc40*/  UIADD3 UR9, UR9, 0x22850, URZ ;  /* 0x0002285009097890 */ /* 0x000fe4000fffe03f */
[----:B------:R-:W-:Y:S02]  /*fc50*/  UIADD3 UR8, UR16, 0x400, URZ ;  /* 0x0000040010087890 */ /* 0x000fe4000fffe03f */
[----:B------:R-:W-:Y:S02]  /*fc60*/  UIADD3 UR17, UR16, 0x3400, URZ ;  /* 0x0000340010117890 */ /* 0x000fe4000fffe03f */
[----:B------:R-:W-:-:S02]  /*fc70*/  UIADD3 UR19, UR16, 0x6400, URZ ;  /* 0x0000640010137890 */ /* 0x000fc4000fffe03f */
[----:B------:R-:W-:-:S03]  /*fc80*/  UIADD3 UR20, UR16, 0x9400, URZ ;  /* 0x0000940010147890 */ /* 0x000fc6000fffe03f */
[----:B------:R3:W-:Y:S01]  /*fc90*/  UTMALDG.4D [UR8], [UR6], desc[UR14] ;  /* 0x00000e08060075b4 */ /* 0x0007e20008019000 */
        /* <DEDUP_REMOVED lines=12> */
.L_x_8631:
[----:B------:R-:W-:Y:S05]  /*fd60*/  BSYNC B0 ;  /* 0x0000000000007941 */ /* 0x000fea0003800000 */
.L_x_8630:
        /* <DEDUP_REMOVED lines=38> */
.L_x_8638:
[----:B-1----:R-:W1:Y:S01]  /*ffd0*/  S2R R2, SR_TID.X ;  /* 0x0000000000027919 */ /* 0x002e620000002100 */
[----:B------:R-:W-:Y:S02]  /*ffe0*/  SHF.L.U32 R3, R17, 0x1f, RZ ;  /* 0x0000001f11037819 */ /* 0x000fe400000006ff */
[----:B-1----:R-:W-:Y:S02]  /*fff0*/  LOP3.LUT R5, R2, 0x7f, RZ, 0xc0, !PT ;  /* 0x0000007f02057812 */ /* 0x002fe400078ec0ff */
[----:B------:R-:W-:Y:S02]  /*10000*/  LEA R2, R16, UR37, 0x3 ;  /* 0x0000002510027c11 */ /* 0x000fe4000f8e18ff */
[----:B------:R-:W-:Y:S02]  /*10010*/  ISETP.NE.AND P2, PT, R5, RZ, PT ;  /* 0x000000ff0500720c */ /* 0x000fe40003f45270 */
[----:B------:R-:W1:Y:S02]  /*10020*/  SYNCS.PHASECHK.TRANS64.TRYWAIT P3, [R2+URZ+0x22840], R3 ;  /* 0x02284003020075a7 */ /* 0x000e64000806017f */
[----:B-1----:R-:W-:Y:S09]  /*10030*/  @!P3 BRA `(.L_x_8639) ;  /* 0x0000001800c8b947 */ /* 0x002ff20003800000 */
.L_x_8681:
[----:B------:R-:W-:Y:S05]  /*10040*/  @P2 BRA `(.L_x_8640) ;  /* 0x0000000000142947 */ /* 0x000fea0003800000 */
[----:B------:R-:W-:Y:S01]  /*10050*/  ISETP.NE.AND P3, PT, R19, RZ, PT ;  /* 0x000000ff1300720c */ /* 0x000fe20003f65270 */
[----:B------:R-:W-:-:S04]  /*10060*/  IMAD.MOV.U32 R5, RZ, RZ, 0x3000 ;  /* 0x00003000ff057424 */ /* 0x000fc800078e00ff */
[----:B------:R2:W-:Y:S08]  /*10070*/  SYNCS.ARRIVE.TRANS64 RZ, [R2+URZ+0x22830], R5 ;  /* 0x0228300502ff79a7 */ /* 0x0005f0000800003f */
[----:B------:R-:W-:Y:S05]  /*10080*/  @!P3 BRA `(.L_x_8640) ;  /* 0x000000000004b947 */ /* 0x000fea0003800000 */
[----:B------:R-:W-:Y:S01]  /*10090*/  BPT.TRAP 0x1 ;  /* 0x000000040000795c */ /* 0x000fe20000300000 */
.L_x_8640:
[----:B------:R-:W-:Y:S01]  /*100a0*/  R2UR UR8, R16 ;  /* 0x00000000100872ca */ /* 0x000fe200000e0000 */
        /* <DEDUP_REMOVED lines=10> */
[----:B------:R-:W-:Y:S02]  /*10150*/  UIMAD UR8, UR8, 0x3000, UR37 ;  /* 0x00003000080878a4 */ /* 0x000fe4000f8e0225 */
[----:B------:R-:W-:Y:S02]  /*10160*/  UIADD3 UR9, UR9, 0x22830, URZ ;  /* 0x0002283009097890 */ /* 0x000fe4000fffe03f */
[----:B------:R-:W-:-:S09]  /*10170*/  UIADD3 UR8, UR8, 0x1c400, URZ ;  /* 0x0001c40008087890 */ /* 0x000fd2000fffe03f */
[----:B------:R3:W-:Y:S01]  /*10180*/  UTMALDG.4D [UR8], [UR6], desc[UR14] ;  /* 0x00000e08060075b4 */ /* 0x0007e20008019000 */
[----:B------:R-:W4:Y:S02]  /*10190*/  SYNCS.PHASECHK.TRANS64.TRYWAIT P3, [R2+URZ+0x22860], R3 ;  /* 0x02286003020075a7 */ /* 0x000f24000806017f */
[----:B---34-:R-:W-:Y:S05]  /*101a0*/  @!P3 BRA `(.L_x_8641) ;  /* 0x000000180080b947 */ /* 0x018fea0003800000 */
.L_x_8682:
[----:B------:R-:W-:Y:S05]  /*101b0*/  @P2 BRA `(.L_x_8642) ;  /* 0x0000000000142947 */ /* 0x000fea0003800000 */
[----:B------:R-:W-:Y:S01]  /*101c0*/  ISETP.NE.AND P2, PT, R19, RZ, PT ;  /* 0x000000ff1300720c */ /* 0x000fe20003f45270 */
[----:B-1-3--:R-:W-:-:S04]  /*101d0*/  IMAD.MOV.U32 R3, RZ, RZ, 0xc000 ;  /* 0x0000c000ff037424 */ /* 0x00afc800078e00ff */
[----:B------:R4:W-:Y:S08]  /*101e0*/  SYNCS.ARRIVE.TRANS64 RZ, [R2+URZ+0x22850], R3 ;  /* 0x0228500302ff79a7 */ /* 0x0009f0000800003f */
[----:B------:R-:W-:Y:S05]  /*101f0*/  @!P2 BRA `(.L_x_8642) ;  /* 0x000000000004a947 */ /* 0x000fea0003800000 */
[----:B------:R-:W-:Y:S01]  /*10200*/  BPT.TRAP 0x1 ;  /* 0x000000040000795c */ /* 0x000fe20000300000 */
.L_x_8642:
        /* <DEDUP_REMOVED lines=12> */
[----:B------:R-:W-:Y:S02]  /*102d0*/  UIADD3 UR9, UR9, 0x22850, URZ ;  /* 0x0002285009097890 */ /* 0x000fe4000fffe03f */
[----:B------:R-:W-:Y:S02]  /*102e0*/  UIADD3 UR8, UR16, 0x400, URZ ;  /* 0x0000040010087890 */ /* 0x000fe4000fffe03f */
[----:B------:R-:W-:Y:S02]  /*102f0*/  UIADD3 UR17, UR16, 0x3400, URZ ;  /* 0x0000340010117890 */ /* 0x000fe4000fffe03f */
[----:B------:R-:W-:Y:S02]  /*10300*/  UIADD3 UR19, UR16, 0x6400, URZ ;  /* 0x0000640010137890 */ /* 0x000fe4000fffe03f */
[----:B------:R-:W-:-:S03]  /*10310*/  UIADD3 UR20, UR16, 0x9400, URZ ;  /* 0x0000940010147890 */ /* 0x000fc6000fffe03f */
[----:B------:R5:W-:Y:S01]  /*10320*/  UTMALDG.4D [UR8], [UR6], desc[UR14] ;  /* 0x00000e08060075b4 */ /* 0x000be20008019000 */
        /* <DEDUP_REMOVED lines=12> */
.L_x_8637:
[----:B------:R-:W-:Y:S05]  /*103f0*/  BSYNC B0 ;  /* 0x0000000000007941 */ /* 0x000fea0003800000 */
.L_x_8636:
[----:B------:R-:W-:-:S06]  /*10400*/  UIADD3 UR6, UR39, -0x3, URZ ;  /* 0xfffffffd27067890 */ /* 0x000fcc000fffe03f */
[----:B------:R-:W-:-:S07]  /*10410*/  IMAD.U32 R8, RZ, RZ, UR6 ;  /* 0x00000006ff087e24 */ /* 0x000fce000f8e00ff */
.L_x_8635:
[----:B------:R-:W-:Y:S01]  /*10420*/  ULOP3.LUT UR6, URZ, UR39, URZ, 0x33, !UPT ;  /* 0x000000273f067292 */ /* 0x000fe2000f8e333f */
[----:B------:R-:W-:Y:S01]  /*10430*/  VIADD R9, R9, 0xfffffffe ;  /* 0xfffffffe09097836 */ /* 0x000fe20000000000 */
[----:B------:R-:W-:Y:S04]  /*10440*/  BSSY B0, `(.L_x_8634) ;  /* 0x00000c3000007945 */ /* 0x000fe80003800000 */
[----:B------:R-:W-:-:S13]  /*10450*/  ISETP.NE.AND P2, PT, R9, UR6, PT ;  /* 0x0000000609007c0c */ /* 0x000fda000bf45270 */
[----:B------:R-:W-:Y:S05]  /*10460*/  @!P2 BRA `(.L_x_8643) ;  /* 0x0000000c0000a947 */ /* 0x000fea0003800000 */
.L_x_8658:
        /* <DEDUP_REMOVED lines=28> */
.L_x_8646:
[----:B------:R-:W1:Y:S01]  /*10630*/  S2R R2, SR_TID.X ;  /* 0x0000000000027919 */ /* 0x000e620000002100 */
[----:B------:R-:W-:Y:S02]  /*10640*/  LEA R3, R9, UR37, 0x3 ;  /* 0x0000002509037c11 */ /* 0x000fe4000f8e18ff */
[----:B-1----:R-:W-:Y:S02]  /*10650*/  LOP3.LUT R5, R2, 0x7f, RZ, 0xc0, !PT ;  /* 0x0000007f02057812 */ /* 0x002fe400078ec0ff */
[----:B------:R-:W-:Y:S02]  /*10660*/  SHF.L.U32 R2, R17, 0x1f, RZ ;  /* 0x0000001f11027819 */ /* 0x000fe400000006ff */
[----:B------:R-:W-:Y:S02]  /*10670*/  ISETP.NE.AND P2, PT, R5, RZ, PT ;  /* 0x000000ff0500720c */ /* 0x000fe40003f45270 */
[----:B------:R-:W1:Y:S02]  /*10680*/  SYNCS.PHASECHK.TRANS64.TRYWAIT P3, [R3+URZ+0x22840], R2 ;  /* 0x02284002030075a7 */ /* 0x000e64000806017f */
[----:B-1----:R-:W-:Y:S09]  /*10690*/  @!P3 BRA `(.L_x_8647) ;  /* 0x000000140058b947 */ /* 0x002ff20003800000 */
.L_x_8683:
[----:B------:R-:W-:Y:S05]  /*106a0*/  @P2 BRA `(.L_x_8648) ;  /* 0x0000000000142947 */ /* 0x000fea0003800000 */
[----:B------:R-:W-:Y:S01]  /*106b0*/  ISETP.NE.AND P3, PT, R19, RZ, PT ;  /* 0x000000ff1300720c */ /* 0x000fe20003f65270 */
[----:B------:R-:W-:-:S04]  /*106c0*/  IMAD.MOV.U32 R12, RZ, RZ, 0x3000 ;  /* 0x00003000ff0c7424 */ /* 0x000fc800078e00ff */
[----:B------:R2:W-:Y:S08]  /*106d0*/  SYNCS.ARRIVE.TRANS64 RZ, [R3+URZ+0x22830], R12 ;  /* 0x0228300c03ff79a7 */ /* 0x0005f0000800003f */
[----:B------:R-:W-:Y:S05]  /*106e0*/  @!P3 BRA `(.L_x_8648) ;  /* 0x000000000004b947 */ /* 0x000fea0003800000 */
[----:B------:R-:W-:Y:S01]  /*106f0*/  BPT.TRAP 0x1 ;  /* 0x000000040000795c */ /* 0x000fe20000300000 */
.L_x_8648:
        /* <DEDUP_REMOVED lines=17> */
.L_x_8684:
[----:B------:R-:W-:Y:S05]  /*10810*/  @P2 BRA `(.L_x_8650) ;  /* 0x0000000000142947 */ /* 0x000fea0003800000 */
[----:B------:R-:W-:Y:S01]  /*10820*/  ISETP.NE.AND P2, PT, R19, RZ, PT ;  /* 0x000000ff1300720c */ /* 0x000fe20003f45270 */
[----:B-1-3--:R-:W-:-:S04]  /*10830*/  IMAD.MOV.U32 R2, RZ, RZ, 0xc000 ;  /* 0x0000c000ff027424 */ /* 0x00afc800078e00ff */
[----:B------:R4:W-:Y:S08]  /*10840*/  SYNCS.ARRIVE.TRANS64 RZ, [R3+URZ+0x22850], R2 ;  /* 0x0228500203ff79a7 */ /* 0x0009f0000800003f */
[----:B------:R-:W-:Y:S05]  /*10850*/  @!P2 BRA `(.L_x_8650) ;  /* 0x000000000004a947 */ /* 0x000fea0003800000 */
[----:B------:R-:W-:Y:S01]  /*10860*/  BPT.TRAP 0x1 ;  /* 0x000000040000795c */ /* 0x000fe20000300000 */
.L_x_8650:
        /* <DEDUP_REMOVED lines=17> */
[----:B------:R5:W-:Y:S02]  /*10980*/  UTMALDG.4D [UR8], [UR6], desc[UR14] ;  /* 0x00000e08060075b4 */ /* 0x000be40008019000 */
[----:B-----5:R-:W-:Y:S01]  /*10990*/  UMOV UR8, UR17 ;  /* 0x0000001100087c82 */ /* 0x020fe20008000000 */
[----:B------:R-:W-:Y:S01]  /*109a0*/  UMOV UR10, UR19 ;  /* 0x00000013000a7c82 */ /* 0x000fe20008000000 */
[----:B------:R-:W-:Y:S01]  /*109b0*/  UMOV UR17, 0x80 ;  /* 0x0000008000117882 */ /* 0x000fe20000000000 */
        /* <DEDUP_REMOVED lines=9> */
.L_x_8645:
[----:B------:R-:W-:Y:S05]  /*10a50*/  BSYNC B1 ;  /* 0x0000000000017941 */ /* 0x000fea0003800000 */
.L_x_8644:
        /* <DEDUP_REMOVED lines=27> */
.L_x_8653:
[----:B------:R-:W1:Y:S01]  /*10c10*/  S2R R2, SR_TID.X ;  /* 0x0000000000027919 */ /* 0x000e620000002100 */
[----:B--2---:R-:W-:Y:S02]  /*10c20*/  SHF.L.U32 R3, R17, 0x1f, RZ ;  /* 0x0000001f11037819 */ /* 0x004fe400000006ff */
[----:B-1----:R-:W-:Y:S02]  /*10c30*/  LOP3.LUT R5, R2, 0x7f, RZ, 0xc0, !PT ;  /* 0x0000007f02057812 */ /* 0x002fe400078ec0ff */
[----:B------:R-:W-:Y:S02]  /*10c40*/  LEA R2, R16, UR37, 0x3 ;  /* 0x0000002510027c11 */ /* 0x000fe4000f8e18ff */
[----:B------:R-:W-:Y:S02]  /*10c50*/  ISETP.NE.AND P2, PT, R5, RZ, PT ;  /* 0x000000ff0500720c */ /* 0x000fe40003f45270 */
[----:B------:R-:W1:Y:S02]  /*10c60*/  SYNCS.PHASECHK.TRANS64.TRYWAIT P3, [R2+URZ+0x22840], R3 ;  /* 0x02284003020075a7 */ /* 0x000e64000806017f */
[----:B-1----:R-:W-:Y:S09]  /*10c70*/  @!P3 BRA `(.L_x_8654) ;  /* 0x000000100008b947 */ /* 0x002ff20003800000 */
.L_x_8685:
[----:B------:R-:W-:Y:S05]  /*10c80*/  @P2 BRA `(.L_x_8655) ;  /* 0x0000000000142947 */ /* 0x000fea0003800000 */
[----:B------:R-:W-:Y:S01]  /*10c90*/  ISETP.NE.AND P3, PT, R19, RZ, PT ;  /* 0x000000ff1300720c */ /* 0x000fe20003f65270 */
[----:B------:R-:W-:-:S04]  /*10ca0*/  IMAD.MOV.U32 R5, RZ, RZ, 0x3000 ;  /* 0x00003000ff057424 */ /* 0x000fc800078e00ff */
[----:B------:R2:W-:Y:S08]  /*10cb0*/  SYNCS.ARRIVE.TRANS64 RZ, [R2+URZ+0x22830], R5 ;  /* 0x0228300502ff79a7 */ /* 0x0005f0000800003f */
[----:B------:R-:W-:Y:S05]  /*10cc0*/  @!P3 BRA `(.L_x_8655) ;  /* 0x000000000004b947 */ /* 0x000fea0003800000 */
[----:B------:R-:W-:Y:S01]  /*10cd0*/  BPT.TRAP 0x1 ;  /* 0x000000040000795c */ /* 0x000fe20000300000 */
.L_x_8655:
[----:B------:R-:W-:Y:S01]  /*10ce0*/  R2UR UR8, R16 ;  /* 0x00000000100872ca */ /* 0x000fe200000e0000 */
[----:B--2---:R-:W-:Y:S01]  /*10cf0*/  IMAD R5, R10, 0x60, RZ ;  /* 0x000000600a057824 */ /* 0x004fe200078e02ff */
        /* <DEDUP_REMOVED lines=13> */
[----:B------:R-:W3:Y:S02]  /*10dd0*/  SYNCS.PHASECHK.TRANS64.TRYWAIT P3, [R2+URZ+0x22860], R3 ;  /* 0x02286003020075a7 */ /* 0x000ee4000806017f */
[----:B--23--:R-:W-:Y:S05]  /*10de0*/  @!P3 BRA `(.L_x_8656) ;  /* 0x0000000c00c0b947 */ /* 0x00cfea0003800000 */
.L_x_8686:
[----:B------:R-:W-:Y:S05]  /*10df0*/  @P2 BRA `(.L_x_8657) ;  /* 0x0000000000142947 */ /* 0x000fea0003800000 */
[----:B------:R-:W-:Y:S01]  /*10e00*/  ISETP.NE.AND P2, PT, R19, RZ, PT ;  /* 0x000000ff1300720c */ /* 0x000fe20003f45270 */
[----:B-12---:R-:W-:-:S04]  /*10e10*/  IMAD.MOV.U32 R3, RZ, RZ, 0xc000 ;  /* 0x0000c000ff037424 */ /* 0x006fc800078e00ff */
[----:B------:R3:W-:Y:S08]  /*10e20*/  SYNCS.ARRIVE.TRANS64 RZ, [R2+URZ+0x22850], R3 ;  /* 0x0228500302ff79a7 */ /* 0x0007f0000800003f */
[----:B------:R-:W-:Y:S05]  /*10e30*/  @!P2 BRA `(.L_x_8657) ;  /* 0x000000000004a947 */ /* 0x000fea0003800000 */
[----:B------:R-:W-:Y:S01]  /*10e40*/  BPT.TRAP 0x1 ;  /* 0x000000040000795c */ /* 0x000fe20000300000 */
.L_x_8657:
        /* <DEDUP_REMOVED lines=30> */
.L_x_8652:
[----:B------:R-:W-:Y:S05]  /*11030*/  BSYNC B1 ;  /* 0x0000000000017941 */ /* 0x000fea0003800000 */
.L_x_8651:
[----:B------:R-:W-:Y:S01]  /*11040*/  ISETP.GT.AND P2, PT, R9, UR38, PT ;  /* 0x0000002609007c0c */ /* 0x000fe2000bf44270 */
[----:B------:R-:W-:-:S12]  /*11050*/  VIADD R8, R8, 0xfffffffe ;  /* 0xfffffffe08087836 */ /* 0x000fd80000000000 */
[----:B------:R-:W-:Y:S05]  /*11060*/  @P2 BRA `(.L_x_8658) ;  /* 0xfffffff400002947 */ /* 0x000fea000383ffff */
.L_x_8643:
[----:B------:R-:W-:Y:S05]  /*11070*/  BSYNC B0 ;  /* 0x0000000000007941 */ /* 0x000fea0003800000 */
.L_x_8634:
[----:B------:R-:W-:Y:S01]  /*11080*/  VIADD R16, R16, 0x1 ;  /* 0x0000000110107836 */ /* 0x000fe20000000000 */
[----:B------:R-:W-:Y:S04]  /*11090*/  BSSY B0, `(.L_x_8659) ;  /* 0x0000011000007945 */ /* 0x000fe80003800000 */
        /* <DEDUP_REMOVED lines=16> */
.L_x_8660:
[----:B------:R-:W-:Y:S05]  /*111a0*/  BSYNC B0 ;  /* 0x0000000000007941 */ /* 0x000fea0003800000 */
.L_x_8659:
[----:B------:R-:W-:Y:S01]  /*111b0*/  SEL R16, R16, RZ, P0 ;  /* 0x000000ff10107207 */ /* 0x000fe20000000000 */
[----:B------:R-:W-:-:S07]  /*111c0*/  IMAD.MOV.U32 R13, RZ, RZ, R18 ;  /* 0x000000ffff0d7224 */ /* 0x000fce00078e0012 */
.L_x_8619:
[----:B------:R-:W-:Y:S05]  /*111d0*/  BSYNC B6 ;  /* 0x0000000000067941 */ /* 0x000fea0003800000 */
.L_x_8617:
[----:B------:R-:W-:-:S03]  /*111e0*/  UMOV UR6, 0xffffffff ;  /* 0xffffffff00067882 */ /* 0x000fc60000000000 */
[----:B------:R-:W-:Y:S05]  /*111f0*/  BRA.DIV UR6, `(.L_x_8661) ;  /* 0x0000000a06d07947 */ /* 0x000fea000b800000 */
[----:B------:R1:W1:Y:S02]  /*11200*/  SHFL.IDX PT, R14, R13, RZ, 0x1f ;  /* 0x00001fff0d0e7589 */ /* 0x00026400000e0000 */
.L_x_8689:
        /* <DEDUP_REMOVED lines=12> */
.L_x_8608:
        /* <DEDUP_REMOVED lines=11> */
.L_x_8690:
        /* <DEDUP_REMOVED lines=10> */
[----:B------:R-:W-:-:S05]  /*11420*/  IMAD.U32 R0, RZ, RZ, UR4 ;  /* 0x00000004ff007e24 */ /* 0x000fca000f8e00ff */
[----:B------:R-:W-:-:S13]  /*11430*/  ISETP.NE.AND P2, PT, R0, 0x3, PT ;  /* 0x000000030000780c */ /* 0x000fda0003f45270 */
[----:B------:R-:W-:Y:S05]  /*11440*/  @!P2 BRA `(.L_x_8666) ;  /* 0x000000000004a947 */ /* 0x000fea0003800000 */
[----:B------:R-:W-:Y:S01]  /*11450*/  BPT.TRAP 0x1 ;  /* 0x000000040000795c */ /* 0x000fe20000300000 */
.L_x_8666:
        /* <DEDUP_REMOVED lines=12> */
.L_x_8691:
[----:B------:R-:W2:Y:S02]  /*11520*/  SYNCS.PHASECHK.TRANS64.TRYWAIT P0, [R3+URZ], R0 ;  /* 0x00000000030075a7 */ /* 0x000ea4000800017f */
[----:B--2---:R-:W-:Y:S05]  /*11530*/  @!P0 BRA `(.L_x_8668) ;  /* 0x00000008004c8947 */ /* 0x004fea0003800000 */
.L_x_8692:
[----:B------:R-:W-:Y:S05]  /*11540*/  @!P2 BRA `(.L_x_8669) ;  /* 0x000000000004a947 */ /* 0x000fea0003800000 */
[----:B------:R-:W-:Y:S01]  /*11550*/  BPT.TRAP 0x1 ;  /* 0x000000040000795c */ /* 0x000fe20000300000 */
.L_x_8669:
[----:B--2---:R-:W-:-:S04]  /*11560*/  VIADD R3, R7, 0x22860 ;  /* 0x0002286007037836 */ /* 0x004fc80000000000 */
[----:B-1----:R-:W-:-:S04]  /*11570*/  IMAD R5, R16, 0x8, R3 ;  /* 0x0000000810057824 */ /* 0x002fc800078e0203 */
[----:B------:R-:W1:Y:S02]  /*11580*/  SYNCS.PHASECHK.TRANS64.TRYWAIT P0, [R5+URZ], R4 ;  /* 0x00000004050075a7 */ /* 0x000e64000800017f */
[----:B-1----:R-:W-:Y:S05]  /*11590*/  @!P0 BRA `(.L_x_8670) ;  /* 0x0000000800488947 */ /* 0x002fea0003800000 */
.L_x_8693:
[----:B------:R-:W-:-:S07]  /*115a0*/  IMAD R3, R2, 0x8, R3 ;  /* 0x0000000802037824 */ /* 0x000fce00078e0203 */
.L_x_8671:
[----:B--2---:R2:W3:Y:S02]  /*115b0*/  SYNCS.PHASECHK.TRANS64.TRYWAIT P0, [R3+URZ], R0 ;  /* 0x00000000030075a7 */ /* 0x0044e4000800017f */
[----:B---3--:R-:W-:Y:S05]  /*115c0*/  @!P0 NANOSLEEP.SYNCS 0x989680 ;  /* 0x009896800000895d */ /* 0x008fea0003900000 */
[----:B------:R-:W3:Y:S02]  /*115d0*/  @!P0 SYNCS.PHASECHK.TRANS64 P0, [R3+URZ], R0 ;  /* 0x00000000030085a7 */ /* 0x000ee4000800007f */
[----:B---3--:R-:W-:Y:S05]  /*115e0*/  @!P0 BRA `(.L_x_8671) ;  /* 0xfffffffc00f08947 */ /* 0x008fea000383ffff */
.L_x_8665:
[----:B------:R-:W-:Y:S05]  /*115f0*/  BSYNC B0 ;  /* 0x0000000000007941 */ /* 0x000fea0003800000 */
.L_x_8664:
[----:B------:R-:W-:Y:S05]  /*11600*/  EXIT ;  /* 0x000000000000794d */ /* 0x000fea0003800000 */
.L_x_8525:
[----:B-1----:R-:W-:-:S04]  /*11610*/  IMAD.U32 R3, RZ, RZ, UR46 ;  /* 0x0000002eff037e24 */ /* 0x002fc8000f8e00ff */
[----:B------:R1:W2:Y:S03]  /*11620*/  SYNCS.PHASECHK.TRANS64.TRYWAIT P0, [R3+URZ+0x22800], R0 ;  /* 0x02280000030075a7 */ /* 0x0002a6000800017f */
[----:B--2---:R-:W-:Y:S05]  /*11630*/  @!P0 NANOSLEEP.SYNCS 0x989680 ;  /* 0x009896800000895d */ /* 0x004fea0003900000 */
[----:B------:R-:W2:Y:S02]  /*11640*/  @!P0 SYNCS.PHASECHK.TRANS64 P0, [R3+URZ+0x22800], R0 ;  /* 0x02280000030085a7 */ /* 0x000ea4000800007f */
[----:B--2---:R-:W-:Y:S05]  /*11650*/  @!P0 BRA `(.L_x_8525) ;  /* 0xfffffffc00ec8947 */ /* 0x004fea000383ffff */
[----:B------:R-:W-:Y:S05]  /*11660*/  BRA `(.L_x_8672) ;  /* 0xffffff0400347947 */ /* 0x000fea000383ffff */
.L_x_8529:
[----:B--2---:R-:W-:-:S04]  /*11670*/  IMAD.U32 R0, RZ, RZ, UR21 ;  /* 0x00000015ff007e24 */ /* 0x004fc8000f8e00ff */
[----:B------:R2:W3:Y:S03]  /*11680*/  SYNCS.PHASECHK.TRANS64.TRYWAIT P1, [R0+URZ+0x22830], R11 ;  /* 0x0228300b000075a7 */ /* 0x0004e6000802017f */
[----:B---3--:R-:W-:Y:S05]  /*11690*/  @!P1 NANOSLEEP.SYNCS 0x989680 ;  /* 0x009896800000995d */ /* 0x008fea0003900000 */
[----:B------:R-:W3:Y:S02]  /*116a0*/  @!P1 SYNCS.PHASECHK.TRANS64 P1, [R0+URZ+0x22830], R11 ;  /* 0x0228300b000095a7 */ /* 0x000ee4000802007f */
[----:B---3--:R-:W-:Y:S05]  /*116b0*/  @!P1 BRA `(.L_x_8529) ;  /* 0xfffffffc00ec9947 */ /* 0x008fea000383ffff */
[----:B------:R-:W-:Y:S05]  /*116c0*/  BRA `(.L_x_8528) ;  /* 0xffffff0400587947 */ /* 0x000fea000383ffff */
.L_x_8541:
[----:B---3--:R3:W4:Y:S02]  /*116d0*/  SYNCS.PHASECHK.TRANS64.TRYWAIT P1, [R8+URZ+0x22850], R11 ;  /* 0x0228500b080075a7 */ /* 0x008724000802017f */
[----:B----4-:R-:W-:Y:S05]  /*116e0*/  @!P1 NANOSLEEP.SYNCS 0x989680 ;  /* 0x009896800000995d */ /* 0x010fea0003900000 */
[----:B------:R-:W4:Y:S02]  /*116f0*/  @!P1 SYNCS.PHASECHK.TRANS64 P1, [R8+URZ+0x22850], R11 ;  /* 0x0228500b080095a7 */ /* 0x000f24000802007f */
[----:B----4-:R-:W-:Y:S05]  /*11700*/  @!P1 BRA `(.L_x_8541) ;  /* 0xfffffffc00f09947 */ /* 0x010fea000383ffff */
[----:B------:R-:W-:Y:S05]  /*11710*/  BRA `(.L_x_8540) ;  /* 0xffffff2400e07947 */ /* 0x000fea000383ffff */
.L_x_8549:
[----:B----4-:R-:W-:-:S04]  /*11720*/  IMAD.U32 R5, RZ, RZ, UR27 ;  /* 0x0000001bff057e24 */ /* 0x010fc8000f8e00ff */
[----:B------:R4:W1:Y:S03]  /*11730*/  SYNCS.PHASECHK.TRANS64.TRYWAIT P1, [R5+URZ+0x22830], R12 ;  /* 0x0228300c050075a7 */ /* 0x000866000802017f */
[----:B-1----:R-:W-:Y:S05]  /*11740*/  @!P1 NANOSLEEP.SYNCS 0x989680 ;  /* 0x009896800000995d */ /* 0x002fea0003900000 */
[----:B------:R-:W1:Y:S02]  /*11750*/  @!P1 SYNCS.PHASECHK.TRANS64 P1, [R5+URZ+0x22830], R12 ;  /* 0x0228300c050095a7 */ /* 0x000e64000802007f */
[----:B-1----:R-:W-:Y:S05]  /*11760*/  @!P1 BRA `(.L_x_8549) ;  /* 0xfffffffc00ec9947 */ /* 0x002fea000383ffff */
[----:B------:R-:W-:Y:S05]  /*11770*/  BRA `(.L_x_8548) ;  /* 0xffffff2c00507947 */ /* 0x000fea000383ffff */
.L_x_8561:
[----:B--2---:R2:W3:Y:S02]  /*11780*/  SYNCS.PHASECHK.TRANS64.TRYWAIT P1, [R11+URZ+0x22850], R12 ;  /* 0x0228500c0b0075a7 */ /* 0x0044e4000802017f */
[----:B---3--:R-:W-:Y:S05]  /*11790*/  @!P1 NANOSLEEP.SYNCS 0x989680 ;  /* 0x009896800000995d */ /* 0x008fea0003900000 */
[----:B------:R-:W3:Y:S02]  /*117a0*/  @!P1 SYNCS.PHASECHK.TRANS64 P1, [R11+URZ+0x22850], R12 ;  /* 0x0228500c0b0095a7 */ /* 0x000ee4000802007f */
[----:B---3--:R-:W-:Y:S05]  /*117b0*/  @!P1 BRA `(.L_x_8561) ;  /* 0xfffffffc00f09947 */ /* 0x008fea000383ffff */
[----:B------:R-:W-:Y:S05]  /*117c0*/  BRA `(.L_x_8560) ;  /* 0xffffff5800007947 */ /* 0x000fea000383ffff */
.L_x_8570:
[----:B--2---:R-:W-:-:S04]  /*117d0*/  IMAD.U32 R3, RZ, RZ, UR24 ;  /* 0x00000018ff037e24 */ /* 0x004fc8000f8e00ff */
[----:B------:R2:W3:Y:S03]  /*117e0*/  SYNCS.PHASECHK.TRANS64.TRYWAIT P2, [R3+URZ+0x22830], R8 ;  /* 0x02283008030075a7 */ /* 0x0004e6000804017f */
[----:B---3--:R-:W-:Y:S05]  /*117f0*/  @!P2 NANOSLEEP.SYNCS 0x989680 ;  /* 0x009896800000a95d */ /* 0x008fea0003900000 */
[----:B------:R-:W3:Y:S02]  /*11800*/  @!P2 SYNCS.PHASECHK.TRANS64 P2, [R3+URZ+0x22830], R8 ;  /* 0x022830080300a5a7 */ /* 0x000ee4000804007f */
[----:B---3--:R-:W-:Y:S05]  /*11810*/  @!P2 BRA `(.L_x_8570) ;  /* 0xfffffffc00eca947 */ /* 0x008fea000383ffff */
[----:B------:R-:W-:Y:S05]  /*11820*/  BRA `(.L_x_8569) ;  /* 0xffffff5c00847947 */ /* 0x000fea000383ffff */
.L_x_8574:
[----:B--2---:R2:W3:Y:S02]  /*11830*/  SYNCS.PHASECHK.TRANS64.TRYWAIT P2, [R183+URZ+0x22850], R8 ;  /* 0x02285008b70075a7 */ /* 0x0044e4000804017f */
[----:B---3--:R-:W-:Y:S05]  /*11840*/  @!P2 NANOSLEEP.SYNCS 0x989680 ;  /* 0x009896800000a95d */ /* 0x008fea0003900000 */
[----:B------:R-:W3:Y:S02]  /*11850*/  @!P2 SYNCS.PHASECHK.TRANS64 P2, [R183+URZ+0x22850], R8 ;  /* 0x02285008b700a5a7 */ /* 0x000ee4000804007f */
[----:B---3--:R-:W-:Y:S05]  /*11860*/  @!P2 BRA `(.L_x_8574) ;  /* 0xfffffffc00f0a947 */ /* 0x008fea000383ffff */
[----:B------:R-:W-:Y:S05]  /*11870*/  BRA `(.L_x_8573) ;  /* 0xffffff7400a47947 */ /* 0x000fea000383ffff */
.L_x_8580:
[----:B--2---:R-:W-:-:S04]  /*11880*/  IMAD.U32 R10, RZ, RZ, UR26 ;  /* 0x0000001aff0a7e24 */ /* 0x004fc8000f8e00ff */
[----:B------:R2:W3:Y:S03]  /*11890*/  SYNCS.PHASECHK.TRANS64.TRYWAIT P1, [R10+URZ+0x22830], R13 ;  /* 0x0228300d0a0075a7 */ /* 0x0004e6000802017f */
[----:B---3--:R-:W-:Y:S05]  /*118a0*/  @!P1 NANOSLEEP.SYNCS 0x989680 ;  /* 0x009896800000995d */ /* 0x008fea0003900000 */
[----:B------:R-:W3:Y:S02]  /*118b0*/  @!P1 SYNCS.PHASECHK.TRANS64 P1, [R10+URZ+0x22830], R13 ;  /* 0x0228300d0a0095a7 */ /* 0x000ee4000802007f */
[----:B---3--:R-:W-:Y:S05]  /*118c0*/  @!P1 BRA `(.L_x_8580) ;  /* 0xfffffffc00ec9947 */ /* 0x008fea000383ffff */
[----:B------:R-:W-:Y:S05]  /*118d0*/  BRA `(.L_x_8579) ;  /* 0xffffff7800a87947 */ /* 0x000fea000383ffff */
.L_x_8592:
[----:B--2---:R2:W3:Y:S02]  /*118e0*/  SYNCS.PHASECHK.TRANS64.TRYWAIT P1, [R12+URZ+0x22850], R13 ;  /* 0x0228500d0c0075a7 */ /* 0x0044e4000802017f */
[----:B---3--:R-:W-:Y:S05]  /*118f0*/  @!P1 NANOSLEEP.SYNCS 0x989680 ;  /* 0x009896800000995d */ /* 0x008fea0003900000 */
[----:B------:R-:W3:Y:S02]  /*11900*/  @!P1 SYNCS.PHASECHK.TRANS64 P1, [R12+URZ+0x22850], R13 ;  /* 0x0228500d0c0095a7 */ /* 0x000ee4000802007f */
[----:B---3--:R-:W-:Y:S05]  /*11910*/  @!P1 BRA `(.L_x_8592) ;  /* 0xfffffffc00f09947 */ /* 0x008fea000383ffff */
[----:B------:R-:W-:Y:S05]  /*11920*/  BRA `(.L_x_8591) ;  /* 0xffffffa400587947 */ /* 0x000fea000383ffff */
.L_x_8623:
        /* <DEDUP_REMOVED lines=10> */
.L_x_8673:
[----:B------:R-:W-:Y:S05]  /*119d0*/  BRA `(.L_x_8674) ;  /* 0xffffffd800ec7947 */ /* 0x000fea000383ffff */
.L_x_8624:
[----:B------:R-:W-:Y:S01]  /*119e0*/  BSSY B0, `(.L_x_8675) ;  /* 0x0000006000007945 */ /* 0x000fe20003800000 */
[----:B------:R-:W-:-:S07]  /*119f0*/  IMAD.MOV.U32 R15, RZ, RZ, -0x1 ;  /* 0xffffffffff0f7424 */ /* 0x000fce00078e00ff */
[----:B------:R-:W-:Y:S05]  /*11a00*/  WARPSYNC.COLLECTIVE R15, `(.L_x_8676) ;  /* 0x000000000f0c7348 */ /* 0x000fea0003c00000 */
[----:B------:R-:W-:Y:S02]  /*11a10*/  ELECT P6, UR62, PT ;  /* 0x00000000003e782f */ /* 0x000fe400038c0000 */
[----:B------:R-:W-:Y:S01]  /*11a20*/  MOV R14, UR62 ;  /* 0x0000003e000e7c02 */ /* 0x000fe20008000f00 */
[----:B------:R-:W-:Y:S10]  /*11a30*/  ENDCOLLECTIVE ;  /* 0x000000000000791b */ /* 0x000ff40003800000 */
.L_x_8676:
[----:B------:R-:W-:Y:S05]  /*11a40*/  BSYNC B0 ;  /* 0x0000000000007941 */ /* 0x000fea0003800000 */
.L_x_8675:
[----:B------:R-:W-:Y:S05]  /*11a50*/  BRA `(.L_x_8677) ;  /* 0xffffffd800dc7947 */ /* 0x000fea000383ffff */
.L_x_8627:
[----:B-1----:R1:W2:Y:S02]  /*11a60*/  SYNCS.PHASECHK.TRANS64.TRYWAIT P2, [R8+URZ+0x22840], R5 ;  /* 0x02284005080075a7 */ /* 0x0022a4000804017f */
[----:B--2---:R-:W-:Y:S05]  /*11a70*/  @!P2 NANOSLEEP.SYNCS 0x989680 ;  /* 0x009896800000a95d */ /* 0x004fea0003900000 */
[----:B------:R-:W2:Y:S02]  /*11a80*/  @!P2 SYNCS.PHASECHK.TRANS64 P2, [R8+URZ+0x22840], R5 ;  /* 0x022840050800a5a7 */ /* 0x000ea4000804007f */
[----:B--2---:R-:W-:Y:S05]  /*11a90*/  @!P2 BRA `(.L_x_8627) ;  /* 0xfffffffc00f0a947 */ /* 0x004fea000383ffff */
[----:B------:R-:W-:Y:S05]  /*11aa0*/  BRA `(.L_x_8678) ;  /* 0xffffffdc00387947 */ /* 0x000fea000383ffff */
.L_x_8629:
[----:B-1----:R-:W-:-:S04]  /*11ab0*/  IMAD.U32 R8, RZ, RZ, UR37 ;  /* 0x00000025ff087e24 */ /* 0x002fc8000f8e00ff */
[----:B------:R1:W2:Y:S03]  /*11ac0*/  SYNCS.PHASECHK.TRANS64.TRYWAIT P2, [R8+URZ+0x22820], R5 ;  /* 0x02282005080075a7 */ /* 0x0002a6000804017f */
[----:B--2---:R-:W-:Y:S05]  /*11ad0*/  @!P2 NANOSLEEP.SYNCS 0x989680 ;  /* 0x009896800000a95d */ /* 0x004fea0003900000 */
[----:B------:R-:W2:Y:S02]  /*11ae0*/  @!P2 SYNCS.PHASECHK.TRANS64 P2, [R8+URZ+0x22820], R5 ;  /* 0x022820050800a5a7 */ /* 0x000ea4000804007f */
[----:B--2---:R-:W-:Y:S05]  /*11af0*/  @!P2 BRA `(.L_x_8629) ;  /* 0xfffffffc00eca947 */ /* 0x004fea000383ffff */
[----:B------:R-:W-:Y:S05]  /*11b00*/  BRA `(.L_x_8679) ;  /* 0xffffffdc00d87947 */ /* 0x000fea000383ffff */
.L_x_8632:
[----:B-1----:R1:W2:Y:S02]  /*11b10*/  SYNCS.PHASECHK.TRANS64.TRYWAIT P2, [R8+URZ+0x22860], R5 ;  /* 0x02286005080075a7 */ /* 0x0022a4000804017f */
[----:B--2---:R-:W-:Y:S05]  /*11b20*/  @!P2 NANOSLEEP.SYNCS 0x989680 ;  /* 0x009896800000a95d */ /* 0x004fea0003900000 */
[----:B------:R-:W2:Y:S02]  /*11b30*/  @!P2 SYNCS.PHASECHK.TRANS64 P2, [R8+URZ+0x22860], R5 ;  /* 0x022860050800a5a7 */ /* 0x000ea4000804007f */
[----:B--2---:R-:W-:Y:S05]  /*11b40*/  @!P2 BRA `(.L_x_8632) ;  /* 0xfffffffc00f0a947 */ /* 0x004fea000383ffff */
[----:B------:R-:W-:Y:S05]  /*11b50*/  BRA `(.L_x_8680) ;  /* 0xffffffdc00ec7947 */ /* 0x000fea000383ffff */
.L_x_8639:
[----:B-1----:R1:W2:Y:S02]  /*11b60*/  SYNCS.PHASECHK.TRANS64.TRYWAIT P3, [R2+URZ+0x22840], R3 ;  /* 0x02284003020075a7 */ /* 0x0022a4000806017f */
[----:B--2---:R-:W-:Y:S05]  /*11b70*/  @!P3 NANOSLEEP.SYNCS 0x989680 ;  /* 0x009896800000b95d */ /* 0x004fea0003900000 */
[----:B------:R-:W2:Y:S02]  /*11b80*/  @!P3 SYNCS.PHASECHK.TRANS64 P3, [R2+URZ+0x22840], R3 ;  /* 0x022840030200b5a7 */ /* 0x000ea4000806007f */
[----:B--2---:R-:W-:Y:S05]  /*11b90*/  @!P3 BRA `(.L_x_8639) ;  /* 0xfffffffc00f0b947 */ /* 0x004fea000383ffff */
[----:B------:R-:W-:Y:S05]  /*11ba0*/  BRA `(.L_x_8681) ;  /* 0xffffffe400247947 */ /* 0x000fea000383ffff */
.L_x_8641:
[----:B---3--:R3:W4:Y:S02]  /*11bb0*/  SYNCS.PHASECHK.TRANS64.TRYWAIT P3, [R2+URZ+0x22860], R3 ;  /* 0x02286003020075a7 */ /* 0x008724000806017f */
[----:B----4-:R-:W-:Y:S05]  /*11bc0*/  @!P3 NANOSLEEP.SYNCS 0x989680 ;  /* 0x009896800000b95d */ /* 0x010fea0003900000 */
[----:B------:R-:W4:Y:S02]  /*11bd0*/  @!P3 SYNCS.PHASECHK.TRANS64 P3, [R2+URZ+0x22860], R3 ;  /* 0x022860030200b5a7 */ /* 0x000f24000806007f */
[----:B----4-:R-:W-:Y:S05]  /*11be0*/  @!P3 BRA `(.L_x_8641) ;  /* 0xfffffffc00f0b947 */ /* 0x010fea000383ffff */
[----:B------:R-:W-:Y:S05]  /*11bf0*/  BRA `(.L_x_8682) ;  /* 0xffffffe4006c7947 */ /* 0x000fea000383ffff */
.L_x_8647:
[----:B-1----:R1:W2:Y:S02]  /*11c00*/  SYNCS.PHASECHK.TRANS64.TRYWAIT P3, [R3+URZ+0x22840], R2 ;  /* 0x02284002030075a7 */ /* 0x0022a4000806017f */
[----:B--2---:R-:W-:Y:S05]  /*11c10*/  @!P3 NANOSLEEP.SYNCS 0x989680 ;  /* 0x009896800000b95d */ /* 0x004fea0003900000 */
[----:B------:R-:W2:Y:S02]  /*11c20*/  @!P3 SYNCS.PHASECHK.TRANS64 P3, [R3+URZ+0x22840], R2 ;  /* 0x022840020300b5a7 */ /* 0x000ea4000806007f */
[----:B--2---:R-:W-:Y:S05]  /*11c30*/  @!P3 BRA `(.L_x_8647) ;  /* 0xfffffffc00f0b947 */ /* 0x004fea000383ffff */
[----:B------:R-:W-:Y:S05]  /*11c40*/  BRA `(.L_x_8683) ;  /* 0xffffffe800947947 */ /* 0x000fea000383ffff */
.L_x_8649:
[----:B---3--:R3:W4:Y:S02]  /*11c50*/  SYNCS.PHASECHK.TRANS64.TRYWAIT P3, [R3+URZ+0x22860], R2 ;  /* 0x02286002030075a7 */ /* 0x008724000806017f */
[----:B----4-:R-:W-:Y:S05]  /*11c60*/  @!P3 NANOSLEEP.SYNCS 0x989680 ;  /* 0x009896800000b95d */ /* 0x010fea0003900000 */
[----:B------:R-:W4:Y:S02]  /*11c70*/  @!P3 SYNCS.PHASECHK.TRANS64 P3, [R3+URZ+0x22860], R2 ;  /* 0x022860020300b5a7 */ /* 0x000f24000806007f */
[----:B----4-:R-:W-:Y:S05]  /*11c80*/  @!P3 BRA `(.L_x_8649) ;  /* 0xfffffffc00f0b947 */ /* 0x010fea000383ffff */
[----:B------:R-:W-:Y:S05]  /*11c90*/  BRA `(.L_x_8684) ;  /* 0xffffffe800dc7947 */ /* 0x000fea000383ffff */
.L_x_8654:
[----:B-1----:R1:W2:Y:S02]  /*11ca0*/  SYNCS.PHASECHK.TRANS64.TRYWAIT P3, [R2+URZ+0x22840], R3 ;  /* 0x02284003020075a7 */ /* 0x0022a4000806017f */
[----:B--2---:R-:W-:Y:S05]  /*11cb0*/  @!P3 NANOSLEEP.SYNCS 0x989680 ;  /* 0x009896800000b95d */ /* 0x004fea0003900000 */
[----:B------:R-:W2:Y:S02]  /*11cc0*/  @!P3 SYNCS.PHASECHK.TRANS64 P3, [R2+URZ+0x22840], R3 ;  /* 0x022840030200b5a7 */ /* 0x000ea4000806007f */
[----:B--2---:R-:W-:Y:S05]  /*11cd0*/  @!P3 BRA `(.L_x_8654) ;  /* 0xfffffffc00f0b947 */ /* 0x004fea000383ffff */
[----:B------:R-:W-:Y:S05]  /*11ce0*/  BRA `(.L_x_8685) ;  /* 0xffffffec00e47947 */ /* 0x000fea000383ffff */
.L_x_8656:
[----:B--2---:R2:W3:Y:S02]  /*11cf0*/  SYNCS.PHASECHK.TRANS64.TRYWAIT P3, [R2+URZ+0x22860], R3 ;  /* 0x02286003020075a7 */ /* 0x0044e4000806017f */
[----:B---3--:R-:W-:Y:S05]  /*11d00*/  @!P3 NANOSLEEP.SYNCS 0x989680 ;  /* 0x009896800000b95d */ /* 0x008fea0003900000 */
[----:B------:R-:W3:Y:S02]  /*11d10*/  @!P3 SYNCS.PHASECHK.TRANS64 P3, [R2+URZ+0x22860], R3 ;  /* 0x022860030200b5a7 */ /* 0x000ee4000806007f */
[----:B---3--:R-:W-:Y:S05]  /*11d20*/  @!P3 BRA `(.L_x_8656) ;  /* 0xfffffffc00f0b947 */ /* 0x008fea000383ffff */
[----:B------:R-:W-:Y:S05]  /*11d30*/  BRA `(.L_x_8686) ;  /* 0xfffffff0002c7947 */ /* 0x000fea000383ffff */
.L_x_8661:
[----:B------:R-:W-:Y:S01]  /*11d40*/  BSSY B0, `(.L_x_8687) ;  /* 0x0000007000007945 */ /* 0x000fe20003800000 */
[----:B--2---:R-:W-:Y:S02]  /*11d50*/  IMAD.MOV.U32 R12, RZ, RZ, RZ ;  /* 0x000000ffff0c7224 */ /* 0x004fe400078e00ff */
[----:B------:R-:W-:Y:S02]  /*11d60*/  IMAD.MOV.U32 R11, RZ, RZ, 0x1f ;  /* 0x0000001fff0b7424 */ /* 0x000fe400078e00ff */
[----:B------:R-:W-:-:S07]  /*11d70*/  IMAD.MOV.U32 R15, RZ, RZ, -0x1 ;  /* 0xffffffffff0f7424 */ /* 0x000fce00078e00ff */
[----:B-1-34-:R-:W-:Y:S05]  /*11d80*/  WARPSYNC.COLLECTIVE R15, `(.L_x_8688) ;  /* 0x000000000f087348 */ /* 0x01afea0003c00000 */
[----:B------:R2:W1:Y:S02]  /*11d90*/  SHFL.IDX P6, R14, R13, R12, R11 ;  /* 0x0000000c0d0e7389 */ /* 0x00046400000c000b */
[----:B-1234-:R-:W-:Y:S01]  /*11da0*/  ENDCOLLECTIVE ;  /* 0x000000000000791b */ /* 0x01efe20003800000 */
.L_x_8688:
[----:B------:R-:W-:Y:S05]  /*11db0*/  BSYNC B0 ;  /* 0x0000000000007941 */ /* 0x000fea0003800000 */
.L_x_8687:
[----:B------:R-:W-:Y:S05]  /*11dc0*/  BRA `(.L_x_8689) ;  /* 0xfffffff400107947 */ /* 0x000fea000383ffff */
.L_x_8663:
[----:B-1----:R1:W2:Y:S02]  /*11dd0*/  SYNCS.PHASECHK.TRANS64.TRYWAIT P0, [R7+URZ+0x22820], R0 ;  /* 0x02282000070075a7 */ /* 0x0022a4000800017f */
[----:B--2---:R-:W-:Y:S05]  /*11de0*/  @!P0 NANOSLEEP.SYNCS 0x989680 ;  /* 0x009896800000895d */ /* 0x004fea0003900000 */
[----:B------:R-:W2:Y:S02]  /*11df0*/  @!P0 SYNCS.PHASECHK.TRANS64 P0, [R7+URZ+0x22820], R0 ;  /* 0x02282000070085a7 */ /* 0x000ea4000800007f */
[----:B--2---:R-:W-:Y:S05]  /*11e00*/  @!P0 BRA `(.L_x_8663) ;  /* 0xfffffffc00f08947 */ /* 0x004fea000383ffff */
[----:B------:R-:W-:Y:S05]  /*11e10*/  BRA `(.L_x_8690) ;  /* 0xfffffff400587947 */ /* 0x000fea000383ffff */
.L_x_8667:
[----:B-1----:R1:W2:Y:S02]  /*11e20*/  SYNCS.PHASECHK.TRANS64.TRYWAIT P0, [R5+URZ], R4 ;  /* 0x00000004050075a7 */ /* 0x0022a4000800017f */
[----:B--2---:R-:W-:Y:S05]  /*11e30*/  @!P0 NANOSLEEP.SYNCS 0x989680 ;  /* 0x009896800000895d */ /* 0x004fea0003900000 */
[----:B------:R-:W2:Y:S02]  /*11e40*/  @!P0 SYNCS.PHASECHK.TRANS64 P0, [R5+URZ], R4 ;  /* 0x00000004050085a7 */ /* 0x000ea4000800007f */
[----:B--2---:R-:W-:Y:S05]  /*11e50*/  @!P0 BRA `(.L_x_8667) ;  /* 0xfffffffc00f08947 */ /* 0x004fea000383ffff */
[----:B------:R-:W-:Y:S05]  /*11e60*/  BRA `(.L_x_8691) ;  /* 0xfffffff400ac7947 */ /* 0x000fea000383ffff */
.L_x_8668:
[----:B--2---:R2:W3:Y:S02]  /*11e70*/  SYNCS.PHASECHK.TRANS64.TRYWAIT P0, [R3+URZ], R0 ;  /* 0x00000000030075a7 */ /* 0x0044e4000800017f */
[----:B---3--:R-:W-:Y:S05]  /*11e80*/  @!P0 NANOSLEEP.SYNCS 0x989680 ;  /* 0x009896800000895d */ /* 0x008fea0003900000 */
[----:B------:R-:W3:Y:S02]  /*11e90*/  @!P0 SYNCS.PHASECHK.TRANS64 P0, [R3+URZ], R0 ;  /* 0x00000000030085a7 */ /* 0x000ee4000800007f */
[----:B---3--:R-:W-:Y:S05]  /*11ea0*/  @!P0 BRA `(.L_x_8668) ;  /* 0xfffffffc00f08947 */ /* 0x008fea000383ffff */
[----:B------:R-:W-:Y:S05]  /*11eb0*/  BRA `(.L_x_8692) ;  /* 0xfffffff400a07947 */ /* 0x000fea000383ffff */
.L_x_8670:
[----:B-1----:R1:W2:Y:S02]  /*11ec0*/  SYNCS.PHASECHK.TRANS64.TRYWAIT P0, [R5+URZ], R4 ;  /* 0x00000004050075a7 */ /* 0x0022a4000800017f */
[----:B--2---:R-:W-:Y:S05]  /*11ed0*/  @!P0 NANOSLEEP.SYNCS 0x989680 ;  /* 0x009896800000895d */ /* 0x004fea0003900000 */
[----:B------:R-:W2:Y:S02]  /*11ee0*/  @!P0 SYNCS.PHASECHK.TRANS64 P0, [R5+URZ], R4 ;  /* 0x00000004050085a7 */ /* 0x000ea4000800007f */
[----:B--2---:R-:W-:Y:S05]  /*11ef0*/  @!P0 BRA `(.L_x_8670) ;  /* 0xfffffffc00f08947 */ /* 0x004fea000383ffff */
[----:B------:R-:W-:Y:S05]  /*11f00*/  BRA `(.L_x_8693) ;  /* 0xfffffff400a47947 */ /* 0x000fea000383ffff */
.L_x_8694:
        /* <DEDUP_REMOVED lines=15> */
.L_x_11964:


//--------------------- .text._ZN7cutlass13device_kernelIN5flash11enable_sm90INS1_16FlashAttnFwdSm90INS1_25CollectiveMainloopFwdSm90ILi2EN4cute5tupleIJNS5_1CILi1EEES8_S8_EEENS6_IJNS7_ILi128EEENS7_ILi96EEENS7_ILi64EEEEEELi256ENS_10bfloat16_tEfNS_4arch4Sm90ELb0ELb1ELb0ELb0ELb0ELb0ELb1ELb1ELb0ELb0ELb0ELb0EEENS1_21CollectiveEpilogueFwdINS6_IJSA_NS7_ILi256EEESB_EEES9_SE_SG_Li256ELb0ELb0ELb0ELb0EEENS1_30DynamicPersistentTileSchedulerILi256ELi32ELb0ELb0ELb1EEEEEEEEEvNT_6ParamsE --------------------------
	.section	.text._ZN7cutlass13device_kernelIN5flash11enable_sm90INS1_16FlashAttnFwdSm90INS1_25CollectiveMainloopFwdSm90ILi2EN4cute5tupleIJNS5_1CILi1EEES8_S8_EEENS6_IJNS7_ILi128EEENS7_ILi96EEENS7_ILi64EEEEEELi256ENS_10bfloat16_tEfNS_4arch4Sm90ELb0ELb1ELb0ELb0ELb0ELb0ELb1ELb1ELb0ELb0ELb0ELb0EEENS1_21CollectiveEpilogueFwdINS6_IJSA_NS7_ILi256EEESB_EEES9_SE_SG_Li256ELb0ELb0ELb0ELb0EEENS1_30DynamicPersistentTileSchedulerILi256ELi32ELb0ELb0ELb1EEEEEEEEEvNT_6ParamsE,"ax",@progbits
	.align	128
.text._ZN7cutlass13device_kernelIN5flash11enable_sm90INS1_16FlashAttnFwdSm90INS1_25CollectiveMainloopFwdSm90ILi2EN4cute5tupleIJNS5_1CILi1EEES8_S8_EEENS6_IJNS7_ILi128EEENS7_ILi96EEENS7_ILi64EEEEEELi256ENS_10bfloat16_tEfNS_4arch4Sm90ELb0ELb1ELb0ELb0ELb0ELb0ELb1ELb1ELb0ELb0ELb0ELb0EEENS1_21CollectiveEpilogueFwdINS6_IJSA_NS7_ILi256EEESB_EEES9_SE_SG_Li256ELb0ELb0ELb0ELb0EEENS1_30DynamicPersistentTileSchedulerILi256ELi32ELb0ELb0ELb1EEEEEEEEEvNT_6ParamsE:
        .type           _ZN7cutlass13device_kernelIN5flash11enable_sm90INS1_16FlashAttnFwdSm90INS1_25CollectiveMainloopFwdSm90ILi2EN4cute5tupleIJNS5_1CILi1EEES8_S8_EEENS6_IJNS7_ILi128EEENS7_ILi96EEENS7_ILi64EEEEEELi256ENS_10bfloat16_tEfNS_4arch4Sm90ELb0ELb1ELb0ELb0ELb0ELb0ELb1ELb1ELb0ELb0ELb0ELb0EEENS1_21CollectiveEpilogueFwdINS6_IJSA_NS7_ILi256EEESB_EEES9_SE_SG_Li256ELb0ELb0ELb0ELb0EEENS1_30DynamicPersistentTileSchedulerILi256ELi32ELb0ELb0ELb1EEEEEEEEEvNT_6ParamsE,@function
        .size           _ZN7cutlass13device_kernelIN5flash11enable_sm90INS1_16FlashAttnFwdSm90INS1_25CollectiveMainloopFwdSm90ILi2EN4cute5tupleIJNS5_1CILi1EEES8_S8_EEENS6_IJNS7_ILi128EEENS7_ILi96EEENS7_ILi64EEEEEELi256ENS_10bfloat16_tEfNS_4arch4Sm90ELb0ELb1ELb0ELb0ELb0ELb0ELb1ELb1ELb0ELb0ELb0ELb0EEENS1_21CollectiveEpilogueFwdINS6_IJSA_NS7_ILi256EEESB_EEES9_SE_SG_Li256ELb0ELb0ELb0ELb0EEENS1_30DynamicPersistentTileSchedulerILi256ELi32ELb0ELb0ELb1EEEEEEEEEvNT_6ParamsE,(.L_x_11965 - _ZN7cutlass13device_kernelIN5flash11enable_sm90INS1_16FlashAttnFwdSm90INS1_25CollectiveMainloopFwdSm90ILi2EN4cute5tupleIJNS5_1CILi1EEES8_S8_EEENS6_IJNS7_ILi128EEENS7_ILi96EEENS7_ILi64EEEEEELi256ENS_10bfloat16_tEfNS_4arch4Sm90ELb0ELb1ELb0ELb0ELb0ELb0ELb1ELb1ELb0ELb0ELb0ELb0EEENS1_21CollectiveEpilogueFwdINS6_IJSA_NS7_ILi256EEESB_EEES9_SE_SG_Li256ELb0ELb0ELb0ELb0EEENS1_30DynamicPersistentTileSchedulerILi256ELi32ELb0ELb0ELb1EEEEEEEEEvNT_6ParamsE)
        .other          _ZN7cutlass13device_kernelIN5flash11enable_sm90INS1_16FlashAttnFwdSm90INS1_25CollectiveMainloopFwdSm90ILi2EN4cute5tupleIJNS5_1CILi1EEES8_S8_EEENS6_IJNS7_ILi128EEENS7_ILi96EEENS7_ILi64EEEEEELi256ENS_10bfloat16_tEfNS_4arch4Sm90ELb0ELb1ELb0ELb0ELb0ELb0ELb1ELb1ELb0ELb0ELb0ELb0EEENS1_21CollectiveEpilogueFwdINS6_IJSA_NS7_ILi256EEESB_EEES9_SE_SG_Li256ELb0ELb0ELb0ELb0EEENS1_30DynamicPersistentTileSchedulerILi256ELi32ELb0ELb0ELb1EEEEEEEEEvNT_6ParamsE,@"STO_CUDA_ENTRY STV_DEFAULT"
_ZN7cutlass13device_kernelIN5flash11enable_sm90INS1_16FlashAttnFwdSm90INS1_25CollectiveMainloopFwdSm90ILi2EN4cute5tupleIJNS5_1CILi1EEES8_S8_EEENS6_IJNS7_ILi128EEENS7_ILi96EEENS7_ILi64EEEEEELi256ENS_10bfloat16_tEfNS_4arch4Sm90ELb0ELb1ELb0ELb0ELb0ELb0ELb1ELb1ELb0ELb0ELb0ELb0EEENS1_21CollectiveEpilogueFwdINS6_IJSA_NS7_ILi256EEESB_EEES9_SE_SG_Li256ELb0ELb0ELb0ELb0EEENS1_30DynamicPersistentTileSchedulerILi256ELi32ELb0ELb0ELb1EEEEEEEEEvNT_6ParamsE:
[----:B------:R-:W1:Y:S02]  /*0000*/  LDC R1, c[0x0][0x28] ;  /* 0x00000a00ff017b82 */ /* 0x000e640000000800 */
[----:B-1----:R-:W-:Y:S01]  /*0010*/  VIADD R1, R1, 0xfffffb90 ;  /* 0xfffffb9001017836 */ /* 0x002fe20000000000 */
[----:B------:R-:W1:Y:S01]  /*0020*/  S2R R3, SR_TID.X ;  /* 0x0000000000037919 */ /* 0x000e620000002100 */
[----:B------:R-:W-:Y:S01]  /*0030*/  ELECT P0, URZ, PT ;  /* 0x00000000003f782f */ /* 0x000fe20003800000 */
[----:B------:R-:W-:Y:S01]  /*0040*/  BSSY B0, `(.L_x_8695) ;  /* 0x000001b000007945 */ /* 0x000fe20003800000 */
[----:B------:R-:W-:Y:S02]  /*0050*/  ULDC UR4, c[0x0][0x20] ;  /* 0x0000080000047ab9 */ /* 0x000fe40000000800 */
[----:B------:R-:W-:Y:S01]  /*0060*/  IADD3 R16, P1, R1, UR4, RZ ;  /* 0x0000000401107c10 */ /* 0x000fe2000ff3e0ff */
[----:B------:R-:W-:-:S04]  /*0070*/  ULDC UR4, c[0x0][0x24] ;  /* 0x0000090000047ab9 */ /* 0x000fc80000000800 */
[----:B------:R-:W-:Y:S01]  /*0080*/  IMAD.X R17, RZ, RZ, UR4, P1 ;  /* 0x00000004ff117e24 */ /* 0x000fe200088e06ff */
        /* <DEDUP_REMOVED lines=22> */
.L_x_8696:
[----:B------:R-:W-:Y:S05]  /*01f0*/  BSYNC B0 ;  /* 0x0000000000007941 */ /* 0x000fea0003800000 */
.L_x_8695:
        /* <DEDUP_REMOVED lines=39> */
.L_x_8697:
        /* <DEDUP_REMOVED lines=22> */
.L_x_8698:
        /* <DEDUP_REMOVED lines=18> */
.L_x_8699:
        /* <DEDUP_REMOVED lines=22> */
.L_x_8700:
        /* <DEDUP_REMOVED lines=22> */
.L_x_8701:
[----:B------:R-:W-:Y:S01]  /*09b0*/  IADD3 R2, P0, R16, 0x70, RZ ;  /* 0x0000007010027810 */ /* 0x000fe20007f1e0ff */
[----:B------:R-:W-:Y:S01]  /*09c0*/  UMOV UR38, 0x1 ;  /* 0x0000000100267882 */ /* 0x000fe20000000000 */
[----:B------:R-:W-:Y:S01]  /*09d0*/  PLOP3.LUT P1, PT, PT, PT, UP0, 0x80, 0x0 ;  /* 0x000000000000781c */ /* 0x000fe20003f2f008 */
[----:B------:R-:W-:Y:S01]  /*09e0*/  NOP ;  /* 0x0000000000007918 */ /* 0x000fe20000000000 */
[----:B------:R-:W-:Y:S01]  /*09f0*/  USEL UR38, UR38, 0x2, !UP0 ;  /* 0x0000000226267887 */ /* 0x000fe2000c000000 */
[----:B------:R5:W-:Y:S01]  /*0a00*/  STL [R1+0x464], R2 ;  /* 0x0004640201007387 */ /* 0x000be20000100800 */
[----:B------:R-:W-:Y:S01]  /*0a10*/  ULDC.64 UR46, c[0x0][0x208] ;  /* 0x00008200002e7ab9 */ /* 0x000fe20000000a00 */
[----:B------:R-:W-:Y:S02]  /*0a20*/  IMAD.MOV.U32 R22, RZ, RZ, R16 ;  /* 0x000000ffff167224 */ /* 0x000fe400078e0010 */
[--C-:B------:R-:W-:Y:S02]  /*0a30*/  IMAD.MOV.U32 R23, RZ, RZ, R17.reuse ;  /* 0x000000ffff177224 */ /* 0x100fe400078e0011 */
[----:B-----5:R-:W-:-:S05]  /*0a40*/  IMAD.X R2, RZ, RZ, R17, P0 ;  /* 0x000000ffff027224 */ /* 0x020fca00000e0611 */
[----:B------:R1:W-:Y:S02]  /*0a50*/  STL [R1+0x460], R2 ;  /* 0x0004600201007387 */ /* 0x0003e40000100800 */
[----:B-1234-:R-:W-:Y:S06]  /*0a60*/  BAR.SYNC.DEFER_BLOCKING 0x0 ;  /* 0x0000000000007b1d */ /* 0x01efec0000010000 */
[----:B------:R-:W-:Y:S05]  /*0a70*/  @!P1 BRA `(.L_x_8702) ;  /* 0x000001f800409947 */ /* 0x000fea0003800000 */
.L_x_8703:
        /* <DEDUP_REMOVED lines=8> */
[----:B------:R-:W-:Y:S01]  /*0b00*/  ISETP.NE.AND P0, PT, R26, 0x1, PT ;  /* 0x000000011a00780c */ /* 0x000fe20003f05270 */
[----:B------:R2:W-:-:S12]  /*0b10*/  STL.64 [R1+0x210], RZ ;  /* 0x000210ff01007387 */ /* 0x0005d80000100a00 */
[----:B------:R-:W-:Y:S06]  /*0b20*/  @!P0 BAR.ARV 0x9, 0x100 ;  /* 0x0244000000008b1d */ /* 0x000fec0000002000 */
[C---:B------:R-:W-:Y:S02]  /*0b30*/  IADD3 R217, P1, R16.reuse, 0x210, RZ ;  /* 0x0000021010d97810 */ /* 0x040fe40007f3e0ff */
[----:B------:R-:W-:Y:S01]  /*0b40*/  IADD3 R219, P2, R16, 0x21c, RZ ;  /* 0x0000021c10db7810 */ /* 0x000fe20007f5e0ff */
[----:B------:R2:W-:Y:S01]  /*0b50*/  STL [R1+0x218], RZ ;  /* 0x000218ff01007387 */ /* 0x0005e20000100800 */
[----:B-1----:R-:W-:Y:S01]  /*0b60*/  ISETP.LE.AND P0, PT, R0, UR5, PT ;  /* 0x0000000500007c0c */ /* 0x002fe2000bf03270 */
[----:B------:R-:W-:-:S02]  /*0b70*/  IMAD.X R216, RZ, RZ, R17, P1 ;  /* 0x000000ffffd87224 */ /* 0x000fc400008e0611 */
[----:B------:R2:W-:Y:S01]  /*0b80*/  STL [R1+0x21c], RZ ;  /* 0x00021cff01007387 */ /* 0x0005e20000100800 */
[----:B------:R-:W-:-:S09]  /*0b90*/  IMAD.X R218, RZ, RZ, R17, P2 ;  /* 0x000000ffffda7224 */ /* 0x000fd200010e0611 */
[----:B--2---:R-:W-:Y:S05]  /*0ba0*/  @P0 EXIT ;  /* 0x000000000000094d */ /* 0x004fea0003800000 */
[----:B------:R-:W1:Y:S01]  /*0bb0*/  S2R R8, SR_TID.X ;  /* 0x0000000000087919 */ /* 0x000e620000002100 */
[----:B------:R-:W2:Y:S01]  /*0bc0*/  S2UR UR6, SR_CgaCtaId ;  /* 0x00000000000679c3 */ /* 0x000ea20000008800 */
[----:B------:R-:W-:Y:S01]  /*0bd0*/  UMOV UR50, 0x400 ;  /* 0x0000040000327882 */ /* 0x000fe20000000000 */
[----:B------:R-:W-:Y:S01]  /*0be0*/  IMAD.MOV.U32 R195, RZ, RZ, 0x2 ;  /* 0x00000002ffc37424 */ /* 0x000fe200078e00ff */
[C---:B------:R-:W-:Y:S01]  /*0bf0*/  IADD3 R203, -R26.reuse, 0xb, RZ ;  /* 0x0000000b1acb7810 */ /* 0x040fe20007ffe1ff */
[----:B------:R-:W-:Y:S01]  /*0c00*/  VIADD R208, R26, 0x8 ;  /* 0x000000081ad07836 */ /* 0x000fe20000000000 */
[----:B------:R-:W-:-:S03]  /*0c10*/  ULDC.64 UR36, c[0x0][0x198] ;  /* 0x0000660000247ab9 */ /* 0x000fc60000000a00 */
[----:B------:R-:W3:Y:S01]  /*0c20*/  S2UR UR4, SR_SWINHI ;  /* 0x00000000000479c3 */ /* 0x000ee20000002f00 */
[----:B--2---:R-:W-:Y:S01]  /*0c30*/  ULEA UR50, UR6, UR50, 0x18 ;  /* 0x0000003206327291 */ /* 0x004fe2000f8ec03f */
[----:B-1----:R-:W-:-:S06]  /*0c40*/  VIADD R197, R8, 0xffffff80 ;  /* 0xffffff8008c57836 */ /* 0x002fcc0000000000 */
[----:B------:R-:W-:Y:S01]  /*0c50*/  UMOV UR48, UR50 ;  /* 0x0000003200307c82 */ /* 0x000fe20008000000 */
[----:B---3--:R-:W-:Y:S01]  /*0c60*/  UMOV UR49, UR4 ;  /* 0x0000000400317c82 */ /* 0x008fe20008000000 */
[----:B------:R-:W-:Y:S01]  /*0c70*/  LOP3.LUT R8, R8, 0x7f, RZ, 0xc0, !PT ;  /* 0x0000007f08087812 */ /* 0x000fe200078ec0ff */
[----:B------:R-:W-:Y:S01]  /*0c80*/  UMOV UR4, UR5 ;  /* 0x0000000500047c82 */ /* 0x000fe20008000000 */
[----:B------:R-:W-:Y:S02]  /*0c90*/  SHF.R.S32.HI R0, RZ, 0x1f, R197 ;  /* 0x0000001fff007819 */ /* 0x000fe400000114c5 */
[----:B------:R-:W-:Y:S02]  /*0ca0*/  ISETP.NE.AND P0, PT, R8, RZ, PT ;  /* 0x000000ff0800720c */ /* 0x000fe40003f05270 */
[CC--:B------:R-:W-:Y:S02]  /*0cb0*/  LEA.HI R2, R0.reuse, R197.reuse, RZ, 0x4 ;  /* 0x000000c500027211 */ /* 0x0c0fe400078f20ff */
[----:B------:R-:W-:-:S02]  /*0cc0*/  LEA.HI R19, R0, R197, RZ, 0x7 ;  /* 0x000000c500137211 */ /* 0x000fc400078f38ff */
[----:B------:R-:W-:Y:S02]  /*0cd0*/  SHF.R.S32.HI R3, RZ, 0x4, R2 ;  /* 0x00000004ff037819 */ /* 0x000fe40000011402 */
[----:B------:R-:W-:Y:S02]  /*0ce0*/  LEA.HI R221, R0, R197, RZ, 0x5 ;  /* 0x000000c500dd7211 */ /* 0x000fe400078f28ff */
[C---:B------:R-:W-:Y:S02]  /*0cf0*/  LEA.HI R5, R2.reuse, R3, RZ, 0x1 ;  /* 0x0000000302057211 */ /* 0x040fe400078f08ff */
[----:B------:R-:W-:Y:S02]  /*0d00*/  LOP3.LUT R4, R2, 0x3fffff0, RZ, 0xc0, !PT ;  /* 0x03fffff002047812 */ /* 0x000fe400078ec0ff */
[----:B------:R-:W-:Y:S02]  /*0d10*/  LOP3.LUT R2, R19, 0xffffff80, RZ, 0xc0, !PT ;  /* 0xffffff8013027812 */ /* 0x000fe400078ec0ff */
[----:B------:R-:W-:Y:S01]  /*0d20*/  LOP3.LUT R6, R5, 0x1ffffffe, RZ, 0xc0, !PT ;  /* 0x1ffffffe05067812 */ /* 0x000fe200078ec0ff */
[C---:B------:R-:W-:Y:S01]  /*0d30*/  IMAD.IADD R4, R197.reuse, 0x1, -R4 ;  /* 0x00000001c5047824 */ /* 0x040fe200078e0a04 */
[----:B------:R-:W-:Y:S01]  /*0d40*/  SHF.R.S32.HI R221, RZ, 0x5, R221 ;  /* 0x00000005ffdd7819 */ /* 0x000fe200000114dd */
[----:B------:R-:W-:Y:S01]  /*0d50*/  IMAD.IADD R209, R197, 0x1, -R2 ;  /* 0x00000001c5d17824 */ /* 0x000fe200078e0a02 */
[----:B------:R-:W-:Y:S01]  /*0d60*/  SHF.R.S32.HI R220, RZ, 0x7, R19 ;  /* 0x00000007ffdc7819 */ /* 0x000fe20000011413 */
[----:B------:R-:W-:Y:S01]  /*0d70*/  IMAD.IADD R6, R3, 0x1, -R6 ;  /* 0x0000000103067824 */ /* 0x000fe200078e0a06 */
[----:B------:R-:W-:Y:S01]  /*0d80*/  LEA.HI R198, R0, R197, RZ, 0x3 ;  /* 0x000000c500c67211 */ /* 0x000fe200078f18ff */
[----:B------:R-:W-:Y:S01]  /*0d90*/  IMAD R3, R221, 0x10, R4 ;  /* 0x00000010dd037824 */ /* 0x000fe200078e0204 */
[----:B------:R-:W-:-:S02]  /*0da0*/  SHF.R.S32.HI R2, RZ, 0x1f, R209 ;  /* 0x0000001fff027819 */ /* 0x000fc400000114d1 */
[----:B------:R-:W-:Y:S01]  /*0db0*/  SEL R204, RZ, 0x1, P0 ;  /* 0x00000001ffcc7807 */ /* 0x000fe20000000000 */
[----:B------:R-:W-:Y:S01]  /*0dc0*/  IMAD R3, R3, 0x8, R6 ;  /* 0x0000000803037824 */ /* 0x000fe200078e0206 */
[CC--:B------:R-:W-:Y:S02]  /*0dd0*/  LEA.HI R27, R2.reuse, R209.reuse, RZ, 0x2 ;  /* 0x000000d1021b7211 */ /* 0x0c0fe400078f10ff */
[----:B------:R-:W-:Y:S01]  /*0de0*/  LEA.HI R2, R2, R209, RZ, 0x5 ;  /* 0x000000d102027211 */ /* 0x000fe200078f28ff */
[----:B------:R-:W-:Y:S01]  /*0df0*/  IMAD.SHL.U32 R194, R3, 0x8, RZ ;  /* 0x0000000803c27824 */ /* 0x000fe200078e00ff */
[--C-:B------:R-:W-:Y:S02]  /*0e00*/  SHF.R.S32.HI R3, RZ, 0x2, R27.reuse ;  /* 0x00000002ff037819 */ /* 0x100fe4000001141b */
[----:B------:R-:W-:Y:S01]  /*0e10*/  SHF.R.S32.HI R4, RZ, 0x1f, R27 ;  /* 0x0000001fff047819 */ /* 0x000fe2000001141b */
[----:B------:R-:W-:Y:S01]  /*0e20*/  IMAD.WIDE R194, R194, R195, UR48 ;  /* 0x00000030c2c27e25 */ /* 0x000fe2000f8e02c3 */
[----:B------:R-:W-:-:S02]  /*0e30*/  SHF.R.S32.HI R2, RZ, 0x5, R2 ;  /* 0x00000005ff027819 */ /* 0x000fc40000011402 */
[----:B------:R-:W-:Y:S02]  /*0e40*/  LEA.HI R4, R4, R3, RZ, 0x3 ;  /* 0x0000000304047211 */ /* 0x000fe400078f18ff */
[C---:B------:R-:W-:Y:S02]  /*0e50*/  IADD3 R9, P5, R194.reuse, 0x20, RZ ;  /* 0x00000020c2097810 */ /* 0x040fe40007fbe0ff */
[----:B------:R-:W-:Y:S02]  /*0e60*/  IADD3 R7, P6, R194, 0x40, RZ ;  /* 0x00000040c2077810 */ /* 0x000fe40007fde0ff */
[----:B------:R-:W-:Y:S02]  /*0e70*/  LOP3.LUT R4, R4, 0xfffffff8, RZ, 0xc0, !PT ;  /* 0xfffffff804047812 */ /* 0x000fe400078ec0ff */
[----:B------:R-:W-:Y:S02]  /*0e80*/  LOP3.LUT R6, R9, 0x380, RZ, 0xc0, !PT ;  /* 0x0000038009067812 */ /* 0x000fe400078ec0ff */
[----:B------:R-:W-:Y:S01]  /*0e90*/  LOP3.LUT R5, R7, 0x380, RZ, 0xc0, !PT ;  /* 0x0000038007057812 */ /* 0x000fe200078ec0ff */
[----:B------:R-:W-:Y:S01]  /*0ea0*/  IMAD.IADD R3, R3, 0x1, -R4 ;  /* 0x0000000103037824 */ /* 0x000fe200078e0a04 */
[----:B------:R-:W-:-:S02]  /*0eb0*/  SHF.R.U64 R6, R6, 0x3, RZ ;  /* 0x0000000306067819 */ /* 0x000fc400000012ff */
[----:B------:R-:W-:Y:S01]  /*0ec0*/  SHF.R.U64 R4, R5, 0x3, RZ ;  /* 0x0000000305047819 */ /* 0x000fe200000012ff */
[----:B------:R-:W-:Y:S01]  /*0ed0*/  IMAD R200, R2, 0x10, R3 ;  /* 0x0000001002c87824 */ /* 0x000fe200078e0203 */
[----:B------:R-:W-:Y:S01]  /*0ee0*/  IADD3 R11, P3, R194, 0x4020, RZ ;  /* 0x00004020c20b7810 */ /* 0x000fe20007f7e0ff */
[--C-:B------:R-:W-:Y:S01]  /*0ef0*/  IMAD.X R3, RZ, RZ, R195.reuse, P5 ;  /* 0x000000ffff037224 */ /* 0x100fe200028e06c3 */
[----:B------:R-:W-:Y:S01]  /*0f00*/  LOP3.LUT R2, R6, R9, RZ, 0x3c, !PT ;  /* 0x0000000906027212 */ /* 0x000fe200078e3cff */
[----:B------:R-:W-:Y:S01]  /*0f10*/  IMAD.X R5, RZ, RZ, R195, P6 ;  /* 0x000000ffff057224 */ /* 0x000fe200030e06c3 */
[----:B------:R-:W-:Y:S02]  /*0f20*/  LOP3.LUT R4, R4, R7, RZ, 0x3c, !PT ;  /* 0x0000000704047212 */ /* 0x000fe400078e3cff */
[C---:B------:R-:W-:Y:S02]  /*0f30*/  IADD3 R7, P1, R194.reuse, 0x60, RZ ;  /* 0x00000060c2077810 */ /* 0x040fe40007f3e0ff */
[----:B------:R-:W-:-:S02]  /*0f40*/  IADD3 R9, P2, R194, 0x4000, RZ ;  /* 0x00004000c2097810 */ /* 0x000fc40007f5e0ff */
[----:B------:R-:W-:Y:S02]  /*0f50*/  LOP3.LUT R10, R11, 0x380, RZ, 0xc0, !PT ;  /* 0x000003800b0a7812 */ /* 0x000fe400078ec0ff */
[----:B------:R-:W-:Y:S02]  /*0f60*/  LOP3.LUT R6, R7, 0x380, RZ, 0xc0, !PT ;  /* 0x0000038007067812 */ /* 0x000fe400078ec0ff */
[----:B------:R-:W-:Y:S02]  /*0f70*/  LOP3.LUT R8, R9, 0x380, RZ, 0xc0, !PT ;  /* 0x0000038009087812 */ /* 0x000fe400078ec0ff */
[----:B------:R-:W-:Y:S02]  /*0f80*/  SHF.R.U64 R10, R10, 0x3, RZ ;  /* 0x000000030a0a7819 */ /* 0x000fe400000012ff */
[----:B------:R-:W-:Y:S02]  /*0f90*/  SHF.R.U64 R6, R6, 0x3, RZ ;  /* 0x0000000306067819 */ /* 0x000fe400000012ff */
[----:B------:R-:W-:-:S02]  /*0fa0*/  SHF.R.U64 R8, R8, 0x3, RZ ;  /* 0x0000000308087819 */ /* 0x000fc400000012ff */
[----:B------:R-:W-:Y:S02]  /*0fb0*/  LOP3.LUT R10, R10, R11, RZ, 0x3c, !PT ;  /* 0x0000000b0a0a7212 */ /* 0x000fe400078e3cff */
[----:B------:R-:W-:Y:S02]  /*0fc0*/  IADD3 R11, P6, R194, 0x8000, RZ ;  /* 0x00008000c20b7810 */ /* 0x000fe40007fde0ff */
[----:B------:R-:W-:Y:S01]  /*0fd0*/  LOP3.LUT R6, R6, R7, RZ, 0x3c, !PT ;  /* 0x0000000706067212 */ /* 0x000fe200078e3cff */
[--C-:B------:R-:W-:Y:S01]  /*0fe0*/  IMAD.X R7, RZ, RZ, R195.reuse, P1 ;  /* 0x000000ffff077224 */ /* 0x100fe200008e06c3 */
[----:B------:R-:W-:Y:S01]  /*0ff0*/  LOP3.LUT R8, R8, R9, RZ, 0x3c, !PT ;  /* 0x0000000908087212 */ /* 0x000fe200078e3cff */
[----:B------:R-:W-:Y:S01]  /*1000*/  IMAD.X R9, RZ, RZ, R195, P2 ;  /* 0x000000ffff097224 */ /* 0x000fe200010e06c3 */
[----:B------:R-:W-:Y:S02]  /*1010*/  MOV R3, R2 ;  /* 0x0000000200037202 */ /* 0x000fe40000000f00 */
[----:B------:R-:W-:-:S02]  /*1020*/  MOV R2, R4 ;  /* 0x0000000400027202 */ /* 0x000fc40000000f00 */
[C---:B------:R-:W-:Y:S01]  /*1030*/  IADD3 R21, P1, R194.reuse, 0x8020, RZ ;  /* 0x00008020c2157810 */ /* 0x040fe20007f3e0ff */
[----:B------:R-:W-:Y:S01]  /*1040*/  STL [R1+0x46c], R3 ;  /* 0x00046c0301007387 */ /* 0x000fe20000100800 */
[C---:B------:R-:W-:Y:S02]  /*1050*/  IADD3 R25, P2, R194.reuse, 0x8040, RZ ;  /* 0x00008040c2197810 */ /* 0x040fe40007f5e0ff */
[C---:B------:R-:W-:Y:S01]  /*1060*/  IADD3 R13, P4, R194.reuse, 0x4040, RZ ;  /* 0x00004040c20d7810 */ /* 0x040fe20007f9e0ff */
[----:B------:R1:W-:Y:S01]  /*1070*/  STL [R1+0x468], R2 ;  /* 0x0004680201007387 */ /* 0x0003e20000100800 */
[----:B------:R-:W-:Y:S02]  /*1080*/  IADD3 R15, P5, R194, 0x4060, RZ ;  /* 0x00004060c20f7810 */ /* 0x000fe40007fbe0ff */
[----:B------:R-:W-:Y:S02]  /*1090*/  LOP3.LUT R18, R11, 0x380, RZ, 0xc0, !PT ;  /* 0x000003800b127812 */ /* 0x000fe400078ec0ff */
[----:B------:R-:W-:-:S02]  /*10a0*/  LOP3.LUT R20, R21, 0x380, RZ, 0xc0, !PT ;  /* 0x0000038015147812 */ /* 0x000fc400078ec0ff */
[----:B------:R-:W-:Y:S02]  /*10b0*/  LOP3.LUT R24, R25, 0x380, RZ, 0xc0, !PT ;  /* 0x0000038019187812 */ /* 0x000fe400078ec0ff */
[----:B------:R-:W-:Y:S02]  /*10c0*/  LOP3.LUT R12, R13, 0x380, RZ, 0xc0, !PT ;  /* 0x000003800d0c7812 */ /* 0x000fe400078ec0ff */
[----:B------:R-:W-:Y:S02]  /*10d0*/  LOP3.LUT R14, R15, 0x380, RZ, 0xc0, !PT ;  /* 0x000003800f0e7812 */ /* 0x000fe400078ec0ff */
[----:B------:R-:W-:Y:S02]  /*10e0*/  SHF.R.U64 R18, R18, 0x3, RZ ;  /* 0x0000000312127819 */ /* 0x000fe400000012ff */
[----:B-1----:R-:W-:Y:S01]  /*10f0*/  LEA.HI R2, R19, R220, RZ, 0x1 ;  /* 0x000000dc13027211 */ /* 0x002fe200078f08ff */
[----:B------:R-:W-:Y:S01]  /*1100*/  IMAD.X R19, RZ, RZ, R195, P6 ;  /* 0x000000ffff137224 */ /* 0x000fe200030e06c3 */
[----:B------:R-:W-:-:S02]  /*1110*/  SHF.R.U64 R20, R20, 0x3, RZ ;  /* 0x0000000314147819 */ /* 0x000fc400000012ff */
[----:B------:R-:W-:Y:S02]  /*1120*/  SHF.R.U64 R24, R24, 0x3, RZ ;  /* 0x0000000318187819 */ /* 0x000fe400000012ff */
[----:B------:R-:W-:Y:S02]  /*1130*/  SHF.R.U64 R12, R12, 0x3, RZ ;  /* 0x000000030c0c7819 */ /* 0x000fe400000012ff */
[----:B------:R-:W-:Y:S02]  /*1140*/  SHF.R.U64 R14, R14, 0x3, RZ ;  /* 0x000000030e0e7819 */ /* 0x000fe400000012ff */
[----:B------:R-:W-:Y:S01]  /*1150*/  LOP3.LUT R18, R18, R11, RZ, 0x3c, !PT ;  /* 0x0000000b12127212 */ /* 0x000fe200078e3cff */
[----:B------:R-:W-:Y:S01]  /*1160*/  IMAD.X R11, RZ, RZ, R195, P3 ;  /* 0x000000ffff0b7224 */ /* 0x000fe200018e06c3 */
[----:B------:R-:W-:Y:S02]  /*1170*/  LOP3.LUT R3, R2, 0x3fffffe, RZ, 0xc0, !PT ;  /* 0x03fffffe02037812 */ /* 0x000fe400078ec0ff */
[----:B------:R-:W-:-:S02]  /*1180*/  LOP3.LUT R2, R198, 0x1ffffff8, RZ, 0xc0, !PT ;  /* 0x1ffffff8c6027812 */ /* 0x000fc400078ec0ff */
[----:B------:R-:W-:Y:S01]  /*1190*/  LOP3.LUT R0, R27, 0x7ffffffc, RZ, 0xc0, !PT ;  /* 0x7ffffffc1b007812 */ /* 0x000fe200078ec0ff */
[----:B------:R-:W-:Y:S01]  /*11a0*/  IMAD.IADD R3, R220, 0x1, -R3 ;  /* 0x00000001dc037824 */ /* 0x000fe200078e0a03 */
        /* <DEDUP_REMOVED lines=8> */
[----:B------:R-:W-:Y:S01]  /*1230*/  MOV R232, R18 ;  /* 0x0000001200e87202 */ /* 0x000fe20000000f00 */
[----:B------:R-:W-:Y:S01]  /*1240*/  IMAD.IADD R2, R197, 0x1, -R2 ;  /* 0x00000001c5027824 */ /* 0x000fe200078e0a02 */
[C---:B------:R-:W-:Y:S01]  /*1250*/  IADD3 R18, P1, R16.reuse, 0x13c, RZ ;  /* 0x0000013c10127810 */ /* 0x040fe20007f3e0ff */
[----:B------:R-:W-:Y:S01]  /*1260*/  IMAD.IADD R0, R209, 0x1, -R0 ;  /* 0x00000001d1007824 */ /* 0x000fe200078e0a00 */
[----:B------:R-:W-:Y:S01]  /*1270*/  IADD3 R211, P2, R16, 0x220, RZ ;  /* 0x0000022010d37810 */ /* 0x000fe20007f5e0ff */
[----:B------:R-:W-:Y:S01]  /*1280*/  IMAD R200, R3, 0x40, R200 ;  /* 0x0000004003c87824 */ /* 0x000fe200078e02c8 */
[----:B------:R-:W-:Y:S01]  /*1290*/  MOV R237, R6 ;  /* 0x0000000600ed7202 */ /* 0x000fe20000000f00 */
[--C-:B------:R-:W-:Y:S01]  /*12a0*/  IMAD.X R165, RZ, RZ, R17.reuse, P1 ;  /* 0x000000ffffa57224 */ /* 0x100fe200008e0611 */
[----:B------:R-:W-:Y:S01]  /*12b0*/  MOV R236, R8 ;  /* 0x0000000800ec7202 */ /* 0x000fe20000000f00 */
[----:B------:R-:W-:Y:S01]  /*12c0*/  IMAD.X R210, RZ, RZ, R17, P2 ;  /* 0x000000ffffd27224 */ /* 0x000fe200010e0611 */
[----:B------:R-:W-:Y:S01]  /*12d0*/  MOV R235, R10 ;  /* 0x0000000a00eb7202 */ /* 0x000fe20000000f00 */
[----:B------:R-:W-:Y:S01]  /*12e0*/  IMAD.SHL.U32 R188, R2, 0x8, RZ ;  /* 0x0000000802bc7824 */ /* 0x000fe200078e00ff */
[----:B------:R-:W-:Y:S01]  /*12f0*/  MOV R234, R12 ;  /* 0x0000000c00ea7202 */ /* 0x000fe20000000f00 */
[----:B------:R-:W-:Y:S01]  /*1300*/  IMAD.SHL.U32 R201, R0, 0x2, RZ ;  /* 0x0000000200c97824 */ /* 0x000fe200078e00ff */
[----:B------:R-:W-:-:S02]  /*1310*/  MOV R233, R14 ;  /* 0x0000000e00e97202 */ /* 0x000fc40000000f00 */
[----:B------:R-:W-:Y:S02]  /*1320*/  MOV R231, R20 ;  /* 0x0000001400e77202 */ /* 0x000fe40000000f00 */
[----:B------:R-:W-:Y:S02]  /*1330*/  MOV R230, R24 ;  /* 0x0000001800e67202 */ /* 0x000fe40000000f00 */
[----:B------:R-:W-:-:S07]  /*1340*/  SHF.R.S32.HI R198, RZ, 0x3, R198 ;  /* 0x00000003ffc67819 */ /* 0x000fce00000114c6 */
.L_x_8822:
        /* <DEDUP_REMOVED lines=20> */
.L_x_8704:
[----:B------:R-:W-:Y:S01]  /*1490*/  ULDC UR6, c[0x0][0xec4] ;  /* 0x0003b10000067ab9 */ /* 0x000fe20000000800 */
[----:B------:R-:W-:Y:S01]  /*14a0*/  UMOV UR39, UR7 ;  /* 0x0000000700277c82 */ /* 0x000fe20008000000 */
[----:B------:R-:W-:-:S11]  /*14b0*/  UISETP.NE.AND UP0, UPT, UR6, 0x1, UPT ;  /* 0x000000010600788c */ /* 0x000fd6000bf05270 */
[----:B------:R-:W-:Y:S02]  /*14c0*/  @UP0 ULDC.64 UR10, c[0x0][0xec8] ;  /* 0x0003b200000a0ab9 */ /* 0x000fe40000000a00 */
[----:B------:R-:W-:-:S04]  /*14d0*/  UIMAD.WIDE.U32 UR4, UR7, UR10, URZ ;  /* 0x0000000a070472a5 */ /* 0x000fc8000f8e003f */
[----:B------:R-:W-:-:S04]  /*14e0*/  @UP0 USHF.R.U32.HI UR39, URZ, UR11, UR5 ;  /* 0x0000000b3f270299 */ /* 0x000fc80008011605 */
[----:B------:R-:W-:-:S12]  /*14f0*/  UIMAD UR4, UR39, UR6, URZ ;  /* 0x00000006270472a4 */ /* 0x000fd8000f8e023f */
.L_x_8705:
[----:B------:R-:W1:Y:S01]  /*1500*/  LDC R0, c[0x0][0xa80] ;  /* 0x0002a000ff007b82 */ /* 0x000e620000000800 */
[----:B------:R-:W-:Y:S01]  /*1510*/  ULOP3.LUT UR5, URZ, UR39, URZ, 0x33, !UPT ;  /* 0x000000273f057292 */ /* 0x000fe2000f8e333f */
[----:B------:R-:W-:Y:S01]  /*1520*/  IMAD.MOV.U32 R2, RZ, RZ, 0x3000 ;  /* 0x00003000ff027424 */ /* 0x000fe200078e00ff */
[----:B------:R-:W-:Y:S01]  /*1530*/  UIADD3 UR6, UP2, UR48, 0x32450, URZ ;  /* 0x0003245030067890 */ /* 0x000fe2000ff5e03f */
[----:B------:R-:W-:Y:S01]  /*1540*/  IMAD.U32 R3, RZ, RZ, UR38 ;  /* 0x00000026ff037e24 */ /* 0x000fe2000f8e00ff */
[----:B------:R-:W-:Y:S01]  /*1550*/  ULDC UR42, c[0x0][0xeac] ;  /* 0x0003ab00002a7ab9 */ /* 0x000fe20000000800 */
[----:B------:R-:W-:Y:S01]  /*1560*/  UIADD3 UR11, UP3, UR48, 0x32460, URZ ;  /* 0x00032460300b7890 */ /* 0x000fe2000ff7e03f */
[----:B------:R-:W-:Y:S01]  /*1570*/  IMAD.MOV.U32 R4, RZ, RZ, 0xc000 ;  /* 0x0000c000ff047424 */ /* 0x000fe200078e00ff */
[----:B------:R-:W-:Y:S01]  /*1580*/  UIADD3 UR42, UR5, UR42, URZ ;  /* 0x0000002a052a7290 */ /* 0x000fe2000fffe03f */
[----:B------:R-:W-:Y:S01]  /*1590*/  IMAD.U32 R8, RZ, RZ, UR6 ;  /* 0x00000006ff087e24 */ /* 0x000fe2000f8e00ff */
[----:B------:R-:W-:Y:S01]  /*15a0*/  UIADD3.X UR5, URZ, UR49, URZ, UP2, !UPT ;  /* 0x000000313f057290 */ /* 0x000fe200097fe43f */
[----:B------:R-:W-:Y:S01]  /*15b0*/  IMAD.U32 R5, RZ, RZ, UR38 ;  /* 0x00000026ff057e24 */ /* 0x000fe2000f8e00ff */
[----:B------:R-:W-:Y:S01]  /*15c0*/  UIADD3 UR9, UP0, UR48, 0x32430, URZ ;  /* 0x0003243030097890 */ /* 0x000fe2000ff1e03f */
[----:B------:R-:W-:Y:S01]  /*15d0*/  IMAD.MOV.U32 R6, RZ, RZ, R204 ;  /* 0x000000ffff067224 */ /* 0x000fe200078e00cc */
[----:B------:R-:W-:Y:S01]  /*15e0*/  UIADD3 UR10, UP1, UR48, 0x32440, URZ ;  /* 0x00032440300a7890 */ /* 0x000fe2000ff3e03f */
[----:B------:R-:W-:Y:S01]  /*15f0*/  IMAD.MOV.U32 R7, RZ, RZ, 0x100 ;  /* 0x00000100ff077424 */ /* 0x000fe200078e00ff */
[----:B------:R-:W-:Y:S01]  /*1600*/  UIADD3.X UR12, URZ, UR49, URZ, UP3, !UPT ;  /* 0x000000313f0c7290 */ /* 0x000fe20009ffe43f */
[----:B------:R-:W-:Y:S01]  /*1610*/  IMAD.U32 R9, RZ, RZ, UR5 ;  /* 0x00000005ff097e24 */ /* 0x000fe2000f8e00ff */
[----:B------:R-:W-:Y:S01]  /*1620*/  UIADD3.X UR5, URZ, UR49, URZ, UP0, !UPT ;  /* 0x000000313f057290 */ /* 0x000fe200087fe43f */
[----:B------:R2:W-:Y:S01]  /*1630*/  STL.64 [R1+0x18], R2 ;  /* 0x0000180201007387 */ /* 0x0005e20000100a00 */
[----:B------:R-:W-:Y:S01]  /*1640*/  UIADD3.X UR6, URZ, UR49, URZ, UP1, !UPT ;  /* 0x000000313f067290 */ /* 0x000fe20008ffe43f */
[----:B------:R-:W-:Y:S01]  /*1650*/  IMAD.U32 R10, RZ, RZ, UR11 ;  /* 0x0000000bff0a7e24 */ /* 0x000fe2000f8e00ff */
[----:B------:R-:W-:Y:S01]  /*1660*/  ULDC UR43, c[0x0][0xeb8] ;  /* 0x0003ae00002b7ab9 */ /* 0x000fe20000000800 */
[----:B------:R3:W-:Y:S01]  /*1670*/  STL.128 [R1+0x50], R4 ;  /* 0x0000500401007387 */ /* 0x0007e20000100c00 */
[----:B------:R-:W-:Y:S01]  /*1680*/  UISETP.NE.AND UP1, UPT, UR43, 0x1, UPT ;  /* 0x000000012b00788c */ /* 0x000fe2000bf25270 */
[----:B------:R-:W-:Y:S01]  /*1690*/  IMAD.MOV.U32 R205, RZ, RZ, 0x100 ;  /* 0x00000100ffcd7424 */ /* 0x000fe200078e00ff */
[----:B------:R-:W-:Y:S01]  /*16a0*/  UIADD3 UR7, UR7, -UR4, URZ ;  /* 0x8000000407077290 */ /* 0x000fe2000fffe03f */
[----:B------:R-:W-:Y:S01]  /*16b0*/  IMAD.MOV.U32 R206, RZ, RZ, 0x1 ;  /* 0x00000001ffce7424 */ /* 0x000fe200078e00ff */
[----:B-1----:R1:W-:Y:S01]  /*16c0*/  STL [R1+0x450], R0 ;  /* 0x0004500001007387 */ /* 0x0023e20000100800 */
[----:B------:R-:W-:Y:S01]  /*16d0*/  IMAD.MOV.U32 R207, RZ, RZ, RZ ;  /* 0x000000ffffcf7224 */ /* 0x000fe200078e00ff */
[----:B------:R-:W-:Y:S01]  /*16e0*/  ULDC UR40, c[0x0][0x404] ;  /* 0x0001010000287ab9 */ /* 0x000fe20000000800 */
[----:B--2---:R-:W-:Y:S01]  /*16f0*/  IMAD.U32 R2, RZ, RZ, UR10 ;  /* 0x0000000aff027e24 */ /* 0x004fe2000f8e00ff */
[----:B------:R-:W-:Y:S01]  /*1700*/  ULDC.64 UR10, c[0x0][0x3f8] ;  /* 0x0000fe00000a7ab9 */ /* 0x000fe20000000a00 */
[----:B------:R-:W-:Y:S01]  /*1710*/  IMAD.MOV.U32 R12, RZ, RZ, 0x1 ;  /* 0x00000001ff0c7424 */ /* 0x000fe200078e00ff */
[----:B------:R-:W-:Y:S01]  /*1720*/  UISETP.NE.U32.AND UP0, UPT, UR10, URZ, UPT ;  /* 0x0000003f0a00728c */ /* 0x000fe2000bf05070 */
[----:B------:R-:W-:Y:S01]  /*1730*/  IMAD.MOV.U32 R13, RZ, RZ, RZ ;  /* 0x000000ffff0d7224 */ /* 0x000fe200078e00ff */
[----:B------:R1:W-:Y:S01]  /*1740*/  STL.128 [R1+0x20], R204 ;  /* 0x000020cc01007387 */ /* 0x0003e20000100c00 */
[----:B------:R-:W-:Y:S01]  /*1750*/  IMAD.U32 R11, RZ, RZ, UR12 ;  /* 0x0000000cff0b7e24 */ /* 0x000fe2000f8e00ff */
[----:B------:R-:W-:Y:S01]  /*1760*/  UISETP.NE.AND.EX UP0, UPT, UR11, URZ, UPT, UP0 ;  /* 0x0000003f0b00728c */ /* 0x000fe2000bf05300 */
[----:B---3--:R-:W-:Y:S01]  /*1770*/  IMAD.U32 R6, RZ, RZ, UR42 ;  /* 0x0000002aff067e24 */ /* 0x008fe2000f8e00ff */
[----:B------:R1:W-:Y:S01]  /*1780*/  STL.64 [R1+0x60], R12 ;  /* 0x0000600c01007387 */ /* 0x0003e20000100a00 */
[----:B------:R-:W-:Y:S01]  /*1790*/  IMAD.U32 R4, RZ, RZ, UR9 ;  /* 0x00000009ff047e24 */ /* 0x000fe2000f8e00ff */
[----:B------:R-:W-:Y:S01]  /*17a0*/  ULDC UR11, c[0x0][0xec4] ;  /* 0x0003b100000b7ab9 */ /* 0x000fe20000000800 */
[----:B------:R-:W-:Y:S01]  /*17b0*/  IMAD.U32 R5, RZ, RZ, UR5 ;  /* 0x00000005ff057e24 */ /* 0x000fe2000f8e00ff */
[----:B------:R-:W-:Y:S01]  /*17c0*/  ULDC.64 UR4, c[0x0][0xad8] ;  /* 0x0002b60000047ab9 */ /* 0x000fe20000000a00 */
[----:B------:R-:W-:Y:S01]  /*17d0*/  IMAD.U32 R3, RZ, RZ, UR6 ;  /* 0x00000006ff037e24 */ /* 0x000fe2000f8e00ff */
[----:B------:R-:W-:Y:S01]  /*17e0*/  UISETP.GE.AND UP2, UPT, UR5, 0x1, UPT ;  /* 0x000000010500788c */ /* 0x000fe2000bf46270 */
[----:B------:R1:W-:Y:S01]  /*17f0*/  STL [R1+0x70], R6 ;  /* 0x0000700601007387 */ /* 0x0003e20000100800 */
[----:B------:R-:W-:Y:S01]  /*1800*/  UIMAD UR11, UR8, UR11, UR7 ;  /* 0x0000000b080b72a4 */ /* 0x000fe2000f8e0207 */
[C---:B------:R-:W-:Y:S01]  /*1810*/  IADD3 R36, P0, R16.reuse, 0x430, RZ ;  /* 0x0000043010247810 */ /* 0x040fe20007f1e0ff */
[----:B------:R-:W-:Y:S01]  /*1820*/  USHF.L.U32 UR42, UR42, 0x7, URZ ;  /* 0x000000072a2a7899 */ /* 0x000fe2000800063f */
[----:B------:R1:W-:Y:S01]  /*1830*/  STL.128 [R1+0x40], R8 ;  /* 0x0000400801007387 */ /* 0x0003e20000100c00 */
[----:B------:R-:W-:Y:S01]  /*1840*/  @UP1 ULDC UR8, c[0x0][0xebc] ;  /* 0x0003af0000081ab9 */ /* 0x000fe20000000800 */
[----:B------:R-:W-:Y:S01]  /*1850*/  USEL UR40, UR40, 0x1, UP0 ;  /* 0x0000000128287887 */ /* 0x000fe20008000000 */
[----:B------:R-:W-:Y:S01]  /*1860*/  PLOP3.LUT P2, PT, PT, PT, UP2, 0x80, 0x0 ;  /* 0x000000000000781c */ /* 0x000fe20003f4f028 */
[----:B------:R1:W-:Y:S01]  /*1870*/  STL.64 [R1+0x68], R10 ;  /* 0x0000680a01007387 */ /* 0x0003e20000100a00 */
[----:B------:R-:W-:Y:S01]  /*1880*/  UIMAD.WIDE.U32 UR8, UR11, UR8, URZ ;  /* 0x000000080b0872a5 */ /* 0x000fe2000f8e003f */
[----:B------:R-:W-:Y:S01]  /*1890*/  IADD3 R34, P1, R16, 0x38, RZ ;  /* 0x0000003810227810 */ /* 0x000fe20007f3e0ff */
[----:B------:R-:W-:Y:S01]  /*18a0*/  ULDC UR10, c[0x0][0x2e0] ;  /* 0x0000b800000a7ab9 */ /* 0x000fe20000000800 */
[----:B------:R1:W-:Y:S01]  /*18b0*/  STL.64 [R1+0x8], R4 ;  /* 0x0000080401007387 */ /* 0x0003e20000100a00 */
[----:B------:R-:W-:Y:S01]  /*18c0*/  ULDC UR6, c[0x0][0x288] ;  /* 0x0000a20000067ab9 */ /* 0x000fe20000000800 */
[----:B------:R-:W-:Y:S01]  /*18d0*/  @UP1 ULDC UR12, c[0x0][0xec0] ;  /* 0x0003b000000c1ab9 */ /* 0x000fe20000000800 */
[----:B------:R-:W-:Y:S01]  /*18e0*/  UMOV UR44, UR11 ;  /* 0x0000000b002c7c82 */ /* 0x000fe20008000000 */
[----:B------:R1:W-:Y:S01]  /*18f0*/  STL.64 [R1+0x10], R2 ;  /* 0x0000100201007387 */ /* 0x0003e20000100a00 */
[----:B------:R-:W-:Y:S01]  /*1900*/  UIADD3 UR7, UR42, 0x80, -UR6 ;  /* 0x000000802a077890 */ /* 0x000fe2000fffe806 */
[--C-:B------:R-:W-:Y:S01]  /*1910*/  IMAD.X R45, RZ, RZ, R17.reuse, P0 ;  /* 0x000000ffff2d7224 */ /* 0x100fe200000e0611 */
[----:B------:R-:W-:Y:S01]  /*1920*/  UIMAD UR40, UR40, UR10, URZ ;  /* 0x0000000a282872a4 */ /* 0x000fe2000f8e023f */
[----:B------:R1:W-:Y:S01]  /*1930*/  STL.64 [R1+0x30], R2 ;  /* 0x0000300201007387 */ /* 0x0003e20000100a00 */
[----:B------:R-:W-:Y:S01]  /*1940*/  @UP1 USHF.R.U32.HI UR44, URZ, UR12, UR9 ;  /* 0x0000000c3f2c1299 */ /* 0x000fe20008011609 */
[----:B------:R-:W-:Y:S01]  /*1950*/  IMAD.X R43, RZ, RZ, R17, P1 ;  /* 0x000000ffff2b7224 */ /* 0x000fe200008e0611 */
[----:B------:R-:W-:Y:S01]  /*1960*/  UIADD3 UR8, UR40, UR7, URZ ;  /* 0x0000000728087290 */ /* 0x000fe2000fffe03f */
[----:B------:R1:W-:Y:S01]  /*1970*/  STL.128 [R1+0x430], RZ ;  /* 0x000430ff01007387 */ /* 0x0003e20000100c00 */
[----:B------:R-:W-:-:S02]  /*1980*/  UIADD3 UR7, -UR44, URZ, URZ ;  /* 0x0000003f2c077290 */ /* 0x000fc4000fffe13f */
[----:B------:R-:W-:Y:S01]  /*1990*/  UIADD3 UR4, UR8, UR4, URZ ;  /* 0x0000000408047290 */ /* 0x000fe2000fffe03f */
[----:B------:R1:W-:Y:S01]  /*19a0*/  STL.128 [R1+0x440], RZ ;  /* 0x000440ff01007387 */ /* 0x0003e20000100c00 */
[----:B------:R-:W-:-:S03]  /*19b0*/  UIMAD UR43, UR43, UR7, UR11 ;  /* 0x000000072b2b72a4 */ /* 0x000fc6000f8e020b */
[----:B------:R1:W-:Y:S04]  /*19c0*/  STL.128 [R1+0x220], RZ ;  /* 0x000220ff01007387 */ /* 0x0003e80000100c00 */
        /* <DEDUP_REMOVED lines=31> */
[----:B------:R1:W-:Y:S04]  /*1bc0*/  STL.64 [R1], RZ ;  /* 0x000000ff01007387 */ /* 0x0003e80000100a00 */
[----:B------:R1:W-:Y:S01]  /*1bd0*/  STL.64 [R1+0x38], RZ ;  /* 0x000038ff01007387 */ /* 0x0003e20000100a00 */
        /* <DEDUP_REMOVED lines=11> */
.L_x_8707:
[----:B------:R-:W-:-:S11]  /*1c90*/  UISETP.NE.AND UP0, UPT, UR5, 0x1, UPT ;  /* 0x000000010500788c */ /* 0x000fd6000bf05270 */
[----:B------:R-:W-:Y:S02]  /*1ca0*/  @UP0 ULDC.64 UR10, c[0x0][0xae0] ;  /* 0x0002b800000a0ab9 */ /* 0x000fe40000000a00 */
[----:B------:R-:W-:-:S04]  /*1cb0*/  UIMAD.WIDE.U32 UR8, UR7, UR10, URZ ;  /* 0x0000000a070872a5 */ /* 0x000fc8000f8e003f */
[----:B------:R-:W-:-:S12]  /*1cc0*/  @UP0 USHF.R.U32.HI UR7, URZ, UR11, UR9 ;  /* 0x0000000b3f070299 */ /* 0x000fd80008011609 */
.L_x_8708:
[----:B------:R-:W-:-:S04]  /*1cd0*/  UIMAD UR7, UR7, UR5, UR5 ;  /* 0x00000005070772a4 */ /* 0x000fc8000f8e0205 */
[----:B------:R-:W-:-:S04]  /*1ce0*/  UISETP.LT.AND UP0, UPT, UR4, UR7, UPT ;  /* 0x000000070400728c */ /* 0x000fc8000bf01270 */
[----:B------:R-:W-:-:S12]  /*1cf0*/  USEL UR4, UR4, UR7, UP0 ;  /* 0x0000000704047287 */ /* 0x000fd80008000000 */
.L_x_8706:
[----:B------:R-:W-:Y:S02]  /*1d00*/  UIADD3 UR8, UR40, 0x5f, URZ ;  /* 0x0000005f28087890 */ /* 0x000fe4000fffe03f */
[----:B------:R-:W-:Y:S02]  /*1d10*/  UIADD3 UR10, UR4, 0x5f, URZ ;  /* 0x0000005f040a7890 */ /* 0x000fe4000fffe03f */
[----:B------:R-:W-:Y:S02]  /*1d20*/  UIMAD.WIDE UR8, UR8, 0x2aaaaaab, URZ ;  /* 0x2aaaaaab080878a5 */ /* 0x000fe4000f8e023f */
[----:B------:R-:W-:Y:S02]  /*1d30*/  UIMAD.WIDE UR10, UR10, 0x2aaaaaab, URZ ;  /* 0x2aaaaaab0a0a78a5 */ /* 0x000fe4000f8e023f */
[----:B------:R-:W-:Y:S02]  /*1d40*/  USHF.R.U32.HI UR4, URZ, 0x1f, UR9 ;  /* 0x0000001f3f047899 */ /* 0x000fe40008011609 */
[----:B------:R-:W-:-:S02]  /*1d50*/  USHF.R.U32.HI UR7, URZ, 0x1f, UR11 ;  /* 0x0000001f3f077899 */ /* 0x000fc4000801160b */
[----:B------:R-:W-:Y:S02]  /*1d60*/  ULEA.HI.SX32 UR4, UR9, UR4, 0x1c ;  /* 0x0000000409047291 */ /* 0x000fe4000f8fe23f */
[----:B------:R-:W-:Y:S02]  /*1d70*/  ULEA.HI.SX32 UR7, UR11, UR7, 0x1c ;  /* 0x000000070b077291 */ /* 0x000fe4000f8fe23f */
[----:B------:R-:W-:Y:S02]  /*1d80*/  UIADD3 UR6, UR40, -UR6, UR42 ;  /* 0x8000000628067290 */ /* 0x000fe4000fffe02a */
[----:B------:R-:W-:Y:S01]  /*1d90*/  UISETP.LT.AND UP0, UPT, UR4, UR7, UPT ;  /* 0x000000070400728c */ /* 0x000fe2000bf01270 */
[----:B------:R-:W-:Y:S02]  /*1da0*/  ULDC UR8, c[0x0][0xad4] ;  /* 0x0002b50000087ab9 */ /* 0x000fe40000000800 */
[----:B------:R-:W-:Y:S02]  /*1db0*/  UIADD3 UR8, UR6, -UR8, URZ ;  /* 0x8000000806087290 */ /* 0x000fe4000fffe03f */
        /* <DEDUP_REMOVED lines=13> */
.L_x_8710:
[----:B------:R-:W-:-:S11]  /*1e90*/  UISETP.NE.AND UP0, UPT, UR5, 0x1, UPT ;  /* 0x000000010500788c */ /* 0x000fd6000bf05270 */
[----:B------:R-:W-:Y:S02]  /*1ea0*/  @UP0 ULDC.64 UR10, c[0x0][0xae0] ;  /* 0x0002b800000a0ab9 */ /* 0x000fe40000000a00 */
[----:B------:R-:W-:-:S04]  /*1eb0*/  UIMAD.WIDE.U32 UR6, UR4, UR10, URZ ;  /* 0x0000000a040672a5 */ /* 0x000fc8000f8e003f */
[----:B------:R-:W-:-:S12]  /*1ec0*/  @UP0 USHF.R.U32.HI UR4, URZ, UR11, UR7 ;  /* 0x0000000b3f040299 */ /* 0x000fd80008011607 */
.L_x_8711:
[----:B------:R-:W-:-:S04]  /*1ed0*/  UIMAD UR4, UR4, UR5, URZ ;  /* 0x00000005040472a4 */ /* 0x000fc8000f8e023f */
[----:B------:R-:W-:-:S04]  /*1ee0*/  UISETP.LT.AND UP0, UPT, UR8, UR4, UPT ;  /* 0x000000040800728c */ /* 0x000fc8000bf01270 */
[----:B------:R-:W-:-:S12]  /*1ef0*/  USEL UR8, UR8, UR4, !UP0 ;  /* 0x0000000408087287 */ /* 0x000fd8000c000000 */
.L_x_8709:
[----:B------:R-:W-:Y:S01]  /*1f00*/  UIMAD.WIDE UR4, UR8, 0x2aaaaaab, URZ ;  /* 0x2aaaaaab080478a5 */ /* 0x000fe2000f8e023f */
[----:B------:R-:W-:-:S03]  /*1f10*/  PLOP3.LUT P0, PT, PT, PT, PT, 0x80, 0x0 ;  /* 0x000000000000781c */ /* 0x000fc60003f0f070 */
[----:B------:R-:W-:-:S04]  /*1f20*/  USHF.R.U32.HI UR4, URZ, 0x1f, UR5 ;  /* 0x0000001f3f047899 */ /* 0x000fc80008011605 */
[----:B------:R-:W-:-:S04]  /*1f30*/  ULEA.HI.SX32 UR4, UR5, UR4, 0x1c ;  /* 0x0000000405047291 */ /* 0x000fc8000f8fe23f */
[----:B------:R-:W-:-:S04]  /*1f40*/  UISETP.LT.AND UP0, UPT, URZ, UR4, UPT ;  /* 0x000000043f00728c */ /* 0x000fc8000bf01270 */
[----:B------:R-:W-:-:S04]  /*1f50*/  USEL UR41, URZ, UR4, !UP0 ;  /* 0x000000043f297287 */ /* 0x000fc8000c000000 */
[----:B------:R-:W-:-:S06]  /*1f60*/  UISETP.GT.AND UP0, UPT, UR45, UR41, UPT ;  /* 0x000000292d00728c */ /* 0x000fcc000bf04270 */
[----:B------:R-:W-:-:S13]  /*1f70*/  PLOP3.LUT P1, PT, PT, PT, UP0, 0x80, 0x0 ;  /* 0x000000000000781c */ /* 0x000fda0003f2f008 */
[----:B------:R-:W-:Y:S05]  /*1f80*/  @!P1 BRA `(.L_x_8712) ;  /* 0x000001c800d89947 */ /* 0x000fea0003800000 */
[----:B-1----:R-:W1:Y:S01]  /*1f90*/  SHFL.IDX PT, R0, R220, RZ, 0x1f ;  /* 0x00001fffdc007589 */ /* 0x002e6200000e0000 */
[----:B------:R-:W-:Y:S01]  /*1fa0*/  UIADD3 UR6, UR50, 0x18400, URZ ;  /* 0x0001840032067890 */ /* 0x000fe2000fffe03f */
[----:B------:R-:W-:Y:S01]  /*1fb0*/  IMAD.MOV.U32 R12, RZ, RZ, 0x1 ;  /* 0x00000001ff0c7424 */ /* 0x000fe200078e00ff */
[----:B------:R-:W-:Y:S01]  /*1fc0*/  UIADD3 UR5, UR50, 0x400, URZ ;  /* 0x0000040032057890 */ /* 0x000fe2000fffe03f */
[----:B------:R-:W-:Y:S01]  /*1fd0*/  IMAD.MOV.U32 R4, RZ, RZ, 0x1 ;  /* 0x00000001ff047424 */ /* 0x000fe200078e00ff */
[----:B------:R-:W-:Y:S01]  /*1fe0*/  UIADD3 UR4, UR50, 0x1c400, URZ ;  /* 0x0001c40032047890 */ /* 0x000fe2000fffe03f */
[----:B------:R-:W-:Y:S01]  /*1ff0*/  IMAD.MOV.U32 R5, RZ, RZ, RZ ;  /* 0x000000ffff057224 */ /* 0x000fe200078e00ff */
[----:B------:R-:W-:Y:S01]  /*2000*/  USHF.R.U32.HI UR5, URZ, 0x4, UR5 ;  /* 0x000000043f057899 */ /* 0x000fe20008011605 */
[----:B------:R-:W-:Y:S01]  /*2010*/  IMAD.MOV.U32 R6, RZ, RZ, 0x1 ;  /* 0x00000001ff067424 */ /* 0x000fe200078e00ff */
[----:B------:R-:W-:Y:S01]  /*2020*/  USHF.R.U32.HI UR4, URZ, 0x4, UR4 ;  /* 0x000000043f047899 */ /* 0x000fe20008011604 */
[----:B------:R-:W-:Y:S01]  /*2030*/  IMAD.MOV.U32 R7, RZ, RZ, RZ ;  /* 0x000000ffff077224 */ /* 0x000fe200078e00ff */
[----:B------:R-:W-:Y:S01]  /*2040*/  ULOP3.LUT UR5, UR5, 0x3fff, URZ, 0xc0, !UPT ;  /* 0x00003fff05057892 */ /* 0x000fe2000f8ec03f */
[----:B------:R-:W-:Y:S01]  /*2050*/  IMAD.MOV.U32 R13, RZ, RZ, RZ ;  /* 0x000000ffff0d7224 */ /* 0x000fe200078e00ff */
[----:B------:R-:W-:Y:S01]  /*2060*/  ULOP3.LUT UR4, UR4, 0x3fff, URZ, 0xc0, !UPT ;  /* 0x00003fff04047892 */ /* 0x000fe2000f8ec03f */
[----:B------:R-:W-:Y:S01]  /*2070*/  IMAD.MOV.U32 R9, RZ, RZ, 0x40000040 ;  /* 0x40000040ff097424 */ /* 0x000fe200078e00ff */
[----:B------:R-:W-:Y:S01]  /*2080*/  ULOP3.LUT UR7, UR5, 0x3000000, URZ, 0xfc, !UPT ;  /* 0x0300000005077892 */ /* 0x000fe2000f8efc3f */
[----:B------:R2:W-:Y:S01]  /*2090*/  STL.128 [R1+0x80], R4 ;  /* 0x0000800401007387 */ /* 0x0005e20000100c00 */
[----:B------:R-:W-:Y:S01]  /*20a0*/  ULOP3.LUT UR4, UR4, 0x10000, URZ, 0xfc, !UPT ;  /* 0x0001000004047892 */ /* 0x000fe2000f8efc3f */
[----:B------:R-:W-:Y:S01]  /*20b0*/  IMAD.MOV.U32 R11, RZ, RZ, 0x40000040 ;  /* 0x40000040ff0b7424 */ /* 0x000fe200078e00ff */
[----:B------:R-:W-:Y:S01]  /*20c0*/  ULOP3.LUT UR5, UR5, 0x10000, URZ, 0xfc, !UPT ;  /* 0x0001000005057892 */ /* 0x000fe2000f8efc3f */
[----:B------:R3:W-:Y:S01]  /*20d0*/  STL.64 [R1+0x90], R12 ;  /* 0x0000900c01007387 */ /* 0x0007e20000100a00 */
[----:B------:R-:W-:Y:S01]  /*20e0*/  IMAD.U32 R10, RZ, RZ, UR7 ;  /* 0x00000007ff0a7e24 */ /* 0x000fe2000f8e00ff */
[----:B------:R-:W-:Y:S01]  /*20f0*/  IADD3 R29, P5, R16, 0xa0, RZ ;  /* 0x000000a0101d7810 */ /* 0x000fe20007fbe0ff */
[----:B------:R-:W-:Y:S01]  /*2100*/  IMAD.U32 R8, RZ, RZ, UR4 ;  /* 0x00000004ff087e24 */ /* 0x000fe2000f8e00ff */
[----:B-1----:R-:W-:Y:S01]  /*2110*/  LEA.HI R2, R0, R0, RZ, 0x1 ;  /* 0x0000000000027211 */ /* 0x002fe200078f08ff */
[----:B------:R-:W-:Y:S01]  /*2120*/  IMAD.U32 R14, RZ, RZ, UR5 ;  /* 0x00000005ff0e7e24 */ /* 0x000fe2000f8e00ff */
[----:B------:R-:W-:Y:S01]  /*2130*/  ULOP3.LUT UP0, URZ, UR6, 0x1bf, URZ, 0xc0, !UPT ;  /* 0x000001bf063f7892 */ /* 0x000fe2000f80c03f */
[----:B------:R-:W-:Y:S01]  /*2140*/  IMAD.MOV.U32 R15, RZ, RZ, 0x40000040 ;  /* 0x40000040ff0f7424 */ /* 0x000fe200078e00ff */
[----:B------:R-:W-:Y:S01]  /*2150*/  LOP3.LUT R3, R2, 0x7fffe, RZ, 0xc0, !PT ;  /* 0x0007fffe02037812 */ /* 0x000fe200078ec0ff */
[----:B------:R1:W-:Y:S01]  /*2160*/  STL.128 [R1+0xa0], R8 ;  /* 0x0000a00801007387 */ /* 0x0003e20000100c00 */
[----:B------:R-:W-:Y:S01]  /*2170*/  IMAD.X R44, RZ, RZ, R17, P5 ;  /* 0x000000ffff2c7224 */ /* 0x000fe200028e0611 */
[----:B------:R-:W-:Y:S01]  /*2180*/  IADD3 R32, P1, R16, 0x118, RZ ;  /* 0x0000011810207810 */ /* 0x000fe20007f3e0ff */
[----:B--2---:R-:W-:Y:S01]  /*2190*/  IMAD.MOV.U32 R5, RZ, RZ, 0x40000040 ;  /* 0x40000040ff057424 */ /* 0x004fe200078e00ff */
[----:B------:R1:W-:Y:S01]  /*21a0*/  STL.64 [R1+0x78], RZ ;  /* 0x000078ff01007387 */ /* 0x0003e20000100a00 */
[----:B------:R-:W-:Y:S01]  /*21b0*/  IMAD.IADD R3, R0, 0x1, -R3 ;  /* 0x0000000100037824 */ /* 0x000fe200078e0a03 */
[----:B------:R-:W-:Y:S01]  /*21c0*/  PLOP3.LUT P5, PT, PT, PT, UP0, 0x80, 0x0 ;  /* 0x000000000000781c */ /* 0x000fe20003faf008 */
[----:B---3--:R-:W-:Y:S01]  /*21d0*/  IMAD.MOV.U32 R13, RZ, RZ, 0x40000040 ;  /* 0x40000040ff0d7424 */ /* 0x008fe200078e00ff */
[----:B------:R1:W-:Y:S01]  /*21e0*/  STL.128 [R1+0xb0], RZ ;  /* 0x0000b0ff01007387 */ /* 0x0003e20000100c00 */
[C---:B------:R-:W-:Y:S01]  /*21f0*/  IADD3 R30, P6, R16.reuse, 0x110, RZ ;  /* 0x00000110101e7810 */ /* 0x040fe20007fde0ff */
[--C-:B------:R-:W-:Y:S01]  /*2200*/  IMAD.X R33, RZ, RZ, R17.reuse, P1 ;  /* 0x000000ffff217224 */ /* 0x100fe200008e0611 */
[----:B------:R-:W-:Y:S01]  /*2210*/  LEA R3, R3, UR6, 0xd ;  /* 0x0000000603037c11 */ /* 0x000fe2000f8e68ff */
[----:B------:R1:W-:Y:S01]  /*2220*/  STL.128 [R1+0xc0], RZ ;  /* 0x0000c0ff01007387 */ /* 0x0003e20000100c00 */
[C---:B------:R-:W-:Y:S01]  /*2230*/  IADD3 R27, P0, R16.reuse, 0x98, RZ ;  /* 0x00000098101b7810 */ /* 0x040fe20007f1e0ff */
[----:B------:R-:W-:Y:S01]  /*2240*/  IMAD.X R39, RZ, RZ, R17, P6 ;  /* 0x000000ffff277224 */ /* 0x000fe200030e0611 */
[----:B------:R-:W-:Y:S01]  /*2250*/  SHF.R.U32.HI R0, RZ, 0x4, R3 ;  /* 0x00000004ff007819 */ /* 0x000fe20000011603 */
[----:B------:R-:W-:Y:S01]  /*2260*/  VIADD R2, R3, 0xa000 ;  /* 0x0000a00003027836 */ /* 0x000fe20000000000 */
[----:B------:R1:W-:Y:S01]  /*2270*/  STL.128 [R1+0xd0], RZ ;  /* 0x0000d0ff01007387 */ /* 0x0003e20000100c00 */
[----:B------:R-:W-:Y:S01]  /*2280*/  IADD3 R26, P4, R16, 0x90, RZ ;  /* 0x00000090101a7810 */ /* 0x000fe20007f9e0ff */
[--C-:B------:R-:W-:Y:S01]  /*2290*/  IMAD.X R42, RZ, RZ, R17.reuse, P0 ;  /* 0x000000ffff2a7224 */ /* 0x100fe200000e0611 */
[----:B------:R-:W-:Y:S01]  /*22a0*/  LOP3.LUT R0, R0, 0x3fff, RZ, 0xc0, !PT ;  /* 0x00003fff00007812 */ /* 0x000fe200078ec0ff */
[----:B------:R1:W-:Y:S01]  /*22b0*/  STL.128 [R1+0xe0], RZ ;  /* 0x0000e0ff01007387 */ /* 0x0003e20000100c00 */
[----:B------:R-:W-:Y:S01]  /*22c0*/  SHF.R.U32.HI R2, RZ, 0x4, R2 ;  /* 0x00000004ff027819 */ /* 0x000fe20000011602 */
[----:B------:R-:W-:Y:S01]  /*22d0*/  IMAD.X R37, RZ, RZ, R17, P4 ;  /* 0x000000ffff257224 */ /* 0x000fe200020e0611 */
[----:B------:R-:W-:Y:S01]  /*22e0*/  LOP3.LUT R4, R0, 0x10000, RZ, 0xfc, !PT ;  /* 0x0001000000047812 */ /* 0x000fe200078efcff */
[----:B------:R1:W-:Y:S01]  /*22f0*/  STL.128 [R1+0xf0], RZ ;  /* 0x0000f0ff01007387 */ /* 0x0003e20000100c00 */
[----:B------:R-:W-:-:S02]  /*2300*/  LOP3.LUT R2, R2, 0x3fff, RZ, 0xc0, !PT ;  /* 0x00003fff02027812 */ /* 0x000fc400078ec0ff */
[----:B------:R-:W-:Y:S01]  /*2310*/  IADD3 R28, P3, R16, 0x88, RZ ;  /* 0x00000088101c7810 */ /* 0x000fe20007f7e0ff */
[----:B------:R1:W-:Y:S01]  /*2320*/  STL.64 [R1+0x98], R4 ;  /* 0x0000980401007387 */ /* 0x0003e20000100a00 */
[----:B------:R-:W-:Y:S02]  /*2330*/  LOP3.LUT R2, R2, 0x10000, RZ, 0xfc, !PT ;  /* 0x0001000002027812 */ /* 0x000fe400078efcff */
[C---:B------:R-:W-:Y:S01]  /*2340*/  IADD3 R19, P2, R16.reuse, 0x80, RZ ;  /* 0x0000008010137810 */ /* 0x040fe20007f5e0ff */
[----:B------:R1:W-:Y:S01]  /*2350*/  STL.128 [R1+0x100], RZ ;  /* 0x000100ff01007387 */ /* 0x0003e20000100c00 */
[C---:B------:R-:W-:Y:S01]  /*2360*/  IADD3 R24, P1, R16.reuse, 0x78, RZ ;  /* 0x0000007810187810 */ /* 0x040fe20007f3e0ff */
[----:B------:R-:W-:Y:S01]  /*2370*/  IMAD.MOV.U32 R12, RZ, RZ, R2 ;  /* 0x000000ffff0c7224 */ /* 0x000fe200078e0002 */
[----:B------:R-:W-:Y:S01]  /*2380*/  IADD3 R35, P6, R16, 0xb0, RZ ;  /* 0x000000b010237810 */ /* 0x000fe20007fde0ff */
[--C-:B------:R-:W-:Y:S02]  /*2390*/  IMAD.X R41, RZ, RZ, R17.reuse, P3 ;  /* 0x000000ffff297224 */ /* 0x100fe400018e0611 */
[--C-:B------:R-:W-:Y:S01]  /*23a0*/  IMAD.X R38, RZ, RZ, R17.reuse, P2 ;  /* 0x000000ffff267224 */ /* 0x100fe200010e0611 */
[----:B------:R1:W-:Y:S01]  /*23b0*/  STL.128 [R1+0x110], R12 ;  /* 0x0001100c01007387 */ /* 0x0003e20000100c00 */
[----:B------:R-:W-:-:S02]  /*23c0*/  IMAD.X R25, RZ, RZ, R17, P1 ;  /* 0x000000ffff197224 */ /* 0x000fc400008e0611 */
[----:B------:R-:W-:Y:S01]  /*23d0*/  IMAD.X R40, RZ, RZ, R17, P6 ;  /* 0x000000ffff287224 */ /* 0x000fe200030e0611 */
[----:B------:R-:W-:Y:S06]  /*23e0*/  @!P5 BRA `(.L_x_8713) ;  /* 0x000000000040d947 */ /* 0x000fec0003800000 */
[----:B------:R-:W-:Y:S01]  /*23f0*/  MOV R0, 0x0 ;  /* 0x0000000000007802 */ /* 0x000fe20000000f00 */
[----:B------:R-:W-:Y:S01]  /*2400*/  ULDC.64 UR4, c[0x4][0x108] ;  /* 0x0100420000047ab9 */ /* 0x000fe20000000a00 */
[----:B------:R-:W-:Y:S01]  /*2410*/  ULDC.64 UR6, c[0x4][0x28] ;  /* 0x01000a0000067ab9 */ /* 0x000fe20000000a00 */
[----:B-1----:R-:W-:Y:S01]  /*2420*/  IMAD.U32 R4, RZ, RZ, UR4 ;  /* 0x00000004ff047e24 */ /* 0x002fe2000f8e00ff */
        /* <DEDUP_REMOVED lines=12> */
.L_x_8713:
[----:B------:R-:W2:Y:S01]  /*24f0*/  S2R R20, SR_TID.X ;  /* 0x0000000000147919 */ /* 0x000ea20000002100 */
[----:B-1----:R-:W1:Y:S01]  /*2500*/  LDC.64 R10, c[0x0][0x428] ;  /* 0x00010a00ff0a7b82 */ /* 0x002e620000000a00 */
[----:B------:R-:W-:Y:S01]  /*2510*/  IADD3 R8, P0, R16, 0x120, RZ ;  /* 0x0000012010087810 */ /* 0x000fe20007f1e0ff */
[----:B------:R-:W-:Y:S01]  /*2520*/  ULDC UR4, c[0x0][0x20] ;  /* 0x0000080000047ab9 */ /* 0x000fe20000000800 */
[----:B------:R-:W-:Y:S01]  /*2530*/  IMAD.U32 R7, RZ, RZ, UR40 ;  /* 0x00000028ff077e24 */ /* 0x000fe2000f8e00ff */
[----:B------:R-:W-:Y:S01]  /*2540*/  STL.64 [R1+0x130], R24 ;  /* 0x0001301801007387 */ /* 0x000fe20000100a00 */
[----:B------:R-:W-:Y:S02]  /*2550*/  VIADD R6, R18, -UR4 ;  /* 0x8000000412067c36 */ /* 0x000fe40008000000 */
[----:B------:R-:W-:Y:S01]  /*2560*/  IMAD.X R9, RZ, RZ, R17, P0 ;  /* 0x000000ffff097224 */ /* 0x000fe200000e0611 */
[----:B------:R-:W3:Y:S01]  /*2570*/  LDC R15, c[0x0][0xad4] ;  /* 0x0002b500ff0f7b82 */ /* 0x000ee20000000800 */
[----:B------:R-:W-:Y:S04]  /*2580*/  STL.64 [R1+0x120], R200 ;  /* 0x000120c801007387 */ /* 0x000fe80000100a00 */
[----:B------:R-:W-:Y:S03]  /*2590*/  STL.64 [R1+0x128], R8 ;  /* 0x0001280801007387 */ /* 0x000fe60000100a00 */
[----:B------:R-:W4:Y:S01]  /*25a0*/  LDC R13, c[0x0][0x430] ;  /* 0x00010c00ff0d7b82 */ /* 0x000f220000000800 */
[----:B------:R-:W-:Y:S04]  /*25b0*/  STL.U8 [R1+0x138], RZ ;  /* 0x000138ff01007387 */ /* 0x000fe80000100000 */
[----:B------:R5:W-:Y:S03]  /*25c0*/  STL [R6+0x8], R7 ;  /* 0x0000080706007387 */ /* 0x000be60000100800 */
[----:B------:R-:W5:Y:S01]  /*25d0*/  LDC.64 R4, c[0x0][0xad8] ;  /* 0x0002b600ff047b82 */ /* 0x000f620000000a00 */
[----:B-1----:R-:W-:Y:S04]  /*25e0*/  STL [R6+0x24], R10 ;  /* 0x0000240a06007387 */ /* 0x002fe80000100800 */
[----:B------:R-:W-:Y:S01]  /*25f0*/  STL [R6+0x28], R11 ;  /* 0x0000280b06007387 */ /* 0x000fe20000100800 */
[----:B--2---:R-:W-:-:S02]  /*2600*/  VIADD R197, R20, 0xffffff80 ;  /* 0xffffff8014c57836 */ /* 0x004fc40000000000 */
[----:B------:R-:W1:Y:S01]  /*2610*/  LDC.64 R2, c[0x0][0xae0] ;  /* 0x0002b800ff027b82 */ /* 0x000e620000000a00 */
[----:B---3--:R-:W-:Y:S04]  /*2620*/  STL [R6+0xc], R15 ;  /* 0x00000c0f06007387 */ /* 0x008fe80000100800 */
[----:B------:R-:W-:Y:S03]  /*2630*/  STL [R6+0x14], RZ ;  /* 0x000014ff06007387 */ /* 0x000fe60000100800 */
[----:B------:R-:W2:Y:S01]  /*2640*/  LDC R0, c[0x0][0x288] ;  /* 0x0000a200ff007b82 */ /* 0x000ea20000000800 */
[----:B----4-:R-:W-:Y:S04]  /*2650*/  STL [R6+0x2c], R13 ;  /* 0x00002c0d06007387 */ /* 0x010fe80000100800 */
[----:B------:R-:W-:Y:S04]  /*2660*/  STL [R6], R197 ;  /* 0x000000c506007387 */ /* 0x000fe80000100800 */
[----:B-----5:R-:W-:Y:S04]  /*2670*/  STL [R6+0x10], R4 ;  /* 0x0000100406007387 */ /* 0x020fe80000100800 */
[----:B------:R-:W-:Y:S04]  /*2680*/  STL [R6+0x18], R5 ;  /* 0x0000180506007387 */ /* 0x000fe80000100800 */
[----:B-1----:R-:W-:Y:S04]  /*2690*/  STL [R6+0x1c], R2 ;  /* 0x00001c0206007387 */ /* 0x002fe80000100800 */
[----:B------:R-:W-:Y:S04]  /*26a0*/  STL [R6+0x20], R3 ;  /* 0x0000200306007387 */ /* 0x000fe80000100800 */
[----:B--2---:R1:W-:Y:S04]  /*26b0*/  STL [R6+0x4], R0 ;  /* 0x0000040006007387 */ /* 0x0043e80000100800 */
[----:B------:R-:W1:Y:S01]  /*26c0*/  LDL R7, [R1+0x21c] ;  /* 0x00021c0001077983 */ /* 0x000e620000100800 */
[----:B------:R-:W-:Y:S03]  /*26d0*/  BSSY B0, `(.L_x_8714) ;  /* 0x0000008000007945 */ /* 0x000fe60003800000 */
[----:B------:R2:W-:Y:S01]  /*26e0*/  STL.U8 [R1+0x16c], RZ ;  /* 0x00016cff01007387 */ /* 0x0005e20000100000 */
[----:B-1----:R-:W-:-:S04]  /*26f0*/  LEA.HI R0, R7, R7, RZ, 0x1 ;  /* 0x0000000707007211 */ /* 0x002fc800078f08ff */
[----:B------:R-:W-:-:S05]  /*2700*/  LOP3.LUT R0, R0, 0xfffffffe, RZ, 0xc0, !PT ;  /* 0xfffffffe00007812 */ /* 0x000fca00078ec0ff */
[----:B------:R-:W-:-:S05]  /*2710*/  IMAD.IADD R0, R7, 0x1, -R0 ;  /* 0x0000000107007824 */ /* 0x000fca00078e0a00 */
[----:B------:R-:W-:-:S04]  /*2720*/  SHF.L.U32 R0, R0, 0x1f, RZ ;  /* 0x0000001f00007819 */ /* 0x000fc800000006ff */
[----:B------:R-:W1:Y:S02]  /*2730*/  SYNCS.PHASECHK.TRANS64.TRYWAIT P0, [UR50+0x32400], R0 ;  /* 0x03240000ff0075a7 */ /* 0x000e640008000172 */
[----:B-12---:R-:W-:Y:S05]  /*2740*/  @!P0 BRA `(.L_x_8715) ;  /* 0x0000020c00b48947 */ /* 0x006fea0003800000 */
.L_x_8889:
[----:B------:R-:W-:Y:S05]  /*2750*/  BSYNC B0 ;  /* 0x0000000000007941 */ /* 0x000fea0003800000 */
.L_x_8714:
[----:B------:R-:W2:Y:S04]  /*2760*/  LDL R31, [R1+0x1c] ;  /* 0x00001c00011f7983 */ /* 0x000ea80000100800 */
[----:B------:R3:W5:Y:S01]  /*2770*/  LDL.64 R24, [R1+0x210] ;  /* 0x0002100001187983 */ /* 0x0007620000100a00 */
[----:B------:R-:W-:Y:S01]  /*2780*/  IMAD.U32 R8, RZ, RZ, UR48 ;  /* 0x00000030ff087e24 */ /* 0x000fe2000f8e00ff */
[C---:B-1----:R-:W-:Y:S01]  /*2790*/  IADD3 R0, P2, R16.reuse, 0x420, RZ ;  /* 0x0000042010007810 */ /* 0x042fe20007f5e0ff */
[----:B------:R-:W-:Y:S01]  /*27a0*/  IMAD.U32 R9, RZ, RZ, UR49 ;  /* 0x00000031ff097e24 */ /* 0x000fe2000f8e00ff */
[----:B------:R-:W-:Y:S01]  /*27b0*/  IADD3 R20, P1, R16, 0x128, RZ ;  /* 0x0000012810147810 */ /* 0x000fe20007f3e0ff */
[----:B------:R-:W-:Y:S01]  /*27c0*/  IMAD.MOV.U32 R10, RZ, RZ, R219 ;  /* 0x000000ffff0a7224 */ /* 0x000fe200078e00db */
[----:B------:R-:W-:Y:S05]  /*27d0*/  WARPSYNC.ALL ;  /* 0x0000000000007948 */ /* 0x000fea0003800000 */
[----:B------:R-:W-:Y:S01]  /*27e0*/  IMAD.MOV.U32 R11, RZ, RZ, R218 ;  /* 0x000000ffff0b7224 */ /* 0x000fe200078e00da */
[----:B------:R-:W-:Y:S01]  /*27f0*/  BSSY B0, `(.L_x_8716) ;  /* 0x0000037000007945 */ /* 0x000fe20003800000 */
[----:B------:R-:W-:-:S02]  /*2800*/  IMAD.MOV.U32 R14, RZ, RZ, R19 ;  /* 0x000000ffff0e7224 */ /* 0x000fc400078e0013 */
[----:B------:R-:W-:Y:S01]  /*2810*/  IMAD.MOV.U32 R15, RZ, RZ, R38 ;  /* 0x000000ffff0f7224 */ /* 0x000fe200078e0026 */
[----:B------:R1:W-:Y:S01]  /*2820*/  STL.128 [R1+0x1a0], R8 ;  /* 0x0001a00801007387 */ /* 0x0003e20000100c00 */
[----:B------:R-:W-:Y:S02]  /*2830*/  IMAD.MOV.U32 R12, RZ, RZ, R217 ;  /* 0x000000ffff0c7224 */ /* 0x000fe400078e00d9 */
[----:B------:R-:W-:Y:S02]  /*2840*/  IMAD.MOV.U32 R13, RZ, RZ, R216 ;  /* 0x000000ffff0d7224 */ /* 0x000fe400078e00d8 */
[--C-:B------:R-:W-:Y:S02]  /*2850*/  IMAD.X R7, RZ, RZ, R17.reuse, P2 ;  /* 0x000000ffff077224 */ /* 0x100fe400010e0611 */
[----:B------:R-:W-:Y:S01]  /*2860*/  IMAD.X R21, RZ, RZ, R17, P1 ;  /* 0x000000ffff157224 */ /* 0x000fe200008e0611 */
[----:B------:R4:W-:Y:S01]  /*2870*/  STL.128 [R1+0x170], R12 ;  /* 0x0001700c01007387 */ /* 0x0009e20000100c00 */
[----:B------:R-:W-:Y:S01]  /*2880*/  IMAD.MOV.U32 R38, RZ, RZ, R20 ;  /* 0x000000ffff267224 */ /* 0x000fe200078e0014 */
[----:B------:R-:W-:Y:S01]  /*2890*/  IADD3 R20, P1, R16, 0x138, RZ ;  /* 0x0000013810147810 */ /* 0x000fe20007f3e0ff */
[----:B-1----:R-:W-:-:S02]  /*28a0*/  IMAD.MOV.U32 R8, RZ, RZ, R34 ;  /* 0x000000ffff087224 */ /* 0x002fc400078e0022 */
[----:B------:R-:W-:Y:S02]  /*28b0*/  IMAD.MOV.U32 R9, RZ, RZ, R43 ;  /* 0x000000ffff097224 */ /* 0x000fe400078e002b */
[----:B------:R-:W-:Y:S01]  /*28c0*/  IMAD.MOV.U32 R10, RZ, RZ, R26 ;  /* 0x000000ffff0a7224 */ /* 0x000fe200078e001a */
[----:B------:R3:W-:Y:S01]  /*28d0*/  BAR.SYNC.DEFER_BLOCKING R208, 0x100 ;  /* 0x000400d00000751d */ /* 0x0007e20000010000 */
[----:B------:R-:W-:Y:S01]  /*28e0*/  IMAD.MOV.U32 R11, RZ, RZ, R37 ;  /* 0x000000ffff0b7224 */ /* 0x000fe200078e0025 */
[----:B------:R-:W-:Y:S01]  /*28f0*/  IADD3 R26, P0, R16, 0x16c, RZ ;  /* 0x0000016c101a7810 */ /* 0x000fe20007f1e0ff */
[----:B----4-:R-:W-:Y:S02]  /*2900*/  IMAD.MOV.U32 R12, RZ, RZ, R27 ;  /* 0x000000ffff0c7224 */ /* 0x010fe400078e001b */
[----:B------:R-:W-:Y:S02]  /*2910*/  IMAD.MOV.U32 R13, RZ, RZ, R42 ;  /* 0x000000ffff0d7224 */ /* 0x000fe400078e002a */
[----:B------:R-:W-:Y:S01]  /*2920*/  IMAD.X R27, RZ, RZ, R17, P0 ;  /* 0x000000ffff1b7224 */ /* 0x000fe200000e0611 */
[----:B------:R1:W-:Y:S01]  /*2930*/  STL.128 [R1+0x1b0], R8 ;  /* 0x0001b00801007387 */ /* 0x0003e20000100c00 */
[----:B------:R-:W-:-:S02]  /*2940*/  IMAD.MOV.U32 R14, RZ, RZ, R29 ;  /* 0x000000ffff0e7224 */ /* 0x000fc400078e001d */
[----:B------:R-:W-:Y:S02]  /*2950*/  IMAD.MOV.U32 R15, RZ, RZ, R44 ;  /* 0x000000ffff0f7224 */ /* 0x000fe400078e002c */
[----:B------:R-:W-:-:S03]  /*2960*/  IMAD.MOV.U32 R37, RZ, RZ, R45 ;  /* 0x000000ffff257224 */ /* 0x000fc600078e002d */
[----:B------:R-:W-:Y:S01]  /*2970*/  STL.128 [R1+0x190], R12 ;  /* 0x0001900c01007387 */ /* 0x000fe20000100c00 */
[----:B-1----:R-:W-:Y:S02]  /*2980*/  IMAD.MOV.U32 R8, RZ, RZ, R30 ;  /* 0x000000ffff087224 */ /* 0x002fe400078e001e */
[----:B------:R-:W-:Y:S02]  /*2990*/  IMAD.MOV.U32 R9, RZ, RZ, R39 ;  /* 0x000000ffff097224 */ /* 0x000fe400078e0027 */
[----:B------:R-:W-:Y:S02]  /*29a0*/  IMAD.MOV.U32 R10, RZ, RZ, R32 ;  /* 0x000000ffff0a7224 */ /* 0x000fe400078e0020 */
[----:B------:R-:W-:Y:S02]  /*29b0*/  IMAD.MOV.U32 R11, RZ, RZ, R33 ;  /* 0x000000ffff0b7224 */ /* 0x000fe400078e0021 */
[----:B------:R-:W-:Y:S02]  /*29c0*/  IMAD.MOV.U32 R39, RZ, RZ, R21 ;  /* 0x000000ffff277224 */ /* 0x000fe400078e0015 */
[----:B------:R-:W-:Y:S01]  /*29d0*/  IMAD.X R21, RZ, RZ, R17, P1 ;  /* 0x000000ffff157224 */ /* 0x000fe200008e0611 */
[----:B------:R1:W-:Y:S04]  /*29e0*/  STL.128 [R1+0x1c0], R8 ;  /* 0x0001c00801007387 */ /* 0x0003e80000100c00 */
[----:B------:R-:W-:Y:S04]  /*29f0*/  STL.128 [R1+0x1e0], R36 ;  /* 0x0001e02401007387 */ /* 0x000fe80000100c00 */
[----:B------:R-:W-:Y:S01]  /*2a00*/  STL.128 [R1+0x180], R20 ;  /* 0x0001801401007387 */ /* 0x000fe20000100c00 */
[----:B-1----:R-:W-:-:S02]  /*2a10*/  IMAD.MOV.U32 R10, RZ, RZ, R26 ;  /* 0x000000ffff0a7224 */ /* 0x002fc400078e001a */
[----:B------:R-:W-:Y:S02]  /*2a20*/  IMAD.MOV.U32 R11, RZ, RZ, R27 ;  /* 0x000000ffff0b7224 */ /* 0x000fe400078e001b */
[----:B------:R-:W-:Y:S01]  /*2a30*/  IMAD.MOV.U32 R8, RZ, RZ, R0 ;  /* 0x000000ffff087224 */ /* 0x000fe200078e0000 */
[----:B------:R-:W-:Y:S01]  /*2a40*/  IADD3 R0, P0, R16, 0xa8, RZ ;  /* 0x000000a810007810 */ /* 0x000fe20007f1e0ff */
[----:B------:R-:W-:-:S04]  /*2a50*/  IMAD.MOV.U32 R9, RZ, RZ, R7 ;  /* 0x000000ffff097224 */ /* 0x000fc800078e0007 */
[----:B------:R-:W-:Y:S01]  /*2a60*/  IMAD.X R7, RZ, RZ, R17, P0 ;  /* 0x000000ffff077224 */ /* 0x000fe200000e0611 */
[----:B------:R1:W-:Y:S02]  /*2a70*/  STL.128 [R1+0x1d0], R8 ;  /* 0x0001d00801007387 */ /* 0x0003e40000100c00 */
[----:B-1----:R-:W-:Y:S02]  /*2a80*/  IMAD.MOV.U32 R10, RZ, RZ, R28 ;  /* 0x000000ffff0a7224 */ /* 0x002fe400078e001c */
[----:B------:R-:W-:Y:S02]  /*2a90*/  IMAD.MOV.U32 R11, RZ, RZ, R41 ;  /* 0x000000ffff0b7224 */ /* 0x000fe400078e0029 */
[----:B------:R-:W-:Y:S02]  /*2aa0*/  IMAD.MOV.U32 R8, RZ, RZ, R211 ;  /* 0x000000ffff087224 */ /* 0x000fe400078e00d3 */
[----:B------:R-:W-:-:S05]  /*2ab0*/  IMAD.MOV.U32 R9, RZ, RZ, R210 ;  /* 0x000000ffff097224 */ /* 0x000fca00078e00d2 */
[----:B------:R1:W-:Y:S02]  /*2ac0*/  STL.128 [R1+0x1f0], R8 ;  /* 0x0001f00801007387 */ /* 0x0003e40000100c00 */
[----:B-1----:R-:W-:Y:S02]  /*2ad0*/  IMAD.MOV.U32 R8, RZ, RZ, R35 ;  /* 0x000000ffff087224 */ /* 0x002fe400078e0023 */
[----:B------:R-:W-:Y:S02]  /*2ae0*/  IMAD.MOV.U32 R9, RZ, RZ, R40 ;  /* 0x000000ffff097224 */ /* 0x000fe400078e0028 */
[----:B------:R-:W-:Y:S02]  /*2af0*/  IMAD.MOV.U32 R10, RZ, RZ, R0 ;  /* 0x000000ffff0a7224 */ /* 0x000fe400078e0000 */
[----:B------:R-:W-:-:S05]  /*2b00*/  IMAD.MOV.U32 R11, RZ, RZ, R7 ;  /* 0x000000ffff0b7224 */ /* 0x000fca00078e0007 */
[----:B------:R3:W-:Y:S01]  /*2b10*/  STL.128 [R1+0x200], R8 ;  /* 0x0002000801007387 */ /* 0x0007e20000100c00 */
[----:B--2---:R-:W-:-:S04]  /*2b20*/  LOP3.LUT R0, R31, 0x1, RZ, 0xfc, !PT ;  /* 0x000000011f007812 */ /* 0x004fc800078efcff */
[----:B------:R-:W-:-:S13]  /*2b30*/  ISETP.NE.AND P1, PT, R0, 0x3, PT ;  /* 0x000000030000780c */ /* 0x000fda0003f25270 */
[----:B---3--:R-:W-:Y:S05]  /*2b40*/  @!P1 BRA `(.L_x_8717) ;  /* 0x0000000000049947 */ /* 0x008fea0003800000 */
[----:B------:R-:W-:Y:S01]  /*2b50*/  BPT.TRAP 0x1 ;  /* 0x000000040000795c */ /* 0x000fe20000300000 */
.L_x_8717:
[----:B------:R-:W-:Y:S05]  /*2b60*/  BSYNC B0 ;  /* 0x0000000000007941 */ /* 0x000fea0003800000 */
.L_x_8716:
[----:B------:R-:W2:Y:S01]  /*2b70*/  LDL.64 R8, [R1+0x8] ;  /* 0x0000080001087983 */ /* 0x000ea20000100a00 */
[----:B-----5:R-:W-:Y:S01]  /*2b80*/  SHF.L.U32 R25, R25, 0x1f, RZ ;  /* 0x0000001f19197819 */ /* 0x020fe200000006ff */
[----:B------:R-:W-:Y:S01]  /*2b90*/  BSSY B0, `(.L_x_8718) ;  /* 0x0000006000007945 */ /* 0x000fe20003800000 */
[----:B--2---:R-:W-:-:S05]  /*2ba0*/  MOV R7, R8 ;  /* 0x0000000800077202 */ /* 0x004fca0000000f00 */
[----:B------:R-:W-:-:S04]  /*2bb0*/  IMAD R24, R24, 0x8, R7 ;  /* 0x0000000818187824 */ /* 0x000fc800078e0207 */
[----:B------:R1:W2:Y:S01]  /*2bc0*/  SYNCS.PHASECHK.TRANS64.TRYWAIT P0, [R24+URZ], R25 ;  /* 0x00000019180075a7 */ /* 0x0002a2000800017f */
[----:B------:R-:W-:Y:S05]  /*2bd0*/  @!P1 BRA `(.L_x_8719) ;  /* 0x0000000000049947 */ /* 0x000fea0003800000 */
[----:B------:R-:W-:Y:S01]  /*2be0*/  BPT.TRAP 0x1 ;  /* 0x000000040000795c */ /* 0x000fe20000300000 */
.L_x_8719:
[----:B------:R-:W-:Y:S05]  /*2bf0*/  BSYNC B0 ;  /* 0x0000000000007941 */ /* 0x000fea0003800000 */
.L_x_8718:
[----:B------:R-:W-:Y:S04]  /*2c00*/  BSSY B0, `(.L_x_8720) ;  /* 0x0000004000007945 */ /* 0x000fe80003800000 */
[----:B--2---:R-:W-:Y:S05]  /*2c10*/  @P0 BRA `(.L_x_8721) ;  /* 0x0000000000080947 */ /* 0x004fea0003800000 */
[----:B------:R-:W2:Y:S02]  /*2c20*/  SYNCS.PHASECHK.TRANS64.TRYWAIT P0, [R24+URZ], R25 ;  /* 0x00000019180075a7 */ /* 0x000ea4000800017f */
[----:B--2---:R-:W-:Y:S05]  /*2c30*/  @!P0 BRA `(.L_x_8722) ;  /* 0x0000020800908947 */ /* 0x004fea0003800000 */
.L_x_8721:
[----:B------:R-:W-:Y:S05]  /*2c40*/  BSYNC B0 ;  /* 0x0000000000007941 */ /* 0x000fea0003800000 */
.L_x_8720:
[----:B------:R-:W3:Y:S04]  /*2c50*/  LDL R13, [R1+0x210] ;  /* 0x00021000010d7983 */ /* 0x000ee80000100800 */
[----:B------:R-:W3:Y:S01]  /*2c60*/  LDL.64 R8, [R1+0xa0] ;  /* 0x0000a00001087983 */ /* 0x000ee20000100a00 */
[----:B------:R-:W-:Y:S05]  /*2c70*/  WARPSYNC.ALL ;  /* 0x0000000000007948 */ /* 0x000fea0003800000 */
[----:B-12---:R-:W2:Y:S04]  /*2c80*/  LDL.64 R24, [R1+0x98] ;  /* 0x0000980001187983 */ /* 0x006ea80000100a00 */
[----:B------:R-:W4:Y:S04]  /*2c90*/  LDL.64 R10, [R1+0x98] ;  /* 0x00009800010a7983 */ /* 0x000f280000100a00 */
[----:B------:R-:W5:Y:S01]  /*2ca0*/  LDL.64 R14, [R1+0x98] ;  /* 0x00009800010e7983 */ /* 0x000f620000100a00 */
[----:B---3--:R-:W-:-:S03]  /*2cb0*/  IMAD R8, R13, 0x300, R8 ;  /* 0x000003000d087824 */ /* 0x008fc600078e0208 */
[----:B------:R-:W3:Y:S01]  /*2cc0*/  LDL.64 R20, [R1+0x98] ;  /* 0x0000980001147983 */ /* 0x000ee20000100a00 */
[----:B------:R-:W-:Y:S02]  /*2cd0*/  R2UR UR7, R9 ;  /* 0x00000000090772ca */ /* 0x000fe400000e0000 */
[C---:B------:R-:W-:Y:S01]  /*2ce0*/  R2UR UR6, R8.reuse ;  /* 0x00000000080672ca */ /* 0x040fe200000e0000 */
[----:B------:R-:W3:Y:S01]  /*2cf0*/  LDL R7, [R1+0x21c] ;  /* 0x00021c0001077983 */ /* 0x000ee20000100800 */
[----:B------:R-:W-:Y:S01]  /*2d00*/  VIADD R12, R8, 0x2 ;  /* 0x00000002080c7836 */ /* 0x000fe20000000000 */
[----:B------:R-:W-:Y:S01]  /*2d10*/  BSSY B0, `(.L_x_8723) ;  /* 0x000002e000007945 */ /* 0x000fe20003800000 */
[----:B------:R-:W-:Y:S01]  /*2d20*/  IMAD.MOV.U32 R13, RZ, RZ, R9 ;  /* 0x000000ffff0d7224 */ /* 0x000fe200078e0009 */
[----:B------:R1:W-:Y:S01]  /*2d30*/  STL [R1+0x80], RZ ;  /* 0x000080ff01007387 */ /* 0x0003e20000100800 */
[----:B--2---:R-:W-:Y:S02]  /*2d40*/  R2UR UR4, R24 ;  /* 0x00000000180472ca */ /* 0x004fe400000e0000 */
[----:B------:R-:W-:-:S02]  /*2d50*/  R2UR UR5, R25 ;  /* 0x00000000190572ca */ /* 0x000fc400000e0000 */
[----:B------:R-:W-:Y:S01]  /*2d60*/  WARPGROUP.ARRIVE ;  /* 0x00000000000079c5 */ /* 0x000fe20000000000 */
[----:B----4-:R-:W-:Y:S02]  /*2d70*/  VIADD R10, R10, 0x2 ;  /* 0x000000020a0a7836 */ /* 0x010fe40000000000 */
[----:B-----5:R-:W-:Y:S02]  /*2d80*/  VIADD R14, R14, 0x4 ;  /* 0x000000040e0e7836 */ /* 0x020fe40000000000 */
[----:B---3--:R-:W-:-:S06]  /*2d90*/  VIADD R20, R20, 0x6 ;  /* 0x0000000614147836 */ /* 0x008fcc0000000000 */
[----:B------:R-:W-:Y:S01]  /*2da0*/  HGMMA.64x96x16.F32.BF16 R24, gdesc[UR4], RZ, !UPT, gsb0 ;  /* 0x01600000041879f0 */ /* 0x000fe2000c0018ff */
[----:B------:R-:W-:Y:S02]  /*2db0*/  R2UR UR6, R12 ;  /* 0x000000000c0672ca */ /* 0x000fe400000e0000 */
[----:B------:R-:W-:Y:S02]  /*2dc0*/  R2UR UR7, R13 ;  /* 0x000000000d0772ca */ /* 0x000fe400000e0000 */
[----:B------:R-:W-:Y:S01]  /*2dd0*/  R2UR UR4, R10 ;  /* 0x000000000a0472ca */ /* 0x000fe200000e0000 */
[C---:B------:R-:W-:Y:S01]  /*2de0*/  VIADD R10, R8.reuse, 0x4 ;  /* 0x00000004080a7836 */ /* 0x040fe20000000000 */
[----:B------:R-:W-:Y:S01]  /*2df0*/  R2UR UR5, R11 ;  /* 0x000000000b0572ca */ /* 0x000fe200000e0000 */
[----:B------:R-:W-:Y:S01]  /*2e00*/  IMAD.MOV.U32 R11, RZ, RZ, R9 ;  /* 0x000000ffff0b7224 */ /* 0x000fe200078e0009 */
[----:B------:R-:W-:Y:S01]  /*2e10*/  LEA.HI R0, R7, R7, RZ, 0x1 ;  /* 0x0000000707007211 */ /* 0x000fe200078f08ff */
[----:B------:R-:W-:Y:S01]  /*2e20*/  VIADD R8, R8, 0x6 ;  /* 0x0000000608087836 */ /* 0x000fe20000000000 */
[----:B------:R-:W-:-:S02]  /*2e30*/  WARPGROUP.DEPBAR.LE gsb0, 0x0 ;  /* 0x00008000000079c5 */ /* 0x000fc40000010000 */
[----:B------:R-:W-:-:S07]  /*2e40*/  WARPGROUP.ARRIVE ;  /* 0x00000000000079c5 */ /* 0x000fce0000000000 */
        /* <DEDUP_REMOVED lines=11> */
[----:B------:R-:W-:Y:S02]  /*2f00*/  R2UR UR5, R21 ;  /* 0x00000000150572ca */ /* 0x000fe400000e0000 */
[----:B------:R-:W-:Y:S01]  /*2f10*/  LOP3.LUT R8, R0, 0xfffffffe, RZ, 0xc0, !PT ;  /* 0xfffffffe00087812 */ /* 0x000fe200078ec0ff */
[----:B------:R-:W-:-:S04]  /*2f20*/  IMAD.MOV.U32 R0, RZ, RZ, 0x1 ;  /* 0x00000001ff007424 */ /* 0x000fc800078e00ff */
[----:B------:R-:W-:Y:S01]  /*2f30*/  IMAD.IADD R7, R7, 0x1, -R8 ;  /* 0x0000000107077824 */ /* 0x000fe200078e0a08 */
[----:B------:R1:W-:Y:S04]  /*2f40*/  STL [R1+0x80], R0 ;  /* 0x0000800001007387 */ /* 0x0003e80000100800 */
[----:B------:R-:W-:Y:S01]  /*2f50*/  SHF.L.U32 R7, R7, 0x1f, RZ ;  /* 0x0000001f07077819 */ /* 0x000fe200000006ff */
[----:B------:R1:W-:Y:S04]  /*2f60*/  STL [R1+0x80], R0 ;  /* 0x0000800001007387 */ /* 0x0003e80000100800 */
[----:B------:R1:W-:Y:S04]  /*2f70*/  STL [R1+0x80], R0 ;  /* 0x0000800001007387 */ /* 0x0003e80000100800 */
[----:B------:R1:W-:Y:S01]  /*2f80*/  STL [R1+0x80], R0 ;  /* 0x0000800001007387 */ /* 0x0003e20000100800 */
[----:B------:R-:W-:-:S02]  /*2f90*/  WARPGROUP.DEPBAR.LE gsb0, 0x0 ;  /* 0x00008000000079c5 */ /* 0x000fc40000010000 */
[----:B------:R-:W-:-:S06]  /*2fa0*/  WARPGROUP.ARRIVE ;  /* 0x00000000000079c5 */ /* 0x000fcc0000000000 */
[----:B------:R-:W-:Y:S03]  /*2fb0*/  HGMMA.64x96x16.F32.BF16 R24, gdesc[UR4], R24, gsb0 ;  /* 0x01600000041879f0 */ /* 0x000fe60008001818 */
[----:B------:R-:W-:Y:S02]  /*2fc0*/  WARPGROUP.DEPBAR.LE gsb0, 0x0 ;  /* 0x00008000000079c5 */ /* 0x000fe40000010000 */
[----:B------:R-:W2:Y:S02]  /*2fd0*/  SYNCS.PHASECHK.TRANS64.TRYWAIT P0, [UR50+0x32410], R7 ;  /* 0x03241007ff0075a7 */ /* 0x000ea40008000172 */
[----:B-12---:R-:W-:Y:S05]  /*2fe0*/  @!P0 BRA `(.L_x_8724) ;  /* 0x0000020400b88947 */ /* 0x006fea0003800000 */
.L_x_8890:
[----:B------:R-:W-:Y:S05]  /*2ff0*/  BSYNC B0 ;  /* 0x0000000000007941 */ /* 0x000fea0003800000 */
.L_x_8723:
[----:B-1----:R-:W2:Y:S04]  /*3000*/  LDL R7, [R1+0x54] ;  /* 0x0000540001077983 */ /* 0x002ea80000100800 */
[----:B------:R1:W5:Y:S01]  /*3010*/  LDL.64 R8, [R1+0x210] ;  /* 0x0002100001087983 */ /* 0x0003620000100a00 */
[----:B------:R-:W-:Y:S01]  /*3020*/  BSSY B0, `(.L_x_8725) ;  /* 0x0000005000007945 */ /* 0x000fe20003800000 */
[----:B--2---:R-:W-:-:S04]  /*3030*/  LOP3.LUT R7, R7, 0x1, RZ, 0xfc, !PT ;  /* 0x0000000107077812 */ /* 0x004fc800078efcff */
[----:B------:R-:W-:-:S13]  /*3040*/  ISETP.NE.AND P1, PT, R7, 0x3, PT ;  /* 0x000000030700780c */ /* 0x000fda0003f25270 */
[----:B-1----:R-:W-:Y:S05]  /*3050*/  @!P1 BRA `(.L_x_8726) ;  /* 0x0000000000049947 */ /* 0x002fea0003800000 */
[----:B------:R-:W-:Y:S01]  /*3060*/  BPT.TRAP 0x1 ;  /* 0x000000040000795c */ /* 0x000fe20000300000 */
.L_x_8726:
[----:B------:R-:W-:Y:S05]  /*3070*/  BSYNC B0 ;  /* 0x0000000000007941 */ /* 0x000fea0003800000 */
.L_x_8725:
        /* <DEDUP_REMOVED lines=8> */
.L_x_8728:
[----:B------:R-:W-:Y:S05]  /*3100*/  BSYNC B0 ;  /* 0x0000000000007941 */ /* 0x000fea0003800000 */
.L_x_8727:
[----:B------:R-:W-:Y:S04]  /*3110*/  BSSY B0, `(.L_x_8729) ;  /* 0x0000004000007945 */ /* 0x000fe80003800000 */
[----:B--2---:R-:W-:Y:S05]  /*3120*/  @P0 BRA `(.L_x_8730) ;  /* 0x0000000000080947 */ /* 0x004fea0003800000 */
[----:B------:R-:W2:Y:S02]  /*3130*/  SYNCS.PHASECHK.TRANS64.TRYWAIT P0, [R8+URZ], R9 ;  /* 0x00000009080075a7 */ /* 0x000ea4000800017f */
[----:B--2---:R-:W-:Y:S05]  /*3140*/  @!P0 BRA `(.L_x_8731) ;  /* 0x0000020400788947 */ /* 0x004fea0003800000 */
.L_x_8730:
[----:B------:R-:W-:Y:S05]  /*3150*/  BSYNC B0 ;  /* 0x0000000000007941 */ /* 0x000fea0003800000 */
.L_x_8729:
[----:B------:R-:W3:Y:S04]  /*3160*/  LDL R19, [R1+0x210] ;  /* 0x0002100001137983 */ /* 0x000ee80000100800 */
[----:B-12---:R-:W3:Y:S04]  /*3170*/  LDL.64 R8, [R1+0x118] ;  /* 0x0001180001087983 */ /* 0x006ee80000100a00 */
[----:B------:R-:W2:Y:S04]  /*3180*/  LDL R7, [R1+0x90] ;  /* 0x0000900001077983 */ /* 0x000ea80000100800 */
[----:B------:R-:W4:Y:S04]  /*3190*/  LDL.64 R10, [R1+0x110] ;  /* 0x00011000010a7983 */ /* 0x000f280000100a00 */
[----:B------:R-:W5:Y:S04]  /*31a0*/  LDL.64 R12, [R1+0x110] ;  /* 0x00011000010c7983 */ /* 0x000f680000100a00 */
[----:B------:R-:W5:Y:S04]  /*31b0*/  LDL.64 R14, [R1+0x110] ;  /* 0x00011000010e7983 */ /* 0x000f680000100a00 */
[----:B------:R-:W5:Y:S01]  /*31c0*/  LDL.64 R20, [R1+0x110] ;  /* 0x0001100001147983 */ /* 0x000f620000100a00 */
[----:B------:R-:W-:Y:S05]  /*31d0*/  WARPSYNC.ALL ;  /* 0x0000000000007948 */ /* 0x000fea0003800000 */
[----:B------:R-:W-:Y:S01]  /*31e0*/  WARPGROUP.ARRIVE ;  /* 0x00000000000079c5 */ /* 0x000fe20000000000 */
[----:B------:R-:W5:Y:S01]  /*31f0*/  LDL.64 R72, [R1+0x110] ;  /* 0x0001100001487983 */ /* 0x000f620000100a00 */
[----:B---3--:R-:W-:Y:S01]  /*3200*/  IMAD R8, R19, 0xc00, R8 ;  /* 0x00000c0013087824 */ /* 0x008fe200078e0208 */
[----:B------:R-:W-:-:S02]  /*3210*/  R2UR UR7, R9 ;  /* 0x00000000090772ca */ /* 0x000fc400000e0000 */
[----:B--2---:R-:W-:Y:S02]  /*3220*/  ISETP.NE.U32.AND P0, PT, R7, RZ, PT ;  /* 0x000000ff0700720c */ /* 0x004fe40003f05070 */
[----:B------:R-:W-:Y:S02]  /*3230*/  R2UR UR6, R8 ;  /* 0x00000000080672ca */ /* 0x000fe400000e0000 */
[----:B----4-:R-:W-:Y:S02]  /*3240*/  R2UR UR4, R10 ;  /* 0x000000000a0472ca */ /* 0x010fe400000e0000 */
[----:B------:R-:W-:-:S07]  /*3250*/  R2UR UR5, R11 ;  /* 0x000000000b0572ca */ /* 0x000fce00000e0000 */
[----:B------:R-:W-:-:S06]  /*3260*/  VOTEU.ANY UP0, P0 ;  /* 0x00000000003f7886 */ /* 0x000fcc0000000100 */
[----:B------:R-:W-:Y:S01]  /*3270*/  HGMMA.64x96x16.F32.BF16 R24, gdesc[UR4], R24, UP0, gsb0 ;  /* 0x01600000041879f0 */ /* 0x000fe2000b801818 */
[----:B-----5:R-:W-:Y:S02]  /*3280*/  VIADD R12, R12, 0x2 ;  /* 0x000000020c0c7836 */ /* 0x020fe40000000000 */
[----:B------:R-:W-:Y:S02]  /*3290*/  VIADD R10, R8, 0x2 ;  /* 0x00000002080a7836 */ /* 0x000fe40000000000 */
[----:B------:R-:W-:Y:S01]  /*32a0*/  IMAD.MOV.U32 R11, RZ, RZ, R9 ;  /* 0x000000ffff0b7224 */ /* 0x000fe200078e0009 */
[----:B------:R-:W-:Y:S02]  /*32b0*/  R2UR UR4, R12 ;  /* 0x000000000c0472ca */ /* 0x000fe400000e0000 */
[----:B------:R-:W-:Y:S02]  /*32c0*/  R2UR UR6, R10 ;  /* 0x000000000a0672ca */ /* 0x000fe400000e0000 */
[----:B------:R-:W-:-:S02]  /*32d0*/  R2UR UR7, R11 ;  /* 0x000000000b0772ca */ /* 0x000fc400000e0000 */
[----:B------:R-:W-:Y:S02]  /*32e0*/  R2UR UR5, R13 ;  /* 0x000000000d0572ca */ /* 0x000fe400000e0000 */
[----:B------:R-:W2:Y:S01]  /*32f0*/  LDL.64 R12, [R1+0x110] ;  /* 0x00011000010c7983 */ /* 0x000ea20000100a00 */
[----:B------:R-:W-:Y:S02]  /*3300*/  WARPGROUP.DEPBAR.LE gsb0, 0x0 ;  /* 0x00008000000079c5 */ /* 0x000fe40000010000 */
[----:B------:R-:W-:-:S08]  /*3310*/  WARPGROUP.ARRIVE ;  /* 0x00000000000079c5 */ /* 0x000fd00000000000 */
[----:B------:R-:W-:Y:S01]  /*3320*/  HGMMA.64x96x16.F32.BF16 R24, gdesc[UR4], R24, gsb0 ;  /* 0x01600000041879f0 */ /* 0x000fe20008001818 */
[----:B------:R-:W-:Y:S02]  /*3330*/  VIADD R14, R14, 0x4 ;  /* 0x000000040e0e7836 */ /* 0x000fe40000000000 */
[----:B------:R-:W-:Y:S02]  /*3340*/  VIADD R10, R8, 0x4 ;  /* 0x00000004080a7836 */ /* 0x000fe40000000000 */
[----:B------:R-:W-:Y:S01]  /*3350*/  IMAD.MOV.U32 R11, RZ, RZ, R9 ;  /* 0x000000ffff0b7224 */ /* 0x000fe200078e0009 */
[----:B------:R-:W-:Y:S02]  /*3360*/  R2UR UR4, R14 ;  /* 0x000000000e0472ca */ /* 0x000fe400000e0000 */
[----:B------:R-:W-:Y:S02]  /*3370*/  R2UR UR6, R10 ;  /* 0x000000000a0672ca */ /* 0x000fe400000e0000 */
[----:B------:R-:W-:-:S02]  /*3380*/  R2UR UR7, R11 ;  /* 0x000000000b0772ca */ /* 0x000fc400000e0000 */
[----:B------:R-:W-:Y:S02]  /*3390*/  R2UR UR5, R15 ;  /* 0x000000000f0572ca */ /* 0x000fe400000e0000 */
[----:B------:R-:W3:Y:S01]  /*33a0*/  LDL.64 R14, [R1+0x110] ;  /* 0x00011000010e7983 */ /* 0x000ee20000100a00 */
        /* <DEDUP_REMOVED lines=10> */
[----:B------:R-:W4:Y:S01]  /*3450*/  LDL.64 R20, [R1+0x110] ;  /* 0x0001100001147983 */ /* 0x000f220000100a00 */
        /* <DEDUP_REMOVED lines=10> */
[----:B------:R-:W5:Y:S01]  /*3500*/  LDL.64 R72, [R1+0x110] ;  /* 0x0001100001487983 */ /* 0x000f620000100a00 */
[----:B------:R-:W-:Y:S02]  /*3510*/  WARPGROUP.DEPBAR.LE gsb0, 0x0 ;  /* 0x00008000000079c5 */ /* 0x000fe40000010000 */
[----:B------:R-:W-:-:S08]  /*3520*/  WARPGROUP.ARRIVE ;  /* 0x00000000000079c5 */ /* 0x000fd00000000000 */
[----:B------:R-:W-:Y:S01]  /*3530*/  HGMMA.64x96x16.F32.BF16 R24, gdesc[UR4], R24, gsb0 ;  /* 0x01600000041879f0 */ /* 0x000fe20008001818 */
[----:B--2---:R-:W-:Y:S02]  /*3540*/  VIADD R12, R12, 0x402 ;  /* 0x000004020c0c7836 */ /* 0x004fe40000000000 */
        /* <DEDUP_REMOVED lines=10> */
[----:B---3--:R-:W-:Y:S02]  /*35f0*/  VIADD R14, R14, 0x404 ;  /* 0x000004040e0e7836 */ /* 0x008fe40000000000 */
        /* <DEDUP_REMOVED lines=10> */
[----:B----4-:R-:W-:Y:S02]  /*36a0*/  VIADD R20, R20, 0x406 ;  /* 0x0000040614147836 */ /* 0x010fe40000000000 */
        /* <DEDUP_REMOVED lines=10> */
[----:B-----5:R-:W-:Y:S02]  /*3750*/  VIADD R72, R72, 0x800 ;  /* 0x0000080048487836 */ /* 0x020fe40000000000 */
        /* <DEDUP_REMOVED lines=49> */
[----:B------:R-:W-:Y:S01]  /*3a70*/  R2UR UR5, R73 ;  /* 0x00000000490572ca */ /* 0x000fe200000e0000 */
[----:B------:R-:W1:Y:S01]  /*3a80*/  S2R R74, SR_TID.X ;  /* 0x00000000004a7919 */ /* 0x000e620000002100 */
[----:B--2---:R-:W-:Y:S01]  /*3a90*/  VIADD R12, R12, 0xc02 ;  /* 0x00000c020c0c7836 */ /* 0x004fe20000000000 */
[----:B------:R-:W-:Y:S02]  /*3aa0*/  WARPGROUP.DEPBAR.LE gsb0, 0x0 ;  /* 0x00008000000079c5 */ /* 0x000fe40000010000 */
[----:B------:R-:W-:-:S08]  /*3ab0*/  WARPGROUP.ARRIVE ;  /* 0x00000000000079c5 */ /* 0x000fd00000000000 */
[----:B------:R-:W-:Y:S01]  /*3ac0*/  HGMMA.64x96x16.F32.BF16 R24, gdesc[UR4], R24, gsb0 ;  /* 0x01600000041879f0 */ /* 0x000fe20008001818 */
[----:B-1----:R-:W-:Y:S01]  /*3ad0*/  LOP3.LUT P1, RZ, R74, 0x7f, RZ, 0xc0, !PT ;  /* 0x0000007f4aff7812 */ /* 0x002fe2000782c0ff */
[----:B------:R-:W-:Y:S02]  /*3ae0*/  VIADD R10, R8, 0x902 ;  /* 0x00000902080a7836 */ /* 0x000fe40000000000 */
[----:B------:R-:W-:-:S10]  /*3af0*/  IMAD.MOV.U32 R11, RZ, RZ, R9 ;  /* 0x000000ffff0b7224 */ /* 0x000fd400078e0009 */
[----:B------:R-:W2:Y:S04]  /*3b00*/  @!P1 LDL.64 R74, [R1+0x30] ;  /* 0x00003000014a9983 */ /* 0x000ea80000100a00 */
[----:B------:R-:W5:Y:S01]  /*3b10*/  @!P1 LDL R7, [R1+0x210] ;  /* 0x0002100001079983 */ /* 0x000f620000100800 */
[----:B------:R-:W-:Y:S02]  /*3b20*/  R2UR UR6, R10 ;  /* 0x000000000a0672ca */ /* 0x000fe400000e0000 */
[----:B------:R-:W-:Y:S02]  /*3b30*/  R2UR UR7, R11 ;  /* 0x000000000b0772ca */ /* 0x000fe400000e0000 */
[----:B------:R-:W-:Y:S02]  /*3b40*/  R2UR UR4, R12 ;  /* 0x000000000c0472ca */ /* 0x000fe400000e0000 */
[----:B------:R-:W-:Y:S01]  /*3b50*/  R2UR UR5, R13 ;  /* 0x000000000d0572ca */ /* 0x000fe200000e0000 */
[----:B------:R-:W-:-:S02]  /*3b60*/  WARPGROUP.DEPBAR.LE gsb0, 0x0 ;  /* 0x00008000000079c5 */ /* 0x000fc40000010000 */
[----:B------:R-:W-:-:S10]  /*3b70*/  WARPGROUP.ARRIVE ;  /* 0x00000000000079c5 */ /* 0x000fd40000000000 */
[----:B------:R-:W-:Y:S01]  /*3b80*/  HGMMA.64x96x16.F32.BF16 R24, gdesc[UR4], R24, gsb0 ;  /* 0x01600000041879f0 */ /* 0x000fe20008001818 */
[----:B---3--:R-:W-:Y:S02]  /*3b90*/  VIADD R14, R14, 0xc04 ;  /* 0x00000c040e0e7836 */ /* 0x008fe40000000000 */
[----:B------:R-:W-:Y:S02]  /*3ba0*/  VIADD R10, R8, 0x904 ;  /* 0x00000904080a7836 */ /* 0x000fe40000000000 */
[----:B------:R-:W-:Y:S01]  /*3bb0*/  IMAD.MOV.U32 R11, RZ, RZ, R9 ;  /* 0x000000ffff0b7224 */ /* 0x000fe200078e0009 */
[----:B------:R-:W-:Y:S02]  /*3bc0*/  R2UR UR4, R14 ;  /* 0x000000000e0472ca */ /* 0x000fe400000e0000 */
[----:B------:R-:W-:Y:S02]  /*3bd0*/  R2UR UR6, R10 ;  /* 0x000000000a0672ca */ /* 0x000fe400000e0000 */
[----:B------:R-:W-:-:S02]  /*3be0*/  R2UR UR7, R11 ;  /* 0x000000000b0772ca */ /* 0x000fc400000e0000 */
[----:B------:R-:W-:Y:S01]  /*3bf0*/  R2UR UR5, R15 ;  /* 0x000000000f0572ca */ /* 0x000fe200000e0000 */
[----:B------:R-:W-:Y:S01]  /*3c00*/  VIADD R8, R8, 0x906 ;  /* 0x0000090608087836 */ /* 0x000fe20000000000 */
[----:B------:R-:W-:Y:S02]  /*3c10*/  WARPGROUP.DEPBAR.LE gsb0, 0x0 ;  /* 0x00008000000079c5 */ /* 0x000fe40000010000 */
[----:B------:R-:W-:-:S09]  /*3c20*/  WARPGROUP.ARRIVE ;  /* 0x00000000000079c5 */ /* 0x000fd20000000000 */
[----:B------:R-:W-:Y:S01]  /*3c30*/  HGMMA.64x96x16.F32.BF16 R24, gdesc[UR4], R24, gsb0 ;  /* 0x01600000041879f0 */ /* 0x000fe20008001818 */
[----:B----4-:R-:W-:Y:S01]  /*3c40*/  VIADD R20, R20, 0xc06 ;  /* 0x00000c0614147836 */ /* 0x010fe20000000000 */
[----:B------:R-:W-:Y:S02]  /*3c50*/  R2UR UR6, R8 ;  /* 0x00000000080672ca */ /* 0x000fe400000e0000 */
[----:B------:R-:W-:Y:S02]  /*3c60*/  R2UR UR7, R9 ;  /* 0x00000000090772ca */ /* 0x000fe400000e0000 */
[----:B------:R-:W-:Y:S02]  /*3c70*/  R2UR UR4, R20 ;  /* 0x00000000140472ca */ /* 0x000fe400000e0000 */
[----:B------:R-:W-:Y:S01]  /*3c80*/  R2UR UR5, R21 ;  /* 0x00000000150572ca */ /* 0x000fe200000e0000 */
[----:B------:R1:W-:Y:S04]  /*3c90*/  STL [R1+0x90], R0 ;  /* 0x0000900001007387 */ /* 0x0003e80000100800 */
[----:B------:R1:W-:Y:S01]  /*3ca0*/  STL [R1+0x90], R0 ;  /* 0x0000900001007387 */ /* 0x0003e20000100800 */
[----:B------:R-:W-:-:S02]  /*3cb0*/  WARPGROUP.DEPBAR.LE gsb0, 0x0 ;  /* 0x00008000000079c5 */ /* 0x000fc40000010000 */
[----:B------:R-:W-:-:S06]  /*3cc0*/  WARPGROUP.ARRIVE ;  /* 0x00000000000079c5 */ /* 0x000fcc0000000000 */
[----:B------:R-:W-:Y:S01]  /*3cd0*/  HGMMA.64x96x16.F32.BF16 R24, gdesc[UR4], R24, gsb0 ;  /* 0x01600000041879f0 */ /* 0x000fe20008001818 */
[----:B--2---:R-:W-:Y:S01]  /*3ce0*/  @!P1 MOV R74, R74 ;  /* 0x0000004a004a9202 */ /* 0x004fe20000000f00 */
[----:B------:R1:W-:Y:S04]  /*3cf0*/  STL [R1+0x90], R0 ;  /* 0x0000900001007387 */ /* 0x0003e80000100800 */
[----:B------:R1:W-:Y:S01]  /*3d00*/  STL [R1+0x90], R0 ;  /* 0x0000900001007387 */ /* 0x0003e20000100800 */
[----:B-----5:R-:W-:-:S03]  /*3d10*/  @!P1 IMAD R7, R7, 0x8, R74 ;  /* 0x0000000807079824 */ /* 0x020fc600078e024a */
[----:B------:R1:W-:Y:S04]  /*3d20*/  STL [R1+0x90], R0 ;  /* 0x0000900001007387 */ /* 0x0003e80000100800 */
[----:B------:R1:W-:Y:S04]  /*3d30*/  STL [R1+0x90], R0 ;  /* 0x0000900001007387 */ /* 0x0003e80000100800 */
[----:B------:R1:W-:Y:S04]  /*3d40*/  STL [R1+0x90], R0 ;  /* 0x0000900001007387 */ /* 0x0003e80000100800 */
[----:B------:R1:W-:Y:S01]  /*3d50*/  STL [R1+0x90], R0 ;  /* 0x0000900001007387 */ /* 0x0003e20000100800 */
[----:B------:R-:W-:-:S03]  /*3d60*/  @!P1 PRMT R7, RZ, 0x654, R7 ;  /* 0x00000654ff079816 */ /* 0x000fc60000000007 */
[----:B------:R1:W-:Y:S04]  /*3d70*/  STL [R1+0x90], R0 ;  /* 0x0000900001007387 */ /* 0x0003e80000100800 */
[----:B------:R1:W-:Y:S04]  /*3d80*/  STL [R1+0x90], R0 ;  /* 0x0000900001007387 */ /* 0x0003e80000100800 */
[----:B------:R1:W-:Y:S04]  /*3d90*/  STL [R1+0x90], R0 ;  /* 0x0000900001007387 */ /* 0x0003e80000100800 */
[----:B------:R1:W-:Y:S04]  /*3da0*/  STL [R1+0x90], R0 ;  /* 0x0000900001007387 */ /* 0x0003e80000100800 */
[----:B------:R1:W-:Y:S04]  /*3db0*/  STL [R1+0x90], R0 ;  /* 0x0000900001007387 */ /* 0x0003e80000100800 */
[----:B------:R1:W-:Y:S04]  /*3dc0*/  STL [R1+0x90], R0 ;  /* 0x0000900001007387 */ /* 0x0003e80000100800 */
[----:B------:R1:W-:Y:S04]  /*3dd0*/  STL [R1+0x90], R0 ;  /* 0x0000900001007387 */ /* 0x0003e80000100800 */
[----:B------:R1:W-:Y:S01]  /*3de0*/  STL [R1+0x90], R0 ;  /* 0x0000900001007387 */ /* 0x0003e20000100800 */
[----:B------:R-:W-:-:S02]  /*3df0*/  WARPGROUP.DEPBAR.LE gsb0, 0x0 ;  /* 0x00008000000079c5 */ /* 0x000fc40000010000 */
[----:B------:R1:W-:Y:S06]  /*3e00*/  BAR.ARV R203, 0x100 ;  /* 0x000400cb0000751d */ /* 0x0003ec0000002000 */
[----:B------:R2:W-:Y:S01]  /*3e10*/  @!P1 SYNCS.ARRIVE.TRANS64.RED.A1T0 RZ, [R7+URZ], RZ ;  /* 0x000000ff07ff99a7 */ /* 0x0005e2000810043f */
[----:B------:R-:W3:Y:S04]  /*3e20*/  LDL R15, [R1+0x70] ;  /* 0x00007000010f7983 */ /* 0x000ee80000100800 */
[----:B------:R-:W4:Y:S04]  /*3e30*/  LDL R11, [R6+0x8] ;  /* 0x00000800060b7983 */ /* 0x000f280000100800 */
[----:B--2---:R-:W2:Y:S04]  /*3e40*/  LDL R7, [R6] ;  /* 0x0000000006077983 */ /* 0x004ea80000100800 */
[----:B------:R-:W5:Y:S04]  /*3e50*/  LDL R19, [R6+0x18] ;  /* 0x0000180006137983 */ /* 0x000f680000100800 */
[----:B------:R-:W5:Y:S04]  /*3e60*/  LDL R12, [R6+0x4] ;  /* 0x00000400060c7983 */ /* 0x000f680000100800 */
[----:B------:R-:W5:Y:S04]  /*3e70*/  LDL R13, [R6+0xc] ;  /* 0x00000c00060d7983 */ /* 0x000f680000100800 */
[----:B------:R-:W5:Y:S04]  /*3e80*/  LDL R9, [R6+0x10] ;  /* 0x0000100006097983 */ /* 0x000f680000100800 */
[----:B------:R-:W5:Y:S01]  /*3e90*/  LDL R14, [R6+0x14] ;  /* 0x00001400060e7983 */ /* 0x000f620000100800 */
[----:B------:R-:W-:-:S02]  /*3ea0*/  UMOV UR4, 0xffffffa0 ;  /* 0xffffffa000047882 */ /* 0x000fc40000000000 */
[----:B------:R-:W-:Y:S01]  /*3eb0*/  UIMAD UR4, UR45, UR4, 0x60 ;  /* 0x000000602d0474a4 */ /* 0x000fe2000f8e0204 */
[----:B------:R-:W-:Y:S01]  /*3ec0*/  LOP3.LUT R166, R166, 0xffefffff, RZ, 0xc0, !PT ;  /* 0xffefffffa6a67812 */ /* 0x000fe200078ec0ff */
[----:B------:R-:W-:Y:S03]  /*3ed0*/  BSSY B0, `(.L_x_8732) ;  /* 0x000003f000007945 */ /* 0x000fe60003800000 */
[----:B------:R-:W-:Y:S02]  /*3ee0*/  @P1 LOP3.LUT R166, R166, 0x100000, RZ, 0xfc, !PT ;  /* 0x00100000a6a61812 */ /* 0x000fe400078efcff */
[----:B--2---:R-:W-:-:S04]  /*3ef0*/  SHF.R.S32.HI R8, RZ, 0x1f, R7 ;  /* 0x0000001fff087819 */ /* 0x004fc80000011407 */
[----:B------:R-:W-:-:S04]  /*3f00*/  LEA.HI R8, R8, R7, RZ, 0x7 ;  /* 0x0000000708087211 */ /* 0x000fc800078f38ff */
[----:B------:R-:W-:-:S05]  /*3f10*/  LOP3.LUT R10, R8, 0xffffff80, RZ, 0xc0, !PT ;  /* 0xffffff80080a7812 */ /* 0x000fca00078ec0ff */
[----:B------:R-:W-:-:S05]  /*3f20*/  IMAD.IADD R10, R7, 0x1, -R10 ;  /* 0x00000001070a7824 */ /* 0x000fca00078e0a0a */
[----:B------:R-:W-:-:S04]  /*3f30*/  SHF.R.S32.HI R21, RZ, 0x1f, R10 ;  /* 0x0000001fff157819 */ /* 0x000fc8000001140a */
[CC--:B------:R-:W-:Y:S02]  /*3f40*/  LEA.HI R20, R21.reuse, R10.reuse, RZ, 0x2 ;  /* 0x0000000a15147211 */ /* 0x0c0fe400078f10ff */
[----:B------:R-:W-:Y:S02]  /*3f50*/  LEA.HI R21, R21, R10, RZ, 0x5 ;  /* 0x0000000a15157211 */ /* 0x000fe400078f28ff */
[--C-:B------:R-:W-:Y:S02]  /*3f60*/  SHF.R.S32.HI R72, RZ, 0x2, R20.reuse ;  /* 0x00000002ff487819 */ /* 0x100fe40000011414 */
[----:B------:R-:W-:Y:S02]  /*3f70*/  SHF.R.S32.HI R7, RZ, 0x1f, R20 ;  /* 0x0000001fff077819 */ /* 0x000fe40000011414 */
[----:B------:R-:W-:Y:S02]  /*3f80*/  SHF.R.S32.HI R74, RZ, 0x5, R21 ;  /* 0x00000005ff4a7819 */ /* 0x000fe40000011415 */
[----:B------:R-:W-:-:S02]  /*3f90*/  LEA.HI R73, R7, R72, RZ, 0x3 ;  /* 0x0000004807497211 */ /* 0x000fc400078f18ff */
[----:B------:R-:W-:Y:S01]  /*3fa0*/  SHF.R.S32.HI R7, RZ, 0x7, R8 ;  /* 0x00000007ff077819 */ /* 0x000fe20000011408 */
[----:B---3--:R-:W-:Y:S01]  /*3fb0*/  IMAD R74, R15, 0x8, R74 ;  /* 0x000000080f4a7824 */ /* 0x008fe200078e024a */
[----:B------:R-:W-:Y:S01]  /*3fc0*/  LOP3.LUT R21, R20, 0x7ffffffc, RZ, 0xc0, !PT ;  /* 0x7ffffffc14157812 */ /* 0x000fe200078ec0ff */
[----:B----4-:R-:W-:Y:S01]  /*3fd0*/  VIADD R15, R11, UR4 ;  /* 0x000000040b0f7c36 */ /* 0x010fe20008000000 */
[----:B------:R-:W-:Y:S02]  /*3fe0*/  LOP3.LUT R73, R73, 0xfffffff8, RZ, 0xc0, !PT ;  /* 0xfffffff849497812 */ /* 0x000fe400078ec0ff */
[----:B------:R-:W-:Y:S01]  /*3ff0*/  LEA.HI R8, R8, R7, RZ, 0x1 ;  /* 0x0000000708087211 */ /* 0x000fe200078f08ff */
[----:B------:R-:W-:Y:S01]  /*4000*/  IMAD.IADD R21, R10, 0x1, -R21 ;  /* 0x000000010a157824 */ /* 0x000fe200078e0a15 */
[----:B-----5:R-:W-:Y:S01]  /*4010*/  ISETP.GE.AND P0, PT, R19, 0x1, PT ;  /* 0x000000011300780c */ /* 0x020fe20003f06270 */
[----:B------:R-:W-:Y:S01]  /*4020*/  IMAD.IADD R73, R72, 0x1, -R73 ;  /* 0x0000000148497824 */ /* 0x000fe200078e0a49 */
[----:B------:R-:W-:-:S02]  /*4030*/  LOP3.LUT R8, R8, 0x3fffffe, RZ, 0xc0, !PT ;  /* 0x03fffffe08087812 */ /* 0x000fc400078ec0ff */
[----:B------:R-:W-:Y:S01]  /*4040*/  IADD3 R10, -R12, 0x1, R15 ;  /* 0x000000010c0a7810 */ /* 0x000fe20007ffe10f */
[----:B------:R-:W-:Y:S01]  /*4050*/  IMAD.U32 R73, R74, 0x10, R73 ;  /* 0x000000104a497824 */ /* 0x000fe200078e0049 */
[----:B------:R-:W-:Y:S01]  /*4060*/  LOP3.LUT R13, RZ, R13, RZ, 0x33, !PT ;  /* 0x0000000dff0d7212 */ /* 0x000fe200078e33ff */
[----:B------:R-:W-:Y:S02]  /*4070*/  IMAD.IADD R8, R7, 0x1, -R8 ;  /* 0x0000000107087824 */ /* 0x000fe400078e0a08 */
[C---:B------:R-:W-:Y:S02]  /*4080*/  IMAD R10, R21.reuse, -0x2, R10 ;  /* 0xfffffffe150a7824 */ /* 0x040fe400078e020a */
[----:B------:R-:W-:Y:S02]  /*4090*/  IMAD R20, R21, -0x2, R15 ;  /* 0xfffffffe15147824 */ /* 0x000fe400078e020f */
[----:B------:R-:W-:Y:S02]  /*40a0*/  IMAD R73, R8, 0x40, R73 ;  /* 0x0000004008497824 */ /* 0x000fe400078e0249 */
[----:B------:R-:W-:-:S02]  /*40b0*/  IMAD.IADD R15, R10, 0x1, R9 ;  /* 0x000000010a0f7824 */ /* 0x000fc400078e0209 */
[----:B------:R-:W-:Y:S02]  /*40c0*/  IMAD.U32 R8, RZ, RZ, UR4 ;  /* 0x00000004ff087e24 */ /* 0x000fe4000f8e00ff */
[----:B------:R-:W-:Y:S02]  /*40d0*/  IMAD.IADD R72, R10, 0x1, R13 ;  /* 0x000000010a487824 */ /* 0x000fe400078e020d */
[----:B------:R-:W-:Y:S01]  /*40e0*/  VIADD R14, R14, UR4 ;  /* 0x000000040e0e7c36 */ /* 0x000fe20008000000 */
[----:B------:R-:W-:Y:S01]  /*40f0*/  VIADDMNMX R10, R73, R15, R20, PT ;  /* 0x0000000f490a7246 */ /* 0x000fe20003800114 */
[----:B------:R-:W-:Y:S02]  /*4100*/  IMAD R21, R21, -0x2, R8 ;  /* 0xfffffffe15157824 */ /* 0x000fe400078e0208 */
[----:B------:R-:W-:Y:S01]  /*4110*/  IMAD.IADD R7, R72, 0x1, R73 ;  /* 0x0000000148077824 */ /* 0x000fe200078e0249 */
[----:B-1----:R-:W-:Y:S06]  /*4120*/  @!P0 BRA `(.L_x_8733) ;  /* 0x0000000000648947 */ /* 0x002fec0003800000 */
[----:B------:R-:W-:Y:S01]  /*4130*/  IADD3 R8, R73, R11, -R12 ;  /* 0x0000000b49087210 */ /* 0x000fe20007ffe80c */
[----:B------:R-:W-:Y:S03]  /*4140*/  BSSY B1, `(.L_x_8734) ;  /* 0x0000014000017945 */ /* 0x000fe60003800000 */
[----:B------:R-:W-:-:S13]  /*4150*/  ISETP.GT.AND P0, PT, R8, -0x1, PT ;  /* 0xffffffff0800780c */ /* 0x000fda0003f04270 */
[----:B------:R-:W-:Y:S05]  /*4160*/  @P0 BRA `(.L_x_8735) ;  /* 0x00000000002c0947 */ /* 0x000fea0003800000 */
[----:B------:R-:W-:Y:S01]  /*4170*/  ISETP.NE.AND P0, PT, R19, 0x1, PT ;  /* 0x000000011300780c */ /* 0x000fe20003f05270 */
[----:B------:R-:W-:Y:S01]  /*4180*/  BSSY B2, `(.L_x_8736) ;  /* 0x0000007000027945 */ /* 0x000fe20003800000 */
[----:B------:R-:W-:-:S11]  /*4190*/  LOP3.LUT R8, RZ, R8, RZ, 0x33, !PT ;  /* 0x00000008ff087212 */ /* 0x000fd600078e33ff */
[----:B------:R-:W-:Y:S05]  /*41a0*/  @!P0 BRA `(.L_x_8737) ;  /* 0x0000000000108947 */ /* 0x000fea0003800000 */
[----:B------:R-:W2:Y:S04]  /*41b0*/  LDL R9, [R6+0x1c] ;  /* 0x00001c0006097983 */ /* 0x000ea80000100800 */
[----:B------:R-:W3:Y:S01]  /*41c0*/  LDL R13, [R6+0x20] ;  /* 0x00002000060d7983 */ /* 0x000ee20000100800 */
[----:B--2---:R-:W-:-:S05]  /*41d0*/  IMAD.HI.U32 R8, R8, R9, RZ ;  /* 0x0000000908087227 */ /* 0x004fca00078e00ff */
[----:B---3--:R-:W-:-:S07]  /*41e0*/  SHF.R.U32.HI R8, RZ, R13, R8 ;  /* 0x0000000dff087219 */ /* 0x008fce0000011608 */
.L_x_8737:
[----:B------:R-:W-:Y:S05]  /*41f0*/  BSYNC B2 ;  /* 0x0000000000027941 */ /* 0x000fea0003800000 */
.L_x_8736:
[----:B------:R-:W-:Y:S01]  /*4200*/  LOP3.LUT R8, RZ, R8, RZ, 0x33, !PT ;  /* 0x00000008ff087212 */ /* 0x000fe200078e33ff */
[----:B------:R-:W-:Y:S06]  /*4210*/  BRA `(.L_x_8738) ;  /* 0x0000000000187947 */ /* 0x000fec0003800000 */
.L_x_8735:
[----:B------:R-:W-:-:S13]  /*4220*/  ISETP.NE.AND P0, PT, R19, 0x1, PT ;  /* 0x000000011300780c */ /* 0x000fda0003f05270 */
[----:B------:R-:W-:Y:S05]  /*4230*/  @!P0 BRA `(.L_x_8738) ;  /* 0x0000000000108947 */ /* 0x000fea0003800000 */
[----:B------:R-:W2:Y:S04]  /*4240*/  LDL R9, [R6+0x1c] ;  /* 0x00001c0006097983 */ /* 0x000ea80000100800 */
[----:B------:R-:W3:Y:S01]  /*4250*/  LDL R13, [R6+0x20] ;  /* 0x00002000060d7983 */ /* 0x000ee20000100800 */
[----:B--2---:R-:W-:-:S05]  /*4260*/  IMAD.HI.U32 R8, R8, R9, RZ ;  /* 0x0000000908087227 */ /* 0x004fca00078e00ff */
[----:B---3--:R-:W-:-:S07]  /*4270*/  SHF.R.U32.HI R8, RZ, R13, R8 ;  /* 0x0000000dff087219 */ /* 0x008fce0000011608 */
.L_x_8738:
[----:B------:R-:W-:Y:S05]  /*4280*/  BSYNC B1 ;  /* 0x0000000000017941 */ /* 0x000fea0003800000 */
.L_x_8734:
[----:B------:R-:W-:-:S05]  /*4290*/  IMAD R8, R19, R8, R21 ;  /* 0x0000000813087224 */ /* 0x000fca00078e0215 */
[----:B------:R-:W-:Y:S02]  /*42a0*/  VIMNMX R7, R7, R8, !PT ;  /* 0x0000000807077248 */ /* 0x000fe40007fe0100 */
[----:B------:R-:W-:-:S07]  /*42b0*/  VIADDMNMX R10, R8, R19, R10, PT ;  /* 0x00000013080a7246 */ /* 0x000fce000380010a */
.L_x_8733:
[----:B------:R-:W-:Y:S05]  /*42c0*/  BSYNC B0 ;  /* 0x0000000000007941 */ /* 0x000fea0003800000 */
.L_x_8732:
[C---:B------:R-:W-:Y:S01]  /*42d0*/  ISETP.GE.AND P0, PT, R14.reuse, 0x2, PT ;  /* 0x000000020e00780c */ /* 0x040fe20003f06270 */
[----:B------:R-:W-:Y:S01]  /*42e0*/  VIADD R73, R73, 0x8 ;  /* 0x0000000849497836 */ /* 0x000fe20000000000 */
[C---:B------:R-:W-:Y:S01]  /*42f0*/  ISETP.GE.AND P4, PT, R14.reuse, 0xa, PT ;  /* 0x0000000a0e00780c */ /* 0x040fe20003f86270 */
[----:B------:R-:W-:Y:S01]  /*4300*/  BSSY B0, `(.L_x_8739) ;  /* 0x000008e000007945 */ /* 0x000fe20003800000 */
[C---:B------:R-:W-:Y:S02]  /*4310*/  ISETP.GT.AND P2, PT, R7.reuse, 0x1, !P0 ;  /* 0x000000010700780c */ /* 0x040fe40004744270 */
[----:B------:R-:W-:Y:S02]  /*4320*/  ISETP.GE.AND P1, PT, R14, 0x9, PT ;  /* 0x000000090e00780c */ /* 0x000fe40003f26270 */
[----:B------:R-:W-:Y:S02]  /*4330*/  ISETP.LT.OR P2, PT, R10, 0x2, P2 ;  /* 0x000000020a00780c */ /* 0x000fe40001741670 */
[----:B------:R-:W-:-:S02]  /*4340*/  ISETP.GT.AND P3, PT, R7, 0x8, !P1 ;  /* 0x000000080700780c */ /* 0x000fc40004f64270 */
[----:B------:R-:W-:Y:S02]  /*4350*/  FSEL R178, R25, -INF , !P2 ;  /* 0xff80000019b27808 */ /* 0x000fe40005000000 */
[----:B------:R-:W-:Y:S02]  /*4360*/  ISETP.GT.AND P2, PT, R7, 0x9, !P4 ;  /* 0x000000090700780c */ /* 0x000fe40006744270 */
[----:B------:R-:W-:Y:S02]  /*4370*/  P2R R25, PR, RZ, 0x10 ;  /* 0x00000010ff197803 */ /* 0x000fe40000000000 */
        /* <DEDUP_REMOVED lines=102> */
[----:B------:R-:W-:Y:S01]  /*49e0*/  ISETP.GT.AND P6, PT, R7, 0x59, !P6 ;  /* 0x000000590700780c */ /* 0x000fe200077c4270 */
[----:B------:R-:W-:-:S03]  /*49f0*/  IMAD.IADD R7, R72, 0x1, R73 ;  /* 0x0000000148077824 */ /* 0x000fc600078e0249 */
[----:B------:R-:W-:Y:S02]  /*4a00*/  ISETP.LT.OR P6, PT, R10, 0x5a, P6 ;  /* 0x0000005a0a00780c */ /* 0x000fe400037c1670 */
[----:B------:R-:W-:Y:S02]  /*4a10*/  VIADDMNMX R10, R73, R15, R20, PT ;  /* 0x0000000f490a7246 */ /* 0x000fe40003800114 */
[----:B------:R-:W-:Y:S02]  /*4a20*/  FSEL R177, R69, -INF , !P6 ;  /* 0xff80000045b17808 */ /* 0x000fe40007000000 */
[----:B------:R-:W-:-:S13]  /*4a30*/  ISETP.GE.AND P6, PT, R19, 0x1, PT ;  /* 0x000000011300780c */ /* 0x000fda0003fc6270 */
[----:B------:R-:W-:Y:S05]  /*4a40*/  @!P6 BRA `(.L_x_8740) ;  /* 0x000000000064e947 */ /* 0x000fea0003800000 */
        /* <DEDUP_REMOVED lines=12> */
.L_x_8744:
[----:B------:R-:W-:Y:S05]  /*4b10*/  BSYNC B2 ;  /* 0x0000000000027941 */ /* 0x000fea0003800000 */
.L_x_8743:
[----:B------:R-:W-:Y:S01]  /*4b20*/  LOP3.LUT R12, RZ, R12, RZ, 0x33, !PT ;  /* 0x0000000cff0c7212 */ /* 0x000fe200078e33ff */
[----:B------:R-:W-:Y:S06]  /*4b30*/  BRA `(.L_x_8745) ;  /* 0x0000000000187947 */ /* 0x000fec0003800000 */
.L_x_8742:
[----:B------:R-:W-:-:S13]  /*4b40*/  ISETP.NE.AND P6, PT, R19, 0x1, PT ;  /* 0x000000011300780c */ /* 0x000fda0003fc5270 */
[----:B------:R-:W-:Y:S05]  /*4b50*/  @!P6 BRA `(.L_x_8745) ;  /* 0x000000000010e947 */ /* 0x000fea0003800000 */
[----:B------:R-:W2:Y:S04]  /*4b60*/  LDL R11, [R6+0x1c] ;  /* 0x00001c00060b7983 */ /* 0x000ea80000100800 */
[----:B------:R-:W3:Y:S01]  /*4b70*/  LDL R13, [R6+0x20] ;  /* 0x00002000060d7983 */ /* 0x000ee20000100800 */
[----:B--2---:R-:W-:-:S05]  /*4b80*/  IMAD.HI.U32 R12, R12, R11, RZ ;  /* 0x0000000b0c0c7227 */ /* 0x004fca00078e00ff */
[----:B---3--:R-:W-:-:S07]  /*4b90*/  SHF.R.U32.HI R12, RZ, R13, R12 ;  /* 0x0000000dff0c7219 */ /* 0x008fce000001160c */
.L_x_8745:
[----:B------:R-:W-:Y:S05]  /*4ba0*/  BSYNC B1 ;  /* 0x0000000000017941 */ /* 0x000fea0003800000 */
.L_x_8741:
[----:B------:R-:W-:-:S05]  /*4bb0*/  IMAD R12, R19, R12, R21 ;  /* 0x0000000c130c7224 */ /* 0x000fca00078e0215 */
[----:B------:R-:W-:Y:S02]  /*4bc0*/  VIADDMNMX R10, R12, R19, R10, PT ;  /* 0x000000130c0a7246 */ /* 0x000fe4000380010a */
[----:B------:R-:W-:-:S07]  /*4bd0*/  VIMNMX R7, R7, R12, !PT ;  /* 0x0000000c07077248 */ /* 0x000fce0007fe0100 */
.L_x_8740:
[----:B------:R-:W-:Y:S05]  /*4be0*/  BSYNC B0 ;  /* 0x0000000000007941 */ /* 0x000fea0003800000 */
.L_x_8739:
[C---:B------:R-:W-:Y:S01]  /*4bf0*/  ISETP.GT.AND P0, PT, R7.reuse, 0x1, !P0 ;  /* 0x000000010700780c */ /* 0x040fe20004704270 */
[----:B------:R-:W2:Y:S01]  /*4c00*/  LDL R222, [R1+0x228] ;  /* 0x0002280001de7983 */ /* 0x000ea20000100800 */
[----:B------:R-:W-:Y:S02]  /*4c10*/  ISETP.GT.AND P1, PT, R7, 0x8, !P1 ;  /* 0x000000080700780c */ /* 0x000fe40004f24270 */
[C---:B------:R-:W-:Y:S01]  /*4c20*/  ISETP.LT.OR P0, PT, R10.reuse, 0x2, P0 ;  /* 0x000000020a00780c */ /* 0x040fe20000701670 */
[----:B------:R-:W3:Y:S01]  /*4c30*/  LDL R224, [R1+0x22c] ;  /* 0x00022c0001e07983 */ /* 0x000ee20000100800 */
[----:B------:R-:W-:Y:S02]  /*4c40*/  ISETP.LT.OR P1, PT, R10, 0x9, P1 ;  /* 0x000000090a00780c */ /* 0x000fe40000f21670 */
[----:B------:R-:W-:Y:S01]  /*4c50*/  FSEL R53, R27, -INF , !P0 ;  /* 0xff8000001b357808 */ /* 0x000fe20004000000 */
[----:B------:R-:W4:Y:S01]  /*4c60*/  LDL R20, [R1+0x450] ;  /* 0x0004500001147983 */ /* 0x000f220000100800 */
[----:B------:R-:W-:-:S02]  /*4c70*/  ISETP.NE.AND P0, PT, R25, RZ, PT ;  /* 0x000000ff1900720c */ /* 0x000fc40003f05270 */
[----:B------:R-:W-:Y:S01]  /*4c80*/  FSEL R49, R30, -INF , !P1 ;  /* 0xff8000001e317808 */ /* 0x000fe20004800000 */
[----:B------:R-:W5:Y:S01]  /*4c90*/  LDL R21, [R1+0x234] ;  /* 0x0002340001157983 */ /* 0x000f620000100800 */
[----:B------:R-:W-:Y:S02]  /*4ca0*/  ISETP.GT.AND P0, PT, R7, 0x9, !P0 ;  /* 0x000000090700780c */ /* 0x000fe40004704270 */
[----:B------:R-:W-:Y:S01]  /*4cb0*/  ISETP.NE.AND P1, PT, R32, RZ, PT ;  /* 0x000000ff2000720c */ /* 0x000fe20003f25270 */
[----:B------:R-:W4:Y:S01]  /*4cc0*/  LDL R15, [R1+0x210] ;  /* 0x00021000010f7983 */ /* 0x000f220000100800 */
[----:B------:R-:W-:Y:S02]  /*4cd0*/  ISETP.LT.OR P0, PT, R10, 0xa, P0 ;  /* 0x0000000a0a00780c */ /* 0x000fe40000701670 */
[----:B------:R-:W-:Y:S01]  /*4ce0*/  ISETP.NE.AND P6, PT, R36, RZ, PT ;  /* 0x000000ff2400720c */ /* 0x000fe20003fc5270 */
[----:B------:R-:W4:Y:S01]  /*4cf0*/  LDL R156, [R1+0x224] ;  /* 0x00022400019c7983 */ /* 0x000f220000100800 */
[----:B------:R-:W-:-:S02]  /*4d00*/  FSEL R45, R31, -INF , !P0 ;  /* 0xff8000001f2d7808 */ /* 0x000fc40004000000 */
[----:B------:R-:W-:Y:S01]  /*4d10*/  ISETP.NE.AND P0, PT, R28, RZ, PT ;  /* 0x000000ff1c00720c */ /* 0x000fe20003f05270 */
[----:B------:R-:W4:Y:S01]  /*4d20*/  LDL R25, [R1+0x238] ;  /* 0x0002380001197983 */ /* 0x000f220000100800 */
[C---:B------:R-:W-:Y:S02]  /*4d30*/  ISETP.GT.AND P5, PT, R7.reuse, RZ, !P5 ;  /* 0x000000ff0700720c */ /* 0x040fe40006fa4270 */
[----:B------:R-:W-:Y:S01]  /*4d40*/  ISETP.GT.AND P0, PT, R7, 0x10, !P0 ;  /* 0x000000100700780c */ /* 0x000fe20004704270 */
[----:B------:R-:W4:Y:S01]  /*4d50*/  LDL R116, [R1+0x220] ;  /* 0x0002200001747983 */ /* 0x000f220000100800 */
[C---:B------:R-:W-:Y:S02]  /*4d60*/  ISETP.LT.OR P5, PT, R10.reuse, 0x1, P5 ;  /* 0x000000010a00780c */ /* 0x040fe40002fa1670 */
[----:B------:R-:W-:Y:S01]  /*4d70*/  ISETP.LT.OR P0, PT, R10, 0x11, P0 ;  /* 0x000000110a00780c */ /* 0x000fe20000701670 */
[----:B------:R-:W4:Y:S01]  /*4d80*/  LDL R118, [R1+0x230] ;  /* 0x0002300001767983 */ /* 0x000f220000100800 */
[----:B------:R-:W-:-:S02]  /*4d90*/  FSEL R83, R26, -INF , !P5 ;  /* 0xff8000001a537808 */ /* 0x000fc40006800000 */
[----:B------:R-:W-:Y:S01]  /*4da0*/  FSEL R191, R34, -INF , !P0 ;  /* 0xff80000022bf7808 */ /* 0x000fe20004000000 */
[----:B------:R-:W4:Y:S01]  /*4db0*/  LDL R27, [R1+0x23c] ;  /* 0x00023c00011b7983 */ /* 0x000f220000100800 */
[----:B------:R-:W-:Y:S02]  /*4dc0*/  ISETP.NE.AND P0, PT, R29, RZ, PT ;  /* 0x000000ff1d00720c */ /* 0x000fe40003f05270 */
[----:B------:R-:W-:Y:S01]  /*4dd0*/  FMNMX.FTZ R11, R61, R178, !PT ;  /* 0x000000b23d0b7209 */ /* 0x000fe20007810000 */
[----:B------:R-:W4:Y:S01]  /*4de0*/  LDL R120, [R1+0x240] ;  /* 0x0002400001787983 */ /* 0x000f220000100800 */
[----:B------:R-:W-:Y:S02]  /*4df0*/  ISETP.GT.AND P0, PT, R7, 0x11, !P0 ;  /* 0x000000110700780c */ /* 0x000fe40004704270 */
[----:B------:R-:W-:Y:S01]  /*4e00*/  FMNMX.FTZ R6, R83, R53, !PT ;  /* 0x0000003553067209 */ /* 0x000fe20007810000 */
[----:B------:R-:W4:Y:S01]  /*4e10*/  LDL R29, [R1+0x244] ;  /* 0x00024400011d7983 */ /* 0x000f220000100800 */
[----:B------:R-:W-:-:S02]  /*4e20*/  ISETP.LT.OR P0, PT, R10, 0x12, P0 ;  /* 0x000000120a00780c */ /* 0x000fc40000701670 */
[----:B------:R-:W-:Y:S01]  /*4e30*/  FMNMX.FTZ R11, R154, R11, !PT ;  /* 0x0000000b9a0b7209 */ /* 0x000fe20007810000 */
[----:B------:R-:W4:Y:S01]  /*4e40*/  LDL R31, [R1+0x248] ;  /* 0x00024800011f7983 */ /* 0x000f220000100800 */
[----:B------:R-:W-:Y:S02]  /*4e50*/  FSEL R196, R35, -INF , !P0 ;  /* 0xff80000023c47808 */ /* 0x000fe40004000000 */
[----:B------:R-:W-:Y:S01]  /*4e60*/  ISETP.GT.AND P0, PT, R7, 0x18, !P1 ;  /* 0x000000180700780c */ /* 0x000fe20004f04270 */
[----:B------:R-:W4:Y:S01]  /*4e70*/  LDL R122, [R1+0x250] ;  /* 0x00025000017a7983 */ /* 0x000f220000100800 */
[----:B------:R-:W-:Y:S02]  /*4e80*/  FMNMX.FTZ R6, R49, R6, !PT ;  /* 0x0000000631067209 */ /* 0x000fe40007810000 */
[----:B------:R-:W-:Y:S01]  /*4e90*/  ISETP.LT.OR P0, PT, R10, 0x19, P0 ;  /* 0x000000190a00780c */ /* 0x000fe20000701670 */
[----:B------:R-:W4:Y:S01]  /*4ea0*/  LDL R35, [R1+0x258] ;  /* 0x0002580001237983 */ /* 0x000f220000100800 */
[----:B------:R-:W-:-:S02]  /*4eb0*/  FMNMX.FTZ R11, R152, R11, !PT ;  /* 0x0000000b980b7209 */ /* 0x000fc40007810000 */
        /* <DEDUP_REMOVED lines=30> */
[----:B------:R-:W-:Y:S01]  /*50a0*/  ISETP.NE.AND P0, PT, R40, RZ, PT ;  /* 0x000000ff2800720c */ /* 0x000fe20003f05270 */
[----:B------:R-:W4:Y:S01]  /*50b0*/  LDL R43, [R1+0x26c] ;  /* 0x00026c00012b7983 */ /* 0x000f220000100800 */
[----:B------:R-:W-:Y:S02]  /*50c0*/  FMNMX.FTZ R6, R213, R6, !PT ;  /* 0x00000006d5067209 */ /* 0x000fe40007810000 */
[----:B------:R-:W-:Y:S01]  /*50d0*/  ISETP.GT.AND P0, PT, R7, 0x28, !P0 ;  /* 0x000000280700780c */ /* 0x000fe20004704270 */
[----:B------:R-:W4:Y:S01]  /*50e0*/  LDL R132, [R1+0x2a0] ;  /* 0x0002a00001847983 */ /* 0x000f220000100800 */
[----:B------:R-:W-:-:S02]  /*50f0*/  FMNMX.FTZ R12, R162, R13, !PT ;  /* 0x0000000da20c7209 */ /* 0x000fc40007810000 */
[----:B------:R-:W-:Y:S01]  /*5100*/  ISETP.LT.OR P0, PT, R10, 0x29, P0 ;  /* 0x000000290a00780c */ /* 0x000fe20000701670 */
[----:B------:R-:W4:Y:S01]  /*5110*/  LDL R73, [R1+0x2a8] ;  /* 0x0002a80001497983 */ /* 0x000f220000100800 */
[----:B------:R-:W-:Y:S02]  /*5120*/  FMNMX.FTZ R11, R183, R6, !PT ;  /* 0x00000006b70b7209 */ /* 0x000fe40007810000 */
[----:B------:R-:W-:Y:S01]  /*5130*/  FSEL R192, R46, -INF , !P0 ;  /* 0xff8000002ec07808 */ /* 0x000fe20004000000 */
[----:B------:R-:W4:Y:S01]  /*5140*/  LDL R134, [R1+0x2b0] ;  /* 0x0002b00001867983 */ /* 0x000f220000100800 */
[----:B------:R-:W-:Y:S02]  /*5150*/  ISETP.NE.AND P0, PT, R41, RZ, PT ;  /* 0x000000ff2900720c */ /* 0x000fe40003f05270 */
[----:B------:R-:W-:Y:S01]  /*5160*/  FMNMX.FTZ R13, R167, R12, !PT ;  /* 0x0000000ca70d7209 */ /* 0x000fe20007810000 */
[----:B------:R-:W4:Y:S01]  /*5170*/  LDL R41, [R1+0x268] ;  /* 0x0002680001297983 */ /* 0x000f220000100800 */
[----:B------:R-:W-:-:S02]  /*5180*/  ISETP.GT.AND P0, PT, R7, 0x29, !P0 ;  /* 0x000000290700780c */ /* 0x000fc40004704270 */
[----:B------:R-:W-:Y:S01]  /*5190*/  FMNMX.FTZ R11, R186, R11, !PT ;  /* 0x0000000bba0b7209 */ /* 0x000fe20007810000 */
[----:B------:R-:W4:Y:S01]  /*51a0*/  LDL R77, [R1+0x2b4] ;  /* 0x0002b400014d7983 */ /* 0x000f220000100800 */
[----:B------:R-:W-:Y:S02]  /*51b0*/  ISETP.LT.OR P0, PT, R10, 0x2a, P0 ;  /* 0x0000002a0a00780c */ /* 0x000fe40000701670 */
[----:B------:R-:W-:Y:S01]  /*51c0*/  FMNMX.FTZ R6, R170, R13, !PT ;  /* 0x0000000daa067209 */ /* 0x000fe20007810000 */
[----:B------:R-:W4:Y:S01]  /*51d0*/  LDL R79, [R1+0x2b8] ;  /* 0x0002b800014f7983 */ /* 0x000f220000100800 */
[----:B------:R-:W-:Y:S02]  /*51e0*/  FSEL R202, R47, -INF , !P0 ;  /* 0xff8000002fca7808 */ /* 0x000fe40004000000 */
[----:B------:R-:W-:Y:S01]  /*51f0*/  ISETP.NE.AND P0, PT, R44, RZ, PT ;  /* 0x000000ff2c00720c */ /* 0x000fe20003f05270 */
[----:B------:R-:W4:Y:S01]  /*5200*/  LDL R47, [R1+0x274] ;  /* 0x00027400012f7983 */ /* 0x000f220000100800 */
[----:B------:R-:W-:-:S02]  /*5210*/  FMNMX.FTZ R11, R192, R11, !PT ;  /* 0x0000000bc00b7209 */ /* 0x000fc40007810000 */
[----:B------:R-:W-:Y:S01]  /*5220*/  ISETP.GT.AND P0, PT, R7, 0x30, !P0 ;  /* 0x000000300700780c */ /* 0x000fe20004704270 */
[----:B------:R-:W4:Y:S01]  /*5230*/  LDL R81, [R1+0x2bc] ;  /* 0x0002bc0001517983 */ /* 0x000f220000100800 */
[----:B------:R-:W-:Y:S02]  /*5240*/  FMNMX.FTZ R6, R173, R6, !PT ;  /* 0x00000006ad067209 */ /* 0x000fe40007810000 */
[----:B------:R-:W-:Y:S01]  /*5250*/  ISETP.LT.OR P0, PT, R10, 0x31, P0 ;  /* 0x000000310a00780c */ /* 0x000fe20000701670 */
[----:B------:R-:W4:Y:S01]  /*5260*/  LDL R136, [R1+0x2c0] ;  /* 0x0002c00001887983 */ /* 0x000f220000100800 */
[----:B------:R-:W-:Y:S02]  /*5270*/  ISETP.NE.AND P1, PT, R75, RZ, PT ;  /* 0x000000ff4b00720c */ /* 0x000fe40003f25270 */
[----:B------:R-:W-:Y:S01]  /*5280*/  FSEL R180, R50, -INF , !P0 ;  /* 0xff80000032b47808 */ /* 0x000fe20004000000 */
[----:B------:R-:W4:Y:S01]  /*5290*/  LDL R75, [R1+0x2ac] ;  /* 0x0002ac00014b7983 */ /* 0x000f220000100800 */
[----:B------:R-:W-:-:S02]  /*52a0*/  ISETP.NE.AND P0, PT, R48, RZ, PT ;  /* 0x000000ff3000720c */ /* 0x000fc40003f05270 */
[----:B------:R-:W-:Y:S01]  /*52b0*/  FMNMX.FTZ R11, R202, R11, !PT ;  /* 0x0000000bca0b7209 */ /* 0x000fe20007810000 */
[----:B------:R-:W4:Y:S01]  /*52c0*/  LDL R85, [R1+0x2c4] ;  /* 0x0002c40001557983 */ /* 0x000f220000100800 */
[----:B------:R-:W-:Y:S02]  /*52d0*/  ISETP.GT.AND P0, PT, R7, 0x31, !P0 ;  /* 0x000000310700780c */ /* 0x000fe40004704270 */
[----:B------:R-:W-:Y:S01]  /*52e0*/  FMNMX.FTZ R6, R159, R6, !PT ;  /* 0x000000069f067209 */ /* 0x000fe20007810000 */
[----:B------:R-:W4:Y:S01]  /*52f0*/  LDL R87, [R1+0x2c8] ;  /* 0x0002c80001577983 */ /* 0x000f220000100800 */
[----:B------:R-:W-:Y:S02]  /*5300*/  ISETP.LT.OR P0, PT, R10, 0x32, P0 ;  /* 0x000000320a00780c */ /* 0x000fe40000701670 */
[----:B------:R-:W-:Y:S01]  /*5310*/  FMNMX.FTZ R11, R180, R11, !PT ;  /* 0x0000000bb40b7209 */ /* 0x000fe20007810000 */
[----:B------:R-:W4:Y:S01]  /*5320*/  LDL R89, [R1+0x2cc] ;  /* 0x0002cc0001597983 */ /* 0x000f220000100800 */
[----:B------:R-:W-:-:S02]  /*5330*/  FSEL R182, R51, -INF , !P0 ;  /* 0xff80000033b67808 */ /* 0x000fc40004000000 */
[----:B------:R-:W-:Y:S01]  /*5340*/  ISETP.NE.AND P0, PT, R74, RZ, PT ;  /* 0x000000ff4a00720c */ /* 0x000fe20003f05270 */
[----:B------:R-:W4:Y:S01]  /*5350*/  LDL R51, [R1+0x278] ;  /* 0x0002780001337983 */ /* 0x000f220000100800 */
[----:B------:R-:W-:Y:S02]  /*5360*/  FMNMX.FTZ R6, R161, R6, !PT ;  /* 0x00000006a1067209 */ /* 0x000fe40007810000 */
[----:B------:R-:W-:Y:S01]  /*5370*/  ISETP.GT.AND P0, PT, R7, 0x38, !P0 ;  /* 0x000000380700780c */ /* 0x000fe20004704270 */
[----:B------:R-:W4:Y:S01]  /*5380*/  LDL R138, [R1+0x2d0] ;  /* 0x0002d000018a7983 */ /* 0x000f220000100800 */
[----:B------:R-:W-:Y:S02]  /*5390*/  ISETP.NE.AND P6, PT, R56, RZ, PT ;  /* 0x000000ff3800720c */ /* 0x000fe40003fc5270 */
        /* <DEDUP_REMOVED lines=23> */
[----:B------:R-:W-:Y:S02]  /*5510*/  ISETP.GT.AND P0, PT, R7, 0x41, !P6 ;  /* 0x000000410700780c */ /* 0x000fe40007704270 */
[----:B------:R-:W-:Y:S01]  /*5520*/  FMNMX.FTZ R13, R158, R13, !PT ;  /* 0x0000000d9e0d7209 */ /* 0x000fe20007810000 */
[----:B------:R-:W4:Y:S01]  /*5530*/  LDL R101, [R1+0x2ec] ;  /* 0x0002ec0001657983 */ /* 0x000f220000100800 */
[----:B------:R-:W-:Y:S02]  /*5540*/  ISETP.LT.OR P0, PT, R10, 0x42, P0 ;  /* 0x000000420a00780c */ /* 0x000fe40000701670 */
[----:B------:R-:W-:Y:S01]  /*5550*/  ISETP.NE.AND P1, PT, R60, RZ, PT ;  /* 0x000000ff3c00720c */ /* 0x000fe20003f25270 */
[----:B------:R-:W4:Y:S01]  /*5560*/  LDL R142, [R1+0x2f0] ;  /* 0x0002f000018e7983 */ /* 0x000f220000100800 */
[----:B------:R-:W-:-:S02]  /*5570*/  ISETP.NE.AND P6, PT, R14, RZ, PT ;  /* 0x000000ff0e00720c */ /* 0x000fc40003fc5270 */
[----:B------:R-:W-:Y:S01]  /*5580*/  FSEL R185, R59, -INF , !P0 ;  /* 0xff8000003bb97808 */ /* 0x000fe20004000000 */
[----:B------:R-:W4:Y:S01]  /*5590*/  LDL R14, [R1+0x354] ;  /* 0x00035400010e7983 */ /* 0x000f220000100800 */
[----:B------:R-:W-:Y:S02]  /*55a0*/  ISETP.GT.AND P0, PT, R7, 0x48, !P5 ;  /* 0x000000480700780c */ /* 0x000fe40006f04270 */
[----:B------:R-:W-:Y:S01]  /*55b0*/  FMNMX.FTZ R6, R181, R6, !PT ;  /* 0x00000006b5067209 */ /* 0x000fe20007810000 */
[----:B------:R-:W4:Y:S01]  /*55c0*/  LDL R59, [R1+0x288] ;  /* 0x00028800013b7983 */ /* 0x000f220000100800 */
[----:B------:R-:W-:Y:S02]  /*55d0*/  FMNMX.FTZ R13, R160, R13, !PT ;  /* 0x0000000da00d7209 */ /* 0x000fe40007810000 */
[C---:B------:R-:W-:Y:S01]  /*55e0*/  ISETP.GT.AND P1, PT, R7.reuse, 0x49, !P1 ;  /* 0x000000490700780c */ /* 0x040fe20004f24270 */
[----:B------:R-:W4:Y:S01]  /*55f0*/  LDL R103, [R1+0x2f4] ;  /* 0x0002f40001677983 */ /* 0x000f220000100800 */
[----:B------:R-:W-:-:S02]  /*5600*/  ISETP.GT.AND P2, PT, R7, 0x50, !P2 ;  /* 0x000000500700780c */ /* 0x000fc40005744270 */
[C---:B------:R-:W-:Y:S01]  /*5610*/  ISETP.GT.AND P3, PT, R7.reuse, 0x51, !P3 ;  /* 0x000000510700780c */ /* 0x040fe20005f64270 */
[----:B------:R-:W4:Y:S01]  /*5620*/  LDL R105, [R1+0x2f8] ;  /* 0x0002f80001697983 */ /* 0x000f220000100800 */
[C---:B------:R-:W-:Y:S02]  /*5630*/  ISETP.GT.AND P4, PT, R7.reuse, 0x58, !P4 ;  /* 0x000000580700780c */ /* 0x040fe40006784270 */
[----:B------:R-:W-:Y:S01]  /*5640*/  ISETP.GT.AND P5, PT, R7, 0x59, !P6 ;  /* 0x000000590700780c */ /* 0x000fe200077a4270 */
[----:B------:R-:W4:Y:S01]  /*5650*/  LDL R107, [R1+0x2fc] ;  /* 0x0002fc00016b7983 */ /* 0x000f220000100800 */
[----:B------:R-:W-:Y:S02]  /*5660*/  ISETP.LT.OR P0, PT, R10, 0x49, P0 ;  /* 0x000000490a00780c */ /* 0x000fe40000701670 */
[----:B------:R-:W-:Y:S01]  /*5670*/  FMNMX.FTZ R7, R185, R6, !PT ;  /* 0x00000006b9077209 */ /* 0x000fe20007810000 */
[----:B------:R-:W4:Y:S01]  /*5680*/  LDL R144, [R1+0x300] ;  /* 0x0003000001907983 */ /* 0x000f220000100800 */
[----:B------:R-:W-:-:S02]  /*5690*/  FMNMX.FTZ R6, R164, R13, !PT ;  /* 0x0000000da4067209 */ /* 0x000fc40007810000 */
[----:B------:R-:W-:Y:S01]  /*56a0*/  FSEL R190, R62, -INF , !P0 ;  /* 0xff8000003ebe7808 */ /* 0x000fe20004000000 */
[----:B------:R-:W4:Y:S01]  /*56b0*/  LDL R109, [R1+0x304] ;  /* 0x00030400016d7983 */ /* 0x000f220000100800 */
[----:B------:R-:W-:Y:S02]  /*56c0*/  FMNMX.FTZ R6, R169, R6, !PT ;  /* 0x00000006a9067209 */ /* 0x000fe40007810000 */
[----:B------:R-:W-:Y:S01]  /*56d0*/  FMNMX.FTZ R12, R190, R7, !PT ;  /* 0x00000007be0c7209 */ /* 0x000fe20007810000 */
[----:B------:R-:W4:Y:S01]  /*56e0*/  LDL R111, [R1+0x308] ;  /* 0x00030800016f7983 */ /* 0x000f220000100800 */
[C---:B------:R-:W-:Y:S02]  /*56f0*/  ISETP.LT.OR P1, PT, R10.reuse, 0x4a, P1 ;  /* 0x0000004a0a00780c */ /* 0x040fe40000f21670 */
[----:B------:R-:W-:Y:S01]  /*5700*/  FMNMX.FTZ R7, R171, R6, !PT ;  /* 0x00000006ab077209 */ /* 0x000fe20007810000 */
[----:B------:R-:W4:Y:S01]  /*5710*/  LDL R113, [R1+0x30c] ;  /* 0x00030c0001717983 */ /* 0x000f220000100800 */
[----:B------:R-:W-:-:S02]  /*5720*/  ISETP.LT.OR P2, PT, R10, 0x51, P2 ;  /* 0x000000510a00780c */ /* 0x000fc40001741670 */
[----:B------:R-:W-:Y:S01]  /*5730*/  FSEL R193, R63, -INF , !P1 ;  /* 0xff8000003fc17808 */ /* 0x000fe20004800000 */
[----:B------:R-:W4:Y:S01]  /*5740*/  LDL R146, [R1+0x310] ;  /* 0x0003100001927983 */ /* 0x000f220000100800 */
[----:B------:R-:W-:Y:S02]  /*5750*/  FMNMX.FTZ R6, R172, R7, !PT ;  /* 0x00000007ac067209 */ /* 0x000fe40007810000 */
[----:B------:R-:W-:Y:S01]  /*5760*/  ISETP.LT.OR P3, PT, R10, 0x52, P3 ;  /* 0x000000520a00780c */ /* 0x000fe20001f61670 */
[----:B------:R-:W4:Y:S01]  /*5770*/  LDL R63, [R1+0x28c] ;  /* 0x00028c00013f7983 */ /* 0x000f220000100800 */
[----:B------:R-:W-:Y:S02]  /*5780*/  FSEL R205, R66, -INF , !P2 ;  /* 0xff80000042cd7808 */ /* 0x000fe40005000000 */
[----:B------:R-:W-:Y:S01]  /*5790*/  FMNMX.FTZ R12, R193, R12, !PT ;  /* 0x0000000cc10c7209 */ /* 0x000fe20007810000 */
[----:B------:R-:W4:Y:S01]  /*57a0*/  LDL R115, [R1+0x314] ;  /* 0x0003140001737983 */ /* 0x000f220000100800 */
[----:B------:R-:W-:-:S02]  /*57b0*/  FMNMX.FTZ R6, R175, R6, !PT ;  /* 0x00000006af067209 */ /* 0x000fc40007810000 */
[C---:B------:R-:W-:Y:S01]  /*57c0*/  ISETP.LT.OR P4, PT, R10.reuse, 0x59, P4 ;  /* 0x000000590a00780c */ /* 0x040fe20002781670 */
[----:B------:R-:W4:Y:S01]  /*57d0*/  LDL R117, [R1+0x318] ;  /* 0x0003180001757983 */ /* 0x000f220000100800 */
[----:B------:R-:W-:Y:S02]  /*57e0*/  ISETP.LT.OR P5, PT, R10, 0x5a, P5 ;  /* 0x0000005a0a00780c */ /* 0x000fe40002fa1670 */
[----:B------:R-:W-:Y:S01]  /*57f0*/  FSEL R206, R67, -INF , !P3 ;  /* 0xff80000043ce7808 */ /* 0x000fe20005800000 */
[----:B------:R-:W4:Y:S01]  /*5800*/  LDL R119, [R1+0x31c] ;  /* 0x00031c0001777983 */ /* 0x000f220000100800 */
[----:B------:R-:W-:Y:S02]  /*5810*/  FMNMX.FTZ R11, R205, R12, !PT ;  /* 0x0000000ccd0b7209 */ /* 0x000fe40007810000 */
[----:B------:R-:W-:Y:S01]  /*5820*/  FMNMX.FTZ R10, R177, R6, !PT ;  /* 0x00000006b10a7209 */ /* 0x000fe20007810000 */
[----:B------:R-:W4:Y:S01]  /*5830*/  LDL R67, [R1+0x298] ;  /* 0x0002980001437983 */ /* 0x000f220000100800 */
[----:B------:R-:W-:-:S02]  /*5840*/  FSEL R212, R70, -INF , !P4 ;  /* 0xff80000046d47808 */ /* 0x000fc40006000000 */
[----:B------:R-:W-:Y:S01]  /*5850*/  FMNMX.FTZ R11, R206, R11, !PT ;  /* 0x0000000bce0b7209 */ /* 0x000fe20007810000 */
[----:B------:R-:W1:Y:S01]  /*5860*/  SHFL.BFLY PT, R7, R10, 0x2, 0x1f ;  /* 0x0c401f000a077f89 */ /* 0x000e6200000e0000 */
[----:B------:R-:W-:Y:S02]  /*5870*/  FSEL R215, R71, -INF , !P5 ;  /* 0xff80000047d77808 */ /* 0x000fe40006800000 */
[----:B------:R-:W-:Y:S01]  /*5880*/  FMNMX.FTZ R12, R212, R11, !PT ;  /* 0x0000000bd40c7209 */ /* 0x000fe20007810000 */
[----:B------:R-:W4:Y:S03]  /*5890*/  LDL R71, [R1+0x2a4] ;  /* 0x0002a40001477983 */ /* 0x000f260000100800 */
[----:B------:R-:W-:Y:S01]  /*58a0*/  FMNMX.FTZ R11, R215, R12, !PT ;  /* 0x0000000cd70b7209 */ /* 0x000fe20007810000 */
[----:B------:R-:W4:Y:S04]  /*58b0*/  LDL R148, [R1+0x320] ;  /* 0x0003200001947983 */ /* 0x000f280000100800 */
[----:B------:R-:W-:Y:S04]  /*58c0*/  STL.64 [R1+0x430], R10 ;  /* 0x0004300a01007387 */ /* 0x000fe80000100a00 */
[----:B------:R-:W5:Y:S04]  /*58d0*/  LDL R19, [R1+0x434] ;  /* 0x0004340001137983 */ /* 0x000f680000100800 */
[----:B------:R-:W4:Y:S01]  /*58e0*/  LDL R121, [R1+0x324] ;  /* 0x0003240001797983 */ /* 0x000f220000100800 */
[----:B-1----:R-:W-:-:S03]  /*58f0*/  FMNMX.FTZ R12, R10, R7, !PT ;  /* 0x000000070a0c7209 */ /* 0x002fc60007810000 */
[----:B------:R-:W4:Y:S04]  /*5900*/  LDL R123, [R1+0x328] ;  /* 0x00032800017b7983 */ /* 0x000f280000100800 */
[----:B------:R-:W1:Y:S04]  /*5910*/  SHFL.BFLY PT, R13, R12, 0x1, 0x1f ;  /* 0x0c201f000c0d7f89 */ /* 0x000e6800000e0000 */
[----:B------:R-:W4:Y:S04]  /*5920*/  LDL.64 R6, [R1+0xa8] ;  /* 0x0000a80001067983 */ /* 0x000f280000100a00 */
[----:B------:R-:W4:Y:S04]  /*5930*/  LDL R125, [R1+0x32c] ;  /* 0x00032c00017d7983 */ /* 0x000f280000100800 */
[----:B------:R-:W4:Y:S04]  /*5940*/  LDL R150, [R1+0x330] ;  /* 0x0003300001967983 */ /* 0x000f280000100800 */
[----:B------:R-:W4:Y:S04]  /*5950*/  LDL R127, [R1+0x334] ;  /* 0x00033400017f7983 */ /* 0x000f280000100800 */
[----:B------:R-:W4:Y:S01]  /*5960*/  LDL R129, [R1+0x338] ;  /* 0x0003380001817983 */ /* 0x000f220000100800 */
[----:B-1----:R-:W-:-:S03]  /*5970*/  FMNMX.FTZ R12, R12, R13, !PT ;  /* 0x0000000d0c0c7209 */ /* 0x002fc60007810000 */
[----:B------:R-:W4:Y:S04]  /*5980*/  LDL R110, [R1+0x33c] ;  /* 0x00033c00016e7983 */ /* 0x000f280000100800 */
[----:B------:R1:W-:Y:S04]  /*5990*/  STL [R1+0x430], R12 ;  /* 0x0004300c01007387 */ /* 0x0003e80000100800 */
[----:B------:R-:W4:Y:S04]  /*59a0*/  LDL R157, [R1+0x430] ;  /* 0x00043000019d7983 */ /* 0x000f280000100800 */
[----:B------:R-:W4:Y:S04]  /*59b0*/  LDL R13, [R1+0x24c] ;  /* 0x00024c00010d7983 */ /* 0x000f280000100800 */
[----:B-1----:R-:W4:Y:S04]  /*59c0*/  LDL R12, [R1+0x3c0] ;  /* 0x0003c000010c7983 */ /* 0x002f280000100800 */
[----:B------:R-:W4:Y:S04]  /*59d0*/  LDL R112, [R1+0x340] ;  /* 0x0003400001707983 */ /* 0x000f280000100800 */
        /* <DEDUP_REMOVED lines=44> */
[----:B--2---:R1:W-:Y:S04]  /*5ca0*/  STL [R1+0x228], R222 ;  /* 0x000228de01007387 */ /* 0x0043e80000100800 */
[----:B---3--:R2:W-:Y:S04]  /*5cb0*/  STL [R1+0x22c], R224 ;  /* 0x00022ce001007387 */ /* 0x0085e80000100800 */
[----:B------:R-:W3:Y:S04]  /*5cc0*/  LDL R226, [R1+0x400] ;  /* 0x0004000001e27983 */ /* 0x000ee80000100800 */
[----:B------:R-:W3:Y:S04]  /*5cd0*/  LDL R227, [R1+0x404] ;  /* 0x0004040001e37983 */ /* 0x000ee80000100800 */
[----:B------:R-:W3:Y:S04]  /*5ce0*/  LDL R228, [R1+0x408] ;  /* 0x0004080001e47983 */ /* 0x000ee80000100800 */
[----:B------:R-:W3:Y:S04]  /*5cf0*/  LDL R229, [R1+0x40c] ;  /* 0x00040c0001e57983 */ /* 0x000ee80000100800 */
[----:B-1----:R-:W3:Y:S04]  /*5d00*/  LDL R222, [R1+0x410] ;  /* 0x0004100001de7983 */ /* 0x002ee80000100800 */
[----:B------:R-:W3:Y:S04]  /*5d10*/  LDL R223, [R1+0x414] ;  /* 0x0004140001df7983 */ /* 0x000ee80000100800 */
[----:B--2---:R-:W2:Y:S04]  /*5d20*/  LDL R224, [R1+0x418] ;  /* 0x0004180001e07983 */ /* 0x004ea80000100800 */
[----:B------:R-:W2:Y:S04]  /*5d30*/  LDL R225, [R1+0x41c] ;  /* 0x00041c0001e17983 */ /* 0x000ea80000100800 */
[----:B-----5:R-:W1:Y:S02]  /*5d40*/  SHFL.BFLY PT, R10, R19, 0x2, 0x1f ;  /* 0x0c401f00130a7f89 */ /* 0x020e6400000e0000 */
[----:B-1----:R-:W-:-:S05]  /*5d50*/  FMNMX.FTZ R11, R10, R19, !PT ;  /* 0x000000130a0b7209 */ /* 0x002fca0007810000 */
[----:B------:R-:W1:Y:S04]  /*5d60*/  SHFL.BFLY PT, R10, R11, 0x1, 0x1f ;  /* 0x0c201f000b0a7f89 */ /* 0x000e6800000e0000 */
[----:B------:R5:W-:Y:S01]  /*5d70*/  STL [R1+0x234], R21 ;  /* 0x0002341501007387 */ /* 0x000be20000100800 */
[----:B----4-:R-:W-:Y:S01]  /*5d80*/  FSETP.NEU.FTZ.AND P0, PT, R157, -INF , PT ;  /* 0xff8000009d00780b */ /* 0x010fe20003f1d000 */
[----:B------:R-:W-:-:S05]  /*5d90*/  FMUL.FTZ R157, R20, R157 ;  /* 0x0000009d149d7220 */ /* 0x000fca0000410000 */
[----:B------:R-:W-:Y:S02]  /*5da0*/  FSEL R157, R157, RZ, P0 ;  /* 0x000000ff9d9d7208 */ /* 0x000fe40000000000 */
[----:B-1----:R-:W-:-:S03]  /*5db0*/  FMNMX.FTZ R10, R11, R10, !PT ;  /* 0x0000000a0b0a7209 */ /* 0x002fc60007810000 */
[-CC-:B-----5:R-:W-:Y:S01]  /*5dc0*/  FFMA.FTZ R21, R178, R20.reuse, -R157.reuse ;  /* 0x00000014b2157223 */ /* 0x1a0fe2000001089d */
[C---:B------:R-:W-:Y:S01]  /*5dd0*/  FSETP.NEU.FTZ.AND P0, PT, R10.reuse, -INF , PT ;  /* 0xff8000000a00780b */ /* 0x040fe20003f1d000 */
[-C--:B------:R-:W-:Y:S01]  /*5de0*/  FMUL.FTZ R178, R10, R20.reuse ;  /* 0x000000140ab27220 */ /* 0x080fe20000410000 */
[-CC-:B------:R-:W-:Y:S01]  /*5df0*/  FFMA.FTZ R11, R154, R20.reuse, -R157.reuse ;  /* 0x000000149a0b7223 */ /* 0x180fe2000001089d */
[----:B------:R1:W-:Y:S03]  /*5e00*/  STL [R1+0x354], R14 ;  /* 0x0003540e01007387 */ /* 0x0003e60000100800 */
[----:B------:R-:W-:Y:S01]  /*5e10*/  FSEL R178, R178, RZ, P0 ;  /* 0x000000ffb2b27208 */ /* 0x000fe20000000000 */
[----:B------:R-:W-:Y:S01]  /*5e20*/  IMAD R6, R15, 0xc00, R6 ;  /* 0x00000c000f067824 */ /* 0x000fe200078e0206 */
[----:B------:R4:W-:Y:S01]  /*5e30*/  STL [R1+0x224], R156 ;  /* 0x0002249c01007387 */ /* 0x0009e20000100800 */
[----:B------:R-:W-:-:S02]  /*5e40*/  FFMA.FTZ R19, R152, R20, -R157 ;  /* 0x0000001498137223 */ /* 0x000fc4000001089d */
[-CC-:B------:R-:W-:Y:S01]  /*5e50*/  FFMA.FTZ R15, R83, R20.reuse, -R178.reuse ;  /* 0x00000014530f7223 */ /* 0x180fe200000108b2 */
[----:B------:R5:W-:Y:S01]  /*5e60*/  STL [R1+0x24c], R13 ;  /* 0x00024c0d01007387 */ /* 0x000be20000100800 */
[----:B-1----:R1:W-:Y:S03]  /*5e70*/  MUFU.EX2 R14, R11 ;  /* 0x0000000b000e7308 */ /* 0x0023e60000000800 */
[----:B------:R5:W-:Y:S01]  /*5e80*/  STL [R1+0x238], R25 ;  /* 0x0002381901007387 */ /* 0x000be20000100800 */
[-C--:B----4-:R-:W-:Y:S01]  /*5e90*/  FFMA.FTZ R156, R61, R20.reuse, -R157 ;  /* 0x000000143d9c7223 */ /* 0x090fe2000001089d */
[-CC-:B-1----:R-:W-:Y:S01]  /*5ea0*/  FFMA.FTZ R11, R53, R20.reuse, -R178.reuse ;  /* 0x00000014350b7223 */ /* 0x182fe200000108b2 */
[-CC-:B-----5:R-:W-:Y:S01]  /*5eb0*/  FFMA.FTZ R13, R49, R20.reuse, -R178.reuse ;  /* 0x00000014310d7223 */ /* 0x1a0fe200000108b2 */
[----:B------:R-:W-:Y:S01]  /*5ec0*/  FFMA.FTZ R25, R45, R20, -R178 ;  /* 0x000000142d197223 */ /* 0x000fe200000108b2 */
[----:B------:R1:W-:Y:S02]  /*5ed0*/  STL [R1+0x3c0], R12 ;  /* 0x0003c00c01007387 */ /* 0x0003e40000100800 */
[----:B------:R-:W-:Y:S08]  /*5ee0*/  MUFU.EX2 R156, R156 ;  /* 0x0000009c009c7308 */ /* 0x000ff00000000800 */
[----:B------:R-:W4:Y:S08]  /*5ef0*/  MUFU.EX2 R21, R21 ;  /* 0x0000001500157308 */ /* 0x000f300000000800 */
[----:B------:R-:W5:Y:S08]  /*5f00*/  MUFU.EX2 R19, R19 ;  /* 0x0000001300137308 */ /* 0x000f700000000800 */
[----:B------:R-:W-:Y:S08]  /*5f10*/  MUFU.EX2 R15, R15 ;  /* 0x0000000f000f7308 */ /* 0x000ff00000000800 */
[----:B------:R-:W5:Y:S08]  /*5f20*/  MUFU.EX2 R11, R11 ;  /* 0x0000000b000b7308 */ /* 0x000f700000000800 */
[----:B------:R-:W-:Y:S08]  /*5f30*/  MUFU.EX2 R13, R13 ;  /* 0x0000000d000d7308 */ /* 0x000ff00000000800 */
[----:B-1----:R-:W1:Y:S01]  /*5f40*/  MUFU.EX2 R12, R25 ;  /* 0x00000019000c7308 */ /* 0x002e620000000800 */
[----:B------:R5:W-:Y:S01]  /*5f50*/  STL [R1+0x26c], R43 ;  /* 0x00026c2b01007387 */ /* 0x000be20000100800 */
[----:B------:R-:W-:-:S02]  /*5f60*/  R2UR UR6, R6 ;  /* 0x00000000060672ca */ /* 0x000fc400000e0000 */
[----:B------:R-:W-:Y:S01]  /*5f70*/  R2UR UR7, R7 ;  /* 0x00000000070772ca */ /* 0x000fe200000e0000 */
[----:B------:R1:W-:Y:S01]  /*5f80*/  STL [R1+0x3cc], R42 ;  /* 0x0003cc2a01007387 */ /* 0x0003e20000100800 */
[----:B----4-:R-:W-:Y:S02]  /*5f90*/  F2FP.BF16.F32.PACK_AB R152, R21, R156 ;  /* 0x0000009c1598723e */ /* 0x010fe400000010ff */
[----:B-----5:R-:W-:Y:S01]  /*5fa0*/  F2FP.BF16.F32.PACK_AB R154, R19, R14 ;  /* 0x0000000e139a723e */ /* 0x020fe200000010ff */
[----:B------:R-:W-:Y:S01]  /*5fb0*/  IMAD.MOV.U32 R43, RZ, RZ, R7 ;  /* 0x000000ffff2b7224 */ /* 0x000fe200078e0007 */
[----:B------:R-:W-:Y:S01]  /*5fc0*/  F2FP.BF16.F32.PACK_AB R153, R11, R15 ;  /* 0x0000000f0b99723e */ /* 0x000fe200000010ff */
[----:B-1----:R-:W-:Y:S01]  /*5fd0*/  VIADD R42, R6, 0x80 ;  /* 0x00000080062a7836 */ /* 0x002fe20000000000 */
[----:B------:R-:W-:Y:S01]  /*5fe0*/  F2FP.BF16.F32.PACK_AB R155, R12, R13 ;  /* 0x0000000d0c9b723e */ /* 0x000fe200000010ff */
[----:B------:R-:W-:Y:S01]  /*5ff0*/  STL [R1+0x220], R116 ;  /* 0x0002207401007387 */ /* 0x000fe20000100800 */
[----:B------:R-:W-:-:S02]  /*6000*/  R2UR UR11, R43 ;  /* 0x000000002b0b72ca */ /* 0x000fc400000e0000 */
[----:B------:R-:W-:Y:S01]  /*6010*/  R2UR UR10, R42 ;  /* 0x000000002a0a72ca */ /* 0x000fe200000e0000 */
[----:B------:R-:W-:Y:S04]  /*6020*/  STL [R1+0x230], R118 ;  /* 0x0002307601007387 */ /* 0x000fe80000100800 */
        /* <DEDUP_REMOVED lines=106> */
[----:B------:R1:W-:Y:S01]  /*66d0*/  STL [R1+0x3fc], R28 ;  /* 0x0003fc1c01007387 */ /* 0x0003e20000100800 */
[----:B------:R4:W-:Y:S06]  /*66e0*/  BAR.SYNC.DEFER_BLOCKING R208, 0x100 ;  /* 0x000400d00000751d */ /* 0x0009ec0000010000 */
[----:B-1----:R-:W-:-:S06]  /*66f0*/  WARPGROUP.ARRIVE ;  /* 0x00000000000079c5 */ /* 0x002fcc0000000000 */
[----:B------:R-:W-:Y:S01]  /*6700*/  HGMMA.64x256x16.F32.BF16 R24, R152, gdesc[UR4].tnspB, RZ, !UPT, gsb0 ;  /* 0x43e0000498187df0 */ /* 0x000fe2000c0018ff */
[----:B------:R1:W-:Y:S01]  /*6710*/  STL [R1+0x3f4], R214 ;  /* 0x0003f4d601007387 */ /* 0x0003e20000100800 */
[-CC-:B------:R-:W-:Y:S01]  /*6720*/  FFMA.FTZ R179, R8, R20.reuse, -R157.reuse ;  /* 0x0000001408b37223 */ /* 0x180fe2000001089d */
[-CC-:B------:R-:W-:Y:S01]  /*6730*/  FFMA.FTZ R174, R174, R20.reuse, -R157.reuse ;  /* 0x00000014aeae7223 */ /* 0x180fe2000001089d */
[-CC-:B------:R-:W-:Y:S01]  /*6740*/  FFMA.FTZ R176, R176, R20.reuse, -R157.reuse ;  /* 0x00000014b0b07223 */ /* 0x180fe2000001089d */
[-CC-:B------:R-:W-:Y:S01]  /*6750*/  FFMA.FTZ R191, R191, R20.reuse, -R178.reuse ;  /* 0x00000014bfbf7223 */ /* 0x180fe200000108b2 */
[-CC-:B------:R-:W-:Y:S01]  /*6760*/  FFMA.FTZ R196, R196, R20.reuse, -R178.reuse ;  /* 0x00000014c4c47223 */ /* 0x180fe200000108b2 */
[-CC-:B------:R-:W-:Y:S01]  /*6770*/  FFMA.FTZ R207, R207, R20.reuse, -R178.reuse ;  /* 0x00000014cfcf7223 */ /* 0x180fe200000108b2 */
[-CC-:B------:R-:W-:Y:S01]  /*6780*/  FFMA.FTZ R213, R213, R20.reuse, -R178.reuse ;  /* 0x00000014d5d57223 */ /* 0x180fe200000108b2 */
[-CC-:B-1----:R-:W-:Y:S01]  /*6790*/  FFMA.FTZ R214, R9, R20.reuse, -R157.reuse ;  /* 0x0000001409d67223 */ /* 0x182fe2000001089d */
[----:B------:R-:W-:Y:S08]  /*67a0*/  MUFU.EX2 R179, R179 ;  /* 0x000000b300b37308 */ /* 0x000ff00000000800 */
[----:B------:R-:W1:Y:S08]  /*67b0*/  MUFU.EX2 R214, R214 ;  /* 0x000000d600d67308 */ /* 0x000e700000000800 */
[----:B------:R-:W-:Y:S08]  /*67c0*/  MUFU.EX2 R174, R174 ;  /* 0x000000ae00ae7308 */ /* 0x000ff00000000800 */
[----:B------:R-:W5:Y:S08]  /*67d0*/  MUFU.EX2 R176, R176 ;  /* 0x000000b000b07308 */ /* 0x000f700000000800 */
[----:B------:R-:W-:Y:S08]  /*67e0*/  MUFU.EX2 R191, R191 ;  /* 0x000000bf00bf7308 */ /* 0x000ff00000000800 */
[----:B------:R-:W4:Y:S08]  /*67f0*/  MUFU.EX2 R196, R196 ;  /* 0x000000c400c47308 */ /* 0x000f300000000800 */
[----:B------:R-:W-:Y:S08]  /*6800*/  MUFU.EX2 R207, R207 ;  /* 0x000000cf00cf7308 */ /* 0x000ff00000000800 */
[----:B------:R-:W4:Y:S01]  /*6810*/  MUFU.EX2 R213, R213 ;  /* 0x000000d500d57308 */ /* 0x000f220000000800 */
[----:B---3--:R-:W-:Y:S04]  /*6820*/  STL [R1+0x400], R226 ;  /* 0x000400e201007387 */ /* 0x008fe80000100800 */
[----:B------:R-:W-:Y:S04]  /*6830*/  STL [R1+0x404], R227 ;  /* 0x000404e301007387 */ /* 0x000fe80000100800 */
[----:B------:R-:W-:Y:S04]  /*6840*/  STL [R1+0x408], R228 ;  /* 0x000408e401007387 */ /* 0x000fe80000100800 */
[----:B------:R-:W-:Y:S04]  /*6850*/  STL [R1+0x40c], R229 ;  /* 0x00040ce501007387 */ /* 0x000fe80000100800 */
[----:B------:R-:W-:Y:S04]  /*6860*/  STL [R1+0x410], R222 ;  /* 0x000410de01007387 */ /* 0x000fe80000100800 */
[----:B------:R-:W-:Y:S04]  /*6870*/  STL [R1+0x414], R223 ;  /* 0x000414df01007387 */ /* 0x000fe80000100800 */
[----:B--2---:R-:W-:Y:S04]  /*6880*/  STL [R1+0x418], R224 ;  /* 0x000418e001007387 */ /* 0x004fe80000100800 */
[----:B------:R-:W-:Y:S01]  /*6890*/  STL [R1+0x41c], R225 ;  /* 0x00041ce101007387 */ /* 0x000fe20000100800 */
[-CC-:B------:R-:W-:Y:S01]  /*68a0*/  FFMA.FTZ R162, R162, R20.reuse, -R157.reuse ;  /* 0x00000014a2a27223 */ /* 0x180fe2000001089d */
[-CC-:B------:R-:W-:Y:S01]  /*68b0*/  FFMA.FTZ R167, R167, R20.reuse, -R157.reuse ;  /* 0x00000014a7a77223 */ /* 0x180fe2000001089d */
[-CC-:B------:R-:W-:Y:S01]  /*68c0*/  FFMA.FTZ R170, R170, R20.reuse, -R157.reuse ;  /* 0x00000014aaaa7223 */ /* 0x180fe2000001089d */
[-C--:B------:R-:W-:Y:S01]  /*68d0*/  FFMA.FTZ R173, R173, R20.reuse, -R157 ;  /* 0x00000014adad7223 */ /* 0x080fe2000001089d */
[-CC-:B------:R-:W-:Y:S01]  /*68e0*/  FFMA.FTZ R183, R183, R20.reuse, -R178.reuse ;  /* 0x00000014b7b77223 */ /* 0x180fe200000108b2 */
[-CC-:B------:R-:W-:Y:S01]  /*68f0*/  FFMA.FTZ R186, R186, R20.reuse, -R178.reuse ;  /* 0x00000014baba7223 */ /* 0x180fe200000108b2 */
[-CC-:B------:R-:W-:Y:S01]  /*6900*/  FFMA.FTZ R192, R192, R20.reuse, -R178.reuse ;  /* 0x00000014c0c07223 */ /* 0x180fe200000108b2 */
[----:B------:R-:W-:Y:S01]  /*6910*/  FFMA.FTZ R202, R202, R20, -R178 ;  /* 0x00000014caca7223 */ /* 0x000fe200000108b2 */
[----:B------:R-:W-:Y:S01]  /*6920*/  MUFU.EX2 R162, R162 ;  /* 0x000000a200a27308 */ /* 0x000fe20000000800 */
[----:B------:R-:W-:-:S02]  /*6930*/  WARPGROUP.DEPBAR.LE gsb0, 0x0 ;  /* 0x00008000000079c5 */ /* 0x000fc40000010000 */
[----:B-1----:R-:W-:Y:S02]  /*6940*/  F2FP.BF16.F32.PACK_AB R152, R214, R179 ;  /* 0x000000b3d698723e */ /* 0x002fe400000010ff */
[----:B-----5:R-:W-:Y:S02]  /*6950*/  F2FP.BF16.F32.PACK_AB R154, R176, R174 ;  /* 0x000000aeb09a723e */ /* 0x020fe400000010ff */
[----:B----4-:R-:W-:Y:S02]  /*6960*/  F2FP.BF16.F32.PACK_AB R153, R196, R191 ;  /* 0x000000bfc499723e */ /* 0x010fe400000010ff */
[----:B------:R-:W-:Y:S01]  /*6970*/  F2FP.BF16.F32.PACK_AB R155, R213, R207 ;  /* 0x000000cfd59b723e */ /* 0x000fe200000010ff */
[----:B------:R-:W-:Y:S04]  /*6980*/  STL.128 [R1+0x220], R24 ;  /* 0x0002201801007387 */ /* 0x000fe80000100c00 */
        /* <DEDUP_REMOVED lines=30> */
[----:B------:R1:W-:Y:S02]  /*6b70*/  STL.128 [R1+0x410], R148 ;  /* 0x0004109401007387 */ /* 0x0003e40000100c00 */
[----:B-1----:R-:W-:-:S06]  /*6b80*/  WARPGROUP.ARRIVE ;  /* 0x00000000000079c5 */ /* 0x002fcc0000000000 */
[----:B------:R-:W-:Y:S01]  /*6b90*/  HGMMA.64x256x16.F32.BF16 R24, R152, gdesc[UR8].tnspB, R24, gsb0 ;  /* 0x43e0000898187df0 */ /* 0x000fe20008001818 */
[----:B------:R-:W1:Y:S08]  /*6ba0*/  MUFU.EX2 R167, R167 ;  /* 0x000000a700a77308 */ /* 0x000e700000000800 */
[----:B------:R-:W-:Y:S08]  /*6bb0*/  MUFU.EX2 R170, R170 ;  /* 0x000000aa00aa7308 */ /* 0x000ff00000000800 */
[----:B------:R-:W2:Y:S08]  /*6bc0*/  MUFU.EX2 R173, R173 ;  /* 0x000000ad00ad7308 */ /* 0x000eb00000000800 */
[----:B------:R-:W-:Y:S08]  /*6bd0*/  MUFU.EX2 R183, R183 ;  /* 0x000000b700b77308 */ /* 0x000ff00000000800 */
[----:B------:R-:W3:Y:S08]  /*6be0*/  MUFU.EX2 R186, R186 ;  /* 0x000000ba00ba7308 */ /* 0x000ef00000000800 */
[----:B------:R-:W-:Y:S08]  /*6bf0*/  MUFU.EX2 R192, R192 ;  /* 0x000000c000c07308 */ /* 0x000ff00000000800 */
[----:B------:R-:W4:Y:S01]  /*6c00*/  MUFU.EX2 R202, R202 ;  /* 0x000000ca00ca7308 */ /* 0x000f220000000800 */
[----:B------:R-:W-:-:S02]  /*6c10*/  VIADD R8, R6, 0x100 ;  /* 0x0000010006087836 */ /* 0x000fc40000000000 */
[----:B------:R-:W-:-:S03]  /*6c20*/  IMAD.MOV.U32 R9, RZ, RZ, R7 ;  /* 0x000000ffff097224 */ /* 0x000fc600078e0007 */
[----:B------:R-:W-:Y:S02]  /*6c30*/  R2UR UR6, R8 ;  /* 0x00000000080672ca */ /* 0x000fe400000e0000 */
[----:B------:R-:W-:Y:S01]  /*6c40*/  R2UR UR7, R9 ;  /* 0x00000000090772ca */ /* 0x000fe200000e0000 */
        /* <DEDUP_REMOVED lines=8> */
[----:B------:R-:W-:Y:S08]  /*6cd0*/  MUFU.EX2 R159, R159 ;  /* 0x0000009f009f7308 */ /* 0x000ff00000000800 */
[----:B------:R-:W5:Y:S08]  /*6ce0*/  MUFU.EX2 R161, R161 ;  /* 0x000000a100a17308 */ /* 0x000f700000000800 */
[----:B------:R-:W-:Y:S08]  /*6cf0*/  MUFU.EX2 R163, R163 ;  /* 0x000000a300a37308 */ /* 0x000ff00000000800 */
[----:B------:R-:W5:Y:S08]  /*6d00*/  MUFU.EX2 R168, R168 ;  /* 0x000000a800a87308 */ /* 0x000f700000000800 */
[----:B------:R-:W-:Y:S08]  /*6d10*/  MUFU.EX2 R180, R180 ;  /* 0x000000b400b47308 */ /* 0x000ff00000000800 */
[----:B------:R-:W5:Y:S01]  /*6d20*/  MUFU.EX2 R182, R182 ;  /* 0x000000b600b67308 */ /* 0x000f620000000800 */
[----:B------:R-:W-:-:S02]  /*6d30*/  WARPGROUP.DEPBAR.LE gsb0, 0x0 ;  /* 0x00008000000079c5 */ /* 0x000fc40000010000 */
[----:B-1----:R-:W-:Y:S02]  /*6d40*/  F2FP.BF16.F32.PACK_AB R152, R167, R162 ;  /* 0x000000a2a798723e */ /* 0x002fe400000010ff */
[----:B--2---:R-:W-:Y:S02]  /*6d50*/  F2FP.BF16.F32.PACK_AB R154, R173, R170 ;  /* 0x000000aaad9a723e */ /* 0x004fe400000010ff */
[----:B---3--:R-:W-:Y:S02]  /*6d60*/  F2FP.BF16.F32.PACK_AB R153, R186, R183 ;  /* 0x000000b7ba99723e */ /* 0x008fe400000010ff */
[----:B----4-:R-:W-:Y:S01]  /*6d70*/  F2FP.BF16.F32.PACK_AB R155, R202, R192 ;  /* 0x000000c0ca9b723e */ /* 0x010fe200000010ff */
        /* <DEDUP_REMOVED lines=34> */
[----:B------:R-:W-:Y:S08]  /*6fa0*/  MUFU.EX2 R184, R184 ;  /* 0x000000b800b87308 */ /* 0x000ff00000000800 */
[----:B------:R-:W1:Y:S01]  /*6fb0*/  MUFU.EX2 R187, R187 ;  /* 0x000000bb00bb7308 */ /* 0x000e620000000800 */
        /* <DEDUP_REMOVED lines=9> */
[----:B------:R-:W-:Y:S02]  /*7050*/  IMAD.MOV.U32 R9, RZ, RZ, R7 ;  /* 0x000000ffff097224 */ /* 0x000fe400078e0007 */
[-CC-:B------:R-:W-:Y:S01]  /*7060*/  FFMA.FTZ R190, R190, R20.reuse, -R178.reuse ;  /* 0x00000014bebe7223 */ /* 0x180fe200000108b2 */
[-CC-:B------:R-:W-:Y:S01]  /*7070*/  FFMA.FTZ R193, R193, R20.reuse, -R178.reuse ;  /* 0x00000014c1c17223 */ /* 0x180fe200000108b2 */
[-CC-:B------:R-:W-:Y:S01]  /*7080*/  FFMA.FTZ R171, R171, R20.reuse, -R157.reuse ;  /* 0x00000014abab7223 */ /* 0x180fe2000001089d */
[-C--:B------:R-:W-:Y:S01]  /*7090*/  FFMA.FTZ R175, R175, R20.reuse, -R157 ;  /* 0x00000014afaf7223 */ /* 0x080fe2000001089d */
[-CC-:B------:R-:W-:Y:S01]  /*70a0*/  FFMA.FTZ R205, R205, R20.reuse, -R178.reuse ;  /* 0x00000014cdcd7223 */ /* 0x180fe200000108b2 */
[-CC-:B------:R-:W-:Y:S01]  /*70b0*/  FFMA.FTZ R206, R206, R20.reuse, -R178.reuse ;  /* 0x00000014cece7223 */ /* 0x180fe200000108b2 */
[----:B------:R-:W-:Y:S01]  /*70c0*/  FFMA.FTZ R212, R212, R20, -R178 ;  /* 0x00000014d4d47223 */ /* 0x000fe200000108b2 */
[----:B------:R-:W-:Y:S08]  /*70d0*/  MUFU.EX2 R158, R158 ;  /* 0x0000009e009e7308 */ /* 0x000ff00000000800 */
[----:B------:R-:W2:Y:S08]  /*70e0*/  MUFU.EX2 R160, R160 ;  /* 0x000000a000a07308 */ /* 0x000eb00000000800 */
[----:B------:R-:W-:Y:S08]  /*70f0*/  MUFU.EX2 R164, R164 ;  /* 0x000000a400a47308 */ /* 0x000ff00000000800 */
[----:B------:R-:W3:Y:S08]  /*7100*/  MUFU.EX2 R169, R169 ;  /* 0x000000a900a97308 */ /* 0x000ef00000000800 */
[----:B------:R-:W-:Y:S01]  /*7110*/  MUFU.EX2 R181, R181 ;  /* 0x000000b500b57308 */ /* 0x000fe20000000800 */
[----:B------:R-:W-:Y:S01]  /*7120*/  VIADD R8, R6, 0x200 ;  /* 0x0000020006087836 */ /* 0x000fe20000000000 */
[----:B------:R-:W-:-:S02]  /*7130*/  WARPGROUP.DEPBAR.LE gsb0, 0x0 ;  /* 0x00008000000079c5 */ /* 0x000fc40000010000 */
[----:B-----5:R-:W-:Y:S02]  /*7140*/  F2FP.BF16.F32.PACK_AB R152, R161, R159 ;  /* 0x0000009fa198723e */ /* 0x020fe400000010ff */
[----:B------:R-:W-:Y:S02]  /*7150*/  F2FP.BF16.F32.PACK_AB R154, R168, R163 ;  /* 0x000000a3a89a723e */ /* 0x000fe400000010ff */
[----:B------:R-:W-:Y:S02]  /*7160*/  F2FP.BF16.F32.PACK_AB R153, R182, R180 ;  /* 0x000000b4b699723e */ /* 0x000fe400000010ff */
[----:B-1----:R-:W-:Y:S01]  /*7170*/  F2FP.BF16.F32.PACK_AB R155, R187, R184 ;  /* 0x000000b8bb9b723e */ /* 0x002fe200000010ff */
        /* <DEDUP_REMOVED lines=34> */
[----:B------:R-:W-:Y:S02]  /*73a0*/  R2UR UR7, R9 ;  /* 0x00000000090772ca */ /* 0x000fe400000e0000 */
[----:B------:R-:W-:Y:S01]  /*73b0*/  MUFU.EX2 R9, R193 ;  /* 0x000000c100097308 */ /* 0x000fe20000000800 */
[----:B------:R-:W-:Y:S01]  /*73c0*/  R2UR UR6, R8 ;  /* 0x00000000080672ca */ /* 0x000fe200000e0000 */
[----:B------:R-:W-:-:S06]  /*73d0*/  FADD.FTZ R21, R156, R21 ;  /* 0x000000159c157221 */ /* 0x000fcc0000010000 */
[----:B------:R-:W-:Y:S08]  /*73e0*/  MUFU.EX2 R8, R171 ;  /* 0x000000ab00087308 */ /* 0x000ff00000000800 */
[----:B------:R-:W-:Y:S08]  /*73f0*/  MUFU.EX2 R175, R175 ;  /* 0x000000af00af7308 */ /* 0x000ff00000000800 */
[----:B------:R-:W-:Y:S08]  /*7400*/  MUFU.EX2 R205, R205 ;  /* 0x000000cd00cd7308 */ /* 0x000ff00000000800 */
[----:B------:R-:W-:Y:S08]  /*7410*/  MUFU.EX2 R206, R206 ;  /* 0x000000ce00ce7308 */ /* 0x000ff00000000800 */
[----:B------:R-:W-:Y:S01]  /*7420*/  MUFU.EX2 R212, R212 ;  /* 0x000000d400d47308 */ /* 0x000fe20000000800 */
[----:B------:R-:W-:Y:S01]  /*7430*/  VIADD R6, R6, 0x280 ;  /* 0x0000028006067836 */ /* 0x000fe20000000000 */
[----:B------:R-:W-:-:S02]  /*7440*/  WARPGROUP.DEPBAR.LE gsb0, 0x0 ;  /* 0x00008000000079c5 */ /* 0x000fc40000010000 */
[-CC-:B------:R-:W-:Y:S01]  /*7450*/  FFMA.FTZ R152, R185, R20.reuse, -R178.reuse ;  /* 0x00000014b9987223 */ /* 0x180fe200000108b2 */
[-CC-:B------:R-:W-:Y:S01]  /*7460*/  FFMA.FTZ R185, R172, R20.reuse, -R157.reuse ;  /* 0x00000014acb97223 */ /* 0x180fe2000001089d */
[-C--:B------:R-:W-:Y:S01]  /*7470*/  FFMA.FTZ R157, R177, R20.reuse, -R157 ;  /* 0x00000014b19d7223 */ /* 0x080fe2000001089d */
[----:B------:R-:W-:Y:S01]  /*7480*/  FFMA.FTZ R178, R215, R20, -R178 ;  /* 0x00000014d7b27223 */ /* 0x000fe200000108b2 */
[----:B------:R2:W1:Y:S08]  /*7490*/  MUFU.EX2 R172, R152 ;  /* 0x0000009800ac7308 */ /* 0x0004700000000800 */
[----:B------:R-:W4:Y:S01]  /*74a0*/  MUFU.EX2 R20, R190 ;  /* 0x000000be00147308 */ /* 0x000f220000000800 */
[----:B--2---:R-:W-:-:S02]  /*74b0*/  F2FP.BF16.F32.PACK_AB R152, R160, R158 ;  /* 0x0000009ea098723e */ /* 0x004fc400000010ff */
[----:B---3--:R-:W-:Y:S01]  /*74c0*/  F2FP.BF16.F32.PACK_AB R154, R169, R164 ;  /* 0x000000a4a99a723e */ /* 0x008fe200000010ff */
[----:B------:R-:W-:Y:S01]  /*74d0*/  STL.128 [R1+0x220], R24 ;  /* 0x0002201801007387 */ /* 0x000fe20000100c00 */
[----:B-1----:R-:W-:-:S03]  /*74e0*/  F2FP.BF16.F32.PACK_AB R153, R172, R181 ;  /* 0x000000b5ac99723e */ /* 0x002fc600000010ff */
[----:B------:R-:W-:Y:S04]  /*74f0*/  STL.128 [R1+0x230], R28 ;  /* 0x0002301c01007387 */ /* 0x000fe80000100c00 */
[----:B------:R-:W-:Y:S01]  /*7500*/  STL.128 [R1+0x240], R32 ;  /* 0x0002402001007387 */ /* 0x000fe20000100c00 */
[----:B----4-:R-:W-:-:S03]  /*7510*/  F2FP.BF16.F32.PACK_AB R155, R9, R20 ;  /* 0x00000014099b723e */ /* 0x010fc600000010ff */
        /* <DEDUP_REMOVED lines=33> */
[----:B------:R-:W-:-:S02]  /*7730*/  R2UR UR6, R6 ;  /* 0x00000000060672ca */ /* 0x000fc400000e0000 */
[----:B------:R-:W-:Y:S01]  /*7740*/  R2UR UR7, R7 ;  /* 0x00000000070772ca */ /* 0x000fe200000e0000 */
[----:B------:R-:W2:Y:S02]  /*7750*/  S2R R227, SR_TID.X ;  /* 0x0000000000e37919 */ /* 0x000ea40000002100 */
[----:B--2---:R-:W-:-:S13]  /*7760*/  LOP3.LUT P6, RZ, R227, 0x7f, RZ, 0xc0, !PT ;  /* 0x0000007fe3ff7812 */ /* 0x004fda00078cc0ff */
[----:B------:R-:W2:Y:S01]  /*7770*/  @!P6 LDL.64 R6, [R1+0x68] ;  /* 0x000068000106e983 */ /* 0x000ea20000100a00 */
[----:B------:R-:W-:Y:S02]  /*7780*/  WARPGROUP.DEPBAR.LE gsb0, 0x0 ;  /* 0x00008000000079c5 */ /* 0x000fe40000010000 */
[----:B------:R-:W-:Y:S01]  /*7790*/  FADD.FTZ R152, R14, R21 ;  /* 0x000000150e987221 */ /* 0x000fe20000010000 */
[----:B------:R-:W-:Y:S02]  /*77a0*/  FADD.FTZ R14, R15, R11 ;  /* 0x0000000b0f0e7221 */ /* 0x000fe40000010000 */
[----:B------:R-:W3:Y:S01]  /*77b0*/  MUFU.EX2 R11, R178 ;  /* 0x000000b2000b7308 */ /* 0x000ee20000000800 */
[----:B------:R-:W-:Y:S01]  /*77c0*/  FADD.FTZ R152, R19, R152 ;  /* 0x0000009813987221 */ /* 0x000fe20000010000 */
[----:B-1----:R-:W-:Y:S02]  /*77d0*/  F2FP.BF16.F32.PACK_AB R154, R156, R175 ;  /* 0x000000af9c9a723e */ /* 0x002fe400000010ff */
[----:B------:R-:W-:Y:S01]  /*77e0*/  F2FP.BF16.F32.PACK_AB R153, R206, R205 ;  /* 0x000000cdce99723e */ /* 0x000fe200000010ff */
[----:B------:R-:W-:Y:S01]  /*77f0*/  FADD.FTZ R179, R179, R152 ;  /* 0x00000098b3b37221 */ /* 0x000fe20000010000 */
[----:B------:R-:W-:Y:S01]  /*7800*/  F2FP.BF16.F32.PACK_AB R152, R185, R8 ;  /* 0x00000008b998723e */ /* 0x000fe200000010ff */
[----:B------:R-:W-:Y:S04]  /*7810*/  STL.128 [R1+0x220], R24 ;  /* 0x0002201801007387 */ /* 0x000fe80000100c00 */
[----:B------:R-:W-:Y:S01]  /*7820*/  STL.128 [R1+0x230], R28 ;  /* 0x0002301c01007387 */ /* 0x000fe20000100c00 */
[----:B---3--:R-:W-:-:S03]  /*7830*/  F2FP.BF16.F32.PACK_AB R155, R11, R212 ;  /* 0x000000d40b9b723e */ /* 0x008fc600000010ff */
        /* <DEDUP_REMOVED lines=32> */
[----:B------:R-:W-:-:S04]  /*7a40*/  FADD.FTZ R13, R13, R14 ;  /* 0x0000000e0d0d7221 */ /* 0x000fc80000010000 */
[----:B------:R-:W-:Y:S02]  /*7a50*/  FADD.FTZ R190, R12, R13 ;  /* 0x0000000d0cbe7221 */ /* 0x000fe40000010000 */
[----:B------:R-:W3:Y:S02]  /*7a60*/  @!P6 LDL R13, [R1+0x210] ;  /* 0x00021000010de983 */ /* 0x000ee40000100800 */
        /* <DEDUP_REMOVED lines=36> */
[----:B------:R1:W-:Y:S04]  /*7cb0*/  STL.128 [R1+0x3a0], R120 ;  /* 0x0003a07801007387 */ /* 0x0003e80000100c00 */
[----:B------:R-:W-:Y:S04]  /*7cc0*/  STL.128 [R1+0x3b0], R124 ;  /* 0x0003b07c01007387 */ /* 0x000fe80000100c00 */
[----:B------:R-:W-:Y:S04]  /*7cd0*/  STL.128 [R1+0x3c0], R128 ;  /* 0x0003c08001007387 */ /* 0x000fe80000100c00 */
[----:B------:R-:W-:Y:S04]  /*7ce0*/  STL.128 [R1+0x3d0], R132 ;  /* 0x0003d08401007387 */ /* 0x000fe80000100c00 */
[----:B------:R-:W-:Y:S01]  /*7cf0*/  STL.128 [R1+0x3e0], R136 ;  /* 0x0003e08801007387 */ /* 0x000fe20000100c00 */
[----:B------:R-:W-:Y:S01]  /*7d00*/  FADD.FTZ R170, R170, R167 ;  /* 0x000000a7aaaa7221 */ /* 0x000fe20000010000 */
[----:B------:R-:W-:Y:S01]  /*7d10*/  FADD.FTZ R183, R192, R183 ;  /* 0x000000b7c0b77221 */ /* 0x000fe20000010000 */
[----:B--2---:R-:W-:Y:S01]  /*7d20*/  @!P6 MOV R6, R6 ;  /* 0x000000060006e202 */ /* 0x004fe20000000f00 */
[----:B------:R-:W-:Y:S01]  /*7d30*/  STL.128 [R1+0x3f0], R140 ;  /* 0x0003f08c01007387 */ /* 0x000fe20000100c00 */
[----:B-1----:R-:W1:Y:S03]  /*7d40*/  LDC R123, c[0x0][0x288] ;  /* 0x0000a200ff7b7b82 */ /* 0x002e660000000800 */
[----:B------:R-:W-:Y:S04]  /*7d50*/  STL.128 [R1+0x400], R144 ;  /* 0x0004009001007387 */ /* 0x000fe80000100c00 */
[----:B------:R2:W-:Y:S04]  /*7d60*/  STL.128 [R1+0x410], R148 ;  /* 0x0004109401007387 */ /* 0x0005e80000100c00 */
[----:B------:R-:W4:Y:S04]  /*7d70*/  LDL R171, [R1+0x220] ;  /* 0x0002200001ab7983 */ /* 0x000f280000100800 */
[----:B------:R-:W5:Y:S04]  /*7d80*/  LDL R155, [R1+0x224] ;  /* 0x00022400019b7983 */ /* 0x000f680000100800 */
        /* <DEDUP_REMOVED lines=60> */
[----:B--2---:R-:W2:Y:S04]  /*8150*/  LDL R150, [R1+0x318] ;  /* 0x0003180001967983 */ /* 0x004ea80000100800 */
[----:B------:R-:W2:Y:S04]  /*8160*/  LDL R148, [R1+0x31c] ;  /* 0x00031c0001947983 */ /* 0x000ea80000100800 */
        /* <DEDUP_REMOVED lines=63> */
[----:B------:R-:W2:Y:S01]  /*8560*/  LDL R14, [R1+0x41c] ;  /* 0x00041c00010e7983 */ /* 0x000ea20000100800 */
        /* <DEDUP_REMOVED lines=22> */
[----:B---3--:R-:W-:Y:S02]  /*86d0*/  @!P6 IMAD R13, R13, 0x8, R6 ;  /* 0x000000080d0de824 */ /* 0x008fe400078e0206 */
[----:B------:R-:W-:Y:S01]  /*86e0*/  FADD.FTZ R175, R175, R8 ;  /* 0x00000008afaf7221 */ /* 0x000fe20000010000 */
[----:B------:R-:W-:Y:S01]  /*86f0*/  FADD.FTZ R212, R212, R205 ;  /* 0x000000cdd4d47221 */ /* 0x000fe20000010000 */
[----:B------:R-:W-:Y:S02]  /*8700*/  STL [R1+0x88], RZ ;  /* 0x000088ff01007387 */ /* 0x000fe40000100800 */
[----:B------:R-:W-:Y:S01]  /*8710*/  FADD.FTZ R156, R156, R175 ;  /* 0x000000af9c9c7221 */ /* 0x000fe20000010000 */
[----:B------:R-:W-:Y:S01]  /*8720*/  FADD.FTZ R157, R11, R212 ;  /* 0x000000d40b9d7221 */ /* 0x000fe20000010000 */
[----:B------:R-:W-:Y:S01]  /*8730*/  STL [R1+0x88], R0 ;  /* 0x0000880001007387 */ /* 0x000fe20000100800 */
[----:B------:R-:W-:-:S03]  /*8740*/  @!P6 PRMT R13, RZ, 0x654, R13 ;  /* 0x00000654ff0de816 */ /* 0x000fc6000000000d */
[----:B------:R-:W-:Y:S04]  /*8750*/  STL [R1+0x88], R0 ;  /* 0x0000880001007387 */ /* 0x000fe80000100800 */
[----:B------:R-:W-:Y:S04]  /*8760*/  STL [R1+0x88], R0 ;  /* 0x0000880001007387 */ /* 0x000fe80000100800 */
[----:B------:R-:W-:Y:S04]  /*8770*/  STL [R1+0x88], R0 ;  /* 0x0000880001007387 */ /* 0x000fe80000100800 */
[----:B------:R-:W-:Y:S04]  /*8780*/  STL [R1+0x88], R0 ;  /* 0x0000880001007387 */ /* 0x000fe80000100800 */
[----:B------:R3:W-:Y:S04]  /*8790*/  STL [R1+0x88], R0 ;  /* 0x0000880001007387 */ /* 0x0007e80000100800 */
[----:B------:R1:W-:Y:S04]  /*87a0*/  STL [R1+0x434], R10 ;  /* 0x0004340a01007387 */ /* 0x0003e80000100800 */
[----:B------:R1:W-:Y:S04]  /*87b0*/  STL.64 [R1+0x440], R156 ;  /* 0x0004409c01007387 */ /* 0x0003e80000100a00 */
[----:B----4-:R4:W-:Y:S04]  /*87c0*/  STL [R1+0x220], R171 ;  /* 0x000220ab01007387 */ /* 0x0109e80000100800 */
[----:B-----5:R4:W-:Y:S04]  /*87d0*/  STL [R1+0x224], R155 ;  /* 0x0002249b01007387 */ /* 0x0209e80000100800 */
[----:B------:R4:W-:Y:S04]  /*87e0*/  STL [R1+0x228], R153 ;  /* 0x0002289901007387 */ /* 0x0009e80000100800 */
        /* <DEDUP_REMOVED lines=59> */
[----:B--2---:R4:W-:Y:S04]  /*8ba0*/  STL [R1+0x318], R150 ;  /* 0x0003189601007387 */ /* 0x0049e80000100800 */
        /* <DEDUP_REMOVED lines=65> */
[----:B------:R4:W-:Y:S03]  /*8fc0*/  @!P6 SYNCS.ARRIVE.TRANS64.RED.A1T0 RZ, [R13+URZ], RZ ;  /* 0x000000ff0dffe9a7 */ /* 0x0009e6000810043f */
[----:B---3--:R-:W2:Y:S01]  /*8fd0*/  LDL R0, [R1+0x70] ;  /* 0x0000700001007983 */ /* 0x008ea20000100800 */
[----:B------:R-:W-:Y:S01]  /*8fe0*/  ISETP.GE.AND P0, PT, R5, 0x1, PT ;  /* 0x000000010500780c */ /* 0x000fe20003f06270 */
[----:B------:R-:W-:-:S06]  /*8ff0*/  UIADD3 UR45, UR45, -0x2, URZ ;  /* 0xfffffffe2d2d7890 */ /* 0x000fcc000fffe03f */
[----:B-1----:R-:W-:Y:S02]  /*9000*/  IMAD.U32 R10, RZ, RZ, UR45 ;  /* 0x0000002dff0a7e24 */ /* 0x002fe4000f8e00ff */
[----:B--2---:R-:W-:-:S05]  /*9010*/  IMAD.SHL.U32 R0, R0, 0x80, RZ ;  /* 0x0000008000007824 */ /* 0x004fca00078e00ff */
[----:B------:R-:W-:-:S05]  /*9020*/  IADD3 R7, R0, UR40, -R123 ;  /* 0x0000002800077c10 */ /* 0x000fca000fffe87b */
[----:B------:R-:W-:Y:S01]  /*9030*/  IMAD.IADD R4, R7, 0x1, R4 ;  /* 0x0000000107047824 */ /* 0x000fe200078e0204 */
[----:B----4-:R-:W-:Y:S06]  /*9040*/  @!P0 BRA `(.L_x_8746) ;  /* 0x0000000000408947 */ /* 0x010fec0003800000 */
[C---:B------:R-:W-:Y:S01]  /*9050*/  ISETP.GT.AND P0, PT, R7.reuse, RZ, PT ;  /* 0x000000ff0700720c */ /* 0x040fe20003f04270 */
[----:B------:R-:W-:Y:S01]  /*9060*/  BSSY B0, `(.L_x_8747) ;  /* 0x000000c000007945 */ /* 0x000fe20003800000 */
[----:B------:R-:W-:-:S11]  /*9070*/  VIADD R6, R7, 0xffffffff ;  /* 0xffffffff07067836 */ /* 0x000fd60000000000 */
[----:B------:R-:W-:Y:S05]  /*9080*/  @P0 BRA `(.L_x_8748) ;  /* 0x0000000000180947 */ /* 0x000fea0003800000 */
[----:B------:R-:W-:Y:S01]  /*9090*/  ISETP.NE.AND P0, PT, R5, 0x1, PT ;  /* 0x000000010500780c */ /* 0x000fe20003f05270 */
[----:B------:R-:W-:-:S12]  /*90a0*/  IMAD.MOV R7, RZ, RZ, -R7 ;  /* 0x000000ffff077224 */ /* 0x000fd800078e0a07 */
[----:B------:R-:W-:-:S05]  /*90b0*/  @P0 IMAD.HI.U32 R2, R7, R2, RZ ;  /* 0x0000000207020227 */ /* 0x000fca00078e00ff */
[----:B------:R-:W-:-:S04]  /*90c0*/  @P0 SHF.R.U32.HI R7, RZ, R3, R2 ;  /* 0x00000003ff070219 */ /* 0x000fc80000011602 */
[----:B------:R-:W-:Y:S01]  /*90d0*/  LOP3.LUT R6, RZ, R7, RZ, 0x33, !PT ;  /* 0x00000007ff067212 */ /* 0x000fe200078e33ff */
[----:B------:R-:W-:Y:S06]  /*90e0*/  BRA `(.L_x_8749) ;  /* 0x00000000000c7947 */ /* 0x000fec0003800000 */
.L_x_8748:
[----:B------:R-:W-:-:S13]  /*90f0*/  ISETP.NE.AND P0, PT, R5, 0x1, PT ;  /* 0x000000010500780c */ /* 0x000fda0003f05270 */
[----:B------:R-:W-:-:S05]  /*9100*/  @P0 IMAD.HI.U32 R2, R6, R2, RZ ;  /* 0x0000000206020227 */ /* 0x000fca00078e00ff */
[----:B------:R-:W-:-:S07]  /*9110*/  @P0 SHF.R.U32.HI R6, RZ, R3, R2 ;  /* 0x00000003ff060219 */ /* 0x000fce0000011602 */
.L_x_8749:
[----:B------:R-:W-:Y:S05]  /*9120*/  BSYNC B0 ;  /* 0x0000000000007941 */ /* 0x000fea0003800000 */
.L_x_8747:
[----:B------:R-:W-:-:S05]  /*9130*/  IMAD R5, R6, R5, R5 ;  /* 0x0000000506057224 */ /* 0x000fca00078e0205 */
[----:B------:R-:W-:-:S07]  /*9140*/  VIMNMX R4, R4, R5, PT ;  /* 0x0000000504047248 */ /* 0x000fce0003fe0100 */
.L_x_8746:
[----:B------:R-:W-:Y:S01]  /*9150*/  IMAD.HI R4, R4, 0x2aaaaaab, RZ ;  /* 0x2aaaaaab04047827 */ /* 0x000fe200078e02ff */
[----:B------:R-:W-:Y:S04]  /*9160*/  BSSY B2, `(.L_x_8750) ;  /* 0x0000012000027945 */ /* 0x000fe80003800000 */
[----:B------:R-:W-:-:S04]  /*9170*/  SHF.R.U32.HI R3, RZ, 0x1f, R4 ;  /* 0x0000001fff037819 */ /* 0x000fc80000011604 */
[----:B------:R-:W-:-:S04]  /*9180*/  LEA.HI.SX32 R3, R4, R3, 0x1c ;  /* 0x0000000304037211 */ /* 0x000fc800078fe2ff */
[----:B------:R-:W-:-:S04]  /*9190*/  VIMNMX R193, R3, UR41, !PT ;  /* 0x0000002903c17c48 */ /* 0x000fc8000ffe0100 */
[----:B------:R-:W-:-:S13]  /*91a0*/  ISETP.GE.AND P0, PT, R10, R193, PT ;  /* 0x000000c10a00720c */ /* 0x000fda0003f06270 */
[----:B------:R-:W-:Y:S05]  /*91b0*/  @!P0 BRA `(.L_x_8751) ;  /* 0x0000000000308947 */ /* 0x000fea0003800000 */
[----:B------:R-:W-:Y:S01]  /*91c0*/  BSSY B1, `(.L_x_8752) ;  /* 0x0000009000017945 */ /* 0x000fe20003800000 */
.L_x_8754:
[----:B------:R-:W-:Y:S01]  /*91d0*/  BSSY B0, `(.L_x_8753) ;  /* 0x0000004000007945 */ /* 0x000fe20003800000 */
[----:B------:R-:W-:Y:S01]  /*91e0*/  VIADD R0, R16, 0x170 ;  /* 0x0000017010007836 */ /* 0x000fe20000000000 */
[----:B------:R-:W-:-:S07]  /*91f0*/  MOV R205, 0x9210 ;  /* 0x0000921000cd7802 */ /* 0x000fce0000000f00 */
[----:B------:R-:W-:Y:S05]  /*9200*/  CALL.REL.NOINC `($_ZN7cutlass13device_kernelIN5flash11enable_sm90INS1_16FlashAttnFwdSm90INS1_25CollectiveMainloopFwdSm90ILi2EN4cute5tupleIJNS5_1CILi1EEES8_S8_EEENS6_IJNS7_ILi128EEENS7_ILi96EEENS7_ILi64EEEEEELi256ENS_10bfloat16_tEfNS_4arch4Sm90ELb0ELb1ELb0ELb0ELb0ELb0ELb1ELb1ELb0ELb0ELb0ELb0EEENS1_21CollectiveEpilogueFwdINS6_IJSA_NS7_ILi256EEESB_EEES9_SE_SG_Li256ELb0ELb0ELb0ELb0EEENS1_30DynamicPersistentTileSchedulerILi256ELi32ELb0ELb0ELb1EEEEEEEEEvNT_6ParamsE$_ZZN5flash25CollectiveMainloopFwdSm90ILi2EN4cute5tupleIJNS1_1CILi1EEES4_S4_EEENS2_IJNS3_ILi128EEENS3_ILi96EEENS3_ILi64EEEEEELi256EN7cutlass10bfloat16_tEfNSA_4arch4Sm90ELb0ELb1ELb0ELb0ELb0ELb0ELb1ELb1ELb0ELb0ELb0ELb0EE3mmaINS_16FlashAttnFwdSm90ISE_NS_21CollectiveEpilogueFwdINS2_IJS6_NS3_ILi256EEES7_EEES5_SB_SD_Li256ELb0ELb0ELb0ELb0EEENS_30DynamicPersistentTileSchedulerILi256ELi32ELb0ELb0ELb1EEEE13SharedStorageENS1_6TensorINS1_11ArrayEngineIfLm128EEENS1_6LayoutINS2_IJNS2_IJNS3_ILi2EEEST_NS3_ILi32EEEEEES4_S4_EEENS2_IJNS2_IJS4_ST_NS3_ILi4EEEEEENS3_ILi0EEESZ_EEEEEEENS_7SoftmaxILi2ELi0EEEEEbRKNSE_6ParamsENSA_25PipelineTmaAsyncNoClusterILi2ENSA_16PipelineTmaAsyncILi2EEEEES1B_RNSA_13PipelineStateILj2EEERT0_RT1_iRiRKNS_16SeqlenInfoQKNewKILb0ELb0EEENS2_IJiiiiEEERT_ENKUliT_T0_T1_E_clIZSF_ISO_S12_S14_EbS17_S1B_S1B_S1E_S1G_S1I_iS1J_S1N_S1O_S1Q_EUlRS1R_iE1_NS3_ILb0EEENS3_ILb1EEEEEDaiS1R_S1S_S1T_) ;  /* 0x000001ac00207944 */ /* 0x000fea0003c00000 */
[----:B------:R-:W-:Y:S05]  /*9210*/  BSYNC B0 ;  /* 0x0000000000007941 */ /* 0x000fea0003800000 */
.L_x_8753:
[C---:B------:R-:W-:Y:S01]  /*9220*/  ISETP.GT.AND P0, PT, R10.reuse, R193, PT ;  /* 0x000000c10a00720c */ /* 0x040fe20003f04270 */
[----:B------:R-:W-:-:S12]  /*9230*/  VIADD R10, R10, 0xffffffff ;  /* 0xffffffff0a0a7836 */ /* 0x000fd80000000000 */
[----:B------:R-:W-:Y:S05]  /*9240*/  @P0 BRA `(.L_x_8754) ;  /* 0xfffffffc00e00947 */ /* 0x000fea000383ffff */
[----:B------:R-:W-:Y:S05]  /*9250*/  BSYNC B1 ;  /* 0x0000000000017941 */ /* 0x000fea0003800000 */
.L_x_8752:
[----:B------:R-:W2:Y:S02]  /*9260*/  LDL R0, [R1+0x70] ;  /* 0x0000700001007983 */ /* 0x000ea40000100800 */
[----:B--2---:R-:W-:-:S07]  /*9270*/  IMAD.SHL.U32 R0, R0, 0x80, RZ ;  /* 0x0000008000007824 */ /* 0x004fce00078e00ff */
.L_x_8751:
[----:B------:R-:W-:Y:S05]  /*9280*/  BSYNC B2 ;  /* 0x0000000000027941 */ /* 0x000fea0003800000 */
.L_x_8750:
[----:B------:R-:W1:Y:S01]  /*9290*/  LDC R5, c[0x0][0xadc] ;  /* 0x0002b700ff057b82 */ /* 0x000e620000000800 */
[----:B------:R-:W-:Y:S02]  /*92a0*/  ULDC UR4, c[0x0][0x288] ;  /* 0x0000a20000047ab9 */ /* 0x000fe40000000800 */
[----:B------:R-:W-:-:S06]  /*92b0*/  UIADD3 UR4, UR40, 0x80, -UR4 ;  /* 0x0000008028047890 */ /* 0x000fcc000fffe804 */
[----:B------:R-:W-:Y:S01]  /*92c0*/  VIADD R0, R0, UR4 ;  /* 0x0000000400007c36 */ /* 0x000fe20008000000 */
[----:B------:R-:W-:-:S03]  /*92d0*/  ULDC UR4, c[0x0][0xad4] ;  /* 0x0002b50000047ab9 */ /* 0x000fc60000000800 */
[----:B------:R-:W-:Y:S01]  /*92e0*/  VIADD R2, R0, -UR4 ;  /* 0x8000000400027c36 */ /* 0x000fe20008000000 */
[----:B-1----:R-:W-:-:S13]  /*92f0*/  ISETP.GE.AND P0, PT, R5, 0x1, PT ;  /* 0x000000010500780c */ /* 0x002fda0003f06270 */
[----:B------:R-:W-:Y:S05]  /*9300*/  @!P0 BRA `(.L_x_8755) ;  /* 0x0000000000448947 */ /* 0x000fea0003800000 */
        /* <DEDUP_REMOVED lines=10> */
.L_x_8757:
[----:B------:R-:W-:-:S13]  /*93b0*/  ISETP.NE.AND P0, PT, R5, 0x1, PT ;  /* 0x000000010500780c */ /* 0x000fda0003f05270 */
[----:B------:R-:W1:Y:S02]  /*93c0*/  @P0 LDC.64 R6, c[0x0][0xae0] ;  /* 0x0002b800ff060b82 */ /* 0x000e640000000a00 */
[----:B-1----:R-:W-:-:S05]  /*93d0*/  @P0 IMAD.HI.U32 R4, R0, R6, RZ ;  /* 0x0000000600040227 */ /* 0x002fca00078e00ff */
[----:B------:R-:W-:-:S07]  /*93e0*/  @P0 SHF.R.U32.HI R0, RZ, R7, R4 ;  /* 0x00000007ff000219 */ /* 0x000fce0000011604 */
.L_x_8758:
[----:B------:R-:W-:Y:S05]  /*93f0*/  BSYNC B0 ;  /* 0x0000000000007941 */ /* 0x000fea0003800000 */
.L_x_8756:
[----:B------:R-:W-:-:S05]  /*9400*/  IMAD R3, R0, R5, RZ ;  /* 0x0000000500037224 */ /* 0x000fca00078e02ff */
[----:B------:R-:W-:-:S07]  /*9410*/  VIMNMX R2, R2, R3, !PT ;  /* 0x0000000302027248 */ /* 0x000fce0007fe0100 */
.L_x_8755:
[----:B------:R-:W-:-:S04]  /*9420*/  VIADD R2, R2, 0x5f ;  /* 0x0000005f02027836 */ /* 0x000fc80000000000 */
[----:B------:R-:W-:-:S05]  /*9430*/  IMAD.HI R2, R2, 0x2aaaaaab, RZ ;  /* 0x2aaaaaab02027827 */ /* 0x000fca00078e02ff */
[----:B------:R-:W-:-:S04]  /*9440*/  SHF.R.U32.HI R3, RZ, 0x1f, R2 ;  /* 0x0000001fff037819 */ /* 0x000fc80000011602 */
[----:B------:R-:W-:-:S04]  /*9450*/  LEA.HI.SX32 R2, R2, R3, 0x1c ;  /* 0x0000000302027211 */ /* 0x000fc800078fe2ff */
[----:B------:R-:W-:-:S04]  /*9460*/  VIMNMX R2, R2, UR41, !PT ;  /* 0x0000002902027c48 */ /* 0x000fc8000ffe0100 */
[----:B------:R-:W-:-:S13]  /*9470*/  ISETP.GE.AND P0, PT, R10, R2, PT ;  /* 0x000000020a00720c */ /* 0x000fda0003f06270 */
[----:B------:R-:W-:Y:S05]  /*9480*/  @!P0 BRA `(.L_x_8759) ;  /* 0x0000009400e88947 */ /* 0x000fea0003800000 */
.L_x_8776:
[----:B-12---:R-:W2:Y:S04]  /*9490*/  LD.E R3, desc[UR46][R22.64+0x210] ;  /* 0x0002102e16037980 */ /* 0x006ea8000c101900 */
[----:B------:R-:W3:Y:S01]  /*94a0*/  LD.E R0, desc[UR46][R22.64+0x218] ;  /* 0x0002182e16007980 */ /* 0x000ee2000c101900 */
[----:B--2---:R-:W-:-:S05]  /*94b0*/  VIADD R3, R3, 0x1 ;  /* 0x0000000103037836 */ /* 0x004fca0000000000 */
[----:B------:R-:W-:-:S13]  /*94c0*/  ISETP.NE.AND P1, PT, R3, 0x2, PT ;  /* 0x000000020300780c */ /* 0x000fda0003f25270 */
[----:B------:R1:W5:Y:S04]  /*94d0*/  @P1 LD.E R9, desc[UR46][R22.64+0x214] ;  /* 0x0002142e16091980 */ /* 0x000368000c101900 */
[----:B------:R-:W2:Y:S01]  /*94e0*/  @!P1 LD.E R4, desc[UR46][R22.64+0x214] ;  /* 0x0002142e16049980 */ /* 0x000ea2000c101900 */
[----:B---3--:R-:W-:-:S03]  /*94f0*/  VIADD R7, R0, 0x1 ;  /* 0x0000000100077836 */ /* 0x008fc60000000000 */
[----:B------:R3:W-:Y:S04]  /*9500*/  ST.E desc[UR46][R22.64+0x210], R3 ;  /* 0x0002100316007985 */ /* 0x0007e8000c10192e */
[----:B------:R1:W-:Y:S04]  /*9510*/  ST.E desc[UR46][R22.64+0x218], R7 ;  /* 0x0002180716007985 */ /* 0x0003e8000c10192e */
[----:B------:R1:W-:Y:S01]  /*9520*/  @!P1 ST.E desc[UR46][R22.64+0x210], RZ ;  /* 0x000210ff16009985 */ /* 0x0003e2000c10192e */
[----:B--2---:R-:W-:-:S05]  /*9530*/  @!P1 LOP3.LUT R9, R4, 0x1, RZ, 0x3c, !PT ;  /* 0x0000000104099812 */ /* 0x004fca00078e3cff */
[----:B------:R1:W-:Y:S04]  /*9540*/  @!P1 ST.E desc[UR46][R22.64+0x214], R9 ;  /* 0x0002140916009985 */ /* 0x0003e8000c10192e */
[----:B------:R-:W2:Y:S04]  /*9550*/  LDL.64 R72, [R1+0x188] ;  /* 0x0001880001487983 */ /* 0x000ea80000100a00 */
[----:B--2---:R-:W2:Y:S01]  /*9560*/  LD.E R0, desc[UR46][R72.64+0x1c] ;  /* 0x00001c2e48007980 */ /* 0x004ea2000c101900 */
[----:B------:R-:W-:Y:S01]  /*9570*/  IMAD.MOV.U32 R5, RZ, RZ, R10 ;  /* 0x000000ffff057224 */ /* 0x000fe200078e000a */
[----:B------:R-:W-:Y:S05]  /*9580*/  YIELD ;  /* 0x0000000000007946 */ /* 0x000fea0003800000 */
[----:B------:R-:W-:Y:S01]  /*9590*/  BSSY B0, `(.L_x_8760) ;  /* 0x0000008000007945 */ /* 0x000fe20003800000 */
[----:B------:R-:W-:Y:S01]  /*95a0*/  VIADD R10, R10, 0xffffffff ;  /* 0xffffffff0a0a7836 */ /* 0x000fe20000000000 */
[----:B------:R-:W-:Y:S01]  /*95b0*/  ISETP.GT.AND P0, PT, R5, R2, PT ;  /* 0x000000020500720c */ /* 0x000fe20003f04270 */
[----:B---3--:R-:W-:Y:S01]  /*95c0*/  @!P1 IMAD.MOV.U32 R3, RZ, RZ, RZ ;  /* 0x000000ffff039224 */ /* 0x008fe200078e00ff */
[----:B--2---:R-:W-:-:S04]  /*95d0*/  LOP3.LUT R0, R0, 0x1, RZ, 0xfc, !PT ;  /* 0x0000000100007812 */ /* 0x004fc800078efcff */
[----:B------:R-:W-:-:S13]  /*95e0*/  ISETP.NE.AND P2, PT, R0, 0x3, PT ;  /* 0x000000030000780c */ /* 0x000fda0003f45270 */
[----:B-1----:R-:W-:Y:S05]  /*95f0*/  @!P2 BRA `(.L_x_8761) ;  /* 0x000000000004a947 */ /* 0x002fea0003800000 */
[----:B------:R-:W-:Y:S01]  /*9600*/  BPT.TRAP 0x1 ;  /* 0x000000040000795c */ /* 0x000fe20000300000 */
.L_x_8761:
[----:B------:R-:W-:Y:S05]  /*9610*/  BSYNC B0 ;  /* 0x0000000000007941 */ /* 0x000fea0003800000 */
.L_x_8760:
[----:B------:R-:W2:Y:S01]  /*9620*/  LD.E.64 R4, desc[UR46][R72.64+0x8] ;  /* 0x0000082e48047980 */ /* 0x000ea2000c101b00 */
[----:B-----5:R-:W-:Y:S02]  /*9630*/  SHF.L.U32 R8, R9, 0x1f, RZ ;  /* 0x0000001f09087819 */ /* 0x020fe400000006ff */
[----:B--2---:R-:W-:-:S05]  /*9640*/  MOV R4, R4 ;  /* 0x0000000400047202 */ /* 0x004fca0000000f00 */
[----:B------:R-:W-:-:S04]  /*9650*/  IMAD R3, R3, 0x8, R4 ;  /* 0x0000000803037824 */ /* 0x000fc800078e0204 */
[----:B------:R1:W2:Y:S01]  /*9660*/  SYNCS.PHASECHK.TRANS64.TRYWAIT P1, [R3+URZ], R8 ;  /* 0x00000008030075a7 */ /* 0x0002a2000802017f */
[----:B------:R-:W3:Y:S04]  /*9670*/  LD.E R4, desc[UR46][R72.64+0x1c] ;  /* 0x00001c2e48047980 */ /* 0x000ee8000c101900 */
[----:B------:R1:W5:Y:S04]  /*9680*/  LD.E R0, desc[UR46][R22.64+0x210] ;  /* 0x0002102e16007980 */ /* 0x000368000c101900 */
[----:B------:R1:W5:Y:S01]  /*9690*/  LD.E R6, desc[UR46][R22.64+0x214] ;  /* 0x0002142e16067980 */ /* 0x000362000c101900 */
[----:B------:R-:W-:Y:S01]  /*96a0*/  BSSY B0, `(.L_x_8762) ;  /* 0x0000005000007945 */ /* 0x000fe20003800000 */
[----:B---3--:R-:W-:-:S04]  /*96b0*/  LOP3.LUT R4, R4, 0x1, RZ, 0xfc, !PT ;  /* 0x0000000104047812 */ /* 0x008fc800078efcff */
[----:B------:R-:W-:-:S13]  /*96c0*/  ISETP.NE.AND P2, PT, R4, 0x3, PT ;  /* 0x000000030400780c */ /* 0x000fda0003f45270 */
[----:B-12---:R-:W-:Y:S05]  /*96d0*/  @!P2 BRA `(.L_x_8763) ;  /* 0x000000000004a947 */ /* 0x006fea0003800000 */
[----:B------:R-:W-:Y:S01]  /*96e0*/  BPT.TRAP 0x1 ;  /* 0x000000040000795c */ /* 0x000fe20000300000 */
.L_x_8763:
[----:B------:R-:W-:Y:S05]  /*96f0*/  BSYNC B0 ;  /* 0x0000000000007941 */ /* 0x000fea0003800000 */
.L_x_8762:
[----:B------:R-:W-:Y:S04]  /*9700*/  BSSY B0, `(.L_x_8764) ;  /* 0x0000008000007945 */ /* 0x000fe80003800000 */
[----:B------:R-:W-:Y:S05]  /*9710*/  @P1 BRA `(.L_x_8765) ;  /* 0x0000000000181947 */ /* 0x000fea0003800000 */
[----:B------:R-:W2:Y:S01]  /*9720*/  LD.E.64 R4, desc[UR46][R72.64+0x8] ;  /* 0x0000082e48047980 */ /* 0x000ea2000c101b00 */
[----:B-----5:R-:W-:Y:S02]  /*9730*/  SHF.L.U32 R3, R6, 0x1f, RZ ;  /* 0x0000001f06037819 */ /* 0x020fe400000006ff */
[----:B--2---:R-:W-:-:S05]  /*9740*/  MOV R5, R4 ;  /* 0x0000000400057202 */ /* 0x004fca0000000f00 */
[----:B------:R-:W-:-:S04]  /*9750*/  IMAD R0, R0, 0x8, R5 ;  /* 0x0000000800007824 */ /* 0x000fc800078e0205 */
[----:B------:R-:W1:Y:S02]  /*9760*/  SYNCS.PHASECHK.TRANS64.TRYWAIT P1, [R0+URZ], R3 ;  /* 0x00000003000075a7 */ /* 0x000e64000802017f */
[----:B-1----:R-:W-:Y:S05]  /*9770*/  @!P1 BRA `(.L_x_8766) ;  /* 0x000001a000009947 */ /* 0x002fea0003800000 */
.L_x_8765:
[----:B------:R-:W-:Y:S05]  /*9780*/  BSYNC B0 ;  /* 0x0000000000007941 */ /* 0x000fea0003800000 */
.L_x_8764:
[----:B------:R-:W2:Y:S04]  /*9790*/  LD.E R5, desc[UR46][R22.64+0x210] ;  /* 0x0002102e16057980 */ /* 0x000ea8000c101900 */
[----:B------:R-:W2:Y:S01]  /*97a0*/  LDL.64 R8, [R1+0xa0] ;  /* 0x0000a00001087983 */ /* 0x000ea20000100a00 */
[----:B------:R-:W-:Y:S05]  /*97b0*/  WARPSYNC.ALL ;  /* 0x0000000000007948 */ /* 0x000fea0003800000 */
[----:B------:R-:W3:Y:S04]  /*97c0*/  LDL.64 R20, [R1+0x98] ;  /* 0x0000980001147983 */ /* 0x000ee80000100a00 */
[----:B-----5:R-:W4:Y:S04]  /*97d0*/  LDL.64 R6, [R1+0x98] ;  /* 0x0000980001067983 */ /* 0x020f280000100a00 */
[----:B------:R-:W4:Y:S01]  /*97e0*/  LDL.64 R12, [R1+0x98] ;  /* 0x00009800010c7983 */ /* 0x000f220000100a00 */
[----:B--2---:R-:W-:-:S03]  /*97f0*/  IMAD R4, R5, 0x300, R8 ;  /* 0x0000030005047824 */ /* 0x004fc600078e0208 */
[----:B------:R-:W2:Y:S01]  /*9800*/  LDL.64 R14, [R1+0x98] ;  /* 0x00009800010e7983 */ /* 0x000ea20000100a00 */
[----:B------:R-:W-:Y:S01]  /*9810*/  IMAD.MOV.U32 R5, RZ, RZ, R9 ;  /* 0x000000ffff057224 */ /* 0x000fe200078e0009 */
[C---:B------:R-:W-:Y:S01]  /*9820*/  R2UR UR6, R4.reuse ;  /* 0x00000000040672ca */ /* 0x040fe200000e0000 */
[----:B------:R-:W-:Y:S01]  /*9830*/  WARPGROUP.ARRIVE ;  /* 0x00000000000079c5 */ /* 0x000fe20000000000 */
[----:B------:R-:W2:Y:S02]  /*9840*/  LDL R11, [R1+0x54] ;  /* 0x00005400010b7983 */ /* 0x000ea40000100800 */
[----:B------:R-:W-:Y:S01]  /*9850*/  R2UR UR7, R5 ;  /* 0x00000000050772ca */ /* 0x000fe200000e0000 */
[----:B------:R-:W-:Y:S02]  /*9860*/  VIADD R8, R4, 0x2 ;  /* 0x0000000204087836 */ /* 0x000fe40000000000 */
[----:B-1----:R-:W-:Y:S01]  /*9870*/  IMAD.MOV.U32 R0, RZ, RZ, 0x1 ;  /* 0x00000001ff007424 */ /* 0x002fe200078e00ff */
[----:B------:R1:W-:Y:S04]  /*9880*/  STL [R1+0x80], RZ ;  /* 0x000080ff01007387 */ /* 0x0003e80000100800 */
[----:B------:R1:W-:Y:S04]  /*9890*/  STL [R1+0x80], R0 ;  /* 0x0000800001007387 */ /* 0x0003e80000100800 */
[----:B------:R1:W-:Y:S04]  /*98a0*/  STL [R1+0x80], R0 ;  /* 0x0000800001007387 */ /* 0x0003e80000100800 */
[----:B------:R1:W-:Y:S04]  /*98b0*/  STL [R1+0x80], R0 ;  /* 0x0000800001007387 */ /* 0x0003e80000100800 */
[----:B------:R1:W-:Y:S01]  /*98c0*/  STL [R1+0x80], R0 ;  /* 0x0000800001007387 */ /* 0x0003e20000100800 */
[----:B---3--:R-:W-:-:S02]  /*98d0*/  R2UR UR4, R20 ;  /* 0x00000000140472ca */ /* 0x008fc400000e0000 */
[----:B------:R-:W-:-:S13]  /*98e0*/  R2UR UR5, R21 ;  /* 0x00000000150572ca */ /* 0x000fda00000e0000 */
[----:B------:R-:W-:Y:S01]  /*98f0*/  HGMMA.64x96x16.F32.BF16 R24, gdesc[UR4], RZ, !UPT, gsb0 ;  /* 0x01600000041879f0 */ /* 0x000fe2000c0018ff */
[----:B----4-:R-:W-:Y:S01]  /*9900*/  VIADD R6, R6, 0x2 ;  /* 0x0000000206067836 */ /* 0x010fe20000000000 */
[----:B------:R-:W-:Y:S02]  /*9910*/  R2UR UR6, R8 ;  /* 0x00000000080672ca */ /* 0x000fe400000e0000 */
[----:B------:R-:W-:Y:S02]  /*9920*/  R2UR UR7, R9 ;  /* 0x00000000090772ca */ /* 0x000fe400000e0000 */
[----:B------:R-:W-:Y:S02]  /*9930*/  R2UR UR4, R6 ;  /* 0x00000000060472ca */ /* 0x000fe400000e0000 */
[----:B------:R-:W-:Y:S01]  /*9940*/  R2UR UR5, R7 ;  /* 0x00000000070572ca */ /* 0x000fe200000e0000 */
[----:B------:R-:W-:Y:S02]  /*9950*/  VIADD R12, R12, 0x4 ;  /* 0x000000040c0c7836 */ /* 0x000fe40000000000 */
[----:B------:R-:W-:-:S02]  /*9960*/  VIADD R6, R4, 0x4 ;  /* 0x0000000404067836 */ /* 0x000fc40000000000 */
[----:B------:R-:W-:Y:S01]  /*9970*/  IMAD.MOV.U32 R7, RZ, RZ, R9 ;  /* 0x000000ffff077224 */ /* 0x000fe200078e0009 */
[----:B------:R-:W-:Y:S02]  /*9980*/  WARPGROUP.DEPBAR.LE gsb0, 0x0 ;  /* 0x00008000000079c5 */ /* 0x000fe40000010000 */
[----:B------:R1:W5:Y:S04]  /*9990*/  LD.E R3, desc[UR46][R22.64+0x210] ;  /* 0x0002102e16037980 */ /* 0x000368000c101900 */
[----:B------:R1:W5:Y:S01]  /*99a0*/  LD.E R5, desc[UR46][R22.64+0x214] ;  /* 0x0002142e16057980 */ /* 0x000362000c101900 */
[----:B------:R-:W-:-:S06]  /*99b0*/  WARPGROUP.ARRIVE ;  /* 0x00000000000079c5 */ /* 0x000fcc0000000000 */
[----:B------:R-:W-:Y:S01]  /*99c0*/  HGMMA.64x96x16.F32.BF16 R24, gdesc[UR4], R24, gsb0 ;  /* 0x01600000041879f0 */ /* 0x000fe20008001818 */
[----:B------:R-:W-:Y:S02]  /*99d0*/  R2UR UR6, R6 ;  /* 0x00000000060672ca */ /* 0x000fe400000e0000 */
[----:B------:R-:W-:Y:S02]  /*99e0*/  R2UR UR7, R7 ;  /* 0x00000000070772ca */ /* 0x000fe400000e0000 */
[----:B------:R-:W-:Y:S02]  /*99f0*/  R2UR UR4, R12 ;  /* 0x000000000c0472ca */ /* 0x000fe400000e0000 */
[----:B------:R-:W-:Y:S01]  /*9a00*/  R2UR UR5, R13 ;  /* 0x000000000d0572ca */ /* 0x000fe200000e0000 */
[----:B------:R-:W-:Y:S02]  /*9a10*/  VIADD R6, R4, 0x6 ;  /* 0x0000000604067836 */ /* 0x000fe40000000000 */
[----:B--2---:R-:W-:-:S02]  /*9a20*/  VIADD R14, R14, 0x6 ;  /* 0x000000060e0e7836 */ /* 0x004fc40000000000 */
[----:B------:R-:W-:Y:S01]  /*9a30*/  IMAD.MOV.U32 R7, RZ, RZ, R9 ;  /* 0x000000ffff077224 */ /* 0x000fe200078e0009 */
[----:B------:R-:W-:Y:S02]  /*9a40*/  WARPGROUP.DEPBAR.LE gsb0, 0x0 ;  /* 0x00008000000079c5 */ /* 0x000fe40000010000 */
[----:B------:R-:W-:-:S06]  /*9a50*/  WARPGROUP.ARRIVE ;  /* 0x00000000000079c5 */ /* 0x000fcc0000000000 */
[----:B------:R-:W-:Y:S01]  /*9a60*/  HGMMA.64x96x16.F32.BF16 R24, gdesc[UR4], R24, gsb0 ;  /* 0x01600000041879f0 */ /* 0x000fe20008001818 */
[----:B------:R-:W-:Y:S02]  /*9a70*/  R2UR UR6, R6 ;  /* 0x00000000060672ca */ /* 0x000fe400000e0000 */
[----:B------:R-:W-:Y:S02]  /*9a80*/  R2UR UR7, R7 ;  /* 0x00000000070772ca */ /* 0x000fe400000e0000 */
[----:B------:R-:W-:Y:S02]  /*9a90*/  R2UR UR4, R14 ;  /* 0x000000000e0472ca */ /* 0x000fe400000e0000 */
[----:B------:R-:W-:Y:S02]  /*9aa0*/  R2UR UR5, R15 ;  /* 0x000000000f0572ca */ /* 0x000fe400000e0000 */
[----:B------:R-:W-:-:S04]  /*9ab0*/  LOP3.LUT R11, R11, 0x1, RZ, 0xfc, !PT ;  /* 0x000000010b0b7812 */ /* 0x000fc800078efcff */
[----:B------:R-:W-:Y:S01]  /*9ac0*/  ISETP.NE.AND P2, PT, R11, 0x3, PT ;  /* 0x000000030b00780c */ /* 0x000fe20003f45270 */
[----:B------:R-:W-:Y:S02]  /*9ad0*/  WARPGROUP.DEPBAR.LE gsb0, 0x0 ;  /* 0x00008000000079c5 */ /* 0x000fe40000010000 */
[----:B------:R-:W-:-:S06]  /*9ae0*/  WARPGROUP.ARRIVE ;  /* 0x00000000000079c5 */ /* 0x000fcc0000000000 */
[----:B------:R-:W-:Y:S01]  /*9af0*/  HGMMA.64x96x16.F32.BF16 R24, gdesc[UR4], R24, gsb0 ;  /* 0x01600000041879f0 */ /* 0x000fe20008001818 */
[----:B------:R-:W-:Y:S02]  /*9b00*/  BSSY B0, `(.L_x_8767) ;  /* 0x0000004000007945 */ /* 0x000fe40003800000 */
[----:B------:R-:W-:Y:S02]  /*9b10*/  WARPGROUP.DEPBAR.LE gsb0, 0x0 ;  /* 0x00008000000079c5 */ /* 0x000fe40000010000 */
[----:B-1----:R-:W-:Y:S05]  /*9b20*/  @!P2 BRA `(.L_x_8768) ;  /* 0x000000000004a947 */ /* 0x002fea0003800000 */
[----:B------:R-:W-:Y:S01]  /*9b30*/  BPT.TRAP 0x1 ;  /* 0x000000040000795c */ /* 0x000fe20000300000 */
.L_x_8768:
[----:B------:R-:W-:Y:S05]  /*9b40*/  BSYNC B0 ;  /* 0x0000000000007941 */ /* 0x000fea0003800000 */
.L_x_8767:
[----:B------:R-:W2:Y:S01]  /*9b50*/  LDL.64 R6, [R1+0x40] ;  /* 0x0000400001067983 */ /* 0x000ea20000100a00 */
[----:B-----5:R-:W-:Y:S02]  /*9b60*/  SHF.L.U32 R8, R5, 0x1f, RZ ;  /* 0x0000001f05087819 */ /* 0x020fe400000006ff */
[----:B--2---:R-:W-:-:S05]  /*9b70*/  MOV R6, R6 ;  /* 0x0000000600067202 */ /* 0x004fca0000000f00 */
[----:B------:R-:W-:-:S04]  /*9b80*/  IMAD R3, R3, 0x8, R6 ;  /* 0x0000000803037824 */ /* 0x000fc800078e0206 */
[----:B------:R1:W2:Y:S01]  /*9b90*/  SYNCS.PHASECHK.TRANS64.TRYWAIT P1, [R3+URZ], R8 ;  /* 0x00000008030075a7 */ /* 0x0002a2000802017f */
[----:B------:R1:W5:Y:S04]  /*9ba0*/  LD.E R4, desc[UR46][R22.64+0x210] ;  /* 0x0002102e16047980 */ /* 0x000368000c101900 */
[----:B------:R1:W5:Y:S01]  /*9bb0*/  LD.E R5, desc[UR46][R22.64+0x214] ;  /* 0x0002142e16057980 */ /* 0x000362000c101900 */
[----:B------:R-:W-:Y:S04]  /*9bc0*/  BSSY B0, `(.L_x_8769) ;  /* 0x0000003000007945 */ /* 0x000fe80003800000 */
[----:B------:R-:W-:Y:S05]  /*9bd0*/  @!P2 BRA `(.L_x_8770) ;  /* 0x000000000004a947 */ /* 0x000fea0003800000 */
[----:B------:R-:W-:Y:S01]  /*9be0*/  BPT.TRAP 0x1 ;  /* 0x000000040000795c */ /* 0x000fe20000300000 */
.L_x_8770:
[----:B------:R-:W-:Y:S05]  /*9bf0*/  BSYNC B0 ;  /* 0x0000000000007941 */ /* 0x000fea0003800000 */
.L_x_8769:
[----:B------:R-:W-:Y:S04]  /*9c00*/  BSSY B0, `(.L_x_8771) ;  /* 0x0000006000007945 */ /* 0x000fe80003800000 */
[----:B--2---:R-:W-:Y:S05]  /*9c10*/  @P1 BRA `(.L_x_8772) ;  /* 0x0000000000101947 */ /* 0x004fea0003800000 */
[----:B-----5:R-:W-:Y:S01]  /*9c20*/  IMAD R4, R4, 0x8, R6 ;  /* 0x0000000804047824 */ /* 0x020fe200078e0206 */
[----:B------:R-:W-:-:S04]  /*9c30*/  SHF.L.U32 R5, R5, 0x1f, RZ ;  /* 0x0000001f05057819 */ /* 0x000fc800000006ff */
[----:B------:R-:W2:Y:S02]  /*9c40*/  SYNCS.PHASECHK.TRANS64.TRYWAIT P1, [R4+URZ], R5 ;  /* 0x00000005040075a7 */ /* 0x000ea4000802017f */
[----:B--2---:R-:W-:Y:S05]  /*9c50*/  @!P1 BRA `(.L_x_8773) ;  /* 0x0000019800dc9947 */ /* 0x004fea0003800000 */
.L_x_8772:
[----:B------:R-:W-:Y:S05]  /*9c60*/  BSYNC B0 ;  /* 0x0000000000007941 */ /* 0x000fea0003800000 */
.L_x_8771:
[----:B------:R-:W3:Y:S04]  /*9c70*/  LD.E R11, desc[UR46][R22.64+0x210] ;  /* 0x0002102e160b7980 */ /* 0x000ee8000c101900 */
[----:B------:R-:W3:Y:S04]  /*9c80*/  LDL.64 R6, [R1+0x118] ;  /* 0x0001180001067983 */ /* 0x000ee80000100a00 */
[----:B-1----:R-:W4:Y:S04]  /*9c90*/  LDL R3, [R1+0x90] ;  /* 0x0000900001037983 */ /* 0x002f280000100800 */
[----:B--2--5:R-:W2:Y:S04]  /*9ca0*/  LDL.64 R4, [R1+0x110] ;  /* 0x0001100001047983 */ /* 0x024ea80000100a00 */
[----:B------:R-:W2:Y:S04]  /*9cb0*/  LDL.64 R8, [R1+0x110] ;  /* 0x0001100001087983 */ /* 0x000ea80000100a00 */
[----:B------:R-:W2:Y:S04]  /*9cc0*/  LDL.64 R12, [R1+0x110] ;  /* 0x00011000010c7983 */ /* 0x000ea80000100a00 */
[----:B------:R-:W2:Y:S01]  /*9cd0*/  LDL.64 R14, [R1+0x110] ;  /* 0x00011000010e7983 */ /* 0x000ea20000100a00 */
[----:B------:R-:W-:Y:S05]  /*9ce0*/  WARPSYNC.ALL ;  /* 0x0000000000007948 */ /* 0x000fea0003800000 */
[----:B------:R-:W-:Y:S01]  /*9cf0*/  WARPGROUP.ARRIVE ;  /* 0x00000000000079c5 */ /* 0x000fe20000000000 */
[----:B------:R-:W2:Y:S01]  /*9d00*/  LDL.64 R20, [R1+0x110] ;  /* 0x0001100001147983 */ /* 0x000ea20000100a00 */
[----:B---3--:R-:W-:Y:S01]  /*9d10*/  IMAD R6, R11, 0xc00, R6 ;  /* 0x00000c000b067824 */ /* 0x008fe200078e0206 */
[----:B------:R-:W-:-:S02]  /*9d20*/  R2UR UR7, R7 ;  /* 0x00000000070772ca */ /* 0x000fc400000e0000 */
[----:B----4-:R-:W-:Y:S02]  /*9d30*/  ISETP.NE.U32.AND P1, PT, R3, RZ, PT ;  /* 0x000000ff0300720c */ /* 0x010fe40003f25070 */
[----:B------:R-:W-:Y:S02]  /*9d40*/  R2UR UR6, R6 ;  /* 0x00000000060672ca */ /* 0x000fe400000e0000 */
[----:B--2---:R-:W-:Y:S02]  /*9d50*/  R2UR UR4, R4 ;  /* 0x00000000040472ca */ /* 0x004fe400000e0000 */
[----:B------:R-:W-:-:S07]  /*9d60*/  R2UR UR5, R5 ;  /* 0x00000000050572ca */ /* 0x000fce00000e0000 */
[----:B------:R-:W-:-:S06]  /*9d70*/  VOTEU.ANY UP0, P1 ;  /* 0x00000000003f7886 */ /* 0x000fcc0000800100 */
[----:B------:R-:W-:Y:S01]  /*9d80*/  HGMMA.64x96x16.F32.BF16 R24, gdesc[UR4], R24, UP0, gsb0 ;  /* 0x01600000041879f0 */ /* 0x000fe2000b801818 */
[----:B------:R-:W-:Y:S02]  /*9d90*/  VIADD R8, R8, 0x2 ;  /* 0x0000000208087836 */ /* 0x000fe40000000000 */
        /* <DEDUP_REMOVED lines=126> */
[----:B------:R-:W-:Y:S01]  /*a580*/  R2UR UR5, R21 ;  /* 0x00000000150572ca */ /* 0x000fe200000e0000 */
[----:B--2---:R-:W-:Y:S01]  /*a590*/  VIADD R8, R8, 0xc02 ;  /* 0x00000c0208087836 */ /* 0x004fe20000000000 */
[----:B------:R-:W-:Y:S02]  /*a5a0*/  WARPGROUP.DEPBAR.LE gsb0, 0x0 ;  /* 0x00008000000079c5 */ /* 0x000fe40000010000 */
[----:B------:R-:W-:-:S09]  /*a5b0*/  WARPGROUP.ARRIVE ;  /* 0x00000000000079c5 */ /* 0x000fd20000000000 */
[----:B------:R-:W-:Y:S01]  /*a5c0*/  HGMMA.64x96x16.F32.BF16 R24, gdesc[UR4], R24, gsb0 ;  /* 0x01600000041879f0 */ /* 0x000fe20008001818 */
[----:B------:R-:W-:Y:S02]  /*a5d0*/  VIADD R4, R6, 0x902 ;  /* 0x0000090206047836 */ /* 0x000fe40000000000 */
[----:B------:R-:W-:Y:S01]  /*a5e0*/  IMAD.MOV.U32 R5, RZ, RZ, R7 ;  /* 0x000000ffff057224 */ /* 0x000fe200078e0007 */
[----:B------:R-:W-:Y:S02]  /*a5f0*/  R2UR UR4, R8 ;  /* 0x00000000080472ca */ /* 0x000fe400000e0000 */
[----:B------:R-:W-:Y:S02]  /*a600*/  R2UR UR6, R4 ;  /* 0x00000000040672ca */ /* 0x000fe400000e0000 */
[----:B------:R-:W-:Y:S02]  /*a610*/  R2UR UR7, R5 ;  /* 0x00000000050772ca */ /* 0x000fe400000e0000 */
[----:B------:R-:W-:Y:S01]  /*a620*/  R2UR UR5, R9 ;  /* 0x00000000090572ca */ /* 0x000fe200000e0000 */
[----:B---3--:R-:W-:-:S02]  /*a630*/  VIADD R12, R12, 0xc04 ;  /* 0x00000c040c0c7836 */ /* 0x008fc40000000000 */
[----:B------:R-:W-:Y:S01]  /*a640*/  VIADD R4, R6, 0x904 ;  /* 0x0000090406047836 */ /* 0x000fe20000000000 */
[----:B------:R-:W-:Y:S02]  /*a650*/  WARPGROUP.DEPBAR.LE gsb0, 0x0 ;  /* 0x00008000000079c5 */ /* 0x000fe40000010000 */
[----:B------:R-:W-:-:S07]  /*a660*/  WARPGROUP.ARRIVE ;  /* 0x00000000000079c5 */ /* 0x000fce0000000000 */
[----:B------:R-:W-:Y:S01]  /*a670*/  HGMMA.64x96x16.F32.BF16 R24, gdesc[UR4], R24, gsb0 ;  /* 0x01600000041879f0 */ /* 0x000fe20008001818 */
[----:B------:R-:W-:Y:S01]  /*a680*/  IMAD.MOV.U32 R5, RZ, RZ, R7 ;  /* 0x000000ffff057224 */ /* 0x000fe200078e0007 */
[----:B------:R-:W-:Y:S02]  /*a690*/  R2UR UR6, R4 ;  /* 0x00000000040672ca */ /* 0x000fe400000e0000 */
[----:B------:R-:W-:Y:S02]  /*a6a0*/  R2UR UR4, R12 ;  /* 0x000000000c0472ca */ /* 0x000fe400000e0000 */
[----:B------:R-:W-:Y:S02]  /*a6b0*/  R2UR UR7, R5 ;  /* 0x00000000050772ca */ /* 0x000fe400000e0000 */
[----:B------:R-:W-:Y:S01]  /*a6c0*/  R2UR UR5, R13 ;  /* 0x000000000d0572ca */ /* 0x000fe200000e0000 */
[----:B----4-:R-:W-:Y:S02]  /*a6d0*/  VIADD R14, R14, 0xc06 ;  /* 0x00000c060e0e7836 */ /* 0x010fe40000000000 */
[----:B------:R-:W-:-:S02]  /*a6e0*/  VIADD R4, R6, 0x906 ;  /* 0x0000090606047836 */ /* 0x000fc40000000000 */
[----:B------:R-:W-:Y:S01]  /*a6f0*/  IMAD.MOV.U32 R5, RZ, RZ, R7 ;  /* 0x000000ffff057224 */ /* 0x000fe200078e0007 */
[----:B------:R-:W-:Y:S02]  /*a700*/  WARPGROUP.DEPBAR.LE gsb0, 0x0 ;  /* 0x00008000000079c5 */ /* 0x000fe40000010000 */
[----:B------:R-:W-:-:S06]  /*a710*/  WARPGROUP.ARRIVE ;  /* 0x00000000000079c5 */ /* 0x000fcc0000000000 */
[----:B------:R-:W-:Y:S01]  /*a720*/  HGMMA.64x96x16.F32.BF16 R24, gdesc[UR4], R24, gsb0 ;  /* 0x01600000041879f0 */ /* 0x000fe20008001818 */
[----:B------:R-:W-:Y:S02]  /*a730*/  R2UR UR4, R14 ;  /* 0x000000000e0472ca */ /* 0x000fe400000e0000 */
[----:B------:R-:W-:Y:S02]  /*a740*/  R2UR UR5, R15 ;  /* 0x000000000f0572ca */ /* 0x000fe400000e0000 */
[----:B------:R-:W-:Y:S02]  /*a750*/  R2UR UR6, R4 ;  /* 0x00000000040672ca */ /* 0x000fe400000e0000 */
[----:B------:R-:W-:Y:S01]  /*a760*/  R2UR UR7, R5 ;  /* 0x00000000050772ca */ /* 0x000fe200000e0000 */
[----:B------:R-:W1:Y:S01]  /*a770*/  S2R R19, SR_TID.X ;  /* 0x0000000000137919 */ /* 0x000e620000002100 */
[----:B------:R-:W-:Y:S04]  /*a780*/  STL [R1+0x90], R0 ;  /* 0x0000900001007387 */ /* 0x000fe80000100800 */
[----:B------:R-:W-:Y:S01]  /*a790*/  STL [R1+0x90], R0 ;  /* 0x0000900001007387 */ /* 0x000fe20000100800 */
[----:B------:R-:W-:-:S02]  /*a7a0*/  WARPGROUP.DEPBAR.LE gsb0, 0x0 ;  /* 0x00008000000079c5 */ /* 0x000fc40000010000 */
[----:B------:R-:W-:-:S06]  /*a7b0*/  WARPGROUP.ARRIVE ;  /* 0x00000000000079c5 */ /* 0x000fcc0000000000 */
[----:B------:R-:W-:Y:S01]  /*a7c0*/  HGMMA.64x96x16.F32.BF16 R24, gdesc[UR4], R24, gsb0 ;  /* 0x01600000041879f0 */ /* 0x000fe20008001818 */
[----:B------:R-:W-:Y:S01]  /*a7d0*/  STL [R1+0x90], R0 ;  /* 0x0000900001007387 */ /* 0x000fe20000100800 */
[----:B-1----:R-:W-:-:S03]  /*a7e0*/  LOP3.LUT P2, RZ, R19, 0x7f, RZ, 0xc0, !PT ;  /* 0x0000007f13ff7812 */ /* 0x002fc6000784c0ff */
        /* <DEDUP_REMOVED lines=12> */
[----:B------:R-:W-:Y:S01]  /*a8b0*/  STL [R1+0x90], R0 ;  /* 0x0000900001007387 */ /* 0x000fe20000100800 */
[----:B------:R-:W-:-:S02]  /*a8c0*/  WARPGROUP.DEPBAR.LE gsb0, 0x0 ;  /* 0x00008000000079c5 */ /* 0x000fc40000010000 */
[----:B------:R1:W-:Y:S06]  /*a8d0*/  BAR.ARV R203, 0x100 ;  /* 0x000400cb0000751d */ /* 0x0003ec0000002000 */
[----:B------:R-:W2:Y:S04]  /*a8e0*/  @!P2 LD.E.64 R72, desc[UR46][R72.64+0x30] ;  /* 0x0000302e4848a980 */ /* 0x000ea8000c101b00 */
[----:B------:R-:W3:Y:S01]  /*a8f0*/  @!P2 LD.E R3, desc[UR46][R22.64+0x210] ;  /* 0x0002102e1603a980 */ /* 0x000ee2000c101900 */
[----:B--2---:R-:W-:-:S05]  /*a900*/  @!P2 MOV R4, R72 ;  /* 0x000000480004a202 */ /* 0x004fca0000000f00 */
[----:B---3--:R-:W-:-:S05]  /*a910*/  @!P2 IMAD R3, R3, 0x8, R4 ;  /* 0x000000080303a824 */ /* 0x008fca00078e0204 */
[----:B------:R-:W-:-:S04]  /*a920*/  @!P2 PRMT R3, RZ, 0x654, R3 ;  /* 0x00000654ff03a816 */ /* 0x000fc80000000003 */
[----:B------:R2:W-:Y:S01]  /*a930*/  @!P2 SYNCS.ARRIVE.TRANS64.RED.A1T0 RZ, [R3+URZ], RZ ;  /* 0x000000ff03ffa9a7 */ /* 0x0005e2000810043f */
[----:B------:R-:W3:Y:S04]  /*a940*/  LDL.64 R14, [R1+0x430] ;  /* 0x00043000010e7983 */ /* 0x000ee80000100a00 */
[----:B------:R-:W4:Y:S04]  /*a950*/  LDL R20, [R1+0x450] ;  /* 0x0004500001147983 */ /* 0x000f280000100800 */
[----:B------:R-:W4:Y:S01]  /*a960*/  LDL.64 R72, [R1+0x440] ;  /* 0x0004400001487983 */ /* 0x000f220000100a00 */
[----:B---3--:R-:W-:-:S04]  /*a970*/  FMNMX.FTZ R4, R24, R14, !PT ;  /* 0x0000000e18047209 */ /* 0x008fc80007810000 */
        /* <DEDUP_REMOVED lines=50> */
[----:B--2---:R-:W-:-:S03]  /*aca0*/  FMNMX.FTZ R6, R7, R8, !PT ;  /* 0x0000000807067209 */ /* 0x004fc60007810000 */
[----:B------:R-:W-:Y:S04]  /*acb0*/  STL.64 [R1+0x430], R4 ;  /* 0x0004300401007387 */ /* 0x000fe80000100a00 */
[----:B------:R-:W2:Y:S04]  /*acc0*/  LDL R7, [R1+0x434] ;  /* 0x0004340001077983 */ /* 0x000ea80000100800 */
[----:B------:R-:W-:Y:S04]  /*acd0*/  STL [R1+0x430], R6 ;  /* 0x0004300601007387 */ /* 0x000fe80000100800 */
[----:B------:R-:W3:Y:S04]  /*ace0*/  LDL R75, [R1+0x430] ;  /* 0x00043000014b7983 */ /* 0x000ee80000100800 */
[----:B--2---:R-:W2:Y:S01]  /*acf0*/  SHFL.BFLY PT, R4, R7, 0x2, 0x1f ;  /* 0x0c401f0007047f89 */ /* 0x004ea200000e0000 */
[----:B---3--:R-:W-:Y:S01]  /*ad00*/  FADD.FTZ R3, R14, -R75 ;  /* 0x8000004b0e037221 */ /* 0x008fe20000010000 */
[----:B----4-:R-:W-:-:S04]  /*ad10*/  FMUL.FTZ R75, R20, R75 ;  /* 0x0000004b144b7220 */ /* 0x010fc80000410000 */
[----:B------:R-:W-:Y:S01]  /*ad20*/  FFMA.FTZ R152, R24, R20, -R75 ;  /* 0x0000001418987223 */ /* 0x000fe2000001084b */
[----:B--2---:R-:W-:-:S05]  /*ad30*/  FMNMX.FTZ R5, R4, R7, !PT ;  /* 0x0000000704057209 */ /* 0x004fca0007810000 */
[----:B------:R-:W2:Y:S01]  /*ad40*/  SHFL.BFLY PT, R24, R5, 0x1, 0x1f ;  /* 0x0c201f0005187f89 */ /* 0x000ea200000e0000 */
[-CC-:B------:R-:W-:Y:S01]  /*ad50*/  FFMA.FTZ R155, R29, R20.reuse, -R75.reuse ;  /* 0x000000141d9b7223 */ /* 0x180fe2000001084b */
[-C--:B------:R-:W-:Y:S01]  /*ad60*/  FMUL.FTZ R21, R3, R20.reuse ;  /* 0x0000001403157220 */ /* 0x080fe20000410000 */
[-CC-:B------:R-:W-:Y:S01]  /*ad70*/  FFMA.FTZ R3, R25, R20.reuse, -R75.reuse ;  /* 0x0000001419037223 */ /* 0x180fe2000001084b */
[-CC-:B------:R-:W-:Y:S01]  /*ad80*/  FFMA.FTZ R12, R44, R20.reuse, -R75.reuse ;  /* 0x000000142c0c7223 */ /* 0x180fe2000001084b */
[----:B------:R-:W-:Y:S01]  /*ad90*/  MUFU.EX2 R152, R152 ;  /* 0x0000009800987308 */ /* 0x000fe20000000800 */
[----:B------:R-:W-:Y:S01]  /*ada0*/  FFMA.FTZ R154, R28, R20, -R75 ;  /* 0x000000141c9a7223 */ /* 0x000fe2000001084b */
[----:B--2---:R-:W-:-:S05]  /*adb0*/  FMNMX.FTZ R24, R5, R24, !PT ;  /* 0x0000001805187209 */ /* 0x004fca0007810000 */
[----:B------:R-:W-:Y:S01]  /*adc0*/  FMUL.FTZ R29, R24, R20 ;  /* 0x00000014181d7220 */ /* 0x000fe20000410000 */
[----:B------:R-:W-:-:S03]  /*add0*/  FADD.FTZ R25, R15, -R24 ;  /* 0x800000180f197221 */ /* 0x000fc60000010000 */
[-CC-:B------:R-:W-:Y:S01]  /*ade0*/  FFMA.FTZ R153, R26, R20.reuse, -R29.reuse ;  /* 0x000000141a997223 */ /* 0x180fe2000001081d */
[----:B------:R-:W-:Y:S01]  /*adf0*/  FMUL.FTZ R25, R20, R25 ;  /* 0x0000001914197220 */ /* 0x000fe20000410000 */
[-CC-:B------:R-:W-:Y:S01]  /*ae00*/  FFMA.FTZ R187, R27, R20.reuse, -R29.reuse ;  /* 0x000000141bbb7223 */ /* 0x180fe2000001081d */
[----:B------:R-:W-:Y:S01]  /*ae10*/  MUFU.EX2 R21, R21 ;  /* 0x0000001500157308 */ /* 0x000fe20000000800 */
[-CC-:B------:R-:W-:Y:S01]  /*ae20*/  FFMA.FTZ R186, R30, R20.reuse, -R29.reuse ;  /* 0x000000141eba7223 */ /* 0x180fe2000001081d */
[----:B------:R-:W-:-:S06]  /*ae30*/  FFMA.FTZ R190, R31, R20, -R29 ;  /* 0x000000141fbe7223 */ /* 0x000fcc000001081d */
[----:B------:R-:W-:Y:S08]  /*ae40*/  MUFU.EX2 R44, R25 ;  /* 0x00000019002c7308 */ /* 0x000ff00000000800 */
[----:B------:R-:W2:Y:S01]  /*ae50*/  MUFU.EX2 R153, R153 ;  /* 0x0000009900997308 */ /* 0x000ea20000000800 */
[----:B------:R-:W-:-:S07]  /*ae60*/  FFMA.FTZ R182, R34, R20, -R29 ;  /* 0x0000001422b67223 */ /* 0x000fce000001081d */
[----:B------:R-:W3:Y:S01]  /*ae70*/  MUFU.EX2 R187, R187 ;  /* 0x000000bb00bb7308 */ /* 0x000ee20000000800 */
[----:B------:R-:W-:-:S07]  /*ae80*/  FFMA.FTZ R13, R32, R20, -R75 ;  /* 0x00000014200d7223 */ /* 0x000fce000001084b */
[----:B------:R-:W4:Y:S01]  /*ae90*/  MUFU.EX2 R3, R3 ;  /* 0x0000000300037308 */ /* 0x000f220000000800 */
[----:B------:R-:W-:-:S07]  /*aea0*/  FFMA.FTZ R184, R35, R20, -R29 ;  /* 0x0000001423b87223 */ /* 0x000fce000001081d */
[----:B------:R-:W1:Y:S01]  /*aeb0*/  MUFU.EX2 R186, R186 ;  /* 0x000000ba00ba7308 */ /* 0x000e620000000800 */
[----:B------:R-:W-:-:S07]  /*aec0*/  FFMA.FTZ R163, R33, R20, -R75 ;  /* 0x0000001421a37223 */ /* 0x000fce000001084b */
[----:B------:R-:W1:Y:S01]  /*aed0*/  MUFU.EX2 R154, R154 ;  /* 0x0000009a009a7308 */ /* 0x000e620000000800 */
[----:B--2---:R-:W-:Y:S01]  /*aee0*/  FFMA.FTZ R26, R73, R44, R153 ;  /* 0x0000002c491a7223 */ /* 0x004fe20000010099 */
[----:B------:R-:W-:-:S06]  /*aef0*/  FFMA.FTZ R183, R38, R20, -R29 ;  /* 0x0000001426b77223 */ /* 0x000fcc000001081d */
[----:B------:R-:W2:Y:S01]  /*af00*/  MUFU.EX2 R190, R190 ;  /* 0x000000be00be7308 */ /* 0x000ea20000000800 */
[----:B------:R-:W-:Y:S01]  /*af10*/  FFMA.FTZ R72, R21, R72, R152 ;  /* 0x0000004815487223 */ /* 0x000fe20000010098 */
[----:B------:R-:W-:-:S06]  /*af20*/  FFMA.FTZ R14, R36, R20, -R75 ;  /* 0x00000014240e7223 */ /* 0x000fcc000001084b */
[----:B------:R-:W2:Y:S01]  /*af30*/  MUFU.EX2 R155, R155 ;  /* 0x0000009b009b7308 */ /* 0x000ea20000000800 */
[----:B---3--:R-:W-:Y:S01]  /*af40*/  FADD.FTZ R27, R187, R26 ;  /* 0x0000001abb1b7221 */ /* 0x008fe20000010000 */
[----:B------:R-:W-:-:S06]  /*af50*/  FFMA.FTZ R185, R39, R20, -R29 ;  /* 0x0000001427b97223 */ /* 0x000fcc000001081d */
[----:B------:R-:W3:Y:S01]  /*af60*/  MUFU.EX2 R182, R182 ;  /* 0x000000b600b67308 */ /* 0x000ee20000000800 */
[----:B----4-:R-:W-:Y:S01]  /*af70*/  FADD.FTZ R25, R3, R72 ;  /* 0x0000004803197221 */ /* 0x010fe20000010000 */
[----:B------:R-:W-:-:S06]  /*af80*/  FFMA.FTZ R162, R37, R20, -R75 ;  /* 0x0000001425a27223 */ /* 0x000fcc000001084b */
[----:B------:R-:W4:Y:S01]  /*af90*/  MUFU.EX2 R13, R13 ;  /* 0x0000000d000d7308 */ /* 0x000f220000000800 */
[----:B-1----:R-:W-:Y:S01]  /*afa0*/  FADD.FTZ R27, R186, R27 ;  /* 0x0000001bba1b7221 */ /* 0x002fe20000010000 */
[----:B------:R-:W-:-:S06]  /*afb0*/  FFMA.FTZ R178, R42, R20, -R29 ;  /* 0x000000142ab27223 */ /* 0x000fcc000001081d */
[----:B------:R-:W1:Y:S01]  /*afc0*/  MUFU.EX2 R184, R184 ;  /* 0x000000b800b87308 */ /* 0x000e620000000800 */
[----:B------:R-:W-:Y:S01]  /*afd0*/  FADD.FTZ R26, R154, R25 ;  /* 0x000000199a1a7221 */ /* 0x000fe20000010000 */
[----:B------:R-:W-:-:S06]  /*afe0*/  FFMA.FTZ R11, R40, R20, -R75 ;  /* 0x00000014280b7223 */ /* 0x000fcc000001084b */
[----:B------:R-:W1:Y:S01]  /*aff0*/  MUFU.EX2 R163, R163 ;  /* 0x000000a300a37308 */ /* 0x000e620000000800 */
[----:B--2---:R-:W-:Y:S01]  /*b000*/  FADD.FTZ R27, R190, R27 ;  /* 0x0000001bbe1b7221 */ /* 0x004fe20000010000 */
[----:B------:R-:W-:-:S06]  /*b010*/  FFMA.FTZ R180, R43, R20, -R29 ;  /* 0x000000142bb47223 */ /* 0x000fcc000001081d */
[----:B------:R-:W2:Y:S01]  /*b020*/  MUFU.EX2 R183, R183 ;  /* 0x000000b700b77308 */ /* 0x000ea20000000800 */
[----:B------:R-:W-:Y:S01]  /*b030*/  FADD.FTZ R26, R155, R26 ;  /* 0x0000001a9b1a7221 */ /* 0x000fe20000010000 */
[----:B------:R-:W-:-:S06]  /*b040*/  FFMA.FTZ R160, R41, R20, -R75 ;  /* 0x0000001429a07223 */ /* 0x000fcc000001084b */
[----:B------:R-:W2:Y:S01]  /*b050*/  MUFU.EX2 R14, R14 ;  /* 0x0000000e000e7308 */ /* 0x000ea20000000800 */
[----:B---3--:R-:W-:Y:S01]  /*b060*/  FADD.FTZ R27, R182, R27 ;  /* 0x0000001bb61b7221 */ /* 0x008fe20000010000 */
[----:B------:R-:W-:-:S06]  /*b070*/  FFMA.FTZ R179, R46, R20, -R29 ;  /* 0x000000142eb37223 */ /* 0x000fcc000001081d */
[----:B------:R-:W3:Y:S01]  /*b080*/  MUFU.EX2 R185, R185 ;  /* 0x000000b900b97308 */ /* 0x000ee20000000800 */
[----:B----4-:R-:W-:-:S07]  /*b090*/  FADD.FTZ R26, R13, R26 ;  /* 0x0000001a0d1a7221 */ /* 0x010fce0000010000 */
        /* <DEDUP_REMOVED lines=72> */
[----:B------:R-:W-:Y:S01]  /*b520*/  FFMA.FTZ R68, R68, R20, -R75 ;  /* 0x0000001444447223 */ /* 0x000fe2000001084b */
[----:B-1----:R-:W-:-:S06]  /*b530*/  FADD.FTZ R28, R174, R27 ;  /* 0x0000001bae1c7221 */ /* 0x002fcc0000010000 */
[----:B------:R-:W1:Y:S01]  /*b540*/  MUFU.EX2 R170, R170 ;  /* 0x000000aa00aa7308 */ /* 0x000e620000000800 */
[----:B------:R-:W-:Y:S01]  /*b550*/  FADD.FTZ R26, R156, R25 ;  /* 0x000000199c1a7221 */ /* 0x000fe20000010000 */
[----:B------:R-:W-:-:S06]  /*b560*/  FFMA.FTZ R177, R71, R20, -R29 ;  /* 0x0000001447b17223 */ /* 0x000fcc000001081d */
[----:B------:R-:W1:Y:S01]  /*b570*/  MUFU.EX2 R4, R4 ;  /* 0x0000000400047308 */ /* 0x000e620000000800 */
[----:B------:R-:W-:Y:S01]  /*b580*/  FFMA.FTZ R69, R69, R20, -R75 ;  /* 0x0000001445457223 */ /* 0x000fe2000001084b */
[----:B--2---:R-:W-:-:S06]  /*b590*/  FADD.FTZ R28, R169, R28 ;  /* 0x0000001ca91c7221 */ /* 0x004fcc0000010000 */
[----:B------:R-:W2:Y:S01]  /*b5a0*/  MUFU.EX2 R176, R176 ;  /* 0x000000b000b07308 */ /* 0x000ea20000000800 */
[----:B------:R-:W-:-:S07]  /*b5b0*/  FADD.FTZ R26, R7, R26 ;  /* 0x0000001a071a7221 */ /* 0x000fce0000010000 */
[----:B------:R-:W2:Y:S01]  /*b5c0*/  MUFU.EX2 R19, R19 ;  /* 0x0000001300137308 */ /* 0x000ea20000000800 */
[----:B---3--:R-:W-:Y:S01]  /*b5d0*/  FADD.FTZ R27, R175, R28 ;  /* 0x0000001caf1b7221 */ /* 0x008fe20000010000 */
[----:B----4-:R-:W-:-:S06]  /*b5e0*/  FADD.FTZ R25, R157, R26 ;  /* 0x0000001a9d197221 */ /* 0x010fcc0000010000 */
[----:B------:R-:W3:Y:S08]  /*b5f0*/  MUFU.EX2 R171, R171 ;  /* 0x000000ab00ab7308 */ /* 0x000ef00000000800 */
[----:B------:R-:W4:Y:S01]  /*b600*/  MUFU.EX2 R5, R68 ;  /* 0x0000004400057308 */ /* 0x000f220000000800 */
[----:B-1----:R-:W-:Y:S01]  /*b610*/  FADD.FTZ R27, R170, R27 ;  /* 0x0000001baa1b7221 */ /* 0x002fe20000010000 */
[----:B------:R-:W-:-:S06]  /*b620*/  FADD.FTZ R20, R4, R25 ;  /* 0x0000001904147221 */ /* 0x000fcc0000010000 */
[----:B------:R-:W1:Y:S08]  /*b630*/  MUFU.EX2 R177, R177 ;  /* 0x000000b100b17308 */ /* 0x000e700000000800 */
[----:B------:R-:W1:Y:S01]  /*b640*/  MUFU.EX2 R15, R69 ;  /* 0x00000045000f7308 */ /* 0x000e620000000800 */
[----:B--2---:R-:W-:Y:S01]  /*b650*/  FADD.FTZ R26, R176, R27 ;  /* 0x0000001bb01a7221 */ /* 0x004fe20000010000 */
[----:B------:R-:W-:-:S03]  /*b660*/  FADD.FTZ R20, R19, R20 ;  /* 0x0000001413147221 */ /* 0x000fc60000010000 */
[----:B---3--:R-:W-:Y:S01]  /*b670*/  FADD.FTZ R26, R171, R26 ;  /* 0x0000001aab1a7221 */ /* 0x008fe20000010000 */
[----:B----4-:R-:W-:-:S03]  /*b680*/  FADD.FTZ R20, R5, R20 ;  /* 0x0000001405147221 */ /* 0x010fc60000010000 */
[----:B-1----:R-:W-:Y:S01]  /*b690*/  FADD.FTZ R27, R177, R26 ;  /* 0x0000001ab11b7221 */ /* 0x002fe20000010000 */
[----:B------:R1:W-:Y:S01]  /*b6a0*/  STL [R1+0x434], R24 ;  /* 0x0004341801007387 */ /* 0x0003e20000100800 */
[----:B------:R-:W-:-:S05]  /*b6b0*/  FADD.FTZ R26, R15, R20 ;  /* 0x000000140f1a7221 */ /* 0x000fca0000010000 */
[----:B------:R2:W-:Y:S04]  /*b6c0*/  STL.64 [R1+0x440], R26 ;  /* 0x0004401a01007387 */ /* 0x0005e80000100a00 */
[----:B------:R-:W3:Y:S04]  /*b6d0*/  LD.E R25, desc[UR46][R22.64+0x41c] ;  /* 0x00041c2e16197980 */ /* 0x000ee8000c101900 */
[----:B------:R-:W4:Y:S04]  /*b6e0*/  LD.E R40, desc[UR46][R22.64+0x414] ;  /* 0x0004142e16287980 */ /* 0x000f28000c101900 */
[----:B------:R-:W4:Y:S04]  /*b6f0*/  LD.E R20, desc[UR46][R22.64+0x220] ;  /* 0x0002202e16147980 */ /* 0x000f28000c101900 */
[----:B------:R-:W4:Y:S04]  /*b700*/  LD.E R28, desc[UR46][R22.64+0x224] ;  /* 0x0002242e161c7980 */ /* 0x000f28000c101900 */
[----:B------:R-:W4:Y:S04]  /*b710*/  LD.E R30, desc[UR46][R22.64+0x230] ;  /* 0x0002302e161e7980 */ /* 0x000f28000c101900 */
[----:B------:R-:W4:Y:S04]  /*b720*/  LD.E R32, desc[UR46][R22.64+0x234] ;  /* 0x0002342e16207980 */ /* 0x000f28000c101900 */
[----:B------:R-:W4:Y:S04]  /*b730*/  LD.E R34, desc[UR46][R22.64+0x240] ;  /* 0x0002402e16227980 */ /* 0x000f28000c101900 */
[----:B------:R-:W4:Y:S04]  /*b740*/  LD.E R36, desc[UR46][R22.64+0x244] ;  /* 0x0002442e16247980 */ /* 0x000f28000c101900 */
[----:B------:R-:W4:Y:S04]  /*b750*/  LD.E R38, desc[UR46][R22.64+0x250] ;  /* 0x0002502e16267980 */ /* 0x000f28000c101900 */
[----:B-1----:R-:W4:Y:S04]  /*b760*/  LD.E R24, desc[UR46][R22.64+0x254] ;  /* 0x0002542e16187980 */ /* 0x002f28000c101900 */
        /* <DEDUP_REMOVED lines=54> */
[----:B--2---:R-:W2:Y:S04]  /*bad0*/  LD.E R26, desc[UR46][R22.64+0x410] ;  /* 0x0004102e161a7980 */ /* 0x004ea8000c101900 */
[----:B------:R-:W2:Y:S04]  /*bae0*/  LD.E R151, desc[UR46][R22.64+0x228] ;  /* 0x0002282e16977980 */ /* 0x000ea8000c101900 */
        /* <DEDUP_REMOVED lines=61> */
[----:B------:R-:W2:Y:S01]  /*bec0*/  LD.E R29, desc[UR46][R22.64+0x418] ;  /* 0x0004182e161d7980 */ /* 0x000ea2000c101900 */
[----:B---3--:R-:W-:Y:S01]  /*bed0*/  FMUL.FTZ R223, R44, R25 ;  /* 0x000000192cdf7220 */ /* 0x008fe20000410000 */
[C---:B----4-:R-:W-:Y:S01]  /*bee0*/  FMUL.FTZ R215, R21.reuse, R40 ;  /* 0x0000002815d77220 */ /* 0x050fe20000410000 */
[C---:B------:R-:W-:Y:S01]  /*bef0*/  FMUL.FTZ R25, R21.reuse, R20 ;  /* 0x0000001415197220 */ /* 0x040fe20000410000 */
[C---:B------:R-:W-:Y:S01]  /*bf00*/  FMUL.FTZ R191, R21.reuse, R28 ;  /* 0x0000001c15bf7220 */ /* 0x040fe20000410000 */
[C---:B------:R-:W-:Y:S01]  /*bf10*/  FMUL.FTZ R193, R21.reuse, R30 ;  /* 0x0000001e15c17220 */ /* 0x040fe20000410000 */
[----:B------:R1:W-:Y:S01]  /*bf20*/  ST.E desc[UR46][R22.64+0x41c], R223 ;  /* 0x00041cdf16007985 */ /* 0x0003e2000c10192e */
[C---:B------:R-:W-:Y:S01]  /*bf30*/  FMUL.FTZ R205, R21.reuse, R32 ;  /* 0x0000002015cd7220 */ /* 0x040fe20000410000 */
[C---:B------:R-:W-:Y:S01]  /*bf40*/  FMUL.FTZ R207, R21.reuse, R34 ;  /* 0x0000002215cf7220 */ /* 0x040fe20000410000 */
[C---:B------:R-:W-:Y:S01]  /*bf50*/  FMUL.FTZ R213, R21.reuse, R36 ;  /* 0x0000002415d57220 */ /* 0x040fe20000410000 */
[----:B------:R3:W-:Y:S01]  /*bf60*/  ST.E desc[UR46][R22.64+0x414], R215 ;  /* 0x000414d716007985 */ /* 0x0007e2000c10192e */
[C---:B------:R-:W-:Y:S01]  /*bf70*/  FMUL.FTZ R225, R21.reuse, R144 ;  /* 0x0000009015e17220 */ /* 0x040fe20000410000 */
[----:B------:R-:W-:-:S02]  /*bf80*/  FMUL.FTZ R227, R21, R146 ;  /* 0x0000009215e37220 */ /* 0x000fc40000410000 */
[----:B------:R4:W-:Y:S04]  /*bf90*/  ST.E desc[UR46][R22.64+0x220], R25 ;  /* 0x0002201916007985 */ /* 0x0009e8000c10192e */
[----:B------:R4:W-:Y:S01]  /*bfa0*/  ST.E desc[UR46][R22.64+0x224], R191 ;  /* 0x000224bf16007985 */ /* 0x0009e2000c10192e */
[C---:B-1----:R-:W-:Y:S01]  /*bfb0*/  FMUL.FTZ R223, R21.reuse, R142 ;  /* 0x0000008e15df7220 */ /* 0x042fe20000410000 */
[C---:B---3--:R-:W-:Y:S01]  /*bfc0*/  FMUL.FTZ R215, R21.reuse, R24 ;  /* 0x0000001815d77220 */ /* 0x048fe20000410000 */
[C---:B----4-:R-:W-:Y:S01]  /*bfd0*/  FMUL.FTZ R25, R21.reuse, R38 ;  /* 0x0000002615197220 */ /* 0x050fe20000410000 */
[C---:B------:R-:W-:Y:S01]  /*bfe0*/  FMUL.FTZ R191, R21.reuse, R148 ;  /* 0x0000009415bf7220 */ /* 0x040fe20000410000 */
[----:B------:R1:W-:Y:S04]  /*bff0*/  ST.E desc[UR46][R22.64+0x230], R193 ;  /* 0x000230c116007985 */ /* 0x0003e8000c10192e */
[----:B------:R3:W-:Y:S04]  /*c000*/  ST.E desc[UR46][R22.64+0x234], R205 ;  /* 0x000234cd16007985 */ /* 0x0007e8000c10192e */
[----:B------:R4:W-:Y:S04]  /*c010*/  ST.E desc[UR46][R22.64+0x240], R207 ;  /* 0x000240cf16007985 */ /* 0x0009e8000c10192e */
[----:B------:R4:W-:Y:S01]  /*c020*/  ST.E desc[UR46][R22.64+0x244], R213 ;  /* 0x000244d516007985 */ /* 0x0009e2000c10192e */
[----:B-1----:R-:W-:-:S03]  /*c030*/  FMUL.FTZ R193, R21, R150 ;  /* 0x0000009615c17220 */ /* 0x002fc60000410000 */
[----:B------:R1:W-:Y:S01]  /*c040*/  ST.E desc[UR46][R22.64+0x250], R25 ;  /* 0x0002501916007985 */ /* 0x0003e2000c10192e */
[----:B---3--:R-:W-:-:S03]  /*c050*/  FMUL.FTZ R205, R21, R140 ;  /* 0x0000008c15cd7220 */ /* 0x008fc60000410000 */
[----:B------:R3:W-:Y:S01]  /*c060*/  ST.E desc[UR46][R22.64+0x254], R215 ;  /* 0x000254d716007985 */ /* 0x0007e2000c10192e */
[----:B----4-:R-:W-:-:S03]  /*c070*/  FMUL.FTZ R207, R21, R138 ;  /* 0x0000008a15cf7220 */ /* 0x010fc60000410000 */
[----:B------:R4:W-:Y:S01]  /*c080*/  ST.E desc[UR46][R22.64+0x260], R223 ;  /* 0x000260df16007985 */ /* 0x0009e2000c10192e */
[----:B------:R-:W-:-:S03]  /*c090*/  FMUL.FTZ R213, R21, R136 ;  /* 0x0000008815d57220 */ /* 0x000fc60000410000 */
[----:B------:R4:W-:Y:S01]  /*c0a0*/  ST.E desc[UR46][R22.64+0x264], R225 ;  /* 0x000264e116007985 */ /* 0x0009e2000c10192e */
[----:B-1----:R-:W-:-:S03]  /*c0b0*/  FMUL.FTZ R25, R21, R134 ;  /* 0x0000008615197220 */ /* 0x002fc60000410000 */
[----:B------:R1:W-:Y:S01]  /*c0c0*/  ST.E desc[UR46][R22.64+0x270], R227 ;  /* 0x000270e316007985 */ /* 0x0003e2000c10192e */
[----:B---3--:R-:W-:-:S03]  /*c0d0*/  FMUL.FTZ R215, R21, R126 ;  /* 0x0000007e15d77220 */ /* 0x008fc60000410000 */
[----:B------:R3:W-:Y:S01]  /*c0e0*/  ST.E desc[UR46][R22.64+0x274], R191 ;  /* 0x000274bf16007985 */ /* 0x0007e2000c10192e */
[C---:B----4-:R-:W-:Y:S01]  /*c0f0*/  FMUL.FTZ R223, R21.reuse, R132 ;  /* 0x0000008415df7220 */ /* 0x050fe20000410000 */
[C---:B------:R-:W-:Y:S01]  /*c100*/  FMUL.FTZ R225, R21.reuse, R130 ;  /* 0x0000008215e17220 */ /* 0x040fe20000410000 */
[C---:B-1----:R-:W-:Y:S01]  /*c110*/  FMUL.FTZ R227, R21.reuse, R128 ;  /* 0x0000008015e37220 */ /* 0x042fe20000410000 */
[C---:B---3--:R-:W-:Y:S01]  /*c120*/  FMUL.FTZ R191, R21.reuse, R124 ;  /* 0x0000007c15bf7220 */ /* 0x048fe20000410000 */
        /* <DEDUP_REMOVED lines=59> */
[----:B---3--:R-:W-:Y:S01]  /*c4e0*/  FMUL.FTZ R191, R21, R64 ;  /* 0x0000004015bf7220 */ /* 0x008fe20000410000 */
[----:B------:R1:W-:Y:S01]  /*c4f0*/  ST.E desc[UR46][R22.64+0x370], R193 ;  /* 0x000370c116007985 */ /* 0x0003e2000c10192e */
[C---:B--2---:R-:W-:Y:S01]  /*c500*/  FMUL.FTZ R151, R44.reuse, R151 ;  /* 0x000000972c977220 */ /* 0x044fe20000410000 */
[C---:B------:R-:W-:Y:S02]  /*c510*/  FMUL.FTZ R149, R44.reuse, R149 ;  /* 0x000000952c957220 */ /* 0x040fe40000410000 */
[----:B------:R2:W-:Y:S01]  /*c520*/  ST.E desc[UR46][R22.64+0x374], R205 ;  /* 0x000374cd16007985 */ /* 0x0005e2000c10192e */
[C---:B------:R-:W-:Y:S01]  /*c530*/  FMUL.FTZ R147, R44.reuse, R147 ;  /* 0x000000932c937220 */ /* 0x040fe20000410000 */
[----:B------:R-:W-:-:S02]  /*c540*/  FMUL.FTZ R145, R44, R145 ;  /* 0x000000912c917220 */ /* 0x000fc40000410000 */
[----:B------:R3:W-:Y:S01]  /*c550*/  ST.E desc[UR46][R22.64+0x380], R207 ;  /* 0x000380cf16007985 */ /* 0x0007e2000c10192e */
[C---:B------:R-:W-:Y:S01]  /*c560*/  FMUL.FTZ R137, R44.reuse, R137 ;  /* 0x000000892c897220 */ /* 0x040fe20000410000 */
[C---:B------:R-:W-:Y:S02]  /*c570*/  FMUL.FTZ R143, R44.reuse, R143 ;  /* 0x0000008f2c8f7220 */ /* 0x040fe40000410000 */
[----:B------:R4:W-:Y:S01]  /*c580*/  ST.E desc[UR46][R22.64+0x384], R213 ;  /* 0x000384d516007985 */ /* 0x0009e2000c10192e */
[C---:B-1----:R-:W-:Y:S01]  /*c590*/  FMUL.FTZ R193, R21.reuse, R56 ;  /* 0x0000003815c17220 */ /* 0x042fe20000410000 */
[C---:B------:R-:W-:Y:S02]  /*c5a0*/  FMUL.FTZ R141, R44.reuse, R141 ;  /* 0x0000008d2c8d7220 */ /* 0x040fe40000410000 */
[----:B------:R1:W-:Y:S01]  /*c5b0*/  ST.E desc[UR46][R22.64+0x390], R25 ;  /* 0x0003901916007985 */ /* 0x0003e2000c10192e */
[----:B--2---:R-:W-:Y:S01]  /*c5c0*/  FMUL.FTZ R205, R21, R62 ;  /* 0x0000003e15cd7220 */ /* 0x004fe20000410000 */
[----:B------:R-:W-:-:S02]  /*c5d0*/  FMUL.FTZ R139, R44, R139 ;  /* 0x0000008b2c8b7220 */ /* 0x000fc40000410000 */
[----:B------:R2:W-:Y:S01]  /*c5e0*/  ST.E desc[UR46][R22.64+0x394], R215 ;  /* 0x000394d716007985 */ /* 0x0005e2000c10192e */
[C---:B---3--:R-:W-:Y:S01]  /*c5f0*/  FMUL.FTZ R207, R21.reuse, R60 ;  /* 0x0000003c15cf7220 */ /* 0x048fe20000410000 */
[C---:B------:R-:W-:Y:S02]  /*c600*/  FMUL.FTZ R135, R44.reuse, R135 ;  /* 0x000000872c877220 */ /* 0x040fe40000410000 */
[----:B------:R3:W-:Y:S01]  /*c610*/  ST.E desc[UR46][R22.64+0x3a0], R223 ;  /* 0x0003a0df16007985 */ /* 0x0007e2000c10192e */
[C---:B----4-:R-:W-:Y:S01]  /*c620*/  FMUL.FTZ R213, R21.reuse, R58 ;  /* 0x0000003a15d57220 */ /* 0x050fe20000410000 */
[C---:B------:R-:W-:Y:S02]  /*c630*/  FMUL.FTZ R127, R44.reuse, R127 ;  /* 0x0000007f2c7f7220 */ /* 0x040fe40000410000 */
[----:B------:R4:W-:Y:S01]  /*c640*/  ST.E desc[UR46][R22.64+0x3a4], R225 ;  /* 0x0003a4e116007985 */ /* 0x0009e2000c10192e */
[----:B-1----:R-:W-:Y:S01]  /*c650*/  FMUL.FTZ R25, R21, R54 ;  /* 0x0000003615197220 */ /* 0x002fe20000410000 */
[----:B------:R-:W-:-:S02]  /*c660*/  FMUL.FTZ R133, R44, R133 ;  /* 0x000000852c857220 */ /* 0x000fc40000410000 */
[----:B------:R1:W-:Y:S01]  /*c670*/  ST.E desc[UR46][R22.64+0x3b0], R227 ;  /* 0x0003b0e316007985 */ /* 0x0003e2000c10192e */
[C---:B--2---:R-:W-:Y:S01]  /*c680*/  FMUL.FTZ R215, R21.reuse, R46 ;  /* 0x0000002e15d77220 */ /* 0x044fe20000410000 */
[C---:B------:R-:W-:Y:S02]  /*c690*/  FMUL.FTZ R131, R44.reuse, R131 ;  /* 0x000000832c837220 */ /* 0x040fe40000410000 */
[----:B------:R2:W-:Y:S01]  /*c6a0*/  ST.E desc[UR46][R22.64+0x3b4], R191 ;  /* 0x0003b4bf16007985 */ /* 0x0005e2000c10192e */
[C---:B---3--:R-:W-:Y:S01]  /*c6b0*/  FMUL.FTZ R223, R21.reuse, R52 ;  /* 0x0000003415df7220 */ /* 0x048fe20000410000 */
[C---:B------:R-:W-:Y:S01]  /*c6c0*/  FMUL.FTZ R129, R44.reuse, R129 ;  /* 0x000000812c817220 */ /* 0x040fe20000410000 */
[C---:B------:R-:W-:Y:S01]  /*c6d0*/  FMUL.FTZ R125, R44.reuse, R125 ;  /* 0x0000007d2c7d7220 */ /* 0x040fe20000410000 */
[C---:B----4-:R-:W-:Y:S01]  /*c6e0*/  FMUL.FTZ R225, R21.reuse, R50 ;  /* 0x0000003215e17220 */ /* 0x050fe20000410000 */
[C---:B------:R-:W-:Y:S01]  /*c6f0*/  FMUL.FTZ R117, R44.reuse, R117 ;  /* 0x000000752c757220 */ /* 0x040fe20000410000 */
[C---:B------:R-:W-:Y:S01]  /*c700*/  FMUL.FTZ R123, R44.reuse, R123 ;  /* 0x0000007b2c7b7220 */ /* 0x040fe20000410000 */
[C---:B------:R-:W-:Y:S01]  /*c710*/  FMUL.FTZ R121, R44.reuse, R121 ;  /* 0x000000792c797220 */ /* 0x040fe20000410000 */
[C---:B-1----:R-:W-:Y:S01]  /*c720*/  FMUL.FTZ R227, R21.reuse, R48 ;  /* 0x0000003015e37220 */ /* 0x042fe20000410000 */
[C---:B------:R-:W-:Y:S01]  /*c730*/  FMUL.FTZ R119, R44.reuse, R119 ;  /* 0x000000772c777220 */ /* 0x040fe20000410000 */
[C---:B------:R-:W-:Y:S01]  /*c740*/  FMUL.FTZ R115, R44.reuse, R115 ;  /* 0x000000732c737220 */ /* 0x040fe20000410000 */
[C---:B------:R-:W-:Y:S01]  /*c750*/  FMUL.FTZ R107, R44.reuse, R107 ;  /* 0x0000006b2c6b7220 */ /* 0x040fe20000410000 */
[C---:B--2---:R-:W-:Y:S01]  /*c760*/  FMUL.FTZ R191, R21.reuse, R42 ;  /* 0x0000002a15bf7220 */ /* 0x044fe20000410000 */
[----:B------:R-:W-:Y:S01]  /*c770*/  FMUL.FTZ R21, R21, R26 ;  /* 0x0000001a15157220 */ /* 0x000fe20000410000 */
[C---:B------:R-:W-:Y:S01]  /*c780*/  FMUL.FTZ R113, R44.reuse, R113 ;  /* 0x000000712c717220 */ /* 0x040fe20000410000 */
        /* <DEDUP_REMOVED lines=41> */
[----:B------:R-:W-:Y:S01]  /*ca20*/  FMUL.FTZ R29, R44, R29 ;  /* 0x0000001d2c1d7220 */ /* 0x000fe20000410000 */
[----:B------:R-:W-:Y:S04]  /*ca30*/  ST.E desc[UR46][R22.64+0x3c0], R193 ;  /* 0x0003c0c116007985 */ /* 0x000fe8000c10192e */
        /* <DEDUP_REMOVED lines=9> */
[----:B------:R1:W-:Y:S04]  /*cad0*/  ST.E desc[UR46][R22.64+0x410], R21 ;  /* 0x0004101516007985 */ /* 0x0003e8000c10192e */
        /* <DEDUP_REMOVED lines=57> */
[----:B------:R3:W-:Y:S04]  /*ce70*/  ST.E desc[UR46][R22.64+0x3ec], R39 ;  /* 0x0003ec2716007985 */ /* 0x0007e8000c10192e */
[----:B------:R4:W-:Y:S04]  /*ce80*/  ST.E desc[UR46][R22.64+0x3f8], R35 ;  /* 0x0003f82316007985 */ /* 0x0009e8000c10192e */
[----:B------:R4:W-:Y:S04]  /*ce90*/  ST.E desc[UR46][R22.64+0x3fc], R27 ;  /* 0x0003fc1b16007985 */ /* 0x0009e8000c10192e */
[----:B------:R4:W-:Y:S04]  /*cea0*/  ST.E desc[UR46][R22.64+0x408], R33 ;  /* 0x0004082116007985 */ /* 0x0009e8000c10192e */
[----:B------:R4:W-:Y:S04]  /*ceb0*/  ST.E desc[UR46][R22.64+0x40c], R31 ;  /* 0x00040c1f16007985 */ /* 0x0009e8000c10192e */
[----:B------:R4:W-:Y:S01]  /*cec0*/  ST.E desc[UR46][R22.64+0x418], R29 ;  /* 0x0004181d16007985 */ /* 0x0009e2000c10192e */
[----:B------:R2:W-:Y:S06]  /*ced0*/  BAR.SYNC.DEFER_BLOCKING R208, 0x100 ;  /* 0x000400d00000751d */ /* 0x0005ec0000010000 */
[----:B-1----:R-:W4:Y:S04]  /*cee0*/  LD.E R21, desc[UR46][R22.64+0x220] ;  /* 0x0002202e16157980 */ /* 0x002f28000c101900 */
[----:B------:R-:W4:Y:S04]  /*cef0*/  LD.E R25, desc[UR46][R22.64+0x224] ;  /* 0x0002242e16197980 */ /* 0x000f28000c101900 */
[----:B--2---:R-:W2:Y:S04]  /*cf00*/  LD.E R37, desc[UR46][R22.64+0x228] ;  /* 0x0002282e16257980 */ /* 0x004ea8000c101900 */
[----:B---3--:R-:W3:Y:S04]  /*cf10*/  LD.E R39, desc[UR46][R22.64+0x22c] ;  /* 0x00022c2e16277980 */ /* 0x008ee8000c101900 */
[----:B------:R-:W3:Y:S04]  /*cf20*/  LD.E R41, desc[UR46][R22.64+0x230] ;  /* 0x0002302e16297980 */ /* 0x000ee8000c101900 */
[----:B----4-:R-:W4:Y:S04]  /*cf30*/  LD.E R35, desc[UR46][R22.64+0x234] ;  /* 0x0002342e16237980 */ /* 0x010f28000c101900 */
        /* <DEDUP_REMOVED lines=122> */
[----:B------:R-:W-:Y:S04]  /*d6e0*/  ST.E desc[UR46][R22.64+0x220], R21 ;  /* 0x0002201516007985 */ /* 0x000fe8000c10192e */
[----:B------:R-:W-:Y:S04]  /*d6f0*/  ST.E desc[UR46][R22.64+0x224], R25 ;  /* 0x0002241916007985 */ /* 0x000fe8000c10192e */
[----:B--2---:R-:W-:Y:S04]  /*d700*/  ST.E desc[UR46][R22.64+0x228], R37 ;  /* 0x0002282516007985 */ /* 0x004fe8000c10192e */
[----:B---3--:R-:W-:Y:S04]  /*d710*/  ST.E desc[UR46][R22.64+0x22c], R39 ;  /* 0x00022c2716007985 */ /* 0x008fe8000c10192e */
[----:B------:R-:W-:Y:S04]  /*d720*/  ST.E desc[UR46][R22.64+0x230], R41 ;  /* 0x0002302916007985 */ /* 0x000fe8000c10192e */
[----:B----4-:R-:W-:Y:S04]  /*d730*/  ST.E desc[UR46][R22.64+0x234], R35 ;  /* 0x0002342316007985 */ /* 0x010fe8000c10192e */
        /* <DEDUP_REMOVED lines=122> */
[----:B-1----:R-:W4:Y:S04]  /*dee0*/  LD.E R191, desc[UR46][R22.64+0x210] ;  /* 0x0002102e16bf7980 */ /* 0x002f28000c101900 */
[----:B--2---:R-:W2:Y:S04]  /*def0*/  LD.E.64 R20, desc[UR46][R22.64+0xa8] ;  /* 0x0000a82e16147980 */ /* 0x004ea8000c101b00 */
[----:B------:R-:W2:Y:S04]  /*df00*/  LDL R192, [R1+0x88] ;  /* 0x0000880001c07983 */ /* 0x000ea80000100800 */
[----:B---3--:R-:W3:Y:S04]  /*df10*/  LD.E R24, desc[UR46][R22.64+0x220] ;  /* 0x0002202e16187980 */ /* 0x008ee8000c101900 */
[----:B------:R-:W3:Y:S04]  /*df20*/  LD.E R25, desc[UR46][R22.64+0x224] ;  /* 0x0002242e16197980 */ /* 0x000ee8000c101900 */
[----:B----4-:R-:W3:Y:S04]  /*df30*/  LD.E R26, desc[UR46][R22.64+0x228] ;  /* 0x0002282e161a7980 */ /* 0x010ee8000c101900 */
[----:B------:R-:W3:Y:S04]  /*df40*/  LD.E R27, desc[UR46][R22.64+0x22c] ;  /* 0x00022c2e161b7980 */ /* 0x000ee8000c101900 */
        /* <DEDUP_REMOVED lines=123> */
[----:B------:R-:W3:Y:S01]  /*e700*/  LD.E R151, desc[UR46][R22.64+0x41c] ;  /* 0x00041c2e16977980 */ /* 0x000ee2000c101900 */
[----:B--2---:R-:W-:Y:S01]  /*e710*/  IMAD R20, R191, 0xc00, R20 ;  /* 0x00000c00bf147824 */ /* 0x004fe200078e0214 */
[----:B------:R-:W-:-:S02]  /*e720*/  ISETP.NE.U32.AND P1, PT, R192, RZ, PT ;  /* 0x000000ffc000720c */ /* 0x000fc40003f25070 */
[----:B------:R-:W-:Y:S02]  /*e730*/  R2UR UR7, R21 ;  /* 0x00000000150772ca */ /* 0x000fe400000e0000 */
[----:B------:R-:W-:Y:S02]  /*e740*/  R2UR UR6, R20 ;  /* 0x00000000140672ca */ /* 0x000fe400000e0000 */
[----:B------:R-:W-:Y:S02]  /*e750*/  F2FP.BF16.F32.PACK_AB R154, R155, R154 ;  /* 0x0000009a9b9a723e */ /* 0x000fe400000010ff */
[----:B------:R-:W-:Y:S02]  /*e760*/  F2FP.BF16.F32.PACK_AB R152, R3, R152 ;  /* 0x000000980398723e */ /* 0x000fe400000010ff */
[----:B------:R-:W-:Y:S02]  /*e770*/  F2FP.BF16.F32.PACK_AB R153, R187, R153 ;  /* 0x00000099bb99723e */ /* 0x000fe400000010ff */
[----:B------:R-:W-:Y:S01]  /*e780*/  F2FP.BF16.F32.PACK_AB R155, R190, R186 ;  /* 0x000000babe9b723e */ /* 0x000fe200000010ff */
[----:B------:R-:W-:-:S03]  /*e790*/  VOTEU.ANY UP0, P1 ;  /* 0x00000000003f7886 */ /* 0x000fc60000800100 */
[----:B---3--:R-:W-:-:S06]  /*e7a0*/  WARPGROUP.ARRIVE ;  /* 0x00000000000079c5 */ /* 0x008fcc0000000000 */
[----:B------:R-:W-:Y:S03]  /*e7b0*/  HGMMA.64x256x16.F32.BF16 R24, R152, gdesc[UR4].tnspB, R24, UP0, gsb0 ;  /* 0x43e0000498187df0 */ /* 0x000fe6000b801818 */
[----:B------:R-:W-:Y:S02]  /*e7c0*/  WARPGROUP.DEPBAR.LE gsb0, 0x0 ;  /* 0x00008000000079c5 */ /* 0x000fe40000010000 */
[----:B------:R-:W-:Y:S02]  /*e7d0*/  VIADD R154, R20, 0x80 ;  /* 0x00000080149a7836 */ /* 0x000fe40000000000 */
[----:B------:R-:W-:-:S03]  /*e7e0*/  IMAD.MOV.U32 R155, RZ, RZ, R21 ;  /* 0x000000ffff9b7224 */ /* 0x000fc600078e0015 */
[----:B------:R-:W-:Y:S02]  /*e7f0*/  R2UR UR6, R154 ;  /* 0x000000009a0672ca */ /* 0x000fe400000e0000 */
[----:B------:R-:W-:Y:S02]  /*e800*/  R2UR UR7, R155 ;  /* 0x000000009b0772ca */ /* 0x000fe400000e0000 */
[----:B------:R-:W-:Y:S02]  /*e810*/  F2FP.BF16.F32.PACK_AB R152, R163, R13 ;  /* 0x0000000da398723e */ /* 0x000fe400000010ff */
[----:B------:R-:W-:Y:S02]  /*e820*/  F2FP.BF16.F32.PACK_AB R153, R184, R182 ;  /* 0x000000b6b899723e */ /* 0x000fe400000010ff */
[----:B------:R-:W-:Y:S02]  /*e830*/  F2FP.BF16.F32.PACK_AB R154, R162, R14 ;  /* 0x0000000ea29a723e */ /* 0x000fe400000010ff */
[----:B------:R-:W-:Y:S01]  /*e840*/  F2FP.BF16.F32.PACK_AB R155, R185, R183 ;  /* 0x000000b7b99b723e */ /* 0x000fe200000010ff */
        /* <DEDUP_REMOVED lines=127> */
[----:B------:R1:W-:Y:S02]  /*f040*/  ST.E desc[UR46][R22.64+0x41c], R151 ;  /* 0x00041c9716007985 */ /* 0x0003e4000c10192e */
[----:B-1----:R-:W-:-:S06]  /*f050*/  WARPGROUP.ARRIVE ;  /* 0x00000000000079c5 */ /* 0x002fcc0000000000 */
[----:B------:R-:W-:Y:S01]  /*f060*/  HGMMA.64x256x16.F32.BF16 R24, R152, gdesc[UR4].tnspB, R24, gsb0 ;  /* 0x43e0000498187df0 */ /* 0x000fe20008001818 */
[----:B------:R-:W-:Y:S01]  /*f070*/  STL [R1+0x88], R0 ;  /* 0x0000880001007387 */ /* 0x000fe20000100800 */
[--C-:B------:R-:W-:Y:S01]  /*f080*/  IMAD.MOV.U32 R13, RZ, RZ, R21.reuse ;  /* 0x000000ffff0d7224 */ /* 0x100fe200078e0015 */
        /* <DEDUP_REMOVED lines=139> */
[----:B------:R-:W-:Y:S01]  /*f940*/  VIADD R12, R20, 0x180 ;  /* 0x00000180140c7836 */ /* 0x000fe20000000000 */
[----:B------:R-:W-:-:S04]  /*f950*/  R2UR UR7, R13 ;  /* 0x000000000d0772ca */ /* 0x000fc800000e0000 */
[----:B------:R-:W-:Y:S01]  /*f960*/  R2UR UR6, R12 ;  /* 0x000000000c0672ca */ /* 0x000fe200000e0000 */
[----:B------:R-:W-:Y:S01]  /*f970*/  STL [R1+0x88], R0 ;  /* 0x0000880001007387 */ /* 0x000fe20000100800 */
[----:B------:R-:W-:Y:S02]  /*f980*/  WARPGROUP.DEPBAR.LE gsb0, 0x0 ;  /* 0x00008000000079c5 */ /* 0x000fe40000010000 */
        /* <DEDUP_REMOVED lines=134> */
[----:B------:R-:W-:Y:S02]  /*101f0*/  VIADD R8, R20, 0x200 ;  /* 0x0000020014087836 */ /* 0x000fe40000000000 */
[----:B------:R-:W-:-:S03]  /*10200*/  IMAD.MOV.U32 R9, RZ, RZ, R21 ;  /* 0x000000ffff097224 */ /* 0x000fc600078e0015 */
[----:B------:R-:W-:Y:S02]  /*10210*/  R2UR UR6, R8 ;  /* 0x00000000080672ca */ /* 0x000fe400000e0000 */
[----:B------:R-:W-:Y:S01]  /*10220*/  R2UR UR7, R9 ;  /* 0x00000000090772ca */ /* 0x000fe200000e0000 */
[----:B------:R-:W-:Y:S01]  /*10230*/  STL [R1+0x88], R0 ;  /* 0x0000880001007387 */ /* 0x000fe20000100800 */
[----:B------:R-:W-:Y:S01]  /*10240*/  VIADD R20, R20, 0x280 ;  /* 0x0000028014147836 */ /* 0x000fe20000000000 */
[----:B------:R-:W-:Y:S02]  /*10250*/  WARPGROUP.DEPBAR.LE gsb0, 0x0 ;  /* 0x00008000000079c5 */ /* 0x000fe40000010000 */
[----:B------:R-:W-:Y:S02]  /*10260*/  F2FP.BF16.F32.PACK_AB R152, R156, R6 ;  /* 0x000000069c98723e */ /* 0x000fe400000010ff */
[----:B------:R-:W-:Y:S02]  /*10270*/  F2FP.BF16.F32.PACK_AB R153, R174, R168 ;  /* 0x000000a8ae99723e */ /* 0x000fe400000010ff */
[----:B------:R-:W-:-:S02]  /*10280*/  F2FP.BF16.F32.PACK_AB R154, R157, R7 ;  /* 0x000000079d9a723e */ /* 0x000fc400000010ff */
        /* <DEDUP_REMOVED lines=131> */
[----:B------:R-:W-:Y:S02]  /*10ac0*/  R2UR UR6, R20 ;  /* 0x00000000140672ca */ /* 0x000fe400000e0000 */
[----:B------:R-:W-:Y:S01]  /*10ad0*/  R2UR UR7, R21 ;  /* 0x00000000150772ca */ /* 0x000fe200000e0000 */
[----:B------:R-:W-:Y:S01]  /*10ae0*/  STL [R1+0x88], R0 ;  /* 0x0000880001007387 */ /* 0x000fe20000100800 */
        /* <DEDUP_REMOVED lines=135> */
[----:B------:R-:W-:Y:S02]  /*11360*/  STL [R1+0x88], R0 ;  /* 0x0000880001007387 */ /* 0x000fe40000100800 */
[----:B------:R-:W-:Y:S02]  /*11370*/  WARPGROUP.DEPBAR.LE gsb0, 0x0 ;  /* 0x00008000000079c5 */ /* 0x000fe40000010000 */
[----:B------:R-:W-:Y:S04]  /*11380*/  ST.E desc[UR46][R22.64+0x220], R24 ;  /* 0x0002201816007985 */ /* 0x000fe8000c10192e */
[----:B------:R1:W-:Y:S04]  /*11390*/  ST.E desc[UR46][R22.64+0x224], R25 ;  /* 0x0002241916007985 */ /* 0x0003e8000c10192e */
        /* <DEDUP_REMOVED lines=126> */
[----:B------:R4:W-:Y:S04]  /*11b80*/  STL [R1+0x88], R0 ;  /* 0x0000880001007387 */ /* 0x0009e80000100800 */
        /* <DEDUP_REMOVED lines=10> */
[----:B--2---:R-:W2:Y:S04]  /*11c30*/  LD.E R27, desc[UR46][R22.64+0x248] ;  /* 0x0002482e161b7980 */ /* 0x004ea8000c101900 */
[----:B---3--:R-:W3:Y:S04]  /*11c40*/  LD.E R29, desc[UR46][R22.64+0x24c] ;  /* 0x00024c2e161d7980 */ /* 0x008ee8000c101900 */
        /* <DEDUP_REMOVED lines=126> */
[----:B--2---:R1:W-:Y:S04]  /*12430*/  ST.E desc[UR46][R22.64+0x248], R27 ;  /* 0x0002481b16007985 */ /* 0x0043e8000c10192e */
[----:B---3--:R1:W-:Y:S04]  /*12440*/  ST.E desc[UR46][R22.64+0x24c], R29 ;  /* 0x00024c1d16007985 */ /* 0x0083e8000c10192e */
[----:B----4-:R1:W-:Y:S04]  /*12450*/  ST.E desc[UR46][R22.64+0x250], R31 ;  /* 0x0002501f16007985 */ /* 0x0103e8000c10192e */
        /* <DEDUP_REMOVED lines=114> */
[----:B------:R1:W-:Y:S01]  /*12b80*/  ST.E desc[UR46][R22.64+0x41c], R64 ;  /* 0x00041c4016007985 */ /* 0x0003e2000c10192e */
[----:B------:R-:W-:Y:S04]  /*12b90*/  BSSY B0, `(.L_x_8774) ;  /* 0x0000008000007945 */ /* 0x000fe80003800000 */
[----:B------:R-:W-:Y:S05]  /*12ba0*/  @P2 BRA `(.L_x_8775) ;  /* 0x0000000000182947 */ /* 0x000fea0003800000 */
[----:B-1----:R-:W2:Y:S04]  /*12bb0*/  LDL.64 R4, [R1+0x68] ;  /* 0x0000680001047983 */ /* 0x002ea80000100a00 */
[----:B------:R-:W3:Y:S01]  /*12bc0*/  LD.E R0, desc[UR46][R22.64+0x210] ;  /* 0x0002102e16007980 */ /* 0x000ee2000c101900 */
[----:B--2---:R-:W-:-:S05]  /*12bd0*/  MOV R3, R4 ;  /* 0x0000000400037202 */ /* 0x004fca0000000f00 */
[----:B---3--:R-:W-:-:S05]  /*12be0*/  IMAD R0, R0, 0x8, R3 ;  /* 0x0000000800007824 */ /* 0x008fca00078e0203 */
[----:B------:R-:W-:-:S04]  /*12bf0*/  PRMT R0, RZ, 0x654, R0 ;  /* 0x00000654ff007816 */ /* 0x000fc80000000000 */
[----:B------:R2:W-:Y:S03]  /*12c00*/  SYNCS.ARRIVE.TRANS64.RED.A1T0 RZ, [R0+URZ], RZ ;  /* 0x000000ff00ff79a7 */ /* 0x0005e6000810043f */
.L_x_8775:
[----:B------:R-:W-:Y:S05]  /*12c10*/  BSYNC B0 ;  /* 0x0000000000007941 */ /* 0x000fea0003800000 */
.L_x_8774:
[----:B------:R-:W-:Y:S05]  /*12c20*/  @P0 BRA `(.L_x_8776) ;  /* 0xffffff6800180947 */ /* 0x000fea000383ffff */
.L_x_8759:
[----:B------:R-:W-:-:S13]  /*12c30*/  ISETP.GE.AND P0, PT, R10, UR41, PT ;  /* 0x000000290a007c0c */ /* 0x000fda000bf06270 */
[----:B------:R-:W-:Y:S05]  /*12c40*/  @!P0 BRA `(.L_x_8777) ;  /* 0x000000a800d48947 */ /* 0x000fea0003800000 */
[----:B-1----:R1:W5:Y:S02]  /*12c50*/  LDL.64 R2, [R1+0x170] ;  /* 0x0001700001027983 */ /* 0x0023640000100a00 */
.L_x_8808:
[----:B-----5:R-:W3:Y:S04]  /*12c60*/  LD.E R5, desc[UR46][R2.64] ;  /* 0x0000002e02057980 */ /* 0x020ee8000c101900 */
[----:B-12---:R-:W2:Y:S01]  /*12c70*/  LD.E R0, desc[UR46][R2.64+0x8] ;  /* 0x0000082e02007980 */ /* 0x006ea2000c101900 */
[----:B---3--:R-:W-:-:S05]  /*12c80*/  VIADD R5, R5, 0x1 ;  /* 0x0000000105057836 */ /* 0x008fca0000000000 */
[----:B------:R-:W-:-:S13]  /*12c90*/  ISETP.NE.AND P0, PT, R5, 0x2, PT ;  /* 0x000000020500780c */ /* 0x000fda0003f05270 */
[----:B------:R3:W5:Y:S04]  /*12ca0*/  @P0 LD.E R9, desc[UR46][R2.64+0x4] ;  /* 0x0000042e02090980 */ /* 0x000768000c101900 */
[----:B------:R-:W4:Y:S01]  /*12cb0*/  @!P0 LD.E R4, desc[UR46][R2.64+0x4] ;  /* 0x0000042e02048980 */ /* 0x000f22000c101900 */
[----:B--2---:R-:W-:-:S03]  /*12cc0*/  VIADD R7, R0, 0x1 ;  /* 0x0000000100077836 */ /* 0x004fc60000000000 */
[----:B------:R2:W-:Y:S04]  /*12cd0*/  ST.E desc[UR46][R2.64], R5 ;  /* 0x0000000502007985 */ /* 0x0005e8000c10192e */
[----:B------:R3:W-:Y:S04]  /*12ce0*/  ST.E desc[UR46][R2.64+0x8], R7 ;  /* 0x0000080702007985 */ /* 0x0007e8000c10192e */
[----:B------:R3:W-:Y:S01]  /*12cf0*/  @!P0 ST.E desc[UR46][R2.64], RZ ;  /* 0x000000ff02008985 */ /* 0x0007e2000c10192e */
[----:B----4-:R-:W-:-:S05]  /*12d00*/  @!P0 LOP3.LUT R9, R4, 0x1, RZ, 0x3c, !PT ;  /* 0x0000000104098812 */ /* 0x010fca00078e3cff */
[----:B------:R3:W-:Y:S04]  /*12d10*/  @!P0 ST.E desc[UR46][R2.64+0x4], R9 ;  /* 0x0000040902008985 */ /* 0x0007e8000c10192e */
[----:B------:R-:W4:Y:S04]  /*12d20*/  LDL.64 R72, [R1+0x188] ;  /* 0x0001880001487983 */ /* 0x000f280000100a00 */
[----:B----4-:R-:W4:Y:S01]  /*12d30*/  LD.E R0, desc[UR46][R72.64+0x1c] ;  /* 0x00001c2e48007980 */ /* 0x010f22000c101900 */
[----:B------:R-:W-:Y:S05]  /*12d40*/  YIELD ;  /* 0x0000000000007946 */ /* 0x000fea0003800000 */
[----:B------:R-:W-:Y:S01]  /*12d50*/  BSSY B0, `(.L_x_8778) ;  /* 0x0000006000007945 */ /* 0x000fe20003800000 */
[----:B--2---:R-:W-:Y:S01]  /*12d60*/  @!P0 IMAD.MOV.U32 R5, RZ, RZ, RZ ;  /* 0x000000ffff058224 */ /* 0x004fe200078e00ff */
[----:B----4-:R-:W-:-:S04]  /*12d70*/  LOP3.LUT R0, R0, 0x1, RZ, 0xfc, !PT ;  /* 0x0000000100007812 */ /* 0x010fc800078efcff */
[----:B------:R-:W-:-:S13]  /*12d80*/  ISETP.NE.AND P1, PT, R0, 0x3, PT ;  /* 0x000000030000780c */ /* 0x000fda0003f25270 */
[----:B---3--:R-:W-:Y:S05]  /*12d90*/  @!P1 BRA `(.L_x_8779) ;  /* 0x0000000000049947 */ /* 0x008fea0003800000 */
[----:B------:R-:W-:Y:S01]  /*12da0*/  BPT.TRAP 0x1 ;  /* 0x000000040000795c */ /* 0x000fe20000300000 */
.L_x_8779:
[----:B------:R-:W-:Y:S05]  /*12db0*/  BSYNC B0 ;  /* 0x0000000000007941 */ /* 0x000fea0003800000 */
.L_x_8778:
[----:B------:R-:W2:Y:S01]  /*12dc0*/  LD.E.64 R6, desc[UR46][R72.64+0x8] ;  /* 0x0000082e48067980 */ /* 0x000ea2000c101b00 */
[----:B-----5:R-:W-:Y:S02]  /*12dd0*/  SHF.L.U32 R8, R9, 0x1f, RZ ;  /* 0x0000001f09087819 */ /* 0x020fe400000006ff */
[----:B--2---:R-:W-:-:S05]  /*12de0*/  MOV R6, R6 ;  /* 0x0000000600067202 */ /* 0x004fca0000000f00 */
[----:B------:R-:W-:-:S04]  /*12df0*/  IMAD R5, R5, 0x8, R6 ;  /* 0x0000000805057824 */ /* 0x000fc800078e0206 */
[----:B------:R2:W3:Y:S01]  /*12e00*/  SYNCS.PHASECHK.TRANS64.TRYWAIT P0, [R5+URZ], R8 ;  /* 0x00000008050075a7 */ /* 0x0004e2000800017f */
[----:B------:R-:W4:Y:S04]  /*12e10*/  LD.E R4, desc[UR46][R72.64+0x1c] ;  /* 0x00001c2e48047980 */ /* 0x000f28000c101900 */
[----:B------:R2:W5:Y:S04]  /*12e20*/  LD.E R0, desc[UR46][R2.64] ;  /* 0x0000002e02007980 */ /* 0x000568000c101900 */
[----:B------:R2:W5:Y:S01]  /*12e30*/  LD.E R6, desc[UR46][R2.64+0x4] ;  /* 0x0000042e02067980 */ /* 0x000562000c101900 */
[----:B------:R-:W-:Y:S01]  /*12e40*/  BSSY B0, `(.L_x_8780) ;  /* 0x0000005000007945 */ /* 0x000fe20003800000 */
[----:B----4-:R-:W-:-:S04]  /*12e50*/  LOP3.LUT R4, R4, 0x1, RZ, 0xfc, !PT ;  /* 0x0000000104047812 */ /* 0x010fc800078efcff */
[----:B------:R-:W-:-:S13]  /*12e60*/  ISETP.NE.AND P1, PT, R4, 0x3, PT ;  /* 0x000000030400780c */ /* 0x000fda0003f25270 */
[----:B--23--:R-:W-:Y:S05]  /*12e70*/  @!P1 BRA `(.L_x_8781) ;  /* 0x0000000000049947 */ /* 0x00cfea0003800000 */
[----:B------:R-:W-:Y:S01]  /*12e80*/  BPT.TRAP 0x1 ;  /* 0x000000040000795c */ /* 0x000fe20000300000 */
.L_x_8781:
[----:B------:R-:W-:Y:S05]  /*12e90*/  BSYNC B0 ;  /* 0x0000000000007941 */ /* 0x000fea0003800000 */
.L_x_8780:
[----:B------:R-:W-:Y:S04]  /*12ea0*/  BSSY B0, `(.L_x_8782) ;  /* 0x0000008000007945 */ /* 0x000fe80003800000 */
[----:B------:R-:W-:Y:S05]  /*12eb0*/  @P0 BRA `(.L_x_8783) ;  /* 0x0000000000180947 */ /* 0x000fea0003800000 */
[----:B------:R-:W2:Y:S01]  /*12ec0*/  LD.E.64 R4, desc[UR46][R72.64+0x8] ;  /* 0x0000082e48047980 */ /* 0x000ea2000c101b00 */
[----:B-----5:R-:W-:Y:S02]  /*12ed0*/  SHF.L.U32 R7, R6, 0x1f, RZ ;  /* 0x0000001f06077819 */ /* 0x020fe400000006ff */
[----:B--2---:R-:W-:-:S05]  /*12ee0*/  MOV R5, R4 ;  /* 0x0000000400057202 */ /* 0x004fca0000000f00 */
[----:B------:R-:W-:-:S04]  /*12ef0*/  IMAD R0, R0, 0x8, R5 ;  /* 0x0000000800007824 */ /* 0x000fc800078e0205 */
[----:B------:R-:W2:Y:S02]  /*12f00*/  SYNCS.PHASECHK.TRANS64.TRYWAIT P0, [R0+URZ], R7 ;  /* 0x00000007000075a7 */ /* 0x000ea4000800017f */
[----:B--2---:R-:W-:Y:S05]  /*12f10*/  @!P0 BRA `(.L_x_8784) ;  /* 0x0000010800408947 */ /* 0x004fea0003800000 */
.L_x_8783:
[----:B------:R-:W-:Y:S05]  /*12f20*/  BSYNC B0 ;  /* 0x0000000000007941 */ /* 0x000fea0003800000 */
.L_x_8782:
[----:B------:R-:W3:Y:S04]  /*12f30*/  LD.E R5, desc[UR46][R2.64] ;  /* 0x0000002e02057980 */ /* 0x000ee8000c101900 */
[----:B------:R-:W3:Y:S01]  /*12f40*/  LDL.64 R8, [R1+0xa0] ;  /* 0x0000a00001087983 */ /* 0x000ee20000100a00 */
[----:B------:R-:W-:Y:S05]  /*12f50*/  WARPSYNC.ALL ;  /* 0x0000000000007948 */ /* 0x000fea0003800000 */
[----:B------:R-:W4:Y:S04]  /*12f60*/  LDL.64 R20, [R1+0x98] ;  /* 0x0000980001147983 */ /* 0x000f280000100a00 */
[----:B--2--5:R-:W2:Y:S04]  /*12f70*/  LDL.64 R6, [R1+0x98] ;  /* 0x0000980001067983 */ /* 0x024ea80000100a00 */
[----:B------:R-:W2:Y:S01]  /*12f80*/  LDL.64 R12, [R1+0x98] ;  /* 0x00009800010c7983 */ /* 0x000ea20000100a00 */
[----:B---3--:R-:W-:-:S03]  /*12f90*/  IMAD R4, R5, 0x300, R8 ;  /* 0x0000030005047824 */ /* 0x008fc600078e0208 */
[----:B------:R-:W3:Y:S01]  /*12fa0*/  LDL.64 R14, [R1+0x98] ;  /* 0x00009800010e7983 */ /* 0x000ee20000100a00 */
[----:B------:R-:W-:Y:S01]  /*12fb0*/  IMAD.MOV.U32 R5, RZ, RZ, R9 ;  /* 0x000000ffff057224 */ /* 0x000fe200078e0009 */
[C---:B------:R-:W-:Y:S01]  /*12fc0*/  R2UR UR6, R4.reuse ;  /* 0x00000000040672ca */ /* 0x040fe200000e0000 */
[----:B------:R-:W-:Y:S01]  /*12fd0*/  WARPGROUP.ARRIVE ;  /* 0x00000000000079c5 */ /* 0x000fe20000000000 */
[----:B------:R-:W3:Y:S02]  /*12fe0*/  LDL R19, [R1+0x54] ;  /* 0x0000540001137983 */ /* 0x000ee40000100800 */
[----:B------:R-:W-:Y:S01]  /*12ff0*/  R2UR UR7, R5 ;  /* 0x00000000050772ca */ /* 0x000fe200000e0000 */
[----:B------:R-:W-:Y:S02]  /*13000*/  VIADD R8, R4, 0x2 ;  /* 0x0000000204087836 */ /* 0x000fe40000000000 */
[----:B------:R-:W-:Y:S01]  /*13010*/  IMAD.MOV.U32 R0, RZ, RZ, 0x1 ;  /* 0x00000001ff007424 */ /* 0x000fe200078e00ff */
[----:B------:R1:W-:Y:S04]  /*13020*/  STL [R1+0x80], RZ ;  /* 0x000080ff01007387 */ /* 0x0003e80000100800 */
[----:B------:R1:W-:Y:S04]  /*13030*/  STL [R1+0x80], R0 ;  /* 0x0000800001007387 */ /* 0x0003e80000100800 */
[----:B------:R1:W-:Y:S04]  /*13040*/  STL [R1+0x80], R0 ;  /* 0x0000800001007387 */ /* 0x0003e80000100800 */
[----:B------:R1:W-:Y:S04]  /*13050*/  STL [R1+0x80], R0 ;  /* 0x0000800001007387 */ /* 0x0003e80000100800 */
[----:B------:R1:W-:Y:S01]  /*13060*/  STL [R1+0x80], R0 ;  /* 0x0000800001007387 */ /* 0x0003e20000100800 */
[----:B----4-:R-:W-:-:S02]  /*13070*/  R2UR UR4, R20 ;  /* 0x00000000140472ca */ /* 0x010fc400000e0000 */
[----:B------:R-:W-:-:S13]  /*13080*/  R2UR UR5, R21 ;  /* 0x00000000150572ca */ /* 0x000fda00000e0000 */
[----:B------:R-:W-:Y:S01]  /*13090*/  HGMMA.64x96x16.F32.BF16 R24, gdesc[UR4], RZ, !UPT, gsb0 ;  /* 0x01600000041879f0 */ /* 0x000fe2000c0018ff */
[----:B--2---:R-:W-:Y:S01]  /*130a0*/  VIADD R6, R6, 0x2 ;  /* 0x0000000206067836 */ /* 0x004fe20000000000 */
        /* <DEDUP_REMOVED lines=17> */
[----:B---3--:R-:W-:-:S02]  /*131c0*/  VIADD R14, R14, 0x6 ;  /* 0x000000060e0e7836 */ /* 0x008fc40000000000 */
        /* <DEDUP_REMOVED lines=17> */
.L_x_8786:
[----:B------:R-:W-:Y:S05]  /*132e0*/  BSYNC B0 ;  /* 0x0000000000007941 */ /* 0x000fea0003800000 */
.L_x_8785:
        /* <DEDUP_REMOVED lines=10> */
.L_x_8788:
[----:B------:R-:W-:Y:S05]  /*13390*/  BSYNC B0 ;  /* 0x0000000000007941 */ /* 0x000fea0003800000 */
.L_x_8787:
[----:B------:R-:W-:Y:S04]  /*133a0*/  BSSY B0, `(.L_x_8789) ;  /* 0x0000006000007945 */ /* 0x000fe80003800000 */
[----:B--2---:R-:W-:Y:S05]  /*133b0*/  @P0 BRA `(.L_x_8790) ;  /* 0x0000000000100947 */ /* 0x004fea0003800000 */
[----:B-----5:R-:W-:Y:S01]  /*133c0*/  IMAD R4, R4, 0x8, R7 ;  /* 0x0000000804047824 */ /* 0x020fe200078e0207 */
[----:B-1----:R-:W-:-:S04]  /*133d0*/  SHF.L.U32 R5, R6, 0x1f, RZ ;  /* 0x0000001f06057819 */ /* 0x002fc800000006ff */
[----:B------:R-:W1:Y:S02]  /*133e0*/  SYNCS.PHASECHK.TRANS64.TRYWAIT P0, [R4+URZ], R5 ;  /* 0x00000005040075a7 */ /* 0x000e64000800017f */
[----:B-1----:R-:W-:Y:S05]  /*133f0*/  @!P0 BRA `(.L_x_8791) ;  /* 0x00000104001c8947 */ /* 0x002fea0003800000 */
.L_x_8790:
[----:B------:R-:W-:Y:S05]  /*13400*/  BSYNC B0 ;  /* 0x0000000000007941 */ /* 0x000fea0003800000 */
.L_x_8789:
[----:B------:R-:W2:Y:S04]  /*13410*/  LD.E R11, desc[UR46][R2.64] ;  /* 0x0000002e020b7980 */ /* 0x000ea8000c101900 */
[----:B-----5:R-:W2:Y:S01]  /*13420*/  LDL.64 R6, [R1+0x118] ;  /* 0x0001180001067983 */ /* 0x020ea20000100a00 */
[----:B------:R-:W-:Y:S05]  /*13430*/  WARPSYNC.ALL ;  /* 0x0000000000007948 */ /* 0x000fea0003800000 */
[----:B------:R-:W3:Y:S04]  /*13440*/  LDL R19, [R1+0x90] ;  /* 0x0000900001137983 */ /* 0x000ee80000100800 */
[----:B-1----:R-:W4:Y:S04]  /*13450*/  LDL.64 R4, [R1+0x110] ;  /* 0x0001100001047983 */ /* 0x002f280000100a00 */
[----:B------:R-:W4:Y:S04]  /*13460*/  LDL.64 R8, [R1+0x110] ;  /* 0x0001100001087983 */ /* 0x000f280000100a00 */
[----:B------:R-:W4:Y:S01]  /*13470*/  LDL.64 R12, [R1+0x110] ;  /* 0x00011000010c7983 */ /* 0x000f220000100a00 */
[----:B--2---:R-:W-:-:S03]  /*13480*/  IMAD R6, R11, 0xc00, R6 ;  /* 0x00000c000b067824 */ /* 0x004fc600078e0206 */
[----:B------:R-:W2:Y:S01]  /*13490*/  LDL.64 R14, [R1+0x110] ;  /* 0x00011000010e7983 */ /* 0x000ea20000100a00 */
[----:B------:R-:W-:Y:S01]  /*134a0*/  R2UR UR7, R7 ;  /* 0x00000000070772ca */ /* 0x000fe200000e0000 */
[----:B------:R-:W-:Y:S01]  /*134b0*/  WARPGROUP.ARRIVE ;  /* 0x00000000000079c5 */ /* 0x000fe20000000000 */
[----:B------:R-:W-:Y:S01]  /*134c0*/  R2UR UR6, R6 ;  /* 0x00000000060672ca */ /* 0x000fe200000e0000 */
[----:B------:R-:W2:Y:S01]  /*134d0*/  LDL.64 R20, [R1+0x110] ;  /* 0x0001100001147983 */ /* 0x000ea20000100a00 */
[----:B---3--:R-:W-:Y:S02]  /*134e0*/  ISETP.NE.U32.AND P0, PT, R19, RZ, PT ;  /* 0x000000ff1300720c */ /* 0x008fe40003f05070 */
[----:B----4-:R-:W-:Y:S02]  /*134f0*/  R2UR UR4, R4 ;  /* 0x00000000040472ca */ /* 0x010fe400000e0000 */
[----:B------:R-:W-:-:S09]  /*13500*/  R2UR UR5, R5 ;  /* 0x00000000050572ca */ /* 0x000fd200000e0000 */
[----:B------:R-:W-:-:S05]  /*13510*/  VOTEU.ANY UP0, P0 ;  /* 0x00000000003f7886 */ /* 0x000fca0000000100 */
        /* <DEDUP_REMOVED lines=129> */
[----:B---3--:R-:W-:Y:S01]  /*13d30*/  VIADD R8, R8, 0xc02 ;  /* 0x00000c0208087836 */ /* 0x008fe20000000000 */
        /* <DEDUP_REMOVED lines=9> */
[----:B----4-:R-:W-:-:S02]  /*13dd0*/  VIADD R12, R12, 0xc04 ;  /* 0x00000c040c0c7836 */ /* 0x010fc40000000000 */
        /* <DEDUP_REMOVED lines=20> */
[----:B------:R2:W-:Y:S04]  /*13f20*/  STL [R1+0x90], R0 ;  /* 0x0000900001007387 */ /* 0x0005e80000100800 */
[----:B------:R2:W-:Y:S01]  /*13f30*/  STL [R1+0x90], R0 ;  /* 0x0000900001007387 */ /* 0x0005e20000100800 */
[----:B------:R-:W-:-:S02]  /*13f40*/  WARPGROUP.DEPBAR.LE gsb0, 0x0 ;  /* 0x00008000000079c5 */ /* 0x000fc40000010000 */
[----:B------:R-:W-:-:S06]  /*13f50*/  WARPGROUP.ARRIVE ;  /* 0x00000000000079c5 */ /* 0x000fcc0000000000 */
[----:B------:R-:W-:Y:S01]  /*13f60*/  HGMMA.64x96x16.F32.BF16 R24, gdesc[UR4], R24, gsb0 ;  /* 0x01600000041879f0 */ /* 0x000fe20008001818 */
[----:B------:R2:W-:Y:S01]  /*13f70*/  STL [R1+0x90], R0 ;  /* 0x0000900001007387 */ /* 0x0005e20000100800 */
[----:B-1----:R-:W-:-:S03]  /*13f80*/  LOP3.LUT P1, RZ, R212, 0x7f, RZ, 0xc0, !PT ;  /* 0x0000007fd4ff7812 */ /* 0x002fc6000782c0ff */
        /* <DEDUP_REMOVED lines=15> */
[----:B------:R-:W3:Y:S04]  /*14080*/  @!P1 LD.E.64 R72, desc[UR46][R72.64+0x30] ;  /* 0x0000302e48489980 */ /* 0x000ee8000c101b00 */
[----:B------:R-:W4:Y:S01]  /*14090*/  @!P1 LD.E R4, desc[UR46][R2.64] ;  /* 0x0000002e02049980 */ /* 0x000f22000c101900 */
[----:B------:R-:W-:-:S02]  /*140a0*/  ULDC UR4, c[0x0][0x20] ;  /* 0x0000080000047ab9 */ /* 0x000fc40000000800 */
[----:B------:R-:W-:Y:S01]  /*140b0*/  VIADD R13, R18, -UR4 ;  /* 0x80000004120d7c36 */ /* 0x000fe20008000000 */
[----:B---3--:R-:W-:-:S05]  /*140c0*/  @!P1 MOV R5, R72 ;  /* 0x0000004800059202 */ /* 0x008fca0000000f00 */
[----:B----4-:R-:W-:-:S05]  /*140d0*/  @!P1 IMAD R4, R4, 0x8, R5 ;  /* 0x0000000804049824 */ /* 0x010fca00078e0205 */
[----:B------:R-:W-:-:S04]  /*140e0*/  @!P1 PRMT R4, RZ, 0x654, R4 ;  /* 0x00000654ff049816 */ /* 0x000fc80000000004 */
[----:B------:R1:W-:Y:S01]  /*140f0*/  @!P1 SYNCS.ARRIVE.TRANS64.RED.A1T0 RZ, [R4+URZ], RZ ;  /* 0x000000ff04ff99a7 */ /* 0x0003e2000810043f */
[----:B------:R-:W1:Y:S04]  /*14100*/  LDL R6, [R13] ;  /* 0x000000000d067983 */ /* 0x000e680000100800 */
[----:B------:R-:W3:Y:S04]  /*14110*/  LDL R88, [R13+0x8] ;  /* 0x000008000d587983 */ /* 0x000ee80000100800 */
[----:B------:R-:W4:Y:S04]  /*14120*/  LDL R21, [R1+0x70] ;  /* 0x0000700001157983 */ /* 0x000f280000100800 */
[----:B------:R-:W2:Y:S04]  /*14130*/  LDL R12, [R13+0x18] ;  /* 0x000018000d0c7983 */ /* 0x000ea80000100800 */
[----:B------:R-:W2:Y:S04]  /*14140*/  LDL R7, [R13+0x4] ;  /* 0x000004000d077983 */ /* 0x000ea80000100800 */
[----:B------:R-:W2:Y:S04]  /*14150*/  LDL R9, [R13+0xc] ;  /* 0x00000c000d097983 */ /* 0x000ea80000100800 */
[----:B------:R-:W2:Y:S04]  /*14160*/  LDL R8, [R13+0x10] ;  /* 0x000010000d087983 */ /* 0x000ea80000100800 */
[----:B------:R-:W2:Y:S01]  /*14170*/  LDL R11, [R13+0x14] ;  /* 0x000014000d0b7983 */ /* 0x000ea20000100800 */
[----:B------:R-:W-:Y:S01]  /*14180*/  BSSY B0, `(.L_x_8792) ;  /* 0x000003d000007945 */ /* 0x000fe20003800000 */
[----:B-1----:R-:W-:-:S04]  /*14190*/  SHF.R.S32.HI R4, RZ, 0x1f, R6 ;  /* 0x0000001fff047819 */ /* 0x002fc80000011406 */
[----:B------:R-:W-:-:S04]  /*141a0*/  LEA.HI R4, R4, R6, RZ, 0x7 ;  /* 0x0000000604047211 */ /* 0x000fc800078f38ff */
[----:B------:R-:W-:-:S05]  /*141b0*/  LOP3.LUT R5, R4, 0xffffff80, RZ, 0xc0, !PT ;  /* 0xffffff8004057812 */ /* 0x000fca00078ec0ff */
[----:B------:R-:W-:-:S05]  /*141c0*/  IMAD.IADD R5, R6, 0x1, -R5 ;  /* 0x0000000106057824 */ /* 0x000fca00078e0a05 */
[----:B------:R-:W-:-:S04]  /*141d0*/  SHF.R.S32.HI R6, RZ, 0x1f, R5 ;  /* 0x0000001fff067819 */ /* 0x000fc80000011405 */
[----:B------:R-:W-:-:S04]  /*141e0*/  LEA.HI R14, R6, R5, RZ, 0x2 ;  /* 0x00000005060e7211 */ /* 0x000fc800078f10ff */
[--C-:B------:R-:W-:Y:S02]  /*141f0*/  SHF.R.S32.HI R19, RZ, 0x2, R14.reuse ;  /* 0x00000002ff137819 */ /* 0x100fe4000001140e */
[----:B------:R-:W-:Y:S02]  /*14200*/  SHF.R.S32.HI R20, RZ, 0x1f, R14 ;  /* 0x0000001fff147819 */ /* 0x000fe4000001140e */
[----:B------:R-:W-:Y:S02]  /*14210*/  SHF.R.S32.HI R15, RZ, 0x7, R4 ;  /* 0x00000007ff0f7819 */ /* 0x000fe40000011404 */
[----:B------:R-:W-:Y:S02]  /*14220*/  LEA.HI R20, R20, R19, RZ, 0x3 ;  /* 0x0000001314147211 */ /* 0x000fe400078f18ff */
[----:B------:R-:W-:Y:S02]  /*14230*/  LEA.HI R6, R6, R5, RZ, 0x5 ;  /* 0x0000000506067211 */ /* 0x000fe400078f28ff */
[----:B------:R-:W-:-:S02]  /*14240*/  LOP3.LUT R20, R20, 0xfffffff8, RZ, 0xc0, !PT ;  /* 0xfffffff814147812 */ /* 0x000fc400078ec0ff */
[----:B------:R-:W-:Y:S02]  /*14250*/  LEA.HI R4, R4, R15, RZ, 0x1 ;  /* 0x0000000f04047211 */ /* 0x000fe400078f08ff */
[----:B------:R-:W-:Y:S01]  /*14260*/  SHF.R.S32.HI R6, RZ, 0x5, R6 ;  /* 0x00000005ff067819 */ /* 0x000fe20000011406 */
[----:B------:R-:W-:Y:S01]  /*14270*/  IMAD.IADD R20, R19, 0x1, -R20 ;  /* 0x0000000113147824 */ /* 0x000fe200078e0a14 */
[----:B------:R-:W-:Y:S01]  /*14280*/  LOP3.LUT R14, R14, 0x7ffffffc, RZ, 0xc0, !PT ;  /* 0x7ffffffc0e0e7812 */ /* 0x000fe200078ec0ff */
[----:B---3--:R-:W-:Y:S01]  /*14290*/  IMAD R72, R10, -0x60, R88 ;  /* 0xffffffa00a487824 */ /* 0x008fe200078e0258 */
[----:B------:R-:W-:Y:S01]  /*142a0*/  LOP3.LUT R4, R4, 0x3fffffe, RZ, 0xc0, !PT ;  /* 0x03fffffe04047812 */ /* 0x000fe200078ec0ff */
[----:B----4-:R-:W-:Y:S01]  /*142b0*/  IMAD R19, R21, 0x8, R6 ;  /* 0x0000000815137824 */ /* 0x010fe200078e0206 */
[----:B--2---:R-:W-:Y:S01]  /*142c0*/  ISETP.GE.AND P0, PT, R12, 0x1, PT ;  /* 0x000000010c00780c */ /* 0x004fe20003f06270 */
[----:B------:R-:W-:Y:S01]  /*142d0*/  IMAD.IADD R14, R5, 0x1, -R14 ;  /* 0x00000001050e7824 */ /* 0x000fe200078e0a0e */
[----:B------:R-:W-:Y:S01]  /*142e0*/  IADD3 R5, -R7, 0x1, R72 ;  /* 0x0000000107057810 */ /* 0x000fe20007ffe148 */
[----:B------:R-:W-:-:S02]  /*142f0*/  IMAD.IADD R4, R15, 0x1, -R4 ;  /* 0x000000010f047824 */ /* 0x000fc400078e0a04 */
[----:B------:R-:W-:Y:S02]  /*14300*/  IMAD.U32 R19, R19, 0x10, R20 ;  /* 0x0000001013137824 */ /* 0x000fe400078e0014 */
[----:B------:R-:W-:Y:S02]  /*14310*/  IMAD R15, R14, -0x2, R5 ;  /* 0xfffffffe0e0f7824 */ /* 0x000fe400078e0205 */
[----:B------:R-:W-:Y:S01]  /*14320*/  IMAD R19, R4, 0x40, R19 ;  /* 0x0000004004137824 */ /* 0x000fe200078e0213 */
[----:B------:R-:W-:Y:S01]  /*14330*/  LOP3.LUT R4, RZ, R9, RZ, 0x33, !PT ;  /* 0x00000009ff047212 */ /* 0x000fe200078e33ff */
[----:B------:R-:W-:Y:S02]  /*14340*/  IMAD R5, R10, -0x60, RZ ;  /* 0xffffffa00a057824 */ /* 0x000fe400078e02ff */
[C---:B------:R-:W-:Y:S02]  /*14350*/  IMAD.IADD R8, R15.reuse, 0x1, R8 ;  /* 0x000000010f087824 */ /* 0x040fe400078e0208 */
[----:B------:R-:W-:-:S02]  /*14360*/  IMAD.IADD R90, R15, 0x1, R4 ;  /* 0x000000010f5a7824 */ /* 0x000fc400078e0204 */
[----:B------:R-:W-:Y:S02]  /*14370*/  IMAD R21, R14, -0x2, R5 ;  /* 0xfffffffe0e157824 */ /* 0x000fe400078e0205 */
[----:B------:R-:W-:Y:S02]  /*14380*/  IMAD R15, R10, -0x60, R11 ;  /* 0xffffffa00a0f7824 */ /* 0x000fe400078e020b */
[--C-:B------:R-:W-:Y:S02]  /*14390*/  IMAD.IADD R5, R8, 0x1, R19.reuse ;  /* 0x0000000108057824 */ /* 0x100fe400078e0213 */
[----:B------:R-:W-:Y:S01]  /*143a0*/  IMAD.IADD R4, R90, 0x1, R19 ;  /* 0x000000015a047824 */ /* 0x000fe200078e0213 */
[----:B------:R-:W-:Y:S06]  /*143b0*/  @!P0 BRA `(.L_x_8793) ;  /* 0x0000000000648947 */ /* 0x000fec0003800000 */
        /* <DEDUP_REMOVED lines=12> */
.L_x_8797:
[----:B------:R-:W-:Y:S05]  /*14480*/  BSYNC B2 ;  /* 0x0000000000027941 */ /* 0x000fea0003800000 */
.L_x_8796:
[----:B------:R-:W-:Y:S01]  /*14490*/  LOP3.LUT R9, RZ, R9, RZ, 0x33, !PT ;  /* 0x00000009ff097212 */ /* 0x000fe200078e33ff */
[----:B------:R-:W-:Y:S06]  /*144a0*/  BRA `(.L_x_8798) ;  /* 0x0000000000187947 */ /* 0x000fec0003800000 */
.L_x_8795:
[----:B------:R-:W-:-:S13]  /*144b0*/  ISETP.NE.AND P0, PT, R12, 0x1, PT ;  /* 0x000000010c00780c */ /* 0x000fda0003f05270 */
[----:B------:R-:W-:Y:S05]  /*144c0*/  @!P0 BRA `(.L_x_8798) ;  /* 0x0000000000108947 */ /* 0x000fea0003800000 */
[----:B------:R-:W2:Y:S04]  /*144d0*/  LDL R6, [R13+0x1c] ;  /* 0x00001c000d067983 */ /* 0x000ea80000100800 */
[----:B------:R-:W3:Y:S01]  /*144e0*/  LDL R14, [R13+0x20] ;  /* 0x000020000d0e7983 */ /* 0x000ee20000100800 */
[----:B--2---:R-:W-:-:S05]  /*144f0*/  IMAD.HI.U32 R9, R9, R6, RZ ;  /* 0x0000000609097227 */ /* 0x004fca00078e00ff */
[----:B---3--:R-:W-:-:S07]  /*14500*/  SHF.R.U32.HI R9, RZ, R14, R9 ;  /* 0x0000000eff097219 */ /* 0x008fce0000011609 */
.L_x_8798:
[----:B------:R-:W-:Y:S05]  /*14510*/  BSYNC B1 ;  /* 0x0000000000017941 */ /* 0x000fea0003800000 */
.L_x_8794:
[----:B------:R-:W-:-:S05]  /*14520*/  IMAD R9, R12, R9, R21 ;  /* 0x000000090c097224 */ /* 0x000fca00078e0215 */
[----:B------:R-:W-:Y:S02]  /*14530*/  VIMNMX R4, R4, R9, !PT ;  /* 0x0000000904047248 */ /* 0x000fe40007fe0100 */
[----:B------:R-:W-:-:S07]  /*14540*/  VIADDMNMX R5, R9, R12, R5, PT ;  /* 0x0000000c09057246 */ /* 0x000fce0003800105 */
.L_x_8793:
[----:B------:R-:W-:Y:S05]  /*14550*/  BSYNC B0 ;  /* 0x0000000000007941 */ /* 0x000fea0003800000 */
.L_x_8792:
[----:B------:R-:W-:Y:S01]  /*14560*/  ISETP.GE.AND P0, PT, R15, 0x2, PT ;  /* 0x000000020f00780c */ /* 0x000fe20003f06270 */
[----:B------:R-:W-:Y:S01]  /*14570*/  VIADD R19, R19, 0x8 ;  /* 0x0000000813137836 */ /* 0x000fe20000000000 */
[C---:B------:R-:W-:Y:S01]  /*14580*/  ISETP.GE.AND P4, PT, R15.reuse, 0xa, PT ;  /* 0x0000000a0f00780c */ /* 0x040fe20003f86270 */
[----:B------:R-:W-:Y:S01]  /*14590*/  BSSY B0, `(.L_x_8799) ;  /* 0x000008e000007945 */ /* 0x000fe20003800000 */
[----:B------:R-:W-:Y:S01]  /*145a0*/  ISETP.GT.AND P2, PT, R4, 0x1, !P0 ;  /* 0x000000010400780c */ /* 0x000fe20004744270 */
[----:B------:R-:W-:Y:S01]  /*145b0*/  IMAD.IADD R6, R90, 0x1, R19 ;  /* 0x000000015a067824 */ /* 0x000fe200078e0213 */
        /* <DEDUP_REMOVED lines=110> */
[----:B------:R-:W-:-:S03]  /*14ca0*/  IMAD.IADD R5, R8, 0x1, R19 ;  /* 0x0000000108057824 */ /* 0x000fc600078e0213 */
        /* <DEDUP_REMOVED lines=15> */
.L_x_8804:
[----:B------:R-:W-:Y:S05]  /*14da0*/  BSYNC B2 ;  /* 0x0000000000027941 */ /* 0x000fea0003800000 */
.L_x_8803:
[----:B------:R-:W-:Y:S01]  /*14db0*/  LOP3.LUT R7, RZ, R7, RZ, 0x33, !PT ;  /* 0x00000007ff077212 */ /* 0x000fe200078e33ff */
[----:B------:R-:W-:Y:S06]  /*14dc0*/  BRA `(.L_x_8805) ;  /* 0x0000000000187947 */ /* 0x000fec0003800000 */
.L_x_8802:
[----:B------:R-:W-:-:S13]  /*14dd0*/  ISETP.NE.AND P6, PT, R12, 0x1, PT ;  /* 0x000000010c00780c */ /* 0x000fda0003fc5270 */
[----:B------:R-:W-:Y:S05]  /*14de0*/  @!P6 BRA `(.L_x_8805) ;  /* 0x000000000010e947 */ /* 0x000fea0003800000 */
[----:B------:R-:W2:Y:S04]  /*14df0*/  LDL R4, [R13+0x1c] ;  /* 0x00001c000d047983 */ /* 0x000ea80000100800 */
[----:B------:R-:W3:Y:S01]  /*14e00*/  LDL R8, [R13+0x20] ;  /* 0x000020000d087983 */ /* 0x000ee20000100800 */
[----:B--2---:R-:W-:-:S05]  /*14e10*/  IMAD.HI.U32 R7, R7, R4, RZ ;  /* 0x0000000407077227 */ /* 0x004fca00078e00ff */
[----:B---3--:R-:W-:-:S07]  /*14e20*/  SHF.R.U32.HI R7, RZ, R8, R7 ;  /* 0x00000008ff077219 */ /* 0x008fce0000011607 */
.L_x_8805:
[----:B------:R-:W-:Y:S05]  /*14e30*/  BSYNC B1 ;  /* 0x0000000000017941 */ /* 0x000fea0003800000 */
.L_x_8801:
[----:B------:R-:W-:-:S05]  /*14e40*/  IMAD R7, R12, R7, R21 ;  /* 0x000000070c077224 */ /* 0x000fca00078e0215 */
[----:B------:R-:W-:Y:S02]  /*14e50*/  VIADDMNMX R5, R7, R12, R5, PT ;  /* 0x0000000c07057246 */ /* 0x000fe40003800105 */
[----:B------:R-:W-:-:S07]  /*14e60*/  VIMNMX R6, R6, R7, !PT ;  /* 0x0000000706067248 */ /* 0x000fce0007fe0100 */
.L_x_8800:
[----:B------:R-:W-:Y:S05]  /*14e70*/  BSYNC B0 ;  /* 0x0000000000007941 */ /* 0x000fea0003800000 */
.L_x_8799:
[C---:B------:R-:W-:Y:S02]  /*14e80*/  ISETP.GT.AND P0, PT, R6.reuse, 0x1, !P0 ;  /* 0x000000010600780c */ /* 0x040fe40004704270 */
        /* <DEDUP_REMOVED lines=12> */
[----:B------:R-:W2:Y:S02]  /*14f50*/  LDL.64 R24, [R1+0x430] ;  /* 0x0004300001187983 */ /* 0x000ea40000100a00 */
        /* <DEDUP_REMOVED lines=11> */
[----:B------:R-:W-:Y:S02]  /*15010*/  ISETP.GT.AND P0, PT, R6, 0x19, !P6 ;  /* 0x000000190600780c */ /* 0x000fe40007704270 */
[----:B------:R-:W-:Y:S02]  /*15020*/  ISETP.NE.AND P6, PT, R9, RZ, PT ;  /* 0x000000ff0900720c */ /* 0x000fe40003fc5270 */
        /* <DEDUP_REMOVED lines=42> */
[C---:B------:R-:W-:Y:S02]  /*152d0*/  ISETP.GT.AND P0, PT, R6.reuse, RZ, !P6 ;  /* 0x000000ff0600720c */ /* 0x040fe40007704270 */
[C---:B------:R-:W-:Y:S02]  /*152e0*/  ISETP.GT.AND P2, PT, R6.reuse, 0x49, !P2 ;  /* 0x000000490600780c */ /* 0x040fe40005744270 */
[----:B------:R-:W-:Y:S02]  /*152f0*/  ISETP.LT.OR P0, PT, R5, 0x1, P0 ;  /* 0x000000010500780c */ /* 0x000fe40000701670 */
[----:B------:R-:W-:Y:S02]  /*15300*/  ISETP.GT.AND P3, PT, R6, 0x50, !P3 ;  /* 0x000000500600780c */ /* 0x000fe40005f64270 */
[----:B------:R-:W-:-:S02]  /*15310*/  FSEL R21, R26, -INF , !P0 ;  /* 0xff8000001a157808 */ /* 0x000fc40004000000 */
[----:B--2---:R-:W-:Y:S01]  /*15320*/  FMNMX.FTZ R4, R92, R24, !PT ;  /* 0x000000185c047209 */ /* 0x004fe20007810000 */
[----:B------:R-:W2:Y:S01]  /*15330*/  LDL R26, [R1+0x450] ;  /* 0x00045000011a7983 */ /* 0x000ea20000100800 */
[----:B------:R-:W-:Y:S02]  /*15340*/  ISETP.GT.AND P4, PT, R6, 0x51, !P4 ;  /* 0x000000510600780c */ /* 0x000fe40006784270 */
[----:B------:R-:W-:Y:S02]  /*15350*/  FMNMX.FTZ R4, R152, R4, !PT ;  /* 0x0000000498047209 */ /* 0x000fe40007810000 */
[----:B------:R-:W-:Y:S02]  /*15360*/  ISETP.NE.AND P6, PT, R15, RZ, PT ;  /* 0x000000ff0f00720c */ /* 0x000fe40003fc5270 */
        /* <DEDUP_REMOVED lines=37> */
[----:B------:R-:W-:Y:S02]  /*155c0*/  FMNMX.FTZ R4, R54, R7, !PT ;  /* 0x0000000736047209 */ /* 0x000fe40007810000 */
[----:B------:R-:W-:Y:S02]  /*155d0*/  ISETP.GT.AND P0, PT, R6, 0x48, !P1 ;  /* 0x000000480600780c */ /* 0x000fe40004f04270 */
[----:B------:R-:W-:Y:S02]  /*155e0*/  FMNMX.FTZ R7, R55, R4, !PT ;  /* 0x0000000437077209 */ /* 0x000fe40007810000 */
[C---:B------:R-:W-:Y:S02]  /*155f0*/  ISETP.LT.OR P0, PT, R5.reuse, 0x49, P0 ;  /* 0x000000490500780c */ /* 0x040fe40000701670 */
[----:B------:R-:W-:Y:S02]  /*15600*/  FMNMX.FTZ R4, R58, R7, !PT ;  /* 0x000000073a047209 */ /* 0x000fe40007810000 */
[----:B------:R-:W-:-:S02]  /*15610*/  ISETP.LT.OR P2, PT, R5, 0x4a, P2 ;  /* 0x0000004a0500780c */ /* 0x000fc40001741670 */
[----:B-1----:R-:W-:Y:S02]  /*15620*/  FMNMX.FTZ R11, R8, R9, !PT ;  /* 0x00000009080b7209 */ /* 0x002fe40007810000 */
[----:B------:R-:W-:Y:S02]  /*15630*/  FSEL R29, R62, -INF , !P0 ;  /* 0xff8000003e1d7808 */ /* 0x000fe40004000000 */
[----:B------:R-:W-:Y:S01]  /*15640*/  FMNMX.FTZ R4, R59, R4, !PT ;  /* 0x000000043b047209 */ /* 0x000fe20007810000 */
[----:B------:R-:W1:Y:S01]  /*15650*/  SHFL.BFLY PT, R12, R11, 0x1, 0x1f ;  /* 0x0c201f000b0c7f89 */ /* 0x000e6200000e0000 */
[----:B------:R-:W-:Y:S02]  /*15660*/  ISETP.LT.OR P3, PT, R5, 0x51, P3 ;  /* 0x000000510500780c */ /* 0x000fe40001f61670 */
[----:B------:R-:W-:Y:S02]  /*15670*/  FSEL R63, R63, -INF , !P2 ;  /* 0xff8000003f3f7808 */ /* 0x000fe40005000000 */
[----:B------:R-:W-:-:S02]  /*15680*/  FMNMX.FTZ R4, R29, R4, !PT ;  /* 0x000000041d047209 */ /* 0x000fc40007810000 */
[----:B------:R-:W-:Y:S02]  /*15690*/  ISETP.GT.AND P5, PT, R6, 0x58, !P5 ;  /* 0x000000580600780c */ /* 0x000fe40006fa4270 */
[----:B------:R-:W-:Y:S02]  /*156a0*/  ISETP.LT.OR P4, PT, R5, 0x52, P4 ;  /* 0x000000520500780c */ /* 0x000fe40002781670 */
[----:B------:R-:W-:Y:S02]  /*156b0*/  FSEL R66, R66, -INF , !P3 ;  /* 0xff80000042427808 */ /* 0x000fe40005800000 */
[----:B------:R-:W-:Y:S02]  /*156c0*/  FMNMX.FTZ R7, R63, R4, !PT ;  /* 0x000000043f077209 */ /* 0x000fe40007810000 */
[----:B------:R-:W-:Y:S02]  /*156d0*/  ISETP.GT.AND P0, PT, R6, 0x59, !P6 ;  /* 0x000000590600780c */ /* 0x000fe40007704270 */
[----:B------:R-:W-:-:S02]  /*156e0*/  ISETP.LT.OR P5, PT, R5, 0x59, P5 ;  /* 0x000000590500780c */ /* 0x000fc40002fa1670 */
[----:B------:R-:W-:Y:S02]  /*156f0*/  FSEL R67, R67, -INF , !P4 ;  /* 0xff80000043437808 */ /* 0x000fe40006000000 */
[----:B------:R-:W-:Y:S02]  /*15700*/  FMNMX.FTZ R4, R66, R7, !PT ;  /* 0x0000000742047209 */ /* 0x000fe40007810000 */
[----:B------:R-:W-:Y:S01]  /*15710*/  ISETP.LT.OR P0, PT, R5, 0x5a, P0 ;  /* 0x0000005a0500780c */ /* 0x000fe20000701670 */
[----:B------:R-:W3:Y:S01]  /*15720*/  LDL.64 R6, [R1+0x440] ;  /* 0x0004400001067983 */ /* 0x000ee20000100a00 */
[----:B------:R-:W-:Y:S02]  /*15730*/  FSEL R70, R70, -INF , !P5 ;  /* 0xff80000046467808 */ /* 0x000fe40006800000 */
[----:B------:R-:W-:Y:S02]  /*15740*/  FMNMX.FTZ R5, R67, R4, !PT ;  /* 0x0000000443057209 */ /* 0x000fe40007810000 */
[----:B------:R-:W-:-:S02]  /*15750*/  FSEL R71, R71, -INF , !P0 ;  /* 0xff80000047477808 */ /* 0x000fc40004000000 */
[----:B------:R-:W-:-:S04]  /*15760*/  FMNMX.FTZ R4, R70, R5, !PT ;  /* 0x0000000546047209 */ /* 0x000fc80007810000 */
[----:B------:R-:W-:Y:S02]  /*15770*/  FMNMX.FTZ R9, R71, R4, !PT ;  /* 0x0000000447097209 */ /* 0x000fe40007810000 */
[----:B-1----:R-:W-:-:S03]  /*15780*/  FMNMX.FTZ R4, R11, R12, !PT ;  /* 0x0000000c0b047209 */ /* 0x002fc60007810000 */
[----:B------:R-:W-:Y:S04]  /*15790*/  STL.64 [R1+0x430], R8 ;  /* 0x0004300801007387 */ /* 0x000fe80000100a00 */
[----:B------:R-:W4:Y:S04]  /*157a0*/  LDL R12, [R1+0x434] ;  /* 0x00043400010c7983 */ /* 0x000f280000100800 */
[----:B------:R1:W-:Y:S04]  /*157b0*/  STL [R1+0x430], R4 ;  /* 0x0004300401007387 */ /* 0x0003e80000100800 */
[----:B------:R-:W2:Y:S04]  /*157c0*/  LDL R13, [R1+0x430] ;  /* 0x00043000010d7983 */ /* 0x000ea80000100800 */
[----:B----4-:R-:W4:Y:S01]  /*157d0*/  SHFL.BFLY PT, R9, R12, 0x2, 0x1f ;  /* 0x0c401f000c097f89 */ /* 0x010f2200000e0000 */
[----:B--2---:R-:W-:Y:S01]  /*157e0*/  FMUL.FTZ R5, R26, R13 ;  /* 0x0000000d1a057220 */ /* 0x004fe20000410000 */
[----:B------:R-:W-:-:S04]  /*157f0*/  FSETP.NEU.FTZ.AND P0, PT, R13, -INF , PT ;  /* 0xff8000000d00780b */ /* 0x000fc80003f1d000 */
[----:B------:R-:W-:-:S05]  /*15800*/  FSEL R11, R5, RZ, P0 ;  /* 0x000000ff050b7208 */ /* 0x000fca0000000000 */
[----:B-1----:R-:W-:Y:S01]  /*15810*/  FFMA.FTZ R4, R86, R26, -R11 ;  /* 0x0000001a56047223 */ /* 0x002fe2000001080b */
[----:B----4-:R-:W-:-:S03]  /*15820*/  FMNMX.FTZ R9, R9, R12, !PT ;  /* 0x0000000c09097209 */ /* 0x010fc60007810000 */
[----:B------:R1:W-:Y:S02]  /*15830*/  MUFU.EX2 R153, R4 ;  /* 0x0000000400997308 */ /* 0x0003e40000000800 */
[----:B-1----:R-:W1:Y:S01]  /*15840*/  SHFL.BFLY PT, R4, R9, 0x1, 0x1f ;  /* 0x0c201f0009047f89 */ /* 0x002e6200000e0000 */
[----:B------:R-:W-:Y:S01]  /*15850*/  FSEL R13, R13, RZ, P0 ;  /* 0x000000ff0d0d7208 */ /* 0x000fe20000000000 */
[----:B------:R-:W-:-:S04]  /*15860*/  FFMA.FTZ R5, R92, R26, -R11 ;  /* 0x0000001a5c057223 */ /* 0x000fc8000001080b */
[----:B------:R-:W-:Y:S01]  /*15870*/  FADD.FTZ R13, R24, -R13 ;  /* 0x8000000d180d7221 */ /* 0x000fe20000010000 */
[----:B-1----:R-:W-:-:S04]  /*15880*/  FMNMX.FTZ R4, R9, R4, !PT ;  /* 0x0000000409047209 */ /* 0x002fc80007810000 */
[C---:B------:R-:W-:Y:S01]  /*15890*/  FSETP.NEU.FTZ.AND P0, PT, R4.reuse, -INF , PT ;  /* 0xff8000000400780b */ /* 0x040fe20003f1d000 */
[----:B------:R-:W-:-:S05]  /*158a0*/  FMUL.FTZ R8, R4, R26 ;  /* 0x0000001a04087220 */ /* 0x000fca0000410000 */
[----:B------:R-:W-:Y:S02]  /*158b0*/  FSEL R9, R8, RZ, P0 ;  /* 0x000000ff08097208 */ /* 0x000fe40000000000 */
[----:B------:R-:W-:Y:S01]  /*158c0*/  FSEL R8, R4, RZ, P0 ;  /* 0x000000ff04087208 */ /* 0x000fe20000000000 */
[-C--:B------:R-:W-:Y:S02]  /*158d0*/  FMUL.FTZ R13, R13, R26.reuse ;  /* 0x0000001a0d0d7220 */ /* 0x080fe40000410000 */
[-C--:B------:R-:W-:Y:S02]  /*158e0*/  FFMA.FTZ R206, R21, R26.reuse, -R9 ;  /* 0x0000001a15ce7223 */ /* 0x080fe40000010809 */
[----:B------:R-:W-:Y:S01]  /*158f0*/  FADD.FTZ R25, R25, -R8 ;  /* 0x8000000819197221 */ /* 0x000fe20000010000 */
[-CC-:B------:R-:W-:Y:S01]  /*15900*/  FFMA.FTZ R152, R152, R26.reuse, -R11.reuse ;  /* 0x0000001a98987223 */ /* 0x180fe2000001080b */
[-C--:B------:R-:W-:Y:S02]  /*15910*/  FFMA.FTZ R19, R28, R26.reuse, -R11 ;  /* 0x0000001a1c137223 */ /* 0x080fe4000001080b */
[----:B------:R-:W-:Y:S01]  /*15920*/  FMUL.FTZ R25, R26, R25 ;  /* 0x000000191a197220 */ /* 0x000fe20000410000 */
[-CC-:B------:R-:W-:Y:S01]  /*15930*/  FFMA.FTZ R205, R27, R26.reuse, -R9.reuse ;  /* 0x0000001a1bcd7223 */ /* 0x180fe20000010809 */
[----:B------:R-:W-:Y:S01]  /*15940*/  MUFU.EX2 R5, R5 ;  /* 0x0000000500057308 */ /* 0x000fe20000000800 */
[-C--:B------:R-:W-:Y:S01]  /*15950*/  FFMA.FTZ R155, R30, R26.reuse, -R9 ;  /* 0x0000001a1e9b7223 */ /* 0x080fe20000010809 */
[----:B------:R-:W-:-:S06]  /*15960*/  FFMA.FTZ R154, R154, R26, -R11 ;  /* 0x0000001a9a9a7223 */ /* 0x000fcc000001080b */
[----:B------:R-:W3:Y:S01]  /*15970*/  MUFU.EX2 R28, R13 ;  /* 0x0000000d001c7308 */ /* 0x000ee20000000800 */
[----:B------:R-:W-:-:S07]  /*15980*/  FFMA.FTZ R202, R31, R26, -R9 ;  /* 0x0000001a1fca7223 */ /* 0x000fce0000010809 */
[----:B------:R-:W-:Y:S08]  /*15990*/  MUFU.EX2 R206, R206 ;  /* 0x000000ce00ce7308 */ /* 0x000ff00000000800 */
[----:B------:R-:W1:Y:S01]  /*159a0*/  MUFU.EX2 R30, R25 ;  /* 0x00000019001e7308 */ /* 0x000e620000000800 */
[----:B------:R-:W-:-:S07]  /*159b0*/  FFMA.FTZ R196, R84, R26, -R11 ;  /* 0x0000001a54c47223 */ /* 0x000fce000001080b */
[----:B------:R-:W2:Y:S01]  /*159c0*/  MUFU.EX2 R152, R152 ;  /* 0x0000009800987308 */ /* 0x000ea20000000800 */
[----:B------:R-:W-:-:S07]  /*159d0*/  FFMA.FTZ R191, R34, R26, -R9 ;  /* 0x0000001a22bf7223 */ /* 0x000fce0000010809 */
[----:B------:R-:W4:Y:S01]  /*159e0*/  MUFU.EX2 R205, R205 ;  /* 0x000000cd00cd7308 */ /* 0x000f220000000800 */
[-CC-:B------:R-:W-:Y:S01]  /*159f0*/  FFMA.FTZ R193, R82, R26.reuse, -R11.reuse ;  /* 0x0000001a52c17223 */ /* 0x180fe2000001080b */
[----:B------:R-:W-:-:S06]  /*15a00*/  FFMA.FTZ R160, R20, R26, -R11 ;  /* 0x0000001a14a07223 */ /* 0x000fcc000001080b */
[----:B------:R-:W5:Y:S01]  /*15a10*/  MUFU.EX2 R154, R154 ;  /* 0x0000009a009a7308 */ /* 0x000f620000000800 */
[-C--:B------:R-:W-:Y:S01]  /*15a20*/  FFMA.FTZ R20, R14, R26.reuse, -R11 ;  /* 0x0000001a0e147223 */ /* 0x080fe2000001080b */
[----:B------:R-:W-:-:S06]  /*15a30*/  FFMA.FTZ R192, R35, R26, -R9 ;  /* 0x0000001a23c07223 */ /* 0x000fcc0000010809 */
[----:B------:R-:W5:Y:S01]  /*15a40*/  MUFU.EX2 R155, R155 ;  /* 0x0000009b009b7308 */ /* 0x000f620000000800 */
[-CC-:B------:R-:W-:Y:S01]  /*15a50*/  FFMA.FTZ R187, R80, R26.reuse, -R11.reuse ;  /* 0x0000001a50bb7223 */ /* 0x180fe2000001080b */
[-CC-:B------:R-:W-:Y:S01]  /*15a60*/  FFMA.FTZ R190, R78, R26.reuse, -R11.reuse ;  /* 0x0000001a4ebe7223 */ /* 0x180fe2000001080b */
[-CC-:B------:R-:W-:Y:S01]  /*15a70*/  FFMA.FTZ R183, R76, R26.reuse, -R11.reuse ;  /* 0x0000001a4cb77223 */ /* 0x180fe2000001080b */
[-CC-:B------:R-:W-:Y:S01]  /*15a80*/  FFMA.FTZ R184, R74, R26.reuse, -R11.reuse ;  /* 0x0000001a4ab87223 */ /* 0x180fe2000001080b */
[----:B------:R-:W-:-:S03]  /*15a90*/  FFMA.FTZ R180, R72, R26, -R11 ;  /* 0x0000001a48b47223 */ /* 0x000fc6000001080b */
[----:B------:R-:W5:Y:S01]  /*15aa0*/  MUFU.EX2 R202, R202 ;  /* 0x000000ca00ca7308 */ /* 0x000f620000000800 */
        /* <DEDUP_REMOVED lines=8> */
[-CC-:B------:R-:W-:Y:S01]  /*15b30*/  FFMA.FTZ R159, R60, R26.reuse, -R11.reuse ;  /* 0x0000001a3c9f7223 */ /* 0x180fe2000001080b */
[-CC-:B------:R-:W-:Y:S01]  /*15b40*/  FFMA.FTZ R15, R64, R26.reuse, -R11.reuse ;  /* 0x0000001a400f7223 */ /* 0x180fe2000001080b */
[----:B------:R-:W-:Y:S01]  /*15b50*/  FFMA.FTZ R14, R68, R26, -R11 ;  /* 0x0000001a440e7223 */ /* 0x000fe2000001080b */
[----:B---3--:R-:W-:Y:S01]  /*15b60*/  FFMA.FTZ R11, R28, R6, R5 ;  /* 0x000000061c0b7223 */ /* 0x008fe20000010005 */
[----:B-1----:R-:W-:Y:S01]  /*15b70*/  FFMA.FTZ R6, R7, R30, R206 ;  /* 0x0000001e07067223 */ /* 0x002fe200000100ce */
[----:B------:R-:W-:-:S02]  /*15b80*/  FFMA.FTZ R185, R38, R26, -R9 ;  /* 0x0000001a26b97223 */ /* 0x000fc40000010809 */
[----:B------:R-:W1:Y:S01]  /*15b90*/  MUFU.EX2 R191, R191 ;  /* 0x000000bf00bf7308 */ /* 0x000e620000000800 */
[----:B--2---:R-:W-:Y:S01]  /*15ba0*/  FADD.FTZ R11, R152, R11 ;  /* 0x0000000b980b7221 */ /* 0x004fe20000010000 */
[----:B----4-:R-:W-:Y:S01]  /*15bb0*/  FADD.FTZ R6, R205, R6 ;  /* 0x00000006cd067221 */ /* 0x010fe20000010000 */
[----:B------:R-:W-:-:S05]  /*15bc0*/  FFMA.FTZ R186, R39, R26, -R9 ;  /* 0x0000001a27ba7223 */ /* 0x000fca0000010809 */
[----:B------:R-:W2:Y:S01]  /*15bd0*/  MUFU.EX2 R193, R193 ;  /* 0x000000c100c17308 */ /* 0x000ea20000000800 */
[----:B-----5:R-:W-:Y:S01]  /*15be0*/  FADD.FTZ R8, R154, R11 ;  /* 0x0000000b9a087221 */ /* 0x020fe20000010000 */
[----:B------:R-:W-:-:S06]  /*15bf0*/  FADD.FTZ R7, R155, R6 ;  /* 0x000000069b077221 */ /* 0x000fcc0000010000 */
[----:B------:R-:W3:Y:S01]  /*15c00*/  MUFU.EX2 R192, R192 ;  /* 0x000000c000c07308 */ /* 0x000ee20000000800 */
[----:B------:R-:W-:Y:S01]  /*15c10*/  FFMA.FTZ R181, R42, R26, -R9 ;  /* 0x0000001a2ab57223 */ /* 0x000fe20000010809 */
[----:B------:R-:W-:-:S06]  /*15c20*/  FADD.FTZ R11, R153, R8 ;  /* 0x00000008990b7221 */ /* 0x000fcc0000010000 */
[----:B------:R-:W4:Y:S01]  /*15c30*/  MUFU.EX2 R187, R187 ;  /* 0x000000bb00bb7308 */ /* 0x000f220000000800 */
[----:B------:R-:W-:Y:S01]  /*15c40*/  FADD.FTZ R6, R202, R7 ;  /* 0x00000007ca067221 */ /* 0x000fe20000010000 */
[----:B------:R-:W-:-:S06]  /*15c50*/  FFMA.FTZ R182, R43, R26, -R9 ;  /* 0x0000001a2bb67223 */ /* 0x000fcc0000010809 */
[----:B------:R-:W5:Y:S01]  /*15c60*/  MUFU.EX2 R185, R185 ;  /* 0x000000b900b97308 */ /* 0x000f620000000800 */
[----:B------:R-:W-:Y:S01]  /*15c70*/  FADD.FTZ R8, R196, R11 ;  /* 0x0000000bc4087221 */ /* 0x000fe20000010000 */
[----:B-1----:R-:W-:-:S06]  /*15c80*/  FADD.FTZ R7, R191, R6 ;  /* 0x00000006bf077221 */ /* 0x002fcc0000010000 */
[----:B------:R-:W1:Y:S01]  /*15c90*/  MUFU.EX2 R190, R190 ;  /* 0x000000be00be7308 */ /* 0x000e620000000800 */
[----:B------:R-:W-:-:S07]  /*15ca0*/  FFMA.FTZ R177, R46, R26, -R9 ;  /* 0x0000001a2eb17223 */ /* 0x000fce0000010809 */
[----:B------:R-:W1:Y:S01]  /*15cb0*/  MUFU.EX2 R186, R186 ;  /* 0x000000ba00ba7308 */ /* 0x000e620000000800 */
[----:B--2---:R-:W-:Y:S01]  /*15cc0*/  FADD.FTZ R8, R193, R8 ;  /* 0x00000008c1087221 */ /* 0x004fe20000010000 */
[----:B---3--:R-:W-:-:S06]  /*15cd0*/  FADD.FTZ R6, R192, R7 ;  /* 0x00000007c0067221 */ /* 0x008fcc0000010000 */
[----:B------:R-:W2:Y:S01]  /*15ce0*/  MUFU.EX2 R183, R183 ;  /* 0x000000b700b77308 */ /* 0x000ea20000000800 */
[----:B------:R-:W-:-:S07]  /*15cf0*/  FFMA.FTZ R178, R47, R26, -R9 ;  /* 0x0000001a2fb27223 */ /* 0x000fce0000010809 */
[----:B------:R-:W3:Y:S01]  /*15d00*/  MUFU.EX2 R181, R181 ;  /* 0x000000b500b57308 */ /* 0x000ee20000000800 */
[----:B----4-:R-:W-:Y:S01]  /*15d10*/  FADD.FTZ R7, R187, R8 ;  /* 0x00000008bb077221 */ /* 0x010fe20000010000 */
[----:B-----5:R-:W-:-:S06]  /*15d20*/  FADD.FTZ R11, R185, R6 ;  /* 0x00000006b90b7221 */ /* 0x020fcc0000010000 */
[----:B------:R-:W4:Y:S01]  /*15d30*/  MUFU.EX2 R184, R184 ;  /* 0x000000b800b87308 */ /* 0x000f220000000800 */
[----:B------:R-:W-:-:S07]  /*15d40*/  FFMA.FTZ R171, R50, R26, -R9 ;  /* 0x0000001a32ab7223 */ /* 0x000fce0000010809 */
[----:B------:R-:W5:Y:S01]  /*15d50*/  MUFU.EX2 R182, R182 ;  /* 0x000000b600b67308 */ /* 0x000f620000000800 */
[----:B-1----:R-:W-:Y:S01]  /*15d60*/  FADD.FTZ R6, R190, R7 ;  /* 0x00000007be067221 */ /* 0x002fe20000010000 */
[----:B------:R-:W-:-:S06]  /*15d70*/  FADD.FTZ R8, R186, R11 ;  /* 0x0000000bba087221 */ /* 0x000fcc0000010000 */
        /* <DEDUP_REMOVED lines=55> */
[----:B------:R-:W4:Y:S08]  /*160f0*/  MUFU.EX2 R20, R20 ;  /* 0x0000001400147308 */ /* 0x000f300000000800 */
[----:B------:R-:W5:Y:S01]  /*16100*/  MUFU.EX2 R158, R158 ;  /* 0x0000009e009e7308 */ /* 0x000f620000000800 */
[----:B-1----:R-:W-:Y:S01]  /*16110*/  FADD.FTZ R6, R160, R7 ;  /* 0x00000007a0067221 */ /* 0x002fe20000010000 */
[----:B------:R-:W-:-:S06]  /*16120*/  FADD.FTZ R8, R164, R9 ;  /* 0x00000009a4087221 */ /* 0x000fcc0000010000 */
[----:B------:R-:W1:Y:S08]  /*16130*/  MUFU.EX2 R14, R14 ;  /* 0x0000000e000e7308 */ /* 0x000e700000000800 */
[----:B------:R-:W1:Y:S01]  /*16140*/  MUFU.EX2 R21, R21 ;  /* 0x0000001500157308 */ /* 0x000e620000000800 */
[----:B--2---:R-:W-:Y:S01]  /*16150*/  FADD.FTZ R7, R15, R6 ;  /* 0x000000060f077221 */ /* 0x004fe20000010000 */
[----:B---3--:R-:W-:-:S06]  /*16160*/  FADD.FTZ R9, R157, R8 ;  /* 0x000000089d097221 */ /* 0x008fcc0000010000 */
[----:B------:R-:W2:Y:S08]  /*16170*/  MUFU.EX2 R19, R19 ;  /* 0x0000001300137308 */ /* 0x000eb00000000800 */
[----:B------:R-:W3:Y:S01]  /*16180*/  MUFU.EX2 R156, R156 ;  /* 0x0000009c009c7308 */ /* 0x000ee20000000800 */
[----:B----4-:R-:W-:Y:S01]  /*16190*/  FADD.FTZ R7, R20, R7 ;  /* 0x0000000714077221 */ /* 0x010fe20000010000 */
[----:B-----5:R-:W-:-:S03]  /*161a0*/  FADD.FTZ R6, R158, R9 ;  /* 0x000000099e067221 */ /* 0x020fc60000010000 */
[----:B-1----:R-:W-:Y:S01]  /*161b0*/  FADD.FTZ R8, R14, R7 ;  /* 0x000000070e087221 */ /* 0x002fe20000010000 */
[----:B------:R-:W-:-:S03]  /*161c0*/  FADD.FTZ R7, R21, R6 ;  /* 0x0000000615077221 */ /* 0x000fc60000010000 */
[----:B--2---:R-:W-:Y:S01]  /*161d0*/  FADD.FTZ R6, R19, R8 ;  /* 0x0000000813067221 */ /* 0x004fe20000010000 */
[----:B------:R1:W-:Y:S01]  /*161e0*/  STL [R1+0x434], R4 ;  /* 0x0004340401007387 */ /* 0x0003e20000100800 */
[----:B---3--:R-:W-:-:S05]  /*161f0*/  FADD.FTZ R7, R156, R7 ;  /* 0x000000079c077221 */ /* 0x008fca0000010000 */
[----:B------:R2:W-:Y:S04]  /*16200*/  STL.64 [R1+0x440], R6 ;  /* 0x0004400601007387 */ /* 0x0005e80000100a00 */
[----:B------:R-:W3:Y:S04]  /*16210*/  LD.E R27, desc[UR46][R22.64+0x41c] ;  /* 0x00041c2e161b7980 */ /* 0x000ee8000c101900 */
[----:B------:R-:W4:Y:S04]  /*16220*/  LD.E R8, desc[UR46][R22.64+0x220] ;  /* 0x0002202e16087980 */ /* 0x000f28000c101900 */
[----:B------:R-:W5:Y:S04]  /*16230*/  LD.E R9, desc[UR46][R22.64+0x224] ;  /* 0x0002242e16097980 */ /* 0x000f68000c101900 */
[----:B------:R-:W5:Y:S04]  /*16240*/  LD.E R11, desc[UR46][R22.64+0x230] ;  /* 0x0002302e160b7980 */ /* 0x000f68000c101900 */
[----:B------:R-:W5:Y:S04]  /*16250*/  LD.E R13, desc[UR46][R22.64+0x240] ;  /* 0x0002402e160d7980 */ /* 0x000f68000c101900 */
[----:B------:R-:W5:Y:S04]  /*16260*/  LD.E R25, desc[UR46][R22.64+0x250] ;  /* 0x0002502e16197980 */ /* 0x000f68000c101900 */
[----:B-1----:R-:W5:Y:S04]  /*16270*/  LD.E R4, desc[UR46][R22.64+0x254] ;  /* 0x0002542e16047980 */ /* 0x002f68000c101900 */
[----:B------:R-:W5:Y:S04]  /*16280*/  LD.E R122, desc[UR46][R22.64+0x274] ;  /* 0x0002742e167a7980 */ /* 0x000f68000c101900 */
        /* <DEDUP_REMOVED lines=122> */
[C---:B-----5:R-:W-:Y:S01]  /*16a30*/  FMUL.FTZ R9, R28.reuse, R9 ;  /* 0x000000091c097220 */ /* 0x060fe20000410000 */
[C---:B------:R-:W-:Y:S01]  /*16a40*/  FMUL.FTZ R11, R28.reuse, R11 ;  /* 0x0000000b1c0b7220 */ /* 0x040fe20000410000 */
[C---:B------:R-:W-:Y:S01]  /*16a50*/  FMUL.FTZ R13, R28.reuse, R13 ;  /* 0x0000000d1c0d7220 */ /* 0x040fe20000410000 */
[C---:B------:R-:W-:Y:S01]  /*16a60*/  FMUL.FTZ R25, R28.reuse, R25 ;  /* 0x000000191c197220 */ /* 0x040fe20000410000 */
[----:B------:R1:W-:Y:S04]  /*16a70*/  ST.E desc[UR46][R22.64+0x220], R27 ;  /* 0x0002201b16007985 */ /* 0x0003e8000c10192e */
[----:B------:R3:W-:Y:S04]  /*16a80*/  ST.E desc[UR46][R22.64+0x224], R9 ;  /* 0x0002240916007985 */ /* 0x0007e8000c10192e */
[----:B------:R4:W-:Y:S04]  /*16a90*/  ST.E desc[UR46][R22.64+0x230], R11 ;  /* 0x0002300b16007985 */ /* 0x0009e8000c10192e */
[----:B------:R5:W-:Y:S01]  /*16aa0*/  ST.E desc[UR46][R22.64+0x240], R13 ;  /* 0x0002400d16007985 */ /* 0x000be2000c10192e */
[C---:B-1----:R-:W-:Y:S01]  /*16ab0*/  FMUL.FTZ R27, R28.reuse, R4 ;  /* 0x000000041c1b7220 */ /* 0x042fe20000410000 */
[C---:B---3--:R-:W-:Y:S01]  /*16ac0*/  FMUL.FTZ R9, R28.reuse, R122 ;  /* 0x0000007a1c097220 */ /* 0x048fe20000410000 */
[C---:B----4-:R-:W-:Y:S01]  /*16ad0*/  FMUL.FTZ R11, R28.reuse, R124 ;  /* 0x0000007c1c0b7220 */ /* 0x050fe20000410000 */
[C---:B-----5:R-:W-:Y:S01]  /*16ae0*/  FMUL.FTZ R13, R28.reuse, R114 ;  /* 0x000000721c0d7220 */ /* 0x060fe20000410000 */
[----:B------:R1:W-:Y:S04]  /*16af0*/  ST.E desc[UR46][R22.64+0x250], R25 ;  /* 0x0002501916007985 */ /* 0x0003e8000c10192e */
[----:B------:R3:W-:Y:S04]  /*16b00*/  ST.E desc[UR46][R22.64+0x254], R27 ;  /* 0x0002541b16007985 */ /* 0x0007e8000c10192e */
[----:B------:R4:W-:Y:S04]  /*16b10*/  ST.E desc[UR46][R22.64+0x274], R9 ;  /* 0x0002740916007985 */ /* 0x0009e8000c10192e */
[----:B------:R5:W-:Y:S01]  /*16b20*/  ST.E desc[UR46][R22.64+0x280], R11 ;  /* 0x0002800b16007985 */ /* 0x000be2000c10192e */
[----:B-1----:R-:W-:-:S03]  /*16b30*/  FMUL.FTZ R25, R28, R108 ;  /* 0x0000006c1c197220 */ /* 0x002fc60000410000 */
[----:B------:R1:W-:Y:S01]  /*16b40*/  ST.E desc[UR46][R22.64+0x284], R13 ;  /* 0x0002840d16007985 */ /* 0x0003e2000c10192e */
[C---:B---3--:R-:W-:Y:S01]  /*16b50*/  FMUL.FTZ R27, R28.reuse, R100 ;  /* 0x000000641c1b7220 */ /* 0x048fe20000410000 */
[C---:B----4-:R-:W-:Y:S01]  /*16b60*/  FMUL.FTZ R9, R28.reuse, R98 ;  /* 0x000000621c097220 */ /* 0x050fe20000410000 */
[C---:B-----5:R-:W-:Y:S01]  /*16b70*/  FMUL.FTZ R11, R28.reuse, R90 ;  /* 0x0000005a1c0b7220 */ /* 0x060fe20000410000 */
[C---:B-1----:R-:W-:Y:S01]  /*16b80*/  FMUL.FTZ R13, R28.reuse, R96 ;  /* 0x000000601c0d7220 */ /* 0x042fe20000410000 */
        /* <DEDUP_REMOVED lines=20> */
[----:B------:R1:W-:Y:S01]  /*16cd0*/  ST.E desc[UR46][R22.64+0x340], R25 ;  /* 0x0003401916007985 */ /* 0x0003e2000c10192e */
        /* <DEDUP_REMOVED lines=27> */
[C---:B-1----:R-:W-:Y:S01]  /*16e90*/  FMUL.FTZ R25, R28.reuse, R48 ;  /* 0x000000301c197220 */ /* 0x042fe20000410000 */
[C---:B---3--:R-:W-:Y:S01]  /*16ea0*/  FMUL.FTZ R27, R28.reuse, R40 ;  /* 0x000000281c1b7220 */ /* 0x048fe20000410000 */
[C---:B------:R-:W-:Y:S01]  /*16eb0*/  FMUL.FTZ R46, R28.reuse, R46 ;  /* 0x0000002e1c2e7220 */ /* 0x040fe20000410000 */
[C---:B------:R-:W-:Y:S01]  /*16ec0*/  FMUL.FTZ R44, R28.reuse, R44 ;  /* 0x0000002c1c2c7220 */ /* 0x040fe20000410000 */
[C---:B------:R-:W-:Y:S01]  /*16ed0*/  FMUL.FTZ R42, R28.reuse, R42 ;  /* 0x0000002a1c2a7220 */ /* 0x040fe20000410000 */
[C---:B----4-:R-:W-:Y:S01]  /*16ee0*/  FMUL.FTZ R9, R28.reuse, R38 ;  /* 0x000000261c097220 */ /* 0x050fe20000410000 */
[C---:B--2---:R-:W-:Y:S01]  /*16ef0*/  FMUL.FTZ R11, R28.reuse, R6 ;  /* 0x000000061c0b7220 */ /* 0x044fe20000410000 */
[C---:B-----5:R-:W-:Y:S01]  /*16f00*/  FMUL.FTZ R13, R28.reuse, R36 ;  /* 0x000000241c0d7220 */ /* 0x060fe20000410000 */
        /* <DEDUP_REMOVED lines=171> */
[----:B------:R4:W-:Y:S04]  /*179c0*/  ST.E desc[UR46][R22.64+0x3f8], R35 ;  /* 0x0003f82316007985 */ /* 0x0009e8000c10192e */
[----:B------:R5:W-:Y:S04]  /*179d0*/  ST.E desc[UR46][R22.64+0x3fc], R7 ;  /* 0x0003fc0716007985 */ /* 0x000be8000c10192e */
[----:B------:R5:W-:Y:S04]  /*179e0*/  ST.E desc[UR46][R22.64+0x408], R33 ;  /* 0x0004082116007985 */ /* 0x000be8000c10192e */
[----:B------:R5:W-:Y:S04]  /*179f0*/  ST.E desc[UR46][R22.64+0x40c], R31 ;  /* 0x00040c1f16007985 */ /* 0x000be8000c10192e */
[----:B------:R5:W-:Y:S01]  /*17a00*/  ST.E desc[UR46][R22.64+0x418], R29 ;  /* 0x0004181d16007985 */ /* 0x000be2000c10192e */
[----:B------:R3:W-:Y:S06]  /*17a10*/  BAR.SYNC.DEFER_BLOCKING R208, 0x100 ;  /* 0x000400d00000751d */ /* 0x0007ec0000010000 */
[----:B-1----:R-:W5:Y:S04]  /*17a20*/  LD.E R11, desc[UR46][R22.64+0x220] ;  /* 0x0002202e160b7980 */ /* 0x002f68000c101900 */
[----:B--2---:R-:W2:Y:S04]  /*17a30*/  LD.E R13, desc[UR46][R22.64+0x224] ;  /* 0x0002242e160d7980 */ /* 0x004ea8000c101900 */
[----:B------:R-:W2:Y:S04]  /*17a40*/  LD.E R25, desc[UR46][R22.64+0x228] ;  /* 0x0002282e16197980 */ /* 0x000ea8000c101900 */
[----:B------:R-:W2:Y:S04]  /*17a50*/  LD.E R27, desc[UR46][R22.64+0x22c] ;  /* 0x00022c2e161b7980 */ /* 0x000ea8000c101900 */
[----:B---3--:R-:W3:Y:S04]  /*17a60*/  LD.E R37, desc[UR46][R22.64+0x230] ;  /* 0x0002302e16257980 */ /* 0x008ee8000c101900 */
[----:B----4-:R-:W4:Y:S04]  /*17a70*/  LD.E R35, desc[UR46][R22.64+0x234] ;  /* 0x0002342e16237980 */ /* 0x010f28000c101900 */
[----:B-----5:R-:W5:Y:S04]  /*17a80*/  LD.E R7, desc[UR46][R22.64+0x238] ;  /* 0x0002382e16077980 */ /* 0x020f68000c101900 */
        /* <DEDUP_REMOVED lines=122> */
[----:B------:R-:W-:Y:S04]  /*18230*/  ST.E desc[UR46][R22.64+0x220], R11 ;  /* 0x0002200b16007985 */ /* 0x000fe8000c10192e */
[----:B--2---:R-:W-:Y:S04]  /*18240*/  ST.E desc[UR46][R22.64+0x224], R13 ;  /* 0x0002240d16007985 */ /* 0x004fe8000c10192e */
[----:B------:R-:W-:Y:S04]  /*18250*/  ST.E desc[UR46][R22.64+0x228], R25 ;  /* 0x0002281916007985 */ /* 0x000fe8000c10192e */
[----:B------:R-:W-:Y:S04]  /*18260*/  ST.E desc[UR46][R22.64+0x22c], R27 ;  /* 0x00022c1b16007985 */ /* 0x000fe8000c10192e */
[----:B---3--:R-:W-:Y:S04]  /*18270*/  ST.E desc[UR46][R22.64+0x230], R37 ;  /* 0x0002302516007985 */ /* 0x008fe8000c10192e */
[----:B----4-:R-:W-:Y:S04]  /*18280*/  ST.E desc[UR46][R22.64+0x234], R35 ;  /* 0x0002342316007985 */ /* 0x010fe8000c10192e */
[----:B-----5:R-:W-:Y:S04]  /*18290*/  ST.E desc[UR46][R22.64+0x238], R7 ;  /* 0x0002380716007985 */ /* 0x020fe8000c10192e */
        /* <DEDUP_REMOVED lines=121> */
[----:B-1----:R-:W5:Y:S04]  /*18a30*/  LD.E.64 R6, desc[UR46][R22.64+0xa8] ;  /* 0x0000a82e16067980 */ /* 0x002f68000c101b00 */
[----:B------:R-:W5:Y:S04]  /*18a40*/  LDL R4, [R1+0x88] ;  /* 0x0000880001047983 */ /* 0x000f680000100800 */
[----:B--2---:R-:W2:Y:S04]  /*18a50*/  LD.E R24, desc[UR46][R22.64+0x220] ;  /* 0x0002202e16187980 */ /* 0x004ea8000c101900 */
[----:B------:R-:W2:Y:S04]  /*18a60*/  LD.E R25, desc[UR46][R22.64+0x224] ;  /* 0x0002242e16197980 */ /* 0x000ea8000c101900 */
[----:B---3--:R-:W2:Y:S04]  /*18a70*/  LD.E R26, desc[UR46][R22.64+0x228] ;  /* 0x0002282e161a7980 */ /* 0x008ea8000c101900 */
[----:B------:R-:W2:Y:S04]  /*18a80*/  LD.E R27, desc[UR46][R22.64+0x22c] ;  /* 0x00022c2e161b7980 */ /* 0x000ea8000c101900 */
[----:B----4-:R-:W2:Y:S04]  /*18a90*/  LD.E R28, desc[UR46][R22.64+0x230] ;  /* 0x0002302e161c7980 */ /* 0x010ea8000c101900 */
[----:B------:R-:W2:Y:S04]  /*18aa0*/  LD.E R29, desc[UR46][R22.64+0x234] ;  /* 0x0002342e161d7980 */ /* 0x000ea8000c101900 */
[----:B-----5:R-:W2:Y:S04]  /*18ab0*/  LD.E R30, desc[UR46][R22.64+0x238] ;  /* 0x0002382e161e7980 */ /* 0x020ea8000c101900 */
        /* <DEDUP_REMOVED lines=121> */
[----:B------:R-:W-:Y:S01]  /*19250*/  IMAD R6, R9, 0xc00, R6 ;  /* 0x00000c0009067824 */ /* 0x000fe200078e0206 */
[----:B------:R-:W-:-:S02]  /*19260*/  ISETP.NE.U32.AND P0, PT, R4, RZ, PT ;  /* 0x000000ff0400720c */ /* 0x000fc40003f05070 */
[----:B------:R-:W-:Y:S02]  /*19270*/  R2UR UR7, R7 ;  /* 0x00000000070772ca */ /* 0x000fe400000e0000 */
[----:B------:R-:W-:Y:S02]  /*19280*/  R2UR UR6, R6 ;  /* 0x00000000060672ca */ /* 0x000fe400000e0000 */
[----:B------:R-:W-:Y:S02]  /*19290*/  F2FP.BF16.F32.PACK_AB R154, R153, R154 ;  /* 0x0000009a999a723e */ /* 0x000fe400000010ff */
[----:B------:R-:W-:Y:S02]  /*192a0*/  F2FP.BF16.F32.PACK_AB R152, R152, R5 ;  /* 0x000000059898723e */ /* 0x000fe400000010ff */
[----:B------:R-:W-:Y:S02]  /*192b0*/  F2FP.BF16.F32.PACK_AB R153, R205, R206 ;  /* 0x000000cecd99723e */ /* 0x000fe400000010ff */
[----:B------:R-:W-:Y:S01]  /*192c0*/  F2FP.BF16.F32.PACK_AB R155, R202, R155 ;  /* 0x0000009bca9b723e */ /* 0x000fe200000010ff */
[----:B------:R-:W-:Y:S01]  /*192d0*/  VOTEU.ANY UP0, P0 ;  /* 0x00000000003f7886 */ /* 0x000fe20000000100 */
[----:B------:R-:W-:-:S02]  /*192e0*/  VIADD R4, R6, 0x80 ;  /* 0x0000008006047836 */ /* 0x000fc40000000000 */
[----:B------:R-:W-:Y:S01]  /*192f0*/  IMAD.MOV.U32 R5, RZ, RZ, R7 ;  /* 0x000000ffff057224 */ /* 0x000fe200078e0007 */
[----:B--2---:R-:W-:-:S06]  /*19300*/  WARPGROUP.ARRIVE ;  /* 0x00000000000079c5 */ /* 0x004fcc0000000000 */
[----:B------:R-:W-:Y:S01]  /*19310*/  HGMMA.64x256x16.F32.BF16 R24, R152, gdesc[UR4].tnspB, R24, UP0, gsb0 ;  /* 0x43e0000498187df0 */ /* 0x000fe2000b801818 */
[----:B------:R-:W-:Y:S02]  /*19320*/  R2UR UR6, R4 ;  /* 0x00000000040672ca */ /* 0x000fe400000e0000 */
[----:B------:R-:W-:Y:S01]  /*19330*/  R2UR UR7, R5 ;  /* 0x00000000050772ca */ /* 0x000fe200000e0000 */
[----:B------:R-:W-:Y:S02]  /*19340*/  VIADD R4, R6, 0x100 ;  /* 0x0000010006047836 */ /* 0x000fe40000000000 */
[----:B------:R-:W-:Y:S01]  /*19350*/  IMAD.MOV.U32 R5, RZ, RZ, R7 ;  /* 0x000000ffff057224 */ /* 0x000fe200078e0007 */
[----:B------:R-:W-:Y:S02]  /*19360*/  WARPGROUP.DEPBAR.LE gsb0, 0x0 ;  /* 0x00008000000079c5 */ /* 0x000fe40000010000 */
[----:B------:R-:W-:Y:S02]  /*19370*/  F2FP.BF16.F32.PACK_AB R152, R193, R196 ;  /* 0x000000c4c198723e */ /* 0x000fe400000010ff */
[----:B------:R-:W-:-:S02]  /*19380*/  F2FP.BF16.F32.PACK_AB R154, R190, R187 ;  /* 0x000000bbbe9a723e */ /* 0x000fc400000010ff */
        /* <DEDUP_REMOVED lines=135> */
[----:B------:R-:W-:Y:S02]  /*19c00*/  VIADD R4, R6, 0x180 ;  /* 0x0000018006047836 */ /* 0x000fe40000000000 */
[----:B------:R-:W-:Y:S01]  /*19c10*/  IMAD.MOV.U32 R5, RZ, RZ, R7 ;  /* 0x000000ffff057224 */ /* 0x000fe200078e0007 */
[----:B------:R-:W-:Y:S02]  /*19c20*/  WARPGROUP.DEPBAR.LE gsb0, 0x0 ;  /* 0x00008000000079c5 */ /* 0x000fe40000010000 */
[----:B------:R-:W-:-:S02]  /*19c30*/  F2FP.BF16.F32.PACK_AB R152, R184, R183 ;  /* 0x000000b7b898723e */ /* 0x000fc400000010ff */
        /* <DEDUP_REMOVED lines=276> */
[----:B------:R-:W-:Y:S01]  /*1ad80*/  VIADD R6, R6, 0x280 ;  /* 0x0000028006067836 */ /* 0x000fe20000000000 */
        /* <DEDUP_REMOVED lines=412> */
[----:B-1----:R-:W5:Y:S04]  /*1c750*/  LD.E R25, desc[UR46][R22.64+0x240] ;  /* 0x0002402e16197980 */ /* 0x002f68000c101900 */
[----:B--2---:R-:W2:Y:S04]  /*1c760*/  LD.E R27, desc[UR46][R22.64+0x244] ;  /* 0x0002442e161b7980 */ /* 0x004ea8000c101900 */
        /* <DEDUP_REMOVED lines=130> */
[----:B-----5:R1:W-:Y:S04]  /*1cf90*/  ST.E desc[UR46][R22.64+0x250], R33 ;  /* 0x0002502116007985 */ /* 0x0203e8000c10192e */
        /* <DEDUP_REMOVED lines=115> */
[----:B------:R-:W-:Y:S01]  /*1d6d0*/  LOP3.LUT P6, RZ, R212, 0x7f, RZ, 0xc0, !PT ;  /* 0x0000007fd4ff7812 */ /* 0x000fe200078cc0ff */
[----:B------:R-:W-:-:S12]  /*1d6e0*/  BSSY B0, `(.L_x_8806) ;  /* 0x0000008000007945 */ /* 0x000fd80003800000 */
[----:B-1----:R-:W-:Y:S05]  /*1d6f0*/  @P6 BRA `(.L_x_8807) ;  /* 0x0000000000186947 */ /* 0x002fea0003800000 */
[----:B------:R-:W2:Y:S04]  /*1d700*/  LDL.64 R4, [R1+0x68] ;  /* 0x0000680001047983 */ /* 0x000ea80000100a00 */
[----:B------:R-:W3:Y:S01]  /*1d710*/  LD.E R0, desc[UR46][R2.64] ;  /* 0x0000002e02007980 */ /* 0x000ee2000c101900 */
[----:B--2---:R-:W-:-:S05]  /*1d720*/  MOV R5, R4 ;  /* 0x0000000400057202 */ /* 0x004fca0000000f00 */
[----:B---3--:R-:W-:-:S05]  /*1d730*/  IMAD R0, R0, 0x8, R5 ;  /* 0x0000000800007824 */ /* 0x008fca00078e0205 */
[----:B------:R-:W-:-:S04]  /*1d740*/  PRMT R0, RZ, 0x654, R0 ;  /* 0x00000654ff007816 */ /* 0x000fc80000000000 */
[----:B------:R1:W-:Y:S03]  /*1d750*/  SYNCS.ARRIVE.TRANS64.RED.A1T0 RZ, [R0+URZ], RZ ;  /* 0x000000ff00ff79a7 */ /* 0x0003e6000810043f */
.L_x_8807:
[----:B------:R-:W-:Y:S05]  /*1d760*/  BSYNC B0 ;  /* 0x0000000000007941 */ /* 0x000fea0003800000 */
.L_x_8806:
[C---:B------:R-:W-:Y:S01]  /*1d770*/  ISETP.GT.AND P0, PT, R10.reuse, UR41, PT ;  /* 0x000000290a007c0c */ /* 0x040fe2000bf04270 */
[----:B------:R-:W-:-:S12]  /*1d780*/  VIADD R10, R10, 0xffffffff ;  /* 0xffffffff0a0a7836 */ /* 0x000fd80000000000 */
[----:B------:R-:W-:Y:S05]  /*1d790*/  @P0 BRA `(.L_x_8808) ;  /* 0xffffff5400300947 */ /* 0x000fea000383ffff */
.L_x_8777:
[----:B------:R-:W-:Y:S05]  /*1d7a0*/  WARPSYNC.ALL ;  /* 0x0000000000007948 */ /* 0x000fea0003800000 */
[----:B-1----:R-:W2:Y:S04]  /*1d7b0*/  LDL R5, [R1+0x440] ;  /* 0x0004400001057983 */ /* 0x002ea80000100800 */
[----:B------:R-:W3:Y:S04]  /*1d7c0*/  LDL R6, [R1+0x444] ;  /* 0x0004440001067983 */ /* 0x000ee80000100800 */
[----:B------:R-:W4:Y:S04]  /*1d7d0*/  LDL R132, [R1+0x210] ;  /* 0x0002100001847983 */ /* 0x000f280000100800 */
[----:B------:R-:W5:Y:S04]  /*1d7e0*/  LDL.64 R12, [R1+0x388] ;  /* 0x00038800010c7983 */ /* 0x000f680000100a00 */
        /* <DEDUP_REMOVED lines=60> */
[----:B------:R-:W5:Y:S04]  /*1dbb0*/  LDL R133, [R1+0x218] ;  /* 0x0002180001857983 */ /* 0x000f680000100800 */
[----:B--2---:R-:W1:Y:S02]  /*1dbc0*/  SHFL.BFLY PT, R0, R5, 0x2, 0x1f ;  /* 0x0c401f0005007f89 */ /* 0x004e6400000e0000 */
[----:B-1----:R-:W-:-:S05]  /*1dbd0*/  FADD.FTZ R0, R5, R0 ;  /* 0x0000000005007221 */ /* 0x002fca0000010000 */
[----:B------:R-:W1:Y:S02]  /*1dbe0*/  SHFL.BFLY PT, R3, R0, 0x1, 0x1f ;  /* 0x0c201f0000037f89 */ /* 0x000e6400000e0000 */
[----:B-1----:R-:W-:Y:S01]  /*1dbf0*/  FADD.FTZ R2, R0, R3 ;  /* 0x0000000300027221 */ /* 0x002fe20000010000 */
[----:B----4-:R-:W-:Y:S01]  /*1dc00*/  VIADD R132, R132, 0x1 ;  /* 0x0000000184847836 */ /* 0x010fe20000000000 */
[----:B------:R-:W2:Y:S04]  /*1dc10*/  LDL R0, [R1+0x21c] ;  /* 0x00021c0001007983 */ /* 0x000ea80000100800 */
[----:B------:R-:W-:Y:S04]  /*1dc20*/  STL [R1+0x440], R2 ;  /* 0x0004400201007387 */ /* 0x000fe80000100800 */
[----:B------:R-:W4:Y:S04]  /*1dc30*/  LDL R148, [R1+0x440] ;  /* 0x0004400001947983 */ /* 0x000f280000100800 */
[----:B---3--:R-:W1:Y:S02]  /*1dc40*/  SHFL.BFLY PT, R3, R6, 0x2, 0x1f ;  /* 0x0c401f0006037f89 */ /* 0x008e6400000e0000 */
[----:B-1----:R-:W-:Y:S01]  /*1dc50*/  FADD.FTZ R3, R3, R6 ;  /* 0x0000000603037221 */ /* 0x002fe20000010000 */
[----:B------:R-:W-:Y:S01]  /*1dc60*/  ISETP.NE.AND P2, PT, R132, 0x2, PT ;  /* 0x000000028400780c */ /* 0x000fe20003f45270 */
[----:B------:R-:W3:Y:S04]  /*1dc70*/  LDL.64 R6, [R1+0x418] ;  /* 0x0004180001067983 */ /* 0x000ee80000100a00 */
[----:B------:R-:W1:Y:S08]  /*1dc80*/  SHFL.BFLY PT, R4, R3, 0x1, 0x1f ;  /* 0x0c201f0003047f89 */ /* 0x000e7000000e0000 */
[----:B------:R-:W3:Y:S01]  /*1dc90*/  @!P2 LDL R19, [R1+0x214] ;  /* 0x000214000113a983 */ /* 0x000ee20000100800 */
[----:B-1----:R-:W-:-:S03]  /*1dca0*/  FADD.FTZ R140, R3, R4 ;  /* 0x00000004038c7221 */ /* 0x002fc60000010000 */
[----:B------:R-:W3:Y:S02]  /*1dcb0*/  LDL.64 R4, [R1+0x3e8] ;  /* 0x0003e80001047983 */ /* 0x000ee40000100a00 */
[----:B------:R-:W-:Y:S02]  /*1dcc0*/  FSETP.NE.FTZ.AND P1, PT, R140, RZ, PT ;  /* 0x000000ff8c00720b */ /* 0x000fe40003f35000 */
[----:B------:R-:W3:Y:S11]  /*1dcd0*/  LDL.64 R2, [R1+0x408] ;  /* 0x0004080001027983 */ /* 0x000ef60000100a00 */
[----:B------:R-:W3:Y:S04]  /*1dce0*/  @P1 LDL R143, [R1+0x450] ;  /* 0x00045000018f1983 */ /* 0x000ee80000100800 */
[----:B------:R-:W3:Y:S01]  /*1dcf0*/  @P1 LDL R145, [R1+0x434] ;  /* 0x0004340001911983 */ /* 0x000ee20000100800 */
[----:B------:R-:W-:-:S02]  /*1dd00*/  IMAD.MOV.U32 R142, RZ, RZ, -0x800000 ;  /* 0xff800000ff8e7424 */ /* 0x000fc400078e00ff */
[----:B------:R-:W-:Y:S01]  /*1dd10*/  IMAD.MOV.U32 R134, RZ, RZ, RZ ;  /* 0x000000ffff867224 */ /* 0x000fe200078e00ff */
[----:B------:R1:W-:Y:S08]  /*1dd20*/  BAR.ARV R203, 0x100 ;  /* 0x000400cb0000751d */ /* 0x0003f00000002000 */
[----:B------:R-:W-:Y:S06]  /*1dd30*/  BAR.ARV 0x8, 0x120 ;  /* 0x0204800000007b1d */ /* 0x000fec0000002000 */
[----:B----4-:R-:W-:-:S13]  /*1dd40*/  FSETP.NE.FTZ.AND P0, PT, R148, RZ, PT ;  /* 0x000000ff9400720b */ /* 0x010fda0003f15000 */
[----:B------:R-:W4:Y:S04]  /*1dd50*/  @P0 LDL R135, [R1+0x450] ;  /* 0x0004500001870983 */ /* 0x000f280000100800 */
[----:B------:R-:W3:Y:S01]  /*1dd60*/  @P0 LDL R144, [R1+0x430] ;  /* 0x0004300001900983 */ /* 0x000ee20000100800 */
[----:B------:R-:W1:Y:S02]  /*1dd70*/  @P0 MUFU.LG2 R141, R148 ;  /* 0x00000094008d0308 */ /* 0x000e640000000c00 */
[----:B-1----:R-:W-:-:S06]  /*1dd80*/  @P0 FMUL.FTZ R146, R141, 0.69314718246459960938 ;  /* 0x3f3172188d920820 */ /* 0x002fcc0000410000 */
[----:B------:R-:W1:Y:S08]  /*1dd90*/  @P1 MUFU.LG2 R147, R140 ;  /* 0x0000008c00931308 */ /* 0x000e700000000c00 */
[----:B------:R-:W5:Y:S01]  /*1dda0*/  @P0 MUFU.RCP R134, R148 ;  /* 0x0000009400860308 */ /* 0x000f620000001000 */
[----:B--2---:R-:W-:Y:S02]  /*1ddb0*/  VIADD R0, R0, 0x1 ;  /* 0x0000000100007836 */ /* 0x004fe40000000000 */
[----:B-1----:R-:W-:Y:S01]  /*1ddc0*/  @P1 FMUL.FTZ R147, R147, 0.69314718246459960938 ;  /* 0x3f31721893931820 */ /* 0x002fe20000410000 */
[----:B------:R-:W-:Y:S01]  /*1ddd0*/  STL [R1+0x444], R140 ;  /* 0x0004448c01007387 */ /* 0x000fe20000100800 */
[-C--:B-----5:R-:W-:Y:S01]  /*1dde0*/  FMUL.FTZ R139, R139, R134.reuse ;  /* 0x000000868b8b7220 */ /* 0x0a0fe20000410000 */
        /* <DEDUP_REMOVED lines=63> */
[----:B------:R-:W-:Y:S04]  /*1e1e0*/  STL [R1+0x210], R132 ;  /* 0x0002108401007387 */ /* 0x000fe80000100800 */
[----:B------:R-:W-:Y:S04]  /*1e1f0*/  STL.64 [R1+0x220], R138 ;  /* 0x0002208a01007387 */ /* 0x000fe80000100a00 */
        /* <DEDUP_REMOVED lines=31> */
[----:B------:R-:W-:Y:S04]  /*1e3f0*/  STL [R1+0x21c], R0 ;  /* 0x00021c0001007387 */ /* 0x000fe80000100800 */
[----:B------:R-:W-:Y:S01]  /*1e400*/  @!P2 STL [R1+0x210], RZ ;  /* 0x000210ff0100a387 */ /* 0x000fe20000100800 */
[----:B----4-:R-:W-:-:S04]  /*1e410*/  @P0 FMUL.FTZ R135, R135, 0.69314718246459960938 ;  /* 0x3f31721887870820 */ /* 0x010fc80000410000 */
[----:B---3--:R-:W-:Y:S01]  /*1e420*/  @P0 FFMA.FTZ R142, R135, R144, R146 ;  /* 0x00000090878e0223 */ /* 0x008fe20000010092 */
[----:B------:R-:W-:-:S06]  /*1e430*/  IMAD.MOV.U32 R135, RZ, RZ, RZ ;  /* 0x000000ffff877224 */ /* 0x000fcc00078e00ff */
[----:B------:R-:W1:Y:S01]  /*1e440*/  @P1 MUFU.RCP R135, R140 ;  /* 0x0000008c00871308 */ /* 0x000e620000001000 */
[----:B------:R-:W-:Y:S01]  /*1e450*/  @P1 FMUL.FTZ R146, R143, 0.69314718246459960938 ;  /* 0x3f3172188f921820 */ /* 0x000fe20000410000 */
[----:B------:R-:W-:-:S03]  /*1e460*/  IMAD.MOV.U32 R144, RZ, RZ, -0x800000 ;  /* 0xff800000ff907424 */ /* 0x000fc600078e00ff */
[----:B------:R-:W-:Y:S01]  /*1e470*/  @P1 FFMA.FTZ R144, R146, R145, R147 ;  /* 0x0000009192901223 */ /* 0x000fe20000010093 */
[----:B------:R-:W-:Y:S01]  /*1e480*/  STL [R1+0x440], R142 ;  /* 0x0004408e01007387 */ /* 0x000fe20000100800 */
[-C--:B-1----:R-:W-:Y:S01]  /*1e490*/  FMUL.FTZ R13, R13, R135.reuse ;  /* 0x000000870d0d7220 */ /* 0x082fe20000410000 */
[-C--:B------:R-:W-:Y:S01]  /*1e4a0*/  FMUL.FTZ R12, R12, R135.reuse ;  /* 0x000000870c0c7220 */ /* 0x080fe20000410000 */
[-C--:B------:R-:W-:Y:S01]  /*1e4b0*/  FMUL.FTZ R15, R15, R135.reuse ;  /* 0x000000870f0f7220 */ /* 0x080fe20000410000 */
[-C--:B------:R-:W-:Y:S01]  /*1e4c0*/  FMUL.FTZ R14, R14, R135.reuse ;  /* 0x000000870e0e7220 */ /* 0x080fe20000410000 */
[-C--:B------:R-:W-:Y:S01]  /*1e4d0*/  FMUL.FTZ R73, R73, R135.reuse ;  /* 0x0000008749497220 */ /* 0x080fe20000410000 */
[-C--:B------:R-:W-:Y:S01]  /*1e4e0*/  FMUL.FTZ R72, R72, R135.reuse ;  /* 0x0000008748487220 */ /* 0x080fe20000410000 */
[----:B------:R1:W-:Y:S01]  /*1e4f0*/  STL.64 [R1+0x388], R12 ;  /* 0x0003880c01007387 */ /* 0x0003e20000100a00 */
[-C--:B------:R-:W-:Y:S01]  /*1e500*/  FMUL.FTZ R71, R71, R135.reuse ;  /* 0x0000008747477220 */ /* 0x080fe20000410000 */
[-C--:B------:R-:W-:Y:S01]  /*1e510*/  FMUL.FTZ R70, R70, R135.reuse ;  /* 0x0000008746467220 */ /* 0x080fe20000410000 */
[-C--:B------:R-:W-:Y:S01]  /*1e520*/  FMUL.FTZ R59, R59, R135.reuse ;  /* 0x000000873b3b7220 */ /* 0x080fe20000410000 */
[----:B------:R2:W-:Y:S01]  /*1e530*/  STL.64 [R1+0x3c8], R14 ;  /* 0x0003c80e01007387 */ /* 0x0005e20000100a00 */
        /* <DEDUP_REMOVED lines=55> */
[----:B-1----:R-:W-:Y:S01]  /*1e8b0*/  VIADD R12, R133, 0x1 ;  /* 0x00000001850c7836 */ /* 0x002fe20000000000 */
[----:B--2---:R-:W-:Y:S01]  /*1e8c0*/  @!P2 LOP3.LUT R14, R19, 0x1, RZ, 0x3c, !PT ;  /* 0x00000001130ea812 */ /* 0x004fe200078e3cff */
[----:B------:R2:W-:Y:S04]  /*1e8d0*/  STL [R1+0x444], R144 ;  /* 0x0004449001007387 */ /* 0x0005e80000100800 */
[----:B------:R2:W-:Y:S04]  /*1e8e0*/  STL.64 [R1+0x228], R72 ;  /* 0x0002284801007387 */ /* 0x0005e80000100a00 */
        /* <DEDUP_REMOVED lines=29> */
[----:B------:R2:W-:Y:S04]  /*1eac0*/  STL [R1+0x218], R12 ;  /* 0x0002180c01007387 */ /* 0x0005e80000100800 */
[----:B------:R2:W-:Y:S01]  /*1ead0*/  @!P2 STL [R1+0x214], R14 ;  /* 0x0002140e0100a387 */ /* 0x0005e20000100800 */
[----:B------:R-:W-:-:S13]  /*1eae0*/  PLOP3.LUT P0, PT, PT, PT, PT, 0x8, 0x0 ;  /* 0x000000000000781c */ /* 0x000fda0003f0e170 */
.L_x_8712:
[----:B------:R-:W3:Y:S08]  /*1eaf0*/  S2UR UR4, SR_CgaCtaId ;  /* 0x00000000000479c3 */ /* 0x000ef00000008800 */
[----:B------:R-:W-:Y:S06]  /*1eb00*/  BAR.SYNC.DEFER_BLOCKING 0x5, 0x120 ;  /* 0x0144800000007b1d */ /* 0x000fec0000010000 */
[----:B------:R-:W-:-:S02]  /*1eb10*/  UMOV UR50, 0x400 ;  /* 0x0000040000327882 */ /* 0x000fc40000000000 */
[----:B---3--:R-:W-:-:S09]  /*1eb20*/  ULEA UR50, UR4, UR50, 0x18 ;  /* 0x0000003204327291 */ /* 0x008fd2000f8ec03f */
[----:B-1----:R-:W1:Y:S02]  /*1eb30*/  LDS R0, [UR50+0x324d0] ;  /* 0x0324d032ff007984 */ /* 0x002e640008000800 */
[----:B-1----:R-:W-:Y:S01]  /*1eb40*/  R2UR UR4, R0 ;  /* 0x00000000000472ca */ /* 0x002fe200000e0000 */
[----:B------:R-:W-:Y:S06]  /*1eb50*/  BAR.ARV 0x4, 0x120 ;  /* 0x0104800000007b1d */ /* 0x000fec0000002000 */
[----:B------:R-:W-:Y:S08]  /*1eb60*/  @P0 BRA `(.L_x_8809) ;  /* 0x0000000c00780947 */ /* 0x000ff00003800000 */
[----:B------:R-:W3:Y:S04]  /*1eb70*/  LDL.128 R136, [R1+0x220] ;  /* 0x0002200001887983 */ /* 0x000ee80000100c00 */
[----:B------:R-:W4:Y:S04]  /*1eb80*/  LDL.128 R128, [R1+0x240] ;  /* 0x0002400001807983 */ /* 0x000f280000100c00 */
[----:B------:R-:W5:Y:S04]  /*1eb90*/  LDL.128 R132, [R1+0x230] ;  /* 0x0002300001847983 */ /* 0x000f680000100c00 */
[----:B------:R-:W5:Y:S04]  /*1eba0*/  LDL.128 R120, [R1+0x260] ;  /* 0x0002600001787983 */ /* 0x000f680000100c00 */
[----:B--2---:R-:W2:Y:S04]  /*1ebb0*/  LDL.128 R72, [R1+0x320] ;  /* 0x0003200001487983 */ /* 0x004ea80000100c00 */
[----:B------:R-:W2:Y:S04]  /*1ebc0*/  LDL.128 R124, [R1+0x250] ;  /* 0x00025000017c7983 */ /* 0x000ea80000100c00 */
        /* <DEDUP_REMOVED lines=10> */
[----:B------:R-:W2:Y:S04]  /*1ec70*/  LDL R152, [R1+0x46c] ;  /* 0x00046c0001987983 */ /* 0x000ea80000100800 */
[----:B------:R-:W2:Y:S04]  /*1ec80*/  LDL.128 R84, [R1+0x2f0] ;  /* 0x0002f00001547983 */ /* 0x000ea80000100c00 */
[----:B------:R-:W2:Y:S04]  /*1ec90*/  LDL R151, [R1+0x468] ;  /* 0x0004680001977983 */ /* 0x000ea80000100800 */
        /* <DEDUP_REMOVED lines=12> */
[----:B------:R-:W2:Y:S01]  /*1ed60*/  LDL.128 R12, [R1+0x3f0] ;  /* 0x0003f000010c7983 */ /* 0x000ea20000100c00 */
[----:B------:R-:W-:Y:S01]  /*1ed70*/  VIADD R20, R200, UR42 ;  /* 0x0000002ac8147c36 */ /* 0x000fe20008000000 */
[----:B------:R-:W-:-:S02]  /*1ed80*/  ULDC UR5, c[0x0][0xb88] ;  /* 0x0002e20000057ab9 */ /* 0x000fc40000000800 */
[----:B------:R-:W2:Y:S04]  /*1ed90*/  LDL.128 R8, [R1+0x400] ;  /* 0x0004000001087983 */ /* 0x000ea80000100c00 */
[----:B------:R-:W2:Y:S01]  /*1eda0*/  LDL.128 R4, [R1+0x410] ;  /* 0x0004100001047983 */ /* 0x000ea20000100c00 */
[----:B------:R-:W-:Y:S01]  /*1edb0*/  LOP3.LUT P0, RZ, R209, 0x3, RZ, 0xc0, !PT ;  /* 0x00000003d1ff7812 */ /* 0x000fe2000780c0ff */
[----:B------:R-:W-:Y:S01]  /*1edc0*/  VIADD R0, R20, 0x8 ;  /* 0x0000000814007836 */ /* 0x000fe20000000000 */
[----:B------:R-:W-:Y:S01]  /*1edd0*/  IADD3 R142, P3, R194, 0xc040, RZ ;  /* 0x0000c040c28e7810 */ /* 0x000fe20007f7e0ff */
[----:B------:R-:W-:Y:S01]  /*1ede0*/  ULDC.64 UR6, c[0x0][0xc70] ;  /* 0x00031c0000067ab9 */ /* 0x000fe20000000a00 */
[----:B------:R-:W-:Y:S02]  /*1edf0*/  ISETP.GE.OR P1, PT, R20, UR5, P0 ;  /* 0x0000000514007c0c */ /* 0x000fe40008726670 */
[----:B------:R-:W-:-:S11]  /*1ee00*/  ISETP.GE.OR P0, PT, R0, UR5, P0 ;  /* 0x0000000500007c0c */ /* 0x000fd60008706670 */
[----:B------:R-:W2:Y:S04]  /*1ee10*/  @!P1 LDL R19, [R1+0x440] ;  /* 0x0004400001139983 */ /* 0x000ea80000100800 */
[----:B------:R-:W2:Y:S01]  /*1ee20*/  @!P0 LDL R0, [R1+0x444] ;  /* 0x0004440001008983 */ /* 0x000ea20000100800 */
[----:B------:R-:W-:Y:S02]  /*1ee30*/  IADD3 R3, P6, R194, 0x8060, RZ ;  /* 0x00008060c2037810 */ /* 0x000fe40007fde0ff */
[----:B------:R-:W-:Y:S02]  /*1ee40*/  LOP3.LUT R147, R142, 0x380, RZ, 0xc0, !PT ;  /* 0x000003808e937812 */ /* 0x000fe400078ec0ff */
[----:B------:R-:W-:Y:S02]  /*1ee50*/  LOP3.LUT R143, R194, 0x380, RZ, 0xc0, !PT ;  /* 0x00000380c28f7812 */ /* 0x000fe400078ec0ff */
[----:B------:R-:W-:-:S02]  /*1ee60*/  LOP3.LUT R2, R3, 0x380, RZ, 0xc0, !PT ;  /* 0x0000038003027812 */ /* 0x000fc400078ec0ff */
[----:B------:R-:W-:Y:S02]  /*1ee70*/  SHF.R.U64 R147, R147, 0x3, RZ ;  /* 0x0000000393937819 */ /* 0x000fe400000012ff */
[----:B------:R-:W-:Y:S02]  /*1ee80*/  SHF.R.U64 R143, R143, 0x3, RZ ;  /* 0x000000038f8f7819 */ /* 0x000fe400000012ff */
[----:B------:R-:W-:Y:S02]  /*1ee90*/  SHF.R.U64 R2, R2, 0x3, RZ ;  /* 0x0000000302027819 */ /* 0x000fe400000012ff */
[----:B------:R-:W-:Y:S02]  /*1eea0*/  LOP3.LUT R146, R147, R142, RZ, 0x3c, !PT ;  /* 0x0000008e93927212 */ /* 0x000fe400078e3cff */
[C---:B------:R-:W-:Y:S02]  /*1eeb0*/  IADD3 R141, P4, R194.reuse, 0xc020, RZ ;  /* 0x0000c020c28d7810 */ /* 0x040fe40007f9e0ff */
[----:B------:R-:W-:Y:S01]  /*1eec0*/  LOP3.LUT R142, R143, R194, RZ, 0x3c, !PT ;  /* 0x000000c28f8e7212 */ /* 0x000fe200078e3cff */
[----:B------:R-:W-:Y:S01]  /*1eed0*/  IMAD.MOV.U32 R143, RZ, RZ, R195 ;  /* 0x000000ffff8f7224 */ /* 0x000fe200078e00c3 */
[----:B------:R-:W-:-:S02]  /*1eee0*/  IADD3 R140, P5, R194, 0xc000, RZ ;  /* 0x0000c000c28c7810 */ /* 0x000fc40007fbe0ff */
[----:B------:R-:W-:Y:S02]  /*1eef0*/  LOP3.LUT R2, R2, R3, RZ, 0x3c, !PT ;  /* 0x0000000302027212 */ /* 0x000fe400078e3cff */
[----:B------:R-:W-:Y:S02]  /*1ef00*/  IADD3 R149, P2, R194, 0xc060, RZ ;  /* 0x0000c060c2957810 */ /* 0x000fe40007f5e0ff */
[----:B------:R-:W-:Y:S02]  /*1ef10*/  LOP3.LUT R3, R141, 0x380, RZ, 0xc0, !PT ;  /* 0x000003808d037812 */ /* 0x000fe400078ec0ff */
[----:B------:R-:W-:Y:S02]  /*1ef20*/  LOP3.LUT R21, R140, 0x380, RZ, 0xc0, !PT ;  /* 0x000003808c157812 */ /* 0x000fe400078ec0ff */
[----:B------:R-:W-:Y:S01]  /*1ef30*/  MOV R150, R142 ;  /* 0x0000008e00967202 */ /* 0x000fe20000000f00 */
[----:B------:R-:W-:Y:S01]  /*1ef40*/  USHF.R.S32.HI UR5, URZ, 0x1f, UR43 ;  /* 0x0000001f3f057899 */ /* 0x000fe2000801142b */
[----:B------:R-:W-:-:S02]  /*1ef50*/  LOP3.LUT R148, R149, 0x380, RZ, 0xc0, !PT ;  /* 0x0000038095947812 */ /* 0x000fc400078ec0ff */
[----:B------:R-:W-:Y:S02]  /*1ef60*/  SHF.R.U64 R144, R3, 0x3, RZ ;  /* 0x0000000303907819 */ /* 0x000fe400000012ff */
[----:B------:R-:W-:Y:S01]  /*1ef70*/  SHF.R.U64 R21, R21, 0x3, RZ ;  /* 0x0000000315157819 */ /* 0x000fe200000012ff */
[--C-:B------:R-:W-:Y:S01]  /*1ef80*/  IMAD.X R3, RZ, RZ, R195.reuse, P6 ;  /* 0x000000ffff037224 */ /* 0x100fe200030e06c3 */
[----:B------:R-:W-:Y:S01]  /*1ef90*/  SHF.R.U64 R148, R148, 0x3, RZ ;  /* 0x0000000394947819 */ /* 0x000fe200000012ff */
[----:B------:R-:W-:Y:S01]  /*1efa0*/  UIMAD UR5, UR5, UR6, URZ ;  /* 0x00000006050572a4 */ /* 0x000fe2000f8e023f */
[----:B------:R-:W-:Y:S01]  /*1efb0*/  LOP3.LUT R144, R144, R141, RZ, 0x3c, !PT ;  /* 0x0000008d90907212 */ /* 0x000fe200078e3cff */
[--C-:B------:R-:W-:Y:S01]  /*1efc0*/  IMAD.X R141, RZ, RZ, R195.reuse, P5 ;  /* 0x000000ffff8d7224 */ /* 0x100fe200028e06c3 */
[----:B------:R-:W-:Y:S01]  /*1efd0*/  LOP3.LUT R140, R21, R140, RZ, 0x3c, !PT ;  /* 0x0000008c158c7212 */ /* 0x000fe200078e3cff */
[--C-:B------:R-:W-:Y:S01]  /*1efe0*/  IMAD.X R145, RZ, RZ, R195.reuse, P4 ;  /* 0x000000ffff917224 */ /* 0x100fe200020e06c3 */
[----:B------:R-:W-:Y:S01]  /*1eff0*/  LOP3.LUT R148, R148, R149, RZ, 0x3c, !PT ;  /* 0x0000009594947212 */ /* 0x000fe200078e3cff */
[--C-:B------:R-:W-:Y:S01]  /*1f000*/  IMAD.X R147, RZ, RZ, R195.reuse, P3 ;  /* 0x000000ffff937224 */ /* 0x100fe200018e06c3 */
[----:B------:R-:W-:Y:S01]  /*1f010*/  UIMAD.WIDE.U32 UR8, UR43, UR6, URZ ;  /* 0x000000062b0872a5 */ /* 0x000fe2000f8e003f */
[----:B------:R-:W-:Y:S01]  /*1f020*/  IMAD.X R149, RZ, RZ, R195, P2 ;  /* 0x000000ffff957224 */ /* 0x000fe200010e06c3 */
[----:B------:R-:W-:Y:S01]  /*1f030*/  UIMAD UR5, UR43, UR7, UR5 ;  /* 0x000000072b0572a4 */ /* 0x000fe2000f8e0205 */
[----:B------:R-:W-:-:S02]  /*1f040*/  MOV R142, R2 ;  /* 0x00000002008e7202 */ /* 0x000fc40000000f00 */
[----:B------:R-:W-:Y:S01]  /*1f050*/  MOV R143, R140 ;  /* 0x0000008c008f7202 */ /* 0x000fe20000000f00 */
[----:B------:R-:W-:Y:S01]  /*1f060*/  UIADD3 UR5, UR9, UR5, URZ ;  /* 0x0000000509057290 */ /* 0x000fe2000fffe03f */
[----:B------:R-:W-:Y:S01]  /*1f070*/  MOV R21, R144 ;  /* 0x0000009000157202 */ /* 0x000fe20000000f00 */
[----:B------:R-:W-:Y:S01]  /*1f080*/  ULDC.64 UR6, c[0x0][0xc40] ;  /* 0x0003100000067ab9 */ /* 0x000fe20000000a00 */
[----:B------:R-:W-:Y:S02]  /*1f090*/  MOV R140, R146 ;  /* 0x00000092008c7202 */ /* 0x000fe40000000f00 */
[----:B------:R-:W-:Y:S01]  /*1f0a0*/  MOV R141, R148 ;  /* 0x00000094008d7202 */ /* 0x000fe20000000f00 */
[----:B------:R-:W-:Y:S02]  /*1f0b0*/  IMAD.U32 R3, RZ, RZ, UR9 ;  /* 0x00000009ff037e24 */ /* 0x000fe4000f8e00ff */
[----:B------:R-:W-:Y:S01]  /*1f0c0*/  IMAD.U32 R3, RZ, RZ, UR5 ;  /* 0x00000005ff037e24 */ /* 0x000fe2000f8e00ff */
[----:B------:R-:W-:Y:S01]  /*1f0d0*/  USHF.R.S32.HI UR5, URZ, 0x1f, UR44 ;  /* 0x0000001f3f057899 */ /* 0x000fe2000801142c */
[----:B------:R-:W-:Y:S01]  /*1f0e0*/  IMAD.U32 R2, RZ, RZ, UR8 ;  /* 0x00000008ff027e24 */ /* 0x000fe2000f8e00ff */
[----:B---3--:R-:W-:-:S02]  /*1f0f0*/  F2FP.BF16.F32.PACK_AB R136, R137, R136 ;  /* 0x000000888988723e */ /* 0x008fc400000010ff */
[----:B------:R-:W-:Y:S02]  /*1f100*/  F2FP.BF16.F32.PACK_AB R137, R139, R138 ;  /* 0x0000008a8b89723e */ /* 0x000fe400000010ff */
[----:B----4-:R-:W-:Y:S02]  /*1f110*/  F2FP.BF16.F32.PACK_AB R128, R129, R128 ;  /* 0x000000808180723e */ /* 0x010fe400000010ff */
[----:B------:R-:W-:Y:S02]  /*1f120*/  F2FP.BF16.F32.PACK_AB R129, R131, R130 ;  /* 0x000000828381723e */ /* 0x000fe400000010ff */
[----:B-----5:R-:W-:Y:S02]  /*1f130*/  F2FP.BF16.F32.PACK_AB R138, R133, R132 ;  /* 0x00000084858a723e */ /* 0x020fe400000010ff */
[----:B------:R-:W-:Y:S01]  /*1f140*/  F2FP.BF16.F32.PACK_AB R139, R135, R134 ;  /* 0x00000086878b723e */ /* 0x000fe200000010ff */
[----:B------:R-:W-:Y:S01]  /*1f150*/  BAR.SYNC.DEFER_BLOCKING 0x1, 0x100 ;  /* 0x0044000000007b1d */ /* 0x000fe20000010000 */
[----:B------:R-:W-:-:S02]  /*1f160*/  F2FP.BF16.F32.PACK_AB R120, R121, R120 ;  /* 0x000000787978723e */ /* 0x000fc400000010ff */
[----:B------:R-:W-:Y:S02]  /*1f170*/  F2FP.BF16.F32.PACK_AB R121, R123, R122 ;  /* 0x0000007a7b79723e */ /* 0x000fe400000010ff */
[----:B--2---:R-:W-:Y:S02]  /*1f180*/  F2FP.BF16.F32.PACK_AB R72, R73, R72 ;  /* 0x000000484948723e */ /* 0x004fe400000010ff */
        /* <DEDUP_REMOVED lines=10> */
[----:B------:R-:W1:Y:S01]  /*1f230*/  LDC.64 R68, c[0x0][0xc78] ;  /* 0x00031e00ff447b82 */ /* 0x000e620000000a00 */
        /* <DEDUP_REMOVED lines=17> */
[----:B------:R-:W-:Y:S01]  /*1f350*/  STSM.16.M88.4 [R151], R120 ;  /* 0x0000007897007844 */ /* 0x000fe20000000200 */
[----:B------:R-:W-:-:S03]  /*1f360*/  F2FP.BF16.F32.PACK_AB R82, R77, R76 ;  /* 0x0000004c4d52723e */ /* 0x000fc600000010ff */
[----:B------:R-:W-:Y:S01]  /*1f370*/  STSM.16.M88.4 [R237], R112 ;  /* 0x00000070ed007844 */ /* 0x000fe20000000200 */
        /* <DEDUP_REMOVED lines=36> */
[----:B------:R-:W-:Y:S01]  /*1f5c0*/  F2FP.BF16.F32.PACK_AB R11, R7, R6 ;  /* 0x00000006070b723e */ /* 0x000fe200000010ff */
[----:B------:R-:W-:Y:S04]  /*1f5d0*/  STSM.16.M88.4 [R143], R44 ;  /* 0x0000002c8f007844 */ /* 0x000fe80000000200 */
[----:B------:R-:W-:Y:S04]  /*1f5e0*/  STSM.16.M88.4 [R21], R36 ;  /* 0x0000002415007844 */ /* 0x000fe80000000200 */
[----:B------:R-:W-:Y:S04]  /*1f5f0*/  STSM.16.M88.4 [R140], R24 ;  /* 0x000000188c007844 */ /* 0x000fe80000000200 */
[----:B------:R-:W-:Y:S01]  /*1f600*/  STSM.16.M88.4 [R141], R8 ;  /* 0x000000088d007844 */ /* 0x000fe20000000200 */
[----:B------:R-:W-:Y:S01]  /*1f610*/  @!PT LDS RZ, [RZ] ;  /* 0x00000000fffff984 */ /* 0x000fe20000000800 */
[----:B------:R-:W-:Y:S01]  /*1f620*/  @!PT LDS RZ, [RZ] ;  /* 0x00000000fffff984 */ /* 0x000fe20000000800 */
[----:B------:R-:W-:Y:S01]  /*1f630*/  @!PT LDS RZ, [RZ] ;  /* 0x00000000fffff984 */ /* 0x000fe20000000800 */
[----:B------:R-:W-:Y:S01]  /*1f640*/  @!PT LDS RZ, [RZ] ;  /* 0x00000000fffff984 */ /* 0x000fe20000000800 */
[----:B------:R3:W-:Y:S06]  /*1f650*/  MEMBAR.ALL.CTA ;  /* 0x0000000000007992 */ /* 0x0007ec0000008000 */
[----:B---3--:R-:W3:Y:S01]  /*1f660*/  FENCE.VIEW.ASYNC.S ;  /* 0x00000000000073c6 */ /* 0x008ee20000000000 */
[----:B-1----:R-:W-:-:S02]  /*1f670*/  IMAD R40, R68, UR5, RZ ;  /* 0x0000000544287c24 */ /* 0x002fc4000f8e02ff */
[----:B------:R-:W-:Y:S01]  /*1f680*/  IMAD.WIDE.U32 R2, R68, UR44, R2 ;  /* 0x0000002c44027c25 */ /* 0x000fe2000f8e0002 */
[----:B---3--:R-:W1:Y:S01]  /*1f690*/  SHFL.IDX PT, R4, R221, RZ, 0x1f ;  /* 0x00001fffdd047589 */ /* 0x008e6200000e0000 */
[----:B--2---:R-:W-:Y:S02]  /*1f6a0*/  SHF.R.S32.HI R29, RZ, 0x1f, R20 ;  /* 0x0000001fff1d7819 */ /* 0x004fe40000011414 */
[----:B------:R-:W-:Y:S01]  /*1f6b0*/  IMAD R40, R69, UR44, R40 ;  /* 0x0000002c45287c24 */ /* 0x000fe2000f8e0228 */
[----:B------:R-:W-:Y:S06]  /*1f6c0*/  BAR.ARV 0x1, 0x120 ;  /* 0x0044800000007b1d */ /* 0x000fec0000002000 */
[----:B------:R-:W-:-:S04]  /*1f6d0*/  IADD3 R20, P2, R20, R2, RZ ;  /* 0x0000000214147210 */ /* 0x000fc80007f5e0ff */
[----:B------:R-:W-:Y:S02]  /*1f6e0*/  IADD3.X R29, R29, R3, R40, P2, !PT ;  /* 0x000000031d1d7210 */ /* 0x000fe400017fe428 */
        /* <DEDUP_REMOVED lines=36> */
.L_x_8812:
[----:B------:R-:W-:Y:S05]  /*1f930*/  BSYNC B0 ;  /* 0x0000000000007941 */ /* 0x000fea0003800000 */
.L_x_8811:
[----:B------:R-:W-:Y:S05]  /*1f940*/  BRA `(.L_x_8810) ;  /* 0x00000008007c7947 */ /* 0x000fea0003800000 */
.L_x_8809:
[----:B--2---:R-:W1:Y:S01]  /*1f950*/  LDC.64 R8, c[0x0][0xbe0] ;  /* 0x0002f800ff087b82 */ /* 0x004e620000000a00 */
[----:B------:R-:W-:Y:S01]  /*1f960*/  ISETP.GT.AND P0, PT, R197, 0x7f, PT ;  /* 0x0000007fc500780c */ /* 0x000fe20003f04270 */
[----:B------:R-:W-:Y:S01]  /*1f970*/  USHF.R.S32.HI UR5, URZ, 0x1f, UR43 ;  /* 0x0000001f3f057899 */ /* 0x000fe2000801142b */
[--C-:B------:R-:W-:Y:S01]  /*1f980*/  SHF.R.S32.HI R189, RZ, 0x1f, R188.reuse ;  /* 0x0000001fffbd7819 */ /* 0x100fe200000114bc */
[----:B------:R-:W-:Y:S01]  /*1f990*/  USHF.R.S32.HI UR6, URZ, 0x1f, UR44 ;  /* 0x0000001f3f067899 */ /* 0x000fe2000801142c */
[----:B------:R-:W-:Y:S03]  /*1f9a0*/  BSSY B0, `(.L_x_8813) ;  /* 0x000001c000007945 */ /* 0x000fe60003800000 */
[----:B------:R-:W2:Y:S08]  /*1f9b0*/  LDC R14, c[0x0][0xeac] ;  /* 0x0003ab00ff0e7b82 */ /* 0x000eb00000000800 */
[----:B------:R-:W3:Y:S01]  /*1f9c0*/  LDC.64 R10, c[0x0][0xbe8] ;  /* 0x0002fa00ff0a7b82 */ /* 0x000ee20000000a00 */
[----:B-1----:R-:W-:-:S04]  /*1f9d0*/  IMAD.WIDE.U32 R6, R8, UR43, R188 ;  /* 0x0000002b08067c25 */ /* 0x002fc8000f8e00bc */
[----:B------:R-:W-:Y:S01]  /*1f9e0*/  IMAD R8, R8, UR5, RZ ;  /* 0x0000000508087c24 */ /* 0x000fe2000f8e02ff */
[----:B------:R-:W-:Y:S06]  /*1f9f0*/  @P0 BRA `(.L_x_8814) ;  /* 0x0000000000580947 */ /* 0x000fec0003800000 */
[----:B------:R-:W1:Y:S01]  /*1fa00*/  S2R R0, SR_TID.X ;  /* 0x0000000000007919 */ /* 0x000e620000002100 */
[----:B------:R-:W-:Y:S01]  /*1fa10*/  IMAD.U32 R2, RZ, RZ, UR42 ;  /* 0x0000002aff027e24 */ /* 0x000fe2000f8e00ff */
[----:B------:R-:W-:-:S04]  /*1fa20*/  ULDC UR7, c[0x0][0xb88] ;  /* 0x0002e20000077ab9 */ /* 0x000fc80000000800 */
        /* <DEDUP_REMOVED lines=19> */
.L_x_8814:
[----:B------:R-:W-:Y:S05]  /*1fb60*/  BSYNC B0 ;  /* 0x0000000000007941 */ /* 0x000fea0003800000 */
.L_x_8813:
[----:B------:R-:W-:Y:S01]  /*1fb70*/  ULDC UR5, c[0x0][0xb88] ;  /* 0x0002e20000057ab9 */ /* 0x000fe20000000800 */
[C---:B------:R-:W-:Y:S01]  /*1fb80*/  VIADD R0, R198.reuse, 0x20 ;  /* 0x00000020c6007836 */ /* 0x040fe20000000000 */
[----:B------:R-:W-:Y:S01]  /*1fb90*/  UIADD3 UR42, -UR42, UR5, URZ ;  /* 0x000000052a2a7290 */ /* 0x000fe2000fffe13f */
[----:B-1----:R-:W-:Y:S01]  /*1fba0*/  IMAD R3, R9, UR43, R8 ;  /* 0x0000002b09037c24 */ /* 0x002fe2000f8e0208 */
[----:B------:R-:W-:Y:S01]  /*1fbb0*/  ULOP3.LUT UR39, URZ, UR39, URZ, 0x33, !UPT ;  /* 0x000000273f277292 */ /* 0x000fe2000f8e333f */
[C---:B------:R-:W-:Y:S01]  /*1fbc0*/  VIADD R2, R198.reuse, 0x40 ;  /* 0x00000040c6027836 */ /* 0x040fe20000000000 */
[----:B------:R-:W-:Y:S01]  /*1fbd0*/  SHF.R.S32.HI R199, RZ, 0x1f, R198 ;  /* 0x0000001fffc77819 */ /* 0x000fe200000114c6 */
[----:B------:R-:W-:Y:S01]  /*1fbe0*/  IMAD.IADD R7, R7, 0x1, R3 ;  /* 0x0000000107077824 */ /* 0x000fe200078e0203 */
[----:B------:R-:W-:Y:S01]  /*1fbf0*/  ISETP.GE.AND P2, PT, R198, UR42, PT ;  /* 0x0000002ac6007c0c */ /* 0x000fe2000bf46270 */
[----:B------:R-:W-:Y:S01]  /*1fc00*/  BSSY B0, `(.L_x_8815) ;  /* 0x0000021000007945 */ /* 0x000fe20003800000 */
[----:B------:R-:W-:Y:S01]  /*1fc10*/  ISETP.GE.AND P0, PT, R0, UR42, PT ;  /* 0x0000002a00007c0c */ /* 0x000fe2000bf06270 */
[----:B---3--:R-:W-:Y:S01]  /*1fc20*/  IMAD R0, R10, UR6, RZ ;  /* 0x000000060a007c24 */ /* 0x008fe2000f8e02ff */
[----:B------:R-:W-:Y:S01]  /*1fc30*/  ISETP.GE.AND P1, PT, R2, UR42, PT ;  /* 0x0000002a02007c0c */ /* 0x000fe2000bf26270 */
[----:B--2---:R-:W-:-:S02]  /*1fc40*/  VIADD R5, R14, UR39 ;  /* 0x000000270e057c36 */ /* 0x004fc40008000000 */
        /* <DEDUP_REMOVED lines=28> */
.L_x_8816:
[----:B------:R-:W-:Y:S05]  /*1fe10*/  BSYNC B0 ;  /* 0x0000000000007941 */ /* 0x000fea0003800000 */
.L_x_8815:
        /* <DEDUP_REMOVED lines=27> */
.L_x_8818:
[----:B------:R-:W-:Y:S05]  /*1ffd0*/  BSYNC B0 ;  /* 0x0000000000007941 */ /* 0x000fea0003800000 */
.L_x_8817:
[----:B------:R-:W-:Y:S04]  /*1ffe0*/  BSSY B0, `(.L_x_8819) ;  /* 0x000001a000007945 */ /* 0x000fe80003800000 */
[----:B------:R-:W-:Y:S05]  /*1fff0*/  @P1 BRA `(.L_x_8820) ;  /* 0x0000000000601947 */ /* 0x000fea0003800000 */
[----:B--2---:R-:W-:Y:S01]  /*20000*/  IADD3 R9, P0, R4, 0x40, RZ ;  /* 0x0000004004097810 */ /* 0x004fe20007f1e0ff */
        /* <DEDUP_REMOVED lines=23> */
.L_x_8820:
[----:B------:R-:W-:Y:S05]  /*20180*/  BSYNC B0 ;  /* 0x0000000000007941 */ /* 0x000fea0003800000 */
.L_x_8819:
        /* <DEDUP_REMOVED lines=26> */
.L_x_8821:
[----:B------:R-:W-:Y:S05]  /*20330*/  BSYNC B0 ;  /* 0x0000000000007941 */ /* 0x000fea0003800000 */
.L_x_8810:
[----:B------:R-:W5:Y:S02]  /*20340*/  LDC R0, c[0x0][0xea8] ;  /* 0x0003aa00ff007b82 */ /* 0x000f640000000800 */
[----:B-----5:R-:W-:-:S13]  /*20350*/  ISETP.LE.AND P0, PT, R0, UR4, PT ;  /* 0x0000000400007c0c */ /* 0x020fda000bf03270 */
[----:B------:R-:W-:Y:S05]  /*20360*/  @!P0 BRA `(.L_x_8822) ;  /* 0xfffffe0c00f88947 */ /* 0x000fea000383ffff */
[----:B------:R-:W-:Y:S05]  /*20370*/  EXIT ;  /* 0x000000000000794d */ /* 0x000fea0003800000 */
.L_x_8702:
[----:B------:R-:W-:-:S08]  /*20380*/  NOP ;  /* 0x0000000000007918 */ /* 0x000fd00000000000 */
[----:B------:R-:W1:-:S00]  /*20390*/  USETMAXREG.DEALLOC.CTAPOOL 0x18 ;  /* 0x00000018000079c8 */ /* 0x000e4000080e0500 */
[----:B-1----:R-:W-:-:S06]  /*203a0*/  LOP3.LUT R0, R0, 0x3, RZ, 0xc0, !PT ;  /* 0x0000000300007812 */ /* 0x002fcc00078ec0ff */
[----:B------:R-:W1:Y:S02]  /*203b0*/  SHFL.IDX PT, R0, R0, RZ, 0x1f ;  /* 0x00001fff00007589 */ /* 0x000e6400000e0000 */
[----:B-1----:R-:W-:-:S13]  /*203c0*/  ISETP.NE.AND P0, PT, R0, RZ, PT ;  /* 0x000000ff0000720c */ /* 0x002fda0003f05270 */
[----:B------:R-:W-:Y:S05]  /*203d0*/  @P0 EXIT ;  /* 0x000000000000094d */ /* 0x000fea0003800000 */
[----:B------:R-:W1:Y:S01]  /*203e0*/  S2UR UR4, SR_CTAID.X ;  /* 0x00000000000479c3 */ /* 0x000e620000002500 */
[----:B------:R2:W-:Y:S01]  /*203f0*/  STL [R1+0x468], RZ ;  /* 0x000468ff01007387 */ /* 0x0005e20000100800 */
[----:B------:R-:W-:Y:S02]  /*20400*/  IMAD.MOV.U32 R16, RZ, RZ, RZ ;  /* 0x000000ffff107224 */ /* 0x000fe400078e00ff */
[----:B------:R-:W-:-:S04]  /*20410*/  IMAD.MOV.U32 R17, RZ, RZ, 0x1 ;  /* 0x00000001ff117424 */ /* 0x000fc800078e00ff */
[----:B------:R-:W1:Y:S02]  /*20420*/  LDC R0, c[0x0][0xea8] ;  /* 0x0003aa00ff007b82 */ /* 0x000e640000000800 */
[----:B-1----:R-:W-:-:S13]  /*20430*/  ISETP.LE.AND P0, PT, R0, UR4, PT ;  /* 0x0000000400007c0c */ /* 0x002fda000bf03270 */
[----:B--2---:R-:W-:Y:S05]  /*20440*/  @P0 BRA `(.L_x_8823) ;  /* 0x0000002c00a40947 */ /* 0x004fea0003800000 */
[----:B------:R-:W-:Y:S01]  /*20450*/  IMAD.U32 R0, RZ, RZ, UR4 ;  /* 0x00000004ff007e24 */ /* 0x000fe2000f8e00ff */
[----:B------:R1:W-:Y:S01]  /*20460*/  STL [R1+0x468], RZ ;  /* 0x000468ff01007387 */ /* 0x0003e20000100800 */
[----:B------:R-:W-:Y:S01]  /*20470*/  IMAD.MOV.U32 R17, RZ, RZ, 0x1 ;  /* 0x00000001ff117424 */ /* 0x000fe200078e00ff */
[----:B------:R-:W-:Y:S01]  /*20480*/  ULDC UR44, c[0x0][0xc] ;  /* 0x00000300002c7ab9 */ /* 0x000fe20000000800 */
[----:B------:R-:W-:Y:S01]  /*20490*/  IMAD.MOV.U32 R16, RZ, RZ, RZ ;  /* 0x000000ffff107224 */ /* 0x000fe200078e00ff */
[----:B------:R1:W-:Y:S01]  /*204a0*/  STL [R1+0x460], R0 ;  /* 0x0004600001007387 */ /* 0x0003e20000100800 */
[----:B------:R-:W-:-:S05]  /*204b0*/  ULDC.64 UR48, c[0x0][0x198] ;  /* 0x0000660000307ab9 */ /* 0x000fca0000000a00 */
.L_x_8879:
[----:B--2---:R-:W2:Y:S01]  /*204c0*/  LDL R2, [R1+0x460] ;  /* 0x0004600001027983 */ /* 0x004ea20000100800 */
[----:B------:R-:W-:Y:S01]  /*204d0*/  ULDC UR10, c[0x0][0xed0] ;  /* 0x0003b400000a7ab9 */ /* 0x000fe20000000800 */
[----:B-1----:R-:W1:Y:S01]  /*204e0*/  LDC R0, c[0x0][0xee8] ;  /* 0x0003ba00ff007b82 */ /* 0x002e620000000800 */
[----:B------:R-:W-:-:S11]  /*204f0*/  UISETP.NE.AND UP0, UPT, UR10, 0x1, UPT ;  /* 0x000000010a00788c */ /* 0x000fd6000bf05270 */
[----:B------:R-:W-:Y:S01]  /*20500*/  @UP0 ULDC UR6, c[0x0][0xed4] ;  /* 0x0003b50000060ab9 */ /* 0x000fe20000000800 */
[----:B------:R-:W-:Y:S01]  /*20510*/  @UP0 ULDC UR11, c[0x0][0xed8] ;  /* 0x0003b600000b0ab9 */ /* 0x000fe20000000800 */
[C---:B--2---:R-:W-:Y:S02]  /*20520*/  R2UR UR8, R2.reuse ;  /* 0x00000000020872ca */ /* 0x044fe400000e0000 */
[----:B------:R-:W-:-:S11]  /*20530*/  R2UR UR9, R2 ;  /* 0x00000000020972ca */ /* 0x000fd600000e0000 */
[----:B------:R-:W-:-:S04]  /*20540*/  UIMAD.WIDE.U32 UR6, UR8, UR6, URZ ;  /* 0x00000006080672a5 */ /* 0x000fc8000f8e003f */
[----:B------:R-:W-:-:S04]  /*20550*/  @UP0 USHF.R.U32.HI UR8, URZ, UR11, UR7 ;  /* 0x0000000b3f080299 */ /* 0x000fc80008011607 */
[----:B------:R-:W-:Y:S02]  /*20560*/  UIADD3 UR6, -UR8, URZ, URZ ;  /* 0x0000003f08067290 */ /* 0x000fe4000fffe13f */
[----:B-1----:R-:W-:Y:S02]  /*20570*/  ISETP.LE.AND P0, PT, R0, UR8, PT ;  /* 0x0000000800007c0c */ /* 0x002fe4000bf03270 */
[----:B------:R-:W-:-:S11]  /*20580*/  UIMAD UR10, UR10, UR6, UR9 ;  /* 0x000000060a0a72a4 */ /* 0x000fd6000f8e0209 */
[----:B---3--:R-:W-:Y:S05]  /*20590*/  @!P0 BRA `(.L_x_8824) ;  /* 0x0000000000208947 */ /* 0x008fea0003800000 */
        /* <DEDUP_REMOVED lines=8> */
.L_x_8824:
[----:B------:R-:W-:Y:S01]  /*20620*/  ULDC UR11, c[0x0][0xec4] ;  /* 0x0003b100000b7ab9 */ /* 0x000fe20000000800 */
[----:B------:R-:W-:Y:S01]  /*20630*/  UMOV UR9, UR10 ;  /* 0x0000000a00097c82 */ /* 0x000fe20008000000 */
[----:B------:R-:W-:-:S11]  /*20640*/  UISETP.NE.AND UP0, UPT, UR11, 0x1, UPT ;  /* 0x000000010b00788c */ /* 0x000fd6000bf05270 */
[----:B------:R-:W-:Y:S02]  /*20650*/  @UP0 ULDC.64 UR12, c[0x0][0xec8] ;  /* 0x0003b200000c0ab9 */ /* 0x000fe40000000a00 */
[----:B------:R-:W-:-:S04]  /*20660*/  UIMAD.WIDE.U32 UR6, UR10, UR12, URZ ;  /* 0x0000000c0a0672a5 */ /* 0x000fc8000f8e003f */
[----:B------:R-:W-:-:S04]  /*20670*/  @UP0 USHF.R.U32.HI UR9, URZ, UR13, UR7 ;  /* 0x0000000d3f090299 */ /* 0x000fc80008011607 */
[----:B------:R-:W-:-:S12]  /*20680*/  UIMAD UR6, UR9, UR11, URZ ;  /* 0x0000000b090672a4 */ /* 0x000fd8000f8e023f */
.L_x_8825:
[----:B------:R-:W-:Y:S01]  /*20690*/  ULDC.64 UR12, c[0x0][0x3f8] ;  /* 0x0000fe00000c7ab9 */ /* 0x000fe20000000a00 */
[----:B------:R-:W-:Y:S02]  /*206a0*/  ULOP3.LUT UR9, URZ, UR9, URZ, 0x33, !UPT ;  /* 0x000000093f097292 */ /* 0x000fe4000f8e333f */
[----:B------:R-:W-:Y:S01]  /*206b0*/  UISETP.NE.U32.AND UP0, UPT, UR12, URZ, UPT ;  /* 0x0000003f0c00728c */ /* 0x000fe2000bf05070 */
[----:B------:R-:W-:Y:S02]  /*206c0*/  ULDC UR41, c[0x0][0xeac] ;  /* 0x0003ab0000297ab9 */ /* 0x000fe40000000800 */
[----:B------:R-:W-:Y:S01]  /*206d0*/  ULDC UR12, c[0x0][0xeb8] ;  /* 0x0003ae00000c7ab9 */ /* 0x000fe20000000800 */
[----:B------:R-:W-:Y:S02]  /*206e0*/  UIADD3 UR41, UR9, UR41, URZ ;  /* 0x0000002909297290 */ /* 0x000fe4000fffe03f */
[----:B------:R-:W-:Y:S02]  /*206f0*/  UISETP.NE.AND UP1, UPT, UR12, 0x1, UPT ;  /* 0x000000010c00788c */ /* 0x000fe4000bf25270 */
[----:B------:R-:W-:Y:S01]  /*20700*/  UIADD3 UR10, UR10, -UR6, URZ ;  /* 0x800000060a0a7290 */ /* 0x000fe2000fffe03f */
[----:B------:R-:W-:-:S02]  /*20710*/  ULDC UR11, c[0x0][0xec4] ;  /* 0x0003b100000b7ab9 */ /* 0x000fc40000000800 */
[----:B------:R-:W-:Y:S01]  /*20720*/  ULDC.64 UR6, c[0x0][0xad8] ;  /* 0x0002b60000067ab9 */ /* 0x000fe20000000a00 */
[----:B------:R-:W-:Y:S02]  /*20730*/  UISETP.NE.AND.EX UP0, UPT, UR13, URZ, UPT, UP0 ;  /* 0x0000003f0d00728c */ /* 0x000fe4000bf05300 */
[----:B------:R-:W-:Y:S02]  /*20740*/  UISETP.GE.AND UP2, UPT, UR7, 0x1, UPT ;  /* 0x000000010700788c */ /* 0x000fe4000bf46270 */
[----:B------:R-:W-:Y:S01]  /*20750*/  USHF.L.U32 UR41, UR41, 0x7, URZ ;  /* 0x0000000729297899 */ /* 0x000fe2000800063f */
[----:B------:R-:W-:Y:S01]  /*20760*/  ULDC UR13, c[0x0][0x404] ;  /* 0x00010100000d7ab9 */ /* 0x000fe20000000800 */
[----:B------:R-:W-:Y:S01]  /*20770*/  ULDC UR14, c[0x0][0x288] ;  /* 0x0000a200000e7ab9 */ /* 0x000fe20000000800 */
[----:B------:R-:W-:Y:S01]  /*20780*/  UIMAD UR11, UR8, UR11, UR10 ;  /* 0x0000000b080b72a4 */ /* 0x000fe2000f8e020a */
[----:B------:R-:W-:Y:S01]  /*20790*/  PLOP3.LUT P1, PT, PT, PT, UP2, 0x80, 0x0 ;  /* 0x000000000000781c */ /* 0x000fe20003f2f028 */
[----:B------:R-:W-:Y:S01]  /*207a0*/  USEL UR13, UR13, 0x1, UP0 ;  /* 0x000000010d0d7887 */ /* 0x000fe20008000000 */
[----:B------:R-:W-:Y:S01]  /*207b0*/  @UP1 ULDC UR8, c[0x0][0xebc] ;  /* 0x0003af0000081ab9 */ /* 0x000fe20000000800 */
[----:B------:R-:W-:Y:S01]  /*207c0*/  UIADD3 UR10, UR41, 0x80, -UR14 ;  /* 0x00000080290a7890 */ /* 0x000fe2000fffe80e */
[----:B------:R-:W-:Y:S01]  /*207d0*/  ULDC UR15, c[0x0][0x2e0] ;  /* 0x0000b800000f7ab9 */ /* 0x000fe20000000800 */
[----:B------:R-:W-:Y:S01]  /*207e0*/  UIMAD.WIDE.U32 UR8, UR11, UR8, URZ ;  /* 0x000000080b0872a5 */ /* 0x000fe2000f8e003f */
[----:B------:R-:W-:Y:S01]  /*207f0*/  @UP1 ULDC UR16, c[0x0][0xec0] ;  /* 0x0003b00000101ab9 */ /* 0x000fe20000000800 */
[----:B------:R-:W-:Y:S01]  /*20800*/  UIMAD UR10, UR13, UR15, UR10 ;  /* 0x0000000f0d0a72a4 */ /* 0x000fe2000f8e020a */
[----:B------:R-:W-:Y:S01]  /*20810*/  UMOV UR43, UR11 ;  /* 0x0000000b002b7c82 */ /* 0x000fe20008000000 */
[----:B------:R-:W-:-:S02]  /*20820*/  @UP1 USHF.R.U32.HI UR43, URZ, UR16, UR9 ;  /* 0x000000103f2b1299 */ /* 0x000fc40008011609 */
[----:B------:R-:W-:Y:S02]  /*20830*/  UIADD3 UR6, UR10, UR6, URZ ;  /* 0x000000060a067290 */ /* 0x000fe4000fffe03f */
[----:B------:R-:W-:-:S04]  /*20840*/  UIADD3 UR42, -UR43, URZ, URZ ;  /* 0x0000003f2b2a7290 */ /* 0x000fc8000fffe13f */
[----:B------:R-:W-:Y:S01]  /*20850*/  UIMAD UR42, UR12, UR42, UR11 ;  /* 0x0000002a0c2a72a4 */ /* 0x000fe2000f8e020b */
[----:B------:R-:W-:Y:S01]  /*20860*/  IMAD.U32 R0, RZ, RZ, UR6 ;  /* 0x00000006ff007e24 */ /* 0x000fe2000f8e00ff */
[----:B------:R-:W-:Y:S10]  /*20870*/  @!P1 BRA `(.L_x_8826) ;  /* 0x0000000000409947 */ /* 0x000ff40003800000 */
        /* <DEDUP_REMOVED lines=10> */
.L_x_8827:
[----:B------:R-:W-:-:S11]  /*20920*/  UISETP.NE.AND UP0, UPT, UR7, 0x1, UPT ;  /* 0x000000010700788c */ /* 0x000fd6000bf05270 */
[----:B------:R-:W-:Y:S02]  /*20930*/  @UP0 ULDC.64 UR10, c[0x0][0xae0] ;  /* 0x0002b800000a0ab9 */ /* 0x000fe40000000a00 */
[----:B------:R-:W-:-:S04]  /*20940*/  UIMAD.WIDE.U32 UR8, UR6, UR10, URZ ;  /* 0x0000000a060872a5 */ /* 0x000fc8000f8e003f */
[----:B------:R-:W-:-:S12]  /*20950*/  @UP0 USHF.R.U32.HI UR6, URZ, UR11, UR9 ;  /* 0x0000000b3f060299 */ /* 0x000fd80008011609 */
.L_x_8828:
[----:B------:R-:W-:-:S06]  /*20960*/  UIMAD UR6, UR6, UR7, UR7 ;  /* 0x00000007060672a4 */ /* 0x000fcc000f8e0207 */
[----:B------:R-:W-:-:S07]  /*20970*/  VIMNMX R0, R0, UR6, PT ;  /* 0x0000000600007c48 */ /* 0x000fce000bfe0100 */
.L_x_8826:
[----:B------:R-:W-:Y:S01]  /*20980*/  UIMAD UR8, UR13, UR15, 0x5f ;  /* 0x0000005f0d0874a4 */ /* 0x000fe2000f8e020f */
[----:B------:R-:W-:Y:S01]  /*20990*/  VIADD R0, R0, 0x5f ;  /* 0x0000005f00007836 */ /* 0x000fe20000000000 */
[----:B------:R-:W-:Y:S02]  /*209a0*/  UIADD3 UR10, UR41, -UR14, URZ ;  /* 0x8000000e290a7290 */ /* 0x000fe4000fffe03f */
[----:B------:R-:W-:Y:S01]  /*209b0*/  UIMAD.WIDE UR8, UR8, 0x2aaaaaab, URZ ;  /* 0x2aaaaaab080878a5 */ /* 0x000fe2000f8e023f */
[----:B------:R-:W-:Y:S01]  /*209c0*/  IMAD.HI R0, R0, 0x2aaaaaab, RZ ;  /* 0x2aaaaaab00007827 */ /* 0x000fe200078e02ff */
[----:B------:R-:W-:Y:S02]  /*209d0*/  UIMAD UR10, UR13, UR15, UR10 ;  /* 0x0000000f0d0a72a4 */ /* 0x000fe4000f8e020a */
[----:B------:R-:W-:Y:S02]  /*209e0*/  USHF.R.U32.HI UR6, URZ, 0x1f, UR9 ;  /* 0x0000001f3f067899 */ /* 0x000fe40008011609 */
[----:B------:R-:W-:Y:S01]  /*209f0*/  SHF.R.U32.HI R3, RZ, 0x1f, R0 ;  /* 0x0000001fff037819 */ /* 0x000fe20000011600 */
[----:B------:R-:W-:Y:S01]  /*20a00*/  ULDC UR11, c[0x0][0xad4] ;  /* 0x0002b500000b7ab9 */ /* 0x000fe20000000800 */
[----:B------:R-:W-:-:S02]  /*20a10*/  ULEA.HI.SX32 UR6, UR9, UR6, 0x1c ;  /* 0x0000000609067291 */ /* 0x000fc4000f8fe23f */
[----:B------:R-:W-:Y:S01]  /*20a20*/  LEA.HI.SX32 R3, R0, R3, 0x1c ;  /* 0x0000000300037211 */ /* 0x000fe200078fe2ff */
[----:B------:R-:W-:-:S03]  /*20a30*/  UIADD3 UR11, UR10, -UR11, URZ ;  /* 0x8000000b0a0b7290 */ /* 0x000fc6000fffe03f */
[----:B------:R-:W-:Y:S01]  /*20a40*/  VIMNMX R19, R3, UR6, PT ;  /* 0x0000000603137c48 */ /* 0x000fe2000bfe0100 */
[----:B------:R-:W-:Y:S08]  /*20a50*/  @!P1 BRA `(.L_x_8829) ;  /* 0x0000000000449947 */ /* 0x000ff00003800000 */
        /* <DEDUP_REMOVED lines=10> */
.L_x_8830:
[----:B------:R-:W-:-:S11]  /*20b00*/  UISETP.NE.AND UP0, UPT, UR7, 0x1, UPT ;  /* 0x000000010700788c */ /* 0x000fd6000bf05270 */
[----:B------:R-:W-:Y:S02]  /*20b10*/  @UP0 ULDC.64 UR12, c[0x0][0xae0] ;  /* 0x0002b800000c0ab9 */ /* 0x000fe40000000a00 */
[----:B------:R-:W-:-:S04]  /*20b20*/  UIMAD.WIDE.U32 UR8, UR10, UR12, URZ ;  /* 0x0000000c0a0872a5 */ /* 0x000fc8000f8e003f */
[----:B------:R-:W-:-:S12]  /*20b30*/  @UP0 USHF.R.U32.HI UR10, URZ, UR13, UR9 ;  /* 0x0000000d3f0a0299 */ /* 0x000fd80008011609 */
.L_x_8831:
[----:B------:R-:W-:-:S04]  /*20b40*/  UIMAD UR7, UR10, UR7, URZ ;  /* 0x000000070a0772a4 */ /* 0x000fc8000f8e023f */
[----:B------:R-:W-:-:S04]  /*20b50*/  UISETP.LT.AND UP0, UPT, UR11, UR7, UPT ;  /* 0x000000070b00728c */ /* 0x000fc8000bf01270 */
[----:B------:R-:W-:-:S12]  /*20b60*/  USEL UR11, UR11, UR7, !UP0 ;  /* 0x000000070b0b7287 */ /* 0x000fd8000c000000 */
.L_x_8829:
[----:B------:R-:W-:Y:S01]  /*20b70*/  UIMAD.WIDE UR6, UR11, 0x2aaaaaab, URZ ;  /* 0x2aaaaaab0b0678a5 */ /* 0x000fe2000f8e023f */
[----:B------:R-:W-:Y:S03]  /*20b80*/  BSSY B6, `(.L_x_8832) ;  /* 0x0000263000067945 */ /* 0x000fe60003800000 */
[----:B------:R-:W-:-:S04]  /*20b90*/  USHF.R.U32.HI UR6, URZ, 0x1f, UR7 ;  /* 0x0000001f3f067899 */ /* 0x000fc80008011607 */
[----:B------:R-:W-:-:S04]  /*20ba0*/  ULEA.HI.SX32 UR6, UR7, UR6, 0x1c ;  /* 0x0000000607067291 */ /* 0x000fc8000f8fe23f */
[----:B------:R-:W-:-:S04]  /*20bb0*/  UISETP.LT.AND UP0, UPT, URZ, UR6, UPT ;  /* 0x000000063f00728c */ /* 0x000fc8000bf01270 */
[----:B------:R-:W-:-:S06]  /*20bc0*/  USEL UR39, URZ, UR6, !UP0 ;  /* 0x000000063f277287 */ /* 0x000fcc000c000000 */
[----:B------:R-:W-:-:S13]  /*20bd0*/  ISETP.GT.AND P0, PT, R19, UR39, PT ;  /* 0x0000002713007c0c */ /* 0x000fda000bf04270 */
        /* <DEDUP_REMOVED lines=19> */
.L_x_8833:
[----:B------:R-:W1:Y:S01]  /*20d10*/  S2R R3, SR_CgaCtaId ;  /* 0x0000000000037919 */ /* 0x000e620000008800 */
[----:B------:R-:W-:-:S04]  /*20d20*/  MOV R18, 0x400 ;  /* 0x0000040000127802 */ /* 0x000fc80000000f00 */
[----:B-1----:R-:W-:-:S05]  /*20d30*/  LEA R18, R3, R18, 0x18 ;  /* 0x0000001203127211 */ /* 0x002fca00078ec0ff */
[----:B------:R-:W-:-:S05]  /*20d40*/  VIADD R0, R18, 0x1c400 ;  /* 0x0001c40012007836 */ /* 0x000fca0000000000 */
[----:B------:R-:W-:-:S13]  /*20d50*/  LOP3.LUT P0, RZ, R0, 0x3ff, RZ, 0xc0, !PT ;  /* 0x000003ff00ff7812 */ /* 0x000fda000780c0ff */
        /* <DEDUP_REMOVED lines=17> */
.L_x_8835:
[----:B------:R-:W-:-:S05]  /*20e70*/  VIADD R0, R18, 0x400 ;  /* 0x0000040012007836 */ /* 0x000fca0000000000 */
        /* <DEDUP_REMOVED lines=18> */
.L_x_8837:
        /* <DEDUP_REMOVED lines=16> */
.L_x_8836:
        /* <DEDUP_REMOVED lines=15> */
[----:B------:R-:W-:Y:S01]  /*21190*/  VIADD R8, R19, 0xffffffff ;  /* 0xffffffff13087836 */ /* 0x000fe20000000000 */
[----:B------:R-:W-:Y:S01]  /*211a0*/  ISETP.NE.AND P1, PT, R7, RZ, PT ;  /* 0x000000ff0700720c */ /* 0x000fe20003f25270 */
[----:B---3--:R-:W1:Y:S08]  /*211b0*/  LDC.64 R2, c[0x0][0x3f8] ;  /* 0x0000fe00ff027b82 */ /* 0x008e700000000a00 */
[----:B------:R-:W2:Y:S04]  /*211c0*/  @P0 LDC R4, c[0x0][0x42c] ;  /* 0x00010b00ff040b82 */ /* 0x000ea80000000800 */
[----:B------:R-:W-:-:S05]  /*211d0*/  VOTEU.ALL UP1, P1 ;  /* 0x00000000003f7886 */ /* 0x000fca0000820000 */
[----:B------:R-:W-:Y:S01]  /*211e0*/  @!UP1 UIADD3 UR4, UP0, UR48, 0x270, URZ ;  /* 0x0000027030049890 */ /* 0x000fe2000ff1e03f */
[----:B------:R-:W3:Y:S03]  /*211f0*/  @P0 LDC R5, c[0x0][0x430] ;  /* 0x00010c00ff050b82 */ /* 0x000ee60000000800 */
[----:B------:R-:W-:-:S09]  /*21200*/  @!UP1 UIADD3.X UR5, URZ, UR49, URZ, UP0, !UPT ;  /* 0x000000313f059290 */ /* 0x000fd200087fe43f */
[----:B------:R1:W-:Y:S01]  /*21210*/  @!UP1 UTMAPF.L2.4D [UR40], [UR4] ;  /* 0x00000028040095b8 */ /* 0x0003e20008018000 */
[----:B--2---:R-:W-:-:S05]  /*21220*/  @P0 IMAD.HI.U32 R4, R4, UR42, RZ ;  /* 0x0000002a04040c27 */ /* 0x004fca000f8e00ff */
[----:B---3--:R-:W-:Y:S02]  /*21230*/  @P0 SHF.R.U32.HI R0, RZ, R5, R4 ;  /* 0x00000005ff000219 */ /* 0x008fe40000011604 */
[----:B-1----:R-:W-:-:S04]  /*21240*/  ISETP.NE.U32.AND P0, PT, R2, RZ, PT ;  /* 0x000000ff0200720c */ /* 0x002fc80003f05070 */
[----:B------:R-:W-:-:S04]  /*21250*/  ISETP.NE.AND.EX P0, PT, R3, RZ, PT, P0 ;  /* 0x000000ff0300720c */ /* 0x000fc80003f05300 */
[----:B----4-:R-:W-:Y:S01]  /*21260*/  SEL R4, R6, RZ, !P0 ;  /* 0x000000ff06047207 */ /* 0x010fe20004000000 */
[----:B------:R-:W-:Y:S08]  /*21270*/  BRA.DIV UR6, `(.L_x_8838) ;  /* 0x0000002606907947 */ /* 0x000ff0000b800000 */
.L_x_8892:
[----:B------:R-:W-:Y:S01]  /*21280*/  UMOV UR4, 0xffffffff ;  /* 0xffffffff00047882 */ /* 0x000fe20000000000 */
[----:B------:R-:W-:Y:S02]  /*21290*/  SHF.R.S32.HI R7, RZ, 0x1f, R6 ;  /* 0x0000001fff077819 */ /* 0x000fe40000011406 */
[----:B------:R-:W-:Y:S05]  /*212a0*/  BRA.DIV UR4, `(.L_x_8839) ;  /* 0x0000002604b07947 */ /* 0x000fea000b800000 */
[----:B------:R-:W-:-:S13]  /*212b0*/  ELECT P6, URZ, PT ;  /* 0x00000000003f782f */ /* 0x000fda00038c0000 */
.L_x_8895:
[----:B------:R-:W-:Y:S05]  /*212c0*/  @!P6 BRA `(.L_x_8840) ;  /* 0x0000000000c8e947 */ /* 0x000fea0003800000 */
        /* <DEDUP_REMOVED lines=16> */
[----:B------:R-:W-:-:S04]  /*213d0*/  LEA R10, P2, R4, R2, 0x2 ;  /* 0x00000002040a7211 */ /* 0x000fc800078410ff */
[----:B------:R-:W-:-:S05]  /*213e0*/  LEA.HI.X R11, R4, R3, R5, 0x2, P2 ;  /* 0x00000003040b7211 */ /* 0x000fca00010f1405 */
[----:B------:R1:W5:Y:S04]  /*213f0*/  LDG.E R4, desc[UR46][R10.64] ;  /* 0x0000002e0a047981 */ /* 0x000368000c1e1900 */
.L_x_8841:
[----:B------:R-:W2:Y:S01]  /*21400*/  S2R R5, SR_TID.X ;  /* 0x0000000000057919 */ /* 0x000ea20000002100 */
[----:B-1----:R-:W-:Y:S01]  /*21410*/  IMAD R10, R16, 0x8, R18 ;  /* 0x00000008100a7824 */ /* 0x002fe200078e0212 */
[----:B--2---:R-:W-:Y:S02]  /*21420*/  LOP3.LUT R9, R5, 0x7f, RZ, 0xc0, !PT ;  /* 0x0000007f05097812 */ /* 0x004fe400078ec0ff */
[----:B------:R-:W-:Y:S02]  /*21430*/  SHF.L.U32 R5, R17, 0x1f, RZ ;  /* 0x0000001f11057819 */ /* 0x000fe400000006ff */
[----:B------:R-:W-:Y:S02]  /*21440*/  ISETP.NE.AND P3, PT, R9, RZ, PT ;  /* 0x000000ff0900720c */ /* 0x000fe40003f65270 */
[----:B------:R-:W1:Y:S02]  /*21450*/  SYNCS.PHASECHK.TRANS64.TRYWAIT P2, [R10+URZ+0x32440], R5 ;  /* 0x032440050a0075a7 */ /* 0x000e64000804017f */
[----:B-1----:R-:W-:Y:S09]  /*21460*/  @!P2 BRA `(.L_x_8842) ;  /* 0x000000240060a947 */ /* 0x002ff20003800000 */
.L_x_8896:
        /* <DEDUP_REMOVED lines=8> */
.L_x_8843:
[----:B-1----:R-:W-:Y:S01]  /*214f0*/  IMAD R5, R16, 0x3000, R18 ;  /* 0x0000300010057824 */ /* 0x002fe200078e0212 */
        /* <DEDUP_REMOVED lines=10> */
[----:B------:R-:W-:Y:S02]  /*215a0*/  UIADD3 UR9, UR9, 0x32430, URZ ;  /* 0x0003243009097890 */ /* 0x000fe4000fffe03f */
[----:B------:R-:W-:Y:S02]  /*215b0*/  UIMAD UR11, UR11, 0x60, URZ ;  /* 0x000000600b0b78a4 */ /* 0x000fe4000f8e023f */
[----:B------:R-:W-:-:S09]  /*215c0*/  UIADD3 UR8, UR8, 0x1c400, URZ ;  /* 0x0001c40008087890 */ /* 0x000fd2000fffe03f */
[----:B------:R1:W-:Y:S02]  /*215d0*/  UTMALDG.4D [UR8], [UR4], desc[UR6] ;  /* 0x00000608040075b4 */ /* 0x0003e40008019000 */
[----:B-1----:R-:W-:Y:S01]  /*215e0*/  NOP ;  /* 0x0000000000007918 */ /* 0x002fe20000000000 */
.L_x_8840:
[----:B------:R-:W2:Y:S01]  /*215f0*/  LDL.LU R9, [R1+0x468] ;  /* 0x0004680001097983 */ /* 0x000ea20000300800 */
[----:B------:R-:W-:Y:S05]  /*21600*/  WARPSYNC.ALL ;  /* 0x0000000000007948 */ /* 0x000fea0003800000 */
[----:B------:R-:W-:Y:S01]  /*21610*/  BAR.SYNC.DEFER_BLOCKING 0x8, 0x120 ;  /* 0x0204800000007b1d */ /* 0x000fe20000010000 */
[----:B------:R-:W-:-:S05]  /*21620*/  ELECT P2, URZ, PT ;  /* 0x00000000003f782f */ /* 0x000fca0003840000 */
[----:B------:R-:W-:Y:S01]  /*21630*/  BSSY B0, `(.L_x_8844) ;  /* 0x0000034000007945 */ /* 0x000fe20003800000 */
[----:B--2---:R-:W-:-:S05]  /*21640*/  VIADD R9, R9, 0x1 ;  /* 0x0000000109097836 */ /* 0x004fca0000000000 */
[----:B------:R1:W-:Y:S01]  /*21650*/  STL [R1+0x468], R9 ;  /* 0x0004680901007387 */ /* 0x0003e20000100800 */
[----:B------:R-:W-:-:S04]  /*21660*/  LEA.HI R5, R9, R9, RZ, 0x1 ;  /* 0x0000000909057211 */ /* 0x000fc800078f08ff */
[----:B------:R-:W-:-:S05]  /*21670*/  LOP3.LUT R5, R5, 0xfffffffe, RZ, 0xc0, !PT ;  /* 0xfffffffe05057812 */ /* 0x000fca00078ec0ff */
[----:B------:R-:W-:-:S05]  /*21680*/  IMAD.IADD R5, R9, 0x1, -R5 ;  /* 0x0000000109057824 */ /* 0x000fca00078e0a05 */
[----:B------:R-:W-:Y:S01]  /*21690*/  SHF.L.U32 R5, R5, 0x1f, RZ ;  /* 0x0000001f05057819 */ /* 0x000fe200000006ff */
[----:B-1----:R-:W-:Y:S06]  /*216a0*/  @!P2 BRA `(.L_x_8845) ;  /* 0x0000000000b0a947 */ /* 0x002fec0003800000 */
[----:B------:R-:W-:Y:S01]  /*216b0*/  R2UR UR17, R18 ;  /* 0x00000000121172ca */ /* 0x000fe200000e0000 */
[----:B------:R-:W-:Y:S01]  /*216c0*/  UIADD3 UR4, UP0, UR48, 0x270, URZ ;  /* 0x0000027030047890 */ /* 0x000fe2000ff1e03f */
[----:B------:R-:W-:Y:S01]  /*216d0*/  IMAD.MOV.U32 R9, RZ, RZ, 0x4000 ;  /* 0x00004000ff097424 */ /* 0x000fe200078e00ff */
[----:B------:R-:W-:Y:S01]  /*216e0*/  UMOV UR14, 0x0 ;  /* 0x00000000000e7882 */ /* 0x000fe20000000000 */
[----:B------:R-:W-:Y:S01]  /*216f0*/  UMOV UR15, 0x12f00000 ;  /* 0x12f00000000f7882 */ /* 0x000fe20000000000 */
[----:B------:R-:W-:Y:S01]  /*21700*/  UIADD3.X UR5, URZ, UR49, URZ, UP0, !UPT ;  /* 0x000000313f057290 */ /* 0x000fe200087fe43f */
[----:B------:R1:W-:Y:S01]  /*21710*/  SYNCS.ARRIVE.TRANS64 RZ, [R18+URZ+0x32400], R9 ;  /* 0x0324000912ff79a7 */ /* 0x0003e2000800003f */
[----:B------:R-:W-:Y:S01]  /*21720*/  UIADD3 UR6, UP0, UR48, 0x770, URZ ;  /* 0x0000077030067890 */ /* 0x000fe2000ff1e03f */
[----:B------:R-:W-:Y:S01]  /*21730*/  UMOV UR10, URZ ;  /* 0x0000003f000a7c82 */ /* 0x000fe20008000000 */
[----:B------:R-:W-:Y:S01]  /*21740*/  UMOV UR11, UR41 ;  /* 0x00000029000b7c82 */ /* 0x000fe20008000000 */
[----:B------:R-:W-:Y:S01]  /*21750*/  UMOV UR12, UR42 ;  /* 0x0000002a000c7c82 */ /* 0x000fe20008000000 */
[----:B------:R-:W-:-:S02]  /*21760*/  UMOV UR13, UR43 ;  /* 0x0000002b000d7c82 */ /* 0x000fc40008000000 */
[----:B------:R-:W-:Y:S02]  /*21770*/  UIADD3 UR8, UR17, 0x18400, URZ ;  /* 0x0001840011087890 */ /* 0x000fe4000fffe03f */
[----:B------:R-:W-:Y:S01]  /*21780*/  UIADD3 UR9, UR17, 0x32400, URZ ;  /* 0x0003240011097890 */ /* 0x000fe2000fffe03f */
[----:B-1----:R-:W-:Y:S01]  /*21790*/  IMAD.MOV.U32 R9, RZ, RZ, 0x10000 ;  /* 0x00010000ff097424 */ /* 0x002fe200078e00ff */
[----:B------:R-:W-:Y:S02]  /*217a0*/  UIADD3.X UR7, URZ, UR49, URZ, UP0, !UPT ;  /* 0x000000313f077290 */ /* 0x000fe400087fe43f */
[----:B------:R-:W-:Y:S02]  /*217b0*/  UIADD3 UR32, UR17, 0x22400, URZ ;  /* 0x0002240011207890 */ /* 0x000fe4000fffe03f */
[----:B------:R-:W-:Y:S02]  /*217c0*/  UIADD3 UR33, UR17, 0x32410, URZ ;  /* 0x0003241011217890 */ /* 0x000fe4000fffe03f */
[----:B------:R-:W-:Y:S01]  /*217d0*/  UIADD3 UR24, UR17, 0x26400, URZ ;  /* 0x0002640011187890 */ /* 0x000fe2000fffe03f */
[----:B------:R1:W-:Y:S01]  /*217e0*/  UTMALDG.4D [UR8], [UR4], desc[UR14] ;  /* 0x00000e08040075b4 */ /* 0x0003e20008019000 */
[----:B------:R-:W-:Y:S01]  /*217f0*/  UIADD3 UR16, UR17, 0x2a400, URZ ;  /* 0x0002a40011107890 */ /* 0x000fe2000fffe03f */
[----:B------:R2:W-:Y:S01]  /*21800*/  SYNCS.ARRIVE.TRANS64 RZ, [R18+URZ+0x32410], R9 ;  /* 0x0324100912ff79a7 */ /* 0x0005e2000800003f */
[----:B------:R-:W-:Y:S01]  /*21810*/  UMOV UR35, UR41 ;  /* 0x0000002900237c82 */ /* 0x000fe20008000000 */
[----:B------:R-:W-:Y:S01]  /*21820*/  UMOV UR36, UR42 ;  /* 0x0000002a00247c82 */ /* 0x000fe20008000000 */
[----:B------:R-:W-:Y:S01]  /*21830*/  UMOV UR37, UR43 ;  /* 0x0000002b00257c82 */ /* 0x000fe20008000000 */
[----:B------:R-:W-:Y:S01]  /*21840*/  UMOV UR34, UR10 ;  /* 0x0000000a00227c82 */ /* 0x000fe20008000000 */
[----:B------:R-:W-:Y:S01]  /*21850*/  UMOV UR26, 0x40 ;  /* 0x00000040001a7882 */ /* 0x000fe20000000000 */
[----:B------:R-:W-:Y:S01]  /*21860*/  UMOV UR27, UR41 ;  /* 0x00000029001b7c82 */ /* 0x000fe20008000000 */
[----:B------:R-:W-:Y:S01]  /*21870*/  UMOV UR28, UR42 ;  /* 0x0000002a001c7c82 */ /* 0x000fe20008000000 */
[----:B------:R-:W-:Y:S01]  /*21880*/  UMOV UR29, UR43 ;  /* 0x0000002b001d7c82 */ /* 0x000fe20008000000 */
[----:B------:R-:W-:Y:S01]  /*21890*/  UMOV UR25, UR33 ;  /* 0x0000002100197c82 */ /* 0x000fe20008000000 */
[----:B------:R-:W-:Y:S01]  /*218a0*/  UMOV UR18, 0x80 ;  /* 0x0000008000127882 */ /* 0x000fe20000000000 */
[----:B------:R-:W-:Y:S01]  /*218b0*/  UMOV UR19, UR41 ;  /* 0x0000002900137c82 */ /* 0x000fe20008000000 */
[----:B------:R-:W-:Y:S01]  /*218c0*/  UMOV UR20, UR42 ;  /* 0x0000002a00147c82 */ /* 0x000fe20008000000 */
[----:B------:R2:W-:Y:S01]  /*218d0*/  UTMALDG.4D [UR32], [UR6], desc[UR14] ;  /* 0x00000e20060075b4 */ /* 0x0005e20008019000 */
[----:B------:R-:W-:Y:S01]  /*218e0*/  UMOV UR21, UR43 ;  /* 0x0000002b00157c82 */ /* 0x000fe20008000000 */
[----:B------:R2:W-:Y:S01]  /*218f0*/  UTMALDG.4D [UR24], [UR6], desc[UR14] ;  /* 0x00000e18060075b4 */ /* 0x0005e20008019000 */
[----:B-1----:R-:W-:Y:S01]  /*21900*/  UIADD3 UR8, UR17, 0x2e400, URZ ;  /* 0x0002e40011087890 */ /* 0x002fe2000fffe03f */
[----:B------:R-:W-:-:S02]  /*21910*/  UMOV UR10, 0xc0 ;  /* 0x000000c0000a7882 */ /* 0x000fc40000000000 */
[----:B------:R-:W-:Y:S01]  /*21920*/  UMOV UR17, UR33 ;  /* 0x0000002100117c82 */ /* 0x000fe20008000000 */
[----:B------:R-:W-:Y:S01]  /*21930*/  UMOV UR9, UR33 ;  /* 0x0000002100097c82 */ /* 0x000fe20008000000 */
[----:B------:R2:W-:Y:S04]  /*21940*/  UTMALDG.4D [UR16], [UR6], desc[UR14] ;  /* 0x00000e10060075b4 */ /* 0x0005e80008019000 */
[----:B------:R2:W-:Y:S02]  /*21950*/  UTMALDG.4D [UR8], [UR6], desc[UR14] ;  /* 0x00000e08060075b4 */ /* 0x0005e40008019000 */
[----:B--2---:R-:W-:Y:S01]  /*21960*/  NOP ;  /* 0x0000000000007918 */ /* 0x004fe20000000000 */
.L_x_8845:
[----:B------:R-:W-:Y:S05]  /*21970*/  BSYNC B0 ;  /* 0x0000000000007941 */ /* 0x000fea0003800000 */
.L_x_8844:
[----:B------:R-:W1:Y:S02]  /*21980*/  SYNCS.PHASECHK.TRANS64.TRYWAIT P2, [R18+URZ+0x32420], R5 ;  /* 0x03242005120075a7 */ /* 0x000e64000804017f */
[----:B-1----:R-:W-:Y:S05]  /*21990*/  @!P2 BRA `(.L_x_8846) ;  /* 0x000000200028a947 */ /* 0x002fea0003800000 */
.L_x_8897:
[----:B------:R-:W-:Y:S01]  /*219a0*/  ULDC.64 UR4, c[0x0][0x408] ;  /* 0x0001020000047ab9 */ /* 0x000fe20000000a00 */
[----:B------:R-:W-:Y:S04]  /*219b0*/  BSSY B0, `(.L_x_8847) ;  /* 0x0000030000007945 */ /* 0x000fe80003800000 */
[----:B------:R-:W-:Y:S05]  /*219c0*/  @!P6 BRA `(.L_x_8848) ;  /* 0x0000000000b8e947 */ /* 0x000fea0003800000 */
[----:B------:R-:W-:Y:S01]  /*219d0*/  IMAD R10, R16, 0x8, R18 ;  /* 0x00000008100a7824 */ /* 0x000fe200078e0212 */
[----:B-1----:R-:W-:Y:S01]  /*219e0*/  SHF.L.U32 R5, R17, 0x1f, RZ ;  /* 0x0000001f11057819 */ /* 0x002fe200000006ff */
[----:B------:R-:W1:Y:S03]  /*219f0*/  S2R R9, SR_TID.X ;  /* 0x0000000000097919 */ /* 0x000e660000002100 */
[----:B------:R-:W2:Y:S01]  /*21a00*/  SYNCS.PHASECHK.TRANS64.TRYWAIT P2, [R10+URZ+0x32460], R5 ;  /* 0x032460050a0075a7 */ /* 0x000ea2000804017f */
[----:B-1----:R-:W-:-:S04]  /*21a10*/  LOP3.LUT R9, R9, 0x7f, RZ, 0xc0, !PT ;  /* 0x0000007f09097812 */ /* 0x002fc800078ec0ff */
[----:B------:R-:W-:Y:S01]  /*21a20*/  ISETP.NE.AND P3, PT, R9, RZ, PT ;  /* 0x000000ff0900720c */ /* 0x000fe20003f65270 */
[----:B--2---:R-:W-:-:S12]  /*21a30*/  @!P2 BRA `(.L_x_8849) ;  /* 0x000000200014a947 */ /* 0x004fd80003800000 */
.L_x_8898:
        /* <DEDUP_REMOVED lines=8> */
.L_x_8850:
[----:B-1----:R-:W-:Y:S01]  /*21ac0*/  IMAD R5, R16, 0xc000, R18 ;  /* 0x0000c00010057824 */ /* 0x002fe200078e0212 */
        /* <DEDUP_REMOVED lines=11> */
[----:B------:R-:W-:Y:S02]  /*21b80*/  UIMAD UR11, UR11, 0x60, URZ ;  /* 0x000000600b0b78a4 */ /* 0x000fe4000f8e023f */
[----:B------:R-:W-:Y:S02]  /*21b90*/  UIADD3 UR9, UR9, 0x32450, URZ ;  /* 0x0003245009097890 */ /* 0x000fe4000fffe03f */
        /* <DEDUP_REMOVED lines=17> */
.L_x_8848:
[----:B------:R-:W-:Y:S05]  /*21cb0*/  BSYNC B0 ;  /* 0x0000000000007941 */ /* 0x000fea0003800000 */
.L_x_8847:
[----:B------:R-:W-:-:S05]  /*21cc0*/  VIADD R8, R19, 0xfffffffe ;  /* 0xfffffffe13087836 */ /* 0x000fca0000000000 */
[----:B------:R-:W-:-:S13]  /*21cd0*/  ISETP.GE.AND P2, PT, R8, UR39, PT ;  /* 0x0000002708007c0c */ /* 0x000fda000bf46270 */
[----:B------:R-:W-:Y:S05]  /*21ce0*/  @!P2 BRA `(.L_x_8851) ;  /* 0x0000001000d4a947 */ /* 0x000fea0003800000 */
[----:B------:R-:W-:Y:S01]  /*21cf0*/  IMAD.MOV R10, RZ, RZ, -R19 ;  /* 0x000000ffff0a7224 */ /* 0x000fe200078e0a13 */
[----:B------:R-:W-:-:S04]  /*21d00*/  LOP3.LUT R9, RZ, UR39, RZ, 0x33, !PT ;  /* 0x00000027ff097c12 */ /* 0x000fc8000f8e33ff */
[----:B------:R-:W-:-:S05]  /*21d10*/  VIADDMNMX R9, R10, 0x1, R9, !PT ;  /* 0x000000010a097846 */ /* 0x000fca0007800109 */
[----:B-1----:R-:W-:-:S05]  /*21d20*/  IMAD.IADD R5, R19, 0x1, R9 ;  /* 0x0000000113057824 */ /* 0x002fca00078e0209 */
        /* <DEDUP_REMOVED lines=28> */
.L_x_8855:
[----:B-1----:R-:W1:Y:S01]  /*21ef0*/  S2R R2, SR_TID.X ;  /* 0x0000000000027919 */ /* 0x002e620000002100 */
[----:B------:R-:W-:Y:S02]  /*21f00*/  SHF.L.U32 R3, R17, 0x1f, RZ ;  /* 0x0000001f11037819 */ /* 0x000fe400000006ff */
[----:B-1----:R-:W-:Y:S01]  /*21f10*/  LOP3.LUT R5, R2, 0x7f, RZ, 0xc0, !PT ;  /* 0x0000007f02057812 */ /* 0x002fe200078ec0ff */
[----:B------:R-:W-:-:S03]  /*21f20*/  IMAD R2, R16, 0x8, R18 ;  /* 0x0000000810027824 */ /* 0x000fc600078e0212 */
[----:B------:R-:W-:Y:S01]  /*21f30*/  ISETP.NE.AND P2, PT, R5, RZ, PT ;  /* 0x000000ff0500720c */ /* 0x000fe20003f45270 */
[----:B------:R-:W1:Y:S02]  /*21f40*/  SYNCS.PHASECHK.TRANS64.TRYWAIT P3, [R2+URZ+0x32440], R3 ;  /* 0x03244003020075a7 */ /* 0x000e64000806017f */
[----:B-1----:R-:W-:Y:S10]  /*21f50*/  @!P3 BRA `(.L_x_8856) ;  /* 0x0000001800e0b947 */ /* 0x002ff40003800000 */
.L_x_8899:
        /* <DEDUP_REMOVED lines=8> */
.L_x_8857:
[----:B------:R-:W-:Y:S01]  /*21fe0*/  IMAD R5, R16, 0x3000, R18 ;  /* 0x0000300010057824 */ /* 0x000fe200078e0212 */
        /* <DEDUP_REMOVED lines=11> */
[----:B------:R-:W-:-:S04]  /*220a0*/  UIADD3 UR9, UR9, 0x32430, URZ ;  /* 0x0003243009097890 */ /* 0x000fc8000fffe03f */
[----:B------:R-:W-:-:S09]  /*220b0*/  UIADD3 UR8, UR8, 0x1c400, URZ ;  /* 0x0001c40008087890 */ /* 0x000fd2000fffe03f */
[----:B------:R2:W-:Y:S01]  /*220c0*/  UTMALDG.4D [UR8], [UR6], desc[UR14] ;  /* 0x00000e08060075b4 */ /* 0x0005e20008019000 */
[----:B------:R-:W3:Y:S02]  /*220d0*/  SYNCS.PHASECHK.TRANS64.TRYWAIT P3, [R2+URZ+0x32460], R3 ;  /* 0x03246003020075a7 */ /* 0x000ee4000806017f */
[----:B--23--:R-:W-:Y:S05]  /*220e0*/  @!P3 BRA `(.L_x_8858) ;  /* 0x000000180090b947 */ /* 0x00cfea0003800000 */
.L_x_8900:
        /* <DEDUP_REMOVED lines=8> */
.L_x_8859:
[----:B------:R-:W-:Y:S01]  /*22170*/  R2UR UR9, R2 ;  /* 0x00000000020972ca */ /* 0x000fe200000e0000 */
[----:B-12---:R-:W-:Y:S01]  /*22180*/  IMAD R2, R16, 0xc000, R18 ;  /* 0x0000c00010027824 */ /* 0x006fe200078e0212 */
        /* <DEDUP_REMOVED lines=9> */
[----:B------:R-:W-:-:S02]  /*22220*/  UMOV UR18, 0x40 ;  /* 0x0000004000127882 */ /* 0x000fc40000000000 */
[----:B------:R-:W-:-:S06]  /*22230*/  UIADD3 UR9, UR9, 0x32450, URZ ;  /* 0x0003245009097890 */ /* 0x000fcc000fffe03f */
        /* <DEDUP_REMOVED lines=17> */
.L_x_8854:
[----:B------:R-:W-:Y:S05]  /*22350*/  BSYNC B0 ;  /* 0x0000000000007941 */ /* 0x000fea0003800000 */
.L_x_8853:
[----:B------:R-:W-:-:S07]  /*22360*/  VIADD R8, R19, 0xfffffffd ;  /* 0xfffffffd13087836 */ /* 0x000fce0000000000 */
.L_x_8852:
[----:B------:R-:W-:Y:S01]  /*22370*/  VIADD R9, R9, 0xfffffffe ;  /* 0xfffffffe09097836 */ /* 0x000fe20000000000 */
[----:B------:R-:W-:Y:S01]  /*22380*/  LOP3.LUT R2, RZ, R19, RZ, 0x33, !PT ;  /* 0x00000013ff027212 */ /* 0x000fe200078e33ff */
[----:B------:R-:W-:Y:S03]  /*22390*/  BSSY B0, `(.L_x_8851) ;  /* 0x00000ca000007945 */ /* 0x000fe60003800000 */
[----:B------:R-:W-:-:S13]  /*223a0*/  ISETP.NE.AND P2, PT, R9, R2, PT ;  /* 0x000000020900720c */ /* 0x000fda0003f45270 */
[----:B------:R-:W-:Y:S05]  /*223b0*/  @!P2 BRA `(.L_x_8860) ;  /* 0x0000000c001ca947 */ /* 0x000fea0003800000 */
.L_x_8875:
[----:B------:R-:W-:Y:S01]  /*223c0*/  VIADD R9, R16, 0x1 ;  /* 0x0000000110097836 */ /* 0x000fe20000000000 */
[----:B------:R-:W-:Y:S05]  /*223d0*/  YIELD ;  /* 0x0000000000007946 */ /* 0x000fea0003800000 */
[----:B------:R-:W-:Y:S01]  /*223e0*/  ISETP.NE.AND P2, PT, R9, 0x2, PT ;  /* 0x000000020900780c */ /* 0x000fe20003f45270 */
[----:B------:R-:W-:Y:S03]  /*223f0*/  BSSY B1, `(.L_x_8861) ;  /* 0x000005e000017945 */ /* 0x000fe60003800000 */
[----:B------:R-:W-:-:S02]  /*22400*/  SEL R2, RZ, 0x1, P2 ;  /* 0x00000001ff027807 */ /* 0x000fc40001000000 */
        /* <DEDUP_REMOVED lines=22> */
.L_x_8863:
[----:B------:R-:W1:Y:S01]  /*22570*/  S2R R2, SR_TID.X ;  /* 0x0000000000027919 */ /* 0x000e620000002100 */
[----:B------:R-:W-:Y:S01]  /*22580*/  IMAD R3, R9, 0x8, R18 ;  /* 0x0000000809037824 */ /* 0x000fe200078e0212 */
[----:B-1----:R-:W-:Y:S02]  /*22590*/  LOP3.LUT R5, R2, 0x7f, RZ, 0xc0, !PT ;  /* 0x0000007f02057812 */ /* 0x002fe400078ec0ff */
[----:B------:R-:W-:Y:S02]  /*225a0*/  SHF.L.U32 R2, R17, 0x1f, RZ ;  /* 0x0000001f11027819 */ /* 0x000fe400000006ff */
[----:B------:R-:W-:Y:S02]  /*225b0*/  ISETP.NE.AND P2, PT, R5, RZ, PT ;  /* 0x000000ff0500720c */ /* 0x000fe40003f45270 */
[----:B------:R-:W1:Y:S02]  /*225c0*/  SYNCS.PHASECHK.TRANS64.TRYWAIT P3, [R3+URZ+0x32440], R2 ;  /* 0x03244002030075a7 */ /* 0x000e64000806017f */
[----:B-1----:R-:W-:Y:S09]  /*225d0*/  @!P3 BRA `(.L_x_8864) ;  /* 0x000000140068b947 */ /* 0x002ff20003800000 */
.L_x_8901:
        /* <DEDUP_REMOVED lines=8> */
.L_x_8865:
[----:B------:R-:W-:Y:S01]  /*22660*/  IMAD R5, R9, 0x3000, R18 ;  /* 0x0000300009057824 */ /* 0x000fe200078e0212 */
[----:B------:R-:W-:Y:S01]  /*22670*/  R2UR UR9, R3 ;  /* 0x00000000030972ca */ /* 0x000fe200000e0000 */
[----:B------:R-:W-:Y:S01]  /*22680*/  UIADD3 UR6, UP0, UR48, 0x370, URZ ;  /* 0x0000037030067890 */ /* 0x000fe2000ff1e03f */
[----:B------:R-:W-:Y:S01]  /*22690*/  R2UR UR12, R0 ;  /* 0x00000000000c72ca */ /* 0x000fe200000e0000 */
[----:B------:R-:W-:Y:S01]  /*226a0*/  UMOV UR14, 0x0 ;  /* 0x00000000000e7882 */ /* 0x000fe20000000000 */
[----:B------:R-:W-:Y:S01]  /*226b0*/  R2UR UR8, R5 ;  /* 0x00000000050872ca */ /* 0x000fe200000e0000 */
[----:B------:R-:W-:Y:S01]  /*226c0*/  IMAD R5, R10, 0x60, RZ ;  /* 0x000000600a057824 */ /* 0x000fe200078e02ff */
[----:B-----5:R-:W-:Y:S01]  /*226d0*/  R2UR UR13, R4 ;  /* 0x00000000040d72ca */ /* 0x020fe200000e0000 */
[----:B------:R-:W-:Y:S01]  /*226e0*/  UIADD3.X UR7, URZ, UR49, URZ, UP0, !UPT ;  /* 0x000000313f077290 */ /* 0x000fe200087fe43f */
[----:B------:R-:W-:Y:S02]  /*226f0*/  UMOV UR15, 0x14f00000 ;  /* 0x14f00000000f7882 */ /* 0x000fe40000000000 */
[----:B------:R-:W-:Y:S01]  /*22700*/  R2UR UR11, R5 ;  /* 0x00000000050b72ca */ /* 0x000fe200000e0000 */
[----:B------:R-:W-:-:S02]  /*22710*/  UMOV UR10, URZ ;  /* 0x0000003f000a7c82 */ /* 0x000fc40008000000 */
[----:B------:R-:W-:-:S04]  /*22720*/  UIADD3 UR9, UR9, 0x32430, URZ ;  /* 0x0003243009097890 */ /* 0x000fc8000fffe03f */
[----:B------:R-:W-:-:S09]  /*22730*/  UIADD3 UR8, UR8, 0x1c400, URZ ;  /* 0x0001c40008087890 */ /* 0x000fd2000fffe03f */
[----:B------:R2:W-:Y:S01]  /*22740*/  UTMALDG.4D [UR8], [UR6], desc[UR14] ;  /* 0x00000e08060075b4 */ /* 0x0005e20008019000 */
[----:B------:R-:W3:Y:S02]  /*22750*/  SYNCS.PHASECHK.TRANS64.TRYWAIT P3, [R3+URZ+0x32460], R2 ;  /* 0x03246002030075a7 */ /* 0x000ee4000806017f */
[----:B--23--:R-:W-:Y:S05]  /*22760*/  @!P3 BRA `(.L_x_8866) ;  /* 0x000000140018b947 */ /* 0x00cfea0003800000 */
.L_x_8902:
        /* <DEDUP_REMOVED lines=8> */
.L_x_8867:
        /* <DEDUP_REMOVED lines=12> */
[----:B------:R-:W-:-:S04]  /*228b0*/  UIADD3 UR9, UR9, 0x32450, URZ ;  /* 0x0003245009097890 */ /* 0x000fc8000fffe03f */
        /* <DEDUP_REMOVED lines=17> */
.L_x_8862:
[----:B------:R-:W-:Y:S05]  /*229d0*/  BSYNC B1 ;  /* 0x0000000000017941 */ /* 0x000fea0003800000 */
.L_x_8861:
[----:B------:R-:W-:Y:S01]  /*229e0*/  VIADD R9, R9, 0x1 ;  /* 0x0000000109097836 */ /* 0x000fe20000000000 */
[----:B------:R-:W-:Y:S04]  /*229f0*/  BSSY B1, `(.L_x_8868) ;  /* 0x0000060000017945 */ /* 0x000fe80003800000 */
[----:B------:R-:W-:-:S04]  /*22a00*/  ISETP.NE.AND P2, PT, R9, 0x2, PT ;  /* 0x000000020900780c */ /* 0x000fc80003f45270 */
[----:B------:R-:W-:Y:S02]  /*22a10*/  SEL R2, RZ, 0x1, P2 ;  /* 0x00000001ff027807 */ /* 0x000fe40001000000 */
[----:B------:R-:W-:Y:S01]  /*22a20*/  SEL R16, R9, RZ, P2 ;  /* 0x000000ff09107207 */ /* 0x000fe20001000000 */
[----:B------:R-:W-:Y:S01]  /*22a30*/  VIADD R9, R8, 0xffffffff ;  /* 0xffffffff08097836 */ /* 0x000fe20000000000 */
        /* <DEDUP_REMOVED lines=21> */
.L_x_8870:
[----:B------:R-:W1:Y:S01]  /*22b90*/  S2R R2, SR_TID.X ;  /* 0x0000000000027919 */ /* 0x000e620000002100 */
[----:B------:R-:W-:Y:S02]  /*22ba0*/  SHF.L.U32 R3, R17, 0x1f, RZ ;  /* 0x0000001f11037819 */ /* 0x000fe400000006ff */
[----:B-1----:R-:W-:Y:S01]  /*22bb0*/  LOP3.LUT R5, R2, 0x7f, RZ, 0xc0, !PT ;  /* 0x0000007f02057812 */ /* 0x002fe200078ec0ff */
[----:B------:R-:W-:-:S03]  /*22bc0*/  IMAD R2, R16, 0x8, R18 ;  /* 0x0000000810027824 */ /* 0x000fc600078e0212 */
[----:B------:R-:W-:Y:S01]  /*22bd0*/  ISETP.NE.AND P2, PT, R5, RZ, PT ;  /* 0x000000ff0500720c */ /* 0x000fe20003f45270 */
[----:B------:R-:W1:Y:S02]  /*22be0*/  SYNCS.PHASECHK.TRANS64.TRYWAIT P3, [R2+URZ+0x32440], R3 ;  /* 0x03244003020075a7 */ /* 0x000e64000806017f */
[----:B-1----:R-:W-:Y:S10]  /*22bf0*/  @!P3 BRA `(.L_x_8871) ;  /* 0x000000100008b947 */ /* 0x002ff40003800000 */
.L_x_8903:
        /* <DEDUP_REMOVED lines=8> */
.L_x_8872:
        /* <DEDUP_REMOVED lines=17> */
.L_x_8904:
        /* <DEDUP_REMOVED lines=8> */
.L_x_8874:
        /* <DEDUP_REMOVED lines=30> */
.L_x_8869:
[----:B------:R-:W-:Y:S05]  /*22ff0*/  BSYNC B1 ;  /* 0x0000000000017941 */ /* 0x000fea0003800000 */
.L_x_8868:
[----:B------:R-:W-:Y:S01]  /*23000*/  ISETP.GT.AND P2, PT, R9, UR39, PT ;  /* 0x0000002709007c0c */ /* 0x000fe2000bf44270 */
[----:B------:R-:W-:-:S12]  /*23010*/  VIADD R8, R8, 0xfffffffe ;  /* 0xfffffffe08087836 */ /* 0x000fd80000000000 */
[----:B------:R-:W-:Y:S05]  /*23020*/  @P2 BRA `(.L_x_8875) ;  /* 0xfffffff000e42947 */ /* 0x000fea000383ffff */
.L_x_8860:
[----:B------:R-:W-:Y:S05]  /*23030*/  BSYNC B0 ;  /* 0x0000000000007941 */ /* 0x000fea0003800000 */
.L_x_8851:
[----:B------:R2:W5:Y:S01]  /*23040*/  LDL R6, [R1+0x460] ;  /* 0x0004600001067983 */ /* 0x0005620000100800 */
[----:B------:R-:W-:Y:S01]  /*23050*/  VIADD R16, R16, 0x1 ;  /* 0x0000000110107836 */ /* 0x000fe20000000000 */
[----:B------:R-:W-:Y:S04]  /*23060*/  BSSY B0, `(.L_x_8876) ;  /* 0x0000012000007945 */ /* 0x000fe80003800000 */
[----:B------:R-:W-:-:S04]  /*23070*/  ISETP.NE.AND P0, PT, R16, 0x2, PT ;  /* 0x000000021000780c */ /* 0x000fc80003f05270 */
[----:B------:R-:W-:-:S04]  /*23080*/  SEL R0, RZ, 0x1, P0 ;  /* 0x00000001ff007807 */ /* 0x000fc80000000000 */
[----:B------:R-:W-:Y:S01]  /*23090*/  LOP3.LUT R17, R17, R0, RZ, 0x3c, !PT ;  /* 0x0000000011117212 */ /* 0x000fe200078e3cff */
[----:B--2---:R-:W-:Y:S06]  /*230a0*/  @P1 BRA `(.L_x_8877) ;  /* 0x0000000000341947 */ /* 0x004fec0003800000 */
        /* <DEDUP_REMOVED lines=11> */
[----:B-1---5:R-:W-:-:S05]  /*23160*/  IADD3 R6, R0, UR44, R7 ;  /* 0x0000002c00067c10 */ /* 0x022fca000fffe007 */
[----:B------:R2:W-:Y:S02]  /*23170*/  STL [R1+0x460], R6 ;  /* 0x0004600601007387 */ /* 0x0005e40000100800 */
.L_x_8877:
[----:B------:R-:W-:Y:S05]  /*23180*/  BSYNC B0 ;  /* 0x0000000000007941 */ /* 0x000fea0003800000 */
.L_x_8876:
[----:B------:R-:W-:Y:S01]  /*23190*/  SEL R16, R16, RZ, P0 ;  /* 0x000000ff10107207 */ /* 0x000fe20000000000 */
[----:B-----5:R-:W-:-:S07]  /*231a0*/  IMAD.MOV.U32 R13, RZ, RZ, R6 ;  /* 0x000000ffff0d7224 */ /* 0x020fce00078e0006 */
.L_x_8834:
[----:B------:R-:W-:Y:S05]  /*231b0*/  BSYNC B6 ;  /* 0x0000000000067941 */ /* 0x000fea0003800000 */
.L_x_8832:
[----:B------:R-:W-:-:S03]  /*231c0*/  UMOV UR6, 0xffffffff ;  /* 0xffffffff00067882 */ /* 0x000fc60000000000 */
[----:B------:R-:W-:Y:S05]  /*231d0*/  BRA.DIV UR6, `(.L_x_8878) ;  /* 0x0000000a06b87947 */ /* 0x000fea000b800000 */
[----:B------:R3:W4:Y:S02]  /*231e0*/  SHFL.IDX PT, R14, R13, RZ, 0x1f ;  /* 0x00001fff0d0e7589 */ /* 0x00072400000e0000 */
.L_x_8907:
[----:B------:R-:W5:Y:S01]  /*231f0*/  S2R R0, SR_TID.X ;  /* 0x0000000000007919 */ /* 0x000f620000002100 */
[----:B------:R-:W-:Y:S05]  /*23200*/  WARPSYNC.ALL ;  /* 0x0000000000007948 */ /* 0x000fea0003800000 */
[----:B------:R-:W-:Y:S01]  /*23210*/  BAR.SYNC.DEFER_BLOCKING 0x4, 0x120 ;  /* 0x0104800000007b1d */ /* 0x000fe20000010000 */
[----:B----4-:R-:W-:-:S05]  /*23220*/  IMAD.MOV.U32 R2, RZ, RZ, R14 ;  /* 0x000000ffff027224 */ /* 0x010fca00078e000e */
[----:B------:R-:W-:Y:S01]  /*23230*/  ULDC UR6, c[0x0][0xea8] ;  /* 0x0003aa0000067ab9 */ /* 0x000fe20000000800 */
[----:B------:R4:W-:Y:S01]  /*23240*/  STL [R1+0x460], R2 ;  /* 0x0004600201007387 */ /* 0x0009e20000100800 */
[----:B-----5:R-:W-:-:S04]  /*23250*/  LOP3.LUT R0, R0, 0x1f, RZ, 0xc0, !PT ;  /* 0x0000001f00007812 */ /* 0x020fc800078ec0ff */
[----:B------:R-:W-:-:S13]  /*23260*/  ISETP.NE.AND P0, PT, R0, RZ, PT ;  /* 0x000000ff0000720c */ /* 0x000fda0003f05270 */
[----:B------:R-:W5:Y:S01]  /*23270*/  @!P0 S2R R3, SR_CgaCtaId ;  /* 0x0000000000038919 */ /* 0x000f620000008800 */
[----:B------:R-:W-:-:S04]  /*23280*/  @!P0 MOV R0, 0x400 ;  /* 0x0000040000008802 */ /* 0x000fc80000000f00 */
[----:B-----5:R-:W-:-:S05]  /*23290*/  @!P0 LEA R0, R3, R0, 0x18 ;  /* 0x0000000003008211 */ /* 0x020fca00078ec0ff */
[----:B------:R4:W-:Y:S01]  /*232a0*/  @!P0 STS [R0+0x324d0], R13 ;  /* 0x0324d00d00008388 */ /* 0x0009e20000000800 */
[----:B------:R-:W-:Y:S06]  /*232b0*/  BAR.ARV 0x5, 0x120 ;  /* 0x0144800000007b1d */ /* 0x000fec0000002000 */
[----:B------:R-:W-:-:S13]  /*232c0*/  ISETP.GE.AND P0, PT, R2, UR6, PT ;  /* 0x0000000602007c0c */ /* 0x000fda000bf06270 */
[----:B----4-:R-:W-:Y:S05]  /*232d0*/  @!P0 BRA `(.L_x_8879) ;  /* 0xffffffd000788947 */ /* 0x010fea000383ffff */
.L_x_8823:
[----:B------:R-:W4:Y:S01]  /*232e0*/  LDL.LU R0, [R1+0x468] ;  /* 0x0004680001007983 */ /* 0x000f220000300800 */
[----:B-1----:R-:W1:Y:S01]  /*232f0*/  S2R R5, SR_CgaCtaId ;  /* 0x0000000000057919 */ /* 0x002e620000008800 */
[----:B----4-:R-:W-:-:S05]  /*23300*/  VIADD R0, R0, 0x1 ;  /* 0x0000000100007836 */ /* 0x010fca0000000000 */
[----:B------:R-:W-:-:S04]  /*23310*/  LEA.HI R2, R0, R0, RZ, 0x1 ;  /* 0x0000000000027211 */ /* 0x000fc800078f08ff */
[----:B------:R-:W-:Y:S02]  /*23320*/  LOP3.LUT R3, R2, 0xfffffffe, RZ, 0xc0, !PT ;  /* 0xfffffffe02037812 */ /* 0x000fe400078ec0ff */
[----:B------:R-:W-:-:S03]  /*23330*/  MOV R2, 0x400 ;  /* 0x0000040000027802 */ /* 0x000fc60000000f00 */
[----:B------:R-:W-:Y:S01]  /*23340*/  IMAD.IADD R0, R0, 0x1, -R3 ;  /* 0x0000000100007824 */ /* 0x000fe200078e0a03 */
[----:B-1----:R-:W-:-:S04]  /*23350*/  LEA R7, R5, R2, 0x18 ;  /* 0x0000000205077211 */ /* 0x002fc800078ec0ff */
[----:B------:R-:W-:-:S04]  /*23360*/  SHF.L.U32 R0, R0, 0x1f, RZ ;  /* 0x0000001f00007819 */ /* 0x000fc800000006ff */
[----:B------:R-:W1:Y:S02]  /*23370*/  SYNCS.PHASECHK.TRANS64.TRYWAIT P0, [R7+URZ+0x32420], R0 ;  /* 0x03242000070075a7 */ /* 0x000e64000800017f */
[----:B-1----:R-:W-:Y:S05]  /*23380*/  @!P0 BRA `(.L_x_8880) ;  /* 0x0000000800708947 */ /* 0x002fea0003800000 */
.L_x_8908:
[----:B------:R-:W4:Y:S02]  /*23390*/  S2R R2, SR_TID.X ;  /* 0x0000000000027919 */ /* 0x000f240000002100 */
[----:B----4-:R-:W-:-:S04]  /*233a0*/  SHF.R.U32.HI R2, RZ, 0x5, R2 ;  /* 0x00000005ff027819 */ /* 0x010fc80000011602 */
        /* <DEDUP_REMOVED lines=12> */
.L_x_8883:
        /* <DEDUP_REMOVED lines=12> */
.L_x_8909:
[----:B------:R-:W4:Y:S02]  /*23530*/  SYNCS.PHASECHK.TRANS64.TRYWAIT P0, [R3+URZ], R0 ;  /* 0x00000000030075a7 */ /* 0x000f24000800017f */
[----:B----4-:R-:W-:Y:S05]  /*23540*/  @!P0 BRA `(.L_x_8885) ;  /* 0x0000000800288947 */ /* 0x010fea0003800000 */
.L_x_8910:
[----:B------:R-:W-:Y:S05]  /*23550*/  @!P2 BRA `(.L_x_8886) ;  /* 0x000000000004a947 */ /* 0x000fea0003800000 */
[----:B------:R-:W-:Y:S01]  /*23560*/  BPT.TRAP 0x1 ;  /* 0x000000040000795c */ /* 0x000fe20000300000 */
.L_x_8886:
[----:B----4-:R-:W-:-:S04]  /*23570*/  VIADD R3, R7, 0x32460 ;  /* 0x0003246007037836 */ /* 0x010fc80000000000 */
[----:B-1----:R-:W-:-:S04]  /*23580*/  IMAD R5, R16, 0x8, R3 ;  /* 0x0000000810057824 */ /* 0x002fc800078e0203 */
[----:B------:R-:W1:Y:S02]  /*23590*/  SYNCS.PHASECHK.TRANS64.TRYWAIT P0, [R5+URZ], R4 ;  /* 0x00000004050075a7 */ /* 0x000e64000800017f */
[----:B-1----:R-:W-:Y:S05]  /*235a0*/  @!P0 BRA `(.L_x_8887) ;  /* 0x0000000800248947 */ /* 0x002fea0003800000 */
.L_x_8911:
[----:B------:R-:W-:-:S07]  /*235b0*/  IMAD R3, R2, 0x8, R3 ;  /* 0x0000000802037824 */ /* 0x000fce00078e0203 */
.L_x_8888:
[----:B----4-:R4:W1:Y:S02]  /*235c0*/  SYNCS.PHASECHK.TRANS64.TRYWAIT P0, [R3+URZ], R0 ;  /* 0x00000000030075a7 */ /* 0x010864000800017f */
[----:B-1----:R-:W-:Y:S05]  /*235d0*/  @!P0 NANOSLEEP.SYNCS 0x989680 ;  /* 0x009896800000895d */ /* 0x002fea0003900000 */
[----:B------:R-:W1:Y:S02]  /*235e0*/  @!P0 SYNCS.PHASECHK.TRANS64 P0, [R3+URZ], R0 ;  /* 0x00000000030085a7 */ /* 0x000e64000800007f */
[----:B-1----:R-:W-:Y:S05]  /*235f0*/  @!P0 BRA `(.L_x_8888) ;  /* 0xfffffffc00f08947 */ /* 0x002fea000383ffff */
.L_x_8882:
[----:B------:R-:W-:Y:S05]  /*23600*/  BSYNC B0 ;  /* 0x0000000000007941 */ /* 0x000fea0003800000 */
.L_x_8881:
[----:B------:R-:W-:Y:S05]  /*23610*/  EXIT ;  /* 0x000000000000794d */ /* 0x000fea0003800000 */
.L_x_8715:
[----:B-1----:R-:W-:-:S04]  /*23620*/  IMAD.U32 R7, RZ, RZ, UR50 ;  /* 0x00000032ff077e24 */ /* 0x002fc8000f8e00ff */
[----:B------:R1:W2:Y:S03]  /*23630*/  SYNCS.PHASECHK.TRANS64.TRYWAIT P0, [R7+URZ+0x32400], R0 ;  /* 0x03240000070075a7 */ /* 0x0002a6000800017f */
[----:B--2---:R-:W-:Y:S05]  /*23640*/  @!P0 NANOSLEEP.SYNCS 0x989680 ;  /* 0x009896800000895d */ /* 0x004fea0003900000 */
[----:B------:R-:W2:Y:S02]  /*23650*/  @!P0 SYNCS.PHASECHK.TRANS64 P0, [R7+URZ+0x32400], R0 ;  /* 0x03240000070085a7 */ /* 0x000ea4000800007f */
[----:B--2---:R-:W-:Y:S05]  /*23660*/  @!P0 BRA `(.L_x_8715) ;  /* 0xfffffffc00ec8947 */ /* 0x004fea000383ffff */
[----:B------:R-:W-:Y:S05]  /*23670*/  BRA `(.L_x_8889) ;  /* 0xfffffdf000347947 */ /* 0x000fea000383ffff */
.L_x_8722:
[----:B--2---:R2:W3:Y:S02]  /*23680*/  SYNCS.PHASECHK.TRANS64.TRYWAIT P0, [R24+URZ], R25 ;  /* 0x00000019180075a7 */ /* 0x0044e4000800017f */
[----:B---3--:R-:W-:Y:S05]  /*23690*/  @!P0 NANOSLEEP.SYNCS 0x989680 ;  /* 0x009896800000895d */ /* 0x008fea0003900000 */
[----:B------:R-:W3:Y:S02]  /*236a0*/  @!P0 SYNCS.PHASECHK.TRANS64 P0, [R24+URZ], R25 ;  /* 0x00000019180085a7 */ /* 0x000ee4000800007f */
[----:B---3--:R-:W-:Y:S05]  /*236b0*/  @!P0 BRA `(.L_x_8722) ;  /* 0xfffffffc00f08947 */ /* 0x008fea000383ffff */
[----:B------:R-:W-:Y:S05]  /*236c0*/  BRA `(.L_x_8721) ;  /* 0xfffffdf4005c7947 */ /* 0x000fea000383ffff */
.L_x_8724:
[----:B-1----:R-:W-:-:S04]  /*236d0*/  IMAD.U32 R8, RZ, RZ, UR50 ;  /* 0x00000032ff087e24 */ /* 0x002fc8000f8e00ff */
[----:B------:R1:W2:Y:S03]  /*236e0*/  SYNCS.PHASECHK.TRANS64.TRYWAIT P0, [R8+URZ+0x32410], R7 ;  /* 0x03241007080075a7 */ /* 0x0002a6000800017f */
[----:B--2---:R-:W-:Y:S05]  /*236f0*/  @!P0 NANOSLEEP.SYNCS 0x989680 ;  /* 0x009896800000895d */ /* 0x004fea0003900000 */
[----:B------:R-:W2:Y:S02]  /*23700*/  @!P0 SYNCS.PHASECHK.TRANS64 P0, [R8+URZ+0x32410], R7 ;  /* 0x03241007080085a7 */ /* 0x000ea4000800007f */
[----:B--2---:R-:W-:Y:S05]  /*23710*/  @!P0 BRA `(.L_x_8724) ;  /* 0xfffffffc00ec8947 */ /* 0x004fea000383ffff */
[----:B------:R-:W-:Y:S05]  /*23720*/  BRA `(.L_x_8890) ;  /* 0xfffffdf800307947 */ /* 0x000fea000383ffff */
.L_x_8731:
[----:B--2---:R2:W3:Y:S02]  /*23730*/  SYNCS.PHASECHK.TRANS64.TRYWAIT P0, [R8+URZ], R9 ;  /* 0x00000009080075a7 */ /* 0x0044e4000800017f */
[----:B---3--:R-:W-:Y:S05]  /*23740*/  @!P0 NANOSLEEP.SYNCS 0x989680 ;  /* 0x009896800000895d */ /* 0x008fea0003900000 */
[----:B------:R-:W3:Y:S02]  /*23750*/  @!P0 SYNCS.PHASECHK.TRANS64 P0, [R8+URZ], R9 ;  /* 0x00000009080085a7 */ /* 0x000ee4000800007f */
[----:B---3--:R-:W-:Y:S05]  /*23760*/  @!P0 BRA `(.L_x_8731) ;  /* 0xfffffffc00f08947 */ /* 0x008fea000383ffff */
[----:B------:R-:W-:Y:S05]  /*23770*/  BRA `(.L_x_8730) ;  /* 0xfffffdf800747947 */ /* 0x000fea000383ffff */
.L_x_8766:
[----:B-1----:R1:W2:Y:S02]  /*23780*/  SYNCS.PHASECHK.TRANS64.TRYWAIT P1, [R0+URZ], R3 ;  /* 0x00000003000075a7 */ /* 0x0022a4000802017f */
[----:B--2---:R-:W-:Y:S05]  /*23790*/  @!P1 NANOSLEEP.SYNCS 0x989680 ;  /* 0x009896800000995d */ /* 0x004fea0003900000 */
[----:B------:R-:W2:Y:S02]  /*237a0*/  @!P1 SYNCS.PHASECHK.TRANS64 P1, [R0+URZ], R3 ;  /* 0x00000003000095a7 */ /* 0x000ea4000802007f */
[----:B--2---:R-:W-:Y:S05]  /*237b0*/  @!P1 BRA `(.L_x_8766) ;  /* 0xfffffffc00f09947 */ /* 0x004fea000383ffff */
[----:B------:R-:W-:Y:S05]  /*237c0*/  BRA `(.L_x_8765) ;  /* 0xfffffe5c00ec7947 */ /* 0x000fea000383ffff */
.L_x_8773:
[----:B--2---:R2:W3:Y:S02]  /*237d0*/  SYNCS.PHASECHK.TRANS64.TRYWAIT P1, [R4+URZ], R5 ;  /* 0x00000005040075a7 */ /* 0x0044e4000802017f */
[----:B---3--:R-:W-:Y:S05]  /*237e0*/  @!P1 NANOSLEEP.SYNCS 0x989680 ;  /* 0x009896800000995d */ /* 0x008fea0003900000 */
[----:B------:R-:W3:Y:S02]  /*237f0*/  @!P1 SYNCS.PHASECHK.TRANS64 P1, [R4+URZ], R5 ;  /* 0x00000005040095a7 */ /* 0x000ee4000802007f */
[----:B---3--:R-:W-:Y:S05]  /*23800*/  @!P1 BRA `(.L_x_8773) ;  /* 0xfffffffc00f09947 */ /* 0x008fea000383ffff */
[----:B------:R-:W-:Y:S05]  /*23810*/  BRA `(.L_x_8772) ;  /* 0xfffffe6400107947 */ /* 0x000fea000383ffff */
.L_x_8784:
[----:B--2---:R2:W3:Y:S02]  /*23820*/  SYNCS.PHASECHK.TRANS64.TRYWAIT P0, [R0+URZ], R7 ;  /* 0x00000007000075a7 */ /* 0x0044e4000800017f */
[----:B---3--:R-:W-:Y:S05]  /*23830*/  @!P0 NANOSLEEP.SYNCS 0x989680 ;  /* 0x009896800000895d */ /* 0x008fea0003900000 */
[----:B------:R-:W3:Y:S02]  /*23840*/  @!P0 SYNCS.PHASECHK.TRANS64 P0, [R0+URZ], R7 ;  /* 0x00000007000085a7 */ /* 0x000ee4000800007f */
[----:B---3--:R-:W-:Y:S05]  /*23850*/  @!P0 BRA `(.L_x_8784) ;  /* 0xfffffffc00f08947 */ /* 0x008fea000383ffff */
[----:B------:R-:W-:Y:S05]  /*23860*/  BRA `(.L_x_8783) ;  /* 0xfffffef400ac7947 */ /* 0x000fea000383ffff */
.L_x_8791:
[----:B-1----:R1:W2:Y:S02]  /*23870*/  SYNCS.PHASECHK.TRANS64.TRYWAIT P0, [R4+URZ], R5 ;  /* 0x00000005040075a7 */ /* 0x0022a4000800017f */
[----:B--2---:R-:W-:Y:S05]  /*23880*/  @!P0 NANOSLEEP.SYNCS 0x989680 ;  /* 0x009896800000895d */ /* 0x004fea0003900000 */
[----:B------:R-:W2:Y:S02]  /*23890*/  @!P0 SYNCS.PHASECHK.TRANS64 P0, [R4+URZ], R5 ;  /* 0x00000005040085a7 */ /* 0x000ea4000800007f */
[----:B--2---:R-:W-:Y:S05]  /*238a0*/  @!P0 BRA `(.L_x_8791) ;  /* 0xfffffffc00f08947 */ /* 0x004fea000383ffff */
[----:B------:R-:W-:Y:S05]  /*238b0*/  BRA `(.L_x_8790) ;  /* 0xfffffef800d07947 */ /* 0x000fea000383ffff */
.L_x_8838:
        /* <DEDUP_REMOVED lines=10> */
.L_x_8891:
[----:B------:R-:W-:Y:S05]  /*23960*/  BRA `(.L_x_8892) ;  /* 0xffffffd800447947 */ /* 0x000fea000383ffff */
.L_x_8839:
[----:B------:R-:W-:Y:S01]  /*23970*/  BSSY B0, `(.L_x_8893) ;  /* 0x0000006000007945 */ /* 0x000fe20003800000 */
[----:B------:R-:W-:-:S07]  /*23980*/  IMAD.MOV.U32 R15, RZ, RZ, -0x1 ;  /* 0xffffffffff0f7424 */ /* 0x000fce00078e00ff */
[----:B------:R-:W-:Y:S05]  /*23990*/  WARPSYNC.COLLECTIVE R15, `(.L_x_8894) ;  /* 0x000000000f0c7348 */ /* 0x000fea0003c00000 */
[----:B------:R-:W-:Y:S02]  /*239a0*/  ELECT P6, UR62, PT ;  /* 0x00000000003e782f */ /* 0x000fe400038c0000 */
[----:B------:R-:W-:Y:S01]  /*239b0*/  MOV R14, UR62 ;  /* 0x0000003e000e7c02 */ /* 0x000fe20008000f00 */
[----:B------:R-:W-:Y:S10]  /*239c0*/  ENDCOLLECTIVE ;  /* 0x000000000000791b */ /* 0x000ff40003800000 */
.L_x_8894:
[----:B------:R-:W-:Y:S05]  /*239d0*/  BSYNC B0 ;  /* 0x0000000000007941 */ /* 0x000fea0003800000 */
.L_x_8893:
[----:B------:R-:W-:Y:S05]  /*239e0*/  BRA `(.L_x_8895) ;  /* 0xffffffd800347947 */ /* 0x000fea000383ffff */
.L_x_8842:
[----:B-1----:R1:W2:Y:S02]  /*239f0*/  SYNCS.PHASECHK.TRANS64.TRYWAIT P2, [R10+URZ+0x32440], R5 ;  /* 0x032440050a0075a7 */ /* 0x0022a4000804017f */
[----:B--2---:R-:W-:Y:S05]  /*23a00*/  @!P2 NANOSLEEP.SYNCS 0x989680 ;  /* 0x009896800000a95d */ /* 0x004fea0003900000 */
[----:B------:R-:W2:Y:S02]  /*23a10*/  @!P2 SYNCS.PHASECHK.TRANS64 P2, [R10+URZ+0x32440], R5 ;  /* 0x032440050a00a5a7 */ /* 0x000ea4000804007f */
[----:B--2---:R-:W-:Y:S05]  /*23a20*/  @!P2 BRA `(.L_x_8842) ;  /* 0xfffffffc00f0a947 */ /* 0x004fea000383ffff */
[----:B------:R-:W-:Y:S05]  /*23a30*/  BRA `(.L_x_8896) ;  /* 0xffffffd8008c7947 */ /* 0x000fea000383ffff */
.L_x_8846:
[----:B-1----:R1:W2:Y:S02]  /*23a40*/  SYNCS.PHASECHK.TRANS64.TRYWAIT P2, [R18+URZ+0x32420], R5 ;  /* 0x03242005120075a7 */ /* 0x0022a4000804017f */
[----:B--2---:R-:W-:Y:S05]  /*23a50*/  @!P2 NANOSLEEP.SYNCS 0x989680 ;  /* 0x009896800000a95d */ /* 0x004fea0003900000 */
[----:B------:R-:W2:Y:S02]  /*23a60*/  @!P2 SYNCS.PHASECHK.TRANS64 P2, [R18+URZ+0x32420], R5 ;  /* 0x032420051200a5a7 */ /* 0x000ea4000804007f */
[----:B--2---:R-:W-:Y:S05]  /*23a70*/  @!P2 BRA `(.L_x_8846) ;  /* 0xfffffffc00f0a947 */ /* 0x004fea000383ffff */
[----:B------:R-:W-:Y:S05]  /*23a80*/  BRA `(.L_x_8897) ;  /* 0xffffffdc00c47947 */ /* 0x000fea000383ffff */
.L_x_8849:
[----:B-1----:R1:W2:Y:S02]  /*23a90*/  SYNCS.PHASECHK.TRANS64.TRYWAIT P2, [R10+URZ+0x32460], R5 ;  /* 0x032460050a0075a7 */ /* 0x0022a4000804017f */
[----:B--2---:R-:W-:Y:S05]  /*23aa0*/  @!P2 NANOSLEEP.SYNCS 0x989680 ;  /* 0x009896800000a95d */ /* 0x004fea0003900000 */
[----:B------:R-:W2:Y:S02]  /*23ab0*/  @!P2 SYNCS.PHASECHK.TRANS64 P2, [R10+URZ+0x32460], R5 ;  /* 0x032460050a00a5a7 */ /* 0x000ea4000804007f */
[----:B--2---:R-:W-:Y:S05]  /*23ac0*/  @!P2 BRA `(.L_x_8849) ;  /* 0xfffffffc00f0a947 */ /* 0x004fea000383ffff */
[----:B------:R-:W-:Y:S05]  /*23ad0*/  BRA `(.L_x_8898) ;  /* 0xffffffdc00d87947 */ /* 0x000fea000383ffff */
.L_x_8856:
[----:B-1----:R1:W2:Y:S02]  /*23ae0*/  SYNCS.PHASECHK.TRANS64.TRYWAIT P3, [R2+URZ+0x32440], R3 ;  /* 0x03244003020075a7 */ /* 0x0022a4000806017f */
[----:B--2---:R-:W-:Y:S05]  /*23af0*/  @!P3 NANOSLEEP.SYNCS 0x989680 ;  /* 0x009896800000b95d */ /* 0x004fea0003900000 */
[----:B------:R-:W2:Y:S02]  /*23b00*/  @!P3 SYNCS.PHASECHK.TRANS64 P3, [R2+URZ+0x32440], R3 ;  /* 0x032440030200b5a7 */ /* 0x000ea4000806007f */
[----:B--2---:R-:W-:Y:S05]  /*23b10*/  @!P3 BRA `(.L_x_8856) ;  /* 0xfffffffc00f0b947 */ /* 0x004fea000383ffff */
[----:B------:R-:W-:Y:S05]  /*23b20*/  BRA `(.L_x_8899) ;  /* 0xffffffe4000c7947 */ /* 0x000fea000383ffff */
.L_x_8858:
[----:B--2---:R2:W3:Y:S02]  /*23b30*/  SYNCS.PHASECHK.TRANS64.TRYWAIT P3, [R2+URZ+0x32460], R3 ;  /* 0x03246003020075a7 */ /* 0x0044e4000806017f */
[----:B---3--:R-:W-:Y:S05]  /*23b40*/  @!P3 NANOSLEEP.SYNCS 0x989680 ;  /* 0x009896800000b95d */ /* 0x008fea0003900000 */
[----:B------:R-:W3:Y:S02]  /*23b50*/  @!P3 SYNCS.PHASECHK.TRANS64 P3, [R2+URZ+0x32460], R3 ;  /* 0x032460030200b5a7 */ /* 0x000ee4000806007f */
[----:B---3--:R-:W-:Y:S05]  /*23b60*/  @!P3 BRA `(.L_x_8858) ;  /* 0xfffffffc00f0b947 */ /* 0x008fea000383ffff */
[----:B------:R-:W-:Y:S05]  /*23b70*/  BRA `(.L_x_8900) ;  /* 0xffffffe4005c7947 */ /* 0x000fea000383ffff */
.L_x_8864:
[----:B-1----:R1:W2:Y:S02]  /*23b80*/  SYNCS.PHASECHK.TRANS64.TRYWAIT P3, [R3+URZ+0x32440], R2 ;  /* 0x03244002030075a7 */ /* 0x0022a4000806017f */
[----:B--2---:R-:W-:Y:S05]  /*23b90*/  @!P3 NANOSLEEP.SYNCS 0x989680 ;  /* 0x009896800000b95d */ /* 0x004fea0003900000 */
[----:B------:R-:W2:Y:S02]  /*23ba0*/  @!P3 SYNCS.PHASECHK.TRANS64 P3, [R3+URZ+0x32440], R2 ;  /* 0x032440020300b5a7 */ /* 0x000ea4000806007f */
[----:B--2---:R-:W-:Y:S05]  /*23bb0*/  @!P3 BRA `(.L_x_8864) ;  /* 0xfffffffc00f0b947 */ /* 0x004fea000383ffff */
[----:B------:R-:W-:Y:S05]  /*23bc0*/  BRA `(.L_x_8901) ;  /* 0xffffffe800847947 */ /* 0x000fea000383ffff */
.L_x_8866:
[----:B--2---:R2:W3:Y:S02]  /*23bd0*/  SYNCS.PHASECHK.TRANS64.TRYWAIT P3, [R3+URZ+0x32460], R2 ;  /* 0x03246002030075a7 */ /* 0x0044e4000806017f */
[----:B---3--:R-:W-:Y:S05]  /*23be0*/  @!P3 NANOSLEEP.SYNCS 0x989680 ;  /* 0x009896800000b95d */ /* 0x008fea0003900000 */
[----:B------:R-:W3:Y:S02]  /*23bf0*/  @!P3 SYNCS.PHASECHK.TRANS64 P3, [R3+URZ+0x32460], R2 ;  /* 0x032460020300b5a7 */ /* 0x000ee4000806007f */
[----:B---3--:R-:W-:Y:S05]  /*23c00*/  @!P3 BRA `(.L_x_8866) ;  /* 0xfffffffc00f0b947 */ /* 0x008fea000383ffff */
[----:B------:R-:W-:Y:S05]  /*23c10*/  BRA `(.L_x_8902) ;  /* 0xffffffe800d47947 */ /* 0x000fea000383ffff */
.L_x_8871:
[----:B-1----:R1:W2:Y:S02]  /*23c20*/  SYNCS.PHASECHK.TRANS64.TRYWAIT P3, [R2+URZ+0x32440], R3 ;  /* 0x03244003020075a7 */ /* 0x0022a4000806017f */
[----:B--2---:R-:W-:Y:S05]  /*23c30*/  @!P3 NANOSLEEP.SYNCS 0x989680 ;  /* 0x009896800000b95d */ /* 0x004fea0003900000 */
[----:B------:R-:W2:Y:S02]  /*23c40*/  @!P3 SYNCS.PHASECHK.TRANS64 P3, [R2+URZ+0x32440], R3 ;  /* 0x032440030200b5a7 */ /* 0x000ea4000806007f */
[----:B--2---:R-:W-:Y:S05]  /*23c50*/  @!P3 BRA `(.L_x_8871) ;  /* 0xfffffffc00f0b947 */ /* 0x004fea000383ffff */
[----:B------:R-:W-:Y:S05]  /*23c60*/  BRA `(.L_x_8903) ;  /* 0xffffffec00e47947 */ /* 0x000fea000383ffff */
.L_x_8873:
[----:B--2---:R2:W3:Y:S02]  /*23c70*/  SYNCS.PHASECHK.TRANS64.TRYWAIT P3, [R2+URZ+0x32460], R3 ;  /* 0x03246003020075a7 */ /* 0x0044e4000806017f */
[----:B---3--:R-:W-:Y:S05]  /*23c80*/  @!P3 NANOSLEEP.SYNCS 0x989680 ;  /* 0x009896800000b95d */ /* 0x008fea0003900000 */
[----:B------:R-:W3:Y:S02]  /*23c90*/  @!P3 SYNCS.PHASECHK.TRANS64 P3, [R2+URZ+0x32460], R3 ;  /* 0x032460030200b5a7 */ /* 0x000ee4000806007f */
[----:B---3--:R-:W-:Y:S05]  /*23ca0*/  @!P3 BRA `(.L_x_8873) ;  /* 0xfffffffc00f0b947 */ /* 0x008fea000383ffff */
[----:B------:R-:W-:Y:S05]  /*23cb0*/  BRA `(.L_x_8904) ;  /* 0xfffffff000347947 */ /* 0x000fea000383ffff */
.L_x_8878:
[----:B------:R-:W-:Y:S01]  /*23cc0*/  BSSY B0, `(.L_x_8905) ;  /* 0x0000007000007945 */ /* 0x000fe20003800000 */
[----:B------:R-:W-:Y:S02]  /*23cd0*/  IMAD.MOV.U32 R12, RZ, RZ, RZ ;  /* 0x000000ffff0c7224 */ /* 0x000fe400078e00ff */
[----:B------:R-:W-:Y:S02]  /*23ce0*/  IMAD.MOV.U32 R11, RZ, RZ, 0x1f ;  /* 0x0000001fff0b7424 */ /* 0x000fe400078e00ff */
[----:B------:R-:W-:-:S07]  /*23cf0*/  IMAD.MOV.U32 R15, RZ, RZ, -0x1 ;  /* 0xffffffffff0f7424 */ /* 0x000fce00078e00ff */
[----:B-12---:R-:W-:Y:S05]  /*23d00*/  WARPSYNC.COLLECTIVE R15, `(.L_x_8906) ;  /* 0x000000000f087348 */ /* 0x006fea0003c00000 */
[----:B------:R3:W4:Y:S02]  /*23d10*/  SHFL.IDX P6, R14, R13, R12, R11 ;  /* 0x0000000c0d0e7389 */ /* 0x00072400000c000b */
[----:B-1234-:R-:W-:Y:S01]  /*23d20*/  ENDCOLLECTIVE ;  /* 0x000000000000791b */ /* 0x01efe20003800000 */
.L_x_8906:
[----:B------:R-:W-:Y:S05]  /*23d30*/  BSYNC B0 ;  /* 0x0000000000007941 */ /* 0x000fea0003800000 */
.L_x_8905:
[----:B------:R-:W-:Y:S05]  /*23d40*/  BRA `(.L_x_8907) ;  /* 0xfffffff400287947 */ /* 0x000fea000383ffff */
.L_x_8880:
[----:B-1----:R1:W4:Y:S02]  /*23d50*/  SYNCS.PHASECHK.TRANS64.TRYWAIT P0, [R7+URZ+0x32420], R0 ;  /* 0x03242000070075a7 */ /* 0x002324000800017f */
[----:B----4-:R-:W-:Y:S05]  /*23d60*/  @!P0 NANOSLEEP.SYNCS 0x989680 ;  /* 0x009896800000895d */ /* 0x010fea0003900000 */
[----:B------:R-:W4:Y:S02]  /*23d70*/  @!P0 SYNCS.PHASECHK.TRANS64 P0, [R7+URZ+0x32420], R0 ;  /* 0x03242000070085a7 */ /* 0x000f24000800007f */
[----:B----4-:R-:W-:Y:S05]  /*23d80*/  @!P0 BRA `(.L_x_8880) ;  /* 0xfffffffc00f08947 */ /* 0x010fea000383ffff */
[----:B------:R-:W-:Y:S05]  /*23d90*/  BRA `(.L_x_8908) ;  /* 0xfffffff4007c7947 */ /* 0x000fea000383ffff */
.L_x_8884:
[----:B-1----:R1:W4:Y:S02]  /*23da0*/  SYNCS.PHASECHK.TRANS64.TRYWAIT P0, [R5+URZ], R4 ;  /* 0x00000004050075a7 */ /* 0x002324000800017f */
[----:B----4-:R-:W-:Y:S05]  /*23db0*/  @!P0 NANOSLEEP.SYNCS 0x989680 ;  /* 0x009896800000895d */ /* 0x010fea0003900000 */
[----:B------:R-:W4:Y:S02]  /*23dc0*/  @!P0 SYNCS.PHASECHK.TRANS64 P0, [R5+URZ], R4 ;  /* 0x00000004050085a7 */ /* 0x000f24000800007f */
[----:B----4-:R-:W-:Y:S05]  /*23dd0*/  @!P0 BRA `(.L_x_8884) ;  /* 0xfffffffc00f08947 */ /* 0x010fea000383ffff */
[----:B------:R-:W-:Y:S05]  /*23de0*/  BRA `(.L_x_8909) ;  /* 0xfffffff400d07947 */ /* 0x000fea000383ffff */
.L_x_8885:
[----:B----4-:R4:W1:Y:S02]  /*23df0*/  SYNCS.PHASECHK.TRANS64.TRYWAIT P0, [R3+URZ], R0 ;  /* 0x00000000030075a7 */ /* 0x010864000800017f */
[----:B-1----:R-:W-:Y:S05]  /*23e00*/  @!P0 NANOSLEEP.SYNCS 0x989680 ;  /* 0x009896800000895d */ /* 0x002fea0003900000 */
[----:B------:R-:W1:Y:S02]  /*23e10*/  @!P0 SYNCS.PHASECHK.TRANS64 P0, [R3+URZ], R0 ;  /* 0x00000000030085a7 */ /* 0x000e64000800007f */
[----:B-1----:R-:W-:Y:S05]  /*23e20*/  @!P0 BRA `(.L_x_8885) ;  /* 0xfffffffc00f08947 */ /* 0x002fea000383ffff */
[----:B------:R-:W-:Y:S05]  /*23e30*/  BRA `(.L_x_8910) ;  /* 0xfffffff400c47947 */ /* 0x000fea000383ffff */
.L_x_8887:
[----:B-1----:R1:W4:Y:S02]  /*23e40*/  SYNCS.PHASECHK.TRANS64.TRYWAIT P0, [R5+URZ], R4 ;  /* 0x00000004050075a7 */ /* 0x002324000800017f */
[----:B----4-:R-:W-:Y:S05]  /*23e50*/  @!P0 NANOSLEEP.SYNCS 0x989680 ;  /* 0x009896800000895d */ /* 0x010fea0003900000 */
[----:B------:R-:W4:Y:S02]  /*23e60*/  @!P0 SYNCS.PHASECHK.TRANS64 P0, [R5+URZ], R4 ;  /* 0x00000004050085a7 */ /* 0x000f24000800007f */
[----:B----4-:R-:W-:Y:S05]  /*23e70*/  @!P0 BRA `(.L_x_8887) ;  /* 0xfffffffc00f08947 */ /* 0x010fea000383ffff */
[----:B------:R-:W-:Y:S05]  /*23e80*/  BRA `(.L_x_8911) ;  /* 0xfffffff400c87947 */ /* 0x000fea000383ffff */
        .type           $_ZN7cutlass13device_kernelIN5flash11enable_sm90INS1_16FlashAttnFwdSm90INS1_25CollectiveMainloopFwdSm90ILi2EN4cute5tupleIJNS5_1CILi1EEES8_S8_EEENS6_IJNS7_ILi128EEENS7_ILi96EEENS7_ILi64EEEEEELi256ENS_10bfloat16_tEfNS_4arch4Sm90ELb0ELb1ELb0ELb0ELb0ELb0ELb1ELb1ELb0ELb0ELb0ELb0EEENS1_21CollectiveEpilogueFwdINS6_IJSA_NS7_ILi256EEESB_EEES9_SE_SG_Li256ELb0ELb0ELb0ELb0EEENS1_30DynamicPersistentTileSchedulerILi256ELi32ELb0ELb0ELb1EEEEEEEEEvNT_6ParamsE$_ZZN5flash25CollectiveMainloopFwdSm90ILi2EN4cute5tupleIJNS1_1CILi1EEES4_S4_EEENS2_IJNS3_ILi128EEENS3_ILi96EEENS3_ILi64EEEEEELi256EN7cutlass10bfloat16_tEfNSA_4arch4Sm90ELb0ELb1ELb0ELb0ELb0ELb0ELb1ELb1ELb0ELb0ELb0ELb0EE3mmaINS_16FlashAttnFwdSm90ISE_NS_21CollectiveEpilogueFwdINS2_IJS6_NS3_ILi256EEES7_EEES5_SB_SD_Li256ELb0ELb0ELb0ELb0EEENS_30DynamicPersistentTileSchedulerILi256ELi32ELb0ELb0ELb1EEEE13SharedStorageENS1_6TensorINS1_11ArrayEngineIfLm128EEENS1_6LayoutINS2_IJNS2_IJNS3_ILi2EEEST_NS3_ILi32EEEEEES4_S4_EEENS2_IJNS2_IJS4_ST_NS3_ILi4EEEEEENS3_ILi0EEESZ_EEEEEEENS_7SoftmaxILi2ELi0EEEEEbRKNSE_6ParamsENSA_25PipelineTmaAsyncNoClusterILi2ENSA_16PipelineTmaAsyncILi2EEEEES1B_RNSA_13PipelineStateILj2EEERT0_RT1_iRiRKNS_16SeqlenInfoQKNewKILb0ELb0EEENS2_IJiiiiEEERT_ENKUliT_T0_T1_E_clIZSF_ISO_S12_S14_EbS17_S1B_S1B_S1E_S1G_S1I_iS1J_S1N_S1O_S1Q_EUlRS1R_iE1_NS3_ILb0EEENS3_ILb1EEEEEDaiS1R_S1S_S1T_,@function
        .size           $_ZN7cutlass13device_kernelIN5flash11enable_sm90INS1_16FlashAttnFwdSm90INS1_25CollectiveMainloopFwdSm90ILi2EN4cute5tupleIJNS5_1CILi1EEES8_S8_EEENS6_IJNS7_ILi128EEENS7_ILi96EEENS7_ILi64EEEEEELi256ENS_10bfloat16_tEfNS_4arch4Sm90ELb0ELb1ELb0ELb0ELb0ELb0ELb1ELb1ELb0ELb0ELb0ELb0EEENS1_21CollectiveEpilogueFwdINS6_IJSA_NS7_ILi256EEESB_EEES9_SE_SG_Li256ELb0ELb0ELb0ELb0EEENS1_30DynamicPersistentTileSchedulerILi256ELi32ELb0ELb0ELb1EEEEEEEEEvNT_6ParamsE$_ZZN5flash25CollectiveMainloopFwdSm90ILi2EN4cute5tupleIJNS1_1CILi1EEES4_S4_EEENS2_IJNS3_ILi128EEENS3_ILi96EEENS3_ILi64EEEEEELi256EN7cutlass10bfloat16_tEfNSA_4arch4Sm90ELb0ELb1ELb0ELb0ELb0ELb0ELb1ELb1ELb0ELb0ELb0ELb0EE3mmaINS_16FlashAttnFwdSm90ISE_NS_21CollectiveEpilogueFwdINS2_IJS6_NS3_ILi256EEES7_EEES5_SB_SD_Li256ELb0ELb0ELb0ELb0EEENS_30DynamicPersistentTileSchedulerILi256ELi32ELb0ELb0ELb1EEEE13SharedStorageENS1_6TensorINS1_11ArrayEngineIfLm128EEENS1_6LayoutINS2_IJNS2_IJNS3_ILi2EEEST_NS3_ILi32EEEEEES4_S4_EEENS2_IJNS2_IJS4_ST_NS3_ILi4EEEEEENS3_ILi0EEESZ_EEEEEEENS_7SoftmaxILi2ELi0EEEEEbRKNSE_6ParamsENSA_25PipelineTmaAsyncNoClusterILi2ENSA_16PipelineTmaAsyncILi2EEEEES1B_RNSA_13PipelineStateILj2EEERT0_RT1_iRiRKNS_16SeqlenInfoQKNewKILb0ELb0EEENS2_IJiiiiEEERT_ENKUliT_T0_T1_E_clIZSF_ISO_S12_S14_EbS17_S1B_S1B_S1E_S1G_S1I_iS1J_S1N_S1O_S1Q_EUlRS1R_iE1_NS3_ILb0EEENS3_ILb1EEEEEDaiS1R_S1S_S1T_,(.L_x_11965 - $_ZN7cutlass13device_kernelIN5flash11enable_sm90INS1_16FlashAttnFwdSm90INS1_25CollectiveMainloopFwdSm90ILi2EN4cute5tupleIJNS5_1CILi1EEES8_S8_EEENS6_IJNS7_ILi128EEENS7_ILi96EEENS7_ILi64EEEEEELi256ENS_10bfloat16_tEfNS_4arch4Sm90ELb0ELb1ELb0ELb0ELb0ELb0ELb1ELb1ELb0ELb0ELb0ELb0EEENS1_21CollectiveEpilogueFwdINS6_IJSA_NS7_ILi256EEESB_EEES9_SE_SG_Li256ELb0ELb0ELb0ELb0EEENS1_30DynamicPersistentTileSchedulerILi256ELi32ELb0ELb0ELb1EEEEEEEEEvNT_6ParamsE$_ZZN5flash25CollectiveMainloopFwdSm90ILi2EN4cute5tupleIJNS1_1CILi1EEES4_S4_EEENS2_IJNS3_ILi128EEENS3_ILi96EEENS3_ILi64EEEEEELi256EN7cutlass10bfloat16_tEfNSA_4arch4Sm90ELb0ELb1ELb0ELb0ELb0ELb0ELb1ELb1ELb0ELb0ELb0ELb0EE3mmaINS_16FlashAttnFwdSm90ISE_NS_21CollectiveEpilogueFwdINS2_IJS6_NS3_ILi256EEES7_EEES5_SB_SD_Li256ELb0ELb0ELb0ELb0EEENS_30DynamicPersistentTileSchedulerILi256ELi32ELb0ELb0ELb1EEEE13SharedStorageENS1_6TensorINS1_11ArrayEngineIfLm128EEENS1_6LayoutINS2_IJNS2_IJNS3_ILi2EEEST_NS3_ILi32EEEEEES4_S4_EEENS2_IJNS2_IJS4_ST_NS3_ILi4EEEEEENS3_ILi0EEESZ_EEEEEEENS_7SoftmaxILi2ELi0EEEEEbRKNSE_6ParamsENSA_25PipelineTmaAsyncNoClusterILi2ENSA_16PipelineTmaAsyncILi2EEEEES1B_RNSA_13PipelineStateILj2EEERT0_RT1_iRiRKNS_16SeqlenInfoQKNewKILb0ELb0EEENS2_IJiiiiEEERT_ENKUliT_T0_T1_E_clIZSF_ISO_S12_S14_EbS17_S1B_S1B_S1E_S1G_S1I_iS1J_S1N_S1O_S1Q_EUlRS1R_iE1_NS3_ILb0EEENS3_ILb1EEEEEDaiS1R_S1S_S1T_)
$_ZN7cutlass13device_kernelIN5flash11enable_sm90INS1_16FlashAttnFwdSm90INS1_25CollectiveMainloopFwdSm90ILi2EN4cute5tupleIJNS5_1CILi1EEES8_S8_EEENS6_IJNS7_ILi128EEENS7_ILi96EEENS7_ILi64EEEEEELi256ENS_10bfloat16_tEfNS_4arch4Sm90ELb0ELb1ELb0ELb0ELb0ELb0ELb1ELb1ELb0ELb0ELb0ELb0EEENS1_21CollectiveEpilogueFwdINS6_IJSA_NS7_ILi256EEESB_EEES9_SE_SG_Li256ELb0ELb0ELb0ELb0EEENS1_30DynamicPersistentTileSchedulerILi256ELi32ELb0ELb0ELb1EEEEEEEEEvNT_6ParamsE$_ZZN5flash25CollectiveMainloopFwdSm90ILi2EN4cute5tupleIJNS1_1CILi1EEES4_S4_EEENS2_IJNS3_ILi128EEENS3_ILi96EEENS3_ILi64EEEEEELi256EN7cutlass10bfloat16_tEfNSA_4arch4Sm90ELb0ELb1ELb0ELb0ELb0ELb0ELb1ELb1ELb0ELb0ELb0ELb0EE3mmaINS_16FlashAttnFwdSm90ISE_NS_21CollectiveEpilogueFwdINS2_IJS6_NS3_ILi256EEES7_EEES5_SB_SD_Li256ELb0ELb0ELb0ELb0EEENS_30DynamicPersistentTileSchedulerILi256ELi32ELb0ELb0ELb1EEEE13SharedStorageENS1_6TensorINS1_11ArrayEngineIfLm128EEENS1_6LayoutINS2_IJNS2_IJNS3_ILi2EEEST_NS3_ILi32EEEEEES4_S4_EEENS2_IJNS2_IJS4_ST_NS3_ILi4EEEEEENS3_ILi0EEESZ_EEEEEEENS_7SoftmaxILi2ELi0EEEEEbRKNSE_6ParamsENSA_25PipelineTmaAsyncNoClusterILi2ENSA_16PipelineTmaAsyncILi2EEEEES1B_RNSA_13PipelineStateILj2EEERT0_RT1_iRiRKNS_16SeqlenInfoQKNewKILb0ELb0EEENS2_IJiiiiEEERT_ENKUliT_T0_T1_E_clIZSF_ISO_S12_S14_EbS17_S1B_S1B_S1E_S1G_S1I_iS1J_S1N_S1O_S1Q_EUlRS1R_iE1_NS3_ILb0EEENS3_ILb1EEEEEDaiS1R_S1S_S1T_:
[----:B------:R-:W-:Y:S05]  /*23e90*/  YIELD ;  /* 0x0000000000007946 */ /* 0x000fea0003800000 */
[----:B------:R-:W-:Y:S02]  /*23ea0*/  ULDC UR4, c[0x0][0x20] ;  /* 0x0000080000047ab9 */ /* 0x000fe40000000800 */
[----:B------:R-:W-:-:S05]  /*23eb0*/  VIADD R0, R0, -UR4 ;  /* 0x8000000400007c36 */ /* 0x000fca0008000000 */
[----:B------:R-:W2:Y:S01]  /*23ec0*/  LDL.64 R2, [R0] ;  /* 0x0000000000027983 */ /* 0x000ea20000100a00 */
[----:B------:R-:W1:Y:S02]  /*23ed0*/  LDC.64 R4, c[0x0][0x208] ;  /* 0x00008200ff047b82 */ /* 0x000e640000000a00 */
[----:B-1----:R-:W-:Y:S02]  /*23ee0*/  R2UR UR4, R4 ;  /* 0x00000000040472ca */ /* 0x002fe400000e0000 */
[----:B------:R-:W-:-:S13]  /*23ef0*/  R2UR UR5, R5 ;  /* 0x00000000050572ca */ /* 0x000fda00000e0000 */
[----:B--2---:R-:W2:Y:S01]  /*23f00*/  LD.E R6, desc[UR4][R2.64] ;  /* 0x0000000402067980 */ /* 0x004ea2000c101900 */
[----:B------:R-:W-:Y:S02]  /*23f10*/  R2UR UR4, R4 ;  /* 0x00000000040472ca */ /* 0x000fe400000e0000 */
[----:B------:R-:W-:Y:S01]  /*23f20*/  R2UR UR5, R5 ;  /* 0x00000000050572ca */ /* 0x000fe200000e0000 */
[----:B--2---:R-:W-:-:S12]  /*23f30*/  VIADD R11, R6, 0x1 ;  /* 0x00000001060b7836 */ /* 0x004fd80000000000 */
[----:B------:R-:W2:Y:S01]  /*23f40*/  LD.E R6, desc[UR4][R2.64+0x8] ;  /* 0x0000080402067980 */ /* 0x000ea2000c101900 */
[----:B------:R-:W-:-:S13]  /*23f50*/  ISETP.NE.AND P0, PT, R11, 0x2, PT ;  /* 0x000000020b00780c */ /* 0x000fda0003f05270 */
[----:B------:R-:W-:Y:S02]  /*23f60*/  @!P0 R2UR UR6, R4 ;  /* 0x00000000040682ca */ /* 0x000fe400000e0000 */
[----:B------:R-:W-:-:S13]  /*23f70*/  @!P0 R2UR UR7, R5 ;  /* 0x00000000050782ca */ /* 0x000fda00000e0000 */
[----:B------:R-:W3:Y:S01]  /*23f80*/  @!P0 LD.E R7, desc[UR6][R2.64+0x4] ;  /* 0x0000040602078980 */ /* 0x000ee2000c101900 */
[C---:B------:R-:W-:Y:S02]  /*23f90*/  R2UR UR4, R4.reuse ;  /* 0x00000000040472ca */ /* 0x040fe400000e0000 */
[C---:B------:R-:W-:Y:S02]  /*23fa0*/  R2UR UR5, R5.reuse ;  /* 0x00000000050572ca */ /* 0x040fe400000e0000 */
[C---:B------:R-:W-:Y:S02]  /*23fb0*/  R2UR UR6, R4.reuse ;  /* 0x00000000040672ca */ /* 0x040fe400000e0000 */
[C---:B------:R-:W-:Y:S02]  /*23fc0*/  R2UR UR7, R5.reuse ;  /* 0x00000000050772ca */ /* 0x040fe400000e0000 */
[----:B------:R-:W-:Y:S02]  /*23fd0*/  @!P0 R2UR UR8, R4 ;  /* 0x00000000040882ca */ /* 0x000fe400000e0000 */
[----:B------:R-:W-:-:S02]  /*23fe0*/  @!P0 R2UR UR9, R5 ;  /* 0x00000000050982ca */ /* 0x000fc400000e0000 */
[----:B------:R-:W-:Y:S02]  /*23ff0*/  @!P0 R2UR UR10, R4 ;  /* 0x00000000040a82ca */ /* 0x000fe400000e0000 */
[----:B------:R-:W-:Y:S01]  /*24000*/  @!P0 R2UR UR11, R5 ;  /* 0x00000000050b82ca */ /* 0x000fe200000e0000 */
[----:B------:R1:W-:Y:S08]  /*24010*/  ST.E desc[UR4][R2.64], R11 ;  /* 0x0000000b02007985 */ /* 0x0003f0000c101904 */
[----:B------:R4:W-:Y:S01]  /*24020*/  @!P0 ST.E desc[UR8][R2.64], RZ ;  /* 0x000000ff02008985 */ /* 0x0009e2000c101908 */
[----:B--2---:R-:W-:-:S05]  /*24030*/  VIADD R13, R6, 0x1 ;  /* 0x00000001060d7836 */ /* 0x004fca0000000000 */
[----:B------:R4:W-:Y:S01]  /*24040*/  ST.E desc[UR6][R2.64+0x8], R13 ;  /* 0x0000080d02007985 */ /* 0x0009e2000c101906 */
[----:B---3--:R-:W-:-:S05]  /*24050*/  @!P0 LOP3.LUT R15, R7, 0x1, RZ, 0x3c, !PT ;  /* 0x00000001070f8812 */ /* 0x008fca00078e3cff */
[----:B------:R4:W-:Y:S04]  /*24060*/  @!P0 ST.E desc[UR10][R2.64+0x4], R15 ;  /* 0x0000040f02008985 */ /* 0x0009e8000c10190a */
[----:B------:R-:W2:Y:S01]  /*24070*/  LDL.64 R8, [R0+0x18] ;  /* 0x0000180000087983 */ /* 0x000ea20000100a00 */
[----:B------:R-:W-:Y:S02]  /*24080*/  R2UR UR4, R4 ;  /* 0x00000000040472ca */ /* 0x000fe400000e0000 */
[----:B------:R-:W-:Y:S01]  /*24090*/  R2UR UR5, R5 ;  /* 0x00000000050572ca */ /* 0x000fe200000e0000 */
[----:B------:R-:W3:-:S12]  /*240a0*/  LDL.64 R6, [R0] ;  /* 0x0000000000067983 */ /* 0x000ed80000100a00 */
[----:B--2---:R-:W2:Y:S01]  /*240b0*/  LD.E R14, desc[UR4][R8.64+0x1c] ;  /* 0x00001c04080e7980 */ /* 0x004ea2000c101900 */
[C---:B------:R-:W-:Y:S02]  /*240c0*/  R2UR UR4, R4.reuse ;  /* 0x00000000040472ca */ /* 0x040fe400000e0000 */
[C---:B------:R-:W-:Y:S02]  /*240d0*/  R2UR UR5, R5.reuse ;  /* 0x00000000050572ca */ /* 0x040fe400000e0000 */
[----:B------:R-:W-:Y:S02]  /*240e0*/  R2UR UR6, R4 ;  /* 0x00000000040672ca */ /* 0x000fe400000e0000 */
[----:B------:R-:W-:Y:S01]  /*240f0*/  R2UR UR7, R5 ;  /* 0x00000000050772ca */ /* 0x000fe200000e0000 */
[----:B------:R-:W-:Y:S08]  /*24100*/  BSSY B3, `(.L_x_8912) ;  /* 0x0000007000037945 */ /* 0x000ff00003800000 */
[----:B---3--:R4:W5:Y:S04]  /*24110*/  LD.E R12, desc[UR4][R6.64] ;  /* 0x00000004060c7980 */ /* 0x008968000c101900 */
[----:B-1----:R4:W5:Y:S01]  /*24120*/  LD.E R11, desc[UR6][R6.64+0x4] ;  /* 0x00000406060b7980 */ /* 0x002962000c101900 */
[----:B--2---:R-:W-:-:S04]  /*24130*/  LOP3.LUT R14, R14, 0x1, RZ, 0xfc, !PT ;  /* 0x000000010e0e7812 */ /* 0x004fc800078efcff */
[----:B------:R-:W-:-:S13]  /*24140*/  ISETP.NE.AND P0, PT, R14, 0x3, PT ;  /* 0x000000030e00780c */ /* 0x000fda0003f05270 */
[----:B----4-:R-:W-:Y:S05]  /*24150*/  @!P0 BRA `(.L_x_8913) ;  /* 0x0000000000048947 */ /* 0x010fea0003800000 */
[----:B------:R-:W-:Y:S01]  /*24160*/  BPT.TRAP 0x1 ;  /* 0x000000040000795c */ /* 0x000fe20000300000 */
.L_x_8913:
[----:B------:R-:W-:Y:S05]  /*24170*/  BSYNC B3 ;  /* 0x0000000000037941 */ /* 0x000fea0003800000 */
.L_x_8912:
[----:B------:R-:W-:Y:S02]  /*24180*/  R2UR UR4, R4 ;  /* 0x00000000040472ca */ /* 0x000fe400000e0000 */
[----:B------:R-:W-:-:S13]  /*24190*/  R2UR UR5, R5 ;  /* 0x00000000050572ca */ /* 0x000fda00000e0000 */
[----:B------:R-:W2:Y:S01]  /*241a0*/  LD.E.64 R2, desc[UR4][R8.64+0x8] ;  /* 0x0000080408027980 */ /* 0x000ea2000c101b00 */
[----:B-----5:R-:W-:Y:S02]  /*241b0*/  SHF.L.U32 R13, R11, 0x1f, RZ ;  /* 0x0000001f0b0d7819 */ /* 0x020fe400000006ff */
[----:B--2---:R-:W-:-:S05]  /*241c0*/  MOV R3, R2 ;  /* 0x0000000200037202 */ /* 0x004fca0000000f00 */
[----:B------:R-:W-:-:S04]  /*241d0*/  IMAD R12, R12, 0x8, R3 ;  /* 0x000000080c0c7824 */ /* 0x000fc800078e0203 */
[----:B------:R1:W2:Y:S01]  /*241e0*/  SYNCS.PHASECHK.TRANS64.TRYWAIT P0, [R12+URZ], R13 ;  /* 0x0000000d0c0075a7 */ /* 0x0002a2000800017f */
[----:B------:R-:W3:Y:S01]  /*241f0*/  LD.E R11, desc[UR4][R8.64+0x1c] ;  /* 0x00001c04080b7980 */ /* 0x000ee2000c101900 */
[----:B------:R-:W-:Y:S02]  /*24200*/  R2UR UR6, R4 ;  /* 0x00000000040672ca */ /* 0x000fe400000e0000 */
[----:B------:R-:W-:Y:S01]  /*24210*/  R2UR UR7, R5 ;  /* 0x00000000050772ca */ /* 0x000fe200000e0000 */
[----:B------:R1:W5:Y:S01]  /*24220*/  LD.E R2, desc[UR4][R6.64] ;  /* 0x0000000406027980 */ /* 0x000362000c101900 */
[----:B------:R-:W-:Y:S11]  /*24230*/  BSSY B3, `(.L_x_8914) ;  /* 0x0000006000037945 */ /* 0x000ff60003800000 */
[----:B------:R1:W5:Y:S01]  /*24240*/  LD.E R3, desc[UR6][R6.64+0x4] ;  /* 0x0000040606037980 */ /* 0x000362000c101900 */
[----:B---3--:R-:W-:-:S04]  /*24250*/  LOP3.LUT R11, R11, 0x1, RZ, 0xfc, !PT ;  /* 0x000000010b0b7812 */ /* 0x008fc800078efcff */
[----:B------:R-:W-:-:S13]  /*24260*/  ISETP.NE.AND P1, PT, R11, 0x3, PT ;  /* 0x000000030b00780c */ /* 0x000fda0003f25270 */
[----:B-12---:R-:W-:Y:S05]  /*24270*/  @!P1 BRA `(.L_x_8915) ;  /* 0x0000000000049947 */ /* 0x006fea0003800000 */
[----:B------:R-:W-:Y:S01]  /*24280*/  BPT.TRAP 0x1 ;  /* 0x000000040000795c */ /* 0x000fe20000300000 */
.L_x_8915:
[----:B------:R-:W-:Y:S05]  /*24290*/  BSYNC B3 ;  /* 0x0000000000037941 */ /* 0x000fea0003800000 */
.L_x_8914:
[----:B------:R-:W-:Y:S04]  /*242a0*/  BSSY B3, `(.L_x_8916) ;  /* 0x000000a000037945 */ /* 0x000fe80003800000 */
[----:B------:R-:W-:Y:S05]  /*242b0*/  @P0 BRA `(.L_x_8917) ;  /* 0x0000000000200947 */ /* 0x000fea0003800000 */
[----:B------:R-:W-:Y:S02]  /*242c0*/  R2UR UR4, R4 ;  /* 0x00000000040472ca */ /* 0x000fe400000e0000 */
[----:B------:R-:W-:-:S13]  /*242d0*/  R2UR UR5, R5 ;  /* 0x00000000050572ca */ /* 0x000fda00000e0000 */
[----:B------:R-:W2:Y:S01]  /*242e0*/  LD.E.64 R8, desc[UR4][R8.64+0x8] ;  /* 0x0000080408087980 */ /* 0x000ea2000c101b00 */
[----:B-----5:R-:W-:Y:S02]  /*242f0*/  SHF.L.U32 R3, R3, 0x1f, RZ ;  /* 0x0000001f03037819 */ /* 0x020fe400000006ff */
[----:B--2---:R-:W-:-:S05]  /*24300*/  MOV R7, R8 ;  /* 0x0000000800077202 */ /* 0x004fca0000000f00 */
[----:B------:R-:W-:-:S04]  /*24310*/  IMAD R2, R2, 0x8, R7 ;  /* 0x0000000802027824 */ /* 0x000fc800078e0207 */
[----:B------:R-:W1:Y:S02]  /*24320*/  SYNCS.PHASECHK.TRANS64.TRYWAIT P0, [R2+URZ], R3 ;  /* 0x00000003020075a7 */ /* 0x000e64000800017f */
[----:B-1----:R-:W-:Y:S05]  /*24330*/  @!P0 BRA `(.L_x_8918) ;  /* 0x000001ac00f48947 */ /* 0x002fea0003800000 */
.L_x_8917:
[----:B------:R-:W-:Y:S05]  /*24340*/  BSYNC B3 ;  /* 0x0000000000037941 */ /* 0x000fea0003800000 */
.L_x_8916:
[----:B------:R-:W2:Y:S04]  /*24350*/  LDL.64 R8, [R0] ;  /* 0x0000000000087983 */ /* 0x000ea80000100a00 */
[----:B------:R-:W3:Y:S01]  /*24360*/  LDL.64 R6, [R0+0x28] ;  /* 0x0000280000067983 */ /* 0x000ee20000100a00 */
[C---:B------:R-:W-:Y:S02]  /*24370*/  R2UR UR6, R4.reuse ;  /* 0x00000000040672ca */ /* 0x040fe400000e0000 */
[C---:B------:R-:W-:Y:S01]  /*24380*/  R2UR UR7, R5.reuse ;  /* 0x00000000050772ca */ /* 0x040fe200000e0000 */
[----:B-1---5:R-:W4:Y:S01]  /*24390*/  LDL.64 R2, [R0+0x20] ;  /* 0x0000200000027983 */ /* 0x022f220000100a00 */
[C---:B------:R-:W-:Y:S02]  /*243a0*/  R2UR UR4, R4.reuse ;  /* 0x00000000040472ca */ /* 0x040fe400000e0000 */
[----:B------:R-:W-:Y:S01]  /*243b0*/  R2UR UR5, R5 ;  /* 0x00000000050572ca */ /* 0x000fe200000e0000 */
[----:B------:R-:W4:Y:S08]  /*243c0*/  LDL.64 R12, [R0+0x8] ;  /* 0x00000800000c7983 */ /* 0x000f300000100a00 */
[----:B--2---:R-:W2:Y:S04]  /*243d0*/  LD.E R9, desc[UR6][R8.64] ;  /* 0x0000000608097980 */ /* 0x004ea8000c101900 */
[----:B---3--:R-:W2:Y:S01]  /*243e0*/  LD.E.64 R14, desc[UR4][R6.64] ;  /* 0x00000004060e7980 */ /* 0x008ea2000c101b00 */
[----:B------:R-:W-:Y:S05]  /*243f0*/  WARPSYNC.ALL ;  /* 0x0000000000007948 */ /* 0x000fea0003800000 */
[----:B------:R-:W-:-:S02]  /*24400*/  R2UR UR4, R4 ;  /* 0x00000000040472ca */ /* 0x000fc400000e0000 */
[C---:B------:R-:W-:Y:S02]  /*24410*/  R2UR UR5, R5.reuse ;  /* 0x00000000050572ca */ /* 0x040fe400000e0000 */
[----:B------:R-:W-:Y:S02]  /*24420*/  R2UR UR6, R4 ;  /* 0x00000000040672ca */ /* 0x000fe400000e0000 */
[----:B------:R-:W-:-:S09]  /*24430*/  R2UR UR7, R5 ;  /* 0x00000000050772ca */ /* 0x000fd200000e0000 */
[----:B----4-:R1:W-:Y:S04]  /*24440*/  ST.E desc[UR4][R12.64], RZ ;  /* 0x000000ff0c007985 */ /* 0x0103e8000c101904 */
[----:B------:R-:W3:Y:S01]  /*24450*/  LD.E.64 R6, desc[UR6][R2.64] ;  /* 0x0000000602067980 */ /* 0x000ee2000c101b00 */
[----:B--2---:R-:W-:Y:S01]  /*24460*/  IMAD R8, R9, 0x300, R14 ;  /* 0x0000030009087824 */ /* 0x004fe200078e020e */
[----:B------:R-:W-:Y:S01]  /*24470*/  WARPGROUP.ARRIVE ;  /* 0x00000000000079c5 */ /* 0x000fe20000000000 */
[----:B------:R-:W-:Y:S01]  /*24480*/  IMAD.MOV.U32 R9, RZ, RZ, R15 ;  /* 0x000000ffff097224 */ /* 0x000fe200078e000f */
[----:B------:R-:W-:Y:S01]  /*24490*/  R2UR UR8, R4 ;  /* 0x00000000040872ca */ /* 0x000fe200000e0000 */
[----:B------:R-:W-:Y:S01]  /*244a0*/  IMAD.MOV.U32 R196, RZ, RZ, 0x1 ;  /* 0x00000001ffc47424 */ /* 0x000fe200078e00ff */
[----:B------:R-:W-:-:S02]  /*244b0*/  R2UR UR6, R8 ;  /* 0x00000000080672ca */ /* 0x000fc400000e0000 */
[----:B------:R-:W-:Y:S02]  /*244c0*/  R2UR UR7, R9 ;  /* 0x00000000090772ca */ /* 0x000fe400000e0000 */
[C---:B------:R-:W-:Y:S02]  /*244d0*/  R2UR UR9, R5.reuse ;  /* 0x00000000050972ca */ /* 0x040fe400000e0000 */
[----:B------:R-:W-:Y:S02]  /*244e0*/  R2UR UR10, R4 ;  /* 0x00000000040a72ca */ /* 0x000fe400000e0000 */
[----:B------:R-:W-:Y:S02]  /*244f0*/  R2UR UR11, R5 ;  /* 0x00000000050b72ca */ /* 0x000fe400000e0000 */
[----:B---3--:R-:W-:Y:S02]  /*24500*/  R2UR UR4, R6 ;  /* 0x00000000060472ca */ /* 0x008fe400000e0000 */
[----:B------:R-:W-:-:S13]  /*24510*/  R2UR UR5, R7 ;  /* 0x00000000070572ca */ /* 0x000fda00000e0000 */
[----:B------:R-:W-:Y:S03]  /*24520*/  HGMMA.64x96x16.F32.BF16 R24, gdesc[UR4], RZ, !UPT, gsb0 ;  /* 0x01600000041879f0 */ /* 0x000fe6000c0018ff */
[----:B------:R-:W-:Y:S02]  /*24530*/  WARPGROUP.DEPBAR.LE gsb0, 0x0 ;  /* 0x00008000000079c5 */ /* 0x000fe40000010000 */
[----:B------:R1:W-:Y:S04]  /*24540*/  ST.E desc[UR8][R12.64], R196 ;  /* 0x000000c40c007985 */ /* 0x0003e8000c101908 */
[----:B------:R-:W2:Y:S01]  /*24550*/  LD.E.64 R6, desc[UR10][R2.64] ;  /* 0x0000000a02067980 */ /* 0x000ea2000c101b00 */
[----:B------:R-:W-:Y:S01]  /*24560*/  VIADD R14, R8, 0x2 ;  /* 0x00000002080e7836 */ /* 0x000fe20000000000 */
[----:B------:R-:W-:Y:S01]  /*24570*/  R2UR UR7, R15 ;  /* 0x000000000f0772ca */ /* 0x000fe200000e0000 */
[----:B------:R-:W-:Y:S01]  /*24580*/  WARPGROUP.ARRIVE ;  /* 0x00000000000079c5 */ /* 0x000fe20000000000 */
[----:B------:R-:W-:-:S02]  /*24590*/  R2UR UR8, R4 ;  /* 0x00000000040872ca */ /* 0x000fc400000e0000 */
[----:B------:R-:W-:Y:S02]  /*245a0*/  R2UR UR6, R14 ;  /* 0x000000000e0672ca */ /* 0x000fe400000e0000 */
[C---:B------:R-:W-:Y:S02]  /*245b0*/  R2UR UR9, R5.reuse ;  /* 0x00000000050972ca */ /* 0x040fe400000e0000 */
[----:B------:R-:W-:Y:S02]  /*245c0*/  R2UR UR10, R4 ;  /* 0x00000000040a72ca */ /* 0x000fe400000e0000 */
[----:B------:R-:W-:Y:S01]  /*245d0*/  R2UR UR11, R5 ;  /* 0x00000000050b72ca */ /* 0x000fe200000e0000 */
[----:B--2---:R-:W-:Y:S01]  /*245e0*/  VIADD R6, R6, 0x2 ;  /* 0x0000000206067836 */ /* 0x004fe20000000000 */
[----:B------:R-:W-:-:S04]  /*245f0*/  R2UR UR5, R7 ;  /* 0x00000000070572ca */ /* 0x000fc800000e0000 */
[----:B------:R-:W-:-:S13]  /*24600*/  R2UR UR4, R6 ;  /* 0x00000000060472ca */ /* 0x000fda00000e0000 */
[----:B------:R-:W-:Y:S03]  /*24610*/  HGMMA.64x96x16.F32.BF16 R24, gdesc[UR4], R24, gsb0 ;  /* 0x01600000041879f0 */ /* 0x000fe60008001818 */
        /* <DEDUP_REMOVED lines=19> */
[----:B------:R-:W-:Y:S01]  /*24750*/  WARPGROUP.ARRIVE ;  /* 0x00000000000079c5 */ /* 0x000fe20000000000 */
[----:B------:R-:W-:Y:S01]  /*24760*/  IMAD.MOV.U32 R9, RZ, RZ, R15 ;  /* 0x000000ffff097224 */ /* 0x000fe200078e000f */
[----:B------:R-:W-:-:S02]  /*24770*/  R2UR UR8, R4 ;  /* 0x00000000040872ca */ /* 0x000fc400000e0000 */
[----:B------:R-:W-:Y:S02]  /*24780*/  R2UR UR6, R8 ;  /* 0x00000000080672ca */ /* 0x000fe400000e0000 */
        /* <DEDUP_REMOVED lines=8> */
[----:B------:R-:W2:Y:S01]  /*24810*/  LDL.64 R6, [R0+0x40] ;  /* 0x0000400000067983 */ /* 0x000ea20000100a00 */
[----:B------:R-:W-:-:S02]  /*24820*/  R2UR UR4, R4 ;  /* 0x00000000040472ca */ /* 0x000fc400000e0000 */
        /* <DEDUP_REMOVED lines=9> */
[----:B------:R1:W5:Y:S01]  /*248c0*/  LD.E R14, desc[UR6][R2.64+0x4] ;  /* 0x00000406020e7980 */ /* 0x000362000c101900 */
[----:B--2---:R-:W-:-:S04]  /*248d0*/  LOP3.LUT R8, R8, 0x1, RZ, 0xfc, !PT ;  /* 0x0000000108087812 */ /* 0x004fc800078efcff */
[----:B------:R-:W-:-:S13]  /*248e0*/  ISETP.NE.AND P0, PT, R8, 0x3, PT ;  /* 0x000000030800780c */ /* 0x000fda0003f05270 */
[----:B-1----:R-:W-:Y:S05]  /*248f0*/  @!P0 BRA `(.L_x_8920) ;  /* 0x0000000000048947 */ /* 0x002fea0003800000 */
[----:B------:R-:W-:Y:S01]  /*24900*/  BPT.TRAP 0x1 ;  /* 0x000000040000795c */ /* 0x000fe20000300000 */
.L_x_8920:
[----:B------:R-:W-:Y:S05]  /*24910*/  BSYNC B3 ;  /* 0x0000000000037941 */ /* 0x000fea0003800000 */
.L_x_8919:
        /* <DEDUP_REMOVED lines=17> */
.L_x_8922:
[----:B------:R-:W-:Y:S05]  /*24a30*/  BSYNC B3 ;  /* 0x0000000000037941 */ /* 0x000fea0003800000 */
.L_x_8921:
        /* <DEDUP_REMOVED lines=10> */
.L_x_8924:
[----:B------:R-:W-:Y:S05]  /*24ae0*/  BSYNC B3 ;  /* 0x0000000000037941 */ /* 0x000fea0003800000 */
.L_x_8923:
[----:B------:R-:W2:Y:S04]  /*24af0*/  LDL.64 R12, [R0] ;  /* 0x00000000000c7983 */ /* 0x000ea80000100a00 */
[----:B------:R-:W3:Y:S01]  /*24b00*/  LDL.64 R6, [R0+0x58] ;  /* 0x0000580000067983 */ /* 0x000ee20000100a00 */
[C---:B------:R-:W-:Y:S02]  /*24b10*/  R2UR UR6, R4.reuse ;  /* 0x00000000040672ca */ /* 0x040fe400000e0000 */
[C---:B------:R-:W-:Y:S01]  /*24b20*/  R2UR UR7, R5.reuse ;  /* 0x00000000050772ca */ /* 0x040fe200000e0000 */
[----:B------:R-:W4:Y:S01]  /*24b30*/  LDL.64 R2, [R0+0x48] ;  /* 0x0000480000027983 */ /* 0x000f220000100a00 */
[C---:B------:R-:W-:Y:S02]  /*24b40*/  R2UR UR4, R4.reuse ;  /* 0x00000000040472ca */ /* 0x040fe400000e0000 */
[C---:B------:R-:W-:Y:S01]  /*24b50*/  R2UR UR5, R5.reuse ;  /* 0x00000000050572ca */ /* 0x040fe200000e0000 */
[----:B-1---5:R-:W4:Y:S08]  /*24b60*/  LDL.64 R8, [R0+0x50] ;  /* 0x0000500000087983 */ /* 0x022f300000100a00 */
[----:B--2---:R-:W2:Y:S04]  /*24b70*/  LD.E R11, desc[UR6][R12.64] ;  /* 0x000000060c0b7980 */ /* 0x004ea8000c101900 */
[----:B---3--:R-:W2:Y:S01]  /*24b80*/  LD.E.64 R6, desc[UR4][R6.64] ;  /* 0x0000000406067980 */ /* 0x008ea2000c101b00 */
[----:B------:R-:W-:Y:S05]  /*24b90*/  WARPSYNC.ALL ;  /* 0x0000000000007948 */ /* 0x000fea0003800000 */
[----:B------:R-:W-:Y:S01]  /*24ba0*/  R2UR UR6, R4 ;  /* 0x00000000040672ca */ /* 0x000fe200000e0000 */
[----:B------:R-:W3:Y:S01]  /*24bb0*/  LDL R21, [R1+0x460] ;  /* 0x0004600001157983 */ /* 0x000ee20000100800 */
[----:B------:R-:W-:-:S02]  /*24bc0*/  R2UR UR7, R5 ;  /* 0x00000000050772ca */ /* 0x000fc400000e0000 */
[----:B------:R-:W-:Y:S01]  /*24bd0*/  R2UR UR4, R4 ;  /* 0x00000000040472ca */ /* 0x000fe200000e0000 */
[----:B------:R-:W3:Y:S01]  /*24be0*/  LDL R20, [R1+0x464] ;  /* 0x0004640001147983 */ /* 0x000ee20000100800 */
[----:B------:R-:W-:-:S09]  /*24bf0*/  R2UR UR5, R5 ;  /* 0x00000000050572ca */ /* 0x000fd200000e0000 */
[----:B----4-:R-:W4:Y:S04]  /*24c00*/  LD.E R14, desc[UR6][R2.64] ;  /* 0x00000006020e7980 */ /* 0x010f28000c101900 */
[----:B------:R-:W3:Y:S01]  /*24c10*/  LD.E.64 R12, desc[UR4][R8.64] ;  /* 0x00000004080c7980 */ /* 0x000ee2000c101b00 */
[----:B--2---:R-:W-:Y:S01]  /*24c20*/  IMAD R6, R11, 0xc00, R6 ;  /* 0x00000c000b067824 */ /* 0x004fe200078e0206 */
[----:B------:R-:W-:Y:S01]  /*24c30*/  R2UR UR7, R7 ;  /* 0x00000000070772ca */ /* 0x000fe200000e0000 */
[----:B------:R-:W-:Y:S01]  /*24c40*/  WARPGROUP.ARRIVE ;  /* 0x00000000000079c5 */ /* 0x000fe20000000000 */
[----:B------:R-:W-:Y:S02]  /*24c50*/  R2UR UR8, R4 ;  /* 0x00000000040872ca */ /* 0x000fe400000e0000 */
[----:B------:R-:W-:-:S02]  /*24c60*/  R2UR UR6, R6 ;  /* 0x00000000060672ca */ /* 0x000fc400000e0000 */
[C---:B------:R-:W-:Y:S02]  /*24c70*/  R2UR UR9, R5.reuse ;  /* 0x00000000050972ca */ /* 0x040fe400000e0000 */
[----:B------:R-:W-:Y:S02]  /*24c80*/  R2UR UR10, R4 ;  /* 0x00000000040a72ca */ /* 0x000fe400000e0000 */
[----:B------:R-:W-:Y:S02]  /*24c90*/  R2UR UR11, R5 ;  /* 0x00000000050b72ca */ /* 0x000fe400000e0000 */
[----:B----4-:R-:W-:Y:S02]  /*24ca0*/  ISETP.NE.U32.AND P0, PT, R14, RZ, PT ;  /* 0x000000ff0e00720c */ /* 0x010fe40003f05070 */
[----:B---3--:R-:W-:Y:S02]  /*24cb0*/  R2UR UR4, R12 ;  /* 0x000000000c0472ca */ /* 0x008fe400000e0000 */
[----:B------:R-:W-:-:S09]  /*24cc0*/  R2UR UR5, R13 ;  /* 0x000000000d0572ca */ /* 0x000fd200000e0000 */
[----:B------:R-:W-:-:S05]  /*24cd0*/  VOTEU.ANY UP0, P0 ;  /* 0x00000000003f7886 */ /* 0x000fca0000000100 */
[----:B------:R-:W-:Y:S03]  /*24ce0*/  HGMMA.64x96x16.F32.BF16 R24, gdesc[UR4], R24, UP0, gsb0 ;  /* 0x01600000041879f0 */ /* 0x000fe6000b801818 */
[----:B------:R-:W-:Y:S02]  /*24cf0*/  WARPGROUP.DEPBAR.LE gsb0, 0x0 ;  /* 0x00008000000079c5 */ /* 0x000fe40000010000 */
[----:B------:R-:W-:Y:S04]  /*24d00*/  ST.E desc[UR8][R2.64], R196 ;  /* 0x000000c402007985 */ /* 0x000fe8000c101908 */
[----:B------:R-:W2:Y:S01]  /*24d10*/  LD.E.64 R12, desc[UR10][R8.64] ;  /* 0x0000000a080c7980 */ /* 0x000ea2000c101b00 */
[----:B------:R-:W-:Y:S01]  /*24d20*/  VIADD R14, R6, 0x2 ;  /* 0x00000002060e7836 */ /* 0x000fe20000000000 */
[----:B------:R-:W-:Y:S01]  /*24d30*/  WARPGROUP.ARRIVE ;  /* 0x00000000000079c5 */ /* 0x000fe20000000000 */
[----:B------:R-:W-:Y:S01]  /*24d40*/  IMAD.MOV.U32 R15, RZ, RZ, R7 ;  /* 0x000000ffff0f7224 */ /* 0x000fe200078e0007 */
[----:B------:R-:W-:-:S02]  /*24d50*/  R2UR UR8, R4 ;  /* 0x00000000040872ca */ /* 0x000fc400000e0000 */
[----:B------:R-:W-:Y:S02]  /*24d60*/  R2UR UR6, R14 ;  /* 0x000000000e0672ca */ /* 0x000fe400000e0000 */
        /* <DEDUP_REMOVED lines=221> */
[----:B------:R-:W-:-:S05]  /*25b40*/  IMAD.MOV.U32 R13, RZ, RZ, R7 ;  /* 0x000000ffff0d7224 */ /* 0x000fca00078e0007 */
[----:B------:R-:W1:Y:S01]  /*25b50*/  S2R R202, SR_TID.X ;  /* 0x0000000000ca7919 */ /* 0x000e620000002100 */
[----:B------:R-:W-:Y:S02]  /*25b60*/  R2UR UR8, R4 ;  /* 0x00000000040872ca */ /* 0x000fe400000e0000 */
[----:B------:R-:W-:Y:S02]  /*25b70*/  R2UR UR6, R12 ;  /* 0x000000000c0672ca */ /* 0x000fe400000e0000 */
[----:B------:R-:W-:Y:S02]  /*25b80*/  R2UR UR7, R13 ;  /* 0x000000000d0772ca */ /* 0x000fe400000e0000 */
[----:B------:R-:W-:Y:S02]  /*25b90*/  R2UR UR9, R5 ;  /* 0x00000000050972ca */ /* 0x000fe400000e0000 */
[----:B------:R-:W-:Y:S02]  /*25ba0*/  LOP3.LUT R166, R166, 0xfffbffff, RZ, 0xc0, !PT ;  /* 0xfffbffffa6a67812 */ /* 0x000fe400078ec0ff */
[----:B-1----:R-:W-:Y:S01]  /*25bb0*/  LOP3.LUT P1, RZ, R202, 0x7f, RZ, 0xc0, !PT ;  /* 0x0000007fcaff7812 */ /* 0x002fe2000782c0ff */
[----:B--2---:R-:W-:-:S02]  /*25bc0*/  VIADD R6, R8, 0xc06 ;  /* 0x00000c0608067836 */ /* 0x004fc40000000000 */
[----:B------:R-:W-:Y:S01]  /*25bd0*/  IMAD.MOV.U32 R7, RZ, RZ, R9 ;  /* 0x000000ffff077224 */ /* 0x000fe200078e0009 */
[----:B------:R-:W-:Y:S02]  /*25be0*/  SHF.R.U32.HI R11, RZ, 0x7, R202 ;  /* 0x00000007ff0b7819 */ /* 0x000fe400000116ca */
[----:B------:R-:W-:Y:S02]  /*25bf0*/  R2UR UR4, R6 ;  /* 0x00000000060472ca */ /* 0x000fe400000e0000 */
[----:B------:R-:W-:Y:S01]  /*25c00*/  R2UR UR5, R7 ;  /* 0x00000000070572ca */ /* 0x000fe200000e0000 */
[----:B------:R-:W-:Y:S01]  /*25c10*/  IMAD.MOV.U32 R19, RZ, RZ, R165 ;  /* 0x000000ffff137224 */ /* 0x000fe200078e00a5 */
[C---:B------:R-:W-:Y:S02]  /*25c20*/  R2UR UR10, R4.reuse ;  /* 0x00000000040a72ca */ /* 0x040fe400000e0000 */
[----:B------:R-:W-:Y:S02]  /*25c30*/  R2UR UR11, R5 ;  /* 0x00000000050b72ca */ /* 0x000fe400000e0000 */
[----:B------:R-:W-:-:S02]  /*25c40*/  R2UR UR12, R4 ;  /* 0x00000000040c72ca */ /* 0x000fc400000e0000 */
[----:B------:R-:W-:Y:S01]  /*25c50*/  R2UR UR13, R5 ;  /* 0x00000000050d72ca */ /* 0x000fe200000e0000 */
[----:B------:R-:W-:Y:S01]  /*25c60*/  BSSY B3, `(.L_x_8926) ;  /* 0x000006d000037945 */ /* 0x000fe20003800000 */
[----:B------:R-:W-:-:S03]  /*25c70*/  @P1 LOP3.LUT R166, R166, 0x40000, RZ, 0xfc, !PT ;  /* 0x00040000a6a61812 */ /* 0x000fc600078efcff */
[----:B------:R-:W-:Y:S03]  /*25c80*/  HGMMA.64x96x16.F32.BF16 R24, gdesc[UR4], R24, gsb0 ;  /* 0x01600000041879f0 */ /* 0x000fe60008001818 */
[----:B------:R-:W-:Y:S02]  /*25c90*/  WARPGROUP.DEPBAR.LE gsb0, 0x0 ;  /* 0x00008000000079c5 */ /* 0x000fe40000010000 */
[----:B------:R1:W-:Y:S04]  /*25ca0*/  ST.E desc[UR8][R2.64], R196 ;  /* 0x000000c402007985 */ /* 0x0003e8000c101908 */
[----:B------:R-:W2:Y:S04]  /*25cb0*/  @!P1 LDL.64 R6, [R0+0x18] ;  /* 0x0000180000069983 */ /* 0x000ea80000100a00 */
[----:B------:R-:W3:Y:S01]  /*25cc0*/  @!P1 LDL.64 R8, [R0] ;  /* 0x0000000000089983 */ /* 0x000ee20000100a00 */
[----:B------:R-:W-:-:S02]  /*25cd0*/  @!P1 R2UR UR4, R4 ;  /* 0x00000000040492ca */ /* 0x000fc400000e0000 */
[C---:B------:R-:W-:Y:S02]  /*25ce0*/  @!P1 R2UR UR5, R5.reuse ;  /* 0x00000000050592ca */ /* 0x040fe400000e0000 */
[----:B------:R-:W-:Y:S02]  /*25cf0*/  @!P1 R2UR UR6, R4 ;  /* 0x00000000040692ca */ /* 0x000fe400000e0000 */
[----:B------:R-:W-:Y:S02]  /*25d00*/  @!P1 R2UR UR7, R5 ;  /* 0x00000000050792ca */ /* 0x000fe400000e0000 */
[----:B------:R-:W-:-:S05]  /*25d10*/  IADD3 R11, -R11, 0xb, RZ ;  /* 0x0000000b0b0b7810 */ /* 0x000fca0007ffe1ff */
[----:B------:R4:W-:Y:S06]  /*25d20*/  BAR.ARV R11, 0x100 ;  /* 0x0004000b0000751d */ /* 0x0009ec0000002000 */
[----:B--2---:R-:W1:Y:S04]  /*25d30*/  @!P1 LD.E.64 R6, desc[UR4][R6.64+0x30] ;  /* 0x0000300406069980 */ /* 0x004e68000c101b00 */
[----:B---3--:R-:W2:Y:S01]  /*25d40*/  @!P1 LD.E R8, desc[UR6][R8.64] ;  /* 0x0000000608089980 */ /* 0x008ea2000c101900 */
[----:B------:R-:W-:-:S02]  /*25d50*/  R2UR UR4, R4 ;  /* 0x00000000040472ca */ /* 0x000fc400000e0000 */
[C---:B------:R-:W-:Y:S02]  /*25d60*/  R2UR UR5, R5.reuse ;  /* 0x00000000050572ca */ /* 0x040fe400000e0000 */
[C---:B------:R-:W-:Y:S02]  /*25d70*/  R2UR UR6, R4.reuse ;  /* 0x00000000040672ca */ /* 0x040fe400000e0000 */
[C---:B------:R-:W-:Y:S02]  /*25d80*/  R2UR UR7, R5.reuse ;  /* 0x00000000050772ca */ /* 0x040fe400000e0000 */
[----:B------:R-:W-:Y:S02]  /*25d90*/  R2UR UR8, R4 ;  /* 0x00000000040872ca */ /* 0x000fe400000e0000 */
[----:B------:R-:W-:Y:S02]  /*25da0*/  R2UR UR9, R5 ;  /* 0x00000000050972ca */ /* 0x000fe400000e0000 */
[----:B-1----:R-:W-:-:S05]  /*25db0*/  @!P1 MOV R3, R6 ;  /* 0x0000000600039202 */ /* 0x002fca0000000f00 */
[----:B--2---:R-:W-:-:S05]  /*25dc0*/  @!P1 IMAD R2, R8, 0x8, R3 ;  /* 0x0000000808029824 */ /* 0x004fca00078e0203 */
[----:B------:R-:W-:-:S04]  /*25dd0*/  @!P1 PRMT R2, RZ, 0x654, R2 ;  /* 0x00000654ff029816 */ /* 0x000fc80000000002 */
[----:B------:R1:W-:Y:S01]  /*25de0*/  @!P1 SYNCS.ARRIVE.TRANS64.RED.A1T0 RZ, [R2+URZ], RZ ;  /* 0x000000ff02ff99a7 */ /* 0x0003e2000810043f */
[----:B------:R-:W2:Y:S01]  /*25df0*/  LD.E R12, desc[UR4][R18.64] ;  /* 0x00000004120c7980 */ /* 0x000ea2000c101900 */
[----:B------:R-:W-:Y:S02]  /*25e00*/  R2UR UR4, R4 ;  /* 0x00000000040472ca */ /* 0x000fe400000e0000 */
[----:B------:R-:W-:Y:S01]  /*25e10*/  R2UR UR5, R5 ;  /* 0x00000000050572ca */ /* 0x000fe200000e0000 */
[----:B------:R-:W-:Y:S01]  /*25e20*/  IMAD.MOV.U32 R3, RZ, RZ, R21 ;  /* 0x000000ffff037224 */ /* 0x000fe200078e0015 */
[----:B------:R-:W3:Y:S01]  /*25e30*/  LD.E R73, desc[UR12][R18.64+0x18] ;  /* 0x0000180c12497980 */ /* 0x000ee2000c101900 */
[----:B-1----:R-:W-:-:S03]  /*25e40*/  IMAD.MOV.U32 R2, RZ, RZ, R20 ;  /* 0x000000ffff027224 */ /* 0x002fc600078e0014 */
[----:B------:R-:W3:Y:S04]  /*25e50*/  LD.E R14, desc[UR6][R18.64+0x4] ;  /* 0x00000406120e7980 */ /* 0x000ee8000c101900 */
[----:B------:R1:W3:Y:S04]  /*25e60*/  LD.E R72, desc[UR10][R2.64] ;  /* 0x0000000a02487980 */ /* 0x0002e8000c101900 */
[----:B------:R-:W3:Y:S01]  /*25e70*/  LD.E R13, desc[UR4][R18.64+0x8] ;  /* 0x00000804120d7980 */ /* 0x000ee2000c101900 */
[C---:B------:R-:W-:Y:S02]  /*25e80*/  R2UR UR4, R4.reuse ;  /* 0x00000000040472ca */ /* 0x040fe400000e0000 */
[----:B------:R-:W-:Y:S01]  /*25e90*/  R2UR UR5, R5 ;  /* 0x00000000050572ca */ /* 0x000fe200000e0000 */
[----:B------:R-:W3:Y:S01]  /*25ea0*/  LD.E R20, desc[UR8][R18.64+0xc] ;  /* 0x00000c0812147980 */ /* 0x000ee2000c101900 */
[----:B------:R-:W-:-:S02]  /*25eb0*/  R2UR UR10, R4 ;  /* 0x00000000040a72ca */ /* 0x000fc400000e0000 */
[----:B------:R-:W-:-:S09]  /*25ec0*/  R2UR UR11, R5 ;  /* 0x00000000050b72ca */ /* 0x000fd200000e0000 */
[----:B------:R-:W3:Y:S04]  /*25ed0*/  LD.E R15, desc[UR4][R18.64+0x10] ;  /* 0x00001004120f7980 */ /* 0x000ee8000c101900 */
[----:B------:R-:W3:Y:S01]  /*25ee0*/  LD.E R21, desc[UR10][R18.64+0x14] ;  /* 0x0000140a12157980 */ /* 0x000ee2000c101900 */
[----:B--2---:R-:W-:-:S04]  /*25ef0*/  SHF.R.S32.HI R7, RZ, 0x1f, R12 ;  /* 0x0000001fff077819 */ /* 0x004fc8000001140c */
[----:B------:R-:W-:-:S04]  /*25f00*/  LEA.HI R7, R7, R12, RZ, 0x7 ;  /* 0x0000000c07077211 */ /* 0x000fc800078f38ff */
[----:B-1----:R-:W-:-:S05]  /*25f10*/  LOP3.LUT R3, R7, 0xffffff80, RZ, 0xc0, !PT ;  /* 0xffffff8007037812 */ /* 0x002fca00078ec0ff */
[----:B------:R-:W-:-:S05]  /*25f20*/  IMAD.IADD R3, R12, 0x1, -R3 ;  /* 0x000000010c037824 */ /* 0x000fca00078e0a03 */
[----:B------:R-:W-:-:S04]  /*25f30*/  SHF.R.S32.HI R2, RZ, 0x1f, R3 ;  /* 0x0000001fff027819 */ /* 0x000fc80000011403 */
[----:B------:R-:W-:-:S04]  /*25f40*/  LEA.HI R6, R2, R3, RZ, 0x2 ;  /* 0x0000000302067211 */ /* 0x000fc800078f10ff */
[--C-:B------:R-:W-:Y:S02]  /*25f50*/  SHF.R.S32.HI R8, RZ, 0x2, R6.reuse ;  /* 0x00000002ff087819 */ /* 0x100fe40000011406 */
[----:B----4-:R-:W-:Y:S02]  /*25f60*/  SHF.R.S32.HI R11, RZ, 0x1f, R6 ;  /* 0x0000001fff0b7819 */ /* 0x010fe40000011406 */
[----:B------:R-:W-:Y:S02]  /*25f70*/  LEA.HI R9, R2, R3, RZ, 0x5 ;  /* 0x0000000302097211 */ /* 0x000fe400078f28ff */
[----:B------:R-:W-:Y:S02]  /*25f80*/  SHF.R.S32.HI R2, RZ, 0x7, R7 ;  /* 0x00000007ff027819 */ /* 0x000fe40000011407 */
[----:B------:R-:W-:Y:S02]  /*25f90*/  LEA.HI R11, R11, R8, RZ, 0x3 ;  /* 0x000000080b0b7211 */ /* 0x000fe400078f18ff */
[----:B------:R-:W-:-:S02]  /*25fa0*/  SHF.R.S32.HI R9, RZ, 0x5, R9 ;  /* 0x00000005ff097819 */ /* 0x000fc40000011409 */
[----:B------:R-:W-:Y:S02]  /*25fb0*/  LEA.HI R7, R7, R2, RZ, 0x1 ;  /* 0x0000000207077211 */ /* 0x000fe400078f08ff */
[----:B------:R-:W-:Y:S01]  /*25fc0*/  LOP3.LUT R11, R11, 0xfffffff8, RZ, 0xc0, !PT ;  /* 0xfffffff80b0b7812 */ /* 0x000fe200078ec0ff */
[----:B---3--:R-:W-:Y:S01]  /*25fd0*/  IMAD R12, R10, -0x60, R13 ;  /* 0xffffffa00a0c7824 */ /* 0x008fe200078e020d */
[----:B------:R-:W-:Y:S01]  /*25fe0*/  LOP3.LUT R6, R6, 0x7ffffffc, RZ, 0xc0, !PT ;  /* 0x7ffffffc06067812 */ /* 0x000fe200078ec0ff */
[----:B------:R-:W-:Y:S01]  /*25ff0*/  IMAD R72, R72, 0x8, R9 ;  /* 0x0000000848487824 */ /* 0x000fe200078e0209 */
[----:B------:R-:W-:Y:S01]  /*26000*/  LOP3.LUT R7, R7, 0x3fffffe, RZ, 0xc0, !PT ;  /* 0x03fffffe07077812 */ /* 0x000fe200078ec0ff */
[----:B------:R-:W-:Y:S01]  /*26010*/  IMAD.IADD R11, R8, 0x1, -R11 ;  /* 0x00000001080b7824 */ /* 0x000fe200078e0a0b */
[----:B------:R-:W-:Y:S01]  /*26020*/  ISETP.GE.AND P0, PT, R73, 0x1, PT ;  /* 0x000000014900780c */ /* 0x000fe20003f06270 */
        /* <DEDUP_REMOVED lines=23> */
[C---:B------:R-:W-:Y:S02]  /*261a0*/  R2UR UR4, R4.reuse ;  /* 0x00000000040472ca */ /* 0x040fe400000e0000 */
[C---:B------:R-:W-:Y:S02]  /*261b0*/  R2UR UR5, R5.reuse ;  /* 0x00000000050572ca */ /* 0x040fe400000e0000 */
[----:B------:R-:W-:Y:S02]  /*261c0*/  R2UR UR6, R4 ;  /* 0x00000000040672ca */ /* 0x000fe400000e0000 */
[----:B------:R-:W-:-:S09]  /*261d0*/  R2UR UR7, R5 ;  /* 0x00000000050772ca */ /* 0x000fd200000e0000 */
[----:B------:R-:W2:Y:S04]  /*261e0*/  LD.E R7, desc[UR4][R18.64+0x1c] ;  /* 0x00001c0412077980 */ /* 0x000ea8000c101900 */
[----:B------:R-:W3:Y:S01]  /*261f0*/  LD.E R9, desc[UR6][R18.64+0x20] ;  /* 0x0000200612097980 */ /* 0x000ee2000c101900 */
[----:B--2---:R-:W-:-:S05]  /*26200*/  IMAD.HI.U32 R6, R6, R7, RZ ;  /* 0x0000000706067227 */ /* 0x004fca00078e00ff */
[----:B---3--:R-:W-:-:S07]  /*26210*/  SHF.R.U32.HI R6, RZ, R9, R6 ;  /* 0x00000009ff067219 */ /* 0x008fce0000011606 */
.L_x_8931:
[----:B------:R-:W-:Y:S05]  /*26220*/  BSYNC B5 ;  /* 0x0000000000057941 */ /* 0x000fea0003800000 */
.L_x_8930:
[----:B------:R-:W-:Y:S01]  /*26230*/  LOP3.LUT R6, RZ, R6, RZ, 0x33, !PT ;  /* 0x00000006ff067212 */ /* 0x000fe200078e33ff */
[----:B------:R-:W-:Y:S06]  /*26240*/  BRA `(.L_x_8932) ;  /* 0x0000000000287947 */ /* 0x000fec0003800000 */
.L_x_8929:
[----:B------:R-:W-:-:S13]  /*26250*/  ISETP.NE.AND P0, PT, R73, 0x1, PT ;  /* 0x000000014900780c */ /* 0x000fda0003f05270 */
        /* <DEDUP_REMOVED lines=9> */
.L_x_8932:
[----:B------:R-:W-:Y:S05]  /*262f0*/  BSYNC B4 ;  /* 0x0000000000047941 */ /* 0x000fea0003800000 */
.L_x_8928:
[----:B------:R-:W-:-:S05]  /*26300*/  IMAD R6, R73, R6, R20 ;  /* 0x0000000649067224 */ /* 0x000fca00078e0214 */
[----:B------:R-:W-:Y:S02]  /*26310*/  VIMNMX R3, R3, R6, !PT ;  /* 0x0000000603037248 */ /* 0x000fe40007fe0100 */
[----:B------:R-:W-:-:S07]  /*26320*/  VIADDMNMX R2, R6, R73, R2, PT ;  /* 0x0000004906027246 */ /* 0x000fce0003800102 */
.L_x_8927:
[----:B------:R-:W-:Y:S05]  /*26330*/  BSYNC B3 ;  /* 0x0000000000037941 */ /* 0x000fea0003800000 */
.L_x_8926:
[C---:B------:R-:W-:Y:S01]  /*26340*/  ISETP.GE.AND P1, PT, R21.reuse, 0x9, PT ;  /* 0x000000091500780c */ /* 0x040fe20003f26270 */
[----:B------:R-:W-:Y:S01]  /*26350*/  VIADD R8, R8, 0x8 ;  /* 0x0000000808087836 */ /* 0x000fe20000000000 */
[----:B------:R-:W-:Y:S01]  /*26360*/  ISETP.GE.AND P0, PT, R21, 0x2, PT ;  /* 0x000000021500780c */ /* 0x000fe20003f06270 */
[----:B------:R-:W-:Y:S01]  /*26370*/  BSSY B3, `(.L_x_8933) ;  /* 0x0000096000037945 */ /* 0x000fe20003800000 */
[----:B------:R-:W-:Y:S01]  /*26380*/  ISETP.GT.AND P2, PT, R3, 0x8, !P1 ;  /* 0x000000080300780c */ /* 0x000fe20004f44270 */
[--C-:B------:R-:W-:Y:S01]  /*26390*/  IMAD.IADD R12, R15, 0x1, R8.reuse ;  /* 0x000000010f0c7824 */ /* 0x100fe200078e0208 */
[----:B------:R-:W-:Y:S01]  /*263a0*/  ISETP.GT.AND P3, PT, R3, 0x1, !P0 ;  /* 0x000000010300780c */ /* 0x000fe20004764270 */
[----:B------:R-:W-:Y:S01]  /*263b0*/  IMAD.IADD R9, R75, 0x1, R8 ;  /* 0x000000014b097824 */ /* 0x000fe200078e0208 */
        /* <DEDUP_REMOVED lines=26> */
[C---:B------:R-:W-:Y:S02]  /*26560*/  ISETP.LT.OR P2, PT, R2.reuse, 0x1a, P2 ;  /* 0x0000001a0200780c */ /* 0x040fe40001741670 */
        /* <DEDUP_REMOVED lines=85> */
[----:B------:R-:W-:Y:S01]  /*26ac0*/  IADD3 R8, -R14, R13, R8 ;  /* 0x0000000d0e087210 */ /* 0x000fe20007ffe108 */
        /* <DEDUP_REMOVED lines=15> */
.L_x_8938:
[----:B------:R-:W-:Y:S05]  /*26bc0*/  BSYNC B5 ;  /* 0x0000000000057941 */ /* 0x000fea0003800000 */
.L_x_8937:
[----:B------:R-:W-:Y:S01]  /*26bd0*/  LOP3.LUT R8, RZ, R8, RZ, 0x33, !PT ;  /* 0x00000008ff087212 */ /* 0x000fe200078e33ff */
[----:B------:R-:W-:Y:S06]  /*26be0*/  BRA `(.L_x_8939) ;  /* 0x0000000000287947 */ /* 0x000fec0003800000 */
.L_x_8936:
        /* <DEDUP_REMOVED lines=10> */
.L_x_8939:
[----:B------:R-:W-:Y:S05]  /*26c90*/  BSYNC B4 ;  /* 0x0000000000047941 */ /* 0x000fea0003800000 */
.L_x_8935:
[----:B------:R-:W-:-:S05]  /*26ca0*/  IMAD R8, R73, R8, R20 ;  /* 0x0000000849087224 */ /* 0x000fca00078e0214 */
[----:B------:R-:W-:Y:S02]  /*26cb0*/  VIADDMNMX R12, R8, R73, R12, PT ;  /* 0x00000049080c7246 */ /* 0x000fe4000380010c */
[----:B------:R-:W-:-:S07]  /*26cc0*/  VIMNMX R9, R9, R8, !PT ;  /* 0x0000000809097248 */ /* 0x000fce0007fe0100 */
.L_x_8934:
[----:B------:R-:W-:Y:S05]  /*26cd0*/  BSYNC B3 ;  /* 0x0000000000037941 */ /* 0x000fea0003800000 */
.L_x_8933:
        /* <DEDUP_REMOVED lines=25> */
[----:B------:R-:W-:Y:S02]  /*26e70*/  R2UR UR4, R4 ;  /* 0x00000000040472ca */ /* 0x000fe400000e0000 */
[----:B------:R-:W-:Y:S02]  /*26e80*/  ISETP.LT.OR P0, PT, R12, 0x1a, P0 ;  /* 0x0000001a0c00780c */ /* 0x000fe40000701670 */
[----:B------:R-:W-:Y:S02]  /*26e90*/  R2UR UR5, R5 ;  /* 0x00000000050572ca */ /* 0x000fe400000e0000 */
[----:B------:R-:W-:-:S02]  /*26ea0*/  FSEL R39, R39, -INF , !P0 ;  /* 0xff80000027277808 */ /* 0x000fc40004000000 */
[----:B------:R-:W-:Y:S02]  /*26eb0*/  ISETP.GT.AND P0, PT, R9, 0x20, !P6 ;  /* 0x000000200900780c */ /* 0x000fe40007704270 */
[----:B------:R-:W-:Y:S02]  /*26ec0*/  ISETP.NE.AND P6, PT, R6, RZ, PT ;  /* 0x000000ff0600720c */ /* 0x000fe40003fc5270 */
[----:B------:R-:W2:Y:S01]  /*26ed0*/  LDL.64 R6, [R0+0x70] ;  /* 0x0000700000067983 */ /* 0x000ea20000100a00 */
[----:B------:R-:W-:Y:S02]  /*26ee0*/  ISETP.LT.OR P0, PT, R12, 0x21, P0 ;  /* 0x000000210c00780c */ /* 0x000fe40000701670 */
[----:B------:R-:W-:Y:S02]  /*26ef0*/  ISETP.NE.AND P1, PT, R89, RZ, PT ;  /* 0x000000ff5900720c */ /* 0x000fe40003f25270 */
        /* <DEDUP_REMOVED lines=40> */
[----:B------:R-:W-:Y:S02]  /*27180*/  ISETP.GT.AND P0, PT, R9, RZ, !P6 ;  /* 0x000000ff0900720c */ /* 0x000fe40007704270 */
[----:B------:R-:W-:Y:S02]  /*27190*/  ISETP.NE.AND P6, PT, R21, RZ, PT ;  /* 0x000000ff1500720c */ /* 0x000fe40003fc5270 */
[----:B------:R-:W-:-:S04]  /*271a0*/  ISETP.LT.OR P0, PT, R12, 0x1, P0 ;  /* 0x000000010c00780c */ /* 0x000fc80000701670 */
[----:B------:R-:W-:Y:S01]  /*271b0*/  FSEL R26, R26, -INF , !P0 ;  /* 0xff8000001a1a7808 */ /* 0x000fe20004000000 */
[----:B--2---:R-:W2:Y:S01]  /*271c0*/  LD.E.64 R2, desc[UR4][R6.64] ;  /* 0x0000000406027980 */ /* 0x004ea2000c101b00 */
[C---:B------:R-:W-:Y:S02]  /*271d0*/  ISETP.GT.AND P2, PT, R9.reuse, 0x49, !P2 ;  /* 0x000000490900780c */ /* 0x040fe40005744270 */
[C---:B------:R-:W-:Y:S01]  /*271e0*/  ISETP.GT.AND P3, PT, R9.reuse, 0x50, !P3 ;  /* 0x000000500900780c */ /* 0x040fe20005f64270 */
[----:B------:R-:W3:Y:S01]  /*271f0*/  LD.E R19, desc[UR4][R6.64+0x10] ;  /* 0x0000100406137980 */ /* 0x000ee2000c101900 */
[C---:B------:R-:W-:Y:S02]  /*27200*/  ISETP.GT.AND P4, PT, R9.reuse, 0x51, !P4 ;  /* 0x000000510900780c */ /* 0x040fe40006784270 */
[C---:B------:R-:W-:Y:S02]  /*27210*/  ISETP.GT.AND P5, PT, R9.reuse, 0x58, !P5 ;  /* 0x000000580900780c */ /* 0x040fe40006fa4270 */
[----:B------:R-:W-:-:S02]  /*27220*/  ISETP.GT.AND P0, PT, R9, 0x59, !P6 ;  /* 0x000000590900780c */ /* 0x000fc40007704270 */
[C---:B------:R-:W-:Y:S02]  /*27230*/  ISETP.LT.OR P2, PT, R12.reuse, 0x4a, P2 ;  /* 0x0000004a0c00780c */ /* 0x040fe40001741670 */
[C---:B------:R-:W-:Y:S02]  /*27240*/  ISETP.LT.OR P3, PT, R12.reuse, 0x51, P3 ;  /* 0x000000510c00780c */ /* 0x040fe40001f61670 */
[----:B------:R-:W-:Y:S02]  /*27250*/  FSEL R63, R63, -INF , !P2 ;  /* 0xff8000003f3f7808 */ /* 0x000fe40005000000 */
[----:B------:R-:W-:Y:S02]  /*27260*/  ISETP.LT.OR P4, PT, R12, 0x52, P4 ;  /* 0x000000520c00780c */ /* 0x000fe40002781670 */
[----:B------:R-:W-:Y:S02]  /*27270*/  FSEL R66, R66, -INF , !P3 ;  /* 0xff80000042427808 */ /* 0x000fe40005800000 */
[----:B------:R-:W-:-:S02]  /*27280*/  ISETP.LT.OR P5, PT, R12, 0x59, P5 ;  /* 0x000000590c00780c */ /* 0x000fc40002fa1670 */
[----:B------:R-:W-:Y:S02]  /*27290*/  ISETP.LT.OR P0, PT, R12, 0x5a, P0 ;  /* 0x0000005a0c00780c */ /* 0x000fe40000701670 */
[----:B------:R-:W-:Y:S02]  /*272a0*/  FSEL R67, R67, -INF , !P4 ;  /* 0xff80000043437808 */ /* 0x000fe40006000000 */
[----:B------:R-:W-:Y:S02]  /*272b0*/  FSEL R70, R70, -INF , !P5 ;  /* 0xff80000046467808 */ /* 0x000fe40006800000 */
[----:B------:R-:W-:Y:S02]  /*272c0*/  R2UR UR6, R4 ;  /* 0x00000000040672ca */ /* 0x000fe400000e0000 */
[----:B------:R-:W-:Y:S02]  /*272d0*/  R2UR UR7, R5 ;  /* 0x00000000050772ca */ /* 0x000fe400000e0000 */
[----:B------:R-:W-:-:S11]  /*272e0*/  FSEL R71, R71, -INF , !P0 ;  /* 0xff80000047477808 */ /* 0x000fd60004000000 */
[----:B------:R-:W4:Y:S01]  /*272f0*/  LD.E R20, desc[UR6][R6.64+0x14] ;  /* 0x0000140606147980 */ /* 0x000f22000c101900 */
[----:B--2---:R-:W-:Y:S02]  /*27300*/  FMNMX.FTZ R8, R11, R2, !PT ;  /* 0x000000020b087209 */ /* 0x004fe40007810000 */
        /* <DEDUP_REMOVED lines=46> */
[----:B------:R-:W-:-:S03]  /*275f0*/  FMNMX.FTZ R9, R71, R12, !PT ;  /* 0x0000000c47097209 */ /* 0x000fc60007810000 */
[----:B------:R-:W1:Y:S04]  /*27600*/  SHFL.BFLY PT, R13, R8, 0x2, 0x1f ;  /* 0x0c401f00080d7f89 */ /* 0x000e6800000e0000 */
[----:B------:R-:W-:Y:S04]  /*27610*/  ST.E.64 desc[UR4][R6.64], R8 ;  /* 0x0000000806007985 */ /* 0x000fe8000c101b04 */
[----:B------:R-:W2:Y:S01]  /*27620*/  LD.E R21, desc[UR6][R6.64+0x4] ;  /* 0x0000040606157980 */ /* 0x000ea2000c101900 */
[----:B-1----:R-:W-:-:S05]  /*27630*/  FMNMX.FTZ R13, R8, R13, !PT ;  /* 0x0000000d080d7209 */ /* 0x002fca0007810000 */
[----:B------:R-:W1:Y:S02]  /*27640*/  SHFL.BFLY PT, R12, R13, 0x1, 0x1f ;  /* 0x0c201f000d0c7f89 */ /* 0x000e6400000e0000 */
[----:B-1----:R-:W-:Y:S02]  /*27650*/  FMNMX.FTZ R15, R13, R12, !PT ;  /* 0x0000000c0d0f7209 */ /* 0x002fe40007810000 */
[----:B------:R-:W5:Y:S04]  /*27660*/  LD.E R12, desc[UR4][R6.64+0x20] ;  /* 0x00002004060c7980 */ /* 0x000f68000c101900 */
[----:B------:R-:W-:Y:S04]  /*27670*/  ST.E desc[UR4][R6.64], R15 ;  /* 0x0000000f06007985 */ /* 0x000fe8000c101904 */
[----:B------:R-:W3:Y:S01]  /*27680*/  LD.E R14, desc[UR6][R6.64] ;  /* 0x00000006060e7980 */ /* 0x000ee2000c101900 */
[----:B------:R-:W-:-:S02]  /*27690*/  R2UR UR8, R4 ;  /* 0x00000000040872ca */ /* 0x000fc400000e0000 */
[----:B------:R-:W-:Y:S01]  /*276a0*/  R2UR UR9, R5 ;  /* 0x00000000050972ca */ /* 0x000fe200000e0000 */
[----:B--2---:R-:W1:Y:S02]  /*276b0*/  SHFL.BFLY PT, R8, R21, 0x2, 0x1f ;  /* 0x0c401f0015087f89 */ /* 0x004e6400000e0000 */
[----:B-1----:R-:W-:-:S05]  /*276c0*/  FMNMX.FTZ R9, R8, R21, !PT ;  /* 0x0000001508097209 */ /* 0x002fca0007810000 */
[----:B------:R-:W1:Y:S02]  /*276d0*/  SHFL.BFLY PT, R8, R9, 0x1, 0x1f ;  /* 0x0c201f0009087f89 */ /* 0x000e6400000e0000 */
[----:B-1----:R-:W-:Y:S02]  /*276e0*/  FMNMX.FTZ R13, R9, R8, !PT ;  /* 0x00000008090d7209 */ /* 0x002fe40007810000 */
[C---:B---3--:R-:W-:Y:S02]  /*276f0*/  FSETP.NEU.FTZ.AND P0, PT, R14.reuse, -INF , PT ;  /* 0xff8000000e00780b */ /* 0x048fe40003f1d000 */
[C---:B------:R-:W-:Y:S02]  /*27700*/  FSETP.NEU.FTZ.AND P1, PT, R13.reuse, -INF , PT ;  /* 0xff8000000d00780b */ /* 0x040fe40003f3d000 */
[----:B------:R-:W-:Y:S02]  /*27710*/  FSEL R15, R14, RZ, P0 ;  /* 0x000000ff0e0f7208 */ /* 0x000fe40000000000 */
[----:B------:R-:W-:-:S03]  /*27720*/  FSEL R8, R13, RZ, P1 ;  /* 0x000000ff0d087208 */ /* 0x000fc60000800000 */
[----:B------:R-:W-:Y:S02]  /*27730*/  FADD.FTZ R15, R2, -R15 ;  /* 0x8000000f020f7221 */ /* 0x000fe40000010000 */
[----:B------:R-:W-:Y:S02]  /*27740*/  FADD.FTZ R3, R3, -R8 ;  /* 0x8000000803037221 */ /* 0x000fe40000010000 */
[----:B-----5:R-:W-:Y:S02]  /*27750*/  FMUL.FTZ R8, R15, R12 ;  /* 0x0000000c0f087220 */ /* 0x020fe40000410000 */
[----:B------:R-:W-:-:S04]  /*27760*/  FMUL.FTZ R12, R12, R3 ;  /* 0x000000030c0c7220 */ /* 0x000fc80000410000 */
[----:B------:R-:W1:Y:S08]  /*27770*/  MUFU.EX2 R8, R8 ;  /* 0x0000000800087308 */ /* 0x000e700000000800 */
[----:B------:R-:W4:Y:S01]  /*27780*/  MUFU.EX2 R9, R12 ;  /* 0x0000000c00097308 */ /* 0x000f220000000800 */
[----:B------:R-:W-:Y:S01]  /*27790*/  ST.E desc[UR4][R6.64+0x4], R13 ;  /* 0x0000040d06007985 */ /* 0x000fe2000c101904 */
[----:B-1----:R-:W-:Y:S01]  /*277a0*/  FMUL.FTZ R19, R8, R19 ;  /* 0x0000001308137220 */ /* 0x002fe20000410000 */
[----:B----4-:R-:W-:-:S04]  /*277b0*/  FMUL.FTZ R15, R9, R20 ;  /* 0x00000014090f7220 */ /* 0x010fc80000410000 */
[----:B------:R-:W-:Y:S04]  /*277c0*/  ST.E desc[UR6][R6.64+0x10], R19 ;  /* 0x0000101306007985 */ /* 0x000fe8000c101906 */
[----:B------:R1:W-:Y:S04]  /*277d0*/  ST.E desc[UR8][R6.64+0x14], R15 ;  /* 0x0000140f06007985 */ /* 0x0003e8000c101908 */
[----:B------:R-:W2:Y:S04]  /*277e0*/  LDL.64 R2, [R0+0x70] ;  /* 0x0000700000027983 */ /* 0x000ea80000100a00 */
[----:B--2---:R-:W1:Y:S04]  /*277f0*/  LD.E R14, desc[UR6][R2.64+0x20] ;  /* 0x00002006020e7980 */ /* 0x004e68000c101900 */
[----:B------:R-:W1:Y:S04]  /*27800*/  LD.E R12, desc[UR4][R2.64] ;  /* 0x00000004020c7980 */ /* 0x000e68000c101900 */
[----:B------:R-:W2:Y:S04]  /*27810*/  LD.E R21, desc[UR8][R2.64+0x4] ;  /* 0x0000040802157980 */ /* 0x000ea8000c101900 */
[----:B------:R-:W3:Y:S04]  /*27820*/  LD.E R24, desc[UR4][R2.64+0x10] ;  /* 0x0000100402187980 */ /* 0x000ee8000c101900 */
[----:B------:R-:W4:Y:S01]  /*27830*/  LD.E R72, desc[UR6][R2.64+0x14] ;  /* 0x0000140602487980 */ /* 0x000f22000c101900 */
[C---:B-1----:R-:W-:Y:S01]  /*27840*/  FMUL.FTZ R6, R12.reuse, R14 ;  /* 0x0000000e0c067220 */ /* 0x042fe20000410000 */
[----:B------:R-:W-:-:S02]  /*27850*/  FSETP.NEU.FTZ.AND P0, PT, R12, -INF , PT ;  /* 0xff8000000c00780b */ /* 0x000fc40003f1d000 */
[----:B--2---:R-:W-:Y:S01]  /*27860*/  FSETP.NEU.FTZ.AND P1, PT, R21, -INF , PT ;  /* 0xff8000001500780b */ /* 0x004fe20003f3d000 */
[----:B------:R-:W-:Y:S01]  /*27870*/  FMUL.FTZ R21, R14, R21 ;  /* 0x000000150e157220 */ /* 0x000fe20000410000 */
[----:B------:R-:W-:-:S04]  /*27880*/  FSEL R7, R6, RZ, P0 ;  /* 0x000000ff06077208 */ /* 0x000fc80000000000 */
[----:B------:R-:W-:Y:S01]  /*27890*/  FSEL R13, R21, RZ, P1 ;  /* 0x000000ff150d7208 */ /* 0x000fe20000800000 */
[-CC-:B------:R-:W-:Y:S01]  /*278a0*/  FFMA.FTZ R213, R11, R14.reuse, -R7.reuse ;  /* 0x0000000e0bd57223 */ /* 0x180fe20000010807 */
[----:B------:R-:W-:-:S03]  /*278b0*/  FFMA.FTZ R152, R25, R14, -R7 ;  /* 0x0000000e19987223 */ /* 0x000fc60000010807 */
[-CC-:B------:R-:W-:Y:S01]  /*278c0*/  FFMA.FTZ R153, R26, R14.reuse, -R13.reuse ;  /* 0x0000000e1a997223 */ /* 0x180fe2000001080d */
[-C--:B------:R-:W-:Y:S01]  /*278d0*/  FFMA.FTZ R206, R27, R14.reuse, -R13 ;  /* 0x0000000e1bce7223 */ /* 0x080fe2000001080d */
[----:B------:R-:W3:Y:S01]  /*278e0*/  MUFU.EX2 R213, R213 ;  /* 0x000000d500d57308 */ /* 0x000ee20000000800 */
[-C--:B------:R-:W-:Y:S01]  /*278f0*/  FFMA.FTZ R154, R28, R14.reuse, -R7 ;  /* 0x0000000e1c9a7223 */ /* 0x080fe20000010807 */
[-C--:B------:R-:W-:Y:S01]  /*27900*/  FFMA.FTZ R155, R30, R14.reuse, -R13 ;  /* 0x0000000e1e9b7223 */ /* 0x080fe2000001080d */
[----:B------:R-:W-:-:S05]  /*27910*/  FFMA.FTZ R207, R29, R14, -R7 ;  /* 0x0000000e1dcf7223 */ /* 0x000fca0000010807 */
[----:B------:R-:W4:Y:S01]  /*27920*/  MUFU.EX2 R153, R153 ;  /* 0x0000009900997308 */ /* 0x000f220000000800 */
[-C--:B------:R-:W-:Y:S01]  /*27930*/  FFMA.FTZ R158, R31, R14.reuse, -R13 ;  /* 0x0000000e1f9e7223 */ /* 0x080fe2000001080d */
[----:B------:R-:W-:-:S06]  /*27940*/  FFMA.FTZ R157, R32, R14, -R7 ;  /* 0x0000000e209d7223 */ /* 0x000fcc0000010807 */
[----:B------:R-:W1:Y:S08]  /*27950*/  MUFU.EX2 R152, R152 ;  /* 0x0000009800987308 */ /* 0x000e700000000800 */
[----:B------:R-:W2:Y:S01]  /*27960*/  MUFU.EX2 R206, R206 ;  /* 0x000000ce00ce7308 */ /* 0x000ea20000000800 */
[-C--:B------:R-:W-:Y:S01]  /*27970*/  FFMA.FTZ R34, R34, R14.reuse, -R13 ;  /* 0x0000000e22227223 */ /* 0x080fe2000001080d */
[----:B------:R-:W-:-:S06]  /*27980*/  FFMA.FTZ R156, R33, R14, -R7 ;  /* 0x0000000e219c7223 */ /* 0x000fcc0000010807 */
[----:B------:R-:W5:Y:S01]  /*27990*/  MUFU.EX2 R154, R154 ;  /* 0x0000009a009a7308 */ /* 0x000f620000000800 */
[----:B------:R-:W-:-:S07]  /*279a0*/  FFMA.FTZ R12, R35, R14, -R13 ;  /* 0x0000000e230c7223 */ /* 0x000fce000001080d */
[----:B------:R-:W5:Y:S01]  /*279b0*/  MUFU.EX2 R155, R155 ;  /* 0x0000009b009b7308 */ /* 0x000f620000000800 */
[-CC-:B------:R-:W-:Y:S01]  /*279c0*/  FFMA.FTZ R21, R36, R14.reuse, -R7.reuse ;  /* 0x0000000e24157223 */ /* 0x180fe20000010807 */
[-CC-:B------:R-:W-:Y:S01]  /*279d0*/  FFMA.FTZ R37, R37, R14.reuse, -R7.reuse ;  /* 0x0000000e25257223 */ /* 0x180fe20000010807 */
[-CC-:B------:R-:W-:Y:S01]  /*279e0*/  FFMA.FTZ R168, R40, R14.reuse, -R7.reuse ;  /* 0x0000000e28a87223 */ /* 0x180fe20000010807 */
[----:B------:R-:W-:-:S04]  /*279f0*/  FFMA.FTZ R167, R41, R14, -R7 ;  /* 0x0000000e29a77223 */ /* 0x000fc80000010807 */
        /* <DEDUP_REMOVED lines=34> */
[----:B------:R-:W5:Y:S01]  /*27c20*/  MUFU.EX2 R157, R157 ;  /* 0x0000009d009d7308 */ /* 0x000f620000000800 */
[----:B---3--:R-:W-:Y:S01]  /*27c30*/  FADD.FTZ R7, R213, R24 ;  /* 0x00000018d5077221 */ /* 0x008fe20000010000 */
[----:B----4-:R-:W-:-:S06]  /*27c40*/  FADD.FTZ R25, R153, R72 ;  /* 0x0000004899197221 */ /* 0x010fcc0000010000 */
[----:B------:R-:W3:Y:S01]  /*27c50*/  MUFU.EX2 R13, R34 ;  /* 0x00000022000d7308 */ /* 0x000ee20000000800 */
[----:B-1----:R-:W-:Y:S01]  /*27c60*/  FADD.FTZ R7, R152, R7 ;  /* 0x0000000798077221 */ /* 0x002fe20000010000 */
[----:B--2---:R-:W-:-:S06]  /*27c70*/  FADD.FTZ R6, R206, R25 ;  /* 0x00000019ce067221 */ /* 0x004fcc0000010000 */
[----:B------:R-:W1:Y:S01]  /*27c80*/  MUFU.EX2 R156, R156 ;  /* 0x0000009c009c7308 */ /* 0x000e620000000800 */
[----:B-----5:R-:W-:Y:S01]  /*27c90*/  FADD.FTZ R24, R154, R7 ;  /* 0x000000079a187221 */ /* 0x020fe20000010000 */
[----:B------:R-:W-:-:S06]  /*27ca0*/  FADD.FTZ R7, R155, R6 ;  /* 0x000000069b077221 */ /* 0x000fcc0000010000 */
[----:B------:R-:W2:Y:S01]  /*27cb0*/  MUFU.EX2 R12, R12 ;  /* 0x0000000c000c7308 */ /* 0x000ea20000000800 */
[----:B------:R-:W-:Y:S01]  /*27cc0*/  FADD.FTZ R24, R207, R24 ;  /* 0x00000018cf187221 */ /* 0x000fe20000010000 */
[----:B------:R-:W-:-:S06]  /*27cd0*/  FADD.FTZ R6, R158, R7 ;  /* 0x000000079e067221 */ /* 0x000fcc0000010000 */
[----:B------:R-:W4:Y:S08]  /*27ce0*/  MUFU.EX2 R21, R21 ;  /* 0x0000001500157308 */ /* 0x000f300000000800 */
[----:B------:R-:W5:Y:S01]  /*27cf0*/  MUFU.EX2 R160, R160 ;  /* 0x000000a000a07308 */ /* 0x000f620000000800 */
[----:B------:R-:W-:Y:S01]  /*27d00*/  FADD.FTZ R7, R157, R24 ;  /* 0x000000189d077221 */ /* 0x000fe20000010000 */
[----:B---3--:R-:W-:-:S06]  /*27d10*/  FADD.FTZ R25, R13, R6 ;  /* 0x000000060d197221 */ /* 0x008fcc0000010000 */
[----:B------:R-:W3:Y:S08]  /*27d20*/  MUFU.EX2 R14, R37 ;  /* 0x00000025000e7308 */ /* 0x000ef00000000800 */
[----:B------:R-:W3:Y:S01]  /*27d30*/  MUFU.EX2 R159, R159 ;  /* 0x0000009f009f7308 */ /* 0x000ee20000000800 */
[----:B-1----:R-:W-:Y:S01]  /*27d40*/  FADD.FTZ R6, R156, R7 ;  /* 0x000000079c067221 */ /* 0x002fe20000010000 */
[----:B--2---:R-:W-:-:S06]  /*27d50*/  FADD.FTZ R25, R12, R25 ;  /* 0x000000190c197221 */ /* 0x004fcc0000010000 */
[----:B------:R-:W1:Y:S08]  /*27d60*/  MUFU.EX2 R168, R168 ;  /* 0x000000a800a87308 */ /* 0x000e700000000800 */
[----:B------:R-:W2:Y:S01]  /*27d70*/  MUFU.EX2 R11, R11 ;  /* 0x0000000b000b7308 */ /* 0x000ea20000000800 */
[----:B----4-:R-:W-:Y:S01]  /*27d80*/  FADD.FTZ R7, R21, R6 ;  /* 0x0000000615077221 */ /* 0x010fe20000010000 */
[----:B-----5:R-:W-:-:S06]  /*27d90*/  FADD.FTZ R6, R160, R25 ;  /* 0x00000019a0067221 */ /* 0x020fcc0000010000 */
[----:B------:R-:W4:Y:S08]  /*27da0*/  MUFU.EX2 R167, R167 ;  /* 0x000000a700a77308 */ /* 0x000f300000000800 */
[----:B------:R-:W5:Y:S01]  /*27db0*/  MUFU.EX2 R171, R171 ;  /* 0x000000ab00ab7308 */ /* 0x000f620000000800 */
[----:B---3--:R-:W-:Y:S01]  /*27dc0*/  FADD.FTZ R7, R14, R7 ;  /* 0x000000070e077221 */ /* 0x008fe20000010000 */
[----:B------:R-:W-:-:S06]  /*27dd0*/  FADD.FTZ R6, R159, R6 ;  /* 0x000000069f067221 */ /* 0x000fcc0000010000 */
        /* <DEDUP_REMOVED lines=55> */
[----:B-----5:R-:W-:-:S03]  /*28150*/  FADD.FTZ R25, R163, R24 ;  /* 0x00000018a3197221 */ /* 0x020fc60000010000 */
[----:B---3--:R-:W-:Y:S01]  /*28160*/  FADD.FTZ R6, R190, R7 ;  /* 0x00000007be067221 */ /* 0x008fe20000010000 */
[----:B------:R-:W-:-:S03]  /*28170*/  FADD.FTZ R24, R162, R25 ;  /* 0x00000019a2187221 */ /* 0x000fc60000010000 */
[----:B-1----:R-:W-:Y:S01]  /*28180*/  FADD.FTZ R25, R187, R6 ;  /* 0x00000006bb197221 */ /* 0x002fe20000010000 */
[----:B--2---:R-:W-:-:S04]  /*28190*/  FADD.FTZ R27, R161, R24 ;  /* 0x00000018a11b7221 */ /* 0x004fc80000010000 */
[----:B------:R1:W-:Y:S04]  /*281a0*/  ST.E desc[UR4][R2.64+0x10], R25 ;  /* 0x0000101902007985 */ /* 0x0003e8000c101904 */
[----:B------:R2:W-:Y:S04]  /*281b0*/  ST.E desc[UR6][R2.64+0x14], R27 ;  /* 0x0000141b02007985 */ /* 0x0005e8000c101906 */
[----:B------:R-:W1:Y:S01]  /*281c0*/  LDL.64 R6, [R0+0x80] ;  /* 0x0000800000067983 */ /* 0x000e620000100a00 */
[----:B------:R-:W-:Y:S02]  /*281d0*/  R2UR UR10, R4 ;  /* 0x00000000040a72ca */ /* 0x000fe400000e0000 */
[----:B------:R-:W-:-:S02]  /*281e0*/  R2UR UR11, R5 ;  /* 0x00000000050b72ca */ /* 0x000fc400000e0000 */
[C---:B------:R-:W-:Y:S02]  /*281f0*/  R2UR UR12, R4.reuse ;  /* 0x00000000040c72ca */ /* 0x040fe400000e0000 */
[----:B------:R-:W-:Y:S01]  /*28200*/  R2UR UR13, R5 ;  /* 0x00000000050d72ca */ /* 0x000fe200000e0000 */
[----:B-1----:R-:W3:Y:S08]  /*28210*/  LD.E R25, desc[UR8][R6.64+0x10] ;  /* 0x0000100806197980 */ /* 0x002ef0000c101900 */
[----:B--2---:R-:W2:Y:S04]  /*28220*/  LD.E R3, desc[UR10][R6.64+0x14] ;  /* 0x0000140a06037980 */ /* 0x004ea8000c101900 */
[----:B------:R-:W4:Y:S01]  /*28230*/  LD.E R27, desc[UR12][R6.64+0x20] ;  /* 0x0000200c061b7980 */ /* 0x000f22000c101900 */
[----:B------:R-:W-:-:S02]  /*28240*/  R2UR UR18, R4 ;  /* 0x00000000041272ca */ /* 0x000fc400000e0000 */
[C---:B------:R-:W-:Y:S01]  /*28250*/  R2UR UR19, R5.reuse ;  /* 0x00000000051372ca */ /* 0x040fe200000e0000 */
[----:B------:R-:W5:Y:S01]  /*28260*/  LD.E R2, desc[UR6][R6.64+0x8] ;  /* 0x0000080606027980 */ /* 0x000f62000c101900 */
[C---:B------:R-:W-:Y:S02]  /*28270*/  R2UR UR14, R4.reuse ;  /* 0x00000000040e72ca */ /* 0x040fe400000e0000 */
[C---:B------:R-:W-:Y:S01]  /*28280*/  R2UR UR15, R5.reuse ;  /* 0x00000000050f72ca */ /* 0x040fe200000e0000 */
[----:B------:R-:W5:Y:S01]  /*28290*/  LD.E R29, desc[UR4][R6.64] ;  /* 0x00000004061d7980 */ /* 0x000f62000c101900 */
[----:B------:R-:W-:Y:S02]  /*282a0*/  R2UR UR16, R4 ;  /* 0x00000000041072ca */ /* 0x000fe400000e0000 */
[----:B------:R-:W-:Y:S01]  /*282b0*/  R2UR UR17, R5 ;  /* 0x00000000051172ca */ /* 0x000fe200000e0000 */
        /* <DEDUP_REMOVED lines=37> */
[----:B------:R-:W5:Y:S01]  /*28510*/  LD.E R105, desc[UR16][R6.64+0x144] ;  /* 0x0001441006697980 */ /* 0x000f62000c101900 */
[----:B---3--:R-:W-:-:S05]  /*28520*/  FMUL.FTZ R25, R8, R25 ;  /* 0x0000001908197220 */ /* 0x008fca0000410000 */
[----:B------:R1:W-:Y:S04]  /*28530*/  ST.E desc[UR8][R6.64+0x10], R25 ;  /* 0x0000101906007985 */ /* 0x0003e8000c101908 */
[----:B-1----:R-:W3:Y:S01]  /*28540*/  LD.E R25, desc[UR6][R6.64+0x154] ;  /* 0x0001540606197980 */ /* 0x002ee2000c101900 */
[C---:B--2---:R-:W-:Y:S01]  /*28550*/  FMUL.FTZ R3, R8.reuse, R3 ;  /* 0x0000000308037220 */ /* 0x044fe20000410000 */
[----:B----4-:R-:W-:-:S04]  /*28560*/  FMUL.FTZ R27, R8, R27 ;  /* 0x0000001b081b7220 */ /* 0x010fc80000410000 */
[----:B------:R1:W-:Y:S04]  /*28570*/  ST.E desc[UR10][R6.64+0x14], R3 ;  /* 0x0000140306007985 */ /* 0x0003e8000c10190a */
[----:B------:R2:W-:Y:S04]  /*28580*/  ST.E desc[UR12][R6.64+0x20], R27 ;  /* 0x0000201b06007985 */ /* 0x0005e8000c10190c */
[----:B-1----:R-:W4:Y:S04]  /*28590*/  LD.E R3, desc[UR18][R6.64+0x150] ;  /* 0x0001501206037980 */ /* 0x002f28000c101900 */
[----:B--2---:R-:W2:Y:S01]  /*285a0*/  LD.E R27, desc[UR6][R6.64+0x160] ;  /* 0x00016006061b7980 */ /* 0x004ea2000c101900 */
[----:B---3--:R-:W-:-:S05]  /*285b0*/  FMUL.FTZ R25, R8, R25 ;  /* 0x0000001908197220 */ /* 0x008fca0000410000 */
[----:B------:R1:W-:Y:S04]  /*285c0*/  ST.E desc[UR4][R6.64+0x154], R25 ;  /* 0x0001541906007985 */ /* 0x0003e8000c101904 */
[----:B-1----:R-:W3:Y:S01]  /*285d0*/  LD.E R25, desc[UR6][R6.64+0x170] ;  /* 0x0001700606197980 */ /* 0x002ee2000c101900 */
[C---:B----4-:R-:W-:Y:S01]  /*285e0*/  FMUL.FTZ R3, R8.reuse, R3 ;  /* 0x0000000308037220 */ /* 0x050fe20000410000 */
[----:B--2---:R-:W-:-:S04]  /*285f0*/  FMUL.FTZ R27, R8, R27 ;  /* 0x0000001b081b7220 */ /* 0x004fc80000410000 */
        /* <DEDUP_REMOVED lines=50> */
[----:B------:R5:W-:Y:S02]  /*28920*/  ST.E desc[UR4][R6.64+0x1e4], R25 ;  /* 0x0001e41906007985 */ /* 0x000be4000c101904 */
[----:B-----5:R-:W-:Y:S02]  /*28930*/  FMUL.FTZ R25, R9, R2 ;  /* 0x0000000209197220 */ /* 0x020fe40000410000 */
[----:B------:R-:W3:Y:S01]  /*28940*/  LD.E R2, desc[UR6][R6.64+0xc] ;  /* 0x00000c0606027980 */ /* 0x000ee2000c101900 */
[C---:B----4-:R-:W-:Y:S01]  /*28950*/  FMUL.FTZ R3, R8.reuse, R3 ;  /* 0x0000000308037220 */ /* 0x050fe20000410000 */
[----:B--2---:R-:W-:-:S04]  /*28960*/  FMUL.FTZ R27, R8, R27 ;  /* 0x0000001b081b7220 */ /* 0x004fc80000410000 */
[----:B------:R1:W-:Y:S04]  /*28970*/  ST.E desc[UR4][R6.64+0x1e0], R3 ;  /* 0x0001e00306007985 */ /* 0x0003e8000c101904 */
[----:B------:R3:W-:Y:S04]  /*28980*/  ST.E desc[UR4][R6.64+0x1f0], R27 ;  /* 0x0001f01b06007985 */ /* 0x0007e8000c101904 */
[----:B-1----:R-:W2:Y:S01]  /*28990*/  LD.E R3, desc[UR6][R6.64+0x1f4] ;  /* 0x0001f40606037980 */ /* 0x002ea2000c101900 */
[----:B---3--:R-:W-:-:S03]  /*289a0*/  FMUL.FTZ R27, R9, R2 ;  /* 0x00000002091b7220 */ /* 0x008fc60000410000 */
[----:B------:R-:W3:Y:S01]  /*289b0*/  LD.E R2, desc[UR6][R6.64+0x18] ;  /* 0x0000180606027980 */ /* 0x000ee2000c101900 */
[----:B--2---:R-:W-:-:S05]  /*289c0*/  FMUL.FTZ R3, R8, R3 ;  /* 0x0000000308037220 */ /* 0x004fca0000410000 */
[----:B------:R3:W-:Y:S02]  /*289d0*/  ST.E desc[UR4][R6.64+0x1f4], R3 ;  /* 0x0001f40306007985 */ /* 0x0007e4000c101904 */
[C---:B---3--:R-:W-:Y:S02]  /*289e0*/  FMUL.FTZ R3, R9.reuse, R2 ;  /* 0x0000000209037220 */ /* 0x048fe40000410000 */
[----:B------:R-:W2:Y:S04]  /*289f0*/  LD.E R2, desc[UR6][R6.64+0x1c] ;  /* 0x00001c0606027980 */ /* 0x000ea8000c101900 */
[----:B------:R2:W-:Y:S02]  /*28a00*/  ST.E desc[UR4][R6.64+0x8], R25 ;  /* 0x0000081906007985 */ /* 0x0005e4000c101904 */
[----:B--2---:R-:W-:-:S02]  /*28a10*/  FMUL.FTZ R25, R9, R2 ;  /* 0x0000000209197220 */ /* 0x004fc40000410000 */
[----:B------:R-:W2:Y:S04]  /*28a20*/  LD.E R2, desc[UR6][R6.64+0x28] ;  /* 0x0000280606027980 */ /* 0x000ea8000c101900 */
[----:B------:R2:W-:Y:S02]  /*28a30*/  ST.E desc[UR4][R6.64+0xc], R27 ;  /* 0x00000c1b06007985 */ /* 0x0005e4000c101904 */
[C---:B--2---:R-:W-:Y:S02]  /*28a40*/  FMUL.FTZ R27, R9.reuse, R2 ;  /* 0x00000002091b7220 */ /* 0x044fe40000410000 */
        /* <DEDUP_REMOVED lines=42> */
[----:B------:R-:W2:Y:S01]  /*28cf0*/  LD.E R2, desc[UR6][R6.64+0x9c] ;  /* 0x00009c0606027980 */ /* 0x000ea2000c101900 */
        /* <DEDUP_REMOVED lines=80> */
[----:B------:R3:W-:Y:S01]  /*29200*/  ST.E desc[UR4][R6.64+0x98], R25 ;  /* 0x0000981906007985 */ /* 0x0007e2000c101904 */
[----:B--2---:R-:W-:-:S05]  /*29210*/  FMUL.FTZ R27, R9, R2 ;  /* 0x00000002091b7220 */ /* 0x004fca0000410000 */
[----:B------:R2:W-:Y:S04]  /*29220*/  ST.E desc[UR4][R6.64+0x9c], R27 ;  /* 0x00009c1b06007985 */ /* 0x0005e8000c101904 */
[----:B------:R-:W1:Y:S02]  /*29230*/  LD.E R2, desc[UR6][R6.64+0xa8] ;  /* 0x0000a80606027980 */ /* 0x000e64000c101900 */
[----:B-1----:R-:W-:-:S05]  /*29240*/  FMUL.FTZ R3, R9, R2 ;  /* 0x0000000209037220 */ /* 0x002fca0000410000 */
[----:B------:R1:W-:Y:S04]  /*29250*/  ST.E desc[UR4][R6.64+0xa8], R3 ;  /* 0x0000a80306007985 */ /* 0x0003e8000c101904 */
[----:B------:R-:W3:Y:S02]  /*29260*/  LD.E R2, desc[UR6][R6.64+0xac] ;  /* 0x0000ac0606027980 */ /* 0x000ee4000c101900 */
[----:B---3--:R-:W-:-:S05]  /*29270*/  FMUL.FTZ R25, R9, R2 ;  /* 0x0000000209197220 */ /* 0x008fca0000410000 */
[----:B------:R3:W-:Y:S04]  /*29280*/  ST.E desc[UR4][R6.64+0xac], R25 ;  /* 0x0000ac1906007985 */ /* 0x0007e8000c101904 */
[----:B------:R-:W2:Y:S02]  /*29290*/  LD.E R2, desc[UR6][R6.64+0xb8] ;  /* 0x0000b80606027980 */ /* 0x000ea4000c101900 */
        /* <DEDUP_REMOVED lines=115> */
[----:B------:R-:W-:Y:S04]  /*299d0*/  ST.E desc[UR4][R6.64+0x1e8], R25 ;  /* 0x0001e81906007985 */ /* 0x000fe8000c101904 */
[----:B------:R-:W2:Y:S02]  /*299e0*/  LD.E R2, desc[UR6][R6.64+0x1ec] ;  /* 0x0001ec0606027980 */ /* 0x000ea4000c101900 */
[----:B--2---:R-:W-:-:S05]  /*299f0*/  FMUL.FTZ R27, R9, R2 ;  /* 0x00000002091b7220 */ /* 0x004fca0000410000 */
[----:B------:R2:W-:Y:S04]  /*29a00*/  ST.E desc[UR4][R6.64+0x1ec], R27 ;  /* 0x0001ec1b06007985 */ /* 0x0005e8000c101904 */
[----:B------:R-:W3:Y:S02]  /*29a10*/  LD.E R2, desc[UR6][R6.64+0x1f8] ;  /* 0x0001f80606027980 */ /* 0x000ee4000c101900 */
[----:B---3--:R-:W-:-:S05]  /*29a20*/  FMUL.FTZ R29, R9, R2 ;  /* 0x00000002091d7220 */ /* 0x008fca0000410000 */
[----:B------:R-:W-:Y:S04]  /*29a30*/  ST.E desc[UR4][R6.64+0x1f8], R29 ;  /* 0x0001f81d06007985 */ /* 0x000fe8000c101904 */
[----:B------:R-:W3:Y:S01]  /*29a40*/  LD.E R2, desc[UR6][R6.64+0x1fc] ;  /* 0x0001fc0606027980 */ /* 0x000ee2000c101900 */
[----:B------:R-:W-:Y:S01]  /*29a50*/  LEA.HI R28, R202, 0x8, RZ, 0x19 ;  /* 0x00000008ca1c7811 */ /* 0x000fe200078fc8ff */
[----:B---3--:R-:W-:-:S05]  /*29a60*/  FMUL.FTZ R9, R9, R2 ;  /* 0x0000000209097220 */ /* 0x008fca0000410000 */
[----:B------:R3:W-:Y:S04]  /*29a70*/  ST.E desc[UR4][R6.64+0x1fc], R9 ;  /* 0x0001fc0906007985 */ /* 0x0007e8000c101904 */
[----:B-1----:R-:W4:Y:S01]  /*29a80*/  LDL.64 R2, [R0+0x80] ;  /* 0x0000800000027983 */ /* 0x002f220000100a00 */
[----:B------:R1:W-:Y:S06]  /*29a90*/  BAR.SYNC.DEFER_BLOCKING R28, 0x100 ;  /* 0x0004001c0000751d */ /* 0x0003ec0000010000 */
[----:B--2---:R-:W2:Y:S04]  /*29aa0*/  LDL.64 R26, [R0] ;  /* 0x00000000001a7983 */ /* 0x004ea80000100a00 */
[----:B------:R-:W5:Y:S04]  /*29ab0*/  LDL.64 R24, [R0+0x98] ;  /* 0x0000980000187983 */ /* 0x000f680000100a00 */
[----:B---3--:R-:W3:Y:S04]  /*29ac0*/  LDL.64 R8, [R0+0x88] ;  /* 0x0000880000087983 */ /* 0x008ee80000100a00 */
[----:B----4-:R-:W4:Y:S04]  /*29ad0*/  LD.E R29, desc[UR4][R2.64] ;  /* 0x00000004021d7980 */ /* 0x010f28000c101900 */
[----:B--2---:R-:W2:Y:S04]  /*29ae0*/  LD.E R215, desc[UR6][R26.64] ;  /* 0x000000061ad77980 */ /* 0x004ea8000c101900 */
[----:B-----5:R-:W2:Y:S04]  /*29af0*/  LD.E.64 R6, desc[UR4][R24.64] ;  /* 0x0000000418067980 */ /* 0x020ea8000c101b00 */
[----:B----4-:R4:W-:Y:S04]  /*29b00*/  ST.E desc[UR8][R2.64], R29 ;  /* 0x0000001d02007985 */ /* 0x0109e8000c101908 */
[----:B------:R-:W5:Y:S04]  /*29b10*/  LD.E R31, desc[UR10][R2.64+0x4] ;  /* 0x0000040a021f7980 */ /* 0x000f68000c101900 */
[----:B-----5:R5:W-:Y:S04]  /*29b20*/  ST.E desc[UR4][R2.64+0x4], R31 ;  /* 0x0000041f02007985 */ /* 0x020be8000c101904 */
[----:B------:R-:W3:Y:S04]  /*29b30*/  LD.E R33, desc[UR6][R2.64+0x8] ;  /* 0x0000080602217980 */ /* 0x000ee8000c101900 */
[----:B---3--:R-:W-:Y:S04]  /*29b40*/  ST.E desc[UR4][R2.64+0x8], R33 ;  /* 0x0000082102007985 */ /* 0x008fe8000c101904 */
[----:B------:R-:W3:Y:S04]  /*29b50*/  LD.E R27, desc[UR6][R2.64+0xc] ;  /* 0x00000c06021b7980 */ /* 0x000ee8000c101900 */
[----:B---3--:R3:W-:Y:S04]  /*29b60*/  ST.E desc[UR4][R2.64+0xc], R27 ;  /* 0x00000c1b02007985 */ /* 0x0087e8000c101904 */
[----:B------:R-:W2:Y:S04]  /*29b70*/  LD.E R25, desc[UR6][R2.64+0x10] ;  /* 0x0000100602197980 */ /* 0x000ea8000c101900 */
[----:B--2---:R2:W-:Y:S04]  /*29b80*/  ST.E desc[UR4][R2.64+0x10], R25 ;  /* 0x0000101902007985 */ /* 0x0045e8000c101904 */
[----:B----4-:R-:W4:Y:S04]  /*29b90*/  LD.E R29, desc[UR6][R2.64+0x14] ;  /* 0x00001406021d7980 */ /* 0x010f28000c101900 */
[----:B----4-:R4:W-:Y:S04]  /*29ba0*/  ST.E desc[UR4][R2.64+0x14], R29 ;  /* 0x0000141d02007985 */ /* 0x0109e8000c101904 */
[----:B-----5:R-:W5:Y:S04]  /*29bb0*/  LD.E R31, desc[UR6][R2.64+0x18] ;  /* 0x00001806021f7980 */ /* 0x020f68000c101900 */
[----:B-----5:R5:W-:Y:S04]  /*29bc0*/  ST.E desc[UR4][R2.64+0x18], R31 ;  /* 0x0000181f02007985 */ /* 0x020be8000c101904 */
[----:B---3--:R-:W3:Y:S04]  /*29bd0*/  LD.E R27, desc[UR6][R2.64+0x1c] ;  /* 0x00001c06021b7980 */ /* 0x008ee8000c101900 */
[----:B---3--:R3:W-:Y:S04]  /*29be0*/  ST.E desc[UR4][R2.64+0x1c], R27 ;  /* 0x00001c1b02007985 */ /* 0x0087e8000c101904 */
[----:B--2---:R-:W2:Y:S04]  /*29bf0*/  LD.E R25, desc[UR6][R2.64+0x20] ;  /* 0x0000200602197980 */ /* 0x004ea8000c101900 */
        /* <DEDUP_REMOVED lines=234> */
[----:B----4-:R-:W-:Y:S04]  /*2aaa0*/  ST.E desc[UR4][R2.64+0x1f4], R29 ;  /* 0x0001f41d02007985 */ /* 0x010fe8000c101904 */
[----:B-----5:R-:W4:Y:S04]  /*2aab0*/  LD.E R31, desc[UR6][R2.64+0x1f8] ;  /* 0x0001f806021f7980 */ /* 0x020f28000c101900 */
[----:B----4-:R-:W-:Y:S04]  /*2aac0*/  ST.E desc[UR4][R2.64+0x1f8], R31 ;  /* 0x0001f81f02007985 */ /* 0x010fe8000c101904 */
[----:B---3--:R-:W3:Y:S01]  /*2aad0*/  LD.E R27, desc[UR6][R2.64+0x1fc] ;  /* 0x0001fc06021b7980 */ /* 0x008ee2000c101900 */
[----:B------:R-:W-:-:S02]  /*2aae0*/  R2UR UR20, R4 ;  /* 0x00000000041472ca */ /* 0x000fc400000e0000 */
[C---:B------:R-:W-:Y:S02]  /*2aaf0*/  R2UR UR21, R5.reuse ;  /* 0x00000000051572ca */ /* 0x040fe400000e0000 */
[C---:B------:R-:W-:Y:S02]  /*2ab00*/  R2UR UR22, R4.reuse ;  /* 0x00000000041672ca */ /* 0x040fe400000e0000 */
[C---:B------:R-:W-:Y:S02]  /*2ab10*/  R2UR UR23, R5.reuse ;  /* 0x00000000051772ca */ /* 0x040fe400000e0000 */
[C---:B------:R-:W-:Y:S02]  /*2ab20*/  R2UR UR24, R4.reuse ;  /* 0x00000000041872ca */ /* 0x040fe400000e0000 */
[----:B------:R-:W-:Y:S02]  /*2ab30*/  R2UR UR25, R5 ;  /* 0x00000000051972ca */ /* 0x000fe400000e0000 */
        /* <DEDUP_REMOVED lines=20> */
[----:B------:R-:W-:Y:S02]  /*2ac80*/  R2UR UR58, R4 ;  /* 0x00000000043a72ca */ /* 0x000fe400000e0000 */
[----:B------:R-:W-:Y:S01]  /*2ac90*/  R2UR UR59, R5 ;  /* 0x00000000053b72ca */ /* 0x000fe200000e0000 */
[----:B---3--:R3:W-:Y:S04]  /*2aca0*/  ST.E desc[UR4][R2.64+0x1fc], R27 ;  /* 0x0001fc1b02007985 */ /* 0x0087e8000c101904 */
[----:B------:R-:W4:Y:S04]  /*2acb0*/  LD.E R212, desc[UR6][R8.64] ;  /* 0x0000000608d47980 */ /* 0x000f28000c101900 */
[----:B------:R-:W5:Y:S04]  /*2acc0*/  LD.E R24, desc[UR8][R2.64] ;  /* 0x0000000802187980 */ /* 0x000f68000c101900 */
[----:B--2---:R-:W5:Y:S04]  /*2acd0*/  LD.E R25, desc[UR10][R2.64+0x4] ;  /* 0x0000040a02197980 */ /* 0x004f68000c101900 */
[----:B------:R-:W5:Y:S04]  /*2ace0*/  LD.E R26, desc[UR12][R2.64+0x8] ;  /* 0x0000080c021a7980 */ /* 0x000f68000c101900 */
[----:B---3--:R-:W5:Y:S04]  /*2acf0*/  LD.E R27, desc[UR14][R2.64+0xc] ;  /* 0x00000c0e021b7980 */ /* 0x008f68000c101900 */
        /* <DEDUP_REMOVED lines=124> */
[----:B------:R-:W-:Y:S01]  /*2b4c0*/  IMAD R6, R215, 0xc00, R6 ;  /* 0x00000c00d7067824 */ /* 0x000fe200078e0206 */
[----:B----4-:R-:W-:-:S02]  /*2b4d0*/  ISETP.NE.U32.AND P0, PT, R212, RZ, PT ;  /* 0x000000ffd400720c */ /* 0x010fc40003f05070 */
[----:B------:R-:W-:Y:S02]  /*2b4e0*/  R2UR UR7, R7 ;  /* 0x00000000070772ca */ /* 0x000fe400000e0000 */
[----:B------:R-:W-:Y:S02]  /*2b4f0*/  R2UR UR6, R6 ;  /* 0x00000000060672ca */ /* 0x000fe400000e0000 */
[----:B------:R-:W-:Y:S02]  /*2b500*/  F2FP.BF16.F32.PACK_AB R152, R152, R213 ;  /* 0x000000d59898723e */ /* 0x000fe400000010ff */
[----:B------:R-:W-:Y:S02]  /*2b510*/  F2FP.BF16.F32.PACK_AB R154, R207, R154 ;  /* 0x0000009acf9a723e */ /* 0x000fe400000010ff */
[----:B------:R-:W-:Y:S02]  /*2b520*/  F2FP.BF16.F32.PACK_AB R153, R206, R153 ;  /* 0x00000099ce99723e */ /* 0x000fe400000010ff */
[----:B------:R-:W-:Y:S01]  /*2b530*/  F2FP.BF16.F32.PACK_AB R155, R158, R155 ;  /* 0x0000009b9e9b723e */ /* 0x000fe200000010ff */
[----:B------:R-:W-:Y:S01]  /*2b540*/  VOTEU.ANY UP0, P0 ;  /* 0x00000000003f7886 */ /* 0x000fe20000000100 */
        /* <DEDUP_REMOVED lines=19> */
[----:B------:R-:W-:Y:S01]  /*2b680*/  R2UR UR25, R5 ;  /* 0x00000000051972ca */ /* 0x000fe200000e0000 */
[----:B-----5:R-:W-:-:S06]  /*2b690*/  WARPGROUP.ARRIVE ;  /* 0x00000000000079c5 */ /* 0x020fcc0000000000 */
[----:B------:R-:W-:Y:S01]  /*2b6a0*/  HGMMA.64x256x16.F32.BF16 R24, R152, gdesc[UR4].tnspB, R24, UP0, gsb0 ;  /* 0x43e0000498187df0 */ /* 0x000fe2000b801818 */
        /* <DEDUP_REMOVED lines=17> */
[----:B------:R-:W-:Y:S01]  /*2b7c0*/  R2UR UR55, R5 ;  /* 0x00000000053772ca */ /* 0x000fe200000e0000 */
[----:B------:R-:W-:-:S02]  /*2b7d0*/  WARPGROUP.DEPBAR.LE gsb0, 0x0 ;  /* 0x00008000000079c5 */ /* 0x000fc40000010000 */
[----:B------:R1:W-:Y:S01]  /*2b7e0*/  ST.E desc[UR4][R2.64], R24 ;  /* 0x0000001802007985 */ /* 0x0003e2000c101904 */
[C---:B------:R-:W-:Y:S02]  /*2b7f0*/  R2UR UR4, R4.reuse ;  /* 0x00000000040472ca */ /* 0x040fe400000e0000 */
[C---:B------:R-:W-:Y:S01]  /*2b800*/  R2UR UR5, R5.reuse ;  /* 0x00000000050572ca */ /* 0x040fe200000e0000 */
[----:B------:R2:W-:Y:S01]  /*2b810*/  ST.E desc[UR6][R2.64+0x4], R25 ;  /* 0x0000041902007985 */ /* 0x0005e2000c101906 */
[C---:B------:R-:W-:Y:S02]  /*2b820*/  R2UR UR6, R4.reuse ;  /* 0x00000000040672ca */ /* 0x040fe400000e0000 */
[C---:B------:R-:W-:Y:S01]  /*2b830*/  R2UR UR7, R5.reuse ;  /* 0x00000000050772ca */ /* 0x040fe200000e0000 */
[----:B------:R3:W-:Y:S01]  /*2b840*/  ST.E desc[UR8][R2.64+0x8], R26 ;  /* 0x0000081a02007985 */ /* 0x0007e2000c101908 */
[C---:B------:R-:W-:Y:S02]  /*2b850*/  R2UR UR8, R4.reuse ;  /* 0x00000000040872ca */ /* 0x040fe400000e0000 */
[----:B------:R-:W-:Y:S01]  /*2b860*/  R2UR UR9, R5 ;  /* 0x00000000050972ca */ /* 0x000fe200000e0000 */
[----:B------:R4:W-:Y:S01]  /*2b870*/  ST.E desc[UR10][R2.64+0xc], R27 ;  /* 0x00000c1b02007985 */ /* 0x0009e2000c10190a */
[----:B------:R-:W-:-:S02]  /*2b880*/  R2UR UR10, R4 ;  /* 0x00000000040a72ca */ /* 0x000fc400000e0000 */
        /* <DEDUP_REMOVED lines=27> */
[----:B------:R-:W-:Y:S01]  /*2ba40*/  R2UR UR7, R5 ;  /* 0x00000000050772ca */ /* 0x000fe200000e0000 */
[----:B------:R5:W-:Y:S04]  /*2ba50*/  ST.E desc[UR8][R2.64+0x34], R37 ;  /* 0x0000342502007985 */ /* 0x000be8000c101908 */
[----:B------:R5:W-:Y:S04]  /*2ba60*/  ST.E desc[UR10][R2.64+0x38], R38 ;  /* 0x0000382602007985 */ /* 0x000be8000c10190a */
[----:B------:R5:W-:Y:S04]  /*2ba70*/  ST.E desc[UR12][R2.64+0x3c], R39 ;  /* 0x00003c2702007985 */ /* 0x000be8000c10190c */
[----:B------:R5:W-:Y:S04]  /*2ba80*/  ST.E desc[UR14][R2.64+0x40], R40 ;  /* 0x0000402802007985 */ /* 0x000be8000c10190e */
[----:B------:R5:W-:Y:S04]  /*2ba90*/  ST.E desc[UR16][R2.64+0x44], R41 ;  /* 0x0000442902007985 */ /* 0x000be8000c101910 */
[----:B------:R5:W-:Y:S01]  /*2baa0*/  ST.E desc[UR18][R2.64+0x48], R42 ;  /* 0x0000482a02007985 */ /* 0x000be2000c101912 */
[----:B------:R-:W-:-:S03]  /*2bab0*/  R2UR UR8, R4 ;  /* 0x00000000040872ca */ /* 0x000fc600000e0000 */
[----:B------:R5:W-:Y:S01]  /*2bac0*/  ST.E desc[UR20][R2.64+0x4c], R43 ;  /* 0x00004c2b02007985 */ /* 0x000be2000c101914 */
[----:B------:R-:W-:-:S03]  /*2bad0*/  R2UR UR9, R5 ;  /* 0x00000000050972ca */ /* 0x000fc600000e0000 */
[----:B------:R5:W-:Y:S04]  /*2bae0*/  ST.E desc[UR22][R2.64+0x50], R44 ;  /* 0x0000502c02007985 */ /* 0x000be8000c101916 */
[----:B------:R5:W-:Y:S04]  /*2baf0*/  ST.E desc[UR24][R2.64+0x54], R45 ;  /* 0x0000542d02007985 */ /* 0x000be8000c101918 */
[----:B------:R5:W-:Y:S01]  /*2bb00*/  ST.E desc[UR4][R2.64+0x58], R46 ;  /* 0x0000582e02007985 */ /* 0x000be2000c101904 */
[C---:B------:R-:W-:Y:S02]  /*2bb10*/  R2UR UR4, R4.reuse ;  /* 0x00000000040472ca */ /* 0x040fe400000e0000 */
[----:B------:R-:W-:Y:S01]  /*2bb20*/  R2UR UR5, R5 ;  /* 0x00000000050572ca */ /* 0x000fe200000e0000 */
[----:B------:R5:W-:Y:S01]  /*2bb30*/  ST.E desc[UR6][R2.64+0x5c], R47 ;  /* 0x00005c2f02007985 */ /* 0x000be2000c101906 */
        /* <DEDUP_REMOVED lines=13> */
[C---:B------:R-:W-:Y:S01]  /*2bc10*/  R2UR UR21, R5.reuse ;  /* 0x00000000051572ca */ /* 0x040fe200000e0000 */
[----:B------:R5:W-:Y:S01]  /*2bc20*/  ST.E desc[UR8][R2.64+0x60], R48 ;  /* 0x0000603002007985 */ /* 0x000be2000c101908 */
[C---:B------:R-:W-:Y:S02]  /*2bc30*/  R2UR UR22, R4.reuse ;  /* 0x00000000041672ca */ /* 0x040fe400000e0000 */
[C---:B------:R-:W-:Y:S01]  /*2bc40*/  R2UR UR23, R5.reuse ;  /* 0x00000000051772ca */ /* 0x040fe200000e0000 */
[----:B------:R5:W-:Y:S01]  /*2bc50*/  ST.E desc[UR4][R2.64+0x64], R49 ;  /* 0x0000643102007985 */ /* 0x000be2000c101904 */
[C---:B------:R-:W-:Y:S02]  /*2bc60*/  R2UR UR24, R4.reuse ;  /* 0x00000000041872ca */ /* 0x040fe400000e0000 */
[----:B------:R-:W-:Y:S02]  /*2bc70*/  R2UR UR25, R5 ;  /* 0x00000000051972ca */ /* 0x000fe400000e0000 */
[----:B------:R-:W-:-:S02]  /*2bc80*/  R2UR UR8, R4 ;  /* 0x00000000040872ca */ /* 0x000fc400000e0000 */
[C---:B------:R-:W-:Y:S02]  /*2bc90*/  R2UR UR9, R5.reuse ;  /* 0x00000000050972ca */ /* 0x040fe400000e0000 */
[C---:B------:R-:W-:Y:S02]  /*2bca0*/  R2UR UR4, R4.reuse ;  /* 0x00000000040472ca */ /* 0x040fe400000e0000 */
[----:B------:R-:W-:Y:S01]  /*2bcb0*/  R2UR UR5, R5 ;  /* 0x00000000050572ca */ /* 0x000fe200000e0000 */
        /* <DEDUP_REMOVED lines=8> */
[----:B------:R5:W-:Y:S04]  /*2bd40*/  ST.E desc[UR20][R2.64+0x80], R56 ;  /* 0x0000803802007985 */ /* 0x000be8000c101914 */
[----:B------:R5:W-:Y:S04]  /*2bd50*/  ST.E desc[UR22][R2.64+0x84], R57 ;  /* 0x0000843902007985 */ /* 0x000be8000c101916 */
[----:B------:R5:W-:Y:S01]  /*2bd60*/  ST.E desc[UR24][R2.64+0x88], R58 ;  /* 0x0000883a02007985 */ /* 0x000be2000c101918 */
[----:B------:R-:W-:-:S03]  /*2bd70*/  R2UR UR10, R4 ;  /* 0x00000000040a72ca */ /* 0x000fc600000e0000 */
[----:B------:R5:W-:Y:S01]  /*2bd80*/  ST.E desc[UR8][R2.64+0x8c], R59 ;  /* 0x00008c3b02007985 */ /* 0x000be2000c101908 */
[C---:B------:R-:W-:Y:S02]  /*2bd90*/  R2UR UR8, R4.reuse ;  /* 0x00000000040872ca */ /* 0x040fe400000e0000 */
[C---:B------:R-:W-:Y:S01]  /*2bda0*/  R2UR UR9, R5.reuse ;  /* 0x00000000050972ca */ /* 0x040fe200000e0000 */
[----:B------:R5:W-:Y:S01]  /*2bdb0*/  ST.E desc[UR4][R2.64+0x90], R60 ;  /* 0x0000903c02007985 */ /* 0x000be2000c101904 */
        /* <DEDUP_REMOVED lines=289> */
[----:B------:R-:W-:Y:S01]  /*2cfd0*/  R2UR UR57, R5 ;  /* 0x00000000053972ca */ /* 0x000fe200000e0000 */
[----:B------:R-:W-:Y:S01]  /*2cfe0*/  ST.E desc[UR6][R8.64], R196 ;  /* 0x000000c408007985 */ /* 0x000fe2000c101906 */
[----:B------:R-:W-:-:S02]  /*2cff0*/  R2UR UR60, R4 ;  /* 0x00000000043c72ca */ /* 0x000fc400000e0000 */
[C---:B------:R-:W-:Y:S01]  /*2d000*/  R2UR UR61, R5.reuse ;  /* 0x00000000053d72ca */ /* 0x040fe200000e0000 */
[----:B-1----:R-:W5:Y:S01]  /*2d010*/  LD.E R24, desc[UR8][R2.64] ;  /* 0x0000000802187980 */ /* 0x002f62000c101900 */
[C---:B------:R-:W-:Y:S02]  /*2d020*/  R2UR UR58, R4.reuse ;  /* 0x00000000043a72ca */ /* 0x040fe400000e0000 */
[C---:B------:R-:W-:Y:S01]  /*2d030*/  R2UR UR59, R5.reuse ;  /* 0x00000000053b72ca */ /* 0x040fe200000e0000 */
[----:B--2---:R-:W2:Y:S01]  /*2d040*/  LD.E R25, desc[UR10][R2.64+0x4] ;  /* 0x0000040a02197980 */ /* 0x004ea2000c101900 */
[C---:B------:R-:W-:Y:S02]  /*2d050*/  R2UR UR4, R4.reuse ;  /* 0x00000000040472ca */ /* 0x040fe400000e0000 */
[----:B------:R-:W-:Y:S01]  /*2d060*/  R2UR UR5, R5 ;  /* 0x00000000050572ca */ /* 0x000fe200000e0000 */
[----:B---3--:R-:W2:Y:S01]  /*2d070*/  LD.E R26, desc[UR12][R2.64+0x8] ;  /* 0x0000080c021a7980 */ /* 0x008ea2000c101900 */
[----:B------:R-:W-:-:S02]  /*2d080*/  R2UR UR6, R4 ;  /* 0x00000000040672ca */ /* 0x000fc400000e0000 */
[C---:B------:R-:W-:Y:S01]  /*2d090*/  R2UR UR7, R5.reuse ;  /* 0x00000000050772ca */ /* 0x040fe200000e0000 */
[----:B----4-:R-:W2:Y:S01]  /*2d0a0*/  LD.E R27, desc[UR14][R2.64+0xc] ;  /* 0x00000c0e021b7980 */ /* 0x010ea2000c101900 */
[C---:B------:R-:W-:Y:S02]  /*2d0b0*/  R2UR UR8, R4.reuse ;  /* 0x00000000040872ca */ /* 0x040fe400000e0000 */
[C---:B------:R-:W-:Y:S01]  /*2d0c0*/  R2UR UR9, R5.reuse ;  /* 0x00000000050972ca */ /* 0x040fe200000e0000 */
[----:B-----5:R-:W2:Y:S01]  /*2d0d0*/  LD.E R28, desc[UR16][R2.64+0x10] ;  /* 0x00001010021c7980 */ /* 0x020ea2000c101900 */
[C---:B------:R-:W-:Y:S02]  /*2d0e0*/  R2UR UR10, R4.reuse ;  /* 0x00000000040a72ca */ /* 0x040fe400000e0000 */
[----:B------:R-:W-:Y:S01]  /*2d0f0*/  R2UR UR11, R5 ;  /* 0x00000000050b72ca */ /* 0x000fe200000e0000 */
[----:B------:R-:W2:Y:S01]  /*2d100*/  LD.E R29, desc[UR18][R2.64+0x14] ;  /* 0x00001412021d7980 */ /* 0x000ea2000c101900 */
[----:B------:R-:W-:-:S02]  /*2d110*/  R2UR UR12, R4 ;  /* 0x00000000040c72ca */ /* 0x000fc400000e0000 */
[C---:B------:R-:W-:Y:S01]  /*2d120*/  R2UR UR13, R5.reuse ;  /* 0x00000000050d72ca */ /* 0x040fe200000e0000 */
[----:B------:R-:W2:Y:S01]  /*2d130*/  LD.E R30, desc[UR20][R2.64+0x18] ;  /* 0x00001814021e7980 */ /* 0x000ea2000c101900 */
[C---:B------:R-:W-:Y:S02]  /*2d140*/  R2UR UR14, R4.reuse ;  /* 0x00000000040e72ca */ /* 0x040fe400000e0000 */
[C---:B------:R-:W-:Y:S01]  /*2d150*/  R2UR UR15, R5.reuse ;  /* 0x00000000050f72ca */ /* 0x040fe200000e0000 */
[----:B------:R-:W2:Y:S01]  /*2d160*/  LD.E R31, desc[UR22][R2.64+0x1c] ;  /* 0x00001c16021f7980 */ /* 0x000ea2000c101900 */
        /* <DEDUP_REMOVED lines=303> */
[----:B------:R-:W-:Y:S02]  /*2e460*/  R2UR UR56, R4 ;  /* 0x00000000043872ca */ /* 0x000fe400000e0000 */
[----:B------:R-:W-:Y:S01]  /*2e470*/  R2UR UR57, R5 ;  /* 0x00000000053972ca */ /* 0x000fe200000e0000 */
        /* <DEDUP_REMOVED lines=19> */
[----:B------:R-:W-:-:S02]  /*2e5b0*/  VIADD R152, R6, 0x80 ;  /* 0x0000008006987836 */ /* 0x000fc40000000000 */
[----:B------:R-:W-:Y:S01]  /*2e5c0*/  IMAD.MOV.U32 R153, RZ, RZ, R7 ;  /* 0x000000ffff997224 */ /* 0x000fe200078e0007 */
[----:B------:R-:W-:Y:S02]  /*2e5d0*/  F2FP.BF16.F32.PACK_AB R156, R156, R157 ;  /* 0x0000009d9c9c723e */ /* 0x000fe400000010ff */
[----:B------:R-:W-:Y:S02]  /*2e5e0*/  R2UR UR6, R152 ;  /* 0x00000000980672ca */ /* 0x000fe400000e0000 */
[----:B------:R-:W-:Y:S02]  /*2e5f0*/  R2UR UR7, R153 ;  /* 0x00000000990772ca */ /* 0x000fe400000e0000 */
[----:B------:R-:W-:Y:S02]  /*2e600*/  F2FP.BF16.F32.PACK_AB R158, R14, R21 ;  /* 0x000000150e9e723e */ /* 0x000fe400000010ff */
[----:B------:R-:W-:Y:S02]  /*2e610*/  F2FP.BF16.F32.PACK_AB R157, R12, R13 ;  /* 0x0000000d0c9d723e */ /* 0x000fe400000010ff */
[----:B------:R-:W-:-:S02]  /*2e620*/  F2FP.BF16.F32.PACK_AB R159, R159, R160 ;  /* 0x000000a09f9f723e */ /* 0x000fc400000010ff */
        /* <DEDUP_REMOVED lines=18> */
[----:B------:R-:W-:Y:S02]  /*2e750*/  R2UR UR24, R4 ;  /* 0x00000000041872ca */ /* 0x000fe400000e0000 */
[----:B------:R-:W-:Y:S01]  /*2e760*/  R2UR UR25, R5 ;  /* 0x00000000051972ca */ /* 0x000fe200000e0000 */
[----:B--2---:R-:W-:-:S06]  /*2e770*/  WARPGROUP.ARRIVE ;  /* 0x00000000000079c5 */ /* 0x004fcc0000000000 */
[----:B------:R-:W-:Y:S01]  /*2e780*/  HGMMA.64x256x16.F32.BF16 R24, R156, gdesc[UR4].tnspB, R24, gsb0 ;  /* 0x43e000049c187df0 */ /* 0x000fe20008001818 */
        /* <DEDUP_REMOVED lines=753> */
[----:B------:R-:W-:-:S03]  /*316a0*/  IMAD.MOV.U32 R13, RZ, RZ, R7 ;  /* 0x000000ffff0d7224 */ /* 0x000fc600078e0007 */
[----:B------:R-:W-:Y:S02]  /*316b0*/  R2UR UR6, R12 ;  /* 0x000000000c0672ca */ /* 0x000fe400000e0000 */
[----:B------:R-:W-:Y:S02]  /*316c0*/  R2UR UR7, R13 ;  /* 0x000000000d0772ca */ /* 0x000fe400000e0000 */
[----:B------:R-:W-:Y:S02]  /*316d0*/  F2FP.BF16.F32.PACK_AB R152, R167, R168 ;  /* 0x000000a8a798723e */ /* 0x000fe400000010ff */
        /* <DEDUP_REMOVED lines=1602> */
[C---:B------:R-:W-:Y:S01]  /*37b00*/  R2UR UR51, R5.reuse ;  /* 0x00000000053372ca */ /* 0x040fe200000e0000 */
[----:B------:R-:W-:Y:S02]  /*37b10*/  WARPGROUP.DEPBAR.LE gsb0, 0x0 ;  /* 0x00008000000079c5 */ /* 0x000fe40000010000 */
        /* <DEDUP_REMOVED lines=351> */
[----:B------:R-:W-:Y:S01]  /*39110*/  ST.E desc[UR6][R2.64+0x1ec], R147 ;  /* 0x0001ec9302007985 */ /* 0x000fe2000c101906 */
[----:B------:R-:W-:-:S03]  /*39120*/  R2UR UR5, R5 ;  /* 0x00000000050572ca */ /* 0x000fc600000e0000 */
[----:B------:R-:W-:Y:S01]  /*39130*/  ST.E desc[UR8][R2.64+0x1f0], R148 ;  /* 0x0001f09402007985 */ /* 0x000fe2000c101908 */
[----:B------:R-:W-:-:S03]  /*39140*/  R2UR UR6, R4 ;  /* 0x00000000040672ca */ /* 0x000fc600000e0000 */
[----:B------:R-:W-:Y:S01]  /*39150*/  ST.E desc[UR10][R2.64+0x1f4], R149 ;  /* 0x0001f49502007985 */ /* 0x000fe2000c10190a */
[----:B------:R-:W-:-:S03]  /*39160*/  R2UR UR7, R5 ;  /* 0x00000000050772ca */ /* 0x000fc600000e0000 */
[----:B------:R-:W-:Y:S01]  /*39170*/  ST.E desc[UR12][R2.64+0x1f8], R150 ;  /* 0x0001f89602007985 */ /* 0x000fe2000c10190c */
[C---:B------:R-:W-:Y:S02]  /*39180*/  R2UR UR8, R4.reuse ;  /* 0x00000000040872ca */ /* 0x040fe400000e0000 */
[C---:B------:R-:W-:Y:S01]  /*39190*/  R2UR UR9, R5.reuse ;  /* 0x00000000050972ca */ /* 0x040fe200000e0000 */
[----:B------:R-:W-:Y:S01]  /*391a0*/  ST.E desc[UR14][R2.64+0x1fc], R151 ;  /* 0x0001fc9702007985 */ /* 0x000fe2000c10190e */
        /* <DEDUP_REMOVED lines=25> */
[----:B------:R-:W-:Y:S01]  /*39340*/  R2UR UR57, R5 ;  /* 0x00000000053972ca */ /* 0x000fe200000e0000 */
[----:B------:R5:W-:Y:S01]  /*39350*/  ST.E desc[UR4][R2.64+0x1e8], R146 ;  /* 0x0001e89202007985 */ /* 0x000be2000c101904 */
[----:B------:R-:W-:-:S03]  /*39360*/  R2UR UR60, R4 ;  /* 0x00000000043c72ca */ /* 0x000fc600000e0000 */
[----:B------:R-:W-:Y:S01]  /*39370*/  ST.E desc[UR6][R8.64], R196 ;  /* 0x000000c408007985 */ /* 0x000fe2000c101906 */
[C---:B------:R-:W-:Y:S02]  /*39380*/  R2UR UR61, R5.reuse ;  /* 0x00000000053d72ca */ /* 0x040fe400000e0000 */
        /* <DEDUP_REMOVED lines=324> */
[----:B------:R-:W-:Y:S01]  /*3a7d0*/  R2UR UR56, R4 ;  /* 0x00000000043872ca */ /* 0x000fe200000e0000 */
[----:B------:R-:W2:Y:S01]  /*3a7e0*/  LD.E R132, desc[UR4][R2.64+0x1b0] ;  /* 0x0001b00402847980 */ /* 0x000ea2000c101900 */
[----:B------:R-:W-:-:S03]  /*3a7f0*/  R2UR UR57, R5 ;  /* 0x00000000053972ca */ /* 0x000fc600000e0000 */
        /* <DEDUP_REMOVED lines=19> */
[----:B------:R-:W-:Y:S01]  /*3a930*/  VIADD R6, R6, 0x280 ;  /* 0x0000028006067836 */ /* 0x000fe20000000000 */
[----:B------:R-:W-:-:S04]  /*3a940*/  R2UR UR7, R7 ;  /* 0x00000000070772ca */ /* 0x000fc800000e0000 */
[----:B------:R-:W-:Y:S02]  /*3a950*/  R2UR UR6, R6 ;  /* 0x00000000060672ca */ /* 0x000fe400000e0000 */
[----:B------:R-:W-:Y:S02]  /*3a960*/  F2FP.BF16.F32.PACK_AB R152, R191, R192 ;  /* 0x000000c0bf98723e */ /* 0x000fe400000010ff */
[----:B------:R-:W-:Y:S02]  /*3a970*/  F2FP.BF16.F32.PACK_AB R154, R187, R190 ;  /* 0x000000bebb9a723e */ /* 0x000fe400000010ff */
[----:B------:R-:W-:Y:S02]  /*3a980*/  F2FP.BF16.F32.PACK_AB R153, R163, R164 ;  /* 0x000000a4a399723e */ /* 0x000fe400000010ff */
[----:B------:R-:W-:Y:S02]  /*3a990*/  F2FP.BF16.F32.PACK_AB R155, R161, R162 ;  /* 0x000000a2a19b723e */ /* 0x000fe400000010ff */
        /* <DEDUP_REMOVED lines=27> */
[----:B------:R-:W-:Y:S01]  /*3ab50*/  R2UR UR29, R5 ;  /* 0x00000000051d72ca */ /* 0x000fe200000e0000 */
[----:B------:R-:W-:-:S02]  /*3ab60*/  WARPGROUP.DEPBAR.LE gsb0, 0x0 ;  /* 0x00008000000079c5 */ /* 0x000fc40000010000 */
[----:B------:R-:W-:Y:S01]  /*3ab70*/  ST.E desc[UR4][R2.64], R24 ;  /* 0x0000001802007985 */ /* 0x000fe2000c101904 */
[C---:B------:R-:W-:Y:S02]  /*3ab80*/  R2UR UR4, R4.reuse ;  /* 0x00000000040472ca */ /* 0x040fe400000e0000 */
[C---:B------:R-:W-:Y:S01]  /*3ab90*/  R2UR UR5, R5.reuse ;  /* 0x00000000050572ca */ /* 0x040fe200000e0000 */
[----:B------:R-:W-:Y:S01]  /*3aba0*/  ST.E desc[UR6][R2.64+0x4], R25 ;  /* 0x0000041902007985 */ /* 0x000fe2000c101906 */
[C---:B------:R-:W-:Y:S02]  /*3abb0*/  R2UR UR6, R4.reuse ;  /* 0x00000000040672ca */ /* 0x040fe400000e0000 */
[----:B------:R-:W-:Y:S01]  /*3abc0*/  R2UR UR7, R5 ;  /* 0x00000000050772ca */ /* 0x000fe200000e0000 */
[----:B------:R-:W-:Y:S04]  /*3abd0*/  ST.E desc[UR8][R2.64+0x8], R26 ;  /* 0x0000081a02007985 */ /* 0x000fe8000c101908 */
[----:B------:R-:W-:Y:S04]  /*3abe0*/  ST.E desc[UR10][R2.64+0xc], R27 ;  /* 0x00000c1b02007985 */ /* 0x000fe8000c10190a */
[----:B------:R-:W-:Y:S01]  /*3abf0*/  ST.E desc[UR12][R2.64+0x10], R28 ;  /* 0x0000101c02007985 */ /* 0x000fe2000c10190c */
[----:B------:R-:W-:-:S03]  /*3ac00*/  R2UR UR8, R4 ;  /* 0x00000000040872ca */ /* 0x000fc600000e0000 */
[----:B------:R-:W-:Y:S01]  /*3ac10*/  ST.E desc[UR14][R2.64+0x14], R29 ;  /* 0x0000141d02007985 */ /* 0x000fe2000c10190e */
[----:B------:R-:W-:-:S03]  /*3ac20*/  R2UR UR9, R5 ;  /* 0x00000000050972ca */ /* 0x000fc600000e0000 */
[----:B------:R-:W-:Y:S04]  /*3ac30*/  ST.E desc[UR16][R2.64+0x18], R30 ;  /* 0x0000181e02007985 */ /* 0x000fe8000c101910 */
[----:B------:R-:W-:Y:S04]  /*3ac40*/  ST.E desc[UR18][R2.64+0x1c], R31 ;  /* 0x00001c1f02007985 */ /* 0x000fe8000c101912 */
[----:B------:R-:W-:Y:S04]  /*3ac50*/  ST.E desc[UR20][R2.64+0x20], R32 ;  /* 0x0000202002007985 */ /* 0x000fe8000c101914 */
[----:B------:R-:W-:Y:S04]  /*3ac60*/  ST.E desc[UR22][R2.64+0x24], R33 ;  /* 0x0000242102007985 */ /* 0x000fe8000c101916 */
        /* <DEDUP_REMOVED lines=19> */
[----:B------:R-:W-:Y:S01]  /*3ada0*/  ST.E desc[UR8][R2.64+0x34], R37 ;  /* 0x0000342502007985 */ /* 0x000fe2000c101908 */
        /* <DEDUP_REMOVED lines=8> */
[----:B------:R-:W-:Y:S01]  /*3ae30*/  R2UR UR5, R5 ;  /* 0x00000000050572ca */ /* 0x000fe200000e0000 */
[----:B------:R-:W-:Y:S04]  /*3ae40*/  ST.E desc[UR6][R2.64+0x3c], R39 ;  /* 0x00003c2702007985 */ /* 0x000fe8000c101906 */
[----:B------:R-:W-:Y:S04]  /*3ae50*/  ST.E desc[UR10][R2.64+0x40], R40 ;  /* 0x0000402802007985 */ /* 0x000fe8000c10190a */
[----:B------:R-:W-:Y:S04]  /*3ae60*/  ST.E desc[UR12][R2.64+0x44], R41 ;  /* 0x0000442902007985 */ /* 0x000fe8000c10190c */
        /* <DEDUP_REMOVED lines=8> */
[----:B------:R-:W-:Y:S01]  /*3aef0*/  ST.E desc[UR8][R2.64+0x60], R48 ;  /* 0x0000603002007985 */ /* 0x000fe2000c101908 */
[C---:B------:R-:W-:Y:S02]  /*3af00*/  R2UR UR8, R4.reuse ;  /* 0x00000000040872ca */ /* 0x040fe400000e0000 */
[----:B------:R-:W-:Y:S01]  /*3af10*/  R2UR UR9, R5 ;  /* 0x00000000050972ca */ /* 0x000fe200000e0000 */
[----:B------:R-:W-:Y:S01]  /*3af20*/  ST.E desc[UR4][R2.64+0x64], R49 ;  /* 0x0000643102007985 */ /* 0x000fe2000c101904 */
        /* <DEDUP_REMOVED lines=14> */
[----:B------:R-:W-:Y:S01]  /*3b010*/  ST.E desc[UR6][R2.64+0x68], R50 ;  /* 0x0000683202007985 */ /* 0x000fe2000c101906 */
        /* <DEDUP_REMOVED lines=288> */
[----:B------:R-:W2:Y:S01]  /*3c220*/  LD.E R7, desc[UR28][R2.64] ;  /* 0x0000001c02077980 */ /* 0x000ea2000c101900 */
[----:B------:R-:W-:-:S02]  /*3c230*/  R2UR UR4, R4 ;  /* 0x00000000040472ca */ /* 0x000fc400000e0000 */
[C---:B------:R-:W-:Y:S02]  /*3c240*/  R2UR UR5, R5.reuse ;  /* 0x00000000050572ca */ /* 0x040fe400000e0000 */
[----:B------:R-:W-:Y:S02]  /*3c250*/  R2UR UR6, R4 ;  /* 0x00000000040672ca */ /* 0x000fe400000e0000 */
[----:B------:R-:W-:-:S09]  /*3c260*/  R2UR UR7, R5 ;  /* 0x00000000050772ca */ /* 0x000fd200000e0000 */
[----:B--2---:R2:W-:Y:S04]  /*3c270*/  ST.E desc[UR4][R2.64], R7 ;  /* 0x0000000702007985 */ /* 0x0045e8000c101904 */
[----:B------:R-:W3:Y:S01]  /*3c280*/  LD.E R11, desc[UR6][R2.64+0x4] ;  /* 0x00000406020b7980 */ /* 0x000ee2000c101900 */
[C---:B------:R-:W-:Y:S02]  /*3c290*/  R2UR UR4, R4.reuse ;  /* 0x00000000040472ca */ /* 0x040fe400000e0000 */
[C---:B------:R-:W-:Y:S02]  /*3c2a0*/  R2UR UR5, R5.reuse ;  /* 0x00000000050572ca */ /* 0x040fe400000e0000 */
[----:B------:R-:W-:Y:S02]  /*3c2b0*/  R2UR UR6, R4 ;  /* 0x00000000040672ca */ /* 0x000fe400000e0000 */
[----:B------:R-:W-:-:S09]  /*3c2c0*/  R2UR UR7, R5 ;  /* 0x00000000050772ca */ /* 0x000fd200000e0000 */
[----:B---3--:R3:W-:Y:S04]  /*3c2d0*/  ST.E desc[UR4][R2.64+0x4], R11 ;  /* 0x0000040b02007985 */ /* 0x0087e8000c101904 */
[----:B------:R-:W4:Y:S01]  /*3c2e0*/  LD.E R13, desc[UR6][R2.64+0x8] ;  /* 0x00000806020d7980 */ /* 0x000f22000c101900 */
[C---:B------:R-:W-:Y:S02]  /*3c2f0*/  R2UR UR4, R4.reuse ;  /* 0x00000000040472ca */ /* 0x040fe400000e0000 */
[C---:B------:R-:W-:Y:S02]  /*3c300*/  R2UR UR5, R5.reuse ;  /* 0x00000000050572ca */ /* 0x040fe400000e0000 */
[----:B------:R-:W-:Y:S02]  /*3c310*/  R2UR UR6, R4 ;  /* 0x00000000040672ca */ /* 0x000fe400000e0000 */
[----:B------:R-:W-:-:S09]  /*3c320*/  R2UR UR7, R5 ;  /* 0x00000000050772ca */ /* 0x000fd200000e0000 */
[----:B----4-:R4:W-:Y:S04]  /*3c330*/  ST.E desc[UR4][R2.64+0x8], R13 ;  /* 0x0000080d02007985 */ /* 0x0109e8000c101904 */
[----:B-1----:R-:W5:Y:S01]  /*3c340*/  LD.E R9, desc[UR6][R2.64+0xc] ;  /* 0x00000c0602097980 */ /* 0x002f62000c101900 */
[C---:B------:R-:W-:Y:S02]  /*3c350*/  R2UR UR4, R4.reuse ;  /* 0x00000000040472ca */ /* 0x040fe400000e0000 */
[C---:B------:R-:W-:Y:S02]  /*3c360*/  R2UR UR5, R5.reuse ;  /* 0x00000000050572ca */ /* 0x040fe400000e0000 */
[----:B------:R-:W-:Y:S02]  /*3c370*/  R2UR UR6, R4 ;  /* 0x00000000040672ca */ /* 0x000fe400000e0000 */
[----:B------:R-:W-:-:S09]  /*3c380*/  R2UR UR7, R5 ;  /* 0x00000000050772ca */ /* 0x000fd200000e0000 */
[----:B-----5:R1:W-:Y:S04]  /*3c390*/  ST.E desc[UR4][R2.64+0xc], R9 ;  /* 0x00000c0902007985 */ /* 0x0203e8000c101904 */
[----:B--2---:R-:W2:Y:S01]  /*3c3a0*/  LD.E R7, desc[UR6][R2.64+0x10] ;  /* 0x0000100602077980 */ /* 0x004ea2000c101900 */
[C---:B------:R-:W-:Y:S02]  /*3c3b0*/  R2UR UR4, R4.reuse ;  /* 0x00000000040472ca */ /* 0x040fe400000e0000 */
[C---:B------:R-:W-:Y:S02]  /*3c3c0*/  R2UR UR5, R5.reuse ;  /* 0x00000000050572ca */ /* 0x040fe400000e0000 */
[----:B------:R-:W-:Y:S02]  /*3c3d0*/  R2UR UR6, R4 ;  /* 0x00000000040672ca */ /* 0x000fe400000e0000 */
[----:B------:R-:W-:-:S09]  /*3c3e0*/  R2UR UR7, R5 ;  /* 0x00000000050772ca */ /* 0x000fd200000e0000 */
[----:B--2---:R2:W-:Y:S04]  /*3c3f0*/  ST.E desc[UR4][R2.64+0x10], R7 ;  /* 0x0000100702007985 */ /* 0x0045e8000c101904 */
[----:B---3--:R-:W3:Y:S01]  /*3c400*/  LD.E R11, desc[UR6][R2.64+0x14] ;  /* 0x00001406020b7980 */ /* 0x008ee2000c101900 */
[C---:B------:R-:W-:Y:S02]  /*3c410*/  R2UR UR4, R4.reuse ;  /* 0x00000000040472ca */ /* 0x040fe400000e0000 */
[C---:B------:R-:W-:Y:S02]  /*3c420*/  R2UR UR5, R5.reuse ;  /* 0x00000000050572ca */ /* 0x040fe400000e0000 */
[----:B------:R-:W-:Y:S02]  /*3c430*/  R2UR UR6, R4 ;  /* 0x00000000040672ca */ /* 0x000fe400000e0000 */
[----:B------:R-:W-:-:S09]  /*3c440*/  R2UR UR7, R5 ;  /* 0x00000000050772ca */ /* 0x000fd200000e0000 */
[----:B---3--:R3:W-:Y:S04]  /*3c450*/  ST.E desc[UR4][R2.64+0x14], R11 ;  /* 0x0000140b02007985 */ /* 0x0087e8000c101904 */
[----:B----4-:R-:W4:Y:S01]  /*3c460*/  LD.E R13, desc[UR6][R2.64+0x18] ;  /* 0x00001806020d7980 */ /* 0x010f22000c101900 */
        /* <DEDUP_REMOVED lines=719> */
[----:B----4-:R-:W3:Y:S01]  /*3f160*/  LD.E R13, desc[UR6][R2.64+0x1f8] ;  /* 0x0001f806020d7980 */ /* 0x010ee2000c101900 */
[C---:B------:R-:W-:Y:S02]  /*3f170*/  R2UR UR4, R4.reuse ;  /* 0x00000000040472ca */ /* 0x040fe400000e0000 */
[C---:B------:R-:W-:Y:S02]  /*3f180*/  R2UR UR5, R5.reuse ;  /* 0x00000000050572ca */ /* 0x040fe400000e0000 */
[----:B------:R-:W-:Y:S02]  /*3f190*/  R2UR UR6, R4 ;  /* 0x00000000040672ca */ /* 0x000fe400000e0000 */
[----:B------:R-:W-:-:S02]  /*3f1a0*/  R2UR UR7, R5 ;  /* 0x00000000050772ca */ /* 0x000fc400000e0000 */
[----:B------:R-:W-:-:S07]  /*3f1b0*/  LOP3.LUT P6, RZ, R202, 0x7f, RZ, 0xc0, !PT ;  /* 0x0000007fcaff7812 */ /* 0x000fce00078cc0ff */
[----:B---3--:R2:W-:Y:S04]  /*3f1c0*/  ST.E desc[UR4][R2.64+0x1f8], R13 ;  /* 0x0001f80d02007985 */ /* 0x0085e8000c101904 */
[----:B-1----:R-:W3:Y:S01]  /*3f1d0*/  LD.E R9, desc[UR6][R2.64+0x1fc] ;  /* 0x0001fc0602097980 */ /* 0x002ee2000c101900 */
[----:B------:R-:W-:Y:S02]  /*3f1e0*/  R2UR UR4, R4 ;  /* 0x00000000040472ca */ /* 0x000fe400000e0000 */
[----:B------:R-:W-:-:S13]  /*3f1f0*/  R2UR UR5, R5 ;  /* 0x00000000050572ca */ /* 0x000fda00000e0000 */
[----:B---3--:R2:W-:Y:S01]  /*3f200*/  ST.E desc[UR4][R2.64+0x1fc], R9 ;  /* 0x0001fc0902007985 */ /* 0x0085e2000c101904 */
[----:B------:R-:W-:Y:S05]  /*3f210*/  @P6 BRA `(.L_x_8940) ;  /* 0x0000000000306947 */ /* 0x000fea0003800000 */
[----:B--2---:R-:W2:Y:S04]  /*3f220*/  LDL.64 R2, [R0+0x40] ;  /* 0x0000400000027983 */ /* 0x004ea80000100a00 */
[----:B------:R-:W3:Y:S01]  /*3f230*/  LDL.64 R6, [R0] ;  /* 0x0000000000067983 */ /* 0x000ee20000100a00 */
[C---:B------:R-:W-:Y:S02]  /*3f240*/  R2UR UR4, R4.reuse ;  /* 0x00000000040472ca */ /* 0x040fe400000e0000 */
[C---:B------:R-:W-:Y:S02]  /*3f250*/  R2UR UR5, R5.reuse ;  /* 0x00000000050572ca */ /* 0x040fe400000e0000 */
[----:B------:R-:W-:Y:S02]  /*3f260*/  R2UR UR6, R4 ;  /* 0x00000000040672ca */ /* 0x000fe400000e0000 */
[----:B------:R-:W-:-:S09]  /*3f270*/  R2UR UR7, R5 ;  /* 0x00000000050772ca */ /* 0x000fd200000e0000 */
[----:B--2---:R-:W2:Y:S04]  /*3f280*/  LD.E.64 R2, desc[UR4][R2.64+0x30] ;  /* 0x0000300402027980 */ /* 0x004ea8000c101b00 */
[----:B---3--:R-:W3:Y:S01]  /*3f290*/  LD.E R6, desc[UR6][R6.64] ;  /* 0x0000000606067980 */ /* 0x008ee2000c101900 */
[----:B--2---:R-:W-:-:S05]  /*3f2a0*/  MOV R5, R2 ;  /* 0x0000000200057202 */ /* 0x004fca0000000f00 */
[----:B---3--:R-:W-:-:S05]  /*3f2b0*/  IMAD R4, R6, 0x8, R5 ;  /* 0x0000000806047824 */ /* 0x008fca00078e0205 */
[----:B------:R-:W-:-:S04]  /*3f2c0*/  PRMT R4, RZ, 0x654, R4 ;  /* 0x00000654ff047816 */ /* 0x000fc80000000004 */
[----:B------:R1:W-:Y:S03]  /*3f2d0*/  SYNCS.ARRIVE.TRANS64.RED.A1T0 RZ, [R4+URZ], RZ ;  /* 0x000000ff04ff79a7 */ /* 0x0003e6000810043f */
.L_x_8940:
[----:B--2---:R-:W-:Y:S02]  /*3f2e0*/  IMAD.MOV.U32 R2, RZ, RZ, R205 ;  /* 0x000000ffff027224 */ /* 0x004fe400078e00cd */
[----:B------:R-:W-:-:S04]  /*3f2f0*/  IMAD.MOV.U32 R3, RZ, RZ, 0x0 ;  /* 0x00000000ff037424 */ /* 0x000fc800078e00ff */
[----:B-1----:R-:W-:Y:S05]  /*3f300*/  RET.REL.NODEC R2 `(_ZN7cutlass13device_kernelIN5flash11enable_sm90INS1_16FlashAttnFwdSm90INS1_25CollectiveMainloopFwdSm90ILi2EN4cute5tupleIJNS5_1CILi1EEES8_S8_EEENS6_IJNS7_ILi128EEENS7_ILi96EEENS7_ILi64EEEEEELi256ENS_10bfloat16_tEfNS_4arch4Sm90ELb0ELb1ELb0ELb0ELb0ELb0ELb1ELb1ELb0ELb0ELb0ELb0EEENS1_21CollectiveEpilogueFwdINS6_IJSA_NS7_ILi256EEESB_EEES9_SE_SG_Li256ELb0ELb0ELb0ELb0EEENS1_30DynamicPersistentTileSchedulerILi256ELi32ELb0ELb0ELb1EEEEEEEEEvNT_6ParamsE) ;  /* 0xfffffc0c023c7950 */ /* 0x002fea0003c3ffff */
.L_x_8918:
[----:B-1----:R1:W2:Y:S02]  /*3f310*/  SYNCS.PHASECHK.TRANS64.TRYWAIT P0, [R2+URZ], R3 ;  /* 0x00000003020075a7 */ /* 0x0022a4000800017f */
[----:B--2---:R-:W-:Y:S05]  /*3f320*/  @!P0 NANOSLEEP.SYNCS 0x989680 ;  /* 0x009896800000895d */ /* 0x004fea0003900000 */
[----:B------:R-:W2:Y:S02]  /*3f330*/  @!P0 SYNCS.PHASECHK.TRANS64 P0, [R2+URZ], R3 ;  /* 0x00000003020085a7 */ /* 0x000ea4000800007f */
[----:B--2---:R-:W-:Y:S05]  /*3f340*/  @!P0 BRA `(.L_x_8918) ;  /* 0xfffffffc00f08947 */ /* 0x004fea000383ffff */
[----:B------:R-:W-:Y:S05]  /*3f350*/  BRA `(.L_x_8917) ;  /* 0xfffffe4c00f87947 */ /* 0x000fea000383ffff */
.L_x_8925:
[----:B-1----:R1:W2:Y:S02]  /*3f360*/  SYNCS.PHASECHK.TRANS64.TRYWAIT P0, [R8+URZ], R9 ;  /* 0x00000009080075a7 */ /* 0x0022a4000800017f */
[----:B--2---:R-:W-:Y:S05]  /*3f370*/  @!P0 NANOSLEEP.SYNCS 0x989680 ;  /* 0x009896800000895d */ /* 0x004fea0003900000 */
[----:B------:R-:W2:Y:S02]  /*3f380*/  @!P0 SYNCS.PHASECHK.TRANS64 P0, [R8+URZ], R9 ;  /* 0x00000009080085a7 */ /* 0x000ea4000800007f */
[----:B--2---:R-:W-:Y:S05]  /*3f390*/  @!P0 BRA `(.L_x_8925) ;  /* 0xfffffffc00f08947 */ /* 0x004fea000383ffff */
[----:B------:R-:W-:Y:S05]  /*3f3a0*/  BRA `(.L_x_8924) ;  /* 0xfffffe5400cc7947 */ /* 0x000fea000383ffff */
.L_x_8941:
        /* <DEDUP_REMOVED lines=13> */
.L_x_11965:


//--------------------- .text._ZN7cutlass13device_kernelIN5flash11enable_sm90INS1_16FlashAttnFwdSm90INS1_25CollectiveMainloopFwdSm90ILi2EN4cute5tupleIJNS5_1CILi1EEES8_S8_EEENS6_IJNS7_ILi128EEENS7_ILi96EEENS7_ILi64EEEEEELi256ENS_10bfloat16_tEfNS_4arch4Sm90ELb0ELb1ELb0ELb1ELb0ELb0ELb0ELb1ELb0ELb0ELb0ELb0EEENS1_21CollectiveEpilogueFwdINS6_IJSA_NS7_ILi256EEESB_EEES9_SE_SG_Li256ELb1ELb0ELb0ELb0EEENS1_36VarlenDynamicPersistentTileSchedulerILi128ELi96ELi256ELi32ELb0ELb0ELb1ELb1ELb0ELb1EEEEEEEEEvNT_6ParamsE --------------------------
	.section	.text._ZN7cutlass13device_kernelIN5flash11enable_sm90INS1_16FlashAttnFwdSm90INS1_25CollectiveMainloopFwdSm90ILi2EN4cute5tupleIJNS5_1CILi1EEES8_S8_EEENS6_IJNS7_ILi128EEENS7_ILi96EEENS7_ILi64EEEEEELi256ENS_10bfloat16_tEfNS_4arch4Sm90ELb0ELb1ELb0ELb1ELb0ELb0ELb0ELb1ELb0ELb0ELb0ELb0EEENS1_21CollectiveEpilogueFwdINS6_IJSA_NS7_ILi256EEESB_EEES9_SE_SG_Li256ELb1ELb0ELb0ELb0EEENS1_36VarlenDynamicPersistentTileSchedulerILi128ELi96ELi256ELi32ELb0ELb0ELb1ELb1ELb0ELb1EEEEEEEEEvNT_6ParamsE,"ax",@progbits
	.align	128
.text._ZN7cutlass13device_kernelIN5flash11enable_sm90INS1_16FlashAttnFwdSm90INS1_25CollectiveMainloopFwdSm90ILi2EN4cute5tupleIJNS5_1CILi1EEES8_S8_EEENS6_IJNS7_ILi128EEENS7_ILi96EEENS7_ILi64EEEEEELi256ENS_10bfloat16_tEfNS_4arch4Sm90ELb0ELb1ELb0ELb1ELb0ELb0ELb0ELb1ELb0ELb0ELb0ELb0EEENS1_21CollectiveEpilogueFwdINS6_IJSA_NS7_ILi256EEESB_EEES9_SE_SG_Li256ELb1ELb0ELb0ELb0EEENS1_36VarlenDynamicPersistentTileSchedulerILi128ELi96ELi256ELi32ELb0ELb0ELb1ELb1ELb0ELb1EEEEEEEEEvNT_6ParamsE:
        .type           _ZN7cutlass13device_kernelIN5flash11enable_sm90INS1_16FlashAttnFwdSm90INS1_25CollectiveMainloopFwdSm90ILi2EN4cute5tupleIJNS5_1CILi1EEES8_S8_EEENS6_IJNS7_ILi128EEENS7_ILi96EEENS7_ILi64EEEEEELi256ENS_10bfloat16_tEfNS_4arch4Sm90ELb0ELb1ELb0ELb1ELb0ELb0ELb0ELb1ELb0ELb0ELb0ELb0EEENS1_21CollectiveEpilogueFwdINS6_IJSA_NS7_ILi256EEESB_EEES9_SE_SG_Li256ELb1ELb0ELb0ELb0EEENS1_36VarlenDynamicPersistentTileSchedulerILi128ELi96ELi256ELi32ELb0ELb0ELb1ELb1ELb0ELb1EEEEEEEEEvNT_6ParamsE,@function
        .size           _ZN7cutlass13device_kernelIN5flash11enable_sm90INS1_16FlashAttnFwdSm90INS1_25CollectiveMainloopFwdSm90ILi2EN4cute5tupleIJNS5_1CILi1EEES8_S8_EEENS6_IJNS7_ILi128EEENS7_ILi96EEENS7_ILi64EEEEEELi256ENS_10bfloat16_tEfNS_4arch4Sm90ELb0ELb1ELb0ELb1ELb0ELb0ELb0ELb1ELb0ELb0ELb0ELb0EEENS1_21CollectiveEpilogueFwdINS6_IJSA_NS7_ILi256EEESB_EEES9_SE_SG_Li256ELb1ELb0ELb0ELb0EEENS1_36VarlenDynamicPersistentTileSchedulerILi128ELi96ELi256ELi32ELb0ELb0ELb1ELb1ELb0ELb1EEEEEEEEEvNT_6ParamsE,(.L_x_11967 - _ZN7cutlass13device_kernelIN5flash11enable_sm90INS1_16FlashAttnFwdSm90INS1_25CollectiveMainloopFwdSm90ILi2EN4cute5tupleIJNS5_1CILi1EEES8_S8_EEENS6_IJNS7_ILi128EEENS7_ILi96EEENS7_ILi64EEEEEELi256ENS_10bfloat16_tEfNS_4arch4Sm90ELb0ELb1ELb0ELb1ELb0ELb0ELb0ELb1ELb0ELb0ELb0ELb0EEENS1_21CollectiveEpilogueFwdINS6_IJSA_NS7_ILi256EEESB_EEES9_SE_SG_Li256ELb1ELb0ELb0ELb0EEENS1_36VarlenDynamicPersistentTileSchedulerILi128ELi96ELi256ELi32ELb0ELb0ELb1ELb1ELb0ELb1EEEEEEEEEvNT_6ParamsE)
        .other          _ZN7cutlass13device_kernelIN5flash11enable_sm90INS1_16FlashAttnFwdSm90INS1_25CollectiveMainloopFwdSm90ILi2EN4cute5tupleIJNS5_1CILi1EEES8_S8_EEENS6_IJNS7_ILi128EEENS7_ILi96EEENS7_ILi64EEEEEELi256ENS_10bfloat16_tEfNS_4arch4Sm90ELb0ELb1ELb0ELb1ELb0ELb0ELb0ELb1ELb0ELb0ELb0ELb0EEENS1_21CollectiveEpilogueFwdINS6_IJSA_NS7_ILi256EEESB_EEES9_SE_SG_Li256ELb1ELb0ELb0ELb0EEENS1_36VarlenDynamicPersistentTileSchedulerILi128ELi96ELi256ELi32ELb0ELb0ELb1ELb1ELb0ELb1EEEEEEEEEvNT_6ParamsE,@"STO_CUDA_ENTRY STV_DEFAULT"
_ZN7cutlass13device_kernelIN5flash11enable_sm90INS1_16FlashAttnFwdSm90INS1_25CollectiveMainloopFwdSm90ILi2EN4cute5tupleIJNS5_1CILi1EEES8_S8_EEENS6_IJNS7_ILi128EEENS7_ILi96EEENS7_ILi64EEEEEELi256ENS_10bfloat16_tEfNS_4arch4Sm90ELb0ELb1ELb0ELb1ELb0ELb0ELb0ELb1ELb0ELb0ELb0ELb0EEENS1_21CollectiveEpilogueFwdINS6_IJSA_NS7_ILi256EEESB_EEES9_SE_SG_Li256ELb1ELb0ELb0ELb0EEENS1_36VarlenDynamicPersistentTileSchedulerILi128ELi96ELi256ELi32ELb0ELb0ELb1ELb1ELb0ELb1EEEEEEEEEvNT_6ParamsE:
        /* <DEDUP_REMOVED lines=21> */
.L_x_8943:
[----:B------:R-:W-:Y:S05]  /*0150*/  BSYNC B0 ;  /* 0x0000000000007941 */ /* 0x000fea0003800000 */
.L_x_8942:
        /* <DEDUP_REMOVED lines=41> */
.L_x_8944:
        /* <DEDUP_REMOVED lines=22> */
.L_x_8945:
        /* <DEDUP_REMOVED lines=18> */
.L_x_8946:
        /* <DEDUP_REMOVED lines=22> */
.L_x_8947:
        /* <DEDUP_REMOVED lines=22> */
.L_x_8948:
[----:B------:R-:W-:Y:S01]  /*0930*/  PLOP3.LUT P0, PT, PT, PT, UP0, 0x80, 0x0 ;  /* 0x000000000000781c */ /* 0x000fe20003f0f008 */
[----:B------:R-:W-:Y:S01]  /*0940*/  UMOV UR36, 0x1 ;  /* 0x0000000100247882 */ /* 0x000fe20000000000 */
[----:B------:R-:W-:Y:S01]  /*0950*/  NOP ;  /* 0x0000000000007918 */ /* 0x000fe20000000000 */
[----:B------:R-:W-:Y:S01]  /*0960*/  USEL UR36, UR36, 0x2, !UP0 ;  /* 0x0000000224247887 */ /* 0x000fe2000c000000 */
[----:B------:R-:W-:Y:S01]  /*0970*/  ULDC.64 UR38, c[0x0][0x208] ;  /* 0x0000820000267ab9 */ /* 0x000fe20000000a00 */
[----:B012-4-:R-:W-:Y:S08]  /*0980*/  BAR.SYNC.DEFER_BLOCKING 0x0 ;  /* 0x0000000000007b1d */ /* 0x017ff00000010000 */
[----:B------:R-:W-:Y:S05]  /*0990*/  @!P0 BRA `(.L_x_8949) ;  /* 0x000000ec00f08947 */ /* 0x000fea0003800000 */
.L_x_8950:
        /* <DEDUP_REMOVED lines=8> */
[----:B-1----:R-:W-:Y:S01]  /*0a20*/  ULEA UR4, UR5, UR4, 0x18 ;  /* 0x0000000405047291 */ /* 0x002fe2000f8ec03f */
[----:B0-----:R-:W-:-:S04]  /*0a30*/  SHF.R.U32.HI R0, RZ, 0x7, R0 ;  /* 0x00000007ff007819 */ /* 0x001fc80000011600 */
[----:B------:R-:W-:-:S13]  /*0a40*/  ISETP.NE.AND P0, PT, R0, 0x1, PT ;  /* 0x000000010000780c */ /* 0x000fda0003f05270 */
[----:B------:R-:W-:Y:S08]  /*0a50*/  @!P0 BAR.ARV 0x9, 0x100 ;  /* 0x0244000000008b1d */ /* 0x000ff00000002000 */
[----:B------:R-:W-:Y:S06]  /*0a60*/  BAR.SYNC.DEFER_BLOCKING 0x5, 0x120 ;  /* 0x0144800000007b1d */ /* 0x000fec0000010000 */
        /* <DEDUP_REMOVED lines=8> */
[----:B------:R-:W-:Y:S01]  /*0af0*/  R2UR UR5, R203 ;  /* 0x00000000cb0572ca */ /* 0x000fe200000e0000 */
[----:B------:R-:W-:Y:S01]  /*0b00*/  UMOV UR41, URZ ;  /* 0x0000003f00297c82 */ /* 0x000fe20008000000 */
[----:B------:R-:W-:Y:S01]  /*0b10*/  UMOV UR40, URZ ;  /* 0x0000003f00287c82 */ /* 0x000fe20008000000 */
[----:B------:R-:W-:Y:S01]  /*0b20*/  UMOV UR37, URZ ;  /* 0x0000003f00257c82 */ /* 0x000fe20008000000 */
[----:B0-----:R-:W-:-:S05]  /*0b30*/  VIADD R209, R0, 0xffffff80 ;  /* 0xffffff8000d17836 */ /* 0x001fca0000000000 */
[----:B------:R-:W-:-:S04]  /*0b40*/  SHF.R.S32.HI R0, RZ, 0x1f, R209 ;  /* 0x0000001fff007819 */ /* 0x000fc800000114d1 */
[CC--:B------:R-:W-:Y:S02]  /*0b50*/  LEA.HI R2, R0.reuse, R209.reuse, RZ, 0x7 ;  /* 0x000000d100027211 */ /* 0x0c0fe400078f38ff */
[----:B------:R-:W-:Y:S02]  /*0b60*/  LEA.HI R3, R0, R209, RZ, 0x4 ;  /* 0x000000d100037211 */ /* 0x000fe400078f20ff */
[----:B------:R-:W-:Y:S02]  /*0b70*/  LOP3.LUT R4, R2, 0xffffff80, RZ, 0xc0, !PT ;  /* 0xffffff8002047812 */ /* 0x000fe400078ec0ff */
[----:B------:R-:W-:-:S03]  /*0b80*/  SHF.R.S32.HI R207, RZ, 0x7, R2 ;  /* 0x00000007ffcf7819 */ /* 0x000fc60000011402 */
        /* <DEDUP_REMOVED lines=10> */
[----:B------:R-:W-:-:S04]  /*0c30*/  LEA.HI R4, R4, R5, RZ, 0x3 ;  /* 0x0000000504047211 */ /* 0x000fc800078f18ff */
[----:B------:R-:W-:Y:S02]  /*0c40*/  LOP3.LUT R6, R4, 0xfffffff8, RZ, 0xc0, !PT ;  /* 0xfffffff804067812 */ /* 0x000fe400078ec0ff */
[CC--:B------:R-:W-:Y:S02]  /*0c50*/  LEA.HI R4, R0.reuse, R209.reuse, RZ, 0x5 ;  /* 0x000000d100047211 */ /* 0x0c0fe400078f28ff */
[----:B------:R-:W-:Y:S01]  /*0c60*/  LEA.HI R0, R0, R209, RZ, 0x3 ;  /* 0x000000d100007211 */ /* 0x000fe200078f18ff */
[----:B------:R-:W-:Y:S01]  /*0c70*/  IMAD.IADD R9, R5, 0x1, -R6 ;  /* 0x0000000105097824 */ /* 0x000fe200078e0a06 */
[----:B------:R-:W-:Y:S01]  /*0c80*/  SHF.R.S32.HI R6, RZ, 0x4, R3 ;  /* 0x00000004ff067819 */ /* 0x000fe20000011403 */
[----:B------:R-:W-:Y:S01]  /*0c90*/  IMAD.SHL.U32 R5, R4, 0x20, RZ ;  /* 0x0000002004057824 */ /* 0x000fe200078e00ff */
[C---:B------:R-:W-:Y:S01]  /*0ca0*/  LOP3.LUT R4, R3.reuse, 0x3fffff0, RZ, 0xc0, !PT ;  /* 0x03fffff003047812 */ /* 0x040fe200078ec0ff */
[----:B------:R-:W-:Y:S01]  /*0cb0*/  IMAD R9, R8, 0x10, R9 ;  /* 0x0000001008097824 */ /* 0x000fe200078e0209 */
[----:B------:R-:W-:-:S02]  /*0cc0*/  LEA.HI R3, R3, R6, RZ, 0x1 ;  /* 0x0000000603037211 */ /* 0x000fc400078f08ff */
        /* <DEDUP_REMOVED lines=8> */
[----:B------:R-:W-:Y:S02]  /*0d50*/  IMAD.IADD R2, R209, 0x1, -R2 ;  /* 0x00000001d1027824 */ /* 0x000fe400078e0a02 */
[----:B------:R-:W-:Y:S01]  /*0d60*/  IMAD R208, R3, 0x8, R4 ;  /* 0x0000000803d07824 */ /* 0x000fe200078e0204 */
[----:B------:R-:W-:Y:S01]  /*0d70*/  LOP3.LUT R4, R7, 0x7ffffffc, RZ, 0xc0, !PT ;  /* 0x7ffffffc07047812 */ /* 0x000fe200078ec0ff */
[----:B------:R-:W-:-:S04]  /*0d80*/  IMAD.SHL.U32 R19, R2, 0x8, RZ ;  /* 0x0000000802137824 */ /* 0x000fc800078e00ff */
[----:B------:R-:W-:-:S04]  /*0d90*/  IMAD.IADD R4, R205, 0x1, -R4 ;  /* 0x00000001cd047824 */ /* 0x000fc800078e0a04 */
[----:B------:R-:W-:-:S07]  /*0da0*/  IMAD.SHL.U32 R16, R4, 0x2, RZ ;  /* 0x0000000204107824 */ /* 0x000fce00078e00ff */
.L_x_9050:
[----:B------:R-:W-:Y:S01]  /*0db0*/  ULDC.64 UR8, c[0x0][0xa28] ;  /* 0x00028a0000087ab9 */ /* 0x000fe20000000a00 */
[----:B0-----:R-:W0:Y:S01]  /*0dc0*/  LDC R18, c[0x0][0x288] ;  /* 0x0000a200ff127b82 */ /* 0x001e220000000800 */
[----:B------:R-:W-:Y:S01]  /*0dd0*/  UISETP.NE.U32.AND UP0, UPT, UR8, URZ, UPT ;  /* 0x0000003f0800728c */ /* 0x000fe2000bf05070 */
[----:B---3-5:R-:W-:-:S03]  /*0de0*/  IMAD.MOV.U32 R8, RZ, RZ, RZ ;  /* 0x000000ffff087224 */ /* 0x028fc600078e00ff */
[----:B------:R-:W-:-:S03]  /*0df0*/  UISETP.NE.AND.EX UP0, UPT, UR9, URZ, UPT, UP0 ;  /* 0x0000003f0900728c */ /* 0x000fc6000bf05300 */
[----:B------:R-:W-:Y:S01]  /*0e00*/  ULDC.64 UR8, c[0x0][0xa18] ;  /* 0x0002860000087ab9 */ /* 0x000fe20000000a00 */
[----:B-12-4-:R-:W1:Y:S01]  /*0e10*/  LDC.64 R10, c[0x0][0x3f8] ;  /* 0x0000fe00ff0a7b82 */ /* 0x016e620000000a00 */
[----:B------:R-:W-:Y:S01]  /*0e20*/  UISETP.NE.U32.AND UP1, UPT, UR8, URZ, UPT ;  /* 0x0000003f0800728c */ /* 0x000fe2000bf25070 */
[----:B------:R-:W-:-:S03]  /*0e30*/  PLOP3.LUT P0, PT, PT, PT, UP0, 0x80, 0x0 ;  /* 0x000000000000781c */ /* 0x000fc60003f0f008 */
[----:B------:R-:W-:-:S03]  /*0e40*/  UISETP.NE.AND.EX UP1, UPT, UR9, URZ, UPT, UP1 ;  /* 0x0000003f0900728c */ /* 0x000fc6000bf25310 */
[----:B------:R-:W-:Y:S01]  /*0e50*/  @UP0 ULDC.64 UR8, c[0x0][0xa28] ;  /* 0x00028a0000080ab9 */ /* 0x000fe20000000a00 */
[----:B------:R-:W2:Y:S01]  /*0e60*/  LDC R0, c[0x0][0x404] ;  /* 0x00010100ff007b82 */ /* 0x000ea20000000800 */
[----:B------:R-:W-:Y:S01]  /*0e70*/  @UP0 UIMAD.WIDE UR8, UR5, 0x4, UR8 ;  /* 0x00000004050808a5 */ /* 0x000fe2000f8e0208 */
[----:B------:R-:W-:-:S05]  /*0e80*/  PLOP3.LUT P2, PT, PT, PT, UP1, 0x80, 0x0 ;  /* 0x000000000000781c */ /* 0x000fca0003f4f018 */
[----:B------:R-:W-:Y:S01]  /*0e90*/  @UP1 ULDC.64 UR10, c[0x0][0xa18] ;  /* 0x00028600000a1ab9 */ /* 0x000fe20000000a00 */
[----:B------:R-:W-:Y:S01]  /*0ea0*/  IMAD.U32 R4, RZ, RZ, UR8 ;  /* 0x00000008ff047e24 */ /* 0x000fe2000f8e00ff */
[----:B------:R-:W3:Y:S01]  /*0eb0*/  LDC R17, c[0x0][0x2e0] ;  /* 0x0000b800ff117b82 */ /* 0x000ee20000000800 */
[----:B------:R-:W-:Y:S01]  /*0ec0*/  IMAD.U32 R5, RZ, RZ, UR9 ;  /* 0x00000009ff057e24 */ /* 0x000fe2000f8e00ff */
[----:B------:R-:W-:-:S04]  /*0ed0*/  @UP1 UIMAD.WIDE UR8, UR5, 0x4, UR10 ;  /* 0x00000004050818a5 */ /* 0x000fc8000f8e020a */
[----:B------:R4:W5:Y:S02]  /*0ee0*/  @P0 LDG.E R8, desc[UR38][R4.64] ;  /* 0x0000002604080981 */ /* 0x000964000c1e1900 */
[----:B------:R-:W-:Y:S02]  /*0ef0*/  IMAD.U32 R6, RZ, RZ, UR8 ;  /* 0x00000008ff067e24 */ /* 0x000fe4000f8e00ff */
[----:B------:R-:W-:Y:S01]  /*0f00*/  IMAD.U32 R7, RZ, RZ, UR9 ;  /* 0x00000009ff077e24 */ /* 0x000fe2000f8e00ff */
[----:B------:R-:W-:-:S04]  /*0f10*/  ULDC.64 UR8, c[0x0][0xa20] ;  /* 0x0002880000087ab9 */ /* 0x000fc80000000a00 */
[----:B0-----:R4:W5:Y:S01]  /*0f20*/  @P2 LDG.E R18, desc[UR38][R6.64] ;  /* 0x0000002606122981 */ /* 0x001962000c1e1900 */
[----:B-1----:R-:W-:Y:S01]  /*0f30*/  ISETP.NE.U32.AND P0, PT, R10, RZ, PT ;  /* 0x000000ff0a00720c */ /* 0x002fe20003f05070 */
[----:B------:R-:W-:Y:S01]  /*0f40*/  UMOV UR44, UR6 ;  /* 0x00000006002c7c82 */ /* 0x000fe20008000000 */
[----:B------:R-:W-:Y:S02]  /*0f50*/  ISETP.NE.U32.AND P1, PT, RZ, UR8, PT ;  /* 0x00000008ff007c0c */ /* 0x000fe4000bf25070 */
[----:B------:R-:W-:Y:S02]  /*0f60*/  ISETP.NE.AND.EX P0, PT, R11, RZ, PT, P0 ;  /* 0x000000ff0b00720c */ /* 0x000fe40003f05300 */
[----:B------:R-:W-:Y:S02]  /*0f70*/  ISETP.NE.AND.EX P1, PT, RZ, UR9, PT, P1 ;  /* 0x00000009ff007c0c */ /* 0x000fe4000bf25310 */
[----:B--2---:R-:W-:Y:S01]  /*0f80*/  SEL R0, R0, 0x1, P0 ;  /* 0x0000000100007807 */ /* 0x004fe20000000000 */
[----:B----4-:R-:W-:Y:S10]  /*0f90*/  @P2 BRA `(.L_x_8951) ;  /* 0x00000000002c2947 */ /* 0x010ff40003800000 */
        /* <DEDUP_REMOVED lines=8> */
[----:B-----5:R-:W2:Y:S04]  /*1020*/  LDG.E R18, desc[UR38][R4.64] ;  /* 0x0000002604127981 */ /* 0x020ea8000c1e1900 */
[----:B------:R-:W2:Y:S02]  /*1030*/  LDG.E R3, desc[UR38][R4.64+0x4] ;  /* 0x0000042604037981 */ /* 0x000ea4000c1e1900 */
[----:B--2---:R-:W-:-:S07]  /*1040*/  IMAD.IADD R18, R3, 0x1, -R18 ;  /* 0x0000000103127824 */ /* 0x004fce00078e0a12 */
.L_x_8951:
[----:B------:R-:W-:Y:S01]  /*1050*/  UMOV UR43, UR5 ;  /* 0x00000005002b7c82 */ /* 0x000fe20008000000 */
[----:B---3--:R-:W-:Y:S02]  /*1060*/  IMAD R17, R0, R17, RZ ;  /* 0x0000001100117224 */ /* 0x008fe400078e02ff */
[----:B------:R-:W-:Y:S01]  /*1070*/  IMAD.MOV.U32 R204, RZ, RZ, R201 ;  /* 0x000000ffffcc7224 */ /* 0x000fe200078e00c9 */
[----:B------:R-:W-:Y:S06]  /*1080*/  @!P1 BRA `(.L_x_8952) ;  /* 0x0000000000189947 */ /* 0x000fec0003800000 */
[----:B------:R-:W-:Y:S02]  /*1090*/  ULDC.64 UR6, c[0x0][0xa20] ;  /* 0x0002880000067ab9 */ /* 0x000fe40000000a00 */
[----:B------:R-:W-:-:S06]  /*10a0*/  UIMAD.WIDE UR4, UR5, 0x4, UR6 ;  /* 0x00000004050478a5 */ /* 0x000fcc000f8e0206 */
[----:B------:R-:W-:Y:S02]  /*10b0*/  IMAD.U32 R4, RZ, RZ, UR4 ;  /* 0x00000004ff047e24 */ /* 0x000fe4000f8e00ff */
[----:B------:R-:W-:-:S05]  /*10c0*/  IMAD.U32 R5, RZ, RZ, UR5 ;  /* 0x00000005ff057e24 */ /* 0x000fca000f8e00ff */
[----:B------:R0:W5:Y:S01]  /*10d0*/  LDG.E R17, desc[UR38][R4.64] ;  /* 0x0000002604117981 */ /* 0x000162000c1e1900 */
[----:B------:R-:W-:Y:S05]  /*10e0*/  BRA `(.L_x_8953) ;  /* 0x00000000002c7947 */ /* 0x000fea0003800000 */
.L_x_8952:
        /* <DEDUP_REMOVED lines=9> */
[----:B------:R-:W2:Y:S02]  /*1180*/  LDG.E R0, desc[UR38][R4.64+0x4] ;  /* 0x0000042604007981 */ /* 0x000ea4000c1e1900 */
[----:B--2---:R-:W-:-:S07]  /*1190*/  IMAD.IADD R17, R0, 0x1, -R17 ;  /* 0x0000000100117824 */ /* 0x004fce00078e0a11 */
.L_x_8953:
[----:B------:R-:W1:Y:S01]  /*11a0*/  LDC.64 R6, c[0x0][0x9e0] ;  /* 0x00027800ff067b82 */ /* 0x000e620000000a00 */
[----:B-----5:R-:W-:Y:S01]  /*11b0*/  IMAD.IADD R17, R17, 0x1, -R8 ;  /* 0x0000000111117824 */ /* 0x020fe200078e0a08 */
[----:B------:R-:W-:-:S04]  /*11c0*/  LEA R0, R201, 0x80, 0x7 ;  /* 0x00000080c9007811 */ /* 0x000fc800078e38ff */
[----:B------:R-:W-:Y:S02]  /*11d0*/  IADD3 R9, R17, R0, -R18 ;  /* 0x0000000011097210 */ /* 0x000fe40007ffe812 */
        /* <DEDUP_REMOVED lines=8> */
[----:B0-----:R-:W0:Y:S02]  /*1260*/  @P0 LDC.64 R4, c[0x0][0x9e8] ;  /* 0x00027a00ff040b82 */ /* 0x001e240000000a00 */
[----:B0-----:R-:W-:-:S05]  /*1270*/  @P0 IMAD.HI.U32 R4, R3, R4, RZ ;  /* 0x0000000403040227 */ /* 0x001fca00078e00ff */
[----:B------:R-:W-:-:S04]  /*1280*/  @P0 SHF.R.U32.HI R3, RZ, R5, R4 ;  /* 0x00000005ff030219 */ /* 0x000fc80000011604 */
[----:B------:R-:W-:Y:S01]  /*1290*/  LOP3.LUT R3, RZ, R3, RZ, 0x33, !PT ;  /* 0x00000003ff037212 */ /* 0x000fe200078e33ff */
[----:B------:R-:W-:Y:S06]  /*12a0*/  BRA `(.L_x_8956) ;  /* 0x0000000000107947 */ /* 0x000fec0003800000 */
.L_x_8955:
[----:B------:R-:W-:-:S13]  /*12b0*/  ISETP.NE.AND P0, PT, R7, 0x1, PT ;  /* 0x000000010700780c */ /* 0x000fda0003f05270 */
[----:B0-----:R-:W0:Y:S02]  /*12c0*/  @P0 LDC.64 R4, c[0x0][0x9e8] ;  /* 0x00027a00ff040b82 */ /* 0x001e240000000a00 */
[----:B0-----:R-:W-:-:S05]  /*12d0*/  @P0 IMAD.HI.U32 R4, R3, R4, RZ ;  /* 0x0000000403040227 */ /* 0x001fca00078e00ff */
[----:B------:R-:W-:-:S07]  /*12e0*/  @P0 SHF.R.U32.HI R3, RZ, R5, R4 ;  /* 0x00000005ff030219 */ /* 0x000fce0000011604 */
.L_x_8956:
[----:B------:R-:W-:-:S05]  /*12f0*/  IMAD R3, R3, R7, R7 ;  /* 0x0000000703037224 */ /* 0x000fca00078e0207 */
[----:B------:R-:W-:-:S07]  /*1300*/  VIMNMX R0, R0, R3, PT ;  /* 0x0000000300007248 */ /* 0x000fce0003fe0100 */
.L_x_8954:
[----:B------:R-:W-:Y:S01]  /*1310*/  VIADD R3, R0, 0x5f ;  /* 0x0000005f00037836 */ /* 0x000fe20000000000 */
[----:B------:R-:W-:Y:S01]  /*1320*/  ULDC UR4, c[0x0][0x9dc] ;  /* 0x0002770000047ab9 */ /* 0x000fe20000000800 */
[----:B0-----:R-:W-:Y:S02]  /*1330*/  IMAD R4, R201, 0x80, -R18 ;  /* 0x00000080c9047824 */ /* 0x001fe400078e0a12 */
[C---:B------:R-:W-:Y:S02]  /*1340*/  VIADD R0, R17.reuse, 0x5f ;  /* 0x0000005f11007836 */ /* 0x040fe40000000000 */
[----:B------:R-:W-:Y:S02]  /*1350*/  IMAD.IADD R6, R17, 0x1, R4 ;  /* 0x0000000111067824 */ /* 0x000fe400078e0204 */
        /* <DEDUP_REMOVED lines=19> */
.L_x_8958:
[----:B------:R-:W-:-:S13]  /*1490*/  ISETP.NE.AND P0, PT, R7, 0x1, PT ;  /* 0x000000010700780c */ /* 0x000fda0003f05270 */
[----:B------:R-:W0:Y:S02]  /*14a0*/  @P0 LDC.64 R4, c[0x0][0x9e8] ;  /* 0x00027a00ff040b82 */ /* 0x000e240000000a00 */
[----:B0-----:R-:W-:-:S05]  /*14b0*/  @P0 IMAD.HI.U32 R0, R6, R4, RZ ;  /* 0x0000000406000227 */ /* 0x001fca00078e00ff */
[----:B------:R-:W-:-:S07]  /*14c0*/  @P0 SHF.R.U32.HI R6, RZ, R5, R0 ;  /* 0x00000005ff060219 */ /* 0x000fce0000011600 */
.L_x_8959:
[----:B------:R-:W-:-:S05]  /*14d0*/  IMAD R6, R6, R7, RZ ;  /* 0x0000000706067224 */ /* 0x000fca00078e02ff */
[----:B------:R-:W-:-:S13]  /*14e0*/  R2UR UR5, R6 ;  /* 0x00000000060572ca */ /* 0x000fda00000e0000 */
[----:B------:R-:W-:-:S04]  /*14f0*/  UISETP.LT.AND UP0, UPT, UR4, UR5, UPT ;  /* 0x000000050400728c */ /* 0x000fc8000bf01270 */
[----:B------:R-:W-:-:S12]  /*1500*/  USEL UR4, UR4, UR5, !UP0 ;  /* 0x0000000504047287 */ /* 0x000fd8000c000000 */
.L_x_8957:
[----:B------:R-:W-:Y:S01]  /*1510*/  UIMAD.WIDE UR4, UR4, 0x2aaaaaab, URZ ;  /* 0x2aaaaaab040478a5 */ /* 0x000fe2000f8e023f */
[----:B------:R-:W-:Y:S02]  /*1520*/  PLOP3.LUT P0, PT, PT, PT, PT, 0x80, 0x0 ;  /* 0x000000000000781c */ /* 0x000fe40003f0f070 */
[----:B------:R-:W-:Y:S02]  /*1530*/  CS2R R44, SRZ ;  /* 0x00000000002c7805 */ /* 0x000fe4000001ff00 */
[----:B------:R-:W-:Y:S01]  /*1540*/  CS2R R150, SRZ ;  /* 0x0000000000967805 */ /* 0x000fe2000001ff00 */
        /* <DEDUP_REMOVED lines=67> */
[----:B------:R-:W-:Y:S01]  /*1980*/  CS2R R4, SRZ ;  /* 0x0000000000047805 */ /* 0x000fe2000001ff00 */
[----:B------:R-:W-:Y:S02]  /*1990*/  IMAD.MOV.U32 R7, RZ, RZ, RZ ;  /* 0x000000ffff077224 */ /* 0x000fe400078e00ff */
        /* <DEDUP_REMOVED lines=34> */
.L_x_8961:
[----:B------:R-:W0:Y:S01]  /*1bc0*/  S2R R0, SR_CgaCtaId ;  /* 0x0000000000007919 */ /* 0x000e220000008800 */
[----:B------:R-:W-:Y:S01]  /*1bd0*/  ULEA.HI UR4, UR41, UR41, URZ, 0x1 ;  /* 0x0000002929047291 */ /* 0x000fe2000f8f083f */
[----:B------:R-:W-:Y:S01]  /*1be0*/  MOV R9, 0x400 ;  /* 0x0000040000097802 */ /* 0x000fe20000000f00 */
[----:B------:R-:W1:Y:S02]  /*1bf0*/  S2R R20, SR_TID.X ;  /* 0x0000000000147919 */ /* 0x000e640000002100 */
        /* <DEDUP_REMOVED lines=9> */
.L_x_9144:
[----:B0-----:R-:W-:Y:S01]  /*1c90*/  IMAD.U32 R0, RZ, RZ, UR45 ;  /* 0x0000002dff007e24 */ /* 0x001fe2000f8e00ff */
[----:B------:R-:W-:Y:S05]  /*1ca0*/  WARPSYNC.ALL ;  /* 0x0000000000007948 */ /* 0x000fea0003800000 */
[----:B------:R0:W-:Y:S01]  /*1cb0*/  BAR.SYNC.DEFER_BLOCKING R10, 0x100 ;  /* 0x0004000a0000751d */ /* 0x0001e20000010000 */
[----:B------:R-:W-:-:S13]  /*1cc0*/  ISETP.NE.AND P0, PT, R0, 0x3, PT ;  /* 0x000000030000780c */ /* 0x000fda0003f05270 */
[----:B0-----:R-:W-:Y:S05]  /*1cd0*/  @!P0 BRA `(.L_x_8963) ;  /* 0x0000000000048947 */ /* 0x001fea0003800000 */
[----:B------:R-:W-:Y:S01]  /*1ce0*/  BPT.TRAP 0x1 ;  /* 0x000000040000795c */ /* 0x000fe20000300000 */
.L_x_8963:
[----:B------:R-:W-:Y:S02]  /*1cf0*/  IMAD.U32 R12, RZ, RZ, UR40 ;  /* 0x00000028ff0c7e24 */ /* 0x000fe4000f8e00ff */
[----:B------:R-:W-:-:S03]  /*1d00*/  IMAD.U32 R0, RZ, RZ, UR37 ;  /* 0x00000025ff007e24 */ /* 0x000fc6000f8e00ff */
[----:B------:R-:W-:Y:S01]  /*1d10*/  SHF.L.U32 R12, R12, 0x1f, RZ ;  /* 0x0000001f0c0c7819 */ /* 0x000fe200000006ff */
[----:B------:R-:W-:-:S04]  /*1d20*/  IMAD R7, R0, 0x8, R9 ;  /* 0x0000000800077824 */ /* 0x000fc800078e0209 */
[----:B------:R0:W1:Y:S01]  /*1d30*/  SYNCS.PHASECHK.TRANS64.TRYWAIT P1, [R7+URZ+0x22830], R12 ;  /* 0x0228300c070075a7 */ /* 0x000062000802017f */
[----:B------:R-:W-:Y:S05]  /*1d40*/  @!P0 BRA `(.L_x_8964) ;  /* 0x0000000000048947 */ /* 0x000fea0003800000 */
[----:B------:R-:W-:Y:S01]  /*1d50*/  BPT.TRAP 0x1 ;  /* 0x000000040000795c */ /* 0x000fe20000300000 */
.L_x_8964:
[----:B-1----:R-:W-:Y:S05]  /*1d60*/  @P1 BRA `(.L_x_8965) ;  /* 0x0000000000081947 */ /* 0x002fea0003800000 */
[----:B------:R-:W1:Y:S02]  /*1d70*/  SYNCS.PHASECHK.TRANS64.TRYWAIT P1, [R7+URZ+0x22830], R12 ;  /* 0x0228300c070075a7 */ /* 0x000e64000802017f */
[----:B-1----:R-:W-:Y:S05]  /*1d80*/  @!P1 BRA `(.L_x_8966) ;  /* 0x0000012800b49947 */ /* 0x002fea0003800000 */
.L_x_8965:
[----:B------:R-:W-:Y:S01]  /*1d90*/  R2UR UR4, R9 ;  /* 0x00000000090472ca */ /* 0x000fe200000e0000 */
[----:B------:R-:W-:Y:S01]  /*1da0*/  ULOP3.LUT UR20, UR46, 0x10000, URZ, 0xfc, !UPT ;  /* 0x000100002e147892 */ /* 0x000fe2000f8efc3f */
[----:B------:R-:W-:Y:S01]  /*1db0*/  WARPGROUP.ARRIVE ;  /* 0x00000000000079c5 */ /* 0x000fe20000000000 */
[----:B------:R-:W-:Y:S01]  /*1dc0*/  UMOV UR21, 0x40000040 ;  /* 0x4000004000157882 */ /* 0x000fe20000000000 */
[----:B------:R-:W-:Y:S01]  /*1dd0*/  UMOV UR23, 0x40000040 ;  /* 0x4000004000177882 */ /* 0x000fe20000000000 */
[----:B------:R-:W-:-:S03]  /*1de0*/  UIADD3 UR8, UR20, 0x2, URZ ;  /* 0x0000000214087890 */ /* 0x000fc6000fffe03f */
[----:B------:R-:W2:Y:S01]  /*1df0*/  S2R R0, SR_TID.X ;  /* 0x0000000000007919 */ /* 0x000ea20000002100 */
[----:B------:R-:W-:Y:S01]  /*1e00*/  UMOV UR9, 0x40000040 ;  /* 0x4000004000097882 */ /* 0x000fe20000000000 */
[----:B------:R-:W-:Y:S01]  /*1e10*/  UMOV UR11, 0x40000040 ;  /* 0x40000040000b7882 */ /* 0x000fe20000000000 */
[----:B------:R-:W-:Y:S01]  /*1e20*/  UIADD3 UR12, UR20, 0x4, URZ ;  /* 0x00000004140c7890 */ /* 0x000fe2000fffe03f */
[----:B------:R-:W-:Y:S01]  /*1e30*/  IMAD.MOV.U32 R3, RZ, RZ, -0x60 ;  /* 0xffffffa0ff037424 */ /* 0x000fe200078e00ff */
[----:B------:R-:W-:Y:S01]  /*1e40*/  UMOV UR13, 0x40000040 ;  /* 0x40000040000d7882 */ /* 0x000fe20000000000 */
[----:B------:R-:W-:Y:S01]  /*1e50*/  UMOV UR15, 0x40000040 ;  /* 0x40000040000f7882 */ /* 0x000fe20000000000 */
[----:B------:R-:W-:Y:S01]  /*1e60*/  UIADD3 UR4, UR4, 0x1c400, URZ ;  /* 0x0001c40004047890 */ /* 0x000fe2000fffe03f */
[----:B------:R-:W-:Y:S01]  /*1e70*/  IMAD R8, R176, R3, 0x60 ;  /* 0x00000060b0087424 */ /* 0x000fe200078e0203 */
[----:B------:R-:W-:Y:S01]  /*1e80*/  UIADD3 UR16, UR20, 0x6, URZ ;  /* 0x0000000614107890 */ /* 0x000fe2000fffe03f */
[----:B------:R-:W-:Y:S01]  /*1e90*/  LOP3.LUT R2, R2, 0xfff7ffff, RZ, 0xc0, !PT ;  /* 0xfff7ffff02027812 */ /* 0x000fe200078ec0ff */
[----:B------:R-:W-:Y:S01]  /*1ea0*/  USHF.R.U32.HI UR4, URZ, 0x4, UR4 ;  /* 0x000000043f047899 */ /* 0x000fe20008011604 */
[----:B------:R-:W-:Y:S01]  /*1eb0*/  IMAD.IADD R5, R17, 0x1, R8 ;  /* 0x0000000111057824 */ /* 0x000fe200078e0208 */
[----:B------:R-:W-:Y:S01]  /*1ec0*/  UMOV UR17, 0x40000040 ;  /* 0x4000004000117882 */ /* 0x000fe20000000000 */
[----:B------:R-:W-:Y:S01]  /*1ed0*/  UMOV UR19, 0x40000040 ;  /* 0x4000004000137882 */ /* 0x000fe20000000000 */
[----:B------:R-:W-:Y:S01]  /*1ee0*/  ULOP3.LUT UR4, UR4, 0x3fff, URZ, 0xc0, !UPT ;  /* 0x00003fff04047892 */ /* 0x000fe2000f8ec03f */
[--C-:B------:R-:W-:Y:S01]  /*1ef0*/  IMAD.IADD R11, R5, 0x1, -R16.reuse ;  /* 0x00000001050b7824 */ /* 0x100fe200078e0a10 */
[----:B------:R-:W-:Y:S01]  /*1f00*/  IADD3 R3, -R18, 0x1, R5 ;  /* 0x0000000112037810 */ /* 0x000fe20007ffe105 */
[----:B------:R-:W-:Y:S01]  /*1f10*/  ULDC UR7, c[0x0][0x9dc] ;  /* 0x0002770000077ab9 */ /* 0x000fe20000000800 */
[----:B------:R-:W-:Y:S01]  /*1f20*/  ULOP3.LUT UR4, UR4, 0x10000, URZ, 0xfc, !UPT ;  /* 0x0001000004047892 */ /* 0x000fe2000f8efc3f */
[----:B------:R-:W-:Y:S01]  /*1f30*/  IMAD.IADD R13, R8, 0x1, -R16 ;  /* 0x00000001080d7824 */ /* 0x000fe200078e0a10 */
[----:B------:R-:W-:-:S02]  /*1f40*/  ULOP3.LUT UR5, URZ, UR7, URZ, 0x33, !UPT ;  /* 0x000000073f057292 */ /* 0x000fc4000f8e333f */
[----:B------:R-:W-:-:S04]  /*1f50*/  UIMAD UR22, UR37, 0x300, UR4 ;  /* 0x00000300251678a4 */ /* 0x000fc8000f8e0204 */
[----:B------:R-:W-:Y:S02]  /*1f60*/  UIADD3 UR10, UR22, 0x2, URZ ;  /* 0x00000002160a7890 */ /* 0x000fe4000fffe03f */
[----:B------:R-:W-:Y:S02]  /*1f70*/  UIADD3 UR14, UR22, 0x4, URZ ;  /* 0x00000004160e7890 */ /* 0x000fe4000fffe03f */
[----:B------:R-:W-:Y:S02]  /*1f80*/  UIADD3 UR18, UR22, 0x6, URZ ;  /* 0x0000000616127890 */ /* 0x000fe4000fffe03f */
[----:B------:R-:W-:Y:S01]  /*1f90*/  HGMMA.64x96x16.F32.BF16 R24, gdesc[UR20], RZ, !UPT, gsb0 ;  /* 0x01600000141879f0 */ /* 0x000fe2000c0018ff */
[----:B--2---:R-:W-:Y:S02]  /*1fa0*/  LOP3.LUT P1, RZ, R0, 0x7f, RZ, 0xc0, !PT ;  /* 0x0000007f00ff7812 */ /* 0x004fe4000782c0ff */
[----:B------:R-:W-:-:S04]  /*1fb0*/  SHF.R.U32.HI R4, RZ, 0x7, R0 ;  /* 0x00000007ff047819 */ /* 0x000fc80000011600 */
[----:B------:R-:W-:-:S07]  /*1fc0*/  IADD3 R6, -R4, 0xb, RZ ;  /* 0x0000000b04067810 */ /* 0x000fce0007ffe1ff */
[----:B------:R-:W-:Y:S01]  /*1fd0*/  @!P1 VIADD R0, R7, 0x22840 ;  /* 0x0002284007009836 */ /* 0x000fe20000000000 */
[----:B------:R-:W-:-:S04]  /*1fe0*/  @P1 LOP3.LUT R2, R2, 0x80000, RZ, 0xfc, !PT ;  /* 0x0008000002021812 */ /* 0x000fc800078efcff */
[----:B------:R-:W-:Y:S01]  /*1ff0*/  @!P1 PRMT R0, RZ, 0x654, R0 ;  /* 0x00000654ff009816 */ /* 0x000fe20000000000 */
        /* <DEDUP_REMOVED lines=9> */
[----:B------:R-:W-:-:S06]  /*2090*/  WARPGROUP.ARRIVE ;  /* 0x00000000000079c5 */ /* 0x000fcc0000000000 */
[----:B------:R-:W-:Y:S03]  /*20a0*/  HGMMA.64x96x16.F32.BF16 R24, gdesc[UR16], R24, gsb0 ;  /* 0x01600000101879f0 */ /* 0x000fe60008001818 */
[----:B------:R-:W-:Y:S02]  /*20b0*/  WARPGROUP.DEPBAR.LE gsb0, 0x0 ;  /* 0x00008000000079c5 */ /* 0x000fe40000010000 */
[----:B------:R2:W-:Y:S06]  /*20c0*/  BAR.ARV R6, 0x100 ;  /* 0x000400060000751d */ /* 0x0005ec0000002000 */
[----:B------:R3:W-:Y:S01]  /*20d0*/  @!P1 SYNCS.ARRIVE.TRANS64.RED.A1T0 RZ, [R0+URZ], RZ ;  /* 0x000000ff00ff99a7 */ /* 0x0007e2000810043f */
[----:B------:R-:W-:Y:S01]  /*20e0*/  PLOP3.LUT P1, PT, PT, PT, UP0, 0x40, 0x0 ;  /* 0x000000000000781c */ /* 0x000fe20003f2e808 */
[----:B---3--:R-:W-:-:S02]  /*20f0*/  IMAD.IADD R0, R3, 0x1, -R16 ;  /* 0x0000000103007824 */ /* 0x008fc400078e0a10 */
[----:B------:R-:W-:Y:S02]  /*2100*/  IMAD R3, R201, 0x80, R206 ;  /* 0x00000080c9037824 */ /* 0x000fe400078e02ce */
[C---:B------:R-:W-:Y:S02]  /*2110*/  VIADD R14, R0.reuse, UR14 ;  /* 0x0000000e000e7c36 */ /* 0x040fe40008000000 */
[----:B------:R-:W-:-:S03]  /*2120*/  VIADD R20, R0, UR5 ;  /* 0x0000000500147c36 */ /* 0x000fc60008000000 */
[----:B------:R-:W-:Y:S01]  /*2130*/  VIADDMNMX R0, R3, R14, R11, PT ;  /* 0x0000000e03007246 */ /* 0x000fe2000380010b */
[----:B------:R-:W-:Y:S02]  /*2140*/  IMAD.IADD R4, R20, 0x1, R3 ;  /* 0x0000000114047824 */ /* 0x000fe400078e0203 */
[----:B--2---:R-:W-:Y:S05]  /*2150*/  @P1 BRA `(.L_x_8967) ;  /* 0x0000000000541947 */ /* 0x004fea0003800000 */
        /* <DEDUP_REMOVED lines=12> */
.L_x_8969:
[----:B------:R-:W-:-:S06]  /*2220*/  UISETP.NE.AND UP1, UPT, UR15, 0x1, UPT ;  /* 0x000000010f00788c */ /* 0x000fcc000bf25270 */
[----:B------:R-:W-:-:S05]  /*2230*/  PLOP3.LUT P1, PT, PT, PT, UP1, 0x80, 0x0 ;  /* 0x000000000000781c */ /* 0x000fca0003f2f018 */
[----:B------:R-:W-:-:S08]  /*2240*/  @UP1 ULDC.64 UR10, c[0x0][0x9e8] ;  /* 0x00027a00000a1ab9 */ /* 0x000fd00000000a00 */
[----:B------:R-:W-:-:S05]  /*2250*/  @P1 IMAD.HI.U32 R15, R5, UR10, RZ ;  /* 0x0000000a050f1c27 */ /* 0x000fca000f8e00ff */
[----:B------:R-:W-:-:S07]  /*2260*/  @P1 SHF.R.U32.HI R5, RZ, UR11, R15 ;  /* 0x0000000bff051c19 */ /* 0x000fce000801160f */
.L_x_8970:
[----:B------:R-:W-:Y:S05]  /*2270*/  BSYNC B0 ;  /* 0x0000000000007941 */ /* 0x000fea0003800000 */
.L_x_8968:
[----:B------:R-:W-:-:S05]  /*2280*/  IMAD R5, R5, UR15, R13 ;  /* 0x0000000f05057c24 */ /* 0x000fca000f8e020d */
[----:B------:R-:W-:Y:S02]  /*2290*/  VIMNMX R4, R4, R5, !PT ;  /* 0x0000000504047248 */ /* 0x000fe40007fe0100 */
[----:B------:R-:W-:-:S07]  /*22a0*/  VIADDMNMX R0, R5, UR15, R0, PT ;  /* 0x0000000f05007c46 */ /* 0x000fce000b800100 */
.L_x_8967:
        /* <DEDUP_REMOVED lines=134> */
.L_x_8973:
[----:B------:R-:W-:-:S06]  /*2b10*/  UISETP.NE.AND UP1, UPT, UR15, 0x1, UPT ;  /* 0x000000010f00788c */ /* 0x000fcc000bf25270 */
[----:B------:R-:W-:-:S05]  /*2b20*/  PLOP3.LUT P5, PT, PT, PT, UP1, 0x80, 0x0 ;  /* 0x000000000000781c */ /* 0x000fca0003faf018 */
[----:B------:R-:W-:-:S08]  /*2b30*/  @UP1 ULDC.64 UR10, c[0x0][0x9e8] ;  /* 0x00027a00000a1ab9 */ /* 0x000fd00000000a00 */
[----:B------:R-:W-:Y:S01]  /*2b40*/  @P5 IMAD.HI.U32 R8, R0, UR10, RZ ;  /* 0x0000000a00085c27 */ /* 0x000fe2000f8e00ff */
[----:B------:R-:W-:-:S13]  /*2b50*/  PLOP3.LUT P5, PT, PT, PT, UP1, 0x80, 0x0 ;  /* 0x000000000000781c */ /* 0x000fda0003faf018 */
[----:B------:R-:W-:-:S07]  /*2b60*/  @P5 SHF.R.U32.HI R0, RZ, UR11, R8 ;  /* 0x0000000bff005c19 */ /* 0x000fce0008011608 */
.L_x_8974:
[----:B------:R-:W-:Y:S05]  /*2b70*/  BSYNC B0 ;  /* 0x0000000000007941 */ /* 0x000fea0003800000 */
.L_x_8972:
[----:B------:R-:W-:-:S05]  /*2b80*/  IMAD R0, R0, UR15, R13 ;  /* 0x0000000f00007c24 */ /* 0x000fca000f8e020d */
[----:B------:R-:W-:Y:S02]  /*2b90*/  VIMNMX R5, R5, R0, !PT ;  /* 0x0000000005057248 */ /* 0x000fe40007fe0100 */
[----:B------:R-:W-:-:S07]  /*2ba0*/  VIADDMNMX R4, R0, UR15, R4, PT ;  /* 0x0000000f00047c46 */ /* 0x000fce000b800104 */
.L_x_8971:
        /* <DEDUP_REMOVED lines=82> */
[C---:B------:R-:W-:Y:S02]  /*30d0*/  ISETP.GT.AND P1, PT, R5.reuse, 0x38, !P1 ;  /* 0x000000380500780c */ /* 0x040fe40004f24270 */
        /* <DEDUP_REMOVED lines=12> */
[C---:B------:R-:W-:Y:S02]  /*31a0*/  ISETP.GT.AND P1, PT, R5.reuse, 0x40, !P2 ;  /* 0x000000400500780c */ /* 0x040fe40005724270 */
        /* <DEDUP_REMOVED lines=8> */
[C---:B------:R-:W-:Y:S01]  /*3230*/  FMUL.FTZ R11, R0.reuse, UR6 ;  /* 0x00000006000b7c20 */ /* 0x040fe20008410000 */
        /* <DEDUP_REMOVED lines=10> */
[--C-:B------:R-:W-:Y:S01]  /*32e0*/  FFMA.FTZ R20, R21, UR6, -R14.reuse ;  /* 0x0000000615147c23 */ /* 0x100fe2000801080e */
[----:B------:R-:W-:Y:S01]  /*32f0*/  FMNMX.FTZ R11, R31, R8, !PT ;  /* 0x000000081f0b7209 */ /* 0x000fe20007810000 */
[----:B------:R-:W-:Y:S01]  /*3300*/  MUFU.EX2 R15, R15 ;  /* 0x0000000f000f7308 */ /* 0x000fe20000000800 */
[----:B------:R-:W-:Y:S01]  /*3310*/  ISETP.NE.AND P5, PT, R24, RZ, PT ;  /* 0x000000ff1800720c */ /* 0x000fe20003fa5270 */
[--C-:B------:R-:W-:Y:S01]  /*3320*/  FFMA.FTZ R21, R29, UR6, -R14.reuse ;  /* 0x000000061d157c23 */ /* 0x100fe2000801080e */
[----:B------:R-:W-:Y:S01]  /*3330*/  FMNMX.FTZ R8, R34, R11, !PT ;  /* 0x0000000b22087209 */ /* 0x000fe20007810000 */
[--C-:B------:R-:W-:Y:S01]  /*3340*/  FFMA.FTZ R24, R73, UR6, -R14.reuse ;  /* 0x0000000649187c23 */ /* 0x100fe2000801080e */
[----:B------:R-:W-:Y:S01]  /*3350*/  FSEL R62, R62, -INF , !P1 ;  /* 0xff8000003e3e7808 */ /* 0x000fe20004800000 */
[--C-:B------:R-:W-:Y:S01]  /*3360*/  FFMA.FTZ R29, R41, UR6, -R14.reuse ;  /* 0x00000006291d7c23 */ /* 0x100fe2000801080e */
[----:B------:R-:W-:Y:S01]  /*3370*/  FMNMX.FTZ R11, R35, R8, !PT ;  /* 0x00000008230b7209 */ /* 0x000fe20007810000 */
[----:B------:R2:W-:Y:S01]  /*3380*/  MUFU.EX2 R152, R13 ;  /* 0x0000000d00987308 */ /* 0x0005e20000000800 */
[----:B------:R-:W-:Y:S01]  /*3390*/  ISETP.GT.AND P1, PT, R5, 0x49, !P6 ;  /* 0x000000490500780c */ /* 0x000fe20007724270 */
        /* <DEDUP_REMOVED lines=8> */
[--C-:B--2---:R-:W-:Y:S01]  /*3420*/  FFMA.FTZ R13, R33, UR6, -R14.reuse ;  /* 0x00000006210d7c23 */ /* 0x104fe2000801080e */
[----:B------:R-:W-:Y:S01]  /*3430*/  FMNMX.FTZ R8, R42, R11, !PT ;  /* 0x0000000b2a087209 */ /* 0x000fe20007810000 */
[--C-:B------:R-:W-:Y:S01]  /*3440*/  FFMA.FTZ R36, R81, UR6, -R14.reuse ;  /* 0x0000000651247c23 */ /* 0x100fe2000801080e */
[----:B------:R-:W-:Y:S01]  /*3450*/  FSEL R63, R63, -INF , !P1 ;  /* 0xff8000003f3f7808 */ /* 0x000fe20004800000 */
[--C-:B------:R-:W-:Y:S01]  /*3460*/  FFMA.FTZ R37, R83, UR6, -R14.reuse ;  /* 0x0000000653257c23 */ /* 0x100fe2000801080e */
[----:B------:R-:W-:Y:S01]  /*3470*/  FMNMX.FTZ R11, R43, R8, !PT ;  /* 0x000000082b0b7209 */ /* 0x000fe20007810000 */
[----:B------:R-:W2:Y:S01]  /*3480*/  MUFU.EX2 R21, R21 ;  /* 0x0000001500157308 */ /* 0x000ea20000000800 */
[----:B------:R-:W-:Y:S01]  /*3490*/  FSEL R66, R66, -INF , !P2 ;  /* 0xff80000042427808 */ /* 0x000fe20005000000 */
[--C-:B------:R-:W-:Y:S01]  /*34a0*/  FFMA.FTZ R40, R53, UR6, -R14.reuse ;  /* 0x0000000635287c23 */ /* 0x100fe2000801080e */
[----:B------:R-:W-:Y:S01]  /*34b0*/  FMNMX.FTZ R8, R46, R11, !PT ;  /* 0x0000000b2e087209 */ /* 0x000fe20007810000 */
[--C-:B------:R-:W-:Y:S01]  /*34c0*/  FFMA.FTZ R41, R85, UR6, -R14.reuse ;  /* 0x0000000655297c23 */ /* 0x100fe2000801080e */
[----:B------:R-:W-:Y:S01]  /*34d0*/  FSEL R67, R67, -INF , !P3 ;  /* 0xff80000043437808 */ /* 0x000fe20005800000 */
[--C-:B------:R-:W-:Y:S01]  /*34e0*/  FFMA.FTZ R44, R61, UR6, -R14.reuse ;  /* 0x000000063d2c7c23 */ /* 0x100fe2000801080e */
[----:B------:R-:W-:Y:S01]  /*34f0*/  FMNMX.FTZ R11, R47, R8, !PT ;  /* 0x000000082f0b7209 */ /* 0x000fe20007810000 */
[----:B------:R-:W-:Y:S01]  /*3500*/  MUFU.EX2 R24, R24 ;  /* 0x0000001800187308 */ /* 0x000fe20000000800 */
[----:B------:R-:W-:Y:S01]  /*3510*/  ISETP.LT.OR P5, PT, R4, 0x5a, P5 ;  /* 0x0000005a0400780c */ /* 0x000fe20002fa1670 */
[----:B------:R-:W-:Y:S01]  /*3520*/  FFMA.FTZ R48, R89, UR6, -R14 ;  /* 0x0000000659307c23 */ /* 0x000fe2000801080e */
[----:B------:R-:W-:-:S02]  /*3530*/  FMNMX.FTZ R8, R50, R11, !PT ;  /* 0x0000000b32087209 */ /* 0x000fc40007810000 */
[----:B------:R-:W-:Y:S02]  /*3540*/  FSEL R70, R70, -INF , !P4 ;  /* 0xff80000046467808 */ /* 0x000fe40006000000 */
[----:B------:R-:W-:Y:S01]  /*3550*/  FMNMX.FTZ R11, R51, R8, !PT ;  /* 0x00000008330b7209 */ /* 0x000fe20007810000 */
[----:B------:R3:W-:Y:S01]  /*3560*/  MUFU.EX2 R160, R29 ;  /* 0x0000001d00a07308 */ /* 0x0007e20000000800 */
[----:B------:R-:W-:Y:S02]  /*3570*/  FSEL R71, R71, -INF , !P5 ;  /* 0xff80000047477808 */ /* 0x000fe40006800000 */
[----:B------:R-:W-:Y:S02]  /*3580*/  FMNMX.FTZ R8, R54, R11, !PT ;  /* 0x0000000b36087209 */ /* 0x000fe40007810000 */
[----:B--2---:R-:W-:Y:S02]  /*3590*/  F2FP.BF16.F32.PACK_AB R154, R21, R20 ;  /* 0x00000014159a723e */ /* 0x004fe400000010ff */
[----:B------:R-:W-:Y:S01]  /*35a0*/  FMNMX.FTZ R11, R55, R8, !PT ;  /* 0x00000008370b7209 */ /* 0x000fe20007810000 */
[----:B------:R2:W-:Y:S01]  /*35b0*/  MUFU.EX2 R33, R32 ;  /* 0x0000002000217308 */ /* 0x0005e20000000800 */
[--C-:B---3--:R-:W-:Y:S01]  /*35c0*/  FFMA.FTZ R29, R49, UR6, -R14.reuse ;  /* 0x00000006311d7c23 */ /* 0x108fe2000801080e */
[--C-:B------:R-:W-:Y:S01]  /*35d0*/  FFMA.FTZ R49, R65, UR6, -R14.reuse ;  /* 0x0000000641317c23 */ /* 0x100fe2000801080e */
[----:B------:R-:W-:Y:S01]  /*35e0*/  FMNMX.FTZ R8, R58, R11, !PT ;  /* 0x0000000b3a087209 */ /* 0x000fe20007810000 */
[----:B------:R-:W-:-:S03]  /*35f0*/  FFMA.FTZ R11, R77, UR6, -R14 ;  /* 0x000000064d0b7c23 */ /* 0x000fc6000801080e */
[----:B------:R-:W-:Y:S01]  /*3600*/  FMNMX.FTZ R5, R59, R8, !PT ;  /* 0x000000083b057209 */ /* 0x000fe20007810000 */
[----:B------:R-:W3:Y:S01]  /*3610*/  MUFU.EX2 R13, R13 ;  /* 0x0000000d000d7308 */ /* 0x000ee20000000800 */
[----:B--2---:R-:W-:Y:S02]  /*3620*/  FFMA.FTZ R32, R87, UR6, -R14 ;  /* 0x0000000657207c23 */ /* 0x004fe4000801080e */
[----:B------:R-:W-:-:S04]  /*3630*/  FMNMX.FTZ R8, R62, R5, !PT ;  /* 0x000000053e087209 */ /* 0x000fc80007810000 */
[----:B------:R-:W-:Y:S01]  /*3640*/  FMNMX.FTZ R5, R63, R8, !PT ;  /* 0x000000083f057209 */ /* 0x000fe20007810000 */
[----:B------:R-:W-:Y:S03]  /*3650*/  MUFU.EX2 R25, R25 ;  /* 0x0000001900197308 */ /* 0x000fe60000000800 */
[----:B------:R-:W-:-:S04]  /*3660*/  FMNMX.FTZ R8, R66, R5, !PT ;  /* 0x0000000542087209 */ /* 0x000fc80007810000 */
[----:B------:R-:W-:Y:S01]  /*3670*/  FMNMX.FTZ R5, R67, R8, !PT ;  /* 0x0000000843057209 */ /* 0x000fe20007810000 */
[----:B------:R-:W-:Y:S01]  /*3680*/  FFMA.FTZ R8, R79, UR6, -R14 ;  /* 0x000000064f087c23 */ /* 0x000fe2000801080e */
[----:B------:R-:W2:Y:S01]  /*3690*/  MUFU.EX2 R28, R28 ;  /* 0x0000001c001c7308 */ /* 0x000ea20000000800 */
[----:B---3--:R-:W-:Y:S02]  /*36a0*/  F2FP.BF16.F32.PACK_AB R156, R13, R24 ;  /* 0x000000180d9c723e */ /* 0x008fe400000010ff */
[----:B------:R-:W-:-:S04]  /*36b0*/  FMNMX.FTZ R4, R70, R5, !PT ;  /* 0x0000000546047209 */ /* 0x000fc80007810000 */
[----:B------:R-:W-:Y:S01]  /*36c0*/  FMNMX.FTZ R4, R71, R4, !PT ;  /* 0x0000000447047209 */ /* 0x000fe20007810000 */
[----:B------:R3:W-:Y:S04]  /*36d0*/  MUFU.EX2 R162, R8 ;  /* 0x0000000800a27308 */ /* 0x0007e80000000800 */
[----:B------:R-:W4:Y:S04]  /*36e0*/  SHFL.BFLY PT, R5, R4, 0x2, 0x1f ;  /* 0x0c401f0004057f89 */ /* 0x000f2800000e0000 */
[----:B------:R-:W-:Y:S01]  /*36f0*/  MUFU.EX2 R11, R11 ;  /* 0x0000000b000b7308 */ /* 0x000fe20000000800 */
[----:B--2---:R-:W-:-:S07]  /*3700*/  F2FP.BF16.F32.PACK_AB R158, R28, R25 ;  /* 0x000000191c9e723e */ /* 0x004fce00000010ff */
[----:B------:R-:W-:Y:S08]  /*3710*/  MUFU.EX2 R45, R44 ;  /* 0x0000002c002d7308 */ /* 0x000ff00000000800 */
[----:B------:R-:W-:Y:S01]  /*3720*/  MUFU.EX2 R36, R36 ;  /* 0x0000002400247308 */ /* 0x000fe20000000800 */
[----:B----4-:R-:W-:Y:S01]  /*3730*/  FMNMX.FTZ R5, R4, R5, !PT ;  /* 0x0000000504057209 */ /* 0x010fe20007810000 */
[----:B------:R-:W-:-:S06]  /*3740*/  FFMA.FTZ R4, R57, UR6, -R14 ;  /* 0x0000000639047c23 */ /* 0x000fcc000801080e */
[----:B------:R-:W2:Y:S01]  /*3750*/  MUFU.EX2 R29, R29 ;  /* 0x0000001d001d7308 */ /* 0x000ea20000000800 */
[----:B---3--:R-:W3:Y:S07]  /*3760*/  SHFL.BFLY PT, R8, R5, 0x1, 0x1f ;  /* 0x0c201f0005087f89 */ /* 0x008eee00000e0000 */
[----:B------:R-:W-:Y:S08]  /*3770*/  MUFU.EX2 R37, R37 ;  /* 0x0000002500257308 */ /* 0x000ff00000000800 */
[----:B------:R-:W4:Y:S01]  /*3780*/  MUFU.EX2 R40, R40 ;  /* 0x0000002800287308 */ /* 0x000f220000000800 */
[----:B--2---:R-:W-:-:S07]  /*3790*/  F2FP.BF16.F32.PACK_AB R164, R29, R36 ;  /* 0x000000241da4723e */ /* 0x004fce00000010ff */
[----:B------:R-:W-:Y:S01]  /*37a0*/  MUFU.EX2 R41, R41 ;  /* 0x0000002900297308 */ /* 0x000fe20000000800 */
[----:B---3--:R-:W-:Y:S01]  /*37b0*/  FMNMX.FTZ R8, R5, R8, !PT ;  /* 0x0000000805087209 */ /* 0x008fe20007810000 */
[--C-:B------:R-:W-:Y:S01]  /*37c0*/  FFMA.FTZ R5, R91, UR6, -R14.reuse ;  /* 0x000000065b057c23 */ /* 0x100fe2000801080e */
[----:B------:R-:W-:Y:S02]  /*37d0*/  FFMA.FTZ R14, R69, UR6, -R14 ;  /* 0x00000006450e7c23 */ /* 0x000fe4000801080e */
[C---:B------:R-:W-:Y:S01]  /*37e0*/  FSETP.NEU.FTZ.AND P1, PT, R8.reuse, -INF , PT ;  /* 0xff8000000800780b */ /* 0x040fe20003f3d000 */
[----:B------:R-:W-:Y:S02]  /*37f0*/  FMUL.FTZ R52, R8, UR6 ;  /* 0x0000000608347c20 */ /* 0x000fe40008410000 */
[----:B------:R2:W-:Y:S01]  /*3800*/  MUFU.EX2 R174, R5 ;  /* 0x0000000500ae7308 */ /* 0x0005e20000000800 */
[----:B----4-:R-:W-:Y:S02]  /*3810*/  F2FP.BF16.F32.PACK_AB R166, R40, R37 ;  /* 0x0000002528a6723e */ /* 0x010fe400000010ff */
[----:B------:R-:W-:-:S05]  /*3820*/  FSEL R52, R52, RZ, P1 ;  /* 0x000000ff34347208 */ /* 0x000fca0000800000 */
[--C-:B------:R-:W-:Y:S01]  /*3830*/  FFMA.FTZ R26, R26, UR6, -R52.reuse ;  /* 0x000000061a1a7c23 */ /* 0x100fe20008010834 */
[--C-:B------:R-:W-:Y:S01]  /*3840*/  FFMA.FTZ R27, R27, UR6, -R52.reuse ;  /* 0x000000061b1b7c23 */ /* 0x100fe20008010834 */
[--C-:B------:R-:W-:Y:S01]  /*3850*/  FFMA.FTZ R30, R30, UR6, -R52.reuse ;  /* 0x000000061e1e7c23 */ /* 0x100fe20008010834 */
[----:B------:R-:W-:Y:S01]  /*3860*/  FFMA.FTZ R31, R31, UR6, -R52 ;  /* 0x000000061f1f7c23 */ /* 0x000fe20008010834 */
[----:B--2---:R-:W-:Y:S01]  /*3870*/  FADD.FTZ R5, R15, R152 ;  /* 0x000000980f057221 */ /* 0x004fe20000010000 */
        /* <DEDUP_REMOVED lines=9> */
[----:B------:R-:W2:Y:S01]  /*3910*/  MUFU.EX2 R27, R27 ;  /* 0x0000001b001b7308 */ /* 0x000ea20000000800 */
        /* <DEDUP_REMOVED lines=8> */
[----:B------:R-:W-:Y:S01]  /*39a0*/  F2FP.BF16.F32.PACK_AB R152, R152, R15 ;  /* 0x0000000f9898723e */ /* 0x000fe200000010ff */
[--C-:B------:R-:W-:Y:S01]  /*39b0*/  FFMA.FTZ R63, R63, UR6, -R52.reuse ;  /* 0x000000063f3f7c23 */ /* 0x100fe20008010834 */
[--C-:B------:R-:W-:Y:S01]  /*39c0*/  FFMA.FTZ R66, R66, UR6, -R52.reuse ;  /* 0x0000000642427c23 */ /* 0x100fe20008010834 */
[--C-:B------:R-:W-:Y:S01]  /*39d0*/  FFMA.FTZ R67, R67, UR6, -R52.reuse ;  /* 0x0000000643437c23 */ /* 0x100fe20008010834 */
[--C-:B------:R-:W-:Y:S01]  /*39e0*/  FFMA.FTZ R70, R70, UR6, -R52.reuse ;  /* 0x0000000646467c23 */ /* 0x100fe20008010834 */
[----:B------:R-:W-:-:S02]  /*39f0*/  FFMA.FTZ R52, R71, UR6, -R52 ;  /* 0x0000000647347c23 */ /* 0x000fc40008010834 */
[----:B------:R4:W-:Y:S01]  /*3a00*/  MUFU.EX2 R53, R14 ;  /* 0x0000000e00357308 */ /* 0x0009e20000000800 */
[----:B--2---:R-:W-:-:S07]  /*3a10*/  F2FP.BF16.F32.PACK_AB R153, R27, R26 ;  /* 0x0000001a1b99723e */ /* 0x004fce00000010ff */
[----:B------:R-:W2:Y:S01]  /*3a20*/  MUFU.EX2 R31, R31 ;  /* 0x0000001f001f7308 */ /* 0x000ea20000000800 */
[----:B----4-:R-:W-:-:S04]  /*3a30*/  FADD.FTZ R14, R20, R5 ;  /* 0x00000005140e7221 */ /* 0x010fc80000010000 */
[----:B------:R-:W-:-:S03]  /*3a40*/  FADD.FTZ R5, R21, R14 ;  /* 0x0000000e15057221 */ /* 0x000fc60000010000 */
[----:B------:R-:W4:Y:S01]  /*3a50*/  MUFU.EX2 R34, R34 ;  /* 0x0000002200227308 */ /* 0x000f220000000800 */
[----:B------:R-:W-:Y:S01]  /*3a60*/  FADD.FTZ R14, R24, R5 ;  /* 0x00000005180e7221 */ /* 0x000fe20000010000 */
[----:B------:R-:W-:-:S03]  /*3a70*/  FADD.FTZ R5, R26, R27 ;  /* 0x0000001b1a057221 */ /* 0x000fc60000010000 */
[----:B------:R-:W-:Y:S01]  /*3a80*/  FADD.FTZ R44, R13, R14 ;  /* 0x0000000e0d2c7221 */ /* 0x000fe20000010000 */
[----:B---3--:R-:W-:Y:S02]  /*3a90*/  FADD.FTZ R14, R30, R5 ;  /* 0x000000051e0e7221 */ /* 0x008fe40000010000 */
[----:B------:R-:W3:Y:S01]  /*3aa0*/  MUFU.EX2 R35, R35 ;  /* 0x0000002300237308 */ /* 0x000ee20000000800 */
[----:B------:R-:W-:Y:S01]  /*3ab0*/  FADD.FTZ R57, R25, R44 ;  /* 0x0000002c19397221 */ /* 0x000fe20000010000 */
[C---:B--2---:R-:W-:Y:S01]  /*3ac0*/  FADD.FTZ R5, R31.reuse, R14 ;  /* 0x0000000e1f057221 */ /* 0x044fe20000010000 */
[----:B------:R-:W-:Y:S02]  /*3ad0*/  F2FP.BF16.F32.PACK_AB R155, R31, R30 ;  /* 0x0000001e1f9b723e */ /* 0x000fe400000010ff */
[----:B------:R-:W-:-:S03]  /*3ae0*/  FADD.FTZ R44, R28, R57 ;  /* 0x000000391c2c7221 */ /* 0x000fc60000010000 */
[----:B------:R-:W2:Y:S01]  /*3af0*/  MUFU.EX2 R38, R38 ;  /* 0x0000002600267308 */ /* 0x000ea20000000800 */
[----:B----4-:R-:W-:Y:S01]  /*3b00*/  FADD.FTZ R14, R34, R5 ;  /* 0x00000005220e7221 */ /* 0x010fe20000010000 */
[----:B------:R-:W-:-:S04]  /*3b10*/  FADD.FTZ R57, R11, R44 ;  /* 0x0000002c0b397221 */ /* 0x000fc80000010000 */
[C---:B------:R-:W-:Y:S01]  /*3b20*/  FADD.FTZ R57, R160.reuse, R57 ;  /* 0x00000039a0397221 */ /* 0x040fe20000010000 */
[----:B------:R-:W-:Y:S01]  /*3b30*/  F2FP.BF16.F32.PACK_AB R160, R160, R11 ;  /* 0x0000000ba0a0723e */ /* 0x000fe200000010ff */
[----:B------:R-:W4:Y:S01]  /*3b40*/  MUFU.EX2 R39, R39 ;  /* 0x0000002700277308 */ /* 0x000f220000000800 */
[----:B---3--:R-:W-:Y:S01]  /*3b50*/  FADD.FTZ R5, R35, R14 ;  /* 0x0000000e23057221 */ /* 0x008fe20000010000 */
[----:B------:R-:W-:Y:S01]  /*3b60*/  FADD.FTZ R44, R162, R57 ;  /* 0x00000039a22c7221 */ /* 0x000fe20000010000 */
[----:B------:R-:W-:Y:S02]  /*3b70*/  F2FP.BF16.F32.PACK_AB R162, R33, R162 ;  /* 0x000000a221a2723e */ /* 0x000fe400000010ff */
[----:B------:R-:W-:Y:S01]  /*3b80*/  F2FP.BF16.F32.PACK_AB R157, R35, R34 ;  /* 0x00000022239d723e */ /* 0x000fe200000010ff */
[----:B------:R-:W-:Y:S02]  /*3b90*/  FADD.FTZ R57, R33, R44 ;  /* 0x0000002c21397221 */ /* 0x000fe40000010000 */
[----:B------:R-:W3:Y:S01]  /*3ba0*/  MUFU.EX2 R42, R42 ;  /* 0x0000002a002a7308 */ /* 0x000ee20000000800 */
[----:B--2---:R-:W-:Y:S01]  /*3bb0*/  FADD.FTZ R14, R38, R5 ;  /* 0x00000005260e7221 */ /* 0x004fe20000010000 */
[----:B------:R-:W-:-:S04]  /*3bc0*/  FADD.FTZ R44, R36, R57 ;  /* 0x00000039242c7221 */ /* 0x000fc80000010000 */
[----:B------:R-:W-:Y:S02]  /*3bd0*/  FADD.FTZ R44, R29, R44 ;  /* 0x0000002c1d2c7221 */ /* 0x000fe40000010000 */
[----:B------:R-:W2:Y:S01]  /*3be0*/  MUFU.EX2 R43, R43 ;  /* 0x0000002b002b7308 */ /* 0x000ea20000000800 */
[----:B----4-:R-:W-:Y:S01]  /*3bf0*/  FADD.FTZ R5, R39, R14 ;  /* 0x0000000e27057221 */ /* 0x010fe20000010000 */
[----:B------:R-:W-:Y:S01]  /*3c00*/  FADD.FTZ R57, R37, R44 ;  /* 0x0000002c25397221 */ /* 0x000fe20000010000 */
[----:B------:R-:W-:-:S03]  /*3c10*/  F2FP.BF16.F32.PACK_AB R159, R39, R38 ;  /* 0x00000026279f723e */ /* 0x000fc600000010ff */
[----:B------:R-:W-:Y:S02]  /*3c20*/  FADD.FTZ R44, R40, R57 ;  /* 0x00000039282c7221 */ /* 0x000fe40000010000 */
[----:B------:R-:W4:Y:S01]  /*3c30*/  MUFU.EX2 R46, R46 ;  /* 0x0000002e002e7308 */ /* 0x000f220000000800 */
[----:B---3--:R-:W-:Y:S01]  /*3c40*/  FADD.FTZ R14, R42, R5 ;  /* 0x000000052a0e7221 */ /* 0x008fe20000010000 */
[----:B------:R-:W-:-:S06]  /*3c50*/  FADD.FTZ R15, R41, R44 ;  /* 0x0000002c290f7221 */ /* 0x000fcc0000010000 */
[----:B------:R-:W3:Y:S01]  /*3c60*/  MUFU.EX2 R47, R47 ;  /* 0x0000002f002f7308 */ /* 0x000ee20000000800 */
[C---:B--2---:R-:W-:Y:S01]  /*3c70*/  FADD.FTZ R5, R43.reuse, R14 ;  /* 0x0000000e2b057221 */ /* 0x044fe20000010000 */
[----:B------:R-:W-:-:S06]  /*3c80*/  F2FP.BF16.F32.PACK_AB R161, R43, R42 ;  /* 0x0000002a2ba1723e */ /* 0x000fcc00000010ff */
[----:B------:R-:W2:Y:S01]  /*3c90*/  MUFU.EX2 R50, R50 ;  /* 0x0000003200327308 */ /* 0x000ea20000000800 */
[----:B----4-:R-:W-:-:S07]  /*3ca0*/  FADD.FTZ R14, R46, R5 ;  /* 0x000000052e0e7221 */ /* 0x010fce0000010000 */
[----:B------:R-:W4:Y:S01]  /*3cb0*/  MUFU.EX2 R51, R51 ;  /* 0x0000003300337308 */ /* 0x000f220000000800 */
[C---:B---3--:R-:W-:Y:S01]  /*3cc0*/  FADD.FTZ R5, R47.reuse, R14 ;  /* 0x0000000e2f057221 */ /* 0x048fe20000010000 */
[----:B------:R-:W-:-:S06]  /*3cd0*/  F2FP.BF16.F32.PACK_AB R163, R47, R46 ;  /* 0x0000002e2fa3723e */ /* 0x000fcc00000010ff */
[----:B------:R-:W3:Y:S01]  /*3ce0*/  MUFU.EX2 R4, R4 ;  /* 0x0000000400047308 */ /* 0x000ee20000000800 */
[----:B--2---:R-:W-:-:S07]  /*3cf0*/  FADD.FTZ R14, R50, R5 ;  /* 0x00000005320e7221 */ /* 0x004fce0000010000 */
[----:B------:R-:W2:Y:S01]  /*3d00*/  MUFU.EX2 R54, R54 ;  /* 0x0000003600367308 */ /* 0x000ea20000000800 */
[C---:B----4-:R-:W-:Y:S01]  /*3d10*/  FADD.FTZ R5, R51.reuse, R14 ;  /* 0x0000000e33057221 */ /* 0x050fe20000010000 */
[----:B------:R-:W-:-:S06]  /*3d20*/  F2FP.BF16.F32.PACK_AB R165, R51, R50 ;  /* 0x0000003233a5723e */ /* 0x000fcc00000010ff */
[----:B------:R-:W4:Y:S01]  /*3d30*/  MUFU.EX2 R32, R32 ;  /* 0x0000002000207308 */ /* 0x000f220000000800 */
[C---:B---3--:R-:W-:Y:S01]  /*3d40*/  FADD.FTZ R15, R4.reuse, R15 ;  /* 0x0000000f040f7221 */ /* 0x048fe20000010000 */
[----:B------:R-:W-:-:S06]  /*3d50*/  F2FP.BF16.F32.PACK_AB R168, R4, R41 ;  /* 0x0000002904a8723e */ /* 0x000fcc00000010ff */
[----:B------:R-:W3:Y:S01]  /*3d60*/  MUFU.EX2 R55, R55 ;  /* 0x0000003700377308 */ /* 0x000ee20000000800 */
[----:B--2---:R-:W-:-:S07]  /*3d70*/  FADD.FTZ R14, R54, R5 ;  /* 0x00000005360e7221 */ /* 0x004fce0000010000 */
[----:B------:R-:W2:Y:S01]  /*3d80*/  MUFU.EX2 R58, R58 ;  /* 0x0000003a003a7308 */ /* 0x000ea20000000800 */
[----:B----4-:R-:W-:Y:S01]  /*3d90*/  FADD.FTZ R20, R32, R15 ;  /* 0x0000000f20147221 */ /* 0x010fe20000010000 */
[----:B------:R-:W-:-:S03]  /*3da0*/  F2FP.BF16.F32.PACK_AB R170, R45, R32 ;  /* 0x000000202daa723e */ /* 0x000fc600000010ff */
[----:B------:R-:W-:-:S03]  /*3db0*/  FADD.FTZ R11, R45, R20 ;  /* 0x000000142d0b7221 */ /* 0x000fc60000010000 */
[----:B------:R-:W4:Y:S01]  /*3dc0*/  MUFU.EX2 R48, R48 ;  /* 0x0000003000307308 */ /* 0x000f220000000800 */
[C---:B---3--:R-:W-:Y:S01]  /*3dd0*/  FADD.FTZ R5, R55.reuse, R14 ;  /* 0x0000000e37057221 */ /* 0x048fe20000010000 */
[----:B------:R-:W-:-:S06]  /*3de0*/  F2FP.BF16.F32.PACK_AB R167, R55, R54 ;  /* 0x0000003637a7723e */ /* 0x000fcc00000010ff */
[----:B------:R-:W3:Y:S01]  /*3df0*/  MUFU.EX2 R59, R59 ;  /* 0x0000003b003b7308 */ /* 0x000ee20000000800 */
[----:B--2---:R-:W-:-:S07]  /*3e00*/  FADD.FTZ R14, R58, R5 ;  /* 0x000000053a0e7221 */ /* 0x004fce0000010000 */
[----:B------:R-:W2:Y:S01]  /*3e10*/  MUFU.EX2 R49, R49 ;  /* 0x0000003100317308 */ /* 0x000ea20000000800 */
[----:B----4-:R-:W-:-:S07]  /*3e20*/  FADD.FTZ R20, R48, R11 ;  /* 0x0000000b30147221 */ /* 0x010fce0000010000 */
[----:B------:R-:W4:Y:S01]  /*3e30*/  MUFU.EX2 R62, R62 ;  /* 0x0000003e003e7308 */ /* 0x000f220000000800 */
[C---:B---3--:R-:W-:Y:S01]  /*3e40*/  FADD.FTZ R5, R59.reuse, R14 ;  /* 0x0000000e3b057221 */ /* 0x048fe20000010000 */
[----:B------:R-:W-:-:S06]  /*3e50*/  F2FP.BF16.F32.PACK_AB R169, R59, R58 ;  /* 0x0000003a3ba9723e */ /* 0x000fcc00000010ff */
[----:B------:R-:W3:Y:S01]  /*3e60*/  MUFU.EX2 R63, R63 ;  /* 0x0000003f003f7308 */ /* 0x000ee20000000800 */
[C---:B--2---:R-:W-:Y:S01]  /*3e70*/  FADD.FTZ R11, R49.reuse, R20 ;  /* 0x00000014310b7221 */ /* 0x044fe20000010000 */
[----:B------:R-:W-:-:S03]  /*3e80*/  F2FP.BF16.F32.PACK_AB R172, R49, R48 ;  /* 0x0000003031ac723e */ /* 0x000fc600000010ff */
[----:B------:R-:W-:Y:S01]  /*3e90*/  FADD.FTZ R14, R174, R11 ;  /* 0x0000000bae0e7221 */ /* 0x000fe20000010000 */
[C---:B------:R-:W-:Y:S02]  /*3ea0*/  F2FP.BF16.F32.PACK_AB R174, R53.reuse, R174 ;  /* 0x000000ae35ae723e */ /* 0x040fe400000010ff */
[----:B------:R-:W2:Y:S01]  /*3eb0*/  MUFU.EX2 R66, R66 ;  /* 0x0000004200427308 */ /* 0x000ea20000000800 */
[----:B----4-:R-:W-:Y:S01]  /*3ec0*/  FADD.FTZ R4, R62, R5 ;  /* 0x000000053e047221 */ /* 0x010fe20000010000 */
[----:B------:R-:W-:-:S06]  /*3ed0*/  FADD.FTZ R5, R53, R14 ;  /* 0x0000000e35057221 */ /* 0x000fcc0000010000 */
[----:B------:R-:W4:Y:S01]  /*3ee0*/  MUFU.EX2 R67, R67 ;  /* 0x0000004300437308 */ /* 0x000f220000000800 */
[C---:B---3--:R-:W-:Y:S01]  /*3ef0*/  FADD.FTZ R11, R63.reuse, R4 ;  /* 0x000000043f0b7221 */ /* 0x048fe20000010000 */
[----:B------:R-:W-:-:S06]  /*3f00*/  F2FP.BF16.F32.PACK_AB R171, R63, R62 ;  /* 0x0000003e3fab723e */ /* 0x000fcc00000010ff */
[----:B------:R-:W3:Y:S01]  /*3f10*/  MUFU.EX2 R70, R70 ;  /* 0x0000004600467308 */ /* 0x000ee20000000800 */
[----:B--2---:R-:W-:-:S07]  /*3f20*/  FADD.FTZ R4, R66, R11 ;  /* 0x0000000b42047221 */ /* 0x004fce0000010000 */
[----:B------:R-:W2:Y:S01]  /*3f30*/  MUFU.EX2 R175, R52 ;  /* 0x0000003400af7308 */ /* 0x000ea20000000800 */
[C---:B----4-:R-:W-:Y:S01]  /*3f40*/  FADD.FTZ R11, R67.reuse, R4 ;  /* 0x00000004430b7221 */ /* 0x050fe20000010000 */
[----:B------:R-:W-:-:S03]  /*3f50*/  F2FP.BF16.F32.PACK_AB R173, R67, R66 ;  /* 0x0000004243ad723e */ /* 0x000fc600000010ff */
[----:B---3--:R-:W-:-:S04]  /*3f60*/  FADD.FTZ R4, R70, R11 ;  /* 0x0000000b46047221 */ /* 0x008fc80000010000 */
[C---:B--2---:R-:W-:Y:S01]  /*3f70*/  FADD.FTZ R4, R175.reuse, R4 ;  /* 0x00000004af047221 */ /* 0x044fe20000010000 */
[----:B------:R-:W-:Y:S01]  /*3f80*/  F2FP.BF16.F32.PACK_AB R175, R175, R70 ;  /* 0x00000046afaf723e */ /* 0x000fe200000010ff */
[----:B------:R-:W-:Y:S06]  /*3f90*/  @!P0 BRA `(.L_x_8975) ;  /* 0x0000000000048947 */ /* 0x000fec0003800000 */
[----:B------:R-:W-:Y:S01]  /*3fa0*/  BPT.TRAP 0x1 ;  /* 0x000000040000795c */ /* 0x000fe20000300000 */
.L_x_8975:
[----:B------:R2:W3:Y:S01]  /*3fb0*/  SYNCS.PHASECHK.TRANS64.TRYWAIT P1, [R7+URZ+0x22850], R12 ;  /* 0x0228500c070075a7 */ /* 0x0004e2000802017f */
[----:B------:R-:W-:Y:S05]  /*3fc0*/  @!P0 BRA `(.L_x_8976) ;  /* 0x0000000000048947 */ /* 0x000fea0003800000 */
[----:B------:R-:W-:Y:S01]  /*3fd0*/  BPT.TRAP 0x1 ;  /* 0x000000040000795c */ /* 0x000fe20000300000 */
.L_x_8976:
[----:B---3--:R-:W-:Y:S05]  /*3fe0*/  @P1 BRA `(.L_x_8977) ;  /* 0x0000000000081947 */ /* 0x008fea0003800000 */
[----:B------:R-:W3:Y:S02]  /*3ff0*/  SYNCS.PHASECHK.TRANS64.TRYWAIT P1, [R7+URZ+0x22850], R12 ;  /* 0x0228500c070075a7 */ /* 0x000ee4000802017f */
[----:B---3--:R-:W-:Y:S05]  /*4000*/  @!P1 BRA `(.L_x_8978) ;  /* 0x0000010800289947 */ /* 0x008fea0003800000 */
.L_x_8977:
[----:B------:R-:W-:Y:S01]  /*4010*/  R2UR UR5, R9 ;  /* 0x00000000090572ca */ /* 0x000fe200000e0000 */
[----:B------:R4:W-:Y:S06]  /*4020*/  BAR.SYNC.DEFER_BLOCKING R10, 0x100 ;  /* 0x0004000a0000751d */ /* 0x0009ec0000010000 */
[----:B------:R-:W-:Y:S01]  /*4030*/  UMOV UR11, 0x40000040 ;  /* 0x40000040000b7882 */ /* 0x000fe20000000000 */
[----:B------:R-:W5:Y:S01]  /*4040*/  S2R R11, SR_TID.X ;  /* 0x00000000000b7919 */ /* 0x000f620000002100 */
[----:B----4-:R-:W-:-:S04]  /*4050*/  IMAD.IADD R10, R17, 0x1, -R18 ;  /* 0x00000001110a7824 */ /* 0x010fc800078e0a12 */
        /* <DEDUP_REMOVED lines=10> */
[----:B-----5:R-:W-:Y:S01]  /*4100*/  LOP3.LUT P1, RZ, R11, 0x7f, RZ, 0xc0, !PT ;  /* 0x0000007f0bff7812 */ /* 0x020fe2000782c0ff */
[----:B------:R-:W-:-:S12]  /*4110*/  IMAD R11, R201, 0x80, R10 ;  /* 0x00000080c90b7824 */ /* 0x000fd800078e020a */
[----:B0123--:R-:W-:-:S05]  /*4120*/  @!P1 VIADD R7, R7, 0x22860 ;  /* 0x0002286007079836 */ /* 0x00ffca0000000000 */
        /* <DEDUP_REMOVED lines=33> */
[----:B0-----:R-:W-:-:S12]  /*4340*/  VIADD R7, R176, 0xfffffffe ;  /* 0xfffffffeb0077836 */ /* 0x001fd80000000000 */
[----:B------:R-:W-:Y:S05]  /*4350*/  @P1 BRA `(.L_x_8979) ;  /* 0x0000000000481947 */ /* 0x000fea0003800000 */
        /* <DEDUP_REMOVED lines=11> */
.L_x_8980:
[----:B------:R-:W-:-:S11]  /*4410*/  UISETP.NE.AND UP1, UPT, UR15, 0x1, UPT ;  /* 0x000000010f00788c */ /* 0x000fd6000bf25270 */
[----:B------:R-:W-:Y:S02]  /*4420*/  @UP1 ULDC.64 UR22, c[0x0][0x9e8] ;  /* 0x00027a0000161ab9 */ /* 0x000fe40000000a00 */
[----:B------:R-:W-:-:S04]  /*4430*/  UIMAD.WIDE.U32 UR10, UR18, UR22, URZ ;  /* 0x00000016120a72a5 */ /* 0x000fc8000f8e003f */
[----:B------:R-:W-:-:S12]  /*4440*/  @UP1 USHF.R.U32.HI UR18, URZ, UR23, UR11 ;  /* 0x000000173f121299 */ /* 0x000fd8000801160b */
.L_x_8981:
[----:B------:R-:W-:-:S04]  /*4450*/  UIMAD UR15, UR18, UR15, UR15 ;  /* 0x0000000f120f72a4 */ /* 0x000fc8000f8e020f */
[----:B------:R-:W-:-:S04]  /*4460*/  UISETP.LT.AND UP1, UPT, UR14, UR15, UPT ;  /* 0x0000000f0e00728c */ /* 0x000fc8000bf21270 */
[----:B------:R-:W-:-:S12]  /*4470*/  USEL UR14, UR14, UR15, UP1 ;  /* 0x0000000f0e0e7287 */ /* 0x000fd80008800000 */
.L_x_8979:
        /* <DEDUP_REMOVED lines=11> */
[----:B------:R-:W-:Y:S01]  /*4530*/  VIADD R13, R15, 0x8 ;  /* 0x000000080f0d7836 */ /* 0x000fe20000000000 */
[----:B------:R-:W-:-:S04]  /*4540*/  ULDC UR26, c[0x0][0x9e0] ;  /* 0x00027800001a7ab9 */ /* 0x000fc80000000800 */
[----:B------:R-:W-:-:S07]  /*4550*/  LOP3.LUT R11, RZ, R13, RZ, 0x33, !PT ;  /* 0x0000000dff0b7212 */ /* 0x000fce00078e33ff */
.L_x_8999:
[----:B------:R-:W-:-:S04]  /*4560*/  UIADD3 UR37, UR37, 0x1, URZ ;  /* 0x0000000125257890 */ /* 0x000fc8000fffe03f */
[----:B------:R-:W-:-:S04]  /*4570*/  UISETP.NE.AND UP1, UPT, UR37, 0x2, UPT ;  /* 0x000000022500788c */ /* 0x000fc8000bf25270 */
[----:B------:R-:W-:Y:S02]  /*4580*/  USEL UR10, URZ, 0x1, UP1 ;  /* 0x000000013f0a7887 */ /* 0x000fe40008800000 */
[----:B------:R-:W-:Y:S02]  /*4590*/  USEL UR37, UR37, URZ, UP1 ;  /* 0x0000003f25257287 */ /* 0x000fe40008800000 */
[----:B------:R-:W-:Y:S01]  /*45a0*/  ULOP3.LUT UR40, UR40, UR10, URZ, 0x3c, !UPT ;  /* 0x0000000a28287292 */ /* 0x000fe2000f8e3c3f */
[----:B01----:R-:W-:Y:S11]  /*45b0*/  @!P0 BRA `(.L_x_8983) ;  /* 0x0000000000048947 */ /* 0x003ff60003800000 */
[----:B------:R-:W-:Y:S01]  /*45c0*/  BPT.TRAP 0x1 ;  /* 0x000000040000795c */ /* 0x000fe20000300000 */
.L_x_8983:
        /* <DEDUP_REMOVED lines=9> */
.L_x_8984:
[----:B-1----:R-:W-:Y:S05]  /*4660*/  @P1 BRA `(.L_x_8985) ;  /* 0x0000000000081947 */ /* 0x002fea0003800000 */
[----:B------:R-:W1:Y:S02]  /*4670*/  SYNCS.PHASECHK.TRANS64.TRYWAIT P1, [UR27+0x22830], R12 ;  /* 0x0228300cff0075a7 */ /* 0x000e64000802015b */
[----:B-1----:R-:W-:Y:S05]  /*4680*/  @!P1 BRA `(.L_x_8986) ;  /* 0x00000100009c9947 */ /* 0x002fea0003800000 */
.L_x_8985:
[----:B------:R-:W-:Y:S01]  /*4690*/  UIMAD UR22, UR37, 0x300, UR4 ;  /* 0x00000300251678a4 */ /* 0x000fe2000f8e0204 */
[----:B------:R-:W-:Y:S01]  /*46a0*/  WARPGROUP.ARRIVE ;  /* 0x00000000000079c5 */ /* 0x000fe20000000000 */
[----:B------:R-:W-:Y:S01]  /*46b0*/  UMOV UR23, 0x40000040 ;  /* 0x4000004000177882 */ /* 0x000fe20000000000 */
[----:B------:R-:W-:Y:S01]  /*46c0*/  UMOV UR11, 0x40000040 ;  /* 0x40000040000b7882 */ /* 0x000fe20000000000 */
[----:B------:R-:W-:-:S03]  /*46d0*/  UIADD3 UR10, UR22, 0x2, URZ ;  /* 0x00000002160a7890 */ /* 0x000fc6000fffe03f */
[----:B------:R-:W2:Y:S01]  /*46e0*/  S2R R6, SR_TID.X ;  /* 0x0000000000067919 */ /* 0x000ea20000002100 */
[----:B------:R-:W-:Y:S01]  /*46f0*/  UIADD3 UR14, UR22, 0x4, URZ ;  /* 0x00000004160e7890 */ /* 0x000fe2000fffe03f */
[----:B-1----:R-:W-:Y:S01]  /*4700*/  IMAD.U32 R9, RZ, RZ, UR27 ;  /* 0x0000001bff097e24 */ /* 0x002fe2000f8e00ff */
[----:B------:R-:W-:Y:S01]  /*4710*/  UMOV UR15, 0x40000040 ;  /* 0x40000040000f7882 */ /* 0x000fe20000000000 */
[----:B------:R-:W-:Y:S01]  /*4720*/  HGMMA.64x96x16.F32.BF16 R152, gdesc[UR20], RZ, !UPT, gsb0 ;  /* 0x01600000149879f0 */ /* 0x000fe2000c0018ff */
[----:B------:R-:W-:Y:S01]  /*4730*/  UIADD3 UR18, UR22, 0x6, URZ ;  /* 0x0000000616127890 */ /* 0x000fe2000fffe03f */
[----:B------:R-:W-:Y:S01]  /*4740*/  IMAD R21, R7, -0x60, R17 ;  /* 0xffffffa007157824 */ /* 0x000fe200078e0211 */
[----:B------:R-:W-:-:S04]  /*4750*/  UMOV UR19, 0x40000040 ;  /* 0x4000004000137882 */ /* 0x000fc80000000000 */
[----:B------:R-:W-:-:S05]  /*4760*/  IADD3 R21, -R18, 0x1, R21 ;  /* 0x0000000112157810 */ /* 0x000fca0007ffe115 */
[----:B------:R-:W-:-:S04]  /*4770*/  IMAD.IADD R21, R21, 0x1, -R16 ;  /* 0x0000000115157824 */ /* 0x000fc800078e0a10 */
[----:B------:R-:W-:-:S04]  /*4780*/  VIADD R200, R21, UR26 ;  /* 0x0000001a15c87c36 */ /* 0x000fc80008000000 */
[----:B------:R-:W-:Y:S01]  /*4790*/  IMAD.IADD R210, R3, 0x1, R200 ;  /* 0x0000000103d27824 */ /* 0x000fe200078e02c8 */
[----:B--2---:R-:W-:Y:S02]  /*47a0*/  LOP3.LUT P1, RZ, R6, 0x7f, RZ, 0xc0, !PT ;  /* 0x0000007f06ff7812 */ /* 0x004fe4000782c0ff */
[----:B------:R-:W-:-:S04]  /*47b0*/  SHF.R.U32.HI R6, RZ, 0x7, R6 ;  /* 0x00000007ff067819 */ /* 0x000fc80000011606 */
[----:B------:R-:W-:-:S07]  /*47c0*/  IADD3 R6, -R6, 0xb, RZ ;  /* 0x0000000b06067810 */ /* 0x000fce0007ffe1ff */
        /* <DEDUP_REMOVED lines=16> */
[----:B--2---:R-:W-:-:S04]  /*48d0*/  VIADD R14, R21, UR10 ;  /* 0x0000000a150e7c36 */ /* 0x004fc80008000000 */
[----:B------:R-:W-:-:S08]  /*48e0*/  IMAD.IADD R202, R3, 0x1, R14 ;  /* 0x0000000103ca7824 */ /* 0x000fd000078e020e */
[----:B-1----:R-:W-:Y:S05]  /*48f0*/  @P1 BRA `(.L_x_8987) ;  /* 0x00000000005c1947 */ /* 0x002fea0003800000 */
[----:B------:R-:W-:Y:S01]  /*4900*/  ISETP.GT.AND P1, PT, R15, -0x1, PT ;  /* 0xffffffff0f00780c */ /* 0x000fe20003f24270 */
[----:B------:R-:W-:-:S12]  /*4910*/  BSSY B0, `(.L_x_8988) ;  /* 0x0000011000007945 */ /* 0x000fd80003800000 */
[----:B------:R-:W-:Y:S05]  /*4920*/  @P1 BRA `(.L_x_8989) ;  /* 0x0000000000241947 */ /* 0x000fea0003800000 */
[----:B------:R-:W-:Y:S02]  /*4930*/  IMAD.U32 R211, RZ, RZ, UR25 ;  /* 0x00000019ffd37e24 */ /* 0x000fe4000f8e00ff */
[----:B------:R-:W-:-:S03]  /*4940*/  IMAD.IADD R203, R3, 0x1, R10 ;  /* 0x0000000103cb7824 */ /* 0x000fc600078e020a */
[----:B------:R-:W-:Y:S02]  /*4950*/  ISETP.NE.AND P1, PT, R211, 0x1, PT ;  /* 0x00000001d300780c */ /* 0x000fe40003f25270 */
[----:B------:R-:W-:-:S11]  /*4960*/  LOP3.LUT R203, RZ, R203, RZ, 0x33, !PT ;  /* 0x000000cbffcb7212 */ /* 0x000fd600078e33ff */
[----:B------:R-:W1:Y:S02]  /*4970*/  @P1 LDC.64 R20, c[0x0][0x9e8] ;  /* 0x00027a00ff141b82 */ /* 0x000e640000000a00 */
[----:B-1----:R-:W-:-:S05]  /*4980*/  @P1 IMAD.HI.U32 R20, R203, R20, RZ ;  /* 0x00000014cb141227 */ /* 0x002fca00078e00ff */
[----:B------:R-:W-:-:S04]  /*4990*/  @P1 SHF.R.U32.HI R203, RZ, R21, R20 ;  /* 0x00000015ffcb1219 */ /* 0x000fc80000011614 */
[----:B------:R-:W-:Y:S01]  /*49a0*/  LOP3.LUT R20, RZ, R203, RZ, 0x33, !PT ;  /* 0x000000cbff147212 */ /* 0x000fe200078e33ff */
[----:B------:R-:W-:Y:S06]  /*49b0*/  BRA `(.L_x_8990) ;  /* 0x0000000000187947 */ /* 0x000fec0003800000 */
.L_x_8989:
[----:B------:R-:W-:-:S05]  /*49c0*/  IMAD.U32 R211, RZ, RZ, UR25 ;  /* 0x00000019ffd37e24 */ /* 0x000fca000f8e00ff */
[----:B------:R-:W-:-:S13]  /*49d0*/  ISETP.NE.AND P1, PT, R211, 0x1, PT ;  /* 0x00000001d300780c */ /* 0x000fda0003f25270 */
[----:B------:R-:W1:Y:S02]  /*49e0*/  @P1 LDC.64 R20, c[0x0][0x9e8] ;  /* 0x00027a00ff141b82 */ /* 0x000e640000000a00 */
[----:B-1----:R-:W-:-:S04]  /*49f0*/  @P1 IMAD.HI.U32 R212, R15, R20, RZ ;  /* 0x000000140fd41227 */ /* 0x002fc800078e00ff */
[----:B------:R-:W-:Y:S01]  /*4a00*/  IMAD.MOV.U32 R20, RZ, RZ, R15 ;  /* 0x000000ffff147224 */ /* 0x000fe200078e000f */
[----:B------:R-:W-:-:S07]  /*4a10*/  @P1 SHF.R.U32.HI R20, RZ, R21, R212 ;  /* 0x00000015ff141219 */ /* 0x000fce00000116d4 */
.L_x_8990:
[----:B------:R-:W-:Y:S05]  /*4a20*/  BSYNC B0 ;  /* 0x0000000000007941 */ /* 0x000fea0003800000 */
.L_x_8988:
[----:B------:R-:W-:-:S04]  /*4a30*/  IMAD R21, R7, -0x60, -R16 ;  /* 0xffffffa007157824 */ /* 0x000fc800078e0a10 */
[----:B------:R-:W-:-:S05]  /*4a40*/  IMAD R21, R20, R211, R21 ;  /* 0x000000d314157224 */ /* 0x000fca00078e0215 */
[----:B------:R-:W-:Y:S02]  /*4a50*/  VIADDMNMX R210, R21, R211, R210, PT ;  /* 0x000000d315d27246 */ /* 0x000fe400038001d2 */
[----:B------:R-:W-:-:S07]  /*4a60*/  VIMNMX R202, R202, R21, !PT ;  /* 0x00000015caca7248 */ /* 0x000fce0007fe0100 */
.L_x_8987:
[----:B------:R-:W-:Y:S01]  /*4a70*/  IMAD R211, R7, -0x60, RZ ;  /* 0xffffffa007d37824 */ /* 0x000fe200078e02ff */
[----:B------:R-:W-:Y:S02]  /*4a80*/  LOP3.LUT R2, R2, 0xfffbffff, RZ, 0xc0, !PT ;  /* 0xfffbffff02027812 */ /* 0x000fe400078ec0ff */
[----:B------:R-:W-:Y:S02]  /*4a90*/  IADD3 R200, R200, 0x8, R3 ;  /* 0x00000008c8c87810 */ /* 0x000fe40007ffe003 */
        /* <DEDUP_REMOVED lines=30> */
[----:B------:R-:W-:Y:S02]  /*4c80*/  IADD3 R152, R14, 0x8, R3 ;  /* 0x000000080e987810 */ /* 0x000fe40007ffe003 */
[----:B------:R-:W-:Y:S02]  /*4c90*/  ISETP.LT.OR P2, PT, R210, 0x12, P2 ;  /* 0x00000012d200780c */ /* 0x000fe40001741670 */
[----:B------:R-:W-:Y:S02]  /*4ca0*/  @P3 LOP3.LUT R2, R2, 0x10, RZ, 0xfc, !PT ;  /* 0x0000001002023812 */ /* 0x000fe400078efcff */
[----:B------:R-:W-:-:S02]  /*4cb0*/  ISETP.GE.AND P3, PT, R211, 0x19, PT ;  /* 0x00000019d300780c */ /* 0x000fc40003f66270 */
        /* <DEDUP_REMOVED lines=113> */
.L_x_8993:
[----:B------:R-:W-:Y:S02]  /*53d0*/  IMAD.U32 R202, RZ, RZ, UR25 ;  /* 0x00000019ffca7e24 */ /* 0x000fe4000f8e00ff */
[----:B------:R-:W-:-:S03]  /*53e0*/  IMAD.MOV.U32 R14, RZ, RZ, R13 ;  /* 0x000000ffff0e7224 */ /* 0x000fc600078e000d */
[----:B------:R-:W-:-:S13]  /*53f0*/  ISETP.NE.AND P6, PT, R202, 0x1, PT ;  /* 0x00000001ca00780c */ /* 0x000fda0003fc5270 */
[----:B------:R-:W1:Y:S02]  /*5400*/  @P6 LDC.64 R20, c[0x0][0x9e8] ;  /* 0x00027a00ff146b82 */ /* 0x000e640000000a00 */
[----:B-1----:R-:W-:-:S05]  /*5410*/  @P6 IMAD.HI.U32 R20, R13, R20, RZ ;  /* 0x000000140d146227 */ /* 0x002fca00078e00ff */
[----:B------:R-:W-:-:S07]  /*5420*/  @P6 SHF.R.U32.HI R14, RZ, R21, R20 ;  /* 0x00000015ff0e6219 */ /* 0x000fce0000011614 */
.L_x_8994:
[----:B------:R-:W-:Y:S05]  /*5430*/  BSYNC B0 ;  /* 0x0000000000007941 */ /* 0x000fea0003800000 */
.L_x_8992:
[----:B------:R-:W-:-:S04]  /*5440*/  IMAD.IADD R211, R211, 0x1, -R16 ;  /* 0x00000001d3d37824 */ /* 0x000fc800078e0a10 */
[----:B------:R-:W-:-:S05]  /*5450*/  IMAD R211, R14, R202, R211 ;  /* 0x000000ca0ed37224 */ /* 0x000fca00078e02d3 */
[----:B------:R-:W-:Y:S02]  /*5460*/  VIADDMNMX R200, R211, R202, R200, PT ;  /* 0x000000cad3c87246 */ /* 0x000fe400038001c8 */
[----:B------:R-:W-:-:S07]  /*5470*/  VIMNMX R152, R152, R211, !PT ;  /* 0x000000d398987248 */ /* 0x000fce0007fe0100 */
.L_x_8991:
[----:B------:R-:W-:Y:S02]  /*5480*/  ISETP.GT.AND P1, PT, R152, 0x1, !P1 ;  /* 0x000000019800780c */ /* 0x000fe40004f24270 */
        /* <DEDUP_REMOVED lines=76> */
[----:B------:R-:W-:Y:S01]  /*5950*/  ISETP.GT.AND P5, PT, R152, 0x58, !P5 ;  /* 0x000000589800780c */ /* 0x000fe20006fa4270 */
[----:B------:R-:W1:Y:S01]  /*5960*/  SHFL.BFLY PT, R21, R210, 0x1, 0x1f ;  /* 0x0c201f00d2157f89 */ /* 0x000e6200000e0000 */
[C---:B------:R-:W-:Y:S02]  /*5970*/  ISETP.LT.OR P1, PT, R200.reuse, 0x31, P1 ;  /* 0x00000031c800780c */ /* 0x040fe40000f21670 */
[----:B------:R-:W-:-:S02]  /*5980*/  ISETP.LT.OR P3, PT, R200, 0x51, P3 ;  /* 0x00000051c800780c */ /* 0x000fc40001f61670 */
        /* <DEDUP_REMOVED lines=9> */
[----:B-1----:R-:W-:Y:S02]  /*5a20*/  FMNMX.FTZ R14, R210, R21, !PT ;  /* 0x00000015d20e7209 */ /* 0x002fe40007810000 */
[----:B------:R-:W-:-:S03]  /*5a30*/  ISETP.GT.AND P1, PT, R152, 0x38, !P1 ;  /* 0x000000389800780c */ /* 0x000fc60004f24270 */
[----:B------:R-:W-:Y:S01]  /*5a40*/  FMUL.FTZ R20, R14, UR6 ;  /* 0x000000060e147c20 */ /* 0x000fe20008410000 */
        /* <DEDUP_REMOVED lines=18> */
[----:B------:R-:W-:Y:S02]  /*5b70*/  ISETP.GT.AND P1, PT, R152, RZ, !P6 ;  /* 0x000000ff9800720c */ /* 0x000fe40007724270 */
[----:B------:R-:W-:Y:S02]  /*5b80*/  LOP3.LUT P6, RZ, R2, 0x1, RZ, 0xc0, !PT ;  /* 0x0000000102ff7812 */ /* 0x000fe400078cc0ff */
[----:B------:R-:W-:Y:S02]  /*5b90*/  ISETP.LT.OR P1, PT, R200, 0x1, P1 ;  /* 0x00000001c800780c */ /* 0x000fe40000f21670 */
[----:B------:R-:W-:Y:S02]  /*5ba0*/  ISETP.GT.AND P2, PT, R152, 0x59, !P6 ;  /* 0x000000599800780c */ /* 0x000fe40007744270 */
[----:B------:R-:W-:-:S02]  /*5bb0*/  FSEL R21, R154, -INF , !P1 ;  /* 0xff8000009a157808 */ /* 0x000fc40004800000 */
[----:B------:R-:W-:Y:S02]  /*5bc0*/  FSETP.NEU.FTZ.AND P1, PT, R14, -INF , PT ;  /* 0xff8000000e00780b */ /* 0x000fe40003f3d000 */
[----:B------:R-:W-:Y:S02]  /*5bd0*/  FMNMX.FTZ R202, R21, R8, !PT ;  /* 0x0000000815ca7209 */ /* 0x000fe40007810000 */
[----:B------:R-:W-:Y:S02]  /*5be0*/  FSEL R20, R20, RZ, P1 ;  /* 0x000000ff14147208 */ /* 0x000fe40000800000 */
[----:B------:R-:W-:Y:S02]  /*5bf0*/  ISETP.LT.OR P2, PT, R200, 0x5a, P2 ;  /* 0x0000005ac800780c */ /* 0x000fe40001741670 */
        /* <DEDUP_REMOVED lines=24> */
[----:B------:R-:W-:-:S02]  /*5d80*/  FFMA.FTZ R197, R197, UR6, -R20 ;  /* 0x00000006c5c57c23 */ /* 0x000fc40008010814 */
        /* <DEDUP_REMOVED lines=18> */
[----:B------:R-:W-:Y:S02]  /*5eb0*/  FMNMX.FTZ R203, R191, R152, !PT ;  /* 0x00000098bfcb7209 */ /* 0x000fe40007810000 */
[----:B------:R-:W-:Y:S01]  /*5ec0*/  FSEL R152, R195, -INF , !P4 ;  /* 0xff800000c3987808 */ /* 0x000fe20006000000 */
[----:B------:R-:W-:Y:S01]  /*5ed0*/  FFMA.FTZ R195, R176, UR6, -R20 ;  /* 0x00000006b0c37c23 */ /* 0x000fe20008010814 */
[----:B------:R-:W-:Y:S01]  /*5ee0*/  FMNMX.FTZ R203, R194, R203, !PT ;  /* 0x000000cbc2cb7209 */ /* 0x000fe20007810000 */
[----:B------:R-:W-:Y:S03]  /*5ef0*/  MUFU.EX2 R169, R169 ;  /* 0x000000a900a97308 */ /* 0x000fe60000000800 */
[----:B------:R-:W-:-:S04]  /*5f00*/  FMNMX.FTZ R203, R152, R203, !PT ;  /* 0x000000cb98cb7209 */ /* 0x000fc80007810000 */
[----:B------:R-:W-:Y:S01]  /*5f10*/  FMNMX.FTZ R198, R200, R203, !PT ;  /* 0x000000cbc8c67209 */ /* 0x000fe20007810000 */
[----:B------:R-:W-:Y:S03]  /*5f20*/  MUFU.EX2 R172, R172 ;  /* 0x000000ac00ac7308 */ /* 0x000fe60000000800 */
        /* <DEDUP_REMOVED lines=9> */
[--C-:B------:R-:W-:Y:S01]  /*5fc0*/  FFMA.FTZ R189, R192, UR6, -R20.reuse ;  /* 0x00000006c0bd7c23 */ /* 0x100fe20008010814 */
[----:B------:R-:W-:Y:S01]  /*5fd0*/  FFMA.FTZ R192, R193, UR6, -R20 ;  /* 0x00000006c1c07c23 */ /* 0x000fe20008010814 */
[----:B------:R-:W-:Y:S01]  /*5fe0*/  FSEL R193, R14, RZ, P1 ;  /* 0x000000ff0ec17208 */ /* 0x000fe20000800000 */
[----:B------:R-:W-:Y:S04]  /*5ff0*/  MUFU.EX2 R173, R173 ;  /* 0x000000ad00ad7308 */ /* 0x000fe80000000800 */
[----:B------:R-:W-:-:S04]  /*6000*/  FADD.FTZ R193, -R193, R0 ;  /* 0x00000000c1c17221 */ /* 0x000fc80000010100 */
[----:B------:R-:W-:Y:S01]  /*6010*/  FMUL.FTZ R193, R193, UR6 ;  /* 0x00000006c1c17c20 */ /* 0x000fe20008410000 */
[----:B------:R-:W-:Y:S01]  /*6020*/  MUFU.EX2 R0, R196 ;  /* 0x000000c400007308 */ /* 0x000fe20000000800 */
[----:B-1----:R-:W-:-:S07]  /*6030*/  FMNMX.FTZ R203, R176, R203, !PT ;  /* 0x000000cbb0cb7209 */ /* 0x002fce0007810000 */
[----:B------:R-:W1:Y:S01]  /*6040*/  MUFU.EX2 R193, R193 ;  /* 0x000000c100c17308 */ /* 0x000e620000000800 */
[----:B------:R-:W2:Y:S07]  /*6050*/  SHFL.BFLY PT, R176, R203, 0x1, 0x1f ;  /* 0x0c201f00cbb07f89 */ /* 0x000eae00000e0000 */
[----:B------:R-:W-:Y:S08]  /*6060*/  MUFU.EX2 R195, R195 ;  /* 0x000000c300c37308 */ /* 0x000ff00000000800 */
[----:B------:R-:W-:Y:S01]  /*6070*/  MUFU.EX2 R198, R198 ;  /* 0x000000c600c67308 */ /* 0x000fe20000000800 */
[----:B-1----:R-:W-:Y:S01]  /*6080*/  FFMA.FTZ R196, R193, R5, R154 ;  /* 0x00000005c1c47223 */ /* 0x002fe2000001009a */
[-C--:B------:R-:W-:Y:S01]  /*6090*/  FMUL.FTZ R24, R24, R193.reuse ;  /* 0x000000c118187220 */ /* 0x080fe20000410000 */
        /* <DEDUP_REMOVED lines=9> */
[----:B--2---:R-:W-:Y:S01]  /*6130*/  FMNMX.FTZ R176, R203, R176, !PT ;  /* 0x000000b0cbb07209 */ /* 0x004fe20007810000 */
[-C--:B------:R-:W-:Y:S01]  /*6140*/  FMUL.FTZ R40, R40, R193.reuse ;  /* 0x000000c128287220 */ /* 0x080fe20000410000 */
[-C--:B------:R-:W-:Y:S01]  /*6150*/  FMUL.FTZ R41, R41, R193.reuse ;  /* 0x000000c129297220 */ /* 0x080fe20000410000 */
[-C--:B------:R-:W-:Y:S01]  /*6160*/  FMUL.FTZ R44, R44, R193.reuse ;  /* 0x000000c12c2c7220 */ /* 0x080fe20000410000 */
[C---:B------:R-:W-:Y:S01]  /*6170*/  FSETP.NEU.FTZ.AND P1, PT, R176.reuse, -INF , PT ;  /* 0xff800000b000780b */ /* 0x040fe20003f3d000 */
[----:B------:R-:W-:Y:S01]  /*6180*/  FMUL.FTZ R203, R176, UR6 ;  /* 0x00000006b0cb7c20 */ /* 0x000fe20008410000 */
[----:B------:R-:W1:Y:S01]  /*6190*/  MUFU.EX2 R180, R180 ;  /* 0x000000b400b47308 */ /* 0x000e620000000800 */
[-C--:B------:R-:W-:Y:S01]  /*61a0*/  FMUL.FTZ R45, R45, R193.reuse ;  /* 0x000000c12d2d7220 */ /* 0x080fe20000410000 */
        /* <DEDUP_REMOVED lines=14> */
[----:B------:R-:W-:Y:S01]  /*6290*/  MUFU.EX2 R184, R184 ;  /* 0x000000b800b87308 */ /* 0x000fe20000000800 */
[----:B------:R-:W-:Y:S01]  /*62a0*/  FFMA.FTZ R163, R166, UR6, -R203 ;  /* 0x00000006a6a37c23 */ /* 0x000fe200080108cb */
[----:B-1----:R-:W-:Y:S01]  /*62b0*/  F2FP.BF16.F32.PACK_AB R166, R180, R177 ;  /* 0x000000b1b4a6723e */ /* 0x002fe200000010ff */
[----:B------:R-:W-:Y:S01]  /*62c0*/  FADD.FTZ R158, R160, R5 ;  /* 0x00000005a09e7221 */ /* 0x000fe20000010000 */
        /* <DEDUP_REMOVED lines=16> */
[----:B------:R-:W-:Y:S01]  /*63d0*/  FSEL R5, R176, RZ, P1 ;  /* 0x000000ffb0057208 */ /* 0x000fe20000800000 */
[--C-:B------:R-:W-:Y:S01]  /*63e0*/  FFMA.FTZ R194, R194, UR6, -R203.reuse ;  /* 0x00000006c2c27c23 */ /* 0x100fe200080108cb */
[--C-:B------:R-:W-:Y:S01]  /*63f0*/  FFMA.FTZ R200, R200, UR6, -R203.reuse ;  /* 0x00000006c8c87c23 */ /* 0x100fe200080108cb */
[----:B------:R-:W-:Y:S01]  /*6400*/  FADD.FTZ R211, R169, R158 ;  /* 0x0000009ea9d37221 */ /* 0x000fe20000010000 */
[----:B------:R-:W2:Y:S01]  /*6410*/  MUFU.EX2 R189, R189 ;  /* 0x000000bd00bd7308 */ /* 0x000ea20000000800 */
[----:B------:R-:W-:Y:S01]  /*6420*/  FADD.FTZ R5, -R5, R8 ;  /* 0x0000000805057221 */ /* 0x000fe20000010100 */
[----:B------:R-:W-:Y:S01]  /*6430*/  FFMA.FTZ R8, R167, UR6, -R203 ;  /* 0x00000006a7087c23 */ /* 0x000fe200080108cb */
[----:B------:R-:W-:Y:S01]  /*6440*/  FADD.FTZ R158, R172, R211 ;  /* 0x000000d3ac9e7221 */ /* 0x000fe20000010000 */
[--C-:B------:R-:W-:Y:S01]  /*6450*/  FFMA.FTZ R167, R170, UR6, -R203.reuse ;  /* 0x00000006aaa77c23 */ /* 0x100fe200080108cb */
[--C-:B------:R-:W-:Y:S01]  /*6460*/  FFMA.FTZ R199, R199, UR6, -R203.reuse ;  /* 0x00000006c7c77c23 */ /* 0x100fe200080108cb */
[----:B------:R-:W-:Y:S01]  /*6470*/  FMUL.FTZ R57, R57, R193 ;  /* 0x000000c139397220 */ /* 0x000fe20000410000 */
[----:B------:R-:W-:Y:S01]  /*6480*/  FADD.FTZ R158, R173, R158 ;  /* 0x0000009ead9e7221 */ /* 0x000fe20000010000 */
[----:B------:R-:W3:Y:S01]  /*6490*/  MUFU.EX2 R192, R192 ;  /* 0x000000c000c07308 */ /* 0x000ee20000000800 */
[----:B-1----:R-:W-:Y:S01]  /*64a0*/  F2FP.BF16.F32.PACK_AB R170, R188, R185 ;  /* 0x000000b9bcaa723e */ /* 0x002fe200000010ff */
[-C--:B------:R-:W-:Y:S01]  /*64b0*/  FMUL.FTZ R60, R60, R193.reuse ;  /* 0x000000c13c3c7220 */ /* 0x080fe20000410000 */
[----:B------:R-:W-:Y:S01]  /*64c0*/  FADD.FTZ R211, R195, R158 ;  /* 0x0000009ec3d37221 */ /* 0x000fe20000010000 */
[----:B------:R-:W-:Y:S01]  /*64d0*/  FFMA.FTZ R158, R171, UR6, -R203 ;  /* 0x00000006ab9e7c23 */ /* 0x000fe200080108cb */
[-C--:B------:R-:W-:Y:S01]  /*64e0*/  FMUL.FTZ R61, R61, R193.reuse ;  /* 0x000000c13d3d7220 */ /* 0x080fe20000410000 */
[-C--:B------:R-:W-:Y:S01]  /*64f0*/  FMUL.FTZ R64, R64, R193.reuse ;  /* 0x000000c140407220 */ /* 0x080fe20000410000 */
[----:B------:R-:W-:Y:S01]  /*6500*/  FADD.FTZ R162, R198, R211 ;  /* 0x000000d3c6a27221 */ /* 0x000fe20000010000 */
[----:B------:R-:W-:Y:S01]  /*6510*/  FFMA.FTZ R211, R175, UR6, -R203 ;  /* 0x00000006afd37c23 */ /* 0x000fe200080108cb */
[----:B------:R-:W-:Y:S01]  /*6520*/  MUFU.EX2 R21, R21 ;  /* 0x0000001500157308 */ /* 0x000fe20000000800 */
[-C--:B------:R-:W-:Y:S01]  /*6530*/  FMUL.FTZ R65, R65, R193.reuse ;  /* 0x000000c141417220 */ /* 0x080fe20000410000 */
[----:B------:R-:W-:Y:S01]  /*6540*/  FADD.FTZ R171, R177, R162 ;  /* 0x000000a2b1ab7221 */ /* 0x000fe20000010000 */
[-C--:B------:R-:W-:Y:S01]  /*6550*/  FMUL.FTZ R68, R68, R193.reuse ;  /* 0x000000c144447220 */ /* 0x080fe20000410000 */
[-C--:B------:R-:W-:Y:S01]  /*6560*/  FMUL.FTZ R69, R69, R193.reuse ;  /* 0x000000c145457220 */ /* 0x080fe20000410000 */
[-C--:B------:R-:W-:Y:S01]  /*6570*/  FMUL.FTZ R72, R72, R193.reuse ;  /* 0x000000c148487220 */ /* 0x080fe20000410000 */
[----:B------:R-:W-:Y:S01]  /*6580*/  FADD.FTZ R162, R180, R171 ;  /* 0x000000abb4a27221 */ /* 0x000fe20000010000 */
[----:B------:R-:W-:Y:S01]  /*6590*/  FMUL.FTZ R180, R5, UR6 ;  /* 0x0000000605b47c20 */ /* 0x000fe20008410000 */
[----:B------:R-:W-:Y:S01]  /*65a0*/  MUFU.EX2 R20, R20 ;  /* 0x0000001400147308 */ /* 0x000fe20000000800 */
[-C--:B------:R-:W-:Y:S01]  /*65b0*/  FMUL.FTZ R73, R73, R193.reuse ;  /* 0x000000c149497220 */ /* 0x080fe20000410000 */
[----:B------:R-:W-:Y:S01]  /*65c0*/  FADD.FTZ R171, R181, R162 ;  /* 0x000000a2b5ab7221 */ /* 0x000fe20000010000 */
[-C--:B------:R-:W-:Y:S01]  /*65d0*/  FMUL.FTZ R76, R76, R193.reuse ;  /* 0x000000c14c4c7220 */ /* 0x080fe20000410000 */
[-C--:B------:R-:W-:Y:S01]  /*65e0*/  FMUL.FTZ R77, R77, R193.reuse ;  /* 0x000000c14d4d7220 */ /* 0x080fe20000410000 */
[-C--:B------:R-:W-:Y:S01]  /*65f0*/  FMUL.FTZ R80, R80, R193.reuse ;  /* 0x000000c150507220 */ /* 0x080fe20000410000 */
[----:B------:R-:W-:Y:S01]  /*6600*/  FADD.FTZ R162, R184, R171 ;  /* 0x000000abb8a27221 */ /* 0x000fe20000010000 */
[----:B------:R-:W-:Y:S01]  /*6610*/  FFMA.FTZ R171, R152, UR6, -R203 ;  /* 0x0000000698ab7c23 */ /* 0x000fe200080108cb */
[----:B------:R-:W1:Y:S01]  /*6620*/  MUFU.EX2 R180, R180 ;  /* 0x000000b400b47308 */ /* 0x000e620000000800 */
[----:B------:R-:W-:Y:S01]  /*6630*/  F2FP.BF16.F32.PACK_AB R152, R153, R154 ;  /* 0x0000009a9998723e */ /* 0x000fe200000010ff */
[----:B------:R-:W-:Y:S01]  /*6640*/  FADD.FTZ R203, R185, R162 ;  /* 0x000000a2b9cb7221 */ /* 0x000fe20000010000 */
[----:B------:R-:W-:Y:S01]  /*6650*/  F2FP.BF16.F32.PACK_AB R154, R157, R156 ;  /* 0x0000009c9d9a723e */ /* 0x000fe200000010ff */
[----:B------:R-:W-:Y:S01]  /*6660*/  FMUL.FTZ R81, R81, R193 ;  /* 0x000000c151517220 */ /* 0x000fe20000410000 */
[----:B------:R-:W-:Y:S01]  /*6670*/  F2FP.BF16.F32.PACK_AB R156, R161, R160 ;  /* 0x000000a0a19c723e */ /* 0x000fe200000010ff */
[----:B------:R-:W-:Y:S01]  /*6680*/  FADD.FTZ R162, R188, R203 ;  /* 0x000000cbbca27221 */ /* 0x000fe20000010000 */
[----:B------:R-:W-:Y:S01]  /*6690*/  F2FP.BF16.F32.PACK_AB R160, R169, R168 ;  /* 0x000000a8a9a0723e */ /* 0x000fe200000010ff */
[----:B------:R-:W4:Y:S01]  /*66a0*/  MUFU.EX2 R155, R155 ;  /* 0x0000009b009b7308 */ /* 0x000f220000000800 */
[----:B------:R-:W-:Y:S01]  /*66b0*/  F2FP.BF16.F32.PACK_AB R168, R184, R181 ;  /* 0x000000b5b8a8723e */ /* 0x000fe200000010ff */
[----:B--2---:R-:W-:Y:S01]  /*66c0*/  FADD.FTZ R153, R189, R162 ;  /* 0x000000a2bd997221 */ /* 0x004fe20000010000 */
[----:B------:R-:W-:Y:S01]  /*66d0*/  F2FP.BF16.F32.PACK_AB R162, R173, R172 ;  /* 0x000000acada2723e */ /* 0x000fe200000010ff */
[----:B------:R-:W-:Y:S01]  /*66e0*/  FMUL.FTZ R84, R84, R193 ;  /* 0x000000c154547220 */ /* 0x000fe20000410000 */
[C---:B---3--:R-:W-:Y:S01]  /*66f0*/  F2FP.BF16.F32.PACK_AB R172, R192.reuse, R189 ;  /* 0x000000bdc0ac723e */ /* 0x048fe200000010ff */
[----:B------:R-:W-:Y:S01]  /*6700*/  FADD.FTZ R153, R192, R153 ;  /* 0x00000099c0997221 */ /* 0x000fe20000010000 */
        /* <DEDUP_REMOVED lines=19> */
[----:B-1----:R-:W-:Y:S01]  /*6840*/  FFMA.FTZ R153, R180, R4, R21 ;  /* 0x00000004b4997223 */ /* 0x002fe20000010015 */
[-C--:B------:R-:W-:Y:S01]  /*6850*/  FMUL.FTZ R116, R116, R193.reuse ;  /* 0x000000c174747220 */ /* 0x080fe20000410000 */
[-C--:B------:R-:W-:Y:S01]  /*6860*/  FMUL.FTZ R117, R117, R193.reuse ;  /* 0x000000c175757220 */ /* 0x080fe20000410000 */
[-C--:B------:R-:W-:Y:S01]  /*6870*/  FMUL.FTZ R120, R120, R193.reuse ;  /* 0x000000c178787220 */ /* 0x080fe20000410000 */
[----:B------:R-:W-:Y:S01]  /*6880*/  FADD.FTZ R4, R20, R153 ;  /* 0x0000009914047221 */ /* 0x000fe20000010000 */
[-C--:B------:R-:W-:Y:S01]  /*6890*/  FMUL.FTZ R121, R121, R193.reuse ;  /* 0x000000c179797220 */ /* 0x080fe20000410000 */
[----:B------:R-:W1:Y:S01]  /*68a0*/  MUFU.EX2 R202, R202 ;  /* 0x000000ca00ca7308 */ /* 0x000e620000000800 */
[-C--:B------:R-:W-:Y:S01]  /*68b0*/  FMUL.FTZ R124, R124, R193.reuse ;  /* 0x000000c17c7c7220 */ /* 0x080fe20000410000 */
[----:B----4-:R-:W-:Y:S01]  /*68c0*/  FADD.FTZ R153, R155, R4 ;  /* 0x000000049b997221 */ /* 0x010fe20000010000 */
[-C--:B------:R-:W-:Y:S01]  /*68d0*/  FMUL.FTZ R125, R125, R193.reuse ;  /* 0x000000c17d7d7220 */ /* 0x080fe20000410000 */
[-C--:B------:R-:W-:Y:S01]  /*68e0*/  FMUL.FTZ R128, R128, R193.reuse ;  /* 0x000000c180807220 */ /* 0x080fe20000410000 */
[-C--:B------:R-:W-:Y:S01]  /*68f0*/  FMUL.FTZ R129, R129, R193.reuse ;  /* 0x000000c181817220 */ /* 0x080fe20000410000 */
[----:B--2---:R-:W-:Y:S01]  /*6900*/  FADD.FTZ R4, R196, R153 ;  /* 0x00000099c4047221 */ /* 0x004fe20000010000 */
[-C--:B------:R-:W-:Y:S01]  /*6910*/  FMUL.FTZ R132, R132, R193.reuse ;  /* 0x000000c184847220 */ /* 0x080fe20000410000 */
[----:B------:R-:W2:Y:S01]  /*6920*/  MUFU.EX2 R163, R163 ;  /* 0x000000a300a37308 */ /* 0x000ea20000000800 */
[-C--:B------:R-:W-:Y:S01]  /*6930*/  FMUL.FTZ R133, R133, R193.reuse ;  /* 0x000000c185857220 */ /* 0x080fe20000410000 */
[----:B-----5:R-:W-:Y:S01]  /*6940*/  FADD.FTZ R153, R159, R4 ;  /* 0x000000049f997221 */ /* 0x020fe20000010000 */
[-C--:B------:R-:W-:Y:S01]  /*6950*/  FMUL.FTZ R136, R136, R193.reuse ;  /* 0x000000c188887220 */ /* 0x080fe20000410000 */
[-C--:B------:R-:W-:Y:S01]  /*6960*/  FMUL.FTZ R137, R137, R193.reuse ;  /* 0x000000c189897220 */ /* 0x080fe20000410000 */
[-C--:B------:R-:W-:Y:S01]  /*6970*/  FMUL.FTZ R140, R140, R193.reuse ;  /* 0x000000c18c8c7220 */ /* 0x080fe20000410000 */
[-C--:B------:R-:W-:Y:S01]  /*6980*/  FMUL.FTZ R141, R141, R193.reuse ;  /* 0x000000c18d8d7220 */ /* 0x080fe20000410000 */
[----:B------:R-:W-:Y:S01]  /*6990*/  FMUL.FTZ R144, R144, R193 ;  /* 0x000000c190907220 */ /* 0x000fe20000410000 */
[----:B------:R-:W3:Y:S01]  /*69a0*/  MUFU.EX2 R8, R8 ;  /* 0x0000000800087308 */ /* 0x000ee20000000800 */
[C---:B-1----:R-:W-:Y:S01]  /*69b0*/  FADD.FTZ R4, R202.reuse, R153 ;  /* 0x00000099ca047221 */ /* 0x042fe20000010000 */
[----:B------:R-:W-:Y:S01]  /*69c0*/  F2FP.BF16.F32.PACK_AB R157, R202, R159 ;  /* 0x0000009fca9d723e */ /* 0x000fe200000010ff */
[-C--:B------:R-:W-:Y:S01]  /*69d0*/  FMUL.FTZ R145, R145, R193.reuse ;  /* 0x000000c191917220 */ /* 0x080fe20000410000 */
[-C--:B------:R-:W-:Y:S01]  /*69e0*/  FMUL.FTZ R148, R148, R193.reuse ;  /* 0x000000c194947220 */ /* 0x080fe20000410000 */
[----:B------:R-:W-:Y:S01]  /*69f0*/  FMUL.FTZ R149, R149, R193 ;  /* 0x000000c195957220 */ /* 0x000fe20000410000 */
[----:B------:R-:W-:Y:S01]  /*6a00*/  F2FP.BF16.F32.PACK_AB R155, R196, R155 ;  /* 0x0000009bc49b723e */ /* 0x000fe200000010ff */
        /* <DEDUP_REMOVED lines=17> */
[----:B------:R3:W4:Y:S01]  /*6b20*/  MUFU.EX2 R178, R158 ;  /* 0x0000009e00b27308 */ /* 0x0007220000000800 */
[----:B-1----:R-:W-:Y:S01]  /*6b30*/  FADD.FTZ R153, R167, R184 ;  /* 0x000000b8a7997221 */ /* 0x002fe20000010000 */
[-C--:B------:R-:W-:Y:S01]  /*6b40*/  FMUL.FTZ R50, R50, R180.reuse ;  /* 0x000000b432327220 */ /* 0x080fe20000410000 */
[-C--:B------:R-:W-:Y:S01]  /*6b50*/  FMUL.FTZ R51, R51, R180.reuse ;  /* 0x000000b433337220 */ /* 0x080fe20000410000 */
[-C--:B------:R-:W-:Y:S01]  /*6b60*/  FMUL.FTZ R54, R54, R180.reuse ;  /* 0x000000b436367220 */ /* 0x080fe20000410000 */
[-C--:B------:R-:W-:Y:S01]  /*6b70*/  FMUL.FTZ R55, R55, R180.reuse ;  /* 0x000000b437377220 */ /* 0x080fe20000410000 */
[-C--:B------:R-:W-:Y:S01]  /*6b80*/  FMUL.FTZ R58, R58, R180.reuse ;  /* 0x000000b43a3a7220 */ /* 0x080fe20000410000 */
[----:B------:R-:W-:Y:S01]  /*6b90*/  FMUL.FTZ R59, R59, R180 ;  /* 0x000000b43b3b7220 */ /* 0x000fe20000410000 */
[----:B------:R-:W-:Y:S01]  /*6ba0*/  MUFU.EX2 R182, R182 ;  /* 0x000000b600b67308 */ /* 0x000fe20000000800 */
[----:B---3--:R-:W-:Y:S01]  /*6bb0*/  F2FP.BF16.F32.PACK_AB R158, R165, R164 ;  /* 0x000000a4a59e723e */ /* 0x008fe200000010ff */
[C---:B--2---:R-:W-:Y:S01]  /*6bc0*/  FADD.FTZ R5, R197.reuse, R174 ;  /* 0x000000aec5057221 */ /* 0x044fe20000010000 */
[----:B------:R-:W-:Y:S01]  /*6bd0*/  F2FP.BF16.F32.PACK_AB R164, R198, R195 ;  /* 0x000000c3c6a4723e */ /* 0x000fe200000010ff */
[----:B------:R-:W-:Y:S01]  /*6be0*/  FMUL.FTZ R62, R62, R180 ;  /* 0x000000b43e3e7220 */ /* 0x000fe20000410000 */
[----:B------:R-:W-:Y:S01]  /*6bf0*/  F2FP.BF16.F32.PACK_AB R174, R197, R0 ;  /* 0x00000000c5ae723e */ /* 0x000fe200000010ff */
[-C--:B------:R-:W-:Y:S01]  /*6c00*/  FMUL.FTZ R63, R63, R180.reuse ;  /* 0x000000b43f3f7220 */ /* 0x080fe20000410000 */
[-C--:B------:R-:W-:Y:S01]  /*6c10*/  FMUL.FTZ R66, R66, R180.reuse ;  /* 0x000000b442427220 */ /* 0x080fe20000410000 */
[----:B------:R-:W1:Y:S01]  /*6c20*/  MUFU.EX2 R198, R211 ;  /* 0x000000d300c67308 */ /* 0x000e620000000800 */
[C---:B----4-:R-:W-:Y:S01]  /*6c30*/  FADD.FTZ R184, R178.reuse, R153 ;  /* 0x00000099b2b87221 */ /* 0x050fe20000010000 */
[----:B------:R-:W-:Y:S01]  /*6c40*/  F2FP.BF16.F32.PACK_AB R161, R178, R167 ;  /* 0x000000a7b2a1723e */ /* 0x000fe200000010ff */
[-C--:B------:R-:W-:Y:S01]  /*6c50*/  FMUL.FTZ R67, R67, R180.reuse ;  /* 0x000000b443437220 */ /* 0x080fe20000410000 */
[-C--:B------:R-:W-:Y:S01]  /*6c60*/  FMUL.FTZ R70, R70, R180.reuse ;  /* 0x000000b446467220 */ /* 0x080fe20000410000 */
[----:B------:R-:W-:Y:S01]  /*6c70*/  FADD.FTZ R153, R175, R184 ;  /* 0x000000b8af997221 */ /* 0x000fe20000010000 */
        /* <DEDUP_REMOVED lines=26> */
[----:B------:R2:W4:Y:S01]  /*6e20*/  MUFU.EX2 R169, R186 ;  /* 0x000000ba00a97308 */ /* 0x0005220000000800 */
[C---:B---3--:R-:W-:Y:S01]  /*6e30*/  FADD.FTZ R153, R0.reuse, R153 ;  /* 0x0000009900997221 */ /* 0x048fe20000010000 */
[----:B------:R-:W-:Y:S01]  /*6e40*/  F2FP.BF16.F32.PACK_AB R165, R0, R165 ;  /* 0x000000a500a5723e */ /* 0x000fe200000010ff */
[-C--:B------:R-:W-:Y:S01]  /*6e50*/  FMUL.FTZ R111, R111, R180.reuse ;  /* 0x000000b46f6f7220 */ /* 0x080fe20000410000 */
[-C--:B------:R-:W-:Y:S01]  /*6e60*/  FMUL.FTZ R114, R114, R180.reuse ;  /* 0x000000b472727220 */ /* 0x080fe20000410000 */
[-C--:B------:R-:W-:Y:S01]  /*6e70*/  FMUL.FTZ R115, R115, R180.reuse ;  /* 0x000000b473737220 */ /* 0x080fe20000410000 */
[-C--:B------:R-:W-:Y:S01]  /*6e80*/  FMUL.FTZ R118, R118, R180.reuse ;  /* 0x000000b476767220 */ /* 0x080fe20000410000 */
[----:B------:R-:W-:Y:S01]  /*6e90*/  FMUL.FTZ R119, R119, R180 ;  /* 0x000000b477777220 */ /* 0x000fe20000410000 */
[----:B------:R-:W3:Y:S01]  /*6ea0*/  MUFU.EX2 R4, R187 ;  /* 0x000000bb00047308 */ /* 0x000ee20000000800 */
[----:B--2---:R-:W-:Y:S01]  /*6eb0*/  FADD.FTZ R186, R182, R153 ;  /* 0x00000099b6ba7221 */ /* 0x004fe20000010000 */
[----:B-1----:R-:W-:Y:S01]  /*6ec0*/  F2FP.BF16.F32.PACK_AB R167, R183, R182 ;  /* 0x000000b6b7a7723e */ /* 0x002fe200000010ff */
[-C--:B------:R-:W-:Y:S01]  /*6ed0*/  FMUL.FTZ R122, R122, R180.reuse ;  /* 0x000000b47a7a7220 */ /* 0x080fe20000410000 */
[-C--:B------:R-:W-:Y:S01]  /*6ee0*/  FMUL.FTZ R123, R123, R180.reuse ;  /* 0x000000b47b7b7220 */ /* 0x080fe20000410000 */
[----:B------:R-:W-:Y:S01]  /*6ef0*/  FADD.FTZ R186, R183, R186 ;  /* 0x000000bab7ba7221 */ /* 0x000fe20000010000 */
        /* <DEDUP_REMOVED lines=19> */
[----:B-1----:R-:W-:Y:S01]  /*7030*/  FADD.FTZ R186, R190, R153 ;  /* 0x00000099beba7221 */ /* 0x002fe20000010000 */
[----:B------:R-:W-:Y:S01]  /*7040*/  F2FP.BF16.F32.PACK_AB R153, R20, R21 ;  /* 0x000000151499723e */ /* 0x000fe200000010ff */
[----:B------:R-:W-:-:S05]  /*7050*/  FMUL.FTZ R151, R151, R180 ;  /* 0x000000b497977220 */ /* 0x000fca0000410000 */
[----:B------:R1:W4:Y:S01]  /*7060*/  MUFU.EX2 R184, R171 ;  /* 0x000000ab00b87308 */ /* 0x0003220000000800 */
[----:B--2---:R-:W-:-:S07]  /*7070*/  FADD.FTZ R186, R191, R186 ;  /* 0x000000babfba7221 */ /* 0x004fce0000010000 */
[----:B------:R-:W2:Y:S01]  /*7080*/  MUFU.EX2 R200, R200 ;  /* 0x000000c800c87308 */ /* 0x000ea20000000800 */
[----:B---3--:R-:W-:Y:S01]  /*7090*/  FADD.FTZ R21, R173, R186 ;  /* 0x000000baad157221 */ /* 0x008fe20000010000 */
[----:B-1----:R-:W-:-:S06]  /*70a0*/  F2FP.BF16.F32.PACK_AB R171, R191, R190 ;  /* 0x000000bebfab723e */ /* 0x002fcc00000010ff */
[----:B------:R-:W1:Y:S01]  /*70b0*/  MUFU.EX2 R199, R199 ;  /* 0x000000c700c77308 */ /* 0x000e620000000800 */
[C---:B----4-:R-:W-:Y:S01]  /*70c0*/  FADD.FTZ R21, R184.reuse, R21 ;  /* 0x00000015b8157221 */ /* 0x050fe20000010000 */
[----:B------:R-:W-:-:S03]  /*70d0*/  F2FP.BF16.F32.PACK_AB R173, R184, R173 ;  /* 0x000000adb8ad723e */ /* 0x000fc600000010ff */
[----:B--2---:R-:W-:-:S04]  /*70e0*/  FADD.FTZ R0, R200, R21 ;  /* 0x00000015c8007221 */ /* 0x004fc80000010000 */
[C---:B-1----:R-:W-:Y:S01]  /*70f0*/  FADD.FTZ R4, R199.reuse, R0 ;  /* 0x00000000c7047221 */ /* 0x042fe20000010000 */
[----:B------:R-:W-:Y:S01]  /*7100*/  F2FP.BF16.F32.PACK_AB R175, R199, R200 ;  /* 0x000000c8c7af723e */ /* 0x000fe200000010ff */
[----:B------:R-:W-:Y:S06]  /*7110*/  @!P0 BRA `(.L_x_8995) ;  /* 0x0000000000048947 */ /* 0x000fec0003800000 */
[----:B------:R-:W-:Y:S01]  /*7120*/  BPT.TRAP 0x1 ;  /* 0x000000040000795c */ /* 0x000fe20000300000 */
.L_x_8995:
[----:B------:R1:W2:Y:S01]  /*7130*/  SYNCS.PHASECHK.TRANS64.TRYWAIT P1, [UR27+0x22850], R12 ;  /* 0x0228500cff0075a7 */ /* 0x0002a2000802015b */
[----:B------:R-:W-:Y:S05]  /*7140*/  @!P0 BRA `(.L_x_8996) ;  /* 0x0000000000048947 */ /* 0x000fea0003800000 */
[----:B------:R-:W-:Y:S01]  /*7150*/  BPT.TRAP 0x1 ;  /* 0x000000040000795c */ /* 0x000fe20000300000 */
.L_x_8996:
[----:B--2---:R-:W-:Y:S05]  /*7160*/  @P1 BRA `(.L_x_8997) ;  /* 0x0000000000081947 */ /* 0x004fea0003800000 */
[----:B------:R-:W2:Y:S02]  /*7170*/  SYNCS.PHASECHK.TRANS64.TRYWAIT P1, [UR27+0x22850], R12 ;  /* 0x0228500cff0075a7 */ /* 0x000ea4000802015b */
[----:B--2---:R-:W-:Y:S05]  /*7180*/  @!P1 BRA `(.L_x_8998) ;  /* 0x000000d400f49947 */ /* 0x004fea0003800000 */
.L_x_8997:
[----:B------:R-:W3:Y:S01]  /*7190*/  S2R R0, SR_TID.X ;  /* 0x0000000000007919 */ /* 0x000ee20000002100 */
[----:B------:R-:W-:Y:S01]  /*71a0*/  UIMAD UR14, UR37, 0xc00, UR5 ;  /* 0x00000c00250e78a4 */ /* 0x000fe2000f8e0205 */
[----:B------:R-:W-:Y:S01]  /*71b0*/  UMOV UR11, 0x40000040 ;  /* 0x40000040000b7882 */ /* 0x000fe20000000000 */
[----:B------:R-:W4:Y:S05]  /*71c0*/  S2R R8, SR_TID.X ;  /* 0x0000000000087919 */ /* 0x000f2a0000002100 */
[----:B------:R-:W-:Y:S01]  /*71d0*/  UMOV UR10, UR14 ;  /* 0x0000000e000a7c82 */ /* 0x000fe20008000000 */
[----:B---3--:R-:W-:Y:S02]  /*71e0*/  SHF.R.U32.HI R0, RZ, 0x7, R0 ;  /* 0x00000007ff007819 */ /* 0x008fe40000011600 */
[----:B----4-:R-:W-:-:S03]  /*71f0*/  LOP3.LUT P1, RZ, R8, 0x7f, RZ, 0xc0, !PT ;  /* 0x0000007f08ff7812 */ /* 0x010fc6000782c0ff */
[----:B------:R-:W-:Y:S02]  /*7200*/  VIADD R0, R0, 0x8 ;  /* 0x0000000800007836 */ /* 0x000fe40000000000 */
[----:B------:R-:W-:-:S03]  /*7210*/  IMAD.MOV.U32 R8, RZ, RZ, R176 ;  /* 0x000000ffff087224 */ /* 0x000fc600078e00b0 */
[----:B------:R3:W-:Y:S05]  /*7220*/  BAR.SYNC.DEFER_BLOCKING R0, 0x100 ;  /* 0x000400000000751d */ /* 0x0007ea0000010000 */
[----:B--2---:R-:W-:Y:S02]  /*7230*/  @!P1 VIADD R9, R9, 0x22860 ;  /* 0x0002286009099836 */ /* 0x004fe40000000000 */
[----:B---3--:R-:W-:-:S03]  /*7240*/  IMAD.MOV.U32 R0, RZ, RZ, R14 ;  /* 0x000000ffff007224 */ /* 0x008fc600078e000e */
[----:B------:R-:W-:Y:S01]  /*7250*/  @!P1 PRMT R9, RZ, 0x654, R9 ;  /* 0x00000654ff099816 */ /* 0x000fe20000000009 */
        /* <DEDUP_REMOVED lines=37> */
[----:B------:R-:W-:Y:S02]  /*74b0*/  IMAD.MOV.U32 R8, RZ, RZ, R176 ;  /* 0x000000ffff087224 */ /* 0x000fe400078e00b0 */
[----:B------:R-:W-:-:S07]  /*74c0*/  IMAD.MOV.U32 R0, RZ, RZ, R14 ;  /* 0x000000ffff007224 */ /* 0x000fce00078e000e */
.L_x_8982:
[----:B------:R-:W-:Y:S01]  /*74d0*/  IADD3 R10, R17, 0x80, -R18 ;  /* 0x00000080110a7810 */ /* 0x000fe20007ffe812 */
[----:B------:R-:W-:Y:S02]  /*74e0*/  ULDC UR15, c[0x0][0x9e4] ;  /* 0x00027900000f7ab9 */ /* 0x000fe40000000800 */
[----:B------:R-:W-:Y:S02]  /*74f0*/  UISETP.GE.AND UP0, UPT, UR15, 0x1, UPT ;  /* 0x000000010f00788c */ /* 0x000fe4000bf06270 */
[----:B------:R-:W-:-:S04]  /*7500*/  IMAD R10, R201, 0x80, R10 ;  /* 0x00000080c90a7824 */ /* 0x000fc800078e020a */
[----:B------:R-:W-:Y:S02]  /*7510*/  PLOP3.LUT P1, PT, PT, PT, UP0, 0x40, 0x0 ;  /* 0x000000000000781c */ /* 0x000fe40003f2e808 */
[----:B------:R-:W-:-:S13]  /*7520*/  R2UR UR10, R10 ;  /* 0x000000000a0a72ca */ /* 0x000fda00000e0000 */
[----:B------:R-:W-:Y:S01]  /*7530*/  UIADD3 UR14, UR10, -UR7, URZ ;  /* 0x800000070a0e7290 */ /* 0x000fe2000fffe03f */
[----:B------:R-:W-:Y:S11]  /*7540*/  @P1 BRA `(.L_x_9000) ;  /* 0x0000000000481947 */ /* 0x000ff60003800000 */
        /* <DEDUP_REMOVED lines=11> */
.L_x_9001:
[----:B------:R-:W-:-:S11]  /*7600*/  UISETP.NE.AND UP1, UPT, UR15, 0x1, UPT ;  /* 0x000000010f00788c */ /* 0x000fd6000bf25270 */
[----:B------:R-:W-:Y:S02]  /*7610*/  @UP1 ULDC.64 UR18, c[0x0][0x9e8] ;  /* 0x00027a0000121ab9 */ /* 0x000fe40000000a00 */
[----:B------:R-:W-:-:S04]  /*7620*/  UIMAD.WIDE.U32 UR10, UR7, UR18, URZ ;  /* 0x00000012070a72a5 */ /* 0x000fc8000f8e003f */
[----:B------:R-:W-:-:S12]  /*7630*/  @UP1 USHF.R.U32.HI UR7, URZ, UR19, UR11 ;  /* 0x000000133f071299 */ /* 0x000fd8000801160b */
.L_x_9002:
[----:B------:R-:W-:-:S04]  /*7640*/  UIMAD UR7, UR7, UR15, URZ ;  /* 0x0000000f070772a4 */ /* 0x000fc8000f8e023f */
[----:B------:R-:W-:-:S04]  /*7650*/  UISETP.LT.AND UP1, UPT, UR14, UR7, UPT ;  /* 0x000000070e00728c */ /* 0x000fc8000bf21270 */
[----:B------:R-:W-:-:S12]  /*7660*/  USEL UR14, UR14, UR7, !UP1 ;  /* 0x000000070e0e7287 */ /* 0x000fd8000c800000 */
.L_x_9000:
        /* <DEDUP_REMOVED lines=12> */
.L_x_9012:
        /* <DEDUP_REMOVED lines=9> */
.L_x_9004:
[----:B------:R-:W2:Y:S01]  /*77c0*/  S2UR UR11, SR_CgaCtaId ;  /* 0x00000000000b79c3 */ /* 0x000ea20000008800 */
[----:B------:R-:W-:Y:S01]  /*77d0*/  UMOV UR10, 0x400 ;  /* 0x00000400000a7882 */ /* 0x000fe20000000000 */
[----:B------:R-:W-:-:S05]  /*77e0*/  IMAD.U32 R7, RZ, RZ, UR40 ;  /* 0x00000028ff077e24 */ /* 0x000fca000f8e00ff */
[----:B------:R-:W-:Y:S01]  /*77f0*/  SHF.L.U32 R7, R7, 0x1f, RZ ;  /* 0x0000001f07077819 */ /* 0x000fe200000006ff */
[----:B--2---:R-:W-:-:S04]  /*7800*/  ULEA UR10, UR11, UR10, 0x18 ;  /* 0x0000000a0b0a7291 */ /* 0x004fc8000f8ec03f */
[----:B------:R-:W-:-:S09]  /*7810*/  ULEA UR24, UR37, UR10, 0x3 ;  /* 0x0000000a25187291 */ /* 0x000fd2000f8e183f */
[----:B------:R2:W3:Y:S01]  /*7820*/  SYNCS.PHASECHK.TRANS64.TRYWAIT P2, [UR24+0x22830], R7 ;  /* 0x02283007ff0075a7 */ /* 0x0004e20008040158 */
[----:B------:R-:W-:Y:S05]  /*7830*/  @!P0 BRA `(.L_x_9005) ;  /* 0x0000000000048947 */ /* 0x000fea0003800000 */
[----:B------:R-:W-:Y:S01]  /*7840*/  BPT.TRAP 0x1 ;  /* 0x000000040000795c */ /* 0x000fe20000300000 */
.L_x_9005:
[----:B---3--:R-:W-:Y:S05]  /*7850*/  @P2 BRA `(.L_x_9006) ;  /* 0x0000000000082947 */ /* 0x008fea0003800000 */
[----:B------:R-:W3:Y:S02]  /*7860*/  SYNCS.PHASECHK.TRANS64.TRYWAIT P2, [UR24+0x22830], R7 ;  /* 0x02283007ff0075a7 */ /* 0x000ee40008040158 */
[----:B---3--:R-:W-:Y:S05]  /*7870*/  @!P2 BRA `(.L_x_9007) ;  /* 0x000000d0004ca947 */ /* 0x008fea0003800000 */
.L_x_9006:
[----:B------:R-:W-:Y:S01]  /*7880*/  UIMAD UR22, UR37, 0x300, UR4 ;  /* 0x00000300251678a4 */ /* 0x000fe2000f8e0204 */
[----:B------:R-:W-:Y:S01]  /*7890*/  WARPGROUP.ARRIVE ;  /* 0x00000000000079c5 */ /* 0x000fe20000000000 */
[----:B------:R-:W-:Y:S01]  /*78a0*/  UMOV UR23, 0x40000040 ;  /* 0x4000004000177882 */ /* 0x000fe20000000000 */
[----:B------:R-:W-:Y:S01]  /*78b0*/  UMOV UR11, 0x40000040 ;  /* 0x40000040000b7882 */ /* 0x000fe20000000000 */
[----:B------:R-:W-:-:S03]  /*78c0*/  UIADD3 UR10, UR22, 0x2, URZ ;  /* 0x00000002160a7890 */ /* 0x000fc6000fffe03f */
[----:B------:R-:W4:Y:S01]  /*78d0*/  S2R R203, SR_TID.X ;  /* 0x0000000000cb7919 */ /* 0x000f220000002100 */
[----:B------:R-:W-:Y:S01]  /*78e0*/  UIADD3 UR14, UR22, 0x4, URZ ;  /* 0x00000004160e7890 */ /* 0x000fe2000fffe03f */
[----:B------:R-:W-:Y:S01]  /*78f0*/  UMOV UR15, 0x40000040 ;  /* 0x40000040000f7882 */ /* 0x000fe20000000000 */
[----:B------:R-:W-:Y:S01]  /*7900*/  HGMMA.64x96x16.F32.BF16 R152, gdesc[UR20], RZ, !UPT, gsb0 ;  /* 0x01600000149879f0 */ /* 0x000fe2000c0018ff */
[----:B------:R-:W-:Y:S01]  /*7910*/  UIADD3 UR18, UR22, 0x6, URZ ;  /* 0x0000000616127890 */ /* 0x000fe2000fffe03f */
[----:B------:R-:W-:Y:S01]  /*7920*/  UMOV UR19, 0x40000040 ;  /* 0x4000004000137882 */ /* 0x000fe20000000000 */
[----:B----4-:R-:W-:Y:S02]  /*7930*/  LOP3.LUT P2, RZ, R203, 0x7f, RZ, 0xc0, !PT ;  /* 0x0000007fcbff7812 */ /* 0x010fe4000784c0ff */
[----:B------:R-:W-:Y:S01]  /*7940*/  SHF.R.U32.HI R203, RZ, 0x7, R203 ;  /* 0x00000007ffcb7819 */ /* 0x000fe200000116cb */
        /* <DEDUP_REMOVED lines=10> */
[----:B---3--:R-:W-:Y:S02]  /*79f0*/  FMNMX.FTZ R0, R152, R11, !PT ;  /* 0x0000000b98007209 */ /* 0x008fe40007810000 */
        /* <DEDUP_REMOVED lines=23> */
[----:B01----:R-:W-:-:S05]  /*7b70*/  FMNMX.FTZ R12, R197, R0, !PT ;  /* 0x00000000c50c7209 */ /* 0x003fca0007810000 */
[----:B------:R-:W0:Y:S02]  /*7b80*/  SHFL.BFLY PT, R13, R12, 0x2, 0x1f ;  /* 0x0c401f000c0d7f89 */ /* 0x000e2400000e0000 */
[----:B0-----:R-:W-:-:S05]  /*7b90*/  FMNMX.FTZ R14, R12, R13, !PT ;  /* 0x0000000d0c0e7209 */ /* 0x001fca0007810000 */
[----:B------:R-:W0:Y:S02]  /*7ba0*/  SHFL.BFLY PT, R13, R14, 0x1, 0x1f ;  /* 0x0c201f000e0d7f89 */ /* 0x000e2400000e0000 */
[----:B0-----:R-:W-:Y:S02]  /*7bb0*/  FMNMX.FTZ R0, R14, R13, !PT ;  /* 0x0000000d0e007209 */ /* 0x001fe40007810000 */
[----:B------:R-:W-:-:S03]  /*7bc0*/  FMNMX.FTZ R13, R155, R8, !PT ;  /* 0x000000089b0d7209 */ /* 0x000fc60007810000 */
[----:B------:R-:W-:Y:S01]  /*7bd0*/  FADD.FTZ R6, -R0, R11 ;  /* 0x0000000b00067221 */ /* 0x000fe20000010100 */
[----:B------:R-:W-:-:S03]  /*7be0*/  FMNMX.FTZ R8, R158, R13, !PT ;  /* 0x0000000d9e087209 */ /* 0x000fc60007810000 */
[----:B------:R-:W-:Y:S01]  /*7bf0*/  FMUL.FTZ R10, R6, UR6 ;  /* 0x00000006060a7c20 */ /* 0x000fe20008410000 */
[----:B------:R-:W-:Y:S01]  /*7c00*/  FMNMX.FTZ R13, R159, R8, !PT ;  /* 0x000000089f0d7209 */ /* 0x000fe20007810000 */
[----:B------:R-:W-:-:S03]  /*7c10*/  FMUL.FTZ R6, R0, UR6 ;  /* 0x0000000600067c20 */ /* 0x000fc60008410000 */
        /* <DEDUP_REMOVED lines=17> */
[----:B------:R-:W-:Y:S01]  /*7d30*/  FFMA.FTZ R196, R196, UR6, -R6 ;  /* 0x00000006c4c47c23 */ /* 0x000fe20008010806 */
[----:B------:R-:W0:Y:S02]  /*7d40*/  MUFU.EX2 R10, R10 ;  /* 0x0000000a000a7308 */ /* 0x000e240000000800 */
[----:B------:R-:W-:-:S04]  /*7d50*/  FMNMX.FTZ R15, R171, R8, !PT ;  /* 0x00000008ab0f7209 */ /* 0x000fc80007810000 */
[----:B------:R-:W-:Y:S01]  /*7d60*/  FMNMX.FTZ R8, R174, R15, !PT ;  /* 0x0000000fae087209 */ /* 0x000fe20007810000 */
[--C-:B------:R-:W-:Y:S01]  /*7d70*/  FFMA.FTZ R15, R161, UR6, -R6.reuse ;  /* 0x00000006a10f7c23 */ /* 0x100fe20008010806 */
[--C-:B------:R-:W-:Y:S01]  /*7d80*/  FFMA.FTZ R161, R177, UR6, -R6.reuse ;  /* 0x00000006b1a17c23 */ /* 0x100fe20008010806 */
[----:B------:R-:W-:Y:S01]  /*7d90*/  FFMA.FTZ R177, R192, UR6, -R6 ;  /* 0x00000006c0b17c23 */ /* 0x000fe20008010806 */
[----:B------:R-:W-:Y:S01]  /*7da0*/  FMNMX.FTZ R21, R175, R8, !PT ;  /* 0x00000008af157209 */ /* 0x000fe20007810000 */
[----:B------:R-:W1:Y:S03]  /*7db0*/  MUFU.EX2 R11, R11 ;  /* 0x0000000b000b7308 */ /* 0x000e660000000800 */
[----:B------:R-:W-:Y:S01]  /*7dc0*/  FMNMX.FTZ R8, R178, R21, !PT ;  /* 0x00000015b2087209 */ /* 0x000fe20007810000 */
[----:B0-----:R-:W-:-:S03]  /*7dd0*/  FMUL.FTZ R24, R24, R10 ;  /* 0x0000000a18187220 */ /* 0x001fc60000410000 */
[----:B------:R-:W-:Y:S01]  /*7de0*/  FMNMX.FTZ R21, R179, R8, !PT ;  /* 0x00000008b3157209 */ /* 0x000fe20007810000 */
[----:B------:R-:W0:Y:S01]  /*7df0*/  MUFU.EX2 R152, R152 ;  /* 0x0000009800987308 */ /* 0x000e220000000800 */
[-C--:B------:R-:W-:Y:S01]  /*7e00*/  FMUL.FTZ R25, R25, R10.reuse ;  /* 0x0000000a19197220 */ /* 0x080fe20000410000 */
[----:B------:R-:W-:Y:S01]  /*7e10*/  FMUL.FTZ R28, R28, R10 ;  /* 0x0000000a1c1c7220 */ /* 0x000fe20000410000 */
[----:B------:R-:W-:Y:S01]  /*7e20*/  FMNMX.FTZ R8, R182, R21, !PT ;  /* 0x00000015b6087209 */ /* 0x000fe20007810000 */
[--C-:B------:R-:W-:Y:S01]  /*7e30*/  FFMA.FTZ R21, R165, UR6, -R6.reuse ;  /* 0x00000006a5157c23 */ /* 0x100fe20008010806 */
[--C-:B------:R-:W-:Y:S01]  /*7e40*/  FFMA.FTZ R165, R180, UR6, -R6.reuse ;  /* 0x00000006b4a57c23 */ /* 0x100fe20008010806 */
[--C-:B------:R-:W-:Y:S01]  /*7e50*/  FFMA.FTZ R180, R193, UR6, -R6.reuse ;  /* 0x00000006c1b47c23 */ /* 0x100fe20008010806 */
[----:B------:R-:W-:Y:S01]  /*7e60*/  FMNMX.FTZ R153, R183, R8, !PT ;  /* 0x00000008b7997209 */ /* 0x000fe20007810000 */
[----:B------:R-:W-:Y:S01]  /*7e70*/  MUFU.EX2 R12, R12 ;  /* 0x0000000c000c7308 */ /* 0x000fe20000000800 */
[----:B-1----:R-:W-:Y:S01]  /*7e80*/  FFMA.FTZ R5, R10, R5, R11 ;  /* 0x000000050a057223 */ /* 0x002fe2000001000b */
[-C--:B------:R-:W-:Y:S01]  /*7e90*/  FMUL.FTZ R29, R29, R10.reuse ;  /* 0x0000000a1d1d7220 */ /* 0x080fe20000410000 */
[----:B------:R-:W-:Y:S01]  /*7ea0*/  FMNMX.FTZ R8, R186, R153, !PT ;  /* 0x00000099ba087209 */ /* 0x000fe20007810000 */
[-C--:B------:R-:W-:Y:S01]  /*7eb0*/  FMUL.FTZ R32, R32, R10.reuse ;  /* 0x0000000a20207220 */ /* 0x080fe20000410000 */
[-C--:B------:R-:W-:Y:S01]  /*7ec0*/  FMUL.FTZ R33, R33, R10.reuse ;  /* 0x0000000a21217220 */ /* 0x080fe20000410000 */
[----:B------:R-:W-:Y:S01]  /*7ed0*/  FMUL.FTZ R36, R36, R10 ;  /* 0x0000000a24247220 */ /* 0x000fe20000410000 */
[----:B------:R-:W-:Y:S01]  /*7ee0*/  FMNMX.FTZ R153, R187, R8, !PT ;  /* 0x00000008bb997209 */ /* 0x000fe20007810000 */
[----:B------:R-:W-:Y:S01]  /*7ef0*/  MUFU.EX2 R13, R13 ;  /* 0x0000000d000d7308 */ /* 0x000fe20000000800 */
[C---:B0-----:R-:W-:Y:S01]  /*7f00*/  FADD.FTZ R5, R152.reuse, R5 ;  /* 0x0000000598057221 */ /* 0x041fe20000010000 */
[----:B------:R-:W-:Y:S01]  /*7f10*/  F2FP.BF16.F32.PACK_AB R152, R152, R11 ;  /* 0x0000000b9898723e */ /* 0x000fe200000010ff */
[----:B------:R-:W-:Y:S01]  /*7f20*/  FMUL.FTZ R37, R37, R10 ;  /* 0x0000000a25257220 */ /* 0x000fe20000410000 */
[----:B------:R-:W-:Y:S01]  /*7f30*/  FMNMX.FTZ R8, R190, R153, !PT ;  /* 0x00000099be087209 */ /* 0x000fe20007810000 */
[--C-:B------:R-:W-:Y:S01]  /*7f40*/  FFMA.FTZ R153, R169, UR6, -R6.reuse ;  /* 0x00000006a9997c23 */ /* 0x100fe20008010806 */
[--C-:B------:R-:W-:Y:S01]  /*7f50*/  FFMA.FTZ R169, R184, UR6, -R6.reuse ;  /* 0x00000006b8a97c23 */ /* 0x100fe20008010806 */
[--C-:B------:R-:W-:Y:S01]  /*7f60*/  FFMA.FTZ R184, R197, UR6, -R6.reuse ;  /* 0x00000006c5b87c23 */ /* 0x100fe20008010806 */
[----:B------:R-:W-:Y:S01]  /*7f70*/  FMNMX.FTZ R157, R191, R8, !PT ;  /* 0x00000008bf9d7209 */ /* 0x000fe20007810000 */
[----:B------:R-:W-:Y:S01]  /*7f80*/  MUFU.EX2 R156, R156 ;  /* 0x0000009c009c7308 */ /* 0x000fe20000000800 */
[-C--:B------:R-:W-:Y:S01]  /*7f90*/  FMUL.FTZ R40, R40, R10.reuse ;  /* 0x0000000a28287220 */ /* 0x080fe20000410000 */
[-C--:B------:R-:W-:Y:S01]  /*7fa0*/  FMUL.FTZ R41, R41, R10.reuse ;  /* 0x0000000a29297220 */ /* 0x080fe20000410000 */
[----:B------:R-:W-:Y:S01]  /*7fb0*/  FMNMX.FTZ R8, R194, R157, !PT ;  /* 0x0000009dc2087209 */ /* 0x000fe20007810000 */
[-C--:B------:R-:W-:Y:S01]  /*7fc0*/  FMUL.FTZ R44, R44, R10.reuse ;  /* 0x0000000a2c2c7220 */ /* 0x080fe20000410000 */
[-C--:B------:R-:W-:Y:S01]  /*7fd0*/  FMUL.FTZ R45, R45, R10.reuse ;  /* 0x0000000a2d2d7220 */ /* 0x080fe20000410000 */
[----:B------:R-:W-:Y:S01]  /*7fe0*/  FMUL.FTZ R48, R48, R10 ;  /* 0x0000000a30307220 */ /* 0x000fe20000410000 */
[----:B------:R-:W-:Y:S01]  /*7ff0*/  FMNMX.FTZ R157, R195, R8, !PT ;  /* 0x00000008c39d7209 */ /* 0x000fe20007810000 */
[----:B------:R-:W-:Y:S01]  /*8000*/  MUFU.EX2 R15, R15 ;  /* 0x0000000f000f7308 */ /* 0x000fe20000000800 */
[-C--:B------:R-:W-:Y:S01]  /*8010*/  FMUL.FTZ R49, R49, R10.reuse ;  /* 0x0000000a31317220 */ /* 0x080fe20000410000 */
[-C--:B------:R-:W-:Y:S01]  /*8020*/  FMUL.FTZ R52, R52, R10.reuse ;  /* 0x0000000a34347220 */ /* 0x080fe20000410000 */
[----:B------:R-:W-:Y:S01]  /*8030*/  FMNMX.FTZ R8, R198, R157, !PT ;  /* 0x0000009dc6087209 */ /* 0x000fe20007810000 */
[--C-:B------:R-:W-:Y:S01]  /*8040*/  FFMA.FTZ R157, R173, UR6, -R6.reuse ;  /* 0x00000006ad9d7c23 */ /* 0x100fe20008010806 */
[-C--:B------:R-:W-:Y:S01]  /*8050*/  FMUL.FTZ R53, R53, R10.reuse ;  /* 0x0000000a35357220 */ /* 0x080fe20000410000 */
[----:B------:R-:W-:Y:S01]  /*8060*/  FMUL.FTZ R56, R56, R10 ;  /* 0x0000000a38387220 */ /* 0x000fe20000410000 */
[----:B------:R-:W-:Y:S01]  /*8070*/  FMNMX.FTZ R8, R199, R8, !PT ;  /* 0x00000008c7087209 */ /* 0x000fe20007810000 */
        /* <DEDUP_REMOVED lines=28> */
[----:B0-----:R-:W-:Y:S01]  /*8240*/  FMNMX.FTZ R181, R8, R173, !PT ;  /* 0x000000ad08b57209 */ /* 0x001fe20007810000 */
[----:B------:R-:W-:Y:S01]  /*8250*/  FFMA.FTZ R173, R188, UR6, -R6 ;  /* 0x00000006bcad7c23 */ /* 0x000fe20008010806 */
[-C--:B------:R-:W-:Y:S01]  /*8260*/  FMUL.FTZ R104, R104, R10.reuse ;  /* 0x0000000a68687220 */ /* 0x080fe20000410000 */
[-C--:B------:R-:W-:Y:S01]  /*8270*/  FMUL.FTZ R105, R105, R10.reuse ;  /* 0x0000000a69697220 */ /* 0x080fe20000410000 */
[----:B------:R-:W-:Y:S01]  /*8280*/  MUFU.EX2 R20, R20 ;  /* 0x0000001400147308 */ /* 0x000fe20000000800 */
[----:B------:R-:W0:Y:S01]  /*8290*/  SHFL.BFLY PT, R8, R181, 0x1, 0x1f ;  /* 0x0c201f00b5087f89 */ /* 0x000e2200000e0000 */
        /* <DEDUP_REMOVED lines=23> */
[----:B0-----:R-:W-:Y:S01]  /*8410*/  FMNMX.FTZ R8, R181, R8, !PT ;  /* 0x00000008b5087209 */ /* 0x001fe20007810000 */
[-C--:B------:R-:W-:Y:S01]  /*8420*/  FMUL.FTZ R148, R148, R10.reuse ;  /* 0x0000000a94947220 */ /* 0x080fe20000410000 */
[----:B------:R-:W-:-:S03]  /*8430*/  FMUL.FTZ R149, R149, R10 ;  /* 0x0000000a95957220 */ /* 0x000fc60000410000 */
[C---:B------:R-:W-:Y:S01]  /*8440*/  FMUL.FTZ R193, R8.reuse, UR6 ;  /* 0x0000000608c17c20 */ /* 0x040fe20008410000 */
[----:B------:R-:W-:Y:S01]  /*8450*/  FADD.FTZ R6, -R8, R201 ;  /* 0x000000c908067221 */ /* 0x000fe20000010100 */
[----:B------:R0:W-:Y:S02]  /*8460*/  MUFU.EX2 R181, R196 ;  /* 0x000000c400b57308 */ /* 0x0001e40000000800 */
[--C-:B------:R-:W-:Y:S01]  /*8470*/  FFMA.FTZ R188, R154, UR6, -R193.reuse ;  /* 0x000000069abc7c23 */ /* 0x100fe200080108c1 */
[----:B------:R-:W-:Y:S01]  /*8480*/  FMUL.FTZ R6, R6, UR6 ;  /* 0x0000000606067c20 */ /* 0x000fe20008410000 */
[--C-:B------:R-:W-:Y:S01]  /*8490*/  FFMA.FTZ R155, R155, UR6, -R193.reuse ;  /* 0x000000069b9b7c23 */ /* 0x100fe200080108c1 */
[--C-:B------:R-:W-:Y:S01]  /*84a0*/  FFMA.FTZ R189, R158, UR6, -R193.reuse ;  /* 0x000000069ebd7c23 */ /* 0x100fe200080108c1 */
[--C-:B------:R-:W-:Y:S01]  /*84b0*/  FFMA.FTZ R192, R159, UR6, -R193.reuse ;  /* 0x000000069fc07c23 */ /* 0x100fe200080108c1 */
[--C-:B------:R-:W-:Y:S01]  /*84c0*/  FFMA.FTZ R210, R175, UR6, -R193.reuse ;  /* 0x00000006afd27c23 */ /* 0x100fe200080108c1 */
[----:B------:R1:W-:Y:S01]  /*84d0*/  MUFU.EX2 R185, R6 ;  /* 0x0000000600b97308 */ /* 0x0003e20000000800 */
[--C-:B------:R-:W-:Y:S01]  /*84e0*/  FFMA.FTZ R175, R178, UR6, -R193.reuse ;  /* 0x00000006b2af7c23 */ /* 0x100fe200080108c1 */
[--C-:B------:R-:W-:Y:S01]  /*84f0*/  FFMA.FTZ R178, R179, UR6, -R193.reuse ;  /* 0x00000006b3b27c23 */ /* 0x100fe200080108c1 */
[--C-:B------:R-:W-:Y:S01]  /*8500*/  FFMA.FTZ R159, R162, UR6, -R193.reuse ;  /* 0x00000006a29f7c23 */ /* 0x100fe200080108c1 */
[----:B------:R-:W-:Y:S01]  /*8510*/  FFMA.FTZ R179, R182, UR6, -R193 ;  /* 0x00000006b6b37c23 */ /* 0x000fe200080108c1 */
[----:B------:R-:W-:-:S02]  /*8520*/  IMAD.U32 R182, RZ, RZ, UR24 ;  /* 0x00000018ffb67e24 */ /* 0x000fc4000f8e00ff */
[--C-:B0-----:R-:W-:Y:S01]  /*8530*/  FFMA.FTZ R196, R163, UR6, -R193.reuse ;  /* 0x00000006a3c47c23 */ /* 0x101fe200080108c1 */
[--C-:B------:R-:W-:Y:S01]  /*8540*/  FFMA.FTZ R163, R166, UR6, -R193.reuse ;  /* 0x00000006a6a37c23 */ /* 0x100fe200080108c1 */
[----:B------:R-:W0:Y:S01]  /*8550*/  MUFU.EX2 R188, R188 ;  /* 0x000000bc00bc7308 */ /* 0x000e220000000800 */
[----:B------:R-:W-:Y:S01]  /*8560*/  @!P2 VIADD R154, R182, 0x22840 ;  /* 0x00022840b69aa836 */ /* 0x000fe20000000000 */
[----:B-1----:R-:W-:Y:S01]  /*8570*/  IADD3 R6, -R203, 0xb, RZ ;  /* 0x0000000bcb067810 */ /* 0x002fe20007ffe1ff */
[--C-:B------:R-:W-:Y:S01]  /*8580*/  FFMA.FTZ R200, R167, UR6, -R193.reuse ;  /* 0x00000006a7c87c23 */ /* 0x100fe200080108c1 */
[--C-:B------:R-:W-:Y:S01]  /*8590*/  FFMA.FTZ R167, R170, UR6, -R193.reuse ;  /* 0x00000006aaa77c23 */ /* 0x100fe200080108c1 */
[--C-:B------:R-:W-:Y:S01]  /*85a0*/  FFMA.FTZ R202, R171, UR6, -R193.reuse ;  /* 0x00000006abca7c23 */ /* 0x100fe200080108c1 */
[----:B------:R-:W-:Y:S01]  /*85b0*/  @!P2 PRMT R154, RZ, 0x654, R154 ;  /* 0x00000654ff9aa816 */ /* 0x000fe2000000009a */
[----:B------:R1:W-:Y:S06]  /*85c0*/  BAR.ARV R6, 0x100 ;  /* 0x000400060000751d */ /* 0x0003ec0000002000 */
[----:B------:R-:W3:Y:S01]  /*85d0*/  MUFU.EX2 R155, R155 ;  /* 0x0000009b009b7308 */ /* 0x000ee20000000800 */
[----:B------:R4:W-:Y:S01]  /*85e0*/  @!P2 SYNCS.ARRIVE.TRANS64.RED.A1T0 RZ, [R154+URZ], RZ ;  /* 0x000000ff9affa9a7 */ /* 0x0009e2000810043f */
[--C-:B------:R-:W-:Y:S01]  /*85f0*/  FFMA.FTZ R171, R174, UR6, -R193.reuse ;  /* 0x00000006aeab7c23 */ /* 0x100fe200080108c1 */
[--C-:B------:R-:W-:Y:S01]  /*8600*/  FFMA.FTZ R212, R183, UR6, -R193.reuse ;  /* 0x00000006b7d47c23 */ /* 0x100fe200080108c1 */
[----:B0-----:R-:W-:Y:S01]  /*8610*/  FFMA.FTZ R4, R185, R4, R188 ;  /* 0x00000004b9047223 */ /* 0x001fe200000100bc */
[--C-:B------:R-:W-:Y:S01]  /*8620*/  FFMA.FTZ R183, R186, UR6, -R193.reuse ;  /* 0x00000006bab77c23 */ /* 0x100fe200080108c1 */
[--C-:B------:R-:W-:Y:S01]  /*8630*/  FFMA.FTZ R186, R187, UR6, -R193.reuse ;  /* 0x00000006bbba7c23 */ /* 0x100fe200080108c1 */
[----:B------:R-:W-:Y:S01]  /*8640*/  FFMA.FTZ R187, R190, UR6, -R193 ;  /* 0x00000006bebb7c23 */ /* 0x000fe200080108c1 */
[----:B------:R-:W0:Y:S01]  /*8650*/  MUFU.EX2 R189, R189 ;  /* 0x000000bd00bd7308 */ /* 0x000e220000000800 */
        /* <DEDUP_REMOVED lines=8> */
[----:B---3--:R-:W-:Y:S01]  /*86e0*/  FADD.FTZ R4, R155, R4 ;  /* 0x000000049b047221 */ /* 0x008fe20000010000 */
[----:B------:R-:W-:Y:S01]  /*86f0*/  FADD.FTZ R154, R156, R5 ;  /* 0x000000059c9a7221 */ /* 0x000fe20000010000 */
[----:B------:R-:W-:Y:S01]  /*8700*/  F2FP.BF16.F32.PACK_AB R162, R157, R20 ;  /* 0x000000149da2723e */ /* 0x000fe200000010ff */
[-C--:B------:R-:W-:Y:S01]  /*8710*/  FMUL.FTZ R26, R26, R185.reuse ;  /* 0x000000b91a1a7220 */ /* 0x080fe20000410000 */
[C---:B------:R-:W-:Y:S01]  /*8720*/  F2FP.BF16.F32.PACK_AB R156, R15.reuse, R156 ;  /* 0x0000009c0f9c723e */ /* 0x040fe200000010ff */
[----:B------:R-:W-:Y:S01]  /*8730*/  FADD.FTZ R5, R15, R154 ;  /* 0x0000009a0f057221 */ /* 0x000fe20000010000 */
[-C--:B------:R-:W-:Y:S01]  /*8740*/  FMUL.FTZ R27, R27, R185.reuse ;  /* 0x000000b91b1b7220 */ /* 0x080fe20000410000 */
[----:B------:R-:W3:Y:S01]  /*8750*/  MUFU.EX2 R159, R159 ;  /* 0x0000009f009f7308 */ /* 0x000ee20000000800 */
        /* <DEDUP_REMOVED lines=8> */
[----:B----4-:R-:W-:Y:S01]  /*87e0*/  FADD.FTZ R4, R192, R11 ;  /* 0x0000000bc0047221 */ /* 0x010fe20000010000 */
[----:B------:R-:W-:Y:S01]  /*87f0*/  FADD.FTZ R154, R160, R5 ;  /* 0x00000005a09a7221 */ /* 0x000fe20000010000 */
[----:B------:R-:W-:Y:S01]  /*8800*/  F2FP.BF16.F32.PACK_AB R160, R153, R160 ;  /* 0x000000a099a0723e */ /* 0x000fe200000010ff */
[-C--:B------:R-:W-:Y:S01]  /*8810*/  FMUL.FTZ R38, R38, R185.reuse ;  /* 0x000000b926267220 */ /* 0x080fe20000410000 */
[-C--:B------:R-:W-:Y:S01]  /*8820*/  FMUL.FTZ R39, R39, R185.reuse ;  /* 0x000000b927277220 */ /* 0x080fe20000410000 */
[----:B------:R-:W-:Y:S01]  /*8830*/  FADD.FTZ R5, R153, R154 ;  /* 0x0000009a99057221 */ /* 0x000fe20000010000 */
[----:B------:R-:W-:Y:S01]  /*8840*/  F2FP.BF16.F32.PACK_AB R153, R155, R188 ;  /* 0x000000bc9b99723e */ /* 0x000fe200000010ff */
[----:B------:R-:W4:Y:S01]  /*8850*/  MUFU.EX2 R163, R163 ;  /* 0x000000a300a37308 */ /* 0x000f220000000800 */
[----:B---3--:R-:W-:Y:S01]  /*8860*/  FADD.FTZ R11, R159, R4 ;  /* 0x000000049f0b7221 */ /* 0x008fe20000010000 */
[----:B------:R-:W-:Y:S01]  /*8870*/  FADD.FTZ R154, R20, R5 ;  /* 0x00000005149a7221 */ /* 0x000fe20000010000 */
[-C--:B------:R-:W-:Y:S01]  /*8880*/  FMUL.FTZ R42, R42, R185.reuse ;  /* 0x000000b92a2a7220 */ /* 0x080fe20000410000 */
[-C--:B------:R-:W-:Y:S01]  /*8890*/  FMUL.FTZ R43, R43, R185.reuse ;  /* 0x000000b92b2b7220 */ /* 0x080fe20000410000 */
[-C--:B------:R-:W-:Y:S01]  /*88a0*/  FMUL.FTZ R46, R46, R185.reuse ;  /* 0x000000b92e2e7220 */ /* 0x080fe20000410000 */
[----:B------:R-:W-:Y:S01]  /*88b0*/  FADD.FTZ R5, R157, R154 ;  /* 0x0000009a9d057221 */ /* 0x000fe20000010000 */
[----:B------:R-:W-:Y:S01]  /*88c0*/  FMUL.FTZ R47, R47, R185 ;  /* 0x000000b92f2f7220 */ /* 0x000fe20000410000 */
[----:B------:R-:W3:Y:S01]  /*88d0*/  MUFU.EX2 R200, R200 ;  /* 0x000000c800c87308 */ /* 0x000ee20000000800 */
[----:B0-----:R-:W-:Y:S01]  /*88e0*/  FADD.FTZ R4, R196, R11 ;  /* 0x0000000bc4047221 */ /* 0x001fe20000010000 */
[----:B------:R-:W-:Y:S01]  /*88f0*/  FADD.FTZ R154, R164, R5 ;  /* 0x00000005a49a7221 */ /* 0x000fe20000010000 */
[----:B------:R-:W-:Y:S01]  /*8900*/  F2FP.BF16.F32.PACK_AB R157, R196, R159 ;  /* 0x0000009fc49d723e */ /* 0x000fe200000010ff */
[-C--:B------:R-:W-:Y:S01]  /*8910*/  FMUL.FTZ R50, R50, R185.reuse ;  /* 0x000000b932327220 */ /* 0x080fe20000410000 */
[C---:B------:R-:W-:Y:S01]  /*8920*/  F2FP.BF16.F32.PACK_AB R164, R161.reuse, R164 ;  /* 0x000000a4a1a4723e */ /* 0x040fe200000010ff */
[----:B------:R-:W-:Y:S01]  /*8930*/  FADD.FTZ R154, R161, R154 ;  /* 0x0000009aa19a7221 */ /* 0x000fe20000010000 */
[-C--:B------:R-:W-:Y:S01]  /*8940*/  FMUL.FTZ R51, R51, R185.reuse ;  /* 0x000000b933337220 */ /* 0x080fe20000410000 */
[----:B------:R-:W0:Y:S01]  /*8950*/  MUFU.EX2 R167, R167 ;  /* 0x000000a700a77308 */ /* 0x000e220000000800 */
        /* <DEDUP_REMOVED lines=69> */
[----:B------:R-:W-:Y:S01]  /*8db0*/  FMUL.FTZ R151, R151, R185 ;  /* 0x000000b997977220 */ /* 0x000fe20000410000 */
[----:B------:R-:W-:Y:S01]  /*8dc0*/  F2FP.BF16.F32.PACK_AB R155, R192, R189 ;  /* 0x000000bdc09b723e */ /* 0x000fe200000010ff */
[----:B------:R-:W0:Y:S01]  /*8dd0*/  MUFU.EX2 R212, R212 ;  /* 0x000000d400d47308 */ /* 0x000e220000000800 */
[----:B----4-:R-:W-:-:S07]  /*8de0*/  FADD.FTZ R11, R179, R4 ;  /* 0x00000004b30b7221 */ /* 0x010fce0000010000 */
[----:B------:R-:W4:Y:S01]  /*8df0*/  MUFU.EX2 R169, R169 ;  /* 0x000000a900a97308 */ /* 0x000f220000000800 */
[C---:B---3--:R-:W-:Y:S01]  /*8e00*/  FADD.FTZ R154, R168.reuse, R5 ;  /* 0x00000005a89a7221 */ /* 0x048fe20000010000 */
[----:B------:R-:W-:Y:S02]  /*8e10*/  F2FP.BF16.F32.PACK_AB R166, R168, R165 ;  /* 0x000000a5a8a6723e */ /* 0x000fe400000010ff */
[----:B------:R-:W-:-:S04]  /*8e20*/  F2FP.BF16.F32.PACK_AB R165, R178, R175 ;  /* 0x000000afb2a5723e */ /* 0x000fc800000010ff */
[----:B------:R-:W3:Y:S01]  /*8e30*/  MUFU.EX2 R183, R183 ;  /* 0x000000b700b77308 */ /* 0x000ee20000000800 */
[C---:B0-----:R-:W-:Y:S01]  /*8e40*/  FADD.FTZ R4, R212.reuse, R11 ;  /* 0x0000000bd4047221 */ /* 0x041fe20000010000 */
[----:B------:R-:W-:-:S06]  /*8e50*/  F2FP.BF16.F32.PACK_AB R167, R212, R179 ;  /* 0x000000b3d4a7723e */ /* 0x000fcc00000010ff */
[----:B------:R-:W0:Y:S01]  /*8e60*/  MUFU.EX2 R172, R172 ;  /* 0x000000ac00ac7308 */ /* 0x000e220000000800 */
[----:B----4-:R-:W-:-:S07]  /*8e70*/  FADD.FTZ R5, R169, R154 ;  /* 0x0000009aa9057221 */ /* 0x010fce0000010000 */
[----:B------:R-:W4:Y:S01]  /*8e80*/  MUFU.EX2 R186, R186 ;  /* 0x000000ba00ba7308 */ /* 0x000f220000000800 */
[----:B---3--:R-:W-:-:S07]  /*8e90*/  FADD.FTZ R11, R183, R4 ;  /* 0x00000004b70b7221 */ /* 0x008fce0000010000 */
[----:B------:R-:W3:Y:S01]  /*8ea0*/  MUFU.EX2 R173, R173 ;  /* 0x000000ad00ad7308 */ /* 0x000ee20000000800 */
[C---:B0-----:R-:W-:Y:S01]  /*8eb0*/  FADD.FTZ R154, R172.reuse, R5 ;  /* 0x00000005ac9a7221 */ /* 0x041fe20000010000 */
[----:B------:R-:W-:-:S06]  /*8ec0*/  F2FP.BF16.F32.PACK_AB R168, R172, R169 ;  /* 0x000000a9aca8723e */ /* 0x000fcc00000010ff */
[----:B------:R-:W0:Y:S01]  /*8ed0*/  MUFU.EX2 R187, R187 ;  /* 0x000000bb00bb7308 */ /* 0x000e220000000800 */
[C---:B----4-:R-:W-:Y:S01]  /*8ee0*/  FADD.FTZ R4, R186.reuse, R11 ;  /* 0x0000000bba047221 */ /* 0x050fe20000010000 */
[----:B------:R-:W-:-:S06]  /*8ef0*/  F2FP.BF16.F32.PACK_AB R169, R186, R183 ;  /* 0x000000b7baa9723e */ /* 0x000fcc00000010ff */
[----:B------:R-:W4:Y:S01]  /*8f00*/  MUFU.EX2 R176, R176 ;  /* 0x000000b000b07308 */ /* 0x000f220000000800 */
[----:B---3--:R-:W-:Y:S01]  /*8f10*/  FADD.FTZ R5, R173, R154 ;  /* 0x0000009aad057221 */ /* 0x008fe20000010000 */
[----:B------:R-:W-:-:S06]  /*8f20*/  F2FP.BF16.F32.PACK_AB R154, R13, R12 ;  /* 0x0000000c0d9a723e */ /* 0x000fcc00000010ff */
[----:B------:R-:W3:Y:S01]  /*8f30*/  MUFU.EX2 R190, R190 ;  /* 0x000000be00be7308 */ /* 0x000ee20000000800 */
[----:B0-----:R-:W-:-:S07]  /*8f40*/  FADD.FTZ R11, R187, R4 ;  /* 0x00000004bb0b7221 */ /* 0x001fce0000010000 */
[----:B------:R-:W0:Y:S01]  /*8f50*/  MUFU.EX2 R177, R177 ;  /* 0x000000b100b17308 */ /* 0x000e220000000800 */
[C---:B----4-:R-:W-:Y:S01]  /*8f60*/  FADD.FTZ R158, R176.reuse, R5 ;  /* 0x00000005b09e7221 */ /* 0x050fe20000010000 */
[----:B------:R-:W-:-:S06]  /*8f70*/  F2FP.BF16.F32.PACK_AB R170, R176, R173 ;  /* 0x000000adb0aa723e */ /* 0x000fcc00000010ff */
[----:B------:R-:W4:Y:S01]  /*8f80*/  MUFU.EX2 R191, R191 ;  /* 0x000000bf00bf7308 */ /* 0x000f220000000800 */
[C---:B---3--:R-:W-:Y:S01]  /*8f90*/  FADD.FTZ R4, R190.reuse, R11 ;  /* 0x0000000bbe047221 */ /* 0x048fe20000010000 */
[----:B------:R-:W-:-:S06]  /*8fa0*/  F2FP.BF16.F32.PACK_AB R171, R190, R187 ;  /* 0x000000bbbeab723e */ /* 0x000fcc00000010ff */
[----:B------:R-:W3:Y:S01]  /*8fb0*/  MUFU.EX2 R180, R180 ;  /* 0x000000b400b47308 */ /* 0x000ee20000000800 */
[----:B0-----:R-:W-:Y:S01]  /*8fc0*/  FADD.FTZ R5, R177, R158 ;  /* 0x0000009eb1057221 */ /* 0x001fe20000010000 */
[----:B------:R-:W-:-:S06]  /*8fd0*/  F2FP.BF16.F32.PACK_AB R158, R21, R14 ;  /* 0x0000000e159e723e */ /* 0x000fcc00000010ff */
[----:B------:R-:W0:Y:S01]  /*8fe0*/  MUFU.EX2 R10, R195 ;  /* 0x000000c3000a7308 */ /* 0x000e220000000800 */
[----:B----4-:R-:W-:-:S07]  /*8ff0*/  FADD.FTZ R11, R191, R4 ;  /* 0x00000004bf0b7221 */ /* 0x010fce0000010000 */
[----:B------:R-:W4:Y:S01]  /*9000*/  MUFU.EX2 R198, R198 ;  /* 0x000000c600c67308 */ /* 0x000f220000000800 */
[C---:B---3--:R-:W-:Y:S01]  /*9010*/  FADD.FTZ R12, R180.reuse, R5 ;  /* 0x00000005b40c7221 */ /* 0x048fe20000010000 */
[----:B------:R-:W-:-:S03]  /*9020*/  F2FP.BF16.F32.PACK_AB R172, R180, R177 ;  /* 0x000000b1b4ac723e */ /* 0x000fc600000010ff */
[----:B------:R-:W-:-:S03]  /*9030*/  FADD.FTZ R5, R181, R12 ;  /* 0x0000000cb5057221 */ /* 0x000fc60000010000 */
[----:B------:R-:W3:Y:S01]  /*9040*/  MUFU.EX2 R184, R184 ;  /* 0x000000b800b87308 */ /* 0x000ee20000000800 */
[C---:B0-----:R-:W-:Y:S01]  /*9050*/  FADD.FTZ R11, R10.reuse, R11 ;  /* 0x0000000b0a0b7221 */ /* 0x041fe20000010000 */
[----:B------:R-:W-:-:S06]  /*9060*/  F2FP.BF16.F32.PACK_AB R173, R10, R191 ;  /* 0x000000bf0aad723e */ /* 0x000fcc00000010ff */
[----:B------:R-:W0:Y:S01]  /*9070*/  MUFU.EX2 R193, R193 ;  /* 0x000000c100c17308 */ /* 0x000e220000000800 */
[----:B----4-:R-:W-:Y:S01]  /*9080*/  FADD.FTZ R4, R198, R11 ;  /* 0x0000000bc6047221 */ /* 0x010fe20000010000 */
[C---:B---3--:R-:W-:Y:S01]  /*9090*/  FADD.FTZ R5, R184.reuse, R5 ;  /* 0x00000005b8057221 */ /* 0x048fe20000010000 */
[----:B------:R-:W-:Y:S02]  /*90a0*/  F2FP.BF16.F32.PACK_AB R174, R184, R181 ;  /* 0x000000b5b8ae723e */ /* 0x000fe400000010ff */
[C---:B0-----:R-:W-:Y:S01]  /*90b0*/  FADD.FTZ R4, R193.reuse, R4 ;  /* 0x00000004c1047221 */ /* 0x041fe20000010000 */
[----:B------:R-:W-:Y:S01]  /*90c0*/  F2FP.BF16.F32.PACK_AB R175, R193, R198 ;  /* 0x000000c6c1af723e */ /* 0x000fe200000010ff */
[----:B-1----:R-:W-:Y:S06]  /*90d0*/  @!P0 BRA `(.L_x_9008) ;  /* 0x0000000000048947 */ /* 0x002fec0003800000 */
[----:B------:R-:W-:Y:S01]  /*90e0*/  BPT.TRAP 0x1 ;  /* 0x000000040000795c */ /* 0x000fe20000300000 */
.L_x_9008:
[----:B------:R0:W1:Y:S01]  /*90f0*/  SYNCS.PHASECHK.TRANS64.TRYWAIT P2, [UR24+0x22850], R7 ;  /* 0x02285007ff0075a7 */ /* 0x0000620008040158 */
[----:B------:R-:W-:Y:S05]  /*9100*/  @!P0 BRA `(.L_x_9009) ;  /* 0x0000000000048947 */ /* 0x000fea0003800000 */
[----:B------:R-:W-:Y:S01]  /*9110*/  BPT.TRAP 0x1 ;  /* 0x000000040000795c */ /* 0x000fe20000300000 */
.L_x_9009:
[----:B-1----:R-:W-:Y:S05]  /*9120*/  @P2 BRA `(.L_x_9010) ;  /* 0x0000000000082947 */ /* 0x002fea0003800000 */
[----:B------:R-:W1:Y:S02]  /*9130*/  SYNCS.PHASECHK.TRANS64.TRYWAIT P2, [UR24+0x22850], R7 ;  /* 0x02285007ff0075a7 */ /* 0x000e640008040158 */
[----:B-1----:R-:W-:Y:S05]  /*9140*/  @!P2 BRA `(.L_x_9011) ;  /* 0x000000b80030a947 */ /* 0x002fea0003800000 */
.L_x_9010:
[----:B------:R-:W3:Y:S01]  /*9150*/  S2R R10, SR_TID.X ;  /* 0x00000000000a7919 */ /* 0x000ee20000002100 */
[----:B------:R-:W-:Y:S01]  /*9160*/  UIMAD UR14, UR37, 0xc00, UR5 ;  /* 0x00000c00250e78a4 */ /* 0x000fe2000f8e0205 */
[----:B------:R-:W-:Y:S01]  /*9170*/  IMAD.MOV.U32 R201, RZ, RZ, R8 ;  /* 0x000000ffffc97224 */ /* 0x000fe200078e0008 */
[----:B------:R-:W-:Y:S01]  /*9180*/  UMOV UR11, 0x40000040 ;  /* 0x40000040000b7882 */ /* 0x000fe20000000000 */
[----:B------:R-:W-:-:S04]  /*9190*/  IMAD.MOV.U32 R11, RZ, RZ, R0 ;  /* 0x000000ffff0b7224 */ /* 0x000fc800078e0000 */
[----:B------:R-:W-:Y:S01]  /*91a0*/  UMOV UR10, UR14 ;  /* 0x0000000e000a7c82 */ /* 0x000fe20008000000 */
[----:B---3--:R-:W-:-:S05]  /*91b0*/  SHF.R.U32.HI R10, RZ, 0x7, R10 ;  /* 0x00000007ff0a7819 */ /* 0x008fca000001160a */
[----:B012---:R-:W-:Y:S02]  /*91c0*/  VIADD R7, R10, 0x8 ;  /* 0x000000080a077836 */ /* 0x007fe40000000000 */
[----:B------:R-:W0:Y:S03]  /*91d0*/  S2R R10, SR_TID.X ;  /* 0x00000000000a7919 */ /* 0x000e260000002100 */
[----:B------:R2:W-:Y:S06]  /*91e0*/  BAR.SYNC.DEFER_BLOCKING R7, 0x100 ;  /* 0x000400070000751d */ /* 0x0005ec0000010000 */
[----:B------:R-:W-:Y:S01]  /*91f0*/  WARPGROUP.ARRIVE ;  /* 0x00000000000079c5 */ /* 0x000fe20000000000 */
[----:B0-----:R-:W-:-:S05]  /*9200*/  LOP3.LUT P2, RZ, R10, 0x7f, RZ, 0xc0, !PT ;  /* 0x0000007f0aff7812 */ /* 0x001fca000784c0ff */
        /* <DEDUP_REMOVED lines=36> */
.L_x_9003:
[----:B------:R-:W-:-:S13]  /*9450*/  ISETP.GE.AND P1, PT, R7, UR42, PT ;  /* 0x0000002a07007c0c */ /* 0x000fda000bf26270 */
[----:B------:R-:W-:Y:S05]  /*9460*/  @!P1 BRA `(.L_x_9013) ;  /* 0x0000002c00f89947 */ /* 0x000fea0003800000 */
[----:B------:R-:W-:Y:S01]  /*9470*/  IMAD.IADD R6, R17, 0x1, -R18 ;  /* 0x0000000111067824 */ /* 0x000fe200078e0a12 */
[----:B------:R-:W-:Y:S01]  /*9480*/  ULDC UR24, c[0x0][0x9e4] ;  /* 0x0002790000187ab9 */ /* 0x000fe20000000800 */
[----:B------:R-:W-:Y:S01]  /*9490*/  IMAD.MOV.U32 R14, RZ, RZ, R8 ;  /* 0x000000ffff0e7224 */ /* 0x000fe200078e0008 */
[----:B------:R-:W-:Y:S01]  /*94a0*/  ULDC UR25, c[0x0][0x9dc] ;  /* 0x0002770000197ab9 */ /* 0x000fe20000000800 */
[----:B01----:R-:W-:Y:S01]  /*94b0*/  IMAD.MOV.U32 R12, RZ, RZ, R0 ;  /* 0x000000ffff0c7224 */ /* 0x003fe200078e0000 */
[----:B------:R-:W-:Y:S01]  /*94c0*/  IADD3 R15, R6, 0x8, R3 ;  /* 0x00000008060f7810 */ /* 0x000fe20007ffe003 */
[----:B------:R-:W-:Y:S01]  /*94d0*/  IMAD.IADD R13, R3, 0x1, R6 ;  /* 0x00000001030d7824 */ /* 0x000fe200078e0206 */
[----:B------:R-:W-:Y:S01]  /*94e0*/  ULDC UR6, c[0x0][0x988] ;  /* 0x0002620000067ab9 */ /* 0x000fe20000000800 */
[----:B------:R-:W-:Y:S01]  /*94f0*/  ULDC UR26, c[0x0][0x9e0] ;  /* 0x00027800001a7ab9 */ /* 0x000fe20000000800 */
[----:B------:R-:W-:-:S07]  /*9500*/  LOP3.LUT R11, RZ, R15, RZ, 0x33, !PT ;  /* 0x0000000fff0b7212 */ /* 0x000fce00078e33ff */
.L_x_9030:
[----:B------:R-:W-:-:S04]  /*9510*/  UIADD3 UR37, UR37, 0x1, URZ ;  /* 0x0000000125257890 */ /* 0x000fc8000fffe03f */
[----:B------:R-:W-:-:S04]  /*9520*/  UISETP.NE.AND UP1, UPT, UR37, 0x2, UPT ;  /* 0x000000022500788c */ /* 0x000fc8000bf25270 */
[----:B------:R-:W-:Y:S02]  /*9530*/  USEL UR7, URZ, 0x1, UP1 ;  /* 0x000000013f077887 */ /* 0x000fe40008800000 */
[----:B------:R-:W-:Y:S02]  /*9540*/  USEL UR37, UR37, URZ, UP1 ;  /* 0x0000003f25257287 */ /* 0x000fe40008800000 */
[----:B------:R-:W-:Y:S01]  /*9550*/  ULOP3.LUT UR40, UR40, UR7, URZ, 0x3c, !UPT ;  /* 0x0000000728287292 */ /* 0x000fe2000f8e3c3f */
[----:B------:R-:W-:Y:S11]  /*9560*/  @!P0 BRA `(.L_x_9014) ;  /* 0x0000000000048947 */ /* 0x000ff60003800000 */
[----:B------:R-:W-:Y:S01]  /*9570*/  BPT.TRAP 0x1 ;  /* 0x000000040000795c */ /* 0x000fe20000300000 */
.L_x_9014:
        /* <DEDUP_REMOVED lines=9> */
.L_x_9015:
[----:B-1----:R-:W-:Y:S05]  /*9610*/  @P1 BRA `(.L_x_9016) ;  /* 0x0000000000081947 */ /* 0x002fea0003800000 */
[----:B------:R-:W1:Y:S02]  /*9620*/  SYNCS.PHASECHK.TRANS64.TRYWAIT P1, [UR7+0x22830], R10 ;  /* 0x0228300aff0075a7 */ /* 0x000e640008020147 */
[----:B-1----:R-:W-:Y:S05]  /*9630*/  @!P1 BRA `(.L_x_9017) ;  /* 0x000000b400089947 */ /* 0x002fea0003800000 */
.L_x_9016:
        /* <DEDUP_REMOVED lines=14> */
[----:B------:R-:W-:Y:S01]  /*9720*/  IMAD.IADD R21, R21, 0x1, -R16 ;  /* 0x0000000115157824 */ /* 0x000fe200078e0a10 */
        /* <DEDUP_REMOVED lines=8> */
[----:B------:R-:W-:-:S06]  /*97b0*/  ULOP3.LUT UR10, URZ, UR25, URZ, 0x33, !UPT ;  /* 0x000000193f0a7292 */ /* 0x000fcc000f8e333f */
        /* <DEDUP_REMOVED lines=18> */
[----:B------:R-:W-:Y:S01]  /*98e0*/  IMAD.U32 R203, RZ, RZ, UR24 ;  /* 0x00000018ffcb7e24 */ /* 0x000fe2000f8e00ff */
[----:B------:R-:W-:-:S04]  /*98f0*/  IADD3 R201, R3, R17, -R18 ;  /* 0x0000001103c97210 */ /* 0x000fc80007ffe812 */
[----:B------:R-:W-:Y:S02]  /*9900*/  ISETP.NE.AND P1, PT, R203, 0x1, PT ;  /* 0x00000001cb00780c */ /* 0x000fe40003f25270 */
[----:B------:R-:W-:-:S11]  /*9910*/  LOP3.LUT R201, RZ, R201, RZ, 0x33, !PT ;  /* 0x000000c9ffc97212 */ /* 0x000fd600078e33ff */
[----:B------:R-:W1:Y:S02]  /*9920*/  @P1 LDC.64 R20, c[0x0][0x9e8] ;  /* 0x00027a00ff141b82 */ /* 0x000e640000000a00 */
[----:B-1----:R-:W-:-:S05]  /*9930*/  @P1 IMAD.HI.U32 R20, R201, R20, RZ ;  /* 0x00000014c9141227 */ /* 0x002fca00078e00ff */
[----:B------:R-:W-:-:S04]  /*9940*/  @P1 SHF.R.U32.HI R201, RZ, R21, R20 ;  /* 0x00000015ffc91219 */ /* 0x000fc80000011614 */
[----:B------:R-:W-:Y:S01]  /*9950*/  LOP3.LUT R20, RZ, R201, RZ, 0x33, !PT ;  /* 0x000000c9ff147212 */ /* 0x000fe200078e33ff */
[----:B------:R-:W-:Y:S06]  /*9960*/  BRA `(.L_x_9021) ;  /* 0x0000000000187947 */ /* 0x000fec0003800000 */
.L_x_9020:
[----:B------:R-:W-:-:S05]  /*9970*/  IMAD.U32 R203, RZ, RZ, UR24 ;  /* 0x00000018ffcb7e24 */ /* 0x000fca000f8e00ff */
[----:B------:R-:W-:-:S13]  /*9980*/  ISETP.NE.AND P1, PT, R203, 0x1, PT ;  /* 0x00000001cb00780c */ /* 0x000fda0003f25270 */
[----:B------:R-:W1:Y:S02]  /*9990*/  @P1 LDC.64 R20, c[0x0][0x9e8] ;  /* 0x00027a00ff141b82 */ /* 0x000e640000000a00 */
[----:B-1----:R-:W-:-:S04]  /*99a0*/  @P1 IMAD.HI.U32 R210, R13, R20, RZ ;  /* 0x000000140dd21227 */ /* 0x002fc800078e00ff */
[----:B------:R-:W-:Y:S01]  /*99b0*/  IMAD.MOV.U32 R20, RZ, RZ, R13 ;  /* 0x000000ffff147224 */ /* 0x000fe200078e000d */
[----:B------:R-:W-:-:S07]  /*99c0*/  @P1 SHF.R.U32.HI R20, RZ, R21, R210 ;  /* 0x00000015ff141219 */ /* 0x000fce00000116d2 */
.L_x_9021:
[----:B------:R-:W-:Y:S05]  /*99d0*/  BSYNC B0 ;  /* 0x0000000000007941 */ /* 0x000fea0003800000 */
.L_x_9019:
[----:B------:R-:W-:-:S04]  /*99e0*/  IMAD R21, R7, -0x60, -R16 ;  /* 0xffffffa007157824 */ /* 0x000fc800078e0a10 */
[----:B------:R-:W-:-:S05]  /*99f0*/  IMAD R21, R20, R203, R21 ;  /* 0x000000cb14157224 */ /* 0x000fca00078e0215 */
[----:B------:R-:W-:Y:S02]  /*9a00*/  VIADDMNMX R200, R21, R203, R200, PT ;  /* 0x000000cb15c87246 */ /* 0x000fe400038001c8 */
[----:B------:R-:W-:-:S07]  /*9a10*/  VIMNMX R202, R202, R21, !PT ;  /* 0x00000015caca7248 */ /* 0x000fce0007fe0100 */
.L_x_9018:
        /* <DEDUP_REMOVED lines=150> */
.L_x_9024:
[----:B------:R-:W-:Y:S02]  /*a380*/  IMAD.U32 R200, RZ, RZ, UR24 ;  /* 0x00000018ffc87e24 */ /* 0x000fe4000f8e00ff */
[----:B------:R-:W-:-:S03]  /*a390*/  IMAD.MOV.U32 R0, RZ, RZ, R15 ;  /* 0x000000ffff007224 */ /* 0x000fc600078e000f */
[----:B------:R-:W-:-:S13]  /*a3a0*/  ISETP.NE.AND P6, PT, R200, 0x1, PT ;  /* 0x00000001c800780c */ /* 0x000fda0003fc5270 */
[----:B------:R-:W1:Y:S02]  /*a3b0*/  @P6 LDC.64 R20, c[0x0][0x9e8] ;  /* 0x00027a00ff146b82 */ /* 0x000e640000000a00 */
[----:B-1----:R-:W-:-:S05]  /*a3c0*/  @P6 IMAD.HI.U32 R20, R15, R20, RZ ;  /* 0x000000140f146227 */ /* 0x002fca00078e00ff */
[----:B------:R-:W-:-:S07]  /*a3d0*/  @P6 SHF.R.U32.HI R0, RZ, R21, R20 ;  /* 0x00000015ff006219 */ /* 0x000fce0000011614 */
.L_x_9025:
[----:B------:R-:W-:Y:S05]  /*a3e0*/  BSYNC B0 ;  /* 0x0000000000007941 */ /* 0x000fea0003800000 */
.L_x_9023:
[----:B------:R-:W-:-:S04]  /*a3f0*/  IMAD.IADD R203, R203, 0x1, -R16 ;  /* 0x00000001cbcb7824 */ /* 0x000fc800078e0a10 */
[----:B------:R-:W-:-:S05]  /*a400*/  IMAD R203, R0, R200, R203 ;  /* 0x000000c800cb7224 */ /* 0x000fca00078e02cb */
[----:B------:R-:W-:Y:S02]  /*a410*/  VIADDMNMX R152, R203, R200, R152, PT ;  /* 0x000000c8cb987246 */ /* 0x000fe40003800198 */
[----:B------:R-:W-:-:S07]  /*a420*/  VIMNMX R8, R8, R203, !PT ;  /* 0x000000cb08087248 */ /* 0x000fce0007fe0100 */
.L_x_9022:
        /* <DEDUP_REMOVED lines=123> */
[----:B------:R-:W-:Y:S01]  /*abe0*/  FMNMX.FTZ R153, R155, R154, !PT ;  /* 0x0000009a9b997209 */ /* 0x000fe20007810000 */
[--C-:B------:R-:W-:Y:S01]  /*abf0*/  FFMA.FTZ R20, R201, UR6, -R200.reuse ;  /* 0x00000006c9147c23 */ /* 0x100fe200080108c8 */
[--C-:B------:R-:W-:Y:S01]  /*ac00*/  FFMA.FTZ R201, R156, UR6, -R200.reuse ;  /* 0x000000069cc97c23 */ /* 0x100fe200080108c8 */
[--C-:B------:R-:W-:Y:S01]  /*ac10*/  FFMA.FTZ R202, R160, UR6, -R200.reuse ;  /* 0x00000006a0ca7c23 */ /* 0x100fe200080108c8 */
[----:B------:R-:W-:Y:S01]  /*ac20*/  FMNMX.FTZ R154, R158, R153, !PT ;  /* 0x000000999e9a7209 */ /* 0x000fe20007810000 */
[----:B------:R-:W-:Y:S01]  /*ac30*/  MUFU.EX2 R21, R21 ;  /* 0x0000001500157308 */ /* 0x000fe20000000800 */
[----:B------:R-:W-:Y:S01]  /*ac40*/  FSEL R199, R199, -INF , !P2 ;  /* 0xff800000c7c77808 */ /* 0x000fe20005000000 */
[--C-:B------:R-:W-:Y:S01]  /*ac50*/  FFMA.FTZ R196, R196, UR6, -R200.reuse ;  /* 0x00000006c4c47c23 */ /* 0x100fe200080108c8 */
[----:B------:R-:W-:Y:S01]  /*ac60*/  FMNMX.FTZ R153, R159, R154, !PT ;  /* 0x0000009a9f997209 */ /* 0x000fe20007810000 */
[----:B------:R-:W-:-:S03]  /*ac70*/  FFMA.FTZ R197, R197, UR6, -R200 ;  /* 0x00000006c5c57c23 */ /* 0x000fc600080108c8 */
[----:B------:R-:W-:Y:S01]  /*ac80*/  FMNMX.FTZ R156, R162, R153, !PT ;  /* 0x00000099a29c7209 */ /* 0x000fe20007810000 */
[----:B------:R-:W-:Y:S01]  /*ac90*/  FFMA.FTZ R153, R157, UR6, -R200 ;  /* 0x000000069d997c23 */ /* 0x000fe200080108c8 */
[----:B------:R1:W-:Y:S02]  /*aca0*/  MUFU.EX2 R154, R201 ;  /* 0x000000c9009a7308 */ /* 0x0003e40000000800 */
[----:B------:R-:W-:-:S04]  /*acb0*/  FMNMX.FTZ R157, R163, R156, !PT ;  /* 0x0000009ca39d7209 */ /* 0x000fc80007810000 */
[----:B------:R-:W-:Y:S02]  /*acc0*/  FMNMX.FTZ R156, R166, R157, !PT ;  /* 0x0000009da69c7209 */ /* 0x000fe40007810000 */
[----:B------:R-:W-:Y:S01]  /*acd0*/  MUFU.EX2 R20, R20 ;  /* 0x0000001400147308 */ /* 0x000fe20000000800 */
[----:B-1----:R-:W-:Y:S01]  /*ace0*/  FFMA.FTZ R201, R164, UR6, -R200 ;  /* 0x00000006a4c97c23 */ /* 0x002fe200080108c8 */
[----:B------:R-:W-:-:S04]  /*acf0*/  FMNMX.FTZ R157, R167, R156, !PT ;  /* 0x0000009ca79d7209 */ /* 0x000fc80007810000 */
        /* <DEDUP_REMOVED lines=13> */
[----:B------:R-:W-:Y:S02]  /*add0*/  MUFU.EX2 R157, R157 ;  /* 0x0000009d009d7308 */ /* 0x000fe40000000800 */
[----:B------:R-:W-:-:S04]  /*ade0*/  FMNMX.FTZ R165, R183, R164, !PT ;  /* 0x000000a4b7a57209 */ /* 0x000fc80007810000 */
[----:B------:R-:W-:Y:S01]  /*adf0*/  FMNMX.FTZ R168, R186, R165, !PT ;  /* 0x000000a5baa87209 */ /* 0x000fe20007810000 */
[--C-:B------:R-:W-:Y:S01]  /*ae00*/  FFMA.FTZ R165, R169, UR6, -R200.reuse ;  /* 0x00000006a9a57c23 */ /* 0x100fe200080108c8 */
[----:B------:R-:W-:Y:S02]  /*ae10*/  MUFU.EX2 R161, R161 ;  /* 0x000000a100a17308 */ /* 0x000fe40000000800 */
        /* <DEDUP_REMOVED lines=9> */
[----:B------:R-:W-:Y:S03]  /*aeb0*/  MUFU.EX2 R164, R202 ;  /* 0x000000ca00a47308 */ /* 0x000fe60000000800 */
[----:B------:R-:W-:Y:S01]  /*aec0*/  FMNMX.FTZ R8, R194, R169, !PT ;  /* 0x000000a9c2087209 */ /* 0x000fe20007810000 */
[----:B------:R-:W-:-:S03]  /*aed0*/  FFMA.FTZ R169, R173, UR6, -R200 ;  /* 0x00000006ada97c23 */ /* 0x000fc600080108c8 */
[----:B------:R-:W-:Y:S01]  /*aee0*/  FMNMX.FTZ R173, R195, R8, !PT ;  /* 0x00000008c3ad7209 */ /* 0x000fe20007810000 */
[----:B------:R-:W-:Y:S03]  /*aef0*/  MUFU.EX2 R165, R165 ;  /* 0x000000a500a57308 */ /* 0x000fe60000000800 */
[----:B------:R-:W-:Y:S01]  /*af00*/  FMNMX.FTZ R8, R198, R173, !PT ;  /* 0x000000adc6087209 */ /* 0x000fe20007810000 */
[--C-:B------:R-:W-:Y:S01]  /*af10*/  FFMA.FTZ R173, R177, UR6, -R200.reuse ;  /* 0x00000006b1ad7c23 */ /* 0x100fe200080108c8 */
[--C-:B------:R-:W-:Y:S01]  /*af20*/  FFMA.FTZ R177, R181, UR6, -R200.reuse ;  /* 0x00000006b5b17c23 */ /* 0x100fe200080108c8 */
[--C-:B------:R-:W-:Y:S01]  /*af30*/  FFMA.FTZ R181, R185, UR6, -R200.reuse ;  /* 0x00000006b9b57c23 */ /* 0x100fe200080108c8 */
[----:B------:R-:W-:Y:S01]  /*af40*/  FMNMX.FTZ R8, R199, R8, !PT ;  /* 0x00000008c7087209 */ /* 0x000fe20007810000 */
[--C-:B------:R-:W-:Y:S01]  /*af50*/  FFMA.FTZ R185, R189, UR6, -R200.reuse ;  /* 0x00000006bdb97c23 */ /* 0x100fe200080108c8 */
[----:B------:R-:W-:Y:S01]  /*af60*/  FFMA.FTZ R189, R193, UR6, -R200 ;  /* 0x00000006c1bd7c23 */ /* 0x000fe200080108c8 */
[----:B------:R-:W-:Y:S01]  /*af70*/  FSEL R193, R0, RZ, P1 ;  /* 0x000000ff00c17208 */ /* 0x000fe20000800000 */
[----:B------:R-:W-:Y:S01]  /*af80*/  MUFU.EX2 R168, R168 ;  /* 0x000000a800a87308 */ /* 0x000fe20000000800 */
[----:B-1----:R-:W1:Y:S03]  /*af90*/  SHFL.BFLY PT, R201, R8, 0x2, 0x1f ;  /* 0x0c401f0008c97f89 */ /* 0x002e6600000e0000 */
[----:B------:R-:W-:-:S04]  /*afa0*/  FADD.FTZ R193, -R193, R12 ;  /* 0x0000000cc1c17221 */ /* 0x000fc80000010100 */
[----:B------:R-:W-:Y:S01]  /*afb0*/  FMUL.FTZ R193, R193, UR6 ;  /* 0x00000006c1c17c20 */ /* 0x000fe20008410000 */
[----:B------:R-:W-:Y:S08]  /*afc0*/  MUFU.EX2 R12, R196 ;  /* 0x000000c4000c7308 */ /* 0x000ff00000000800 */
[----:B------:R-:W2:Y:S01]  /*afd0*/  MUFU.EX2 R193, R193 ;  /* 0x000000c100c17308 */ /* 0x000ea20000000800 */
[----:B-1----:R-:W-:-:S07]  /*afe0*/  FMNMX.FTZ R201, R8, R201, !PT ;  /* 0x000000c908c97209 */ /* 0x002fce0007810000 */
[----:B------:R-:W1:Y:S01]  /*aff0*/  MUFU.EX2 R169, R169 ;  /* 0x000000a900a97308 */ /* 0x000e620000000800 */
[----:B------:R-:W3:Y:S01]  /*b000*/  SHFL.BFLY PT, R8, R201, 0x1, 0x1f ;  /* 0x0c201f00c9087f89 */ /* 0x000ee200000e0000 */
[----:B--2---:R-:W-:-:S06]  /*b010*/  FFMA.FTZ R196, R193, R5, R20 ;  /* 0x00000005c1c47223 */ /* 0x004fcc0000010014 */
[----:B------:R-:W2:Y:S01]  /*b020*/  MUFU.EX2 R172, R172 ;  /* 0x000000ac00ac7308 */ /* 0x000ea20000000800 */
[-C--:B------:R-:W-:Y:S01]  /*b030*/  FMUL.FTZ R24, R24, R193.reuse ;  /* 0x000000c118187220 */ /* 0x080fe20000410000 */
[-C--:B------:R-:W-:Y:S01]  /*b040*/  FMUL.FTZ R25, R25, R193.reuse ;  /* 0x000000c119197220 */ /* 0x080fe20000410000 */
[----:B------:R-:W-:Y:S01]  /*b050*/  FADD.FTZ R5, R21, R196 ;  /* 0x000000c415057221 */ /* 0x000fe20000010000 */
        /* <DEDUP_REMOVED lines=19> */
[C---:B------:R-:W-:Y:S01]  /*b190*/  FSETP.NEU.FTZ.AND P1, PT, R8.reuse, -INF , PT ;  /* 0xff8000000800780b */ /* 0x040fe20003f3d000 */
[----:B------:R-:W-:Y:S01]  /*b1a0*/  FMUL.FTZ R152, R8, UR6 ;  /* 0x0000000608987c20 */ /* 0x000fe20008410000 */
[----:B------:R-:W-:Y:S01]  /*b1b0*/  MUFU.EX2 R177, R177 ;  /* 0x000000b100b17308 */ /* 0x000fe20000000800 */
[-C--:B------:R-:W-:Y:S01]  /*b1c0*/  FMUL.FTZ R60, R60, R193.reuse ;  /* 0x000000c13c3c7220 */ /* 0x080fe20000410000 */
[-C--:B------:R-:W-:Y:S01]  /*b1d0*/  FMUL.FTZ R61, R61, R193.reuse ;  /* 0x000000c13d3d7220 */ /* 0x080fe20000410000 */
[-C--:B------:R-:W-:Y:S01]  /*b1e0*/  FMUL.FTZ R64, R64, R193.reuse ;  /* 0x000000c140407220 */ /* 0x080fe20000410000 */
[----:B------:R-:W-:Y:S01]  /*b1f0*/  FSEL R152, R152, RZ, P1 ;  /* 0x000000ff98987208 */ /* 0x000fe20000800000 */
[-C--:B------:R-:W-:Y:S01]  /*b200*/  FMUL.FTZ R65, R65, R193.reuse ;  /* 0x000000c141417220 */ /* 0x080fe20000410000 */
[-C--:B------:R-:W-:Y:S01]  /*b210*/  FMUL.FTZ R68, R68, R193.reuse ;  /* 0x000000c144447220 */ /* 0x080fe20000410000 */
[-C--:B------:R-:W-:Y:S01]  /*b220*/  FMUL.FTZ R69, R69, R193.reuse ;  /* 0x000000c145457220 */ /* 0x080fe20000410000 */
[----:B------:R-:W-:Y:S01]  /*b230*/  MUFU.EX2 R180, R180 ;  /* 0x000000b400b47308 */ /* 0x000fe20000000800 */
[--C-:B------:R-:W-:Y:S01]  /*b240*/  FFMA.FTZ R192, R155, UR6, -R152.reuse ;  /* 0x000000069bc07c23 */ /* 0x100fe20008010898 */
[--C-:B------:R-:W-:Y:S01]  /*b250*/  FFMA.FTZ R155, R158, UR6, -R152.reuse ;  /* 0x000000069e9b7c23 */ /* 0x100fe20008010898 */
[----:B------:R-:W-:Y:S01]  /*b260*/  FADD.FTZ R158, R154, R5 ;  /* 0x000000059a9e7221 */ /* 0x000fe20000010000 */
[--C-:B------:R-:W-:Y:S01]  /*b270*/  FFMA.FTZ R201, R203, UR6, -R152.reuse ;  /* 0x00000006cbc97c23 */ /* 0x100fe20008010898 */
[--C-:B------:R-:W-:Y:S01]  /*b280*/  FFMA.FTZ R196, R159, UR6, -R152.reuse ;  /* 0x000000069fc47c23 */ /* 0x100fe20008010898 */
[----:B------:R-:W-:Y:S01]  /*b290*/  FFMA.FTZ R159, R162, UR6, -R152 ;  /* 0x00000006a29f7c23 */ /* 0x000fe20008010898 */
[----:B------:R-:W-:Y:S01]  /*b2a0*/  FADD.FTZ R5, R153, R158 ;  /* 0x0000009e99057221 */ /* 0x000fe20000010000 */
        /* <DEDUP_REMOVED lines=16> */
[----:B------:R-:W3:Y:S01]  /*b3b0*/  MUFU.EX2 R185, R185 ;  /* 0x000000b900b97308 */ /* 0x000ee20000000800 */
[--C-:B------:R-:W-:Y:S01]  /*b3c0*/  FFMA.FTZ R191, R191, UR6, -R152.reuse ;  /* 0x00000006bfbf7c23 */ /* 0x100fe20008010898 */
[--C-:B------:R-:W-:Y:S01]  /*b3d0*/  FFMA.FTZ R194, R194, UR6, -R152.reuse ;  /* 0x00000006c2c27c23 */ /* 0x100fe20008010898 */
[----:B------:R-:W-:Y:S01]  /*b3e0*/  FADD.FTZ R158, R164, R5 ;  /* 0x00000005a49e7221 */ /* 0x000fe20000010000 */
[----:B------:R-:W-:Y:S01]  /*b3f0*/  FSEL R5, R8, RZ, P1 ;  /* 0x000000ff08057208 */ /* 0x000fe20000800000 */
[--C-:B------:R-:W-:Y:S01]  /*b400*/  FFMA.FTZ R195, R195, UR6, -R152.reuse ;  /* 0x00000006c3c37c23 */ /* 0x100fe20008010898 */
[----:B------:R-:W-:Y:S01]  /*b410*/  FFMA.FTZ R198, R198, UR6, -R152 ;  /* 0x00000006c6c67c23 */ /* 0x000fe20008010898 */
[----:B------:R-:W-:Y:S01]  /*b420*/  FADD.FTZ R203, R165, R158 ;  /* 0x0000009ea5cb7221 */ /* 0x000fe20000010000 */
[----:B------:R-:W4:Y:S01]  /*b430*/  MUFU.EX2 R188, R188 ;  /* 0x000000bc00bc7308 */ /* 0x000f220000000800 */
[----:B------:R-:W-:Y:S01]  /*b440*/  FADD.FTZ R5, -R5, R14 ;  /* 0x0000000e05057221 */ /* 0x000fe20000010100 */
[--C-:B------:R-:W-:Y:S01]  /*b450*/  FFMA.FTZ R14, R167, UR6, -R152.reuse ;  /* 0x00000006a70e7c23 */ /* 0x100fe20008010898 */
[----:B------:R-:W-:Y:S01]  /*b460*/  FADD.FTZ R158, R168, R203 ;  /* 0x000000cba89e7221 */ /* 0x000fe20000010000 */
[--C-:B------:R-:W-:Y:S01]  /*b470*/  FFMA.FTZ R167, R170, UR6, -R152.reuse ;  /* 0x00000006aaa77c23 */ /* 0x100fe20008010898 */
[----:B------:R-:W-:Y:S01]  /*b480*/  FFMA.FTZ R199, R199, UR6, -R152 ;  /* 0x00000006c7c77c23 */ /* 0x000fe20008010898 */
[----:B------:R-:W-:Y:S01]  /*b490*/  F2FP.BF16.F32.PACK_AB R154, R153, R154 ;  /* 0x0000009a999a723e */ /* 0x000fe200000010ff */
[----:B-1----:R-:W-:Y:S01]  /*b4a0*/  FADD.FTZ R203, R169, R158 ;  /* 0x0000009ea9cb7221 */ /* 0x002fe20000010000 */
[----:B------:R-:W1:Y:S01]  /*b4b0*/  MUFU.EX2 R189, R189 ;  /* 0x000000bd00bd7308 */ /* 0x000e620000000800 */
[--C-:B------:R-:W-:Y:S01]  /*b4c0*/  FFMA.FTZ R158, R171, UR6, -R152.reuse ;  /* 0x00000006ab9e7c23 */ /* 0x100fe20008010898 */
[----:B------:R-:W-:Y:S01]  /*b4d0*/  FFMA.FTZ R171, R178, UR6, -R152 ;  /* 0x00000006b2ab7c23 */ /* 0x000fe20008010898 */
[----:B--2---:R-:W-:Y:S01]  /*b4e0*/  FADD.FTZ R162, R172, R203 ;  /* 0x000000cbaca27221 */ /* 0x004fe20000010000 */
[----:B------:R-:W-:Y:S01]  /*b4f0*/  F2FP.BF16.F32.PACK_AB R152, R21, R20 ;  /* 0x000000141598723e */ /* 0x000fe200000010ff */
[-C--:B------:R-:W-:Y:S01]  /*b500*/  FMUL.FTZ R72, R72, R193.reuse ;  /* 0x000000c148487220 */ /* 0x080fe20000410000 */
[----:B---3--:R-:W-:Y:S01]  /*b510*/  F2FP.BF16.F32.PACK_AB R170, R185, R184 ;  /* 0x000000b8b9aa723e */ /* 0x008fe200000010ff */
[----:B------:R-:W-:Y:S01]  /*b520*/  FADD.FTZ R203, R173, R162 ;  /* 0x000000a2adcb7221 */ /* 0x000fe20000010000 */
[----:B------:R-:W-:Y:S01]  /*b530*/  MUFU.EX2 R201, R201 ;  /* 0x000000c900c97308 */ /* 0x000fe20000000800 */
[----:B------:R-:W-:Y:S01]  /*b540*/  F2FP.BF16.F32.PACK_AB R156, R157, R156 ;  /* 0x0000009c9d9c723e */ /* 0x000fe200000010ff */
        /* <DEDUP_REMOVED lines=23> */
[----:B------:R-:W-:Y:S01]  /*b6c0*/  F2FP.BF16.F32.PACK_AB R162, R169, R168 ;  /* 0x000000a8a9a2723e */ /* 0x000fe200000010ff */
[-C--:B------:R-:W-:Y:S01]  /*b6d0*/  FMUL.FTZ R101, R101, R193.reuse ;  /* 0x000000c165657220 */ /* 0x080fe20000410000 */
[----:B----4-:R-:W-:Y:S01]  /*b6e0*/  FADD.FTZ R166, R188, R21 ;  /* 0x00000015bca67221 */ /* 0x010fe20000010000 */
[----:B------:R-:W-:Y:S01]  /*b6f0*/  F2FP.BF16.F32.PACK_AB R168, R181, R180 ;  /* 0x000000b4b5a8723e */ /* 0x000fe200000010ff */
[-C--:B------:R-:W-:Y:S01]  /*b700*/  FMUL.FTZ R104, R104, R193.reuse ;  /* 0x000000c168687220 */ /* 0x080fe20000410000 */
[-C--:B------:R-:W-:Y:S01]  /*b710*/  FMUL.FTZ R105, R105, R193.reuse ;  /* 0x000000c169697220 */ /* 0x080fe20000410000 */
[----:B-1----:R-:W-:Y:S01]  /*b720*/  FADD.FTZ R153, R189, R166 ;  /* 0x000000a6bd997221 */ /* 0x002fe20000010000 */
[----:B------:R-:W-:Y:S01]  /*b730*/  F2FP.BF16.F32.PACK_AB R166, R177, R176 ;  /* 0x000000b0b1a6723e */ /* 0x000fe200000010ff */
[----:B------:R-:W-:Y:S01]  /*b740*/  FMUL.FTZ R176, R5, UR6 ;  /* 0x0000000605b07c20 */ /* 0x000fe20008410000 */
        /* <DEDUP_REMOVED lines=25> */
[----:B--2---:R-:W-:Y:S01]  /*b8e0*/  FFMA.FTZ R153, R176, R4, R201 ;  /* 0x00000004b0997223 */ /* 0x004fe200000100c9 */
[-C--:B------:R-:W-:Y:S01]  /*b8f0*/  FMUL.FTZ R148, R148, R193.reuse ;  /* 0x000000c194947220 */ /* 0x080fe20000410000 */
[----:B------:R-:W-:Y:S01]  /*b900*/  FMUL.FTZ R149, R149, R193 ;  /* 0x000000c195957220 */ /* 0x000fe20000410000 */
[-C--:B------:R-:W-:Y:S01]  /*b910*/  FMUL.FTZ R26, R26, R176.reuse ;  /* 0x000000b01a1a7220 */ /* 0x080fe20000410000 */
[----:B------:R-:W-:Y:S01]  /*b920*/  FADD.FTZ R4, R192, R153 ;  /* 0x00000099c0047221 */ /* 0x000fe20000010000 */
[-C--:B------:R-:W-:Y:S01]  /*b930*/  FMUL.FTZ R27, R27, R176.reuse ;  /* 0x000000b01b1b7220 */ /* 0x080fe20000410000 */
[-C--:B------:R-:W-:Y:S01]  /*b940*/  FMUL.FTZ R30, R30, R176.reuse ;  /* 0x000000b01e1e7220 */ /* 0x080fe20000410000 */
[----:B------:R-:W2:Y:S01]  /*b950*/  MUFU.EX2 R163, R163 ;  /* 0x000000a300a37308 */ /* 0x000ea20000000800 */
[----:B------:R-:W-:Y:S01]  /*b960*/  FADD.FTZ R153, R155, R4 ;  /* 0x000000049b997221 */ /* 0x000fe20000010000 */
[----:B------:R-:W-:Y:S01]  /*b970*/  F2FP.BF16.F32.PACK_AB R155, R196, R155 ;  /* 0x0000009bc49b723e */ /* 0x000fe200000010ff */
[-C--:B------:R-:W-:Y:S01]  /*b980*/  FMUL.FTZ R31, R31, R176.reuse ;  /* 0x000000b01f1f7220 */ /* 0x080fe20000410000 */
[-C--:B------:R-:W-:Y:S01]  /*b990*/  FMUL.FTZ R34, R34, R176.reuse ;  /* 0x000000b022227220 */ /* 0x080fe20000410000 */
[----:B------:R-:W-:Y:S01]  /*b9a0*/  FADD.FTZ R4, R196, R153 ;  /* 0x00000099c4047221 */ /* 0x000fe20000010000 */
[-C--:B------:R-:W-:Y:S01]  /*b9b0*/  FMUL.FTZ R35, R35, R176.reuse ;  /* 0x000000b023237220 */ /* 0x080fe20000410000 */
[-C--:B------:R-:W-:Y:S01]  /*b9c0*/  FMUL.FTZ R38, R38, R176.reuse ;  /* 0x000000b026267220 */ /* 0x080fe20000410000 */
[----:B------:R-:W4:Y:S01]  /*b9d0*/  MUFU.EX2 R14, R14 ;  /* 0x0000000e000e7308 */ /* 0x000f220000000800 */
[----:B-1----:R-:W-:Y:S01]  /*b9e0*/  FADD.FTZ R153, R159, R4 ;  /* 0x000000049f997221 */ /* 0x002fe20000010000 */
[----:B---3--:R-:W-:Y:S01]  /*b9f0*/  F2FP.BF16.F32.PACK_AB R157, R200, R159 ;  /* 0x0000009fc89d723e */ /* 0x008fe200000010ff */
[-C--:B------:R-:W-:Y:S01]  /*ba00*/  FMUL.FTZ R39, R39, R176.reuse ;  /* 0x000000b027277220 */ /* 0x080fe20000410000 */
[-C--:B------:R-:W-:Y:S01]  /*ba10*/  FMUL.FTZ R42, R42, R176.reuse ;  /* 0x000000b02a2a7220 */ /* 0x080fe20000410000 */
        /* <DEDUP_REMOVED lines=29> */
[----:B--2---:R-:W-:Y:S01]  /*bbf0*/  FADD.FTZ R5, R197, R174 ;  /* 0x000000aec5057221 */ /* 0x004fe20000010000 */
[----:B------:R-:W-:Y:S01]  /*bc00*/  F2FP.BF16.F32.PACK_AB R160, R165, R164 ;  /* 0x000000a4a5a0723e */ /* 0x000fe200000010ff */
[----:B------:R-:W-:Y:S01]  /*bc10*/  FMUL.FTZ R82, R82, R176 ;  /* 0x000000b052527220 */ /* 0x000fe20000410000 */
[----:B------:R-:W-:Y:S01]  /*bc20*/  F2FP.BF16.F32.PACK_AB R174, R197, R12 ;  /* 0x0000000cc5ae723e */ /* 0x000fe200000010ff */
[----:B------:R-:W-:Y:S01]  /*bc30*/  FMUL.FTZ R83, R83, R176 ;  /* 0x000000b053537220 */ /* 0x000fe20000410000 */
[----:B------:R-:W-:Y:S01]  /*bc40*/  F2FP.BF16.F32.PACK_AB R164, R173, R172 ;  /* 0x000000acada4723e */ /* 0x000fe200000010ff */
[----:B------:R-:W2:Y:S01]  /*bc50*/  MUFU.EX2 R165, R171 ;  /* 0x000000ab00a57308 */ /* 0x000ea20000000800 */
[----:B----4-:R-:W-:Y:S01]  /*bc60*/  FADD.FTZ R153, R178, R153 ;  /* 0x00000099b2997221 */ /* 0x010fe20000010000 */
[----:B------:R-:W-:Y:S01]  /*bc70*/  F2FP.BF16.F32.PACK_AB R172, R189, R188 ;  /* 0x000000bcbdac723e */ /* 0x000fe200000010ff */
[-C--:B------:R-:W-:Y:S01]  /*bc80*/  FMUL.FTZ R86, R86, R176.reuse ;  /* 0x000000b056567220 */ /* 0x080fe20000410000 */
[----:B------:R-:W-:Y:S01]  /*bc90*/  F2FP.BF16.F32.PACK_AB R161, R178, R167 ;  /* 0x000000a7b2a1723e */ /* 0x000fe200000010ff */
[----:B------:R-:W-:Y:S01]  /*bca0*/  FADD.FTZ R184, R20, R153 ;  /* 0x0000009914b87221 */ /* 0x000fe20000010000 */
[-C--:B------:R-:W-:Y:S01]  /*bcb0*/  FMUL.FTZ R87, R87, R176.reuse ;  /* 0x000000b057577220 */ /* 0x080fe20000410000 */
[----:B------:R-:W-:Y:S01]  /*bcc0*/  FMUL.FTZ R90, R90, R176 ;  /* 0x000000b05a5a7220 */ /* 0x000fe20000410000 */
        /* <DEDUP_REMOVED lines=34> */
[----:B--2---:R-:W-:Y:S01]  /*bef0*/  F2FP.BF16.F32.PACK_AB R167, R183, R182 ;  /* 0x000000b6b7a7723e */ /* 0x004fe200000010ff */
[-C--:B------:R-:W-:Y:S01]  /*bf00*/  FMUL.FTZ R138, R138, R176.reuse ;  /* 0x000000b08a8a7220 */ /* 0x080fe20000410000 */
[-C--:B------:R-:W-:Y:S01]  /*bf10*/  FMUL.FTZ R139, R139, R176.reuse ;  /* 0x000000b08b8b7220 */ /* 0x080fe20000410000 */
[----:B------:R-:W-:Y:S01]  /*bf20*/  FADD.FTZ R186, R183, R186 ;  /* 0x000000bab7ba7221 */ /* 0x000fe20000010000 */
[-C--:B------:R-:W-:Y:S01]  /*bf30*/  FMUL.FTZ R142, R142, R176.reuse ;  /* 0x000000b08e8e7220 */ /* 0x080fe20000410000 */
[-C--:B------:R-:W-:Y:S01]  /*bf40*/  FMUL.FTZ R143, R143, R176.reuse ;  /* 0x000000b08f8f7220 */ /* 0x080fe20000410000 */
[----:B------:R-:W1:Y:S01]  /*bf50*/  MUFU.EX2 R171, R190 ;  /* 0x000000be00ab7308 */ /* 0x000e620000000800 */
[----:B---3--:R-:W-:Y:S01]  /*bf60*/  FADD.FTZ R153, R169, R186 ;  /* 0x000000baa9997221 */ /* 0x008fe20000010000 */
[-C--:B------:R-:W-:Y:S01]  /*bf70*/  FMUL.FTZ R146, R146, R176.reuse ;  /* 0x000000b092927220 */ /* 0x080fe20000410000 */
[-C--:B------:R-:W-:Y:S01]  /*bf80*/  FMUL.FTZ R147, R147, R176.reuse ;  /* 0x000000b093937220 */ /* 0x080fe20000410000 */
[-C--:B------:R-:W-:Y:S01]  /*bf90*/  FMUL.FTZ R150, R150, R176.reuse ;  /* 0x000000b096967220 */ /* 0x080fe20000410000 */
[----:B------:R-:W-:-:S03]  /*bfa0*/  FMUL.FTZ R151, R151, R176 ;  /* 0x000000b097977220 */ /* 0x000fc60000410000 */
[----:B------:R-:W2:Y:S01]  /*bfb0*/  MUFU.EX2 R180, R191 ;  /* 0x000000bf00b47308 */ /* 0x000ea20000000800 */
[C---:B----4-:R-:W-:Y:S01]  /*bfc0*/  FADD.FTZ R186, R4.reuse, R153 ;  /* 0x0000009904ba7221 */ /* 0x050fe20000010000 */
[----:B------:R-:W-:-:S06]  /*bfd0*/  F2FP.BF16.F32.PACK_AB R169, R4, R169 ;  /* 0x000000a904a9723e */ /* 0x000fcc00000010ff */
[----:B------:R-:W3:Y:S01]  /*bfe0*/  MUFU.EX2 R173, R194 ;  /* 0x000000c200ad7308 */ /* 0x000ee20000000800 */
[----:B-1----:R-:W-:-:S07]  /*bff0*/  FADD.FTZ R153, R171, R186 ;  /* 0x000000baab997221 */ /* 0x002fce0000010000 */
        /* <DEDUP_REMOVED lines=14> */
.L_x_9026:
[----:B------:R1:W2:Y:S01]  /*c0e0*/  SYNCS.PHASECHK.TRANS64.TRYWAIT P1, [UR7+0x22850], R10 ;  /* 0x0228500aff0075a7 */ /* 0x0002a20008020147 */
[----:B------:R-:W-:Y:S05]  /*c0f0*/  @!P0 BRA `(.L_x_9027) ;  /* 0x0000000000048947 */ /* 0x000fea0003800000 */
[----:B------:R-:W-:Y:S01]  /*c100*/  BPT.TRAP 0x1 ;  /* 0x000000040000795c */ /* 0x000fe20000300000 */
.L_x_9027:
[----:B--2---:R-:W-:Y:S05]  /*c110*/  @P1 BRA `(.L_x_9028) ;  /* 0x0000000000081947 */ /* 0x004fea0003800000 */
[----:B------:R-:W2:Y:S02]  /*c120*/  SYNCS.PHASECHK.TRANS64.TRYWAIT P1, [UR7+0x22850], R10 ;  /* 0x0228500aff0075a7 */ /* 0x000ea40008020147 */
[----:B--2---:R-:W-:Y:S05]  /*c130*/  @!P1 BRA `(.L_x_9029) ;  /* 0x0000008800609947 */ /* 0x004fea0003800000 */
.L_x_9028:
[----:B------:R-:W3:Y:S01]  /*c140*/  S2R R12, SR_TID.X ;  /* 0x00000000000c7919 */ /* 0x000ee20000002100 */
[----:B------:R-:W-:Y:S01]  /*c150*/  UIMAD UR7, UR37, 0xc00, UR5 ;  /* 0x00000c00250778a4 */ /* 0x000fe2000f8e0205 */
[----:B------:R-:W-:Y:S01]  /*c160*/  IMAD.MOV.U32 R14, RZ, RZ, R8 ;  /* 0x000000ffff0e7224 */ /* 0x000fe200078e0008 */
[----:B------:R-:W-:-:S05]  /*c170*/  UMOV UR11, 0x40000040 ;  /* 0x40000040000b7882 */ /* 0x000fca0000000000 */
[----:B------:R-:W-:Y:S01]  /*c180*/  UMOV UR10, UR7 ;  /* 0x00000007000a7c82 */ /* 0x000fe20008000000 */
[----:B---3--:R-:W-:-:S05]  /*c190*/  SHF.R.U32.HI R12, RZ, 0x7, R12 ;  /* 0x00000007ff0c7819 */ /* 0x008fca000001160c */
[----:B012---:R-:W-:Y:S02]  /*c1a0*/  VIADD R10, R12, 0x8 ;  /* 0x000000080c0a7836 */ /* 0x007fe40000000000 */
[----:B------:R-:W0:Y:S03]  /*c1b0*/  S2R R12, SR_TID.X ;  /* 0x00000000000c7919 */ /* 0x000e260000002100 */
[----:B------:R2:W-:Y:S06]  /*c1c0*/  BAR.SYNC.DEFER_BLOCKING R10, 0x100 ;  /* 0x0004000a0000751d */ /* 0x0005ec0000010000 */
[----:B------:R-:W-:Y:S01]  /*c1d0*/  WARPGROUP.ARRIVE ;  /* 0x00000000000079c5 */ /* 0x000fe20000000000 */
[----:B0-----:R-:W-:Y:S01]  /*c1e0*/  LOP3.LUT P1, RZ, R12, 0x7f, RZ, 0xc0, !PT ;  /* 0x0000007f0cff7812 */ /* 0x001fe2000782c0ff */
        /* <DEDUP_REMOVED lines=38> */
.L_x_9013:
[----:B------:R-:W2:Y:S01]  /*c450*/  SHFL.BFLY PT, R10, R5, 0x2, 0x1f ;  /* 0x0c401f00050a7f89 */ /* 0x000ea200000e0000 */
[----:B------:R-:W-:Y:S01]  /*c460*/  IMAD.MOV.U32 R13, RZ, RZ, RZ ;  /* 0x000000ffff0d7224 */ /* 0x000fe200078e00ff */
[----:B------:R-:W-:Y:S01]  /*c470*/  UIADD3 UR37, UR37, 0x1, URZ ;  /* 0x0000000125257890 */ /* 0x000fe2000fffe03f */
[----:B------:R-:W-:Y:S01]  /*c480*/  IMAD.MOV.U32 R9, RZ, RZ, RZ ;  /* 0x000000ffff097224 */ /* 0x000fe200078e00ff */
[----:B------:R-:W3:Y:S01]  /*c490*/  SHFL.BFLY PT, R7, R4, 0x2, 0x1f ;  /* 0x0c401f0004077f89 */ /* 0x000ee200000e0000 */
[----:B------:R-:W-:Y:S01]  /*c4a0*/  IMAD.U32 R17, RZ, RZ, UR6 ;  /* 0x00000006ff117e24 */ /* 0x000fe2000f8e00ff */
[----:B------:R-:W-:Y:S01]  /*c4b0*/  UISETP.NE.AND UP0, UPT, UR37, 0x2, UPT ;  /* 0x000000022500788c */ /* 0x000fe2000bf05270 */
[----:B------:R4:W-:Y:S06]  /*c4c0*/  BAR.ARV R6, 0x100 ;  /* 0x000400060000751d */ /* 0x0009ec0000002000 */
[----:B------:R-:W-:-:S02]  /*c4d0*/  USEL UR4, URZ, 0x1, UP0 ;  /* 0x000000013f047887 */ /* 0x000fc40008000000 */
[----:B------:R-:W-:Y:S06]  /*c4e0*/  BAR.ARV 0x8, 0x120 ;  /* 0x0204800000007b1d */ /* 0x000fec0000002000 */
[----:B------:R-:W-:Y:S01]  /*c4f0*/  PLOP3.LUT P0, PT, PT, PT, PT, 0x8, 0x0 ;  /* 0x000000000000781c */ /* 0x000fe20003f0e170 */
[----:B------:R-:W-:Y:S01]  /*c500*/  UIADD3 UR41, UR41, 0x1, URZ ;  /* 0x0000000129297890 */ /* 0x000fe2000fffe03f */
[----:B--2---:R-:W-:Y:S01]  /*c510*/  FADD.FTZ R10, R10, R5 ;  /* 0x000000050a0a7221 */ /* 0x004fe20000010000 */
[----:B------:R-:W-:Y:S02]  /*c520*/  USEL UR37, UR37, URZ, UP0 ;  /* 0x0000003f25257287 */ /* 0x000fe40008000000 */
[----:B------:R-:W-:Y:S01]  /*c530*/  ULOP3.LUT UR40, UR40, UR4, URZ, 0x3c, !UPT ;  /* 0x0000000428287292 */ /* 0x000fe2000f8e3c3f */
[----:B---3--:R-:W-:Y:S01]  /*c540*/  FADD.FTZ R7, R7, R4 ;  /* 0x0000000407077221 */ /* 0x008fe20000010000 */
[----:B------:R-:W2:Y:S04]  /*c550*/  SHFL.BFLY PT, R3, R10, 0x1, 0x1f ;  /* 0x0c201f000a037f89 */ /* 0x000ea800000e0000 */
[----:B01----:R-:W0:Y:S01]  /*c560*/  SHFL.BFLY PT, R12, R7, 0x1, 0x1f ;  /* 0x0c201f00070c7f89 */ /* 0x003e2200000e0000 */
[----:B--2---:R-:W-:Y:S01]  /*c570*/  FADD.FTZ R152, R10, R3 ;  /* 0x000000030a987221 */ /* 0x004fe20000010000 */
[----:B0-----:R-:W-:-:S04]  /*c580*/  FADD.FTZ R18, R7, R12 ;  /* 0x0000000c07127221 */ /* 0x001fc80000010000 */
[----:B------:R-:W-:Y:S02]  /*c590*/  FSETP.NE.FTZ.AND P1, PT, R152, RZ, PT ;  /* 0x000000ff9800720b */ /* 0x000fe40003f35000 */
[----:B------:R-:W-:-:S11]  /*c5a0*/  FSETP.NE.FTZ.AND P2, PT, R18, RZ, PT ;  /* 0x000000ff1200720b */ /* 0x000fd60003f55000 */
[----:B------:R-:W0:Y:S01]  /*c5b0*/  @P1 MUFU.RCP R13, R152 ;  /* 0x00000098000d1308 */ /* 0x000e220000001000 */
[----:B------:R-:W-:-:S07]  /*c5c0*/  @P1 FMUL.FTZ R17, R17, 0.69314718246459960938 ;  /* 0x3f31721811111820 */ /* 0x000fce0000410000 */
[----:B------:R-:W1:Y:S08]  /*c5d0*/  @P2 MUFU.RCP R9, R18 ;  /* 0x0000001200092308 */ /* 0x000e700000001000 */
[----:B----4-:R-:W2:Y:S01]  /*c5e0*/  @P1 MUFU.LG2 R6, R152 ;  /* 0x0000009800061308 */ /* 0x010ea20000000c00 */
[----:B0-----:R-:W-:Y:S01]  /*c5f0*/  FMUL.FTZ R15, R52, R13 ;  /* 0x0000000d340f7220 */ /* 0x001fe20000410000 */
[----:B------:R-:W-:-:S02]  /*c600*/  IMAD.U32 R52, RZ, RZ, UR6 ;  /* 0x00000006ff347e24 */ /* 0x000fc4000f8e00ff */
[-C--:B------:R-:W-:Y:S01]  /*c610*/  FMUL.FTZ R5, R24, R13.reuse ;  /* 0x0000000d18057220 */ /* 0x080fe20000410000 */
[-C--:B------:R-:W-:Y:S01]  /*c620*/  FMUL.FTZ R7, R28, R13.reuse ;  /* 0x0000000d1c077220 */ /* 0x080fe20000410000 */
[-C--:B------:R-:W-:Y:S01]  /*c630*/  FMUL.FTZ R11, R44, R13.reuse ;  /* 0x0000000d2c0b7220 */ /* 0x080fe20000410000 */
[----:B------:R-:W-:Y:S01]  /*c640*/  @P2 FMUL.FTZ R52, R52, 0.69314718246459960938 ;  /* 0x3f31721834342820 */ /* 0x000fe20000410000 */
[----:B------:R-:W-:Y:S01]  /*c650*/  FMUL.FTZ R10, R45, R13 ;  /* 0x0000000d2d0a7220 */ /* 0x000fe20000410000 */
[----:B------:R-:W0:Y:S01]  /*c660*/  @P2 MUFU.LG2 R18, R18 ;  /* 0x0000001200122308 */ /* 0x000e220000000c00 */
[-C--:B-1----:R-:W-:Y:S01]  /*c670*/  FMUL.FTZ R175, R27, R9.reuse ;  /* 0x000000091baf7220 */ /* 0x082fe20000410000 */
[-C--:B------:R-:W-:Y:S01]  /*c680*/  FMUL.FTZ R161, R79, R9.reuse ;  /* 0x000000094fa17220 */ /* 0x080fe20000410000 */
[----:B------:R-:W-:Y:S01]  /*c690*/  FMUL.FTZ R159, R83, R9 ;  /* 0x00000009539f7220 */ /* 0x000fe20000410000 */
        /* <DEDUP_REMOVED lines=126> */
.L_x_8960:
[----:B------:R-:W0:Y:S01]  /*ce80*/  S2R R9, SR_CgaCtaId ;  /* 0x0000000000097919 */ /* 0x000e220000008800 */
[----:B------:R-:W-:Y:S01]  /*ce90*/  MOV R0, 0x400 ;  /* 0x0000040000007802 */ /* 0x000fe20000000f00 */
[----:B------:R-:W-:Y:S01]  /*cea0*/  BSSY B0, `(.L_x_9031) ;  /* 0x00002a6000007945 */ /* 0x000fe20003800000 */
[----:B------:R-:W-:Y:S02]  /*ceb0*/  BAR.SYNC.DEFER_BLOCKING 0x5, 0x120 ;  /* 0x0144800000007b1d */ /* 0x000fe40000010000 */
[----:B0-----:R-:W-:-:S05]  /*cec0*/  LEA R0, R9, R0, 0x18 ;  /* 0x0000000009007211 */ /* 0x001fca00078ec0ff */
[----:B------:R-:W0:Y:S02]  /*ced0*/  LDS.128 R200, [R0+0x228d0] ;  /* 0x0228d00000c87984 */ /* 0x000e240000000c00 */
[----:B0-----:R-:W-:Y:S02]  /*cee0*/  R2UR UR6, R202 ;  /* 0x00000000ca0672ca */ /* 0x001fe400000e0000 */
[----:B------:R-:W-:Y:S01]  /*cef0*/  R2UR UR5, R203 ;  /* 0x00000000cb0572ca */ /* 0x000fe200000e0000 */
[----:B------:R-:W-:Y:S06]  /*cf00*/  BAR.ARV 0x4, 0x120 ;  /* 0x0104800000007b1d */ /* 0x000fec0000002000 */
[----:B------:R-:W-:Y:S08]  /*cf10*/  @P0 BRA `(.L_x_9032) ;  /* 0x0000001c00740947 */ /* 0x000ff00003800000 */
[----:B------:R-:W0:Y:S01]  /*cf20*/  S2R R9, SR_SWINHI ;  /* 0x0000000000097919 */ /* 0x000e220000002f00 */
        /* <DEDUP_REMOVED lines=77> */
[----:B------:R-:W-:Y:S02]  /*d400*/  LOP3.LUT R52, R17, R52, RZ, 0x3c, !PT ;  /* 0x0000003411347212 */ /* 0x000fe400078e3cff */
[----:B------:R-:W-:Y:S02]  /*d410*/  LOP3.LUT R17, R62, 0x380, RZ, 0xc0, !PT ;  /* 0x000003803e117812 */ /* 0x000fe400078ec0ff */
[----:B------:R-:W-:Y:S02]  /*d420*/  SHF.R.U64 R18, R18, 0x3, RZ ;  /* 0x0000000312127819 */ /* 0x000fe400000012ff */
[----:B------:R-:W-:-:S02]  /*d430*/  SHF.R.U64 R6, R6, 0x3, RZ ;  /* 0x0000000306067819 */ /* 0x000fc400000012ff */
[----:B------:R-:W-:Y:S02]  /*d440*/  SHF.R.U64 R17, R17, 0x3, RZ ;  /* 0x0000000311117819 */ /* 0x000fe400000012ff */
[----:B------:R-:W-:Y:S02]  /*d450*/  LOP3.LUT R64, R18, R187, RZ, 0x3c, !PT ;  /* 0x000000bb12407212 */ /* 0x000fe400078e3cff */
[----:B------:R-:W-:Y:S02]  /*d460*/  LOP3.LUT R42, R95, 0x380, RZ, 0xc0, !PT ;  /* 0x000003805f2a7812 */ /* 0x000fe400078ec0ff */
[----:B------:R-:W-:Y:S02]  /*d470*/  LOP3.LUT R18, R191, 0x380, RZ, 0xc0, !PT ;  /* 0x00000380bf127812 */ /* 0x000fe400078ec0ff */
[----:B------:R-:W-:Y:S02]  /*d480*/  LOP3.LUT R26, R193, 0x380, RZ, 0xc0, !PT ;  /* 0x00000380c11a7812 */ /* 0x000fe400078ec0ff */
[----:B------:R-:W-:-:S02]  /*d490*/  LOP3.LUT R46, R177, 0x380, RZ, 0xc0, !PT ;  /* 0x00000380b12e7812 */ /* 0x000fc400078ec0ff */
[----:B------:R-:W-:Y:S02]  /*d4a0*/  LOP3.LUT R58, R6, R185, RZ, 0x3c, !PT ;  /* 0x000000b9063a7212 */ /* 0x000fe400078e3cff */
[----:B------:R-:W-:Y:S02]  /*d4b0*/  F2FP.BF16.F32.PACK_AB R6, R20, R7 ;  /* 0x000000071406723e */ /* 0x000fe400000010ff */
[----:B------:R-:W-:Y:S02]  /*d4c0*/  LOP3.LUT R62, R17, R62, RZ, 0x3c, !PT ;  /* 0x0000003e113e7212 */ /* 0x000fe400078e3cff */
[----:B------:R-:W-:Y:S02]  /*d4d0*/  MOV R74, R74 ;  /* 0x0000004a004a7202 */ /* 0x000fe40000000f00 */
[----:B------:R-:W-:Y:S01]  /*d4e0*/  F2FP.BF16.F32.PACK_AB R7, R173, R30 ;  /* 0x0000001ead07723e */ /* 0x000fe200000010ff */
[----:B------:R-:W-:Y:S01]  /*d4f0*/  BAR.SYNC.DEFER_BLOCKING 0x1, 0x100 ;  /* 0x0044000000007b1d */ /* 0x000fe20000010000 */
[----:B------:R-:W-:-:S02]  /*d500*/  SHF.R.U64 R42, R42, 0x3, RZ ;  /* 0x000000032a2a7819 */ /* 0x000fc400000012ff */
[----:B------:R-:W-:Y:S02]  /*d510*/  LOP3.LUT R17, R70, 0x380, RZ, 0xc0, !PT ;  /* 0x0000038046117812 */ /* 0x000fe400078ec0ff */
[----:B------:R-:W-:Y:S02]  /*d520*/  SHF.R.U64 R18, R18, 0x3, RZ ;  /* 0x0000000312127819 */ /* 0x000fe400000012ff */
[----:B------:R-:W-:Y:S02]  /*d530*/  SHF.R.U64 R20, R26, 0x3, RZ ;  /* 0x000000031a147819 */ /* 0x000fe400000012ff */
[----:B------:R-:W-:Y:S02]  /*d540*/  SHF.R.U64 R46, R46, 0x3, RZ ;  /* 0x000000032e2e7819 */ /* 0x000fe400000012ff */
[----:B------:R-:W-:Y:S02]  /*d550*/  LOP3.LUT R56, R183, 0x380, RZ, 0xc0, !PT ;  /* 0x00000380b7387812 */ /* 0x000fe400078ec0ff */
[----:B------:R-:W-:-:S02]  /*d560*/  LOP3.LUT R42, R42, R95, RZ, 0x3c, !PT ;  /* 0x0000005f2a2a7212 */ /* 0x000fc400078e3cff */
[----:B------:R-:W-:Y:S02]  /*d570*/  SHF.R.U64 R17, R17, 0x3, RZ ;  /* 0x0000000311117819 */ /* 0x000fe400000012ff */
[----:B------:R-:W-:Y:S02]  /*d580*/  LOP3.LUT R26, R18, R191, RZ, 0x3c, !PT ;  /* 0x000000bf121a7212 */ /* 0x000fe400078e3cff */
[----:B------:R-:W-:Y:S02]  /*d590*/  LOP3.LUT R30, R20, R193, RZ, 0x3c, !PT ;  /* 0x000000c1141e7212 */ /* 0x000fe400078e3cff */
[----:B------:R-:W-:Y:S02]  /*d5a0*/  LOP3.LUT R46, R46, R177, RZ, 0x3c, !PT ;  /* 0x000000b12e2e7212 */ /* 0x000fe400078e3cff */
[----:B------:R-:W-:Y:S01]  /*d5b0*/  SHF.R.U64 R56, R56, 0x3, RZ ;  /* 0x0000000338387819 */ /* 0x000fe200000012ff */
[----:B------:R0:W-:Y:S01]  /*d5c0*/  STSM.16.M88.4 [R74], R4 ;  /* 0x000000044a007844 */ /* 0x0001e20000000200 */
[----:B------:R-:W-:-:S02]  /*d5d0*/  LOP3.LUT R66, R189, 0x380, RZ, 0xc0, !PT ;  /* 0x00000380bd427812 */ /* 0x000fc400078ec0ff */
[----:B------:R-:W-:Y:S02]  /*d5e0*/  MOV R20, R8 ;  /* 0x0000000800147202 */ /* 0x000fe40000000f00 */
[----:B------:R-:W-:Y:S02]  /*d5f0*/  MOV R38, R38 ;  /* 0x0000002600267202 */ /* 0x000fe40000000f00 */
[----:B------:R-:W-:Y:S02]  /*d600*/  F2FP.BF16.F32.PACK_AB R8, R41, R40 ;  /* 0x000000282908723e */ /* 0x000fe400000010ff */
[----:B------:R-:W-:Y:S02]  /*d610*/  F2FP.BF16.F32.PACK_AB R9, R169, R156 ;  /* 0x0000009ca909723e */ /* 0x000fe400000010ff */
[----:B------:R-:W-:Y:S02]  /*d620*/  LOP3.LUT R70, R17, R70, RZ, 0x3c, !PT ;  /* 0x0000004611467212 */ /* 0x000fe400078e3cff */
[----:B------:R-:W-:-:S02]  /*d630*/  MOV R42, R42 ;  /* 0x0000002a002a7202 */ /* 0x000fc40000000f00 */
[----:B------:R-:W-:Y:S02]  /*d640*/  MOV R18, R26 ;  /* 0x0000001a00127202 */ /* 0x000fe40000000f00 */
[----:B0-----:R-:W-:Y:S02]  /*d650*/  F2FP.BF16.F32.PACK_AB R4, R33, R32 ;  /* 0x000000202104723e */ /* 0x001fe400000010ff */
[----:B------:R-:W-:Y:S02]  /*d660*/  F2FP.BF16.F32.PACK_AB R5, R171, R158 ;  /* 0x0000009eab05723e */ /* 0x000fe400000010ff */
[----:B------:R-:W-:Y:S02]  /*d670*/  F2FP.BF16.F32.PACK_AB R6, R37, R36 ;  /* 0x000000242506723e */ /* 0x000fe400000010ff */
[----:B------:R-:W-:Y:S02]  /*d680*/  F2FP.BF16.F32.PACK_AB R7, R172, R157 ;  /* 0x0000009dac07723e */ /* 0x000fe400000010ff */
[----:B------:R-:W-:-:S02]  /*d690*/  LOP3.LUT R56, R56, R183, RZ, 0x3c, !PT ;  /* 0x000000b738387212 */ /* 0x000fc400078e3cff */
[----:B------:R-:W-:Y:S01]  /*d6a0*/  SHF.R.U64 R66, R66, 0x3, RZ ;  /* 0x0000000342427819 */ /* 0x000fe200000012ff */
[----:B------:R0:W-:Y:S01]  /*d6b0*/  STSM.16.M88.4 [R20], R4 ;  /* 0x0000000414007844 */ /* 0x0001e20000000200 */
[----:B------:R-:W-:Y:S02]  /*d6c0*/  MOV R46, R46 ;  /* 0x0000002e002e7202 */ /* 0x000fe40000000f00 */
[----:B------:R-:W-:Y:S01]  /*d6d0*/  MOV R17, R30 ;  /* 0x0000001e00117202 */ /* 0x000fe20000000f00 */
[----:B------:R-:W-:Y:S01]  /*d6e0*/  STSM.16.M88.4 [R38], R8 ;  /* 0x0000000826007844 */ /* 0x000fe20000000200 */
[----:B------:R-:W-:Y:S02]  /*d6f0*/  F2FP.BF16.F32.PACK_AB R26, R61, R60 ;  /* 0x0000003c3d1a723e */ /* 0x000fe400000010ff */
[----:B------:R-:W-:Y:S01]  /*d700*/  F2FP.BF16.F32.PACK_AB R27, R164, R153 ;  /* 0x00000099a41b723e */ /* 0x000fe200000010ff */
[----:B------:R-:W-:Y:S01]  /*d710*/  STSM.16.M88.4 [R42], R12 ;  /* 0x0000000c2a007844 */ /* 0x000fe20000000200 */
[----:B------:R-:W-:-:S02]  /*d720*/  MOV R50, R50 ;  /* 0x0000003200327202 */ /* 0x000fc40000000f00 */
[----:B------:R-:W-:Y:S01]  /*d730*/  F2FP.BF16.F32.PACK_AB R30, R69, R68 ;  /* 0x00000044451e723e */ /* 0x000fe200000010ff */
[----:B------:R-:W-:Y:S01]  /*d740*/  STSM.16.M88.4 [R46], R24 ;  /* 0x000000182e007844 */ /* 0x000fe20000000200 */
[----:B------:R-:W-:Y:S02]  /*d750*/  F2FP.BF16.F32.PACK_AB R31, R165, R152 ;  /* 0x00000098a51f723e */ /* 0x000fe400000010ff */
[----:B------:R-:W-:Y:S02]  /*d760*/  MOV R52, R52 ;  /* 0x0000003400347202 */ /* 0x000fe40000000f00 */
[----:B0-----:R-:W-:Y:S01]  /*d770*/  F2FP.BF16.F32.PACK_AB R4, R73, R72 ;  /* 0x000000484904723e */ /* 0x001fe200000010ff */
[----:B------:R-:W-:Y:S01]  /*d780*/  STSM.16.M88.4 [R50], R28 ;  /* 0x0000001c32007844 */ /* 0x000fe20000000200 */
[----:B------:R-:W-:Y:S02]  /*d790*/  F2FP.BF16.F32.PACK_AB R5, R163, R48 ;  /* 0x00000030a305723e */ /* 0x000fe400000010ff */
[----:B------:R-:W-:-:S02]  /*d7a0*/  F2FP.BF16.F32.PACK_AB R6, R77, R76 ;  /* 0x0000004c4d06723e */ /* 0x000fc400000010ff */
[----:B------:R-:W-:Y:S02]  /*d7b0*/  F2FP.BF16.F32.PACK_AB R7, R161, R78 ;  /* 0x0000004ea107723e */ /* 0x000fe400000010ff */
[----:B------:R-:W-:Y:S02]  /*d7c0*/  MOV R54, R54 ;  /* 0x0000003600367202 */ /* 0x000fe40000000f00 */
[----:B------:R-:W-:Y:S01]  /*d7d0*/  LOP3.LUT R66, R66, R189, RZ, 0x3c, !PT ;  /* 0x000000bd42427212 */ /* 0x000fe200078e3cff */
[----:B------:R0:W-:Y:S01]  /*d7e0*/  STSM.16.M88.4 [R52], R4 ;  /* 0x0000000434007844 */ /* 0x0001e20000000200 */
[----:B------:R-:W-:Y:S02]  /*d7f0*/  MOV R56, R56 ;  /* 0x0000003800387202 */ /* 0x000fe40000000f00 */
[----:B------:R-:W-:Y:S01]  /*d800*/  F2FP.BF16.F32.PACK_AB R91, R86, R91 ;  /* 0x0000005b565b723e */ /* 0x000fe200000010ff */
[----:B------:R1:W-:Y:S01]  /*d810*/  STSM.16.M88.4 [R54], R80 ;  /* 0x0000005036007844 */ /* 0x0003e20000000200 */
[----:B------:R-:W-:-:S02]  /*d820*/  F2FP.BF16.F32.PACK_AB R97, R99, R98 ;  /* 0x000000626361723e */ /* 0x000fc400000010ff */
[----:B------:R-:W-:Y:S01]  /*d830*/  F2FP.BF16.F32.PACK_AB R104, R105, R104 ;  /* 0x000000686968723e */ /* 0x000fe200000010ff */
[----:B------:R1:W-:Y:S01]  /*d840*/  STSM.16.M88.4 [R56], R88 ;  /* 0x0000005838007844 */ /* 0x0003e20000000200 */
[----:B------:R-:W-:Y:S02]  /*d850*/  MOV R58, R58 ;  /* 0x0000003a003a7202 */ /* 0x000fe40000000f00 */
[----:B------:R-:W-:Y:S02]  /*d860*/  F2FP.BF16.F32.PACK_AB R98, R101, R100 ;  /* 0x000000646562723e */ /* 0x000fe400000010ff */
[----:B------:R-:W-:Y:S02]  /*d870*/  F2FP.BF16.F32.PACK_AB R99, R103, R102 ;  /* 0x000000666763723e */ /* 0x000fe400000010ff */
[----:B------:R-:W-:Y:S01]  /*d880*/  F2FP.BF16.F32.PACK_AB R105, R107, R106 ;  /* 0x0000006a6b69723e */ /* 0x000fe200000010ff */
[----:B0-----:R-:W-:Y:S01]  /*d890*/  IMAD.U32 R4, RZ, RZ, UR8 ;  /* 0x00000008ff047e24 */ /* 0x001fe2000f8e00ff */
[----:B------:R-:W-:Y:S01]  /*d8a0*/  F2FP.BF16.F32.PACK_AB R112, R113, R112 ;  /* 0x000000707170723e */ /* 0x000fe200000010ff */
[----:B------:R1:W-:Y:S01]  /*d8b0*/  STSM.16.M88.4 [R58], R96 ;  /* 0x000000603a007844 */ /* 0x0003e20000000200 */
[----:B------:R-:W-:Y:S01]  /*d8c0*/  MOV R62, R62 ;  /* 0x0000003e003e7202 */ /* 0x000fe20000000f00 */
[----:B------:R-:W-:Y:S01]  /*d8d0*/  IMAD.U32 R5, RZ, RZ, UR9 ;  /* 0x00000009ff057e24 */ /* 0x000fe2000f8e00ff */
[----:B------:R-:W-:Y:S01]  /*d8e0*/  F2FP.BF16.F32.PACK_AB R106, R109, R108 ;  /* 0x0000006c6d6a723e */ /* 0x000fe200000010ff */
[----:B------:R-:W-:Y:S01]  /*d8f0*/  ULDC.64 UR8, c[0x0][0xbe0] ;  /* 0x0002f80000087ab9 */ /* 0x000fe20000000a00 */
        /* <DEDUP_REMOVED lines=25> */
[----:B------:R-:W-:Y:S01]  /*da90*/  F2FP.BF16.F32.PACK_AB R146, R149, R148 ;  /* 0x000000949592723e */ /* 0x000fe200000010ff */
[----:B------:R1:W-:Y:S01]  /*daa0*/  STSM.16.M88.4 [R18], R136 ;  /* 0x0000008812007844 */ /* 0x0003e20000000200 */
[----:B------:R-:W-:Y:S02]  /*dab0*/  F2FP.BF16.F32.PACK_AB R147, R151, R150 ;  /* 0x000000969793723e */ /* 0x000fe400000010ff */
[----:B------:R-:W-:-:S03]  /*dac0*/  PLOP3.LUT P1, PT, PT, PT, UP0, 0x80, 0x0 ;  /* 0x000000000000781c */ /* 0x000fc60003f2f008 */
[----:B------:R1:W-:Y:S01]  /*dad0*/  STSM.16.M88.4 [R17], R144 ;  /* 0x0000009011007844 */ /* 0x0003e20000000200 */
[----:B------:R-:W-:Y:S09]  /*dae0*/  BAR.SYNC.DEFER_BLOCKING 0x1, 0x100 ;  /* 0x0044000000007b1d */ /* 0x000ff20000010000 */
[----:B------:R-:W2:Y:S01]  /*daf0*/  @P1 LDG.E R6, desc[UR38][R4.64] ;  /* 0x0000002604061981 */ /* 0x000ea2000c1e1900 */
[----:B------:R-:W-:Y:S01]  /*db00*/  UISETP.NE.U32.AND UP1, UPT, UR8, URZ, UPT ;  /* 0x0000003f0800728c */ /* 0x000fe2000bf25070 */
[----:B------:R-:W0:Y:S01]  /*db10*/  LDC R3, c[0x0][0xa88] ;  /* 0x0002a200ff037b82 */ /* 0x000e220000000800 */
[----:B------:R-:W-:Y:S01]  /*db20*/  IMAD R7, R22, 0x40, R19 ;  /* 0x0000004016077824 */ /* 0x000fe200078e0213 */
[----:B------:R-:W-:Y:S01]  /*db30*/  UMOV UR4, URZ ;  /* 0x0000003f00047c82 */ /* 0x000fe20008000000 */
[----:B------:R-:W-:-:S02]  /*db40*/  UISETP.NE.AND.EX UP1, UPT, UR9, URZ, UPT, UP1 ;  /* 0x0000003f0900728c */ /* 0x000fc4000bf25310 */
[----:B------:R-:W-:-:S04]  /*db50*/  IMAD.WIDE R34, R7, 0x2, R34 ;  /* 0x0000000207227825 */ /* 0x000fc800078e0222 */
[----:B------:R-:W-:Y:S02]  /*db60*/  PLOP3.LUT P2, PT, PT, PT, UP1, 0x80, 0x0 ;  /* 0x000000000000781c */ /* 0x000fe40003f4f018 */
[----:B------:R-:W-:-:S03]  /*db70*/  IADD3 R13, P0, R34, 0x1000, RZ ;  /* 0x00001000220d7810 */ /* 0x000fc60007f1e0ff */
[----:B------:R-:W-:Y:S02]  /*db80*/  @UP1 ULDC.64 UR8, c[0x0][0xbe0] ;  /* 0x0002f80000081ab9 */ /* 0x000fe40000000a00 */
[----:B------:R-:W-:-:S06]  /*db90*/  @UP1 UIMAD.WIDE UR8, UR43, 0x4, UR8 ;  /* 0x000000042b0818a5 */ /* 0x000fcc000f8e0208 */
[----:B------:R-:W-:Y:S01]  /*dba0*/  IMAD.U32 R7, RZ, RZ, UR9 ;  /* 0x00000009ff077e24 */ /* 0x000fe2000f8e00ff */
[----:B--2---:R-:W-:Y:S01]  /*dbb0*/  @P1 R2UR UR4, R6 ;  /* 0x00000000060412ca */ /* 0x004fe200000e0000 */
[----:B------:R-:W-:-:S05]  /*dbc0*/  IMAD.U32 R6, RZ, RZ, UR8 ;  /* 0x00000008ff067e24 */ /* 0x000fca000f8e00ff */
[----:B0-----:R1:W5:Y:S01]  /*dbd0*/  @P2 LDG.E R3, desc[UR38][R6.64] ;  /* 0x0000002606032981 */ /* 0x001362000c1e1900 */
[----:B------:R-:W-:Y:S08]  /*dbe0*/  @P2 BRA `(.L_x_9033) ;  /* 0x0000000000102947 */ /* 0x000ff00003800000 */
[----:B------:R-:W-:Y:S05]  /*dbf0*/  @!P1 BRA `(.L_x_9033) ;  /* 0x00000000000c9947 */ /* 0x000fea0003800000 */
[----:B-1----:R-:W2:Y:S04]  /*dc00*/  LDG.E R6, desc[UR38][R4.64] ;  /* 0x0000002604067981 */ /* 0x002ea8000c1e1900 */
[----:B-----5:R-:W2:Y:S02]  /*dc10*/  LDG.E R3, desc[UR38][R4.64+0x4] ;  /* 0x0000042604037981 */ /* 0x020ea4000c1e1900 */
[----:B--2---:R-:W-:-:S07]  /*dc20*/  IMAD.IADD R3, R3, 0x1, -R6 ;  /* 0x0000000103037824 */ /* 0x004fce00078e0a06 */
.L_x_9033:
        /* <DEDUP_REMOVED lines=14> */
[----:B------:R-:W-:Y:S01]  /*dd10*/  USHF.R.S32.HI UR7, URZ, 0x1f, UR43 ;  /* 0x0000001f3f077899 */ /* 0x000fe2000801142b */
[----:B------:R-:W-:Y:S01]  /*dd20*/  LOP3.LUT R4, R4, R5, RZ, 0x3c, !PT ;  /* 0x0000000504047212 */ /* 0x000fe200078e3cff */
[----:B------:R-:W-:Y:S01]  /*dd30*/  ULDC.64 UR12, c[0x0][0xb78] ;  /* 0x0002de00000c7ab9 */ /* 0x000fe20000000a00 */
[----:B------:R-:W-:Y:S01]  /*dd40*/  UIADD3 UR9, UR9, UR10, URZ ;  /* 0x0000000a09097290 */ /* 0x000fe2000fffe03f */
[----:B------:R-:W-:Y:S01]  /*dd50*/  SHF.R.S32.HI R5, RZ, 0x1f, R10 ;  /* 0x0000001fff057819 */ /* 0x000fe2000001140a */
[----:B------:R-:W-:Y:S01]  /*dd60*/  USEL UR16, UR7, URZ, !UP0 ;  /* 0x0000003f07107287 */ /* 0x000fe2000c000000 */
[----:B------:R-:W-:Y:S01]  /*dd70*/  SHF.R.U64 R12, R12, 0x3, RZ ;  /* 0x000000030c0c7819 */ /* 0x000fe200000012ff */
[----:B------:R-:W-:Y:S01]  /*dd80*/  UIMAD.WIDE.U32 UR8, UR15, UR12, UR8 ;  /* 0x0000000c0f0872a5 */ /* 0x000fe2000f8e0008 */
[----:B------:R-:W-:Y:S01]  /*dd90*/  LOP3.LUT R8, R9, 0x380, RZ, 0xc0, !PT ;  /* 0x0000038009087812 */ /* 0x000fe200078ec0ff */
[----:B------:R-:W-:Y:S01]  /*dda0*/  UIMAD UR7, UR16, UR12, URZ ;  /* 0x0000000c100772a4 */ /* 0x000fe2000f8e023f */
[----:B------:R-:W-:Y:S01]  /*ddb0*/  LOP3.LUT R12, R12, R13, RZ, 0x3c, !PT ;  /* 0x0000000d0c0c7212 */ /* 0x000fe200078e3cff */
[----:B------:R-:W-:Y:S01]  /*ddc0*/  IMAD.X R13, RZ, RZ, R35, P0 ;  /* 0x000000ffff0d7224 */ /* 0x000fe200000e0623 */
[----:B------:R-:W-:Y:S01]  /*ddd0*/  SHF.R.U64 R8, R8, 0x3, RZ ;  /* 0x0000000308087819 */ /* 0x000fe200000012ff */
[----:B------:R-:W-:Y:S01]  /*dde0*/  UIMAD UR7, UR15, UR13, UR7 ;  /* 0x0000000d0f0772a4 */ /* 0x000fe2000f8e0207 */
[----:B-1----:R-:W-:-:S02]  /*ddf0*/  IADD3 R6, P3, R10, UR8, RZ ;  /* 0x000000080a067c10 */ /* 0x002fc4000ff7e0ff */
[----:B------:R-:W-:Y:S02]  /*de00*/  IADD3 R69, P0, R34, 0x8000, RZ ;  /* 0x0000800022457810 */ /* 0x000fe40007f1e0ff */
[----:B------:R-:W-:Y:S01]  /*de10*/  LOP3.LUT R8, R8, R9, RZ, 0x3c, !PT ;  /* 0x0000000908087212 */ /* 0x000fe200078e3cff */
[----:B------:R-:W-:Y:S01]  /*de20*/  IMAD.U32 R14, RZ, RZ, UR7 ;  /* 0x00000007ff0e7e24 */ /* 0x000fe2000f8e00ff */
[C---:B------:R-:W-:Y:S01]  /*de30*/  IADD3 R61, P6, R34.reuse, 0x4000, RZ ;  /* 0x00004000223d7810 */ /* 0x040fe20007fde0ff */
[----:B------:R-:W-:Y:S01]  /*de40*/  IMAD.X R9, RZ, RZ, R35, P1 ;  /* 0x000000ffff097224 */ /* 0x000fe200008e0623 */
[C---:B------:R-:W-:Y:S02]  /*de50*/  IADD3 R37, P5, R34.reuse, 0x5000, RZ ;  /* 0x0000500022257810 */ /* 0x040fe40007fbe0ff */
[----:B------:R-:W-:Y:S01]  /*de60*/  IADD3.X R5, R5, UR9, R14, P3, !PT ;  /* 0x0000000905057c10 */ /* 0x000fe20009ffe40e */
[----:B------:R-:W-:Y:S01]  /*de70*/  ULDC.64 UR8, c[0x0][0xb40] ;  /* 0x0002d00000087ab9 */ /* 0x000fe20000000a00 */
[----:B------:R-:W-:-:S02]  /*de80*/  IADD3 R33, P4, R34, 0x6000, RZ ;  /* 0x0000600022217810 */ /* 0x000fc40007f9e0ff */
[----:B------:R-:W-:Y:S02]  /*de90*/  LEA R20, P3, R6, UR8, 0x2 ;  /* 0x0000000806147c11 */ /* 0x000fe4000f8610ff */
[----:B------:R-:W-:Y:S02]  /*dea0*/  IADD3 R57, P1, R34, 0x9000, RZ ;  /* 0x0000900022397810 */ /* 0x000fe40007f3e0ff */
[----:B------:R-:W-:Y:S01]  /*deb0*/  LEA.HI.X R21, R6, UR9, R5, 0x2, P3 ;  /* 0x0000000906157c11 */ /* 0x000fe200098f1405 */
[----:B------:R-:W-:Y:S01]  /*dec0*/  IMAD.X R5, RZ, RZ, R35, P2 ;  /* 0x000000ffff057224 */ /* 0x000fe200010e0623 */
[----:B------:R-:W-:Y:S01]  /*ded0*/  IADD3 R25, P3, R34, 0x7000, RZ ;  /* 0x0000700022197810 */ /* 0x000fe20007f7e0ff */
[----:B------:R-:W-:Y:S01]  /*dee0*/  VIADD R6, R10, 0x8 ;  /* 0x000000080a067836 */ /* 0x000fe20000000000 */
[----:B------:R-:W-:Y:S01]  /*def0*/  IADD3 R49, P2, R34, 0xa000, RZ ;  /* 0x0000a00022317810 */ /* 0x000fe20007f5e0ff */
[----:B------:R-:W-:Y:S01]  /*df00*/  ULDC.64 UR8, c[0x0][0xaa0] ;  /* 0x0002a80000087ab9 */ /* 0x000fe20000000a00 */
        /* <DEDUP_REMOVED lines=32> */
[----:B------:R-:W-:Y:S02]  /*e110*/  IADD3 R53, P3, R34, 0xe000, RZ ;  /* 0x0000e00022357810 */ /* 0x000fe40007f7e0ff */
[-C--:B-----5:R-:W-:Y:S02]  /*e120*/  ISETP.GE.OR P1, PT, R10, R3.reuse, P0 ;  /* 0x000000030a00720c */ /* 0x0a0fe40000726670 */
[----:B------:R-:W-:Y:S02]  /*e130*/  IADD3 R7, P2, R34, 0xf000, RZ ;  /* 0x0000f00022077810 */ /* 0x000fe40007f5e0ff */
[----:B------:R-:W-:-:S02]  /*e140*/  ISETP.GE.OR P0, PT, R6, R3, P0 ;  /* 0x000000030600720c */ /* 0x000fc40000706670 */
[----:B------:R-:W-:Y:S01]  /*e150*/  LOP3.LUT R40, R41, 0x380, RZ, 0xc0, !PT ;  /* 0x0000038029287812 */ /* 0x000fe200078ec0ff */
[----:B------:R-:W-:Y:S01]  /*e160*/  IMAD.X R47, RZ, RZ, R35, P2 ;  /* 0x000000ffff2f7224 */ /* 0x000fe200010e0623 */
[----:B------:R-:W-:Y:S02]  /*e170*/  LOP3.LUT R72, R73, 0x380, RZ, 0xc0, !PT ;  /* 0x0000038049487812 */ /* 0x000fe400078ec0ff */
[----:B------:R-:W-:Y:S02]  /*e180*/  LOP3.LUT R64, R65, 0x380, RZ, 0xc0, !PT ;  /* 0x0000038041407812 */ /* 0x000fe400078ec0ff */
[----:B------:R-:W-:Y:S01]  /*e190*/  LOP3.LUT R52, R53, 0x380, RZ, 0xc0, !PT ;  /* 0x0000038035347812 */ /* 0x000fe200078ec0ff */
[----:B------:R-:W-:Y:S01]  /*e1a0*/  @!P1 STG.E desc[UR38][R20.64], R44 ;  /* 0x0000002c14009986 */ /* 0x000fe2000c101926 */
[----:B------:R-:W-:Y:S02]  /*e1b0*/  LOP3.LUT R29, R34, 0x380, RZ, 0xc0, !PT ;  /* 0x00000380221d7812 */ /* 0x000fe400078ec0ff */
[----:B------:R-:W-:Y:S01]  /*e1c0*/  LOP3.LUT R6, R7, 0x380, RZ, 0xc0, !PT ;  /* 0x0000038007067812 */ /* 0x000fe200078ec0ff */
[----:B------:R0:W-:Y:S01]  /*e1d0*/  @!P0 STG.E desc[UR38][R20.64+0x20], R45 ;  /* 0x0000202d14008986 */ /* 0x0001e2000c101926 */
[----:B------:R-:W-:-:S02]  /*e1e0*/  SHF.R.U64 R40, R40, 0x3, RZ ;  /* 0x0000000328287819 */ /* 0x000fc400000012ff */
[----:B------:R-:W-:Y:S01]  /*e1f0*/  SHF.R.U64 R72, R72, 0x3, RZ ;  /* 0x0000000348487819 */ /* 0x000fe200000012ff */
[----:B------:R-:W-:Y:S01]  /*e200*/  UIMAD UR7, UR11, UR8, URZ ;  /* 0x000000080b0772a4 */ /* 0x000fe2000f8e023f */
[----:B------:R-:W-:Y:S01]  /*e210*/  SHF.R.U64 R64, R64, 0x3, RZ ;  /* 0x0000000340407819 */ /* 0x000fe200000012ff */
[----:B------:R-:W-:Y:S01]  /*e220*/  IMAD.U32 R17, RZ, RZ, UR8 ;  /* 0x00000008ff117e24 */ /* 0x000fe2000f8e00ff */
[----:B------:R-:W-:Y:S01]  /*e230*/  SHF.R.U64 R52, R52, 0x3, RZ ;  /* 0x0000000334347819 */ /* 0x000fe200000012ff */
[----:B------:R-:W5:Y:S01]  /*e240*/  LD.E.128 R12, desc[UR38][R12.64] ;  /* 0x000000260c0c7980 */ /* 0x000f62000c101d00 */
[----:B------:R-:W-:Y:S02]  /*e250*/  SHF.R.U64 R29, R29, 0x3, RZ ;  /* 0x000000031d1d7819 */ /* 0x000fe400000012ff */
[----:B------:R-:W-:Y:S01]  /*e260*/  SHF.R.U64 R6, R6, 0x3, RZ ;  /* 0x0000000306067819 */ /* 0x000fe200000012ff */
[----:B0-----:R-:W-:Y:S01]  /*e270*/  IMAD.MOV.U32 R20, RZ, RZ, R19 ;  /* 0x000000ffff147224 */ /* 0x001fe200078e0013 */
        /* <DEDUP_REMOVED lines=12> */
[----:B------:R-:W-:Y:S01]  /*e340*/  SHF.R.S32.HI R21, RZ, 0x1f, R19 ;  /* 0x0000001fff157819 */ /* 0x000fe20000011413 */
[----:B------:R-:W-:-:S02]  /*e350*/  UIMAD UR7, UR4, UR9, UR7 ;  /* 0x00000009040772a4 */ /* 0x000fc4000f8e0207 */
[----:B------:R-:W5:Y:S01]  /*e360*/  LD.E.128 R28, desc[UR38][R28.64] ;  /* 0x000000261c1c7980 */ /* 0x000f62000c101d00 */
[----:B------:R-:W-:Y:S01]  /*e370*/  ULDC.64 UR8, c[0x0][0xae0] ;  /* 0x0002b80000087ab9 */ /* 0x000fe20000000a00 */
[----:B------:R-:W-:Y:S02]  /*e380*/  IMAD.WIDE.U32 R20, R17, UR4, R20 ;  /* 0x0000000411147c25 */ /* 0x000fe4000f8e0014 */
        /* <DEDUP_REMOVED lines=20> */
[----:B------:R-:W-:-:S02]  /*e4d0*/  VIADD R21, R21, UR7 ;  /* 0x0000000715157c36 */ /* 0x000fc40008000000 */
[----:B------:R-:W-:Y:S01]  /*e4e0*/  IMAD.U32 R23, RZ, RZ, UR8 ;  /* 0x00000008ff177e24 */ /* 0x000fe2000f8e00ff */
[----:B------:R-:W-:Y:S01]  /*e4f0*/  UIMAD UR4, UR44, UR9, UR4 ;  /* 0x000000092c0472a4 */ /* 0x000fe2000f8e0204 */
[----:B------:R-:W-:Y:S02]  /*e500*/  IMAD R18, R204, -0x80, R3 ;  /* 0xffffff80cc127824 */ /* 0x000fe400078e0203 */
[----:B------:R-:W-:Y:S01]  /*e510*/  IMAD.WIDE.U32 R20, R23, UR44, R20 ;  /* 0x0000002c17147c25 */ /* 0x000fe2000f8e0014 */
[----:B------:R-:W-:Y:S02]  /*e520*/  ULDC.64 UR8, c[0x0][0xae8] ;  /* 0x0002ba0000087ab9 */ /* 0x000fe40000000a00 */
[----:B------:R-:W-:Y:S01]  /*e530*/  ISETP.GE.AND P3, PT, R22, R18, PT ;  /* 0x000000121600720c */ /* 0x000fe20003f66270 */
[----:B------:R-:W-:Y:S01]  /*e540*/  VIADD R21, R21, UR4 ;  /* 0x0000000415157c36 */ /* 0x000fe20008000000 */
[----:B------:R-:W-:Y:S01]  /*e550*/  UIMAD UR4, UR16, UR8, URZ ;  /* 0x00000008100472a4 */ /* 0x000fe2000f8e023f */
[----:B------:R-:W-:-:S02]  /*e560*/  VIADD R0, R0, 0x22820 ;  /* 0x0002282000007836 */ /* 0x000fc40000000000 */
[C---:B------:R-:W-:Y:S02]  /*e570*/  VIADD R3, R22.reuse, 0x20 ;  /* 0x0000002016037836 */ /* 0x040fe40000000000 */
[----:B------:R-:W-:Y:S01]  /*e580*/  IMAD.U32 R79, RZ, RZ, UR8 ;  /* 0x00000008ff4f7e24 */ /* 0x000fe2000f8e00ff */
[----:B------:R-:W-:Y:S01]  /*e590*/  UIMAD UR4, UR15, UR9, UR4 ;  /* 0x000000090f0472a4 */ /* 0x000fe2000f8e0204 */
[C---:B------:R-:W-:Y:S01]  /*e5a0*/  VIADD R17, R22.reuse, 0x60 ;  /* 0x0000006016117836 */ /* 0x040fe20000000000 */
[----:B------:R-:W-:Y:S01]  /*e5b0*/  PRMT R0, RZ, 0x654, R0 ;  /* 0x00000654ff007816 */ /* 0x000fe20000000000 */
[----:B------:R-:W-:Y:S01]  /*e5c0*/  IMAD.WIDE.U32 R78, R79, UR15, R20 ;  /* 0x0000000f4f4e7c25 */ /* 0x000fe2000f8e0014 */
[-C--:B------:R-:W-:Y:S02]  /*e5d0*/  ISETP.GE.AND P0, PT, R3, R18.reuse, PT ;  /* 0x000000120300720c */ /* 0x080fe40003f06270 */
[--C-:B------:R-:W-:Y:S01]  /*e5e0*/  SHF.R.S32.HI R23, RZ, 0x1f, R22.reuse ;  /* 0x0000001fff177819 */ /* 0x100fe20000011416 */
[----:B------:R-:W-:Y:S01]  /*e5f0*/  VIADD R3, R22, 0x40 ;  /* 0x0000004016037836 */ /* 0x000fe20000000000 */
[-C--:B------:R-:W-:Y:S01]  /*e600*/  ISETP.GE.AND P2, PT, R17, R18.reuse, PT ;  /* 0x000000121100720c */ /* 0x080fe20003f46270 */
[----:B0-----:R0:W-:Y:S01]  /*e610*/  SYNCS.ARRIVE.TRANS64.RED.A1T0 RZ, [R0+URZ], RZ ;  /* 0x000000ff00ff79a7 */ /* 0x0011e2000810043f */
[----:B------:R-:W-:Y:S01]  /*e620*/  VIADD R17, R79, UR4 ;  /* 0x000000044f117c36 */ /* 0x000fe20008000000 */
[----:B------:R-:W-:Y:S01]  /*e630*/  BSSY B1, `(.L_x_9034) ;  /* 0x000001a000017945 */ /* 0x000fe20003800000 */
[----:B------:R-:W-:Y:S01]  /*e640*/  ISETP.GE.AND P1, PT, R3, R18, PT ;  /* 0x000000120300720c */ /* 0x000fe20003f26270 */
[----:B------:R-:W-:-:S02]  /*e650*/  IMAD.WIDE R76, R204, 0x80, R22 ;  /* 0x00000080cc4c7825 */ /* 0x000fc400078e0216 */
[----:B------:R-:W-:Y:S10]  /*e660*/  @P3 BRA `(.L_x_9035) ;  /* 0x0000000000583947 */ /* 0x000ff40003800000 */
[----:B------:R-:W-:Y:S01]  /*e670*/  ULDC.64 UR8, c[0x0][0xad8] ;  /* 0x0002b60000087ab9 */ /* 0x000fe20000000a00 */
[----:B------:R-:W-:Y:S01]  /*e680*/  IMAD.MOV.U32 R20, RZ, RZ, R78 ;  /* 0x000000ffff147224 */ /* 0x000fe200078e004e */
[----:B------:R-:W-:Y:S01]  /*e690*/  ULDC UR4, c[0x0][0xa8c] ;  /* 0x0002a30000047ab9 */ /* 0x000fe20000000800 */
[----:B------:R-:W-:Y:S01]  /*e6a0*/  IMAD R3, R77, UR8, RZ ;  /* 0x000000084d037c24 */ /* 0x000fe2000f8e02ff */
[C---:B------:R-:W-:Y:S01]  /*e6b0*/  ISETP.GE.AND P4, PT, R19.reuse, UR4, PT ;  /* 0x0000000413007c0c */ /* 0x040fe2000bf86270 */
[----:B------:R-:W-:Y:S02]  /*e6c0*/  IMAD.MOV.U32 R21, RZ, RZ, R17 ;  /* 0x000000ffff157224 */ /* 0x000fe400078e0011 */
[----:B0-----:R-:W-:Y:S02]  /*e6d0*/  VIADD R0, R19, 0x40 ;  /* 0x0000004013007836 */ /* 0x001fe40000000000 */
        /* <DEDUP_REMOVED lines=15> */
.L_x_9035:
[----:B------:R-:W-:Y:S05]  /*e7d0*/  BSYNC B1 ;  /* 0x0000000000017941 */ /* 0x000fea0003800000 */
.L_x_9034:
[----:B------:R-:W-:Y:S04]  /*e7e0*/  BSSY B1, `(.L_x_9036) ;  /* 0x000001a000017945 */ /* 0x000fe80003800000 */
[----:B------:R-:W-:Y:S05]  /*e7f0*/  @P0 BRA `(.L_x_9037) ;  /* 0x0000000000600947 */ /* 0x000fea0003800000 */
[----:B------:R-:W-:Y:S01]  /*e800*/  IADD3 R3, P0, R76, 0x20, RZ ;  /* 0x000000204c037810 */ /* 0x000fe20007f1e0ff */
[C---:B------:R-:W-:Y:S01]  /*e810*/  VIADD R20, R19.reuse, 0x80 ;  /* 0x0000008013147836 */ /* 0x040fe20000000000 */
[----:B------:R-:W-:Y:S01]  /*e820*/  ULDC UR4, c[0x0][0xa8c] ;  /* 0x0002a30000047ab9 */ /* 0x000fe20000000800 */
[C---:B------:R-:W-:Y:S01]  /*e830*/  VIADD R18, R19.reuse, 0x40 ;  /* 0x0000004013127836 */ /* 0x040fe20000000000 */
[----:B------:R-:W-:Y:S01]  /*e840*/  ULDC.64 UR8, c[0x0][0xad8] ;  /* 0x0002b60000087ab9 */ /* 0x000fe20000000a00 */
[----:B0-----:R-:W-:Y:S01]  /*e850*/  IMAD.X R0, RZ, RZ, R77, P0 ;  /* 0x000000ffff007224 */ /* 0x001fe200000e064d */
        /* <DEDUP_REMOVED lines=11> */
[----:B-1---5:R-:W-:Y:S01]  /*e910*/  LEA R28, P0, R20, UR8, 0x1 ;  /* 0x00000008141c7c11 */ /* 0x022fe2000f8008ff */
[----:B------:R-:W-:-:S05]  /*e920*/  IMAD.IADD R3, R21, 0x1, R3 ;  /* 0x0000000115037824 */ /* 0x000fca00078e0203 */
[----:B------:R-:W-:-:S05]  /*e930*/  LEA.HI.X R29, R20, UR9, R3, 0x1, P0 ;  /* 0x00000009141d7c11 */ /* 0x000fca00080f0c03 */
[----:B------:R2:W-:Y:S04]  /*e940*/  @!P3 STG.E.128 desc[UR38][R28.64], R12 ;  /* 0x0000000c1c00b986 */ /* 0x0005e8000c101d26 */
[----:B------:R2:W-:Y:S04]  /*e950*/  @!P4 STG.E.128 desc[UR38][R28.64+0x80], R36 ;  /* 0x000080241c00c986 */ /* 0x0005e8000c101d26 */
[----:B------:R2:W-:Y:S04]  /*e960*/  @!P5 STG.E.128 desc[UR38][R28.64+0x100], R56 ;  /* 0x000100381c00d986 */ /* 0x0005e8000c101d26 */
[----:B------:R2:W-:Y:S02]  /*e970*/  @!P6 STG.E.128 desc[UR38][R28.64+0x180], R64 ;  /* 0x000180401c00e986 */ /* 0x0005e4000c101d26 */
.L_x_9037:
[----:B------:R-:W-:Y:S05]  /*e980*/  BSYNC B1 ;  /* 0x0000000000017941 */ /* 0x000fea0003800000 */
.L_x_9036:
[----:B------:R-:W-:Y:S04]  /*e990*/  BSSY B1, `(.L_x_9038) ;  /* 0x000001a000017945 */ /* 0x000fe80003800000 */
[----:B------:R-:W-:Y:S05]  /*e9a0*/  @P1 BRA `(.L_x_9039) ;  /* 0x0000000000601947 */ /* 0x000fea0003800000 */
[----:B------:R-:W-:Y:S01]  /*e9b0*/  IADD3 R3, P0, R76, 0x40, RZ ;  /* 0x000000404c037810 */ /* 0x000fe20007f1e0ff */
[C---:B--2--5:R-:W-:Y:S01]  /*e9c0*/  VIADD R12, R19.reuse, 0x40 ;  /* 0x00000040130c7836 */ /* 0x064fe20000000000 */
[----:B------:R-:W-:Y:S01]  /*e9d0*/  ULDC UR4, c[0x0][0xa8c] ;  /* 0x0002a30000047ab9 */ /* 0x000fe20000000800 */
[----:B------:R-:W-:Y:S01]  /*e9e0*/  VIADD R13, R19, 0x80 ;  /* 0x00000080130d7836 */ /* 0x000fe20000000000 */
        /* <DEDUP_REMOVED lines=20> */
.L_x_9039:
[----:B------:R-:W-:Y:S05]  /*eb30*/  BSYNC B1 ;  /* 0x0000000000017941 */ /* 0x000fea0003800000 */
.L_x_9038:
[----:B------:R-:W-:Y:S05]  /*eb40*/  @P2 BRA `(.L_x_9040) ;  /* 0x0000000c006c2947 */ /* 0x000fea0003800000 */
[----:B------:R-:W-:Y:S01]  /*eb50*/  IADD3 R3, P0, R76, 0x60, RZ ;  /* 0x000000604c037810 */ /* 0x000fe20007f1e0ff */
[C---:B0-----:R-:W-:Y:S01]  /*eb60*/  VIADD R0, R19.reuse, 0x40 ;  /* 0x0000004013007836 */ /* 0x041fe20000000000 */
        /* <DEDUP_REMOVED lines=24> */
.L_x_9032:
[----:B------:R-:W-:Y:S01]  /*ecf0*/  ULDC.64 UR8, c[0x0][0xbd8] ;  /* 0x0002f60000087ab9 */ /* 0x000fe20000000a00 */
[----:B------:R-:W-:Y:S01]  /*ed00*/  IMAD.MOV.U32 R9, RZ, RZ, RZ ;  /* 0x000000ffff097224 */ /* 0x000fe200078e00ff */
[----:B------:R-:W-:-:S04]  /*ed10*/  UISETP.NE.U32.AND UP0, UPT, UR8, URZ, UPT ;  /* 0x0000003f0800728c */ /* 0x000fc8000bf05070 */
[----:B------:R-:W-:-:S03]  /*ed20*/  UISETP.NE.AND.EX UP0, UPT, UR9, URZ, UPT, UP0 ;  /* 0x0000003f0900728c */ /* 0x000fc6000bf05300 */
[----:B------:R-:W-:Y:S02]  /*ed30*/  ULDC.64 UR8, c[0x0][0xbd8] ;  /* 0x0002f60000087ab9 */ /* 0x000fe40000000a00 */
[----:B------:R-:W-:Y:S01]  /*ed40*/  UIMAD.WIDE UR8, UR43, 0x4, UR8 ;  /* 0x000000042b0878a5 */ /* 0x000fe2000f8e0208 */
[----:B------:R-:W0:Y:S01]  /*ed50*/  LDC R3, c[0x0][0xa88] ;  /* 0x0002a200ff037b82 */ /* 0x000e220000000800 */
[----:B------:R-:W-:-:S04]  /*ed60*/  PLOP3.LUT P1, PT, PT, PT, UP0, 0x80, 0x0 ;  /* 0x000000000000781c */ /* 0x000fc80003f2f008 */
[----:B------:R-:W-:Y:S02]  /*ed70*/  IMAD.U32 R4, RZ, RZ, UR8 ;  /* 0x00000008ff047e24 */ /* 0x000fe4000f8e00ff */
[----:B------:R-:W-:Y:S01]  /*ed80*/  IMAD.U32 R5, RZ, RZ, UR9 ;  /* 0x00000009ff057e24 */ /* 0x000fe2000f8e00ff */
[----:B------:R-:W-:Y:S02]  /*ed90*/  ULDC.64 UR8, c[0x0][0xbe0] ;  /* 0x0002f80000087ab9 */ /* 0x000fe40000000a00 */
[----:B------:R-:W-:-:S04]  /*eda0*/  UISETP.NE.U32.AND UP1, UPT, UR8, URZ, UPT ;  /* 0x0000003f0800728c */ /* 0x000fc8000bf25070 */
[----:B------:R-:W-:Y:S01]  /*edb0*/  UISETP.NE.AND.EX UP1, UPT, UR9, URZ, UPT, UP1 ;  /* 0x0000003f0900728c */ /* 0x000fe2000bf25310 */
[----:B------:R1:W5:Y:S05]  /*edc0*/  @P1 LDG.E R9, desc[UR38][R4.64] ;  /* 0x0000002604091981 */ /* 0x00036a000c1e1900 */
[----:B------:R-:W-:-:S05]  /*edd0*/  PLOP3.LUT P2, PT, PT, PT, UP1, 0x80, 0x0 ;  /* 0x000000000000781c */ /* 0x000fca0003f4f018 */
[----:B------:R-:W-:Y:S02]  /*ede0*/  @UP1 ULDC.64 UR8, c[0x0][0xbe0] ;  /* 0x0002f80000081ab9 */ /* 0x000fe40000000a00 */
[----:B------:R-:W-:-:S06]  /*edf0*/  @UP1 UIMAD.WIDE UR8, UR43, 0x4, UR8 ;  /* 0x000000042b0818a5 */ /* 0x000fcc000f8e0208 */
[----:B------:R-:W-:Y:S02]  /*ee00*/  IMAD.U32 R6, RZ, RZ, UR8 ;  /* 0x00000008ff067e24 */ /* 0x000fe4000f8e00ff */
[----:B------:R-:W-:-:S05]  /*ee10*/  IMAD.U32 R7, RZ, RZ, UR9 ;  /* 0x00000009ff077e24 */ /* 0x000fca000f8e00ff */
[----:B0-----:R1:W5:Y:S01]  /*ee20*/  @P2 LDG.E R3, desc[UR38][R6.64] ;  /* 0x0000002606032981 */ /* 0x001362000c1e1900 */
[----:B------:R-:W-:Y:S01]  /*ee30*/  USHF.R.S32.HI UR8, URZ, 0x1f, UR44 ;  /* 0x0000001f3f087899 */ /* 0x000fe2000801142c */
[----:B------:R-:W-:Y:S01]  /*ee40*/  ISETP.GT.AND P0, PT, R209, 0x7f, PT ;  /* 0x0000007fd100780c */ /* 0x000fe20003f04270 */
[----:B------:R-:W-:-:S12]  /*ee50*/  @P2 BRA `(.L_x_9041) ;  /* 0x0000000000102947 */ /* 0x000fd80003800000 */
[----:B------:R-:W-:Y:S05]  /*ee60*/  @!P1 BRA `(.L_x_9041) ;  /* 0x00000000000c9947 */ /* 0x000fea0003800000 */
[----:B------:R-:W2:Y:S04]  /*ee70*/  LDG.E R0, desc[UR38][R4.64] ;  /* 0x0000002604007981 */ /* 0x000ea8000c1e1900 */
[----:B-----5:R-:W2:Y:S02]  /*ee80*/  LDG.E R3, desc[UR38][R4.64+0x4] ;  /* 0x0000042604037981 */ /* 0x020ea4000c1e1900 */
[----:B--2---:R-:W-:-:S07]  /*ee90*/  IMAD.IADD R3, R3, 0x1, -R0 ;  /* 0x0000000103037824 */ /* 0x004fce00078e0a00 */
.L_x_9041:
        /* <DEDUP_REMOVED lines=31> */
.L_x_9043:
[----:B------:R-:W-:Y:S05]  /*f090*/  BSYNC B1 ;  /* 0x0000000000017941 */ /* 0x000fea0003800000 */
.L_x_9042:
        /* <DEDUP_REMOVED lines=15> */
[----:B------:R-:W-:Y:S01]  /*f190*/  VIADD R6, R22, 0x40 ;  /* 0x0000004016067836 */ /* 0x000fe20000000000 */
[----:B------:R-:W-:Y:S01]  /*f1a0*/  ULDC.64 UR12, c[0x0][0xae8] ;  /* 0x0002ba00000c7ab9 */ /* 0x000fe20000000a00 */
[----:B------:R-:W-:-:S03]  /*f1b0*/  IMAD.WIDE.U32 R4, R7, UR44, R4 ;  /* 0x0000002c07047c25 */ /* 0x000fc6000f8e0004 */
[-C--:B------:R-:W-:Y:S01]  /*f1c0*/  ISETP.GE.AND P0, PT, R6, R11.reuse, PT ;  /* 0x0000000b0600720c */ /* 0x080fe20003f06270 */
[----:B------:R-:W-:Y:S01]  /*f1d0*/  VIADD R5, R5, UR4 ;  /* 0x0000000405057c36 */ /* 0x000fe20008000000 */
[----:B------:R-:W-:Y:S02]  /*f1e0*/  UIMAD UR4, UR9, UR12, URZ ;  /* 0x0000000c090472a4 */ /* 0x000fe4000f8e023f */
[----:B------:R-:W-:Y:S02]  /*f1f0*/  IMAD.U32 R7, RZ, RZ, UR12 ;  /* 0x0000000cff077e24 */ /* 0x000fe4000f8e00ff */
        /* <DEDUP_REMOVED lines=31> */
.L_x_9045:
[----:B------:R-:W-:Y:S05]  /*f3f0*/  BSYNC B1 ;  /* 0x0000000000017941 */ /* 0x000fea0003800000 */
.L_x_9044:
        /* <DEDUP_REMOVED lines=27> */
.L_x_9047:
[----:B------:R-:W-:Y:S05]  /*f5b0*/  BSYNC B1 ;  /* 0x0000000000017941 */ /* 0x000fea0003800000 */
.L_x_9046:
        /* <DEDUP_REMOVED lines=26> */
.L_x_9049:
[----:B------:R-:W-:Y:S05]  /*f760*/  BSYNC B1 ;  /* 0x0000000000017941 */ /* 0x000fea0003800000 */
.L_x_9048:
        /* <DEDUP_REMOVED lines=25> */
.L_x_9040:
[----:B------:R-:W-:Y:S05]  /*f900*/  BSYNC B0 ;  /* 0x0000000000007941 */ /* 0x000fea0003800000 */
.L_x_9031:
[----:B------:R-:W-:Y:S02]  /*f910*/  ULDC UR4, c[0x0][0xc14] ;  /* 0x0003050000047ab9 */ /* 0x000fe40000000800 */
[----:B------:R-:W-:-:S06]  /*f920*/  UISETP.GE.AND UP0, UPT, UR5, UR4, UPT ;  /* 0x000000040500728c */ /* 0x000fcc000bf06270 */
[----:B------:R-:W-:-:S13]  /*f930*/  PLOP3.LUT P0, PT, PT, PT, UP0, 0x80, 0x0 ;  /* 0x000000000000781c */ /* 0x000fda0003f0f008 */
[----:B------:R-:W-:Y:S05]  /*f940*/  @!P0 BRA `(.L_x_9050) ;  /* 0xffffff1400188947 */ /* 0x000fea000383ffff */
[----:B------:R-:W-:Y:S05]  /*f950*/  EXIT ;  /* 0x000000000000794d */ /* 0x000fea0003800000 */
.L_x_8949:
        /* <DEDUP_REMOVED lines=61> */
.L_x_9055:
        /* <DEDUP_REMOVED lines=15> */
.L_x_9054:
[----:B------:R-:W-:Y:S05]  /*fe20*/  BSYNC B0 ;  /* 0x0000000000007941 */ /* 0x000fea0003800000 */
.L_x_9053:
        /* <DEDUP_REMOVED lines=26> */
.L_x_9051:
[----:B------:R-:W-:Y:S02]  /*ffd0*/  IMAD.IADD R7, R3, 0x1, -R4 ;  /* 0x0000000103077824 */ /* 0x000fe400078e0a04 */
[----:B------:R-:W0:Y:S02]  /*ffe0*/  LDC.64 R4, c[0x0][0xc68] ;  /* 0x00031a00ff047b82 */ /* 0x000e240000000a00 */
[----:B------:R-:W-:-:S05]  /*fff0*/  IMAD R3, R0, UR4, R7 ;  /* 0x0000000400037c24 */ /* 0x000fca000f8e0207 */
[----:B------:R-:W-:-:S13]  /*10000*/  ISETP.GT.AND P0, PT, R3, UR6, PT ;  /* 0x0000000603007c0c */ /* 0x000fda000bf04270 */
        /* <DEDUP_REMOVED lines=16> */
.L_x_9056:
        /* <DEDUP_REMOVED lines=56> */
.L_x_9052:
[----:B------:R-:W-:Y:S02]  /*10490*/  IMAD.MOV.U32 R17, RZ, RZ, RZ ;  /* 0x000000ffff117224 */ /* 0x000fe400078e00ff */
[----:B------:R-:W-:Y:S02]  /*104a0*/  IMAD.U32 R16, RZ, RZ, UR6 ;  /* 0x00000006ff107e24 */ /* 0x000fe4000f8e00ff */
[----:B------:R-:W-:-:S07]  /*104b0*/  IMAD.MOV.U32 R18, RZ, RZ, RZ ;  /* 0x000000ffff127224 */ /* 0x000fce00078e00ff */
.L_x_9057:
        /* <DEDUP_REMOVED lines=20> */
.L_x_9131:
        /* <DEDUP_REMOVED lines=40> */
.L_x_9059:
        /* <DEDUP_REMOVED lines=14> */
.L_x_9060:
[----:B------:R-:W-:Y:S05]  /*10960*/  @!P0 BRA `(.L_x_9061) ;  /* 0x00000000000c8947 */ /* 0x000fea0003800000 */
[----:B-1----:R-:W2:Y:S04]  /*10970*/  LDG.E R6, desc[UR38][R2.64] ;  /* 0x0000002602067981 */ /* 0x002ea8000c1e1900 */
[----:B------:R-:W2:Y:S02]  /*10980*/  LDG.E R5, desc[UR38][R2.64+0x4] ;  /* 0x0000042602057981 */ /* 0x000ea4000c1e1900 */
[----:B--2---:R-:W-:-:S07]  /*10990*/  IMAD.IADD R5, R5, 0x1, -R6 ;  /* 0x0000000105057824 */ /* 0x004fce00078e0a06 */
.L_x_9061:
        /* <DEDUP_REMOVED lines=18> */
.L_x_9064:
[----:B------:R-:W-:-:S13]  /*10ac0*/  ISETP.NE.AND P1, PT, R3, 0x1, PT ;  /* 0x000000010300780c */ /* 0x000fda0003f25270 */
[----:B------:R-:W1:Y:S02]  /*10ad0*/  @P1 LDC.64 R4, c[0x0][0x9e8] ;  /* 0x00027a00ff041b82 */ /* 0x000e640000000a00 */
[----:B-1----:R-:W-:-:S05]  /*10ae0*/  @P1 IMAD.HI.U32 R4, R6, R4, RZ ;  /* 0x0000000406041227 */ /* 0x002fca00078e00ff */
[----:B------:R-:W-:-:S07]  /*10af0*/  @P1 SHF.R.U32.HI R6, RZ, R5, R4 ;  /* 0x00000005ff061219 */ /* 0x000fce0000011604 */
.L_x_9065:
[----:B------:R-:W-:Y:S05]  /*10b00*/  BSYNC B0 ;  /* 0x0000000000007941 */ /* 0x000fea0003800000 */
.L_x_9063:
[----:B------:R-:W-:-:S05]  /*10b10*/  IMAD R5, R6, R3, R3 ;  /* 0x0000000306057224 */ /* 0x000fca00078e0203 */
[----:B------:R-:W-:-:S07]  /*10b20*/  VIMNMX R2, R2, R5, PT ;  /* 0x0000000502027248 */ /* 0x000fce0003fe0100 */
.L_x_9062:
        /* <DEDUP_REMOVED lines=8> */
[----:B------:R-:W-:-:S03]  /*10bb0*/  LEA.HI.SX32 R4, R4, R5, 0x1c ;  /* 0x0000000504047211 */ /* 0x000fc600078fe2ff */
[----:B------:R-:W-:Y:S01]  /*10bc0*/  VIADD R0, R7, -UR4 ;  /* 0x8000000407007c36 */ /* 0x000fe20008000000 */
[----:B------:R-:W-:-:S04]  /*10bd0*/  SHF.R.U32.HI R5, RZ, 0x1f, R2 ;  /* 0x0000001fff057819 */ /* 0x000fc80000011602 */
[----:B------:R-:W-:-:S04]  /*10be0*/  LEA.HI.SX32 R5, R2, R5, 0x1c ;  /* 0x0000000502057211 */ /* 0x000fc800078fe2ff */
        /* <DEDUP_REMOVED lines=13> */
.L_x_9068:
[----:B------:R-:W-:-:S13]  /*10cc0*/  ISETP.NE.AND P0, PT, R3, 0x1, PT ;  /* 0x000000010300780c */ /* 0x000fda0003f05270 */
[----:B------:R-:W2:Y:S02]  /*10cd0*/  @P0 LDC.64 R4, c[0x0][0x9e8] ;  /* 0x00027a00ff040b82 */ /* 0x000ea40000000a00 */
[----:B--2---:R-:W-:-:S05]  /*10ce0*/  @P0 IMAD.HI.U32 R4, R7, R4, RZ ;  /* 0x0000000407040227 */ /* 0x004fca00078e00ff */
[----:B------:R-:W-:-:S07]  /*10cf0*/  @P0 SHF.R.U32.HI R7, RZ, R5, R4 ;  /* 0x00000005ff070219 */ /* 0x000fce0000011604 */
.L_x_9069:
[----:B------:R-:W-:Y:S05]  /*10d00*/  BSYNC B0 ;  /* 0x0000000000007941 */ /* 0x000fea0003800000 */
.L_x_9067:
[----:B------:R-:W-:-:S05]  /*10d10*/  IMAD R3, R7, R3, RZ ;  /* 0x0000000307037224 */ /* 0x000fca00078e02ff */
[----:B------:R-:W-:-:S07]  /*10d20*/  VIMNMX R0, R0, R3, !PT ;  /* 0x0000000300007248 */ /* 0x000fce0007fe0100 */
.L_x_9066:
        /* <DEDUP_REMOVED lines=25> */
.L_x_9071:
        /* <DEDUP_REMOVED lines=17> */
[----:B------:R-:W-:Y:S02]  /*10fd0*/  IMAD.U32 R11, RZ, RZ, UR5 ;  /* 0x00000005ff0b7e24 */ /* 0x000fe4000f8e00ff */
[----:B------:R-:W-:Y:S02]  /*10fe0*/  IMAD.MOV.U32 R8, RZ, RZ, 0x70 ;  /* 0x00000070ff087424 */ /* 0x000fe400078e00ff */
[----:B------:R-:W-:Y:S02]  /*10ff0*/  IMAD.MOV.U32 R12, RZ, RZ, 0x1 ;  /* 0x00000001ff0c7424 */ /* 0x000fe400078e00ff */
[----:B0-----:R-:W-:-:S07]  /*11000*/  IMAD.MOV.U32 R13, RZ, RZ, RZ ;  /* 0x000000ffff0d7224 */ /* 0x001fce00078e00ff */
[----:B------:R-:W-:-:S07]  /*11010*/  LEPC R20, `(.L_x_9073) ;  /* 0x000000001014794e */ /* 0x000fce0000000000 */
[----:B--2---:R-:W-:Y:S05]  /*11020*/  CALL.ABS.NOINC R2 ;  /* 0x0000000002007343 */ /* 0x004fea0003c00000 */
.L_x_9073:
        /* <DEDUP_REMOVED lines=14> */
[----:B------:R-:W-:Y:S02]  /*11110*/  IMAD.U32 R11, RZ, RZ, UR5 ;  /* 0x00000005ff0b7e24 */ /* 0x000fe4000f8e00ff */
[----:B------:R-:W-:Y:S02]  /*11120*/  IMAD.MOV.U32 R8, RZ, RZ, 0x70 ;  /* 0x00000070ff087424 */ /* 0x000fe400078e00ff */
[----:B------:R-:W-:Y:S02]  /*11130*/  IMAD.MOV.U32 R12, RZ, RZ, 0x1 ;  /* 0x00000001ff0c7424 */ /* 0x000fe400078e00ff */
[----:B0-2---:R-:W-:-:S07]  /*11140*/  IMAD.MOV.U32 R13, RZ, RZ, RZ ;  /* 0x000000ffff0d7224 */ /* 0x005fce00078e00ff */
[----:B------:R-:W-:-:S07]  /*11150*/  LEPC R20, `(.L_x_9075) ;  /* 0x000000001014794e */ /* 0x000fce0000000000 */
[----:B---3--:R-:W-:Y:S05]  /*11160*/  CALL.ABS.NOINC R2 ;  /* 0x0000000002007343 */ /* 0x008fea0003c00000 */
.L_x_9075:
        /* <DEDUP_REMOVED lines=16> */
.L_x_9074:
        /* <DEDUP_REMOVED lines=28> */
.L_x_9076:
        /* <DEDUP_REMOVED lines=19> */
.L_x_9147:
[----:B------:R-:W-:Y:S01]  /*11560*/  UMOV UR4, 0xffffffff ;  /* 0xffffffff00047882 */ /* 0x000fe20000000000 */
[----:B------:R-:W-:Y:S02]  /*11570*/  SHF.R.S32.HI R5, RZ, 0x1f, R4 ;  /* 0x0000001fff057819 */ /* 0x000fe40000011404 */
[----:B------:R-:W-:Y:S05]  /*11580*/  BRA.DIV UR4, `(.L_x_9078) ;  /* 0x0000003604947947 */ /* 0x000fea000b800000 */
[----:B------:R-:W-:-:S13]  /*11590*/  ELECT P6, URZ, PT ;  /* 0x00000000003f782f */ /* 0x000fda00038c0000 */
.L_x_9150:
        /* <DEDUP_REMOVED lines=22> */
.L_x_9080:
        /* <DEDUP_REMOVED lines=9> */
.L_x_9151:
        /* <DEDUP_REMOVED lines=11> */
.L_x_9082:
        /* <DEDUP_REMOVED lines=17> */
[----:B------:R-:W-:-:S04]  /*11950*/  UIMAD UR11, UR11, 0x60, UR4 ;  /* 0x000000600b0b78a4 */ /* 0x000fc8000f8e0204 */
[----:B------:R-:W-:Y:S01]  /*11960*/  UIADD3 UR8, UR8, 0x1c400, URZ ;  /* 0x0001c40008087890 */ /* 0x000fe2000fffe03f */
[----:B------:R-:W-:-:S08]  /*11970*/  UMOV UR4, 0x0 ;  /* 0x0000000000047882 */ /* 0x000fd00000000000 */
[----:B------:R1:W-:Y:S02]  /*11980*/  UTMALDG.4D [UR8], [UR6], desc[UR4] ;  /* 0x00000408060075b4 */ /* 0x0003e40008019000 */
[----:B-1----:R-:W-:Y:S01]  /*11990*/  NOP ;  /* 0x0000000000007918 */ /* 0x002fe20000000000 */
.L_x_9079:
        /* <DEDUP_REMOVED lines=30> */
.L_x_9152:
[----:B------:R-:W-:Y:S05]  /*11b80*/  BSYNC B0 ;  /* 0x0000000000007941 */ /* 0x000fea0003800000 */
.L_x_9083:
        /* <DEDUP_REMOVED lines=11> */
.L_x_9153:
        /* <DEDUP_REMOVED lines=11> */
.L_x_9088:
        /* <DEDUP_REMOVED lines=37> */
.L_x_9086:
[----:B------:R-:W-:Y:S05]  /*11f40*/  BSYNC B0 ;  /* 0x0000000000007941 */ /* 0x000fea0003800000 */
.L_x_9085:
        /* <DEDUP_REMOVED lines=46> */
.L_x_9095:
[----:B-1----:R-:W1:Y:S01]  /*12230*/  S2R R3, SR_CgaCtaId ;  /* 0x0000000000037919 */ /* 0x002e620000008800 */
[----:B------:R-:W-:-:S04]  /*12240*/  MOV R2, 0x400 ;  /* 0x0000040000027802 */ /* 0x000fc80000000f00 */
[----:B-1----:R-:W-:Y:S02]  /*12250*/  LEA R2, R3, R2, 0x18 ;  /* 0x0000000203027211 */ /* 0x002fe400078ec0ff */
[----:B------:R-:W-:-:S03]  /*12260*/  SHF.L.U32 R3, R13, 0x1f, RZ ;  /* 0x0000001f0d037819 */ /* 0x000fc600000006ff */
[----:B------:R-:W-:-:S04]  /*12270*/  IMAD R2, R14, 0x8, R2 ;  /* 0x000000080e027824 */ /* 0x000fc800078e0202 */
[----:B------:R-:W1:Y:S02]  /*12280*/  SYNCS.PHASECHK.TRANS64.TRYWAIT P0, [R2+URZ+0x22840], R3 ;  /* 0x02284003020075a7 */ /* 0x000e64000800017f */
[----:B-1----:R-:W-:Y:S05]  /*12290*/  @!P0 BRA `(.L_x_9096) ;  /* 0x0000002800b88947 */ /* 0x002fea0003800000 */
.L_x_9154:
        /* <DEDUP_REMOVED lines=11> */
.L_x_9097:
        /* <DEDUP_REMOVED lines=22> */
.L_x_9155:
        /* <DEDUP_REMOVED lines=8> */
.L_x_9099:
        /* <DEDUP_REMOVED lines=34> */
.L_x_9094:
[----:B------:R-:W-:Y:S05]  /*12750*/  BSYNC B2 ;  /* 0x0000000000027941 */ /* 0x000fea0003800000 */
.L_x_9093:
[----:B------:R-:W2:Y:S02]  /*12760*/  LDL R2, [R1+0x14] ;  /* 0x0000140001027983 */ /* 0x000ea40000100800 */
[----:B--2---:R-:W-:-:S07]  /*12770*/  VIADD R8, R2, 0xfffffffd ;  /* 0xfffffffd02087836 */ /* 0x004fce0000000000 */
.L_x_9092:
[----:B------:R-:W-:Y:S05]  /*12780*/  BSYNC B1 ;  /* 0x0000000000017941 */ /* 0x000fea0003800000 */
.L_x_9091:
[----:B------:R-:W2:Y:S01]  /*12790*/  LDL.LU R2, [R1+0x14] ;  /* 0x0000140001027983 */ /* 0x000ea20000300800 */
[----:B------:R-:W-:Y:S01]  /*127a0*/  VIADD R10, R10, 0xfffffffe ;  /* 0xfffffffe0a0a7836 */ /* 0x000fe20000000000 */
[----:B--2---:R-:W-:-:S04]  /*127b0*/  LOP3.LUT R3, RZ, R2, RZ, 0x33, !PT ;  /* 0x00000002ff037212 */ /* 0x004fc800078e33ff */
[----:B------:R-:W-:-:S13]  /*127c0*/  ISETP.NE.AND P0, PT, R10, R3, PT ;  /* 0x000000030a00720c */ /* 0x000fda0003f05270 */
[----:B------:R-:W-:Y:S05]  /*127d0*/  @!P0 BRA `(.L_x_9090) ;  /* 0x0000000c00a08947 */ /* 0x000fea0003800000 */
.L_x_9114:
        /* <DEDUP_REMOVED lines=32> */
.L_x_9102:
[----:B------:R-:W2:Y:S01]  /*129e0*/  S2R R3, SR_CgaCtaId ;  /* 0x0000000000037919 */ /* 0x000ea20000008800 */
[----:B------:R-:W-:-:S04]  /*129f0*/  MOV R2, 0x400 ;  /* 0x0000040000027802 */ /* 0x000fc80000000f00 */
[----:B--2---:R-:W-:Y:S02]  /*12a00*/  LEA R2, R3, R2, 0x18 ;  /* 0x0000000203027211 */ /* 0x004fe400078ec0ff */
[----:B------:R-:W-:-:S03]  /*12a10*/  SHF.L.U32 R3, R10, 0x1f, RZ ;  /* 0x0000001f0a037819 */ /* 0x000fc600000006ff */
[----:B------:R-:W-:-:S04]  /*12a20*/  IMAD R2, R9, 0x8, R2 ;  /* 0x0000000809027824 */ /* 0x000fc800078e0202 */
[----:B------:R-:W2:Y:S02]  /*12a30*/  SYNCS.PHASECHK.TRANS64.TRYWAIT P0, [R2+URZ+0x22840], R3 ;  /* 0x02284003020075a7 */ /* 0x000ea4000800017f */
[----:B--2---:R-:W-:Y:S05]  /*12a40*/  @!P0 BRA `(.L_x_9103) ;  /* 0x0000002000f48947 */ /* 0x004fea0003800000 */
.L_x_9156:
        /* <DEDUP_REMOVED lines=11> */
.L_x_9104:
        /* <DEDUP_REMOVED lines=21> */
.L_x_9157:
        /* <DEDUP_REMOVED lines=8> */
.L_x_9106:
        /* <DEDUP_REMOVED lines=33> */
.L_x_9101:
[----:B------:R-:W-:Y:S05]  /*12ee0*/  BSYNC B1 ;  /* 0x0000000000017941 */ /* 0x000fea0003800000 */
.L_x_9100:
        /* <DEDUP_REMOVED lines=32> */
.L_x_9109:
[----:B------:R-:W3:Y:S01]  /*130f0*/  S2R R3, SR_CgaCtaId ;  /* 0x0000000000037919 */ /* 0x000ee20000008800 */
[----:B------:R-:W-:-:S04]  /*13100*/  MOV R2, 0x400 ;  /* 0x0000040000027802 */ /* 0x000fc80000000f00 */
[----:B---3--:R-:W-:Y:S02]  /*13110*/  LEA R2, R3, R2, 0x18 ;  /* 0x0000000203027211 */ /* 0x008fe400078ec0ff */
[----:B------:R-:W-:-:S03]  /*13120*/  SHF.L.U32 R3, R11, 0x1f, RZ ;  /* 0x0000001f0b037819 */ /* 0x000fc600000006ff */
[----:B------:R-:W-:-:S04]  /*13130*/  IMAD R2, R12, 0x8, R2 ;  /* 0x000000080c027824 */ /* 0x000fc800078e0202 */
[----:B------:R-:W3:Y:S02]  /*13140*/  SYNCS.PHASECHK.TRANS64.TRYWAIT P0, [R2+URZ+0x22840], R3 ;  /* 0x02284003020075a7 */ /* 0x000ee4000800017f */
[----:B---3--:R-:W-:Y:S05]  /*13150*/  @!P0 BRA `(.L_x_9110) ;  /* 0x0000001c00588947 */ /* 0x008fea0003800000 */
.L_x_9158:
        /* <DEDUP_REMOVED lines=11> */
.L_x_9111:
        /* <DEDUP_REMOVED lines=22> */
.L_x_9159:
        /* <DEDUP_REMOVED lines=8> */
.L_x_9113:
        /* <DEDUP_REMOVED lines=34> */
.L_x_9108:
[----:B------:R-:W-:Y:S05]  /*13610*/  BSYNC B1 ;  /* 0x0000000000017941 */ /* 0x000fea0003800000 */
.L_x_9107:
[----:B------:R-:W2:Y:S01]  /*13620*/  LDL R2, [R1+0xc] ;  /* 0x00000c0001027983 */ /* 0x000ea20000100800 */
[----:B------:R-:W-:Y:S01]  /*13630*/  VIADD R8, R8, 0xfffffffe ;  /* 0xfffffffe08087836 */ /* 0x000fe20000000000 */
[----:B--2---:R-:W-:-:S13]  /*13640*/  ISETP.GT.AND P0, PT, R9, R2, PT ;  /* 0x000000020900720c */ /* 0x004fda0003f04270 */
[----:B------:R-:W-:Y:S05]  /*13650*/  @P0 BRA `(.L_x_9114) ;  /* 0xfffffff000600947 */ /* 0x000fea000383ffff */
.L_x_9090:
[----:B------:R-:W-:Y:S05]  /*13660*/  BSYNC B0 ;  /* 0x0000000000007941 */ /* 0x000fea0003800000 */
.L_x_9089:
        /* <DEDUP_REMOVED lines=23> */
.L_x_9116:
[----:B------:R-:W-:Y:S05]  /*137e0*/  BSYNC B0 ;  /* 0x0000000000007941 */ /* 0x000fea0003800000 */
.L_x_9115:
[----:B--2---:R-:W2:Y:S02]  /*137f0*/  LDL.LU R2, [R1+0x4] ;  /* 0x0000040001027983 */ /* 0x004ea40000300800 */
[----:B--2---:R-:W-:-:S05]  /*13800*/  LOP3.LUT R2, R2, R0, RZ, 0x3c, !PT ;  /* 0x0000000002027212 */ /* 0x004fca00078e3cff */
[----:B------:R2:W-:Y:S02]  /*13810*/  STL [R1+0x4], R2 ;  /* 0x0000040201007387 */ /* 0x0005e40000100800 */
.L_x_9072:
[----:B------:R-:W-:Y:S05]  /*13820*/  BSYNC B6 ;  /* 0x0000000000067941 */ /* 0x000fea0003800000 */
.L_x_9070:
[----:B------:R-:W-:-:S03]  /*13830*/  UMOV UR4, 0xffffffff ;  /* 0xffffffff00047882 */ /* 0x000fc60000000000 */
[----:B------:R-:W-:Y:S05]  /*13840*/  BRA.DIV UR4, `(.L_x_9117) ;  /* 0x0000001604c47947 */ /* 0x000fea000b800000 */
[----:B------:R3:W4:Y:S04]  /*13850*/  SHFL.IDX PT, R4, R16, RZ, 0x1f ;  /* 0x00001fff10047589 */ /* 0x00072800000e0000 */
[----:B------:R3:W0:Y:S02]  /*13860*/  SHFL.IDX PT, R7, R16, 0x1, 0x1f ;  /* 0x00201f0010077f89 */ /* 0x00062400000e0000 */
.L_x_9163:
        /* <DEDUP_REMOVED lines=10> */
[----:B--2---:R-:W1:Y:S02]  /*13910*/  LDC.64 R2, c[0x0][0xc58] ;  /* 0x00031600ff027b82 */ /* 0x004e640000000a00 */
[----:B-1----:R-:W-:-:S05]  /*13920*/  IMAD.WIDE R2, R5, 0x4, R2 ;  /* 0x0000000405027825 */ /* 0x002fca00078e0202 */
[----:B------:R1:W5:Y:S02]  /*13930*/  LDG.E R17, desc[UR38][R2.64] ;  /* 0x0000002602117981 */ /* 0x000364000c1e1900 */
.L_x_9119:
[----:B------:R-:W-:Y:S05]  /*13940*/  BSYNC B0 ;  /* 0x0000000000007941 */ /* 0x000fea0003800000 */
.L_x_9118:
        /* <DEDUP_REMOVED lines=23> */
.L_x_9171:
[----:B------:R-:W-:Y:S02]  /*13ac0*/  ULDC UR4, c[0x0][0xc10] ;  /* 0x0003040000047ab9 */ /* 0x000fe40000000800 */
[----:B------:R-:W-:-:S04]  /*13ad0*/  IMAD.U32 R5, RZ, RZ, UR4 ;  /* 0x00000004ff057e24 */ /* 0x000fc8000f8e00ff */
[----:B-1----:R-:W-:-:S04]  /*13ae0*/  IMAD R14, R14, R5, RZ ;  /* 0x000000050e0e7224 */ /* 0x002fc800078e02ff */
[----:B------:R-:W-:-:S05]  /*13af0*/  IMAD.IADD R7, R7, 0x1, R14 ;  /* 0x0000000107077824 */ /* 0x000fca00078e020e */
[----:B----4-:R-:W-:-:S13]  /*13b00*/  ISETP.GT.AND P0, PT, R7, R4, PT ;  /* 0x000000040700720c */ /* 0x010fda0003f04270 */
[----:B------:R-:W-:Y:S05]  /*13b10*/  @P0 BRA `(.L_x_9121) ;  /* 0x0000000000b40947 */ /* 0x000fea0003800000 */
[----:B------:R-:W1:Y:S02]  /*13b20*/  LDC R0, c[0x0][0xc14] ;  /* 0x00030500ff007b82 */ /* 0x000e640000000800 */
.L_x_9126:
        /* <DEDUP_REMOVED lines=14> */
.L_x_9124:
[----:B------:R-:W-:Y:S05]  /*13c10*/  BSYNC B0 ;  /* 0x0000000000007941 */ /* 0x000fea0003800000 */
.L_x_9123:
        /* <DEDUP_REMOVED lines=23> */
.L_x_9179:
[----:B------:R-:W-:Y:S02]  /*13d90*/  ULDC UR4, c[0x0][0xc10] ;  /* 0x0003040000047ab9 */ /* 0x000fe40000000800 */
[----:B------:R-:W-:-:S04]  /*13da0*/  IMAD.U32 R5, RZ, RZ, UR4 ;  /* 0x00000004ff057e24 */ /* 0x000fc8000f8e00ff */
[----:B-1----:R-:W-:-:S04]  /*13db0*/  IMAD R14, R14, R5, RZ ;  /* 0x000000050e0e7224 */ /* 0x002fc800078e02ff */
[----:B------:R-:W-:-:S05]  /*13dc0*/  IMAD.IADD R7, R14, 0x1, R7 ;  /* 0x000000010e077824 */ /* 0x000fca00078e0207 */
[----:B------:R-:W-:-:S13]  /*13dd0*/  ISETP.GT.AND P0, PT, R7, R4, PT ;  /* 0x000000040700720c */ /* 0x000fda0003f04270 */
[----:B------:R-:W-:Y:S05]  /*13de0*/  @!P0 BRA `(.L_x_9126) ;  /* 0xfffffffc00508947 */ /* 0x000fea000383ffff */
.L_x_9121:
        /* <DEDUP_REMOVED lines=8> */
.L_x_9183:
[----:B------:R-:W-:Y:S01]  /*13e70*/  ISETP.NE.AND P0, PT, R3, RZ, PT ;  /* 0x000000ff0300720c */ /* 0x000fe20003f05270 */
[----:B------:R-:W-:-:S12]  /*13e80*/  IMAD.MOV.U32 R7, RZ, RZ, RZ ;  /* 0x000000ffff077224 */ /* 0x000fd800078e00ff */
[----:B------:R-:W-:Y:S05]  /*13e90*/  @!P0 BRA `(.L_x_9128) ;  /* 0x0000000000108947 */ /* 0x000fea0003800000 */
[----:B------:R-:W-:Y:S01]  /*13ea0*/  UMOV UR4, 0xffffffff ;  /* 0xffffffff00047882 */ /* 0x000fe20000000000 */
[----:B------:R-:W-:Y:S02]  /*13eb0*/  VIADD R12, R6, 0xffffffff ;  /* 0xffffffff060c7836 */ /* 0x000fe40000000000 */
[----:B------:R-:W-:Y:S05]  /*13ec0*/  BRA.DIV UR4, `(.L_x_9129) ;  /* 0x0000001a04587947 */ /* 0x000fea000b800000 */
[----:B------:R3:W4:Y:S02]  /*13ed0*/  SHFL.IDX PT, R7, R2, R12, 0x1f ;  /* 0x00001f0c02077589 */ /* 0x00072400000e0000 */
.L_x_9128:
        /* <DEDUP_REMOVED lines=67> */
.L_x_9122:
[----:B------:R-:W-:Y:S01]  /*14310*/  UMOV UR4, URZ ;  /* 0x0000003f00047c82 */ /* 0x000fe20008000000 */
[----:B------:R-:W-:Y:S01]  /*14320*/  UMOV UR5, URZ ;  /* 0x0000003f00057c82 */ /* 0x000fe20008000000 */
[----:B------:R-:W-:Y:S01]  /*14330*/  ULDC UR6, c[0x0][0xc14] ;  /* 0x0003050000067ab9 */ /* 0x000fe20000000800 */
[----:B---3--:R-:W-:Y:S02]  /*14340*/  IMAD.MOV.U32 R16, RZ, RZ, R4 ;  /* 0x000000ffff107224 */ /* 0x008fe400078e0004 */
[----:B------:R-:W-:Y:S02]  /*14350*/  IMAD.U32 R17, RZ, RZ, UR4 ;  /* 0x00000004ff117e24 */ /* 0x000fe4000f8e00ff */
[----:B------:R-:W-:Y:S02]  /*14360*/  IMAD.U32 R18, RZ, RZ, UR5 ;  /* 0x00000005ff127e24 */ /* 0x000fe4000f8e00ff */
[----:B------:R-:W-:-:S07]  /*14370*/  IMAD.U32 R19, RZ, RZ, UR6 ;  /* 0x00000006ff137e24 */ /* 0x000fce000f8e00ff */
.L_x_9130:
        /* <DEDUP_REMOVED lines=12> */
.L_x_9058:
        /* <DEDUP_REMOVED lines=12> */
.L_x_9186:
[----:B------:R-:W-:Y:S05]  /*14500*/  BSYNC B0 ;  /* 0x0000000000007941 */ /* 0x000fea0003800000 */
.L_x_9132:
[----:B------:R-:W-:-:S03]  /*14510*/  UMOV UR4, 0xffffffff ;  /* 0xffffffff00047882 */ /* 0x000fc60000000000 */
[----:B------:R-:W-:Y:S05]  /*14520*/  BRA.DIV UR4, `(.L_x_9134) ;  /* 0x0000001204fc7947 */ /* 0x000fea000b800000 */
[----:B------:R-:W2:Y:S02]  /*14530*/  S2R R2, SR_TID.X ;  /* 0x0000000000027919 */ /* 0x000ea40000002100 */
[----:B--2---:R-:W-:-:S04]  /*14540*/  SHF.R.U32.HI R2, RZ, 0x5, R2 ;  /* 0x00000005ff027819 */ /* 0x004fc80000011602 */
[----:B------:R-:W-:-:S05]  /*14550*/  LOP3.LUT R2, R2, 0x3, RZ, 0xc0, !PT ;  /* 0x0000000302027812 */ /* 0x000fca00078ec0ff */
[----:B------:R2:W3:Y:S02]  /*14560*/  SHFL.IDX PT, R14, R2, RZ, 0x1f ;  /* 0x00001fff020e7589 */ /* 0x0004e400000e0000 */
.L_x_9189:
[----:B---3--:R-:W-:Y:S01]  /*14570*/  ISETP.NE.AND P0, PT, R14, RZ, PT ;  /* 0x000000ff0e00720c */ /* 0x008fe20003f05270 */
[----:B------:R-:W-:-:S12]  /*14580*/  BSSY B0, `(.L_x_9135) ;  /* 0x0000027000007945 */ /* 0x000fd80003800000 */
[----:B------:R-:W-:Y:S05]  /*14590*/  @P0 BRA `(.L_x_9136) ;  /* 0x0000000000940947 */ /* 0x000fea0003800000 */
[----:B------:R-:W-:-:S03]  /*145a0*/  UMOV UR4, 0xffffffff ;  /* 0xffffffff00047882 */ /* 0x000fc60000000000 */
[----:B------:R-:W-:Y:S05]  /*145b0*/  BRA.DIV UR4, `(.L_x_9137) ;  /* 0x00000016040c7947 */ /* 0x000fea000b800000 */
[----:B------:R-:W-:-:S13]  /*145c0*/  ELECT P6, URZ, PT ;  /* 0x00000000003f782f */ /* 0x000fda00038c0000 */
.L_x_9192:
[----:B------:R-:W-:Y:S05]  /*145d0*/  @!P6 BRA `(.L_x_9136) ;  /* 0x000000000084e947 */ /* 0x000fea0003800000 */
[----:B------:R-:W-:-:S06]  /*145e0*/  ULOP3.LUT UR4, UR36, 0x2, URZ, 0xfc, !UPT ;  /* 0x0000000224047892 */ /* 0x000fcc000f8efc3f */
[----:B--2---:R-:W-:-:S05]  /*145f0*/  IMAD.U32 R2, RZ, RZ, UR4 ;  /* 0x00000004ff027e24 */ /* 0x004fca000f8e00ff */
[----:B------:R-:W-:-:S13]  /*14600*/  ISETP.NE.AND P2, PT, R2, 0x3, PT ;  /* 0x000000030200780c */ /* 0x000fda0003f45270 */
[----:B------:R-:W-:Y:S05]  /*14610*/  @!P2 BRA `(.L_x_9138) ;  /* 0x000000000004a947 */ /* 0x000fea0003800000 */
[----:B------:R-:W-:Y:S01]  /*14620*/  BPT.TRAP 0x1 ;  /* 0x000000040000795c */ /* 0x000fe20000300000 */
.L_x_9138:
        /* <DEDUP_REMOVED lines=14> */
.L_x_9193:
[----:B------:R-:W2:Y:S02]  /*14710*/  SYNCS.PHASECHK.TRANS64.TRYWAIT P0, [R7+URZ], R2 ;  /* 0x00000002070075a7 */ /* 0x000ea4000800017f */
[----:B--2---:R-:W-:Y:S05]  /*14720*/  @!P0 BRA `(.L_x_9140) ;  /* 0x0000001000e48947 */ /* 0x004fea0003800000 */
.L_x_9194:
[----:B------:R-:W-:Y:S05]  /*14730*/  @!P2 BRA `(.L_x_9141) ;  /* 0x000000000004a947 */ /* 0x000fea0003800000 */
[----:B------:R-:W-:Y:S01]  /*14740*/  BPT.TRAP 0x1 ;  /* 0x000000040000795c */ /* 0x000fe20000300000 */
.L_x_9141:
[----:B------:R-:W3:Y:S01]  /*14750*/  LDL.LU R4, [R1] ;  /* 0x0000000001047983 */ /* 0x000ee20000300800 */
[----:B------:R-:W-:-:S04]  /*14760*/  VIADD R0, R0, 0x22860 ;  /* 0x0002286000007836 */ /* 0x000fc80000000000 */
[----:B---3--:R-:W-:-:S04]  /*14770*/  IMAD R4, R4, 0x8, R0 ;  /* 0x0000000804047824 */ /* 0x008fc800078e0200 */
[----:B------:R-:W3:Y:S02]  /*14780*/  SYNCS.PHASECHK.TRANS64.TRYWAIT P0, [R4+URZ], R5 ;  /* 0x00000005040075a7 */ /* 0x000ee4000800017f */
[----:B---3--:R-:W-:Y:S05]  /*14790*/  @!P0 BRA `(.L_x_9142) ;  /* 0x0000001000dc8947 */ /* 0x008fea0003800000 */
.L_x_9195:
[----:B------:R-:W-:-:S07]  /*147a0*/  IMAD R3, R3, 0x8, R0 ;  /* 0x0000000803037824 */ /* 0x000fce00078e0200 */
.L_x_9143:
[----:B----4-:R4:W0:Y:S02]  /*147b0*/  SYNCS.PHASECHK.TRANS64.TRYWAIT P0, [R3+URZ], R2 ;  /* 0x00000002030075a7 */ /* 0x010824000800017f */
[----:B0-----:R-:W-:Y:S05]  /*147c0*/  @!P0 NANOSLEEP.SYNCS 0x989680 ;  /* 0x009896800000895d */ /* 0x001fea0003900000 */
[----:B------:R-:W0:Y:S02]  /*147d0*/  @!P0 SYNCS.PHASECHK.TRANS64 P0, [R3+URZ], R2 ;  /* 0x00000002030085a7 */ /* 0x000e24000800007f */
[----:B0-----:R-:W-:Y:S05]  /*147e0*/  @!P0 BRA `(.L_x_9143) ;  /* 0xfffffffc00f08947 */ /* 0x001fea000383ffff */
.L_x_9136:
[----:B------:R-:W-:Y:S05]  /*147f0*/  BSYNC B0 ;  /* 0x0000000000007941 */ /* 0x000fea0003800000 */
.L_x_9135:
[----:B------:R-:W-:Y:S05]  /*14800*/  EXIT ;  /* 0x000000000000794d */ /* 0x000fea0003800000 */
.L_x_8962:
[----:B0-----:R0:W1:Y:S02]  /*14810*/  SYNCS.PHASECHK.TRANS64.TRYWAIT P0, [R9+URZ+0x22800], R0 ;  /* 0x02280000090075a7 */ /* 0x001064000800017f */
[----:B-1----:R-:W-:Y:S05]  /*14820*/  @!P0 NANOSLEEP.SYNCS 0x989680 ;  /* 0x009896800000895d */ /* 0x002fea0003900000 */
[----:B------:R-:W1:Y:S02]  /*14830*/  @!P0 SYNCS.PHASECHK.TRANS64 P0, [R9+URZ+0x22800], R0 ;  /* 0x02280000090085a7 */ /* 0x000e64000800007f */
[----:B-1----:R-:W-:Y:S05]  /*14840*/  @!P0 BRA `(.L_x_8962) ;  /* 0xfffffffc00f08947 */ /* 0x002fea000383ffff */
[----:B------:R-:W-:Y:S05]  /*14850*/  BRA `(.L_x_9144) ;  /* 0xfffffed4000c7947 */ /* 0x000fea000383ffff */
.L_x_8966:
[----:B-1----:R1:W2:Y:S02]  /*14860*/  SYNCS.PHASECHK.TRANS64.TRYWAIT P1, [R7+URZ+0x22830], R12 ;  /* 0x0228300c070075a7 */ /* 0x0022a4000802017f */
[----:B--2---:R-:W-:Y:S05]  /*14870*/  @!P1 NANOSLEEP.SYNCS 0x989680 ;  /* 0x009896800000995d */ /* 0x004fea0003900000 */
[----:B------:R-:W2:Y:S02]  /*14880*/  @!P1 SYNCS.PHASECHK.TRANS64 P1, [R7+URZ+0x22830], R12 ;  /* 0x0228300c070095a7 */ /* 0x000ea4000802007f */
[----:B--2---:R-:W-:Y:S05]  /*14890*/  @!P1 BRA `(.L_x_8966) ;  /* 0xfffffffc00f09947 */ /* 0x004fea000383ffff */
[----:B------:R-:W-:Y:S05]  /*148a0*/  BRA `(.L_x_8965) ;  /* 0xfffffed400387947 */ /* 0x000fea000383ffff */
.L_x_8978:
[----:B---3--:R3:W4:Y:S02]  /*148b0*/  SYNCS.PHASECHK.TRANS64.TRYWAIT P1, [R7+URZ+0x22850], R12 ;  /* 0x0228500c070075a7 */ /* 0x008724000802017f */
[----:B----4-:R-:W-:Y:S05]  /*148c0*/  @!P1 NANOSLEEP.SYNCS 0x989680 ;  /* 0x009896800000995d */ /* 0x010fea0003900000 */
[----:B------:R-:W4:Y:S02]  /*148d0*/  @!P1 SYNCS.PHASECHK.TRANS64 P1, [R7+URZ+0x22850], R12 ;  /* 0x0228500c070095a7 */ /* 0x000f24000802007f */
[----:B----4-:R-:W-:Y:S05]  /*148e0*/  @!P1 BRA `(.L_x_8978) ;  /* 0xfffffffc00f09947 */ /* 0x010fea000383ffff */
[----:B------:R-:W-:Y:S05]  /*148f0*/  BRA `(.L_x_8977) ;  /* 0xfffffef400c47947 */ /* 0x000fea000383ffff */
.L_x_8986:
[----:B-1----:R-:W-:-:S04]  /*14900*/  IMAD.U32 R9, RZ, RZ, UR27 ;  /* 0x0000001bff097e24 */ /* 0x002fc8000f8e00ff */
[----:B------:R1:W2:Y:S03]  /*14910*/  SYNCS.PHASECHK.TRANS64.TRYWAIT P1, [R9+URZ+0x22830], R12 ;  /* 0x0228300c090075a7 */ /* 0x0002a6000802017f */
[----:B--2---:R-:W-:Y:S05]  /*14920*/  @!P1 NANOSLEEP.SYNCS 0x989680 ;  /* 0x009896800000995d */ /* 0x004fea0003900000 */
[----:B------:R-:W2:Y:S02]  /*14930*/  @!P1 SYNCS.PHASECHK.TRANS64 P1, [R9+URZ+0x22830], R12 ;  /* 0x0228300c090095a7 */ /* 0x000ea4000802007f */
[----:B--2---:R-:W-:Y:S05]  /*14940*/  @!P1 BRA `(.L_x_8986) ;  /* 0xfffffffc00ec9947 */ /* 0x004fea000383ffff */
[----:B------:R-:W-:Y:S05]  /*14950*/  BRA `(.L_x_8985) ;  /* 0xfffffefc004c7947 */ /* 0x000fea000383ffff */
.L_x_8998:
[----:B--2---:R2:W3:Y:S02]  /*14960*/  SYNCS.PHASECHK.TRANS64.TRYWAIT P1, [R9+URZ+0x22850], R12 ;  /* 0x0228500c090075a7 */ /* 0x0044e4000802017f */
[----:B---3--:R-:W-:Y:S05]  /*14970*/  @!P1 NANOSLEEP.SYNCS 0x989680 ;  /* 0x009896800000995d */ /* 0x008fea0003900000 */
[----:B------:R-:W3:Y:S02]  /*14980*/  @!P1 SYNCS.PHASECHK.TRANS64 P1, [R9+URZ+0x22850], R12 ;  /* 0x0228500c090095a7 */ /* 0x000ee4000802007f */
[----:B---3--:R-:W-:Y:S05]  /*14990*/  @!P1 BRA `(.L_x_8998) ;  /* 0xfffffffc00f09947 */ /* 0x008fea000383ffff */
[----:B------:R-:W-:Y:S05]  /*149a0*/  BRA `(.L_x_8997) ;  /* 0xffffff2400f87947 */ /* 0x000fea000383ffff */
.L_x_9007:
[----:B---3--:R-:W-:-:S04]  /*149b0*/  IMAD.U32 R0, RZ, RZ, UR24 ;  /* 0x00000018ff007e24 */ /* 0x008fc8000f8e00ff */
[----:B------:R3:W4:Y:S03]  /*149c0*/  SYNCS.PHASECHK.TRANS64.TRYWAIT P2, [R0+URZ+0x22830], R7 ;  /* 0x02283007000075a7 */ /* 0x000726000804017f */
[----:B----4-:R-:W-:Y:S05]  /*149d0*/  @!P2 NANOSLEEP.SYNCS 0x989680 ;  /* 0x009896800000a95d */ /* 0x010fea0003900000 */
[----:B------:R-:W4:Y:S02]  /*149e0*/  @!P2 SYNCS.PHASECHK.TRANS64 P2, [R0+URZ+0x22830], R7 ;  /* 0x022830070000a5a7 */ /* 0x000f24000804007f */
[----:B----4-:R-:W-:Y:S05]  /*149f0*/  @!P2 BRA `(.L_x_9007) ;  /* 0xfffffffc00eca947 */ /* 0x010fea000383ffff */
[----:B------:R-:W-:Y:S05]  /*14a00*/  BRA `(.L_x_9006) ;  /* 0xffffff2c009c7947 */ /* 0x000fea000383ffff */
.L_x_9011:
[----:B-1----:R1:W3:Y:S02]  /*14a10*/  SYNCS.PHASECHK.TRANS64.TRYWAIT P2, [R182+URZ+0x22850], R7 ;  /* 0x02285007b60075a7 */ /* 0x0022e4000804017f */
[----:B---3--:R-:W-:Y:S05]  /*14a20*/  @!P2 NANOSLEEP.SYNCS 0x989680 ;  /* 0x009896800000a95d */ /* 0x008fea0003900000 */
[----:B------:R-:W3:Y:S02]  /*14a30*/  @!P2 SYNCS.PHASECHK.TRANS64 P2, [R182+URZ+0x22850], R7 ;  /* 0x02285007b600a5a7 */ /* 0x000ee4000804007f */
[----:B---3--:R-:W-:Y:S05]  /*14a40*/  @!P2 BRA `(.L_x_9011) ;  /* 0xfffffffc00f0a947 */ /* 0x008fea000383ffff */
[----:B------:R-:W-:Y:S05]  /*14a50*/  BRA `(.L_x_9010) ;  /* 0xffffff4400bc7947 */ /* 0x000fea000383ffff */
.L_x_9017:
[----:B-1----:R-:W-:-:S04]  /*14a60*/  IMAD.U32 R9, RZ, RZ, UR7 ;  /* 0x00000007ff097e24 */ /* 0x002fc8000f8e00ff */
[----:B------:R1:W2:Y:S03]  /*14a70*/  SYNCS.PHASECHK.TRANS64.TRYWAIT P1, [R9+URZ+0x22830], R10 ;  /* 0x0228300a090075a7 */ /* 0x0002a6000802017f */
[----:B--2---:R-:W-:Y:S05]  /*14a80*/  @!P1 NANOSLEEP.SYNCS 0x989680 ;  /* 0x009896800000995d */ /* 0x004fea0003900000 */
[----:B------:R-:W2:Y:S02]  /*14a90*/  @!P1 SYNCS.PHASECHK.TRANS64 P1, [R9+URZ+0x22830], R10 ;  /* 0x0228300a090095a7 */ /* 0x000ea4000802007f */
[----:B--2---:R-:W-:Y:S05]  /*14aa0*/  @!P1 BRA `(.L_x_9017) ;  /* 0xfffffffc00ec9947 */ /* 0x004fea000383ffff */
[----:B------:R-:W-:Y:S05]  /*14ab0*/  BRA `(.L_x_9016) ;  /* 0xffffff4800e07947 */ /* 0x000fea000383ffff */
.L_x_9029:
[----:B--2---:R2:W3:Y:S02]  /*14ac0*/  SYNCS.PHASECHK.TRANS64.TRYWAIT P1, [R9+URZ+0x22850], R10 ;  /* 0x0228500a090075a7 */ /* 0x0044e4000802017f */
[----:B---3--:R-:W-:Y:S05]  /*14ad0*/  @!P1 NANOSLEEP.SYNCS 0x989680 ;  /* 0x009896800000995d */ /* 0x008fea0003900000 */
[----:B------:R-:W3:Y:S02]  /*14ae0*/  @!P1 SYNCS.PHASECHK.TRANS64 P1, [R9+URZ+0x22850], R10 ;  /* 0x0228500a090095a7 */ /* 0x000ee4000802007f */
[----:B---3--:R-:W-:Y:S05]  /*14af0*/  @!P1 BRA `(.L_x_9029) ;  /* 0xfffffffc00f09947 */ /* 0x008fea000383ffff */
[----:B------:R-:W-:Y:S05]  /*14b00*/  BRA `(.L_x_9028) ;  /* 0xffffff74008c7947 */ /* 0x000fea000383ffff */
.L_x_9077:
        /* <DEDUP_REMOVED lines=11> */
.L_x_9146:
[----:B------:R-:W-:Y:S05]  /*14bc0*/  BSYNC B0 ;  /* 0x0000000000007941 */ /* 0x000fea0003800000 */
.L_x_9145:
[----:B------:R-:W-:Y:S05]  /*14bd0*/  BRA `(.L_x_9147) ;  /* 0xffffffc800607947 */ /* 0x000fea000383ffff */
.L_x_9078:
[----:B------:R-:W-:Y:S01]  /*14be0*/  BSSY B0, `(.L_x_9148) ;  /* 0x0000006000007945 */ /* 0x000fe20003800000 */
[----:B------:R-:W-:-:S07]  /*14bf0*/  IMAD.MOV.U32 R15, RZ, RZ, -0x1 ;  /* 0xffffffffff0f7424 */ /* 0x000fce00078e00ff */
[----:B0-----:R-:W-:Y:S05]  /*14c00*/  WARPSYNC.COLLECTIVE R15, `(.L_x_9149) ;  /* 0x000000000f0c7348 */ /* 0x001fea0003c00000 */
[----:B------:R-:W-:Y:S02]  /*14c10*/  ELECT P6, UR62, PT ;  /* 0x00000000003e782f */ /* 0x000fe400038c0000 */
[----:B------:R-:W-:Y:S01]  /*14c20*/  MOV R14, UR62 ;  /* 0x0000003e000e7c02 */ /* 0x000fe20008000f00 */
[----:B0-----:R-:W-:Y:S10]  /*14c30*/  ENDCOLLECTIVE ;  /* 0x000000000000791b */ /* 0x001ff40003800000 */
.L_x_9149:
[----:B------:R-:W-:Y:S05]  /*14c40*/  BSYNC B0 ;  /* 0x0000000000007941 */ /* 0x000fea0003800000 */
.L_x_9148:
[----:B------:R-:W-:Y:S05]  /*14c50*/  BRA `(.L_x_9150) ;  /* 0xffffffc800507947 */ /* 0x000fea000383ffff */
.L_x_9081:
[----:B-1----:R1:W2:Y:S02]  /*14c60*/  SYNCS.PHASECHK.TRANS64.TRYWAIT P0, [R9+URZ+0x22840], R10 ;  /* 0x0228400a090075a7 */ /* 0x0022a4000800017f */
[----:B--2---:R-:W-:Y:S05]  /*14c70*/  @!P0 NANOSLEEP.SYNCS 0x989680 ;  /* 0x009896800000895d */ /* 0x004fea0003900000 */
[----:B------:R-:W2:Y:S02]  /*14c80*/  @!P0 SYNCS.PHASECHK.TRANS64 P0, [R9+URZ+0x22840], R10 ;  /* 0x0228400a090085a7 */ /* 0x000ea4000800007f */
[----:B--2---:R-:W-:Y:S05]  /*14c90*/  @!P0 BRA `(.L_x_9081) ;  /* 0xfffffffc00f08947 */ /* 0x004fea000383ffff */
[----:B------:R-:W-:Y:S05]  /*14ca0*/  BRA `(.L_x_9151) ;  /* 0xffffffc800b87947 */ /* 0x000fea000383ffff */
.L_x_9084:
        /* <DEDUP_REMOVED lines=8> */
.L_x_9087:
[----:B-1----:R1:W2:Y:S02]  /*14d30*/  SYNCS.PHASECHK.TRANS64.TRYWAIT P0, [R6+URZ+0x22860], R9 ;  /* 0x02286009060075a7 */ /* 0x0022a4000800017f */
[----:B--2---:R-:W-:Y:S05]  /*14d40*/  @!P0 NANOSLEEP.SYNCS 0x989680 ;  /* 0x009896800000895d */ /* 0x004fea0003900000 */
[----:B------:R-:W2:Y:S02]  /*14d50*/  @!P0 SYNCS.PHASECHK.TRANS64 P0, [R6+URZ+0x22860], R9 ;  /* 0x02286009060085a7 */ /* 0x000ea4000800007f */
[----:B--2---:R-:W-:Y:S05]  /*14d60*/  @!P0 BRA `(.L_x_9087) ;  /* 0xfffffffc00f08947 */ /* 0x004fea000383ffff */
[----:B------:R-:W-:Y:S05]  /*14d70*/  BRA `(.L_x_9153) ;  /* 0xffffffcc00b07947 */ /* 0x000fea000383ffff */
.L_x_9096:
[----:B-1----:R1:W2:Y:S02]  /*14d80*/  SYNCS.PHASECHK.TRANS64.TRYWAIT P0, [R2+URZ+0x22840], R3 ;  /* 0x02284003020075a7 */ /* 0x0022a4000800017f */
[----:B--2---:R-:W-:Y:S05]  /*14d90*/  @!P0 NANOSLEEP.SYNCS 0x989680 ;  /* 0x009896800000895d */ /* 0x004fea0003900000 */
[----:B------:R-:W2:Y:S02]  /*14da0*/  @!P0 SYNCS.PHASECHK.TRANS64 P0, [R2+URZ+0x22840], R3 ;  /* 0x02284003020085a7 */ /* 0x000ea4000800007f */
[----:B--2---:R-:W-:Y:S05]  /*14db0*/  @!P0 BRA `(.L_x_9096) ;  /* 0xfffffffc00f08947 */ /* 0x004fea000383ffff */
[----:B------:R-:W-:Y:S05]  /*14dc0*/  BRA `(.L_x_9154) ;  /* 0xffffffd400347947 */ /* 0x000fea000383ffff */
.L_x_9098:
[----:B--2---:R2:W3:Y:S02]  /*14dd0*/  SYNCS.PHASECHK.TRANS64.TRYWAIT P0, [R2+URZ+0x22860], R3 ;  /* 0x02286003020075a7 */ /* 0x0044e4000800017f */
[----:B---3--:R-:W-:Y:S05]  /*14de0*/  @!P0 NANOSLEEP.SYNCS 0x989680 ;  /* 0x009896800000895d */ /* 0x008fea0003900000 */
[----:B------:R-:W3:Y:S02]  /*14df0*/  @!P0 SYNCS.PHASECHK.TRANS64 P0, [R2+URZ+0x22860], R3 ;  /* 0x02286003020085a7 */ /* 0x000ee4000800007f */
[----:B---3--:R-:W-:Y:S05]  /*14e00*/  @!P0 BRA `(.L_x_9098) ;  /* 0xfffffffc00f08947 */ /* 0x008fea000383ffff */
[----:B------:R-:W-:Y:S05]  /*14e10*/  BRA `(.L_x_9155) ;  /* 0xffffffd400a47947 */ /* 0x000fea000383ffff */
.L_x_9103:
[----:B--2---:R2:W3:Y:S02]  /*14e20*/  SYNCS.PHASECHK.TRANS64.TRYWAIT P0, [R2+URZ+0x22840], R3 ;  /* 0x02284003020075a7 */ /* 0x0044e4000800017f */
[----:B---3--:R-:W-:Y:S05]  /*14e30*/  @!P0 NANOSLEEP.SYNCS 0x989680 ;  /* 0x009896800000895d */ /* 0x008fea0003900000 */
[----:B------:R-:W3:Y:S02]  /*14e40*/  @!P0 SYNCS.PHASECHK.TRANS64 P0, [R2+URZ+0x22840], R3 ;  /* 0x02284003020085a7 */ /* 0x000ee4000800007f */
[----:B---3--:R-:W-:Y:S05]  /*14e50*/  @!P0 BRA `(.L_x_9103) ;  /* 0xfffffffc00f08947 */ /* 0x008fea000383ffff */
[----:B------:R-:W-:Y:S05]  /*14e60*/  BRA `(.L_x_9156) ;  /* 0xffffffd800f87947 */ /* 0x000fea000383ffff */
.L_x_9105:
[----:B0-----:R0:W1:Y:S02]  /*14e70*/  SYNCS.PHASECHK.TRANS64.TRYWAIT P1, [R2+URZ+0x22860], R3 ;  /* 0x02286003020075a7 */ /* 0x001064000802017f */
[----:B-1----:R-:W-:Y:S05]  /*14e80*/  @!P1 NANOSLEEP.SYNCS 0x989680 ;  /* 0x009896800000995d */ /* 0x002fea0003900000 */
[----:B------:R-:W1:Y:S02]  /*14e90*/  @!P1 SYNCS.PHASECHK.TRANS64 P1, [R2+URZ+0x22860], R3 ;  /* 0x02286003020095a7 */ /* 0x000e64000802007f */
[----:B-1----:R-:W-:Y:S05]  /*14ea0*/  @!P1 BRA `(.L_x_9105) ;  /* 0xfffffffc00f09947 */ /* 0x002fea000383ffff */
[----:B------:R-:W-:Y:S05]  /*14eb0*/  BRA `(.L_x_9157) ;  /* 0xffffffdc00647947 */ /* 0x000fea000383ffff */
.L_x_9110:
[----:B---3--:R3:W4:Y:S02]  /*14ec0*/  SYNCS.PHASECHK.TRANS64.TRYWAIT P0, [R2+URZ+0x22840], R3 ;  /* 0x02284003020075a7 */ /* 0x008724000800017f */
[----:B----4-:R-:W-:Y:S05]  /*14ed0*/  @!P0 NANOSLEEP.SYNCS 0x989680 ;  /* 0x009896800000895d */ /* 0x010fea0003900000 */
[----:B------:R-:W4:Y:S02]  /*14ee0*/  @!P0 SYNCS.PHASECHK.TRANS64 P0, [R2+URZ+0x22840], R3 ;  /* 0x02284003020085a7 */ /* 0x000f24000800007f */
[----:B----4-:R-:W-:Y:S05]  /*14ef0*/  @!P0 BRA `(.L_x_9110) ;  /* 0xfffffffc00f08947 */ /* 0x010fea000383ffff */
[----:B------:R-:W-:Y:S05]  /*14f00*/  BRA `(.L_x_9158) ;  /* 0xffffffe000947947 */ /* 0x000fea000383ffff */
.L_x_9112:
[----:B0-----:R0:W1:Y:S02]  /*14f10*/  SYNCS.PHASECHK.TRANS64.TRYWAIT P1, [R2+URZ+0x22860], R3 ;  /* 0x02286003020075a7 */ /* 0x001064000802017f */
[----:B-1----:R-:W-:Y:S05]  /*14f20*/  @!P1 NANOSLEEP.SYNCS 0x989680 ;  /* 0x009896800000995d */ /* 0x002fea0003900000 */
[----:B------:R-:W1:Y:S02]  /*14f30*/  @!P1 SYNCS.PHASECHK.TRANS64 P1, [R2+URZ+0x22860], R3 ;  /* 0x02286003020095a7 */ /* 0x000e64000802007f */
[----:B-1----:R-:W-:Y:S05]  /*14f40*/  @!P1 BRA `(.L_x_9112) ;  /* 0xfffffffc00f09947 */ /* 0x002fea000383ffff */
[----:B------:R-:W-:Y:S05]  /*14f50*/  BRA `(.L_x_9159) ;  /* 0xffffffe400047947 */ /* 0x000fea000383ffff */
.L_x_9117:
        /* <DEDUP_REMOVED lines=8> */
.L_x_9161:
[----:B------:R-:W-:Y:S05]  /*14fe0*/  BSYNC B0 ;  /* 0x0000000000007941 */ /* 0x000fea0003800000 */
.L_x_9160:
        /* <DEDUP_REMOVED lines=8> */
.L_x_9162:
[----:B------:R-:W-:Y:S01]  /*15070*/  IMAD.MOV.U32 R7, RZ, RZ, R14 ;  /* 0x000000ffff077224 */ /* 0x000fe200078e000e */
[----:B------:R-:W-:Y:S06]  /*15080*/  BRA `(.L_x_9163) ;  /* 0xffffffe400f87947 */ /* 0x000fec000383ffff */
.L_x_9120:
        /* <DEDUP_REMOVED lines=8> */
.L_x_9165:
[----:B------:R-:W-:Y:S05]  /*15110*/  BSYNC B0 ;  /* 0x0000000000007941 */ /* 0x000fea0003800000 */
.L_x_9164:
        /* <DEDUP_REMOVED lines=10> */
.L_x_9166:
        /* <DEDUP_REMOVED lines=8> */
.L_x_9167:
        /* <DEDUP_REMOVED lines=8> */
.L_x_9168:
        /* <DEDUP_REMOVED lines=8> */
.L_x_9169:
        /* <DEDUP_REMOVED lines=8> */
.L_x_9170:
[----:B------:R-:W-:Y:S05]  /*153c0*/  BRA `(.L_x_9171) ;  /* 0xffffffe400bc7947 */ /* 0x000fea000383ffff */
.L_x_9125:
[----:B------:R-:W-:Y:S01]  /*153d0*/  BSSY B0, `(.L_x_9172) ;  /* 0x0000008000007945 */ /* 0x000fe20003800000 */
[----:B-----5:R-:W-:Y:S02]  /*153e0*/  IMAD.MOV.U32 R13, RZ, RZ, R17 ;  /* 0x000000ffff0d7224 */ /* 0x020fe400078e0011 */
[----:B------:R-:W-:Y:S02]  /*153f0*/  IMAD.MOV.U32 R12, RZ, RZ, 0x1 ;  /* 0x00000001ff0c7424 */ /* 0x000fe400078e00ff */
[----:B------:R-:W-:Y:S02]  /*15400*/  IMAD.MOV.U32 R11, RZ, RZ, RZ ;  /* 0x000000ffff0b7224 */ /* 0x000fe400078e00ff */
[----:B------:R-:W-:-:S07]  /*15410*/  IMAD.MOV.U32 R15, RZ, RZ, -0x1 ;  /* 0xffffffffff0f7424 */ /* 0x000fce00078e00ff */
[----:B0--3--:R-:W-:Y:S05]  /*15420*/  WARPSYNC.COLLECTIVE R15, `(.L_x_9173) ;  /* 0x000000000f087348 */ /* 0x009fea0003c00000 */
[----:B------:R1:W2:Y:S02]  /*15430*/  SHFL.UP P6, R14, R13, R12, R11 ;  /* 0x0400000c0d0e7389 */ /* 0x0002a400000c000b */
[----:B0123--:R-:W-:Y:S01]  /*15440*/  ENDCOLLECTIVE ;  /* 0x000000000000791b */ /* 0x00ffe20003800000 */
.L_x_9173:
[----:B------:R-:W-:Y:S05]  /*15450*/  BSYNC B0 ;  /* 0x0000000000007941 */ /* 0x000fea0003800000 */
.L_x_9172:
        /* <DEDUP_REMOVED lines=10> */
.L_x_9174:
        /* <DEDUP_REMOVED lines=8> */
.L_x_9175:
        /* <DEDUP_REMOVED lines=8> */
.L_x_9176:
        /* <DEDUP_REMOVED lines=8> */
.L_x_9177:
        /* <DEDUP_REMOVED lines=8> */
.L_x_9178:
[----:B------:R-:W-:Y:S05]  /*15700*/  BRA `(.L_x_9179) ;  /* 0xffffffe400a07947 */ /* 0x000fea000383ffff */
.L_x_9127:
[----:B------:R-:W-:Y:S01]  /*15710*/  BSSY B0, `(.L_x_9180) ;  /* 0x0000006000007945 */ /* 0x000fe20003800000 */
[----:B------:R-:W-:Y:S01]  /*15720*/  PLOP3.LUT P6, PT, P6, PT, PT, 0x8, 0x0 ;  /* 0x000000000000781c */ /* 0x000fe200037ce170 */
[----:B------:R-:W-:-:S12]  /*15730*/  IMAD.MOV.U32 R15, RZ, RZ, -0x1 ;  /* 0xffffffffff0f7424 */ /* 0x000fd800078e00ff */
[----:B0-----:R-:W-:Y:S05]  /*15740*/  WARPSYNC.COLLECTIVE R15, `(.L_x_9181) ;  /* 0x000000000f087348 */ /* 0x001fea0003c00000 */
[----:B------:R-:W-:Y:S01]  /*15750*/  VOTE.ANY R14, PT, P6 ;  /* 0x00000000000e7806 */ /* 0x000fe200030e0100 */
[----:B0-----:R-:W-:Y:S06]  /*15760*/  ENDCOLLECTIVE ;  /* 0x000000000000791b */ /* 0x001fec0003800000 */
.L_x_9181:
[----:B------:R-:W-:Y:S05]  /*15770*/  BSYNC B0 ;  /* 0x0000000000007941 */ /* 0x000fea0003800000 */
.L_x_9180:
        /* <DEDUP_REMOVED lines=9> */
.L_x_9182:
[----:B------:R-:W-:Y:S01]  /*15810*/  IMAD.MOV.U32 R17, RZ, RZ, R14 ;  /* 0x000000ffff117224 */ /* 0x000fe200078e000e */
[----:B------:R-:W-:Y:S06]  /*15820*/  BRA `(.L_x_9183) ;  /* 0xffffffe400907947 */ /* 0x000fec000383ffff */
.L_x_9129:
[----:B------:R-:W-:Y:S01]  /*15830*/  BSSY B0, `(.L_x_9184) ;  /* 0x0000007000007945 */ /* 0x000fe20003800000 */
[----:B------:R-:W-:Y:S02]  /*15840*/  IMAD.MOV.U32 R13, RZ, RZ, R2 ;  /* 0x000000ffff0d7224 */ /* 0x000fe400078e0002 */
[----:B------:R-:W-:Y:S02]  /*15850*/  IMAD.MOV.U32 R11, RZ, RZ, 0x1f ;  /* 0x0000001fff0b7424 */ /* 0x000fe400078e00ff */
[----:B------:R-:W-:-:S07]  /*15860*/  IMAD.MOV.U32 R15, RZ, RZ, -0x1 ;  /* 0xffffffffff0f7424 */ /* 0x000fce00078e00ff */
[----:B012---:R-:W-:Y:S05]  /*15870*/  WARPSYNC.COLLECTIVE R15, `(.L_x_9185) ;  /* 0x000000000f087348 */ /* 0x007fea0003c00000 */
[----:B------:R3:W4:Y:S02]  /*15880*/  SHFL.IDX P6, R14, R13, R12, R11 ;  /* 0x0000000c0d0e7389 */ /* 0x00072400000c000b */
[----:B01234-:R-:W-:Y:S01]  /*15890*/  ENDCOLLECTIVE ;  /* 0x000000000000791b */ /* 0x01ffe20003800000 */
.L_x_9185:
[----:B------:R-:W-:Y:S05]  /*158a0*/  BSYNC B0 ;  /* 0x0000000000007941 */ /* 0x000fea0003800000 */
.L_x_9184:
[----:B------:R-:W-:Y:S01]  /*158b0*/  IMAD.MOV.U32 R7, RZ, RZ, R14 ;  /* 0x000000ffff077224 */ /* 0x000fe200078e000e */
[----:B------:R-:W-:Y:S06]  /*158c0*/  BRA `(.L_x_9128) ;  /* 0xffffffe400847947 */ /* 0x000fec000383ffff */
.L_x_9133:
[----:B-1----:R1:W2:Y:S02]  /*158d0*/  SYNCS.PHASECHK.TRANS64.TRYWAIT P0, [R0+URZ+0x22820], R3 ;  /* 0x02282003000075a7 */ /* 0x0022a4000800017f */
[----:B--2---:R-:W-:Y:S05]  /*158e0*/  @!P0 NANOSLEEP.SYNCS 0x989680 ;  /* 0x009896800000895d */ /* 0x004fea0003900000 */
[----:B------:R-:W2:Y:S02]  /*158f0*/  @!P0 SYNCS.PHASECHK.TRANS64 P0, [R0+URZ+0x22820], R3 ;  /* 0x02282003000085a7 */ /* 0x000ea4000800007f */
[----:B--2---:R-:W-:Y:S05]  /*15900*/  @!P0 BRA `(.L_x_9133) ;  /* 0xfffffffc00f08947 */ /* 0x004fea000383ffff */
[----:B------:R-:W-:Y:S05]  /*15910*/  BRA `(.L_x_9186) ;  /* 0xffffffe800f87947 */ /* 0x000fea000383ffff */
.L_x_9134:
        /* <DEDUP_REMOVED lines=11> */
.L_x_9188:
[----:B------:R-:W-:Y:S05]  /*159d0*/  BSYNC B0 ;  /* 0x0000000000007941 */ /* 0x000fea0003800000 */
.L_x_9187:
[----:B------:R-:W-:Y:S05]  /*159e0*/  BRA `(.L_x_9189) ;  /* 0xffffffe800e07947 */ /* 0x000fea000383ffff */
.L_x_9137:
[----:B------:R-:W-:Y:S01]  /*159f0*/  BSSY B1, `(.L_x_9190) ;  /* 0x0000006000017945 */ /* 0x000fe20003800000 */
[----:B------:R-:W-:-:S07]  /*15a00*/  IMAD.MOV.U32 R15, RZ, RZ, -0x1 ;  /* 0xffffffffff0f7424 */ /* 0x000fce00078e00ff */
[----:B012---:R-:W-:Y:S05]  /*15a10*/  WARPSYNC.COLLECTIVE R15, `(.L_x_9191) ;  /* 0x000000000f0c7348 */ /* 0x007fea0003c00000 */
[----:B------:R-:W-:Y:S02]  /*15a20*/  ELECT P6, UR62, PT ;  /* 0x00000000003e782f */ /* 0x000fe400038c0000 */
[----:B------:R-:W-:Y:S01]  /*15a30*/  MOV R14, UR62 ;  /* 0x0000003e000e7c02 */ /* 0x000fe20008000f00 */
[----:B012---:R-:W-:Y:S10]  /*15a40*/  ENDCOLLECTIVE ;  /* 0x000000000000791b */ /* 0x007ff40003800000 */
.L_x_9191:
[----:B------:R-:W-:Y:S05]  /*15a50*/  BSYNC B1 ;  /* 0x0000000000017941 */ /* 0x000fea0003800000 */
.L_x_9190:
[----:B------:R-:W-:Y:S05]  /*15a60*/  BRA `(.L_x_9192) ;  /* 0xffffffe800d87947 */ /* 0x000fea000383ffff */
.L_x_9139:
[----:B-1----:R1:W2:Y:S02]  /*15a70*/  SYNCS.PHASECHK.TRANS64.TRYWAIT P0, [R6+URZ], R5 ;  /* 0x00000005060075a7 */ /* 0x0022a4000800017f */
[----:B--2---:R-:W-:Y:S05]  /*15a80*/  @!P0 NANOSLEEP.SYNCS 0x989680 ;  /* 0x009896800000895d */ /* 0x004fea0003900000 */
[----:B------:R-:W2:Y:S02]  /*15a90*/  @!P0 SYNCS.PHASECHK.TRANS64 P0, [R6+URZ], R5 ;  /* 0x00000005060085a7 */ /* 0x000ea4000800007f */
[----:B--2---:R-:W-:Y:S05]  /*15aa0*/  @!P0 BRA `(.L_x_9139) ;  /* 0xfffffffc00f08947 */ /* 0x004fea000383ffff */
[----:B------:R-:W-:Y:S05]  /*15ab0*/  BRA `(.L_x_9193) ;  /* 0xffffffec00147947 */ /* 0x000fea000383ffff */
.L_x_9140:
[----:B--2---:R2:W3:Y:S02]  /*15ac0*/  SYNCS.PHASECHK.TRANS64.TRYWAIT P0, [R7+URZ], R2 ;  /* 0x00000002070075a7 */ /* 0x0044e4000800017f */
[----:B---3--:R-:W-:Y:S05]  /*15ad0*/  @!P0 NANOSLEEP.SYNCS 0x989680 ;  /* 0x009896800000895d */ /* 0x008fea0003900000 */
[----:B------:R-:W3:Y:S02]  /*15ae0*/  @!P0 SYNCS.PHASECHK.TRANS64 P0, [R7+URZ], R2 ;  /* 0x00000002070085a7 */ /* 0x000ee4000800007f */
[----:B---3--:R-:W-:Y:S05]  /*15af0*/  @!P0 BRA `(.L_x_9140) ;  /* 0xfffffffc00f08947 */ /* 0x008fea000383ffff */
[----:B------:R-:W-:Y:S05]  /*15b00*/  BRA `(.L_x_9194) ;  /* 0xffffffec00087947 */ /* 0x000fea000383ffff */
.L_x_9142:
[----:B---3--:R3:W4:Y:S02]  /*15b10*/  SYNCS.PHASECHK.TRANS64.TRYWAIT P0, [R4+URZ], R5 ;  /* 0x00000005040075a7 */ /* 0x008724000800017f */
[----:B----4-:R-:W-:Y:S05]  /*15b20*/  @!P0 NANOSLEEP.SYNCS 0x989680 ;  /* 0x009896800000895d */ /* 0x010fea0003900000 */
[----:B------:R-:W4:Y:S02]  /*15b30*/  @!P0 SYNCS.PHASECHK.TRANS64 P0, [R4+URZ], R5 ;  /* 0x00000005040085a7 */ /* 0x000f24000800007f */
[----:B----4-:R-:W-:Y:S05]  /*15b40*/  @!P0 BRA `(.L_x_9142) ;  /* 0xfffffffc00f08947 */ /* 0x010fea000383ffff */
[----:B------:R-:W-:Y:S05]  /*15b50*/  BRA `(.L_x_9195) ;  /* 0xffffffec00107947 */ /* 0x000fea000383ffff */
.L_x_9196:
        /* <DEDUP_REMOVED lines=10> */
.L_x_11967:


//--------------------- .text._ZN7cutlass13device_kernelIN5flash11enable_sm90INS1_16FlashAttnFwdSm90INS1_25CollectiveMainloopFwdSm90ILi2EN4cute5tupleIJNS5_1CILi1EEES8_S8_EEENS6_IJNS7_ILi128EEENS7_ILi96EEENS7_ILi64EEEEEELi256ENS_10bfloat16_tEfNS_4arch4Sm90ELb0ELb1ELb0ELb1ELb0ELb1ELb0ELb1ELb0ELb0ELb0ELb0EEENS1_21CollectiveEpilogueFwdINS6_IJSA_NS7_ILi256EEESB_EEES9_SE_SG_Li256ELb1ELb0ELb0ELb0EEENS1_36VarlenDynamicPersistentTileSchedulerILi128ELi96ELi256ELi32ELb0ELb0ELb1ELb1ELb0ELb1EEEEEEEEEvNT_6ParamsE --------------------------
	.section	.text._ZN7cutlass13device_kernelIN5flash11enable_sm90INS1_16FlashAttnFwdSm90INS1_25CollectiveMainloopFwdSm90ILi2EN4cute5tupleIJNS5_1CILi1EEES8_S8_EEENS6_IJNS7_ILi128EEENS7_ILi96EEENS7_ILi64EEEEEELi256ENS_10bfloat16_tEfNS_4arch4Sm90ELb0ELb1ELb0ELb1ELb0ELb1ELb0ELb1ELb0ELb0ELb0ELb0EEENS1_21CollectiveEpilogueFwdINS6_IJSA_NS7_ILi256EEESB_EEES9_SE_SG_Li256ELb1ELb0ELb0ELb0EEENS1_36VarlenDynamicPersistentTileSchedulerILi128ELi96ELi256ELi32ELb0ELb0ELb1ELb1ELb0ELb1EEEEEEEEEvNT_6ParamsE,"ax",@progbits
	.align	128
.text._ZN7cutlass13device_kernelIN5flash11enable_sm90INS1_16FlashAttnFwdSm90INS1_25CollectiveMainloopFwdSm90ILi2EN4cute5tupleIJNS5_1CILi1EEES8_S8_EEENS6_IJNS7_ILi128EEENS7_ILi96EEENS7_ILi64EEEEEELi256ENS_10bfloat16_tEfNS_4arch4Sm90ELb0ELb1ELb0ELb1ELb0ELb1ELb0ELb1ELb0ELb0ELb0ELb0EEENS1_21CollectiveEpilogueFwdINS6_IJSA_NS7_ILi256EEESB_EEES9_SE_SG_Li256ELb1ELb0ELb0ELb0EEENS1_36VarlenDynamicPersistentTileSchedulerILi128ELi96ELi256ELi32ELb0ELb0ELb1ELb1ELb0ELb1EEEEEEEEEvNT_6ParamsE:
        .type           _ZN7cutlass13device_kernelIN5flash11enable_sm90INS1_16FlashAttnFwdSm90INS1_25CollectiveMainloopFwdSm90ILi2EN4cute5tupleIJNS5_1CILi1EEES8_S8_EEENS6_IJNS7_ILi128EEENS7_ILi96EEENS7_ILi64EEEEEELi256ENS_10bfloat16_tEfNS_4arch4Sm90ELb0ELb1ELb0ELb1ELb0ELb1ELb0ELb1ELb0ELb0ELb0ELb0EEENS1_21CollectiveEpilogueFwdINS6_IJSA_NS7_ILi256EEESB_EEES9_SE_SG_Li256ELb1ELb0ELb0ELb0EEENS1_36VarlenDynamicPersistentTileSchedulerILi128ELi96ELi256ELi32ELb0ELb0ELb1ELb1ELb0ELb1EEEEEEEEEvNT_6ParamsE,@function
        .size           _ZN7cutlass13device_kernelIN5flash11enable_sm90INS1_16FlashAttnFwdSm90INS1_25CollectiveMainloopFwdSm90ILi2EN4cute5tupleIJNS5_1CILi1EEES8_S8_EEENS6_IJNS7_ILi128EEENS7_ILi96EEENS7_ILi64EEEEEELi256ENS_10bfloat16_tEfNS_4arch4Sm90ELb0ELb1ELb0ELb1ELb0ELb1ELb0ELb1ELb0ELb0ELb0ELb0EEENS1_21CollectiveEpilogueFwdINS6_IJSA_NS7_ILi256EEESB_EEES9_SE_SG_Li256ELb1ELb0ELb0ELb0EEENS1_36VarlenDynamicPersistentTileSchedulerILi128ELi96ELi256ELi32ELb0ELb0ELb1ELb1ELb0ELb1EEEEEEEEEvNT_6ParamsE,(.L_x_11968 - _ZN7cutlass13device_kernelIN5flash11enable_sm90INS1_16FlashAttnFwdSm90INS1_25CollectiveMainloopFwdSm90ILi2EN4cute5tupleIJNS5_1CILi1EEES8_S8_EEENS6_IJNS7_ILi128EEENS7_ILi96EEENS7_ILi64EEEEEELi256ENS_10bfloat16_tEfNS_4arch4Sm90ELb0ELb1ELb0ELb1ELb0ELb1ELb0ELb1ELb0ELb0ELb0ELb0EEENS1_21CollectiveEpilogueFwdINS6_IJSA_NS7_ILi256EEESB_EEES9_SE_SG_Li256ELb1ELb0ELb0ELb0EEENS1_36VarlenDynamicPersistentTileSchedulerILi128ELi96ELi256ELi32ELb0ELb0ELb1ELb1ELb0ELb1EEEEEEEEEvNT_6ParamsE)
        .other          _ZN7cutlass13device_kernelIN5flash11enable_sm90INS1_16FlashAttnFwdSm90INS1_25CollectiveMainloopFwdSm90ILi2EN4cute5tupleIJNS5_1CILi1EEES8_S8_EEENS6_IJNS7_ILi128EEENS7_ILi96EEENS7_ILi64EEEEEELi256ENS_10bfloat16_tEfNS_4arch4Sm90ELb0ELb1ELb0ELb1ELb0ELb1ELb0ELb1ELb0ELb0ELb0ELb0EEENS1_21CollectiveEpilogueFwdINS6_IJSA_NS7_ILi256EEESB_EEES9_SE_SG_Li256ELb1ELb0ELb0ELb0EEENS1_36VarlenDynamicPersistentTileSchedulerILi128ELi96ELi256ELi32ELb0ELb0ELb1ELb1ELb0ELb1EEEEEEEEEvNT_6ParamsE,@"STO_CUDA_ENTRY STV_DEFAULT"
_ZN7cutlass13device_kernelIN5flash11enable_sm90INS1_16FlashAttnFwdSm90INS1_25CollectiveMainloopFwdSm90ILi2EN4cute5tupleIJNS5_1CILi1EEES8_S8_EEENS6_IJNS7_ILi128EEENS7_ILi96EEENS7_ILi64EEEEEELi256ENS_10bfloat16_tEfNS_4arch4Sm90ELb0ELb1ELb0ELb1ELb0ELb1ELb0ELb1ELb0ELb0ELb0ELb0EEENS1_21CollectiveEpilogueFwdINS6_IJSA_NS7_ILi256EEESB_EEES9_SE_SG_Li256ELb1ELb0ELb0ELb0EEENS1_36VarlenDynamicPersistentTileSchedulerILi128ELi96ELi256ELi32ELb0ELb0ELb1ELb1ELb0ELb1EEEEEEEEEvNT_6ParamsE:
        /* <DEDUP_REMOVED lines=26> */
.L_x_9198:
[----:B------:R-:W-:Y:S05]  /*01a0*/  BSYNC B0 ;  /* 0x0000000000007941 */ /* 0x000fea0003800000 */
.L_x_9197:
[----:B------:R-:W-:Y:S01]  /*01b0*/  VOTEU.ANY UP0, P0 ;  /* 0x00000000003f7886 */ /* 0x000fe20000000100 */
[----:B------:R-:W0:Y:S01]  /*01c0*/  SHFL.IDX PT, R2, R0, RZ, 0x1f ;  /* 0x00001fff00027589 */ /* 0x000e2200000e0000 */
[----:B------:R-:W-:Y:S01]  /*01d0*/  UMOV UR4, 0x1 ;  /* 0x0000000100047882 */ /* 0x000fe20000000000 */
[----:B------:R-:W-:Y:S01]  /*01e0*/  UMOV UR7, 0x100 ;  /* 0x0000010000077882 */ /* 0x000fe20000000000 */
[----:B------:R-:W-:Y:S01]  /*01f0*/  SHF.R.U32.HI R4, RZ, 0x7, R3 ;  /* 0x00000007ff047819 */ /* 0x000fe20000011603 */
[----:B------:R-:W1:Y:S01]  /*0200*/  @UP0 S2UR UR8, SR_CgaCtaId ;  /* 0x00000000000809c3 */ /* 0x000e620000008800 */
[----:B------:R-:W-:Y:S01]  /*0210*/  @UP0 UMOV UR6, 0x400 ;  /* 0x0000040000060882 */ /* 0x000fe20000000000 */
[----:B------:R-:W-:-:S04]  /*0220*/  @UP0 UIADD3 UR4, -UR4, 0x100000, URZ ;  /* 0x0010000004040890 */ /* 0x000fc8000fffe13f */
[----:B------:R-:W-:Y:S02]  /*0230*/  @UP0 USHF.L.U32 UR5, UR4, 0xb, URZ ;  /* 0x0000000b04050899 */ /* 0x000fe4000800063f */
[----:B------:R-:W-:Y:S01]  /*0240*/  @UP0 USHF.L.U32 UR4, UR4, 0x1, URZ ;  /* 0x0000000104040899 */ /* 0x000fe2000800063f */
[----:B------:R-:W-:Y:S01]  /*0250*/  VOTEU.ANY UP1, P0 ;  /* 0x00000000003f7886 */ /* 0x000fe20000020100 */
[----:B0-----:R-:W-:Y:S02]  /*0260*/  ISETP.NE.AND P1, PT, R2, RZ, PT ;  /* 0x000000ff0200720c */ /* 0x001fe40003f25270 */
[----:B------:R0:W2:Y:S01]  /*0270*/  SHFL.IDX PT, R2, R4, RZ, 0x1f ;  /* 0x00001fff04027589 */ /* 0x0000a200000e0000 */
[----:B-1----:R-:W-:Y:S02]  /*0280*/  @UP0 ULEA UR8, UR8, UR6, 0x18 ;  /* 0x0000000608080291 */ /* 0x002fe4000f8ec03f */
[----:B------:R-:W-:-:S04]  /*0290*/  @UP0 UIADD3 UR6, -UR7, 0x100000, URZ ;  /* 0x0010000007060890 */ /* 0x000fc8000fffe13f */
[----:B------:R-:W-:Y:S02]  /*02a0*/  @UP0 USHF.L.U32 UR7, UR6, 0xb, URZ ;  /* 0x0000000b06070899 */ /* 0x000fe4000800063f */
[----:B------:R-:W-:Y:S01]  /*02b0*/  @UP0 USHF.L.U32 UR6, UR6, 0x1, URZ ;  /* 0x0000000106060899 */ /* 0x000fe2000800063f */
[----:B------:R-:W-:Y:S01]  /*02c0*/  VOTEU.ANY UP0, P0 ;  /* 0x00000000003f7886 */ /* 0x000fe20000000100 */
[----:B------:R-:W1:Y:S04]  /*02d0*/  FENCE.VIEW.ASYNC.S ;  /* 0x00000000000073c6 */ /* 0x000e680000000000 */
[----:B-1----:R0:W1:Y:S06]  /*02e0*/  @UP0 SYNCS.EXCH.64 URZ, [UR8+0x22800], UR4 ;  /* 0x02280004083f05b2 */ /* 0x00206c0008000100 */
[----:B------:R0:W3:Y:S02]  /*02f0*/  @UP1 SYNCS.EXCH.64 URZ, [UR8+0x22820], UR6 ;  /* 0x02282006083f15b2 */ /* 0x0000e40008000100 */
[----:B0-----:R-:W-:Y:S05]  /*0300*/  @P1 BRA `(.L_x_9199) ;  /* 0x0000000000481947 */ /* 0x001fea0003800000 */
[----:B------:R-:W0:Y:S01]  /*0310*/  S2UR UR5, SR_CgaCtaId ;  /* 0x00000000000579c3 */ /* 0x000e220000008800 */
        /* <DEDUP_REMOVED lines=15> */
[----:B------:R0:W0:Y:S01]  /*0410*/  SYNCS.EXCH.64 URZ, [UR8+0x22848], UR4 ;  /* 0x02284804083f75b2 */ /* 0x0000220008000100 */
[----:B------:R-:W-:Y:S01]  /*0420*/  NOP ;  /* 0x0000000000007918 */ /* 0x000fe20000000000 */
.L_x_9199:
        /* <DEDUP_REMOVED lines=22> */
.L_x_9200:
        /* <DEDUP_REMOVED lines=18> */
.L_x_9201:
        /* <DEDUP_REMOVED lines=22> */
.L_x_9202:
        /* <DEDUP_REMOVED lines=22> */
.L_x_9203:
[----:B--2---:R-:W-:Y:S01]  /*0970*/  ISETP.NE.AND P0, PT, R2, RZ, PT ;  /* 0x000000ff0200720c */ /* 0x004fe20003f05270 */
[----:B------:R-:W-:Y:S01]  /*0980*/  IMAD.MOV.U32 R2, RZ, RZ, 0x1 ;  /* 0x00000001ff027424 */ /* 0x000fe200078e00ff */
[----:B------:R-:W-:Y:S01]  /*0990*/  NOP ;  /* 0x0000000000007918 */ /* 0x000fe20000000000 */
[----:B------:R-:W-:Y:S01]  /*09a0*/  ULDC.64 UR40, c[0x0][0x208] ;  /* 0x0000820000287ab9 */ /* 0x000fe20000000a00 */
[----:B------:R-:W-:Y:S02]  /*09b0*/  BSSY B7, `(.L_x_9204) ;  /* 0x0001d08000077945 */ /* 0x000fe40003800000 */
[----:B------:R-:W-:-:S05]  /*09c0*/  SEL R2, R2, 0x2, !P0 ;  /* 0x0000000202027807 */ /* 0x000fca0004000000 */
[----:B------:R2:W-:Y:S01]  /*09d0*/  STL [R1+0x28], R2 ;  /* 0x0000280201007387 */ /* 0x0005e20000100800 */
[----:B01-34-:R-:W-:Y:S06]  /*09e0*/  BAR.SYNC.DEFER_BLOCKING 0x0 ;  /* 0x0000000000007b1d */ /* 0x01bfec0000010000 */
[----:B------:R-:W-:Y:S05]  /*09f0*/  @!P0 BRA `(.L_x_9205) ;  /* 0x0000016c00d48947 */ /* 0x000fea0003800000 */
.L_x_9206:
[----:B------:R-:W-:-:S08]  /*0a00*/  NOP ;  /* 0x0000000000007918 */ /* 0x000fd00000000000 */
[----:B------:R-:W0:Y:S02]  /*0a10*/  USETMAXREG.TRY_ALLOC.CTAPOOL UP0, 0xf0 ;  /* 0x000000f0000079c8 */ /* 0x000e240008000600 */
[----:B0-----:R-:W-:-:S13]  /*0a20*/  PLOP3.LUT P0, PT, PT, PT, UP0, 0x80, 0x0 ;  /* 0x000000000000781c */ /* 0x001fda0003f0f008 */
[----:B------:R-:W-:Y:S05]  /*0a30*/  @!P0 BRA `(.L_x_9206) ;  /* 0xfffffffc00f08947 */ /* 0x000fea000383ffff */
[----:B------:R-:W-:Y:S01]  /*0a40*/  SHF.R.U32.HI R0, RZ, 0x7, R3 ;  /* 0x00000007ff007819 */ /* 0x000fe20000011603 */
[----:B------:R-:W0:Y:S08]  /*0a50*/  S2UR UR5, SR_CgaCtaId ;  /* 0x00000000000579c3 */ /* 0x000e300000008800 */
[----:B------:R-:W-:Y:S06]  /*0a60*/  BAR.ARV 0x8, 0x120 ;  /* 0x0204800000007b1d */ /* 0x000fec0000002000 */
[----:B------:R-:W-:Y:S01]  /*0a70*/  ISETP.NE.AND P0, PT, R0, 0x1, PT ;  /* 0x000000010000780c */ /* 0x000fe20003f05270 */
[----:B------:R-:W-:Y:S01]  /*0a80*/  UMOV UR4, 0x400 ;  /* 0x0000040000047882 */ /* 0x000fe20000000000 */
[----:B--2---:R-:W-:-:S11]  /*0a90*/  LOP3.LUT R2, R2, 0xffdfffff, RZ, 0xc0, !PT ;  /* 0xffdfffff02027812 */ /* 0x004fd600078ec0ff */
[----:B------:R-:W-:Y:S06]  /*0aa0*/  @!P0 BAR.ARV 0x9, 0x100 ;  /* 0x0244000000008b1d */ /* 0x000fec0000002000 */
[----:B0-----:R-:W-:Y:S01]  /*0ab0*/  ULEA UR4, UR5, UR4, 0x18 ;  /* 0x0000000405047291 */ /* 0x001fe2000f8ec03f */
[----:B------:R-:W-:Y:S01]  /*0ac0*/  @P0 LOP3.LUT R2, R2, 0x200000, RZ, 0xfc, !PT ;  /* 0x0020000002020812 */ /* 0x000fe200078efcff */
[----:B------:R-:W-:Y:S04]  /*0ad0*/  BAR.SYNC.DEFER_BLOCKING 0x5, 0x120 ;  /* 0x0144800000007b1d */ /* 0x000fe80000010000 */
[----:B------:R-:W-:-:S02]  /*0ae0*/  IMAD.U32 R17, RZ, RZ, UR4 ;  /* 0x00000004ff117e24 */ /* 0x000fc4000f8e00ff */
[----:B------:R-:W-:-:S03]  /*0af0*/  ULDC UR4, c[0x0][0xc14] ;  /* 0x0003050000047ab9 */ /* 0x000fc60000000800 */
[----:B------:R-:W0:Y:S01]  /*0b00*/  LDS.128 R204, [R17+0x228d0] ;  /* 0x0228d00011cc7984 */ /* 0x000e220000000c00 */
[----:B------:R-:W-:Y:S06]  /*0b10*/  BAR.ARV 0x4, 0x120 ;  /* 0x0104800000007b1d */ /* 0x000fec0000002000 */
[----:B0-----:R-:W-:-:S13]  /*0b20*/  ISETP.GE.AND P0, PT, R207, UR4, PT ;  /* 0x00000004cf007c0c */ /* 0x001fda000bf06270 */
[----:B------:R-:W-:Y:S05]  /*0b30*/  @P0 BRA `(.L_x_9207) ;  /* 0x000001cc00bc0947 */ /* 0x000fea0003800000 */
[----:B------:R-:W2:Y:S01]  /*0b40*/  LDL.LU R13, [R1+0x28] ;  /* 0x00002800010d7983 */ /* 0x000ea20000300800 */
[----:B------:R-:W-:Y:S02]  /*0b50*/  VIADD R12, R3, 0xffffff80 ;  /* 0xffffff80030c7836 */ /* 0x000fe40000000000 */
[----:B------:R-:W-:Y:S02]  /*0b60*/  IMAD.MOV.U32 R233, RZ, RZ, RZ ;  /* 0x000000ffffe97224 */ /* 0x000fe400078e00ff */
[----:B------:R-:W-:Y:S01]  /*0b70*/  IMAD.MOV.U32 R18, RZ, RZ, RZ ;  /* 0x000000ffff127224 */ /* 0x000fe200078e00ff */
[----:B------:R-:W-:Y:S01]  /*0b80*/  SHF.R.S32.HI R0, RZ, 0x1f, R12 ;  /* 0x0000001fff007819 */ /* 0x000fe2000001140c */
[----:B------:R-:W-:Y:S02]  /*0b90*/  IMAD.MOV.U32 R201, RZ, RZ, RZ ;  /* 0x000000ffffc97224 */ /* 0x000fe400078e00ff */
[----:B------:R-:W-:Y:S01]  /*0ba0*/  IMAD.MOV.U32 R22, RZ, RZ, RZ ;  /* 0x000000ffff167224 */ /* 0x000fe200078e00ff */
[CC--:B------:R-:W-:Y:S01]  /*0bb0*/  LEA.HI R3, R0.reuse, R12.reuse, RZ, 0x7 ;  /* 0x0000000c00037211 */ /* 0x0c0fe200078f38ff */
[----:B------:R-:W-:Y:S01]  /*0bc0*/  IMAD.MOV.U32 R16, RZ, RZ, RZ ;  /* 0x000000ffff107224 */ /* 0x000fe200078e00ff */
[----:B------:R-:W-:-:S02]  /*0bd0*/  LEA.HI R223, R0, R12, RZ, 0x5 ;  /* 0x0000000c00df7211 */ /* 0x000fc400078f28ff */
        /* <DEDUP_REMOVED lines=14> */
[----:B------:R-:W-:Y:S02]  /*0cc0*/  LEA.HI R4, R0, R12, RZ, 0x4 ;  /* 0x0000000c00047211 */ /* 0x000fe400078f20ff */
[----:B------:R-:W-:Y:S02]  /*0cd0*/  LOP3.LUT R10, R7, 0xfffffff8, RZ, 0xc0, !PT ;  /* 0xfffffff8070a7812 */ /* 0x000fe400078ec0ff */
[----:B------:R-:W-:Y:S02]  /*0ce0*/  SHF.R.S32.HI R7, RZ, 0x4, R4 ;  /* 0x00000004ff077819 */ /* 0x000fe40000011404 */
[----:B------:R-:W-:Y:S01]  /*0cf0*/  LOP3.LUT R8, R8, 0x7ffffffc, RZ, 0xc0, !PT ;  /* 0x7ffffffc08087812 */ /* 0x000fe200078ec0ff */
[----:B------:R-:W-:Y:S01]  /*0d00*/  IMAD.IADD R10, R5, 0x1, -R10 ;  /* 0x00000001050a7824 */ /* 0x000fe200078e0a0a */
[----:B------:R-:W-:-:S02]  /*0d10*/  LOP3.LUT R5, R4, 0x3fffff0, RZ, 0xc0, !PT ;  /* 0x03fffff004057812 */ /* 0x000fc400078ec0ff */
[----:B------:R-:W-:Y:S01]  /*0d20*/  LEA.HI R4, R4, R7, RZ, 0x1 ;  /* 0x0000000704047211 */ /* 0x000fe200078f08ff */
[----:B------:R-:W-:Y:S02]  /*0d30*/  IMAD R10, R9, 0x10, R10 ;  /* 0x00000010090a7824 */ /* 0x000fe400078e020a */
[----:B------:R-:W-:Y:S01]  /*0d40*/  IMAD.IADD R8, R11, 0x1, -R8 ;  /* 0x000000010b087824 */ /* 0x000fe200078e0a08 */
[----:B------:R-:W-:Y:S01]  /*0d50*/  LOP3.LUT R6, R4, 0x1ffffffe, RZ, 0xc0, !PT ;  /* 0x1ffffffe04067812 */ /* 0x000fe200078ec0ff */
[----:B------:R-:W-:Y:S02]  /*0d60*/  IMAD R3, R3, 0x40, R10 ;  /* 0x0000004003037824 */ /* 0x000fe400078e020a */
[----:B------:R-:W-:Y:S02]  /*0d70*/  IMAD.IADD R4, R12, 0x1, -R5 ;  /* 0x000000010c047824 */ /* 0x000fe400078e0a05 */
[----:B------:R-:W-:Y:S01]  /*0d80*/  IMAD.IADD R6, R7, 0x1, -R6 ;  /* 0x0000000107067824 */ /* 0x000fe200078e0a06 */
[----:B------:R0:W-:Y:S01]  /*0d90*/  STL [R1+0x10], R3 ;  /* 0x0000100301007387 */ /* 0x0001e20000100800 */
[----:B------:R-:W-:-:S02]  /*0da0*/  IMAD R5, R223, 0x10, R4 ;  /* 0x00000010df057824 */ /* 0x000fc400078e0204 */
[----:B------:R-:W-:Y:S02]  /*0db0*/  IMAD.SHL.U32 R23, R8, 0x2, RZ ;  /* 0x0000000208177824 */ /* 0x000fe400078e00ff */
[----:B------:R-:W-:Y:S01]  /*0dc0*/  IMAD R7, R5, 0x8, R6 ;  /* 0x0000000805077824 */ /* 0x000fe200078e0206 */
[CC--:B0-----:R-:W-:Y:S02]  /*0dd0*/  LEA.HI R3, R0.reuse, R12.reuse, RZ, 0x2 ;  /* 0x0000000c00037211 */ /* 0x0c1fe400078f10ff */
[----:B------:R-:W-:Y:S02]  /*0de0*/  LEA.HI R0, R0, R12, RZ, 0x3 ;  /* 0x0000000c00007211 */ /* 0x000fe400078f18ff */
[--C-:B------:R-:W-:Y:S02]  /*0df0*/  SHF.R.S32.HI R19, RZ, 0x2, R3.reuse ;  /* 0x00000002ff137819 */ /* 0x100fe40000011403 */
[----:B------:R-:W-:Y:S02]  /*0e00*/  LOP3.LUT R237, R3, 0xfffffffc, RZ, 0xc0, !PT ;  /* 0xfffffffc03ed7812 */ /* 0x000fe400078ec0ff */
[----:B------:R-:W-:Y:S01]  /*0e10*/  SHF.R.S32.HI R4, RZ, 0x1f, R3 ;  /* 0x0000001fff047819 */ /* 0x000fe20000011403 */
[----:B------:R-:W-:Y:S01]  /*0e20*/  VIADD R232, R19, 0x40 ;  /* 0x0000004013e87836 */ /* 0x000fe20000000000 */
[----:B------:R-:W-:Y:S01]  /*0e30*/  SHF.R.S32.HI R220, RZ, 0x3, R0 ;  /* 0x00000003ffdc7819 */ /* 0x000fe20000011400 */
[----:B------:R-:W-:Y:S01]  /*0e40*/  IMAD.IADD R237, R12, 0x1, -R237 ;  /* 0x000000010ced7824 */ /* 0x000fe200078e0aed */
[----:B------:R-:W-:Y:S01]  /*0e50*/  LOP3.LUT R0, R0, 0x1ffffff8, RZ, 0xc0, !PT ;  /* 0x1ffffff800007812 */ /* 0x000fe200078ec0ff */
[----:B------:R-:W-:Y:S01]  /*0e60*/  IMAD.SHL.U32 R219, R232, 0x40, RZ ;  /* 0x00000040e8db7824 */ /* 0x000fe200078e00ff */
[----:B------:R-:W-:Y:S01]  /*0e70*/  SHF.R.S32.HI R3, RZ, 0x1f, R232 ;  /* 0x0000001fff037819 */ /* 0x000fe200000114e8 */
[----:B------:R-:W-:Y:S01]  /*0e80*/  IMAD.SHL.U32 R6, R237, 0x8, RZ ;  /* 0x00000008ed067824 */ /* 0x000fe200078e00ff */
[----:B------:R-:W-:Y:S01]  /*0e90*/  LEA.HI R4, R4, R19, RZ, 0x3 ;  /* 0x0000001304047211 */ /* 0x000fe200078f18ff */
[----:B------:R-:W-:Y:S01]  /*0ea0*/  IMAD.IADD R0, R12, 0x1, -R0 ;  /* 0x000000010c007824 */ /* 0x000fe200078e0a00 */
[----:B------:R-:W-:-:S02]  /*0eb0*/  LEA.HI R3, R3, R232, RZ, 0x3 ;  /* 0x000000e803037211 */ /* 0x000fc400078f18ff */
[----:B------:R-:W-:Y:S01]  /*0ec0*/  LOP3.LUT R219, R219, 0x1c0, RZ, 0xc0, !PT ;  /* 0x000001c0dbdb7812 */ /* 0x000fe200078ec0ff */
[----:B------:R-:W-:Y:S01]  /*0ed0*/  IMAD.SHL.U32 R211, R0, 0x8, RZ ;  /* 0x0000000800d37824 */ /* 0x000fe200078e00ff */
[----:B------:R-:W-:Y:S01]  /*0ee0*/  LOP3.LUT R4, R4, 0xfffffff8, RZ, 0xc0, !PT ;  /* 0xfffffff804047812 */ /* 0x000fe200078ec0ff */
[----:B------:R-:W-:Y:S01]  /*0ef0*/  IMAD.SHL.U32 R3, R3, 0x40, RZ ;  /* 0x0000004003037824 */ /* 0x000fe200078e00ff */
[----:B------:R-:W-:Y:S02]  /*0f00*/  LOP3.LUT R5, R219, 0x38, R6, 0xf8, !PT ;  /* 0x00000038db057812 */ /* 0x000fe400078ef806 */
[----:B------:R-:W-:Y:S01]  /*0f10*/  SHF.R.U32.HI R9, RZ, 0x3, R219 ;  /* 0x00000003ff097819 */ /* 0x000fe200000116db */
[----:B------:R-:W-:Y:S01]  /*0f20*/  IMAD.IADD R4, R19, 0x1, -R4 ;  /* 0x0000000113047824 */ /* 0x000fe200078e0a04 */
[----:B------:R-:W-:Y:S01]  /*0f30*/  LOP3.LUT R224, R3, 0xfffffe00, RZ, 0xc0, !PT ;  /* 0xfffffe0003e07812 */ /* 0x000fe200078ec0ff */
[----:B------:R-:W-:Y:S01]  /*0f40*/  IMAD.SHL.U32 R3, R7, 0x8, RZ ;  /* 0x0000000807037824 */ /* 0x000fe200078e00ff */
[----:B------:R-:W-:-:S02]  /*0f50*/  SHF.R.S32.HI R234, RZ, 0x1f, R19 ;  /* 0x0000001fffea7819 */ /* 0x000fc40000011413 */
[----:B------:R-:W-:Y:S01]  /*0f60*/  LOP3.LUT R0, R224, R5, R9, 0xf6, !PT ;  /* 0x00000005e0007212 */ /* 0x000fe200078ef609 */
[----:B------:R0:W-:Y:S01]  /*0f70*/  STL [R1+0x4], R4 ;  /* 0x0000040401007387 */ /* 0x0001e20000100800 */
[----:B------:R-:W-:-:S03]  /*0f80*/  SHF.R.S32.HI R236, RZ, 0x1f, R232 ;  /* 0x0000001fffec7819 */ /* 0x000fc600000114e8 */
[----:B------:R-:W-:Y:S01]  /*0f90*/  IMAD R0, R0, 0x2, R17 ;  /* 0x0000000200007824 */ /* 0x000fe200078e0211 */
[----:B------:R0:W-:Y:S04]  /*0fa0*/  STL [R1+0x14], R3 ;  /* 0x0000140301007387 */ /* 0x0001e80000100800 */
[----:B------:R0:W-:Y:S02]  /*0fb0*/  STL [R1+0xc], R0 ;  /* 0x00000c0001007387 */ /* 0x0001e40000100800 */
[----:B0-2---:R-:W-:-:S07]  /*0fc0*/  LOP3.LUT R200, R13, 0x1, RZ, 0xfc, !PT ;  /* 0x000000010dc87812 */ /* 0x005fce00078efcff */
.L_x_9420:
[----:B------:R-:W-:Y:S05]  /*0fd0*/  YIELD ;  /* 0x0000000000007946 */ /* 0x000fea0003800000 */
[----:B------:R-:W-:Y:S01]  /*0fe0*/  ULDC.64 UR4, c[0x0][0xa28] ;  /* 0x00028a0000047ab9 */ /* 0x000fe20000000a00 */
[----:B0--345:R-:W0:Y:S01]  /*0ff0*/  LDC.64 R6, c[0x0][0xa08] ;  /* 0x00028200ff067b82 */ /* 0x039e220000000a00 */
[----:B------:R-:W-:Y:S01]  /*1000*/  ISETP.NE.U32.AND P1, PT, RZ, UR4, PT ;  /* 0x00000004ff007c0c */ /* 0x000fe2000bf25070 */
[----:B------:R-:W-:Y:S02]  /*1010*/  IMAD.MOV.U32 R3, RZ, RZ, RZ ;  /* 0x000000ffff037224 */ /* 0x000fe400078e00ff */
[----:B------:R-:W-:Y:S01]  /*1020*/  IMAD.MOV.U32 R25, RZ, RZ, RZ ;  /* 0x000000ffff197224 */ /* 0x000fe200078e00ff */
[----:B------:R-:W-:Y:S01]  /*1030*/  ISETP.NE.AND.EX P1, PT, RZ, UR5, PT, P1 ;  /* 0x00000005ff007c0c */ /* 0x000fe2000bf25310 */
[----:B------:R-:W-:-:S02]  /*1040*/  ULDC.64 UR4, c[0x0][0xa18] ;  /* 0x0002860000047ab9 */ /* 0x000fc40000000a00 */
[----:B------:R-:W-:-:S04]  /*1050*/  ISETP.NE.U32.AND P2, PT, RZ, UR4, PT ;  /* 0x00000004ff007c0c */ /* 0x000fc8000bf45070 */
[----:B------:R-:W-:Y:S01]  /*1060*/  ISETP.NE.AND.EX P2, PT, RZ, UR5, PT, P2 ;  /* 0x00000005ff007c0c */ /* 0x000fe2000bf45320 */
[----:B------:R-:W-:Y:S02]  /*1070*/  ULDC.64 UR4, c[0x0][0xa08] ;  /* 0x0002820000047ab9 */ /* 0x000fe40000000a00 */
[----:B------:R-:W-:-:S03]  /*1080*/  ISETP.NE.U32.AND P0, PT, RZ, UR4, PT ;  /* 0x00000004ff007c0c */ /* 0x000fc6000bf05070 */
[----:B-1----:R-:W1:Y:S01]  /*1090*/  @P1 LDC.64 R4, c[0x0][0xa28] ;  /* 0x00028a00ff041b82 */ /* 0x002e620000000a00 */
        /* <DEDUP_REMOVED lines=19> */
[----:B------:R-:W-:Y:S01]  /*11d0*/  IMAD.U32 R24, RZ, RZ, UR4 ;  /* 0x00000004ff187e24 */ /* 0x000fe2000f8e00ff */
        /* <DEDUP_REMOVED lines=10> */
.L_x_9208:
[----:B------:R-:W-:Y:S01]  /*1280*/  ULDC.64 UR4, c[0x0][0xa20] ;  /* 0x0002880000047ab9 */ /* 0x000fe20000000a00 */
[----:B------:R-:W-:Y:S01]  /*1290*/  IMAD.MOV.U32 R235, RZ, RZ, R205 ;  /* 0x000000ffffeb7224 */ /* 0x000fe200078e00cd */
[----:B------:R-:W-:Y:S01]  /*12a0*/  ISETP.NE.U32.AND P1, PT, RZ, UR4, PT ;  /* 0x00000004ff007c0c */ /* 0x000fe2000bf25070 */
[----:B------:R-:W-:Y:S02]  /*12b0*/  IMAD.MOV.U32 R225, RZ, RZ, R206 ;  /* 0x000000ffffe17224 */ /* 0x000fe400078e00ce */
[----:B------:R-:W-:Y:S01]  /*12c0*/  IMAD.MOV.U32 R226, RZ, RZ, R207 ;  /* 0x000000ffffe27224 */ /* 0x000fe200078e00cf */
[----:B------:R-:W-:-:S13]  /*12d0*/  ISETP.NE.AND.EX P1, PT, RZ, UR5, PT, P1 ;  /* 0x00000005ff007c0c */ /* 0x000fda000bf25310 */
[----:B------:R-:W-:Y:S05]  /*12e0*/  @!P1 BRA `(.L_x_9209) ;  /* 0x0000000000109947 */ /* 0x000fea0003800000 */
[----:B------:R-:W0:Y:S02]  /*12f0*/  LDC.64 R4, c[0x0][0xa20] ;  /* 0x00028800ff047b82 */ /* 0x000e240000000a00 */
[----:B0-----:R-:W-:-:S05]  /*1300*/  IMAD.WIDE R4, R207, 0x4, R4 ;  /* 0x00000004cf047825 */ /* 0x001fca00078e0204 */
[----:B------:R0:W5:Y:S01]  /*1310*/  LDG.E R24, desc[UR40][R4.64] ;  /* 0x0000002804187981 */ /* 0x000162000c1e1900 */
[----:B------:R-:W-:Y:S05]  /*1320*/  BRA `(.L_x_9210) ;  /* 0x0000000000107947 */ /* 0x000fea0003800000 */
.L_x_9209:
[----:B------:R-:W-:Y:S05]  /*1330*/  @!P0 BRA `(.L_x_9210) ;  /* 0x00000000000c8947 */ /* 0x000fea0003800000 */
[----:B------:R-:W2:Y:S04]  /*1340*/  LDG.E R5, desc[UR40][R10.64] ;  /* 0x000000280a057981 */ /* 0x000ea8000c1e1900 */
[----:B------:R-:W2:Y:S02]  /*1350*/  LDG.E R24, desc[UR40][R10.64+0x4] ;  /* 0x000004280a187981 */ /* 0x000ea4000c1e1900 */
[----:B--2---:R-:W-:-:S07]  /*1360*/  IMAD.IADD R24, R24, 0x1, -R5 ;  /* 0x0000000118187824 */ /* 0x004fce00078e0a05 */
.L_x_9210:
        /* <DEDUP_REMOVED lines=38> */
.L_x_9213:
[----:B------:R-:W-:-:S13]  /*15d0*/  ISETP.NE.AND P0, PT, R11, 0x1, PT ;  /* 0x000000010b00780c */ /* 0x000fda0003f05270 */
[----:B------:R-:W0:Y:S02]  /*15e0*/  @P0 LDC.64 R4, c[0x0][0x9e8] ;  /* 0x00027a00ff040b82 */ /* 0x000e240000000a00 */
[----:B0-----:R-:W-:-:S05]  /*15f0*/  @P0 IMAD.HI.U32 R4, R3, R4, RZ ;  /* 0x0000000403040227 */ /* 0x001fca00078e00ff */
[----:B------:R-:W-:-:S07]  /*1600*/  @P0 SHF.R.U32.HI R3, RZ, R5, R4 ;  /* 0x00000005ff030219 */ /* 0x000fce0000011604 */
.L_x_9214:
[----:B------:R-:W-:Y:S05]  /*1610*/  BSYNC B0 ;  /* 0x0000000000007941 */ /* 0x000fea0003800000 */
.L_x_9212:
[----:B------:R-:W-:-:S05]  /*1620*/  IMAD R3, R3, R11, R11 ;  /* 0x0000000b03037224 */ /* 0x000fca00078e020b */
[----:B------:R-:W-:-:S07]  /*1630*/  VIMNMX R0, R0, R3, PT ;  /* 0x0000000300007248 */ /* 0x000fce0003fe0100 */
.L_x_9211:
        /* <DEDUP_REMOVED lines=15> */
.L_x_9217:
[----:B------:R-:W-:Y:S01]  /*1730*/  ISETP.NE.AND P0, PT, R11, 0x1, PT ;  /* 0x000000010b00780c */ /* 0x000fe20003f05270 */
[----:B------:R-:W-:-:S12]  /*1740*/  IMAD.MOV.U32 R4, RZ, RZ, R61 ;  /* 0x000000ffff047224 */ /* 0x000fd800078e003d */
[----:B------:R-:W0:Y:S02]  /*1750*/  @P0 LDC.64 R6, c[0x0][0x9e8] ;  /* 0x00027a00ff060b82 */ /* 0x000e240000000a00 */
[----:B0-----:R-:W-:-:S05]  /*1760*/  @P0 IMAD.HI.U32 R6, R61, R6, RZ ;  /* 0x000000063d060227 */ /* 0x001fca00078e00ff */
[----:B------:R-:W-:-:S07]  /*1770*/  @P0 SHF.R.U32.HI R4, RZ, R7, R6 ;  /* 0x00000007ff040219 */ /* 0x000fce0000011606 */
.L_x_9218:
[----:B------:R-:W-:Y:S05]  /*1780*/  BSYNC B0 ;  /* 0x0000000000007941 */ /* 0x000fea0003800000 */
.L_x_9216:
[----:B------:R-:W-:-:S05]  /*1790*/  IMAD R4, R4, R11, RZ ;  /* 0x0000000b04047224 */ /* 0x000fca00078e02ff */
[----:B------:R-:W-:-:S07]  /*17a0*/  VIMNMX R3, R3, R4, !PT ;  /* 0x0000000403037248 */ /* 0x000fce0007fe0100 */
.L_x_9215:
        /* <DEDUP_REMOVED lines=44> */
.L_x_9221:
[----:B------:R-:W-:Y:S05]  /*1a70*/  BSYNC B6 ;  /* 0x0000000000067941 */ /* 0x000fea0003800000 */
.L_x_9220:
        /* <DEDUP_REMOVED lines=20> */
.L_x_9223:
[----:B------:R-:W-:Y:S05]  /*1bc0*/  BSYNC B6 ;  /* 0x0000000000067941 */ /* 0x000fea0003800000 */
.L_x_9222:
[----:B------:R-:W-:Y:S01]  /*1bd0*/  ULDC.64 UR4, c[0x0][0x9f8] ;  /* 0x00027e0000047ab9 */ /* 0x000fe20000000a00 */
[----:B------:R-:W2:Y:S01]  /*1be0*/  LDL R32, [R1+0x4] ;  /* 0x0000040001207983 */ /* 0x000ea20000100800 */
[----:B------:R-:W-:Y:S01]  /*1bf0*/  ISETP.NE.U32.AND P0, PT, RZ, UR4, PT ;  /* 0x00000004ff007c0c */ /* 0x000fe2000bf05070 */
[----:B------:R-:W0:Y:S08]  /*1c00*/  LDC R0, c[0x0][0x428] ;  /* 0x00010a00ff007b82 */ /* 0x000e300000000800 */
[----:B------:R-:W1:Y:S01]  /*1c10*/  LDC.64 R44, c[0x0][0x2f0] ;  /* 0x0000bc00ff2c7b82 */ /* 0x000e620000000a00 */
[----:B------:R-:W-:Y:S01]  /*1c20*/  ISETP.NE.AND.EX P0, PT, RZ, UR5, PT, P0 ;  /* 0x00000005ff007c0c */ /* 0x000fe2000bf05300 */
[----:B------:R-:W3:Y:S01]  /*1c30*/  S2R R26, SR_TID.X ;  /* 0x00000000001a7919 */ /* 0x000ee20000002100 */
[----:B------:R-:W-:Y:S01]  /*1c40*/  IMAD.IADD R58, R25, 0x1, R24 ;  /* 0x00000001193a7824 */ /* 0x000fe200078e0218 */
[----:B------:R-:W-:Y:S01]  /*1c50*/  ULDC.64 UR6, c[0x0][0xa08] ;  /* 0x0002820000067ab9 */ /* 0x000fe20000000a00 */
[----:B------:R-:W-:Y:S01]  /*1c60*/  ULDC.64 UR4, c[0x0][0x2f8] ;  /* 0x0000be0000047ab9 */ /* 0x000fe20000000a00 */
[----:B------:R-:W-:-:S02]  /*1c70*/  IMAD.SHL.U32 R20, R237, 0x8, RZ ;  /* 0x00000008ed147824 */ /* 0x000fc400078e00ff */
[----:B------:R-:W4:Y:S08]  /*1c80*/  LDC R27, c[0x0][0x3d4] ;  /* 0x0000f500ff1b7b82 */ /* 0x000f300000000800 */
[----:B------:R-:W3:Y:S08]  /*1c90*/  @P0 LDC.64 R4, c[0x0][0x9f8] ;  /* 0x00027e00ff040b82 */ /* 0x000ef00000000a00 */
[----:B------:R-:W4:Y:S08]  /*1ca0*/  LDC.64 R56, c[0x0][0x3d8] ;  /* 0x0000f600ff387b82 */ /* 0x000f300000000a00 */
[----:B------:R-:W4:Y:S01]  /*1cb0*/  LDC.64 R24, c[0x0][0x3e8] ;  /* 0x0000fa00ff187b82 */ /* 0x000f220000000a00 */
[----:B---3--:R-:W-:-:S05]  /*1cc0*/  @P0 IMAD.WIDE R4, R207, 0x4, R4 ;  /* 0x00000004cf040825 */ /* 0x008fca00078e0204 */
[----:B------:R3:W2:Y:S01]  /*1cd0*/  @P0 LDG.E R207, desc[UR40][R4.64] ;  /* 0x0000002804cf0981 */ /* 0x0006a2000c1e1900 */
[----:B0-----:R-:W-:Y:S01]  /*1ce0*/  ISETP.NE.AND P0, PT, R0, 0x1, PT ;  /* 0x000000010000780c */ /* 0x001fe20003f05270 */
[C---:B------:R-:W-:Y:S01]  /*1cf0*/  VIADD R100, R20.reuse, 0x20 ;  /* 0x0000002014647836 */ /* 0x040fe20000000000 */
[----:B------:R-:W-:Y:S01]  /*1d00*/  SHF.R.S32.HI R33, RZ, 0x1f, R58 ;  /* 0x0000001fff217819 */ /* 0x000fe2000001143a */
[C---:B------:R-:W-:Y:S01]  /*1d10*/  VIADD R99, R20.reuse, 0x40 ;  /* 0x0000004014637836 */ /* 0x040fe20000000000 */
[----:B------:R-:W-:Y:S01]  /*1d20*/  SHF.R.U32.HI R26, RZ, 0x7, R26 ;  /* 0x00000007ff1a7819 */ /* 0x000fe2000001161a */
[----:B------:R-:W-:Y:S01]  /*1d30*/  VIADD R98, R20, 0x60 ;  /* 0x0000006014627836 */ /* 0x000fe20000000000 */
[----:B------:R-:W-:Y:S01]  /*1d40*/  SHF.R.S32.HI R21, RZ, 0x1f, R20 ;  /* 0x0000001fff157819 */ /* 0x000fe20000011414 */
[-C--:B-1----:R-:W-:Y:S01]  /*1d50*/  IMAD R6, R33, R44.reuse, RZ ;  /* 0x0000002c21067224 */ /* 0x082fe200078e02ff */
[----:B------:R-:W-:Y:S01]  /*1d60*/  ISETP.NE.AND P6, PT, R26, 0x1, PT ;  /* 0x000000011a00780c */ /* 0x000fe20003fc5270 */
[----:B---3--:R-:W-:Y:S01]  /*1d70*/  IMAD.WIDE.U32 R4, R58, R44, RZ ;  /* 0x0000002c3a047225 */ /* 0x008fe200078e00ff */
[----:B------:R-:W-:-:S02]  /*1d80*/  SHF.L.U64.HI R90, R44, 0x6, R45 ;  /* 0x000000062c5a7819 */ /* 0x000fc4000001022d */
[----:B----4-:R-:W-:Y:S01]  /*1d90*/  SHF.L.U64.HI R86, R24, 0x6, R25 ;  /* 0x0000000618567819 */ /* 0x010fe20000010219 */
[----:B------:R-:W0:Y:S01]  /*1da0*/  @P0 LDC R3, c[0x0][0x42c] ;  /* 0x00010b00ff030b82 */ /* 0x000e220000000800 */
[----:B------:R-:W-:Y:S01]  /*1db0*/  VIADD R96, R20, 0x80 ;  /* 0x0000008014607836 */ /* 0x000fe20000000000 */
[----:B------:R-:W-:Y:S01]  /*1dc0*/  SHF.L.U64.HI R87, R56, 0x6, R57 ;  /* 0x0000000638577819 */ /* 0x000fe20000010239 */
[----:B------:R-:W-:Y:S02]  /*1dd0*/  VIADD R94, R20, 0xa0 ;  /* 0x000000a0145e7836 */ /* 0x000fe40000000000 */
[----:B------:R-:W-:Y:S02]  /*1de0*/  IMAD.SHL.U32 R40, R237, 0x4, RZ ;  /* 0x00000004ed287824 */ /* 0x000fe400078e00ff */
[----:B------:R-:W-:Y:S01]  /*1df0*/  IMAD.WIDE.U32 R10, R19, R24, R20 ;  /* 0x00000018130a7225 */ /* 0x000fe200078e0014 */
[----:B------:R-:W1:Y:S02]  /*1e00*/  @P0 LDC R7, c[0x0][0x430] ;  /* 0x00010c00ff070b82 */ /* 0x000e640000000800 */
[----:B------:R-:W-:Y:S01]  /*1e10*/  SHF.R.S32.HI R41, RZ, 0x1f, R40 ;  /* 0x0000001fff297819 */ /* 0x000fe20000011428 */
[----:B------:R-:W-:-:S02]  /*1e20*/  IMAD.MOV.U32 R82, RZ, RZ, 0x20 ;  /* 0x00000020ff527424 */ /* 0x000fc400078e00ff */
[----:B------:R-:W-:Y:S01]  /*1e30*/  VIADD R83, R26, 0x8 ;  /* 0x000000081a537836 */ /* 0x000fe20000000000 */
[----:B------:R-:W-:Y:S01]  /*1e40*/  SHF.R.U32.HI R26, RZ, 0x3, R219 ;  /* 0x00000003ff1a7819 */ /* 0x000fe200000116db */
[----:B------:R-:W-:Y:S02]  /*1e50*/  IMAD R79, R45, 0x60, RZ ;  /* 0x000000602d4f7824 */ /* 0x000fe400078e02ff */
[----:B------:R-:W-:Y:S02]  /*1e60*/  IMAD.SHL.U32 R88, R44, 0x40, RZ ;  /* 0x000000402c587824 */ /* 0x000fe400078e00ff */
[----:B------:R-:W-:Y:S02]  /*1e70*/  IMAD.SHL.U32 R85, R56, 0x40, RZ ;  /* 0x0000004038557824 */ /* 0x000fe400078e00ff */
[----:B------:R-:W-:-:S04]  /*1e80*/  IMAD.WIDE.U32 R50, R24, 0x60, RZ ;  /* 0x0000006018327825 */ /* 0x000fc800078e00ff */
[----:B0-----:R-:W-:-:S04]  /*1e90*/  @P0 IMAD.HI.U32 R0, R206, R3, RZ ;  /* 0x00000003ce000227 */ /* 0x001fc800078e00ff */
[----:B------:R-:W-:Y:S02]  /*1ea0*/  IMAD R3, R58, R45, R6 ;  /* 0x0000002d3a037224 */ /* 0x000fe400078e0206 */
[----:B------:R-:W-:Y:S01]  /*1eb0*/  IMAD R6, R234, R44, RZ ;  /* 0x0000002cea067224 */ /* 0x000fe200078e02ff */
[----:B-1----:R-:W-:Y:S01]  /*1ec0*/  @P0 SHF.R.U32.HI R206, RZ, R7, R0 ;  /* 0x00000007ffce0219 */ /* 0x002fe20000011600 */
[----:B------:R-:W-:Y:S01]  /*1ed0*/  IMAD.IADD R5, R5, 0x1, R3 ;  /* 0x0000000105057824 */ /* 0x000fe200078e0203 */
[----:B------:R-:W-:Y:S01]  /*1ee0*/  ISETP.NE.U32.AND P0, PT, RZ, UR6, PT ;  /* 0x00000006ff007c0c */ /* 0x000fe2000bf05070 */
[----:B------:R-:W-:Y:S01]  /*1ef0*/  IMAD R6, R19, R45, R6 ;  /* 0x0000002d13067224 */ /* 0x000fe200078e0206 */
[----:B------:R-:W-:Y:S01]  /*1f00*/  SHF.R.S32.HI R7, RZ, 0x1f, R206 ;  /* 0x0000001fff077819 */ /* 0x000fe200000114ce */
[----:B------:R-:W-:Y:S01]  /*1f10*/  IMAD.WIDE.U32 R4, R206, UR4, R4 ;  /* 0x00000004ce047c25 */ /* 0x000fe2000f8e0004 */
[----:B------:R-:W-:-:S03]  /*1f20*/  ISETP.NE.AND.EX P0, PT, RZ, UR7, PT, P0 ;  /* 0x00000007ff007c0c */ /* 0x000fc6000bf05300 */
[----:B------:R-:W-:Y:S02]  /*1f30*/  IMAD R3, R7, UR4, RZ ;  /* 0x0000000407037c24 */ /* 0x000fe4000f8e02ff */
[----:B------:R-:W-:Y:S02]  /*1f40*/  IMAD.SHL.U32 R91, R24, 0x40, RZ ;  /* 0x00000040185b7824 */ /* 0x000fe400078e00ff */
[----:B------:R-:W-:Y:S01]  /*1f50*/  IMAD R3, R206, UR5, R3 ;  /* 0x00000005ce037c24 */ /* 0x000fe2000f8e0203 */
[----:B------:R-:W-:Y:S01]  /*1f60*/  ULDC.64 UR4, c[0x0][0x300] ;  /* 0x0000c00000047ab9 */ /* 0x000fe20000000a00 */
[----:B------:R-:W-:Y:S02]  /*1f70*/  IMAD.SHL.U32 R80, R27, 0x2, RZ ;  /* 0x000000021b507824 */ /* 0x000fe400078e00ff */
[----:B------:R-:W-:Y:S02]  /*1f80*/  IMAD.IADD R5, R5, 0x1, R3 ;  /* 0x0000000105057824 */ /* 0x000fe400078e0203 */
[----:B--2---:R-:W-:-:S05]  /*1f90*/  IMAD.SHL.U32 R89, R32, 0x40, RZ ;  /* 0x0000004020597824 */ /* 0x004fca00078e00ff */
[----:B------:R-:W-:-:S04]  /*1fa0*/  LOP3.LUT R89, R89, 0x1c0, RZ, 0xc0, !PT ;  /* 0x000001c059597812 */ /* 0x000fc800078ec0ff */
[----:B------:R-:W-:Y:S02]  /*1fb0*/  SHF.R.U32.HI R84, RZ, 0x3, R89 ;  /* 0x00000003ff547819 */ /* 0x000fe40000011659 */
        /* <DEDUP_REMOVED lines=11> */
[----:B------:R-:W-:Y:S01]  /*2070*/  ISETP.GE.AND P1, PT, R100, UR4, PT ;  /* 0x0000000464007c0c */ /* 0x000fe2000bf26270 */
[----:B------:R-:W-:Y:S01]  /*2080*/  IMAD.WIDE.U32 R44, R44, 0x60, RZ ;  /* 0x000000602c2c7825 */ /* 0x000fe200078e00ff */
[----:B------:R-:W-:-:S02]  /*2090*/  IADD3 R95, P0, R28, R4, RZ ;  /* 0x000000041c5f7210 */ /* 0x000fc40007f1e0ff */
        /* <DEDUP_REMOVED lines=8> */
[----:B------:R-:W-:Y:S01]  /*2120*/  SEL R0, RZ, 0x1, P0 ;  /* 0x00000001ff007807 */ /* 0x000fe20000000000 */
[----:B------:R-:W-:Y:S01]  /*2130*/  VIADD R4, R20, 0xc0 ;  /* 0x000000c014047836 */ /* 0x000fe20000000000 */
[----:B------:R-:W-:Y:S01]  /*2140*/  ISETP.GE.AND P0, PT, R99, UR4, PT ;  /* 0x0000000463007c0c */ /* 0x000fe2000bf06270 */
[----:B------:R-:W-:Y:S01]  /*2150*/  IMAD R7, R206, UR7, R3 ;  /* 0x00000007ce077c24 */ /* 0x000fe2000f8e0203 */
[----:B------:R-:W-:Y:S01]  /*2160*/  ISETP.GE.AND P3, PT, R6, UR4, PT ;  /* 0x0000000406007c0c */ /* 0x000fe2000bf66270 */
[----:B------:R-:W-:Y:S01]  /*2170*/  IMAD.IADD R79, R45, 0x1, R79 ;  /* 0x000000012d4f7824 */ /* 0x000fe200078e024f */
[----:B------:R-:W-:-:S02]  /*2180*/  LOP3.LUT R0, R5, 0x2, R0, 0xe2, !PT ;  /* 0x0000000205007812 */ /* 0x000fc400078ee200 */
[----:B------:R-:W-:Y:S02]  /*2190*/  SEL R3, RZ, 0x4, P0 ;  /* 0x00000004ff037807 */ /* 0x000fe40000000000 */
[----:B------:R-:W-:Y:S02]  /*21a0*/  SEL R6, RZ, 0x8, P1 ;  /* 0x00000008ff067807 */ /* 0x000fe40000800000 */
[----:B------:R-:W-:Y:S02]  /*21b0*/  ISETP.GE.AND P0, PT, R96, UR4, PT ;  /* 0x0000000460007c0c */ /* 0x000fe4000bf06270 */
        /* <DEDUP_REMOVED lines=27> */
[-C--:B------:R-:W-:Y:S01]  /*2370*/  IMAD R6, R234, R24.reuse, RZ ;  /* 0x00000018ea067224 */ /* 0x080fe200078e02ff */
[----:B------:R-:W-:Y:S01]  /*2380*/  LEA.HI R12, R12, R3, RZ, 0x3 ;  /* 0x000000030c0c7211 */ /* 0x000fe200078f18ff */
[----:B------:R-:W-:Y:S01]  /*2390*/  IMAD.IADD R5, R5, 0x1, R13 ;  /* 0x0000000105057824 */ /* 0x000fe200078e020d */
[----:B------:R-:W-:Y:S01]  /*23a0*/  LOP3.LUT R3, R89, 0x18, R20, 0xf8, !PT ;  /* 0x0000001859037812 */ /* 0x000fe200078ef814 */
[----:B------:R-:W-:Y:S01]  /*23b0*/  IMAD.IADD R9, R13, 0x1, R9 ;  /* 0x000000010d097824 */ /* 0x000fe200078e0209 */
[----:B-----5:R-:W-:Y:S01]  /*23c0*/  SHF.R.S32.HI R13, RZ, 0x1f, R31 ;  /* 0x0000001fff0d7819 */ /* 0x020fe2000001141f */
[C---:B------:R-:W-:Y:S01]  /*23d0*/  IMAD R15, R19.reuse, R25, R6 ;  /* 0x00000019130f7224 */ /* 0x040fe200078e0206 */
[----:B------:R-:W-:Y:S01]  /*23e0*/  SHF.R.S32.HI R74, RZ, 0x3, R12 ;  /* 0x00000003ff4a7819 */ /* 0x000fe2000001140c */
[----:B------:R-:W-:Y:S01]  /*23f0*/  IMAD.WIDE.U32 R6, R19, R24, R40 ;  /* 0x0000001813067225 */ /* 0x000fe200078e0028 */
[----:B------:R-:W-:-:S03]  /*2400*/  LOP3.LUT R75, R12, 0xfffffff8, RZ, 0xc0, !PT ;  /* 0xfffffff80c4b7812 */ /* 0x000fc600078ec0ff */
[----:B------:R-:W-:Y:S01]  /*2410*/  IMAD R14, R13, R24, RZ ;  /* 0x000000180d0e7224 */ /* 0x000fe200078e02ff */
[----:B------:R-:W-:Y:S01]  /*2420*/  SHF.R.S32.HI R66, RZ, 0x1f, R75 ;  /* 0x0000001fff427819 */ /* 0x000fe2000001144b */
[----:B------:R-:W-:Y:S01]  /*2430*/  IMAD.WIDE.U32 R52, R31, R56, R4 ;  /* 0x000000381f347225 */ /* 0x000fe200078e0004 */
[----:B------:R-:W-:Y:S02]  /*2440*/  LOP3.LUT R4, R3, R84, RZ, 0x3c, !PT ;  /* 0x0000005403047212 */ /* 0x000fe400078e3cff */
[--C-:B------:R-:W-:Y:S01]  /*2450*/  LOP3.LUT R3, R89, 0x38, R12.reuse, 0xf8, !PT ;  /* 0x0000003859037812 */ /* 0x100fe200078ef80c */
[----:B------:R-:W-:Y:S01]  /*2460*/  IMAD.IADD R7, R7, 0x1, R15 ;  /* 0x0000000107077824 */ /* 0x000fe200078e020f */
[----:B------:R-:W-:Y:S01]  /*2470*/  LOP3.LUT R12, R219, 0x38, R12, 0xf8, !PT ;  /* 0x00000038db0c7812 */ /* 0x000fe200078ef80c */
[----:B------:R-:W-:Y:S02]  /*2480*/  IMAD.IADD R11, R15, 0x1, R11 ;  /* 0x000000010f0b7824 */ /* 0x000fe400078e020b */
[----:B------:R-:W-:Y:S01]  /*2490*/  IMAD R15, R31, R25, R14 ;  /* 0x000000191f0f7224 */ /* 0x000fe200078e020e */
[----:B------:R-:W-:Y:S01]  /*24a0*/  LOP3.LUT R69, R12, R26, RZ, 0x3c, !PT ;  /* 0x0000001a0c457212 */ /* 0x000fe200078e3cff */
[----:B------:R-:W-:-:S02]  /*24b0*/  IMAD R14, R13, R56, RZ ;  /* 0x000000380d0e7224 */ /* 0x000fc400078e02ff */
[----:B------:R-:W-:Y:S01]  /*24c0*/  IMAD R81, R223, 0x200, R4 ;  /* 0x00000200df517824 */ /* 0x000fe200078e0204 */
[----:B------:R-:W-:Y:S01]  /*24d0*/  LOP3.LUT R4, R3, R84, RZ, 0x3c, !PT ;  /* 0x0000005403047212 */ /* 0x000fe200078e3cff */
[----:B------:R-:W-:Y:S01]  /*24e0*/  IMAD.WIDE.U32 R46, R31, R24, R6 ;  /* 0x000000181f2e7225 */ /* 0x000fe200078e0006 */
[----:B------:R-:W-:-:S03]  /*24f0*/  SEL R3, RZ, 0xffffff80, P3 ;  /* 0xffffff80ff037807 */ /* 0x000fc60001800000 */
[C---:B------:R-:W-:Y:S01]  /*2500*/  IMAD.WIDE.U32 R48, R31.reuse, R24, R10 ;  /* 0x000000181f307225 */ /* 0x040fe200078e000a */
[C---:B------:R-:W-:Y:S02]  /*2510*/  LOP3.LUT R3, R0.reuse, 0x80, R3, 0xc8, !PT ;  /* 0x0000008000037812 */ /* 0x040fe400078ec803 */
[----:B------:R-:W-:Y:S01]  /*2520*/  LOP3.LUT R0, R0, 0x40, RZ, 0xc0, !PT ;  /* 0x0000004000007812 */ /* 0x000fe200078ec0ff */
[----:B------:R-:W-:Y:S02]  /*2530*/  IMAD R7, R31, R57, R14 ;  /* 0x000000391f077224 */ /* 0x000fe400078e020e */
[----:B------:R-:W-:Y:S02]  /*2540*/  IMAD R11, R57, 0x60, RZ ;  /* 0x00000060390b7824 */ /* 0x000fe400078e02ff */
[----:B------:R-:W-:-:S04]  /*2550*/  IMAD.WIDE.U32 R54, R31, R56, R8 ;  /* 0x000000381f367225 */ /* 0x000fc800078e0008 */
[----:B------:R-:W-:Y:S02]  /*2560*/  IMAD R25, R25, 0x60, RZ ;  /* 0x0000006019197824 */ /* 0x000fe400078e02ff */
        /* <DEDUP_REMOVED lines=10> */
[----:B------:R-:W-:Y:S02]  /*2610*/  IMAD R71, R223, 0x200, R4 ;  /* 0x00000200df477824 */ /* 0x000fe400078e0204 */
[----:B------:R-:W-:Y:S02]  /*2620*/  IMAD.IADD R69, R224, 0x1, R69 ;  /* 0x00000001e0457824 */ /* 0x000fe400078e0245 */
[----:B------:R-:W-:-:S07]  /*2630*/  IMAD.IADD R67, R43, 0x1, R67 ;  /* 0x000000012b437824 */ /* 0x000fce00078e0243 */
.L_x_9271:
[----:B0-----:R-:W0:Y:S01]  /*2640*/  LDC.64 R102, c[0x0][0x2d8] ;  /* 0x0000b600ff667b82 */ /* 0x001e220000000a00 */
        /* <DEDUP_REMOVED lines=8> */
[CC--:B------:R-:W-:Y:S02]  /*26d0*/  IADD3 R4, P3, P4, R95.reuse, R108.reuse, R88 ;  /* 0x0000006c5f047210 */ /* 0x0c0fe40007c7e058 */
[----:B------:R-:W-:Y:S01]  /*26e0*/  IADD3 R6, P5, R95, R108, RZ ;  /* 0x0000006c5f067210 */ /* 0x000fe20007fbe0ff */
[----:B------:R-:W-:-:S04]  /*26f0*/  IMAD.IADD R111, R109, 0x1, R5 ;  /* 0x000000016d6f7824 */ /* 0x000fc800078e0205 */
[----:B------:R-:W-:Y:S01]  /*2700*/  IMAD.X R7, R111, 0x1, R93, P5 ;  /* 0x000000016f077824 */ /* 0x000fe200028e065d */
[----:B------:R-:W-:Y:S02]  /*2710*/  IADD3.X R5, R93, R111, R90, P3, P4 ;  /* 0x0000006f5d057210 */ /* 0x000fe40001fe845a */
[-C--:B0-----:R-:W-:Y:S02]  /*2720*/  LEA R12, P3, R4, R102.reuse, 0x1 ;  /* 0x00000066040c7211 */ /* 0x081fe400078608ff */
[----:B------:R-:W-:Y:S02]  /*2730*/  LEA R14, P5, R6, R102, 0x1 ;  /* 0x00000066060e7211 */ /* 0x000fe400078a08ff */
[-C--:B------:R-:W-:Y:S01]  /*2740*/  LEA.HI.X R13, R4, R103.reuse, R5, 0x1, P3 ;  /* 0x00000067040d7211 */ /* 0x080fe200018f0c05 */
[----:B------:R-:W-:Y:S01]  /*2750*/  IMAD R5, R18, 0x1800, R81 ;  /* 0x0000180012057824 */ /* 0x000fe200078e0251 */
[----:B-1----:R-:W-:Y:S02]  /*2760*/  ISETP.GE.AND P3, PT, R107, 0x1, PT ;  /* 0x000000016b00780c */ /* 0x002fe40003f66270 */
[----:B------:R-:W-:Y:S01]  /*2770*/  LEA.HI.X R15, R6, R103, R7, 0x1, P5 ;  /* 0x00000067060f7211 */ /* 0x000fe200028f0c07 */
[----:B------:R-:W-:Y:S01]  /*2780*/  IMAD R7, R18, 0x1800, R77 ;  /* 0x0000180012077824 */ /* 0x000fe200078e024d */
[----:B------:R-:W-:Y:S01]  /*2790*/  ISETP.GT.AND P4, PT, R63, R60, PT ;  /* 0x0000003c3f00720c */ /* 0x000fe20003f84270 */
[----:B------:R-:W-:-:S02]  /*27a0*/  IMAD R110, R5, 0x2, R30 ;  /* 0x00000002056e7824 */ /* 0x000fc400078e021e */
[----:B------:R-:W-:Y:S01]  /*27b0*/  IMAD R106, R7, 0x2, R30 ;  /* 0x00000002076a7824 */ /* 0x000fe200078e021e */
[----:B------:R-:W-:-:S05]  /*27c0*/  P2R R101, PR, RZ, 0x10 ;  /* 0x00000010ff657803 */ /* 0x000fca0000000000 */
[----:B---34-:R-:W-:Y:S05]  /*27d0*/  @!P3 BRA `(.L_x_9225) ;  /* 0x000000280094b947 */ /* 0x018fea0003800000 */
        /* <DEDUP_REMOVED lines=42> */
.L_x_9228:
[----:B------:R-:W-:Y:S05]  /*2a80*/  BSYNC B1 ;  /* 0x0000000000017941 */ /* 0x000fea0003800000 */
.L_x_9227:
        /* <DEDUP_REMOVED lines=29> */
.L_x_9230:
[----:B------:R-:W-:Y:S05]  /*2c60*/  BSYNC B1 ;  /* 0x0000000000017941 */ /* 0x000fea0003800000 */
.L_x_9229:
[----:B0-----:R-:W-:Y:S01]  /*2c70*/  IMAD.MOV.U32 R4, RZ, RZ, R38 ;  /* 0x000000ffff047224 */ /* 0x001fe200078e0026 */
        /* <DEDUP_REMOVED lines=32> */
.L_x_9231:
[----:B------:R-:W-:Y:S01]  /*2e80*/  IMAD R92, R18, 0x8, R17 ;  /* 0x00000008125c7824 */ /* 0x000fe200078e0211 */
[----:B------:R-:W-:Y:S01]  /*2e90*/  SHF.L.U32 R105, R201, 0x1f, RZ ;  /* 0x0000001fc9697819 */ /* 0x000fe200000006ff */
[----:B------:R-:W-:Y:S03]  /*2ea0*/  BSSY B1, `(.L_x_9232) ;  /* 0x0000003000017945 */ /* 0x000fe60003800000 */
[----:B------:R-:W0:Y:S02]  /*2eb0*/  SYNCS.PHASECHK.TRANS64.TRYWAIT P6, [R92+URZ+0x22890], R105 ;  /* 0x022890695c0075a7 */ /* 0x000e2400080c017f */
[----:B0-----:R-:W-:Y:S05]  /*2ec0*/  @!P6 BRA `(.L_x_9233) ;  /* 0x000001a800e0e947 */ /* 0x001fea0003800000 */
.L_x_9539:
[----:B------:R-:W-:Y:S05]  /*2ed0*/  BSYNC B1 ;  /* 0x0000000000017941 */ /* 0x000fea0003800000 */
.L_x_9232:
        /* <DEDUP_REMOVED lines=31> */
[C---:B------:R-:W-:Y:S01]  /*30d0*/  FMUL.FTZ R125, R37.reuse, R122 ;  /* 0x0000007a257d7220 */ /* 0x040fe20000410000 */
[----:B------:R-:W-:Y:S01]  /*30e0*/  FMUL.FTZ R37, R37, R118 ;  /* 0x0000007625257220 */ /* 0x000fe20000410000 */
        /* <DEDUP_REMOVED lines=21> */
.L_x_9239:
[----:B------:R-:W-:Y:S05]  /*3240*/  BSYNC B3 ;  /* 0x0000000000037941 */ /* 0x000fea0003800000 */
.L_x_9238:
[----:B--2---:R1:W-:Y:S02]  /*3250*/  STG.E.128 desc[UR40][R14.64], R4 ;  /* 0x000000040e007986 */ /* 0x0043e4000c101d28 */
.L_x_9237:
[----:B------:R-:W-:Y:S05]  /*3260*/  BSYNC B2 ;  /* 0x0000000000027941 */ /* 0x000fea0003800000 */
.L_x_9236:
        /* <DEDUP_REMOVED lines=19> */
[C---:B------:R-:W-:Y:S01]  /*33a0*/  LOP3.LUT R116, R115.reuse, 0xffff0000, RZ, 0xc0, !PT ;  /* 0xffff000073747812 */ /* 0x040fe200078ec0ff */
        /* <DEDUP_REMOVED lines=32> */
.L_x_9241:
[----:B------:R-:W-:Y:S05]  /*35b0*/  BSYNC B2 ;  /* 0x0000000000027941 */ /* 0x000fea0003800000 */
.L_x_9240:
[----:B--2---:R2:W-:Y:S02]  /*35c0*/  STG.E.128 desc[UR40][R14.64+0x40], R4 ;  /* 0x000040040e007986 */ /* 0x0045e4000c101d28 */
.L_x_9235:
[----:B------:R-:W-:Y:S05]  /*35d0*/  BSYNC B1 ;  /* 0x0000000000017941 */ /* 0x000fea0003800000 */
.L_x_9234:
        /* <DEDUP_REMOVED lines=53> */
.L_x_9246:
[----:B------:R-:W-:Y:S05]  /*3930*/  BSYNC B2 ;  /* 0x0000000000027941 */ /* 0x000fea0003800000 */
.L_x_9245:
[----:B--2---:R3:W-:Y:S02]  /*3940*/  STG.E.128 desc[UR40][R12.64], R4 ;  /* 0x000000040c007986 */ /* 0x0047e4000c101d28 */
.L_x_9244:
[----:B------:R-:W-:Y:S05]  /*3950*/  BSYNC B1 ;  /* 0x0000000000017941 */ /* 0x000fea0003800000 */
.L_x_9243:
        /* <DEDUP_REMOVED lines=52> */
.L_x_9248:
[----:B------:R-:W-:Y:S05]  /*3ca0*/  BSYNC B1 ;  /* 0x0000000000017941 */ /* 0x000fea0003800000 */
.L_x_9247:
[----:B--2---:R4:W-:Y:S01]  /*3cb0*/  STG.E.128 desc[UR40][R12.64+0x40], R4 ;  /* 0x000040040c007986 */ /* 0x0049e2000c101d28 */
[----:B------:R-:W-:Y:S05]  /*3cc0*/  BRA `(.L_x_9242) ;  /* 0x0000001400bc7947 */ /* 0x000fea0003800000 */
.L_x_9226:
[----:B------:R-:W-:Y:S02]  /*3cd0*/  ISETP.GE.AND P3, PT, R232, R104, PT ;  /* 0x00000068e800720c */ /* 0x000fe40003f66270 */
[----:B------:R-:W-:Y:S02]  /*3ce0*/  CS2R R14, SRZ ;  /* 0x00000000000e7805 */ /* 0x000fe4000001ff00 */
[----:B------:R-:W-:Y:S02]  /*3cf0*/  CS2R R12, SRZ ;  /* 0x00000000000c7805 */ /* 0x000fe4000001ff00 */
[----:B------:R-:W-:Y:S02]  /*3d00*/  CS2R R26, SRZ ;  /* 0x00000000001a7805 */ /* 0x000fe4000001ff00 */
[----:B------:R-:W-:Y:S02]  /*3d10*/  ISETP.GE.OR P3, PT, R20, R107, P3 ;  /* 0x0000006b1400720c */ /* 0x000fe40001f66670 */
[----:B------:R-:W-:-:S11]  /*3d20*/  CS2R R24, SRZ ;  /* 0x0000000000187805 */ /* 0x000fd6000001ff00 */
        /* <DEDUP_REMOVED lines=12> */
[----:B--2---:R-:W-:-:S04]  /*3df0*/  @!P4 LEA R32, P5, R6, R32, 0x1 ;  /* 0x000000200620c211 */ /* 0x004fc800078a08ff */
[----:B------:R-:W-:Y:S02]  /*3e00*/  @!P4 LEA.HI.X R33, R6, R33, R7, 0x1, P5 ;  /* 0x000000210621c211 */ /* 0x000fe400028f0c07 */
[----:B------:R-:W-:-:S03]  /*3e10*/  @!P4 IADD3 R4, P5, R48, R4, RZ ;  /* 0x000000043004c210 */ /* 0x000fc60007fbe0ff */
[----:B------:R-:W2:Y:S02]  /*3e20*/  @!P4 LDG.E.128 R12, desc[UR40][R32.64] ;  /* 0x00000028200cc981 */ /* 0x000ea4000c1e1d00 */
[----:B------:R-:W-:Y:S01]  /*3e30*/  @!P4 IMAD.X R6, R113, 0x1, R72, P5 ;  /* 0x000000017106c824 */ /* 0x000fe200028e0648 */
[----:B---3--:R-:W-:-:S04]  /*3e40*/  @!P4 LEA R34, P5, R4, R34, 0x1 ;  /* 0x000000220422c211 */ /* 0x008fc800078a08ff */
[----:B------:R-:W-:-:S05]  /*3e50*/  @!P4 LEA.HI.X R35, R4, R35, R6, 0x1, P5 ;  /* 0x000000230423c211 */ /* 0x000fca00028f0c06 */
[----:B------:R3:W4:Y:S01]  /*3e60*/  @!P4 LDG.E.128 R24, desc[UR40][R34.64] ;  /* 0x000000282218c981 */ /* 0x000722000c1e1d00 */
[C---:B0-----:R-:W-:Y:S02]  /*3e70*/  @!P3 LEA R36, P4, R5.reuse, R36, 0x1 ;  /* 0x000000240524b211 */ /* 0x041fe400078808ff */
[----:B------:R-:W-:Y:S02]  /*3e80*/  CS2R R6, SRZ ;  /* 0x0000000000067805 */ /* 0x000fe4000001ff00 */
[----:B------:R-:W-:Y:S02]  /*3e90*/  @!P3 LEA.HI.X R37, R5, R37, R10, 0x1, P4 ;  /* 0x000000250525b211 */ /* 0x000fe400020f0c0a */
[----:B------:R-:W-:Y:S02]  /*3ea0*/  CS2R R4, SRZ ;  /* 0x0000000000047805 */ /* 0x000fe4000001ff00 */
[----:B-1----:R-:W-:Y:S02]  /*3eb0*/  @!P3 LEA R38, P4, R8, R38, 0x1 ;  /* 0x000000260826b211 */ /* 0x002fe400078808ff */
[----:B------:R-:W-:-:S02]  /*3ec0*/  CS2R R10, SRZ ;  /* 0x00000000000a7805 */ /* 0x000fc4000001ff00 */
[----:B------:R-:W-:Y:S01]  /*3ed0*/  @!P3 LEA.HI.X R39, R8, R39, R9, 0x1, P4 ;  /* 0x000000270827b211 */ /* 0x000fe200020f0c09 */
[----:B------:R-:W5:Y:S01]  /*3ee0*/  @!P3 LDG.E.128 R4, desc[UR40][R36.64] ;  /* 0x000000282404b981 */ /* 0x000f62000c1e1d00 */
[----:B------:R-:W-:-:S06]  /*3ef0*/  CS2R R8, SRZ ;  /* 0x0000000000087805 */ /* 0x000fcc000001ff00 */
[----:B------:R-:W5:Y:S01]  /*3f00*/  @!P3 LDG.E.128 R8, desc[UR40][R38.64] ;  /* 0x000000282608b981 */ /* 0x000f62000c1e1d00 */
[----:B------:R-:W-:Y:S02]  /*3f10*/  ISETP.NE.AND P3, PT, R200, 0x3, PT ;  /* 0x00000003c800780c */ /* 0x000fe40003f65270 */
[----:B------:R-:W-:Y:S01]  /*3f20*/  ISETP.GE.AND P4, PT, R20, R107, PT ;  /* 0x0000006b1400720c */ /* 0x000fe20003f86270 */
[----:B--2---:R-:W-:Y:S02]  /*3f30*/  IMAD.MOV.U32 R32, RZ, RZ, R14 ;  /* 0x000000ffff207224 */ /* 0x004fe400078e000e */
[----:B------:R-:W-:Y:S02]  /*3f40*/  IMAD.MOV.U32 R33, RZ, RZ, R15 ;  /* 0x000000ffff217224 */ /* 0x000fe400078e000f */
[----:B---3--:R-:W-:Y:S02]  /*3f50*/  IMAD.MOV.U32 R34, RZ, RZ, R12 ;  /* 0x000000ffff227224 */ /* 0x008fe400078e000c */
[----:B------:R-:W-:Y:S01]  /*3f60*/  IMAD.MOV.U32 R35, RZ, RZ, R13 ;  /* 0x000000ffff237224 */ /* 0x000fe200078e000d */
[----:B------:R-:W-:-:S02]  /*3f70*/  PRMT R128, R32, 0x7610, R128 ;  /* 0x0000761020807816 */ /* 0x000fc40000000080 */
[----:B------:R-:W-:Y:S02]  /*3f80*/  PRMT R112, R112, 0x5410, R33 ;  /* 0x0000541070707816 */ /* 0x000fe40000000021 */
[----:B------:R-:W-:Y:S01]  /*3f90*/  PRMT R114, R114, 0x5410, R34 ;  /* 0x0000541072727816 */ /* 0x000fe20000000022 */
[----:B----4-:R-:W-:Y:S01]  /*3fa0*/  IMAD.MOV.U32 R32, RZ, RZ, R26 ;  /* 0x000000ffff207224 */ /* 0x010fe200078e001a */
[----:B------:R-:W-:Y:S01]  /*3fb0*/  PRMT R134, R35, 0x7610, R134 ;  /* 0x0000761023867816 */ /* 0x000fe20000000086 */
[----:B------:R-:W-:Y:S02]  /*3fc0*/  IMAD.MOV.U32 R33, RZ, RZ, R27 ;  /* 0x000000ffff217224 */ /* 0x000fe400078e001b */
[----:B------:R-:W-:Y:S02]  /*3fd0*/  IMAD.MOV.U32 R34, RZ, RZ, R24 ;  /* 0x000000ffff227224 */ /* 0x000fe400078e0018 */
[----:B------:R-:W-:Y:S01]  /*3fe0*/  IMAD.MOV.U32 R35, RZ, RZ, R25 ;  /* 0x000000ffff237224 */ /* 0x000fe200078e0019 */
[----:B------:R-:W-:-:S02]  /*3ff0*/  PRMT R136, R32, 0x7610, R136 ;  /* 0x0000761020887816 */ /* 0x000fc40000000088 */
[----:B------:R-:W-:Y:S02]  /*4000*/  PRMT R137, R33, 0x7610, R137 ;  /* 0x0000761021897816 */ /* 0x000fe40000000089 */
[----:B------:R-:W-:Y:S01]  /*4010*/  PRMT R138, R34, 0x7610, R138 ;  /* 0x00007610228a7816 */ /* 0x000fe2000000008a */
[----:B-----5:R-:W-:Y:S01]  /*4020*/  IMAD.MOV.U32 R32, RZ, RZ, R6 ;  /* 0x000000ffff207224 */ /* 0x020fe200078e0006 */
[----:B------:R-:W-:Y:S01]  /*4030*/  PRMT R116, R116, 0x5410, R35 ;  /* 0x0000541074747816 */ /* 0x000fe20000000023 */
        /* <DEDUP_REMOVED lines=17> */
.L_x_9249:
        /* <DEDUP_REMOVED lines=9> */
.L_x_9540:
[----:B------:R-:W-:Y:S05]  /*41e0*/  BSYNC B1 ;  /* 0x0000000000017941 */ /* 0x000fea0003800000 */
.L_x_9250:
        /* <DEDUP_REMOVED lines=16> */
[----:B------:R-:W-:-:S05]  /*42f0*/  LOP3.LUT R32, R33, R84, RZ, 0x3c, !PT ;  /* 0x0000005421207212 */ /* 0x000fca00078e3cff */
[----:B------:R-:W-:Y:S02]  /*4300*/  IMAD R33, R223, 0x200, R32 ;  /* 0x00000200df217824 */ /* 0x000fe400078e0220 */
        /* <DEDUP_REMOVED lines=9> */
[----:B------:R-:W-:Y:S02]  /*43a0*/  SHF.R.U64 R129, R14, 0x10, R15 ;  /* 0x000000100e817819 */ /* 0x000fe4000000120f */
[----:B------:R-:W-:Y:S02]  /*43b0*/  PRMT R127, R134, 0x5410, R127 ;  /* 0x00005410867f7816 */ /* 0x000fe4000000007f */
[----:B------:R-:W-:Y:S02]  /*43c0*/  PRMT R132, R116, 0x5432, R132 ;  /* 0x0000543274847816 */ /* 0x000fe40000000084 */
[----:B------:R-:W-:-:S02]  /*43d0*/  SHF.R.U32.HI R135, RZ, 0x10, R27 ;  /* 0x00000010ff877819 */ /* 0x000fc4000001161b */
[----:B------:R-:W-:Y:S01]  /*43e0*/  SHF.R.U64 R131, R24, 0x10, R25 ;  /* 0x0000001018837819 */ /* 0x000fe20000001219 */
[----:B------:R-:W-:Y:S01]  /*43f0*/  IMAD.U32 R134, R132, 0x10000, RZ ;  /* 0x0001000084867824 */ /* 0x000fe200078e00ff */
[----:B------:R-:W-:Y:S01]  /*4400*/  SHF.R.U64 R133, R26, 0x10, R27 ;  /* 0x000000101a857819 */ /* 0x000fe2000000121b */
[----:B--2---:R-:W-:Y:S01]  /*4410*/  IMAD.U32 R27, R37, 0x10000, RZ ;  /* 0x00010000251b7824 */ /* 0x004fe200078e00ff */
[----:B------:R-:W-:Y:S01]  /*4420*/  PRMT R129, R128, 0x5410, R129 ;  /* 0x0000541080817816 */ /* 0x000fe20000000081 */
[----:B------:R-:W-:Y:S01]  /*4430*/  IMAD.U32 R128, R127, 0x10000, RZ ;  /* 0x000100007f807824 */ /* 0x000fe200078e00ff */
[----:B------:R-:W-:Y:S01]  /*4440*/  SHF.R.U64 R126, R12, 0x10, R13 ;  /* 0x000000100c7e7819 */ /* 0x000fe2000000120d */
[----:B-1----:R-:W-:Y:S01]  /*4450*/  IMAD.U32 R13, R33, 0x10000, RZ ;  /* 0x00010000210d7824 */ /* 0x002fe200078e00ff */
[----:B------:R-:W-:Y:S01]  /*4460*/  SHF.R.U32.HI R130, RZ, 0x10, R15 ;  /* 0x00000010ff827819 */ /* 0x000fe2000001160f */
[----:B------:R-:W-:Y:S01]  /*4470*/  IMAD.U32 R24, R35, 0x10000, RZ ;  /* 0x0001000023187824 */ /* 0x000fe200078e00ff */
        /* <DEDUP_REMOVED lines=8> */
[----:B------:R-:W-:Y:S01]  /*4500*/  PRMT R131, R138, 0x5410, R131 ;  /* 0x000054108a837816 */ /* 0x000fe20000000083 */
[C---:B------:R-:W-:Y:S01]  /*4510*/  FMUL.FTZ R138, R27.reuse, R128 ;  /* 0x000000801b8a7220 */ /* 0x040fe20000410000 */
[----:B------:R-:W-:Y:S01]  /*4520*/  PRMT R133, R136, 0x5410, R133 ;  /* 0x0000541088857816 */ /* 0x000fe20000000085 */
[----:B------:R-:W-:Y:S01]  /*4530*/  FMUL.FTZ R136, R27, R134 ;  /* 0x000000861b887220 */ /* 0x000fe20000410000 */
[----:B------:R-:W-:Y:S01]  /*4540*/  LOP3.LUT R127, R127, 0xffff0000, RZ, 0xc0, !PT ;  /* 0xffff00007f7f7812 */ /* 0x000fe200078ec0ff */
[----:B------:R-:W-:Y:S01]  /*4550*/  IMAD.U32 R27, R135, 0x10000, RZ ;  /* 0x00010000871b7824 */ /* 0x000fe200078e00ff */
[----:B------:R-:W-:Y:S01]  /*4560*/  PRMT R130, R112, 0x5432, R130 ;  /* 0x0000543270827816 */ /* 0x000fe20000000082 */
[----:B------:R-:W-:Y:S01]  /*4570*/  FMUL.FTZ R137, R33, R132 ;  /* 0x0000008421897220 */ /* 0x000fe20000410000 */
[C---:B------:R-:W-:Y:S01]  /*4580*/  FFMA.FTZ R136, R13.reuse, R128, -R136 ;  /* 0x000000800d887223 */ /* 0x040fe20000010888 */
[----:B------:R-:W-:Y:S01]  /*4590*/  FFMA.FTZ R138, R13, R134, R138 ;  /* 0x000000860d8a7223 */ /* 0x000fe2000001008a */
[----:B------:R-:W-:Y:S01]  /*45a0*/  FMUL.FTZ R33, R33, R127 ;  /* 0x0000007f21217220 */ /* 0x000fe20000410000 */
[----:B------:R-:W-:Y:S01]  /*45b0*/  PRMT R126, R114, 0x5432, R126 ;  /* 0x00005432727e7816 */ /* 0x000fe2000000007e */
[----:B------:R-:W-:-:S02]  /*45c0*/  IMAD.U32 R13, R130, 0x10000, RZ ;  /* 0x00010000820d7824 */ /* 0x000fc400078e00ff */
        /* <DEDUP_REMOVED lines=54> */
.L_x_9255:
[----:B------:R-:W-:Y:S05]  /*4930*/  BSYNC B2 ;  /* 0x0000000000027941 */ /* 0x000fea0003800000 */
.L_x_9254:
[----:B------:R-:W-:Y:S02]  /*4940*/  ISETP.GE.AND P5, PT, R125, R113, PT ;  /* 0x000000717d00720c */ /* 0x000fe40003fa6270 */
[----:B------:R-:W-:-:S11]  /*4950*/  P2R R13, PR, RZ, 0x1 ;  /* 0x00000001ff0d7803 */ /* 0x000fd60000000000 */
[--C-:B------:R-:W-:Y:S02]  /*4960*/  @!P5 SHF.R.S32.HI R12, RZ, 0x1f, R125.reuse ;  /* 0x0000001fff0cd819 */ /* 0x100fe4000001147d */
[----:B------:R-:W-:-:S04]  /*4970*/  @!P5 IADD3 R110, P0, P6, R28, R110, R125 ;  /* 0x0000006e1c6ed210 */ /* 0x000fc80007e1e07d */
[----:B------:R-:W-:Y:S02]  /*4980*/  @!P5 IADD3.X R124, R97, R124, R12, P0, P6 ;  /* 0x0000007c617cd210 */ /* 0x000fe400007ec40c */
[CC--:B------:R-:W-:Y:S02]  /*4990*/  LEA R12, P6, R122.reuse, R102.reuse, 0x1 ;  /* 0x000000667a0c7211 */ /* 0x0c0fe400078c08ff */
[----:B------:R-:W-:Y:S02]  /*49a0*/  ISETP.NE.AND P0, PT, R13, RZ, PT ;  /* 0x000000ff0d00720c */ /* 0x000fe40003f05270 */
[----:B------:R-:W-:Y:S02]  /*49b0*/  LEA.HI.X R13, R122, R103, R123, 0x1, P6 ;  /* 0x000000677a0d7211 */ /* 0x000fe400030f0c7b */
[----:B------:R-:W-:-:S03]  /*49c0*/  @!P5 LEA R14, P6, R110, R102, 0x1 ;  /* 0x000000666e0ed211 */ /* 0x000fc600078c08ff */
[----:B-1----:R1:W-:Y:S01]  /*49d0*/  STG.E.128 desc[UR40][R12.64], R32 ;  /* 0x000000200c007986 */ /* 0x0023e2000c101d28 */
[----:B------:R-:W-:-:S05]  /*49e0*/  @!P5 LEA.HI.X R15, R110, R103, R124, 0x1, P6 ;  /* 0x000000676e0fd211 */ /* 0x000fca00030f0c7c */
[----:B--2---:R1:W-:Y:S04]  /*49f0*/  @!P5 STG.E.128 desc[UR40][R14.64], R36 ;  /* 0x000000240e00d986 */ /* 0x0043e8000c101d28 */
.L_x_9253:
[----:B------:R-:W-:Y:S05]  /*4a00*/  BSYNC B1 ;  /* 0x0000000000017941 */ /* 0x000fea0003800000 */
.L_x_9252:
        /* <DEDUP_REMOVED lines=10> */
[C---:B------:R-:W-:Y:S02]  /*4ab0*/  LEA R32, P5, R12.reuse, R102, 0x1 ;  /* 0x000000660c207211 */ /* 0x040fe400078a08ff */
[----:B------:R-:W-:Y:S02]  /*4ac0*/  SHF.R.U32.HI R14, RZ, 0x3, R219 ;  /* 0x00000003ff0e7819 */ /* 0x000fe400000116db */
[----:B------:R-:W-:-:S02]  /*4ad0*/  LEA.HI.X R33, R12, R103, R13, 0x1, P5 ;  /* 0x000000670c217211 */ /* 0x000fc400028f0c0d */
[----:B------:R-:W-:-:S04]  /*4ae0*/  SHF.R.S32.HI R12, RZ, 0x1f, R115 ;  /* 0x0000001fff0c7819 */ /* 0x000fc80000011473 */
[----:B------:R-:W-:-:S04]  /*4af0*/  LEA.HI R115, R12, R115, RZ, 0x4 ;  /* 0x000000730c737211 */ /* 0x000fc800078f20ff */
[----:B------:R-:W-:-:S05]  /*4b00*/  LEA.HI.SX32 R35, R115, R74, 0x1c ;  /* 0x0000004a73237211 */ /* 0x000fca00078fe2ff */
[----:B------:R-:W-:-:S05]  /*4b10*/  IMAD.SHL.U32 R35, R35, 0x8, RZ ;  /* 0x0000000823237824 */ /* 0x000fca00078e00ff */
[----:B------:R-:W-:-:S04]  /*4b20*/  LOP3.LUT R12, R219, 0x38, R35, 0xf8, !PT ;  /* 0x00000038db0c7812 */ /* 0x000fc800078ef823 */
[----:B------:R-:W-:Y:S01]  /*4b30*/  LOP3.LUT R13, R12, R14, RZ, 0x3c, !PT ;  /* 0x0000000e0c0d7212 */ /* 0x000fe200078e3cff */
[----:B------:R-:W-:-:S04]  /*4b40*/  IMAD R12, R18, 0x1800, R69 ;  /* 0x00001800120c7824 */ /* 0x000fc800078e0245 */
[----:B------:R-:W-:Y:S02]  /*4b50*/  IMAD.IADD R13, R224, 0x1, R13 ;  /* 0x00000001e00d7824 */ /* 0x000fe400078e020d */
        /* <DEDUP_REMOVED lines=9> */
[----:B------:R-:W-:Y:S02]  /*4bf0*/  PRMT R121, R121, 0x5410, R36 ;  /* 0x0000541079797816 */ /* 0x000fe40000000024 */
[--C-:B------:R-:W-:Y:S01]  /*4c00*/  SHF.R.U64 R37, R10, 0x10, R11.reuse ;  /* 0x000000100a257819 */ /* 0x100fe2000000120b */
[----:B------:R-:W-:Y:S01]  /*4c10*/  IMAD.U32 R36, R117, 0x10000, RZ ;  /* 0x0001000075247824 */ /* 0x000fe200078e00ff */
[----:B------:R-:W-:Y:S01]  /*4c20*/  SHF.R.U32.HI R110, RZ, 0x10, R11 ;  /* 0x00000010ff6e7819 */ /* 0x000fe2000001160b */
[----:B--2---:R-:W-:Y:S01]  /*4c30*/  IMAD.U32 R11, R25, 0x10000, RZ ;  /* 0x00010000190b7824 */ /* 0x004fe200078e00ff */
[----:B------:R-:W-:Y:S01]  /*4c40*/  SHF.R.U32.HI R107, RZ, 0x10, R7 ;  /* 0x00000010ff6b7819 */ /* 0x000fe20000011607 */
[----:B------:R-:W-:Y:S01]  /*4c50*/  IMAD.U32 R38, R121, 0x10000, RZ ;  /* 0x0001000079267824 */ /* 0x000fe200078e00ff */
[----:B------:R-:W-:Y:S01]  /*4c60*/  SHF.R.U64 R115, R4, 0x10, R5 ;  /* 0x0000001004737819 */ /* 0x000fe20000001205 */
[----:B-1----:R-:W-:Y:S01]  /*4c70*/  IMAD.U32 R5, R13, 0x10000, RZ ;  /* 0x000100000d057824 */ /* 0x002fe200078e00ff */
[----:B------:R-:W-:Y:S01]  /*4c80*/  PRMT R119, R119, 0x5410, R110 ;  /* 0x0000541077777816 */ /* 0x000fe2000000006e */
[C---:B------:R-:W-:Y:S01]  /*4c90*/  FMUL.FTZ R106, R11.reuse, R38 ;  /* 0x000000260b6a7220 */ /* 0x040fe20000410000 */
[----:B------:R-:W-:Y:S01]  /*4ca0*/  PRMT R114, R114, 0x5410, R107 ;  /* 0x0000541072727816 */ /* 0x000fe2000000006b */
[-C--:B------:R-:W-:Y:S01]  /*4cb0*/  FMUL.FTZ R110, R11, R36.reuse ;  /* 0x000000240b6e7220 */ /* 0x080fe20000410000 */
[----:B------:R-:W-:Y:S01]  /*4cc0*/  SHF.R.U64 R111, R6, 0x10, R7 ;  /* 0x00000010066f7819 */ /* 0x000fe20000001207 */
[----:B------:R-:W-:Y:S01]  /*4cd0*/  FFMA.FTZ R106, R5, R36, -R106 ;  /* 0x00000024056a7223 */ /* 0x000fe2000001086a */
[----:B------:R-:W-:Y:S01]  /*4ce0*/  LOP3.LUT R6, R13, 0xffff0000, RZ, 0xc0, !PT ;  /* 0xffff00000d067812 */ /* 0x000fe200078ec0ff */
[----:B------:R-:W-:Y:S01]  /*4cf0*/  FFMA.FTZ R110, R5, R38, R110 ;  /* 0x00000026056e7223 */ /* 0x000fe2000001006e */
[----:B------:R-:W-:Y:S01]  /*4d00*/  LOP3.LUT R13, R25, 0xffff0000, RZ, 0xc0, !PT ;  /* 0xffff0000190d7812 */ /* 0x000fe200078ec0ff */
[----:B------:R-:W-:Y:S01]  /*4d10*/  IMAD.U32 R25, R27, 0x10000, RZ ;  /* 0x000100001b197824 */ /* 0x000fe200078e00ff */
[----:B------:R-:W-:Y:S01]  /*4d20*/  LOP3.LUT R121, R121, 0xffff0000, RZ, 0xc0, !PT ;  /* 0xffff000079797812 */ /* 0x000fe200078ec0ff */
[----:B------:R-:W-:Y:S01]  /*4d30*/  IMAD.U32 R11, R119, 0x10000, RZ ;  /* 0x00010000770b7824 */ /* 0x000fe200078e00ff */
[----:B------:R-:W-:Y:S01]  /*4d40*/  SHF.R.U64 R39, R8, 0x10, R9 ;  /* 0x0000001008277819 */ /* 0x000fe20000001209 */
        /* <DEDUP_REMOVED lines=8> */
[----:B------:R-:W-:Y:S01]  /*4dd0*/  FMUL.FTZ R39, R25, R11 ;  /* 0x0000000b19277220 */ /* 0x000fe20000410000 */
[----:B------:R-:W-:Y:S01]  /*4de0*/  LOP3.LUT R36, R119, 0xffff0000, RZ, 0xc0, !PT ;  /* 0xffff000077247812 */ /* 0x000fe200078ec0ff */
[----:B------:R-:W-:Y:S01]  /*4df0*/  FMUL.FTZ R38, R25, R5 ;  /* 0x0000000519267220 */ /* 0x000fe20000410000 */
[----:B------:R-:W-:Y:S01]  /*4e00*/  LOP3.LUT R114, R114, 0xffff0000, RZ, 0xc0, !PT ;  /* 0xffff000072727812 */ /* 0x000fe200078ec0ff */
[----:B------:R-:W-:Y:S01]  /*4e10*/  IMAD.U32 R10, R24, 0x10000, RZ ;  /* 0x00010000180a7824 */ /* 0x000fe200078e00ff */
[----:B------:R-:W-:Y:S01]  /*4e20*/  PRMT R116, R116, 0x5410, R115 ;  /* 0x0000541074747816 */ /* 0x000fe20000000073 */
[C---:B------:R-:W-:Y:S01]  /*4e30*/  FFMA.FTZ R37, R6.reuse, R117, -R37 ;  /* 0x0000007506257223 */ /* 0x040fe20000010825 */
[----:B------:R-:W-:Y:S01]  /*4e40*/  LOP3.LUT R9, R15, 0xffff0000, RZ, 0xc0, !PT ;  /* 0xffff00000f097812 */ /* 0x000fe200078ec0ff */
[----:B------:R-:W-:Y:S01]  /*4e50*/  FFMA.FTZ R121, R6, R121, R13 ;  /* 0x0000007906797223 */ /* 0x000fe2000001000d */
[C---:B------:R-:W-:Y:S01]  /*4e60*/  FFMA.FTZ R39, R8.reuse, R5, -R39 ;  /* 0x0000000508277223 */ /* 0x040fe20000010827 */
[----:B------:R-:W-:Y:S01]  /*4e70*/  FFMA.FTZ R38, R8, R11, R38 ;  /* 0x0000000b08267223 */ /* 0x000fe20000010026 */
[----:B------:R-:W-:Y:S01]  /*4e80*/  LOP3.LUT R24, R24, 0xffff0000, RZ, 0xc0, !PT ;  /* 0xffff000018187812 */ /* 0x000fe200078ec0ff */
[----:B------:R-:W-:Y:S01]  /*4e90*/  FMUL.FTZ R6, R27, R36 ;  /* 0x000000241b067220 */ /* 0x000fe20000410000 */
[----:B------:R-:W-:-:S02]  /*4ea0*/  IMAD.U32 R13, R120, 0x10000, RZ ;  /* 0x00010000780d7824 */ /* 0x000fc400078e00ff */
[-C--:B------:R-:W-:Y:S01]  /*4eb0*/  FMUL.FTZ R8, R27, R114.reuse ;  /* 0x000000721b087220 */ /* 0x080fe20000410000 */
[----:B------:R-:W-:Y:S01]  /*4ec0*/  LOP3.LUT R25, R120, 0xffff0000, RZ, 0xc0, !PT ;  /* 0xffff000078197812 */ /* 0x000fe200078ec0ff */
[----:B------:R-:W-:Y:S02]  /*4ed0*/  IMAD.U32 R5, R116, 0x10000, RZ ;  /* 0x0001000074057824 */ /* 0x000fe400078e00ff */
[C---:B------:R-:W-:Y:S01]  /*4ee0*/  FFMA.FTZ R114, R9.reuse, R114, -R6 ;  /* 0x0000007209727223 */ /* 0x040fe20000010806 */
[C---:B------:R-:W-:Y:S01]  /*4ef0*/  IMAD.U32 R4, R12.reuse, 0x10000, RZ ;  /* 0x000100000c047824 */ /* 0x040fe200078e00ff */
[----:B------:R-:W-:Y:S01]  /*4f00*/  LOP3.LUT R12, R12, 0xffff0000, RZ, 0xc0, !PT ;  /* 0xffff00000c0c7812 */ /* 0x000fe200078ec0ff */
[----:B------:R-:W-:Y:S01]  /*4f10*/  FMUL.FTZ R27, R10, R13 ;  /* 0x0000000d0a1b7220 */ /* 0x000fe20000410000 */
[----:B------:R-:W-:Y:S01]  /*4f20*/  LOP3.LUT R11, R116, 0xffff0000, RZ, 0xc0, !PT ;  /* 0xffff0000740b7812 */ /* 0x000fe200078ec0ff */
[----:B------:R-:W-:Y:S01]  /*4f30*/  FFMA.FTZ R107, R9, R36, R8 ;  /* 0x00000024096b7223 */ /* 0x000fe20000010008 */
[----:B------:R-:W-:Y:S01]  /*4f40*/  FMUL.FTZ R10, R10, R5 ;  /* 0x000000050a0a7220 */ /* 0x000fe20000410000 */
[----:B------:R-:W-:Y:S01]  /*4f50*/  FMUL.FTZ R9, R24, R25 ;  /* 0x0000001918097220 */ /* 0x000fe20000410000 */
[----:B------:R-:W-:Y:S01]  /*4f60*/  PRMT R112, R112, 0x5410, R111 ;  /* 0x0000541070707816 */ /* 0x000fe2000000006f */
[----:B------:R-:W-:-:S02]  /*4f70*/  IMAD.U32 R15, R26, 0x10000, RZ ;  /* 0x000100001a0f7824 */ /* 0x000fc400078e00ff */
[----:B------:R-:W-:Y:S01]  /*4f80*/  FFMA.FTZ R10, R4, R13, R10 ;  /* 0x0000000d040a7223 */ /* 0x000fe2000001000a */
        /* <DEDUP_REMOVED lines=31> */
.L_x_9257:
[----:B------:R-:W-:Y:S05]  /*5180*/  BSYNC B1 ;  /* 0x0000000000017941 */ /* 0x000fea0003800000 */
.L_x_9256:
        /* <DEDUP_REMOVED lines=10> */
.L_x_9225:
[----:B------:R-:W-:-:S13]  /*5230*/  ISETP.NE.AND P3, PT, R200, 0x3, PT ;  /* 0x00000003c800780c */ /* 0x000fda0003f65270 */
[----:B------:R-:W-:Y:S05]  /*5240*/  @!P3 BRA `(.L_x_9258) ;  /* 0x000000000004b947 */ /* 0x000fea0003800000 */
[----:B------:R-:W-:Y:S01]  /*5250*/  BPT.TRAP 0x1 ;  /* 0x000000040000795c */ /* 0x000fe20000300000 */
.L_x_9258:
[----:B------:R-:W-:Y:S01]  /*5260*/  IMAD R92, R18, 0x8, R17 ;  /* 0x00000008125c7824 */ /* 0x000fe200078e0211 */
[----:B------:R-:W-:Y:S01]  /*5270*/  SHF.L.U32 R105, R201, 0x1f, RZ ;  /* 0x0000001fc9697819 */ /* 0x000fe200000006ff */
[----:B------:R-:W-:Y:S01]  /*5280*/  IMAD R104, R63, -0x60, R62 ;  /* 0xffffffa03f687824 */ /* 0x000fe200078e023e */
[----:B------:R-:W-:Y:S02]  /*5290*/  BSSY B1, `(.L_x_9259) ;  /* 0x0000004000017945 */ /* 0x000fe40003800000 */
[----:B------:R-:W0:Y:S02]  /*52a0*/  SYNCS.PHASECHK.TRANS64.TRYWAIT P4, [R92+URZ+0x22890], R105 ;  /* 0x022890695c0075a7 */ /* 0x000e24000808017f */
[----:B------:R-:W-:Y:S01]  /*52b0*/  VIMNMX R104, R104, 0x60, PT ;  /* 0x0000006068687848 */ /* 0x000fe20003fe0100 */
[----:B0-----:R-:W-:Y:S06]  /*52c0*/  @!P4 BRA `(.L_x_9260) ;  /* 0x000001880008c947 */ /* 0x001fec0003800000 */
.L_x_9541:
[----:B------:R-:W-:Y:S05]  /*52d0*/  BSYNC B1 ;  /* 0x0000000000017941 */ /* 0x000fea0003800000 */
.L_x_9259:
        /* <DEDUP_REMOVED lines=8> */
.L_x_9262:
[----:B------:R-:W-:Y:S05]  /*5360*/  BSYNC B1 ;  /* 0x0000000000017941 */ /* 0x000fea0003800000 */
.L_x_9261:
[----:B------:R-:W-:Y:S05]  /*5370*/  @P4 BRA `(.L_x_9242) ;  /* 0x0000000000104947 */ /* 0x000fea0003800000 */
[----:B-1----:R-:W1:Y:S04]  /*5380*/  @!P1 LDS.128 R4, [R110+0x2000] ;  /* 0x002000006e049984 */ /* 0x002e680000000c00 */
[----:B------:R-:W2:Y:S04]  /*5390*/  @!P2 LDS.128 R8, [R106+0x2000] ;  /* 0x002000006a08a984 */ /* 0x000ea80000000c00 */
[----:B-1----:R1:W-:Y:S04]  /*53a0*/  @!P1 STG.E.128 desc[UR40][R12.64], R4 ;  /* 0x000000040c009986 */ /* 0x0023e8000c101d28 */
[----:B--2---:R1:W-:Y:S02]  /*53b0*/  @!P2 STG.E.128 desc[UR40][R12.64+0x40], R8 ;  /* 0x000040080c00a986 */ /* 0x0043e4000c101d28 */
.L_x_9242:
[----:B------:R-:W-:Y:S05]  /*53c0*/  BSYNC B0 ;  /* 0x0000000000007941 */ /* 0x000fea0003800000 */
.L_x_9224:
        /* <DEDUP_REMOVED lines=17> */
.L_x_9264:
[----:B------:R-:W-:Y:S05]  /*54e0*/  BSYNC B0 ;  /* 0x0000000000007941 */ /* 0x000fea0003800000 */
.L_x_9263:
[----:B------:R-:W2:Y:S01]  /*54f0*/  SYNCS.PHASECHK.TRANS64.TRYWAIT P3, [R92+URZ+0x228b0], R105 ;  /* 0x0228b0695c0075a7 */ /* 0x000ea2000806017f */
[----:B------:R-:W-:Y:S01]  /*5500*/  ULDC UR51, c[0x0][0x310] ;  /* 0x0000c40000337ab9 */ /* 0x000fe20000000800 */
[----:B------:R-:W-:Y:S01]  /*5510*/  ULDC.64 UR38, c[0x0][0x318] ;  /* 0x0000c60000267ab9 */ /* 0x000fe20000000a00 */
[----:B------:R-:W-:Y:S01]  /*5520*/  ULDC.64 UR36, c[0x0][0x308] ;  /* 0x0000c20000247ab9 */ /* 0x000fe20000000a00 */
[----:B------:R-:W-:Y:S01]  /*5530*/  BSSY B0, `(.L_x_9265) ;  /* 0x0000003000007945 */ /* 0x000fe20003800000 */
[----:B------:R-:W-:-:S03]  /*5540*/  IMAD R5, R18, 0x6000, R81 ;  /* 0x0000600012057824 */ /* 0x000fc600078e0251 */
[----:B--2---:R-:W-:Y:S05]  /*5550*/  @!P3 BRA `(.L_x_9266) ;  /* 0x000001840078b947 */ /* 0x004fea0003800000 */
.L_x_9542:
[----:B------:R-:W-:Y:S05]  /*5560*/  BSYNC B0 ;  /* 0x0000000000007941 */ /* 0x000fea0003800000 */
.L_x_9265:
[----:B------:R-:W-:Y:S01]  /*5570*/  ISETP.GE.AND P3, PT, R19, R104, PT ;  /* 0x000000681300720c */ /* 0x000fe20003f66270 */
[----:B------:R-:W-:Y:S01]  /*5580*/  IMAD.IADD R7, R82, 0x1, R5 ;  /* 0x0000000152077824 */ /* 0x000fe200078e0205 */
[----:B------:R-:W-:Y:S01]  /*5590*/  BSSY B0, `(.L_x_9267) ;  /* 0x0000025000007945 */ /* 0x000fe20003800000 */
[----:B------:R-:W-:Y:S02]  /*55a0*/  IMAD R36, R5, 0x2, R64 ;  /* 0x0000000205247824 */ /* 0x000fe400078e0240 */
[----:B------:R-:W-:-:S04]  /*55b0*/  IMAD.WIDE R32, R63, 0x60, R58 ;  /* 0x000000603f207825 */ /* 0x000fc800078e023a */
[----:B------:R-:W-:-:S04]  /*55c0*/  IMAD R37, R7, 0x2, R64 ;  /* 0x0000000207257824 */ /* 0x000fc800078e0240 */
[----:B------:R-:W-:Y:S05]  /*55d0*/  @P3 BRA `(.L_x_9268) ;  /* 0x0000000000803947 */ /* 0x000fea0003800000 */
[----:B------:R-:W-:Y:S02]  /*55e0*/  IMAD R7, R33, UR38, RZ ;  /* 0x0000002621077c24 */ /* 0x000fe4000f8e02ff */
[----:B-1----:R-:W-:Y:S02]  /*55f0*/  IMAD.MOV.U32 R4, RZ, RZ, R42 ;  /* 0x000000ffff047224 */ /* 0x002fe400078e002a */
[----:B------:R-:W-:Y:S02]  /*5600*/  IMAD.MOV.U32 R5, RZ, RZ, R67 ;  /* 0x000000ffff057224 */ /* 0x000fe400078e0043 */
[C---:B------:R-:W-:Y:S02]  /*5610*/  IMAD R7, R32.reuse, UR39, R7 ;  /* 0x0000002720077c24 */ /* 0x040fe4000f8e0207 */
[----:B------:R-:W-:-:S04]  /*5620*/  IMAD.WIDE.U32 R4, R32, UR38, R4 ;  /* 0x0000002620047c25 */ /* 0x000fc8000f8e0004 */
[----:B------:R-:W-:Y:S01]  /*5630*/  IMAD.IADD R5, R5, 0x1, R7 ;  /* 0x0000000105057824 */ /* 0x000fe200078e0207 */
[----:B------:R-:W-:-:S04]  /*5640*/  LEA R34, P3, R4, UR36, 0x1 ;  /* 0x0000002404227c11 */ /* 0x000fc8000f8608ff */
[----:B------:R-:W-:Y:S02]  /*5650*/  LEA.HI.X R35, R4, UR37, R5, 0x1, P3 ;  /* 0x0000002504237c11 */ /* 0x000fe400098f0c05 */
[----:B------:R-:W-:-:S13]  /*5660*/  ISETP.GE.AND P3, PT, R20, UR51, PT ;  /* 0x0000003314007c0c */ /* 0x000fda000bf66270 */
[----:B------:R-:W1:Y:S04]  /*5670*/  @!P3 LDS.128 R4, [R36] ;  /* 0x000000002404b984 */ /* 0x000e680000000c00 */
[----:B-1----:R-:W-:Y:S01]  /*5680*/  @!P3 STG.E.128 desc[UR40][R34.64], R4 ;  /* 0x000000042200b986 */ /* 0x002fe2000c101d28 */
[----:B------:R-:W-:-:S13]  /*5690*/  ISETP.GE.AND P3, PT, R100, UR51, PT ;  /* 0x0000003364007c0c */ /* 0x000fda000bf66270 */
[----:B------:R-:W1:Y:S04]  /*56a0*/  @!P3 LDS.128 R8, [R37] ;  /* 0x000000002508b984 */ /* 0x000e680000000c00 */
[----:B-1----:R-:W-:Y:S01]  /*56b0*/  @!P3 STG.E.128 desc[UR40][R34.64+0x40], R8 ;  /* 0x000040082200b986 */ /* 0x002fe2000c101d28 */
[----:B------:R-:W-:-:S13]  /*56c0*/  ISETP.GE.AND P3, PT, R99, UR51, PT ;  /* 0x0000003363007c0c */ /* 0x000fda000bf66270 */
[----:B------:R-:W1:Y:S04]  /*56d0*/  @!P3 LDS.128 R12, [R36+0x3000] ;  /* 0x00300000240cb984 */ /* 0x000e680000000c00 */
        /* <DEDUP_REMOVED lines=10> */
[----:B------:R-:W-:-:S13]  /*5780*/  ISETP.NE.AND P3, PT, R0, RZ, PT ;  /* 0x000000ff0000720c */ /* 0x000fda0003f65270 */
[----:B------:R-:W1:Y:S04]  /*5790*/  @P3 LDS.128 R12, [R36+0x9000] ;  /* 0x00900000240c3984 */ /* 0x000e680000000c00 */
[----:B-1----:R-:W-:Y:S01]  /*57a0*/  @P3 STG.E.128 desc[UR40][R34.64+0x180], R12 ;  /* 0x0001800c22003986 */ /* 0x002fe2000c101d28 */
[----:B------:R-:W-:-:S13]  /*57b0*/  ISETP.NE.AND P3, PT, R3, RZ, PT ;  /* 0x000000ff0300720c */ /* 0x000fda0003f65270 */
[----:B------:R-:W1:Y:S04]  /*57c0*/  @P3 LDS.128 R24, [R37+0x9000] ;  /* 0x0090000025183984 */ /* 0x000e680000000c00 */
[----:B-1----:R3:W-:Y:S02]  /*57d0*/  @P3 STG.E.128 desc[UR40][R34.64+0x1c0], R24 ;  /* 0x0001c01822003986 */ /* 0x0027e4000c101d28 */
.L_x_9268:
[----:B------:R-:W-:Y:S05]  /*57e0*/  BSYNC B0 ;  /* 0x0000000000007941 */ /* 0x000fea0003800000 */
.L_x_9267:
[----:B------:R-:W-:Y:S01]  /*57f0*/  ISETP.GE.AND P3, PT, R232, R104, PT ;  /* 0x00000068e800720c */ /* 0x000fe20003f66270 */
[----:B------:R-:W-:-:S12]  /*5800*/  BSSY B0, `(.L_x_9269) ;  /* 0x0000024000007945 */ /* 0x000fd80003800000 */
[----:B------:R-:W-:Y:S05]  /*5810*/  @P3 BRA `(.L_x_9270) ;  /* 0x0000000000883947 */ /* 0x000fea0003800000 */
[----:B------:R-:W-:Y:S01]  /*5820*/  IADD3 R7, P3, R32, 0x40, RZ ;  /* 0x0000004020077810 */ /* 0x000fe20007f7e0ff */
[----:B-1----:R-:W-:Y:S02]  /*5830*/  IMAD.MOV.U32 R4, RZ, RZ, R42 ;  /* 0x000000ffff047224 */ /* 0x002fe400078e002a */
        /* <DEDUP_REMOVED lines=18> */
[----:B---3--:R-:W1:Y:S04]  /*5960*/  @P3 LDS.128 R24, [R36+0xb000] ;  /* 0x00b0000024183984 */ /* 0x008e680000000c00 */
[----:B-1----:R-:W-:Y:S01]  /*5970*/  @P3 STG.E.128 desc[UR40][R32.64+0x180], R24 ;  /* 0x0001801820003986 */ /* 0x002fe2000c101d28 */
        /* <DEDUP_REMOVED lines=11> */
[----:B-1----:R4:W-:Y:S02]  /*5a30*/  @P3 STG.E.128 desc[UR40][R32.64+0x1c0], R24 ;  /* 0x0001c01820003986 */ /* 0x0029e4000c101d28 */
.L_x_9270:
[----:B------:R-:W-:Y:S05]  /*5a40*/  BSYNC B0 ;  /* 0x0000000000007941 */ /* 0x000fea0003800000 */
.L_x_9269:
[----:B------:R-:W-:Y:S01]  /*5a50*/  @!PT LDS RZ, [RZ] ;  /* 0x00000000fffff984 */ /* 0x000fe20000000800 */
[----:B------:R-:W-:Y:S01]  /*5a60*/  @!PT LDS RZ, [RZ] ;  /* 0x00000000fffff984 */ /* 0x000fe20000000800 */
[----:B------:R-:W-:Y:S01]  /*5a70*/  @!PT LDS RZ, [RZ] ;  /* 0x00000000fffff984 */ /* 0x000fe20000000800 */
[----:B------:R-:W-:Y:S01]  /*5a80*/  @!PT LDS RZ, [RZ] ;  /* 0x00000000fffff984 */ /* 0x000fe20000000800 */
[----:B------:R5:W-:Y:S06]  /*5a90*/  MEMBAR.ALL.CTA ;  /* 0x0000000000007992 */ /* 0x000bec0000008000 */
[----:B-----5:R-:W5:Y:S02]  /*5aa0*/  FENCE.VIEW.ASYNC.S ;  /* 0x00000000000073c6 */ /* 0x020f640000000000 */
[----:B-----5:R1:W-:Y:S01]  /*5ab0*/  BAR.SYNC.DEFER_BLOCKING R83, 0x80 ;  /* 0x000200530000751d */ /* 0x0203e20000010000 */
[----:B------:R-:W-:Y:S01]  /*5ac0*/  ISETP.NE.AND P5, PT, R101, RZ, PT ;  /* 0x000000ff6500720c */ /* 0x000fe20003fa5270 */
[----:B------:R-:W-:-:S02]  /*5ad0*/  VIADD R18, R18, 0x1 ;  /* 0x0000000112127836 */ /* 0x000fc40000000000 */
[----:B0-2---:R-:W-:-:S03]  /*5ae0*/  @!P4 VIADD R92, R92, 0x228c0 ;  /* 0x000228c05c5cc836 */ /* 0x005fc60000000000 */
[C---:B------:R-:W-:Y:S02]  /*5af0*/  ISETP.NE.AND P3, PT, R18.reuse, 0x2, PT ;  /* 0x000000021200780c */ /* 0x040fe40003f65270 */
[----:B------:R-:W-:Y:S02]  /*5b00*/  @!P4 PRMT R92, RZ, 0x654, R92 ;  /* 0x00000654ff5cc816 */ /* 0x000fe4000000005c */
[----:B-1----:R-:W-:Y:S02]  /*5b10*/  SEL R4, RZ, 0x1, P3 ;  /* 0x00000001ff047807 */ /* 0x002fe40001800000 */
[----:B------:R-:W-:Y:S02]  /*5b20*/  SEL R18, R18, RZ, P3 ;  /* 0x000000ff12127207 */ /* 0x000fe40001800000 */
[----:B------:R-:W-:Y:S01]  /*5b30*/  LOP3.LUT R201, R201, R4, RZ, 0x3c, !PT ;  /* 0x00000004c9c97212 */ /* 0x000fe200078e3cff */
[----:B------:R0:W-:Y:S01]  /*5b40*/  @!P4 SYNCS.ARRIVE.TRANS64.RED.A1T0 RZ, [R92+URZ], RZ ;  /* 0x000000ff5cffc9a7 */ /* 0x0001e2000810043f */
[----:B------:R-:W-:Y:S05]  /*5b50*/  @P5 BRA `(.L_x_9271) ;  /* 0xffffffc800b85947 */ /* 0x000fea000383ffff */
[----:B------:R-:W1:Y:S01]  /*5b60*/  S2R R5, SR_TID.X ;  /* 0x0000000000057919 */ /* 0x000e620000002100 */
[----:B------:R-:W-:Y:S02]  /*5b70*/  PLOP3.LUT P0, PT, PT, PT, PT, 0x8, 0x0 ;  /* 0x000000000000781c */ /* 0x000fe40003f0e170 */
[----:B-1----:R-:W-:-:S04]  /*5b80*/  SHF.R.U32.HI R5, RZ, 0x7, R5 ;  /* 0x00000007ff057819 */ /* 0x002fc80000011605 */
[----:B------:R-:W-:-:S13]  /*5b90*/  ISETP.NE.AND P5, PT, R5, 0x1, PT ;  /* 0x000000010500780c */ /* 0x000fda0003fa5270 */
[----:B------:R-:W-:Y:S06]  /*5ba0*/  @!P5 BAR.ARV 0x9, 0x100 ;  /* 0x024400000000db1d */ /* 0x000fec0000002000 */
.L_x_9219:
[----:B------:R-:W1:Y:S02]  /*5bb0*/  LDC.64 R4, c[0x0][0x9e0] ;  /* 0x00027800ff047b82 */ /* 0x000e640000000a00 */
[----:B-1----:R-:W-:Y:S01]  /*5bc0*/  ISETP.GE.AND P1, PT, R5, 0x1, PT ;  /* 0x000000010500780c */ /* 0x002fe20003f26270 */
[----:B------:R-:W-:-:S12]  /*5bd0*/  @P0 BRA `(.L_x_9272) ;  /* 0x00000000000c0947 */ /* 0x000fd80003800000 */
[----:B------:R-:W1:Y:S01]  /*5be0*/  FENCE.VIEW.ASYNC.G ;  /* 0x00000000000073c6 */ /* 0x000e620000000100 */
[----:B------:R-:W-:Y:S05]  /*5bf0*/  WARPSYNC.ALL ;  /* 0x0000000000007948 */ /* 0x000fea0003800000 */
[----:B-1----:R-:W-:Y:S06]  /*5c00*/  BAR.ARV 0xc, 0x120 ;  /* 0x0304800000007b1d */ /* 0x002fec0000002000 */
.L_x_9272:
        /* <DEDUP_REMOVED lines=13> */
.L_x_9275:
[----:B------:R-:W-:-:S13]  /*5ce0*/  ISETP.NE.AND P0, PT, R5, 0x1, PT ;  /* 0x000000010500780c */ /* 0x000fda0003f05270 */
[----:B------:R-:W1:Y:S02]  /*5cf0*/  @P0 LDC.64 R6, c[0x0][0x9e8] ;  /* 0x00027a00ff060b82 */ /* 0x000e640000000a00 */
[----:B-1----:R-:W-:-:S05]  /*5d00*/  @P0 IMAD.HI.U32 R4, R3, R6, RZ ;  /* 0x0000000603040227 */ /* 0x002fca00078e00ff */
[----:B------:R-:W-:-:S07]  /*5d10*/  @P0 SHF.R.U32.HI R3, RZ, R7, R4 ;  /* 0x00000007ff030219 */ /* 0x000fce0000011604 */
.L_x_9276:
[----:B------:R-:W-:Y:S05]  /*5d20*/  BSYNC B0 ;  /* 0x0000000000007941 */ /* 0x000fea0003800000 */
.L_x_9274:
[----:B------:R-:W-:-:S05]  /*5d30*/  IMAD R3, R3, R5, R5 ;  /* 0x0000000503037224 */ /* 0x000fca00078e0205 */
[----:B------:R-:W-:-:S07]  /*5d40*/  VIMNMX R0, R0, R3, PT ;  /* 0x0000000300007248 */ /* 0x000fce0003fe0100 */
.L_x_9273:
        /* <DEDUP_REMOVED lines=18> */
.L_x_9279:
[----:B------:R-:W-:-:S13]  /*5e70*/  ISETP.NE.AND P0, PT, R5, 0x1, PT ;  /* 0x000000010500780c */ /* 0x000fda0003f05270 */
[----:B------:R-:W1:Y:S02]  /*5e80*/  @P0 LDC.64 R6, c[0x0][0x9e8] ;  /* 0x00027a00ff060b82 */ /* 0x000e640000000a00 */
[----:B-1----:R-:W-:-:S05]  /*5e90*/  @P0 IMAD.HI.U32 R6, R61, R6, RZ ;  /* 0x000000063d060227 */ /* 0x002fca00078e00ff */
[----:B------:R-:W-:-:S07]  /*5ea0*/  @P0 SHF.R.U32.HI R61, RZ, R7, R6 ;  /* 0x00000007ff3d0219 */ /* 0x000fce0000011606 */
.L_x_9280:
[----:B------:R-:W-:Y:S05]  /*5eb0*/  BSYNC B0 ;  /* 0x0000000000007941 */ /* 0x000fea0003800000 */
.L_x_9278:
[----:B------:R-:W-:-:S05]  /*5ec0*/  IMAD R61, R61, R5, RZ ;  /* 0x000000053d3d7224 */ /* 0x000fca00078e02ff */
[----:B------:R-:W-:-:S07]  /*5ed0*/  VIMNMX R0, R0, R61, !PT ;  /* 0x0000003d00007248 */ /* 0x000fce0007fe0100 */
.L_x_9277:
        /* <DEDUP_REMOVED lines=71> */
[----:B------:R-:W-:Y:S01]  /*6350*/  CS2R R24, SRZ ;  /* 0x0000000000187805 */ /* 0x000fe2000001ff00 */
[----:B------:R-:W-:Y:S06]  /*6360*/  @!P1 BRA `(.L_x_9281) ;  /* 0x000000e800ec9947 */ /* 0x000fec0003800000 */
[----:B------:R-:W-:-:S03]  /*6370*/  UMOV UR4, 0xffffffff ;  /* 0xffffffff00047882 */ /* 0x000fc60000000000 */
[----:B------:R-:W-:Y:S05]  /*6380*/  BRA.DIV UR4, `(.L_x_9282) ;  /* 0x0000017a04007947 */ /* 0x000fea000b800000 */
[----:B------:R-:W0:Y:S02]  /*6390*/  S2R R3, SR_TID.X ;  /* 0x0000000000037919 */ /* 0x000e240000002100 */
[----:B0-----:R-:W-:-:S05]  /*63a0*/  VIADD R3, R3, 0xffffff80 ;  /* 0xffffff8003037836 */ /* 0x001fca0000000000 */
[----:B------:R-:W-:-:S04]  /*63b0*/  SHF.R.S32.HI R0, RZ, 0x1f, R3 ;  /* 0x0000001fff007819 */ /* 0x000fc80000011403 */
[----:B------:R-:W-:-:S04]  /*63c0*/  LEA.HI R0, R0, R3, RZ, 0x7 ;  /* 0x0000000300007211 */ /* 0x000fc800078f38ff */
[----:B------:R-:W-:-:S05]  /*63d0*/  SHF.R.S32.HI R0, RZ, 0x7, R0 ;  /* 0x00000007ff007819 */ /* 0x000fca0000011400 */
[----:B------:R0:W1:Y:S02]  /*63e0*/  SHFL.IDX PT, R14, R0, RZ, 0x1f ;  /* 0x00001fff000e7589 */ /* 0x00006400000e0000 */
.L_x_9545:
[----:B01----:R-:W-:Y:S01]  /*63f0*/  LEA.HI R0, R14, R14, RZ, 0x1 ;  /* 0x0000000e0e007211 */ /* 0x003fe200078f08ff */
        /* <DEDUP_REMOVED lines=25> */
.L_x_9284:
[----:B------:R-:W-:Y:S05]  /*6590*/  BSYNC B6 ;  /* 0x0000000000067941 */ /* 0x000fea0003800000 */
.L_x_9283:
        /* <DEDUP_REMOVED lines=12> */
.L_x_9288:
[----:B-1----:R1:W2:Y:S02]  /*6660*/  SYNCS.PHASECHK.TRANS64.TRYWAIT P0, [R17+URZ+0x22800], R0 ;  /* 0x02280000110075a7 */ /* 0x0022a4000800017f */
[----:B--2---:R-:W-:Y:S05]  /*6670*/  @!P0 NANOSLEEP.SYNCS 0x989680 ;  /* 0x009896800000895d */ /* 0x004fea0003900000 */
[----:B------:R-:W2:Y:S02]  /*6680*/  @!P0 SYNCS.PHASECHK.TRANS64 P0, [R17+URZ+0x22800], R0 ;  /* 0x02280000110085a7 */ /* 0x000ea4000800007f */
[----:B--2---:R-:W-:Y:S05]  /*6690*/  @!P0 BRA `(.L_x_9288) ;  /* 0xfffffffc00f08947 */ /* 0x004fea000383ffff */
.L_x_9287:
[----:B------:R-:W-:Y:S05]  /*66a0*/  BSYNC B0 ;  /* 0x0000000000007941 */ /* 0x000fea0003800000 */
.L_x_9286:
[----:B------:R-:W-:Y:S05]  /*66b0*/  BRA `(.L_x_9289) ;  /* 0x0000003000007947 */ /* 0x000fea0003800000 */
.L_x_9285:
[----:B------:R-:W0:Y:S01]  /*66c0*/  LDC.64 R12, c[0x0][0x3d8] ;  /* 0x0000f600ff0c7b82 */ /* 0x000e220000000a00 */
[----:B-----5:R-:W-:Y:S01]  /*66d0*/  SHF.R.S32.HI R3, RZ, 0x1f, R31 ;  /* 0x0000001fff037819 */ /* 0x020fe2000001141f */
[C---:B------:R-:W-:Y:S01]  /*66e0*/  IMAD.SHL.U32 R24, R237.reuse, 0x4, RZ ;  /* 0x00000004ed187824 */ /* 0x040fe200078e00ff */
[----:B------:R-:W-:Y:S01]  /*66f0*/  LOP3.LUT P0, RZ, R26, 0x3ff, RZ, 0xc0, !PT ;  /* 0x000003ff1aff7812 */ /* 0x000fe2000780c0ff */
[----:B------:R-:W-:Y:S01]  /*6700*/  IMAD.SHL.U32 R40, R237, 0x8, RZ ;  /* 0x00000008ed287824 */ /* 0x000fe200078e00ff */
[----:B------:R-:W-:Y:S02]  /*6710*/  BSSY B6, `(.L_x_9290) ;  /* 0x0000031000067945 */ /* 0x000fe40003800000 */
[----:B------:R-:W-:Y:S01]  /*6720*/  SHF.R.S32.HI R25, RZ, 0x1f, R24 ;  /* 0x0000001fff197819 */ /* 0x000fe20000011418 */
[----:B------:R-:W1:Y:S01]  /*6730*/  LDC.64 R14, c[0x0][0x3e8] ;  /* 0x0000fa00ff0e7b82 */ /* 0x000e620000000a00 */
[----:B------:R-:W-:Y:S01]  /*6740*/  SHF.R.S32.HI R41, RZ, 0x1f, R40 ;  /* 0x0000001fff297819 */ /* 0x000fe20000011428 */
[-C--:B0-----:R-:W-:Y:S01]  /*6750*/  IMAD R6, R234, R12.reuse, RZ ;  /* 0x0000000cea067224 */ /* 0x081fe200078e02ff */
[----:B------:R-:W-:Y:S01]  /*6760*/  SHF.L.U64.HI R59, R12, 0x6, R13 ;  /* 0x000000060c3b7819 */ /* 0x000fe2000001020d */
[----:B------:R-:W-:-:S02]  /*6770*/  IMAD R0, R3, R12, RZ ;  /* 0x0000000c03007224 */ /* 0x000fc400078e02ff */
[----:B------:R-:W-:Y:S02]  /*6780*/  IMAD R27, R19, R13, R6 ;  /* 0x0000000d131b7224 */ /* 0x000fe400078e0206 */
[----:B------:R-:W-:Y:S01]  /*6790*/  IMAD.WIDE.U32 R46, R31, R12, RZ ;  /* 0x0000000c1f2e7225 */ /* 0x000fe200078e00ff */
[----:B-1----:R-:W-:-:S03]  /*67a0*/  SHF.L.U64.HI R61, R14, 0x6, R15 ;  /* 0x000000060e3d7819 */ /* 0x002fc6000001020f */
[-C--:B------:R-:W-:Y:S02]  /*67b0*/  IMAD R4, R3, R14.reuse, RZ ;  /* 0x0000000e03047224 */ /* 0x080fe400078e02ff */
[-C--:B------:R-:W-:Y:S02]  /*67c0*/  IMAD R8, R234, R14.reuse, RZ ;  /* 0x0000000eea087224 */ /* 0x080fe400078e02ff */
[C---:B------:R-:W-:Y:S02]  /*67d0*/  IMAD R51, R31.reuse, R15, R4 ;  /* 0x0000000f1f337224 */ /* 0x040fe400078e0204 */
[C---:B------:R-:W-:Y:S02]  /*67e0*/  IMAD R49, R31.reuse, R13, R0 ;  /* 0x0000000d1f317224 */ /* 0x040fe400078e0200 */
[----:B------:R-:W-:-:S04]  /*67f0*/  IMAD.WIDE.U32 R44, R31, R14, RZ ;  /* 0x0000000e1f2c7225 */ /* 0x000fc800078e00ff */
[C---:B------:R-:W-:Y:S02]  /*6800*/  IMAD R29, R19.reuse, R15, R8 ;  /* 0x0000000f131d7224 */ /* 0x040fe400078e0208 */
[----:B------:R-:W-:-:S04]  /*6810*/  IMAD.WIDE.U32 R4, R19, R12, R24 ;  /* 0x0000000c13047225 */ /* 0x000fc800078e0018 */
[----:B------:R-:W-:Y:S01]  /*6820*/  IMAD.WIDE.U32 R6, R19, R14, R24 ;  /* 0x0000000e13067225 */ /* 0x000fe200078e0018 */
[----:B------:R-:W-:-:S03]  /*6830*/  IADD3 R48, P1, R4, R46, RZ ;  /* 0x0000002e04307210 */ /* 0x000fc60007f3e0ff */
[----:B------:R-:W-:Y:S01]  /*6840*/  IMAD.WIDE.U32 R8, R19, R12, R40 ;  /* 0x0000000c13087225 */ /* 0x000fe200078e0028 */
[----:B------:R-:W-:-:S03]  /*6850*/  IADD3 R52, P2, R6, R44, RZ ;  /* 0x0000002c06347210 */ /* 0x000fc60007f5e0ff */
[----:B------:R-:W-:Y:S01]  /*6860*/  IMAD.WIDE.U32 R10, R19, R14, R40 ;  /* 0x0000000e130a7225 */ /* 0x000fe200078e0028 */
[----:B------:R-:W-:-:S03]  /*6870*/  IADD3 R26, P3, R8, R46, RZ ;  /* 0x0000002e081a7210 */ /* 0x000fc60007f7e0ff */
[----:B------:R-:W-:Y:S01]  /*6880*/  IMAD.IADD R49, R49, 0x1, R47 ;  /* 0x0000000131317824 */ /* 0x000fe200078e022f */
[----:B------:R-:W-:Y:S01]  /*6890*/  IADD3 R28, P4, R10, R44, RZ ;  /* 0x0000002c0a1c7210 */ /* 0x000fe20007f9e0ff */
[----:B------:R-:W-:Y:S02]  /*68a0*/  IMAD.IADD R51, R51, 0x1, R45 ;  /* 0x0000000133337824 */ /* 0x000fe400078e022d */
[----:B------:R-:W-:Y:S01]  /*68b0*/  IMAD.SHL.U32 R60, R12, 0x40, RZ ;  /* 0x000000400c3c7824 */ /* 0x000fe200078e00ff */
[----:B------:R-:W-:Y:S01]  /*68c0*/  IADD3.X R50, R49, R5, R27, P1, !PT ;  /* 0x0000000531327210 */ /* 0x000fe20000ffe41b */
[----:B------:R-:W-:Y:S01]  /*68d0*/  IMAD.SHL.U32 R62, R14, 0x40, RZ ;  /* 0x000000400e3e7824 */ /* 0x000fe200078e00ff */
[----:B------:R-:W-:Y:S02]  /*68e0*/  IADD3.X R53, R51, R7, R29, P2, !PT ;  /* 0x0000000733357210 */ /* 0x000fe400017fe41d */
[----:B------:R-:W-:Y:S02]  /*68f0*/  IADD3.X R27, R49, R27, R9, P3, !PT ;  /* 0x0000001b311b7210 */ /* 0x000fe40001ffe409 */
        /* <DEDUP_REMOVED lines=18> */
.L_x_9291:
[----:B------:R-:W-:Y:S05]  /*6a20*/  BSYNC B6 ;  /* 0x0000000000067941 */ /* 0x000fea0003800000 */
.L_x_9290:
        /* <DEDUP_REMOVED lines=36> */
[----:B0-----:R-:W-:Y:S01]  /*6c70*/  ISETP.NE.AND P2, PT, R0, 0x1, PT ;  /* 0x000000010000780c */ /* 0x001fe20003f45270 */
[----:B------:R-:W-:-:S04]  /*6c80*/  IMAD R0, R205, 0x80, R19 ;  /* 0x00000080cd007824 */ /* 0x000fc800078e0213 */
[----:B------:R-:W-:-:S08]  /*6c90*/  IMAD R3, R237, 0x40, R0 ;  /* 0x00000040ed037824 */ /* 0x000fd000078e0200 */
[----:B------:R-:W0:Y:S08]  /*6ca0*/  @P2 LDC R8, c[0x0][0x42c] ;  /* 0x00010b00ff082b82 */ /* 0x000e300000000800 */
[----:B------:R-:W1:Y:S01]  /*6cb0*/  @P2 LDC R9, c[0x0][0x430] ;  /* 0x00010c00ff092b82 */ /* 0x000e620000000800 */
[----:B0-----:R-:W-:-:S05]  /*6cc0*/  @P2 IMAD.HI.U32 R0, R3, R8, RZ ;  /* 0x0000000803002227 */ /* 0x001fca00078e00ff */
[----:B-1----:R-:W-:Y:S02]  /*6cd0*/  @P2 SHF.R.U32.HI R3, RZ, R9, R0 ;  /* 0x00000009ff032219 */ /* 0x002fe40000011600 */
[----:B------:R-:W-:Y:S02]  /*6ce0*/  CS2R R8, SRZ ;  /* 0x0000000000087805 */ /* 0x000fe4000001ff00 */
[----:B------:R-:W-:Y:S01]  /*6cf0*/  SHF.R.S32.HI R43, RZ, 0x1f, R3 ;  /* 0x0000001fff2b7819 */ /* 0x000fe20000011403 */
[----:B------:R-:W-:Y:S06]  /*6d00*/  @P0 BRA `(.L_x_9295) ;  /* 0x0000000000580947 */ /* 0x000fec0003800000 */
[----:B------:R-:W-:Y:S01]  /*6d10*/  IADD3 R15, P2, R55, R48, RZ ;  /* 0x00000030370f7210 */ /* 0x000fe20007f5e0ff */
[C---:B------:R-:W-:Y:S01]  /*6d20*/  VIADD R0, R24.reuse, 0x10 ;  /* 0x0000001018007836 */ /* 0x040fe20000000000 */
[----:B------:R-:W-:Y:S01]  /*6d30*/  ULDC UR4, c[0x0][0x3d4] ;  /* 0x0000f50000047ab9 */ /* 0x000fe20000000800 */
[----:B------:R-:W-:Y:S01]  /*6d40*/  ULDC.64 UR6, c[0x0][0x3c8] ;  /* 0x0000f20000067ab9 */ /* 0x000fe20000000a00 */
[----:B------:R-:W-:Y:S01]  /*6d50*/  ISETP.GE.AND P5, PT, R24, UR4, PT ;  /* 0x0000000418007c0c */ /* 0x000fe2000bfa6270 */
[----:B------:R-:W-:Y:S01]  /*6d60*/  IMAD.X R30, R54, 0x1, R50, P2 ;  /* 0x00000001361e7824 */ /* 0x000fe200010e0632 */
[----:B------:R-:W-:Y:S01]  /*6d70*/  ISETP.GE.AND P2, PT, R0, UR4, PT ;  /* 0x0000000400007c0c */ /* 0x000fe2000bf46270 */
[----:B------:R-:W-:Y:S01]  /*6d80*/  ULDC.64 UR4, c[0x0][0x3e0] ;  /* 0x0000f80000047ab9 */ /* 0x000fe20000000a00 */
[----:B------:R-:W-:Y:S02]  /*6d90*/  IADD3 R0, P4, R57, R52, RZ ;  /* 0x0000003439007210 */ /* 0x000fe40007f9e0ff */
[----:B------:R-:W-:-:S02]  /*6da0*/  CS2R R36, SRZ ;  /* 0x0000000000247805 */ /* 0x000fc4000001ff00 */
[C---:B------:R-:W-:Y:S02]  /*6db0*/  LEA R14, P3, R15.reuse, UR6, 0x1 ;  /* 0x000000060f0e7c11 */ /* 0x040fe4000f8608ff */
[----:B------:R-:W-:Y:S02]  /*6dc0*/  CS2R R32, SRZ ;  /* 0x0000000000207805 */ /* 0x000fe4000001ff00 */
[----:B------:R-:W-:Y:S01]  /*6dd0*/  CS2R R34, SRZ ;  /* 0x0000000000227805 */ /* 0x000fe2000001ff00 */
[----:B------:R-:W-:Y:S01]  /*6de0*/  IMAD.X R31, R56, 0x1, R53, P4 ;  /* 0x00000001381f7824 */ /* 0x000fe200020e0635 */
[----:B------:R-:W-:Y:S02]  /*6df0*/  LEA.HI.X R15, R15, UR7, R30, 0x1, P3 ;  /* 0x000000070f0f7c11 */ /* 0x000fe400098f0c1e */
[----:B------:R-:W-:-:S03]  /*6e00*/  LEA R38, P3, R0, UR4, 0x1 ;  /* 0x0000000400267c11 */ /* 0x000fc6000f8608ff */
[----:B------:R0:W5:Y:S01]  /*6e10*/  @!P5 LDG.E.64 R36, desc[UR40][R14.64] ;  /* 0x000000280e24d981 */ /* 0x000162000c1e1b00 */
[----:B------:R-:W-:Y:S02]  /*6e20*/  LEA.HI.X R39, R0, UR5, R31, 0x1, P3 ;  /* 0x0000000500277c11 */ /* 0x000fe400098f0c1f */
[----:B------:R-:W-:Y:S01]  /*6e30*/  CS2R R30, SRZ ;  /* 0x00000000001e7805 */ /* 0x000fe2000001ff00 */
[----:B------:R0:W5:Y:S04]  /*6e40*/  @!P2 LDG.E.64 R32, desc[UR40][R14.64+0x20] ;  /* 0x000020280e20a981 */ /* 0x000168000c1e1b00 */
[----:B------:R0:W5:Y:S04]  /*6e50*/  @!P5 LDG.E.64 R34, desc[UR40][R38.64] ;  /* 0x000000282622d981 */ /* 0x000168000c1e1b00 */
[----:B------:R0:W5:Y:S02]  /*6e60*/  @!P2 LDG.E.64 R30, desc[UR40][R38.64+0x20] ;  /* 0x00002028261ea981 */ /* 0x000164000c1e1b00 */
.L_x_9295:
[----:B------:R-:W-:Y:S05]  /*6e70*/  BSYNC B1 ;  /* 0x0000000000017941 */ /* 0x000fea0003800000 */
.L_x_9294:
        /* <DEDUP_REMOVED lines=24> */
.L_x_9297:
[----:B------:R-:W-:Y:S05]  /*7000*/  BSYNC B1 ;  /* 0x0000000000017941 */ /* 0x000fea0003800000 */
.L_x_9296:
[----:B01----:R-:W2:Y:S01]  /*7010*/  LDL R38, [R1+0x4] ;  /* 0x0000040001267983 */ /* 0x003ea20000100800 */
[----:B------:R-:W-:Y:S01]  /*7020*/  IMAD.WIDE.U32 R10, R3, R6, R10 ;  /* 0x00000006030a7225 */ /* 0x000fe200078e000a */
[----:B------:R-:W-:Y:S01]  /*7030*/  LEA.HI R0, R233, R233, RZ, 0x1 ;  /* 0x000000e9e9007211 */ /* 0x000fe200078f08ff */
[----:B------:R-:W-:Y:S01]  /*7040*/  ULDC.64 UR4, c[0x0][0x3c8] ;  /* 0x0000f20000047ab9 */ /* 0x000fe20000000a00 */
[----:B------:R-:W-:Y:S01]  /*7050*/  ULDC.64 UR6, c[0x0][0x3e0] ;  /* 0x0000f80000067ab9 */ /* 0x000fe20000000a00 */
[----:B------:R-:W-:-:S04]  /*7060*/  IMAD.WIDE.U32 R12, R3, R4, R12 ;  /* 0x00000004030c7225 */ /* 0x000fc800078e000c */
[C---:B------:R-:W-:Y:S02]  /*7070*/  IMAD R6, R43.reuse, R6, RZ ;  /* 0x000000062b067224 */ /* 0x040fe400078e02ff */
[----:B------:R-:W-:Y:S02]  /*7080*/  IMAD R4, R43, R4, RZ ;  /* 0x000000042b047224 */ /* 0x000fe400078e02ff */
[C---:B------:R-:W-:Y:S01]  /*7090*/  IMAD R7, R3.reuse, R7, R6 ;  /* 0x0000000703077224 */ /* 0x040fe200078e0206 */
[----:B------:R-:W-:Y:S01]  /*70a0*/  LOP3.LUT R6, R0, 0xfffffffe, RZ, 0xc0, !PT ;  /* 0xfffffffe00067812 */ /* 0x000fe200078ec0ff */
[----:B------:R-:W-:Y:S01]  /*70b0*/  IMAD R3, R3, R5, R4 ;  /* 0x0000000503037224 */ /* 0x000fe200078e0204 */
[----:B------:R-:W-:Y:S01]  /*70c0*/  LEA R4, P2, R10, UR4, 0x1 ;  /* 0x000000040a047c11 */ /* 0x000fe2000f8408ff */
[----:B------:R-:W-:Y:S01]  /*70d0*/  IMAD.IADD R5, R11, 0x1, R7 ;  /* 0x000000010b057824 */ /* 0x000fe200078e0207 */
[----:B------:R-:W-:Y:S01]  /*70e0*/  LEA R0, P3, R12, UR6, 0x1 ;  /* 0x000000060c007c11 */ /* 0x000fe2000f8608ff */
[----:B------:R-:W-:Y:S01]  /*70f0*/  IMAD.IADD R3, R13, 0x1, R3 ;  /* 0x000000010d037824 */ /* 0x000fe200078e0203 */
[----:B------:R-:W-:Y:S01]  /*7100*/  UMOV UR4, 0xffffffff ;  /* 0xffffffff00047882 */ /* 0x000fe20000000000 */
[----:B------:R-:W-:Y:S01]  /*7110*/  IMAD.IADD R6, R233, 0x1, -R6 ;  /* 0x00000001e9067824 */ /* 0x000fe200078e0a06 */
[----:B------:R-:W-:-:S02]  /*7120*/  LEA.HI.X R5, R10, UR5, R5, 0x1, P2 ;  /* 0x000000050a057c11 */ /* 0x000fc400090f0c05 */
[----:B------:R-:W-:Y:S02]  /*7130*/  LEA.HI.X R3, R12, UR7, R3, 0x1, P3 ;  /* 0x000000070c037c11 */ /* 0x000fe400098f0c03 */
[----:B------:R-:W-:Y:S01]  /*7140*/  SHF.L.U32 R6, R6, 0x1f, RZ ;  /* 0x0000001f06067819 */ /* 0x000fe200000006ff */
[----:B--2---:R-:W-:-:S05]  /*7150*/  IMAD.SHL.U32 R14, R38, 0x40, RZ ;  /* 0x00000040260e7824 */ /* 0x004fca00078e00ff */
[----:B------:R-:W-:-:S04]  /*7160*/  LOP3.LUT R15, R14, 0x1c0, RZ, 0xc0, !PT ;  /* 0x000001c00e0f7812 */ /* 0x000fc800078ec0ff */
[----:B------:R-:W-:Y:S02]  /*7170*/  LOP3.LUT R40, R15, 0x18, R40, 0xf8, !PT ;  /* 0x000000180f287812 */ /* 0x000fe400078ef828 */
[----:B------:R-:W-:-:S04]  /*7180*/  SHF.R.U32.HI R15, RZ, 0x3, R15 ;  /* 0x00000003ff0f7819 */ /* 0x000fc8000001160f */
[----:B------:R-:W-:Y:S01]  /*7190*/  LOP3.LUT R40, R40, R15, RZ, 0x3c, !PT ;  /* 0x0000000f28287212 */ /* 0x000fe200078e3cff */
[----:B------:R-:W-:Y:S06]  /*71a0*/  BRA.DIV UR4, `(.L_x_9298) ;  /* 0x0000016a04b47947 */ /* 0x000fec000b800000 */
.L_x_9548:
[----:B------:R-:W-:-:S03]  /*71b0*/  UMOV UR4, 0xffffffff ;  /* 0xffffffff00047882 */ /* 0x000fc60000000000 */
[----:B------:R-:W-:Y:S05]  /*71c0*/  BRA.DIV UR4, `(.L_x_9299) ;  /* 0x0000016a04d47947 */ /* 0x000fea000b800000 */
.L_x_9551:
[----:B------:R-:W-:-:S03]  /*71d0*/  UMOV UR4, 0xffffffff ;  /* 0xffffffff00047882 */ /* 0x000fc60000000000 */
[----:B------:R-:W-:Y:S05]  /*71e0*/  BRA.DIV UR4, `(.L_x_9300) ;  /* 0x0000016a04f47947 */ /* 0x000fea000b800000 */
.L_x_9554:
[----:B------:R-:W-:-:S03]  /*71f0*/  UMOV UR4, 0xffffffff ;  /* 0xffffffff00047882 */ /* 0x000fc60000000000 */
[----:B------:R-:W-:Y:S05]  /*7200*/  BRA.DIV UR4, `(.L_x_9301) ;  /* 0x0000016e04147947 */ /* 0x000fea000b800000 */
.L_x_9557:
[----:B------:R-:W-:-:S03]  /*7210*/  UMOV UR4, 0xffffffff ;  /* 0xffffffff00047882 */ /* 0x000fc60000000000 */
[----:B------:R-:W-:Y:S05]  /*7220*/  BRA.DIV UR4, `(.L_x_9302) ;  /* 0x0000016e04347947 */ /* 0x000fea000b800000 */
.L_x_9560:
[----:B------:R-:W-:-:S03]  /*7230*/  UMOV UR4, 0xffffffff ;  /* 0xffffffff00047882 */ /* 0x000fc60000000000 */
[----:B------:R-:W-:Y:S05]  /*7240*/  BRA.DIV UR4, `(.L_x_9303) ;  /* 0x0000016e04547947 */ /* 0x000fea000b800000 */
.L_x_9563:
[----:B------:R-:W-:-:S03]  /*7250*/  UMOV UR4, 0xffffffff ;  /* 0xffffffff00047882 */ /* 0x000fc60000000000 */
[----:B------:R-:W-:Y:S05]  /*7260*/  BRA.DIV UR4, `(.L_x_9304) ;  /* 0x0000016e04747947 */ /* 0x000fea000b800000 */
.L_x_9566:
[----:B------:R-:W-:-:S03]  /*7270*/  UMOV UR4, 0xffffffff ;  /* 0xffffffff00047882 */ /* 0x000fc60000000000 */
[----:B------:R-:W-:Y:S05]  /*7280*/  BRA.DIV UR4, `(.L_x_9305) ;  /* 0x0000016e04947947 */ /* 0x000fea000b800000 */
.L_x_9569:
        /* <DEDUP_REMOVED lines=12> */
[----:B------:R-:W-:Y:S01]  /*7350*/  IMAD R3, R40, 0x2, R17 ;  /* 0x0000000228037824 */ /* 0x000fe200078e0211 */
[----:B------:R-:W-:Y:S01]  /*7360*/  PRMT R12, R12, 0x5410, R5 ;  /* 0x000054100c0c7816 */ /* 0x000fe20000000005 */
[----:B------:R-:W-:Y:S01]  /*7370*/  IMAD.MOV.U32 R0, RZ, RZ, R30 ;  /* 0x000000ffff007224 */ /* 0x000fe200078e001e */
[----:B------:R-:W-:Y:S01]  /*7380*/  PRMT R40, R40, 0x5410, R4 ;  /* 0x0000541028287816 */ /* 0x000fe20000000004 */
[----:B------:R-:W-:Y:S02]  /*7390*/  IMAD.MOV.U32 R5, RZ, RZ, R35 ;  /* 0x000000ffff057224 */ /* 0x000fe400078e0023 */
[----:B------:R-:W-:Y:S01]  /*73a0*/  VIADD R4, R3, 0x18400 ;  /* 0x0001840003047836 */ /* 0x000fe20000000000 */
[----:B------:R-:W-:Y:S01]  /*73b0*/  PRMT R44, R44, 0x5410, R0 ;  /* 0x000054102c2c7816 */ /* 0x000fe20000000000 */
[----:B------:R-:W-:Y:S01]  /*73c0*/  IMAD.MOV.U32 R7, RZ, RZ, R8 ;  /* 0x000000ffff077224 */ /* 0x000fe200078e0008 */
[----:B------:R-:W-:Y:S01]  /*73d0*/  PRMT R13, R13, 0x5410, R5 ;  /* 0x000054100d0d7816 */ /* 0x000fe20000000005 */
[----:B------:R-:W-:-:S02]  /*73e0*/  IMAD.MOV.U32 R10, RZ, RZ, R9 ;  /* 0x000000ffff0a7224 */ /* 0x000fc400078e0009 */
[----:B------:R-:W-:Y:S01]  /*73f0*/  VIADD R0, R3, 0x18440 ;  /* 0x0001844003007836 */ /* 0x000fe20000000000 */
[----:B------:R-:W-:Y:S01]  /*7400*/  PRMT R40, R7, 0x7610, R40 ;  /* 0x0000761007287816 */ /* 0x000fe20000000028 */
[----:B------:R-:W-:Y:S01]  /*7410*/  @P3 VIADD R0, R4, 0xffffffc0 ;  /* 0xffffffc004003836 */ /* 0x000fe20000000000 */
        /* <DEDUP_REMOVED lines=12> */
.L_x_9570:
[----:B------:R-:W-:Y:S05]  /*74e0*/  BSYNC B1 ;  /* 0x0000000000017941 */ /* 0x000fea0003800000 */
.L_x_9306:
        /* <DEDUP_REMOVED lines=56> */
.L_x_9311:
[----:B------:R-:W-:Y:S05]  /*7870*/  BSYNC B2 ;  /* 0x0000000000027941 */ /* 0x000fea0003800000 */
.L_x_9310:
        /* <DEDUP_REMOVED lines=47> */
.L_x_9309:
[----:B------:R-:W-:Y:S05]  /*7b70*/  BSYNC B1 ;  /* 0x0000000000017941 */ /* 0x000fea0003800000 */
.L_x_9308:
        /* <DEDUP_REMOVED lines=53> */
.L_x_9314:
[----:B------:R-:W-:Y:S05]  /*7ed0*/  BSYNC B1 ;  /* 0x0000000000017941 */ /* 0x000fea0003800000 */
.L_x_9313:
        /* <DEDUP_REMOVED lines=48> */
.L_x_9293:
        /* <DEDUP_REMOVED lines=15> */
[----:B------:R-:W-:Y:S01]  /*82d0*/  @!P1 IADD3 R11, P2, R57, R28, RZ ;  /* 0x0000001c390b9210 */ /* 0x000fe20007f5e0ff */
[----:B------:R-:W-:Y:S01]  /*82e0*/  @!P1 IMAD.X R10, R54, 0x1, R27, P5 ;  /* 0x00000001360a9824 */ /* 0x000fe200028e061b */
[----:B------:R-:W-:-:S02]  /*82f0*/  @!P0 IADD3.X R3, R29, R61, R56, P3, P4 ;  /* 0x0000003d1d038210 */ /* 0x000fc40001fe8438 */
[----:B------:R-:W-:Y:S01]  /*8300*/  @!P1 LEA R8, P5, R9, UR4, 0x1 ;  /* 0x0000000409089c11 */ /* 0x000fe2000f8a08ff */
[----:B------:R-:W-:-:S03]  /*8310*/  @!P1 IMAD.X R24, R56, 0x1, R29, P2 ;  /* 0x0000000138189824 */ /* 0x000fc600010e061d */
[----:B------:R-:W-:Y:S02]  /*8320*/  @!P1 LEA.HI.X R9, R9, UR5, R10, 0x1, P5 ;  /* 0x0000000509099c11 */ /* 0x000fe4000a8f0c0a */
[----:B------:R-:W-:Y:S02]  /*8330*/  @!P1 LEA R10, P2, R11, UR6, 0x1 ;  /* 0x000000060b0a9c11 */ /* 0x000fe4000f8408ff */
[----:B0-----:R-:W-:Y:S02]  /*8340*/  @!P0 LEA R12, P3, R13, R14, 0x1 ;  /* 0x0000000e0d0c8211 */ /* 0x001fe400078608ff */
[----:B------:R-:W-:Y:S02]  /*8350*/  CS2R R26, SRZ ;  /* 0x00000000001a7805 */ /* 0x000fe4000001ff00 */
[----:B------:R-:W-:Y:S02]  /*8360*/  @!P1 LEA.HI.X R11, R11, UR7, R24, 0x1, P2 ;  /* 0x000000070b0b9c11 */ /* 0x000fe400090f0c18 */
[----:B------:R-:W-:-:S02]  /*8370*/  CS2R R28, SRZ ;  /* 0x00000000001c7805 */ /* 0x000fc4000001ff00 */
[----:B------:R-:W-:Y:S01]  /*8380*/  @!P0 LEA.HI.X R13, R13, R15, R20, 0x1, P3 ;  /* 0x0000000f0d0d8211 */ /* 0x000fe200018f0c14 */
[----:B------:R0:W5:Y:S01]  /*8390*/  @!P1 LDG.E.128 R32, desc[UR40][R8.64] ;  /* 0x0000002808209981 */ /* 0x000162000c1e1d00 */
[----:B-1----:R-:W-:-:S04]  /*83a0*/  @!P0 LEA R14, P4, R0, R30, 0x1 ;  /* 0x0000001e000e8211 */ /* 0x002fc800078808ff */
[----:B------:R-:W-:Y:S02]  /*83b0*/  @!P0 LEA.HI.X R15, R0, R31, R3, 0x1, P4 ;  /* 0x0000001f000f8211 */ /* 0x000fe400020f0c03 */
[----:B------:R-:W1:Y:S01]  /*83c0*/  LDC R0, c[0x0][0x428] ;  /* 0x00010a00ff007b82 */ /* 0x000e620000000800 */
[----:B------:R-:W-:Y:S02]  /*83d0*/  CS2R R24, SRZ ;  /* 0x0000000000187805 */ /* 0x000fe4000001ff00 */
[----:B------:R-:W-:-:S04]  /*83e0*/  CS2R R30, SRZ ;  /* 0x00000000001e7805 */ /* 0x000fc8000001ff00 */
[----:B------:R-:W5:Y:S04]  /*83f0*/  @!P0 LDG.E.128 R24, desc[UR40][R12.64] ;  /* 0x000000280c188981 */ /* 0x000f68000c1e1d00 */
[----:B------:R-:W5:Y:S01]  /*8400*/  @!P0 LDG.E.128 R28, desc[UR40][R14.64] ;  /* 0x000000280e1c8981 */ /* 0x000f62000c1e1d00 */
[----:B-1----:R-:W-:-:S13]  /*8410*/  ISETP.NE.AND P0, PT, R0, 0x1, PT ;  /* 0x000000010000780c */ /* 0x002fda0003f05270 */
[----:B0-----:R-:W0:Y:S08]  /*8420*/  @P0 LDC R8, c[0x0][0x42c] ;  /* 0x00010b00ff080b82 */ /* 0x001e300000000800 */
[----:B------:R-:W1:Y:S01]  /*8430*/  @P0 LDC R9, c[0x0][0x430] ;  /* 0x00010c00ff090b82 */ /* 0x000e620000000800 */
[----:B------:R-:W-:-:S04]  /*8440*/  IMAD R0, R205, 0x80, R19 ;  /* 0x00000080cd007824 */ /* 0x000fc800078e0213 */
[----:B------:R-:W-:Y:S01]  /*8450*/  IMAD R3, R237, 0x40, R0 ;  /* 0x00000040ed037824 */ /* 0x000fe200078e0200 */
[----:B------:R-:W-:Y:S02]  /*8460*/  CS2R R36, SRZ ;  /* 0x0000000000247805 */ /* 0x000fe4000001ff00 */
[----:B------:R-:W-:-:S06]  /*8470*/  CS2R R38, SRZ ;  /* 0x0000000000267805 */ /* 0x000fcc000001ff00 */
[----:B------:R2:W5:Y:S01]  /*8480*/  @!P1 LDG.E.128 R36, desc[UR40][R10.64] ;  /* 0x000000280a249981 */ /* 0x000562000c1e1d00 */
[----:B0-----:R-:W-:-:S05]  /*8490*/  @P0 IMAD.HI.U32 R0, R3, R8, RZ ;  /* 0x0000000803000227 */ /* 0x001fca00078e00ff */
[----:B-1----:R-:W-:-:S04]  /*84a0*/  @P0 SHF.R.U32.HI R3, RZ, R9, R0 ;  /* 0x00000009ff030219 */ /* 0x002fc80000011600 */
[----:B------:R-:W-:Y:S01]  /*84b0*/  SHF.R.S32.HI R43, RZ, 0x1f, R3 ;  /* 0x0000001fff2b7819 */ /* 0x000fe20000011403 */
[----:B------:R-:W-:Y:S02]  /*84c0*/  IMAD.MOV.U32 R8, RZ, RZ, R46 ;  /* 0x000000ffff087224 */ /* 0x000fe400078e002e */
[----:B------:R-:W-:Y:S02]  /*84d0*/  IMAD.MOV.U32 R9, RZ, RZ, R49 ;  /* 0x000000ffff097224 */ /* 0x000fe400078e0031 */
[----:B--2---:R-:W-:Y:S02]  /*84e0*/  IMAD.MOV.U32 R10, RZ, RZ, R44 ;  /* 0x000000ffff0a7224 */ /* 0x004fe400078e002c */
[----:B------:R-:W-:Y:S02]  /*84f0*/  IMAD.MOV.U32 R11, RZ, RZ, R51 ;  /* 0x000000ffff0b7224 */ /* 0x000fe400078e0033 */
[C---:B------:R-:W-:Y:S02]  /*8500*/  IMAD R0, R43.reuse, R6, RZ ;  /* 0x000000062b007224 */ /* 0x040fe400078e02ff */
[----:B------:R-:W-:-:S02]  /*8510*/  IMAD R12, R43, R4, RZ ;  /* 0x000000042b0c7224 */ /* 0x000fc400078e02ff */
        /* <DEDUP_REMOVED lines=13> */
.L_x_9573:
[----:B------:R-:W-:-:S03]  /*85f0*/  UMOV UR4, 0xffffffff ;  /* 0xffffffff00047882 */ /* 0x000fc60000000000 */
[----:B------:R-:W-:Y:S05]  /*8600*/  BRA.DIV UR4, `(.L_x_9316) ;  /* 0x0000015e04187947 */ /* 0x000fea000b800000 */
.L_x_9576:
[----:B------:R-:W-:-:S03]  /*8610*/  UMOV UR4, 0xffffffff ;  /* 0xffffffff00047882 */ /* 0x000fc60000000000 */
[----:B------:R-:W-:Y:S05]  /*8620*/  BRA.DIV UR4, `(.L_x_9317) ;  /* 0x0000015e04387947 */ /* 0x000fea000b800000 */
.L_x_9579:
[----:B------:R-:W-:-:S03]  /*8630*/  UMOV UR4, 0xffffffff ;  /* 0xffffffff00047882 */ /* 0x000fc60000000000 */
[----:B------:R-:W-:Y:S05]  /*8640*/  BRA.DIV UR4, `(.L_x_9318) ;  /* 0x0000015e04587947 */ /* 0x000fea000b800000 */
.L_x_9582:
[----:B------:R-:W-:-:S03]  /*8650*/  UMOV UR4, 0xffffffff ;  /* 0xffffffff00047882 */ /* 0x000fc60000000000 */
[----:B------:R-:W-:Y:S05]  /*8660*/  BRA.DIV UR4, `(.L_x_9319) ;  /* 0x0000015e04787947 */ /* 0x000fea000b800000 */
.L_x_9585:
[----:B------:R-:W-:Y:S01]  /*8670*/  UMOV UR4, 0xffffffff ;  /* 0xffffffff00047882 */ /* 0x000fe20000000000 */
[----:B------:R-:W-:Y:S02]  /*8680*/  LOP3.LUT R6, R6, 0xfffffffe, RZ, 0xc0, !PT ;  /* 0xfffffffe06067812 */ /* 0x000fe400078ec0ff */
[----:B------:R-:W-:Y:S05]  /*8690*/  BRA.DIV UR4, `(.L_x_9320) ;  /* 0x0000015e04947947 */ /* 0x000fea000b800000 */
.L_x_9588:
[----:B------:R-:W-:Y:S01]  /*86a0*/  UMOV UR4, 0xffffffff ;  /* 0xffffffff00047882 */ /* 0x000fe20000000000 */
[----:B------:R-:W-:Y:S02]  /*86b0*/  IMAD.IADD R4, R233, 0x1, -R6 ;  /* 0x00000001e9047824 */ /* 0x000fe400078e0a06 */
[----:B------:R-:W-:Y:S05]  /*86c0*/  BRA.DIV UR4, `(.L_x_9321) ;  /* 0x0000015e04b07947 */ /* 0x000fea000b800000 */
.L_x_9591:
[----:B------:R-:W-:Y:S01]  /*86d0*/  UMOV UR4, 0xffffffff ;  /* 0xffffffff00047882 */ /* 0x000fe20000000000 */
[----:B------:R-:W-:Y:S02]  /*86e0*/  SHF.L.U32 R4, R4, 0x1f, RZ ;  /* 0x0000001f04047819 */ /* 0x000fe400000006ff */
[----:B------:R-:W-:Y:S05]  /*86f0*/  BRA.DIV UR4, `(.L_x_9322) ;  /* 0x0000015e04cc7947 */ /* 0x000fea000b800000 */
.L_x_9594:
        /* <DEDUP_REMOVED lines=31> */
[----:B------:R-:W-:Y:S01]  /*88f0*/  PRMT R53, R3, 0x5410, R0 ;  /* 0x0000541003357816 */ /* 0x000fe20000000000 */
[----:B0-----:R-:W-:Y:S06]  /*8900*/  @!P1 BRA `(.L_x_9324) ;  /* 0x0000015c00709947 */ /* 0x001fec0003800000 */
.L_x_9595:
[----:B------:R-:W-:Y:S05]  /*8910*/  BSYNC B1 ;  /* 0x0000000000017941 */ /* 0x000fea0003800000 */
.L_x_9323:
[----:B------:R-:W-:Y:S04]  /*8920*/  BSSY B1, `(.L_x_9325) ;  /* 0x000006b000017945 */ /* 0x000fe80003800000 */
[----:B------:R-:W-:Y:S05]  /*8930*/  @P2 BRA `(.L_x_9326) ;  /* 0x0000000400a42947 */ /* 0x000fea0003800000 */
[----:B------:R-:W2:Y:S01]  /*8940*/  LDL R0, [R1+0x4] ;  /* 0x0000040001007983 */ /* 0x000ea20000100800 */
[----:B------:R-:W-:Y:S01]  /*8950*/  IMAD.IADD R3, R40, 0x1, R21 ;  /* 0x0000000128037824 */ /* 0x000fe200078e0215 */
[--C-:B------:R-:W-:Y:S02]  /*8960*/  SHF.R.U64 R12, R32, 0x10, R33.reuse ;  /* 0x00000010200c7819 */ /* 0x100fe40000001221 */
[----:B------:R-:W-:Y:S02]  /*8970*/  SHF.R.U32.HI R32, RZ, 0x10, R33 ;  /* 0x00000010ff207819 */ /* 0x000fe40000011621 */
[--C-:B------:R-:W-:Y:S02]  /*8980*/  SHF.R.U64 R44, R38, 0x10, R39.reuse ;  /* 0x00000010262c7819 */ /* 0x100fe40000001227 */
[----:B------:R-:W-:Y:S02]  /*8990*/  SHF.R.U32.HI R45, RZ, 0x10, R39 ;  /* 0x00000010ff2d7819 */ /* 0x000fe40000011627 */
[----:B------:R-:W-:-:S02]  /*89a0*/  PRMT R33, R15, 0x5432, R12 ;  /* 0x000054320f217816 */ /* 0x000fc4000000000c */
[----:B------:R-:W-:Y:S02]  /*89b0*/  SHF.R.U32.HI R43, RZ, 0x10, R37 ;  /* 0x00000010ff2b7819 */ /* 0x000fe40000011625 */
[C---:B------:R-:W-:Y:S02]  /*89c0*/  PRMT R44, R14.reuse, 0x5432, R44 ;  /* 0x000054320e2c7816 */ /* 0x040fe4000000002c */
[----:B------:R-:W-:Y:S02]  /*89d0*/  PRMT R45, R14, 0x5410, R45 ;  /* 0x000054100e2d7816 */ /* 0x000fe4000000002d */
[----:B------:R-:W-:Y:S01]  /*89e0*/  PRMT R43, R13, 0x5410, R43 ;  /* 0x000054100d2b7816 */ /* 0x000fe2000000002b */
[----:B--2---:R-:W-:-:S05]  /*89f0*/  IMAD.SHL.U32 R0, R0, 0x40, RZ ;  /* 0x0000004000007824 */ /* 0x004fca00078e00ff */
[----:B0-----:R-:W-:-:S04]  /*8a00*/  LOP3.LUT R4, R0, 0x1c0, RZ, 0xc0, !PT ;  /* 0x000001c000047812 */ /* 0x001fc800078ec0ff */
[----:B------:R-:W-:Y:S02]  /*8a10*/  SHF.R.U32.HI R5, RZ, 0x3, R4 ;  /* 0x00000003ff057819 */ /* 0x000fe40000011604 */
[C---:B------:R-:W-:Y:S02]  /*8a20*/  LOP3.LUT R3, R4.reuse, 0x38, R3, 0xf8, !PT ;  /* 0x0000003804037812 */ /* 0x040fe400078ef803 */
[----:B------:R-:W-:Y:S02]  /*8a30*/  LOP3.LUT R0, R4, 0x38, R40, 0xf8, !PT ;  /* 0x0000003804007812 */ /* 0x000fe400078ef828 */
[-C--:B------:R-:W-:Y:S02]  /*8a40*/  LOP3.LUT R4, R3, R5.reuse, RZ, 0x3c, !PT ;  /* 0x0000000503047212 */ /* 0x080fe400078e3cff */
[----:B------:R-:W-:Y:S02]  /*8a50*/  LOP3.LUT R0, R0, R5, RZ, 0x3c, !PT ;  /* 0x0000000500007212 */ /* 0x000fe400078e3cff */
[--C-:B------:R-:W-:Y:S01]  /*8a60*/  SHF.R.U64 R3, R34, 0x10, R35.reuse ;  /* 0x0000001022037819 */ /* 0x100fe20000001223 */
[C---:B------:R-:W-:Y:S01]  /*8a70*/  IMAD R4, R223.reuse, 0x200, R4 ;  /* 0x00000200df047824 */ /* 0x040fe200078e0204 */
[----:B------:R-:W-:Y:S01]  /*8a80*/  SHF.R.U32.HI R35, RZ, 0x10, R35 ;  /* 0x00000010ff237819 */ /* 0x000fe20000011623 */
[----:B------:R-:W-:Y:S01]  /*8a90*/  IMAD R0, R223, 0x200, R0 ;  /* 0x00000200df007824 */ /* 0x000fe200078e0200 */
[----:B------:R-:W-:Y:S01]  /*8aa0*/  PRMT R34, R20, 0x5432, R32 ;  /* 0x0000543214227816 */ /* 0x000fe20000000020 */
[----:B------:R-:W-:-:S02]  /*8ab0*/  IMAD R52, R4, 0x2, R17 ;  /* 0x0000000204347824 */ /* 0x000fc400078e0211 */
[----:B------:R-:W-:Y:S01]  /*8ac0*/  IMAD R51, R0, 0x2, R17 ;  /* 0x0000000200337824 */ /* 0x000fe200078e0211 */
[----:B------:R-:W-:Y:S02]  /*8ad0*/  SHF.R.U64 R0, R36, 0x10, R37 ;  /* 0x0000001024007819 */ /* 0x000fe40000001225 */
[----:B------:R-:W0:Y:S01]  /*8ae0*/  LDS.128 R4, [R52+0x18400] ;  /* 0x0184000034047984 */ /* 0x000e220000000c00 */
[----:B------:R-:W-:Y:S01]  /*8af0*/  PRMT R37, R20, 0x5410, R35 ;  /* 0x0000541014257816 */ /* 0x000fe20000000023 */
[----:B------:R-:W-:Y:S01]  /*8b00*/  IMAD.U32 R35, R33, 0x10000, RZ ;  /* 0x0001000021237824 */ /* 0x000fe200078e00ff */
[----:B------:R-:W-:Y:S01]  /*8b10*/  PRMT R38, R13, 0x5432, R0 ;  /* 0x000054320d267816 */ /* 0x000fe20000000000 */
[----:B------:R-:W1:Y:S01]  /*8b20*/  LDS.128 R8, [R51+0x18400] ;  /* 0x0184000033087984 */ /* 0x000e620000000c00 */
[----:B------:R-:W-:Y:S02]  /*8b30*/  PRMT R36, R15, 0x5410, R3 ;  /* 0x000054100f247816 */ /* 0x000fe40000000003 */
[----:B------:R-:W-:Y:S01]  /*8b40*/  LOP3.LUT R33, R33, 0xffff0000, RZ, 0xc0, !PT ;  /* 0xffff000021217812 */ /* 0x000fe200078ec0ff */
[C---:B------:R-:W-:Y:S01]  /*8b50*/  IMAD.U32 R39, R38.reuse, 0x10000, RZ ;  /* 0x0001000026277824 */ /* 0x040fe200078e00ff */
[----:B------:R-:W-:Y:S01]  /*8b60*/  LOP3.LUT R38, R38, 0xffff0000, RZ, 0xc0, !PT ;  /* 0xffff000026267812 */ /* 0x000fe200078ec0ff */
        /* <DEDUP_REMOVED lines=9> */
[C---:B------:R-:W-:Y:S01]  /*8c00*/  FFMA.FTZ R47, R0.reuse, R35, -R47 ;  /* 0x00000023002f7223 */ /* 0x040fe2000001082f */
[----:B------:R-:W-:Y:S02]  /*8c10*/  IMAD.U32 R14, R43, 0x10000, RZ ;  /* 0x000100002b0e7824 */ /* 0x000fe400078e00ff */
[----:B------:R-:W-:Y:S01]  /*8c20*/  FFMA.FTZ R49, R0, R39, R49 ;  /* 0x0000002700317223 */ /* 0x000fe20000010031 */
[----:B------:R-:W-:Y:S02]  /*8c30*/  IMAD.U32 R0, R34, 0x10000, RZ ;  /* 0x0001000022007824 */ /* 0x000fe400078e00ff */
[-C--:B------:R-:W-:Y:S01]  /*8c40*/  FMUL.FTZ R48, R4, R33.reuse ;  /* 0x0000002104307220 */ /* 0x080fe20000410000 */
[----:B------:R-:W-:Y:S01]  /*8c50*/  FFMA.FTZ R46, R3, R33, -R46 ;  /* 0x00000021032e7223 */ /* 0x000fe2000001082e */
[----:B------:R-:W-:-:S02]  /*8c60*/  IMAD.U32 R8, R9, 0x10000, RZ ;  /* 0x0001000009087824 */ /* 0x000fc400078e00ff */
[----:B------:R-:W-:Y:S01]  /*8c70*/  FMUL.FTZ R33, R15, R14 ;  /* 0x0000000e0f217220 */ /* 0x000fe20000410000 */
        /* <DEDUP_REMOVED lines=11> */
[C---:B------:R-:W-:Y:S01]  /*8d30*/  FFMA.FTZ R34, R9.reuse, R34, -R0 ;  /* 0x0000002209227223 */ /* 0x040fe20000010800 */
[----:B------:R-:W-:Y:S02]  /*8d40*/  IMAD.U32 R15, R44, 0x10000, RZ ;  /* 0x000100002c0f7824 */ /* 0x000fe400078e00ff */
[----:B------:R-:W-:Y:S01]  /*8d50*/  FFMA.FTZ R9, R9, R4, R38 ;  /* 0x0000000409097223 */ /* 0x000fe20000010026 */
[----:B------:R-:W-:Y:S02]  /*8d60*/  IMAD.U32 R32, R7, 0x10000, RZ ;  /* 0x0001000007207824 */ /* 0x000fe400078e00ff */
[C---:B------:R-:W-:Y:S01]  /*8d70*/  FMUL.FTZ R50, R20.reuse, R3 ;  /* 0x0000000314327220 */ /* 0x040fe20000410000 */
        /* <DEDUP_REMOVED lines=10> */
[-C--:B------:R-:W-:Y:S01]  /*8e20*/  FFMA.FTZ R12, R13, R0.reuse, -R4 ;  /* 0x000000000d0c7223 */ /* 0x080fe20000010804 */
[----:B------:R-:W-:Y:S01]  /*8e30*/  FMUL.FTZ R32, R32, R0 ;  /* 0x0000000020207220 */ /* 0x000fe20000410000 */
        /* <DEDUP_REMOVED lines=8> */
[-C--:B------:R-:W-:Y:S01]  /*8ec0*/  FMUL.FTZ R6, R6, R3.reuse ;  /* 0x0000000306067220 */ /* 0x080fe20000410000 */
[----:B------:R-:W-:Y:S01]  /*8ed0*/  LOP3.LUT R11, R11, 0xffff0000, RZ, 0xc0, !PT ;  /* 0xffff00000b0b7812 */ /* 0x000fe200078ec0ff */
[----:B------:R-:W-:Y:S01]  /*8ee0*/  FMUL.FTZ R15, R7, R0 ;  /* 0x00000000070f7220 */ /* 0x000fe20000410000 */
        /* <DEDUP_REMOVED lines=14> */
.L_x_9326:
[----:B------:R-:W-:Y:S05]  /*8fd0*/  BSYNC B1 ;  /* 0x0000000000017941 */ /* 0x000fea0003800000 */
.L_x_9325:
[----:B------:R-:W-:Y:S01]  /*8fe0*/  PRMT R15, R58, 0x5410, R57 ;  /* 0x000054103a0f7816 */ /* 0x000fe20000000039 */
[----:B------:R-:W-:Y:S06]  /*8ff0*/  @P0 BRA `(.L_x_9312) ;  /* 0x00000004008c0947 */ /* 0x000fec0003800000 */
[----:B------:R-:W2:Y:S01]  /*9000*/  LDL R44, [R1+0xc] ;  /* 0x00000c00012c7983 */ /* 0x000ea20000100800 */
[----:B------:R-:W-:Y:S01]  /*9010*/  IMAD.IADD R0, R40, 0x1, R21 ;  /* 0x0000000128007824 */ /* 0x000fe200078e0215 */
[----:B------:R-:W-:-:S04]  /*9020*/  SHF.R.U32.HI R3, RZ, 0x3, R219 ;  /* 0x00000003ff037819 */ /* 0x000fc800000116db */
[----:B------:R-:W-:-:S04]  /*9030*/  LOP3.LUT R0, R219, 0x38, R0, 0xf8, !PT ;  /* 0x00000038db007812 */ /* 0x000fc800078ef800 */
[----:B------:R-:W-:-:S05]  /*9040*/  LOP3.LUT R3, R0, R3, RZ, 0x3c, !PT ;  /* 0x0000000300037212 */ /* 0x000fca00078e3cff */
[----:B------:R-:W-:-:S04]  /*9050*/  IMAD.IADD R0, R224, 0x1, R3 ;  /* 0x00000001e0007824 */ /* 0x000fc800078e0203 */
[----:B------:R-:W-:-:S05]  /*9060*/  IMAD R0, R0, 0x2, R17 ;  /* 0x0000000200007824 */ /* 0x000fca00078e0211 */
[----:B01----:R-:W0:Y:S01]  /*9070*/  LDS.128 R4, [R0+0x18400] ;  /* 0x0184000000047984 */ /* 0x003e220000000c00 */
[----:B------:R-:W-:Y:S02]  /*9080*/  SHF.R.U64 R14, R24, 0x10, R25 ;  /* 0x00000010180e7819 */ /* 0x000fe40000001219 */
[----:B------:R-:W-:Y:S02]  /*9090*/  SHF.R.U64 R12, R28, 0x10, R29 ;  /* 0x000000101c0c7819 */ /* 0x000fe4000000121d */
[----:B------:R-:W-:Y:S02]  /*90a0*/  SHF.R.U32.HI R24, RZ, 0x10, R25 ;  /* 0x00000010ff187819 */ /* 0x000fe40000011619 */
[----:B------:R-:W-:Y:S02]  /*90b0*/  SHF.R.U64 R13, R26, 0x10, R27 ;  /* 0x000000101a0d7819 */ /* 0x000fe4000000121b */
[----:B------:R-:W-:Y:S02]  /*90c0*/  SHF.R.U64 R34, R30, 0x10, R31 ;  /* 0x000000101e227819 */ /* 0x000fe4000000121f */
[----:B------:R-:W-:-:S02]  /*90d0*/  SHF.R.U32.HI R26, RZ, 0x10, R27 ;  /* 0x00000010ff1a7819 */ /* 0x000fc4000001161b */
[----:B------:R-:W-:Y:S02]  /*90e0*/  SHF.R.U32.HI R35, RZ, 0x10, R31 ;  /* 0x00000010ff237819 */ /* 0x000fe4000001161f */
[----:B------:R-:W-:Y:S02]  /*90f0*/  PRMT R25, R54, 0x5432, R14 ;  /* 0x0000543236197816 */ /* 0x000fe4000000000e */
[----:B------:R-:W-:Y:S02]  /*9100*/  PRMT R30, R53, 0x5432, R12 ;  /* 0x00005432351e7816 */ /* 0x000fe4000000000c */
[----:B------:R-:W-:Y:S02]  /*9110*/  SHF.R.U32.HI R3, RZ, 0x10, R29 ;  /* 0x00000010ff037819 */ /* 0x000fe4000001161d */
[----:B------:R-:W-:Y:S01]  /*9120*/  PRMT R29, R56, 0x5432, R26 ;  /* 0x00005432381d7816 */ /* 0x000fe2000000001a */
[----:B------:R-:W-:Y:S01]  /*9130*/  IMAD.U32 R32, R30, 0x10000, RZ ;  /* 0x000100001e207824 */ /* 0x000fe200078e00ff */
[----:B------:R-:W-:Y:S01]  /*9140*/  PRMT R34, R15, 0x5432, R34 ;  /* 0x000054320f227816 */ /* 0x000fe20000000022 */
[----:B------:R-:W-:Y:S01]  /*9150*/  IMAD.U32 R26, R25, 0x10000, RZ ;  /* 0x00010000191a7824 */ /* 0x000fe200078e00ff */
[----:B------:R-:W-:-:S02]  /*9160*/  PRMT R35, R15, 0x5410, R35 ;  /* 0x000054100f237816 */ /* 0x000fc40000000023 */
[----:B------:R-:W-:Y:S02]  /*9170*/  PRMT R31, R53, 0x5410, R3 ;  /* 0x00005410351f7816 */ /* 0x000fe40000000003 */
[----:B------:R-:W-:Y:S01]  /*9180*/  PRMT R27, R55, 0x5432, R24 ;  /* 0x00005432371b7816 */ /* 0x000fe20000000018 */
[----:B------:R-:W-:Y:S02]  /*9190*/  IMAD.U32 R37, R35, 0x10000, RZ ;  /* 0x0001000023257824 */ /* 0x000fe400078e00ff */
[----:B------:R-:W-:Y:S02]  /*91a0*/  IMAD.U32 R33, R31, 0x10000, RZ ;  /* 0x000100001f217824 */ /* 0x000fe400078e00ff */
[----:B0-----:R-:W-:Y:S02]  /*91b0*/  IMAD.U32 R15, R4, 0x10000, RZ ;  /* 0x00010000040f7824 */ /* 0x001fe400078e00ff */
[----:B------:R-:W-:Y:S02]  /*91c0*/  IMAD.U32 R20, R5, 0x10000, RZ ;  /* 0x0001000005147824 */ /* 0x000fe400078e00ff */
[C---:B------:R-:W-:Y:S01]  /*91d0*/  FMUL.FTZ R36, R15.reuse, R32 ;  /* 0x000000200f247220 */ /* 0x040fe20000410000 */
[----:B------:R-:W-:Y:S01]  /*91e0*/  FMUL.FTZ R38, R15, R26 ;  /* 0x0000001a0f267220 */ /* 0x000fe20000410000 */
[----:B------:R-:W-:-:S02]  /*91f0*/  IMAD.U32 R24, R7, 0x10000, RZ ;  /* 0x0001000007187824 */ /* 0x000fc400078e00ff */
[----:B------:R-:W-:Y:S01]  /*9200*/  FMUL.FTZ R39, R20, R33 ;  /* 0x0000002114277220 */ /* 0x000fe20000410000 */
[----:B------:R-:W-:Y:S02]  /*9210*/  IMAD.U32 R15, R27, 0x10000, RZ ;  /* 0x000100001b0f7824 */ /* 0x000fe400078e00ff */
[----:B------:R-:W-:Y:S01]  /*9220*/  FMUL.FTZ R43, R24, R37 ;  /* 0x00000025182b7220 */ /* 0x000fe20000410000 */
[----:B------:R-:W-:Y:S01]  /*9230*/  LOP3.LUT R4, R4, 0xffff0000, RZ, 0xc0, !PT ;  /* 0xffff000004047812 */ /* 0x000fe200078ec0ff */
[----:B------:R-:W-:Y:S01]  /*9240*/  FMUL.FTZ R41, R20, R15 ;  /* 0x0000000f14297220 */ /* 0x000fe20000410000 */
[----:B------:R-:W-:Y:S02]  /*9250*/  LOP3.LUT R25, R25, 0xffff0000, RZ, 0xc0, !PT ;  /* 0xffff000019197812 */ /* 0x000fe400078ec0ff */
[----:B------:R-:W-:Y:S01]  /*9260*/  LOP3.LUT R5, R5, 0xffff0000, RZ, 0xc0, !PT ;  /* 0xffff000005057812 */ /* 0x000fe200078ec0ff */
[----:B------:R-:W-:Y:S01]  /*9270*/  IMAD.U32 R21, R6, 0x10000, RZ ;  /* 0x0001000006157824 */ /* 0x000fe200078e00ff */
[----:B------:R-:W-:Y:S01]  /*9280*/  PRMT R28, R54, 0x5410, R13 ;  /* 0x00005410361c7816 */ /* 0x000fe2000000000d */
[----:B------:R-:W-:Y:S01]  /*9290*/  IMAD.U32 R20, R34, 0x10000, RZ ;  /* 0x0001000022147824 */ /* 0x000fe200078e00ff */
[----:B------:R-:W-:-:S02]  /*92a0*/  LOP3.LUT R6, R6, 0xffff0000, RZ, 0xc0, !PT ;  /* 0xffff000006067812 */ /* 0x000fc400078ec0ff */
[----:B------:R-:W-:Y:S01]  /*92b0*/  LOP3.LUT R7, R7, 0xffff0000, RZ, 0xc0, !PT ;  /* 0xffff000007077812 */ /* 0x000fe200078ec0ff */
[----:B--2---:R-:W0:Y:S02]  /*92c0*/  LDS.128 R8, [R44+0x18400] ;  /* 0x018400002c087984 */ /* 0x004e240000000c00 */
[----:B0-----:R-:W-:Y:S02]  /*92d0*/  IMAD.U32 R3, R8, 0x10000, RZ ;  /* 0x0001000008037824 */ /* 0x001fe400078e00ff */
[----:B------:R-:W-:Y:S02]  /*92e0*/  IMAD.U32 R12, R9, 0x10000, RZ ;  /* 0x00010000090c7824 */ /* 0x000fe400078e00ff */
[C---:B------:R-:W-:Y:S01]  /*92f0*/  FFMA.FTZ R36, R3.reuse, R26, -R36 ;  /* 0x0000001a03247223 */ /* 0x040fe20000010824 */
[----:B------:R-:W-:Y:S01]  /*9300*/  FFMA.FTZ R38, R3, R32, R38 ;  /* 0x0000002003267223 */ /* 0x000fe20000010026 */
[----:B------:R-:W-:Y:S02]  /*9310*/  IMAD.U32 R3, R29, 0x10000, RZ ;  /* 0x000100001d037824 */ /* 0x000fe400078e00ff */
[----:B------:R-:W-:Y:S01]  /*9320*/  FFMA.FTZ R39, R12, R15, -R39 ;  /* 0x0000000f0c277223 */ /* 0x000fe20000010827 */
[----:B------:R-:W-:-:S02]  /*9330*/  IMAD.U32 R14, R11, 0x10000, RZ ;  /* 0x000100000b0e7824 */ /* 0x000fc400078e00ff */
[-C--:B------:R-:W-:Y:S01]  /*9340*/  FMUL.FTZ R24, R24, R3.reuse ;  /* 0x0000000318187220 */ /* 0x080fe20000410000 */
[----:B------:R-:W-:Y:S01]  /*9350*/  LOP3.LUT R15, R30, 0xffff0000, RZ, 0xc0, !PT ;  /* 0xffff00001e0f7812 */ /* 0x000fe200078ec0ff */
[----:B------:R-:W-:Y:S01]  /*9360*/  FFMA.FTZ R43, R14, R3, -R43 ;  /* 0x000000030e2b7223 */ /* 0x000fe2000001082b */
[----:B------:R-:W-:Y:S01]  /*9370*/  FFMA.FTZ R41, R12, R33, R41 ;  /* 0x000000210c297223 */ /* 0x000fe20000010029 */
[----:B------:R-:W-:Y:S01]  /*9380*/  FFMA.FTZ R37, R14, R37, R24 ;  /* 0x000000250e257223 */ /* 0x000fe20000010018 */
[----:B------:R-:W-:Y:S01]  /*9390*/  LOP3.LUT R14, R31, 0xffff0000, RZ, 0xc0, !PT ;  /* 0xffff00001f0e7812 */ /* 0x000fe200078ec0ff */
[----:B------:R-:W-:Y:S01]  /*93a0*/  FMUL.FTZ R3, R4, R15 ;  /* 0x0000000f04037220 */ /* 0x000fe20000410000 */
[----:B------:R-:W-:Y:S02]  /*93b0*/  LOP3.LUT R8, R8, 0xffff0000, RZ, 0xc0, !PT ;  /* 0xffff000008087812 */ /* 0x000fe400078ec0ff */
[----:B------:R-:W-:Y:S01]  /*93c0*/  LOP3.LUT R12, R27, 0xffff0000, RZ, 0xc0, !PT ;  /* 0xffff00001b0c7812 */ /* 0x000fe200078ec0ff */
[-C--:B------:R-:W-:Y:S01]  /*93d0*/  FMUL.FTZ R27, R4, R25.reuse ;  /* 0x00000019041b7220 */ /* 0x080fe20000410000 */
[----:B------:R-:W-:Y:S01]  /*93e0*/  LOP3.LUT R9, R9, 0xffff0000, RZ, 0xc0, !PT ;  /* 0xffff000009097812 */ /* 0x000fe200078ec0ff */
[C---:B------:R-:W-:Y:S01]  /*93f0*/  FMUL.FTZ R24, R5.reuse, R14 ;  /* 0x0000000e05187220 */ /* 0x040fe20000410000 */
[C---:B------:R-:W-:Y:S01]  /*9400*/  FFMA.FTZ R25, R8.reuse, R25, -R3 ;  /* 0x0000001908197223 */ /* 0x040fe20000010803 */
[----:B------:R-:W-:Y:S01]  /*9410*/  FMUL.FTZ R5, R5, R12 ;  /* 0x0000000c05057220 */ /* 0x000fe20000410000 */
[----:B------:R-:W-:Y:S01]  /*9420*/  FFMA.FTZ R27, R8, R15, R27 ;  /* 0x0000000f081b7223 */ /* 0x000fe2000001001b */
        /* <DEDUP_REMOVED lines=9> */
[----:B------:R-:W-:-:S02]  /*94c0*/  LOP3.LUT R3, R28, 0xffff0000, RZ, 0xc0, !PT ;  /* 0xffff00001c037812 */ /* 0x000fc400078ec0ff */
[----:B------:R-:W-:Y:S01]  /*94d0*/  LOP3.LUT R4, R29, 0xffff0000, RZ, 0xc0, !PT ;  /* 0xffff00001d047812 */ /* 0x000fe200078ec0ff */
[----:B------:R-:W-:Y:S01]  /*94e0*/  FFMA.FTZ R12, R13, R20, R12 ;  /* 0x000000140d0c7223 */ /* 0x000fe2000001000c */
[----:B------:R-:W-:Y:S01]  /*94f0*/  LOP3.LUT R10, R10, 0xffff0000, RZ, 0xc0, !PT ;  /* 0xffff00000a0a7812 */ /* 0x000fe200078ec0ff */
[C---:B------:R-:W-:Y:S01]  /*9500*/  FMUL.FTZ R13, R6.reuse, R5 ;  /* 0x00000005060d7220 */ /* 0x040fe20000410000 */
        /* <DEDUP_REMOVED lines=18> */
.L_x_9312:
[----:B------:R-:W-:Y:S05]  /*9630*/  BSYNC B0 ;  /* 0x0000000000007941 */ /* 0x000fea0003800000 */
.L_x_9292:
        /* <DEDUP_REMOVED lines=8> */
.L_x_9289:
[----:B01234-:R-:W0:Y:S01]  /*96c0*/  S2R R0, SR_TID.X ;  /* 0x0000000000007919 */ /* 0x01fe220000002100 */
[----:B------:R-:W-:Y:S01]  /*96d0*/  ISETP.NE.AND P0, PT, R200, 0x3, PT ;  /* 0x00000003c800780c */ /* 0x000fe20003f05270 */
[----:B------:R-:W-:Y:S05]  /*96e0*/  WARPSYNC.ALL ;  /* 0x0000000000007948 */ /* 0x000fea0003800000 */
[----:B0-----:R-:W-:-:S05]  /*96f0*/  SHF.R.U32.HI R0, RZ, 0x7, R0 ;  /* 0x00000007ff007819 */ /* 0x001fca0000011600 */
[----:B------:R-:W-:-:S05]  /*9700*/  VIADD R179, R0, 0x8 ;  /* 0x0000000800b37836 */ /* 0x000fca0000000000 */
[----:B------:R0:W-:Y:S06]  /*9710*/  BAR.SYNC.DEFER_BLOCKING R179, 0x100 ;  /* 0x000400b30000751d */ /* 0x0001ec0000010000 */
[----:B------:R-:W-:Y:S05]  /*9720*/  @!P0 BRA `(.L_x_9327) ;  /* 0x0000000000048947 */ /* 0x000fea0003800000 */
[----:B------:R-:W-:Y:S01]  /*9730*/  BPT.TRAP 0x1 ;  /* 0x000000040000795c */ /* 0x000fe20000300000 */
.L_x_9327:
[----:B------:R-:W-:Y:S01]  /*9740*/  IMAD R7, R16, 0x8, R17 ;  /* 0x0000000810077824 */ /* 0x000fe200078e0211 */
[----:B------:R-:W-:-:S04]  /*9750*/  SHF.L.U32 R72, R22, 0x1f, RZ ;  /* 0x0000001f16487819 */ /* 0x000fc800000006ff */
[----:B------:R1:W2:Y:S01]  /*9760*/  SYNCS.PHASECHK.TRANS64.TRYWAIT P2, [R7+URZ+0x22830], R72 ;  /* 0x02283048070075a7 */ /* 0x0002a2000804017f */
[----:B------:R-:W-:Y:S05]  /*9770*/  @!P0 BRA `(.L_x_9328) ;  /* 0x0000000000048947 */ /* 0x000fea0003800000 */
[----:B------:R-:W-:Y:S01]  /*9780*/  BPT.TRAP 0x1 ;  /* 0x000000040000795c */ /* 0x000fe20000300000 */
.L_x_9328:
[----:B------:R-:W3:Y:S01]  /*9790*/  S2R R3, SR_TID.X ;  /* 0x0000000000037919 */ /* 0x000ee20000002100 */
[----:B------:R-:W-:-:S05]  /*97a0*/  VIADD R0, R17, 0x1c400 ;  /* 0x0001c40011007836 */ /* 0x000fca0000000000 */
[----:B------:R-:W-:-:S04]  /*97b0*/  SHF.R.U32.HI R0, RZ, 0x4, R0 ;  /* 0x00000004ff007819 */ /* 0x000fc80000011600 */
[----:B------:R-:W-:Y:S02]  /*97c0*/  LOP3.LUT R0, R0, 0x3fff, RZ, 0xc0, !PT ;  /* 0x00003fff00007812 */ /* 0x000fe400078ec0ff */
[----:B---3--:R-:W-:-:S04]  /*97d0*/  LOP3.LUT R3, R3, 0x7f, RZ, 0xc0, !PT ;  /* 0x0000007f03037812 */ /* 0x008fc800078ec0ff */
[----:B------:R-:W-:Y:S01]  /*97e0*/  ISETP.NE.AND P1, PT, R3, RZ, PT ;  /* 0x000000ff0300720c */ /* 0x000fe20003f25270 */
[----:B--2---:R-:W-:-:S12]  /*97f0*/  @P2 BRA `(.L_x_9329) ;  /* 0x0000000000082947 */ /* 0x004fd80003800000 */
[----:B------:R-:W2:Y:S02]  /*9800*/  SYNCS.PHASECHK.TRANS64.TRYWAIT P2, [R7+URZ+0x22830], R72 ;  /* 0x02283048070075a7 */ /* 0x000ea4000804017f */
[----:B--2---:R-:W-:Y:S05]  /*9810*/  @!P2 BRA `(.L_x_9330) ;  /* 0x0000014c00c0a947 */ /* 0x004fea0003800000 */
.L_x_9329:
[----:B------:R-:W-:Y:S05]  /*9820*/  WARPSYNC.ALL ;  /* 0x0000000000007948 */ /* 0x000fea0003800000 */
[----:B------:R-:W-:-:S05]  /*9830*/  LOP3.LUT R207, R0, 0x10000, RZ, 0xfc, !PT ;  /* 0x0001000000cf7812 */ /* 0x000fca00078efcff */
[----:B------:R-:W-:Y:S01]  /*9840*/  IMAD R4, R16, 0x300, R207 ;  /* 0x0000030010047824 */ /* 0x000fe200078e02cf */
[----:B------:R-:W-:Y:S01]  /*9850*/  LOP3.LUT R8, R42, 0x10000, RZ, 0xfc, !PT ;  /* 0x000100002a087812 */ /* 0x000fe200078efcff */
[----:B------:R-:W-:Y:S01]  /*9860*/  IMAD.MOV.U32 R5, RZ, RZ, 0x40000040 ;  /* 0x40000040ff057424 */ /* 0x000fe200078e00ff */
[----:B------:R-:W3:Y:S01]  /*9870*/  LDL R73, [R1+0x10] ;  /* 0x0000100001497983 */ /* 0x000ee20000100800 */
[----:B------:R-:W-:Y:S01]  /*9880*/  IMAD.MOV.U32 R9, RZ, RZ, 0x40000040 ;  /* 0x40000040ff097424 */ /* 0x000fe200078e00ff */
        /* <DEDUP_REMOVED lines=8> */
[----:B------:R-:W4:Y:S01]  /*9910*/  S2R R3, SR_TID.X ;  /* 0x0000000000037919 */ /* 0x000f220000002100 */
[----:B------:R-:W-:Y:S01]  /*9920*/  IMAD.MOV.U32 R21, RZ, RZ, 0x40000040 ;  /* 0x40000040ff157424 */ /* 0x000fe200078e00ff */
[----:B------:R-:W0:Y:S01]  /*9930*/  LDC.64 R176, c[0x0][0x9e0] ;  /* 0x00027800ffb07b82 */ /* 0x000e220000000a00 */
[----:B------:R-:W-:Y:S01]  /*9940*/  VIADD R14, R8, 0x4 ;  /* 0x00000004080e7836 */ /* 0x000fe20000000000 */
[----:B------:R-:W-:Y:S01]  /*9950*/  LOP3.LUT R2, R2, 0xffefffff, RZ, 0xc0, !PT ;  /* 0xffefffff02027812 */ /* 0x000fe200078ec0ff */
[----:B------:R-:W-:-:S02]  /*9960*/  IMAD.MOV.U32 R15, RZ, RZ, 0x40000040 ;  /* 0x40000040ff0f7424 */ /* 0x000fc400078e00ff */
[----:B------:R-:W-:Y:S02]  /*9970*/  VIADD R12, R8, 0x6 ;  /* 0x00000006080c7836 */ /* 0x000fe40000000000 */
[----:B------:R-:W-:Y:S02]  /*9980*/  IMAD.MOV.U32 R5, RZ, RZ, 0x40000040 ;  /* 0x40000040ff057424 */ /* 0x000fe400078e00ff */
        /* <DEDUP_REMOVED lines=9> */
[----:B------:R-:W-:-:S05]  /*9a20*/  @!P1 VIADD R0, R7, 0x22840 ;  /* 0x0002284007009836 */ /* 0x000fca0000000000 */
[----:B------:R-:W-:Y:S02]  /*9a30*/  @!P1 PRMT R0, RZ, 0x654, R0 ;  /* 0x00000654ff009816 */ /* 0x000fe40000000000 */
[----:B0-----:R-:W-:Y:S02]  /*9a40*/  ISETP.GE.AND P2, PT, R177, 0x1, PT ;  /* 0x00000001b100780c */ /* 0x001fe40003f46270 */
[----:B----4-:R-:W-:-:S04]  /*9a50*/  SHF.R.U32.HI R3, RZ, 0x7, R3 ;  /* 0x00000007ff037819 */ /* 0x010fc80000011603 */
[----:B------:R-:W-:-:S07]  /*9a60*/  IADD3 R6, -R3, 0xb, RZ ;  /* 0x0000000b03067810 */ /* 0x000fce0007ffe1ff */
[----:B------:R-:W-:Y:S01]  /*9a70*/  @P2 LOP3.LUT R2, R2, 0x100000, RZ, 0xfc, !PT ;  /* 0x0010000002022812 */ /* 0x000fe200078efcff */
[----:B------:R-:W-:Y:S02]  /*9a80*/  WARPGROUP.DEPBAR.LE gsb0, 0x0 ;  /* 0x00008000000079c5 */ /* 0x000fe40000010000 */
[----:B------:R-:W-:-:S06]  /*9a90*/  WARPGROUP.ARRIVE ;  /* 0x00000000000079c5 */ /* 0x000fcc0000000000 */
[----:B------:R-:W-:Y:S01]  /*9aa0*/  HGMMA.64x96x16.F32.BF16 R24, gdesc[UR4], R24, gsb0 ;  /* 0x01600000041879f0 */ /* 0x000fe20008001818 */
[----:B------:R-:W-:Y:S02]  /*9ab0*/  R2UR UR6, R10 ;  /* 0x000000000a0672ca */ /* 0x000fe400000e0000 */
[----:B------:R-:W-:Y:S01]  /*9ac0*/  R2UR UR7, R11 ;  /* 0x000000000b0772ca */ /* 0x000fe200000e0000 */
[----:B------:R-:W-:Y:S01]  /*9ad0*/  IMAD.MOV.U32 R11, RZ, RZ, -0x60 ;  /* 0xffffffa0ff0b7424 */ /* 0x000fe200078e00ff */
[----:B------:R-:W-:Y:S02]  /*9ae0*/  R2UR UR4, R14 ;  /* 0x000000000e0472ca */ /* 0x000fe400000e0000 */
[----:B------:R-:W-:Y:S01]  /*9af0*/  R2UR UR5, R15 ;  /* 0x000000000f0572ca */ /* 0x000fe200000e0000 */
[----:B------:R-:W-:-:S04]  /*9b00*/  IMAD R11, R178, R11, 0x60 ;  /* 0x00000060b20b7424 */ /* 0x000fc800078e020b */
[----:B------:R-:W-:Y:S01]  /*9b10*/  IMAD.IADD R74, R11, 0x1, -R23 ;  /* 0x000000010b4a7824 */ /* 0x000fe200078e0a17 */
[----:B------:R-:W-:Y:S02]  /*9b20*/  WARPGROUP.DEPBAR.LE gsb0, 0x0 ;  /* 0x00008000000079c5 */ /* 0x000fe40000010000 */
[----:B------:R-:W-:-:S06]  /*9b30*/  WARPGROUP.ARRIVE ;  /* 0x00000000000079c5 */ /* 0x000fcc0000000000 */
[----:B------:R-:W-:Y:S01]  /*9b40*/  HGMMA.64x96x16.F32.BF16 R24, gdesc[UR4], R24, gsb0 ;  /* 0x01600000041879f0 */ /* 0x000fe20008001818 */
[----:B------:R-:W-:Y:S01]  /*9b50*/  R2UR UR6, R4 ;  /* 0x00000000040672ca */ /* 0x000fe200000e0000 */
[----:B------:R-:W-:Y:S01]  /*9b60*/  IMAD.IADD R4, R202, 0x1, R11 ;  /* 0x00000001ca047824 */ /* 0x000fe200078e020b */
[----:B------:R-:W-:Y:S02]  /*9b70*/  R2UR UR7, R5 ;  /* 0x00000000050772ca */ /* 0x000fe400000e0000 */
[----:B------:R-:W-:Y:S01]  /*9b80*/  R2UR UR4, R12 ;  /* 0x000000000c0472ca */ /* 0x000fe200000e0000 */
[----:B------:R-:W-:Y:S01]  /*9b90*/  IMAD.IADD R100, R4, 0x1, -R23 ;  /* 0x0000000104647824 */ /* 0x000fe200078e0a17 */
[----:B------:R-:W-:Y:S01]  /*9ba0*/  R2UR UR5, R13 ;  /* 0x000000000d0572ca */ /* 0x000fe200000e0000 */
[----:B------:R-:W-:Y:S02]  /*9bb0*/  WARPGROUP.DEPBAR.LE gsb0, 0x0 ;  /* 0x00008000000079c5 */ /* 0x000fe40000010000 */
[----:B------:R-:W-:-:S10]  /*9bc0*/  WARPGROUP.ARRIVE ;  /* 0x00000000000079c5 */ /* 0x000fd40000000000 */
[----:B------:R-:W-:Y:S01]  /*9bd0*/  HGMMA.64x96x16.F32.BF16 R24, gdesc[UR4], R24, gsb0 ;  /* 0x01600000041879f0 */ /* 0x000fe20008001818 */
[----:B------:R-:W-:Y:S02]  /*9be0*/  ULDC UR4, c[0x0][0x9dc] ;  /* 0x0002770000047ab9 */ /* 0x000fe40000000800 */
[----:B------:R-:W-:-:S05]  /*9bf0*/  IMAD.U32 R206, RZ, RZ, UR4 ;  /* 0x00000004ffce7e24 */ /* 0x000fca000f8e00ff */
[----:B------:R-:W-:Y:S01]  /*9c00*/  LOP3.LUT R10, RZ, R206, RZ, 0x33, !PT ;  /* 0x000000ceff0a7212 */ /* 0x000fe200078e33ff */
[----:B------:R-:W-:Y:S02]  /*9c10*/  WARPGROUP.DEPBAR.LE gsb0, 0x0 ;  /* 0x00008000000079c5 */ /* 0x000fe40000010000 */
[----:B------:R0:W-:Y:S06]  /*9c20*/  BAR.ARV R6, 0x100 ;  /* 0x000400060000751d */ /* 0x0001ec0000002000 */
[----:B------:R4:W-:Y:S02]  /*9c30*/  @!P1 SYNCS.ARRIVE.TRANS64.RED.A1T0 RZ, [R0+URZ], RZ ;  /* 0x000000ff00ff99a7 */ /* 0x0009e4000810043f */
[----:B----4-:R-:W-:-:S05]  /*9c40*/  IADD3 R0, -R203, 0x1, R4 ;  /* 0x00000001cb007810 */ /* 0x010fca0007ffe104 */
[----:B------:R-:W-:Y:S02]  /*9c50*/  IMAD.IADD R3, R0, 0x1, -R23 ;  /* 0x0000000100037824 */ /* 0x000fe400078e0a17 */
[----:B---3--:R-:W-:Y:S02]  /*9c60*/  IMAD R0, R205, 0x80, R73 ;  /* 0x00000080cd007824 */ /* 0x008fe400078e0249 */
[C---:B------:R-:W-:Y:S02]  /*9c70*/  IMAD.IADD R73, R3.reuse, 0x1, R176 ;  /* 0x0000000103497824 */ /* 0x040fe400078e02b0 */
[----:B------:R-:W-:-:S03]  /*9c80*/  IMAD.IADD R75, R3, 0x1, R10 ;  /* 0x00000001034b7824 */ /* 0x000fc600078e020a */
[----:B------:R-:W-:Y:S01]  /*9c90*/  VIADDMNMX R4, R0, R73, R100, PT ;  /* 0x0000004900047246 */ /* 0x000fe20003800164 */
[----:B------:R-:W-:Y:S01]  /*9ca0*/  IMAD.IADD R3, R75, 0x1, R0 ;  /* 0x000000014b037824 */ /* 0x000fe200078e0200 */
[----:B0-----:R-:W-:Y:S06]  /*9cb0*/  @!P2 BRA `(.L_x_9331) ;  /* 0x00000000004ca947 */ /* 0x001fec0003800000 */
[----:B------:R-:W-:Y:S01]  /*9cc0*/  IADD3 R5, R0, R202, -R203 ;  /* 0x000000ca00057210 */ /* 0x000fe20007ffe8cb */
        /* <DEDUP_REMOVED lines=10> */
.L_x_9333:
[----:B------:R-:W-:-:S13]  /*9d70*/  ISETP.NE.AND P2, PT, R177, 0x1, PT ;  /* 0x00000001b100780c */ /* 0x000fda0003f45270 */
[----:B------:R-:W0:Y:S02]  /*9d80*/  @P2 LDC.64 R76, c[0x0][0x9e8] ;  /* 0x00027a00ff4c2b82 */ /* 0x000e240000000a00 */
[----:B0-----:R-:W-:-:S05]  /*9d90*/  @P2 IMAD.HI.U32 R10, R5, R76, RZ ;  /* 0x0000004c050a2227 */ /* 0x001fca00078e00ff */
[----:B------:R-:W-:-:S07]  /*9da0*/  @P2 SHF.R.U32.HI R5, RZ, R77, R10 ;  /* 0x0000004dff052219 */ /* 0x000fce000001160a */
.L_x_9334:
[----:B------:R-:W-:Y:S05]  /*9db0*/  BSYNC B0 ;  /* 0x0000000000007941 */ /* 0x000fea0003800000 */
.L_x_9332:
[----:B------:R-:W-:-:S05]  /*9dc0*/  IMAD R10, R5, R177, R74 ;  /* 0x000000b1050a7224 */ /* 0x000fca00078e024a */
[----:B------:R-:W-:Y:S02]  /*9dd0*/  VIMNMX R3, R3, R10, !PT ;  /* 0x0000000a03037248 */ /* 0x000fe40007fe0100 */
[----:B------:R-:W-:-:S07]  /*9de0*/  VIADDMNMX R4, R10, R177, R4, PT ;  /* 0x000000b10a047246 */ /* 0x000fce0003800104 */
.L_x_9331:
[C---:B------:R-:W-:Y:S02]  /*9df0*/  ISETP.GE.AND P2, PT, R11.reuse, 0x2, PT ;  /* 0x000000020b00780c */ /* 0x040fe40003f46270 */
[----:B------:R-:W-:Y:S02]  /*9e00*/  ISETP.GE.AND P4, PT, R11, 0x9, PT ;  /* 0x000000090b00780c */ /* 0x000fe40003f86270 */
[----:B------:R-:W-:Y:S02]  /*9e10*/  ISETP.GT.AND P3, PT, R3, 0x1, !P2 ;  /* 0x000000010300780c */ /* 0x000fe40005764270 */
[----:B------:R-:W-:Y:S02]  /*9e20*/  ISETP.GE.AND P6, PT, R11, 0x1, PT ;  /* 0x000000010b00780c */ /* 0x000fe40003fc6270 */
[----:B------:R-:W-:-:S04]  /*9e30*/  ISETP.LT.OR P3, PT, R4, 0x2, P3 ;  /* 0x000000020400780c */ /* 0x000fc80001f61670 */
        /* <DEDUP_REMOVED lines=94> */
[----:B------:R-:W-:Y:S02]  /*a420*/  IADD3 R29, R75, 0x8, R0 ;  /* 0x000000084b1d7810 */ /* 0x000fe40007ffe000 */
[----:B------:R-:W-:-:S02]  /*a430*/  FSEL R64, R64, -INF , !P3 ;  /* 0xff80000040407808 */ /* 0x000fc40005800000 */
        /* <DEDUP_REMOVED lines=13> */
[----:B------:R-:W-:Y:S01]  /*a510*/  ISETP.GT.AND P5, PT, R3, 0x59, !P5 ;  /* 0x000000590300780c */ /* 0x000fe20006fa4270 */
[----:B------:R-:W-:-:S03]  /*a520*/  VIADD R3, R0, 0x8 ;  /* 0x0000000800037836 */ /* 0x000fc60000000000 */
[----:B------:R-:W-:Y:S02]  /*a530*/  ISETP.LT.OR P5, PT, R4, 0x5a, P5 ;  /* 0x0000005a0400780c */ /* 0x000fe40002fa1670 */
[----:B------:R-:W-:Y:S02]  /*a540*/  VIADDMNMX R100, R3, R73, R100, PT ;  /* 0x0000004903647246 */ /* 0x000fe40003800164 */
[----:B------:R-:W-:Y:S02]  /*a550*/  FSEL R36, R69, -INF , !P5 ;  /* 0xff80000045247808 */ /* 0x000fe40006800000 */
[----:B------:R-:W-:-:S13]  /*a560*/  ISETP.GE.AND P5, PT, R177, 0x1, PT ;  /* 0x00000001b100780c */ /* 0x000fda0003fa6270 */
[----:B------:R-:W-:Y:S05]  /*a570*/  @!P5 BRA `(.L_x_9335) ;  /* 0x000000000050d947 */ /* 0x000fea0003800000 */
[----:B------:R-:W-:Y:S01]  /*a580*/  IADD3 R3, R0, R202, -R203 ;  /* 0x000000ca00037210 */ /* 0x000fe20007ffe8cb */
[----:B------:R-:W-:Y:S04]  /*a590*/  BSSY B0, `(.L_x_9336) ;  /* 0x000000f000007945 */ /* 0x000fe80003800000 */
        /* <DEDUP_REMOVED lines=10> */
.L_x_9337:
[----:B------:R-:W-:-:S13]  /*a640*/  ISETP.NE.AND P5, PT, R177, 0x1, PT ;  /* 0x00000001b100780c */ /* 0x000fda0003fa5270 */
[----:B------:R-:W0:Y:S02]  /*a650*/  @P5 LDC.64 R4, c[0x0][0x9e8] ;  /* 0x00027a00ff045b82 */ /* 0x000e240000000a00 */
[----:B0-----:R-:W-:-:S05]  /*a660*/  @P5 IMAD.HI.U32 R4, R3, R4, RZ ;  /* 0x0000000403045227 */ /* 0x001fca00078e00ff */
[----:B------:R-:W-:-:S07]  /*a670*/  @P5 SHF.R.U32.HI R3, RZ, R5, R4 ;  /* 0x00000005ff035219 */ /* 0x000fce0000011604 */
.L_x_9338:
[----:B------:R-:W-:Y:S05]  /*a680*/  BSYNC B0 ;  /* 0x0000000000007941 */ /* 0x000fea0003800000 */
.L_x_9336:
[----:B------:R-:W-:-:S05]  /*a690*/  IMAD R4, R3, R177, R74 ;  /* 0x000000b103047224 */ /* 0x000fca00078e024a */
[----:B------:R-:W-:Y:S02]  /*a6a0*/  VIMNMX R29, R29, R4, !PT ;  /* 0x000000041d1d7248 */ /* 0x000fe40007fe0100 */
[----:B------:R-:W-:-:S07]  /*a6b0*/  VIADDMNMX R100, R4, R177, R100, PT ;  /* 0x000000b104647246 */ /* 0x000fce0003800164 */
.L_x_9335:
        /* <DEDUP_REMOVED lines=57> */
[----:B------:R-:W-:Y:S02]  /*aa50*/  FMNMX.FTZ R5, R36, R3, !PT ;  /* 0x0000000324057209 */ /* 0x000fe40007810000 */
[----:B------:R-:W-:Y:S02]  /*aa60*/  ISETP.LT.OR P2, PT, R100, 0x22, P2 ;  /* 0x000000226400780c */ /* 0x000fe40001741670 */
[----:B------:R-:W-:Y:S01]  /*aa70*/  ISETP.GT.AND P6, PT, R29, RZ, !P6 ;  /* 0x000000ff1d00720c */ /* 0x000fe200077c4270 */
[----:B------:R-:W0:Y:S01]  /*aa80*/  SHFL.BFLY PT, R102, R5, 0x2, 0x1f ;  /* 0x0c401f0005667f89 */ /* 0x000e2200000e0000 */
[----:B------:R-:W-:Y:S02]  /*aa90*/  FSEL R4, R43, -INF , !P2 ;  /* 0xff8000002b047808 */ /* 0x000fe40005000000 */
[----:B------:R-:W-:-:S02]  /*aaa0*/  ISETP.NE.AND P2, PT, R41, RZ, PT ;  /* 0x000000ff2900720c */ /* 0x000fc40003f45270 */
[C---:B------:R-:W-:Y:S02]  /*aab0*/  ISETP.LT.OR P6, PT, R100.reuse, 0x1, P6 ;  /* 0x000000016400780c */ /* 0x040fe400037c1670 */
[----:B------:R-:W-:Y:S02]  /*aac0*/  ISETP.GT.AND P2, PT, R29, 0x28, !P2 ;  /* 0x000000281d00780c */ /* 0x000fe40005744270 */
[----:B------:R-:W-:Y:S02]  /*aad0*/  ISETP.NE.AND P5, PT, R91, RZ, PT ;  /* 0x000000ff5b00720c */ /* 0x000fe40003fa5270 */
[----:B------:R-:W-:Y:S02]  /*aae0*/  ISETP.LT.OR P2, PT, R100, 0x29, P2 ;  /* 0x000000296400780c */ /* 0x000fe40001741670 */
[----:B------:R-:W-:Y:S02]  /*aaf0*/  FSEL R26, R26, -INF , !P6 ;  /* 0xff8000001a1a7808 */ /* 0x000fe40007000000 */
[----:B------:R-:W-:-:S02]  /*ab00*/  FSEL R46, R46, -INF , !P2 ;  /* 0xff8000002e2e7808 */ /* 0x000fc40005000000 */
[----:B------:R-:W-:Y:S02]  /*ab10*/  ISETP.NE.AND P2, PT, R83, RZ, PT ;  /* 0x000000ff5300720c */ /* 0x000fe40003f45270 */
[C---:B------:R-:W-:Y:S02]  /*ab20*/  ISETP.GT.AND P3, PT, R29.reuse, 0x51, !P3 ;  /* 0x000000511d00780c */ /* 0x040fe40005f64270 */
[C---:B------:R-:W-:Y:S02]  /*ab30*/  ISETP.GT.AND P2, PT, R29.reuse, 0x29, !P2 ;  /* 0x000000291d00780c */ /* 0x040fe40005744270 */
[----:B------:R-:W-:Y:S02]  /*ab40*/  ISETP.GT.AND P4, PT, R29, 0x58, !P4 ;  /* 0x000000581d00780c */ /* 0x000fe40006784270 */
[----:B------:R-:W-:Y:S02]  /*ab50*/  ISETP.LT.OR P2, PT, R100, 0x2a, P2 ;  /* 0x0000002a6400780c */ /* 0x000fe40001741670 */
[----:B0-----:R-:W-:-:S02]  /*ab60*/  FMNMX.FTZ R102, R5, R102, !PT ;  /* 0x0000006605667209 */ /* 0x001fc40007810000 */
[----:B------:R-:W-:Y:S02]  /*ab70*/  FSEL R24, R47, -INF , !P2 ;  /* 0xff8000002f187808 */ /* 0x000fe40005000000 */
[----:B------:R-:W-:Y:S01]  /*ab80*/  ISETP.NE.AND P2, PT, R45, RZ, PT ;  /* 0x000000ff2d00720c */ /* 0x000fe20003f45270 */
[----:B------:R-:W0:Y:S01]  /*ab90*/  SHFL.BFLY PT, R3, R102, 0x1, 0x1f ;  /* 0x0c201f0066037f89 */ /* 0x000e2200000e0000 */
[----:B------:R-:W-:Y:S02]  /*aba0*/  FMNMX.FTZ R5, R26, R88, !PT ;  /* 0x000000581a057209 */ /* 0x000fe40007810000 */
[----:B------:R-:W-:Y:S02]  /*abb0*/  ISETP.GT.AND P2, PT, R29, 0x30, !P2 ;  /* 0x000000301d00780c */ /* 0x000fe40005744270 */
[----:B------:R-:W-:Y:S02]  /*abc0*/  FMNMX.FTZ R5, R76, R5, !PT ;  /* 0x000000054c057209 */ /* 0x000fe40007810000 */
[----:B------:R-:W-:-:S02]  /*abd0*/  ISETP.LT.OR P2, PT, R100, 0x31, P2 ;  /* 0x000000316400780c */ /* 0x000fc40001741670 */
[----:B------:R-:W-:Y:S02]  /*abe0*/  FMNMX.FTZ R5, R74, R5, !PT ;  /* 0x000000054a057209 */ /* 0x000fe40007810000 */
[----:B------:R-:W-:Y:S02]  /*abf0*/  FSEL R50, R50, -INF , !P2 ;  /* 0xff80000032327808 */ /* 0x000fe40005000000 */
[----:B------:R-:W-:Y:S02]  /*ac00*/  ISETP.NE.AND P2, PT, R85, RZ, PT ;  /* 0x000000ff5500720c */ /* 0x000fe40003f45270 */
[C---:B------:R-:W-:Y:S02]  /*ac10*/  ISETP.LT.OR P3, PT, R100.reuse, 0x52, P3 ;  /* 0x000000526400780c */ /* 0x040fe40001f61670 */
[----:B------:R-:W-:Y:S02]  /*ac20*/  ISETP.GT.AND P2, PT, R29, 0x31, !P2 ;  /* 0x000000311d00780c */ /* 0x000fe40005744270 */
[----:B------:R-:W-:-:S02]  /*ac30*/  ISETP.LT.OR P4, PT, R100, 0x59, P4 ;  /* 0x000000596400780c */ /* 0x000fc40002781670 */
[----:B------:R-:W-:Y:S02]  /*ac40*/  ISETP.LT.OR P2, PT, R100, 0x32, P2 ;  /* 0x000000326400780c */ /* 0x000fe40001741670 */
[----:B------:R-:W-:Y:S02]  /*ac50*/  FSEL R70, R70, -INF , !P4 ;  /* 0xff80000046467808 */ /* 0x000fe40006000000 */
[----:B------:R-:W-:Y:S02]  /*ac60*/  FSEL R28, R51, -INF , !P2 ;  /* 0xff800000331c7808 */ /* 0x000fe40005000000 */
[----:B------:R-:W-:Y:S02]  /*ac70*/  ISETP.NE.AND P2, PT, R49, RZ, PT ;  /* 0x000000ff3100720c */ /* 0x000fe40003f45270 */
[----:B0-----:R-:W-:Y:S02]  /*ac80*/  FMNMX.FTZ R3, R102, R3, !PT ;  /* 0x0000000366037209 */ /* 0x001fe40007810000 */
[----:B------:R-:W-:-:S03]  /*ac90*/  ISETP.GT.AND P2, PT, R29, 0x38, !P2 ;  /* 0x000000381d00780c */ /* 0x000fc60005744270 */
[----:B------:R-:W-:Y:S01]  /*aca0*/  FMUL.FTZ R25, R3, R11 ;  /* 0x0000000b03197220 */ /* 0x000fe20000410000 */
        /* <DEDUP_REMOVED lines=33> */
[----:B------:R-:W-:Y:S01]  /*aec0*/  ISETP.NE.AND P5, PT, R65, RZ, PT ;  /* 0x000000ff4100720c */ /* 0x000fe20003fa5270 */
[--C-:B------:R-:W-:Y:S01]  /*aed0*/  FFMA.FTZ R47, R10, R11, -R33.reuse ;  /* 0x0000000b0a2f7223 */ /* 0x100fe20000010821 */
        /* <DEDUP_REMOVED lines=9> */
[----:B------:R-:W3:Y:S01]  /*af70*/  MUFU.EX2 R152, R152 ;  /* 0x0000009800987308 */ /* 0x000ee20000000800 */
        /* <DEDUP_REMOVED lines=8> */
[-CC-:B------:R-:W-:Y:S01]  /*b000*/  FFMA.FTZ R92, R92, R11.reuse, -R33.reuse ;  /* 0x0000000b5c5c7223 */ /* 0x180fe20000010821 */
[--C-:B------:R-:W-:Y:S01]  /*b010*/  FFMA.FTZ R86, R86, R11, -R33.reuse ;  /* 0x0000000b56567223 */ /* 0x100fe20000010821 */
[----:B0-----:R-:W-:Y:S01]  /*b020*/  FMNMX.FTZ R31, R50, R27, !PT ;  /* 0x0000001b321f7209 */ /* 0x001fe20007810000 */
[-CC-:B------:R-:W-:Y:S01]  /*b030*/  FFMA.FTZ R84, R84, R11.reuse, -R33.reuse ;  /* 0x0000000b54547223 */ /* 0x180fe20000010821 */
[-CC-:B------:R-:W-:Y:S01]  /*b040*/  FFMA.FTZ R82, R82, R11.reuse, -R33.reuse ;  /* 0x0000000b52527223 */ /* 0x180fe20000010821 */
[----:B------:R-:W-:Y:S01]  /*b050*/  FFMA.FTZ R80, R80, R11, -R33 ;  /* 0x0000000b50507223 */ /* 0x000fe20000010821 */
[----:B------:R-:W-:Y:S01]  /*b060*/  FMNMX.FTZ R31, R28, R31, !PT ;  /* 0x0000001f1c1f7209 */ /* 0x000fe20007810000 */
[----:B------:R0:W-:Y:S01]  /*b070*/  MUFU.EX2 R27, R37 ;  /* 0x00000025001b7308 */ /* 0x0001e20000000800 */
[----:B---3--:R-:W-:Y:S01]  /*b080*/  FADD.FTZ R49, R152, R5 ;  /* 0x0000000598317221 */ /* 0x008fe20000010000 */
[--C-:B------:R-:W-:Y:S01]  /*b090*/  FFMA.FTZ R78, R78, R11, -R33.reuse ;  /* 0x0000000b4e4e7223 */ /* 0x100fe20000010821 */
[----:B------:R-:W-:Y:S01]  /*b0a0*/  FMNMX.FTZ R31, R54, R31, !PT ;  /* 0x0000001f361f7209 */ /* 0x000fe20007810000 */
[-CC-:B------:R-:W-:Y:S01]  /*b0b0*/  FFMA.FTZ R56, R56, R11.reuse, -R33.reuse ;  /* 0x0000000b38387223 */ /* 0x180fe20000010821 */
[-CC-:B------:R-:W-:Y:S01]  /*b0c0*/  FFMA.FTZ R60, R60, R11.reuse, -R33.reuse ;  /* 0x0000000b3c3c7223 */ /* 0x180fe20000010821 */
[--C-:B------:R-:W-:Y:S01]  /*b0d0*/  FFMA.FTZ R40, R40, R11, -R33.reuse ;  /* 0x0000000b28287223 */ /* 0x100fe20000010821 */
[----:B------:R-:W-:Y:S01]  /*b0e0*/  FMNMX.FTZ R31, R30, R31, !PT ;  /* 0x0000001f1e1f7209 */ /* 0x000fe20007810000 */
[----:B------:R-:W3:Y:S01]  /*b0f0*/  MUFU.EX2 R154, R154 ;  /* 0x0000009a009a7308 */ /* 0x000ee20000000800 */
[-CC-:B0-----:R-:W-:Y:S01]  /*b100*/  FFMA.FTZ R37, R96, R11.reuse, -R33.reuse ;  /* 0x0000000b60257223 */ /* 0x181fe20000010821 */
[----:B------:R-:W-:Y:S01]  /*b110*/  FSEL R96, R67, -INF , !P3 ;  /* 0xff80000043607808 */ /* 0x000fe20005800000 */
[--C-:B------:R-:W-:Y:S01]  /*b120*/  FFMA.FTZ R64, R64, R11, -R33.reuse ;  /* 0x0000000b40407223 */ /* 0x100fe20000010821 */
[----:B------:R-:W-:Y:S01]  /*b130*/  FMNMX.FTZ R31, R58, R31, !PT ;  /* 0x0000001f3a1f7209 */ /* 0x000fe20007810000 */
[-CC-:B------:R-:W-:Y:S01]  /*b140*/  FFMA.FTZ R68, R68, R11.reuse, -R33.reuse ;  /* 0x0000000b44447223 */ /* 0x180fe20000010821 */
[----:B------:R-:W-:Y:S01]  /*b150*/  FFMA.FTZ R33, R36, R11, -R33 ;  /* 0x0000000b24217223 */ /* 0x000fe20000010821 */
[----:B------:R-:W-:Y:S01]  /*b160*/  F2FP.BF16.F32.PACK_AB R152, R5, R152 ;  /* 0x000000980598723e */ /* 0x000fe200000010ff */
[----:B------:R-:W0:Y:S01]  /*b170*/  MUFU.EX2 R25, R35 ;  /* 0x0000002300197308 */ /* 0x000e220000000800 */
[----:B------:R-:W-:-:S04]  /*b180*/  FMNMX.FTZ R31, R32, R31, !PT ;  /* 0x0000001f201f7209 */ /* 0x000fc80007810000 */
[----:B------:R-:W-:-:S03]  /*b190*/  FMNMX.FTZ R31, R62, R31, !PT ;  /* 0x0000001f3e1f7209 */ /* 0x000fc60007810000 */
[----:B------:R-:W-:Y:S01]  /*b1a0*/  MUFU.EX2 R156, R156 ;  /* 0x0000009c009c7308 */ /* 0x000fe20000000800 */
[----:B------:R-:W-:Y:S01]  /*b1b0*/  FMNMX.FTZ R31, R34, R31, !PT ;  /* 0x0000001f221f7209 */ /* 0x000fe20007810000 */
[----:B---3--:R-:W-:-:S03]  /*b1c0*/  FADD.FTZ R36, R154, R49 ;  /* 0x000000319a247221 */ /* 0x008fc60000010000 */
[----:B------:R-:W-:-:S03]  /*b1d0*/  FMNMX.FTZ R31, R66, R31, !PT ;  /* 0x0000001f421f7209 */ /* 0x000fc60007810000 */
[----:B------:R-:W-:Y:S01]  /*b1e0*/  MUFU.EX2 R158, R158 ;  /* 0x0000009e009e7308 */ /* 0x000fe20000000800 */
[----:B------:R-:W-:Y:S01]  /*b1f0*/  FMNMX.FTZ R31, R96, R31, !PT ;  /* 0x0000001f601f7209 */ /* 0x000fe20007810000 */
[C---:B0-----:R-:W-:Y:S01]  /*b200*/  FADD.FTZ R49, R25.reuse, R36 ;  /* 0x0000002419317221 */ /* 0x041fe20000010000 */
[----:B------:R-:W-:Y:S02]  /*b210*/  F2FP.BF16.F32.PACK_AB R154, R25, R154 ;  /* 0x0000009a199a723e */ /* 0x000fe400000010ff */
[----:B------:R-:W-:-:S03]  /*b220*/  FMNMX.FTZ R31, R70, R31, !PT ;  /* 0x0000001f461f7209 */ /* 0x000fc60007810000 */
[----:B------:R-:W-:Y:S01]  /*b230*/  MUFU.EX2 R35, R98 ;  /* 0x0000006200237308 */ /* 0x000fe20000000800 */
[----:B------:R-:W-:-:S05]  /*b240*/  FMNMX.FTZ R31, R94, R31, !PT ;  /* 0x0000001f5e1f7209 */ /* 0x000fca0007810000 */
[----:B------:R-:W0:Y:S02]  /*b250*/  SHFL.BFLY PT, R90, R31, 0x2, 0x1f ;  /* 0x0c401f001f5a7f89 */ /* 0x000e2400000e0000 */
[----:B------:R-:W-:Y:S08]  /*b260*/  MUFU.EX2 R37, R37 ;  /* 0x0000002500257308 */ /* 0x000ff00000000800 */
[----:B------:R-:W-:Y:S08]  /*b270*/  MUFU.EX2 R92, R92 ;  /* 0x0000005c005c7308 */ /* 0x000ff00000000800 */
[----:B------:R-:W3:Y:S01]  /*b280*/  MUFU.EX2 R39, R39 ;  /* 0x0000002700277308 */ /* 0x000ee20000000800 */
[----:B0-----:R-:W-:-:S07]  /*b290*/  FMNMX.FTZ R90, R31, R90, !PT ;  /* 0x0000005a1f5a7209 */ /* 0x001fce0007810000 */
[----:B------:R-:W-:Y:S01]  /*b2a0*/  MUFU.EX2 R86, R86 ;  /* 0x0000005600567308 */ /* 0x000fe20000000800 */
[----:B------:R-:W0:Y:S07]  /*b2b0*/  SHFL.BFLY PT, R29, R90, 0x1, 0x1f ;  /* 0x0c201f005a1d7f89 */ /* 0x000e2e00000e0000 */
[----:B------:R-:W4:Y:S01]  /*b2c0*/  MUFU.EX2 R41, R84 ;  /* 0x0000005400297308 */ /* 0x000f220000000800 */
[----:B---3--:R-:W-:-:S07]  /*b2d0*/  F2FP.BF16.F32.PACK_AB R162, R39, R92 ;  /* 0x0000005c27a2723e */ /* 0x008fce00000010ff */
[----:B------:R-:W-:Y:S08]  /*b2e0*/  MUFU.EX2 R82, R82 ;  /* 0x0000005200527308 */ /* 0x000ff00000000800 */
[----:B------:R-:W3:Y:S01]  /*b2f0*/  MUFU.EX2 R43, R80 ;  /* 0x00000050002b7308 */ /* 0x000ee20000000800 */
[----:B----4-:R-:W-:Y:S02]  /*b300*/  F2FP.BF16.F32.PACK_AB R164, R41, R86 ;  /* 0x0000005629a4723e */ /* 0x010fe400000010ff */
[----:B0-----:R-:W-:-:S04]  /*b310*/  FMNMX.FTZ R10, R90, R29, !PT ;  /* 0x0000001d5a0a7209 */ /* 0x001fc80007810000 */
[C---:B------:R-:W-:Y:S01]  /*b320*/  FSETP.NEU.FTZ.AND P2, PT, R10.reuse, -INF , PT ;  /* 0xff8000000a00780b */ /* 0x040fe20003f5d000 */
[----:B------:R-:W-:Y:S01]  /*b330*/  FMUL.FTZ R29, R10, R11 ;  /* 0x0000000b0a1d7220 */ /* 0x000fe20000410000 */
[----:B------:R-:W-:Y:S04]  /*b340*/  MUFU.EX2 R78, R78 ;  /* 0x0000004e004e7308 */ /* 0x000fe80000000800 */
[----:B------:R-:W-:-:S04]  /*b350*/  FSEL R29, R29, RZ, P2 ;  /* 0x000000ff1d1d7208 */ /* 0x000fc80001000000 */
        /* <DEDUP_REMOVED lines=28> */
[----:B---3--:R-:W-:-:S02]  /*b520*/  F2FP.BF16.F32.PACK_AB R166, R43, R82 ;  /* 0x000000522ba6723e */ /* 0x008fc400000010ff */
[----:B0-----:R-:W-:Y:S02]  /*b530*/  F2FP.BF16.F32.PACK_AB R168, R31, R78 ;  /* 0x0000004e1fa8723e */ /* 0x001fe400000010ff */
[----:B------:R-:W0:Y:S08]  /*b540*/  MUFU.EX2 R155, R74 ;  /* 0x0000004a009b7308 */ /* 0x000e300000000800 */
[----:B------:R-:W3:Y:S08]  /*b550*/  MUFU.EX2 R52, R52 ;  /* 0x0000003400347308 */ /* 0x000ef00000000800 */
[----:B------:R1:W-:Y:S08]  /*b560*/  MUFU.EX2 R161, R4 ;  /* 0x0000000400a17308 */ /* 0x0003f00000000800 */
[----:B------:R-:W2:Y:S01]  /*b570*/  MUFU.EX2 R157, R48 ;  /* 0x00000030009d7308 */ /* 0x000ea20000000800 */
[----:B-1----:R-:W-:Y:S01]  /*b580*/  FADD.FTZ R4, R156, R49 ;  /* 0x000000319c047221 */ /* 0x002fe20000010000 */
[----:B----4-:R-:W-:Y:S01]  /*b590*/  FADD.FTZ R49, R26, R153 ;  /* 0x000000991a317221 */ /* 0x010fe20000010000 */
[----:B------:R-:W-:-:S02]  /*b5a0*/  F2FP.BF16.F32.PACK_AB R156, R27, R156 ;  /* 0x0000009c1b9c723e */ /* 0x000fc400000010ff */
[----:B------:R-:W-:Y:S01]  /*b5b0*/  FADD.FTZ R51, R27, R4 ;  /* 0x000000041b337221 */ /* 0x000fe20000010000 */
[----:B-----5:R-:W-:Y:S01]  /*b5c0*/  FADD.FTZ R4, R76, R49 ;  /* 0x000000314c047221 */ /* 0x020fe20000010000 */
[----:B------:R-:W-:Y:S01]  /*b5d0*/  F2FP.BF16.F32.PACK_AB R153, R153, R26 ;  /* 0x0000001a9999723e */ /* 0x000fe200000010ff */
[----:B------:R-:W1:Y:S02]  /*b5e0*/  MUFU.EX2 R44, R44 ;  /* 0x0000002c002c7308 */ /* 0x000e640000000800 */
[C---:B0-----:R-:W-:Y:S01]  /*b5f0*/  FADD.FTZ R49, R155.reuse, R4 ;  /* 0x000000049b317221 */ /* 0x041fe20000010000 */
[----:B------:R-:W-:-:S03]  /*b600*/  F2FP.BF16.F32.PACK_AB R155, R155, R76 ;  /* 0x0000004c9b9b723e */ /* 0x000fc600000010ff */
[----:B---3--:R-:W-:Y:S02]  /*b610*/  FADD.FTZ R4, R52, R49 ;  /* 0x0000003134047221 */ /* 0x008fe40000010000 */
[----:B------:R0:W-:Y:S02]  /*b620*/  MUFU.EX2 R163, R24 ;  /* 0x0000001800a37308 */ /* 0x0001e40000000800 */
[C---:B--2---:R-:W-:Y:S01]  /*b630*/  FADD.FTZ R49, R157.reuse, R4 ;  /* 0x000000049d317221 */ /* 0x044fe20000010000 */
[----:B------:R-:W-:-:S05]  /*b640*/  F2FP.BF16.F32.PACK_AB R157, R157, R52 ;  /* 0x000000349d9d723e */ /* 0x000fca00000010ff */
[----:B------:R-:W2:Y:S01]  /*b650*/  MUFU.EX2 R159, R38 ;  /* 0x00000026009f7308 */ /* 0x000ea20000000800 */
[----:B0-----:R-:W-:Y:S01]  /*b660*/  FADD.FTZ R24, R158, R51 ;  /* 0x000000339e187221 */ /* 0x001fe20000010000 */
[----:B-1----:R-:W-:Y:S01]  /*b670*/  FADD.FTZ R4, R44, R49 ;  /* 0x000000312c047221 */ /* 0x002fe20000010000 */
[C---:B------:R-:W-:Y:S02]  /*b680*/  F2FP.BF16.F32.PACK_AB R158, R35.reuse, R158 ;  /* 0x0000009e239e723e */ /* 0x040fe400000010ff */
[----:B------:R-:W-:-:S03]  /*b690*/  FADD.FTZ R24, R35, R24 ;  /* 0x0000001823187221 */ /* 0x000fc60000010000 */
[----:B------:R-:W0:Y:S01]  /*b6a0*/  MUFU.EX2 R42, R42 ;  /* 0x0000002a002a7308 */ /* 0x000e220000000800 */
[----:B------:R-:W-:-:S04]  /*b6b0*/  FADD.FTZ R51, R37, R24 ;  /* 0x0000001825337221 */ /* 0x000fc80000010000 */
[C---:B------:R-:W-:Y:S01]  /*b6c0*/  FADD.FTZ R51, R160.reuse, R51 ;  /* 0x00000033a0337221 */ /* 0x040fe20000010000 */
[----:B------:R-:W-:Y:S02]  /*b6d0*/  F2FP.BF16.F32.PACK_AB R160, R160, R37 ;  /* 0x00000025a0a0723e */ /* 0x000fe400000010ff */
[----:B------:R-:W1:Y:S01]  /*b6e0*/  MUFU.EX2 R46, R46 ;  /* 0x0000002e002e7308 */ /* 0x000e620000000800 */
[----:B------:R-:W-:Y:S01]  /*b6f0*/  FADD.FTZ R24, R92, R51 ;  /* 0x000000335c187221 */ /* 0x000fe20000010000 */
[C---:B--2---:R-:W-:Y:S01]  /*b700*/  FADD.FTZ R49, R159.reuse, R4 ;  /* 0x000000049f317221 */ /* 0x044fe20000010000 */
[----:B------:R-:W-:Y:S02]  /*b710*/  F2FP.BF16.F32.PACK_AB R159, R159, R44 ;  /* 0x0000002c9f9f723e */ /* 0x000fe400000010ff */
[----:B------:R-:W-:-:S03]  /*b720*/  FADD.FTZ R51, R39, R24 ;  /* 0x0000001827337221 */ /* 0x000fc60000010000 */
[----:B------:R-:W2:Y:S01]  /*b730*/  MUFU.EX2 R50, R50 ;  /* 0x0000003200327308 */ /* 0x000ea20000000800 */
[----:B0-----:R-:W-:Y:S01]  /*b740*/  FADD.FTZ R4, R42, R49 ;  /* 0x000000312a047221 */ /* 0x001fe20000010000 */
[----:B------:R-:W-:-:S03]  /*b750*/  FADD.FTZ R24, R86, R51 ;  /* 0x0000003356187221 */ /* 0x000fc60000010000 */
[----:B------:R-:W-:Y:S01]  /*b760*/  FADD.FTZ R49, R161, R4 ;  /* 0x00000004a1317221 */ /* 0x000fe20000010000 */
[----:B------:R-:W-:Y:S01]  /*b770*/  FADD.FTZ R51, R41, R24 ;  /* 0x0000001829337221 */ /* 0x000fe20000010000 */
[----:B------:R-:W-:Y:S01]  /*b780*/  F2FP.BF16.F32.PACK_AB R161, R161, R42 ;  /* 0x0000002aa1a1723e */ /* 0x000fe200000010ff */
[----:B------:R-:W0:Y:S01]  /*b790*/  MUFU.EX2 R165, R28 ;  /* 0x0000001c00a57308 */ /* 0x000e220000000800 */
[----:B-1----:R-:W-:Y:S01]  /*b7a0*/  FADD.FTZ R4, R46, R49 ;  /* 0x000000312e047221 */ /* 0x002fe20000010000 */
[----:B------:R-:W-:-:S03]  /*b7b0*/  FADD.FTZ R24, R82, R51 ;  /* 0x0000003352187221 */ /* 0x000fc60000010000 */
[----:B------:R-:W-:Y:S01]  /*b7c0*/  FADD.FTZ R49, R163, R4 ;  /* 0x00000004a3317221 */ /* 0x000fe20000010000 */
[----:B------:R-:W-:Y:S01]  /*b7d0*/  FADD.FTZ R51, R43, R24 ;  /* 0x000000182b337221 */ /* 0x000fe20000010000 */
[----:B------:R-:W-:Y:S01]  /*b7e0*/  F2FP.BF16.F32.PACK_AB R163, R163, R46 ;  /* 0x0000002ea3a3723e */ /* 0x000fe200000010ff */
[----:B------:R-:W1:Y:S01]  /*b7f0*/  MUFU.EX2 R54, R54 ;  /* 0x0000003600367308 */ /* 0x000e620000000800 */
[----:B--2---:R-:W-:Y:S01]  /*b800*/  FADD.FTZ R4, R50, R49 ;  /* 0x0000003132047221 */ /* 0x004fe20000010000 */
[----:B------:R-:W-:-:S04]  /*b810*/  FADD.FTZ R24, R78, R51 ;  /* 0x000000334e187221 */ /* 0x000fc80000010000 */
[----:B------:R-:W-:Y:S02]  /*b820*/  FADD.FTZ R25, R31, R24 ;  /* 0x000000181f197221 */ /* 0x000fe40000010000 */
        /* <DEDUP_REMOVED lines=36> */
[----:B--2---:R-:W-:Y:S01]  /*ba70*/  FADD.FTZ R4, R70, R25 ;  /* 0x0000001946047221 */ /* 0x004fe20000010000 */
[C---:B0-----:R-:W-:Y:S01]  /*ba80*/  FADD.FTZ R5, R33.reuse, R24 ;  /* 0x0000001821057221 */ /* 0x041fe20000010000 */
[----:B------:R-:W-:Y:S02]  /*ba90*/  F2FP.BF16.F32.PACK_AB R174, R33, R68 ;  /* 0x0000004421ae723e */ /* 0x000fe400000010ff */
[C---:B-1----:R-:W-:Y:S01]  /*baa0*/  FADD.FTZ R4, R29.reuse, R4 ;  /* 0x000000041d047221 */ /* 0x042fe20000010000 */
[----:B------:R-:W-:Y:S01]  /*bab0*/  F2FP.BF16.F32.PACK_AB R175, R29, R70 ;  /* 0x000000461daf723e */ /* 0x000fe200000010ff */
[----:B------:R-:W-:Y:S06]  /*bac0*/  @!P0 BRA `(.L_x_9339) ;  /* 0x0000000000048947 */ /* 0x000fec0003800000 */
[----:B------:R-:W-:Y:S01]  /*bad0*/  BPT.TRAP 0x1 ;  /* 0x000000040000795c */ /* 0x000fe20000300000 */
.L_x_9339:
[----:B------:R0:W1:Y:S01]  /*bae0*/  SYNCS.PHASECHK.TRANS64.TRYWAIT P2, [R7+URZ+0x22850], R72 ;  /* 0x02285048070075a7 */ /* 0x000062000804017f */
[----:B------:R-:W-:Y:S05]  /*baf0*/  @!P0 BRA `(.L_x_9340) ;  /* 0x0000000000048947 */ /* 0x000fea0003800000 */
[----:B------:R-:W-:Y:S01]  /*bb00*/  BPT.TRAP 0x1 ;  /* 0x000000040000795c */ /* 0x000fe20000300000 */
.L_x_9340:
[----:B------:R-:W-:Y:S04]  /*bb10*/  BSSY B0, `(.L_x_9341) ;  /* 0x0000004000007945 */ /* 0x000fe80003800000 */
[----:B-1----:R-:W-:Y:S05]  /*bb20*/  @P2 BRA `(.L_x_9342) ;  /* 0x0000000000082947 */ /* 0x002fea0003800000 */
[----:B------:R-:W1:Y:S02]  /*bb30*/  SYNCS.PHASECHK.TRANS64.TRYWAIT P2, [R7+URZ+0x22850], R72 ;  /* 0x02285048070075a7 */ /* 0x000e64000804017f */
[----:B-1----:R-:W-:Y:S05]  /*bb40*/  @!P2 BRA `(.L_x_9343) ;  /* 0x0000012c0008a947 */ /* 0x002fea0003800000 */
.L_x_9342:
[----:B------:R-:W-:Y:S05]  /*bb50*/  BSYNC B0 ;  /* 0x0000000000007941 */ /* 0x000fea0003800000 */
.L_x_9341:
[----:B------:R-:W-:Y:S05]  /*bb60*/  WARPSYNC.ALL ;  /* 0x0000000000007948 */ /* 0x000fea0003800000 */
[----:B------:R-:W-:Y:S01]  /*bb70*/  VIADD R24, R17, 0x400 ;  /* 0x0000040011187836 */ /* 0x000fe20000000000 */
[----:B------:R2:W-:Y:S01]  /*bb80*/  BAR.SYNC.DEFER_BLOCKING R179, 0x100 ;  /* 0x000400b30000751d */ /* 0x0005e20000010000 */
[----:B------:R-:W-:Y:S01]  /*bb90*/  IMAD.MOV.U32 R181, RZ, RZ, 0x40000040 ;  /* 0x40000040ffb57424 */ /* 0x000fe200078e00ff */
[----:B------:R-:W-:Y:S01]  /*bba0*/  ISETP.GE.AND P2, PT, R177, 0x1, PT ;  /* 0x00000001b100780c */ /* 0x000fe20003f46270 */
[----:B01----:R-:W-:Y:S01]  /*bbb0*/  @!P1 VIADD R7, R7, 0x22860 ;  /* 0x0002286007079836 */ /* 0x003fe20000000000 */
[----:B------:R-:W-:Y:S01]  /*bbc0*/  SHF.R.U32.HI R24, RZ, 0x4, R24 ;  /* 0x00000004ff187819 */ /* 0x000fe20000011618 */
[----:B------:R-:W-:Y:S01]  /*bbd0*/  IMAD.IADD R217, R202, 0x1, -R203 ;  /* 0x00000001cad97824 */ /* 0x000fe200078e0acb */
[----:B------:R-:W-:Y:S01]  /*bbe0*/  R2UR UR7, R181 ;  /* 0x00000000b50772ca */ /* 0x000fe200000e0000 */
[----:B------:R-:W-:Y:S01]  /*bbf0*/  IMAD.MOV.U32 R181, RZ, RZ, 0x40000040 ;  /* 0x40000040ffb57424 */ /* 0x000fe200078e00ff */
[----:B------:R-:W-:-:S02]  /*bc00*/  LOP3.LUT R24, R24, 0x3fff, RZ, 0xc0, !PT ;  /* 0x00003fff18187812 */ /* 0x000fc400078ec0ff */
[----:B------:R-:W-:Y:S02]  /*bc10*/  @!P1 PRMT R7, RZ, 0x654, R7 ;  /* 0x00000654ff079816 */ /* 0x000fe40000000007 */
[----:B------:R-:W-:-:S05]  /*bc20*/  LOP3.LUT R204, R24, 0x3000000, RZ, 0xfc, !PT ;  /* 0x0300000018cc7812 */ /* 0x000fca00078efcff */
[----:B------:R-:W-:-:S05]  /*bc30*/  IMAD R180, R16, 0xc00, R204 ;  /* 0x00000c0010b47824 */ /* 0x000fca00078e02cc */
[----:B------:R-:W-:Y:S01]  /*bc40*/  R2UR UR6, R180 ;  /* 0x00000000b40672ca */ /* 0x000fe200000e0000 */
[----:B------:R-:W-:-:S12]  /*bc50*/  WARPGROUP.ARRIVE ;  /* 0x00000000000079c5 */ /* 0x000fd80000000000 */
[----:B------:R-:W-:Y:S03]  /*bc60*/  HGMMA.64x256x16.F32.BF16 R24, R152, gdesc[UR4].tnspB, RZ, !UPT, gsb0 ;  /* 0x43e0000498187df0 */ /* 0x000fe6000c0018ff */
[----:B------:R-:W-:Y:S02]  /*bc70*/  WARPGROUP.DEPBAR.LE gsb0, 0x0 ;  /* 0x00008000000079c5 */ /* 0x000fe40000010000 */
[----:B------:R-:W-:Y:S01]  /*bc80*/  VIADD R152, R180, 0x80 ;  /* 0x00000080b4987836 */ /* 0x000fe20000000000 */
[----:B------:R-:W-:Y:S01]  /*bc90*/  WARPGROUP.ARRIVE ;  /* 0x00000000000079c5 */ /* 0x000fe20000000000 */
[----:B------:R-:W-:Y:S02]  /*bca0*/  IMAD.MOV.U32 R153, RZ, RZ, 0x40000040 ;  /* 0x40000040ff997424 */ /* 0x000fe400078e00ff */
[----:B------:R-:W-:Y:S01]  /*bcb0*/  IMAD R155, R205, 0x80, R217 ;  /* 0x00000080cd9b7824 */ /* 0x000fe200078e02d9 */
[----:B------:R-:W-:Y:S01]  /*bcc0*/  R2UR UR6, R152 ;  /* 0x00000000980672ca */ /* 0x000fe200000e0000 */
[----:B------:R-:W-:Y:S01]  /*bcd0*/  VIADD R152, R180, 0x100 ;  /* 0x00000100b4987836 */ /* 0x000fe20000000000 */
[----:B------:R-:W-:Y:S01]  /*bce0*/  R2UR UR7, R153 ;  /* 0x00000000990772ca */ /* 0x000fe200000e0000 */
[----:B------:R-:W-:-:S02]  /*bcf0*/  IMAD.MOV.U32 R153, RZ, RZ, 0x40000040 ;  /* 0x40000040ff997424 */ /* 0x000fc400078e00ff */
[----:B------:R-:W-:-:S13]  /*bd00*/  IMAD.IADD R176, R155, 0x1, R176 ;  /* 0x000000019bb07824 */ /* 0x000fda00078e02b0 */
        /* <DEDUP_REMOVED lines=31> */
[----:B------:R0:W-:Y:S02]  /*bf00*/  @!P1 SYNCS.ARRIVE.TRANS64.RED.A1T0 RZ, [R7+URZ], RZ ;  /* 0x000000ff07ff99a7 */ /* 0x0001e4000810043f */
[----:B0-----:R-:W-:Y:S01]  /*bf10*/  VIADD R7, R178, 0xfffffffe ;  /* 0xfffffffeb2077836 */ /* 0x001fe20000000000 */
[----:B--2---:R-:W-:Y:S06]  /*bf20*/  @!P2 BRA `(.L_x_9344) ;  /* 0x000000000048a947 */ /* 0x004fec0003800000 */
        /* <DEDUP_REMOVED lines=11> */
.L_x_9346:
[----:B------:R-:W-:-:S13]  /*bfe0*/  ISETP.NE.AND P2, PT, R177, 0x1, PT ;  /* 0x00000001b100780c */ /* 0x000fda0003f45270 */
[----:B------:R-:W0:Y:S02]  /*bff0*/  @P2 LDC.64 R152, c[0x0][0x9e8] ;  /* 0x00027a00ff982b82 */ /* 0x000e240000000a00 */
[----:B0-----:R-:W-:-:S05]  /*c000*/  @P2 IMAD.HI.U32 R152, R154, R152, RZ ;  /* 0x000000989a982227 */ /* 0x001fca00078e00ff */
[----:B------:R-:W-:-:S07]  /*c010*/  @P2 SHF.R.U32.HI R154, RZ, R153, R152 ;  /* 0x00000099ff9a2219 */ /* 0x000fce0000011698 */
.L_x_9347:
[----:B------:R-:W-:Y:S05]  /*c020*/  BSYNC B0 ;  /* 0x0000000000007941 */ /* 0x000fea0003800000 */
.L_x_9345:
[----:B------:R-:W-:-:S05]  /*c030*/  IMAD R177, R154, R177, R177 ;  /* 0x000000b19ab17224 */ /* 0x000fca00078e02b1 */
[----:B------:R-:W-:-:S07]  /*c040*/  VIMNMX R176, R176, R177, PT ;  /* 0x000000b1b0b07248 */ /* 0x000fce0003fe0100 */
.L_x_9344:
        /* <DEDUP_REMOVED lines=11> */
[----:B------:R-:W-:-:S02]  /*c100*/  ULDC UR48, c[0x0][0x9e0] ;  /* 0x0002780000307ab9 */ /* 0x000fc40000000800 */
[----:B------:R-:W-:-:S04]  /*c110*/  VIMNMX R218, R222, R153, !PT ;  /* 0x00000099deda7248 */ /* 0x000fc80007fe0100 */
[----:B------:R-:W-:-:S13]  /*c120*/  ISETP.GE.AND P2, PT, R7, R218, PT ;  /* 0x000000da0700720c */ /* 0x000fda0003f46270 */
[----:B------:R-:W-:Y:S05]  /*c130*/  @!P2 BRA `(.L_x_9348) ;  /* 0x000000300054a947 */ /* 0x000fea0003800000 */
[----:B------:R-:W-:-:S04]  /*c140*/  IMAD.IADD R216, R0, 0x1, R217 ;  /* 0x0000000100d87824 */ /* 0x000fc800078e02d9 */
[----:B------:R-:W-:-:S07]  /*c150*/  VIADD R208, R216, 0x8 ;  /* 0x00000008d8d07836 */ /* 0x000fce0000000000 */
.L_x_9366:
[----:B------:R-:W-:Y:S01]  /*c160*/  VIADD R16, R16, 0x1 ;  /* 0x0000000110107836 */ /* 0x000fe20000000000 */
[----:B------:R-:W-:Y:S05]  /*c170*/  YIELD ;  /* 0x0000000000007946 */ /* 0x000fea0003800000 */
[----:B------:R-:W-:-:S04]  /*c180*/  ISETP.NE.AND P2, PT, R16, 0x2, PT ;  /* 0x000000021000780c */ /* 0x000fc80003f45270 */
[----:B------:R-:W-:Y:S02]  /*c190*/  SEL R11, RZ, 0x1, P2 ;  /* 0x00000001ff0b7807 */ /* 0x000fe40001000000 */
[----:B------:R-:W-:Y:S02]  /*c1a0*/  SEL R16, R16, RZ, P2 ;  /* 0x000000ff10107207 */ /* 0x000fe40001000000 */
[----:B------:R-:W-:Y:S01]  /*c1b0*/  LOP3.LUT R22, R22, R11, RZ, 0x3c, !PT ;  /* 0x0000000b16167212 */ /* 0x000fe200078e3cff */
[----:B0-----:R-:W-:Y:S06]  /*c1c0*/  @!P0 BRA `(.L_x_9349) ;  /* 0x0000000000048947 */ /* 0x001fec0003800000 */
[----:B------:R-:W-:Y:S01]  /*c1d0*/  BPT.TRAP 0x1 ;  /* 0x000000040000795c */ /* 0x000fe20000300000 */
.L_x_9349:
[----:B------:R-:W-:Y:S01]  /*c1e0*/  IMAD R209, R16, 0x8, R17 ;  /* 0x0000000810d17824 */ /* 0x000fe200078e0211 */
[----:B------:R-:W-:-:S04]  /*c1f0*/  SHF.L.U32 R210, R22, 0x1f, RZ ;  /* 0x0000001f16d27819 */ /* 0x000fc800000006ff */
[----:B------:R0:W1:Y:S01]  /*c200*/  SYNCS.PHASECHK.TRANS64.TRYWAIT P2, [R209+URZ+0x22830], R210 ;  /* 0x022830d2d10075a7 */ /* 0x000062000804017f */
[----:B------:R-:W-:Y:S05]  /*c210*/  @!P0 BRA `(.L_x_9350) ;  /* 0x0000000000048947 */ /* 0x000fea0003800000 */
[----:B------:R-:W-:Y:S01]  /*c220*/  BPT.TRAP 0x1 ;  /* 0x000000040000795c */ /* 0x000fe20000300000 */
.L_x_9350:
[----:B------:R-:W-:Y:S02]  /*c230*/  IMAD R212, R16, 0x300, R207 ;  /* 0x0000030010d47824 */ /* 0x000fe400078e02cf */
[----:B------:R-:W-:Y:S01]  /*c240*/  IMAD.MOV.U32 R213, RZ, RZ, 0x40000040 ;  /* 0x40000040ffd57424 */ /* 0x000fe200078e00ff */
[----:B-1----:R-:W-:Y:S06]  /*c250*/  @P2 BRA `(.L_x_9351) ;  /* 0x0000000000082947 */ /* 0x002fec0003800000 */
[----:B------:R-:W1:Y:S02]  /*c260*/  SYNCS.PHASECHK.TRANS64.TRYWAIT P2, [R209+URZ+0x22830], R210 ;  /* 0x022830d2d10075a7 */ /* 0x000e64000804017f */
[----:B-1----:R-:W-:Y:S05]  /*c270*/  @!P2 BRA `(.L_x_9352) ;  /* 0x000001240050a947 */ /* 0x002fea0003800000 */
.L_x_9351:
        /* <DEDUP_REMOVED lines=9> */
[----:B------:R-:W2:Y:S01]  /*c310*/  S2R R206, SR_TID.X ;  /* 0x0000000000ce7919 */ /* 0x000ea20000002100 */
[----:B------:R-:W-:Y:S01]  /*c320*/  @!P1 VIADD R6, R209, 0x22840 ;  /* 0x00022840d1069836 */ /* 0x000fe20000000000 */
[----:B------:R-:W-:-:S04]  /*c330*/  LOP3.LUT P2, RZ, R2, 0x100000, RZ, 0xc0, !PT ;  /* 0x0010000002ff7812 */ /* 0x000fc8000784c0ff */
[----:B------:R-:W-:-:S05]  /*c340*/  @!P1 PRMT R11, RZ, 0x654, R6 ;  /* 0x00000654ff0b9816 */ /* 0x000fca0000000006 */
[----:B------:R-:W-:Y:S01]  /*c350*/  HGMMA.64x96x16.F32.BF16 R152, gdesc[UR4], RZ, !UPT, gsb0 ;  /* 0x01600000049879f0 */ /* 0x000fe2000c0018ff */
[----:B------:R-:W-:Y:S01]  /*c360*/  R2UR UR6, R214 ;  /* 0x00000000d60672ca */ /* 0x000fe200000e0000 */
[----:B------:R-:W-:Y:S01]  /*c370*/  VIADD R214, R212, 0x4 ;  /* 0x00000004d4d67836 */ /* 0x000fe20000000000 */
[----:B------:R-:W-:Y:S01]  /*c380*/  R2UR UR7, R215 ;  /* 0x00000000d70772ca */ /* 0x000fe200000e0000 */
[----:B------:R-:W-:Y:S01]  /*c390*/  IMAD.MOV.U32 R215, RZ, RZ, 0x40000040 ;  /* 0x40000040ffd77424 */ /* 0x000fe200078e00ff */
[----:B------:R-:W-:Y:S01]  /*c3a0*/  R2UR UR4, R20 ;  /* 0x00000000140472ca */ /* 0x000fe200000e0000 */
[----:B------:R-:W-:Y:S01]  /*c3b0*/  VIADD R212, R212, 0x6 ;  /* 0x00000006d4d47836 */ /* 0x000fe20000000000 */
[----:B------:R-:W-:Y:S02]  /*c3c0*/  R2UR UR5, R21 ;  /* 0x00000000150572ca */ /* 0x000fe400000e0000 */
[----:B--2---:R-:W-:-:S04]  /*c3d0*/  SHF.R.U32.HI R206, RZ, 0x7, R206 ;  /* 0x00000007ffce7819 */ /* 0x004fc800000116ce */
[----:B------:R-:W-:Y:S01]  /*c3e0*/  IADD3 R6, -R206, 0xb, RZ ;  /* 0x0000000bce067810 */ /* 0x000fe20007ffe1ff */
[----:B------:R-:W-:-:S05]  /*c3f0*/  IMAD R206, R7, -0x60, R202 ;  /* 0xffffffa007ce7824 */ /* 0x000fca00078e02ca */
[----:B------:R-:W-:Y:S01]  /*c400*/  IADD3 R227, -R203, 0x1, R206 ;  /* 0x00000001cbe37810 */ /* 0x000fe20007ffe1ce */
[----:B------:R-:W-:-:S04]  /*c410*/  IMAD.U32 R206, RZ, RZ, UR47 ;  /* 0x0000002fffce7e24 */ /* 0x000fc8000f8e00ff */
[----:B------:R-:W-:Y:S01]  /*c420*/  IMAD.IADD R227, R227, 0x1, -R23 ;  /* 0x00000001e3e37824 */ /* 0x000fe200078e0a17 */
[----:B------:R-:W-:-:S05]  /*c430*/  LOP3.LUT R228, RZ, R206, RZ, 0x33, !PT ;  /* 0x000000ceffe47212 */ /* 0x000fca00078e33ff */
[----:B------:R-:W-:Y:S02]  /*c440*/  IMAD.IADD R228, R228, 0x1, R227 ;  /* 0x00000001e4e47824 */ /* 0x000fe400078e02e3 */
[----:B------:R-:W-:Y:S01]  /*c450*/  VIADD R227, R227, UR50 ;  /* 0x00000032e3e37c36 */ /* 0x000fe20008000000 */
[----:B------:R-:W-:Y:S02]  /*c460*/  WARPGROUP.DEPBAR.LE gsb0, 0x0 ;  /* 0x00008000000079c5 */ /* 0x000fe40000010000 */
[----:B------:R-:W-:-:S06]  /*c470*/  WARPGROUP.ARRIVE ;  /* 0x00000000000079c5 */ /* 0x000fcc0000000000 */
[----:B------:R-:W-:Y:S01]  /*c480*/  HGMMA.64x96x16.F32.BF16 R152, gdesc[UR4], R152, gsb0 ;  /* 0x01600000049879f0 */ /* 0x000fe20008001898 */
[----:B------:R-:W-:Y:S01]  /*c490*/  R2UR UR6, R214 ;  /* 0x00000000d60672ca */ /* 0x000fe200000e0000 */
[C---:B------:R-:W-:Y:S01]  /*c4a0*/  IMAD.IADD R214, R0.reuse, 0x1, R228 ;  /* 0x0000000100d67824 */ /* 0x040fe200078e02e4 */
[----:B------:R-:W-:Y:S01]  /*c4b0*/  R2UR UR7, R215 ;  /* 0x00000000d70772ca */ /* 0x000fe200000e0000 */
[----:B------:R-:W-:Y:S01]  /*c4c0*/  IMAD.IADD R215, R0, 0x1, R227 ;  /* 0x0000000100d77824 */ /* 0x000fe200078e02e3 */
        /* <DEDUP_REMOVED lines=13> */
[----:B------:R2:W-:Y:S06]  /*c5a0*/  BAR.ARV R6, 0x100 ;  /* 0x000400060000751d */ /* 0x0005ec0000002000 */
[----:B------:R2:W-:Y:S01]  /*c5b0*/  @!P1 SYNCS.ARRIVE.TRANS64.RED.A1T0 RZ, [R11+URZ], RZ ;  /* 0x000000ff0bff99a7 */ /* 0x0005e2000810043f */
[----:B------:R-:W-:Y:S05]  /*c5c0*/  @!P2 BRA `(.L_x_9353) ;  /* 0x000000000058a947 */ /* 0x000fea0003800000 */
[----:B--2---:R-:W-:Y:S01]  /*c5d0*/  IMAD.IADD R11, R0, 0x1, R217 ;  /* 0x00000001000b7824 */ /* 0x004fe200078e02d9 */
        /* <DEDUP_REMOVED lines=11> */
.L_x_9355:
[----:B------:R-:W-:-:S05]  /*c690*/  IMAD.U32 R229, RZ, RZ, UR46 ;  /* 0x0000002effe57e24 */ /* 0x000fca000f8e00ff */
[----:B------:R-:W-:-:S13]  /*c6a0*/  ISETP.NE.AND P2, PT, R229, 0x1, PT ;  /* 0x00000001e500780c */ /* 0x000fda0003f45270 */
[----:B------:R-:W2:Y:S02]  /*c6b0*/  @P2 LDC.64 R212, c[0x0][0x9e8] ;  /* 0x00027a00ffd42b82 */ /* 0x000ea40000000a00 */
[----:B--2---:R-:W-:-:S05]  /*c6c0*/  @P2 IMAD.HI.U32 R212, R11, R212, RZ ;  /* 0x000000d40bd42227 */ /* 0x004fca00078e00ff */
[----:B------:R-:W-:-:S07]  /*c6d0*/  @P2 SHF.R.U32.HI R11, RZ, R213, R212 ;  /* 0x000000d5ff0b2219 */ /* 0x000fce00000116d4 */
.L_x_9356:
[----:B------:R-:W-:Y:S05]  /*c6e0*/  BSYNC B0 ;  /* 0x0000000000007941 */ /* 0x000fea0003800000 */
.L_x_9354:
[----:B------:R-:W-:-:S04]  /*c6f0*/  IMAD R212, R7, -0x60, -R23 ;  /* 0xffffffa007d47824 */ /* 0x000fc800078e0a17 */
[----:B------:R-:W-:-:S05]  /*c700*/  IMAD R11, R11, R229, R212 ;  /* 0x000000e50b0b7224 */ /* 0x000fca00078e02d4 */
[----:B------:R-:W-:Y:S02]  /*c710*/  VIMNMX R214, R214, R11, !PT ;  /* 0x0000000bd6d67248 */ /* 0x000fe40007fe0100 */
[----:B------:R-:W-:-:S07]  /*c720*/  VIADDMNMX R215, R11, R229, R215, PT ;  /* 0x000000e50bd77246 */ /* 0x000fce00038001d7 */
.L_x_9353:
[----:B--2---:R-:W-:Y:S01]  /*c730*/  IMAD R11, R7, -0x60, RZ ;  /* 0xffffffa0070b7824 */ /* 0x004fe200078e02ff */
[----:B------:R-:W-:Y:S02]  /*c740*/  LOP3.LUT R2, R2, 0xfff7ffff, RZ, 0xc0, !PT ;  /* 0xfff7ffff02027812 */ /* 0x000fe400078ec0ff */
[--C-:B------:R-:W-:Y:S02]  /*c750*/  IADD3 R227, R227, 0x8, R0.reuse ;  /* 0x00000008e3e37810 */ /* 0x100fe40007ffe000 */
[C---:B------:R-:W-:Y:S02]  /*c760*/  ISETP.GE.AND P2, PT, R11.reuse, 0x1, PT ;  /* 0x000000010b00780c */ /* 0x040fe40003f46270 */
[----:B------:R-:W-:Y:S02]  /*c770*/  ISETP.GE.AND P4, PT, R11, 0x9, PT ;  /* 0x000000090b00780c */ /* 0x000fe40003f86270 */
[----:B------:R-:W-:-:S09]  /*c780*/  IADD3 R228, R228, 0x8, R0 ;  /* 0x00000008e4e47810 */ /* 0x000fd20007ffe000 */
[----:B------:R-:W-:Y:S02]  /*c790*/  @P2 LOP3.LUT R2, R2, 0x80000, RZ, 0xfc, !PT ;  /* 0x0008000002022812 */ /* 0x000fe400078efcff */
[----:B------:R-:W-:Y:S02]  /*c7a0*/  ISETP.GT.AND P2, PT, R214, RZ, !P2 ;  /* 0x000000ffd600720c */ /* 0x000fe40005744270 */
[----:B------:R-:W-:Y:S02]  /*c7b0*/  LOP3.LUT R2, R2, 0xfffffffd, RZ, 0xc0, !PT ;  /* 0xfffffffd02027812 */ /* 0x000fe400078ec0ff */
[----:B------:R-:W-:Y:S02]  /*c7c0*/  ISETP.LT.OR P3, PT, R215, 0x1, P2 ;  /* 0x00000001d700780c */ /* 0x000fe40001761670 */
[----:B------:R-:W-:Y:S02]  /*c7d0*/  ISETP.GE.AND P2, PT, R11, 0x2, PT ;  /* 0x000000020b00780c */ /* 0x000fe40003f46270 */
[----:B------:R-:W-:-:S02]  /*c7e0*/  FSEL R152, R152, -INF , !P3 ;  /* 0xff80000098987808 */ /* 0x000fc40005800000 */
[----:B------:R-:W-:Y:S02]  /*c7f0*/  ISETP.GT.AND P3, PT, R214, 0x1, !P2 ;  /* 0x00000001d600780c */ /* 0x000fe40005764270 */
[----:B------:R-:W-:Y:S02]  /*c800*/  @P4 LOP3.LUT R2, R2, 0x2, RZ, 0xfc, !PT ;  /* 0x0000000202024812 */ /* 0x000fe400078efcff */
[----:B------:R-:W-:Y:S02]  /*c810*/  ISETP.LT.OR P3, PT, R215, 0x2, P3 ;  /* 0x00000002d700780c */ /* 0x000fe40001f61670 */
[----:B------:R-:W-:Y:S02]  /*c820*/  LOP3.LUT R2, R2, 0xfffffffb, RZ, 0xc0, !PT ;  /* 0xfffffffb02027812 */ /* 0x000fe400078ec0ff */
[----:B------:R-:W-:Y:S02]  /*c830*/  FSEL R153, R153, -INF , !P3 ;  /* 0xff80000099997808 */ /* 0x000fe40005800000 */
[----:B------:R-:W-:-:S02]  /*c840*/  ISETP.GT.AND P3, PT, R214, 0x8, !P4 ;  /* 0x00000008d600780c */ /* 0x000fc40006764270 */
[----:B------:R-:W-:Y:S02]  /*c850*/  ISETP.GE.AND P4, PT, R11, 0xa, PT ;  /* 0x0000000a0b00780c */ /* 0x000fe40003f86270 */
[----:B------:R-:W-:-:S04]  /*c860*/  ISETP.LT.OR P3, PT, R215, 0x9, P3 ;  /* 0x00000009d700780c */ /* 0x000fc80001f61670 */
        /* <DEDUP_REMOVED lines=133> */
.L_x_9359:
[----:B------:R-:W-:Y:S02]  /*d0c0*/  IMAD.U32 R214, RZ, RZ, UR46 ;  /* 0x0000002effd67e24 */ /* 0x000fe4000f8e00ff */
[----:B------:R-:W-:-:S03]  /*d0d0*/  IMAD.MOV.U32 R215, RZ, RZ, R208 ;  /* 0x000000ffffd77224 */ /* 0x000fc600078e00d0 */
[----:B------:R-:W-:-:S13]  /*d0e0*/  ISETP.NE.AND P6, PT, R214, 0x1, PT ;  /* 0x00000001d600780c */ /* 0x000fda0003fc5270 */
[----:B------:R-:W2:Y:S02]  /*d0f0*/  @P6 LDC.64 R156, c[0x0][0x9e8] ;  /* 0x00027a00ff9c6b82 */ /* 0x000ea40000000a00 */
[----:B--2---:R-:W-:-:S05]  /*d100*/  @P6 IMAD.HI.U32 R156, R208, R156, RZ ;  /* 0x0000009cd09c6227 */ /* 0x004fca00078e00ff */
[----:B------:R-:W-:-:S07]  /*d110*/  @P6 SHF.R.U32.HI R215, RZ, R157, R156 ;  /* 0x0000009dffd76219 */ /* 0x000fce000001169c */
.L_x_9360:
[----:B------:R-:W-:Y:S05]  /*d120*/  BSYNC B0 ;  /* 0x0000000000007941 */ /* 0x000fea0003800000 */
.L_x_9358:
[----:B------:R-:W-:-:S04]  /*d130*/  IMAD.IADD R11, R11, 0x1, -R23 ;  /* 0x000000010b0b7824 */ /* 0x000fc800078e0a17 */
[----:B------:R-:W-:-:S05]  /*d140*/  IMAD R11, R215, R214, R11 ;  /* 0x000000d6d70b7224 */ /* 0x000fca00078e020b */
[----:B------:R-:W-:Y:S02]  /*d150*/  VIMNMX R228, R228, R11, !PT ;  /* 0x0000000be4e47248 */ /* 0x000fe40007fe0100 */
[----:B------:R-:W-:-:S07]  /*d160*/  VIADDMNMX R227, R11, R214, R227, PT ;  /* 0x000000d60be37246 */ /* 0x000fce00038001e3 */
.L_x_9357:
[----:B------:R-:W-:Y:S02]  /*d170*/  ISETP.GT.AND P2, PT, R228, 0x1, !P2 ;  /* 0x00000001e400780c */ /* 0x000fe40005744270 */
[----:B------:R-:W-:Y:S02]  /*d180*/  FMNMX.FTZ R11, R152, R3, !PT ;  /* 0x00000003980b7209 */ /* 0x000fe40007810000 */
[----:B------:R-:W-:Y:S02]  /*d190*/  ISETP.LT.OR P2, PT, R227, 0x2, P2 ;  /* 0x00000002e300780c */ /* 0x000fe40001741670 */
[C---:B------:R-:W-:Y:S02]  /*d1a0*/  LOP3.LUT P6, RZ, R2.reuse, 0x8000, RZ, 0xc0, !PT ;  /* 0x0000800002ff7812 */ /* 0x040fe400078cc0ff */
        /* <DEDUP_REMOVED lines=71> */
[----:B--2---:R-:W-:Y:S02]  /*d620*/  FMNMX.FTZ R157, R11, R157, !PT ;  /* 0x0000009d0b9d7209 */ /* 0x004fe40007810000 */
[----:B------:R-:W-:Y:S02]  /*d630*/  ISETP.GT.AND P2, PT, R228, 0x30, !P2 ;  /* 0x00000030e400780c */ /* 0x000fe40005744270 */
[C---:B------:R-:W-:Y:S02]  /*d640*/  ISETP.LT.OR P4, PT, R227.reuse, 0x52, P4 ;  /* 0x00000052e300780c */ /* 0x040fe40002781670 */
[C---:B------:R-:W-:Y:S02]  /*d650*/  ISETP.LT.OR P2, PT, R227.reuse, 0x31, P2 ;  /* 0x00000031e300780c */ /* 0x040fe40001741670 */
[----:B------:R-:W-:-:S02]  /*d660*/  ISETP.LT.OR P5, PT, R227, 0x59, P5 ;  /* 0x00000059e300780c */ /* 0x000fc40002fa1670 */
[----:B------:R-:W-:Y:S02]  /*d670*/  FSEL R156, R178, -INF , !P2 ;  /* 0xff800000b29c7808 */ /* 0x000fe40005000000 */
[----:B------:R-:W-:Y:S01]  /*d680*/  LOP3.LUT P2, RZ, R2, 0x400, RZ, 0xc0, !PT ;  /* 0x0000040002ff7812 */ /* 0x000fe2000784c0ff */
[----:B------:R-:W2:Y:S01]  /*d690*/  SHFL.BFLY PT, R178, R157, 0x1, 0x1f ;  /* 0x0c201f009db27f89 */ /* 0x000ea200000e0000 */
[----:B------:R-:W-:Y:S02]  /*d6a0*/  FSEL R195, R195, -INF , !P4 ;  /* 0xff800000c3c37808 */ /* 0x000fe40006000000 */
[----:B------:R-:W-:Y:S02]  /*d6b0*/  ISETP.GT.AND P2, PT, R228, 0x31, !P2 ;  /* 0x00000031e400780c */ /* 0x000fe40005744270 */
[----:B------:R-:W-:Y:S02]  /*d6c0*/  FSEL R198, R198, -INF , !P5 ;  /* 0xff800000c6c67808 */ /* 0x000fe40006800000 */
[----:B------:R-:W-:-:S04]  /*d6d0*/  ISETP.LT.OR P2, PT, R227, 0x32, P2 ;  /* 0x00000032e300780c */ /* 0x000fc80001741670 */
[----:B------:R-:W-:Y:S02]  /*d6e0*/  FSEL R179, R179, -INF , !P2 ;  /* 0xff800000b3b37808 */ /* 0x000fe40005000000 */
[----:B------:R-:W-:-:S04]  /*d6f0*/  LOP3.LUT P2, RZ, R2, 0x200, RZ, 0xc0, !PT ;  /* 0x0000020002ff7812 */ /* 0x000fc8000784c0ff */
[----:B------:R-:W-:-:S04]  /*d700*/  ISETP.GT.AND P2, PT, R228, 0x38, !P2 ;  /* 0x00000038e400780c */ /* 0x000fc80005744270 */
[----:B------:R-:W-:Y:S02]  /*d710*/  ISETP.LT.OR P2, PT, R227, 0x39, P2 ;  /* 0x00000039e300780c */ /* 0x000fe40001741670 */
[----:B--2---:R-:W-:Y:S02]  /*d720*/  FMNMX.FTZ R178, R157, R178, !PT ;  /* 0x000000b29db27209 */ /* 0x004fe40007810000 */
        /* <DEDUP_REMOVED lines=21> */
[----:B------:R-:W-:-:S04]  /*d880*/  FSETP.NEU.FTZ.AND P2, PT, R178, -INF , PT ;  /* 0xff800000b200780b */ /* 0x000fc80003f5d000 */
[----:B------:R-:W-:-:S05]  /*d890*/  FSEL R11, R178, RZ, P2 ;  /* 0x000000ffb20b7208 */ /* 0x000fca0001000000 */
[----:B------:R-:W-:Y:S01]  /*d8a0*/  FADD.FTZ R3, -R11, R3 ;  /* 0x000000030b037221 */ /* 0x000fe20000010100 */
[----:B------:R-:W-:-:S04]  /*d8b0*/  IMAD.U32 R11, RZ, RZ, UR45 ;  /* 0x0000002dff0b7e24 */ /* 0x000fc8000f8e00ff */
[-C--:B------:R-:W-:Y:S01]  /*d8c0*/  FMUL.FTZ R214, R178, R11.reuse ;  /* 0x0000000bb2d67220 */ /* 0x080fe20000410000 */
[----:B------:R-:W-:-:S04]  /*d8d0*/  FMUL.FTZ R3, R3, R11 ;  /* 0x0000000b03037220 */ /* 0x000fc80000410000 */
[----:B------:R-:W-:Y:S02]  /*d8e0*/  FSEL R214, R214, RZ, P2 ;  /* 0x000000ffd6d67208 */ /* 0x000fe40001000000 */
[----:B------:R-:W-:Y:S01]  /*d8f0*/  MUFU.EX2 R3, R3 ;  /* 0x0000000300037308 */ /* 0x000fe20000000800 */
[----:B------:R-:W-:Y:S02]  /*d900*/  LOP3.LUT P2, RZ, R2, 0x80000, RZ, 0xc0, !PT ;  /* 0x0008000002ff7812 */ /* 0x000fe4000784c0ff */
[-CC-:B------:R-:W-:Y:S01]  /*d910*/  FFMA.FTZ R152, R152, R11.reuse, -R214.reuse ;  /* 0x0000000b98987223 */ /* 0x180fe200000108d6 */
[-CC-:B------:R-:W-:Y:S01]  /*d920*/  FFMA.FTZ R153, R153, R11.reuse, -R214.reuse ;  /* 0x0000000b99997223 */ /* 0x180fe200000108d6 */
[----:B------:R-:W-:Y:S01]  /*d930*/  ISETP.GT.AND P2, PT, R228, RZ, !P2 ;  /* 0x000000ffe400720c */ /* 0x000fe20005744270 */
[-CC-:B------:R-:W-:Y:S01]  /*d940*/  FFMA.FTZ R212, R212, R11.reuse, -R214.reuse ;  /* 0x0000000bd4d47223 */ /* 0x180fe200000108d6 */
[-CC-:B------:R-:W-:Y:S01]  /*d950*/  FFMA.FTZ R213, R213, R11.reuse, -R214.reuse ;  /* 0x0000000bd5d57223 */ /* 0x180fe200000108d6 */
[-CC-:B------:R-:W-:Y:S01]  /*d960*/  FFMA.FTZ R160, R160, R11.reuse, -R214.reuse ;  /* 0x0000000ba0a07223 */ /* 0x180fe200000108d6 */
[----:B------:R-:W2:Y:S01]  /*d970*/  MUFU.EX2 R152, R152 ;  /* 0x0000009800987308 */ /* 0x000ea20000000800 */
[----:B------:R-:W-:Y:S01]  /*d980*/  ISETP.LT.OR P2, PT, R227, 0x1, P2 ;  /* 0x00000001e300780c */ /* 0x000fe20001741670 */
[-CC-:B------:R-:W-:Y:S01]  /*d990*/  FFMA.FTZ R161, R161, R11.reuse, -R214.reuse ;  /* 0x0000000ba1a17223 */ /* 0x180fe200000108d6 */
[-CC-:B------:R-:W-:Y:S01]  /*d9a0*/  FFMA.FTZ R164, R164, R11.reuse, -R214.reuse ;  /* 0x0000000ba4a47223 */ /* 0x180fe200000108d6 */
[-CC-:B------:R-:W-:Y:S01]  /*d9b0*/  FFMA.FTZ R165, R165, R11.reuse, -R214.reuse ;  /* 0x0000000ba5a57223 */ /* 0x180fe200000108d6 */
[----:B------:R-:W-:Y:S01]  /*d9c0*/  FSEL R154, R154, -INF , !P2 ;  /* 0xff8000009a9a7808 */ /* 0x000fe20005000000 */
[-CC-:B------:R-:W-:Y:S01]  /*d9d0*/  FFMA.FTZ R168, R168, R11.reuse, -R214.reuse ;  /* 0x0000000ba8a87223 */ /* 0x180fe200000108d6 */
[----:B------:R-:W-:Y:S01]  /*d9e0*/  ISETP.GT.AND P2, PT, R228, 0x59, !P6 ;  /* 0x00000059e400780c */ /* 0x000fe20007744270 */
[----:B------:R-:W3:Y:S01]  /*d9f0*/  MUFU.EX2 R153, R153 ;  /* 0x0000009900997308 */ /* 0x000ee20000000800 */
[-CC-:B------:R-:W-:Y:S01]  /*da00*/  FFMA.FTZ R176, R176, R11.reuse, -R214.reuse ;  /* 0x0000000bb0b07223 */ /* 0x180fe200000108d6 */
[-CC-:B------:R-:W-:Y:S01]  /*da10*/  FFMA.FTZ R169, R169, R11.reuse, -R214.reuse ;  /* 0x0000000ba9a97223 */ /* 0x180fe200000108d6 */
[----:B------:R-:W-:Y:S01]  /*da20*/  ISETP.LT.OR P2, PT, R227, 0x5a, P2 ;  /* 0x0000005ae300780c */ /* 0x000fe20001741670 */
[-CC-:B------:R-:W-:Y:S01]  /*da30*/  FFMA.FTZ R172, R172, R11.reuse, -R214.reuse ;  /* 0x0000000bacac7223 */ /* 0x180fe200000108d6 */
[-CC-:B------:R-:W-:Y:S01]  /*da40*/  FFMA.FTZ R173, R173, R11.reuse, -R214.reuse ;  /* 0x0000000badad7223 */ /* 0x180fe200000108d6 */
[----:B------:R-:W-:Y:S01]  /*da50*/  FFMA.FTZ R177, R177, R11, -R214 ;  /* 0x0000000bb1b17223 */ /* 0x000fe200000108d6 */
[----:B------:R-:W-:Y:S01]  /*da60*/  FSEL R199, R199, -INF , !P2 ;  /* 0xff800000c7c77808 */ /* 0x000fe20005000000 */
[----:B------:R-:W4:Y:S01]  /*da70*/  MUFU.EX2 R212, R212 ;  /* 0x000000d400d47308 */ /* 0x000f220000000800 */
[----:B--2---:R-:W-:Y:S01]  /*da80*/  FFMA.FTZ R5, R3, R5, R152 ;  /* 0x0000000503057223 */ /* 0x004fe20000010098 */
[-CC-:B------:R-:W-:Y:S01]  /*da90*/  FFMA.FTZ R180, R180, R11.reuse, -R214.reuse ;  /* 0x0000000bb4b47223 */ /* 0x180fe200000108d6 */
[-CC-:B------:R-:W-:Y:S01]  /*daa0*/  FFMA.FTZ R181, R181, R11.reuse, -R214.reuse ;  /* 0x0000000bb5b57223 */ /* 0x180fe200000108d6 */
[-CC-:B------:R-:W-:Y:S01]  /*dab0*/  FFMA.FTZ R184, R184, R11.reuse, -R214.reuse ;  /* 0x0000000bb8b87223 */ /* 0x180fe200000108d6 */
[-CC-:B------:R-:W-:Y:S01]  /*dac0*/  FFMA.FTZ R185, R185, R11.reuse, -R214.reuse ;  /* 0x0000000bb9b97223 */ /* 0x180fe200000108d6 */
[-CC-:B------:R-:W-:Y:S01]  /*dad0*/  FFMA.FTZ R188, R188, R11.reuse, -R214.reuse ;  /* 0x0000000bbcbc7223 */ /* 0x180fe200000108d6 */
[-CC-:B------:R-:W-:Y:S01]  /*dae0*/  FFMA.FTZ R189, R189, R11.reuse, -R214.reuse ;  /* 0x0000000bbdbd7223 */ /* 0x180fe200000108d6 */
[----:B------:R-:W2:Y:S01]  /*daf0*/  MUFU.EX2 R213, R213 ;  /* 0x000000d500d57308 */ /* 0x000ea20000000800 */
[C---:B---3--:R-:W-:Y:S01]  /*db00*/  FADD.FTZ R5, R153.reuse, R5 ;  /* 0x0000000599057221 */ /* 0x048fe20000010000 */
[----:B------:R-:W-:Y:S01]  /*db10*/  F2FP.BF16.F32.PACK_AB R152, R153, R152 ;  /* 0x000000989998723e */ /* 0x000fe200000010ff */
[-CC-:B------:R-:W-:Y:S01]  /*db20*/  FFMA.FTZ R192, R192, R11.reuse, -R214.reuse ;  /* 0x0000000bc0c07223 */ /* 0x180fe200000108d6 */
[----:B------:R-:W-:Y:S01]  /*db30*/  FMNMX.FTZ R153, R154, R10, !PT ;  /* 0x0000000a9a997209 */ /* 0x000fe20007810000 */
[-CC-:B------:R-:W-:Y:S01]  /*db40*/  FFMA.FTZ R193, R193, R11.reuse, -R214.reuse ;  /* 0x0000000bc1c17223 */ /* 0x180fe200000108d6 */
[-CC-:B------:R-:W-:Y:S01]  /*db50*/  FFMA.FTZ R196, R196, R11.reuse, -R214.reuse ;  /* 0x0000000bc4c47223 */ /* 0x180fe200000108d6 */
[----:B------:R-:W-:Y:S01]  /*db60*/  FFMA.FTZ R197, R197, R11, -R214 ;  /* 0x0000000bc5c57223 */ /* 0x000fe200000108d6 */
[----:B------:R-:W-:Y:S01]  /*db70*/  FMNMX.FTZ R153, R155, R153, !PT ;  /* 0x000000999b997209 */ /* 0x000fe20007810000 */
[----:B------:R-:W3:Y:S01]  /*db80*/  MUFU.EX2 R160, R160 ;  /* 0x000000a000a07308 */ /* 0x000ee20000000800 */
[----:B----4-:R-:W-:Y:S01]  /*db90*/  FADD.FTZ R5, R212, R5 ;  /* 0x00000005d4057221 */ /* 0x010fe20000010000 */
[----:B------:R-:W-:Y:S01]  /*dba0*/  FMUL.FTZ R24, R24, R3 ;  /* 0x0000000318187220 */ /* 0x000fe20000410000 */
[----:B------:R-:W-:Y:S01]  /*dbb0*/  FMNMX.FTZ R153, R158, R153, !PT ;  /* 0x000000999e997209 */ /* 0x000fe20007810000 */
[-C--:B------:R-:W-:Y:S01]  /*dbc0*/  FMUL.FTZ R25, R25, R3.reuse ;  /* 0x0000000319197220 */ /* 0x080fe20000410000 */
[-C--:B------:R-:W-:Y:S01]  /*dbd0*/  FMUL.FTZ R28, R28, R3.reuse ;  /* 0x000000031c1c7220 */ /* 0x080fe20000410000 */
[----:B------:R-:W-:Y:S01]  /*dbe0*/  FMUL.FTZ R29, R29, R3 ;  /* 0x000000031d1d7220 */ /* 0x000fe20000410000 */
[----:B------:R-:W-:Y:S01]  /*dbf0*/  FMNMX.FTZ R153, R159, R153, !PT ;  /* 0x000000999f997209 */ /* 0x000fe20007810000 */
[----:B------:R-:W4:Y:S01]  /*dc00*/  MUFU.EX2 R161, R161 ;  /* 0x000000a100a17308 */ /* 0x000f220000000800 */
[----:B--2---:R-:W-:Y:S01]  /*dc10*/  FADD.FTZ R5, R213, R5 ;  /* 0x00000005d5057221 */ /* 0x004fe20000010000 */
[----:B------:R-:W-:Y:S01]  /*dc20*/  FMUL.FTZ R32, R32, R3 ;  /* 0x0000000320207220 */ /* 0x000fe20000410000 */
[----:B------:R-:W-:Y:S01]  /*dc30*/  FMNMX.FTZ R153, R162, R153, !PT ;  /* 0x00000099a2997209 */ /* 0x000fe20007810000 */
[-C--:B------:R-:W-:Y:S01]  /*dc40*/  FMUL.FTZ R33, R33, R3.reuse ;  /* 0x0000000321217220 */ /* 0x080fe20000410000 */
[-C--:B------:R-:W-:Y:S01]  /*dc50*/  FMUL.FTZ R36, R36, R3.reuse ;  /* 0x0000000324247220 */ /* 0x080fe20000410000 */
[----:B------:R-:W-:Y:S01]  /*dc60*/  FMUL.FTZ R37, R37, R3 ;  /* 0x0000000325257220 */ /* 0x000fe20000410000 */
[----:B------:R-:W-:Y:S01]  /*dc70*/  FMNMX.FTZ R153, R163, R153, !PT ;  /* 0x00000099a3997209 */ /* 0x000fe20007810000 */
[----:B------:R-:W2:Y:S01]  /*dc80*/  MUFU.EX2 R164, R164 ;  /* 0x000000a400a47308 */ /* 0x000ea20000000800 */
[----:B---3--:R-:W-:Y:S01]  /*dc90*/  FADD.FTZ R5, R160, R5 ;  /* 0x00000005a0057221 */ /* 0x008fe20000010000 */
[----:B------:R-:W-:Y:S01]  /*dca0*/  FMUL.FTZ R40, R40, R3 ;  /* 0x0000000328287220 */ /* 0x000fe20000410000 */
[----:B------:R-:W-:Y:S01]  /*dcb0*/  FMNMX.FTZ R153, R166, R153, !PT ;  /* 0x00000099a6997209 */ /* 0x000fe20007810000 */
[-C--:B------:R-:W-:Y:S01]  /*dcc0*/  FMUL.FTZ R41, R41, R3.reuse ;  /* 0x0000000329297220 */ /* 0x080fe20000410000 */
[-C--:B------:R-:W-:Y:S01]  /*dcd0*/  FMUL.FTZ R44, R44, R3.reuse ;  /* 0x000000032c2c7220 */ /* 0x080fe20000410000 */
[----:B------:R-:W-:Y:S01]  /*dce0*/  FMUL.FTZ R45, R45, R3 ;  /* 0x000000032d2d7220 */ /* 0x000fe20000410000 */
        /* <DEDUP_REMOVED lines=9> */
[----:B------:R4:W-:Y:S01]  /*dd80*/  MUFU.EX2 R214, R176 ;  /* 0x000000b000d67308 */ /* 0x0009e20000000800 */
        /* <DEDUP_REMOVED lines=16> */
[-C--:B------:R-:W-:Y:S01]  /*de90*/  FMUL.FTZ R72, R72, R3.reuse ;  /* 0x0000000348487220 */ /* 0x080fe20000410000 */
[----:B------:R-:W-:Y:S01]  /*dea0*/  FMUL.FTZ R73, R73, R3 ;  /* 0x0000000349497220 */ /* 0x000fe20000410000 */
[----:B------:R-:W-:Y:S01]  /*deb0*/  FMNMX.FTZ R153, R182, R153, !PT ;  /* 0x00000099b6997209 */ /* 0x000fe20007810000 */
[-C--:B------:R-:W-:Y:S01]  /*dec0*/  FMUL.FTZ R76, R76, R3.reuse ;  /* 0x000000034c4c7220 */ /* 0x080fe20000410000 */
[-C--:B------:R-:W-:Y:S01]  /*ded0*/  FMUL.FTZ R77, R77, R3.reuse ;  /* 0x000000034d4d7220 */ /* 0x080fe20000410000 */
[----:B------:R-:W-:Y:S01]  /*dee0*/  FMUL.FTZ R80, R80, R3 ;  /* 0x0000000350507220 */ /* 0x000fe20000410000 */
[----:B------:R-:W-:Y:S01]  /*def0*/  FMNMX.FTZ R153, R183, R153, !PT ;  /* 0x00000099b7997209 */ /* 0x000fe20007810000 */
[----:B------:R-:W5:Y:S01]  /*df00*/  MUFU.EX2 R172, R172 ;  /* 0x000000ac00ac7308 */ /* 0x000f620000000800 */
[-C--:B------:R-:W-:Y:S01]  /*df10*/  FMUL.FTZ R81, R81, R3.reuse ;  /* 0x0000000351517220 */ /* 0x080fe20000410000 */
[----:B------:R-:W-:Y:S01]  /*df20*/  FMUL.FTZ R84, R84, R3 ;  /* 0x0000000354547220 */ /* 0x000fe20000410000 */
[----:B------:R-:W-:Y:S01]  /*df30*/  FMNMX.FTZ R153, R186, R153, !PT ;  /* 0x00000099ba997209 */ /* 0x000fe20007810000 */
[-C--:B------:R-:W-:Y:S01]  /*df40*/  FMUL.FTZ R85, R85, R3.reuse ;  /* 0x0000000355557220 */ /* 0x080fe20000410000 */
[-C--:B------:R-:W-:Y:S01]  /*df50*/  FMUL.FTZ R88, R88, R3.reuse ;  /* 0x0000000358587220 */ /* 0x080fe20000410000 */
[----:B------:R-:W-:Y:S01]  /*df60*/  FMUL.FTZ R89, R89, R3 ;  /* 0x0000000359597220 */ /* 0x000fe20000410000 */
[----:B------:R-:W-:Y:S01]  /*df70*/  FMNMX.FTZ R153, R187, R153, !PT ;  /* 0x00000099bb997209 */ /* 0x000fe20007810000 */
[----:B------:R-:W0:Y:S01]  /*df80*/  MUFU.EX2 R173, R173 ;  /* 0x000000ad00ad7308 */ /* 0x000e220000000800 */
[-C--:B------:R-:W-:Y:S01]  /*df90*/  FMUL.FTZ R92, R92, R3.reuse ;  /* 0x000000035c5c7220 */ /* 0x080fe20000410000 */
[----:B------:R-:W-:Y:S01]  /*dfa0*/  FMUL.FTZ R93, R93, R3 ;  /* 0x000000035d5d7220 */ /* 0x000fe20000410000 */
[----:B------:R-:W-:Y:S01]  /*dfb0*/  FMNMX.FTZ R153, R190, R153, !PT ;  /* 0x00000099be997209 */ /* 0x000fe20007810000 */
[-C--:B------:R-:W-:Y:S01]  /*dfc0*/  FMUL.FTZ R96, R96, R3.reuse ;  /* 0x0000000360607220 */ /* 0x080fe20000410000 */
[-C--:B------:R-:W-:Y:S01]  /*dfd0*/  FMUL.FTZ R97, R97, R3.reuse ;  /* 0x0000000361617220 */ /* 0x080fe20000410000 */
[----:B------:R-:W-:Y:S01]  /*dfe0*/  FMUL.FTZ R100, R100, R3 ;  /* 0x0000000364647220 */ /* 0x000fe20000410000 */
[----:B------:R-:W-:Y:S01]  /*dff0*/  FMNMX.FTZ R153, R191, R153, !PT ;  /* 0x00000099bf997209 */ /* 0x000fe20007810000 */
[----:B------:R-:W1:Y:S01]  /*e000*/  MUFU.EX2 R177, R177 ;  /* 0x000000b100b17308 */ /* 0x000e620000000800 */
        /* <DEDUP_REMOVED lines=17> */
[-C--:B------:R-:W-:Y:S01]  /*e120*/  FMUL.FTZ R124, R124, R3.reuse ;  /* 0x000000037c7c7220 */ /* 0x080fe20000410000 */
[-C--:B------:R-:W-:Y:S01]  /*e130*/  FMUL.FTZ R125, R125, R3.reuse ;  /* 0x000000037d7d7220 */ /* 0x080fe20000410000 */
[----:B------:R-:W4:Y:S01]  /*e140*/  SHFL.BFLY PT, R157, R153, 0x2, 0x1f ;  /* 0x0c401f00999d7f89 */ /* 0x000f2200000e0000 */
        /* <DEDUP_REMOVED lines=13> */
[----:B------:R-:W-:-:S06]  /*e220*/  FMUL.FTZ R149, R149, R3 ;  /* 0x0000000395957220 */ /* 0x000fcc0000410000 */
[----:B------:R-:W1:Y:S01]  /*e230*/  MUFU.EX2 R188, R188 ;  /* 0x000000bc00bc7308 */ /* 0x000e620000000800 */
[----:B----4-:R-:W-:-:S07]  /*e240*/  FMNMX.FTZ R153, R153, R157, !PT ;  /* 0x0000009d99997209 */ /* 0x010fce0007810000 */
[----:B------:R-:W4:Y:S01]  /*e250*/  MUFU.EX2 R189, R189 ;  /* 0x000000bd00bd7308 */ /* 0x000f220000000800 */
[----:B------:R-:W2:Y:S07]  /*e260*/  SHFL.BFLY PT, R157, R153, 0x1, 0x1f ;  /* 0x0c201f00999d7f89 */ /* 0x000eae00000e0000 */
[----:B------:R-:W4:Y:S08]  /*e270*/  MUFU.EX2 R192, R192 ;  /* 0x000000c000c07308 */ /* 0x000f300000000800 */
[----:B------:R-:W4:Y:S08]  /*e280*/  MUFU.EX2 R193, R193 ;  /* 0x000000c100c17308 */ /* 0x000f300000000800 */
[----:B------:R-:W4:Y:S01]  /*e290*/  MUFU.EX2 R196, R196 ;  /* 0x000000c400c47308 */ /* 0x000f220000000800 */
[----:B--2---:R-:W-:-:S04]  /*e2a0*/  FMNMX.FTZ R176, R153, R157, !PT ;  /* 0x0000009d99b07209 */ /* 0x004fc80007810000 */
[C---:B------:R-:W-:Y:S01]  /*e2b0*/  FSETP.NEU.FTZ.AND P2, PT, R176.reuse, -INF , PT ;  /* 0xff800000b000780b */ /* 0x040fe20003f5d000 */
[----:B------:R-:W-:-:S05]  /*e2c0*/  FMUL.FTZ R228, R176, R11 ;  /* 0x0000000bb0e47220 */ /* 0x000fca0000410000 */
[----:B------:R-:W-:-:S05]  /*e2d0*/  FSEL R228, R228, RZ, P2 ;  /* 0x000000ffe4e47208 */ /* 0x000fca0001000000 */
[-CC-:B------:R-:W-:Y:S01]  /*e2e0*/  FFMA.FTZ R231, R156, R11.reuse, -R228.reuse ;  /* 0x0000000b9ce77223 */ /* 0x180fe200000108e4 */
[----:B------:R-:W-:Y:S01]  /*e2f0*/  F2FP.BF16.F32.PACK_AB R156, R161, R160 ;  /* 0x000000a0a19c723e */ /* 0x000fe200000010ff */
[----:B------:R-:W-:Y:S01]  /*e300*/  FADD.FTZ R160, R168, R5 ;  /* 0x00000005a8a07221 */ /* 0x000fe20000010000 */
[-CC-:B------:R-:W-:Y:S01]  /*e310*/  FFMA.FTZ R227, R162, R11.reuse, -R228.reuse ;  /* 0x0000000ba2e37223 */ /* 0x180fe200000108e4 */
[-C--:B------:R-:W-:Y:S01]  /*e320*/  FFMA.FTZ R229, R158, R11.reuse, -R228 ;  /* 0x0000000b9ee57223 */ /* 0x080fe200000108e4 */
[----:B------:R-:W-:Y:S01]  /*e330*/  F2FP.BF16.F32.PACK_AB R158, R165, R164 ;  /* 0x000000a4a59e723e */ /* 0x000fe200000010ff */
[C---:B---3--:R-:W-:Y:S01]  /*e340*/  FADD.FTZ R5, R169.reuse, R160 ;  /* 0x000000a0a9057221 */ /* 0x048fe20000010000 */
[-CC-:B------:R-:W-:Y:S01]  /*e350*/  FFMA.FTZ R215, R166, R11.reuse, -R228.reuse ;  /* 0x0000000ba6d77223 */ /* 0x180fe200000108e4 */
[----:B------:R-:W-:Y:S01]  /*e360*/  F2FP.BF16.F32.PACK_AB R160, R169, R168 ;  /* 0x000000a8a9a0723e */ /* 0x000fe200000010ff */
[-CC-:B------:R-:W-:Y:S01]  /*e370*/  FFMA.FTZ R167, R167, R11.reuse, -R228.reuse ;  /* 0x0000000ba7a77223 */ /* 0x180fe200000108e4 */
[----:B-----5:R-:W-:Y:S01]  /*e380*/  FADD.FTZ R162, R172, R5 ;  /* 0x00000005aca27221 */ /* 0x020fe20000010000 */
[-CC-:B------:R-:W-:Y:S01]  /*e390*/  FFMA.FTZ R157, R170, R11.reuse, -R228.reuse ;  /* 0x0000000baa9d7223 */ /* 0x180fe200000108e4 */
[-CC-:B------:R-:W-:Y:S01]  /*e3a0*/  FFMA.FTZ R230, R154, R11.reuse, -R228.reuse ;  /* 0x0000000b9ae67223 */ /* 0x180fe200000108e4 */
[-C--:B------:R-:W-:Y:S01]  /*e3b0*/  FFMA.FTZ R155, R155, R11.reuse, -R228 ;  /* 0x0000000b9b9b7223 */ /* 0x080fe200000108e4 */
[----:B0-----:R-:W-:Y:S01]  /*e3c0*/  FADD.FTZ R5, R173, R162 ;  /* 0x000000a2ad057221 */ /* 0x001fe20000010000 */
[-CC-:B------:R-:W-:Y:S01]  /*e3d0*/  FFMA.FTZ R159, R159, R11.reuse, -R228.reuse ;  /* 0x0000000b9f9f7223 */ /* 0x180fe200000108e4 */
[----:B------:R-:W-:Y:S01]  /*e3e0*/  MUFU.EX2 R229, R229 ;  /* 0x000000e500e57308 */ /* 0x000fe20000000800 */
[-CC-:B------:R-:W-:Y:S01]  /*e3f0*/  FFMA.FTZ R163, R163, R11.reuse, -R228.reuse ;  /* 0x0000000ba3a37223 */ /* 0x180fe200000108e4 */
[----:B------:R-:W-:Y:S01]  /*e400*/  FADD.FTZ R164, R214, R5 ;  /* 0x00000005d6a47221 */ /* 0x000fe20000010000 */
[----:B------:R-:W-:Y:S01]  /*e410*/  F2FP.BF16.F32.PACK_AB R162, R173, R172 ;  /* 0x000000acada2723e */ /* 0x000fe200000010ff */
[-CC-:B------:R-:W-:Y:S01]  /*e420*/  FFMA.FTZ R171, R171, R11.reuse, -R228.reuse ;  /* 0x0000000babab7223 */ /* 0x180fe200000108e4 */
[-C--:B------:R-:W-:Y:S01]  /*e430*/  FFMA.FTZ R153, R174, R11.reuse, -R228 ;  /* 0x0000000bae997223 */ /* 0x080fe200000108e4 */
[C---:B-1----:R-:W-:Y:S01]  /*e440*/  FADD.FTZ R5, R177.reuse, R164 ;  /* 0x000000a4b1057221 */ /* 0x042fe20000010000 */
[----:B------:R-:W-:Y:S01]  /*e450*/  F2FP.BF16.F32.PACK_AB R164, R177, R214 ;  /* 0x000000d6b1a4723e */ /* 0x000fe200000010ff */
[----:B------:R-:W-:Y:S01]  /*e460*/  MUFU.EX2 R230, R230 ;  /* 0x000000e600e67308 */ /* 0x000fe20000000800 */
[-CC-:B------:R-:W-:Y:S01]  /*e470*/  FFMA.FTZ R175, R175, R11.reuse, -R228.reuse ;  /* 0x0000000bafaf7223 */ /* 0x180fe200000108e4 */
[----:B------:R-:W-:Y:S01]  /*e480*/  FADD.FTZ R166, R180, R5 ;  /* 0x00000005b4a67221 */ /* 0x000fe20000010000 */
[-CC-:B------:R-:W-:Y:S01]  /*e490*/  FFMA.FTZ R179, R179, R11.reuse, -R228.reuse ;  /* 0x0000000bb3b37223 */ /* 0x180fe200000108e4 */
[-CC-:B------:R-:W-:Y:S01]  /*e4a0*/  FFMA.FTZ R186, R186, R11.reuse, -R228.reuse ;  /* 0x0000000bbaba7223 */ /* 0x180fe200000108e4 */
[-C--:B------:R-:W-:Y:S01]  /*e4b0*/  FFMA.FTZ R182, R182, R11.reuse, -R228 ;  /* 0x0000000bb6b67223 */ /* 0x080fe200000108e4 */
[C---:B------:R-:W-:Y:S01]  /*e4c0*/  FADD.FTZ R5, R181.reuse, R166 ;  /* 0x000000a6b5057221 */ /* 0x040fe20000010000 */
        /* <DEDUP_REMOVED lines=9> */
[----:B------:R0:W-:Y:S01]  /*e560*/  MUFU.EX2 R180, R167 ;  /* 0x000000a700b47308 */ /* 0x0001e20000000800 */
[-CC-:B------:R-:W-:Y:S01]  /*e570*/  FFMA.FTZ R194, R194, R11.reuse, -R228.reuse ;  /* 0x0000000bc2c27223 */ /* 0x180fe200000108e4 */
[----:B------:R-:W-:Y:S01]  /*e580*/  FADD.FTZ R170, R188, R5 ;  /* 0x00000005bcaa7221 */ /* 0x000fe20000010000 */
[-CC-:B------:R-:W-:Y:S01]  /*e590*/  FFMA.FTZ R195, R195, R11.reuse, -R228.reuse ;  /* 0x0000000bc3c37223 */ /* 0x180fe200000108e4 */
[-CC-:B------:R-:W-:Y:S01]  /*e5a0*/  FFMA.FTZ R198, R198, R11.reuse, -R228.reuse ;  /* 0x0000000bc6c67223 */ /* 0x180fe200000108e4 */
[----:B------:R-:W-:Y:S01]  /*e5b0*/  FFMA.FTZ R199, R199, R11, -R228 ;  /* 0x0000000bc7c77223 */ /* 0x000fe200000108e4 */
[C---:B----4-:R-:W-:Y:S01]  /*e5c0*/  FADD.FTZ R5, R189.reuse, R170 ;  /* 0x000000aabd057221 */ /* 0x050fe20000010000 */
[----:B------:R-:W-:Y:S01]  /*e5d0*/  F2FP.BF16.F32.PACK_AB R170, R189, R188 ;  /* 0x000000bcbdaa723e */ /* 0x000fe200000010ff */
[----:B------:R-:W-:Y:S01]  /*e5e0*/  MUFU.EX2 R159, R159 ;  /* 0x0000009f009f7308 */ /* 0x000fe20000000800 */
[----:B0-----:R-:W-:Y:S01]  /*e5f0*/  FSEL R167, R176, RZ, P2 ;  /* 0x000000ffb0a77208 */ /* 0x001fe20001000000 */
[----:B------:R-:W-:Y:S01]  /*e600*/  FADD.FTZ R172, R192, R5 ;  /* 0x00000005c0ac7221 */ /* 0x000fe20000010000 */
[----:B------:R-:W-:-:S03]  /*e610*/  F2FP.BF16.F32.PACK_AB R154, R213, R212 ;  /* 0x000000d4d59a723e */ /* 0x000fc600000010ff */
[----:B------:R-:W-:Y:S01]  /*e620*/  FADD.FTZ R188, -R167, R10 ;  /* 0x0000000aa7bc7221 */ /* 0x000fe20000010100 */
[C---:B------:R-:W-:Y:S01]  /*e630*/  FADD.FTZ R5, R193.reuse, R172 ;  /* 0x000000acc1057221 */ /* 0x040fe20000010000 */
[----:B------:R-:W-:Y:S01]  /*e640*/  MUFU.EX2 R227, R227 ;  /* 0x000000e300e37308 */ /* 0x000fe20000000800 */
[----:B------:R-:W-:Y:S01]  /*e650*/  F2FP.BF16.F32.PACK_AB R172, R193, R192 ;  /* 0x000000c0c1ac723e */ /* 0x000fe200000010ff */
[----:B------:R-:W-:Y:S01]  /*e660*/  FMUL.FTZ R177, R188, R11 ;  /* 0x0000000bbcb17220 */ /* 0x000fe20000410000 */
[----:B------:R-:W-:-:S05]  /*e670*/  FADD.FTZ R5, R196, R5 ;  /* 0x00000005c4057221 */ /* 0x000fca0000010000 */
[----:B------:R-:W0:Y:S08]  /*e680*/  MUFU.EX2 R177, R177 ;  /* 0x000000b100b17308 */ /* 0x000e300000000800 */
[----:B------:R-:W1:Y:S08]  /*e690*/  MUFU.EX2 R163, R163 ;  /* 0x000000a300a37308 */ /* 0x000e700000000800 */
[----:B------:R-:W2:Y:S01]  /*e6a0*/  MUFU.EX2 R215, R215 ;  /* 0x000000d700d77308 */ /* 0x000ea20000000800 */
[----:B0-----:R-:W-:Y:S01]  /*e6b0*/  FFMA.FTZ R4, R177, R4, R230 ;  /* 0x00000004b1047223 */ /* 0x001fe200000100e6 */
[-C--:B------:R-:W-:Y:S01]  /*e6c0*/  FMUL.FTZ R26, R26, R177.reuse ;  /* 0x000000b11a1a7220 */ /* 0x080fe20000410000 */
[-C--:B------:R-:W-:Y:S01]  /*e6d0*/  FMUL.FTZ R27, R27, R177.reuse ;  /* 0x000000b11b1b7220 */ /* 0x080fe20000410000 */
[-C--:B------:R-:W-:Y:S01]  /*e6e0*/  FMUL.FTZ R30, R30, R177.reuse ;  /* 0x000000b11e1e7220 */ /* 0x080fe20000410000 */
[----:B------:R-:W-:Y:S01]  /*e6f0*/  FADD.FTZ R4, R155, R4 ;  /* 0x000000049b047221 */ /* 0x000fe20000010000 */
[-C--:B------:R-:W-:Y:S01]  /*e700*/  FMUL.FTZ R31, R31, R177.reuse ;  /* 0x000000b11f1f7220 */ /* 0x080fe20000410000 */
[-C--:B------:R-:W-:Y:S01]  /*e710*/  FMUL.FTZ R34, R34, R177.reuse ;  /* 0x000000b122227220 */ /* 0x080fe20000410000 */
[----:B------:R1:W0:Y:S01]  /*e720*/  MUFU.EX2 R161, R157 ;  /* 0x0000009d00a17308 */ /* 0x0002220000000800 */
[----:B------:R-:W-:Y:S01]  /*e730*/  FADD.FTZ R192, R229, R4 ;  /* 0x00000004e5c07221 */ /* 0x000fe20000010000 */
[-C--:B------:R-:W-:Y:S01]  /*e740*/  FMUL.FTZ R35, R35, R177.reuse ;  /* 0x000000b123237220 */ /* 0x080fe20000410000 */
[-C--:B------:R-:W-:Y:S01]  /*e750*/  FMUL.FTZ R38, R38, R177.reuse ;  /* 0x000000b126267220 */ /* 0x080fe20000410000 */
[-C--:B------:R-:W-:Y:S01]  /*e760*/  FMUL.FTZ R39, R39, R177.reuse ;  /* 0x000000b127277220 */ /* 0x080fe20000410000 */
[----:B------:R-:W-:Y:S01]  /*e770*/  FADD.FTZ R192, R159, R192 ;  /* 0x000000c09fc07221 */ /* 0x000fe20000010000 */
[-C--:B------:R-:W-:Y:S01]  /*e780*/  FMUL.FTZ R42, R42, R177.reuse ;  /* 0x000000b12a2a7220 */ /* 0x080fe20000410000 */
[----:B------:R-:W-:Y:S01]  /*e790*/  FMUL.FTZ R43, R43, R177 ;  /* 0x000000b12b2b7220 */ /* 0x000fe20000410000 */
[----:B------:R-:W3:Y:S01]  /*e7a0*/  MUFU.EX2 R184, R171 ;  /* 0x000000ab00b87308 */ /* 0x000ee20000000800 */
[----:B------:R-:W-:Y:S01]  /*e7b0*/  FADD.FTZ R192, R227, R192 ;  /* 0x000000c0e3c07221 */ /* 0x000fe20000010000 */
[----:B-1----:R-:W-:Y:S01]  /*e7c0*/  F2FP.BF16.F32.PACK_AB R157, R163, R227 ;  /* 0x000000e3a39d723e */ /* 0x002fe200000010ff */
[-C--:B------:R-:W-:Y:S01]  /*e7d0*/  FMUL.FTZ R46, R46, R177.reuse ;  /* 0x000000b12e2e7220 */ /* 0x080fe20000410000 */
[-C--:B------:R-:W-:Y:S01]  /*e7e0*/  FMUL.FTZ R47, R47, R177.reuse ;  /* 0x000000b12f2f7220 */ /* 0x080fe20000410000 */
[----:B------:R-:W-:Y:S01]  /*e7f0*/  FADD.FTZ R192, R163, R192 ;  /* 0x000000c0a3c07221 */ /* 0x000fe20000010000 */
        /* <DEDUP_REMOVED lines=15> */
[----:B------:R-:W-:Y:S01]  /*e8f0*/  FADD.FTZ R192, R180, R153 ;  /* 0x00000099b4c07221 */ /* 0x000fe20000010000 */
[-C--:B------:R-:W-:Y:S01]  /*e900*/  FMUL.FTZ R74, R74, R177.reuse ;  /* 0x000000b14a4a7220 */ /* 0x080fe20000410000 */
[----:B------:R-:W-:Y:S01]  /*e910*/  FMUL.FTZ R75, R75, R177 ;  /* 0x000000b14b4b7220 */ /* 0x000fe20000410000 */
[----:B------:R-:W-:Y:S01]  /*e920*/  MUFU.EX2 R231, R231 ;  /* 0x000000e700e77308 */ /* 0x000fe20000000800 */
[----:B0-----:R-:W-:Y:S01]  /*e930*/  FADD.FTZ R153, R161, R192 ;  /* 0x000000c0a1997221 */ /* 0x001fe20000010000 */
[----:B---3--:R-:W-:Y:S01]  /*e940*/  F2FP.BF16.F32.PACK_AB R161, R184, R161 ;  /* 0x000000a1b8a1723e */ /* 0x008fe200000010ff */
        /* <DEDUP_REMOVED lines=25> */
[----:B------:R-:W-:Y:S01]  /*eae0*/  FMUL.FTZ R118, R118, R177 ;  /* 0x000000b176767220 */ /* 0x000fe20000410000 */
[----:B------:R-:W-:Y:S01]  /*eaf0*/  FADD.FTZ R153, R165, R186 ;  /* 0x000000baa5997221 */ /* 0x000fe20000010000 */
[----:B0-----:R-:W-:Y:S01]  /*eb00*/  F2FP.BF16.F32.PACK_AB R165, R188, R231 ;  /* 0x000000e7bca5723e */ /* 0x001fe200000010ff */
        /* <DEDUP_REMOVED lines=21> */
[----:B------:R-:W-:-:S04]  /*ec60*/  FMUL.FTZ R151, R151, R177 ;  /* 0x000000b197977220 */ /* 0x000fc80000410000 */
[----:B------:R-:W5:Y:S01]  /*ec70*/  MUFU.EX2 R186, R191 ;  /* 0x000000bf00ba7308 */ /* 0x000f620000000800 */
[----:B---3--:R-:W-:Y:S01]  /*ec80*/  FADD.FTZ R190, R188, R153 ;  /* 0x00000099bcbe7221 */ /* 0x008fe20000010000 */
[----:B------:R-:W-:Y:S02]  /*ec90*/  F2FP.BF16.F32.PACK_AB R153, R155, R230 ;  /* 0x000000e69b99723e */ /* 0x000fe400000010ff */
[----:B------:R-:W-:Y:S01]  /*eca0*/  F2FP.BF16.F32.PACK_AB R155, R159, R229 ;  /* 0x000000e59f9b723e */ /* 0x000fe200000010ff */
[----:B--2---:R-:W-:Y:S01]  /*ecb0*/  FADD.FTZ R3, R167, R190 ;  /* 0x000000bea7037221 */ /* 0x004fe20000010000 */
[----:B------:R-:W-:Y:S02]  /*ecc0*/  F2FP.BF16.F32.PACK_AB R159, R180, R215 ;  /* 0x000000d7b49f723e */ /* 0x000fe400000010ff */
[----:B------:R2:W3:Y:S01]  /*ecd0*/  MUFU.EX2 R173, R194 ;  /* 0x000000c200ad7308 */ /* 0x0004e20000000800 */
[C---:B0-----:R-:W-:Y:S01]  /*ece0*/  FADD.FTZ R192, R4.reuse, R3 ;  /* 0x0000000304c07221 */ /* 0x041fe20000010000 */
[----:B------:R-:W-:-:S03]  /*ecf0*/  F2FP.BF16.F32.PACK_AB R167, R4, R167 ;  /* 0x000000a704a7723e */ /* 0x000fc600000010ff */
[----:B------:R-:W-:Y:S01]  /*ed00*/  FADD.FTZ R3, R169, R192 ;  /* 0x000000c0a9037221 */ /* 0x000fe20000010000 */
[C---:B-1----:R-:W-:Y:S02]  /*ed10*/  F2FP.BF16.F32.PACK_AB R169, R182.reuse, R169 ;  /* 0x000000a9b6a9723e */ /* 0x042fe400000010ff */
[----:B------:R-:W0:Y:S01]  /*ed20*/  MUFU.EX2 R190, R195 ;  /* 0x000000c300be7308 */ /* 0x000e220000000800 */
[----:B------:R-:W-:-:S04]  /*ed30*/  FADD.FTZ R192, R182, R3 ;  /* 0x00000003b6c07221 */ /* 0x000fc80000010000 */
[----:B----4-:R-:W-:Y:S01]  /*ed40*/  FADD.FTZ R3, R171, R192 ;  /* 0x000000c0ab037221 */ /* 0x010fe20000010000 */
[C---:B-----5:R-:W-:Y:S02]  /*ed50*/  F2FP.BF16.F32.PACK_AB R171, R186.reuse, R171 ;  /* 0x000000abbaab723e */ /* 0x060fe400000010ff */
[----:B------:R-:W1:Y:S01]  /*ed60*/  MUFU.EX2 R175, R198 ;  /* 0x000000c600af7308 */ /* 0x000e620000000800 */
[----:B--2---:R-:W-:-:S04]  /*ed70*/  FADD.FTZ R194, R186, R3 ;  /* 0x00000003bac27221 */ /* 0x004fc80000010000 */
[----:B---3--:R-:W-:-:S03]  /*ed80*/  FADD.FTZ R3, R173, R194 ;  /* 0x000000c2ad037221 */ /* 0x008fc60000010000 */
[----:B------:R-:W2:Y:S01]  /*ed90*/  MUFU.EX2 R174, R197 ;  /* 0x000000c500ae7308 */ /* 0x000ea20000000800 */
[C---:B0-----:R-:W-:Y:S01]  /*eda0*/  FADD.FTZ R180, R190.reuse, R3 ;  /* 0x00000003beb47221 */ /* 0x041fe20000010000 */
[----:B------:R-:W-:-:S06]  /*edb0*/  F2FP.BF16.F32.PACK_AB R173, R190, R173 ;  /* 0x000000adbead723e */ /* 0x000fcc00000010ff */
[----:B------:R-:W0:Y:S01]  /*edc0*/  MUFU.EX2 R192, R199 ;  /* 0x000000c700c07308 */ /* 0x000e220000000800 */
[----:B-1----:R-:W-:Y:S01]  /*edd0*/  FADD.FTZ R3, R175, R180 ;  /* 0x000000b4af037221 */ /* 0x002fe20000010000 */
[C---:B--2---:R-:W-:Y:S01]  /*ede0*/  FADD.FTZ R5, R174.reuse, R5 ;  /* 0x00000005ae057221 */ /* 0x044fe20000010000 */
[----:B------:R-:W-:Y:S02]  /*edf0*/  F2FP.BF16.F32.PACK_AB R174, R174, R196 ;  /* 0x000000c4aeae723e */ /* 0x000fe400000010ff */
[C---:B0-----:R-:W-:Y:S01]  /*ee00*/  FADD.FTZ R4, R192.reuse, R3 ;  /* 0x00000003c0047221 */ /* 0x041fe20000010000 */
[----:B------:R-:W-:Y:S01]  /*ee10*/  F2FP.BF16.F32.PACK_AB R175, R192, R175 ;  /* 0x000000afc0af723e */ /* 0x000fe200000010ff */
[----:B------:R-:W-:Y:S06]  /*ee20*/  @!P0 BRA `(.L_x_9361) ;  /* 0x0000000000048947 */ /* 0x000fec0003800000 */
[----:B------:R-:W-:Y:S01]  /*ee30*/  BPT.TRAP 0x1 ;  /* 0x000000040000795c */ /* 0x000fe20000300000 */
.L_x_9361:
[----:B------:R0:W1:Y:S01]  /*ee40*/  SYNCS.PHASECHK.TRANS64.TRYWAIT P2, [R209+URZ+0x22850], R210 ;  /* 0x022850d2d10075a7 */ /* 0x000062000804017f */
[----:B------:R-:W-:Y:S05]  /*ee50*/  @!P0 BRA `(.L_x_9362) ;  /* 0x0000000000048947 */ /* 0x000fea0003800000 */
[----:B------:R-:W-:Y:S01]  /*ee60*/  BPT.TRAP 0x1 ;  /* 0x000000040000795c */ /* 0x000fe20000300000 */
.L_x_9362:
[----:B------:R-:W-:Y:S04]  /*ee70*/  BSSY B0, `(.L_x_9363) ;  /* 0x0000004000007945 */ /* 0x000fe80003800000 */
[----:B-1----:R-:W-:Y:S05]  /*ee80*/  @P2 BRA `(.L_x_9364) ;  /* 0x0000000000082947 */ /* 0x002fea0003800000 */
[----:B------:R-:W1:Y:S02]  /*ee90*/  SYNCS.PHASECHK.TRANS64.TRYWAIT P2, [R209+URZ+0x22850], R210 ;  /* 0x022850d2d10075a7 */ /* 0x000e64000804017f */
[----:B-1----:R-:W-:Y:S05]  /*eea0*/  @!P2 BRA `(.L_x_9365) ;  /* 0x000000f80058a947 */ /* 0x002fea0003800000 */
.L_x_9364:
[----:B------:R-:W-:Y:S05]  /*eeb0*/  BSYNC B0 ;  /* 0x0000000000007941 */ /* 0x000fea0003800000 */
.L_x_9363:
[----:B------:R-:W2:Y:S01]  /*eec0*/  S2R R3, SR_TID.X ;  /* 0x0000000000037919 */ /* 0x000ea20000002100 */
[----:B------:R-:W-:Y:S05]  /*eed0*/  WARPSYNC.ALL ;  /* 0x0000000000007948 */ /* 0x000fea0003800000 */
[----:B------:R-:W-:Y:S01]  /*eee0*/  IMAD R180, R16, 0xc00, R204 ;  /* 0x00000c0010b47824 */ /* 0x000fe200078e02cc */
[----:B------:R-:W-:Y:S01]  /*eef0*/  ISETP.GT.AND P2, PT, R7, R218, PT ;  /* 0x000000da0700720c */ /* 0x000fe20003f44270 */
[----:B------:R-:W-:Y:S02]  /*ef00*/  IMAD.MOV.U32 R181, RZ, RZ, 0x40000040 ;  /* 0x40000040ffb57424 */ /* 0x000fe400078e00ff */
[----:B01----:R-:W-:Y:S01]  /*ef10*/  @!P1 VIADD R209, R209, 0x22860 ;  /* 0x00022860d1d19836 */ /* 0x003fe20000000000 */
[----:B------:R-:W-:Y:S01]  /*ef20*/  R2UR UR6, R180 ;  /* 0x00000000b40672ca */ /* 0x000fe200000e0000 */
[----:B------:R-:W-:Y:S01]  /*ef30*/  VIADD R7, R7, 0xffffffff ;  /* 0xffffffff07077836 */ /* 0x000fe20000000000 */
[----:B------:R-:W-:Y:S01]  /*ef40*/  R2UR UR7, R181 ;  /* 0x00000000b50772ca */ /* 0x000fe200000e0000 */
[----:B------:R-:W-:Y:S01]  /*ef50*/  IMAD.MOV.U32 R181, RZ, RZ, 0x40000040 ;  /* 0x40000040ffb57424 */ /* 0x000fe200078e00ff */
[----:B------:R-:W-:Y:S01]  /*ef60*/  @!P1 PRMT R209, RZ, 0x654, R209 ;  /* 0x00000654ffd19816 */ /* 0x000fe200000000d1 */
[----:B------:R-:W-:Y:S01]  /*ef70*/  IMAD.MOV.U32 R10, RZ, RZ, R176 ;  /* 0x000000ffff0a7224 */ /* 0x000fe200078e00b0 */
[----:B--2---:R-:W-:-:S05]  /*ef80*/  SHF.R.U32.HI R3, RZ, 0x7, R3 ;  /* 0x00000007ff037819 */ /* 0x004fca0000011603 */
[----:B------:R-:W-:-:S05]  /*ef90*/  VIADD R3, R3, 0x8 ;  /* 0x0000000803037836 */ /* 0x000fca0000000000 */
[----:B------:R0:W-:Y:S02]  /*efa0*/  BAR.SYNC.DEFER_BLOCKING R3, 0x100 ;  /* 0x000400030000751d */ /* 0x0001e40000010000 */
[----:B0-----:R-:W-:-:S04]  /*efb0*/  IMAD.MOV.U32 R3, RZ, RZ, R178 ;  /* 0x000000ffff037224 */ /* 0x001fc800078e00b2 */
        /* <DEDUP_REMOVED lines=43> */
[----:B------:R-:W-:Y:S02]  /*f270*/  IMAD.MOV.U32 R10, RZ, RZ, R176 ;  /* 0x000000ffff0a7224 */ /* 0x000fe400078e00b0 */
[----:B------:R-:W-:-:S07]  /*f280*/  IMAD.MOV.U32 R3, RZ, RZ, R178 ;  /* 0x000000ffff037224 */ /* 0x000fce00078e00b2 */
.L_x_9348:
[----:B------:R-:W1:Y:S01]  /*f290*/  LDC R217, c[0x0][0x9e4] ;  /* 0x00027900ffd97b82 */ /* 0x000e620000000800 */
[----:B------:R-:W-:Y:S02]  /*f2a0*/  IADD3 R152, R202, 0x80, -R203 ;  /* 0x00000080ca987810 */ /* 0x000fe40007ffe8cb */
[----:B------:R-:W-:-:S03]  /*f2b0*/  LOP3.LUT R2, R2, 0xffefffff, RZ, 0xc0, !PT ;  /* 0xffefffff02027812 */ /* 0x000fc600078ec0ff */
[----:B------:R-:W-:-:S04]  /*f2c0*/  IMAD R153, R205, 0x80, R152 ;  /* 0x00000080cd997824 */ /* 0x000fc800078e0298 */
[----:B------:R-:W-:Y:S01]  /*f2d0*/  IMAD.IADD R206, R153, 0x1, -R206 ;  /* 0x0000000199ce7824 */ /* 0x000fe200078e0ace */
[----:B-1----:R-:W-:-:S13]  /*f2e0*/  ISETP.GE.AND P2, PT, R217, 0x1, PT ;  /* 0x00000001d900780c */ /* 0x002fda0003f46270 */
[----:B------:R-:W-:Y:S01]  /*f2f0*/  @P2 LOP3.LUT R2, R2, 0x100000, RZ, 0xfc, !PT ;  /* 0x0010000002022812 */ /* 0x000fe200078efcff */
[----:B------:R-:W-:Y:S06]  /*f300*/  @!P2 BRA `(.L_x_9367) ;  /* 0x000000000048a947 */ /* 0x000fec0003800000 */
        /* <DEDUP_REMOVED lines=11> */
.L_x_9369:
[----:B------:R-:W-:-:S13]  /*f3c0*/  ISETP.NE.AND P2, PT, R217, 0x1, PT ;  /* 0x00000001d900780c */ /* 0x000fda0003f45270 */
[----:B------:R-:W1:Y:S02]  /*f3d0*/  @P2 LDC.64 R152, c[0x0][0x9e8] ;  /* 0x00027a00ff982b82 */ /* 0x000e640000000a00 */
[----:B-1----:R-:W-:-:S05]  /*f3e0*/  @P2 IMAD.HI.U32 R152, R154, R152, RZ ;  /* 0x000000989a982227 */ /* 0x002fca00078e00ff */
[----:B------:R-:W-:-:S07]  /*f3f0*/  @P2 SHF.R.U32.HI R154, RZ, R153, R152 ;  /* 0x00000099ff9a2219 */ /* 0x000fce0000011698 */
.L_x_9370:
[----:B------:R-:W-:Y:S05]  /*f400*/  BSYNC B0 ;  /* 0x0000000000007941 */ /* 0x000fea0003800000 */
.L_x_9368:
[----:B------:R-:W-:-:S05]  /*f410*/  IMAD R153, R154, R217, RZ ;  /* 0x000000d99a997224 */ /* 0x000fca00078e02ff */
[----:B------:R-:W-:-:S07]  /*f420*/  VIMNMX R206, R206, R153, !PT ;  /* 0x00000099cece7248 */ /* 0x000fce0007fe0100 */
.L_x_9367:
[----:B------:R-:W-:-:S04]  /*f430*/  VIADD R206, R206, 0x5f ;  /* 0x0000005fcece7836 */ /* 0x000fc80000000000 */
[----:B------:R-:W-:-:S05]  /*f440*/  IMAD.HI R206, R206, 0x2aaaaaab, RZ ;  /* 0x2aaaaaabcece7827 */ /* 0x000fca00078e02ff */
[----:B------:R-:W-:-:S04]  /*f450*/  SHF.R.U32.HI R153, RZ, 0x1f, R206 ;  /* 0x0000001fff997819 */ /* 0x000fc800000116ce */
[----:B------:R-:W-:-:S04]  /*f460*/  LEA.HI.SX32 R153, R206, R153, 0x1c ;  /* 0x00000099ce997211 */ /* 0x000fc800078fe2ff */
[----:B------:R-:W-:-:S04]  /*f470*/  VIMNMX R205, R222, R153, !PT ;  /* 0x00000099decd7248 */ /* 0x000fc80007fe0100 */
[----:B------:R-:W-:-:S13]  /*f480*/  ISETP.GE.AND P2, PT, R7, R205, PT ;  /* 0x000000cd0700720c */ /* 0x000fda0003f46270 */
[----:B------:R-:W-:Y:S05]  /*f490*/  @!P2 BRA `(.L_x_9371) ;  /* 0x0000001c00bca947 */ /* 0x000fea0003800000 */
[----:B0-----:R-:W-:Y:S02]  /*f4a0*/  IMAD.MOV.U32 R209, RZ, RZ, R10 ;  /* 0x000000ffffd17224 */ /* 0x001fe400078e000a */
[----:B------:R-:W-:Y:S02]  /*f4b0*/  IMAD.MOV.U32 R210, RZ, RZ, R3 ;  /* 0x000000ffffd27224 */ /* 0x000fe400078e0003 */
[----:B------:R-:W-:-:S07]  /*f4c0*/  IMAD.MOV.U32 R208, RZ, RZ, R7 ;  /* 0x000000ffffd07224 */ /* 0x000fce00078e0007 */
.L_x_9381:
[----:B------:R-:W-:Y:S01]  /*f4d0*/  VIADD R16, R16, 0x1 ;  /* 0x0000000110107836 */ /* 0x000fe20000000000 */
[----:B------:R-:W-:Y:S05]  /*f4e0*/  YIELD ;  /* 0x0000000000007946 */ /* 0x000fea0003800000 */
[----:B------:R-:W-:Y:S01]  /*f4f0*/  ISETP.NE.AND P3, PT, R16, 0x2, PT ;  /* 0x000000021000780c */ /* 0x000fe20003f65270 */
[----:B------:R-:W-:Y:S02]  /*f500*/  IMAD.MOV.U32 R6, RZ, RZ, R208 ;  /* 0x000000ffff067224 */ /* 0x000fe400078e00d0 */
[----:B------:R-:W-:Y:S01]  /*f510*/  VIADD R208, R208, 0xffffffff ;  /* 0xffffffffd0d07836 */ /* 0x000fe20000000000 */
[----:B------:R-:W-:-:S02]  /*f520*/  SEL R3, RZ, 0x1, P3 ;  /* 0x00000001ff037807 */ /* 0x000fc40001800000 */
[----:B------:R-:W-:Y:S02]  /*f530*/  ISETP.GT.AND P2, PT, R6, R205, PT ;  /* 0x000000cd0600720c */ /* 0x000fe40003f44270 */
[----:B------:R-:W-:Y:S02]  /*f540*/  LOP3.LUT R22, R22, R3, RZ, 0x3c, !PT ;  /* 0x0000000316167212 */ /* 0x000fe400078e3cff */
[----:B------:R-:W-:Y:S01]  /*f550*/  SEL R16, R16, RZ, P3 ;  /* 0x000000ff10107207 */ /* 0x000fe20001800000 */
[----:B0-----:R-:W-:Y:S08]  /*f560*/  @!P0 BRA `(.L_x_9372) ;  /* 0x0000000000048947 */ /* 0x001ff00003800000 */
[----:B------:R-:W-:Y:S01]  /*f570*/  BPT.TRAP 0x1 ;  /* 0x000000040000795c */ /* 0x000fe20000300000 */
.L_x_9372:
[----:B------:R-:W-:Y:S01]  /*f580*/  IMAD R206, R16, 0x8, R17 ;  /* 0x0000000810ce7824 */ /* 0x000fe200078e0211 */
[----:B------:R-:W-:-:S04]  /*f590*/  SHF.L.U32 R7, R22, 0x1f, RZ ;  /* 0x0000001f16077819 */ /* 0x000fc800000006ff */
[----:B------:R0:W1:Y:S01]  /*f5a0*/  SYNCS.PHASECHK.TRANS64.TRYWAIT P3, [R206+URZ+0x22830], R7 ;  /* 0x02283007ce0075a7 */ /* 0x000062000806017f */
[----:B------:R-:W-:Y:S05]  /*f5b0*/  @!P0 BRA `(.L_x_9373) ;  /* 0x0000000000048947 */ /* 0x000fea0003800000 */
[----:B------:R-:W-:Y:S01]  /*f5c0*/  BPT.TRAP 0x1 ;  /* 0x000000040000795c */ /* 0x000fe20000300000 */
.L_x_9373:
[----:B------:R-:W-:Y:S02]  /*f5d0*/  IMAD R10, R16, 0x300, R207 ;  /* 0x00000300100a7824 */ /* 0x000fe400078e02cf */
[----:B------:R-:W-:Y:S01]  /*f5e0*/  IMAD.MOV.U32 R11, RZ, RZ, 0x40000040 ;  /* 0x40000040ff0b7424 */ /* 0x000fe200078e00ff */
[----:B-1----:R-:W-:Y:S06]  /*f5f0*/  @P3 BRA `(.L_x_9374) ;  /* 0x0000000000083947 */ /* 0x002fec0003800000 */
[----:B------:R-:W1:Y:S02]  /*f600*/  SYNCS.PHASECHK.TRANS64.TRYWAIT P3, [R206+URZ+0x22830], R7 ;  /* 0x02283007ce0075a7 */ /* 0x000e64000806017f */
[----:B-1----:R-:W-:Y:S05]  /*f610*/  @!P3 BRA `(.L_x_9375) ;  /* 0x000000f00090b947 */ /* 0x002fea0003800000 */
.L_x_9374:
        /* <DEDUP_REMOVED lines=17> */
[----:B------:R-:W-:-:S02]  /*f730*/  R2UR UR5, R21 ;  /* 0x00000000150572ca */ /* 0x000fc400000e0000 */
[----:B--2---:R-:W-:Y:S01]  /*f740*/  SHF.R.U32.HI R218, RZ, 0x7, R218 ;  /* 0x00000007ffda7819 */ /* 0x004fe200000116da */
[----:B------:R-:W-:Y:S02]  /*f750*/  WARPGROUP.DEPBAR.LE gsb0, 0x0 ;  /* 0x00008000000079c5 */ /* 0x000fe40000010000 */
[----:B------:R-:W-:-:S08]  /*f760*/  WARPGROUP.ARRIVE ;  /* 0x00000000000079c5 */ /* 0x000fd00000000000 */
        /* <DEDUP_REMOVED lines=9> */
[----:B------:R-:W-:Y:S01]  /*f800*/  R2UR UR7, R11 ;  /* 0x000000000b0772ca */ /* 0x000fe200000e0000 */
[----:B------:R-:W-:Y:S01]  /*f810*/  IMAD.U32 R11, RZ, RZ, UR44 ;  /* 0x0000002cff0b7e24 */ /* 0x000fe2000f8e00ff */
        /* <DEDUP_REMOVED lines=54> */
[----:B------:R-:W2:Y:S02]  /*fb80*/  SHFL.BFLY PT, R3, R212, 0x2, 0x1f ;  /* 0x0c401f00d4037f89 */ /* 0x000ea400000e0000 */
[----:B--2---:R-:W-:Y:S02]  /*fb90*/  FMNMX.FTZ R213, R212, R3, !PT ;  /* 0x00000003d4d57209 */ /* 0x004fe40007810000 */
[----:B------:R-:W2:Y:S04]  /*fba0*/  SHFL.BFLY PT, R212, R10, 0x2, 0x1f ;  /* 0x0c401f000ad47f89 */ /* 0x000ea800000e0000 */
[----:B------:R-:W3:Y:S01]  /*fbb0*/  SHFL.BFLY PT, R6, R213, 0x1, 0x1f ;  /* 0x0c201f00d5067f89 */ /* 0x000ee200000e0000 */
[----:B--2---:R-:W-:Y:S02]  /*fbc0*/  FMNMX.FTZ R10, R10, R212, !PT ;  /* 0x000000d40a0a7209 */ /* 0x004fe40007810000 */
[----:B---3--:R-:W-:-:S03]  /*fbd0*/  FMNMX.FTZ R3, R213, R6, !PT ;  /* 0x00000006d5037209 */ /* 0x008fc60007810000 */
[----:B------:R-:W2:Y:S02]  /*fbe0*/  SHFL.BFLY PT, R212, R10, 0x1, 0x1f ;  /* 0x0c201f000ad47f89 */ /* 0x000ea400000e0000 */
[----:B------:R-:W-:-:S04]  /*fbf0*/  FADD.FTZ R6, -R3, R210 ;  /* 0x000000d203067221 */ /* 0x000fc80000010100 */
[-C--:B------:R-:W-:Y:S01]  /*fc00*/  FMUL.FTZ R210, R6, R11.reuse ;  /* 0x0000000b06d27220 */ /* 0x080fe20000410000 */
[----:B------:R-:W-:-:S04]  /*fc10*/  FMUL.FTZ R6, R3, R11 ;  /* 0x0000000b03067220 */ /* 0x000fc80000410000 */
        /* <DEDUP_REMOVED lines=11> */
[----:B--2---:R-:W-:Y:S01]  /*fcd0*/  FMNMX.FTZ R10, R10, R212, !PT ;  /* 0x000000d40a0a7209 */ /* 0x004fe20007810000 */
        /* <DEDUP_REMOVED lines=13> */
[----:B------:R-:W-:Y:S01]  /*fdb0*/  FADD.FTZ R6, -R10, R209 ;  /* 0x000000d10a067221 */ /* 0x000fe20000010100 */
[----:B------:R-:W2:Y:S03]  /*fdc0*/  MUFU.EX2 R210, R210 ;  /* 0x000000d200d27308 */ /* 0x000ea60000000800 */
[-C--:B------:R-:W-:Y:S01]  /*fdd0*/  FMUL.FTZ R197, R6, R11.reuse ;  /* 0x0000000b06c57220 */ /* 0x080fe20000410000 */
[----:B------:R-:W-:-:S04]  /*fde0*/  FMUL.FTZ R6, R10, R11 ;  /* 0x0000000b0a067220 */ /* 0x000fc80000410000 */
        /* <DEDUP_REMOVED lines=23> */
[-C--:B------:R-:W-:Y:S01]  /*ff60*/  FFMA.FTZ R199, R199, R11.reuse, -R6 ;  /* 0x0000000bc7c77223 */ /* 0x080fe20000010806 */
[-C--:B--2---:R-:W-:Y:S01]  /*ff70*/  FMUL.FTZ R24, R24, R210.reuse ;  /* 0x000000d218187220 */ /* 0x084fe20000410000 */
        /* <DEDUP_REMOVED lines=34> */
[-CC-:B---3--:R-:W-:Y:S01]  /*101a0*/  FFMA.FTZ R214, R162, R11.reuse, -R6.reuse ;  /* 0x0000000ba2d67223 */ /* 0x188fe20000010806 */
[----:B------:R-:W-:Y:S01]  /*101b0*/  FFMA.FTZ R162, R182, R11, -R6 ;  /* 0x0000000bb6a27223 */ /* 0x000fe20000010806 */
[----:B------:R-:W-:Y:S01]  /*101c0*/  FFMA.FTZ R182, R210, R5, R152 ;  /* 0x00000005d2b67223 */ /* 0x000fe20000010098 */
[----:B------:R-:W-:Y:S01]  /*101d0*/  F2FP.BF16.F32.PACK_AB R152, R153, R152 ;  /* 0x000000989998723e */ /* 0x000fe200000010ff */
[-C--:B------:R-:W-:Y:S01]  /*101e0*/  FMUL.FTZ R80, R80, R210.reuse ;  /* 0x000000d250507220 */ /* 0x080fe20000410000 */
[-C--:B------:R-:W-:Y:S01]  /*101f0*/  FMUL.FTZ R81, R81, R210.reuse ;  /* 0x000000d251517220 */ /* 0x080fe20000410000 */
[----:B------:R-:W-:Y:S01]  /*10200*/  FADD.FTZ R5, R153, R182 ;  /* 0x000000b699057221 */ /* 0x000fe20000010000 */
        /* <DEDUP_REMOVED lines=9> */
[----:B---3--:R-:W-:Y:S01]  /*102a0*/  FFMA.FTZ R166, R175, R11, -R6 ;  /* 0x0000000bafa67223 */ /* 0x008fe20000010806 */
[----:B------:R-:W-:-:S02]  /*102b0*/  @!P1 VIADD R6, R206, 0x22840 ;  /* 0x00022840ce069836 */ /* 0x000fc40000000000 */
[----:B--2---:R-:W-:Y:S01]  /*102c0*/  FADD.FTZ R4, R213, R4 ;  /* 0x00000004d5047221 */ /* 0x004fe20000010000 */
        /* <DEDUP_REMOVED lines=29> */
[----:B---3--:R-:W-:Y:S01]  /*104a0*/  @!P1 PRMT R170, RZ, 0x654, R6 ;  /* 0x00000654ffaa9816 */ /* 0x008fe20000000006 */
[-C--:B------:R-:W-:Y:S01]  /*104b0*/  FMUL.FTZ R145, R145, R210.reuse ;  /* 0x000000d291917220 */ /* 0x080fe20000410000 */
[----:B------:R-:W-:Y:S01]  /*104c0*/  IADD3 R6, -R218, 0xb, RZ ;  /* 0x0000000bda067810 */ /* 0x000fe20007ffe1ff */
[-C--:B------:R-:W-:Y:S01]  /*104d0*/  FMUL.FTZ R148, R148, R210.reuse ;  /* 0x000000d294947220 */ /* 0x080fe20000410000 */
[----:B------:R-:W-:Y:S01]  /*104e0*/  FMUL.FTZ R149, R149, R210 ;  /* 0x000000d295957220 */ /* 0x000fe20000410000 */
[-C--:B------:R-:W-:Y:S01]  /*104f0*/  FMUL.FTZ R26, R26, R197.reuse ;  /* 0x000000c51a1a7220 */ /* 0x080fe20000410000 */
[-C--:B------:R-:W-:Y:S01]  /*10500*/  FMUL.FTZ R27, R27, R197.reuse ;  /* 0x000000c51b1b7220 */ /* 0x080fe20000410000 */
[----:B------:R-:W-:Y:S01]  /*10510*/  MUFU.EX2 R161, R161 ;  /* 0x000000a100a17308 */ /* 0x000fe20000000800 */
[----:B------:R3:W-:Y:S06]  /*10520*/  BAR.ARV R6, 0x100 ;  /* 0x000400060000751d */ /* 0x0007ec0000002000 */
[----:B------:R4:W-:Y:S01]  /*10530*/  @!P1 SYNCS.ARRIVE.TRANS64.RED.A1T0 RZ, [R170+URZ], RZ ;  /* 0x000000ffaaff99a7 */ /* 0x0009e2000810043f */
[----:B------:R-:W5:Y:S01]  /*10540*/  MUFU.EX2 R163, R163 ;  /* 0x000000a300a37308 */ /* 0x000f620000000800 */
[----:B--2---:R-:W-:Y:S01]  /*10550*/  FADD.FTZ R4, R214, R153 ;  /* 0x00000099d6047221 */ /* 0x004fe20000010000 */
[-C--:B------:R-:W-:Y:S01]  /*10560*/  FMUL.FTZ R30, R30, R197.reuse ;  /* 0x000000c51e1e7220 */ /* 0x080fe20000410000 */
[-C--:B------:R-:W-:Y:S01]  /*10570*/  FMUL.FTZ R31, R31, R197.reuse ;  /* 0x000000c51f1f7220 */ /* 0x080fe20000410000 */
[-C--:B------:R-:W-:Y:S01]  /*10580*/  FMUL.FTZ R34, R34, R197.reuse ;  /* 0x000000c522227220 */ /* 0x080fe20000410000 */
[-C--:B------:R-:W-:Y:S01]  /*10590*/  FMUL.FTZ R35, R35, R197.reuse ;  /* 0x000000c523237220 */ /* 0x080fe20000410000 */
[-C--:B------:R-:W-:Y:S01]  /*105a0*/  FMUL.FTZ R38, R38, R197.reuse ;  /* 0x000000c526267220 */ /* 0x080fe20000410000 */
[----:B----4-:R-:W-:Y:S01]  /*105b0*/  FADD.FTZ R170, R156, R5 ;  /* 0x000000059caa7221 */ /* 0x010fe20000010000 */
[----:B------:R-:W2:Y:S01]  /*105c0*/  MUFU.EX2 R164, R164 ;  /* 0x000000a400a47308 */ /* 0x000ea20000000800 */
[-C--:B------:R-:W-:Y:S01]  /*105d0*/  FMUL.FTZ R39, R39, R197.reuse ;  /* 0x000000c527277220 */ /* 0x080fe20000410000 */
[-C--:B------:R-:W-:Y:S01]  /*105e0*/  FMUL.FTZ R42, R42, R197.reuse ;  /* 0x000000c52a2a7220 */ /* 0x080fe20000410000 */
[----:B------:R-:W-:Y:S01]  /*105f0*/  FADD.FTZ R5, R157, R170 ;  /* 0x000000aa9d057221 */ /* 0x000fe20000010000 */
[-C--:B------:R-:W-:Y:S01]  /*10600*/  FMUL.FTZ R43, R43, R197.reuse ;  /* 0x000000c52b2b7220 */ /* 0x080fe20000410000 */
[-C--:B------:R-:W-:Y:S01]  /*10610*/  FMUL.FTZ R46, R46, R197.reuse ;  /* 0x000000c52e2e7220 */ /* 0x080fe20000410000 */
[-C--:B------:R-:W-:Y:S01]  /*10620*/  FMUL.FTZ R47, R47, R197.reuse ;  /* 0x000000c52f2f7220 */ /* 0x080fe20000410000 */
[----:B------:R-:W-:Y:S01]  /*10630*/  FADD.FTZ R170, R160, R5 ;  /* 0x00000005a0aa7221 */ /* 0x000fe20000010000 */
[----:B------:R-:W4:Y:S01]  /*10640*/  MUFU.EX2 R165, R165 ;  /* 0x000000a500a57308 */ /* 0x000f220000000800 */
[----:B-----5:R-:W-:Y:S01]  /*10650*/  FADD.FTZ R4, R163, R4 ;  /* 0x00000004a3047221 */ /* 0x020fe20000010000 */
[-C--:B------:R-:W-:Y:S01]  /*10660*/  FMUL.FTZ R50, R50, R197.reuse ;  /* 0x000000c532327220 */ /* 0x080fe20000410000 */
[----:B------:R-:W-:Y:S01]  /*10670*/  FADD.FTZ R5, R161, R170 ;  /* 0x000000aaa1057221 */ /* 0x000fe20000010000 */
[-C--:B------:R-:W-:Y:S01]  /*10680*/  FMUL.FTZ R51, R51, R197.reuse ;  /* 0x000000c533337220 */ /* 0x080fe20000410000 */
[----:B------:R-:W-:Y:S01]  /*10690*/  FADD.FTZ R4, R167, R4 ;  /* 0x00000004a7047221 */ /* 0x000fe20000010000 */
[-C--:B------:R-:W-:Y:S01]  /*106a0*/  FMUL.FTZ R54, R54, R197.reuse ;  /* 0x000000c536367220 */ /* 0x080fe20000410000 */
[-C--:B------:R-:W-:Y:S01]  /*106b0*/  FMUL.FTZ R55, R55, R197.reuse ;  /* 0x000000c537377220 */ /* 0x080fe20000410000 */
[----:B------:R-:W5:Y:S01]  /*106c0*/  MUFU.EX2 R171, R216 ;  /* 0x000000d800ab7308 */ /* 0x000f620000000800 */
        /* <DEDUP_REMOVED lines=60> */
[----:B------:R-:W-:-:S03]  /*10a90*/  FMUL.FTZ R151, R151, R197 ;  /* 0x000000c597977220 */ /* 0x000fc60000410000 */
[----:B------:R4:W5:Y:S08]  /*10aa0*/  MUFU.EX2 R210, R154 ;  /* 0x0000009a00d27308 */ /* 0x0009700000000800 */
[----:B------:R-:W-:Y:S01]  /*10ab0*/  MUFU.EX2 R176, R176 ;  /* 0x000000b000b07308 */ /* 0x000fe20000000800 */
[----:B----4-:R-:W-:Y:S01]  /*10ac0*/  F2FP.BF16.F32.PACK_AB R154, R157, R156 ;  /* 0x0000009c9d9a723e */ /* 0x010fe200000010ff */
[----:B--2---:R-:W-:Y:S01]  /*10ad0*/  FADD.FTZ R153, R182, R153 ;  /* 0x00000099b6997221 */ /* 0x004fe20000010000 */
[----:B------:R-:W-:Y:S01]  /*10ae0*/  F2FP.BF16.F32.PACK_AB R156, R161, R160 ;  /* 0x000000a0a19c723e */ /* 0x000fe200000010ff */
[----:B------:R-:W-:Y:S01]  /*10af0*/  FADD.FTZ R160, R168, R5 ;  /* 0x00000005a8a07221 */ /* 0x000fe20000010000 */
[----:B------:R-:W-:-:S02]  /*10b00*/  F2FP.BF16.F32.PACK_AB R157, R163, R214 ;  /* 0x000000d6a39d723e */ /* 0x000fc400000010ff */
[----:B------:R-:W-:Y:S01]  /*10b10*/  F2FP.BF16.F32.PACK_AB R163, R182, R175 ;  /* 0x000000afb6a3723e */ /* 0x000fe200000010ff */
[----:B------:R-:W-:Y:S01]  /*10b20*/  MUFU.EX2 R177, R177 ;  /* 0x000000b100b17308 */ /* 0x000fe20000000800 */
[C---:B------:R-:W-:Y:S01]  /*10b30*/  FADD.FTZ R5, R169.reuse, R160 ;  /* 0x000000a0a9057221 */ /* 0x040fe20000010000 */
[----:B------:R-:W-:Y:S01]  /*10b40*/  F2FP.BF16.F32.PACK_AB R160, R169, R168 ;  /* 0x000000a8a9a0723e */ /* 0x000fe200000010ff */
[----:B-----5:R-:W-:Y:S01]  /*10b50*/  FADD.FTZ R4, R210, R153 ;  /* 0x00000099d2047221 */ /* 0x020fe20000010000 */
[----:B------:R-:W-:-:S04]  /*10b60*/  F2FP.BF16.F32.PACK_AB R161, R179, R178 ;  /* 0x000000b2b3a1723e */ /* 0x000fc800000010ff */
[----:B------:R2:W4:Y:S08]  /*10b70*/  MUFU.EX2 R215, R158 ;  /* 0x0000009e00d77308 */ /* 0x0005300000000800 */
[----:B------:R-:W5:Y:S01]  /*10b80*/  MUFU.EX2 R180, R180 ;  /* 0x000000b400b47308 */ /* 0x000f620000000800 */
[----:B--2---:R-:W-:Y:S01]  /*10b90*/  F2FP.BF16.F32.PACK_AB R158, R165, R164 ;  /* 0x000000a4a59e723e */ /* 0x004fe200000010ff */
[----:B------:R-:W-:-:S04]  /*10ba0*/  FADD.FTZ R164, R172, R5 ;  /* 0x00000005aca47221 */ /* 0x000fc80000010000 */
[----:B------:R-:W-:Y:S02]  /*10bb0*/  FADD.FTZ R5, R173, R164 ;  /* 0x000000a4ad057221 */ /* 0x000fe40000010000 */
[----:B------:R2:W0:Y:S01]  /*10bc0*/  MUFU.EX2 R216, R162 ;  /* 0x000000a200d87308 */ /* 0x0004220000000800 */
[C---:B----4-:R-:W-:Y:S01]  /*10bd0*/  FADD.FTZ R153, R215.reuse, R4 ;  /* 0x00000004d7997221 */ /* 0x050fe20000010000 */
[----:B------:R-:W-:Y:S01]  /*10be0*/  FADD.FTZ R164, R176, R5 ;  /* 0x00000005b0a47221 */ /* 0x000fe20000010000 */
[----:B------:R-:W-:-:S03]  /*10bf0*/  F2FP.BF16.F32.PACK_AB R165, R215, R210 ;  /* 0x000000d2d7a5723e */ /* 0x000fc600000010ff */
[C---:B------:R-:W-:Y:S01]  /*10c00*/  FADD.FTZ R5, R177.reuse, R164 ;  /* 0x000000a4b1057221 */ /* 0x040fe20000010000 */
[----:B------:R-:W-:Y:S01]  /*10c10*/  F2FP.BF16.F32.PACK_AB R164, R177, R176 ;  /* 0x000000b0b1a4723e */ /* 0x000fe200000010ff */
[----:B------:R-:W4:Y:S01]  /*10c20*/  MUFU.EX2 R181, R181 ;  /* 0x000000b500b57308 */ /* 0x000f220000000800 */
[----:B--2---:R-:W-:Y:S01]  /*10c30*/  F2FP.BF16.F32.PACK_AB R162, R173, R172 ;  /* 0x000000acada2723e */ /* 0x004fe200000010ff */
[----:B-----5:R-:W-:-:S06]  /*10c40*/  FADD.FTZ R166, R180, R5 ;  /* 0x00000005b4a67221 */ /* 0x020fcc0000010000 */
[----:B------:R-:W2:Y:S01]  /*10c50*/  MUFU.EX2 R183, R183 ;  /* 0x000000b700b77308 */ /* 0x000ea20000000800 */
[----:B0-----:R-:W-:-:S07]  /*10c60*/  FADD.FTZ R4, R216, R153 ;  /* 0x00000099d8047221 */ /* 0x001fce0000010000 */
[----:B------:R-:W0:Y:S01]  /*10c70*/  MUFU.EX2 R184, R184 ;  /* 0x000000b800b87308 */ /* 0x000e220000000800 */
[C---:B----4-:R-:W-:Y:S01]  /*10c80*/  FADD.FTZ R5, R181.reuse, R166 ;  /* 0x000000a6b5057221 */ /* 0x050fe20000010000 */
[----:B------:R-:W-:-:S06]  /*10c90*/  F2FP.BF16.F32.PACK_AB R166, R181, R180 ;  /* 0x000000b4b5a6723e */ /* 0x000fcc00000010ff */
[----:B------:R-:W4:Y:S01]  /*10ca0*/  MUFU.EX2 R169, R186 ;  /* 0x000000ba00a97308 */ /* 0x000f220000000800 */
[----:B--2---:R-:W-:-:S07]  /*10cb0*/  FADD.FTZ R4, R183, R4 ;  /* 0x00000004b7047221 */ /* 0x004fce0000010000 */
[----:B------:R-:W2:Y:S01]  /*10cc0*/  MUFU.EX2 R185, R185 ;  /* 0x000000b900b97308 */ /* 0x000ea20000000800 */
[----:B0-----:R-:W-:-:S07]  /*10cd0*/  FADD.FTZ R168, R184, R5 ;  /* 0x00000005b8a87221 */ /* 0x001fce0000010000 */
[----:B------:R-:W0:Y:S01]  /*10ce0*/  MUFU.EX2 R187, R187 ;  /* 0x000000bb00bb7308 */ /* 0x000e220000000800 */
[----:B----4-:R-:W-:-:S07]  /*10cf0*/  FADD.FTZ R4, R169, R4 ;  /* 0x00000004a9047221 */ /* 0x010fce0000010000 */
[----:B------:R-:W4:Y:S01]  /*10d00*/  MUFU.EX2 R188, R188 ;  /* 0x000000bc00bc7308 */ /* 0x000f220000000800 */
[C---:B--2---:R-:W-:Y:S01]  /*10d10*/  FADD.FTZ R5, R185.reuse, R168 ;  /* 0x000000a8b9057221 */ /* 0x044fe20000010000 */
[----:B------:R-:W-:-:S06]  /*10d20*/  F2FP.BF16.F32.PACK_AB R168, R185, R184 ;  /* 0x000000b8b9a8723e */ /* 0x000fcc00000010ff */
[----:B------:R-:W2:Y:S01]  /*10d30*/  MUFU.EX2 R190, R190 ;  /* 0x000000be00be7308 */ /* 0x000ea20000000800 */
[C---:B0-----:R-:W-:Y:S01]  /*10d40*/  FADD.FTZ R153, R187.reuse, R4 ;  /* 0x00000004bb997221 */ /* 0x041fe20000010000 */
[----:B------:R-:W-:-:S06]  /*10d50*/  F2FP.BF16.F32.PACK_AB R169, R187, R169 ;  /* 0x000000a9bba9723e */ /* 0x000fcc00000010ff */
[----:B------:R-:W0:Y:S01]  /*10d60*/  MUFU.EX2 R189, R189 ;  /* 0x000000bd00bd7308 */ /* 0x000e220000000800 */
[----:B----4-:R-:W-:-:S07]  /*10d70*/  FADD.FTZ R170, R188, R5 ;  /* 0x00000005bcaa7221 */ /* 0x010fce0000010000 */
[----:B------:R-:W4:Y:S01]  /*10d80*/  MUFU.EX2 R191, R191 ;  /* 0x000000bf00bf7308 */ /* 0x000f220000000800 */
        /* <DEDUP_REMOVED lines=9> */
[----:B----4-:R-:W-:-:S07]  /*10e20*/  FADD.FTZ R4, R191, R4 ;  /* 0x00000004bf047221 */ /* 0x010fce0000010000 */
[----:B------:R-:W4:Y:S01]  /*10e30*/  MUFU.EX2 R193, R193 ;  /* 0x000000c100c17308 */ /* 0x000f220000000800 */
[----:B--2---:R-:W-:-:S07]  /*10e40*/  FADD.FTZ R172, R192, R5 ;  /* 0x00000005c0ac7221 */ /* 0x004fce0000010000 */
[----:B------:R-:W2:Y:S01]  /*10e50*/  MUFU.EX2 R195, R195 ;  /* 0x000000c300c37308 */ /* 0x000ea20000000800 */
[----:B0-----:R-:W-:-:S07]  /*10e60*/  FADD.FTZ R4, R173, R4 ;  /* 0x00000004ad047221 */ /* 0x001fce0000010000 */
[----:B------:R-:W0:Y:S01]  /*10e70*/  MUFU.EX2 R196, R196 ;  /* 0x000000c400c47308 */ /* 0x000e220000000800 */
[C---:B----4-:R-:W-:Y:S01]  /*10e80*/  FADD.FTZ R5, R193.reuse, R172 ;  /* 0x000000acc1057221 */ /* 0x050fe20000010000 */
[----:B------:R-:W-:-:S06]  /*10e90*/  F2FP.BF16.F32.PACK_AB R172, R193, R192 ;  /* 0x000000c0c1ac723e */ /* 0x000fcc00000010ff */
[----:B------:R-:W4:Y:S01]  /*10ea0*/  MUFU.EX2 R198, R198 ;  /* 0x000000c600c67308 */ /* 0x000f220000000800 */
[C---:B--2---:R-:W-:Y:S01]  /*10eb0*/  FADD.FTZ R171, R195.reuse, R4 ;  /* 0x00000004c3ab7221 */ /* 0x044fe20000010000 */
[----:B------:R-:W-:-:S06]  /*10ec0*/  F2FP.BF16.F32.PACK_AB R173, R195, R173 ;  /* 0x000000adc3ad723e */ /* 0x000fcc00000010ff */
[----:B------:R-:W2:Y:S01]  /*10ed0*/  MUFU.EX2 R199, R199 ;  /* 0x000000c700c77308 */ /* 0x000ea20000000800 */
[----:B0-----:R-:W-:-:S04]  /*10ee0*/  FADD.FTZ R174, R196, R5 ;  /* 0x00000005c4ae7221 */ /* 0x001fc80000010000 */
[C---:B------:R-:W-:Y:S01]  /*10ef0*/  FADD.FTZ R5, R209.reuse, R174 ;  /* 0x000000aed1057221 */ /* 0x040fe20000010000 */
[----:B------:R-:W-:Y:S01]  /*10f00*/  F2FP.BF16.F32.PACK_AB R174, R209, R196 ;  /* 0x000000c4d1ae723e */ /* 0x000fe200000010ff */
[----:B----4-:R-:W-:Y:S01]  /*10f10*/  FADD.FTZ R4, R198, R171 ;  /* 0x000000abc6047221 */ /* 0x010fe20000010000 */
[----:B------:R-:W-:-:S03]  /*10f20*/  F2FP.BF16.F32.PACK_AB R171, R191, R190 ;  /* 0x000000bebfab723e */ /* 0x000fc600000010ff */
[C---:B--2---:R-:W-:Y:S01]  /*10f30*/  FADD.FTZ R4, R199.reuse, R4 ;  /* 0x00000004c7047221 */ /* 0x044fe20000010000 */
[----:B------:R-:W-:Y:S01]  /*10f40*/  F2FP.BF16.F32.PACK_AB R175, R199, R198 ;  /* 0x000000c6c7af723e */ /* 0x000fe200000010ff */
[----:B---3--:R-:W-:Y:S06]  /*10f50*/  @!P0 BRA `(.L_x_9376) ;  /* 0x0000000000048947 */ /* 0x008fec0003800000 */
[----:B------:R-:W-:Y:S01]  /*10f60*/  BPT.TRAP 0x1 ;  /* 0x000000040000795c */ /* 0x000fe20000300000 */
.L_x_9376:
[----:B------:R0:W2:Y:S01]  /*10f70*/  SYNCS.PHASECHK.TRANS64.TRYWAIT P3, [R206+URZ+0x22850], R7 ;  /* 0x02285007ce0075a7 */ /* 0x0000a2000806017f */
[----:B------:R-:W-:Y:S05]  /*10f80*/  @!P0 BRA `(.L_x_9377) ;  /* 0x0000000000048947 */ /* 0x000fea0003800000 */
[----:B------:R-:W-:Y:S01]  /*10f90*/  BPT.TRAP 0x1 ;  /* 0x000000040000795c */ /* 0x000fe20000300000 */
.L_x_9377:
[----:B------:R-:W-:Y:S04]  /*10fa0*/  BSSY B0, `(.L_x_9378) ;  /* 0x0000004000007945 */ /* 0x000fe80003800000 */
[----:B--2---:R-:W-:Y:S05]  /*10fb0*/  @P3 BRA `(.L_x_9379) ;  /* 0x0000000000083947 */ /* 0x004fea0003800000 */
[----:B------:R-:W2:Y:S02]  /*10fc0*/  SYNCS.PHASECHK.TRANS64.TRYWAIT P3, [R206+URZ+0x22850], R7 ;  /* 0x02285007ce0075a7 */ /* 0x000ea4000806017f */
[----:B--2---:R-:W-:Y:S05]  /*10fd0*/  @!P3 BRA `(.L_x_9380) ;  /* 0x000000d80034b947 */ /* 0x004fea0003800000 */
.L_x_9379:
[----:B------:R-:W-:Y:S05]  /*10fe0*/  BSYNC B0 ;  /* 0x0000000000007941 */ /* 0x000fea0003800000 */
.L_x_9378:
[----:B------:R-:W3:Y:S01]  /*10ff0*/  S2R R178, SR_TID.X ;  /* 0x0000000000b27919 */ /* 0x000ee20000002100 */
[----:B------:R-:W-:Y:S05]  /*11000*/  WARPSYNC.ALL ;  /* 0x0000000000007948 */ /* 0x000fea0003800000 */
[----:B------:R-:W-:Y:S02]  /*11010*/  IMAD R176, R16, 0xc00, R204 ;  /* 0x00000c0010b07824 */ /* 0x000fe400078e02cc */
[----:B------:R-:W-:Y:S02]  /*11020*/  IMAD.MOV.U32 R177, RZ, RZ, 0x40000040 ;  /* 0x40000040ffb17424 */ /* 0x000fe400078e00ff */
[----:B012---:R-:W-:Y:S01]  /*11030*/  @!P1 VIADD R206, R206, 0x22860 ;  /* 0x00022860cece9836 */ /* 0x007fe20000000000 */
[----:B------:R-:W-:Y:S01]  /*11040*/  R2UR UR6, R176 ;  /* 0x00000000b00672ca */ /* 0x000fe200000e0000 */
[----:B------:R-:W-:Y:S01]  /*11050*/  IMAD.MOV.U32 R209, RZ, RZ, R10 ;  /* 0x000000ffffd17224 */ /* 0x000fe200078e000a */
[----:B------:R-:W-:Y:S01]  /*11060*/  R2UR UR7, R177 ;  /* 0x00000000b10772ca */ /* 0x000fe200000e0000 */
[----:B------:R-:W-:Y:S01]  /*11070*/  IMAD.MOV.U32 R177, RZ, RZ, 0x40000040 ;  /* 0x40000040ffb17424 */ /* 0x000fe200078e00ff */
[----:B------:R-:W-:Y:S01]  /*11080*/  @!P1 PRMT R206, RZ, 0x654, R206 ;  /* 0x00000654ffce9816 */ /* 0x000fe200000000ce */
[----:B------:R-:W-:Y:S01]  /*11090*/  IMAD.MOV.U32 R210, RZ, RZ, R3 ;  /* 0x000000ffffd27224 */ /* 0x000fe200078e0003 */
        /* <DEDUP_REMOVED lines=46> */
[----:B0-----:R-:W-:-:S07]  /*11380*/  IMAD.MOV.U32 R7, RZ, RZ, R208 ;  /* 0x000000ffff077224 */ /* 0x001fce00078e00d0 */
.L_x_9371:
[----:B------:R-:W-:-:S13]  /*11390*/  ISETP.GE.AND P2, PT, R7, R222, PT ;  /* 0x000000de0700720c */ /* 0x000fda0003f46270 */
[----:B------:R-:W-:Y:S05]  /*113a0*/  @!P2 BRA `(.L_x_9382) ;  /* 0x000000300054a947 */ /* 0x000fea0003800000 */
[----:B------:R-:W-:Y:S02]  /*113b0*/  VIADD R208, R0, 0x8 ;  /* 0x0000000800d07836 */ /* 0x000fe40000000000 */
[----:B0-----:R-:W-:Y:S02]  /*113c0*/  IMAD.MOV.U32 R209, RZ, RZ, R10 ;  /* 0x000000ffffd17224 */ /* 0x001fe400078e000a */
[----:B------:R-:W-:Y:S01]  /*113d0*/  IMAD.MOV.U32 R210, RZ, RZ, R3 ;  /* 0x000000ffffd27224 */ /* 0x000fe200078e0003 */
[----:B------:R-:W-:-:S07]  /*113e0*/  IADD3 R208, R208, R202, -R203 ;  /* 0x000000cad0d07210 */ /* 0x000fce0007ffe8cb */
.L_x_9400:
[----:B------:R-:W-:Y:S01]  /*113f0*/  VIADD R16, R16, 0x1 ;  /* 0x0000000110107836 */ /* 0x000fe20000000000 */
[----:B------:R-:W-:Y:S05]  /*11400*/  YIELD ;  /* 0x0000000000007946 */ /* 0x000fea0003800000 */
[----:B------:R-:W-:-:S04]  /*11410*/  ISETP.NE.AND P2, PT, R16, 0x2, PT ;  /* 0x000000021000780c */ /* 0x000fc80003f45270 */
[----:B------:R-:W-:Y:S02]  /*11420*/  SEL R3, RZ, 0x1, P2 ;  /* 0x00000001ff037807 */ /* 0x000fe40001000000 */
[----:B------:R-:W-:Y:S02]  /*11430*/  SEL R16, R16, RZ, P2 ;  /* 0x000000ff10107207 */ /* 0x000fe40001000000 */
[----:B------:R-:W-:Y:S01]  /*11440*/  LOP3.LUT R22, R22, R3, RZ, 0x3c, !PT ;  /* 0x0000000316167212 */ /* 0x000fe200078e3cff */
[----:B-1----:R-:W-:Y:S06]  /*11450*/  @!P0 BRA `(.L_x_9383) ;  /* 0x0000000000048947 */ /* 0x002fec0003800000 */
[----:B------:R-:W-:Y:S01]  /*11460*/  BPT.TRAP 0x1 ;  /* 0x000000040000795c */ /* 0x000fe20000300000 */
.L_x_9383:
[----:B------:R-:W-:Y:S01]  /*11470*/  IMAD R206, R16, 0x8, R17 ;  /* 0x0000000810ce7824 */ /* 0x000fe200078e0211 */
[----:B------:R-:W-:-:S04]  /*11480*/  SHF.L.U32 R205, R22, 0x1f, RZ ;  /* 0x0000001f16cd7819 */ /* 0x000fc800000006ff */
[----:B------:R0:W1:Y:S01]  /*11490*/  SYNCS.PHASECHK.TRANS64.TRYWAIT P2, [R206+URZ+0x22830], R205 ;  /* 0x022830cdce0075a7 */ /* 0x000062000804017f */
[----:B------:R-:W-:Y:S05]  /*114a0*/  @!P0 BRA `(.L_x_9384) ;  /* 0x0000000000048947 */ /* 0x000fea0003800000 */
[----:B------:R-:W-:Y:S01]  /*114b0*/  BPT.TRAP 0x1 ;  /* 0x000000040000795c */ /* 0x000fe20000300000 */
.L_x_9384:
[----:B------:R-:W-:Y:S02]  /*114c0*/  IMAD R10, R16, 0x300, R207 ;  /* 0x00000300100a7824 */ /* 0x000fe400078e02cf */
[----:B------:R-:W-:Y:S01]  /*114d0*/  IMAD.MOV.U32 R11, RZ, RZ, 0x40000040 ;  /* 0x40000040ff0b7424 */ /* 0x000fe200078e00ff */
[----:B-1----:R-:W-:Y:S06]  /*114e0*/  @P2 BRA `(.L_x_9385) ;  /* 0x0000000000082947 */ /* 0x002fec0003800000 */
[----:B------:R-:W1:Y:S02]  /*114f0*/  SYNCS.PHASECHK.TRANS64.TRYWAIT P2, [R206+URZ+0x22830], R205 ;  /* 0x022830cdce0075a7 */ /* 0x000e64000804017f */
[----:B-1----:R-:W-:Y:S05]  /*11500*/  @!P2 BRA `(.L_x_9386) ;  /* 0x000000d000fca947 */ /* 0x002fea0003800000 */
.L_x_9385:
        /* <DEDUP_REMOVED lines=10> */
[----:B------:R-:W-:Y:S01]  /*115b0*/  ISETP.GE.AND P2, PT, R217, 0x1, PT ;  /* 0x00000001d900780c */ /* 0x000fe20003f46270 */
[----:B------:R-:W-:-:S05]  /*115c0*/  @!P1 VIADD R3, R206, 0x22840 ;  /* 0x00022840ce039836 */ /* 0x000fca0000000000 */
[----:B------:R-:W-:-:S04]  /*115d0*/  @!P1 PRMT R3, RZ, 0x654, R3 ;  /* 0x00000654ff039816 */ /* 0x000fc80000000003 */
        /* <DEDUP_REMOVED lines=10> */
[----:B------:R-:W-:Y:S02]  /*11680*/  WARPGROUP.DEPBAR.LE gsb0, 0x0 ;  /* 0x00008000000079c5 */ /* 0x000fe40000010000 */
[----:B------:R-:W-:-:S06]  /*11690*/  WARPGROUP.ARRIVE ;  /* 0x00000000000079c5 */ /* 0x000fcc0000000000 */
        /* <DEDUP_REMOVED lines=8> */
[----:B------:R-:W-:Y:S01]  /*11720*/  R2UR UR6, R10 ;  /* 0x000000000a0672ca */ /* 0x000fe200000e0000 */
[----:B------:R-:W-:Y:S01]  /*11730*/  IMAD R10, R7, -0x60, R202 ;  /* 0xffffffa0070a7824 */ /* 0x000fe200078e02ca */
[----:B------:R-:W-:Y:S02]  /*11740*/  R2UR UR7, R11 ;  /* 0x000000000b0772ca */ /* 0x000fe400000e0000 */
[----:B------:R-:W-:Y:S02]  /*11750*/  R2UR UR4, R12 ;  /* 0x000000000c0472ca */ /* 0x000fe400000e0000 */
[----:B------:R-:W-:Y:S02]  /*11760*/  R2UR UR5, R13 ;  /* 0x000000000d0572ca */ /* 0x000fe400000e0000 */
[----:B------:R-:W-:-:S05]  /*11770*/  IADD3 R10, -R203, 0x1, R10 ;  /* 0x00000001cb0a7810 */ /* 0x000fca0007ffe10a */
[----:B------:R-:W-:-:S04]  /*11780*/  IMAD.IADD R10, R10, 0x1, -R23 ;  /* 0x000000010a0a7824 */ /* 0x000fc800078e0a17 */
[----:B------:R-:W-:-:S04]  /*11790*/  VIADD R215, R10, UR48 ;  /* 0x000000300ad77c36 */ /* 0x000fc80008000000 */
[----:B------:R-:W-:Y:S01]  /*117a0*/  IMAD.IADD R213, R0, 0x1, R215 ;  /* 0x0000000100d57824 */ /* 0x000fe200078e02d7 */
[----:B------:R-:W-:Y:S02]  /*117b0*/  WARPGROUP.DEPBAR.LE gsb0, 0x0 ;  /* 0x00008000000079c5 */ /* 0x000fe40000010000 */
[----:B------:R-:W-:-:S06]  /*117c0*/  WARPGROUP.ARRIVE ;  /* 0x00000000000079c5 */ /* 0x000fcc0000000000 */
[----:B------:R-:W-:Y:S01]  /*117d0*/  HGMMA.64x96x16.F32.BF16 R152, gdesc[UR4], R152, gsb0 ;  /* 0x01600000049879f0 */ /* 0x000fe20008001898 */
[----:B------:R-:W-:-:S06]  /*117e0*/  ULOP3.LUT UR4, URZ, UR49, URZ, 0x33, !UPT ;  /* 0x000000313f047292 */ /* 0x000fcc000f8e333f */
[----:B------:R-:W-:-:S04]  /*117f0*/  VIADD R214, R10, UR4 ;  /* 0x000000040ad67c36 */ /* 0x000fc80008000000 */
[----:B------:R-:W-:Y:S01]  /*11800*/  IMAD.IADD R212, R0, 0x1, R214 ;  /* 0x0000000100d47824 */ /* 0x000fe200078e02d6 */
[----:B------:R-:W-:Y:S02]  /*11810*/  WARPGROUP.DEPBAR.LE gsb0, 0x0 ;  /* 0x00008000000079c5 */ /* 0x000fe40000010000 */
[----:B------:R2:W-:Y:S06]  /*11820*/  BAR.ARV R6, 0x100 ;  /* 0x000400060000751d */ /* 0x0005ec0000002000 */
[----:B------:R2:W-:Y:S01]  /*11830*/  @!P1 SYNCS.ARRIVE.TRANS64.RED.A1T0 RZ, [R3+URZ], RZ ;  /* 0x000000ff03ff99a7 */ /* 0x0005e2000810043f */
[----:B------:R-:W-:Y:S05]  /*11840*/  @!P2 BRA `(.L_x_9387) ;  /* 0x000000000058a947 */ /* 0x000fea0003800000 */
[----:B--2---:R-:W-:Y:S01]  /*11850*/  IADD3 R3, R0, R202, -R203 ;  /* 0x000000ca00037210 */ /* 0x004fe20007ffe8cb */
[----:B------:R-:W-:Y:S03]  /*11860*/  BSSY B0, `(.L_x_9388) ;  /* 0x0000010000007945 */ /* 0x000fe60003800000 */
        /* <DEDUP_REMOVED lines=10> */
.L_x_9389:
[----:B------:R-:W-:-:S05]  /*11910*/  IMAD.U32 R216, RZ, RZ, UR43 ;  /* 0x0000002bffd87e24 */ /* 0x000fca000f8e00ff */
[----:B------:R-:W-:-:S13]  /*11920*/  ISETP.NE.AND P2, PT, R216, 0x1, PT ;  /* 0x00000001d800780c */ /* 0x000fda0003f45270 */
[----:B------:R-:W2:Y:S02]  /*11930*/  @P2 LDC.64 R10, c[0x0][0x9e8] ;  /* 0x00027a00ff0a2b82 */ /* 0x000ea40000000a00 */
[----:B--2---:R-:W-:-:S05]  /*11940*/  @P2 IMAD.HI.U32 R10, R3, R10, RZ ;  /* 0x0000000a030a2227 */ /* 0x004fca00078e00ff */
[----:B------:R-:W-:-:S07]  /*11950*/  @P2 SHF.R.U32.HI R3, RZ, R11, R10 ;  /* 0x0000000bff032219 */ /* 0x000fce000001160a */
.L_x_9390:
[----:B------:R-:W-:Y:S05]  /*11960*/  BSYNC B0 ;  /* 0x0000000000007941 */ /* 0x000fea0003800000 */
.L_x_9388:
[----:B------:R-:W-:-:S04]  /*11970*/  IMAD R10, R7, -0x60, -R23 ;  /* 0xffffffa0070a7824 */ /* 0x000fc800078e0a17 */
[----:B------:R-:W-:-:S05]  /*11980*/  IMAD R3, R3, R216, R10 ;  /* 0x000000d803037224 */ /* 0x000fca00078e020a */
[----:B------:R-:W-:Y:S02]  /*11990*/  VIMNMX R212, R212, R3, !PT ;  /* 0x00000003d4d47248 */ /* 0x000fe40007fe0100 */
[----:B------:R-:W-:-:S07]  /*119a0*/  VIADDMNMX R213, R3, R216, R213, PT ;  /* 0x000000d803d57246 */ /* 0x000fce00038001d5 */
.L_x_9387:
        /* <DEDUP_REMOVED lines=149> */
[----:B------:R-:W2:Y:S02]  /*12300*/  @P6 LDC.64 R10, c[0x0][0x9e8] ;  /* 0x00027a00ff0a6b82 */ /* 0x000ea40000000a00 */
[----:B--2---:R-:W-:-:S05]  /*12310*/  @P6 IMAD.HI.U32 R10, R213, R10, RZ ;  /* 0x0000000ad50a6227 */ /* 0x004fca00078e00ff */
[----:B------:R-:W-:-:S04]  /*12320*/  @P6 SHF.R.U32.HI R213, RZ, R11, R10 ;  /* 0x0000000bffd56219 */ /* 0x000fc8000001160a */
[----:B------:R-:W-:Y:S01]  /*12330*/  LOP3.LUT R213, RZ, R213, RZ, 0x33, !PT ;  /* 0x000000d5ffd57212 */ /* 0x000fe200078e33ff */
[----:B------:R-:W-:Y:S06]  /*12340*/  BRA `(.L_x_9394) ;  /* 0x0000000000187947 */ /* 0x000fec0003800000 */
.L_x_9393:
[----:B------:R-:W-:Y:S02]  /*12350*/  IMAD.U32 R212, RZ, RZ, UR43 ;  /* 0x0000002bffd47e24 */ /* 0x000fe4000f8e00ff */
[----:B------:R-:W-:-:S03]  /*12360*/  IMAD.MOV.U32 R213, RZ, RZ, R208 ;  /* 0x000000ffffd57224 */ /* 0x000fc600078e00d0 */
[----:B------:R-:W-:-:S13]  /*12370*/  ISETP.NE.AND P6, PT, R212, 0x1, PT ;  /* 0x00000001d400780c */ /* 0x000fda0003fc5270 */
[----:B------:R-:W2:Y:S02]  /*12380*/  @P6 LDC.64 R10, c[0x0][0x9e8] ;  /* 0x00027a00ff0a6b82 */ /* 0x000ea40000000a00 */
[----:B--2---:R-:W-:-:S05]  /*12390*/  @P6 IMAD.HI.U32 R10, R208, R10, RZ ;  /* 0x0000000ad00a6227 */ /* 0x004fca00078e00ff */
[----:B------:R-:W-:-:S07]  /*123a0*/  @P6 SHF.R.U32.HI R213, RZ, R11, R10 ;  /* 0x0000000bffd56219 */ /* 0x000fce000001160a */
.L_x_9394:
[----:B------:R-:W-:Y:S05]  /*123b0*/  BSYNC B0 ;  /* 0x0000000000007941 */ /* 0x000fea0003800000 */
.L_x_9392:
[----:B------:R-:W-:-:S04]  /*123c0*/  IMAD.IADD R3, R3, 0x1, -R23 ;  /* 0x0000000103037824 */ /* 0x000fc800078e0a17 */
[----:B------:R-:W-:-:S05]  /*123d0*/  IMAD R3, R213, R212, R3 ;  /* 0x000000d4d5037224 */ /* 0x000fca00078e0203 */
[----:B------:R-:W-:Y:S02]  /*123e0*/  VIADDMNMX R215, R3, R212, R215, PT ;  /* 0x000000d403d77246 */ /* 0x000fe400038001d7 */
[----:B------:R-:W-:-:S07]  /*123f0*/  VIMNMX R214, R214, R3, !PT ;  /* 0x00000003d6d67248 */ /* 0x000fce0007fe0100 */
.L_x_9391:
        /* <DEDUP_REMOVED lines=56> */
[C---:B------:R-:W-:Y:S02]  /*12780*/  ISETP.GT.AND P2, PT, R214.reuse, 0x21, !P2 ;  /* 0x00000021d600780c */ /* 0x040fe40005744270 */
[----:B------:R-:W-:Y:S02]  /*12790*/  FMNMX.FTZ R11, R197, R10, !PT ;  /* 0x0000000ac50b7209 */ /* 0x000fe40007810000 */
[----:B------:R-:W-:Y:S02]  /*127a0*/  ISETP.LT.OR P2, PT, R215, 0x22, P2 ;  /* 0x00000022d700780c */ /* 0x000fe40001741670 */
[----:B------:R-:W-:Y:S01]  /*127b0*/  ISETP.GT.AND P3, PT, R214, 0x50, !P3 ;  /* 0x00000050d600780c */ /* 0x000fe20005f64270 */
[----:B------:R-:W2:Y:S01]  /*127c0*/  SHFL.BFLY PT, R10, R11, 0x2, 0x1f ;  /* 0x0c401f000b0a7f89 */ /* 0x000ea200000e0000 */
[----:B------:R-:W-:-:S02]  /*127d0*/  FSEL R171, R171, -INF , !P2 ;  /* 0xff800000abab7808 */ /* 0x000fc40005000000 */
[----:B------:R-:W-:Y:S02]  /*127e0*/  ISETP.GT.AND P2, PT, R214, 0x28, !P6 ;  /* 0x00000028d600780c */ /* 0x000fe40007744270 */
[----:B------:R-:W-:Y:S02]  /*127f0*/  LOP3.LUT P6, RZ, R2, 0x80000, RZ, 0xc0, !PT ;  /* 0x0008000002ff7812 */ /* 0x000fe400078cc0ff */
        /* <DEDUP_REMOVED lines=17> */
[----:B------:R-:W-:Y:S02]  /*12910*/  LOP3.LUT P2, RZ, R2, 0x400, RZ, 0xc0, !PT ;  /* 0x0000040002ff7812 */ /* 0x000fe4000784c0ff */
[----:B------:R-:W-:Y:S02]  /*12920*/  FSEL R195, R195, -INF , !P4 ;  /* 0xff800000c3c37808 */ /* 0x000fe40006000000 */
[----:B------:R-:W-:Y:S02]  /*12930*/  ISETP.GT.AND P2, PT, R214, 0x31, !P2 ;  /* 0x00000031d600780c */ /* 0x000fe40005744270 */
[----:B------:R-:W-:Y:S02]  /*12940*/  FSEL R198, R198, -INF , !P5 ;  /* 0xff800000c6c67808 */ /* 0x000fe40006800000 */
        /* <DEDUP_REMOVED lines=26> */
[----:B------:R-:W-:Y:S02]  /*12af0*/  ISETP.GT.AND P2, PT, R214, RZ, !P6 ;  /* 0x000000ffd600720c */ /* 0x000fe40007744270 */
[----:B------:R-:W-:Y:S02]  /*12b00*/  LOP3.LUT P6, RZ, R2, 0x1, RZ, 0xc0, !PT ;  /* 0x0000000102ff7812 */ /* 0x000fe400078cc0ff */
[----:B------:R-:W-:-:S04]  /*12b10*/  ISETP.LT.OR P2, PT, R215, 0x1, P2 ;  /* 0x00000001d700780c */ /* 0x000fc80001741670 */
[----:B------:R-:W-:Y:S02]  /*12b20*/  FSEL R154, R154, -INF , !P2 ;  /* 0xff8000009a9a7808 */ /* 0x000fe40005000000 */
[----:B------:R-:W-:Y:S02]  /*12b30*/  ISETP.GT.AND P2, PT, R214, 0x59, !P6 ;  /* 0x00000059d600780c */ /* 0x000fe40007744270 */
[----:B------:R-:W-:Y:S02]  /*12b40*/  FMNMX.FTZ R212, R154, R209, !PT ;  /* 0x000000d19ad47209 */ /* 0x000fe40007810000 */
[----:B------:R-:W-:Y:S02]  /*12b50*/  ISETP.LT.OR P2, PT, R215, 0x5a, P2 ;  /* 0x0000005ad700780c */ /* 0x000fe40001741670 */
[----:B------:R-:W-:Y:S02]  /*12b60*/  FMNMX.FTZ R3, R155, R212, !PT ;  /* 0x000000d49b037209 */ /* 0x000fe40007810000 */
[----:B------:R-:W-:-:S02]  /*12b70*/  FSEL R199, R199, -INF , !P2 ;  /* 0xff800000c7c77808 */ /* 0x000fc40005000000 */
        /* <DEDUP_REMOVED lines=9> */
[----:B------:R-:W2:Y:S02]  /*12c10*/  SHFL.BFLY PT, R3, R10, 0x1, 0x1f ;  /* 0x0c201f000a037f89 */ /* 0x000ea400000e0000 */
[----:B------:R-:W-:-:S04]  /*12c20*/  FMNMX.FTZ R11, R175, R212, !PT ;  /* 0x000000d4af0b7209 */ /* 0x000fc80007810000 */
[----:B------:R-:W-:-:S04]  /*12c30*/  FMNMX.FTZ R212, R178, R11, !PT ;  /* 0x0000000bb2d47209 */ /* 0x000fc80007810000 */
[----:B------:R-:W-:-:S04]  /*12c40*/  FMNMX.FTZ R11, R179, R212, !PT ;  /* 0x000000d4b30b7209 */ /* 0x000fc80007810000 */
[----:B------:R-:W-:-:S04]  /*12c50*/  FMNMX.FTZ R212, R182, R11, !PT ;  /* 0x0000000bb6d47209 */ /* 0x000fc80007810000 */
[----:B------:R-:W-:-:S04]  /*12c60*/  FMNMX.FTZ R11, R183, R212, !PT ;  /* 0x000000d4b70b7209 */ /* 0x000fc80007810000 */
[----:B------:R-:W-:Y:S02]  /*12c70*/  FMNMX.FTZ R212, R186, R11, !PT ;  /* 0x0000000bbad47209 */ /* 0x000fe40007810000 */
[----:B--2---:R-:W-:Y:S02]  /*12c80*/  FMNMX.FTZ R3, R10, R3, !PT ;  /* 0x000000030a037209 */ /* 0x004fe40007810000 */
[----:B------:R-:W-:Y:S02]  /*12c90*/  FMNMX.FTZ R11, R187, R212, !PT ;  /* 0x000000d4bb0b7209 */ /* 0x000fe40007810000 */
[C---:B------:R-:W-:Y:S02]  /*12ca0*/  FSETP.NEU.FTZ.AND P3, PT, R3.reuse, -INF , PT ;  /* 0xff8000000300780b */ /* 0x040fe40003f7d000 */
[----:B------:R-:W-:Y:S02]  /*12cb0*/  FMNMX.FTZ R10, R190, R11, !PT ;  /* 0x0000000bbe0a7209 */ /* 0x000fe40007810000 */
[----:B------:R-:W-:-:S02]  /*12cc0*/  FSEL R213, R3, RZ, P3 ;  /* 0x000000ff03d57208 */ /* 0x000fc40001800000 */
[----:B------:R-:W-:-:S03]  /*12cd0*/  FMNMX.FTZ R11, R191, R10, !PT ;  /* 0x0000000abf0b7209 */ /* 0x000fc60007810000 */
[----:B------:R-:W-:Y:S01]  /*12ce0*/  FADD.FTZ R10, -R213, R210 ;  /* 0x000000d2d50a7221 */ /* 0x000fe20000010100 */
[----:B------:R-:W-:Y:S01]  /*12cf0*/  FMNMX.FTZ R212, R194, R11, !PT ;  /* 0x0000000bc2d47209 */ /* 0x000fe20007810000 */
[----:B------:R-:W-:-:S03]  /*12d00*/  IMAD.U32 R11, RZ, RZ, UR42 ;  /* 0x0000002aff0b7e24 */ /* 0x000fc6000f8e00ff */
[----:B------:R-:W-:Y:S01]  /*12d10*/  FMNMX.FTZ R212, R195, R212, !PT ;  /* 0x000000d4c3d47209 */ /* 0x000fe20007810000 */
[-C--:B------:R-:W-:Y:S01]  /*12d20*/  FMUL.FTZ R210, R3, R11.reuse ;  /* 0x0000000b03d27220 */ /* 0x080fe20000410000 */
[----:B------:R-:W-:Y:S02]  /*12d30*/  FMUL.FTZ R214, R10, R11 ;  /* 0x0000000b0ad67220 */ /* 0x000fe40000410000 */
[----:B------:R-:W-:Y:S02]  /*12d40*/  FMNMX.FTZ R212, R198, R212, !PT ;  /* 0x000000d4c6d47209 */ /* 0x000fe40007810000 */
[----:B------:R-:W-:Y:S02]  /*12d50*/  FSEL R210, R210, RZ, P3 ;  /* 0x000000ffd2d27208 */ /* 0x000fe40001800000 */
[----:B------:R-:W-:-:S03]  /*12d60*/  FMNMX.FTZ R212, R199, R212, !PT ;  /* 0x000000d4c7d47209 */ /* 0x000fc60007810000 */
        /* <DEDUP_REMOVED lines=25> */
[----:B------:R-:W2:Y:S07]  /*12f00*/  SHFL.BFLY PT, R210, R212, 0x2, 0x1f ;  /* 0x0c401f00d4d27f89 */ /* 0x000eae00000e0000 */
[----:B------:R-:W-:Y:S08]  /*12f10*/  MUFU.EX2 R153, R153 ;  /* 0x0000009900997308 */ /* 0x000ff00000000800 */
[----:B------:R-:W-:Y:S08]  /*12f20*/  MUFU.EX2 R156, R156 ;  /* 0x0000009c009c7308 */ /* 0x000ff00000000800 */
[----:B------:R-:W-:Y:S01]  /*12f30*/  MUFU.EX2 R157, R157 ;  /* 0x0000009d009d7308 */ /* 0x000fe20000000800 */
[----:B--2---:R-:W-:-:S05]  /*12f40*/  FMNMX.FTZ R212, R212, R210, !PT ;  /* 0x000000d2d4d47209 */ /* 0x004fca0007810000 */
[----:B------:R-:W2:Y:S02]  /*12f50*/  SHFL.BFLY PT, R213, R212, 0x1, 0x1f ;  /* 0x0c201f00d4d57f89 */ /* 0x000ea400000e0000 */
[----:B------:R-:W-:Y:S08]  /*12f60*/  MUFU.EX2 R210, R192 ;  /* 0x000000c000d27308 */ /* 0x000ff00000000800 */
[----:B------:R-:W3:Y:S08]  /*12f70*/  MUFU.EX2 R192, R214 ;  /* 0x000000d600c07308 */ /* 0x000ef00000000800 */
[----:B------:R-:W4:Y:S01]  /*12f80*/  MUFU.EX2 R160, R160 ;  /* 0x000000a000a07308 */ /* 0x000f220000000800 */
[----:B--2---:R-:W-:-:S07]  /*12f90*/  FMNMX.FTZ R10, R212, R213, !PT ;  /* 0x000000d5d40a7209 */ /* 0x004fce0007810000 */
[----:B------:R-:W2:Y:S01]  /*12fa0*/  MUFU.EX2 R161, R161 ;  /* 0x000000a100a17308 */ /* 0x000ea20000000800 */
[----:B---3--:R-:W-:Y:S01]  /*12fb0*/  FFMA.FTZ R5, R192, R5, R152 ;  /* 0x00000005c0057223 */ /* 0x008fe20000010098 */
[C---:B------:R-:W-:Y:S01]  /*12fc0*/  FSETP.NEU.FTZ.AND P2, PT, R10.reuse, -INF , PT ;  /* 0xff8000000a00780b */ /* 0x040fe20003f5d000 */
[-C--:B------:R-:W-:Y:S01]  /*12fd0*/  FMUL.FTZ R212, R10, R11.reuse ;  /* 0x0000000b0ad47220 */ /* 0x080fe20000410000 */
[C---:B------:R-:W-:Y:S01]  /*12fe0*/  F2FP.BF16.F32.PACK_AB R152, R153.reuse, R152 ;  /* 0x000000989998723e */ /* 0x040fe200000010ff */
[----:B------:R-:W-:Y:S01]  /*12ff0*/  FADD.FTZ R5, R153, R5 ;  /* 0x0000000599057221 */ /* 0x000fe20000010000 */
[-C--:B------:R-:W-:Y:S01]  /*13000*/  FMUL.FTZ R24, R24, R192.reuse ;  /* 0x000000c018187220 */ /* 0x080fe20000410000 */
[-C--:B------:R-:W-:Y:S01]  /*13010*/  FMUL.FTZ R25, R25, R192.reuse ;  /* 0x000000c019197220 */ /* 0x080fe20000410000 */
[----:B------:R-:W3:Y:S01]  /*13020*/  MUFU.EX2 R164, R164 ;  /* 0x000000a400a47308 */ /* 0x000ee20000000800 */
[----:B------:R-:W-:Y:S01]  /*13030*/  FADD.FTZ R214, R156, R5 ;  /* 0x000000059cd67221 */ /* 0x000fe20000010000 */
[----:B------:R-:W-:Y:S01]  /*13040*/  FSEL R212, R212, RZ, P2 ;  /* 0x000000ffd4d47208 */ /* 0x000fe20001000000 */
[-C--:B------:R-:W-:Y:S01]  /*13050*/  FMUL.FTZ R28, R28, R192.reuse ;  /* 0x000000c01c1c7220 */ /* 0x080fe20000410000 */
[-C--:B------:R-:W-:Y:S01]  /*13060*/  FMUL.FTZ R29, R29, R192.reuse ;  /* 0x000000c01d1d7220 */ /* 0x080fe20000410000 */
[----:B------:R-:W-:Y:S01]  /*13070*/  FADD.FTZ R5, R157, R214 ;  /* 0x000000d69d057221 */ /* 0x000fe20000010000 */
[-C--:B------:R-:W-:Y:S01]  /*13080*/  FMUL.FTZ R32, R32, R192.reuse ;  /* 0x000000c020207220 */ /* 0x080fe20000410000 */
[-CC-:B------:R-:W-:Y:S01]  /*13090*/  FFMA.FTZ R154, R154, R11.reuse, -R212.reuse ;  /* 0x0000000b9a9a7223 */ /* 0x180fe200000108d4 */
[----:B------:R-:W5:Y:S01]  /*130a0*/  MUFU.EX2 R165, R165 ;  /* 0x000000a500a57308 */ /* 0x000f620000000800 */
[----:B----4-:R-:W-:Y:S01]  /*130b0*/  FADD.FTZ R214, R160, R5 ;  /* 0x00000005a0d67221 */ /* 0x010fe20000010000 */
[-CC-:B------:R-:W-:Y:S01]  /*130c0*/  FFMA.FTZ R155, R155, R11.reuse, -R212.reuse ;  /* 0x0000000b9b9b7223 */ /* 0x180fe200000108d4 */
[-CC-:B------:R-:W-:Y:S01]  /*130d0*/  FFMA.FTZ R158, R158, R11.reuse, -R212.reuse ;  /* 0x0000000b9e9e7223 */ /* 0x180fe200000108d4 */
[-C--:B------:R-:W-:Y:S01]  /*130e0*/  FFMA.FTZ R159, R159, R11.reuse, -R212 ;  /* 0x0000000b9f9f7223 */ /* 0x080fe200000108d4 */
[----:B--2---:R-:W-:Y:S01]  /*130f0*/  FADD.FTZ R5, R161, R214 ;  /* 0x000000d6a1057221 */ /* 0x004fe20000010000 */
[-CC-:B------:R-:W-:Y:S01]  /*13100*/  FFMA.FTZ R162, R162, R11.reuse, -R212.reuse ;  /* 0x0000000ba2a27223 */ /* 0x180fe200000108d4 */
[-CC-:B------:R-:W-:Y:S01]  /*13110*/  FFMA.FTZ R163, R163, R11.reuse, -R212.reuse ;  /* 0x0000000ba3a37223 */ /* 0x180fe200000108d4 */
[----:B------:R-:W2:Y:S01]  /*13120*/  MUFU.EX2 R168, R168 ;  /* 0x000000a800a87308 */ /* 0x000ea20000000800 */
[----:B---3--:R-:W-:Y:S01]  /*13130*/  FADD.FTZ R214, R164, R5 ;  /* 0x00000005a4d67221 */ /* 0x008fe20000010000 */
        /* <DEDUP_REMOVED lines=20> */
[----:B-----5:R-:W-:Y:S01]  /*13280*/  FADD.FTZ R5, R165, R214 ;  /* 0x000000d6a5057221 */ /* 0x020fe20000010000 */
        /* <DEDUP_REMOVED lines=19> */
[----:B------:R-:W-:Y:S01]  /*133c0*/  FMUL.FTZ R64, R64, R192 ;  /* 0x000000c040407220 */ /* 0x000fe20000410000 */
[----:B------:R-:W-:Y:S01]  /*133d0*/  F2FP.BF16.F32.PACK_AB R156, R161, R160 ;  /* 0x000000a0a19c723e */ /* 0x000fe200000010ff */
[----:B--2---:R-:W-:Y:S01]  /*133e0*/  FADD.FTZ R160, R168, R5 ;  /* 0x00000005a8a07221 */ /* 0x004fe20000010000 */
[-C--:B------:R-:W-:Y:S01]  /*133f0*/  FMUL.FTZ R65, R65, R192.reuse ;  /* 0x000000c041417220 */ /* 0x080fe20000410000 */
[-C--:B------:R-:W-:Y:S01]  /*13400*/  FMUL.FTZ R68, R68, R192.reuse ;  /* 0x000000c044447220 */ /* 0x080fe20000410000 */
[----:B------:R-:W-:Y:S01]  /*13410*/  FMUL.FTZ R69, R69, R192 ;  /* 0x000000c045457220 */ /* 0x000fe20000410000 */
[----:B------:R-:W0:Y:S01]  /*13420*/  MUFU.EX2 R177, R177 ;  /* 0x000000b100b17308 */ /* 0x000e220000000800 */
[C---:B---3--:R-:W-:Y:S01]  /*13430*/  FADD.FTZ R5, R169.reuse, R160 ;  /* 0x000000a0a9057221 */ /* 0x048fe20000010000 */
        /* <DEDUP_REMOVED lines=23> */
[----:B--2---:R-:W-:Y:S01]  /*135b0*/  F2FP.BF16.F32.PACK_AB R158, R165, R164 ;  /* 0x000000a4a59e723e */ /* 0x004fe200000010ff */
[----:B----4-:R-:W-:Y:S01]  /*135c0*/  FADD.FTZ R164, R172, R5 ;  /* 0x00000005aca47221 */ /* 0x010fe20000010000 */
[-C--:B------:R-:W-:Y:S01]  /*135d0*/  FMUL.FTZ R109, R109, R192.reuse ;  /* 0x000000c06d6d7220 */ /* 0x080fe20000410000 */
[-C--:B------:R-:W-:Y:S01]  /*135e0*/  FMUL.FTZ R112, R112, R192.reuse ;  /* 0x000000c070707220 */ /* 0x080fe20000410000 */
[-C--:B------:R-:W-:Y:S01]  /*135f0*/  FMUL.FTZ R113, R113, R192.reuse ;  /* 0x000000c071717220 */ /* 0x080fe20000410000 */
[----:B-----5:R-:W-:Y:S01]  /*13600*/  FADD.FTZ R5, R173, R164 ;  /* 0x000000a4ad057221 */ /* 0x020fe20000010000 */
[-C--:B------:R-:W-:Y:S01]  /*13610*/  FMUL.FTZ R116, R116, R192.reuse ;  /* 0x000000c074747220 */ /* 0x080fe20000410000 */
[----:B------:R-:W2:Y:S01]  /*13620*/  MUFU.EX2 R181, R181 ;  /* 0x000000b500b57308 */ /* 0x000ea20000000800 */
[-C--:B------:R-:W-:Y:S01]  /*13630*/  FMUL.FTZ R117, R117, R192.reuse ;  /* 0x000000c075757220 */ /* 0x080fe20000410000 */
[----:B-1----:R-:W-:Y:S01]  /*13640*/  FADD.FTZ R164, R176, R5 ;  /* 0x00000005b0a47221 */ /* 0x002fe20000010000 */
[-C--:B------:R-:W-:Y:S01]  /*13650*/  FMUL.FTZ R120, R120, R192.reuse ;  /* 0x000000c078787220 */ /* 0x080fe20000410000 */
[-C--:B------:R-:W-:Y:S01]  /*13660*/  FMUL.FTZ R121, R121, R192.reuse ;  /* 0x000000c079797220 */ /* 0x080fe20000410000 */
[----:B------:R-:W-:Y:S01]  /*13670*/  FMUL.FTZ R124, R124, R192 ;  /* 0x000000c07c7c7220 */ /* 0x000fe20000410000 */
[C---:B0-----:R-:W-:Y:S01]  /*13680*/  FADD.FTZ R5, R177.reuse, R164 ;  /* 0x000000a4b1057221 */ /* 0x041fe20000010000 */
[----:B------:R-:W-:Y:S01]  /*13690*/  F2FP.BF16.F32.PACK_AB R164, R177, R176 ;  /* 0x000000b0b1a4723e */ /* 0x000fe200000010ff */
[----:B------:R-:W0:Y:S01]  /*136a0*/  MUFU.EX2 R184, R184 ;  /* 0x000000b800b87308 */ /* 0x000e220000000800 */
[-C--:B------:R-:W-:Y:S01]  /*136b0*/  FMUL.FTZ R125, R125, R192.reuse ;  /* 0x000000c07d7d7220 */ /* 0x080fe20000410000 */
[----:B---3--:R-:W-:Y:S01]  /*136c0*/  FADD.FTZ R168, R180, R5 ;  /* 0x00000005b4a87221 */ /* 0x008fe20000010000 */
        /* <DEDUP_REMOVED lines=15> */
[----:B------:R-:W-:-:S06]  /*137c0*/  FMUL.FTZ R149, R149, R192 ;  /* 0x000000c095957220 */ /* 0x000fcc0000410000 */
[----:B------:R-:W0:Y:S01]  /*137d0*/  MUFU.EX2 R189, R189 ;  /* 0x000000bd00bd7308 */ /* 0x000e220000000800 */
[C---:B-1----:R-:W-:Y:S01]  /*137e0*/  FADD.FTZ R5, R185.reuse, R168 ;  /* 0x000000a8b9057221 */ /* 0x042fe20000010000 */
[----:B------:R-:W-:Y:S02]  /*137f0*/  F2FP.BF16.F32.PACK_AB R168, R185, R184 ;  /* 0x000000b8b9a8723e */ /* 0x000fe400000010ff */
[----:B------:R-:W-:-:S04]  /*13800*/  FSEL R184, R10, RZ, P2 ;  /* 0x000000ff0ab87208 */ /* 0x000fc80001000000 */
[----:B------:R1:W-:Y:S08]  /*13810*/  MUFU.EX2 R157, R162 ;  /* 0x000000a2009d7308 */ /* 0x0003f00000000800 */
[----:B------:R3:W-:Y:S01]  /*13820*/  MUFU.EX2 R165, R170 ;  /* 0x000000aa00a57308 */ /* 0x0007e20000000800 */
[----:B-1----:R-:W-:Y:S01]  /*13830*/  F2FP.BF16.F32.PACK_AB R162, R173, R172 ;  /* 0x000000acada2723e */ /* 0x002fe200000010ff */
[----:B--2---:R-:W-:-:S04]  /*13840*/  FADD.FTZ R172, R188, R5 ;  /* 0x00000005bcac7221 */ /* 0x004fc80000010000 */
[C---:B0-----:R-:W-:Y:S02]  /*13850*/  FADD.FTZ R5, R189.reuse, R172 ;  /* 0x000000acbd057221 */ /* 0x041fe40000010000 */
[----:B------:R-:W-:Y:S01]  /*13860*/  MUFU.EX2 R159, R159 ;  /* 0x0000009f009f7308 */ /* 0x000fe20000000800 */
[----:B---3--:R-:W-:Y:S01]  /*13870*/  F2FP.BF16.F32.PACK_AB R170, R189, R188 ;  /* 0x000000bcbdaa723e */ /* 0x008fe200000010ff */
[----:B------:R-:W-:Y:S01]  /*13880*/  FADD.FTZ R188, -R184, R209 ;  /* 0x000000d1b8bc7221 */ /* 0x000fe20000010100 */
[----:B------:R-:W-:-:S03]  /*13890*/  FADD.FTZ R172, R210, R5 ;  /* 0x00000005d2ac7221 */ /* 0x000fc60000010000 */
[----:B------:R-:W-:Y:S02]  /*138a0*/  FMUL.FTZ R177, R188, R11 ;  /* 0x0000000bbcb17220 */ /* 0x000fe40000410000 */
[----:B------:R-:W-:Y:S08]  /*138b0*/  MUFU.EX2 R163, R163 ;  /* 0x000000a300a37308 */ /* 0x000ff00000000800 */
[----:B------:R-:W0:Y:S08]  /*138c0*/  MUFU.EX2 R177, R177 ;  /* 0x000000b100b17308 */ /* 0x000e300000000800 */
[----:B------:R1:W-:Y:S08]  /*138d0*/  MUFU.EX2 R161, R166 ;  /* 0x000000a600a17308 */ /* 0x0003f00000000800 */
[----:B------:R-:W2:Y:S01]  /*138e0*/  MUFU.EX2 R176, R167 ;  /* 0x000000a700b07308 */ /* 0x000ea20000000800 */
[----:B0-----:R-:W-:Y:S01]  /*138f0*/  FFMA.FTZ R4, R177, R4, R212 ;  /* 0x00000004b1047223 */ /* 0x001fe200000100d4 */
[----:B-1----:R-:W-:Y:S01]  /*13900*/  F2FP.BF16.F32.PACK_AB R166, R181, R180 ;  /* 0x000000b4b5a6723e */ /* 0x002fe200000010ff */
[-C--:B------:R-:W-:Y:S01]  /*13910*/  FMUL.FTZ R26, R26, R177.reuse ;  /* 0x000000b11a1a7220 */ /* 0x080fe20000410000 */
[-C--:B------:R-:W-:Y:S01]  /*13920*/  FMUL.FTZ R27, R27, R177.reuse ;  /* 0x000000b11b1b7220 */ /* 0x080fe20000410000 */
[C---:B------:R-:W-:Y:S01]  /*13930*/  FADD.FTZ R4, R153.reuse, R4 ;  /* 0x0000000499047221 */ /* 0x040fe20000010000 */
[----:B------:R-:W-:Y:S01]  /*13940*/  F2FP.BF16.F32.PACK_AB R153, R153, R212 ;  /* 0x000000d49999723e */ /* 0x000fe200000010ff */
[----:B------:R-:W-:Y:S01]  /*13950*/  FMUL.FTZ R30, R30, R177 ;  /* 0x000000b11e1e7220 */ /* 0x000fe20000410000 */
[----:B------:R0:W1:Y:S01]  /*13960*/  MUFU.EX2 R180, R171 ;  /* 0x000000ab00b47308 */ /* 0x0000620000000800 */
[----:B------:R-:W-:Y:S01]  /*13970*/  FADD.FTZ R4, R155, R4 ;  /* 0x000000049b047221 */ /* 0x000fe20000010000 */
[----:B------:R-:W-:Y:S01]  /*13980*/  F2FP.BF16.F32.PACK_AB R155, R159, R155 ;  /* 0x0000009b9f9b723e */ /* 0x000fe200000010ff */
[-C--:B------:R-:W-:Y:S01]  /*13990*/  FMUL.FTZ R31, R31, R177.reuse ;  /* 0x000000b11f1f7220 */ /* 0x080fe20000410000 */
[-C--:B------:R-:W-:Y:S01]  /*139a0*/  FMUL.FTZ R34, R34, R177.reuse ;  /* 0x000000b122227220 */ /* 0x080fe20000410000 */
[----:B------:R-:W-:Y:S01]  /*139b0*/  FADD.FTZ R4, R159, R4 ;  /* 0x000000049f047221 */ /* 0x000fe20000010000 */
[-C--:B------:R-:W-:Y:S01]  /*139c0*/  FMUL.FTZ R35, R35, R177.reuse ;  /* 0x000000b123237220 */ /* 0x080fe20000410000 */
[----:B------:R-:W-:Y:S01]  /*139d0*/  FMUL.FTZ R38, R38, R177 ;  /* 0x000000b126267220 */ /* 0x000fe20000410000 */
[----:B------:R-:W-:Y:S01]  /*139e0*/  MUFU.EX2 R167, R174 ;  /* 0x000000ae00a77308 */ /* 0x000fe20000000800 */
[----:B------:R-:W-:Y:S01]  /*139f0*/  FADD.FTZ R4, R157, R4 ;  /* 0x000000049d047221 */ /* 0x000fe20000010000 */
[----:B--2---:R-:W-:Y:S01]  /*13a00*/  F2FP.BF16.F32.PACK_AB R159, R176, R161 ;  /* 0x000000a1b09f723e */ /* 0x004fe200000010ff */
[----:B------:R-:W-:Y:S01]  /*13a10*/  FMUL.FTZ R39, R39, R177 ;  /* 0x000000b127277220 */ /* 0x000fe20000410000 */
[C---:B------:R-:W-:Y:S01]  /*13a20*/  F2FP.BF16.F32.PACK_AB R157, R163.reuse, R157 ;  /* 0x0000009da39d723e */ /* 0x040fe200000010ff */
[----:B------:R-:W-:Y:S01]  /*13a30*/  FADD.FTZ R4, R163, R4 ;  /* 0x00000004a3047221 */ /* 0x000fe20000010000 */
[-C--:B------:R-:W-:Y:S01]  /*13a40*/  FMUL.FTZ R42, R42, R177.reuse ;  /* 0x000000b12a2a7220 */ /* 0x080fe20000410000 */
[----:B------:R-:W-:Y:S01]  /*13a50*/  FMUL.FTZ R43, R43, R177 ;  /* 0x000000b12b2b7220 */ /* 0x000fe20000410000 */
[----:B------:R-:W2:Y:S01]  /*13a60*/  MUFU.EX2 R184, R175 ;  /* 0x000000af00b87308 */ /* 0x000ea20000000800 */
[----:B0-----:R-:W-:Y:S01]  /*13a70*/  FADD.FTZ R171, R161, R4 ;  /* 0x00000004a1ab7221 */ /* 0x001fe20000010000 */
[----:B-1----:R-:W-:Y:S01]  /*13a80*/  F2FP.BF16.F32.PACK_AB R161, R180, R165 ;  /* 0x000000a5b4a1723e */ /* 0x002fe200000010ff */
        /* <DEDUP_REMOVED lines=30> */
[----:B-1----:R-:W-:Y:S01]  /*13c70*/  FADD.FTZ R186, R180, R173 ;  /* 0x000000adb4ba7221 */ /* 0x002fe20000010000 */
[----:B0-----:R-:W-:Y:S01]  /*13c80*/  F2FP.BF16.F32.PACK_AB R165, R179, R178 ;  /* 0x000000b2b3a5723e */ /* 0x001fe200000010ff */
        /* <DEDUP_REMOVED lines=14> */
[----:B------:R-:W-:Y:S01]  /*13d70*/  FADD.FTZ R175, R179, R188 ;  /* 0x000000bcb3af7221 */ /* 0x000fe20000010000 */
[-C--:B------:R-:W-:Y:S01]  /*13d80*/  FMUL.FTZ R110, R110, R177.reuse ;  /* 0x000000b16e6e7220 */ /* 0x080fe20000410000 */
[-C--:B------:R-:W-:Y:S01]  /*13d90*/  FMUL.FTZ R111, R111, R177.reuse ;  /* 0x000000b16f6f7220 */ /* 0x080fe20000410000 */
[-C--:B------:R-:W-:Y:S01]  /*13da0*/  FMUL.FTZ R114, R114, R177.reuse ;  /* 0x000000b172727220 */ /* 0x080fe20000410000 */
[-C--:B------:R-:W-:Y:S01]  /*13db0*/  FMUL.FTZ R115, R115, R177.reuse ;  /* 0x000000b173737220 */ /* 0x080fe20000410000 */
[-C--:B------:R-:W-:Y:S01]  /*13dc0*/  FMUL.FTZ R118, R118, R177.reuse ;  /* 0x000000b176767220 */ /* 0x080fe20000410000 */
[-C--:B------:R-:W-:Y:S01]  /*13dd0*/  FMUL.FTZ R119, R119, R177.reuse ;  /* 0x000000b177777220 */ /* 0x080fe20000410000 */
[----:B------:R2:W3:Y:S01]  /*13de0*/  MUFU.EX2 R171, R190 ;  /* 0x000000be00ab7308 */ /* 0x0004e20000000800 */
        /* <DEDUP_REMOVED lines=14> */
[----:B------:R-:W-:Y:S01]  /*13ed0*/  FMUL.FTZ R142, R142, R177 ;  /* 0x000000b18e8e7220 */ /* 0x000fe20000410000 */
[----:B------:R-:W2:Y:S01]  /*13ee0*/  MUFU.EX2 R173, R194 ;  /* 0x000000c200ad7308 */ /* 0x000ea20000000800 */
[----:B------:R-:W-:Y:S01]  /*13ef0*/  FADD.FTZ R181, R169, R190 ;  /* 0x000000bea9b57221 */ /* 0x000fe20000010000 */
[----:B-1----:R-:W-:Y:S01]  /*13f00*/  F2FP.BF16.F32.PACK_AB R169, R4, R169 ;  /* 0x000000a904a9723e */ /* 0x002fe200000010ff */
[-C--:B------:R-:W-:Y:S01]  /*13f10*/  FMUL.FTZ R143, R143, R177.reuse ;  /* 0x000000b18f8f7220 */ /* 0x080fe20000410000 */
[-C--:B------:R-:W-:Y:S01]  /*13f20*/  FMUL.FTZ R146, R146, R177.reuse ;  /* 0x000000b192927220 */ /* 0x080fe20000410000 */
[----:B------:R-:W-:Y:S01]  /*13f30*/  FADD.FTZ R190, R4, R181 ;  /* 0x000000b504be7221 */ /* 0x000fe20000010000 */
[-C--:B------:R-:W-:Y:S01]  /*13f40*/  FMUL.FTZ R147, R147, R177.reuse ;  /* 0x000000b193937220 */ /* 0x080fe20000410000 */
[----:B------:R-:W-:Y:S01]  /*13f50*/  FMUL.FTZ R150, R150, R177 ;  /* 0x000000b196967220 */ /* 0x000fe20000410000 */
[----:B------:R-:W1:Y:S01]  /*13f60*/  MUFU.EX2 R193, R193 ;  /* 0x000000c100c17308 */ /* 0x000e620000000800 */
[----:B---3--:R-:W-:Y:S01]  /*13f70*/  FADD.FTZ R181, R171, R190 ;  /* 0x000000beabb57221 */ /* 0x008fe20000010000 */
[----:B0-----:R-:W-:Y:S01]  /*13f80*/  F2FP.BF16.F32.PACK_AB R171, R186, R171 ;  /* 0x000000abbaab723e */ /* 0x001fe200000010ff */
[----:B------:R-:W-:-:S02]  /*13f90*/  FMUL.FTZ R151, R151, R177 ;  /* 0x000000b197977220 */ /* 0x000fc40000410000 */
[----:B------:R-:W-:-:S03]  /*13fa0*/  FADD.FTZ R192, R186, R181 ;  /* 0x000000b5bac07221 */ /* 0x000fc60000010000 */
        /* <DEDUP_REMOVED lines=11> */
[----:B-1----:R-:W-:Y:S01]  /*14060*/  FADD.FTZ R179, R175, R176 ;  /* 0x000000b0afb37221 */ /* 0x002fe20000010000 */
[C---:B0-----:R-:W-:Y:S01]  /*14070*/  FADD.FTZ R5, R197.reuse, R210 ;  /* 0x000000d2c5057221 */ /* 0x041fe20000010000 */
[----:B------:R-:W-:Y:S02]  /*14080*/  F2FP.BF16.F32.PACK_AB R174, R197, R196 ;  /* 0x000000c4c5ae723e */ /* 0x000fe400000010ff */
[C---:B--2---:R-:W-:Y:S01]  /*14090*/  FADD.FTZ R4, R190.reuse, R179 ;  /* 0x000000b3be047221 */ /* 0x044fe20000010000 */
[----:B------:R-:W-:Y:S01]  /*140a0*/  F2FP.BF16.F32.PACK_AB R175, R190, R175 ;  /* 0x000000afbeaf723e */ /* 0x000fe200000010ff */
[----:B------:R-:W-:Y:S06]  /*140b0*/  @!P0 BRA `(.L_x_9395) ;  /* 0x0000000000048947 */ /* 0x000fec0003800000 */
[----:B------:R-:W-:Y:S01]  /*140c0*/  BPT.TRAP 0x1 ;  /* 0x000000040000795c */ /* 0x000fe20000300000 */
.L_x_9395:
[----:B------:R0:W1:Y:S01]  /*140d0*/  SYNCS.PHASECHK.TRANS64.TRYWAIT P2, [R206+URZ+0x22850], R205 ;  /* 0x022850cdce0075a7 */ /* 0x000062000804017f */
[----:B------:R-:W-:Y:S05]  /*140e0*/  @!P0 BRA `(.L_x_9396) ;  /* 0x0000000000048947 */ /* 0x000fea0003800000 */
[----:B------:R-:W-:Y:S01]  /*140f0*/  BPT.TRAP 0x1 ;  /* 0x000000040000795c */ /* 0x000fe20000300000 */
.L_x_9396:
[----:B------:R-:W-:Y:S04]  /*14100*/  BSSY B0, `(.L_x_9397) ;  /* 0x0000004000007945 */ /* 0x000fe80003800000 */
[----:B-1----:R-:W-:Y:S05]  /*14110*/  @P2 BRA `(.L_x_9398) ;  /* 0x0000000000082947 */ /* 0x002fea0003800000 */
[----:B------:R-:W1:Y:S02]  /*14120*/  SYNCS.PHASECHK.TRANS64.TRYWAIT P2, [R206+URZ+0x22850], R205 ;  /* 0x022850cdce0075a7 */ /* 0x000e64000804017f */
[----:B-1----:R-:W-:Y:S05]  /*14130*/  @!P2 BRA `(.L_x_9399) ;  /* 0x000000a80004a947 */ /* 0x002fea0003800000 */
.L_x_9398:
[----:B------:R-:W-:Y:S05]  /*14140*/  BSYNC B0 ;  /* 0x0000000000007941 */ /* 0x000fea0003800000 */
.L_x_9397:
[----:B------:R-:W2:Y:S01]  /*14150*/  S2R R178, SR_TID.X ;  /* 0x0000000000b27919 */ /* 0x000ea20000002100 */
[----:B------:R-:W-:Y:S01]  /*14160*/  IMAD.MOV.U32 R177, RZ, RZ, 0x40000040 ;  /* 0x40000040ffb17424 */ /* 0x000fe200078e00ff */
[----:B------:R-:W-:Y:S05]  /*14170*/  WARPSYNC.ALL ;  /* 0x0000000000007948 */ /* 0x000fea0003800000 */
[----:B------:R-:W-:Y:S01]  /*14180*/  R2UR UR7, R177 ;  /* 0x00000000b10772ca */ /* 0x000fe200000e0000 */
[----:B------:R-:W-:Y:S01]  /*14190*/  IMAD R176, R16, 0xc00, R204 ;  /* 0x00000c0010b07824 */ /* 0x000fe200078e02cc */
[----:B------:R-:W-:Y:S01]  /*141a0*/  ISETP.GT.AND P2, PT, R7, R222, PT ;  /* 0x000000de0700720c */ /* 0x000fe20003f44270 */
[----:B01----:R-:W-:-:S02]  /*141b0*/  @!P1 VIADD R206, R206, 0x22860 ;  /* 0x00022860cece9836 */ /* 0x003fc40000000000 */
[----:B------:R-:W-:Y:S01]  /*141c0*/  VIADD R7, R7, 0xffffffff ;  /* 0xffffffff07077836 */ /* 0x000fe20000000000 */
[----:B------:R-:W-:Y:S01]  /*141d0*/  R2UR UR6, R176 ;  /* 0x00000000b00672ca */ /* 0x000fe200000e0000 */
[----:B------:R-:W-:Y:S01]  /*141e0*/  IMAD.MOV.U32 R209, RZ, RZ, R10 ;  /* 0x000000ffffd17224 */ /* 0x000fe200078e000a */
[----:B------:R-:W-:Y:S01]  /*141f0*/  @!P1 PRMT R206, RZ, 0x654, R206 ;  /* 0x00000654ffce9816 */ /* 0x000fe200000000ce */
[----:B------:R-:W-:Y:S01]  /*14200*/  IMAD.MOV.U32 R210, RZ, RZ, R3 ;  /* 0x000000ffffd27224 */ /* 0x000fe200078e0003 */
[----:B--2---:R-:W-:-:S05]  /*14210*/  SHF.R.U32.HI R178, RZ, 0x7, R178 ;  /* 0x00000007ffb27819 */ /* 0x004fca00000116b2 */
[----:B------:R-:W-:-:S05]  /*14220*/  VIADD R177, R178, 0x8 ;  /* 0x00000008b2b17836 */ /* 0x000fca0000000000 */
[----:B------:R0:W-:Y:S02]  /*14230*/  BAR.SYNC.DEFER_BLOCKING R177, 0x100 ;  /* 0x000400b10000751d */ /* 0x0001e40000010000 */
[----:B0-----:R-:W-:-:S04]  /*14240*/  IMAD.MOV.U32 R177, RZ, RZ, 0x40000040 ;  /* 0x40000040ffb17424 */ /* 0x001fc800078e00ff */
        /* <DEDUP_REMOVED lines=43> */
.L_x_9382:
[----:B------:R-:W-:Y:S05]  /*14500*/  WARPSYNC.ALL ;  /* 0x0000000000007948 */ /* 0x000fea0003800000 */
[----:B------:R-:W2:Y:S01]  /*14510*/  SHFL.BFLY PT, R0, R5, 0x2, 0x1f ;  /* 0x0c401f0005007f89 */ /* 0x000ea200000e0000 */
[----:B------:R-:W-:Y:S01]  /*14520*/  IMAD.MOV.U32 R12, RZ, RZ, RZ ;  /* 0x000000ffff0c7224 */ /* 0x000fe200078e00ff */
[----:B------:R3:W-:Y:S06]  /*14530*/  BAR.ARV R6, 0x100 ;  /* 0x000400060000751d */ /* 0x0007ec0000002000 */
[----:B------:R-:W-:-:S02]  /*14540*/  VIADD R16, R16, 0x1 ;  /* 0x0000000110107836 */ /* 0x000fc40000000000 */
[----:B------:R-:W-:Y:S06]  /*14550*/  BAR.ARV 0x8, 0x120 ;  /* 0x0204800000007b1d */ /* 0x000fec0000002000 */
[C---:B------:R-:W-:Y:S01]  /*14560*/  ISETP.NE.AND P1, PT, R16.reuse, 0x2, PT ;  /* 0x000000021000780c */ /* 0x040fe20003f25270 */
[----:B------:R-:W-:Y:S01]  /*14570*/  VIADD R233, R233, 0x1 ;  /* 0x00000001e9e97836 */ /* 0x000fe20000000000 */
[----:B------:R-:W4:Y:S01]  /*14580*/  SHFL.BFLY PT, R9, R4, 0x2, 0x1f ;  /* 0x0c401f0004097f89 */ /* 0x000f2200000e0000 */
[----:B------:R-:W-:Y:S02]  /*14590*/  PLOP3.LUT P0, PT, PT, PT, PT, 0x8, 0x0 ;  /* 0x000000000000781c */ /* 0x000fe40003f0e170 */
[----:B------:R-:W-:Y:S01]  /*145a0*/  SEL R16, R16, RZ, P1 ;  /* 0x000000ff10107207 */ /* 0x000fe20000800000 */
[----:B--2---:R-:W-:Y:S01]  /*145b0*/  FADD.FTZ R0, R0, R5 ;  /* 0x0000000500007221 */ /* 0x004fe20000010000 */
[----:B------:R-:W-:-:S04]  /*145c0*/  SEL R5, RZ, 0x1, P1 ;  /* 0x00000001ff057807 */ /* 0x000fc80000800000 */
[----:B------:R-:W2:Y:S01]  /*145d0*/  SHFL.BFLY PT, R7, R0, 0x1, 0x1f ;  /* 0x0c201f0000077f89 */ /* 0x000ea200000e0000 */
[----:B------:R-:W-:Y:S01]  /*145e0*/  LOP3.LUT R22, R22, R5, RZ, 0x3c, !PT ;  /* 0x0000000516167212 */ /* 0x000fe200078e3cff */
[----:B------:R-:W-:Y:S02]  /*145f0*/  IMAD.MOV.U32 R5, RZ, RZ, -0x800000 ;  /* 0xff800000ff057424 */ /* 0x000fe400078e00ff */
[----:B----4-:R-:W-:Y:S01]  /*14600*/  FADD.FTZ R9, R9, R4 ;  /* 0x0000000409097221 */ /* 0x010fe20000010000 */
[----:B------:R-:W-:-:S04]  /*14610*/  IMAD.MOV.U32 R4, RZ, RZ, -0x800000 ;  /* 0xff800000ff047424 */ /* 0x000fc800078e00ff */
[----:B------:R-:W4:Y:S01]  /*14620*/  SHFL.BFLY PT, R8, R9, 0x1, 0x1f ;  /* 0x0c201f0009087f89 */ /* 0x000f2200000e0000 */
[----:B--2---:R-:W-:Y:S01]  /*14630*/  FADD.FTZ R7, R0, R7 ;  /* 0x0000000700077221 */ /* 0x004fe20000010000 */
[----:B------:R-:W-:-:S04]  /*14640*/  IMAD.MOV.U32 R0, RZ, RZ, RZ ;  /* 0x000000ffff007224 */ /* 0x000fc800078e00ff */
[----:B------:R-:W-:-:S13]  /*14650*/  FSETP.NE.FTZ.AND P2, PT, R7, RZ, PT ;  /* 0x000000ff0700720b */ /* 0x000fda0003f55000 */
[----:B------:R-:W2:Y:S01]  /*14660*/  @P2 MUFU.RCP R12, R7 ;  /* 0x00000007000c2308 */ /* 0x000ea20000001000 */
[----:B----4-:R-:W-:-:S05]  /*14670*/  FADD.FTZ R8, R9, R8 ;  /* 0x0000000809087221 */ /* 0x010fca0000010000 */
[----:B------:R-:W-:Y:S02]  /*14680*/  FSETP.NE.FTZ.AND P3, PT, R8, RZ, PT ;  /* 0x000000ff0800720b */ /* 0x000fe40003f75000 */
[----:B------:R-:W4:Y:S01]  /*14690*/  @P2 MUFU.LG2 R9, R7 ;  /* 0x0000000700092308 */ /* 0x000f220000000c00 */
[-C--:B--2---:R-:W-:Y:S01]  /*146a0*/  FMUL.FTZ R24, R24, R12.reuse ;  /* 0x0000000c18187220 */ /* 0x084fe20000410000 */
[-C--:B------:R-:W-:Y:S01]  /*146b0*/  FMUL.FTZ R25, R25, R12.reuse ;  /* 0x0000000c19197220 */ /* 0x080fe20000410000 */
[----:B------:R-:W-:-:S08]  /*146c0*/  FMUL.FTZ R28, R28, R12 ;  /* 0x0000000c1c1c7220 */ /* 0x000fd00000410000 */
[----:B------:R-:W-:Y:S01]  /*146d0*/  @P3 MUFU.RCP R0, R8 ;  /* 0x0000000800003308 */ /* 0x000fe20000001000 */
        /* <DEDUP_REMOVED lines=62> */
[C---:B------:R-:W-:Y:S01]  /*14ac0*/  @P2 FMUL.FTZ R12, R11.reuse, 0.69314718246459960938 ;  /* 0x3f3172180b0c2820 */ /* 0x040fe20000410000 */
[----:B------:R-:W-:Y:S01]  /*14ad0*/  @P3 FMUL.FTZ R14, R11, 0.69314718246459960938 ;  /* 0x3f3172180b0e3820 */ /* 0x000fe20000410000 */
[----:B----4-:R-:W-:Y:S01]  /*14ae0*/  @P2 FMUL.FTZ R9, R9, 0.69314718246459960938 ;  /* 0x3f31721809092820 */ /* 0x010fe20000410000 */
[----:B--2---:R-:W-:Y:S01]  /*14af0*/  @P3 FMUL.FTZ R11, R8, 0.69314718246459960938 ;  /* 0x3f317218080b3820 */ /* 0x004fe20000410000 */
        /* <DEDUP_REMOVED lines=66> */
.L_x_9281:
[----:B------:R-:W-:Y:S05]  /*14f20*/  WARPSYNC.ALL ;  /* 0x0000000000007948 */ /* 0x000fea0003800000 */
[----:B------:R-:W2:Y:S08]  /*14f30*/  S2UR UR5, SR_CgaCtaId ;  /* 0x00000000000579c3 */ /* 0x000eb00000008800 */
[----:B------:R-:W-:Y:S06]  /*14f40*/  BAR.SYNC.DEFER_BLOCKING 0x5, 0x120 ;  /* 0x0144800000007b1d */ /* 0x000fec0000010000 */
[----:B------:R-:W-:Y:S01]  /*14f50*/  UMOV UR4, 0x400 ;  /* 0x0000040000047882 */ /* 0x000fe20000000000 */
[----:B------:R-:W-:Y:S01]  /*14f60*/  BSSY B0, `(.L_x_9401) ;  /* 0x000029a000007945 */ /* 0x000fe20003800000 */
[----:B--2---:R-:W-:-:S06]  /*14f70*/  ULEA UR4, UR5, UR4, 0x18 ;  /* 0x0000000405047291 */ /* 0x004fcc000f8ec03f */
[----:B------:R-:W-:-:S05]  /*14f80*/  IMAD.U32 R17, RZ, RZ, UR4 ;  /* 0x00000004ff117e24 */ /* 0x000fca000f8e00ff */
[----:B-1----:R1:W2:Y:S01]  /*14f90*/  LDS.128 R204, [R17+0x228d0] ;  /* 0x0228d00011cc7984 */ /* 0x0022a20000000c00 */
[----:B------:R-:W-:Y:S06]  /*14fa0*/  BAR.ARV 0x4, 0x120 ;  /* 0x0104800000007b1d */ /* 0x000fec0000002000 */
[----:B------:R-:W-:Y:S05]  /*14fb0*/  @P0 BRA `(.L_x_9402) ;  /* 0x0000001c00680947 */ /* 0x000fea0003800000 */
[----:B------:R-:W3:Y:S01]  /*14fc0*/  LDL R3, [R1+0x14] ;  /* 0x0000140001037983 */ /* 0x000ee20000100800 */
[----:B------:R-:W-:Y:S05]  /*14fd0*/  WARPSYNC.ALL ;  /* 0x0000000000007948 */ /* 0x000fea0003800000 */
[----:B------:R-:W4:Y:S01]  /*14fe0*/  S2R R10, SR_SWINHI ;  /* 0x00000000000a7919 */ /* 0x000f220000002f00 */
[----:B------:R-:W-:Y:S01]  /*14ff0*/  F2FP.BF16.F32.PACK_AB R56, R57, R56 ;  /* 0x000000383938723e */ /* 0x000fe200000010ff */
[----:B------:R-:W-:Y:S01]  /*15000*/  ULDC.64 UR4, c[0x0][0xbd8] ;  /* 0x0002f60000047ab9 */ /* 0x000fe20000000a00 */
[----:B------:R-:W-:Y:S02]  /*15010*/  F2FP.BF16.F32.PACK_AB R64, R65, R64 ;  /* 0x000000404140723e */ /* 0x000fe400000010ff */
[----:B------:R-:W-:-:S02]  /*15020*/  F2FP.BF16.F32.PACK_AB R57, R7, R58 ;  /* 0x0000003a0739723e */ /* 0x000fc400000010ff */
[----:B------:R-:W-:Y:S02]  /*15030*/  F2FP.BF16.F32.PACK_AB R65, R6, R66 ;  /* 0x000000420641723e */ /* 0x000fe400000010ff */
[----:B------:R-:W0:Y:S01]  /*15040*/  LDC.64 R6, c[0x0][0xbd8] ;  /* 0x0002f600ff067b82 */ /* 0x000e220000000a00 */
        /* <DEDUP_REMOVED lines=12> */
[----:B----4-:R-:W-:Y:S02]  /*15110*/  MOV R9, R10 ;  /* 0x0000000a00097202 */ /* 0x010fe40000000f00 */
        /* <DEDUP_REMOVED lines=33> */
[----:B---3--:R-:W-:Y:S01]  /*15330*/  IMAD.WIDE R118, R3, 0x2, R8 ;  /* 0x0000000203767825 */ /* 0x008fe200078e0208 */
[----:B------:R-:W-:Y:S02]  /*15340*/  BAR.SYNC.DEFER_BLOCKING 0x1, 0x100 ;  /* 0x0044000000007b1d */ /* 0x000fe40000010000 */
[----:B------:R-:W-:-:S02]  /*15350*/  IADD3 R151, P1, R118, 0x20, RZ ;  /* 0x0000002076977810 */ /* 0x000fc40007f3e0ff */
        /* <DEDUP_REMOVED lines=10> */
[----:B-----5:R-:W-:Y:S01]  /*15400*/  IMAD.X R31, RZ, RZ, R119, P4 ;  /* 0x000000ffff1f7224 */ /* 0x020fe200020e0677 */
[----:B------:R-:W-:-:S02]  /*15410*/  LOP3.LUT R20, R177, 0x380, RZ, 0xc0, !PT ;  /* 0x00000380b1147812 */ /* 0x000fc400078ec0ff */
[C---:B------:R-:W-:Y:S02]  /*15420*/  IADD3 R3, P0, R118.reuse, 0xc000, RZ ;  /* 0x0000c00076037810 */ /* 0x040fe40007f1e0ff */
[----:B------:R-:W-:Y:S02]  /*15430*/  IADD3 R185, P1, R118, 0x4060, RZ ;  /* 0x0000406076b97810 */ /* 0x000fe40007f3e0ff */
[----:B------:R-:W-:Y:S01]  /*15440*/  SHF.R.U64 R12, R12, 0x3, RZ ;  /* 0x000000030c0c7819 */ /* 0x000fe200000012ff */
[--C-:B------:R-:W-:Y:S01]  /*15450*/  IMAD.X R107, RZ, RZ, R119.reuse, P0 ;  /* 0x000000ffff6b7224 */ /* 0x100fe200000e0677 */
[C---:B------:R-:W-:Y:S01]  /*15460*/  LOP3.LUT R11, R118.reuse, 0x380, RZ, 0xc0, !PT ;  /* 0x00000380760b7812 */ /* 0x040fe200078ec0ff */
[----:B------:R-:W-:Y:S01]  /*15470*/  IMAD.X R87, RZ, RZ, R119, P1 ;  /* 0x000000ffff577224 */ /* 0x000fe200008e0677 */
[----:B------:R-:W-:Y:S02]  /*15480*/  IADD3 R90, P2, R118, 0x8000, RZ ;  /* 0x00008000765a7810 */ /* 0x000fe40007f5e0ff */
[----:B------:R-:W-:-:S02]  /*15490*/  SHF.R.U64 R14, R14, 0x3, RZ ;  /* 0x000000030e0e7819 */ /* 0x000fc400000012ff */
[----:B------:R-:W-:Y:S01]  /*154a0*/  SHF.R.U64 R20, R20, 0x3, RZ ;  /* 0x0000000314147819 */ /* 0x000fe200000012ff */
[--C-:B------:R-:W-:Y:S01]  /*154b0*/  IMAD.X R91, RZ, RZ, R119.reuse, P2 ;  /* 0x000000ffff5b7224 */ /* 0x100fe200010e0677 */
[C---:B------:R-:W-:Y:S02]  /*154c0*/  IADD3 R181, P5, R118.reuse, 0x4020, RZ ;  /* 0x0000402076b57810 */ /* 0x040fe40007fbe0ff */
[C---:B------:R-:W-:Y:S02]  /*154d0*/  IADD3 R94, P3, R118.reuse, 0x8020, RZ ;  /* 0x00008020765e7810 */ /* 0x040fe40007f7e0ff */
[----:B------:R-:W-:Y:S01]  /*154e0*/  IADD3 R98, P4, R118, 0x8040, RZ ;  /* 0x0000804076627810 */ /* 0x000fe20007f9e0ff */
[--C-:B------:R-:W-:Y:S01]  /*154f0*/  IMAD.X R39, RZ, RZ, R119.reuse, P5 ;  /* 0x000000ffff277224 */ /* 0x100fe200028e0677 */
[----:B------:R-:W-:Y:S01]  /*15500*/  LOP3.LUT R30, R179, 0x380, RZ, 0xc0, !PT ;  /* 0x00000380b31e7812 */ /* 0x000fe200078ec0ff */
[--C-:B------:R-:W-:Y:S01]  /*15510*/  IMAD.X R95, RZ, RZ, R119.reuse, P3 ;  /* 0x000000ffff5f7224 */ /* 0x100fe200018e0677 */
[----:B------:R-:W-:Y:S01]  /*15520*/  LOP3.LUT R12, R12, R151, RZ, 0x3c, !PT ;  /* 0x000000970c0c7212 */ /* 0x000fe200078e3cff */
[----:B------:R-:W-:Y:S01]  /*15530*/  IMAD.X R99, RZ, RZ, R119, P4 ;  /* 0x000000ffff637224 */ /* 0x000fe200020e0677 */
[----:B------:R-:W-:-:S02]  /*15540*/  SHF.R.U64 R11, R11, 0x3, RZ ;  /* 0x000000030b0b7819 */ /* 0x000fc400000012ff */
[----:B------:R-:W-:Y:S02]  /*15550*/  LOP3.LUT R14, R14, R175, RZ, 0x3c, !PT ;  /* 0x000000af0e0e7212 */ /* 0x000fe400078e3cff */
[----:B------:R-:W-:Y:S02]  /*15560*/  LOP3.LUT R20, R20, R177, RZ, 0x3c, !PT ;  /* 0x000000b114147212 */ /* 0x000fe400078e3cff */
[----:B------:R-:W-:Y:S02]  /*15570*/  LOP3.LUT R151, R90, 0x380, RZ, 0xc0, !PT ;  /* 0x000003805a977812 */ /* 0x000fe400078ec0ff */
[----:B------:R-:W-:Y:S02]  /*15580*/  ISETP.NE.U32.AND P0, PT, RZ, UR4, PT ;  /* 0x00000004ff007c0c */ /* 0x000fe4000bf05070 */
[----:B------:R-:W-:Y:S02]  /*15590*/  IADD3 R110, P1, R118, 0xc020, RZ ;  /* 0x0000c020766e7810 */ /* 0x000fe40007f3e0ff */
[----:B------:R-:W-:-:S02]  /*155a0*/  LOP3.LUT R38, R181, 0x380, RZ, 0xc0, !PT ;  /* 0x00000380b5267812 */ /* 0x000fc400078ec0ff */
[----:B------:R-:W-:Y:S01]  /*155b0*/  LOP3.LUT R175, R94, 0x380, RZ, 0xc0, !PT ;  /* 0x000003805eaf7812 */ /* 0x000fe200078ec0ff */
[----:B------:R-:W-:Y:S01]  /*155c0*/  IMAD.X R111, RZ, RZ, R119, P1 ;  /* 0x000000ffff6f7224 */ /* 0x000fe200008e0677 */
[----:B------:R-:W-:Y:S02]  /*155d0*/  LOP3.LUT R177, R98, 0x380, RZ, 0xc0, !PT ;  /* 0x0000038062b17812 */ /* 0x000fe400078ec0ff */
[----:B------:R-:W-:Y:S02]  /*155e0*/  LOP3.LUT R46, R183, 0x380, RZ, 0xc0, !PT ;  /* 0x00000380b72e7812 */ /* 0x000fe400078ec0ff */
[----:B------:R-:W-:Y:S02]  /*155f0*/  SHF.R.U64 R30, R30, 0x3, RZ ;  /* 0x000000031e1e7819 */ /* 0x000fe400000012ff */
[C---:B------:R-:W-:Y:S02]  /*15600*/  IADD3 R102, P5, R118.reuse, 0x8060, RZ ;  /* 0x0000806076667810 */ /* 0x040fe40007fbe0ff */
[----:B------:R-:W-:-:S02]  /*15610*/  IADD3 R114, P2, R118, 0xc040, RZ ;  /* 0x0000c04076727810 */ /* 0x000fc40007f5e0ff */
[----:B------:R-:W-:Y:S01]  /*15620*/  IADD3 R10, P3, R118, 0xc060, RZ ;  /* 0x0000c060760a7810 */ /* 0x000fe20007f7e0ff */
[--C-:B------:R-:W-:Y:S01]  /*15630*/  IMAD.X R103, RZ, RZ, R119.reuse, P5 ;  /* 0x000000ffff677224 */ /* 0x100fe200028e0677 */
[----:B------:R-:W-:Y:S01]  /*15640*/  LOP3.LUT R86, R185, 0x380, RZ, 0xc0, !PT ;  /* 0x00000380b9567812 */ /* 0x000fe200078ec0ff */
[--C-:B------:R-:W-:Y:S01]  /*15650*/  IMAD.X R115, RZ, RZ, R119.reuse, P2 ;  /* 0x000000ffff737224 */ /* 0x100fe200010e0677 */
[----:B------:R-:W-:Y:S01]  /*15660*/  LOP3.LUT R118, R11, R118, RZ, 0x3c, !PT ;  /* 0x000000760b767212 */ /* 0x000fe200078e3cff */
[----:B------:R-:W-:Y:S01]  /*15670*/  IMAD.X R11, RZ, RZ, R119, P3 ;  /* 0x000000ffff0b7224 */ /* 0x000fe200018e0677 */
[----:B------:R-:W-:Y:S02]  /*15680*/  SHF.R.U64 R151, R151, 0x3, RZ ;  /* 0x0000000397977819 */ /* 0x000fe400000012ff */
[----:B------:R-:W-:Y:S01]  /*15690*/  ISETP.NE.AND.EX P0, PT, RZ, UR5, PT, P0 ;  /* 0x00000005ff007c0c */ /* 0x000fe2000bf05300 */
[----:B------:R-:W-:Y:S01]  /*156a0*/  ULDC.64 UR4, c[0x0][0xbe0] ;  /* 0x0002f80000047ab9 */ /* 0x000fe20000000a00 */
[----:B------:R-:W-:-:S02]  /*156b0*/  SHF.R.U64 R38, R38, 0x3, RZ ;  /* 0x0000000326267819 */ /* 0x000fc400000012ff */
[----:B------:R-:W-:Y:S02]  /*156c0*/  SHF.R.U64 R175, R175, 0x3, RZ ;  /* 0x00000003afaf7819 */ /* 0x000fe400000012ff */
[----:B------:R-:W-:Y:S02]  /*156d0*/  SHF.R.U64 R177, R177, 0x3, RZ ;  /* 0x00000003b1b17819 */ /* 0x000fe400000012ff */
[----:B------:R-:W-:Y:S02]  /*156e0*/  SHF.R.U64 R46, R46, 0x3, RZ ;  /* 0x000000032e2e7819 */ /* 0x000fe400000012ff */
[----:B------:R-:W-:Y:S02]  /*156f0*/  LOP3.LUT R30, R30, R179, RZ, 0x3c, !PT ;  /* 0x000000b31e1e7212 */ /* 0x000fe400078e3cff */
[----:B------:R-:W-:Y:S02]  /*15700*/  LOP3.LUT R106, R3, 0x380, RZ, 0xc0, !PT ;  /* 0x00000380036a7812 */ /* 0x000fe400078ec0ff */
[----:B------:R-:W-:-:S02]  /*15710*/  SHF.R.U64 R86, R86, 0x3, RZ ;  /* 0x0000000356567819 */ /* 0x000fc400000012ff */
[----:B------:R-:W-:Y:S02]  /*15720*/  LOP3.LUT R179, R102, 0x380, RZ, 0xc0, !PT ;  /* 0x0000038066b37812 */ /* 0x000fe400078ec0ff */
[----:B------:R-:W-:Y:S02]  /*15730*/  ISETP.NE.U32.AND P1, PT, RZ, UR4, PT ;  /* 0x00000004ff007c0c */ /* 0x000fe4000bf25070 */
[----:B------:R-:W-:Y:S02]  /*15740*/  LOP3.LUT R90, R151, R90, RZ, 0x3c, !PT ;  /* 0x0000005a975a7212 */ /* 0x000fe400078e3cff */
[----:B------:R-:W-:Y:S02]  /*15750*/  MOV R118, R118 ;  /* 0x0000007600767202 */ /* 0x000fe40000000f00 */
[----:B------:R-:W-:Y:S02]  /*15760*/  LOP3.LUT R38, R38, R181, RZ, 0x3c, !PT ;  /* 0x000000b526267212 */ /* 0x000fe400078e3cff */
[----:B------:R-:W-:Y:S01]  /*15770*/  LOP3.LUT R94, R175, R94, RZ, 0x3c, !PT ;  /* 0x0000005eaf5e7212 */ /* 0x000fe200078e3cff */
[----:B------:R-:W-:Y:S01]  /*15780*/  STSM.16.M88.4 [R118], R24 ;  /* 0x0000001876007844 */ /* 0x000fe20000000200 */
[----:B------:R-:W-:-:S02]  /*15790*/  LOP3.LUT R98, R177, R98, RZ, 0x3c, !PT ;  /* 0x00000062b1627212 */ /* 0x000fc400078e3cff */
[----:B------:R-:W-:Y:S02]  /*157a0*/  LOP3.LUT R151, R110, 0x380, RZ, 0xc0, !PT ;  /* 0x000003806e977812 */ /* 0x000fe400078ec0ff */
[----:B------:R-:W-:Y:S02]  /*157b0*/  MOV R12, R12 ;  /* 0x0000000c000c7202 */ /* 0x000fe40000000f00 */
[----:B------:R-:W-:Y:S02]  /*157c0*/  LOP3.LUT R46, R46, R183, RZ, 0x3c, !PT ;  /* 0x000000b72e2e7212 */ /* 0x000fe400078e3cff */
[----:B------:R-:W-:Y:S01]  /*157d0*/  LOP3.LUT R175, R114, 0x380, RZ, 0xc0, !PT ;  /* 0x0000038072af7812 */ /* 0x000fe200078ec0ff */
[----:B------:R-:W-:Y:S01]  /*157e0*/  STSM.16.M88.4 [R12], R32 ;  /* 0x000000200c007844 */ /* 0x000fe20000000200 */
[----:B------:R-:W-:Y:S02]  /*157f0*/  LOP3.LUT R177, R10, 0x380, RZ, 0xc0, !PT ;  /* 0x000003800ab17812 */ /* 0x000fe400078ec0ff */
[----:B------:R-:W-:-:S02]  /*15800*/  SHF.R.U64 R106, R106, 0x3, RZ ;  /* 0x000000036a6a7819 */ /* 0x000fc400000012ff */
[----:B------:R-:W-:Y:S02]  /*15810*/  MOV R14, R14 ;  /* 0x0000000e000e7202 */ /* 0x000fe40000000f00 */
[----:B------:R-:W-:Y:S02]  /*15820*/  LOP3.LUT R86, R86, R185, RZ, 0x3c, !PT ;  /* 0x000000b956567212 */ /* 0x000fe400078e3cff */
[----:B------:R-:W-:Y:S01]  /*15830*/  SHF.R.U64 R179, R179, 0x3, RZ ;  /* 0x00000003b3b37819 */ /* 0x000fe200000012ff */
[----:B------:R-:W-:Y:S01]  /*15840*/  STSM.16.M88.4 [R14], R40 ;  /* 0x000000280e007844 */ /* 0x000fe20000000200 */
[----:B------:R-:W-:Y:S02]  /*15850*/  MOV R20, R20 ;  /* 0x0000001400147202 */ /* 0x000fe40000000f00 */
[----:B------:R-:W-:Y:S02]  /*15860*/  ISETP.NE.AND.EX P1, PT, RZ, UR5, PT, P1 ;  /* 0x00000005ff007c0c */ /* 0x000fe4000bf25310 */
[----:B------:R-:W-:Y:S01]  /*15870*/  MOV R30, R30 ;  /* 0x0000001e001e7202 */ /* 0x000fe20000000f00 */
[----:B------:R3:W-:Y:S01]  /*15880*/  STSM.16.M88.4 [R20], R48 ;  /* 0x0000003014007844 */ /* 0x0007e20000000200 */
[----:B------:R-:W-:-:S02]  /*15890*/  SHF.R.U64 R151, R151, 0x3, RZ ;  /* 0x0000000397977819 */ /* 0x000fc400000012ff */
[----:B------:R-:W-:Y:S01]  /*158a0*/  MOV R38, R38 ;  /* 0x0000002600267202 */ /* 0x000fe20000000f00 */
[----:B------:R4:W-:Y:S01]  /*158b0*/  STSM.16.M88.4 [R30], R56 ;  /* 0x000000381e007844 */ /* 0x0009e20000000200 */
[----:B------:R-:W-:Y:S02]  /*158c0*/  SHF.R.U64 R175, R175, 0x3, RZ ;  /* 0x00000003afaf7819 */ /* 0x000fe400000012ff */
[----:B------:R-:W-:Y:S01]  /*158d0*/  SHF.R.U64 R177, R177, 0x3, RZ ;  /* 0x00000003b1b17819 */ /* 0x000fe200000012ff */
[----:B------:R-:W-:Y:S01]  /*158e0*/  STSM.16.M88.4 [R38], R64 ;  /* 0x0000004026007844 */ /* 0x000fe20000000200 */
[----:B------:R-:W-:Y:S02]  /*158f0*/  LOP3.LUT R106, R106, R3, RZ, 0x3c, !PT ;  /* 0x000000036a6a7212 */ /* 0x000fe400078e3cff */
[----:B------:R-:W-:Y:S02]  /*15900*/  MOV R46, R46 ;  /* 0x0000002e002e7202 */ /* 0x000fe40000000f00 */
[----:B------:R-:W-:-:S02]  /*15910*/  LOP3.LUT R102, R179, R102, RZ, 0x3c, !PT ;  /* 0x00000066b3667212 */ /* 0x000fc400078e3cff */
[----:B------:R-:W-:Y:S01]  /*15920*/  MOV R86, R86 ;  /* 0x0000005600567202 */ /* 0x000fe20000000f00 */
[----:B------:R-:W-:Y:S01]  /*15930*/  STSM.16.M88.4 [R46], R72 ;  /* 0x000000482e007844 */ /* 0x000fe20000000200 */
[----:B------:R-:W-:Y:S01]  /*15940*/  MOV R3, R90 ;  /* 0x0000005a00037202 */ /* 0x000fe20000000f00 */
[----:B------:R-:W-:Y:S01]  /*15950*/  ULDC UR4, c[0x0][0xa88] ;  /* 0x0002a20000047ab9 */ /* 0x000fe20000000800 */
[----:B------:R-:W-:Y:S01]  /*15960*/  F2FP.BF16.F32.PACK_AB R90, R93, R166 ;  /* 0x000000a65d5a723e */ /* 0x000fe200000010ff */
[----:B------:R-:W-:Y:S01]  /*15970*/  STSM.16.M88.4 [R86], R80 ;  /* 0x0000005056007844 */ /* 0x000fe20000000200 */
[----:B------:R-:W-:Y:S01]  /*15980*/  F2FP.BF16.F32.PACK_AB R91, R153, R152 ;  /* 0x00000098995b723e */ /* 0x000fe200000010ff */
[----:B---3--:R-:W-:Y:S01]  /*15990*/  IMAD.MOV.U32 R20, RZ, RZ, RZ ;  /* 0x000000ffff147224 */ /* 0x008fe200078e00ff */
[----:B------:R-:W-:Y:S02]  /*159a0*/  LOP3.LUT R110, R151, R110, RZ, 0x3c, !PT ;  /* 0x0000006e976e7212 */ /* 0x000fe400078e3cff */
[----:B------:R-:W-:Y:S01]  /*159b0*/  MOV R94, R94 ;  /* 0x0000005e005e7202 */ /* 0x000fe20000000f00 */
[----:B------:R3:W-:Y:S01]  /*159c0*/  STSM.16.M88.4 [R3], R88 ;  /* 0x0000005803007844 */ /* 0x0007e20000000200 */
[----:B------:R-:W-:-:S02]  /*159d0*/  F2FP.BF16.F32.PACK_AB R12, R97, R167 ;  /* 0x000000a7610c723e */ /* 0x000fc400000010ff */
[----:B------:R-:W-:Y:S02]  /*159e0*/  F2FP.BF16.F32.PACK_AB R13, R155, R154 ;  /* 0x0000009a9b0d723e */ /* 0x000fe400000010ff */
[----:B------:R-:W-:Y:S02]  /*159f0*/  F2FP.BF16.F32.PACK_AB R14, R101, R168 ;  /* 0x000000a8650e723e */ /* 0x000fe400000010ff */
[----:B------:R-:W-:Y:S02]  /*15a00*/  F2FP.BF16.F32.PACK_AB R15, R157, R156 ;  /* 0x0000009c9d0f723e */ /* 0x000fe400000010ff */
[----:B------:R-:W-:Y:S02]  /*15a10*/  LOP3.LUT R114, R175, R114, RZ, 0x3c, !PT ;  /* 0x00000072af727212 */ /* 0x000fe400078e3cff */
[----:B------:R-:W-:Y:S01]  /*15a20*/  LOP3.LUT R10, R177, R10, RZ, 0x3c, !PT ;  /* 0x0000000ab10a7212 */ /* 0x000fe200078e3cff */
[----:B------:R1:W-:Y:S01]  /*15a30*/  STSM.16.M88.4 [R94], R12 ;  /* 0x0000000c5e007844 */ /* 0x0003e20000000200 */
[----:B------:R-:W-:-:S02]  /*15a40*/  MOV R98, R98 ;  /* 0x0000006200627202 */ /* 0x000fc40000000f00 */
[----:B------:R-:W-:Y:S02]  /*15a50*/  F2FP.BF16.F32.PACK_AB R24, R105, R169 ;  /* 0x000000a96918723e */ /* 0x000fe400000010ff */
[----:B------:R-:W-:Y:S02]  /*15a60*/  F2FP.BF16.F32.PACK_AB R25, R159, R158 ;  /* 0x0000009e9f19723e */ /* 0x000fe400000010ff */
[----:B------:R-:W-:Y:S02]  /*15a70*/  F2FP.BF16.F32.PACK_AB R26, R109, R170 ;  /* 0x000000aa6d1a723e */ /* 0x000fe400000010ff */
[----:B------:R-:W-:Y:S02]  /*15a80*/  F2FP.BF16.F32.PACK_AB R27, R161, R160 ;  /* 0x000000a0a11b723e */ /* 0x000fe400000010ff */
[----:B------:R-:W-:Y:S02]  /*15a90*/  MOV R102, R102 ;  /* 0x0000006600667202 */ /* 0x000fe40000000f00 */
[----:B----4-:R-:W-:Y:S01]  /*15aa0*/  F2FP.BF16.F32.PACK_AB R30, R117, R172 ;  /* 0x000000ac751e723e */ /* 0x010fe200000010ff */
[----:B------:R4:W-:Y:S01]  /*15ab0*/  STSM.16.M88.4 [R98], R24 ;  /* 0x0000001862007844 */ /* 0x0009e20000000200 */
        /* <DEDUP_REMOVED lines=8> */
[----:B------:R-:W-:Y:S01]  /*15b40*/  MOV R114, R114 ;  /* 0x0000007200727202 */ /* 0x000fe20000000f00 */
[----:B------:R4:W-:Y:S01]  /*15b50*/  STSM.16.M88.4 [R106], R32 ;  /* 0x000000206a007844 */ /* 0x0009e20000000200 */
[----:B------:R-:W-:Y:S01]  /*15b60*/  MOV R21, R10 ;  /* 0x0000000a00157202 */ /* 0x000fe20000000f00 */
[----:B0-----:R-:W-:Y:S02]  /*15b70*/  IMAD.WIDE R10, R226, 0x4, R6 ;  /* 0x00000004e20a7825 */ /* 0x001fe400078e0206 */
[----:B------:R-:W0:Y:S01]  /*15b80*/  @P1 LDC.64 R6, c[0x0][0xbe0] ;  /* 0x0002f800ff061b82 */ /* 0x000e220000000a00 */
[----:B------:R4:W-:Y:S04]  /*15b90*/  STSM.16.M88.4 [R110], R128 ;  /* 0x000000806e007844 */ /* 0x0009e80000000200 */
[----:B------:R4:W-:Y:S04]  /*15ba0*/  STSM.16.M88.4 [R114], R136 ;  /* 0x0000008872007844 */ /* 0x0009e80000000200 */
[----:B------:R4:W-:Y:S01]  /*15bb0*/  STSM.16.M88.4 [R21], R144 ;  /* 0x0000009015007844 */ /* 0x0009e20000000200 */
[----:B------:R-:W-:Y:S01]  /*15bc0*/  BAR.SYNC.DEFER_BLOCKING 0x1, 0x100 ;  /* 0x0044000000007b1d */ /* 0x000fe20000010000 */
[----:B------:R-:W-:-:S02]  /*15bd0*/  IMAD.U32 R0, RZ, RZ, UR4 ;  /* 0x00000004ff007e24 */ /* 0x000fc4000f8e00ff */
[----:B0-----:R-:W-:-:S03]  /*15be0*/  @P1 IMAD.WIDE R6, R226, 0x4, R6 ;  /* 0x00000004e2061825 */ /* 0x001fc600078e0206 */
[----:B------:R4:W5:Y:S01]  /*15bf0*/  @P0 LDG.E R20, desc[UR40][R10.64] ;  /* 0x000000280a140981 */ /* 0x000962000c1e1900 */
[----:B---3--:R-:W-:-:S03]  /*15c00*/  IMAD R3, R220, 0x40, R211 ;  /* 0x00000040dc037824 */ /* 0x008fc600078e02d3 */
        /* <DEDUP_REMOVED lines=8> */
.L_x_9403:
[----:B----4-:R-:W3:Y:S01]  /*15c90*/  LDL R10, [R1+0x10] ;  /* 0x00001000010a7983 */ /* 0x010ee20000100800 */
[----:B------:R-:W-:Y:S01]  /*15ca0*/  SHF.R.S32.HI R78, RZ, 0x1f, R225 ;  /* 0x0000001fff4e7819 */ /* 0x000fe200000114e1 */
[----:B------:R-:W-:Y:S01]  /*15cb0*/  ULDC.64 UR4, c[0x0][0xb70] ;  /* 0x0002dc0000047ab9 */ /* 0x000fe20000000a00 */
[----:B-----5:R-:W-:Y:S01]  /*15cc0*/  SHF.R.S32.HI R21, RZ, 0x1f, R20 ;  /* 0x0000001fff157819 */ /* 0x020fe20000011414 */
[----:B------:R-:W0:Y:S01]  /*15cd0*/  S2R R15, SR_TID.X ;  /* 0x00000000000f7919 */ /* 0x000e220000002100 */
[----:B------:R-:W-:Y:S01]  /*15ce0*/  SHF.R.S32.HI R3, RZ, 0x1f, R226 ;  /* 0x0000001fff037819 */ /* 0x000fe200000114e2 */
[----:B------:R-:W-:Y:S01]  /*15cf0*/  IMAD R6, R78, UR4, RZ ;  /* 0x000000044e067c24 */ /* 0x000fe2000f8e02ff */
[----:B------:R-:W-:Y:S02]  /*15d00*/  SEL R80, R226, RZ, !P0 ;  /* 0x000000ffe2507207 */ /* 0x000fe40004000000 */
[----:B------:R-:W-:Y:S01]  /*15d10*/  SEL R81, R3, RZ, !P0 ;  /* 0x000000ff03517207 */ /* 0x000fe20004000000 */
[C---:B------:R-:W-:Y:S01]  /*15d20*/  IMAD R11, R225.reuse, UR5, R6 ;  /* 0x00000005e10b7c24 */ /* 0x040fe2000f8e0206 */
[C---:B------:R-:W-:Y:S01]  /*15d30*/  IADD3 R29, P0, R8.reuse, 0x3000, RZ ;  /* 0x00003000081d7810 */ /* 0x040fe20007f1e0ff */
[----:B------:R-:W-:Y:S01]  /*15d40*/  IMAD.WIDE.U32 R6, R225, UR4, R20 ;  /* 0x00000004e1067c25 */ /* 0x000fe2000f8e0014 */
[----:B------:R-:W-:Y:S01]  /*15d50*/  ULDC.64 UR4, c[0x0][0xb78] ;  /* 0x0002de0000047ab9 */ /* 0x000fe20000000a00 */
[----:B------:R-:W-:-:S02]  /*15d60*/  IADD3 R25, P3, R8, 0x2000, RZ ;  /* 0x0000200008197810 */ /* 0x000fc40007f7e0ff */
[----:B------:R-:W-:Y:S01]  /*15d70*/  IMAD.IADD R7, R7, 0x1, R11 ;  /* 0x0000000107077824 */ /* 0x000fe200078e020b */
[C---:B------:R-:W-:Y:S01]  /*15d80*/  IADD3 R37, P2, R8.reuse, 0x5000, RZ ;  /* 0x0000500008257810 */ /* 0x040fe20007f5e0ff */
[----:B------:R-:W-:Y:S01]  /*15d90*/  IMAD R3, R81, UR4, RZ ;  /* 0x0000000451037c24 */ /* 0x000fe2000f8e02ff */
[----:B------:R-:W-:Y:S01]  /*15da0*/  IADD3 R33, P1, R8, 0x4000, RZ ;  /* 0x0000400008217810 */ /* 0x000fe20007f3e0ff */
[----:B------:R-:W-:Y:S01]  /*15db0*/  IMAD.WIDE.U32 R6, R80, UR4, R6 ;  /* 0x0000000450067c25 */ /* 0x000fe2000f8e0006 */
[----:B------:R-:W-:Y:S02]  /*15dc0*/  LOP3.LUT R28, R29, 0x380, RZ, 0xc0, !PT ;  /* 0x000003801d1c7812 */ /* 0x000fe400078ec0ff */
[----:B------:R-:W-:Y:S02]  /*15dd0*/  LOP3.LUT R12, R13, 0x380, RZ, 0xc0, !PT ;  /* 0x000003800d0c7812 */ /* 0x000fe400078ec0ff */
[----:B------:R-:W-:Y:S02]  /*15de0*/  LOP3.LUT R24, R25, 0x380, RZ, 0xc0, !PT ;  /* 0x0000038019187812 */ /* 0x000fe400078ec0ff */
[----:B------:R-:W-:-:S02]  /*15df0*/  LOP3.LUT R36, R37, 0x380, RZ, 0xc0, !PT ;  /* 0x0000038025247812 */ /* 0x000fc400078ec0ff */
[----:B------:R-:W-:Y:S02]  /*15e00*/  LOP3.LUT R32, R33, 0x380, RZ, 0xc0, !PT ;  /* 0x0000038021207812 */ /* 0x000fe400078ec0ff */
[----:B------:R-:W-:Y:S02]  /*15e10*/  SHF.R.U64 R28, R28, 0x3, RZ ;  /* 0x000000031c1c7819 */ /* 0x000fe400000012ff */
[----:B------:R-:W-:Y:S02]  /*15e20*/  SHF.R.U64 R12, R12, 0x3, RZ ;  /* 0x000000030c0c7819 */ /* 0x000fe400000012ff */
[----:B------:R-:W-:Y:S01]  /*15e30*/  SHF.R.U64 R24, R24, 0x3, RZ ;  /* 0x0000000318187819 */ /* 0x000fe200000012ff */
[----:B0-----:R-:W-:Y:S01]  /*15e40*/  VIADD R15, R15, 0xffffff80 ;  /* 0xffffff800f0f7836 */ /* 0x001fe20000000000 */
[----:B------:R-:W-:Y:S02]  /*15e50*/  SHF.R.U64 R36, R36, 0x3, RZ ;  /* 0x0000000324247819 */ /* 0x000fe400000012ff */
[----:B------:R-:W-:-:S02]  /*15e60*/  SHF.R.U64 R32, R32, 0x3, RZ ;  /* 0x0000000320207819 */ /* 0x000fc400000012ff */
        /* <DEDUP_REMOVED lines=10> */
[----:B------:R-:W-:Y:S02]  /*15f10*/  LEA.HI R14, R14, R15, RZ, 0x7 ;  /* 0x0000000f0e0e7211 */ /* 0x000fe400078f38ff */
[C---:B------:R-:W-:Y:S02]  /*15f20*/  IADD3 R45, P4, R8.reuse, 0x7000, RZ ;  /* 0x00007000082d7810 */ /* 0x040fe40007f9e0ff */
[----:B------:R-:W-:Y:S02]  /*15f30*/  IADD3 R49, P3, R8, 0x8000, RZ ;  /* 0x0000800008317810 */ /* 0x000fe40007f7e0ff */
[----:B------:R-:W-:Y:S01]  /*15f40*/  LOP3.LUT R32, R32, R33, RZ, 0x3c, !PT ;  /* 0x0000002120207212 */ /* 0x000fe200078e3cff */
[----:B------:R-:W-:Y:S01]  /*15f50*/  IMAD.X R33, RZ, RZ, R9, P1 ;  /* 0x000000ffff217224 */ /* 0x000fe200008e0609 */
[----:B------:R-:W-:Y:S02]  /*15f60*/  IADD3 R57, P2, R8, 0xb000, RZ ;  /* 0x0000b00008397810 */ /* 0x000fe40007f5e0ff */
[----:B------:R-:W-:-:S02]  /*15f70*/  LOP3.LUT R52, R53, 0x380, RZ, 0xc0, !PT ;  /* 0x0000038035347812 */ /* 0x000fc400078ec0ff */
[----:B------:R-:W-:Y:S02]  /*15f80*/  LOP3.LUT R14, R14, 0xffffff80, RZ, 0xc0, !PT ;  /* 0xffffff800e0e7812 */ /* 0x000fe400078ec0ff */
[----:B------:R-:W-:Y:S02]  /*15f90*/  LOP3.LUT R44, R45, 0x380, RZ, 0xc0, !PT ;  /* 0x000003802d2c7812 */ /* 0x000fe400078ec0ff */
[----:B------:R-:W-:Y:S01]  /*15fa0*/  LOP3.LUT R48, R49, 0x380, RZ, 0xc0, !PT ;  /* 0x0000038031307812 */ /* 0x000fe200078ec0ff */
[----:B------:R-:W-:Y:S01]  /*15fb0*/  IMAD.IADD R14, R15, 0x1, -R14 ;  /* 0x000000010f0e7824 */ /* 0x000fe200078e0a0e */
        /* <DEDUP_REMOVED lines=13> */
[----:B------:R-:W-:-:S02]  /*16090*/  LOP3.LUT P0, RZ, R14, 0x3, RZ, 0xc0, !PT ;  /* 0x000000030eff7812 */ /* 0x000fc4000780c0ff */
[C---:B------:R-:W-:Y:S02]  /*160a0*/  IADD3 R65, P4, R8.reuse, 0xd000, RZ ;  /* 0x0000d00008417810 */ /* 0x040fe40007f9e0ff */
[----:B------:R-:W-:Y:S02]  /*160b0*/  IADD3 R69, P3, R8, 0xe000, RZ ;  /* 0x0000e00008457810 */ /* 0x000fe40007f7e0ff */
[----:B------:R-:W-:Y:S02]  /*160c0*/  LOP3.LUT R64, R65, 0x380, RZ, 0xc0, !PT ;  /* 0x0000038041407812 */ /* 0x000fe400078ec0ff */
[----:B------:R-:W-:Y:S02]  /*160d0*/  LOP3.LUT R68, R69, 0x380, RZ, 0xc0, !PT ;  /* 0x0000038045447812 */ /* 0x000fe400078ec0ff */
[----:B------:R-:W-:Y:S02]  /*160e0*/  SHF.R.U64 R64, R64, 0x3, RZ ;  /* 0x0000000340407819 */ /* 0x000fe400000012ff */
[----:B------:R-:W-:-:S02]  /*160f0*/  SHF.R.U64 R68, R68, 0x3, RZ ;  /* 0x0000000344447819 */ /* 0x000fc400000012ff */
[----:B------:R-:W-:Y:S01]  /*16100*/  LOP3.LUT R64, R64, R65, RZ, 0x3c, !PT ;  /* 0x0000004140407212 */ /* 0x000fe200078e3cff */
[--C-:B------:R-:W-:Y:S01]  /*16110*/  IMAD.X R65, RZ, RZ, R9.reuse, P4 ;  /* 0x000000ffff417224 */ /* 0x100fe200020e0609 */
[----:B------:R-:W-:Y:S01]  /*16120*/  LOP3.LUT R68, R68, R69, RZ, 0x3c, !PT ;  /* 0x0000004544447212 */ /* 0x000fe200078e3cff */
[----:B------:R-:W-:Y:S01]  /*16130*/  IMAD.X R69, RZ, RZ, R9, P3 ;  /* 0x000000ffff457224 */ /* 0x000fe200018e0609 */
[--C-:B------:R-:W-:Y:S01]  /*16140*/  SHF.R.S32.HI R77, RZ, 0x1f, R211.reuse ;  /* 0x0000001fff4d7819 */ /* 0x100fe200000114d3 */
[----:B------:R-:W-:Y:S02]  /*16150*/  IMAD.MOV.U32 R76, RZ, RZ, R211 ;  /* 0x000000ffff4c7224 */ /* 0x000fe400078e00d3 */
[----:B------:R-:W-:-:S05]  /*16160*/  IMAD R83, R235, -0x80, R0 ;  /* 0xffffff80eb537824 */ /* 0x000fca00078e0200 */
[----:B------:R-:W-:Y:S02]  /*16170*/  ISETP.GE.AND P3, PT, R220, R83, PT ;  /* 0x00000053dc00720c */ /* 0x000fe40003f66270 */
[----:B------:R-:W-:Y:S01]  /*16180*/  SHF.R.S32.HI R221, RZ, 0x1f, R220 ;  /* 0x0000001fffdd7819 */ /* 0x000fe200000114dc */
[----:B------:R-:W-:Y:S01]  /*16190*/  BSSY B1, `(.L_x_9404) ;  /* 0x000006b000017945 */ /* 0x000fe20003800000 */
[----:B---3--:R-:W-:Y:S02]  /*161a0*/  IMAD R11, R235, 0x80, R10 ;  /* 0x00000080eb0b7824 */ /* 0x008fe400078e020a */
[----:B------:R-:W-:Y:S01]  /*161b0*/  IMAD R10, R80, UR5, R3 ;  /* 0x00000005500a7c24 */ /* 0x000fe2000f8e0203 */
[----:B------:R-:W-:Y:S02]  /*161c0*/  ULDC.64 UR4, c[0x0][0xb40] ;  /* 0x0002d00000047ab9 */ /* 0x000fe40000000a00 */
[----:B------:R-:W-:Y:S02]  /*161d0*/  SHF.R.S32.HI R3, RZ, 0x1f, R11 ;  /* 0x0000001fff037819 */ /* 0x000fe4000001140b */
[----:B------:R-:W-:-:S04]  /*161e0*/  IADD3 R6, P5, R11, R6, RZ ;  /* 0x000000060b067210 */ /* 0x000fc80007fbe0ff */
[----:B------:R-:W-:Y:S02]  /*161f0*/  IADD3.X R3, R3, R7, R10, P5, !PT ;  /* 0x0000000703037210 */ /* 0x000fe40002ffe40a */
[----:B------:R-:W-:Y:S02]  /*16200*/  LEA R58, P5, R6, UR4, 0x2 ;  /* 0x00000004063a7c11 */ /* 0x000fe4000f8a10ff */
[----:B------:R-:W-:Y:S02]  /*16210*/  IADD3 R7, P1, R8, 0xa000, RZ ;  /* 0x0000a00008077810 */ /* 0x000fe40007f3e0ff */
[----:B------:R-:W-:Y:S01]  /*16220*/  LEA.HI.X R59, R6, UR5, R3, 0x2, P5 ;  /* 0x00000005063b7c11 */ /* 0x000fe2000a8f1403 */
[----:B------:R-:W-:Y:S01]  /*16230*/  VIADD R3, R11, 0x8 ;  /* 0x000000080b037836 */ /* 0x000fe20000000000 */
[----:B------:R-:W-:Y:S01]  /*16240*/  IADD3 R41, P5, R8, 0x6000, RZ ;  /* 0x0000600008297810 */ /* 0x000fe20007fbe0ff */
[----:B------:R-:W-:Y:S01]  /*16250*/  ULDC.64 UR4, c[0x0][0xaa0] ;  /* 0x0002a80000047ab9 */ /* 0x000fe20000000a00 */
[----:B------:R-:W-:-:S02]  /*16260*/  LOP3.LUT R6, R7, 0x380, RZ, 0xc0, !PT ;  /* 0x0000038007067812 */ /* 0x000fc400078ec0ff */
[----:B------:R-:W-:Y:S02]  /*16270*/  LOP3.LUT R40, R41, 0x380, RZ, 0xc0, !PT ;  /* 0x0000038029287812 */ /* 0x000fe400078ec0ff */
[----:B------:R-:W-:Y:S02]  /*16280*/  SHF.R.U64 R6, R6, 0x3, RZ ;  /* 0x0000000306067819 */ /* 0x000fe400000012ff */
[----:B------:R-:W-:Y:S02]  /*16290*/  SHF.R.U64 R40, R40, 0x3, RZ ;  /* 0x0000000328287819 */ /* 0x000fe400000012ff */
[----:B------:R-:W-:Y:S01]  /*162a0*/  LOP3.LUT R6, R6, R7, RZ, 0x3c, !PT ;  /* 0x0000000706067212 */ /* 0x000fe200078e3cff */
[--C-:B------:R-:W-:Y:S01]  /*162b0*/  IMAD.X R7, RZ, RZ, R9.reuse, P1 ;  /* 0x000000ffff077224 */ /* 0x100fe200008e0609 */
[----:B------:R-:W-:Y:S01]  /*162c0*/  LOP3.LUT R40, R40, R41, RZ, 0x3c, !PT ;  /* 0x0000002928287212 */ /* 0x000fe200078e3cff */
[----:B------:R-:W-:Y:S01]  /*162d0*/  IMAD.X R41, RZ, RZ, R9, P5 ;  /* 0x000000ffff297224 */ /* 0x000fe200028e0609 */
[----:B------:R-:W-:-:S02]  /*162e0*/  IADD3 R61, P5, R8, 0xc000, RZ ;  /* 0x0000c000083d7810 */ /* 0x000fc40007fbe0ff */
[C---:B------:R-:W-:Y:S02]  /*162f0*/  IADD3 R10, P2, R8.reuse, 0xf000, RZ ;  /* 0x0000f000080a7810 */ /* 0x040fe40007f5e0ff */
[-C--:B------:R-:W-:Y:S02]  /*16300*/  ISETP.GE.OR P1, PT, R11, R0.reuse, P0 ;  /* 0x000000000b00720c */ /* 0x080fe40000726670 */
[----:B------:R-:W-:Y:S01]  /*16310*/  LOP3.LUT R60, R61, 0x380, RZ, 0xc0, !PT ;  /* 0x000003803d3c7812 */ /* 0x000fe200078ec0ff */
[----:B------:R-:W-:Y:S01]  /*16320*/  IMAD.X R73, RZ, RZ, R9, P2 ;  /* 0x000000ffff497224 */ /* 0x000fe200010e0609 */
[----:B------:R-:W-:Y:S02]  /*16330*/  ISETP.GE.OR P0, PT, R3, R0, P0 ;  /* 0x000000000300720c */ /* 0x000fe40000706670 */
[----:B------:R-:W-:Y:S02]  /*16340*/  LOP3.LUT R11, R8, 0x380, RZ, 0xc0, !PT ;  /* 0x00000380080b7812 */ /* 0x000fe400078ec0ff */
[----:B------:R-:W-:-:S02]  /*16350*/  LOP3.LUT R3, R10, 0x380, RZ, 0xc0, !PT ;  /* 0x000003800a037812 */ /* 0x000fc400078ec0ff */
[----:B------:R-:W-:Y:S02]  /*16360*/  SHF.R.U64 R60, R60, 0x3, RZ ;  /* 0x000000033c3c7819 */ /* 0x000fe400000012ff */
[----:B------:R-:W-:Y:S01]  /*16370*/  SHF.R.U64 R11, R11, 0x3, RZ ;  /* 0x000000030b0b7819 */ /* 0x000fe200000012ff */
[----:B------:R-:W-:Y:S01]  /*16380*/  @!P1 STG.E desc[UR40][R58.64], R5 ;  /* 0x000000053a009986 */ /* 0x000fe2000c101928 */
[----:B------:R-:W-:Y:S02]  /*16390*/  SHF.R.U64 R3, R3, 0x3, RZ ;  /* 0x0000000303037819 */ /* 0x000fe400000012ff */
[----:B------:R-:W-:Y:S01]  /*163a0*/  LOP3.LUT R60, R60, R61, RZ, 0x3c, !PT ;  /* 0x0000003d3c3c7212 */ /* 0x000fe200078e3cff */
[----:B------:R-:W-:Y:S01]  /*163b0*/  IMAD.X R61, RZ, RZ, R9, P5 ;  /* 0x000000ffff3d7224 */ /* 0x000fe200028e0609 */
[----:B------:R-:W-:Y:S01]  /*163c0*/  LOP3.LUT R8, R11, R8, RZ, 0x3c, !PT ;  /* 0x000000080b087212 */ /* 0x000fe200078e3cff */
[----:B------:R0:W-:Y:S01]  /*163d0*/  @!P0 STG.E desc[UR40][R58.64+0x20], R4 ;  /* 0x000020043a008986 */ /* 0x0001e2000c101928 */
[----:B------:R-:W-:-:S03]  /*163e0*/  LOP3.LUT R72, R3, R10, RZ, 0x3c, !PT ;  /* 0x0000000a03487212 */ /* 0x000fc600078e3cff */
        /* <DEDUP_REMOVED lines=10> */
[----:B0-----:R-:W5:Y:S04]  /*16490*/  LD.E.128 R4, desc[UR40][R6.64] ;  /* 0x0000002806047980 */ /* 0x001f68000c101d00 */
        /* <DEDUP_REMOVED lines=11> */
[----:B0-----:R-:W0:Y:S01]  /*16550*/  FENCE.VIEW.ASYNC.S ;  /* 0x00000000000073c6 */ /* 0x001e220000000000 */
[----:B------:R-:W-:-:S04]  /*16560*/  IMAD.WIDE.U32 R76, R20, UR4, R76 ;  /* 0x00000004144c7c25 */ /* 0x000fc8000f8e004c */
[----:B------:R-:W-:Y:S01]  /*16570*/  IMAD R3, R20, UR5, R3 ;  /* 0x0000000514037c24 */ /* 0x000fe2000f8e0203 */
[----:B------:R-:W-:Y:S01]  /*16580*/  ULDC.64 UR4, c[0x0][0xae0] ;  /* 0x0002b80000047ab9 */ /* 0x000fe20000000a00 */
[----:B------:R-:W-:Y:S02]  /*16590*/  VIADD R0, R220, 0x40 ;  /* 0x00000040dc007836 */ /* 0x000fe40000000000 */
[----:B------:R-:W-:Y:S02]  /*165a0*/  IMAD R20, R78, UR4, RZ ;  /* 0x000000044e147c24 */ /* 0x000fe4000f8e02ff */
[----:B------:R-:W-:Y:S01]  /*165b0*/  IMAD.IADD R77, R77, 0x1, R3 ;  /* 0x000000014d4d7824 */ /* 0x000fe200078e0203 */
[----:B------:R-:W-:Y:S01]  /*165c0*/  ISETP.GE.AND P0, PT, R0, R83, PT ;  /* 0x000000530000720c */ /* 0x000fe20003f06270 */
        /* <DEDUP_REMOVED lines=12> */
[----:B0-----:R0:W-:Y:S03]  /*16690*/  SYNCS.ARRIVE.TRANS64.RED.A1T0 RZ, [R0+URZ], RZ ;  /* 0x000000ff00ff79a7 */ /* 0x0011e6000810043f */
[----:B------:R-:W-:-:S02]  /*166a0*/  IMAD R3, R80, UR5, R3 ;  /* 0x0000000550037c24 */ /* 0x000fc4000f8e0203 */
        /* <DEDUP_REMOVED lines=25> */
.L_x_9405:
[----:B------:R-:W-:Y:S05]  /*16840*/  BSYNC B1 ;  /* 0x0000000000017941 */ /* 0x000fea0003800000 */
.L_x_9404:
[----:B------:R-:W-:Y:S04]  /*16850*/  BSSY B1, `(.L_x_9406) ;  /* 0x000001a000017945 */ /* 0x000fe80003800000 */
[----:B------:R-:W-:Y:S05]  /*16860*/  @P2 BRA `(.L_x_9407) ;  /* 0x0000000000602947 */ /* 0x000fea0003800000 */
[----:B------:R-:W-:Y:S01]  /*16870*/  IADD3 R3, P2, R76, 0x20, RZ ;  /* 0x000000204c037810 */ /* 0x000fe20007f5e0ff */
[----:B------:R-:W-:Y:S01]  /*16880*/  ULDC.64 UR6, c[0x0][0xad8] ;  /* 0x0002b60000067ab9 */ /* 0x000fe20000000a00 */
[----:B0----5:R-:W-:Y:S01]  /*16890*/  IMAD.MOV.U32 R8, RZ, RZ, R78 ;  /* 0x000000ffff087224 */ /* 0x021fe200078e004e */
        /* <DEDUP_REMOVED lines=21> */
.L_x_9407:
[----:B------:R-:W-:Y:S05]  /*169f0*/  BSYNC B1 ;  /* 0x0000000000017941 */ /* 0x000fea0003800000 */
.L_x_9406:
[----:B------:R-:W-:Y:S04]  /*16a00*/  BSSY B1, `(.L_x_9408) ;  /* 0x000001a000017945 */ /* 0x000fe80003800000 */
[----:B------:R-:W-:Y:S05]  /*16a10*/  @P0 BRA `(.L_x_9409) ;  /* 0x0000000000600947 */ /* 0x000fea0003800000 */
[----:B------:R-:W-:Y:S01]  /*16a20*/  IADD3 R3, P0, R76, 0x40, RZ ;  /* 0x000000404c037810 */ /* 0x000fe20007f1e0ff */
[C---:B0----5:R-:W-:Y:S01]  /*16a30*/  VIADD R8, R211.reuse, 0x40 ;  /* 0x00000040d3087836 */ /* 0x061fe20000000000 */
        /* <DEDUP_REMOVED lines=22> */
.L_x_9409:
[----:B------:R-:W-:Y:S05]  /*16ba0*/  BSYNC B1 ;  /* 0x0000000000017941 */ /* 0x000fea0003800000 */
.L_x_9408:
        /* <DEDUP_REMOVED lines=27> */
.L_x_9402:
[----:B------:R-:W-:Y:S01]  /*16d60*/  ULDC.64 UR4, c[0x0][0xbd8] ;  /* 0x0002f60000047ab9 */ /* 0x000fe20000000a00 */
[----:B------:R-:W3:Y:S01]  /*16d70*/  LDC.64 R4, c[0x0][0xbd8] ;  /* 0x0002f600ff047b82 */ /* 0x000ee20000000a00 */
[----:B------:R-:W-:Y:S01]  /*16d80*/  ISETP.NE.U32.AND P0, PT, RZ, UR4, PT ;  /* 0x00000004ff007c0c */ /* 0x000fe2000bf05070 */
[----:B------:R-:W-:-:S03]  /*16d90*/  IMAD.MOV.U32 R3, RZ, RZ, RZ ;  /* 0x000000ffff037224 */ /* 0x000fc600078e00ff */
[----:B------:R-:W-:Y:S01]  /*16da0*/  ISETP.NE.AND.EX P0, PT, RZ, UR5, PT, P0 ;  /* 0x00000005ff007c0c */ /* 0x000fe2000bf05300 */
[----:B------:R-:W-:Y:S02]  /*16db0*/  ULDC.64 UR4, c[0x0][0xbe0] ;  /* 0x0002f80000047ab9 */ /* 0x000fe40000000a00 */
[----:B------:R-:W-:-:S04]  /*16dc0*/  ISETP.NE.U32.AND P1, PT, RZ, UR4, PT ;  /* 0x00000004ff007c0c */ /* 0x000fc8000bf25070 */
[----:B------:R-:W-:Y:S01]  /*16dd0*/  ISETP.NE.AND.EX P1, PT, RZ, UR5, PT, P1 ;  /* 0x00000005ff007c0c */ /* 0x000fe2000bf25310 */
[----:B---3--:R-:W-:-:S12]  /*16de0*/  IMAD.WIDE R4, R226, 0x4, R4 ;  /* 0x00000004e2047825 */ /* 0x008fd800078e0204 */
[----:B------:R-:W3:Y:S01]  /*16df0*/  @P1 LDC.64 R6, c[0x0][0xbe0] ;  /* 0x0002f800ff061b82 */ /* 0x000ee20000000a00 */
[----:B------:R-:W-:Y:S02]  /*16e00*/  ULDC UR4, c[0x0][0xa88] ;  /* 0x0002a20000047ab9 */ /* 0x000fe40000000800 */
[----:B------:R-:W-:Y:S01]  /*16e10*/  IMAD.U32 R0, RZ, RZ, UR4 ;  /* 0x00000004ff007e24 */ /* 0x000fe2000f8e00ff */
[----:B------:R4:W5:Y:S01]  /*16e20*/  @P0 LDG.E R3, desc[UR40][R4.64] ;  /* 0x0000002804030981 */ /* 0x000962000c1e1900 */
[----:B------:R-:W0:Y:S01]  /*16e30*/  S2R R8, SR_TID.X ;  /* 0x0000000000087919 */ /* 0x000e220000002100 */
[----:B---3--:R-:W-:-:S05]  /*16e40*/  @P1 IMAD.WIDE R6, R226, 0x4, R6 ;  /* 0x00000004e2061825 */ /* 0x008fca00078e0206 */
[----:B------:R4:W5:Y:S01]  /*16e50*/  @P1 LDG.E R0, desc[UR40][R6.64] ;  /* 0x0000002806001981 */ /* 0x000962000c1e1900 */
[----:B0-----:R-:W-:-:S05]  /*16e60*/  VIADD R8, R8, 0xffffff80 ;  /* 0xffffff8008087836 */ /* 0x001fca0000000000 */
[----:B------:R-:W-:Y:S01]  /*16e70*/  ISETP.GT.AND P2, PT, R8, 0x7f, PT ;  /* 0x0000007f0800780c */ /* 0x000fe20003f44270 */
[----:B------:R-:W-:-:S12]  /*16e80*/  @P1 BRA `(.L_x_9411) ;  /* 0x0000000000101947 */ /* 0x000fd80003800000 */
[----:B------:R-:W-:Y:S05]  /*16e90*/  @!P0 BRA `(.L_x_9411) ;  /* 0x00000000000c8947 */ /* 0x000fea0003800000 */
[----:B----4-:R-:W3:Y:S04]  /*16ea0*/  LDG.E R7, desc[UR40][R4.64] ;  /* 0x0000002804077981 */ /* 0x010ee8000c1e1900 */
[----:B-----5:R-:W3:Y:S02]  /*16eb0*/  LDG.E R0, desc[UR40][R4.64+0x4] ;  /* 0x0000042804007981 */ /* 0x020ee4000c1e1900 */
[----:B---3--:R-:W-:-:S07]  /*16ec0*/  IMAD.IADD R0, R0, 0x1, -R7 ;  /* 0x0000000100007824 */ /* 0x008fce00078e0a07 */
.L_x_9411:
        /* <DEDUP_REMOVED lines=8> */
[----:B------:R-:W0:Y:S02]  /*16f50*/  S2R R4, SR_TID.X ;  /* 0x0000000000047919 */ /* 0x000e240000002100 */
        /* <DEDUP_REMOVED lines=21> */
.L_x_9413:
[----:B------:R-:W-:Y:S05]  /*170b0*/  BSYNC B1 ;  /* 0x0000000000017941 */ /* 0x000fea0003800000 */
.L_x_9412:
[----:B------:R-:W-:Y:S01]  /*170c0*/  ULDC.64 UR4, c[0x0][0xaa0] ;  /* 0x0002a80000047ab9 */ /* 0x000fe20000000a00 */
[----:B------:R-:W-:Y:S01]  /*170d0*/  IMAD.MOV.U32 R4, RZ, RZ, R211 ;  /* 0x000000ffff047224 */ /* 0x000fe200078e00d3 */
[----:B------:R-:W-:Y:S01]  /*170e0*/  BSSY B1, `(.L_x_9414) ;  /* 0x000002f000017945 */ /* 0x000fe20003800000 */
[----:B0-----:R-:W-:Y:S02]  /*170f0*/  IMAD.MOV.U32 R5, RZ, RZ, R12 ;  /* 0x000000ffff057224 */ /* 0x001fe400078e000c */
        /* <DEDUP_REMOVED lines=45> */
.L_x_9415:
[----:B------:R-:W-:Y:S05]  /*173d0*/  BSYNC B1 ;  /* 0x0000000000017941 */ /* 0x000fea0003800000 */
.L_x_9414:
        /* <DEDUP_REMOVED lines=21> */
[----:B0-----:R-:W-:Y:S01]  /*17530*/  LEA R14, P0, R4, UR6, 0x1 ;  /* 0x00000006040e7c11 */ /* 0x001fe2000f8008ff */
[----:B------:R-:W-:-:S05]  /*17540*/  IMAD.IADD R3, R5, 0x1, R3 ;  /* 0x0000000105037824 */ /* 0x000fca00078e0203 */
[----:B------:R-:W-:-:S05]  /*17550*/  LEA.HI.X R15, R4, UR7, R3, 0x1, P0 ;  /* 0x00000007040f7c11 */ /* 0x000fca00080f0c03 */
[----:B------:R3:W-:Y:S04]  /*17560*/  @!P2 STG.E.128 desc[UR40][R14.64], RZ ;  /* 0x000000ff0e00a986 */ /* 0x0007e8000c101d28 */
[----:B------:R3:W-:Y:S04]  /*17570*/  @!P3 STG.E.128 desc[UR40][R14.64+0x80], RZ ;  /* 0x000080ff0e00b986 */ /* 0x0007e8000c101d28 */
[----:B------:R3:W-:Y:S04]  /*17580*/  @!P4 STG.E.128 desc[UR40][R14.64+0x100], RZ ;  /* 0x000100ff0e00c986 */ /* 0x0007e8000c101d28 */
[----:B------:R3:W-:Y:S02]  /*17590*/  @!P5 STG.E.128 desc[UR40][R14.64+0x180], RZ ;  /* 0x000180ff0e00d986 */ /* 0x0007e4000c101d28 */
.L_x_9417:
[----:B------:R-:W-:Y:S05]  /*175a0*/  BSYNC B1 ;  /* 0x0000000000017941 */ /* 0x000fea0003800000 */
.L_x_9416:
        /* <DEDUP_REMOVED lines=27> */
.L_x_9419:
[----:B------:R-:W-:Y:S05]  /*17760*/  BSYNC B1 ;  /* 0x0000000000017941 */ /* 0x000fea0003800000 */
.L_x_9418:
        /* <DEDUP_REMOVED lines=25> */
.L_x_9410:
[----:B------:R-:W-:Y:S05]  /*17900*/  BSYNC B0 ;  /* 0x0000000000007941 */ /* 0x000fea0003800000 */
.L_x_9401:
[----:B------:R-:W-:Y:S02]  /*17910*/  ULDC UR4, c[0x0][0xc14] ;  /* 0x0003050000047ab9 */ /* 0x000fe40000000800 */
[----:B--2---:R-:W-:-:S13]  /*17920*/  ISETP.GE.AND P0, PT, R207, UR4, PT ;  /* 0x00000004cf007c0c */ /* 0x004fda000bf06270 */
[----:B------:R-:W-:Y:S05]  /*17930*/  @!P0 BRA `(.L_x_9420) ;  /* 0xfffffe9400a48947 */ /* 0x000fea000383ffff */
[----:B------:R-:W-:Y:S05]  /*17940*/  BRA `(.L_x_9207) ;  /* 0x0000006000387947 */ /* 0x000fea0003800000 */
.L_x_9205:
[----:B------:R-:W-:-:S08]  /*17950*/  NOP ;  /* 0x0000000000007918 */ /* 0x000fd00000000000 */
[----:B--2---:R-:W0:-:S00]  /*17960*/  USETMAXREG.DEALLOC.CTAPOOL 0x18 ;  /* 0x00000018000079c8 */ /* 0x004e0000080e0500 */
        /* <DEDUP_REMOVED lines=58> */
.L_x_9425:
        /* <DEDUP_REMOVED lines=15> */
.L_x_9424:
[----:B------:R-:W-:Y:S05]  /*17e00*/  BSYNC B0 ;  /* 0x0000000000007941 */ /* 0x000fea0003800000 */
.L_x_9423:
        /* <DEDUP_REMOVED lines=26> */
.L_x_9421:
        /* <DEDUP_REMOVED lines=20> */
.L_x_9426:
        /* <DEDUP_REMOVED lines=56> */
.L_x_9422:
[----:B------:R-:W-:Y:S02]  /*18470*/  IMAD.MOV.U32 R17, RZ, RZ, RZ ;  /* 0x000000ffff117224 */ /* 0x000fe400078e00ff */
[----:B------:R-:W-:Y:S02]  /*18480*/  IMAD.U32 R16, RZ, RZ, UR6 ;  /* 0x00000006ff107e24 */ /* 0x000fe4000f8e00ff */
[----:B------:R-:W-:-:S07]  /*18490*/  IMAD.MOV.U32 R18, RZ, RZ, RZ ;  /* 0x000000ffff127224 */ /* 0x000fce00078e00ff */
.L_x_9427:
        /* <DEDUP_REMOVED lines=22> */
.L_x_9528:
        /* <DEDUP_REMOVED lines=45> */
.L_x_9429:
        /* <DEDUP_REMOVED lines=18> */
.L_x_9430:
[----:B------:R-:W-:Y:S05]  /*189f0*/  @!P3 BRA `(.L_x_9431) ;  /* 0x00000000000cb947 */ /* 0x000fea0003800000 */
[----:B------:R-:W2:Y:S04]  /*18a00*/  LDG.E R7, desc[UR40][R4.64] ;  /* 0x0000002804077981 */ /* 0x000ea8000c1e1900 */
[----:B------:R-:W2:Y:S02]  /*18a10*/  LDG.E R4, desc[UR40][R4.64+0x4] ;  /* 0x0000042804047981 */ /* 0x000ea4000c1e1900 */
[----:B--2---:R-:W-:-:S07]  /*18a20*/  IMAD.IADD R7, R4, 0x1, -R7 ;  /* 0x0000000104077824 */ /* 0x004fce00078e0a07 */
.L_x_9431:
[----:B--2---:R-:W2:Y:S04]  /*18a30*/  @P1 LDG.E R4, desc[UR40][R2.64] ;  /* 0x0000002802041981 */ /* 0x004ea8000c1e1900 */
[----:B-1----:R-:W2:Y:S01]  /*18a40*/  @P1 LDG.E R2, desc[UR40][R2.64+0x4] ;  /* 0x0000042802021981 */ /* 0x002ea2000c1e1900 */
        /* <DEDUP_REMOVED lines=9> */
[----:B------:R-:W1:Y:S02]  /*18ae0*/  LDC.64 R2, c[0x0][0x9e0] ;  /* 0x00027800ff027b82 */ /* 0x000e640000000a00 */
        /* <DEDUP_REMOVED lines=14> */
.L_x_9434:
[----:B------:R-:W-:-:S13]  /*18bd0*/  ISETP.NE.AND P0, PT, R3, 0x1, PT ;  /* 0x000000010300780c */ /* 0x000fda0003f05270 */
[----:B------:R-:W1:Y:S02]  /*18be0*/  @P0 LDC.64 R6, c[0x0][0x9e8] ;  /* 0x00027a00ff060b82 */ /* 0x000e640000000a00 */
[----:B-1----:R-:W-:-:S05]  /*18bf0*/  @P0 IMAD.HI.U32 R6, R11, R6, RZ ;  /* 0x000000060b060227 */ /* 0x002fca00078e00ff */
[----:B------:R-:W-:-:S07]  /*18c00*/  @P0 SHF.R.U32.HI R11, RZ, R7, R6 ;  /* 0x00000007ff0b0219 */ /* 0x000fce0000011606 */
.L_x_9435:
[----:B------:R-:W-:Y:S05]  /*18c10*/  BSYNC B0 ;  /* 0x0000000000007941 */ /* 0x000fea0003800000 */
.L_x_9433:
[----:B------:R-:W-:-:S05]  /*18c20*/  IMAD R11, R11, R3, R3 ;  /* 0x000000030b0b7224 */ /* 0x000fca00078e0203 */
[----:B------:R-:W-:-:S07]  /*18c30*/  VIMNMX R2, R2, R11, PT ;  /* 0x0000000b02027248 */ /* 0x000fce0003fe0100 */
.L_x_9432:
        /* <DEDUP_REMOVED lines=15> */
.L_x_9438:
[----:B------:R-:W-:Y:S01]  /*18d30*/  ISETP.NE.AND P0, PT, R3, 0x1, PT ;  /* 0x000000010300780c */ /* 0x000fe20003f05270 */
[----:B------:R-:W-:-:S12]  /*18d40*/  IMAD.MOV.U32 R11, RZ, RZ, R0 ;  /* 0x000000ffff0b7224 */ /* 0x000fd800078e0000 */
[----:B------:R-:W1:Y:S02]  /*18d50*/  @P0 LDC.64 R6, c[0x0][0x9e8] ;  /* 0x00027a00ff060b82 */ /* 0x000e640000000a00 */
[----:B-1----:R-:W-:-:S05]  /*18d60*/  @P0 IMAD.HI.U32 R6, R0, R6, RZ ;  /* 0x0000000600060227 */ /* 0x002fca00078e00ff */
[----:B------:R-:W-:-:S07]  /*18d70*/  @P0 SHF.R.U32.HI R11, RZ, R7, R6 ;  /* 0x00000007ff0b0219 */ /* 0x000fce0000011606 */
.L_x_9439:
[----:B------:R-:W-:Y:S05]  /*18d80*/  BSYNC B0 ;  /* 0x0000000000007941 */ /* 0x000fea0003800000 */
.L_x_9437:
[----:B------:R-:W-:-:S05]  /*18d90*/  IMAD R3, R11, R3, RZ ;  /* 0x000000030b037224 */ /* 0x000fca00078e02ff */
[----:B------:R-:W-:-:S07]  /*18da0*/  VIMNMX R8, R8, R3, !PT ;  /* 0x0000000308087248 */ /* 0x000fce0007fe0100 */
.L_x_9436:
        /* <DEDUP_REMOVED lines=9> */
[----:B------:R-:W-:-:S03]  /*18e40*/  LEA.HI.SX32 R2, R8, R2, 0x1c ;  /* 0x0000000208027211 */ /* 0x000fc600078fe2ff */
[----:B------:R-:W-:Y:S01]  /*18e50*/  IMAD R3, R3, 0x60, -R5 ;  /* 0x0000006003037824 */ /* 0x000fe200078e0a05 */
[----:B------:R-:W-:-:S04]  /*18e60*/  VIMNMX R2, RZ, R2, !PT ;  /* 0x00000002ff027248 */ /* 0x000fc80007fe0100 */
[----:B------:R-:W-:Y:S01]  /*18e70*/  VIMNMX R9, R3, R9, PT ;  /* 0x0000000903097248 */ /* 0x000fe20003fe0100 */
[----:B------:R-:W-:-:S05]  /*18e80*/  IMAD R2, R2, 0x60, -R5 ;  /* 0x0000006002027824 */ /* 0x000fca00078e0a05 */
[----:B------:R-:W-:-:S04]  /*18e90*/  VIMNMX R5, RZ, R2, !PT ;  /* 0x00000002ff057248 */ /* 0x000fc80007fe0100 */
[----:B------:R-:W-:Y:S01]  /*18ea0*/  ISETP.GT.AND P0, PT, R9, R5, PT ;  /* 0x000000050900720c */ /* 0x000fe20003f04270 */
[----:B------:R-:W-:-:S05]  /*18eb0*/  IMAD.WIDE.U32 R2, R5, -0x55555555, RZ ;  /* 0xaaaaaaab05027825 */ /* 0x000fca00078e00ff */
[----:B------:R-:W-:-:S05]  /*18ec0*/  SHF.R.U32.HI R2, RZ, 0x6, R3 ;  /* 0x00000006ff027819 */ /* 0x000fca0000011603 */
[----:B------:R-:W-:Y:S02]  /*18ed0*/  IMAD.MOV.U32 R3, RZ, RZ, R2 ;  /* 0x000000ffff037224 */ /* 0x000fe400078e0002 */
[----:B------:R-:W-:-:S04]  /*18ee0*/  @P0 VIADD R5, R9, 0x5f ;  /* 0x0000005f09050836 */ /* 0x000fc80000000000 */
[----:B------:R-:W-:-:S05]  /*18ef0*/  @P0 IMAD.HI R5, R5, 0x2aaaaaab, RZ ;  /* 0x2aaaaaab05050827 */ /* 0x000fca00078e02ff */
[----:B------:R-:W-:-:S04]  /*18f00*/  @P0 SHF.R.U32.HI R6, RZ, 0x1f, R5 ;  /* 0x0000001fff060819 */ /* 0x000fc80000011605 */
[----:B------:R-:W-:-:S04]  /*18f10*/  @P0 LEA.HI.SX32 R3, R5, R6, 0x1c ;  /* 0x0000000605030211 */ /* 0x000fc800078fe2ff */
        /* <DEDUP_REMOVED lines=12> */
.L_x_9598:
[----:B------:R-:W-:-:S03]  /*18fe0*/  UMOV UR4, 0xffffffff ;  /* 0xffffffff00047882 */ /* 0x000fc60000000000 */
[----:B------:R-:W-:Y:S05]  /*18ff0*/  BRA.DIV UR4, `(.L_x_9443) ;  /* 0x0000005a049c7947 */ /* 0x000fea000b800000 */
[----:B------:R-:W-:-:S13]  /*19000*/  ELECT P6, URZ, PT ;  /* 0x00000000003f782f */ /* 0x000fda00038c0000 */
.L_x_9601:
        /* <DEDUP_REMOVED lines=12> */
.L_x_9602:
[----:B------:R-:W-:Y:S05]  /*190d0*/  BSYNC B1 ;  /* 0x0000000000017941 */ /* 0x000fea0003800000 */
.L_x_9444:
        /* <DEDUP_REMOVED lines=8> */
.L_x_9603:
        /* <DEDUP_REMOVED lines=11> */
.L_x_9449:
        /* <DEDUP_REMOVED lines=19> */
.L_x_9604:
        /* <DEDUP_REMOVED lines=8> */
.L_x_9451:
        /* <DEDUP_REMOVED lines=31> */
.L_x_9447:
[----:B------:R-:W-:Y:S05]  /*195b0*/  BSYNC B1 ;  /* 0x0000000000017941 */ /* 0x000fea0003800000 */
.L_x_9446:
        /* <DEDUP_REMOVED lines=16> */
.L_x_9458:
        /* <DEDUP_REMOVED lines=9> */
.L_x_9605:
        /* <DEDUP_REMOVED lines=11> */
.L_x_9455:
        /* <DEDUP_REMOVED lines=17> */
.L_x_9606:
        /* <DEDUP_REMOVED lines=8> */
.L_x_9457:
        /* <DEDUP_REMOVED lines=31> */
.L_x_9453:
[----:B------:R-:W-:Y:S05]  /*19b80*/  BSYNC B1 ;  /* 0x0000000000017941 */ /* 0x000fea0003800000 */
.L_x_9452:
        /* <DEDUP_REMOVED lines=13> */
.L_x_9441:
[----:B------:R-:W-:Y:S05]  /*19c60*/  BSYNC B0 ;  /* 0x0000000000007941 */ /* 0x000fea0003800000 */
.L_x_9440:
        /* <DEDUP_REMOVED lines=17> */
.L_x_9461:
[----:B------:R-:W-:-:S13]  /*19d80*/  ISETP.NE.AND P1, PT, R3, 0x1, PT ;  /* 0x000000010300780c */ /* 0x000fda0003f25270 */
[----:B------:R-:W2:Y:S02]  /*19d90*/  @P1 LDC.64 R4, c[0x0][0x9e8] ;  /* 0x00027a00ff041b82 */ /* 0x000ea40000000a00 */
[----:B--2---:R-:W-:-:S05]  /*19da0*/  @P1 IMAD.HI.U32 R4, R6, R4, RZ ;  /* 0x0000000406041227 */ /* 0x004fca00078e00ff */
[----:B------:R-:W-:-:S07]  /*19db0*/  @P1 SHF.R.U32.HI R6, RZ, R5, R4 ;  /* 0x00000005ff061219 */ /* 0x000fce0000011604 */
.L_x_9462:
[----:B------:R-:W-:Y:S05]  /*19dc0*/  BSYNC B0 ;  /* 0x0000000000007941 */ /* 0x000fea0003800000 */
.L_x_9460:
[----:B------:R-:W-:-:S05]  /*19dd0*/  IMAD R5, R6, R3, R3 ;  /* 0x0000000306057224 */ /* 0x000fca00078e0203 */
[----:B------:R-:W-:-:S07]  /*19de0*/  VIMNMX R2, R2, R5, PT ;  /* 0x0000000502027248 */ /* 0x000fce0003fe0100 */
.L_x_9459:
        /* <DEDUP_REMOVED lines=19> */
.L_x_9465:
[----:B------:R-:W-:-:S13]  /*19f20*/  ISETP.NE.AND P0, PT, R3, 0x1, PT ;  /* 0x000000010300780c */ /* 0x000fda0003f05270 */
[----:B------:R-:W3:Y:S02]  /*19f30*/  @P0 LDC.64 R4, c[0x0][0x9e8] ;  /* 0x00027a00ff040b82 */ /* 0x000ee40000000a00 */
[----:B---3--:R-:W-:-:S05]  /*19f40*/  @P0 IMAD.HI.U32 R4, R0, R4, RZ ;  /* 0x0000000400040227 */ /* 0x008fca00078e00ff */
[----:B------:R-:W-:-:S07]  /*19f50*/  @P0 SHF.R.U32.HI R0, RZ, R5, R4 ;  /* 0x00000005ff000219 */ /* 0x000fce0000011604 */
.L_x_9466:
[----:B------:R-:W-:Y:S05]  /*19f60*/  BSYNC B0 ;  /* 0x0000000000007941 */ /* 0x000fea0003800000 */
.L_x_9464:
[----:B------:R-:W-:-:S05]  /*19f70*/  IMAD R3, R0, R3, RZ ;  /* 0x0000000300037224 */ /* 0x000fca00078e02ff */
[----:B------:R-:W-:-:S07]  /*19f80*/  VIMNMX R2, R2, R3, !PT ;  /* 0x0000000302027248 */ /* 0x000fce0007fe0100 */
.L_x_9463:
        /* <DEDUP_REMOVED lines=25> */
.L_x_9468:
        /* <DEDUP_REMOVED lines=23> */
.L_x_9470:
        /* <DEDUP_REMOVED lines=20> */
.L_x_9472:
        /* <DEDUP_REMOVED lines=16> */
.L_x_9471:
        /* <DEDUP_REMOVED lines=28> */
.L_x_9473:
        /* <DEDUP_REMOVED lines=19> */
.L_x_9609:
[----:B------:R-:W-:Y:S01]  /*1a7c0*/  UMOV UR4, 0xffffffff ;  /* 0xffffffff00047882 */ /* 0x000fe20000000000 */
[----:B------:R-:W-:Y:S02]  /*1a7d0*/  SHF.R.S32.HI R8, RZ, 0x1f, R4 ;  /* 0x0000001fff087819 */ /* 0x000fe40000011404 */
[----:B------:R-:W-:Y:S05]  /*1a7e0*/  BRA.DIV UR4, `(.L_x_9475) ;  /* 0x0000004604587947 */ /* 0x000fea000b800000 */
[----:B------:R-:W-:-:S13]  /*1a7f0*/  ELECT P6, URZ, PT ;  /* 0x00000000003f782f */ /* 0x000fda00038c0000 */
.L_x_9612:
        /* <DEDUP_REMOVED lines=22> */
.L_x_9477:
        /* <DEDUP_REMOVED lines=9> */
.L_x_9613:
        /* <DEDUP_REMOVED lines=11> */
.L_x_9479:
        /* <DEDUP_REMOVED lines=21> */
[----:B0-----:R-:W-:Y:S01]  /*1abf0*/  NOP ;  /* 0x0000000000007918 */ /* 0x001fe20000000000 */
.L_x_9476:
        /* <DEDUP_REMOVED lines=30> */
.L_x_9614:
[----:B------:R-:W-:Y:S05]  /*1ade0*/  BSYNC B0 ;  /* 0x0000000000007941 */ /* 0x000fea0003800000 */
.L_x_9480:
        /* <DEDUP_REMOVED lines=11> */
.L_x_9615:
        /* <DEDUP_REMOVED lines=11> */
.L_x_9485:
        /* <DEDUP_REMOVED lines=37> */
.L_x_9483:
[----:B------:R-:W-:Y:S05]  /*1b1a0*/  BSYNC B0 ;  /* 0x0000000000007941 */ /* 0x000fea0003800000 */
.L_x_9482:
        /* <DEDUP_REMOVED lines=45> */
.L_x_9492:
[----:B------:R-:W2:Y:S01]  /*1b480*/  S2R R3, SR_CgaCtaId ;  /* 0x0000000000037919 */ /* 0x000ea20000008800 */
[----:B------:R-:W-:-:S04]  /*1b490*/  MOV R2, 0x400 ;  /* 0x0000040000027802 */ /* 0x000fc80000000f00 */
[----:B--2---:R-:W-:Y:S02]  /*1b4a0*/  LEA R2, R3, R2, 0x18 ;  /* 0x0000000203027211 */ /* 0x004fe400078ec0ff */
[----:B------:R-:W-:-:S03]  /*1b4b0*/  SHF.L.U32 R3, R12, 0x1f, RZ ;  /* 0x0000001f0c037819 */ /* 0x000fc600000006ff */
[----:B------:R-:W-:-:S04]  /*1b4c0*/  IMAD R2, R13, 0x8, R2 ;  /* 0x000000080d027824 */ /* 0x000fc800078e0202 */
[----:B------:R-:W2:Y:S02]  /*1b4d0*/  SYNCS.PHASECHK.TRANS64.TRYWAIT P0, [R2+URZ+0x22840], R3 ;  /* 0x02284003020075a7 */ /* 0x000ea4000800017f */
[----:B--2---:R-:W-:Y:S05]  /*1b4e0*/  @!P0 BRA `(.L_x_9493) ;  /* 0x0000003800808947 */ /* 0x004fea0003800000 */
.L_x_9616:
        /* <DEDUP_REMOVED lines=11> */
.L_x_9494:
        /* <DEDUP_REMOVED lines=22> */
.L_x_9617:
        /* <DEDUP_REMOVED lines=8> */
.L_x_9496:
        /* <DEDUP_REMOVED lines=34> */
.L_x_9491:
[----:B------:R-:W-:Y:S05]  /*1b9a0*/  BSYNC B2 ;  /* 0x0000000000027941 */ /* 0x000fea0003800000 */
.L_x_9490:
[----:B------:R-:W2:Y:S02]  /*1b9b0*/  LDL R2, [R1+0x1c] ;  /* 0x00001c0001027983 */ /* 0x000ea40000100800 */
[----:B--2---:R-:W-:-:S07]  /*1b9c0*/  VIADD R5, R2, 0xfffffffd ;  /* 0xfffffffd02057836 */ /* 0x004fce0000000000 */
.L_x_9489:
[----:B------:R-:W-:Y:S05]  /*1b9d0*/  BSYNC B1 ;  /* 0x0000000000017941 */ /* 0x000fea0003800000 */
.L_x_9488:
[----:B------:R-:W2:Y:S01]  /*1b9e0*/  LDL.LU R2, [R1+0x1c] ;  /* 0x00001c0001027983 */ /* 0x000ea20000300800 */
[----:B------:R-:W-:Y:S01]  /*1b9f0*/  VIADD R9, R9, 0xfffffffe ;  /* 0xfffffffe09097836 */ /* 0x000fe20000000000 */
[----:B--2---:R-:W-:-:S04]  /*1ba00*/  LOP3.LUT R2, RZ, R2, RZ, 0x33, !PT ;  /* 0x00000002ff027212 */ /* 0x004fc800078e33ff */
[----:B------:R-:W-:-:S13]  /*1ba10*/  ISETP.NE.AND P0, PT, R9, R2, PT ;  /* 0x000000020900720c */ /* 0x000fda0003f05270 */
[----:B------:R-:W-:Y:S05]  /*1ba20*/  @!P0 BRA `(.L_x_9487) ;  /* 0x0000000c00a08947 */ /* 0x000fea0003800000 */
.L_x_9511:
        /* <DEDUP_REMOVED lines=32> */
.L_x_9499:
[----:B------:R-:W3:Y:S01]  /*1bc30*/  S2R R3, SR_CgaCtaId ;  /* 0x0000000000037919 */ /* 0x000ee20000008800 */
[----:B------:R-:W-:-:S04]  /*1bc40*/  MOV R2, 0x400 ;  /* 0x0000040000027802 */ /* 0x000fc80000000f00 */
[----:B---3--:R-:W-:Y:S02]  /*1bc50*/  LEA R2, R3, R2, 0x18 ;  /* 0x0000000203027211 */ /* 0x008fe400078ec0ff */
[----:B------:R-:W-:-:S03]  /*1bc60*/  SHF.L.U32 R3, R9, 0x1f, RZ ;  /* 0x0000001f09037819 */ /* 0x000fc600000006ff */
[----:B------:R-:W-:-:S04]  /*1bc70*/  IMAD R2, R10, 0x8, R2 ;  /* 0x000000080a027824 */ /* 0x000fc800078e0202 */
[----:B------:R-:W3:Y:S02]  /*1bc80*/  SYNCS.PHASECHK.TRANS64.TRYWAIT P0, [R2+URZ+0x22840], R3 ;  /* 0x02284003020075a7 */ /* 0x000ee4000800017f */
[----:B---3--:R-:W-:Y:S05]  /*1bc90*/  @!P0 BRA `(.L_x_9500) ;  /* 0x0000003000bc8947 */ /* 0x008fea0003800000 */
.L_x_9618:
        /* <DEDUP_REMOVED lines=11> */
.L_x_9501:
        /* <DEDUP_REMOVED lines=21> */
.L_x_9619:
        /* <DEDUP_REMOVED lines=8> */
.L_x_9503:
        /* <DEDUP_REMOVED lines=33> */
.L_x_9498:
[----:B------:R-:W-:Y:S05]  /*1c130*/  BSYNC B1 ;  /* 0x0000000000017941 */ /* 0x000fea0003800000 */
.L_x_9497:
        /* <DEDUP_REMOVED lines=32> */
.L_x_9506:
[----:B------:R-:W3:Y:S01]  /*1c340*/  S2R R3, SR_CgaCtaId ;  /* 0x0000000000037919 */ /* 0x000ee20000008800 */
[----:B------:R-:W-:-:S04]  /*1c350*/  MOV R2, 0x400 ;  /* 0x0000040000027802 */ /* 0x000fc80000000f00 */
[----:B---3--:R-:W-:Y:S02]  /*1c360*/  LEA R2, R3, R2, 0x18 ;  /* 0x0000000203027211 */ /* 0x008fe400078ec0ff */
[----:B------:R-:W-:-:S03]  /*1c370*/  SHF.L.U32 R3, R11, 0x1f, RZ ;  /* 0x0000001f0b037819 */ /* 0x000fc600000006ff */
[----:B------:R-:W-:-:S04]  /*1c380*/  IMAD R2, R12, 0x8, R2 ;  /* 0x000000080c027824 */ /* 0x000fc800078e0202 */
[----:B------:R-:W3:Y:S02]  /*1c390*/  SYNCS.PHASECHK.TRANS64.TRYWAIT P0, [R2+URZ+0x22840], R3 ;  /* 0x02284003020075a7 */ /* 0x000ee4000800017f */
[----:B---3--:R-:W-:Y:S05]  /*1c3a0*/  @!P0 BRA `(.L_x_9507) ;  /* 0x0000002c00208947 */ /* 0x008fea0003800000 */
.L_x_9620:
        /* <DEDUP_REMOVED lines=11> */
.L_x_9508:
        /* <DEDUP_REMOVED lines=22> */
.L_x_9621:
        /* <DEDUP_REMOVED lines=8> */
.L_x_9510:
        /* <DEDUP_REMOVED lines=34> */
.L_x_9505:
[----:B------:R-:W-:Y:S05]  /*1c860*/  BSYNC B1 ;  /* 0x0000000000017941 */ /* 0x000fea0003800000 */
.L_x_9504:
[----:B------:R-:W2:Y:S01]  /*1c870*/  LDL R2, [R1+0x14] ;  /* 0x0000140001027983 */ /* 0x000ea20000100800 */
[----:B------:R-:W-:Y:S01]  /*1c880*/  VIADD R5, R5, 0xfffffffe ;  /* 0xfffffffe05057836 */ /* 0x000fe20000000000 */
[----:B--2---:R-:W-:-:S13]  /*1c890*/  ISETP.GT.AND P0, PT, R9, R2, PT ;  /* 0x000000020900720c */ /* 0x004fda0003f04270 */
[----:B------:R-:W-:Y:S05]  /*1c8a0*/  @P0 BRA `(.L_x_9511) ;  /* 0xfffffff000600947 */ /* 0x000fea000383ffff */
.L_x_9487:
[----:B------:R-:W-:Y:S05]  /*1c8b0*/  BSYNC B0 ;  /* 0x0000000000007941 */ /* 0x000fea0003800000 */
.L_x_9486:
        /* <DEDUP_REMOVED lines=23> */
.L_x_9513:
[----:B------:R-:W-:Y:S05]  /*1ca30*/  BSYNC B0 ;  /* 0x0000000000007941 */ /* 0x000fea0003800000 */
.L_x_9512:
[----:B--2---:R-:W2:Y:S02]  /*1ca40*/  LDL.LU R2, [R1+0x8] ;  /* 0x0000080001027983 */ /* 0x004ea40000300800 */
[----:B--2---:R-:W-:-:S05]  /*1ca50*/  LOP3.LUT R2, R2, R0, RZ, 0x3c, !PT ;  /* 0x0000000002027212 */ /* 0x004fca00078e3cff */
[----:B------:R3:W-:Y:S02]  /*1ca60*/  STL [R1+0x8], R2 ;  /* 0x0000080201007387 */ /* 0x0007e40000100800 */
.L_x_9469:
[----:B------:R-:W-:Y:S05]  /*1ca70*/  BSYNC B6 ;  /* 0x0000000000067941 */ /* 0x000fea0003800000 */
.L_x_9467:
[----:B------:R-:W-:-:S03]  /*1ca80*/  UMOV UR4, 0xffffffff ;  /* 0xffffffff00047882 */ /* 0x000fc60000000000 */
[----:B------:R-:W-:Y:S05]  /*1ca90*/  BRA.DIV UR4, `(.L_x_9514) ;  /* 0x00000026048c7947 */ /* 0x000fea000b800000 */
[----:B------:R4:W0:Y:S04]  /*1caa0*/  SHFL.IDX PT, R4, R16, RZ, 0x1f ;  /* 0x00001fff10047589 */ /* 0x00082800000e0000 */
[----:B------:R-:W0:Y:S02]  /*1cab0*/  SHFL.IDX PT, R16, R16, 0x1, 0x1f ;  /* 0x00201f0010107f89 */ /* 0x000e2400000e0000 */
.L_x_9625:
        /* <DEDUP_REMOVED lines=13> */
.L_x_9516:
[----:B------:R-:W-:Y:S05]  /*1cb90*/  BSYNC B0 ;  /* 0x0000000000007941 */ /* 0x000fea0003800000 */
.L_x_9515:
        /* <DEDUP_REMOVED lines=23> */
.L_x_9633:
[----:B------:R-:W-:Y:S02]  /*1cd10*/  ULDC UR4, c[0x0][0xc10] ;  /* 0x0003040000047ab9 */ /* 0x000fe40000000800 */
[----:B------:R-:W-:-:S04]  /*1cd20*/  IMAD.U32 R5, RZ, RZ, UR4 ;  /* 0x00000004ff057e24 */ /* 0x000fc8000f8e00ff */
[----:B--2---:R-:W-:-:S04]  /*1cd30*/  IMAD R3, R14, R5, RZ ;  /* 0x000000050e037224 */ /* 0x004fc800078e02ff */
[----:B----4-:R-:W-:-:S05]  /*1cd40*/  IMAD.IADD R16, R16, 0x1, R3 ;  /* 0x0000000110107824 */ /* 0x010fca00078e0203 */
[----:B------:R-:W-:-:S13]  /*1cd50*/  ISETP.GT.AND P0, PT, R16, R4, PT ;  /* 0x000000041000720c */ /* 0x000fda0003f04270 */
[----:B------:R-:W-:Y:S05]  /*1cd60*/  @P0 BRA `(.L_x_9518) ;  /* 0x0000000000b40947 */ /* 0x000fea0003800000 */
[----:B------:R-:W2:Y:S02]  /*1cd70*/  LDC R0, c[0x0][0xc14] ;  /* 0x00030500ff007b82 */ /* 0x000ea40000000800 */
.L_x_9523:
        /* <DEDUP_REMOVED lines=14> */
.L_x_9521:
[----:B------:R-:W-:Y:S05]  /*1ce60*/  BSYNC B0 ;  /* 0x0000000000007941 */ /* 0x000fea0003800000 */
.L_x_9520:
[----:B------:R-:W-:-:S03]  /*1ce70*/  UMOV UR4, 0xffffffff ;  /* 0xffffffff00047882 */ /* 0x000fc60000000000 */
[----:B------:R-:W-:Y:S05]  /*1ce80*/  BRA.DIV UR4, `(.L_x_9522) ;  /* 0x0000002604ac7947 */ /* 0x000fea000b800000 */
[----:B-----5:R-:W3:Y:S01]  /*1ce90*/  SHFL.UP PT, R14, R17, 0x1, RZ ;  /* 0x04200000110e7989 */ /* 0x020ee200000e00ff */
[C---:B------:R-:W-:Y:S02]  /*1cea0*/  ISETP.NE.AND P0, PT, R7.reuse, RZ, PT ;  /* 0x000000ff0700720c */ /* 0x040fe40003f05270 */
[C---:B------:R-:W-:Y:S02]  /*1ceb0*/  ISETP.GE.U32.AND P1, PT, R7.reuse, 0x2, PT ;  /* 0x000000020700780c */ /* 0x040fe40003f26070 */
[----:B---3--:R-:W-:Y:S02]  /*1cec0*/  SEL R14, R14, RZ, P0 ;  /* 0x000000ff0e0e7207 */ /* 0x008fe40000000000 */
[----:B------:R-:W-:-:S03]  /*1ced0*/  ISETP.GE.U32.AND P0, PT, R7, 0x4, PT ;  /* 0x000000040700780c */ /* 0x000fc60003f06070 */
[----:B------:R-:W-:-:S05]  /*1cee0*/  IMAD.IADD R13, R17, 0x1, R14 ;  /* 0x00000001110d7824 */ /* 0x000fca00078e020e */
[----:B------:R-:W3:Y:S02]  /*1cef0*/  SHFL.UP PT, R14, R13, 0x2, RZ ;  /* 0x044000000d0e7989 */ /* 0x000ee400000e00ff */
[----:B---3--:R-:W-:Y:S02]  /*1cf00*/  SEL R14, R14, RZ, P1 ;  /* 0x000000ff0e0e7207 */ /* 0x008fe40000800000 */
[----:B------:R-:W-:-:S03]  /*1cf10*/  ISETP.GE.U32.AND P1, PT, R7, 0x8, PT ;  /* 0x000000080700780c */ /* 0x000fc60003f26070 */
[----:B--2---:R-:W-:-:S05]  /*1cf20*/  IMAD.IADD R3, R13, 0x1, R14 ;  /* 0x000000010d037824 */ /* 0x004fca00078e020e */
[----:B------:R-:W2:Y:S02]  /*1cf30*/  SHFL.UP PT, R14, R3, 0x4, RZ ;  /* 0x04800000030e7989 */ /* 0x000ea400000e00ff */
[----:B--2---:R-:W-:Y:S02]  /*1cf40*/  SEL R14, R14, RZ, P0 ;  /* 0x000000ff0e0e7207 */ /* 0x004fe40000000000 */
[----:B------:R-:W-:-:S03]  /*1cf50*/  ISETP.GE.U32.AND P0, PT, R7, 0x10, PT ;  /* 0x000000100700780c */ /* 0x000fc60003f06070 */
[----:B------:R-:W-:-:S05]  /*1cf60*/  IMAD.IADD R5, R3, 0x1, R14 ;  /* 0x0000000103057824 */ /* 0x000fca00078e020e */
[----:B------:R-:W2:Y:S02]  /*1cf70*/  SHFL.UP PT, R14, R5, 0x8, RZ ;  /* 0x05000000050e7989 */ /* 0x000ea400000e00ff */
[----:B--2---:R-:W-:-:S05]  /*1cf80*/  SEL R6, R14, RZ, P1 ;  /* 0x000000ff0e067207 */ /* 0x004fca0000800000 */
[----:B------:R-:W-:-:S05]  /*1cf90*/  IMAD.IADD R6, R5, 0x1, R6 ;  /* 0x0000000105067824 */ /* 0x000fca00078e0206 */
[----:B------:R-:W2:Y:S02]  /*1cfa0*/  SHFL.UP PT, R14, R6, 0x10, RZ ;  /* 0x06000000060e7989 */ /* 0x000ea400000e00ff */
[----:B--2---:R-:W-:-:S05]  /*1cfb0*/  SEL R7, R14, RZ, P0 ;  /* 0x000000ff0e077207 */ /* 0x004fca0000000000 */
[----:B0-----:R-:W-:-:S05]  /*1cfc0*/  IMAD.IADD R2, R6, 0x1, R7 ;  /* 0x0000000106027824 */ /* 0x001fca00078e0207 */
[----:B------:R0:W2:Y:S02]  /*1cfd0*/  SHFL.IDX PT, R14, R2, 0x1f, 0x1f ;  /* 0x03e01f00020e7f89 */ /* 0x0000a400000e0000 */
.L_x_9641:
[----:B------:R-:W-:Y:S02]  /*1cfe0*/  ULDC UR4, c[0x0][0xc10] ;  /* 0x0003040000047ab9 */ /* 0x000fe40000000800 */
[----:B------:R-:W-:-:S04]  /*1cff0*/  IMAD.U32 R5, RZ, RZ, UR4 ;  /* 0x00000004ff057e24 */ /* 0x000fc8000f8e00ff */
[----:B--2---:R-:W-:-:S04]  /*1d000*/  IMAD R3, R14, R5, RZ ;  /* 0x000000050e037224 */ /* 0x004fc800078e02ff */
[----:B------:R-:W-:-:S05]  /*1d010*/  IMAD.IADD R16, R3, 0x1, R16 ;  /* 0x0000000103107824 */ /* 0x000fca00078e0210 */
[----:B------:R-:W-:-:S13]  /*1d020*/  ISETP.GT.AND P0, PT, R16, R4, PT ;  /* 0x000000041000720c */ /* 0x000fda0003f04270 */
[----:B------:R-:W-:Y:S05]  /*1d030*/  @!P0 BRA `(.L_x_9523) ;  /* 0xfffffffc00508947 */ /* 0x000fea000383ffff */
.L_x_9518:
        /* <DEDUP_REMOVED lines=8> */
.L_x_9645:
[----:B------:R-:W-:Y:S01]  /*1d0c0*/  ISETP.NE.AND P0, PT, R3, RZ, PT ;  /* 0x000000ff0300720c */ /* 0x000fe20003f05270 */
[----:B------:R-:W-:-:S12]  /*1d0d0*/  IMAD.MOV.U32 R7, RZ, RZ, RZ ;  /* 0x000000ffff077224 */ /* 0x000fd800078e00ff */
[----:B------:R-:W-:Y:S05]  /*1d0e0*/  @!P0 BRA `(.L_x_9525) ;  /* 0x0000000000108947 */ /* 0x000fea0003800000 */
[----:B------:R-:W-:Y:S01]  /*1d0f0*/  UMOV UR4, 0xffffffff ;  /* 0xffffffff00047882 */ /* 0x000fe20000000000 */
[----:B------:R-:W-:Y:S02]  /*1d100*/  VIADD R12, R6, 0xffffffff ;  /* 0xffffffff060c7836 */ /* 0x000fe40000000000 */
[----:B------:R-:W-:Y:S05]  /*1d110*/  BRA.DIV UR4, `(.L_x_9526) ;  /* 0x0000002a04207947 */ /* 0x000fea000b800000 */
[----:B------:R4:W0:Y:S02]  /*1d120*/  SHFL.IDX PT, R7, R2, R12, 0x1f ;  /* 0x00001f0c02077589 */ /* 0x00082400000e0000 */
.L_x_9525:
[----:B0---4-:R-:W0:Y:S01]  /*1d130*/  LDC.64 R2, c[0x0][0xc68] ;  /* 0x00031a00ff027b82 */ /* 0x011e220000000a00 */
[----:B------:R-:W-:-:S04]  /*1d140*/  IMAD.IADD R19, R6, 0x1, R19 ;  /* 0x0000000106137824 */ /* 0x000fc800078e0213 */
[----:B0-----:R-:W-:-:S05]  /*1d150*/  IMAD.WIDE R2, R19, 0x4, R2 ;  /* 0x0000000413027825 */ /* 0x001fca00078e0202 */
[----:B-1----:R-:W2:Y:S01]  /*1d160*/  LDG.E R9, desc[UR40][R2.64] ;  /* 0x0000002802097981 */ /* 0x002ea2000c1e1900 */
[----:B------:R-:W-:-:S04]  /*1d170*/  IMAD R16, R7, R5, R16 ;  /* 0x0000000507107224 */ /* 0x000fc800078e0210 */
[----:B------:R-:W-:Y:S02]  /*1d180*/  IMAD.IADD R7, R4, 0x1, -R16 ;  /* 0x0000000104077824 */ /* 0x000fe400078e0a10 */
        /* <DEDUP_REMOVED lines=61> */
.L_x_9519:
[----:B------:R-:W-:Y:S01]  /*1d560*/  UMOV UR4, URZ ;  /* 0x0000003f00047c82 */ /* 0x000fe20008000000 */
[----:B------:R-:W-:Y:S01]  /*1d570*/  UMOV UR5, URZ ;  /* 0x0000003f00057c82 */ /* 0x000fe20008000000 */
[----:B------:R-:W-:Y:S01]  /*1d580*/  ULDC UR6, c[0x0][0xc14] ;  /* 0x0003050000067ab9 */ /* 0x000fe20000000800 */
[----:B------:R-:W-:Y:S02]  /*1d590*/  IMAD.MOV.U32 R16, RZ, RZ, R4 ;  /* 0x000000ffff107224 */ /* 0x000fe400078e0004 */
[----:B------:R-:W-:Y:S02]  /*1d5a0*/  IMAD.U32 R17, RZ, RZ, UR4 ;  /* 0x00000004ff117e24 */ /* 0x000fe4000f8e00ff */
[----:B------:R-:W-:Y:S02]  /*1d5b0*/  IMAD.U32 R18, RZ, RZ, UR5 ;  /* 0x00000005ff127e24 */ /* 0x000fe4000f8e00ff */
[----:B------:R-:W-:-:S07]  /*1d5c0*/  IMAD.U32 R19, RZ, RZ, UR6 ;  /* 0x00000006ff137e24 */ /* 0x000fce000f8e00ff */
.L_x_9527:
        /* <DEDUP_REMOVED lines=12> */
.L_x_9428:
        /* <DEDUP_REMOVED lines=12> */
.L_x_9648:
[----:B------:R-:W-:Y:S05]  /*1d750*/  BSYNC B0 ;  /* 0x0000000000007941 */ /* 0x000fea0003800000 */
.L_x_9529:
[----:B------:R-:W-:-:S03]  /*1d760*/  UMOV UR4, 0xffffffff ;  /* 0xffffffff00047882 */ /* 0x000fc60000000000 */
[----:B------:R-:W-:Y:S05]  /*1d770*/  BRA.DIV UR4, `(.L_x_9531) ;  /* 0x0000002204c47947 */ /* 0x000fea000b800000 */
[----:B------:R-:W2:Y:S02]  /*1d780*/  S2R R2, SR_TID.X ;  /* 0x0000000000027919 */ /* 0x000ea40000002100 */
[----:B--2---:R-:W-:-:S04]  /*1d790*/  SHF.R.U32.HI R2, RZ, 0x5, R2 ;  /* 0x00000005ff027819 */ /* 0x004fc80000011602 */
[----:B------:R-:W-:-:S05]  /*1d7a0*/  LOP3.LUT R2, R2, 0x3, RZ, 0xc0, !PT ;  /* 0x0000000302027812 */ /* 0x000fca00078ec0ff */
[----:B------:R2:W3:Y:S02]  /*1d7b0*/  SHFL.IDX PT, R14, R2, RZ, 0x1f ;  /* 0x00001fff020e7589 */ /* 0x0004e400000e0000 */
.L_x_9651:
[----:B---3--:R-:W-:-:S13]  /*1d7c0*/  ISETP.NE.AND P0, PT, R14, RZ, PT ;  /* 0x000000ff0e00720c */ /* 0x008fda0003f05270 */
[----:B------:R-:W-:Y:S05]  /*1d7d0*/  @P0 BRA `(.L_x_9207) ;  /* 0x0000000000940947 */ /* 0x000fea0003800000 */
[----:B------:R-:W-:-:S03]  /*1d7e0*/  UMOV UR4, 0xffffffff ;  /* 0xffffffff00047882 */ /* 0x000fc60000000000 */
[----:B------:R-:W-:Y:S05]  /*1d7f0*/  BRA.DIV UR4, `(.L_x_9532) ;  /* 0x0000002204d87947 */ /* 0x000fea000b800000 */
[----:B------:R-:W-:-:S13]  /*1d800*/  ELECT P6, URZ, PT ;  /* 0x00000000003f782f */ /* 0x000fda00038c0000 */
.L_x_9654:
[----:B------:R-:W-:Y:S05]  /*1d810*/  @!P6 BRA `(.L_x_9207) ;  /* 0x000000000084e947 */ /* 0x000fea0003800000 */
[----:B--2---:R-:W2:Y:S02]  /*1d820*/  LDL.LU R2, [R1+0x28] ;  /* 0x0000280001027983 */ /* 0x004ea40000300800 */
[----:B--2---:R-:W-:-:S04]  /*1d830*/  LOP3.LUT R2, R2, 0x2, RZ, 0xfc, !PT ;  /* 0x0000000202027812 */ /* 0x004fc800078efcff */
[----:B------:R-:W-:-:S13]  /*1d840*/  ISETP.NE.AND P2, PT, R2, 0x3, PT ;  /* 0x000000030200780c */ /* 0x000fda0003f45270 */
[----:B------:R-:W-:Y:S05]  /*1d850*/  @!P2 BRA `(.L_x_9533) ;  /* 0x000000000004a947 */ /* 0x000fea0003800000 */
[----:B------:R-:W-:Y:S01]  /*1d860*/  BPT.TRAP 0x1 ;  /* 0x000000040000795c */ /* 0x000fe20000300000 */
.L_x_9533:
        /* <DEDUP_REMOVED lines=14> */
.L_x_9655:
[----:B------:R-:W2:Y:S02]  /*1d950*/  SYNCS.PHASECHK.TRANS64.TRYWAIT P0, [R7+URZ], R2 ;  /* 0x00000002070075a7 */ /* 0x000ea4000800017f */
[----:B--2---:R-:W-:Y:S05]  /*1d960*/  @!P0 BRA `(.L_x_9535) ;  /* 0x0000002000b08947 */ /* 0x004fea0003800000 */
.L_x_9656:
[----:B------:R-:W-:Y:S05]  /*1d970*/  @!P2 BRA `(.L_x_9536) ;  /* 0x000000000004a947 */ /* 0x000fea0003800000 */
[----:B------:R-:W-:Y:S01]  /*1d980*/  BPT.TRAP 0x1 ;  /* 0x000000040000795c */ /* 0x000fe20000300000 */
.L_x_9536:
[----:B------:R-:W3:Y:S01]  /*1d990*/  LDL.LU R4, [R1] ;  /* 0x0000000001047983 */ /* 0x000ee20000300800 */
[----:B------:R-:W-:-:S04]  /*1d9a0*/  VIADD R0, R0, 0x22860 ;  /* 0x0002286000007836 */ /* 0x000fc80000000000 */
[----:B---3--:R-:W-:-:S04]  /*1d9b0*/  IMAD R4, R4, 0x8, R0 ;  /* 0x0000000804047824 */ /* 0x008fc800078e0200 */
[----:B------:R-:W3:Y:S02]  /*1d9c0*/  SYNCS.PHASECHK.TRANS64.TRYWAIT P0, [R4+URZ], R5 ;  /* 0x00000005040075a7 */ /* 0x000ee4000800017f */
[----:B---3--:R-:W-:Y:S05]  /*1d9d0*/  @!P0 BRA `(.L_x_9537) ;  /* 0x0000002000a88947 */ /* 0x008fea0003800000 */
.L_x_9657:
[----:B------:R-:W-:-:S07]  /*1d9e0*/  IMAD R3, R3, 0x8, R0 ;  /* 0x0000000803037824 */ /* 0x000fce00078e0200 */
.L_x_9538:
[----:B----4-:R4:W0:Y:S02]  /*1d9f0*/  SYNCS.PHASECHK.TRANS64.TRYWAIT P0, [R3+URZ], R2 ;  /* 0x00000002030075a7 */ /* 0x010824000800017f */
[----:B0-----:R-:W-:Y:S05]  /*1da00*/  @!P0 NANOSLEEP.SYNCS 0x989680 ;  /* 0x009896800000895d */ /* 0x001fea0003900000 */
[----:B------:R-:W0:Y:S02]  /*1da10*/  @!P0 SYNCS.PHASECHK.TRANS64 P0, [R3+URZ], R2 ;  /* 0x00000002030085a7 */ /* 0x000e24000800007f */
[----:B0-----:R-:W-:Y:S05]  /*1da20*/  @!P0 BRA `(.L_x_9538) ;  /* 0xfffffffc00f08947 */ /* 0x001fea000383ffff */
.L_x_9207:
[----:B------:R-:W-:Y:S05]  /*1da30*/  BSYNC B7 ;  /* 0x0000000000077941 */ /* 0x000fea0003800000 */
.L_x_9204:
[----:B------:R-:W-:Y:S05]  /*1da40*/  EXIT ;  /* 0x000000000000794d */ /* 0x000fea0003800000 */
.L_x_9233:
[----:B0-----:R0:W1:Y:S02]  /*1da50*/  SYNCS.PHASECHK.TRANS64.TRYWAIT P6, [R92+URZ+0x22890], R105 ;  /* 0x022890695c0075a7 */ /* 0x00106400080c017f */
[----:B-1----:R-:W-:Y:S05]  /*1da60*/  @!P6 NANOSLEEP.SYNCS 0x989680 ;  /* 0x009896800000e95d */ /* 0x002fea0003900000 */
[----:B------:R-:W1:Y:S02]  /*1da70*/  @!P6 SYNCS.PHASECHK.TRANS64 P6, [R92+URZ+0x22890], R105 ;  /* 0x022890695c00e5a7 */ /* 0x000e6400080c007f */
[----:B-1----:R-:W-:Y:S05]  /*1da80*/  @!P6 BRA `(.L_x_9233) ;  /* 0xfffffffc00f0e947 */ /* 0x002fea000383ffff */
[----:B------:R-:W-:Y:S05]  /*1da90*/  BRA `(.L_x_9539) ;  /* 0xfffffe54000c7947 */ /* 0x000fea000383ffff */
.L_x_9251:
[----:B0-----:R0:W1:Y:S02]  /*1daa0*/  SYNCS.PHASECHK.TRANS64.TRYWAIT P5, [R92+URZ+0x22890], R105 ;  /* 0x022890695c0075a7 */ /* 0x00106400080a017f */
[----:B-1----:R-:W-:Y:S05]  /*1dab0*/  @!P5 NANOSLEEP.SYNCS 0x989680 ;  /* 0x009896800000d95d */ /* 0x002fea0003900000 */
[----:B------:R-:W1:Y:S02]  /*1dac0*/  @!P5 SYNCS.PHASECHK.TRANS64 P5, [R92+URZ+0x22890], R105 ;  /* 0x022890695c00d5a7 */ /* 0x000e6400080a007f */
[----:B-1----:R-:W-:Y:S05]  /*1dad0*/  @!P5 BRA `(.L_x_9251) ;  /* 0xfffffffc00f0d947 */ /* 0x002fea000383ffff */
[----:B------:R-:W-:Y:S05]  /*1dae0*/  BRA `(.L_x_9540) ;  /* 0xfffffe6400bc7947 */ /* 0x000fea000383ffff */
.L_x_9260:
[----:B0-----:R0:W1:Y:S02]  /*1daf0*/  SYNCS.PHASECHK.TRANS64.TRYWAIT P4, [R92+URZ+0x22890], R105 ;  /* 0x022890695c0075a7 */ /* 0x001064000808017f */
[----:B-1----:R-:W-:Y:S05]  /*1db00*/  @!P4 NANOSLEEP.SYNCS 0x989680 ;  /* 0x009896800000c95d */ /* 0x002fea0003900000 */
[----:B------:R-:W1:Y:S02]  /*1db10*/  @!P4 SYNCS.PHASECHK.TRANS64 P4, [R92+URZ+0x22890], R105 ;  /* 0x022890695c00c5a7 */ /* 0x000e64000808007f */
[----:B-1----:R-:W-:Y:S05]  /*1db20*/  @!P4 BRA `(.L_x_9260) ;  /* 0xfffffffc00f0c947 */ /* 0x002fea000383ffff */
[----:B------:R-:W-:Y:S05]  /*1db30*/  BRA `(.L_x_9541) ;  /* 0xfffffe7400e47947 */ /* 0x000fea000383ffff */
.L_x_9266:
[----:B--2---:R2:W3:Y:S02]  /*1db40*/  SYNCS.PHASECHK.TRANS64.TRYWAIT P3, [R92+URZ+0x228b0], R105 ;  /* 0x0228b0695c0075a7 */ /* 0x0044e4000806017f */
[----:B---3--:R-:W-:Y:S05]  /*1db50*/  @!P3 NANOSLEEP.SYNCS 0x989680 ;  /* 0x009896800000b95d */ /* 0x008fea0003900000 */
[----:B------:R-:W3:Y:S02]  /*1db60*/  @!P3 SYNCS.PHASECHK.TRANS64 P3, [R92+URZ+0x228b0], R105 ;  /* 0x0228b0695c00b5a7 */ /* 0x000ee4000806007f */
[----:B---3--:R-:W-:Y:S05]  /*1db70*/  @!P3 BRA `(.L_x_9266) ;  /* 0xfffffffc00f0b947 */ /* 0x008fea000383ffff */
[----:B------:R-:W-:Y:S05]  /*1db80*/  BRA `(.L_x_9542) ;  /* 0xfffffe7800747947 */ /* 0x000fea000383ffff */
.L_x_9282:
[----:B------:R-:W0:Y:S01]  /*1db90*/  S2R R9, SR_TID.X ;  /* 0x0000000000097919 */ /* 0x000e220000002100 */
[----:B------:R-:W-:Y:S01]  /*1dba0*/  BSSY B0, `(.L_x_9543) ;  /* 0x000000c000007945 */ /* 0x000fe20003800000 */
[----:B------:R-:W-:Y:S02]  /*1dbb0*/  IMAD.MOV.U32 R12, RZ, RZ, RZ ;  /* 0x000000ffff0c7224 */ /* 0x000fe400078e00ff */
[----:B------:R-:W-:Y:S02]  /*1dbc0*/  IMAD.MOV.U32 R11, RZ, RZ, 0x1f ;  /* 0x0000001fff0b7424 */ /* 0x000fe400078e00ff */
[----:B------:R-:W-:Y:S02]  /*1dbd0*/  IMAD.MOV.U32 R15, RZ, RZ, -0x1 ;  /* 0xffffffffff0f7424 */ /* 0x000fe400078e00ff */
[----:B0-----:R-:W-:-:S05]  /*1dbe0*/  VIADD R9, R9, 0xffffff80 ;  /* 0xffffff8009097836 */ /* 0x001fca0000000000 */
[----:B------:R-:W-:-:S04]  /*1dbf0*/  SHF.R.S32.HI R8, RZ, 0x1f, R9 ;  /* 0x0000001fff087819 */ /* 0x000fc80000011409 */
[----:B------:R-:W-:-:S04]  /*1dc00*/  LEA.HI R8, R8, R9, RZ, 0x7 ;  /* 0x0000000908087211 */ /* 0x000fc800078f38ff */
[----:B------:R-:W-:-:S05]  /*1dc10*/  SHF.R.S32.HI R8, RZ, 0x7, R8 ;  /* 0x00000007ff087819 */ /* 0x000fca0000011408 */
[----:B------:R-:W-:-:S07]  /*1dc20*/  IMAD.MOV.U32 R13, RZ, RZ, R8 ;  /* 0x000000ffff0d7224 */ /* 0x000fce00078e0008 */
[----:B-----5:R-:W-:Y:S05]  /*1dc30*/  WARPSYNC.COLLECTIVE R15, `(.L_x_9544) ;  /* 0x000000000f087348 */ /* 0x020fea0003c00000 */
[----:B------:R0:W1:Y:S02]  /*1dc40*/  SHFL.IDX P6, R14, R13, R12, R11 ;  /* 0x0000000c0d0e7389 */ /* 0x00006400000c000b */
[----:B01---5:R-:W-:Y:S01]  /*1dc50*/  ENDCOLLECTIVE ;  /* 0x000000000000791b */ /* 0x023fe20003800000 */
.L_x_9544:
[----:B------:R-:W-:Y:S05]  /*1dc60*/  BSYNC B0 ;  /* 0x0000000000007941 */ /* 0x000fea0003800000 */
.L_x_9543:
[----:B------:R-:W-:Y:S05]  /*1dc70*/  BRA `(.L_x_9545) ;  /* 0xfffffe8400dc7947 */ /* 0x000fea000383ffff */
.L_x_9298:
        /* <DEDUP_REMOVED lines=8> */
.L_x_9547:
[----:B------:R-:W-:Y:S05]  /*1dd00*/  BSYNC B1 ;  /* 0x0000000000017941 */ /* 0x000fea0003800000 */
.L_x_9546:
[----:B------:R-:W-:Y:S05]  /*1dd10*/  BRA `(.L_x_9548) ;  /* 0xfffffe9400247947 */ /* 0x000fea000383ffff */
.L_x_9299:
        /* <DEDUP_REMOVED lines=8> */
.L_x_9550:
[----:B------:R-:W-:Y:S05]  /*1dda0*/  BSYNC B1 ;  /* 0x0000000000017941 */ /* 0x000fea0003800000 */
.L_x_9549:
[----:B------:R-:W-:Y:S05]  /*1ddb0*/  BRA `(.L_x_9551) ;  /* 0xfffffe9400047947 */ /* 0x000fea000383ffff */
.L_x_9300:
        /* <DEDUP_REMOVED lines=8> */
.L_x_9553:
[----:B------:R-:W-:Y:S05]  /*1de40*/  BSYNC B1 ;  /* 0x0000000000017941 */ /* 0x000fea0003800000 */
.L_x_9552:
[----:B------:R-:W-:Y:S05]  /*1de50*/  BRA `(.L_x_9554) ;  /* 0xfffffe9000e47947 */ /* 0x000fea000383ffff */
.L_x_9301:
        /* <DEDUP_REMOVED lines=8> */
.L_x_9556:
[----:B------:R-:W-:Y:S05]  /*1dee0*/  BSYNC B1 ;  /* 0x0000000000017941 */ /* 0x000fea0003800000 */
.L_x_9555:
[----:B------:R-:W-:Y:S05]  /*1def0*/  BRA `(.L_x_9557) ;  /* 0xfffffe9000c47947 */ /* 0x000fea000383ffff */
.L_x_9302:
        /* <DEDUP_REMOVED lines=8> */
.L_x_9559:
[----:B------:R-:W-:Y:S05]  /*1df80*/  BSYNC B1 ;  /* 0x0000000000017941 */ /* 0x000fea0003800000 */
.L_x_9558:
[----:B------:R-:W-:Y:S05]  /*1df90*/  BRA `(.L_x_9560) ;  /* 0xfffffe9000a47947 */ /* 0x000fea000383ffff */
.L_x_9303:
        /* <DEDUP_REMOVED lines=8> */
.L_x_9562:
[----:B------:R-:W-:Y:S05]  /*1e020*/  BSYNC B1 ;  /* 0x0000000000017941 */ /* 0x000fea0003800000 */
.L_x_9561:
[----:B------:R-:W-:Y:S05]  /*1e030*/  BRA `(.L_x_9563) ;  /* 0xfffffe9000847947 */ /* 0x000fea000383ffff */
.L_x_9304:
        /* <DEDUP_REMOVED lines=8> */
.L_x_9565:
[----:B------:R-:W-:Y:S05]  /*1e0c0*/  BSYNC B1 ;  /* 0x0000000000017941 */ /* 0x000fea0003800000 */
.L_x_9564:
[----:B------:R-:W-:Y:S05]  /*1e0d0*/  BRA `(.L_x_9566) ;  /* 0xfffffe9000647947 */ /* 0x000fea000383ffff */
.L_x_9305:
        /* <DEDUP_REMOVED lines=8> */
.L_x_9568:
[----:B------:R-:W-:Y:S05]  /*1e160*/  BSYNC B1 ;  /* 0x0000000000017941 */ /* 0x000fea0003800000 */
.L_x_9567:
[----:B------:R-:W-:Y:S05]  /*1e170*/  BRA `(.L_x_9569) ;  /* 0xfffffe9000447947 */ /* 0x000fea000383ffff */
.L_x_9307:
[----:B0-----:R0:W1:Y:S02]  /*1e180*/  SYNCS.PHASECHK.TRANS64.TRYWAIT P2, [R17+URZ+0x22800], R6 ;  /* 0x02280006110075a7 */ /* 0x001064000804017f */
[----:B-1----:R-:W-:Y:S05]  /*1e190*/  @!P2 NANOSLEEP.SYNCS 0x989680 ;  /* 0x009896800000a95d */ /* 0x002fea0003900000 */
[----:B------:R-:W1:Y:S02]  /*1e1a0*/  @!P2 SYNCS.PHASECHK.TRANS64 P2, [R17+URZ+0x22800], R6 ;  /* 0x022800061100a5a7 */ /* 0x000e64000804007f */
[----:B-1----:R-:W-:Y:S05]  /*1e1b0*/  @!P2 BRA `(.L_x_9307) ;  /* 0xfffffffc00f0a947 */ /* 0x002fea000383ffff */
[----:B------:R-:W-:Y:S05]  /*1e1c0*/  BRA `(.L_x_9570) ;  /* 0xfffffe9000c47947 */ /* 0x000fea000383ffff */
.L_x_9315:
        /* <DEDUP_REMOVED lines=8> */
.L_x_9572:
[----:B------:R-:W-:Y:S05]  /*1e250*/  BSYNC B1 ;  /* 0x0000000000017941 */ /* 0x000fea0003800000 */
.L_x_9571:
[----:B------:R-:W-:Y:S05]  /*1e260*/  BRA `(.L_x_9573) ;  /* 0xfffffea000e07947 */ /* 0x000fea000383ffff */
.L_x_9316:
        /* <DEDUP_REMOVED lines=8> */
.L_x_9575:
[----:B------:R-:W-:Y:S05]  /*1e2f0*/  BSYNC B1 ;  /* 0x0000000000017941 */ /* 0x000fea0003800000 */
.L_x_9574:
[----:B------:R-:W-:Y:S05]  /*1e300*/  BRA `(.L_x_9576) ;  /* 0xfffffea000c07947 */ /* 0x000fea000383ffff */
.L_x_9317:
        /* <DEDUP_REMOVED lines=8> */
.L_x_9578:
[----:B------:R-:W-:Y:S05]  /*1e390*/  BSYNC B1 ;  /* 0x0000000000017941 */ /* 0x000fea0003800000 */
.L_x_9577:
[----:B------:R-:W-:Y:S05]  /*1e3a0*/  BRA `(.L_x_9579) ;  /* 0xfffffea000a07947 */ /* 0x000fea000383ffff */
.L_x_9318:
        /* <DEDUP_REMOVED lines=8> */
.L_x_9581:
[----:B------:R-:W-:Y:S05]  /*1e430*/  BSYNC B1 ;  /* 0x0000000000017941 */ /* 0x000fea0003800000 */
.L_x_9580:
[----:B------:R-:W-:Y:S05]  /*1e440*/  BRA `(.L_x_9582) ;  /* 0xfffffea000807947 */ /* 0x000fea000383ffff */
.L_x_9319:
        /* <DEDUP_REMOVED lines=8> */
.L_x_9584:
[----:B------:R-:W-:Y:S05]  /*1e4d0*/  BSYNC B1 ;  /* 0x0000000000017941 */ /* 0x000fea0003800000 */
.L_x_9583:
[----:B------:R-:W-:Y:S05]  /*1e4e0*/  BRA `(.L_x_9585) ;  /* 0xfffffea000607947 */ /* 0x000fea000383ffff */
.L_x_9320:
        /* <DEDUP_REMOVED lines=8> */
.L_x_9587:
[----:B------:R-:W-:Y:S05]  /*1e570*/  BSYNC B1 ;  /* 0x0000000000017941 */ /* 0x000fea0003800000 */
.L_x_9586:
[----:B------:R-:W-:Y:S05]  /*1e580*/  BRA `(.L_x_9588) ;  /* 0xfffffea000447947 */ /* 0x000fea000383ffff */
.L_x_9321:
        /* <DEDUP_REMOVED lines=8> */
.L_x_9590:
[----:B------:R-:W-:Y:S05]  /*1e610*/  BSYNC B1 ;  /* 0x0000000000017941 */ /* 0x000fea0003800000 */
.L_x_9589:
[----:B------:R-:W-:Y:S05]  /*1e620*/  BRA `(.L_x_9591) ;  /* 0xfffffea000287947 */ /* 0x000fea000383ffff */
.L_x_9322:
        /* <DEDUP_REMOVED lines=8> */
.L_x_9593:
[----:B------:R-:W-:Y:S05]  /*1e6b0*/  BSYNC B1 ;  /* 0x0000000000017941 */ /* 0x000fea0003800000 */
.L_x_9592:
[----:B------:R-:W-:Y:S05]  /*1e6c0*/  BRA `(.L_x_9594) ;  /* 0xfffffea0000c7947 */ /* 0x000fea000383ffff */
.L_x_9324:
[----:B0-----:R0:W1:Y:S02]  /*1e6d0*/  SYNCS.PHASECHK.TRANS64.TRYWAIT P1, [R17+URZ+0x22800], R4 ;  /* 0x02280004110075a7 */ /* 0x001064000802017f */
[----:B-1----:R-:W-:Y:S05]  /*1e6e0*/  @!P1 NANOSLEEP.SYNCS 0x989680 ;  /* 0x009896800000995d */ /* 0x002fea0003900000 */
[----:B------:R-:W1:Y:S02]  /*1e6f0*/  @!P1 SYNCS.PHASECHK.TRANS64 P1, [R17+URZ+0x22800], R4 ;  /* 0x02280004110095a7 */ /* 0x000e64000802007f */
[----:B-1----:R-:W-:Y:S05]  /*1e700*/  @!P1 BRA `(.L_x_9324) ;  /* 0xfffffffc00f09947 */ /* 0x002fea000383ffff */
[----:B------:R-:W-:Y:S05]  /*1e710*/  BRA `(.L_x_9595) ;  /* 0xfffffea0007c7947 */ /* 0x000fea000383ffff */
.L_x_9330:
[----:B--2---:R2:W3:Y:S02]  /*1e720*/  SYNCS.PHASECHK.TRANS64.TRYWAIT P2, [R7+URZ+0x22830], R72 ;  /* 0x02283048070075a7 */ /* 0x0044e4000804017f */
[----:B---3--:R-:W-:Y:S05]  /*1e730*/  @!P2 NANOSLEEP.SYNCS 0x989680 ;  /* 0x009896800000a95d */ /* 0x008fea0003900000 */
[----:B------:R-:W3:Y:S02]  /*1e740*/  @!P2 SYNCS.PHASECHK.TRANS64 P2, [R7+URZ+0x22830], R72 ;  /* 0x022830480700a5a7 */ /* 0x000ee4000804007f */
[----:B---3--:R-:W-:Y:S05]  /*1e750*/  @!P2 BRA `(.L_x_9330) ;  /* 0xfffffffc00f0a947 */ /* 0x008fea000383ffff */
[----:B------:R-:W-:Y:S05]  /*1e760*/  BRA `(.L_x_9329) ;  /* 0xfffffeb0002c7947 */ /* 0x000fea000383ffff */
.L_x_9343:
[----:B-1----:R1:W2:Y:S02]  /*1e770*/  SYNCS.PHASECHK.TRANS64.TRYWAIT P2, [R7+URZ+0x22850], R72 ;  /* 0x02285048070075a7 */ /* 0x0022a4000804017f */
[----:B--2---:R-:W-:Y:S05]  /*1e780*/  @!P2 NANOSLEEP.SYNCS 0x989680 ;  /* 0x009896800000a95d */ /* 0x004fea0003900000 */
[----:B------:R-:W2:Y:S02]  /*1e790*/  @!P2 SYNCS.PHASECHK.TRANS64 P2, [R7+URZ+0x22850], R72 ;  /* 0x022850480700a5a7 */ /* 0x000ea4000804007f */
[----:B--2---:R-:W-:Y:S05]  /*1e7a0*/  @!P2 BRA `(.L_x_9343) ;  /* 0xfffffffc00f0a947 */ /* 0x004fea000383ffff */
[----:B------:R-:W-:Y:S05]  /*1e7b0*/  BRA `(.L_x_9342) ;  /* 0xfffffed000e47947 */ /* 0x000fea000383ffff */
.L_x_9352:
[----:B-1----:R1:W2:Y:S02]  /*1e7c0*/  SYNCS.PHASECHK.TRANS64.TRYWAIT P2, [R209+URZ+0x22830], R210 ;  /* 0x022830d2d10075a7 */ /* 0x0022a4000804017f */
[----:B--2---:R-:W-:Y:S05]  /*1e7d0*/  @!P2 NANOSLEEP.SYNCS 0x989680 ;  /* 0x009896800000a95d */ /* 0x004fea0003900000 */
[----:B------:R-:W2:Y:S02]  /*1e7e0*/  @!P2 SYNCS.PHASECHK.TRANS64 P2, [R209+URZ+0x22830], R210 ;  /* 0x022830d2d100a5a7 */ /* 0x000ea4000804007f */
[----:B--2---:R-:W-:Y:S05]  /*1e7f0*/  @!P2 BRA `(.L_x_9352) ;  /* 0xfffffffc00f0a947 */ /* 0x004fea000383ffff */
[----:B------:R-:W-:Y:S05]  /*1e800*/  BRA `(.L_x_9351) ;  /* 0xfffffed8009c7947 */ /* 0x000fea000383ffff */
.L_x_9365:
[----:B-1----:R1:W2:Y:S02]  /*1e810*/  SYNCS.PHASECHK.TRANS64.TRYWAIT P2, [R209+URZ+0x22850], R210 ;  /* 0x022850d2d10075a7 */ /* 0x0022a4000804017f */
[----:B--2---:R-:W-:Y:S05]  /*1e820*/  @!P2 NANOSLEEP.SYNCS 0x989680 ;  /* 0x009896800000a95d */ /* 0x004fea0003900000 */
[----:B------:R-:W2:Y:S02]  /*1e830*/  @!P2 SYNCS.PHASECHK.TRANS64 P2, [R209+URZ+0x22850], R210 ;  /* 0x022850d2d100a5a7 */ /* 0x000ea4000804007f */
[----:B--2---:R-:W-:Y:S05]  /*1e840*/  @!P2 BRA `(.L_x_9365) ;  /* 0xfffffffc00f0a947 */ /* 0x004fea000383ffff */
[----:B------:R-:W-:Y:S05]  /*1e850*/  BRA `(.L_x_9364) ;  /* 0xffffff0400947947 */ /* 0x000fea000383ffff */
.L_x_9375:
[----:B-1----:R1:W2:Y:S02]  /*1e860*/  SYNCS.PHASECHK.TRANS64.TRYWAIT P3, [R206+URZ+0x22830], R7 ;  /* 0x02283007ce0075a7 */ /* 0x0022a4000806017f */
[----:B--2---:R-:W-:Y:S05]  /*1e870*/  @!P3 NANOSLEEP.SYNCS 0x989680 ;  /* 0x009896800000b95d */ /* 0x004fea0003900000 */
[----:B------:R-:W2:Y:S02]  /*1e880*/  @!P3 SYNCS.PHASECHK.TRANS64 P3, [R206+URZ+0x22830], R7 ;  /* 0x02283007ce00b5a7 */ /* 0x000ea4000806007f */
[----:B--2---:R-:W-:Y:S05]  /*1e890*/  @!P3 BRA `(.L_x_9375) ;  /* 0xfffffffc00f0b947 */ /* 0x004fea000383ffff */
[----:B------:R-:W-:Y:S05]  /*1e8a0*/  BRA `(.L_x_9374) ;  /* 0xffffff0c005c7947 */ /* 0x000fea000383ffff */
.L_x_9380:
[----:B--2---:R2:W3:Y:S02]  /*1e8b0*/  SYNCS.PHASECHK.TRANS64.TRYWAIT P3, [R206+URZ+0x22850], R7 ;  /* 0x02285007ce0075a7 */ /* 0x0044e4000806017f */
[----:B---3--:R-:W-:Y:S05]  /*1e8c0*/  @!P3 NANOSLEEP.SYNCS 0x989680 ;  /* 0x009896800000b95d */ /* 0x008fea0003900000 */
[----:B------:R-:W3:Y:S02]  /*1e8d0*/  @!P3 SYNCS.PHASECHK.TRANS64 P3, [R206+URZ+0x22850], R7 ;  /* 0x02285007ce00b5a7 */ /* 0x000ee4000806007f */
[----:B---3--:R-:W-:Y:S05]  /*1e8e0*/  @!P3 BRA `(.L_x_9380) ;  /* 0xfffffffc00f0b947 */ /* 0x008fea000383ffff */
[----:B------:R-:W-:Y:S05]  /*1e8f0*/  BRA `(.L_x_9379) ;  /* 0xffffff2400b87947 */ /* 0x000fea000383ffff */
.L_x_9386:
[----:B-1----:R1:W2:Y:S02]  /*1e900*/  SYNCS.PHASECHK.TRANS64.TRYWAIT P2, [R206+URZ+0x22830], R205 ;  /* 0x022830cdce0075a7 */ /* 0x0022a4000804017f */
[----:B--2---:R-:W-:Y:S05]  /*1e910*/  @!P2 NANOSLEEP.SYNCS 0x989680 ;  /* 0x009896800000a95d */ /* 0x004fea0003900000 */
[----:B------:R-:W2:Y:S02]  /*1e920*/  @!P2 SYNCS.PHASECHK.TRANS64 P2, [R206+URZ+0x22830], R205 ;  /* 0x022830cdce00a5a7 */ /* 0x000ea4000804007f */
[----:B--2---:R-:W-:Y:S05]  /*1e930*/  @!P2 BRA `(.L_x_9386) ;  /* 0xfffffffc00f0a947 */ /* 0x004fea000383ffff */
[----:B------:R-:W-:Y:S05]  /*1e940*/  BRA `(.L_x_9385) ;  /* 0xffffff2800f07947 */ /* 0x000fea000383ffff */
.L_x_9399:
[----:B-1----:R1:W2:Y:S02]  /*1e950*/  SYNCS.PHASECHK.TRANS64.TRYWAIT P2, [R206+URZ+0x22850], R205 ;  /* 0x022850cdce0075a7 */ /* 0x0022a4000804017f */
[----:B--2---:R-:W-:Y:S05]  /*1e960*/  @!P2 NANOSLEEP.SYNCS 0x989680 ;  /* 0x009896800000a95d */ /* 0x004fea0003900000 */
[----:B------:R-:W2:Y:S02]  /*1e970*/  @!P2 SYNCS.PHASECHK.TRANS64 P2, [R206+URZ+0x22850], R205 ;  /* 0x022850cdce00a5a7 */ /* 0x000ea4000804007f */
[----:B--2---:R-:W-:Y:S05]  /*1e980*/  @!P2 BRA `(.L_x_9399) ;  /* 0xfffffffc00f0a947 */ /* 0x004fea000383ffff */
[----:B------:R-:W-:Y:S05]  /*1e990*/  BRA `(.L_x_9398) ;  /* 0xffffff5400e87947 */ /* 0x000fea000383ffff */
.L_x_9442:
        /* <DEDUP_REMOVED lines=11> */
.L_x_9597:
[----:B------:R-:W-:Y:S05]  /*1ea50*/  BSYNC B1 ;  /* 0x0000000000017941 */ /* 0x000fea0003800000 */
.L_x_9596:
[----:B------:R-:W-:Y:S05]  /*1ea60*/  BRA `(.L_x_9598) ;  /* 0xffffffa4005c7947 */ /* 0x000fea000383ffff */
.L_x_9443:
[----:B------:R-:W-:Y:S01]  /*1ea70*/  BSSY B1, `(.L_x_9599) ;  /* 0x0000006000017945 */ /* 0x000fe20003800000 */
[----:B------:R-:W-:-:S07]  /*1ea80*/  IMAD.MOV.U32 R15, RZ, RZ, -0x1 ;  /* 0xffffffffff0f7424 */ /* 0x000fce00078e00ff */
[----:B0-----:R-:W-:Y:S05]  /*1ea90*/  WARPSYNC.COLLECTIVE R15, `(.L_x_9600) ;  /* 0x000000000f0c7348 */ /* 0x001fea0003c00000 */
[----:B------:R-:W-:Y:S02]  /*1eaa0*/  ELECT P6, UR62, PT ;  /* 0x00000000003e782f */ /* 0x000fe400038c0000 */
[----:B------:R-:W-:Y:S01]  /*1eab0*/  MOV R14, UR62 ;  /* 0x0000003e000e7c02 */ /* 0x000fe20008000f00 */
[----:B0-----:R-:W-:Y:S10]  /*1eac0*/  ENDCOLLECTIVE ;  /* 0x000000000000791b */ /* 0x001ff40003800000 */
.L_x_9600:
[----:B------:R-:W-:Y:S05]  /*1ead0*/  BSYNC B1 ;  /* 0x0000000000017941 */ /* 0x000fea0003800000 */
.L_x_9599:
[----:B------:R-:W-:Y:S05]  /*1eae0*/  BRA `(.L_x_9601) ;  /* 0xffffffa400487947 */ /* 0x000fea000383ffff */
.L_x_9445:
[----:B-1----:R1:W2:Y:S02]  /*1eaf0*/  SYNCS.PHASECHK.TRANS64.TRYWAIT P0, [R7+URZ+0x22820], R8 ;  /* 0x02282008070075a7 */ /* 0x0022a4000800017f */
[----:B--2---:R-:W-:Y:S05]  /*1eb00*/  @!P0 NANOSLEEP.SYNCS 0x989680 ;  /* 0x009896800000895d */ /* 0x004fea0003900000 */
[----:B------:R-:W2:Y:S02]  /*1eb10*/  @!P0 SYNCS.PHASECHK.TRANS64 P0, [R7+URZ+0x22820], R8 ;  /* 0x02282008070085a7 */ /* 0x000ea4000800007f */
[----:B--2---:R-:W-:Y:S05]  /*1eb20*/  @!P0 BRA `(.L_x_9445) ;  /* 0xfffffffc00f08947 */ /* 0x004fea000383ffff */
[----:B------:R-:W-:Y:S05]  /*1eb30*/  BRA `(.L_x_9602) ;  /* 0xffffffa400647947 */ /* 0x000fea000383ffff */
.L_x_9448:
[----:B-1----:R1:W2:Y:S02]  /*1eb40*/  SYNCS.PHASECHK.TRANS64.TRYWAIT P0, [R8+URZ+0x228a0], R11 ;  /* 0x0228a00b080075a7 */ /* 0x0022a4000800017f */
[----:B--2---:R-:W-:Y:S05]  /*1eb50*/  @!P0 NANOSLEEP.SYNCS 0x989680 ;  /* 0x009896800000895d */ /* 0x004fea0003900000 */
[----:B------:R-:W2:Y:S02]  /*1eb60*/  @!P0 SYNCS.PHASECHK.TRANS64 P0, [R8+URZ+0x228a0], R11 ;  /* 0x0228a00b080085a7 */ /* 0x000ea4000800007f */
[----:B--2---:R-:W-:Y:S05]  /*1eb70*/  @!P0 BRA `(.L_x_9448) ;  /* 0xfffffffc00f08947 */ /* 0x004fea000383ffff */
[----:B------:R-:W-:Y:S05]  /*1eb80*/  BRA `(.L_x_9603) ;  /* 0xffffffa400747947 */ /* 0x000fea000383ffff */
.L_x_9450:
[----:B--2---:R2:W3:Y:S02]  /*1eb90*/  SYNCS.PHASECHK.TRANS64.TRYWAIT P0, [R8+URZ+0x228c0], R11 ;  /* 0x0228c00b080075a7 */ /* 0x0044e4000800017f */
[----:B---3--:R-:W-:Y:S05]  /*1eba0*/  @!P0 NANOSLEEP.SYNCS 0x989680 ;  /* 0x009896800000895d */ /* 0x008fea0003900000 */
[----:B------:R-:W3:Y:S02]  /*1ebb0*/  @!P0 SYNCS.PHASECHK.TRANS64 P0, [R8+URZ+0x228c0], R11 ;  /* 0x0228c00b080085a7 */ /* 0x000ee4000800007f */
[----:B---3--:R-:W-:Y:S05]  /*1ebc0*/  @!P0 BRA `(.L_x_9450) ;  /* 0xfffffffc00f08947 */ /* 0x008fea000383ffff */
[----:B------:R-:W-:Y:S05]  /*1ebd0*/  BRA `(.L_x_9604) ;  /* 0xffffffa400d87947 */ /* 0x000fea000383ffff */
.L_x_9454:
[----:B-1----:R1:W2:Y:S02]  /*1ebe0*/  SYNCS.PHASECHK.TRANS64.TRYWAIT P0, [R9+URZ+0x228a0], R10 ;  /* 0x0228a00a090075a7 */ /* 0x0022a4000800017f */
[----:B--2---:R-:W-:Y:S05]  /*1ebf0*/  @!P0 NANOSLEEP.SYNCS 0x989680 ;  /* 0x009896800000895d */ /* 0x004fea0003900000 */
[----:B------:R-:W2:Y:S02]  /*1ec00*/  @!P0 SYNCS.PHASECHK.TRANS64 P0, [R9+URZ+0x228a0], R10 ;  /* 0x0228a00a090085a7 */ /* 0x000ea4000800007f */
[----:B--2---:R-:W-:Y:S05]  /*1ec10*/  @!P0 BRA `(.L_x_9454) ;  /* 0xfffffffc00f08947 */ /* 0x004fea000383ffff */
[----:B------:R-:W-:Y:S05]  /*1ec20*/  BRA `(.L_x_9605) ;  /* 0xffffffa800c87947 */ /* 0x000fea000383ffff */
.L_x_9456:
[----:B--2---:R2:W3:Y:S02]  /*1ec30*/  SYNCS.PHASECHK.TRANS64.TRYWAIT P1, [R9+URZ+0x228c0], R10 ;  /* 0x0228c00a090075a7 */ /* 0x0044e4000802017f */
[----:B---3--:R-:W-:Y:S05]  /*1ec40*/  @!P1 NANOSLEEP.SYNCS 0x989680 ;  /* 0x009896800000995d */ /* 0x008fea0003900000 */
[----:B------:R-:W3:Y:S02]  /*1ec50*/  @!P1 SYNCS.PHASECHK.TRANS64 P1, [R9+URZ+0x228c0], R10 ;  /* 0x0228c00a090095a7 */ /* 0x000ee4000802007f */
[----:B---3--:R-:W-:Y:S05]  /*1ec60*/  @!P1 BRA `(.L_x_9456) ;  /* 0xfffffffc00f09947 */ /* 0x008fea000383ffff */
[----:B------:R-:W-:Y:S05]  /*1ec70*/  BRA `(.L_x_9606) ;  /* 0xffffffac00247947 */ /* 0x000fea000383ffff */
.L_x_9474:
        /* <DEDUP_REMOVED lines=11> */
.L_x_9608:
[----:B------:R-:W-:Y:S05]  /*1ed30*/  BSYNC B0 ;  /* 0x0000000000007941 */ /* 0x000fea0003800000 */
.L_x_9607:
[----:B------:R-:W-:Y:S05]  /*1ed40*/  BRA `(.L_x_9609) ;  /* 0xffffffb8009c7947 */ /* 0x000fea000383ffff */
.L_x_9475:
[----:B------:R-:W-:Y:S01]  /*1ed50*/  BSSY B0, `(.L_x_9610) ;  /* 0x0000006000007945 */ /* 0x000fe20003800000 */
[----:B------:R-:W-:-:S07]  /*1ed60*/  IMAD.MOV.U32 R15, RZ, RZ, -0x1 ;  /* 0xffffffffff0f7424 */ /* 0x000fce00078e00ff */
[----:B-1----:R-:W-:Y:S05]  /*1ed70*/  WARPSYNC.COLLECTIVE R15, `(.L_x_9611) ;  /* 0x000000000f0c7348 */ /* 0x002fea0003c00000 */
[----:B------:R-:W-:Y:S02]  /*1ed80*/  ELECT P6, UR62, PT ;  /* 0x00000000003e782f */ /* 0x000fe400038c0000 */
[----:B------:R-:W-:Y:S01]  /*1ed90*/  MOV R14, UR62 ;  /* 0x0000003e000e7c02 */ /* 0x000fe20008000f00 */
[----:B-1----:R-:W-:Y:S10]  /*1eda0*/  ENDCOLLECTIVE ;  /* 0x000000000000791b */ /* 0x002ff40003800000 */
.L_x_9611:
[----:B------:R-:W-:Y:S05]  /*1edb0*/  BSYNC B0 ;  /* 0x0000000000007941 */ /* 0x000fea0003800000 */
.L_x_9610:
[----:B------:R-:W-:Y:S05]  /*1edc0*/  BRA `(.L_x_9612) ;  /* 0xffffffb8008c7947 */ /* 0x000fea000383ffff */
.L_x_9478:
[----:B0-----:R0:W1:Y:S02]  /*1edd0*/  SYNCS.PHASECHK.TRANS64.TRYWAIT P0, [R5+URZ+0x22840], R7 ;  /* 0x02284007050075a7 */ /* 0x001064000800017f */
[----:B-1----:R-:W-:Y:S05]  /*1ede0*/  @!P0 NANOSLEEP.SYNCS 0x989680 ;  /* 0x009896800000895d */ /* 0x002fea0003900000 */
[----:B------:R-:W1:Y:S02]  /*1edf0*/  @!P0 SYNCS.PHASECHK.TRANS64 P0, [R5+URZ+0x22840], R7 ;  /* 0x02284007050085a7 */ /* 0x000e64000800007f */
[----:B-1----:R-:W-:Y:S05]  /*1ee00*/  @!P0 BRA `(.L_x_9478) ;  /* 0xfffffffc00f08947 */ /* 0x002fea000383ffff */
[----:B------:R-:W-:Y:S05]  /*1ee10*/  BRA `(.L_x_9613) ;  /* 0xffffffb800f47947 */ /* 0x000fea000383ffff */
.L_x_9481:
        /* <DEDUP_REMOVED lines=8> */
.L_x_9484:
[----:B0-----:R0:W1:Y:S02]  /*1eea0*/  SYNCS.PHASECHK.TRANS64.TRYWAIT P0, [R2+URZ+0x22860], R5 ;  /* 0x02286005020075a7 */ /* 0x001064000800017f */
[----:B-1----:R-:W-:Y:S05]  /*1eeb0*/  @!P0 NANOSLEEP.SYNCS 0x989680 ;  /* 0x009896800000895d */ /* 0x002fea0003900000 */
[----:B------:R-:W1:Y:S02]  /*1eec0*/  @!P0 SYNCS.PHASECHK.TRANS64 P0, [R2+URZ+0x22860], R5 ;  /* 0x02286005020085a7 */ /* 0x000e64000800007f */
[----:B-1----:R-:W-:Y:S05]  /*1eed0*/  @!P0 BRA `(.L_x_9484) ;  /* 0xfffffffc00f08947 */ /* 0x002fea000383ffff */
[----:B------:R-:W-:Y:S05]  /*1eee0*/  BRA `(.L_x_9615) ;  /* 0xffffffbc00ec7947 */ /* 0x000fea000383ffff */
.L_x_9493:
[----:B--2---:R2:W3:Y:S02]  /*1eef0*/  SYNCS.PHASECHK.TRANS64.TRYWAIT P0, [R2+URZ+0x22840], R3 ;  /* 0x02284003020075a7 */ /* 0x0044e4000800017f */
[----:B---3--:R-:W-:Y:S05]  /*1ef00*/  @!P0 NANOSLEEP.SYNCS 0x989680 ;  /* 0x009896800000895d */ /* 0x008fea0003900000 */
[----:B------:R-:W3:Y:S02]  /*1ef10*/  @!P0 SYNCS.PHASECHK.TRANS64 P0, [R2+URZ+0x22840], R3 ;  /* 0x02284003020085a7 */ /* 0x000ee4000800007f */
[----:B---3--:R-:W-:Y:S05]  /*1ef20*/  @!P0 BRA `(.L_x_9493) ;  /* 0xfffffffc00f08947 */ /* 0x008fea000383ffff */
[----:B------:R-:W-:Y:S05]  /*1ef30*/  BRA `(.L_x_9616) ;  /* 0xffffffc4006c7947 */ /* 0x000fea000383ffff */
.L_x_9495:
[----:B0-----:R0:W3:Y:S02]  /*1ef40*/  SYNCS.PHASECHK.TRANS64.TRYWAIT P0, [R2+URZ+0x22860], R3 ;  /* 0x02286003020075a7 */ /* 0x0010e4000800017f */
[----:B---3--:R-:W-:Y:S05]  /*1ef50*/  @!P0 NANOSLEEP.SYNCS 0x989680 ;  /* 0x009896800000895d */ /* 0x008fea0003900000 */
[----:B------:R-:W3:Y:S02]  /*1ef60*/  @!P0 SYNCS.PHASECHK.TRANS64 P0, [R2+URZ+0x22860], R3 ;  /* 0x02286003020085a7 */ /* 0x000ee4000800007f */
[----:B---3--:R-:W-:Y:S05]  /*1ef70*/  @!P0 BRA `(.L_x_9495) ;  /* 0xfffffffc00f08947 */ /* 0x008fea000383ffff */
[----:B------:R-:W-:Y:S05]  /*1ef80*/  BRA `(.L_x_9617) ;  /* 0xffffffc400dc7947 */ /* 0x000fea000383ffff */
.L_x_9500:
[----:B---3--:R3:W4:Y:S02]  /*1ef90*/  SYNCS.PHASECHK.TRANS64.TRYWAIT P0, [R2+URZ+0x22840], R3 ;  /* 0x02284003020075a7 */ /* 0x008724000800017f */
[----:B----4-:R-:W-:Y:S05]  /*1efa0*/  @!P0 NANOSLEEP.SYNCS 0x989680 ;  /* 0x009896800000895d */ /* 0x010fea0003900000 */
[----:B------:R-:W4:Y:S02]  /*1efb0*/  @!P0 SYNCS.PHASECHK.TRANS64 P0, [R2+URZ+0x22840], R3 ;  /* 0x02284003020085a7 */ /* 0x000f24000800007f */
[----:B----4-:R-:W-:Y:S05]  /*1efc0*/  @!P0 BRA `(.L_x_9500) ;  /* 0xfffffffc00f08947 */ /* 0x010fea000383ffff */
[----:B------:R-:W-:Y:S05]  /*1efd0*/  BRA `(.L_x_9618) ;  /* 0xffffffcc00307947 */ /* 0x000fea000383ffff */
.L_x_9502:
[----:B0-----:R0:W2:Y:S02]  /*1efe0*/  SYNCS.PHASECHK.TRANS64.TRYWAIT P1, [R2+URZ+0x22860], R3 ;  /* 0x02286003020075a7 */ /* 0x0010a4000802017f */
[----:B--2---:R-:W-:Y:S05]  /*1eff0*/  @!P1 NANOSLEEP.SYNCS 0x989680 ;  /* 0x009896800000995d */ /* 0x004fea0003900000 */
[----:B------:R-:W2:Y:S02]  /*1f000*/  @!P1 SYNCS.PHASECHK.TRANS64 P1, [R2+URZ+0x22860], R3 ;  /* 0x02286003020095a7 */ /* 0x000ea4000802007f */
[----:B--2---:R-:W-:Y:S05]  /*1f010*/  @!P1 BRA `(.L_x_9502) ;  /* 0xfffffffc00f09947 */ /* 0x004fea000383ffff */
[----:B------:R-:W-:Y:S05]  /*1f020*/  BRA `(.L_x_9619) ;  /* 0xffffffcc009c7947 */ /* 0x000fea000383ffff */
.L_x_9507:
[----:B---3--:R3:W4:Y:S02]  /*1f030*/  SYNCS.PHASECHK.TRANS64.TRYWAIT P0, [R2+URZ+0x22840], R3 ;  /* 0x02284003020075a7 */ /* 0x008724000800017f */
[----:B----4-:R-:W-:Y:S05]  /*1f040*/  @!P0 NANOSLEEP.SYNCS 0x989680 ;  /* 0x009896800000895d */ /* 0x010fea0003900000 */
[----:B------:R-:W4:Y:S02]  /*1f050*/  @!P0 SYNCS.PHASECHK.TRANS64 P0, [R2+URZ+0x22840], R3 ;  /* 0x02284003020085a7 */ /* 0x000f24000800007f */
[----:B----4-:R-:W-:Y:S05]  /*1f060*/  @!P0 BRA `(.L_x_9507) ;  /* 0xfffffffc00f08947 */ /* 0x010fea000383ffff */
[----:B------:R-:W-:Y:S05]  /*1f070*/  BRA `(.L_x_9620) ;  /* 0xffffffd000cc7947 */ /* 0x000fea000383ffff */
.L_x_9509:
[----:B0-----:R0:W2:Y:S02]  /*1f080*/  SYNCS.PHASECHK.TRANS64.TRYWAIT P1, [R2+URZ+0x22860], R3 ;  /* 0x02286003020075a7 */ /* 0x0010a4000802017f */
[----:B--2---:R-:W-:Y:S05]  /*1f090*/  @!P1 NANOSLEEP.SYNCS 0x989680 ;  /* 0x009896800000995d */ /* 0x004fea0003900000 */
[----:B------:R-:W2:Y:S02]  /*1f0a0*/  @!P1 SYNCS.PHASECHK.TRANS64 P1, [R2+URZ+0x22860], R3 ;  /* 0x02286003020095a7 */ /* 0x000ea4000802007f */
[----:B--2---:R-:W-:Y:S05]  /*1f0b0*/  @!P1 BRA `(.L_x_9509) ;  /* 0xfffffffc00f09947 */ /* 0x004fea000383ffff */
[----:B------:R-:W-:Y:S05]  /*1f0c0*/  BRA `(.L_x_9621) ;  /* 0xffffffd4003c7947 */ /* 0x000fea000383ffff */
.L_x_9514:
        /* <DEDUP_REMOVED lines=8> */
.L_x_9623:
[----:B------:R-:W-:Y:S05]  /*1f150*/  BSYNC B0 ;  /* 0x0000000000007941 */ /* 0x000fea0003800000 */
.L_x_9622:
        /* <DEDUP_REMOVED lines=8> */
.L_x_9624:
[----:B------:R-:W-:Y:S01]  /*1f1e0*/  IMAD.MOV.U32 R16, RZ, RZ, R14 ;  /* 0x000000ffff107224 */ /* 0x000fe200078e000e */
[----:B------:R-:W-:Y:S06]  /*1f1f0*/  BRA `(.L_x_9625) ;  /* 0xffffffd800307947 */ /* 0x000fec000383ffff */
.L_x_9517:
        /* <DEDUP_REMOVED lines=8> */
.L_x_9627:
[----:B------:R-:W-:Y:S05]  /*1f280*/  BSYNC B0 ;  /* 0x0000000000007941 */ /* 0x000fea0003800000 */
.L_x_9626:
        /* <DEDUP_REMOVED lines=10> */
.L_x_9628:
        /* <DEDUP_REMOVED lines=8> */
.L_x_9629:
        /* <DEDUP_REMOVED lines=8> */
.L_x_9630:
        /* <DEDUP_REMOVED lines=8> */
.L_x_9631:
        /* <DEDUP_REMOVED lines=8> */
.L_x_9632:
[----:B------:R-:W-:Y:S05]  /*1f530*/  BRA `(.L_x_9633) ;  /* 0xffffffd400f47947 */ /* 0x000fea000383ffff */
.L_x_9522:
        /* <DEDUP_REMOVED lines=8> */
.L_x_9635:
[----:B------:R-:W-:Y:S05]  /*1f5c0*/  BSYNC B0 ;  /* 0x0000000000007941 */ /* 0x000fea0003800000 */
.L_x_9634:
        /* <DEDUP_REMOVED lines=10> */
.L_x_9636:
        /* <DEDUP_REMOVED lines=8> */
.L_x_9637:
        /* <DEDUP_REMOVED lines=8> */
.L_x_9638:
        /* <DEDUP_REMOVED lines=8> */
.L_x_9639:
        /* <DEDUP_REMOVED lines=8> */
.L_x_9640:
[----:B------:R-:W-:Y:S05]  /*1f870*/  BRA `(.L_x_9641) ;  /* 0xffffffd400d87947 */ /* 0x000fea000383ffff */
.L_x_9524:
[----:B------:R-:W-:Y:S01]  /*1f880*/  BSSY B0, `(.L_x_9642) ;  /* 0x0000006000007945 */ /* 0x000fe20003800000 */
[----:B------:R-:W-:Y:S01]  /*1f890*/  PLOP3.LUT P6, PT, P6, PT, PT, 0x8, 0x0 ;  /* 0x000000000000781c */ /* 0x000fe200037ce170 */
[----:B------:R-:W-:-:S12]  /*1f8a0*/  IMAD.MOV.U32 R15, RZ, RZ, -0x1 ;  /* 0xffffffffff0f7424 */ /* 0x000fd800078e00ff */
[----:B01----:R-:W-:Y:S05]  /*1f8b0*/  WARPSYNC.COLLECTIVE R15, `(.L_x_9643) ;  /* 0x000000000f087348 */ /* 0x003fea0003c00000 */
[----:B------:R-:W-:Y:S01]  /*1f8c0*/  VOTE.ANY R14, PT, P6 ;  /* 0x00000000000e7806 */ /* 0x000fe200030e0100 */
[----:B01----:R-:W-:Y:S06]  /*1f8d0*/  ENDCOLLECTIVE ;  /* 0x000000000000791b */ /* 0x003fec0003800000 */
.L_x_9643:
[----:B------:R-:W-:Y:S05]  /*1f8e0*/  BSYNC B0 ;  /* 0x0000000000007941 */ /* 0x000fea0003800000 */
.L_x_9642:
        /* <DEDUP_REMOVED lines=9> */
.L_x_9644:
[----:B------:R-:W-:Y:S01]  /*1f980*/  IMAD.MOV.U32 R17, RZ, RZ, R14 ;  /* 0x000000ffff117224 */ /* 0x000fe200078e000e */
[----:B------:R-:W-:Y:S06]  /*1f990*/  BRA `(.L_x_9645) ;  /* 0xffffffd400c87947 */ /* 0x000fec000383ffff */
.L_x_9526:
[----:B------:R-:W-:Y:S01]  /*1f9a0*/  BSSY B0, `(.L_x_9646) ;  /* 0x0000007000007945 */ /* 0x000fe20003800000 */
[----:B------:R-:W-:Y:S02]  /*1f9b0*/  IMAD.MOV.U32 R13, RZ, RZ, R2 ;  /* 0x000000ffff0d7224 */ /* 0x000fe400078e0002 */
[----:B-1----:R-:W-:Y:S02]  /*1f9c0*/  IMAD.MOV.U32 R11, RZ, RZ, 0x1f ;  /* 0x0000001fff0b7424 */ /* 0x002fe400078e00ff */
[----:B------:R-:W-:-:S07]  /*1f9d0*/  IMAD.MOV.U32 R15, RZ, RZ, -0x1 ;  /* 0xffffffffff0f7424 */ /* 0x000fce00078e00ff */
[----:B0-23--:R-:W-:Y:S05]  /*1f9e0*/  WARPSYNC.COLLECTIVE R15, `(.L_x_9647) ;  /* 0x000000000f087348 */ /* 0x00dfea0003c00000 */
[----:B------:R1:W4:Y:S02]  /*1f9f0*/  SHFL.IDX P6, R14, R13, R12, R11 ;  /* 0x0000000c0d0e7389 */ /* 0x00032400000c000b */
[----:B01234-:R-:W-:Y:S01]  /*1fa00*/  ENDCOLLECTIVE ;  /* 0x000000000000791b */ /* 0x01ffe20003800000 */
.L_x_9647:
[----:B------:R-:W-:Y:S05]  /*1fa10*/  BSYNC B0 ;  /* 0x0000000000007941 */ /* 0x000fea0003800000 */
.L_x_9646:
[----:B------:R-:W-:Y:S01]  /*1fa20*/  IMAD.MOV.U32 R7, RZ, RZ, R14 ;  /* 0x000000ffff077224 */ /* 0x000fe200078e000e */
[----:B------:R-:W-:Y:S06]  /*1fa30*/  BRA `(.L_x_9525) ;  /* 0xffffffd400bc7947 */ /* 0x000fec000383ffff */
.L_x_9530:
[----:B-1----:R1:W2:Y:S02]  /*1fa40*/  SYNCS.PHASECHK.TRANS64.TRYWAIT P0, [R0+URZ+0x22820], R3 ;  /* 0x02282003000075a7 */ /* 0x0022a4000800017f */
[----:B--2---:R-:W-:Y:S05]  /*1fa50*/  @!P0 NANOSLEEP.SYNCS 0x989680 ;  /* 0x009896800000895d */ /* 0x004fea0003900000 */
[----:B------:R-:W2:Y:S02]  /*1fa60*/  @!P0 SYNCS.PHASECHK.TRANS64 P0, [R0+URZ+0x22820], R3 ;  /* 0x02282003000085a7 */ /* 0x000ea4000800007f */
[----:B--2---:R-:W-:Y:S05]  /*1fa70*/  @!P0 BRA `(.L_x_9530) ;  /* 0xfffffffc00f08947 */ /* 0x004fea000383ffff */
[----:B------:R-:W-:Y:S05]  /*1fa80*/  BRA `(.L_x_9648) ;  /* 0xffffffdc00307947 */ /* 0x000fea000383ffff */
.L_x_9531:
        /* <DEDUP_REMOVED lines=11> */
.L_x_9650:
[----:B------:R-:W-:Y:S05]  /*1fb40*/  BSYNC B0 ;  /* 0x0000000000007941 */ /* 0x000fea0003800000 */
.L_x_9649:
[----:B------:R-:W-:Y:S05]  /*1fb50*/  BRA `(.L_x_9651) ;  /* 0xffffffdc00187947 */ /* 0x000fea000383ffff */
.L_x_9532:
[----:B------:R-:W-:Y:S01]  /*1fb60*/  BSSY B0, `(.L_x_9652) ;  /* 0x0000006000007945 */ /* 0x000fe20003800000 */
[----:B------:R-:W-:-:S07]  /*1fb70*/  IMAD.MOV.U32 R15, RZ, RZ, -0x1 ;  /* 0xffffffffff0f7424 */ /* 0x000fce00078e00ff */
[----:B012---:R-:W-:Y:S05]  /*1fb80*/  WARPSYNC.COLLECTIVE R15, `(.L_x_9653) ;  /* 0x000000000f0c7348 */ /* 0x007fea0003c00000 */
[----:B------:R-:W-:Y:S02]  /*1fb90*/  ELECT P6, UR62, PT ;  /* 0x00000000003e782f */ /* 0x000fe400038c0000 */
[----:B------:R-:W-:Y:S01]  /*1fba0*/  MOV R14, UR62 ;  /* 0x0000003e000e7c02 */ /* 0x000fe20008000f00 */
[----:B012---:R-:W-:Y:S10]  /*1fbb0*/  ENDCOLLECTIVE ;  /* 0x000000000000791b */ /* 0x007ff40003800000 */
.L_x_9653:
[----:B------:R-:W-:Y:S05]  /*1fbc0*/  BSYNC B0 ;  /* 0x0000000000007941 */ /* 0x000fea0003800000 */
.L_x_9652:
[----:B------:R-:W-:Y:S05]  /*1fbd0*/  BRA `(.L_x_9654) ;  /* 0xffffffdc000c7947 */ /* 0x000fea000383ffff */
.L_x_9534:
[----:B-1----:R1:W2:Y:S02]  /*1fbe0*/  SYNCS.PHASECHK.TRANS64.TRYWAIT P0, [R6+URZ], R5 ;  /* 0x00000005060075a7 */ /* 0x0022a4000800017f */
[----:B--2---:R-:W-:Y:S05]  /*1fbf0*/  @!P0 NANOSLEEP.SYNCS 0x989680 ;  /* 0x009896800000895d */ /* 0x004fea0003900000 */
[----:B------:R-:W2:Y:S02]  /*1fc00*/  @!P0 SYNCS.PHASECHK.TRANS64 P0, [R6+URZ], R5 ;  /* 0x00000005060085a7 */ /* 0x000ea4000800007f */
[----:B--2---:R-:W-:Y:S05]  /*1fc10*/  @!P0 BRA `(.L_x_9534) ;  /* 0xfffffffc00f08947 */ /* 0x004fea000383ffff */
[----:B------:R-:W-:Y:S05]  /*1fc20*/  BRA `(.L_x_9655) ;  /* 0xffffffdc00487947 */ /* 0x000fea000383ffff */
.L_x_9535:
[----:B--2---:R2:W3:Y:S02]  /*1fc30*/  SYNCS.PHASECHK.TRANS64.TRYWAIT P0, [R7+URZ], R2 ;  /* 0x00000002070075a7 */ /* 0x0044e4000800017f */
[----:B---3--:R-:W-:Y:S05]  /*1fc40*/  @!P0 NANOSLEEP.SYNCS 0x989680 ;  /* 0x009896800000895d */ /* 0x008fea0003900000 */
[----:B------:R-:W3:Y:S02]  /*1fc50*/  @!P0 SYNCS.PHASECHK.TRANS64 P0, [R7+URZ], R2 ;  /* 0x00000002070085a7 */ /* 0x000ee4000800007f */
[----:B---3--:R-:W-:Y:S05]  /*1fc60*/  @!P0 BRA `(.L_x_9535) ;  /* 0xfffffffc00f08947 */ /* 0x008fea000383ffff */
[----:B------:R-:W-:Y:S05]  /*1fc70*/  BRA `(.L_x_9656) ;  /* 0xffffffdc003c7947 */ /* 0x000fea000383ffff */
.L_x_9537:
[----:B---3--:R3:W4:Y:S02]  /*1fc80*/  SYNCS.PHASECHK.TRANS64.TRYWAIT P0, [R4+URZ], R5 ;  /* 0x00000005040075a7 */ /* 0x008724000800017f */
[----:B----4-:R-:W-:Y:S05]  /*1fc90*/  @!P0 NANOSLEEP.SYNCS 0x989680 ;  /* 0x009896800000895d */ /* 0x010fea0003900000 */
[----:B------:R-:W4:Y:S02]  /*1fca0*/  @!P0 SYNCS.PHASECHK.TRANS64 P0, [R4+URZ], R5 ;  /* 0x00000005040085a7 */ /* 0x000f24000800007f */
[----:B----4-:R-:W-:Y:S05]  /*1fcb0*/  @!P0 BRA `(.L_x_9537) ;  /* 0xfffffffc00f08947 */ /* 0x010fea000383ffff */
[----:B------:R-:W-:Y:S05]  /*1fcc0*/  BRA `(.L_x_9657) ;  /* 0xffffffdc00447947 */ /* 0x000fea000383ffff */
.L_x_9658:
        /* <DEDUP_REMOVED lines=11> */
.L_x_11968:


//--------------------- .text._ZN7cutlass13device_kernelIN5flash11enable_sm90INS1_16FlashAttnFwdSm90INS1_25CollectiveMainloopFwdSm90ILi2EN4cute5tupleIJNS5_1CILi1EEES8_S8_EEENS6_IJNS7_ILi128EEENS7_ILi96EEENS7_ILi64EEEEEELi256ENS_10bfloat16_tEfNS_4arch4Sm90ELb0ELb1ELb0ELb1ELb0ELb0ELb1ELb1ELb0ELb0ELb0ELb0EEENS1_21CollectiveEpilogueFwdINS6_IJSA_NS7_ILi256EEESB_EEES9_SE_SG_Li256ELb1ELb0ELb0ELb0EEENS1_36VarlenDynamicPersistentTileSchedulerILi128ELi96ELi256ELi32ELb0ELb0ELb1ELb1ELb0ELb1EEEEEEEEEvNT_6ParamsE --------------------------
	.section	.text._ZN7cutlass13device_kernelIN5flash11enable_sm90INS1_16FlashAttnFwdSm90INS1_25CollectiveMainloopFwdSm90ILi2EN4cute5tupleIJNS5_1CILi1EEES8_S8_EEENS6_IJNS7_ILi128EEENS7_ILi96EEENS7_ILi64EEEEEELi256ENS_10bfloat16_tEfNS_4arch4Sm90ELb0ELb1ELb0ELb1ELb0ELb0ELb1ELb1ELb0ELb0ELb0ELb0EEENS1_21CollectiveEpilogueFwdINS6_IJSA_NS7_ILi256EEESB_EEES9_SE_SG_Li256ELb1ELb0ELb0ELb0EEENS1_36VarlenDynamicPersistentTileSchedulerILi128ELi96ELi256ELi32ELb0ELb0ELb1ELb1ELb0ELb1EEEEEEEEEvNT_6ParamsE,"ax",@progbits
	.align	128
.text._ZN7cutlass13device_kernelIN5flash11enable_sm90INS1_16FlashAttnFwdSm90INS1_25CollectiveMainloopFwdSm90ILi2EN4cute5tupleIJNS5_1CILi1EEES8_S8_EEENS6_IJNS7_ILi128EEENS7_ILi96EEENS7_ILi64EEEEEELi256ENS_10bfloat16_tEfNS_4arch4Sm90ELb0ELb1ELb0ELb1ELb0ELb0ELb1ELb1ELb0ELb0ELb0ELb0EEENS1_21CollectiveEpilogueFwdINS6_IJSA_NS7_ILi256EEESB_EEES9_SE_SG_Li256ELb1ELb0ELb0ELb0EEENS1_36VarlenDynamicPersistentTileSchedulerILi128ELi96ELi256ELi32ELb0ELb0ELb1ELb1ELb0ELb1EEEEEEEEEvNT_6ParamsE:
        .type           _ZN7cutlass13device_kernelIN5flash11enable_sm90INS1_16FlashAttnFwdSm90INS1_25CollectiveMainloopFwdSm90ILi2EN4cute5tupleIJNS5_1CILi1EEES8_S8_EEENS6_IJNS7_ILi128EEENS7_ILi96EEENS7_ILi64EEEEEELi256ENS_10bfloat16_tEfNS_4arch4Sm90ELb0ELb1ELb0ELb1ELb0ELb0ELb1ELb1ELb0ELb0ELb0ELb0EEENS1_21CollectiveEpilogueFwdINS6_IJSA_NS7_ILi256EEESB_EEES9_SE_SG_Li256ELb1ELb0ELb0ELb0EEENS1_36VarlenDynamicPersistentTileSchedulerILi128ELi96ELi256ELi32ELb0ELb0ELb1ELb1ELb0ELb1EEEEEEEEEvNT_6ParamsE,@function
        .size           _ZN7cutlass13device_kernelIN5flash11enable_sm90INS1_16FlashAttnFwdSm90INS1_25CollectiveMainloopFwdSm90ILi2EN4cute5tupleIJNS5_1CILi1EEES8_S8_EEENS6_IJNS7_ILi128EEENS7_ILi96EEENS7_ILi64EEEEEELi256ENS_10bfloat16_tEfNS_4arch4Sm90ELb0ELb1ELb0ELb1ELb0ELb0ELb1ELb1ELb0ELb0ELb0ELb0EEENS1_21CollectiveEpilogueFwdINS6_IJSA_NS7_ILi256EEESB_EEES9_SE_SG_Li256ELb1ELb0ELb0ELb0EEENS1_36VarlenDynamicPersistentTileSchedulerILi128ELi96ELi256ELi32ELb0ELb0ELb1ELb1ELb0ELb1EEEEEEEEEvNT_6ParamsE,(.L_x_11969 - _ZN7cutlass13device_kernelIN5flash11enable_sm90INS1_16FlashAttnFwdSm90INS1_25CollectiveMainloopFwdSm90ILi2EN4cute5tupleIJNS5_1CILi1EEES8_S8_EEENS6_IJNS7_ILi128EEENS7_ILi96EEENS7_ILi64EEEEEELi256ENS_10bfloat16_tEfNS_4arch4Sm90ELb0ELb1ELb0ELb1ELb0ELb0ELb1ELb1ELb0ELb0ELb0ELb0EEENS1_21CollectiveEpilogueFwdINS6_IJSA_NS7_ILi256EEESB_EEES9_SE_SG_Li256ELb1ELb0ELb0ELb0EEENS1_36VarlenDynamicPersistentTileSchedulerILi128ELi96ELi256ELi32ELb0ELb0ELb1ELb1ELb0ELb1EEEEEEEEEvNT_6ParamsE)
        .other          _ZN7cutlass13device_kernelIN5flash11enable_sm90INS1_16FlashAttnFwdSm90INS1_25CollectiveMainloopFwdSm90ILi2EN4cute5tupleIJNS5_1CILi1EEES8_S8_EEENS6_IJNS7_ILi128EEENS7_ILi96EEENS7_ILi64EEEEEELi256ENS_10bfloat16_tEfNS_4arch4Sm90ELb0ELb1ELb0ELb1ELb0ELb0ELb1ELb1ELb0ELb0ELb0ELb0EEENS1_21CollectiveEpilogueFwdINS6_IJSA_NS7_ILi256EEESB_EEES9_SE_SG_Li256ELb1ELb0ELb0ELb0EEENS1_36VarlenDynamicPersistentTileSchedulerILi128ELi96ELi256ELi32ELb0ELb0ELb1ELb1ELb0ELb1EEEEEEEEEvNT_6ParamsE,@"STO_CUDA_ENTRY STV_DEFAULT"
_ZN7cutlass13device_kernelIN5flash11enable_sm90INS1_16FlashAttnFwdSm90INS1_25CollectiveMainloopFwdSm90ILi2EN4cute5tupleIJNS5_1CILi1EEES8_S8_EEENS6_IJNS7_ILi128EEENS7_ILi96EEENS7_ILi64EEEEEELi256ENS_10bfloat16_tEfNS_4arch4Sm90ELb0ELb1ELb0ELb1ELb0ELb0ELb1ELb1ELb0ELb0ELb0ELb0EEENS1_21CollectiveEpilogueFwdINS6_IJSA_NS7_ILi256EEESB_EEES9_SE_SG_Li256ELb1ELb0ELb0ELb0EEENS1_36VarlenDynamicPersistentTileSchedulerILi128ELi96ELi256ELi32ELb0ELb0ELb1ELb1ELb0ELb1EEEEEEEEEvNT_6ParamsE:
[----:B------:R-:W0:Y:S02]  /*0000*/  LDC R1, c[0x0][0x28] ;  /* 0x00000a00ff017b82 */ /* 0x000e240000000800 */
[----:B0-----:R-:W-:Y:S01]  /*0010*/  VIADD R1, R1, 0xfffffb80 ;  /* 0xfffffb8001017836 */ /* 0x001fe20000000000 */
[----:B------:R-:W0:Y:S01]  /*0020*/  S2R R3, SR_TID.X ;  /* 0x0000000000037919 */ /* 0x000e220000002100 */
[----:B------:R-:W-:Y:S01]  /*0030*/  ELECT P0, URZ, PT ;  /* 0x00000000003f782f */ /* 0x000fe20003800000 */
[----:B------:R-:W-:Y:S01]  /*0040*/  BSSY B0, `(.L_x_9659) ;  /* 0x0000018000007945 */ /* 0x000fe20003800000 */
[----:B------:R-:W-:Y:S02]  /*0050*/  ULDC UR4, c[0x0][0x20] ;  /* 0x0000080000047ab9 */ /* 0x000fe40000000800 */
[----:B------:R-:W-:Y:S01]  /*0060*/  IADD3 R16, P1, R1, UR4, RZ ;  /* 0x0000000401107c10 */ /* 0x000fe2000ff3e0ff */
[----:B------:R-:W-:-:S04]  /*0070*/  ULDC UR4, c[0x0][0x24] ;  /* 0x0000090000047ab9 */ /* 0x000fc80000000800 */
[----:B------:R-:W-:Y:S01]  /*0080*/  IMAD.X R17, RZ, RZ, UR4, P1 ;  /* 0x00000004ff117e24 */ /* 0x000fe200088e06ff */
        /* <DEDUP_REMOVED lines=19> */
.L_x_9660:
[----:B------:R-:W-:Y:S05]  /*01c0*/  BSYNC B0 ;  /* 0x0000000000007941 */ /* 0x000fea0003800000 */
.L_x_9659:
        /* <DEDUP_REMOVED lines=43> */
.L_x_9661:
        /* <DEDUP_REMOVED lines=22> */
.L_x_9662:
        /* <DEDUP_REMOVED lines=18> */
.L_x_9663:
        /* <DEDUP_REMOVED lines=22> */
.L_x_9664:
        /* <DEDUP_REMOVED lines=22> */
.L_x_9665:
        /* <DEDUP_REMOVED lines=9> */
[----:B----4-:R-:W-:-:S05]  /*0a50*/  IMAD.X R2, RZ, RZ, R17, P0 ;  /* 0x000000ffff027224 */ /* 0x010fca00000e0611 */
[----:B------:R4:W-:Y:S01]  /*0a60*/  STL [R1+0x464], R2 ;  /* 0x0004640201007387 */ /* 0x0009e20000100800 */
[----:B0123--:R-:W-:Y:S06]  /*0a70*/  BAR.SYNC.DEFER_BLOCKING 0x0 ;  /* 0x0000000000007b1d */ /* 0x00ffec0000010000 */
[----:B------:R-:W-:Y:S05]  /*0a80*/  @!P1 BRA `(.L_x_9666) ;  /* 0x0000020800ec9947 */ /* 0x000fea0003800000 */
.L_x_9667:
[----:B------:R-:W-:-:S08]  /*0a90*/  NOP ;  /* 0x0000000000007918 */ /* 0x000fd00000000000 */
[----:B------:R-:W0:Y:S02]  /*0aa0*/  USETMAXREG.TRY_ALLOC.CTAPOOL UP0, 0xf0 ;  /* 0x000000f0000079c8 */ /* 0x000e240008000600 */
[----:B0-----:R-:W-:-:S13]  /*0ab0*/  PLOP3.LUT P0, PT, PT, PT, UP0, 0x80, 0x0 ;  /* 0x000000000000781c */ /* 0x001fda0003f0f008 */
[----:B------:R-:W-:Y:S05]  /*0ac0*/  @!P0 BRA `(.L_x_9667) ;  /* 0xfffffffc00f08947 */ /* 0x000fea000383ffff */
[----:B------:R-:W-:Y:S01]  /*0ad0*/  ISETP.NE.AND P0, PT, R36, 0x1, PT ;  /* 0x000000012400780c */ /* 0x000fe20003f05270 */
[----:B------:R-:W0:Y:S08]  /*0ae0*/  S2UR UR4, SR_CgaCtaId ;  /* 0x00000000000479c3 */ /* 0x000e300000008800 */
[----:B------:R-:W-:Y:S06]  /*0af0*/  BAR.ARV 0x8, 0x120 ;  /* 0x0204800000007b1d */ /* 0x000fec0000002000 */
[----:B------:R-:W-:-:S02]  /*0b00*/  UMOV UR44, 0x400 ;  /* 0x00000400002c7882 */ /* 0x000fc40000000000 */
[----:B------:R-:W-:Y:S08]  /*0b10*/  @!P0 BAR.ARV 0x9, 0x100 ;  /* 0x0244000000008b1d */ /* 0x000ff00000002000 */
[----:B------:R-:W-:Y:S01]  /*0b20*/  BAR.SYNC.DEFER_BLOCKING 0x5, 0x120 ;  /* 0x0144800000007b1d */ /* 0x000fe20000010000 */
[C---:B------:R-:W-:Y:S02]  /*0b30*/  IADD3 R210, P1, R16.reuse, 0x210, RZ ;  /* 0x0000021010d27810 */ /* 0x040fe40007f3e0ff */
[----:B------:R-:W-:Y:S01]  /*0b40*/  IADD3 R219, P2, R16, 0x21c, RZ ;  /* 0x0000021c10db7810 */ /* 0x000fe20007f5e0ff */
[----:B0-----:R-:W-:-:S02]  /*0b50*/  ULEA UR44, UR4, UR44, 0x18 ;  /* 0x0000002c042c7291 */ /* 0x001fc4000f8ec03f */
[--C-:B------:R-:W-:Y:S01]  /*0b60*/  IMAD.X R209, RZ, RZ, R17.reuse, P1 ;  /* 0x000000ffffd17224 */ /* 0x100fe200008e0611 */
[----:B------:R-:W-:Y:S01]  /*0b70*/  ULDC UR4, c[0x0][0xd14] ;  /* 0x0003450000047ab9 */ /* 0x000fe20000000800 */
[----:B------:R-:W-:Y:S01]  /*0b80*/  STL.64 [R1+0x210], RZ ;  /* 0x000210ff01007387 */ /* 0x000fe20000100a00 */
[----:B------:R-:W-:-:S03]  /*0b90*/  IMAD.X R211, RZ, RZ, R17, P2 ;  /* 0x000000ffffd37224 */ /* 0x000fc600010e0611 */
[----:B------:R-:W-:Y:S04]  /*0ba0*/  STL [R1+0x218], RZ ;  /* 0x000218ff01007387 */ /* 0x000fe80000100800 */
[----:B------:R-:W-:Y:S04]  /*0bb0*/  STL [R1+0x21c], RZ ;  /* 0x00021cff01007387 */ /* 0x000fe80000100800 */
[----:B------:R-:W0:Y:S01]  /*0bc0*/  LDS.128 R8, [UR44+0x324d0] ;  /* 0x0324d02cff087984 */ /* 0x000e220008000c00 */
[----:B------:R-:W-:Y:S06]  /*0bd0*/  BAR.ARV 0x4, 0x120 ;  /* 0x0104800000007b1d */ /* 0x000fec0000002000 */
[----:B0-----:R-:W-:-:S13]  /*0be0*/  ISETP.GE.AND P0, PT, R11, UR4, PT ;  /* 0x000000040b007c0c */ /* 0x001fda000bf06270 */
[----:B------:R-:W-:Y:S05]  /*0bf0*/  @P0 EXIT ;  /* 0x000000000000094d */ /* 0x000fea0003800000 */
[----:B------:R-:W0:Y:S01]  /*0c00*/  S2R R6, SR_TID.X ;  /* 0x0000000000067919 */ /* 0x000e220000002100 */
[----:B------:R-:W1:Y:S01]  /*0c10*/  S2UR UR4, SR_SWINHI ;  /* 0x00000000000479c3 */ /* 0x000e620000002f00 */
[----:B------:R-:W-:Y:S01]  /*0c20*/  IMAD.MOV.U32 R197, RZ, RZ, 0x2 ;  /* 0x00000002ffc57424 */ /* 0x000fe200078e00ff */
[----:B------:R-:W-:Y:S01]  /*0c30*/  R2UR UR5, R9 ;  /* 0x00000000090572ca */ /* 0x000fe200000e0000 */
[----:B------:R-:W-:Y:S01]  /*0c40*/  VIADD R205, R36, 0x8 ;  /* 0x0000000824cd7836 */ /* 0x000fe20000000000 */
[----:B------:R-:W-:Y:S02]  /*0c50*/  R2UR UR6, R11 ;  /* 0x000000000b0672ca */ /* 0x000fe400000e0000 */
[----:B------:R-:W-:Y:S02]  /*0c60*/  R2UR UR7, R10 ;  /* 0x000000000a0772ca */ /* 0x000fe400000e0000 */
[----:B------:R-:W-:Y:S01]  /*0c70*/  IADD3 R204, -R36, 0xb, RZ ;  /* 0x0000000b24cc7810 */ /* 0x000fe20007ffe1ff */
[----:B------:R-:W-:Y:S01]  /*0c80*/  UMOV UR36, UR44 ;  /* 0x0000002c00247c82 */ /* 0x000fe20008000000 */
[----:B-1----:R-:W-:Y:S01]  /*0c90*/  UMOV UR37, UR4 ;  /* 0x0000000400257c82 */ /* 0x002fe20008000000 */
[C---:B0-----:R-:W-:Y:S01]  /*0ca0*/  VIADD R195, R6.reuse, 0xffffff80 ;  /* 0xffffff8006c37836 */ /* 0x041fe20000000000 */
[----:B------:R-:W-:-:S04]  /*0cb0*/  LOP3.LUT R6, R6, 0x7f, RZ, 0xc0, !PT ;  /* 0x0000007f06067812 */ /* 0x000fc800078ec0ff */
[----:B------:R-:W-:Y:S02]  /*0cc0*/  SHF.R.S32.HI R0, RZ, 0x1f, R195 ;  /* 0x0000001fff007819 */ /* 0x000fe400000114c3 */
[----:B------:R-:W-:Y:S02]  /*0cd0*/  ISETP.NE.AND P0, PT, R6, RZ, PT ;  /* 0x000000ff0600720c */ /* 0x000fe40003f05270 */
[CC--:B----4-:R-:W-:Y:S02]  /*0ce0*/  LEA.HI R2, R0.reuse, R195.reuse, RZ, 0x4 ;  /* 0x000000c300027211 */ /* 0x0d0fe400078f20ff */
[CC--:B------:R-:W-:Y:S02]  /*0cf0*/  LEA.HI R3, R0.reuse, R195.reuse, RZ, 0x5 ;  /* 0x000000c300037211 */ /* 0x0c0fe400078f28ff */
[----:B------:R-:W-:Y:S02]  /*0d00*/  LEA.HI R31, R0, R195, RZ, 0x7 ;  /* 0x000000c3001f7211 */ /* 0x000fe400078f38ff */
[----:B------:R-:W-:Y:S01]  /*0d10*/  SHF.R.S32.HI R5, RZ, 0x4, R2 ;  /* 0x00000004ff057819 */ /* 0x000fe20000011402 */
[----:B------:R-:W-:Y:S01]  /*0d20*/  IMAD.SHL.U32 R3, R3, 0x20, RZ ;  /* 0x0000002003037824 */ /* 0x000fe200078e00ff */
[----:B------:R-:W-:-:S02]  /*0d30*/  LOP3.LUT R206, R31, 0xffffff80, RZ, 0xc0, !PT ;  /* 0xffffff801fce7812 */ /* 0x000fc400078ec0ff */
[C---:B------:R-:W-:Y:S02]  /*0d40*/  LOP3.LUT R4, R2.reuse, 0x3fffff0, RZ, 0xc0, !PT ;  /* 0x03fffff002047812 */ /* 0x040fe400078ec0ff */
[----:B------:R-:W-:Y:S01]  /*0d50*/  LEA.HI R2, R2, R5, RZ, 0x1 ;  /* 0x0000000502027211 */ /* 0x000fe200078f08ff */
[----:B------:R-:W-:Y:S01]  /*0d60*/  IMAD.IADD R206, R195, 0x1, -R206 ;  /* 0x00000001c3ce7824 */ /* 0x000fe200078e0ace */
[----:B------:R-:W-:Y:S01]  /*0d70*/  LOP3.LUT R7, R3, 0xfffffc00, RZ, 0xc0, !PT ;  /* 0xfffffc0003077812 */ /* 0x000fe200078ec0ff */
[----:B------:R-:W-:Y:S01]  /*0d80*/  IMAD.IADD R4, R195, 0x1, -R4 ;  /* 0x00000001c3047824 */ /* 0x000fe200078e0a04 */
[----:B------:R-:W-:Y:S02]  /*0d90*/  LOP3.LUT R2, R2, 0x1ffffffe, RZ, 0xc0, !PT ;  /* 0x1ffffffe02027812 */ /* 0x000fe400078ec0ff */
[----:B------:R-:W-:Y:S01]  /*0da0*/  SHF.R.S32.HI R3, RZ, 0x1f, R206 ;  /* 0x0000001fff037819 */ /* 0x000fe200000114ce */
[----:B------:R-:W-:Y:S01]  /*0db0*/  IMAD R7, R4, 0x40, R7 ;  /* 0x0000004004077824 */ /* 0x000fe200078e0207 */
[----:B------:R-:W-:Y:S01]  /*0dc0*/  SHF.R.S32.HI R220, RZ, 0x7, R31 ;  /* 0x00000007ffdc7819 */ /* 0x000fe2000001141f */
[----:B------:R-:W-:Y:S01]  /*0dd0*/  IMAD.IADD R4, R5, 0x1, -R2 ;  /* 0x0000000105047824 */ /* 0x000fe200078e0a02 */
[----:B------:R-:W-:-:S02]  /*0de0*/  LEA.HI R37, R3, R206, RZ, 0x2 ;  /* 0x000000ce03257211 */ /* 0x000fc400078f10ff */
[----:B------:R-:W-:Y:S01]  /*0df0*/  LEA.HI R3, R3, R206, RZ, 0x5 ;  /* 0x000000ce03037211 */ /* 0x000fe200078f28ff */
[----:B------:R-:W-:Y:S01]  /*0e00*/  IMAD R4, R4, 0x8, R7 ;  /* 0x0000000804047824 */ /* 0x000fe200078e0207 */
[--C-:B------:R-:W-:Y:S02]  /*0e10*/  SHF.R.S32.HI R2, RZ, 0x2, R37.reuse ;  /* 0x00000002ff027819 */ /* 0x100fe40000011425 */
[----:B------:R-:W-:Y:S01]  /*0e20*/  SHF.R.S32.HI R5, RZ, 0x1f, R37 ;  /* 0x0000001fff057819 */ /* 0x000fe20000011425 */
[----:B------:R-:W-:Y:S01]  /*0e30*/  IMAD.WIDE R196, R4, R197, UR36 ;  /* 0x0000002404c47e25 */ /* 0x000fe2000f8e02c5 */
[----:B------:R-:W-:Y:S02]  /*0e40*/  SHF.R.S32.HI R3, RZ, 0x5, R3 ;  /* 0x00000005ff037819 */ /* 0x000fe40000011403 */
[----:B------:R-:W-:Y:S02]  /*0e50*/  LEA.HI R5, R5, R2, RZ, 0x3 ;  /* 0x0000000205057211 */ /* 0x000fe400078f18ff */
[----:B------:R-:W-:-:S02]  /*0e60*/  IADD3 R9, P4, R196, 0x20, RZ ;  /* 0x00000020c4097810 */ /* 0x000fc40007f9e0ff */
[----:B------:R-:W-:Y:S02]  /*0e70*/  LOP3.LUT R5, R5, 0xfffffff8, RZ, 0xc0, !PT ;  /* 0xfffffff805057812 */ /* 0x000fe400078ec0ff */
[----:B------:R-:W-:Y:S02]  /*0e80*/  LOP3.LUT R8, R9, 0x380, RZ, 0xc0, !PT ;  /* 0x0000038009087812 */ /* 0x000fe400078ec0ff */
[----:B------:R-:W-:Y:S01]  /*0e90*/  IADD3 R7, P2, R196, 0x60, RZ ;  /* 0x00000060c4077810 */ /* 0x000fe20007f5e0ff */
[----:B------:R-:W-:Y:S01]  /*0ea0*/  IMAD.IADD R2, R2, 0x1, -R5 ;  /* 0x0000000102027824 */ /* 0x000fe200078e0a05 */
[----:B------:R-:W-:Y:S02]  /*0eb0*/  SHF.R.U64 R8, R8, 0x3, RZ ;  /* 0x0000000308087819 */ /* 0x000fe400000012ff */
[----:B------:R-:W-:Y:S01]  /*0ec0*/  IADD3 R5, P3, R196, 0x40, RZ ;  /* 0x00000040c4057810 */ /* 0x000fe20007f7e0ff */
[----:B------:R-:W-:Y:S01]  /*0ed0*/  IMAD R198, R3, 0x10, R2 ;  /* 0x0000001003c67824 */ /* 0x000fe200078e0202 */
[----:B------:R-:W-:Y:S01]  /*0ee0*/  LOP3.LUT R2, R8, R9, RZ, 0x3c, !PT ;  /* 0x0000000908027212 */ /* 0x000fe200078e3cff */
[----:B------:R-:W-:Y:S01]  /*0ef0*/  IMAD.X R3, RZ, RZ, R197, P4 ;  /* 0x000000ffff037224 */ /* 0x000fe200020e06c5 */
[----:B------:R-:W-:-:S02]  /*0f00*/  IADD3 R9, P1, R196, 0x4000, RZ ;  /* 0x00004000c4097810 */ /* 0x000fc40007f3e0ff */
[----:B------:R-:W-:Y:S02]  /*0f10*/  IADD3 R15, P4, R196, 0x4060, RZ ;  /* 0x00004060c40f7810 */ /* 0x000fe40007f9e0ff */
[----:B------:R-:W-:Y:S02]  /*0f20*/  LOP3.LUT R8, R9, 0x380, RZ, 0xc0, !PT ;  /* 0x0000038009087812 */ /* 0x000fe400078ec0ff */
[----:B------:R-:W-:Y:S02]  /*0f30*/  LOP3.LUT R14, R15, 0x380, RZ, 0xc0, !PT ;  /* 0x000003800f0e7812 */ /* 0x000fe400078ec0ff */
[----:B------:R-:W-:Y:S02]  /*0f40*/  SHF.R.U64 R8, R8, 0x3, RZ ;  /* 0x0000000308087819 */ /* 0x000fe400000012ff */
[----:B------:R-:W-:Y:S02]  /*0f50*/  LOP3.LUT R6, R7, 0x380, RZ, 0xc0, !PT ;  /* 0x0000038007067812 */ /* 0x000fe400078ec0ff */
[----:B------:R-:W-:Y:S01]  /*0f60*/  LOP3.LUT R8, R8, R9, RZ, 0x3c, !PT ;  /* 0x0000000908087212 */ /* 0x000fe200078e3cff */
[----:B------:R-:W-:Y:S01]  /*0f70*/  IMAD.X R9, RZ, RZ, R197, P1 ;  /* 0x000000ffff097224 */ /* 0x000fe200008e06c5 */
[----:B------:R-:W-:-:S02]  /*0f80*/  IADD3 R25, P1, R196, 0x8040, RZ ;  /* 0x00008040c4197810 */ /* 0x000fc40007f3e0ff */
        /* <DEDUP_REMOVED lines=10> */
[----:B------:R-:W-:Y:S02]  /*1030*/  LOP3.LUT R24, R24, R25, RZ, 0x3c, !PT ;  /* 0x0000001918187212 */ /* 0x000fe400078e3cff */
[----:B------:R-:W-:Y:S01]  /*1040*/  LOP3.LUT R4, R4, R5, RZ, 0x3c, !PT ;  /* 0x0000000504047212 */ /* 0x000fe200078e3cff */
[----:B------:R-:W-:Y:S01]  /*1050*/  IMAD.X R5, RZ, RZ, R197, P3 ;  /* 0x000000ffff057224 */ /* 0x000fe200018e06c5 */
[C---:B------:R-:W-:Y:S02]  /*1060*/  IADD3 R25, P4, R196.reuse, 0xc020, RZ ;  /* 0x0000c020c4197810 */ /* 0x040fe40007f9e0ff */
[----:B------:R-:W-:-:S02]  /*1070*/  IADD3 R21, P2, R196, 0x8020, RZ ;  /* 0x00008020c4157810 */ /* 0x000fc40007f5e0ff */
[C---:B------:R-:W-:Y:S02]  /*1080*/  IADD3 R11, P6, R196.reuse, 0x4020, RZ ;  /* 0x00004020c40b7810 */ /* 0x040fe40007fde0ff */
[C---:B------:R-:W-:Y:S02]  /*1090*/  IADD3 R13, P5, R196.reuse, 0x4040, RZ ;  /* 0x00004040c40d7810 */ /* 0x040fe40007fbe0ff */
[----:B------:R-:W-:Y:S02]  /*10a0*/  IADD3 R19, P3, R196, 0x8000, RZ ;  /* 0x00008000c4137810 */ /* 0x000fe40007f7e0ff */
[----:B------:R-:W-:Y:S02]  /*10b0*/  LOP3.LUT R30, R25, 0x380, RZ, 0xc0, !PT ;  /* 0x00000380191e7812 */ /* 0x000fe400078ec0ff */
        /* <DEDUP_REMOVED lines=12> */
[----:B------:R-:W-:Y:S02]  /*1180*/  MOV R25, R2 ;  /* 0x0000000200197202 */ /* 0x000fe40000000f00 */
[----:B------:R-:W-:Y:S01]  /*1190*/  LOP3.LUT R10, R10, R11, RZ, 0x3c, !PT ;  /* 0x0000000b0a0a7212 */ /* 0x000fe200078e3cff */
[--C-:B------:R-:W-:Y:S01]  /*11a0*/  IMAD.X R11, RZ, RZ, R197.reuse, P6 ;  /* 0x000000ffff0b7224 */ /* 0x100fe200030e06c5 */
[----:B------:R-:W-:Y:S01]  /*11b0*/  LOP3.LUT R12, R12, R13, RZ, 0x3c, !PT ;  /* 0x0000000d0c0c7212 */ /* 0x000fe200078e3cff */
[--C-:B------:R-:W-:Y:S01]  /*11c0*/  IMAD.X R13, RZ, RZ, R197.reuse, P5 ;  /* 0x000000ffff0d7224 */ /* 0x100fe200028e06c5 */
[----:B------:R-:W-:Y:S01]  /*11d0*/  LOP3.LUT R18, R18, R19, RZ, 0x3c, !PT ;  /* 0x0000001312127212 */ /* 0x000fe200078e3cff */
[----:B------:R-:W-:Y:S01]  /*11e0*/  IMAD.X R19, RZ, RZ, R197, P3 ;  /* 0x000000ffff137224 */ /* 0x000fe200018e06c5 */
[----:B------:R-:W-:Y:S01]  /*11f0*/  MOV R2, R6 ;  /* 0x0000000600027202 */ /* 0x000fe20000000f00 */
[----:B------:R0:W-:Y:S01]  /*1200*/  STL [R1+0x478], R25 ;  /* 0x0004781901007387 */ /* 0x0001e20000100800 */
[----:B------:R-:W-:-:S02]  /*1210*/  IADD3 R35, P2, R196, 0xc060, RZ ;  /* 0x0000c060c4237810 */ /* 0x000fc40007f5e0ff */
[C---:B------:R-:W-:Y:S01]  /*1220*/  IADD3 R27, P6, R196.reuse, 0x8060, RZ ;  /* 0x00008060c41b7810 */ /* 0x040fe20007fde0ff */
[----:B------:R1:W-:Y:S01]  /*1230*/  STL [R1+0x470], R2 ;  /* 0x0004700201007387 */ /* 0x0003e20000100800 */
[C---:B------:R-:W-:Y:S02]  /*1240*/  IADD3 R29, P5, R196.reuse, 0xc000, RZ ;  /* 0x0000c000c41d7810 */ /* 0x040fe40007fbe0ff */
[----:B------:R-:W-:Y:S02]  /*1250*/  IADD3 R33, P3, R196, 0xc040, RZ ;  /* 0x0000c040c4217810 */ /* 0x000fe40007f7e0ff */
[----:B------:R-:W-:Y:S01]  /*1260*/  MOV R3, R4 ;  /* 0x0000000400037202 */ /* 0x000fe20000000f00 */
[----:B0-----:R-:W-:Y:S01]  /*1270*/  IMAD.X R25, RZ, RZ, R197, P1 ;  /* 0x000000ffff197224 */ /* 0x001fe200008e06c5 */
[----:B------:R-:W-:Y:S02]  /*1280*/  LOP3.LUT R34, R35, 0x380, RZ, 0xc0, !PT ;  /* 0x0000038023227812 */ /* 0x000fe400078ec0ff */
[----:B------:R-:W-:Y:S01]  /*1290*/  LOP3.LUT R26, R27, 0x380, RZ, 0xc0, !PT ;  /* 0x000003801b1a7812 */ /* 0x000fe200078ec0ff */
[----:B------:R0:W-:Y:S01]  /*12a0*/  STL [R1+0x474], R3 ;  /* 0x0004740301007387 */ /* 0x0001e20000100800 */
[----:B------:R-:W-:-:S02]  /*12b0*/  LOP3.LUT R28, R29, 0x380, RZ, 0xc0, !PT ;  /* 0x000003801d1c7812 */ /* 0x000fc400078ec0ff */
[----:B------:R-:W-:Y:S02]  /*12c0*/  LOP3.LUT R32, R33, 0x380, RZ, 0xc0, !PT ;  /* 0x0000038021207812 */ /* 0x000fe400078ec0ff */
[----:B-1----:R-:W-:Y:S01]  /*12d0*/  LEA.HI R2, R31, R220, RZ, 0x1 ;  /* 0x000000dc1f027211 */ /* 0x002fe200078f08ff */
[----:B------:R-:W-:Y:S01]  /*12e0*/  IMAD.X R31, RZ, RZ, R197, P4 ;  /* 0x000000ffff1f7224 */ /* 0x000fe200020e06c5 */
[----:B------:R-:W-:Y:S02]  /*12f0*/  LEA.HI R0, R0, R195, RZ, 0x3 ;  /* 0x000000c300007211 */ /* 0x000fe400078f18ff */
[----:B------:R-:W-:Y:S02]  /*1300*/  SHF.R.U64 R34, R34, 0x3, RZ ;  /* 0x0000000322227819 */ /* 0x000fe400000012ff */
[----:B------:R-:W-:Y:S02]  /*1310*/  SHF.R.U64 R26, R26, 0x3, RZ ;  /* 0x000000031a1a7819 */ /* 0x000fe400000012ff */
[----:B------:R-:W-:-:S02]  /*1320*/  SHF.R.U64 R28, R28, 0x3, RZ ;  /* 0x000000031c1c7819 */ /* 0x000fc400000012ff */
[----:B------:R-:W-:Y:S02]  /*1330*/  SHF.R.U64 R32, R32, 0x3, RZ ;  /* 0x0000000320207819 */ /* 0x000fe400000012ff */
[----:B0-----:R-:W-:Y:S02]  /*1340*/  LOP3.LUT R3, R2, 0x3fffffe, RZ, 0xc0, !PT ;  /* 0x03fffffe02037812 */ /* 0x001fe400078ec0ff */
[----:B------:R-:W-:Y:S02]  /*1350*/  LOP3.LUT R2, R0, 0x1ffffff8, RZ, 0xc0, !PT ;  /* 0x1ffffff800027812 */ /* 0x000fe400078ec0ff */
        /* <DEDUP_REMOVED lines=12> */
[----:B------:R-:W-:Y:S01]  /*1420*/  IADD3 R18, P1, R16, 0x13c, RZ ;  /* 0x0000013c10127810 */ /* 0x000fe20007f3e0ff */
        /* <DEDUP_REMOVED lines=14> */
[----:B------:R-:W-:Y:S02]  /*1510*/  MOV R224, R28 ;  /* 0x0000001c00e07202 */ /* 0x000fe40000000f00 */
[----:B------:R-:W-:Y:S02]  /*1520*/  MOV R223, R30 ;  /* 0x0000001e00df7202 */ /* 0x000fe40000000f00 */
[----:B------:R-:W-:Y:S02]  /*1530*/  MOV R222, R32 ;  /* 0x0000002000de7202 */ /* 0x000fe40000000f00 */
[----:B------:R-:W-:-:S02]  /*1540*/  MOV R221, R34 ;  /* 0x0000002200dd7202 */ /* 0x000fc40000000f00 */
[----:B------:R-:W-:Y:S02]  /*1550*/  SEL R200, RZ, 0x1, P0 ;  /* 0x00000001ffc87807 */ /* 0x000fe40000000000 */
[----:B------:R-:W-:-:S07]  /*1560*/  SHF.R.S32.HI R192, RZ, 0x3, R0 ;  /* 0x00000003ffc07819 */ /* 0x000fce0000011400 */
.L_x_9793:
[----:B------:R-:W-:Y:S01]  /*1570*/  ULDC.64 UR8, c[0x0][0xb20] ;  /* 0x0002c80000087ab9 */ /* 0x000fe20000000a00 */
[----:B------:R-:W-:Y:S01]  /*1580*/  ULDC UR4, c[0x0][0x404] ;  /* 0x0001010000047ab9 */ /* 0x000fe20000000800 */
[----:B------:R-:W-:-:S04]  /*1590*/  UISETP.NE.U32.AND UP0, UPT, UR8, URZ, UPT ;  /* 0x0000003f0800728c */ /* 0x000fc8000bf05070 */
        /* <DEDUP_REMOVED lines=9> */
[----:B------:R-:W-:Y:S02]  /*1630*/  IMAD.U32 R2, RZ, RZ, UR8 ;  /* 0x00000008ff027e24 */ /* 0x000fe4000f8e00ff */
[----:B------:R-:W-:Y:S01]  /*1640*/  IMAD.U32 R3, RZ, RZ, UR9 ;  /* 0x00000009ff037e24 */ /* 0x000fe2000f8e00ff */
[----:B------:R-:W-:-:S04]  /*1650*/  @UP1 UIMAD.WIDE UR8, UR6, 0x4, UR10 ;  /* 0x00000004060818a5 */ /* 0x000fc8000f8e020a */
[----:B--2---:R-:W2:Y:S02]  /*1660*/  @P0 LDG.E R2, desc[UR54][R2.64] ;  /* 0x0000003602020981 */ /* 0x004ea4000c1e1900 */
[----:B01-345:R-:W-:Y:S02]  /*1670*/  IMAD.U32 R4, RZ, RZ, UR8 ;  /* 0x00000008ff047e24 */ /* 0x03bfe4000f8e00ff */
        /* <DEDUP_REMOVED lines=10> */
[----:B------:R-:W-:Y:S01]  /*1720*/  ISETP.NE.U32.AND P1, PT, RZ, UR8, PT ;  /* 0x00000008ff007c0c */ /* 0x000fe2000bf25070 */
[----:B------:R-:W-:-:S02]  /*1730*/  ULDC UR8, c[0x0][0x2e0] ;  /* 0x0000b80000087ab9 */ /* 0x000fc40000000800 */
[----:B------:R-:W-:Y:S01]  /*1740*/  UIMAD UR4, UR4, UR8, URZ ;  /* 0x00000008040472a4 */ /* 0x000fe2000f8e023f */
[----:B------:R-:W-:Y:S02]  /*1750*/  ISETP.NE.AND.EX P1, PT, RZ, UR9, PT, P1 ;  /* 0x00000009ff007c0c */ /* 0x000fe4000bf25310 */
[----:B--2---:R-:W-:Y:S02]  /*1760*/  @P0 R2UR UR42, R2 ;  /* 0x00000000022a02ca */ /* 0x004fe400000e0000 */
        /* <DEDUP_REMOVED lines=15> */
.L_x_9668:
        /* <DEDUP_REMOVED lines=10> */
.L_x_9669:
        /* <DEDUP_REMOVED lines=13> */
.L_x_9670:
[----:B------:R-:W0:Y:S01]  /*19d0*/  LDC R0, c[0x0][0xa80] ;  /* 0x0002a000ff007b82 */ /* 0x000e220000000800 */
[----:B------:R-:W-:Y:S01]  /*19e0*/  UIADD3 UR8, UP0, UR36, 0x32430, URZ ;  /* 0x0003243024087890 */ /* 0x000fe2000ff1e03f */
[----:B------:R-:W-:Y:S01]  /*19f0*/  IMAD.MOV.U32 R4, RZ, RZ, 0xc000 ;  /* 0x0000c000ff047424 */ /* 0x000fe200078e00ff */
[----:B------:R-:W-:Y:S01]  /*1a00*/  UIADD3 UR10, UP1, UR36, 0x32440, URZ ;  /* 0x00032440240a7890 */ /* 0x000fe2000ff3e03f */
[----:B------:R-:W-:Y:S01]  /*1a10*/  IMAD.U32 R5, RZ, RZ, UR48 ;  /* 0x00000030ff057e24 */ /* 0x000fe2000f8e00ff */
[----:B------:R-:W-:Y:S01]  /*1a20*/  UIADD3 UR6, UP2, UR36, 0x32450, URZ ;  /* 0x0003245024067890 */ /* 0x000fe2000ff5e03f */
[----:B------:R-:W-:Y:S01]  /*1a30*/  IMAD.MOV.U32 R6, RZ, RZ, R200 ;  /* 0x000000ffff067224 */ /* 0x000fe200078e00c8 */
[----:B------:R-:W-:Y:S01]  /*1a40*/  UIADD3 UR12, UP3, UR36, 0x32460, URZ ;  /* 0x00032460240c7890 */ /* 0x000fe2000ff7e03f */
[----:B------:R-:W-:Y:S01]  /*1a50*/  IMAD.MOV.U32 R7, RZ, RZ, 0x100 ;  /* 0x00000100ff077424 */ /* 0x000fe200078e00ff */
[----:B------:R-:W-:Y:S01]  /*1a60*/  UIADD3.X UR9, URZ, UR37, URZ, UP0, !UPT ;  /* 0x000000253f097290 */ /* 0x000fe200087fe43f */
[----:B------:R-:W-:Y:S01]  /*1a70*/  IMAD.MOV.U32 R2, RZ, RZ, 0x3000 ;  /* 0x00003000ff027424 */ /* 0x000fe200078e00ff */
[----:B------:R-:W-:Y:S01]  /*1a80*/  UIADD3.X UR7, URZ, UR37, URZ, UP2, !UPT ;  /* 0x000000253f077290 */ /* 0x000fe200097fe43f */
[----:B------:R-:W-:Y:S01]  /*1a90*/  IMAD.U32 R3, RZ, RZ, UR48 ;  /* 0x00000030ff037e24 */ /* 0x000fe2000f8e00ff */
[----:B------:R-:W-:Y:S01]  /*1aa0*/  UIADD3.X UR13, URZ, UR37, URZ, UP3, !UPT ;  /* 0x000000253f0d7290 */ /* 0x000fe20009ffe43f */
[----:B------:R1:W-:Y:S01]  /*1ab0*/  STL.128 [R1+0x50], R4 ;  /* 0x0000500401007387 */ /* 0x0003e20000100c00 */
[----:B------:R-:W-:Y:S01]  /*1ac0*/  UIADD3.X UR11, URZ, UR37, URZ, UP1, !UPT ;  /* 0x000000253f0b7290 */ /* 0x000fe20008ffe43f */
[----:B------:R-:W-:Y:S01]  /*1ad0*/  IMAD.MOV.U32 R201, RZ, RZ, 0x100 ;  /* 0x00000100ffc97424 */ /* 0x000fe200078e00ff */
[----:B------:R-:W-:Y:S01]  /*1ae0*/  UIADD3 UR42, -UR42, UR4, URZ ;  /* 0x000000042a2a7290 */ /* 0x000fe2000fffe13f */
[----:B------:R2:W-:Y:S01]  /*1af0*/  STL.64 [R1+0x18], R2 ;  /* 0x0000180201007387 */ /* 0x0005e20000100a00 */
[----:B------:R-:W-:Y:S01]  /*1b00*/  IMAD.MOV.U32 R202, RZ, RZ, 0x1 ;  /* 0x00000001ffca7424 */ /* 0x000fe200078e00ff */
[----:B------:R-:W-:Y:S01]  /*1b10*/  ULEA UR4, UR5, 0x80, 0x7 ;  /* 0x0000008005047891 */ /* 0x000fe2000f8e383f */
[----:B------:R-:W-:Y:S01]  /*1b20*/  IMAD.MOV.U32 R203, RZ, RZ, RZ ;  /* 0x000000ffffcb7224 */ /* 0x000fe200078e00ff */
[----:B------:R3:W-:Y:S01]  /*1b30*/  STL.128 [R1+0x430], RZ ;  /* 0x000430ff01007387 */ /* 0x0007e20000100c00 */
[----:B------:R-:W-:Y:S01]  /*1b40*/  IMAD.MOV.U32 R14, RZ, RZ, 0x1 ;  /* 0x00000001ff0e7424 */ /* 0x000fe200078e00ff */
[C---:B------:R-:W-:Y:S01]  /*1b50*/  IADD3 R36, P0, R16.reuse, 0x430, RZ ;  /* 0x0000043010247810 */ /* 0x040fe20007f1e0ff */
[----:B------:R-:W-:Y:S01]  /*1b60*/  IMAD.MOV.U32 R15, RZ, RZ, RZ ;  /* 0x000000ffff0f7224 */ /* 0x000fe200078e00ff */
[----:B------:R3:W-:Y:S01]  /*1b70*/  STL.128 [R1+0x20], R200 ;  /* 0x000020c801007387 */ /* 0x0007e20000100c00 */
[----:B------:R-:W-:Y:S01]  /*1b80*/  IMAD.U32 R12, RZ, RZ, UR5 ;  /* 0x00000005ff0c7e24 */ /* 0x000fe2000f8e00ff */
[----:B------:R-:W-:Y:S01]  /*1b90*/  IADD3 R34, P1, R16, 0x38, RZ ;  /* 0x0000003810227810 */ /* 0x000fe20007f3e0ff */
[----:B------:R-:W-:Y:S01]  /*1ba0*/  IMAD.U32 R8, RZ, RZ, UR6 ;  /* 0x00000006ff087e24 */ /* 0x000fe2000f8e00ff */
[----:B------:R3:W-:Y:S01]  /*1bb0*/  STL.64 [R1+0x60], R14 ;  /* 0x0000600e01007387 */ /* 0x0007e20000100a00 */
[----:B------:R-:W-:-:S02]  /*1bc0*/  IMAD.U32 R10, RZ, RZ, UR12 ;  /* 0x0000000cff0a7e24 */ /* 0x000fc4000f8e00ff */
[----:B-1----:R-:W-:Y:S01]  /*1bd0*/  IMAD.U32 R4, RZ, RZ, UR8 ;  /* 0x00000008ff047e24 */ /* 0x002fe2000f8e00ff */
[----:B------:R3:W-:Y:S01]  /*1be0*/  STL [R1+0x70], R12 ;  /* 0x0000700c01007387 */ /* 0x0007e20000100800 */
[----:B------:R-:W-:Y:S01]  /*1bf0*/  IMAD.U32 R9, RZ, RZ, UR7 ;  /* 0x00000007ff097e24 */ /* 0x000fe2000f8e00ff */
[----:B------:R-:W-:Y:S01]  /*1c00*/  ULDC.64 UR6, c[0x0][0xad8] ;  /* 0x0002b60000067ab9 */ /* 0x000fe20000000a00 */
[----:B------:R-:W-:Y:S01]  /*1c10*/  IMAD.U32 R11, RZ, RZ, UR13 ;  /* 0x0000000dff0b7e24 */ /* 0x000fe2000f8e00ff */
[----:B------:R-:W-:Y:S01]  /*1c20*/  UISETP.GE.AND UP0, UPT, UR7, 0x1, UPT ;  /* 0x000000010700788c */ /* 0x000fe2000bf06270 */
[----:B--2---:R-:W-:Y:S01]  /*1c30*/  IMAD.U32 R2, RZ, RZ, UR10 ;  /* 0x0000000aff027e24 */ /* 0x004fe2000f8e00ff */
[----:B0-----:R3:W-:Y:S01]  /*1c40*/  STL [R1+0x450], R0 ;  /* 0x0004500001007387 */ /* 0x0017e20000100800 */
[----:B------:R-:W-:Y:S01]  /*1c50*/  IMAD.U32 R5, RZ, RZ, UR9 ;  /* 0x00000009ff057e24 */ /* 0x000fe2000f8e00ff */
[----:B------:R-:W-:Y:S01]  /*1c60*/  UIADD3 UR8, UR42, UR4, -UR38 ;  /* 0x000000042a087290 */ /* 0x000fe2000fffe826 */
[----:B------:R-:W-:Y:S01]  /*1c70*/  IMAD.U32 R3, RZ, RZ, UR11 ;  /* 0x0000000bff037e24 */ /* 0x000fe2000f8e00ff */
[----:B------:R3:W-:Y:S01]  /*1c80*/  STL.128 [R1+0x40], R8 ;  /* 0x0000400801007387 */ /* 0x0007e20000100c00 */
[----:B------:R-:W-:Y:S01]  /*1c90*/  PLOP3.LUT P2, PT, PT, PT, UP0, 0x80, 0x0 ;  /* 0x000000000000781c */ /* 0x000fe20003f4f008 */
[----:B------:R-:W-:Y:S01]  /*1ca0*/  UIADD3 UR6, UR8, UR6, URZ ;  /* 0x0000000608067290 */ /* 0x000fe2000fffe03f */
[--C-:B------:R-:W-:Y:S01]  /*1cb0*/  IMAD.X R37, RZ, RZ, R17.reuse, P0 ;  /* 0x000000ffff257224 */ /* 0x100fe200000e0611 */
[----:B------:R3:W-:Y:S01]  /*1cc0*/  STL.64 [R1+0x68], R10 ;  /* 0x0000680a01007387 */ /* 0x0007e20000100a00 */
[----:B------:R-:W-:-:S03]  /*1cd0*/  IMAD.X R35, RZ, RZ, R17, P1 ;  /* 0x000000ffff237224 */ /* 0x000fc600008e0611 */
[----:B------:R3:W-:Y:S04]  /*1ce0*/  STL.64 [R1+0x8], R4 ;  /* 0x0000080401007387 */ /* 0x0007e80000100a00 */
[----:B------:R3:W-:Y:S04]  /*1cf0*/  STL.64 [R1+0x10], R2 ;  /* 0x0000100201007387 */ /* 0x0007e80000100a00 */
[----:B------:R3:W-:Y:S04]  /*1d00*/  STL.64 [R1+0x30], R2 ;  /* 0x0000300201007387 */ /* 0x0007e80000100a00 */
        /* <DEDUP_REMOVED lines=46> */
.L_x_9672:
[----:B------:R-:W-:-:S11]  /*1ff0*/  UISETP.NE.AND UP0, UPT, UR7, 0x1, UPT ;  /* 0x000000010700788c */ /* 0x000fd6000bf05270 */
[----:B------:R-:W-:Y:S02]  /*2000*/  @UP0 ULDC.64 UR10, c[0x0][0xae0] ;  /* 0x0002b800000a0ab9 */ /* 0x000fe40000000a00 */
[----:B------:R-:W-:-:S04]  /*2010*/  UIMAD.WIDE.U32 UR8, UR4, UR10, URZ ;  /* 0x0000000a040872a5 */ /* 0x000fc8000f8e003f */
[----:B------:R-:W-:-:S12]  /*2020*/  @UP0 USHF.R.U32.HI UR4, URZ, UR11, UR9 ;  /* 0x0000000b3f040299 */ /* 0x000fd80008011609 */
.L_x_9673:
[----:B------:R-:W-:-:S04]  /*2030*/  UIMAD UR4, UR4, UR7, UR7 ;  /* 0x00000007040472a4 */ /* 0x000fc8000f8e0207 */
[----:B------:R-:W-:-:S04]  /*2040*/  UISETP.LT.AND UP0, UPT, UR6, UR4, UPT ;  /* 0x000000040600728c */ /* 0x000fc8000bf01270 */
[----:B------:R-:W-:-:S12]  /*2050*/  USEL UR6, UR6, UR4, UP0 ;  /* 0x0000000406067287 */ /* 0x000fd80008000000 */
.L_x_9671:
[----:B------:R-:W-:Y:S02]  /*2060*/  UIADD3 UR8, UR42, 0x5f, URZ ;  /* 0x0000005f2a087890 */ /* 0x000fe4000fffe03f */
[----:B------:R-:W-:Y:S02]  /*2070*/  UIADD3 UR10, UR6, 0x5f, URZ ;  /* 0x0000005f060a7890 */ /* 0x000fe4000fffe03f */
[----:B------:R-:W-:Y:S02]  /*2080*/  UIMAD.WIDE UR8, UR8, 0x2aaaaaab, URZ ;  /* 0x2aaaaaab080878a5 */ /* 0x000fe4000f8e023f */
[----:B------:R-:W-:Y:S02]  /*2090*/  UIMAD.WIDE UR10, UR10, 0x2aaaaaab, URZ ;  /* 0x2aaaaaab0a0a78a5 */ /* 0x000fe4000f8e023f */
[----:B------:R-:W-:Y:S02]  /*20a0*/  USHF.R.U32.HI UR4, URZ, 0x1f, UR9 ;  /* 0x0000001f3f047899 */ /* 0x000fe40008011609 */
[----:B------:R-:W-:-:S02]  /*20b0*/  USHF.R.U32.HI UR6, URZ, 0x1f, UR11 ;  /* 0x0000001f3f067899 */ /* 0x000fc4000801160b */
[----:B------:R-:W-:Y:S02]  /*20c0*/  ULEA UR5, UR5, -UR38, 0x7 ;  /* 0x8000002605057291 */ /* 0x000fe4000f8e383f */
[----:B------:R-:W-:Y:S02]  /*20d0*/  ULEA.HI.SX32 UR4, UR9, UR4, 0x1c ;  /* 0x0000000409047291 */ /* 0x000fe4000f8fe23f */
[----:B------:R-:W-:Y:S02]  /*20e0*/  ULEA.HI.SX32 UR6, UR11, UR6, 0x1c ;  /* 0x000000060b067291 */ /* 0x000fe4000f8fe23f */
[----:B------:R-:W-:Y:S02]  /*20f0*/  UIADD3 UR5, UR42, UR5, URZ ;  /* 0x000000052a057290 */ /* 0x000fe4000fffe03f */
        /* <DEDUP_REMOVED lines=16> */
.L_x_9675:
[----:B------:R-:W-:-:S11]  /*2200*/  UISETP.NE.AND UP0, UPT, UR7, 0x1, UPT ;  /* 0x000000010700788c */ /* 0x000fd6000bf05270 */
[----:B------:R-:W-:Y:S02]  /*2210*/  @UP0 ULDC.64 UR10, c[0x0][0xae0] ;  /* 0x0002b800000a0ab9 */ /* 0x000fe40000000a00 */
[----:B------:R-:W-:-:S04]  /*2220*/  UIMAD.WIDE.U32 UR4, UR6, UR10, URZ ;  /* 0x0000000a060472a5 */ /* 0x000fc8000f8e003f */
[----:B------:R-:W-:-:S12]  /*2230*/  @UP0 USHF.R.U32.HI UR6, URZ, UR11, UR5 ;  /* 0x0000000b3f060299 */ /* 0x000fd80008011605 */
.L_x_9676:
[----:B------:R-:W-:-:S04]  /*2240*/  UIMAD UR6, UR6, UR7, URZ ;  /* 0x00000007060672a4 */ /* 0x000fc8000f8e023f */
[----:B------:R-:W-:-:S04]  /*2250*/  UISETP.LT.AND UP0, UPT, UR8, UR6, UPT ;  /* 0x000000060800728c */ /* 0x000fc8000bf01270 */
[----:B------:R-:W-:-:S12]  /*2260*/  USEL UR8, UR8, UR6, !UP0 ;  /* 0x0000000608087287 */ /* 0x000fd8000c000000 */
.L_x_9674:
        /* <DEDUP_REMOVED lines=9> */
[----:B---3--:R-:W0:Y:S01]  /*2300*/  SHFL.IDX PT, R0, R220, RZ, 0x1f ;  /* 0x00001fffdc007589 */ /* 0x008e2200000e0000 */
        /* <DEDUP_REMOVED lines=23> */
[----:B0-----:R-:W-:Y:S01]  /*2480*/  LEA.HI R2, R0, R0, RZ, 0x1 ;  /* 0x0000000000027211 */ /* 0x001fe200078f08ff */
[----:B------:R-:W-:Y:S01]  /*2490*/  IMAD.U32 R14, RZ, RZ, UR5 ;  /* 0x00000005ff0e7e24 */ /* 0x000fe2000f8e00ff */
[----:B------:R-:W-:Y:S01]  /*24a0*/  ULOP3.LUT UP0, URZ, UR6, 0x1bf, URZ, 0xc0, !UPT ;  /* 0x000001bf063f7892 */ /* 0x000fe2000f80c03f */
[----:B------:R-:W-:Y:S01]  /*24b0*/  IMAD.MOV.U32 R15, RZ, RZ, 0x40000040 ;  /* 0x40000040ff0f7424 */ /* 0x000fe200078e00ff */
[----:B------:R-:W-:Y:S01]  /*24c0*/  LOP3.LUT R3, R2, 0x7fffe, RZ, 0xc0, !PT ;  /* 0x0007fffe02037812 */ /* 0x000fe200078ec0ff */
[----:B------:R0:W-:Y:S01]  /*24d0*/  STL.128 [R1+0xa0], R8 ;  /* 0x0000a00801007387 */ /* 0x0001e20000100c00 */
[----:B------:R-:W-:Y:S01]  /*24e0*/  IMAD.X R44, RZ, RZ, R17, P5 ;  /* 0x000000ffff2c7224 */ /* 0x000fe200028e0611 */
[----:B------:R-:W-:Y:S01]  /*24f0*/  IADD3 R31, P1, R16, 0x118, RZ ;  /* 0x00000118101f7810 */ /* 0x000fe20007f3e0ff */
[----:B-1----:R-:W-:Y:S01]  /*2500*/  IMAD.MOV.U32 R5, RZ, RZ, 0x40000040 ;  /* 0x40000040ff057424 */ /* 0x002fe200078e00ff */
[----:B------:R0:W-:Y:S01]  /*2510*/  STL.64 [R1+0x78], RZ ;  /* 0x000078ff01007387 */ /* 0x0001e20000100a00 */
[----:B------:R-:W-:Y:S01]  /*2520*/  IMAD.IADD R3, R0, 0x1, -R3 ;  /* 0x0000000100037824 */ /* 0x000fe200078e0a03 */
[----:B------:R-:W-:Y:S01]  /*2530*/  PLOP3.LUT P5, PT, PT, PT, UP0, 0x80, 0x0 ;  /* 0x000000000000781c */ /* 0x000fe20003faf008 */
[----:B--2---:R-:W-:Y:S01]  /*2540*/  IMAD.MOV.U32 R13, RZ, RZ, 0x40000040 ;  /* 0x40000040ff0d7424 */ /* 0x004fe200078e00ff */
        /* <DEDUP_REMOVED lines=36> */
[----:B0-----:R-:W-:Y:S01]  /*2790*/  IMAD.U32 R4, RZ, RZ, UR4 ;  /* 0x00000004ff047e24 */ /* 0x001fe2000f8e00ff */
        /* <DEDUP_REMOVED lines=12> */
.L_x_9678:
[----:B------:R-:W1:Y:S01]  /*2860*/  S2R R20, SR_TID.X ;  /* 0x0000000000147919 */ /* 0x000e620000002100 */
[----:B0-----:R-:W0:Y:S01]  /*2870*/  LDC.64 R12, c[0x0][0x428] ;  /* 0x00010a00ff0c7b82 */ /* 0x001e220000000a00 */
[----:B------:R-:W-:Y:S01]  /*2880*/  IADD3 R8, P0, R16, 0x120, RZ ;  /* 0x0000012010087810 */ /* 0x000fe20007f1e0ff */
[----:B------:R-:W-:Y:S01]  /*2890*/  ULDC UR4, c[0x0][0x20] ;  /* 0x0000080000047ab9 */ /* 0x000fe20000000800 */
[----:B------:R-:W-:Y:S01]  /*28a0*/  IMAD.U32 R7, RZ, RZ, UR38 ;  /* 0x00000026ff077e24 */ /* 0x000fe2000f8e00ff */
[----:B------:R-:W-:Y:S01]  /*28b0*/  STL.64 [R1+0x130], R24 ;  /* 0x0001301801007387 */ /* 0x000fe20000100a00 */
[----:B------:R-:W-:Y:S02]  /*28c0*/  IMAD.U32 R11, RZ, RZ, UR42 ;  /* 0x0000002aff0b7e24 */ /* 0x000fe4000f8e00ff */
[----:B------:R-:W-:Y:S01]  /*28d0*/  IMAD.X R9, RZ, RZ, R17, P0 ;  /* 0x000000ffff097224 */ /* 0x000fe200000e0611 */
[----:B------:R-:W2:Y:S01]  /*28e0*/  LDC R21, c[0x0][0xad4] ;  /* 0x0002b500ff157b82 */ /* 0x000ea20000000800 */
[----:B------:R-:W-:Y:S01]  /*28f0*/  VIADD R6, R18, -UR4 ;  /* 0x8000000412067c36 */ /* 0x000fe20008000000 */
[----:B------:R-:W-:Y:S04]  /*2900*/  STL.64 [R1+0x120], R198 ;  /* 0x000120c601007387 */ /* 0x000fe80000100a00 */
[----:B------:R-:W-:Y:S02]  /*2910*/  STL.64 [R1+0x128], R8 ;  /* 0x0001280801007387 */ /* 0x000fe40000100a00 */
[----:B------:R-:W3:Y:S02]  /*2920*/  LDC R15, c[0x0][0x430] ;  /* 0x00010c00ff0f7b82 */ /* 0x000ee40000000800 */
[----:B------:R-:W-:Y:S04]  /*2930*/  STL.U8 [R1+0x138], RZ ;  /* 0x000138ff01007387 */ /* 0x000fe80000100000 */
[----:B------:R4:W-:Y:S02]  /*2940*/  STL [R6+0x4], R7 ;  /* 0x0000040706007387 */ /* 0x0009e40000100800 */
[----:B------:R-:W5:Y:S02]  /*2950*/  LDC.64 R4, c[0x0][0xad8] ;  /* 0x0002b600ff047b82 */ /* 0x000f640000000a00 */
[----:B------:R0:W-:Y:S04]  /*2960*/  STL [R6+0x8], R11 ;  /* 0x0000080b06007387 */ /* 0x0001e80000100800 */
[----:B0-----:R0:W-:Y:S01]  /*2970*/  STL [R6+0x24], R12 ;  /* 0x0000240c06007387 */ /* 0x0011e20000100800 */
[----:B-1----:R-:W-:Y:S01]  /*2980*/  VIADD R195, R20, 0xffffff80 ;  /* 0xffffff8014c37836 */ /* 0x002fe20000000000 */
[----:B------:R-:W1:Y:S02]  /*2990*/  LDC.64 R2, c[0x0][0xae0] ;  /* 0x0002b800ff027b82 */ /* 0x000e640000000a00 */
[----:B------:R0:W-:Y:S04]  /*29a0*/  STL [R6+0x28], R13 ;  /* 0x0000280d06007387 */ /* 0x0001e80000100800 */
[----:B--2---:R0:W-:Y:S04]  /*29b0*/  STL [R6+0xc], R21 ;  /* 0x00000c1506007387 */ /* 0x0041e80000100800 */
[----:B---3--:R0:W-:Y:S04]  /*29c0*/  STL [R6+0x2c], R15 ;  /* 0x00002c0f06007387 */ /* 0x0081e80000100800 */
[----:B------:R0:W-:Y:S04]  /*29d0*/  STL [R6+0x14], RZ ;  /* 0x000014ff06007387 */ /* 0x0001e80000100800 */
[----:B------:R0:W-:Y:S04]  /*29e0*/  STL [R6], R195 ;  /* 0x000000c306007387 */ /* 0x0001e80000100800 */
[----:B-----5:R0:W-:Y:S04]  /*29f0*/  STL [R6+0x10], R4 ;  /* 0x0000100406007387 */ /* 0x0201e80000100800 */
[----:B------:R0:W-:Y:S04]  /*2a00*/  STL [R6+0x18], R5 ;  /* 0x0000180506007387 */ /* 0x0001e80000100800 */
[----:B-1----:R0:W-:Y:S04]  /*2a10*/  STL [R6+0x1c], R2 ;  /* 0x00001c0206007387 */ /* 0x0021e80000100800 */
[----:B------:R0:W-:Y:S04]  /*2a20*/  STL [R6+0x20], R3 ;  /* 0x0000200306007387 */ /* 0x0001e80000100800 */
[----:B----4-:R-:W2:Y:S01]  /*2a30*/  LDL R7, [R1+0x21c] ;  /* 0x00021c0001077983 */ /* 0x010ea20000100800 */
[----:B------:R-:W-:Y:S03]  /*2a40*/  BSSY B0, `(.L_x_9679) ;  /* 0x0000008000007945 */ /* 0x000fe60003800000 */
[----:B------:R0:W-:Y:S01]  /*2a50*/  STL.U8 [R1+0x16c], RZ ;  /* 0x00016cff01007387 */ /* 0x0001e20000100000 */
[----:B--2---:R-:W-:-:S04]  /*2a60*/  LEA.HI R0, R7, R7, RZ, 0x1 ;  /* 0x0000000707007211 */ /* 0x004fc800078f08ff */
[----:B------:R-:W-:-:S05]  /*2a70*/  LOP3.LUT R0, R0, 0xfffffffe, RZ, 0xc0, !PT ;  /* 0xfffffffe00007812 */ /* 0x000fca00078ec0ff */
[----:B------:R-:W-:-:S05]  /*2a80*/  IMAD.IADD R0, R7, 0x1, -R0 ;  /* 0x0000000107007824 */ /* 0x000fca00078e0a00 */
[----:B------:R-:W-:-:S04]  /*2a90*/  SHF.L.U32 R0, R0, 0x1f, RZ ;  /* 0x0000001f00007819 */ /* 0x000fc800000006ff */
[----:B------:R-:W1:Y:S02]  /*2aa0*/  SYNCS.PHASECHK.TRANS64.TRYWAIT P0, [UR44+0x32400], R0 ;  /* 0x03240000ff0075a7 */ /* 0x000e64000800016c */
[----:B01----:R-:W-:Y:S05]  /*2ab0*/  @!P0 BRA `(.L_x_9680) ;  /* 0x0000023c00088947 */ /* 0x003fea0003800000 */
.L_x_9887:
[----:B------:R-:W-:Y:S05]  /*2ac0*/  BSYNC B0 ;  /* 0x0000000000007941 */ /* 0x000fea0003800000 */
.L_x_9679:
[----:B------:R-:W2:Y:S04]  /*2ad0*/  LDL R33, [R1+0x1c] ;  /* 0x00001c0001217983 */ /* 0x000ea80000100800 */
[----:B------:R1:W5:Y:S01]  /*2ae0*/  LDL.64 R24, [R1+0x210] ;  /* 0x0002100001187983 */ /* 0x0003620000100a00 */
[----:B------:R-:W-:Y:S01]  /*2af0*/  IMAD.U32 R8, RZ, RZ, UR36 ;  /* 0x00000024ff087e24 */ /* 0x000fe2000f8e00ff */
[C---:B0-----:R-:W-:Y:S01]  /*2b00*/  IADD3 R0, P2, R16.reuse, 0x420, RZ ;  /* 0x0000042010007810 */ /* 0x041fe20007f5e0ff */
        /* <DEDUP_REMOVED lines=16> */
[----:B0-----:R-:W-:-:S02]  /*2c10*/  IMAD.MOV.U32 R8, RZ, RZ, R34 ;  /* 0x000000ffff087224 */ /* 0x001fc400078e0022 */
[----:B------:R-:W-:Y:S02]  /*2c20*/  IMAD.MOV.U32 R9, RZ, RZ, R35 ;  /* 0x000000ffff097224 */ /* 0x000fe400078e0023 */
[----:B------:R-:W-:Y:S01]  /*2c30*/  IMAD.MOV.U32 R10, RZ, RZ, R26 ;  /* 0x000000ffff0a7224 */ /* 0x000fe200078e001a */
[----:B------:R1:W-:Y:S01]  /*2c40*/  BAR.SYNC.DEFER_BLOCKING R205, 0x100 ;  /* 0x000400cd0000751d */ /* 0x0003e20000010000 */
[----:B------:R-:W-:Y:S01]  /*2c50*/  IMAD.MOV.U32 R11, RZ, RZ, R39 ;  /* 0x000000ffff0b7224 */ /* 0x000fe200078e0027 */
[----:B------:R-:W-:Y:S01]  /*2c60*/  IADD3 R26, P0, R16, 0x16c, RZ ;  /* 0x0000016c101a7810 */ /* 0x000fe20007f1e0ff */
[----:B---3--:R-:W-:Y:S02]  /*2c70*/  IMAD.MOV.U32 R12, RZ, RZ, R27 ;  /* 0x000000ffff0c7224 */ /* 0x008fe400078e001b */
[----:B------:R-:W-:Y:S02]  /*2c80*/  IMAD.MOV.U32 R39, RZ, RZ, R21 ;  /* 0x000000ffff277224 */ /* 0x000fe400078e0015 */
[----:B------:R-:W-:Y:S01]  /*2c90*/  IMAD.X R27, RZ, RZ, R17, P0 ;  /* 0x000000ffff1b7224 */ /* 0x000fe200000e0611 */
[----:B------:R0:W-:Y:S01]  /*2ca0*/  STL.128 [R1+0x1b0], R8 ;  /* 0x0001b00801007387 */ /* 0x0001e20000100c00 */
[----:B------:R-:W-:-:S02]  /*2cb0*/  IMAD.MOV.U32 R13, RZ, RZ, R42 ;  /* 0x000000ffff0d7224 */ /* 0x000fc400078e002a */
[----:B------:R-:W-:Y:S01]  /*2cc0*/  IMAD.MOV.U32 R14, RZ, RZ, R29 ;  /* 0x000000ffff0e7224 */ /* 0x000fe200078e001d */
[----:B------:R-:W-:Y:S01]  /*2cd0*/  STL.128 [R1+0x1e0], R36 ;  /* 0x0001e02401007387 */ /* 0x000fe20000100c00 */
[----:B------:R-:W-:Y:S02]  /*2ce0*/  IMAD.MOV.U32 R15, RZ, RZ, R44 ;  /* 0x000000ffff0f7224 */ /* 0x000fe400078e002c */
[----:B------:R-:W-:-:S03]  /*2cf0*/  IMAD.X R21, RZ, RZ, R17, P1 ;  /* 0x000000ffff157224 */ /* 0x000fc600008e0611 */
[----:B------:R-:W-:Y:S04]  /*2d00*/  STL.128 [R1+0x190], R12 ;  /* 0x0001900c01007387 */ /* 0x000fe80000100c00 */
[----:B------:R-:W-:Y:S01]  /*2d10*/  STL.128 [R1+0x180], R20 ;  /* 0x0001801401007387 */ /* 0x000fe20000100c00 */
[----:B0-----:R-:W-:Y:S02]  /*2d20*/  IMAD.MOV.U32 R8, RZ, RZ, R30 ;  /* 0x000000ffff087224 */ /* 0x001fe400078e001e */
[----:B------:R-:W-:Y:S02]  /*2d30*/  IMAD.MOV.U32 R9, RZ, RZ, R45 ;  /* 0x000000ffff097224 */ /* 0x000fe400078e002d */
[----:B------:R-:W-:Y:S02]  /*2d40*/  IMAD.MOV.U32 R10, RZ, RZ, R31 ;  /* 0x000000ffff0a7224 */ /* 0x000fe400078e001f */
[----:B------:R-:W-:-:S05]  /*2d50*/  IMAD.MOV.U32 R11, RZ, RZ, R32 ;  /* 0x000000ffff0b7224 */ /* 0x000fca00078e0020 */
[----:B------:R0:W-:Y:S02]  /*2d60*/  STL.128 [R1+0x1c0], R8 ;  /* 0x0001c00801007387 */ /* 0x0001e40000100c00 */
[----:B0-----:R-:W-:Y:S02]  /*2d70*/  IMAD.MOV.U32 R10, RZ, RZ, R26 ;  /* 0x000000ffff0a7224 */ /* 0x001fe400078e001a */
[----:B------:R-:W-:Y:S02]  /*2d80*/  IMAD.MOV.U32 R11, RZ, RZ, R27 ;  /* 0x000000ffff0b7224 */ /* 0x000fe400078e001b */
[----:B------:R-:W-:Y:S01]  /*2d90*/  IMAD.MOV.U32 R8, RZ, RZ, R0 ;  /* 0x000000ffff087224 */ /* 0x000fe200078e0000 */
[----:B------:R-:W-:Y:S01]  /*2da0*/  IADD3 R0, P0, R16, 0xa8, RZ ;  /* 0x000000a810007810 */ /* 0x000fe20007f1e0ff */
[----:B------:R-:W-:-:S04]  /*2db0*/  IMAD.MOV.U32 R9, RZ, RZ, R7 ;  /* 0x000000ffff097224 */ /* 0x000fc800078e0007 */
[----:B------:R-:W-:Y:S01]  /*2dc0*/  IMAD.X R7, RZ, RZ, R17, P0 ;  /* 0x000000ffff077224 */ /* 0x000fe200000e0611 */
[----:B------:R0:W-:Y:S02]  /*2dd0*/  STL.128 [R1+0x1d0], R8 ;  /* 0x0001d00801007387 */ /* 0x0001e40000100c00 */
[----:B0-----:R-:W-:Y:S02]  /*2de0*/  IMAD.MOV.U32 R10, RZ, RZ, R28 ;  /* 0x000000ffff0a7224 */ /* 0x001fe400078e001c */
[----:B------:R-:W-:Y:S02]  /*2df0*/  IMAD.MOV.U32 R11, RZ, RZ, R43 ;  /* 0x000000ffff0b7224 */ /* 0x000fe400078e002b */
[----:B------:R-:W-:Y:S02]  /*2e00*/  IMAD.MOV.U32 R8, RZ, RZ, R208 ;  /* 0x000000ffff087224 */ /* 0x000fe400078e00d0 */
[----:B------:R-:W-:-:S05]  /*2e10*/  IMAD.MOV.U32 R9, RZ, RZ, R207 ;  /* 0x000000ffff097224 */ /* 0x000fca00078e00cf */
[----:B------:R0:W-:Y:S02]  /*2e20*/  STL.128 [R1+0x1f0], R8 ;  /* 0x0001f00801007387 */ /* 0x0001e40000100c00 */
[----:B0-----:R-:W-:Y:S02]  /*2e30*/  IMAD.MOV.U32 R8, RZ, RZ, R40 ;  /* 0x000000ffff087224 */ /* 0x001fe400078e0028 */
[----:B------:R-:W-:Y:S02]  /*2e40*/  IMAD.MOV.U32 R9, RZ, RZ, R41 ;  /* 0x000000ffff097224 */ /* 0x000fe400078e0029 */
[----:B------:R-:W-:Y:S02]  /*2e50*/  IMAD.MOV.U32 R10, RZ, RZ, R0 ;  /* 0x000000ffff0a7224 */ /* 0x000fe400078e0000 */
[----:B------:R-:W-:-:S05]  /*2e60*/  IMAD.MOV.U32 R11, RZ, RZ, R7 ;  /* 0x000000ffff0b7224 */ /* 0x000fca00078e0007 */
[----:B------:R1:W-:Y:S01]  /*2e70*/  STL.128 [R1+0x200], R8 ;  /* 0x0002000801007387 */ /* 0x0003e20000100c00 */
[----:B--2---:R-:W-:-:S04]  /*2e80*/  LOP3.LUT R0, R33, 0x1, RZ, 0xfc, !PT ;  /* 0x0000000121007812 */ /* 0x004fc800078efcff */
[----:B------:R-:W-:-:S13]  /*2e90*/  ISETP.NE.AND P1, PT, R0, 0x3, PT ;  /* 0x000000030000780c */ /* 0x000fda0003f25270 */
[----:B-1----:R-:W-:Y:S05]  /*2ea0*/  @!P1 BRA `(.L_x_9682) ;  /* 0x0000000000049947 */ /* 0x002fea0003800000 */
[----:B------:R-:W-:Y:S01]  /*2eb0*/  BPT.TRAP 0x1 ;  /* 0x000000040000795c */ /* 0x000fe20000300000 */
.L_x_9682:
[----:B------:R-:W-:Y:S05]  /*2ec0*/  BSYNC B0 ;  /* 0x0000000000007941 */ /* 0x000fea0003800000 */
.L_x_9681:
[----:B------:R-:W2:Y:S01]  /*2ed0*/  LDL.64 R8, [R1+0x8] ;  /* 0x0000080001087983 */ /* 0x000ea20000100a00 */
[----:B-----5:R-:W-:Y:S01]  /*2ee0*/  SHF.L.U32 R25, R25, 0x1f, RZ ;  /* 0x0000001f19197819 */ /* 0x020fe200000006ff */
[----:B------:R-:W-:Y:S01]  /*2ef0*/  BSSY B0, `(.L_x_9683) ;  /* 0x0000006000007945 */ /* 0x000fe20003800000 */
[----:B--2---:R-:W-:-:S05]  /*2f00*/  MOV R7, R8 ;  /* 0x0000000800077202 */ /* 0x004fca0000000f00 */
[----:B------:R-:W-:-:S04]  /*2f10*/  IMAD R24, R24, 0x8, R7 ;  /* 0x0000000818187824 */ /* 0x000fc800078e0207 */
[----:B------:R0:W1:Y:S01]  /*2f20*/  SYNCS.PHASECHK.TRANS64.TRYWAIT P0, [R24+URZ], R25 ;  /* 0x00000019180075a7 */ /* 0x000062000800017f */
[----:B------:R-:W-:Y:S05]  /*2f30*/  @!P1 BRA `(.L_x_9684) ;  /* 0x0000000000049947 */ /* 0x000fea0003800000 */
[----:B------:R-:W-:Y:S01]  /*2f40*/  BPT.TRAP 0x1 ;  /* 0x000000040000795c */ /* 0x000fe20000300000 */
.L_x_9684:
[----:B------:R-:W-:Y:S05]  /*2f50*/  BSYNC B0 ;  /* 0x0000000000007941 */ /* 0x000fea0003800000 */
.L_x_9683:
[----:B------:R-:W-:Y:S04]  /*2f60*/  BSSY B0, `(.L_x_9685) ;  /* 0x0000004000007945 */ /* 0x000fe80003800000 */
[----:B-1----:R-:W-:Y:S05]  /*2f70*/  @P0 BRA `(.L_x_9686) ;  /* 0x0000000000080947 */ /* 0x002fea0003800000 */
[----:B------:R-:W1:Y:S02]  /*2f80*/  SYNCS.PHASECHK.TRANS64.TRYWAIT P0, [R24+URZ], R25 ;  /* 0x00000019180075a7 */ /* 0x000e64000800017f */
[----:B-1----:R-:W-:Y:S05]  /*2f90*/  @!P0 BRA `(.L_x_9687) ;  /* 0x0000023400e88947 */ /* 0x002fea0003800000 */
.L_x_9686:
[----:B------:R-:W-:Y:S05]  /*2fa0*/  BSYNC B0 ;  /* 0x0000000000007941 */ /* 0x000fea0003800000 */
.L_x_9685:
[----:B------:R-:W2:Y:S04]  /*2fb0*/  LDL R13, [R1+0x210] ;  /* 0x00021000010d7983 */ /* 0x000ea80000100800 */
[----:B------:R-:W2:Y:S01]  /*2fc0*/  LDL.64 R8, [R1+0xa0] ;  /* 0x0000a00001087983 */ /* 0x000ea20000100a00 */
[----:B------:R-:W-:Y:S05]  /*2fd0*/  WARPSYNC.ALL ;  /* 0x0000000000007948 */ /* 0x000fea0003800000 */
[----:B01----:R-:W3:Y:S04]  /*2fe0*/  LDL.64 R24, [R1+0x98] ;  /* 0x0000980001187983 */ /* 0x003ee80000100a00 */
[----:B------:R-:W4:Y:S04]  /*2ff0*/  LDL.64 R10, [R1+0x98] ;  /* 0x00009800010a7983 */ /* 0x000f280000100a00 */
[----:B------:R-:W5:Y:S01]  /*3000*/  LDL.64 R14, [R1+0x98] ;  /* 0x00009800010e7983 */ /* 0x000f620000100a00 */
[----:B--2---:R-:W-:-:S03]  /*3010*/  IMAD R8, R13, 0x300, R8 ;  /* 0x000003000d087824 */ /* 0x004fc600078e0208 */
[----:B------:R-:W2:Y:S01]  /*3020*/  LDL.64 R20, [R1+0x98] ;  /* 0x0000980001147983 */ /* 0x000ea20000100a00 */
[----:B------:R-:W-:Y:S02]  /*3030*/  R2UR UR7, R9 ;  /* 0x00000000090772ca */ /* 0x000fe400000e0000 */
[C---:B------:R-:W-:Y:S01]  /*3040*/  R2UR UR6, R8.reuse ;  /* 0x00000000080672ca */ /* 0x040fe200000e0000 */
[----:B------:R-:W2:Y:S01]  /*3050*/  LDL R7, [R1+0x21c] ;  /* 0x00021c0001077983 */ /* 0x000ea20000100800 */
[----:B------:R-:W-:Y:S01]  /*3060*/  VIADD R12, R8, 0x2 ;  /* 0x00000002080c7836 */ /* 0x000fe20000000000 */
[----:B------:R-:W-:Y:S01]  /*3070*/  BSSY B0, `(.L_x_9688) ;  /* 0x000002e000007945 */ /* 0x000fe20003800000 */
[----:B------:R-:W-:Y:S01]  /*3080*/  IMAD.MOV.U32 R13, RZ, RZ, R9 ;  /* 0x000000ffff0d7224 */ /* 0x000fe200078e0009 */
[----:B------:R0:W-:Y:S01]  /*3090*/  STL [R1+0x80], RZ ;  /* 0x000080ff01007387 */ /* 0x0001e20000100800 */
[----:B---3--:R-:W-:Y:S02]  /*30a0*/  R2UR UR4, R24 ;  /* 0x00000000180472ca */ /* 0x008fe400000e0000 */
[----:B------:R-:W-:-:S02]  /*30b0*/  R2UR UR5, R25 ;  /* 0x00000000190572ca */ /* 0x000fc400000e0000 */
[----:B------:R-:W-:Y:S01]  /*30c0*/  WARPGROUP.ARRIVE ;  /* 0x00000000000079c5 */ /* 0x000fe20000000000 */
[----:B----4-:R-:W-:Y:S02]  /*30d0*/  VIADD R10, R10, 0x2 ;  /* 0x000000020a0a7836 */ /* 0x010fe40000000000 */
[----:B-----5:R-:W-:Y:S02]  /*30e0*/  VIADD R14, R14, 0x4 ;  /* 0x000000040e0e7836 */ /* 0x020fe40000000000 */
[----:B--2---:R-:W-:-:S06]  /*30f0*/  VIADD R20, R20, 0x6 ;  /* 0x0000000614147836 */ /* 0x004fcc0000000000 */
        /* <DEDUP_REMOVED lines=35> */
[----:B------:R-:W1:Y:S02]  /*3330*/  SYNCS.PHASECHK.TRANS64.TRYWAIT P0, [UR44+0x32410], R7 ;  /* 0x03241007ff0075a7 */ /* 0x000e64000800016c */
[----:B01----:R-:W-:Y:S05]  /*3340*/  @!P0 BRA `(.L_x_9689) ;  /* 0x0000023400108947 */ /* 0x003fea0003800000 */
.L_x_9888:
[----:B------:R-:W-:Y:S05]  /*3350*/  BSYNC B0 ;  /* 0x0000000000007941 */ /* 0x000fea0003800000 */
.L_x_9688:
[----:B0-----:R-:W2:Y:S04]  /*3360*/  LDL R7, [R1+0x54] ;  /* 0x0000540001077983 */ /* 0x001ea80000100800 */
[----:B------:R0:W5:Y:S01]  /*3370*/  LDL.64 R8, [R1+0x210] ;  /* 0x0002100001087983 */ /* 0x0001620000100a00 */
[----:B------:R-:W-:Y:S01]  /*3380*/  BSSY B0, `(.L_x_9690) ;  /* 0x0000005000007945 */ /* 0x000fe20003800000 */
[----:B--2---:R-:W-:-:S04]  /*3390*/  LOP3.LUT R7, R7, 0x1, RZ, 0xfc, !PT ;  /* 0x0000000107077812 */ /* 0x004fc800078efcff */
[----:B------:R-:W-:-:S13]  /*33a0*/  ISETP.NE.AND P1, PT, R7, 0x3, PT ;  /* 0x000000030700780c */ /* 0x000fda0003f25270 */
[----:B0-----:R-:W-:Y:S05]  /*33b0*/  @!P1 BRA `(.L_x_9691) ;  /* 0x0000000000049947 */ /* 0x001fea0003800000 */
[----:B------:R-:W-:Y:S01]  /*33c0*/  BPT.TRAP 0x1 ;  /* 0x000000040000795c */ /* 0x000fe20000300000 */
.L_x_9691:
[----:B------:R-:W-:Y:S05]  /*33d0*/  BSYNC B0 ;  /* 0x0000000000007941 */ /* 0x000fea0003800000 */
.L_x_9690:
        /* <DEDUP_REMOVED lines=8> */
.L_x_9693:
[----:B------:R-:W-:Y:S05]  /*3460*/  BSYNC B0 ;  /* 0x0000000000007941 */ /* 0x000fea0003800000 */
.L_x_9692:
[----:B------:R-:W-:Y:S04]  /*3470*/  BSSY B0, `(.L_x_9694) ;  /* 0x0000004000007945 */ /* 0x000fe80003800000 */
[----:B-1----:R-:W-:Y:S05]  /*3480*/  @P0 BRA `(.L_x_9695) ;  /* 0x0000000000080947 */ /* 0x002fea0003800000 */
[----:B------:R-:W1:Y:S02]  /*3490*/  SYNCS.PHASECHK.TRANS64.TRYWAIT P0, [R8+URZ], R9 ;  /* 0x00000009080075a7 */ /* 0x000e64000800017f */
[----:B-1----:R-:W-:Y:S05]  /*34a0*/  @!P0 BRA `(.L_x_9696) ;  /* 0x0000023000d08947 */ /* 0x002fea0003800000 */
.L_x_9695:
[----:B------:R-:W-:Y:S05]  /*34b0*/  BSYNC B0 ;  /* 0x0000000000007941 */ /* 0x000fea0003800000 */
.L_x_9694:
[----:B------:R-:W2:Y:S04]  /*34c0*/  LDL R19, [R1+0x210] ;  /* 0x0002100001137983 */ /* 0x000ea80000100800 */
[----:B01----:R-:W2:Y:S04]  /*34d0*/  LDL.64 R8, [R1+0x118] ;  /* 0x0001180001087983 */ /* 0x003ea80000100a00 */
[----:B------:R-:W3:Y:S04]  /*34e0*/  LDL R7, [R1+0x90] ;  /* 0x0000900001077983 */ /* 0x000ee80000100800 */
[----:B------:R-:W4:Y:S04]  /*34f0*/  LDL.64 R10, [R1+0x110] ;  /* 0x00011000010a7983 */ /* 0x000f280000100a00 */
[----:B------:R-:W5:Y:S04]  /*3500*/  LDL.64 R12, [R1+0x110] ;  /* 0x00011000010c7983 */ /* 0x000f680000100a00 */
[----:B------:R-:W5:Y:S04]  /*3510*/  LDL.64 R14, [R1+0x110] ;  /* 0x00011000010e7983 */ /* 0x000f680000100a00 */
[----:B------:R-:W5:Y:S01]  /*3520*/  LDL.64 R20, [R1+0x110] ;  /* 0x0001100001147983 */ /* 0x000f620000100a00 */
[----:B------:R-:W-:Y:S05]  /*3530*/  WARPSYNC.ALL ;  /* 0x0000000000007948 */ /* 0x000fea0003800000 */
[----:B------:R-:W-:Y:S01]  /*3540*/  WARPGROUP.ARRIVE ;  /* 0x00000000000079c5 */ /* 0x000fe20000000000 */
[----:B------:R-:W5:Y:S04]  /*3550*/  LDL.64 R72, [R1+0x110] ;  /* 0x0001100001487983 */ /* 0x000f680000100a00 */
[----:B------:R-:W5:Y:S01]  /*3560*/  LDL.LU R74, [R1+0x460] ;  /* 0x00046000014a7983 */ /* 0x000f620000300800 */
[----:B--2---:R-:W-:Y:S01]  /*3570*/  IMAD R8, R19, 0xc00, R8 ;  /* 0x00000c0013087824 */ /* 0x004fe200078e0208 */
[----:B---3--:R-:W-:-:S04]  /*3580*/  ISETP.NE.U32.AND P0, PT, R7, RZ, PT ;  /* 0x000000ff0700720c */ /* 0x008fc80003f05070 */
[----:B------:R-:W-:Y:S02]  /*3590*/  R2UR UR6, R8 ;  /* 0x00000000080672ca */ /* 0x000fe400000e0000 */
[----:B------:R-:W-:Y:S02]  /*35a0*/  R2UR UR7, R9 ;  /* 0x00000000090772ca */ /* 0x000fe400000e0000 */
[----:B----4-:R-:W-:Y:S02]  /*35b0*/  R2UR UR4, R10 ;  /* 0x000000000a0472ca */ /* 0x010fe400000e0000 */
[----:B------:R-:W-:-:S03]  /*35c0*/  R2UR UR5, R11 ;  /* 0x000000000b0572ca */ /* 0x000fc600000e0000 */
[----:B------:R-:W-:-:S10]  /*35d0*/  VOTEU.ANY UP0, P0 ;  /* 0x00000000003f7886 */ /* 0x000fd40000000100 */
        /* <DEDUP_REMOVED lines=129> */
[----:B------:R-:W0:Y:S01]  /*3df0*/  S2R R75, SR_TID.X ;  /* 0x00000000004b7919 */ /* 0x000e220000002100 */
[----:B------:R-:W-:Y:S01]  /*3e00*/  LOP3.LUT R74, R74, 0xffefffff, RZ, 0xc0, !PT ;  /* 0xffefffff4a4a7812 */ /* 0x000fe200078ec0ff */
[----:B------:R-:W-:Y:S02]  /*3e10*/  WARPGROUP.DEPBAR.LE gsb0, 0x0 ;  /* 0x00008000000079c5 */ /* 0x000fe40000010000 */
[----:B------:R-:W-:-:S08]  /*3e20*/  WARPGROUP.ARRIVE ;  /* 0x00000000000079c5 */ /* 0x000fd00000000000 */
[----:B------:R-:W-:Y:S01]  /*3e30*/  HGMMA.64x96x16.F32.BF16 R24, gdesc[UR4], R24, gsb0 ;  /* 0x01600000041879f0 */ /* 0x000fe20008001818 */
[----:B0-----:R-:W-:Y:S01]  /*3e40*/  LOP3.LUT P1, RZ, R75, 0x7f, RZ, 0xc0, !PT ;  /* 0x0000007f4bff7812 */ /* 0x001fe2000782c0ff */
[----:B--2---:R-:W-:-:S12]  /*3e50*/  VIADD R12, R12, 0xc02 ;  /* 0x00000c020c0c7836 */ /* 0x004fd80000000000 */
[----:B------:R-:W-:Y:S01]  /*3e60*/  @P1 LOP3.LUT R74, R74, 0x100000, RZ, 0xfc, !PT ;  /* 0x001000004a4a1812 */ /* 0x000fe200078efcff */
[----:B------:R-:W2:Y:S04]  /*3e70*/  @!P1 LDL R7, [R1+0x210] ;  /* 0x0002100001079983 */ /* 0x000ea80000100800 */
[----:B------:R0:W-:Y:S01]  /*3e80*/  STL [R1+0x460], R74 ;  /* 0x0004604a01007387 */ /* 0x0001e20000100800 */
[----:B------:R-:W-:Y:S02]  /*3e90*/  VIADD R10, R8, 0x902 ;  /* 0x00000902080a7836 */ /* 0x000fe40000000000 */
[----:B------:R-:W-:Y:S01]  /*3ea0*/  IMAD.MOV.U32 R11, RZ, RZ, R9 ;  /* 0x000000ffff0b7224 */ /* 0x000fe200078e0009 */
[----:B0-----:R-:W5:Y:S02]  /*3eb0*/  @!P1 LDL.64 R74, [R1+0x30] ;  /* 0x00003000014a9983 */ /* 0x001f640000100a00 */
[----:B------:R-:W-:-:S02]  /*3ec0*/  R2UR UR6, R10 ;  /* 0x000000000a0672ca */ /* 0x000fc400000e0000 */
[----:B------:R-:W-:Y:S02]  /*3ed0*/  R2UR UR7, R11 ;  /* 0x000000000b0772ca */ /* 0x000fe400000e0000 */
[----:B------:R-:W-:Y:S02]  /*3ee0*/  R2UR UR4, R12 ;  /* 0x000000000c0472ca */ /* 0x000fe400000e0000 */
[----:B------:R-:W-:Y:S01]  /*3ef0*/  R2UR UR5, R13 ;  /* 0x000000000d0572ca */ /* 0x000fe200000e0000 */
[----:B------:R-:W-:Y:S02]  /*3f00*/  WARPGROUP.DEPBAR.LE gsb0, 0x0 ;  /* 0x00008000000079c5 */ /* 0x000fe40000010000 */
        /* <DEDUP_REMOVED lines=23> */
[----:B-----5:R-:W-:Y:S01]  /*4080*/  @!P1 MOV R74, R74 ;  /* 0x0000004a004a9202 */ /* 0x020fe20000000f00 */
[----:B------:R0:W-:Y:S04]  /*4090*/  STL [R1+0x90], R0 ;  /* 0x0000900001007387 */ /* 0x0001e80000100800 */
[----:B------:R0:W-:Y:S01]  /*40a0*/  STL [R1+0x90], R0 ;  /* 0x0000900001007387 */ /* 0x0001e20000100800 */
[----:B--2---:R-:W-:-:S03]  /*40b0*/  @!P1 IMAD R7, R7, 0x8, R74 ;  /* 0x0000000807079824 */ /* 0x004fc600078e024a */
        /* <DEDUP_REMOVED lines=16> */
[----:B------:R-:W2:Y:S04]  /*41c0*/  LDL R15, [R1+0x70] ;  /* 0x00007000010f7983 */ /* 0x000ea80000100800 */
[----:B------:R-:W3:Y:S04]  /*41d0*/  LDL R11, [R6+0x8] ;  /* 0x00000800060b7983 */ /* 0x000ee80000100800 */
[----:B-1----:R-:W4:Y:S04]  /*41e0*/  LDL R7, [R6] ;  /* 0x0000000006077983 */ /* 0x002f280000100800 */
[----:B------:R-:W5:Y:S04]  /*41f0*/  LDL R19, [R6+0x18] ;  /* 0x0000180006137983 */ /* 0x000f680000100800 */
[----:B------:R-:W5:Y:S04]  /*4200*/  LDL R12, [R6+0x4] ;  /* 0x00000400060c7983 */ /* 0x000f680000100800 */
[----:B------:R-:W5:Y:S04]  /*4210*/  LDL R13, [R6+0xc] ;  /* 0x00000c00060d7983 */ /* 0x000f680000100800 */
[----:B------:R-:W5:Y:S04]  /*4220*/  LDL R9, [R6+0x10] ;  /* 0x0000100006097983 */ /* 0x000f680000100800 */
[----:B------:R-:W5:Y:S01]  /*4230*/  LDL R14, [R6+0x14] ;  /* 0x00001400060e7983 */ /* 0x000f620000100800 */
[----:B------:R-:W-:-:S02]  /*4240*/  UMOV UR4, 0xffffffa0 ;  /* 0xffffffa000047882 */ /* 0x000fc40000000000 */
[----:B------:R-:W-:Y:S01]  /*4250*/  UIMAD UR4, UR45, UR4, 0x60 ;  /* 0x000000602d0474a4 */ /* 0x000fe2000f8e0204 */
[----:B------:R-:W-:Y:S01]  /*4260*/  BSSY B0, `(.L_x_9697) ;  /* 0x000003e000007945 */ /* 0x000fe20003800000 */
[----:B----4-:R-:W-:-:S04]  /*4270*/  SHF.R.S32.HI R8, RZ, 0x1f, R7 ;  /* 0x0000001fff087819 */ /* 0x010fc80000011407 */
        /* <DEDUP_REMOVED lines=11> */
[----:B--2---:R-:W-:Y:S01]  /*4330*/  IMAD R74, R15, 0x8, R74 ;  /* 0x000000080f4a7824 */ /* 0x004fe200078e024a */
[----:B------:R-:W-:Y:S01]  /*4340*/  LOP3.LUT R21, R20, 0x7ffffffc, RZ, 0xc0, !PT ;  /* 0x7ffffffc14157812 */ /* 0x000fe200078ec0ff */
[----:B---3--:R-:W-:Y:S01]  /*4350*/  VIADD R15, R11, UR4 ;  /* 0x000000040b0f7c36 */ /* 0x008fe20008000000 */
        /* <DEDUP_REMOVED lines=20> */
[----:B0-----:R-:W-:Y:S06]  /*44a0*/  @!P0 BRA `(.L_x_9698) ;  /* 0x0000000000648947 */ /* 0x001fec0003800000 */
        /* <DEDUP_REMOVED lines=12> */
.L_x_9702:
[----:B------:R-:W-:Y:S05]  /*4570*/  BSYNC B2 ;  /* 0x0000000000027941 */ /* 0x000fea0003800000 */
.L_x_9701:
[----:B------:R-:W-:Y:S01]  /*4580*/  LOP3.LUT R8, RZ, R8, RZ, 0x33, !PT ;  /* 0x00000008ff087212 */ /* 0x000fe200078e33ff */
[----:B------:R-:W-:Y:S06]  /*4590*/  BRA `(.L_x_9703) ;  /* 0x0000000000187947 */ /* 0x000fec0003800000 */
.L_x_9700:
[----:B------:R-:W-:-:S13]  /*45a0*/  ISETP.NE.AND P0, PT, R19, 0x1, PT ;  /* 0x000000011300780c */ /* 0x000fda0003f05270 */
[----:B------:R-:W-:Y:S05]  /*45b0*/  @!P0 BRA `(.L_x_9703) ;  /* 0x0000000000108947 */ /* 0x000fea0003800000 */
[----:B------:R-:W2:Y:S04]  /*45c0*/  LDL R9, [R6+0x1c] ;  /* 0x00001c0006097983 */ /* 0x000ea80000100800 */
[----:B------:R-:W3:Y:S01]  /*45d0*/  LDL R13, [R6+0x20] ;  /* 0x00002000060d7983 */ /* 0x000ee20000100800 */
[----:B--2---:R-:W-:-:S05]  /*45e0*/  IMAD.HI.U32 R8, R8, R9, RZ ;  /* 0x0000000908087227 */ /* 0x004fca00078e00ff */
[----:B---3--:R-:W-:-:S07]  /*45f0*/  SHF.R.U32.HI R8, RZ, R13, R8 ;  /* 0x0000000dff087219 */ /* 0x008fce0000011608 */
.L_x_9703:
[----:B------:R-:W-:Y:S05]  /*4600*/  BSYNC B1 ;  /* 0x0000000000017941 */ /* 0x000fea0003800000 */
.L_x_9699:
[----:B------:R-:W-:-:S05]  /*4610*/  IMAD R8, R19, R8, R21 ;  /* 0x0000000813087224 */ /* 0x000fca00078e0215 */
[----:B------:R-:W-:Y:S02]  /*4620*/  VIMNMX R7, R7, R8, !PT ;  /* 0x0000000807077248 */ /* 0x000fe40007fe0100 */
[----:B------:R-:W-:-:S07]  /*4630*/  VIADDMNMX R10, R8, R19, R10, PT ;  /* 0x00000013080a7246 */ /* 0x000fce000380010a */
.L_x_9698:
[----:B------:R-:W-:Y:S05]  /*4640*/  BSYNC B0 ;  /* 0x0000000000007941 */ /* 0x000fea0003800000 */
.L_x_9697:
        /* <DEDUP_REMOVED lines=132> */
.L_x_9709:
[----:B------:R-:W-:Y:S05]  /*4e90*/  BSYNC B2 ;  /* 0x0000000000027941 */ /* 0x000fea0003800000 */
.L_x_9708:
[----:B------:R-:W-:Y:S01]  /*4ea0*/  LOP3.LUT R12, RZ, R12, RZ, 0x33, !PT ;  /* 0x0000000cff0c7212 */ /* 0x000fe200078e33ff */
[----:B------:R-:W-:Y:S06]  /*4eb0*/  BRA `(.L_x_9710) ;  /* 0x0000000000187947 */ /* 0x000fec0003800000 */
.L_x_9707:
[----:B------:R-:W-:-:S13]  /*4ec0*/  ISETP.NE.AND P6, PT, R19, 0x1, PT ;  /* 0x000000011300780c */ /* 0x000fda0003fc5270 */
[----:B------:R-:W-:Y:S05]  /*4ed0*/  @!P6 BRA `(.L_x_9710) ;  /* 0x000000000010e947 */ /* 0x000fea0003800000 */
[----:B------:R-:W2:Y:S04]  /*4ee0*/  LDL R11, [R6+0x1c] ;  /* 0x00001c00060b7983 */ /* 0x000ea80000100800 */
[----:B------:R-:W3:Y:S01]  /*4ef0*/  LDL R13, [R6+0x20] ;  /* 0x00002000060d7983 */ /* 0x000ee20000100800 */
[----:B--2---:R-:W-:-:S05]  /*4f00*/  IMAD.HI.U32 R12, R12, R11, RZ ;  /* 0x0000000b0c0c7227 */ /* 0x004fca00078e00ff */
[----:B---3--:R-:W-:-:S07]  /*4f10*/  SHF.R.U32.HI R12, RZ, R13, R12 ;  /* 0x0000000dff0c7219 */ /* 0x008fce000001160c */
.L_x_9710:
[----:B------:R-:W-:Y:S05]  /*4f20*/  BSYNC B1 ;  /* 0x0000000000017941 */ /* 0x000fea0003800000 */
.L_x_9706:
[----:B------:R-:W-:-:S05]  /*4f30*/  IMAD R12, R19, R12, R21 ;  /* 0x0000000c130c7224 */ /* 0x000fca00078e0215 */
[----:B------:R-:W-:Y:S02]  /*4f40*/  VIADDMNMX R10, R12, R19, R10, PT ;  /* 0x000000130c0a7246 */ /* 0x000fe4000380010a */
[----:B------:R-:W-:-:S07]  /*4f50*/  VIMNMX R7, R7, R12, !PT ;  /* 0x0000000c07077248 */ /* 0x000fce0007fe0100 */
.L_x_9705:
[----:B------:R-:W-:Y:S05]  /*4f60*/  BSYNC B0 ;  /* 0x0000000000007941 */ /* 0x000fea0003800000 */
.L_x_9704:
        /* <DEDUP_REMOVED lines=13> */
[----:B------:R-:W5:Y:S01]  /*5040*/  LDL R20, [R1+0x36c] ;  /* 0x00036c0001147983 */ /* 0x000f620000100800 */
[----:B------:R-:W-:Y:S02]  /*5050*/  ISETP.LT.OR P0, PT, R10, 0xa, P0 ;  /* 0x0000000a0a00780c */ /* 0x000fe40000701670 */
[----:B------:R-:W-:Y:S01]  /*5060*/  ISETP.NE.AND P6, PT, R36, RZ, PT ;  /* 0x000000ff2400720c */ /* 0x000fe20003fc5270 */
[----:B------:R-:W5:Y:S01]  /*5070*/  LDL R25, [R1+0x310] ;  /* 0x0003100001197983 */ /* 0x000f620000100800 */
[----:B------:R-:W-:-:S02]  /*5080*/  FSEL R45, R31, -INF , !P0 ;  /* 0xff8000001f2d7808 */ /* 0x000fc40004000000 */
[----:B------:R-:W-:Y:S01]  /*5090*/  ISETP.NE.AND P0, PT, R28, RZ, PT ;  /* 0x000000ff1c00720c */ /* 0x000fe20003f05270 */
[----:B------:R-:W5:Y:S01]  /*50a0*/  LDL R176, [R1+0x2e0] ;  /* 0x0002e00001b07983 */ /* 0x000f620000100800 */
[C---:B------:R-:W-:Y:S02]  /*50b0*/  ISETP.GT.AND P5, PT, R7.reuse, RZ, !P5 ;  /* 0x000000ff0700720c */ /* 0x040fe40006fa4270 */
[----:B------:R-:W-:Y:S01]  /*50c0*/  ISETP.GT.AND P0, PT, R7, 0x10, !P0 ;  /* 0x000000100700780c */ /* 0x000fe20004704270 */
[----:B------:R-:W5:Y:S01]  /*50d0*/  LDL R21, [R1+0x300] ;  /* 0x0003000001157983 */ /* 0x000f620000100800 */
[C---:B------:R-:W-:Y:S02]  /*50e0*/  ISETP.LT.OR P5, PT, R10.reuse, 0x1, P5 ;  /* 0x000000010a00780c */ /* 0x040fe40002fa1670 */
[----:B------:R-:W-:Y:S01]  /*50f0*/  ISETP.LT.OR P0, PT, R10, 0x11, P0 ;  /* 0x000000110a00780c */ /* 0x000fe20000701670 */
[----:B------:R-:W5:Y:S01]  /*5100*/  LDL R126, [R1+0x220] ;  /* 0x00022000017e7983 */ /* 0x000f620000100800 */
[----:B------:R-:W-:-:S02]  /*5110*/  FSEL R177, R26, -INF , !P5 ;  /* 0xff8000001ab17808 */ /* 0x000fc40006800000 */
[----:B------:R-:W-:Y:S01]  /*5120*/  FSEL R188, R34, -INF , !P0 ;  /* 0xff80000022bc7808 */ /* 0x000fe20004000000 */
[----:B------:R-:W5:Y:S01]  /*5130*/  LDL R128, [R1+0x230] ;  /* 0x0002300001807983 */ /* 0x000f620000100800 */
[----:B------:R-:W-:Y:S02]  /*5140*/  ISETP.NE.AND P0, PT, R29, RZ, PT ;  /* 0x000000ff1d00720c */ /* 0x000fe40003f05270 */
[----:B------:R-:W-:Y:S01]  /*5150*/  FMNMX.FTZ R11, R61, R154, !PT ;  /* 0x0000009a3d0b7209 */ /* 0x000fe20007810000 */
[----:B------:R-:W5:Y:S01]  /*5160*/  LDL R130, [R1+0x240] ;  /* 0x0002400001827983 */ /* 0x000f620000100800 */
[----:B------:R-:W-:Y:S02]  /*5170*/  ISETP.GT.AND P0, PT, R7, 0x11, !P0 ;  /* 0x000000110700780c */ /* 0x000fe40004704270 */
[----:B------:R-:W-:Y:S01]  /*5180*/  FMNMX.FTZ R6, R177, R53, !PT ;  /* 0x00000035b1067209 */ /* 0x000fe20007810000 */
[----:B------:R-:W5:Y:S01]  /*5190*/  LDL R132, [R1+0x250] ;  /* 0x0002500001847983 */ /* 0x000f620000100800 */
[----:B------:R-:W-:-:S02]  /*51a0*/  ISETP.LT.OR P0, PT, R10, 0x12, P0 ;  /* 0x000000120a00780c */ /* 0x000fc40000701670 */
[----:B------:R-:W-:Y:S01]  /*51b0*/  FMNMX.FTZ R11, R152, R11, !PT ;  /* 0x0000000b980b7209 */ /* 0x000fe20007810000 */
[----:B------:R-:W5:Y:S01]  /*51c0*/  LDL R134, [R1+0x260] ;  /* 0x0002600001867983 */ /* 0x000f620000100800 */
[----:B------:R-:W-:Y:S02]  /*51d0*/  FSEL R191, R35, -INF , !P0 ;  /* 0xff80000023bf7808 */ /* 0x000fe40004000000 */
[----:B------:R-:W-:Y:S01]  /*51e0*/  ISETP.GT.AND P0, PT, R7, 0x18, !P1 ;  /* 0x000000180700780c */ /* 0x000fe20004f04270 */
[----:B------:R-:W5:Y:S01]  /*51f0*/  LDL R35, [R1+0x234] ;  /* 0x0002340001237983 */ /* 0x000f620000100800 */
[----:B------:R-:W-:Y:S02]  /*5200*/  FMNMX.FTZ R6, R49, R6, !PT ;  /* 0x0000000631067209 */ /* 0x000fe40007810000 */
[----:B------:R-:W-:Y:S01]  /*5210*/  ISETP.LT.OR P0, PT, R10, 0x19, P0 ;  /* 0x000000190a00780c */ /* 0x000fe20000701670 */
[----:B------:R-:W5:Y:S01]  /*5220*/  LDL R65, [R1+0x26c] ;  /* 0x00026c0001417983 */ /* 0x000f620000100800 */
[----:B------:R-:W-:-:S02]  /*5230*/  FMNMX.FTZ R11, R148, R11, !PT ;  /* 0x0000000b940b7209 */ /* 0x000fc40007810000 */
        /* <DEDUP_REMOVED lines=30> */
[----:B------:R-:W-:Y:S01]  /*5420*/  ISETP.NE.AND P0, PT, R40, RZ, PT ;  /* 0x000000ff2800720c */ /* 0x000fe20003f05270 */
[----:B------:R-:W5:Y:S01]  /*5430*/  LDL R43, [R1+0x248] ;  /* 0x00024800012b7983 */ /* 0x000f620000100800 */
[----:B------:R-:W-:Y:S02]  /*5440*/  FMNMX.FTZ R12, R213, R12, !PT ;  /* 0x0000000cd50c7209 */ /* 0x000fe40007810000 */
[----:B------:R-:W-:Y:S01]  /*5450*/  ISETP.GT.AND P0, PT, R7, 0x28, !P0 ;  /* 0x000000280700780c */ /* 0x000fe20004704270 */
[----:B------:R-:W5:Y:S01]  /*5460*/  LDL R79, [R1+0x294] ;  /* 0x00029400014f7983 */ /* 0x000f620000100800 */
[----:B------:R-:W-:-:S02]  /*5470*/  FMNMX.FTZ R6, R160, R11, !PT ;  /* 0x0000000ba0067209 */ /* 0x000fc40007810000 */
[----:B------:R-:W-:Y:S01]  /*5480*/  ISETP.LT.OR P0, PT, R10, 0x29, P0 ;  /* 0x000000290a00780c */ /* 0x000fe20000701670 */
[----:B------:R-:W5:Y:S01]  /*5490*/  LDL R81, [R1+0x298] ;  /* 0x0002980001517983 */ /* 0x000f620000100800 */
[----:B------:R-:W-:Y:S02]  /*54a0*/  FMNMX.FTZ R11, R181, R12, !PT ;  /* 0x0000000cb50b7209 */ /* 0x000fe40007810000 */
[----:B------:R-:W-:Y:S01]  /*54b0*/  FSEL R189, R46, -INF , !P0 ;  /* 0xff8000002ebd7808 */ /* 0x000fe20004000000 */
[----:B------:R-:W5:Y:S01]  /*54c0*/  LDL R83, [R1+0x29c] ;  /* 0x00029c0001537983 */ /* 0x000f620000100800 */
[----:B------:R-:W-:Y:S02]  /*54d0*/  ISETP.NE.AND P0, PT, R41, RZ, PT ;  /* 0x000000ff2900720c */ /* 0x000fe40003f05270 */
[----:B------:R-:W-:Y:S01]  /*54e0*/  FMNMX.FTZ R6, R163, R6, !PT ;  /* 0x00000006a3067209 */ /* 0x000fe20007810000 */
[----:B------:R-:W5:Y:S01]  /*54f0*/  LDL R41, [R1+0x244] ;  /* 0x0002440001297983 */ /* 0x000f620000100800 */
[----:B------:R-:W-:-:S02]  /*5500*/  ISETP.GT.AND P0, PT, R7, 0x29, !P0 ;  /* 0x000000290700780c */ /* 0x000fc40004704270 */
[----:B------:R-:W-:Y:S01]  /*5510*/  FMNMX.FTZ R12, R184, R11, !PT ;  /* 0x0000000bb80c7209 */ /* 0x000fe20007810000 */
[----:B------:R-:W5:Y:S01]  /*5520*/  LDL R142, [R1+0x2a0] ;  /* 0x0002a000018e7983 */ /* 0x000f620000100800 */
[----:B------:R-:W-:Y:S02]  /*5530*/  ISETP.LT.OR P0, PT, R10, 0x2a, P0 ;  /* 0x0000002a0a00780c */ /* 0x000fe40000701670 */
[----:B------:R-:W-:Y:S01]  /*5540*/  FMNMX.FTZ R11, R167, R6, !PT ;  /* 0x00000006a70b7209 */ /* 0x000fe20007810000 */
[----:B------:R-:W5:Y:S01]  /*5550*/  LDL R85, [R1+0x2a4] ;  /* 0x0002a40001557983 */ /* 0x000f620000100800 */
[----:B------:R-:W-:Y:S02]  /*5560*/  FSEL R194, R47, -INF , !P0 ;  /* 0xff8000002fc27808 */ /* 0x000fe40004000000 */
[----:B------:R-:W-:Y:S01]  /*5570*/  ISETP.NE.AND P0, PT, R44, RZ, PT ;  /* 0x000000ff2c00720c */ /* 0x000fe20003f05270 */
[----:B------:R-:W5:Y:S01]  /*5580*/  LDL R47, [R1+0x24c] ;  /* 0x00024c00012f7983 */ /* 0x000f620000100800 */
[----:B------:R-:W-:-:S02]  /*5590*/  ISETP.NE.AND P1, PT, R75, RZ, PT ;  /* 0x000000ff4b00720c */ /* 0x000fc40003f25270 */
[----:B------:R-:W-:Y:S01]  /*55a0*/  ISETP.GT.AND P0, PT, R7, 0x30, !P0 ;  /* 0x000000300700780c */ /* 0x000fe20004704270 */
[----:B------:R-:W5:Y:S01]  /*55b0*/  LDL R75, [R1+0x288] ;  /* 0x00028800014b7983 */ /* 0x000f620000100800 */
[----:B------:R-:W-:Y:S02]  /*55c0*/  FMNMX.FTZ R13, R189, R12, !PT ;  /* 0x0000000cbd0d7209 */ /* 0x000fe40007810000 */
[----:B------:R-:W-:Y:S01]  /*55d0*/  ISETP.LT.OR P0, PT, R10, 0x31, P0 ;  /* 0x000000310a00780c */ /* 0x000fe20000701670 */
[----:B------:R-:W5:Y:S01]  /*55e0*/  LDL R87, [R1+0x2a8] ;  /* 0x0002a80001577983 */ /* 0x000f620000100800 */
[----:B------:R-:W-:Y:S02]  /*55f0*/  FMNMX.FTZ R6, R170, R11, !PT ;  /* 0x0000000baa067209 */ /* 0x000fe40007810000 */
[----:B------:R-:W-:Y:S01]  /*5600*/  FSEL R178, R50, -INF , !P0 ;  /* 0xff80000032b27808 */ /* 0x000fe20004000000 */
[----:B------:R-:W5:Y:S01]  /*5610*/  LDL R89, [R1+0x2ac] ;  /* 0x0002ac0001597983 */ /* 0x000f620000100800 */
[----:B------:R-:W-:-:S02]  /*5620*/  ISETP.NE.AND P0, PT, R48, RZ, PT ;  /* 0x000000ff3000720c */ /* 0x000fc40003f05270 */
[----:B------:R-:W-:Y:S01]  /*5630*/  FMNMX.FTZ R13, R194, R13, !PT ;  /* 0x0000000dc20d7209 */ /* 0x000fe20007810000 */
[----:B------:R-:W5:Y:S01]  /*5640*/  LDL R144, [R1+0x2b0] ;  /* 0x0002b00001907983 */ /* 0x000f620000100800 */
[----:B------:R-:W-:Y:S02]  /*5650*/  ISETP.GT.AND P0, PT, R7, 0x31, !P0 ;  /* 0x000000310700780c */ /* 0x000fe40004704270 */
[----:B------:R-:W-:Y:S01]  /*5660*/  FMNMX.FTZ R6, R157, R6, !PT ;  /* 0x000000069d067209 */ /* 0x000fe20007810000 */
[----:B------:R-:W5:Y:S01]  /*5670*/  LDL R91, [R1+0x2b4] ;  /* 0x0002b400015b7983 */ /* 0x000f620000100800 */
[----:B------:R-:W-:Y:S02]  /*5680*/  ISETP.LT.OR P0, PT, R10, 0x32, P0 ;  /* 0x000000320a00780c */ /* 0x000fe40000701670 */
[----:B------:R-:W-:Y:S01]  /*5690*/  ISETP.NE.AND P6, PT, R56, RZ, PT ;  /* 0x000000ff3800720c */ /* 0x000fe20003fc5270 */
[----:B------:R-:W5:Y:S01]  /*56a0*/  LDL R93, [R1+0x2b8] ;  /* 0x0002b800015d7983 */ /* 0x000f620000100800 */
[----:B------:R-:W-:-:S02]  /*56b0*/  FSEL R180, R51, -INF , !P0 ;  /* 0xff80000033b47808 */ /* 0x000fc40004000000 */
[----:B------:R-:W-:Y:S01]  /*56c0*/  ISETP.NE.AND P0, PT, R74, RZ, PT ;  /* 0x000000ff4a00720c */ /* 0x000fe20003f05270 */
[----:B------:R-:W5:Y:S01]  /*56d0*/  LDL R51, [R1+0x254] ;  /* 0x0002540001337983 */ /* 0x000f620000100800 */
[----:B------:R-:W-:Y:S02]  /*56e0*/  FMNMX.FTZ R13, R178, R13, !PT ;  /* 0x0000000db20d7209 */ /* 0x000fe40007810000 */
        /* <DEDUP_REMOVED lines=12> */
[----:B------:R-:W-:Y:S01]  /*57b0*/  ISETP.NE.AND P5, PT, R57, RZ, PT ;  /* 0x000000ff3900720c */ /* 0x000fe20003fa5270 */
        /* <DEDUP_REMOVED lines=10> */
[----:B------:R-:W-:-:S02]  /*5860*/  ISETP.NE.AND P1, PT, R60, RZ, PT ;  /* 0x000000ff3c00720c */ /* 0x000fc40003f25270 */
[----:B------:R-:W-:Y:S01]  /*5870*/  FSEL R179, R58, -INF , !P0 ;  /* 0xff8000003ab37808 */ /* 0x000fe20004000000 */
[----:B------:R-:W5:Y:S01]  /*5880*/  LDL R103, [R1+0x2d4] ;  /* 0x0002d40001677983 */ /* 0x000f620000100800 */
[----:B------:R-:W-:Y:S02]  /*5890*/  ISETP.GT.AND P0, PT, R7, 0x41, !P6 ;  /* 0x000000410700780c */ /* 0x000fe40007704270 */
[----:B------:R-:W-:Y:S01]  /*58a0*/  FMNMX.FTZ R6, R185, R6, !PT ;  /* 0x00000006b9067209 */ /* 0x000fe20007810000 */
[----:B------:R-:W5:Y:S01]  /*58b0*/  LDL R105, [R1+0x2d8] ;  /* 0x0002d80001697983 */ /* 0x000f620000100800 */
[----:B------:R-:W-:Y:S02]  /*58c0*/  ISETP.LT.OR P0, PT, R10, 0x42, P0 ;  /* 0x000000420a00780c */ /* 0x000fe40000701670 */
[----:B------:R-:W-:Y:S01]  /*58d0*/  FMNMX.FTZ R11, R156, R11, !PT ;  /* 0x0000000b9c0b7209 */ /* 0x000fe20007810000 */
[----:B------:R-:W5:Y:S01]  /*58e0*/  LDL R107, [R1+0x2dc] ;  /* 0x0002dc00016b7983 */ /* 0x000f620000100800 */
[----:B------:R-:W-:-:S02]  /*58f0*/  FSEL R183, R59, -INF , !P0 ;  /* 0xff8000003bb77808 */ /* 0x000fc40004000000 */
[C---:B------:R-:W-:Y:S01]  /*5900*/  ISETP.GT.AND P0, PT, R7.reuse, 0x48, !P5 ;  /* 0x000000480700780c */ /* 0x040fe20006f04270 */
[----:B------:R-:W5:Y:S01]  /*5910*/  LDL R59, [R1+0x264] ;  /* 0x00026400013b7983 */ /* 0x000f620000100800 */
[----:B------:R-:W-:Y:S02]  /*5920*/  ISETP.GT.AND P1, PT, R7, 0x49, !P1 ;  /* 0x000000490700780c */ /* 0x000fe40004f24270 */
[----:B------:R-:W-:Y:S01]  /*5930*/  ISETP.LT.OR P0, PT, R10, 0x49, P0 ;  /* 0x000000490a00780c */ /* 0x000fe20000701670 */
[----:B------:R-:W5:Y:S01]  /*5940*/  LDL R109, [R1+0x2e4] ;  /* 0x0002e400016d7983 */ /* 0x000f620000100800 */
[----:B------:R-:W-:Y:S02]  /*5950*/  FMNMX.FTZ R6, R179, R6, !PT ;  /* 0x00000006b3067209 */ /* 0x000fe40007810000 */
[----:B------:R-:W-:Y:S01]  /*5960*/  FMNMX.FTZ R11, R158, R11, !PT ;  /* 0x0000000b9e0b7209 */ /* 0x000fe20007810000 */
[----:B------:R-:W5:Y:S01]  /*5970*/  LDL R111, [R1+0x2e8] ;  /* 0x0002e800016f7983 */ /* 0x000f620000100800 */
[----:B------:R-:W-:-:S02]  /*5980*/  ISETP.NE.AND P6, PT, R14, RZ, PT ;  /* 0x000000ff0e00720c */ /* 0x000fc40003fc5270 */
[----:B------:R-:W-:Y:S01]  /*5990*/  ISETP.GT.AND P2, PT, R7, 0x50, !P2 ;  /* 0x000000500700780c */ /* 0x000fe20005744270 */
[----:B------:R-:W5:Y:S01]  /*59a0*/  LDL R14, [R1+0x39c] ;  /* 0x00039c00010e7983 */ /* 0x000f620000100800 */
[----:B------:R-:W-:Y:S02]  /*59b0*/  ISETP.LT.OR P1, PT, R10, 0x4a, P1 ;  /* 0x0000004a0a00780c */ /* 0x000fe40000f21670 */
[----:B------:R-:W-:Y:S01]  /*59c0*/  FSEL R187, R62, -INF , !P0 ;  /* 0xff8000003ebb7808 */ /* 0x000fe20004000000 */
[----:B------:R-:W5:Y:S01]  /*59d0*/  LDL R113, [R1+0x2ec] ;  /* 0x0002ec0001717983 */ /* 0x000f620000100800 */
[----:B------:R-:W-:Y:S02]  /*59e0*/  FMNMX.FTZ R6, R183, R6, !PT ;  /* 0x00000006b7067209 */ /* 0x000fe40007810000 */
[----:B------:R-:W-:Y:S01]  /*59f0*/  FMNMX.FTZ R11, R162, R11, !PT ;  /* 0x0000000ba20b7209 */ /* 0x000fe20007810000 */
[----:B------:R-:W5:Y:S01]  /*5a00*/  LDL R115, [R1+0x2f4] ;  /* 0x0002f40001737983 */ /* 0x000f620000100800 */
[----:B------:R-:W-:-:S02]  /*5a10*/  ISETP.GT.AND P3, PT, R7, 0x51, !P3 ;  /* 0x000000510700780c */ /* 0x000fc40005f64270 */
[C---:B------:R-:W-:Y:S01]  /*5a20*/  ISETP.GT.AND P4, PT, R7.reuse, 0x58, !P4 ;  /* 0x000000580700780c */ /* 0x040fe20006784270 */
[----:B------:R-:W5:Y:S01]  /*5a30*/  LDL R117, [R1+0x2f8] ;  /* 0x0002f80001757983 */ /* 0x000f620000100800 */
[----:B------:R-:W-:Y:S02]  /*5a40*/  ISETP.GT.AND P5, PT, R7, 0x59, !P6 ;  /* 0x000000590700780c */ /* 0x000fe400077a4270 */
[----:B------:R-:W-:Y:S01]  /*5a50*/  ISETP.LT.OR P2, PT, R10, 0x51, P2 ;  /* 0x000000510a00780c */ /* 0x000fe20001741670 */
[----:B------:R-:W5:Y:S01]  /*5a60*/  LDL R119, [R1+0x2fc] ;  /* 0x0002fc0001777983 */ /* 0x000f620000100800 */
[----:B------:R-:W-:Y:S02]  /*5a70*/  FSEL R190, R63, -INF , !P1 ;  /* 0xff8000003fbe7808 */ /* 0x000fe40004800000 */
[----:B------:R-:W-:Y:S01]  /*5a80*/  FMNMX.FTZ R7, R187, R6, !PT ;  /* 0x00000006bb077209 */ /* 0x000fe20007810000 */
[----:B------:R-:W5:Y:S01]  /*5a90*/  LDL R63, [R1+0x268] ;  /* 0x00026800013f7983 */ /* 0x000f620000100800 */
[----:B------:R-:W-:-:S02]  /*5aa0*/  FMNMX.FTZ R11, R166, R11, !PT ;  /* 0x0000000ba60b7209 */ /* 0x000fc40007810000 */
[----:B------:R-:W-:Y:S01]  /*5ab0*/  ISETP.LT.OR P3, PT, R10, 0x52, P3 ;  /* 0x000000520a00780c */ /* 0x000fe20001f61670 */
[----:B------:R-:W5:Y:S01]  /*5ac0*/  LDL R121, [R1+0x304] ;  /* 0x0003040001797983 */ /* 0x000f620000100800 */
[----:B------:R-:W-:Y:S02]  /*5ad0*/  FSEL R201, R66, -INF , !P2 ;  /* 0xff80000042c97808 */ /* 0x000fe40005000000 */
[----:B------:R-:W-:Y:S01]  /*5ae0*/  FMNMX.FTZ R6, R190, R7, !PT ;  /* 0x00000007be067209 */ /* 0x000fe20007810000 */
[----:B------:R-:W5:Y:S01]  /*5af0*/  LDL R123, [R1+0x308] ;  /* 0x00030800017b7983 */ /* 0x000f620000100800 */
[----:B------:R-:W-:Y:S02]  /*5b00*/  FMNMX.FTZ R12, R168, R11, !PT ;  /* 0x0000000ba80c7209 */ /* 0x000fe40007810000 */
[----:B------:R-:W-:Y:S01]  /*5b10*/  ISETP.LT.OR P4, PT, R10, 0x59, P4 ;  /* 0x000000590a00780c */ /* 0x000fe20002781670 */
[----:B------:R-:W5:Y:S01]  /*5b20*/  LDL R125, [R1+0x30c] ;  /* 0x00030c00017d7983 */ /* 0x000f620000100800 */
[----:B------:R-:W-:-:S02]  /*5b30*/  FSEL R202, R67, -INF , !P3 ;  /* 0xff80000043ca7808 */ /* 0x000fc40005800000 */
[----:B------:R-:W-:Y:S01]  /*5b40*/  FMNMX.FTZ R7, R201, R6, !PT ;  /* 0x00000006c9077209 */ /* 0x000fe20007810000 */
[----:B------:R-:W5:Y:S01]  /*5b50*/  LDL R67, [R1+0x274] ;  /* 0x0002740001437983 */ /* 0x000f620000100800 */
[----:B------:R-:W-:Y:S02]  /*5b60*/  FMNMX.FTZ R11, R169, R12, !PT ;  /* 0x0000000ca90b7209 */ /* 0x000fe40007810000 */
[----:B------:R-:W-:Y:S01]  /*5b70*/  FSEL R212, R70, -INF , !P4 ;  /* 0xff80000046d47808 */ /* 0x000fe20006000000 */
[----:B------:R-:W5:Y:S01]  /*5b80*/  LDL R127, [R1+0x314] ;  /* 0x00031400017f7983 */ /* 0x000f620000100800 */
[----:B------:R-:W-:Y:S02]  /*5b90*/  FMNMX.FTZ R7, R202, R7, !PT ;  /* 0x00000007ca077209 */ /* 0x000fe40007810000 */
[----:B------:R-:W-:Y:S01]  /*5ba0*/  ISETP.LT.OR P5, PT, R10, 0x5a, P5 ;  /* 0x0000005a0a00780c */ /* 0x000fe20002fa1670 */
[----:B------:R-:W5:Y:S01]  /*5bb0*/  LDL R129, [R1+0x318] ;  /* 0x0003180001817983 */ /* 0x000f620000100800 */
[----:B------:R-:W-:-:S02]  /*5bc0*/  FMNMX.FTZ R11, R172, R11, !PT ;  /* 0x0000000bac0b7209 */ /* 0x000fc40007810000 */
[----:B------:R-:W-:Y:S01]  /*5bd0*/  FMNMX.FTZ R7, R212, R7, !PT ;  /* 0x00000007d4077209 */ /* 0x000fe20007810000 */
[----:B------:R-:W5:Y:S01]  /*5be0*/  LDL R131, [R1+0x31c] ;  /* 0x00031c0001837983 */ /* 0x000f620000100800 */
[----:B------:R-:W-:Y:S02]  /*5bf0*/  FSEL R214, R71, -INF , !P5 ;  /* 0xff80000047d67808 */ /* 0x000fe40006800000 */
[----:B------:R-:W-:Y:S01]  /*5c00*/  FMNMX.FTZ R10, R174, R11, !PT ;  /* 0x0000000bae0a7209 */ /* 0x000fe20007810000 */
[----:B------:R-:W5:Y:S01]  /*5c10*/  LDL R71, [R1+0x27c] ;  /* 0x00027c0001477983 */ /* 0x000f620000100800 */
[----:B------:R-:W-:-:S03]  /*5c20*/  FMNMX.FTZ R11, R214, R7, !PT ;  /* 0x00000007d60b7209 */ /* 0x000fc60007810000 */
[----:B------:R-:W0:Y:S04]  /*5c30*/  SHFL.BFLY PT, R7, R10, 0x2, 0x1f ;  /* 0x0c401f000a077f89 */ /* 0x000e2800000e0000 */
[----:B------:R-:W-:Y:S04]  /*5c40*/  STL.64 [R1+0x430], R10 ;  /* 0x0004300a01007387 */ /* 0x000fe80000100a00 */
[----:B------:R-:W4:Y:S04]  /*5c50*/  LDL R29, [R1+0x434] ;  /* 0x00043400011d7983 */ /* 0x000f280000100800 */
[----:B------:R-:W5:Y:S04]  /*5c60*/  LDL R27, [R1+0x320] ;  /* 0x00032000011b7983 */ /* 0x000f680000100800 */
[----:B------:R-:W5:Y:S04]  /*5c70*/  LDL R133, [R1+0x324] ;  /* 0x0003240001857983 */ /* 0x000f680000100800 */
[----:B------:R-:W5:Y:S01]  /*5c80*/  LDL R118, [R1+0x328] ;  /* 0x0003280001767983 */ /* 0x000f620000100800 */
[----:B0-----:R-:W-:-:S03]  /*5c90*/  FMNMX.FTZ R12, R10, R7, !PT ;  /* 0x000000070a0c7209 */ /* 0x001fc60007810000 */
[----:B------:R-:W5:Y:S04]  /*5ca0*/  LDL R120, [R1+0x32c] ;  /* 0x00032c0001787983 */ /* 0x000f680000100800 */
[----:B------:R-:W0:Y:S04]  /*5cb0*/  SHFL.BFLY PT, R13, R12, 0x1, 0x1f ;  /* 0x0c201f000c0d7f89 */ /* 0x000e2800000e0000 */
[----:B------:R-:W5:Y:S04]  /*5cc0*/  LDL.64 R6, [R1+0xa8] ;  /* 0x0000a80001067983 */ /* 0x000f680000100a00 */
[----:B------:R-:W5:Y:S04]  /*5cd0*/  LDL R122, [R1+0x330] ;  /* 0x00033000017a7983 */ /* 0x000f680000100800 */
[----:B------:R-:W5:Y:S04]  /*5ce0*/  LDL R124, [R1+0x334] ;  /* 0x00033400017c7983 */ /* 0x000f680000100800 */
[----:B------:R-:W5:Y:S04]  /*5cf0*/  LDL R110, [R1+0x338] ;  /* 0x00033800016e7983 */ /* 0x000f680000100800 */
[----:B------:R-:W5:Y:S01]  /*5d00*/  LDL R112, [R1+0x33c] ;  /* 0x00033c0001707983 */ /* 0x000f620000100800 */
[----:B0-----:R-:W-:-:S03]  /*5d10*/  FMNMX.FTZ R12, R12, R13, !PT ;  /* 0x0000000d0c0c7209 */ /* 0x001fc60007810000 */
[----:B------:R-:W5:Y:S04]  /*5d20*/  LDL R114, [R1+0x340] ;  /* 0x0003400001727983 */ /* 0x000f680000100800 */
[----:B------:R0:W-:Y:S04]  /*5d30*/  STL [R1+0x430], R12 ;  /* 0x0004300c01007387 */ /* 0x0001e80000100800 */
[----:B------:R-:W5:Y:S04]  /*5d40*/  LDL R31, [R1+0x430] ;  /* 0x00043000011f7983 */ /* 0x000f680000100800 */
[----:B------:R-:W5:Y:S04]  /*5d50*/  LDL R13, [R1+0x450] ;  /* 0x00045000010d7983 */ /* 0x000f680000100800 */
[----:B0-----:R-:W5:Y:S04]  /*5d60*/  LDL R12, [R1+0x3cc] ;  /* 0x0003cc00010c7983 */ /* 0x001f680000100800 */
        /* <DEDUP_REMOVED lines=46> */
[----:B--2---:R0:W-:Y:S04]  /*6050*/  STL [R1+0x224], R226 ;  /* 0x000224e201007387 */ /* 0x0041e80000100800 */
[----:B---3--:R1:W-:Y:S04]  /*6060*/  STL [R1+0x228], R228 ;  /* 0x000228e401007387 */ /* 0x0083e80000100800 */
[----:B------:R-:W2:Y:S04]  /*6070*/  LDL R230, [R1+0x40c] ;  /* 0x00040c0001e67983 */ /* 0x000ea80000100800 */
[----:B0-----:R-:W3:Y:S04]  /*6080*/  LDL R226, [R1+0x410] ;  /* 0x0004100001e27983 */ /* 0x001ee80000100800 */
[----:B------:R-:W3:Y:S04]  /*6090*/  LDL R227, [R1+0x414] ;  /* 0x0004140001e37983 */ /* 0x000ee80000100800 */
[----:B-1----:R-:W3:Y:S04]  /*60a0*/  LDL R228, [R1+0x418] ;  /* 0x0004180001e47983 */ /* 0x002ee80000100800 */
[----:B------:R-:W3:Y:S04]  /*60b0*/  LDL R229, [R1+0x41c] ;  /* 0x00041c0001e57983 */ /* 0x000ee80000100800 */
[----:B----4-:R-:W0:Y:S02]  /*60c0*/  SHFL.BFLY PT, R10, R29, 0x2, 0x1f ;  /* 0x0c401f001d0a7f89 */ /* 0x010e2400000e0000 */
[----:B0-----:R-:W-:-:S05]  /*60d0*/  FMNMX.FTZ R11, R10, R29, !PT ;  /* 0x0000001d0a0b7209 */ /* 0x001fca0007810000 */
[----:B------:R-:W0:Y:S04]  /*60e0*/  SHFL.BFLY PT, R10, R11, 0x1, 0x1f ;  /* 0x0c201f000b0a7f89 */ /* 0x000e2800000e0000 */
[----:B------:R1:W-:Y:S01]  /*60f0*/  STL [R1+0x2f0], R19 ;  /* 0x0002f01301007387 */ /* 0x0003e20000100800 */
[----:B-----5:R-:W-:-:S03]  /*6100*/  IMAD R6, R15, 0xc00, R6 ;  /* 0x00000c000f067824 */ /* 0x020fc600078e0206 */
[----:B------:R4:W-:Y:S01]  /*6110*/  STL [R1+0x36c], R20 ;  /* 0x00036c1401007387 */ /* 0x0009e20000100800 */
[----:B0-----:R-:W-:Y:S02]  /*6120*/  FMNMX.FTZ R10, R11, R10, !PT ;  /* 0x0000000a0b0a7209 */ /* 0x001fe40007810000 */
[----:B------:R-:W-:Y:S01]  /*6130*/  FSETP.NEU.FTZ.AND P0, PT, R31, -INF , PT ;  /* 0xff8000001f00780b */ /* 0x000fe20003f1d000 */
[----:B-1----:R-:W-:Y:S02]  /*6140*/  FMUL.FTZ R19, R13, R31 ;  /* 0x0000001f0d137220 */ /* 0x002fe40000410000 */
[----:B------:R-:W-:-:S03]  /*6150*/  FMUL.FTZ R15, R10, R13 ;  /* 0x0000000d0a0f7220 */ /* 0x000fc60000410000 */
[----:B------:R-:W-:Y:S02]  /*6160*/  FSEL R19, R19, RZ, P0 ;  /* 0x000000ff13137208 */ /* 0x000fe40000000000 */
[----:B------:R-:W-:-:S04]  /*6170*/  FSETP.NEU.FTZ.AND P0, PT, R10, -INF , PT ;  /* 0xff8000000a00780b */ /* 0x000fc80003f1d000 */
[----:B----4-:R-:W-:Y:S01]  /*6180*/  FSEL R20, R15, RZ, P0 ;  /* 0x000000ff0f147208 */ /* 0x010fe20000000000 */
[----:B------:R0:W-:Y:S01]  /*6190*/  STL [R1+0x310], R25 ;  /* 0x0003101901007387 */ /* 0x0001e20000100800 */
[-CC-:B------:R-:W-:Y:S01]  /*61a0*/  FFMA.FTZ R175, R152, R13.reuse, -R19.reuse ;  /* 0x0000000d98af7223 */ /* 0x180fe20000010813 */
[-C--:B------:R-:W-:Y:S02]  /*61b0*/  FFMA.FTZ R11, R148, R13.reuse, -R19 ;  /* 0x0000000d940b7223 */ /* 0x080fe40000010813 */
[----:B------:R1:W-:Y:S01]  /*61c0*/  STL [R1+0x2e0], R176 ;  /* 0x0002e0b001007387 */ /* 0x0003e20000100800 */
[-CC-:B------:R-:W-:Y:S01]  /*61d0*/  FFMA.FTZ R177, R177, R13.reuse, -R20.reuse ;  /* 0x0000000db1b17223 */ /* 0x180fe20000010814 */
[-CC-:B------:R-:W-:Y:S02]  /*61e0*/  FFMA.FTZ R15, R49, R13.reuse, -R20.reuse ;  /* 0x0000000d310f7223 */ /* 0x180fe40000010814 */
[----:B------:R4:W-:Y:S01]  /*61f0*/  STL [R1+0x300], R21 ;  /* 0x0003001501007387 */ /* 0x0009e20000100800 */
[----:B0-----:R-:W-:-:S03]  /*6200*/  FFMA.FTZ R25, R53, R13, -R20 ;  /* 0x0000000d35197223 */ /* 0x001fc60000010814 */
[----:B------:R0:W-:Y:S01]  /*6210*/  STL [R1+0x39c], R14 ;  /* 0x00039c0e01007387 */ /* 0x0001e20000100800 */
[-CC-:B-1----:R-:W-:Y:S01]  /*6220*/  FFMA.FTZ R176, R61, R13.reuse, -R19.reuse ;  /* 0x0000000d3db07223 */ /* 0x182fe20000010813 */
[-C--:B----4-:R-:W-:Y:S01]  /*6230*/  FFMA.FTZ R21, R154, R13.reuse, -R19 ;  /* 0x0000000d9a157223 */ /* 0x090fe20000010813 */
[----:B0-----:R0:W-:Y:S01]  /*6240*/  MUFU.EX2 R14, R25 ;  /* 0x00000019000e7308 */ /* 0x0011e20000000800 */
[----:B------:R1:W-:Y:S01]  /*6250*/  STL [R1+0x3cc], R12 ;  /* 0x0003cc0c01007387 */ /* 0x0003e20000100800 */
[----:B0-----:R-:W-:-:S06]  /*6260*/  FFMA.FTZ R25, R45, R13, -R20 ;  /* 0x0000000d2d197223 */ /* 0x001fcc0000010814 */
[----:B------:R-:W-:Y:S08]  /*6270*/  MUFU.EX2 R176, R176 ;  /* 0x000000b000b07308 */ /* 0x000ff00000000800 */
[----:B------:R-:W0:Y:S08]  /*6280*/  MUFU.EX2 R21, R21 ;  /* 0x0000001500157308 */ /* 0x000e300000000800 */
[----:B------:R-:W-:Y:S08]  /*6290*/  MUFU.EX2 R175, R175 ;  /* 0x000000af00af7308 */ /* 0x000ff00000000800 */
[----:B------:R-:W4:Y:S08]  /*62a0*/  MUFU.EX2 R11, R11 ;  /* 0x0000000b000b7308 */ /* 0x000f300000000800 */
[----:B------:R-:W5:Y:S08]  /*62b0*/  MUFU.EX2 R177, R177 ;  /* 0x000000b100b17308 */ /* 0x000f700000000800 */
[----:B------:R-:W-:Y:S08]  /*62c0*/  MUFU.EX2 R15, R15 ;  /* 0x0000000f000f7308 */ /* 0x000ff00000000800 */
[----:B-1----:R-:W1:Y:S01]  /*62d0*/  MUFU.EX2 R12, R25 ;  /* 0x00000019000c7308 */ /* 0x002e620000000800 */
[----:B------:R5:W-:Y:S01]  /*62e0*/  STL [R1+0x23c], R39 ;  /* 0x00023c2701007387 */ /* 0x000be20000100800 */
[----:B------:R-:W-:-:S02]  /*62f0*/  R2UR UR6, R6 ;  /* 0x00000000060672ca */ /* 0x000fc400000e0000 */
[----:B------:R-:W-:Y:S01]  /*6300*/  R2UR UR7, R7 ;  /* 0x00000000070772ca */ /* 0x000fe200000e0000 */
[----:B------:R1:W-:Y:S01]  /*6310*/  STL [R1+0x3d8], R38 ;  /* 0x0003d82601007387 */ /* 0x0003e20000100800 */
[----:B0-----:R-:W-:Y:S02]  /*6320*/  F2FP.BF16.F32.PACK_AB R152, R21, R176 ;  /* 0x000000b01598723e */ /* 0x001fe400000010ff */
[----:B----4-:R-:W-:Y:S01]  /*6330*/  F2FP.BF16.F32.PACK_AB R154, R11, R175 ;  /* 0x000000af0b9a723e */ /* 0x010fe200000010ff */
[----:B-----5:R-:W-:Y:S01]  /*6340*/  IMAD.MOV.U32 R39, RZ, RZ, R7 ;  /* 0x000000ffff277224 */ /* 0x020fe200078e0007 */
        /* <DEDUP_REMOVED lines=115> */
[----:B0-----:R-:W-:-:S06]  /*6a80*/  WARPGROUP.ARRIVE ;  /* 0x00000000000079c5 */ /* 0x001fcc0000000000 */
[----:B------:R-:W-:Y:S01]  /*6a90*/  HGMMA.64x256x16.F32.BF16 R24, R152, gdesc[UR4].tnspB, RZ, !UPT, gsb0 ;  /* 0x43e0000498187df0 */ /* 0x000fe2000c0018ff */
[----:B------:R0:W-:Y:S01]  /*6aa0*/  STL [R1+0x404], R218 ;  /* 0x000404da01007387 */ /* 0x0001e20000100800 */
[-CC-:B------:R-:W-:Y:S01]  /*6ab0*/  FFMA.FTZ R215, R8, R13.reuse, -R19.reuse ;  /* 0x0000000d08d77223 */ /* 0x180fe20000010813 */
[-CC-:B------:R-:W-:Y:S02]  /*6ac0*/  FFMA.FTZ R171, R171, R13.reuse, -R19.reuse ;  /* 0x0000000dabab7223 */ /* 0x180fe40000010813 */
[----:B------:R4:W-:Y:S01]  /*6ad0*/  STL [R1+0x408], R217 ;  /* 0x000408d901007387 */ /* 0x0009e20000100800 */
[----:B------:R-:W-:-:S03]  /*6ae0*/  FFMA.FTZ R173, R173, R13, -R19 ;  /* 0x0000000dadad7223 */ /* 0x000fc60000010813 */
[----:B------:R5:W-:Y:S01]  /*6af0*/  STL [R1+0x400], R216 ;  /* 0x000400d801007387 */ /* 0x000be20000100800 */
[-CC-:B0-----:R-:W-:Y:S01]  /*6b00*/  FFMA.FTZ R218, R191, R13.reuse, -R20.reuse ;  /* 0x0000000dbfda7223 */ /* 0x181fe20000010814 */
[-CC-:B------:R-:W-:Y:S01]  /*6b10*/  FFMA.FTZ R191, R213, R13.reuse, -R20.reuse ;  /* 0x0000000dd5bf7223 */ /* 0x180fe20000010814 */
[-CC-:B----4-:R-:W-:Y:S01]  /*6b20*/  FFMA.FTZ R217, R188, R13.reuse, -R20.reuse ;  /* 0x0000000dbcd97223 */ /* 0x190fe20000010814 */
[-CC-:B------:R-:W-:Y:S01]  /*6b30*/  FFMA.FTZ R188, R203, R13.reuse, -R20.reuse ;  /* 0x0000000dcbbc7223 */ /* 0x180fe20000010814 */
[-CC-:B-----5:R-:W-:Y:S01]  /*6b40*/  FFMA.FTZ R216, R9, R13.reuse, -R19.reuse ;  /* 0x0000000d09d87223 */ /* 0x1a0fe20000010813 */
[----:B------:R-:W-:Y:S08]  /*6b50*/  MUFU.EX2 R215, R215 ;  /* 0x000000d700d77308 */ /* 0x000ff00000000800 */
[----:B------:R-:W0:Y:S08]  /*6b60*/  MUFU.EX2 R216, R216 ;  /* 0x000000d800d87308 */ /* 0x000e300000000800 */
[----:B------:R-:W-:Y:S08]  /*6b70*/  MUFU.EX2 R171, R171 ;  /* 0x000000ab00ab7308 */ /* 0x000ff00000000800 */
[----:B------:R-:W4:Y:S08]  /*6b80*/  MUFU.EX2 R173, R173 ;  /* 0x000000ad00ad7308 */ /* 0x000f300000000800 */
[----:B------:R-:W-:Y:S08]  /*6b90*/  MUFU.EX2 R217, R217 ;  /* 0x000000d900d97308 */ /* 0x000ff00000000800 */
[----:B------:R-:W5:Y:S08]  /*6ba0*/  MUFU.EX2 R218, R218 ;  /* 0x000000da00da7308 */ /* 0x000f700000000800 */
[----:B------:R-:W-:Y:S08]  /*6bb0*/  MUFU.EX2 R188, R188 ;  /* 0x000000bc00bc7308 */ /* 0x000ff00000000800 */
[----:B------:R-:W1:Y:S01]  /*6bc0*/  MUFU.EX2 R191, R191 ;  /* 0x000000bf00bf7308 */ /* 0x000e620000000800 */
[----:B--2---:R-:W-:Y:S04]  /*6bd0*/  STL [R1+0x40c], R230 ;  /* 0x00040ce601007387 */ /* 0x004fe80000100800 */
[----:B---3--:R-:W-:Y:S04]  /*6be0*/  STL [R1+0x410], R226 ;  /* 0x000410e201007387 */ /* 0x008fe80000100800 */
[----:B------:R-:W-:Y:S04]  /*6bf0*/  STL [R1+0x414], R227 ;  /* 0x000414e301007387 */ /* 0x000fe80000100800 */
[----:B------:R-:W-:Y:S04]  /*6c00*/  STL [R1+0x418], R228 ;  /* 0x000418e401007387 */ /* 0x000fe80000100800 */
        /* <DEDUP_REMOVED lines=10> */
[----:B------:R-:W2:Y:S01]  /*6cb0*/  MUFU.EX2 R163, R163 ;  /* 0x000000a300a37308 */ /* 0x000ea20000000800 */
[----:B------:R-:W-:-:S02]  /*6cc0*/  WARPGROUP.DEPBAR.LE gsb0, 0x0 ;  /* 0x00008000000079c5 */ /* 0x000fc40000010000 */
[----:B0-----:R-:W-:Y:S02]  /*6cd0*/  F2FP.BF16.F32.PACK_AB R152, R216, R215 ;  /* 0x000000d7d898723e */ /* 0x001fe400000010ff */
[----:B----4-:R-:W-:Y:S02]  /*6ce0*/  F2FP.BF16.F32.PACK_AB R154, R173, R171 ;  /* 0x000000abad9a723e */ /* 0x010fe400000010ff */
[----:B-----5:R-:W-:Y:S02]  /*6cf0*/  F2FP.BF16.F32.PACK_AB R153, R218, R217 ;  /* 0x000000d9da99723e */ /* 0x020fe400000010ff */
        /* <DEDUP_REMOVED lines=33> */
[----:B0-----:R-:W-:-:S06]  /*6f10*/  WARPGROUP.ARRIVE ;  /* 0x00000000000079c5 */ /* 0x001fcc0000000000 */
[----:B------:R-:W-:Y:S01]  /*6f20*/  HGMMA.64x256x16.F32.BF16 R24, R152, gdesc[UR8].tnspB, R24, gsb0 ;  /* 0x43e0000898187df0 */ /* 0x000fe20008001818 */
[----:B------:R-:W-:Y:S08]  /*6f30*/  MUFU.EX2 R167, R167 ;  /* 0x000000a700a77308 */ /* 0x000ff00000000800 */
[----:B------:R-:W0:Y:S08]  /*6f40*/  MUFU.EX2 R170, R170 ;  /* 0x000000aa00aa7308 */ /* 0x000e300000000800 */
[----:B------:R-:W-:Y:S08]  /*6f50*/  MUFU.EX2 R181, R181 ;  /* 0x000000b500b57308 */ /* 0x000ff00000000800 */
[----:B------:R-:W1:Y:S08]  /*6f60*/  MUFU.EX2 R184, R184 ;  /* 0x000000b800b87308 */ /* 0x000e700000000800 */
[----:B------:R-:W-:Y:S08]  /*6f70*/  MUFU.EX2 R189, R189 ;  /* 0x000000bd00bd7308 */ /* 0x000ff00000000800 */
[----:B------:R-:W3:Y:S01]  /*6f80*/  MUFU.EX2 R194, R194 ;  /* 0x000000c200c27308 */ /* 0x000ee20000000800 */
        /* <DEDUP_REMOVED lines=13> */
[----:B------:R-:W4:Y:S08]  /*7060*/  MUFU.EX2 R159, R159 ;  /* 0x0000009f009f7308 */ /* 0x000f300000000800 */
[----:B------:R-:W-:Y:S08]  /*7070*/  MUFU.EX2 R161, R161 ;  /* 0x000000a100a17308 */ /* 0x000ff00000000800 */
[----:B------:R-:W5:Y:S08]  /*7080*/  MUFU.EX2 R164, R164 ;  /* 0x000000a400a47308 */ /* 0x000f700000000800 */
[----:B------:R-:W-:Y:S08]  /*7090*/  MUFU.EX2 R178, R178 ;  /* 0x000000b200b27308 */ /* 0x000ff00000000800 */
[----:B------:R-:W5:Y:S08]  /*70a0*/  MUFU.EX2 R180, R180 ;  /* 0x000000b400b47308 */ /* 0x000f700000000800 */
[----:B------:R-:W-:Y:S01]  /*70b0*/  MUFU.EX2 R182, R182 ;  /* 0x000000b600b67308 */ /* 0x000fe20000000800 */
[----:B------:R-:W-:-:S02]  /*70c0*/  WARPGROUP.DEPBAR.LE gsb0, 0x0 ;  /* 0x00008000000079c5 */ /* 0x000fc40000010000 */
[----:B--2---:R-:W-:Y:S02]  /*70d0*/  F2FP.BF16.F32.PACK_AB R152, R163, R160 ;  /* 0x000000a0a398723e */ /* 0x004fe400000010ff */
[----:B0-----:R-:W-:Y:S02]  /*70e0*/  F2FP.BF16.F32.PACK_AB R154, R170, R167 ;  /* 0x000000a7aa9a723e */ /* 0x001fe400000010ff */
[----:B-1----:R-:W-:Y:S02]  /*70f0*/  F2FP.BF16.F32.PACK_AB R153, R184, R181 ;  /* 0x000000b5b899723e */ /* 0x002fe400000010ff */
[----:B---3--:R-:W-:Y:S01]  /*7100*/  F2FP.BF16.F32.PACK_AB R155, R194, R189 ;  /* 0x000000bdc29b723e */ /* 0x008fe200000010ff */
        /* <DEDUP_REMOVED lines=34> */
[----:B------:R-:W0:Y:S01]  /*7330*/  MUFU.EX2 R185, R185 ;  /* 0x000000b900b97308 */ /* 0x000e220000000800 */
[----:B------:R-:W-:Y:S02]  /*7340*/  VIADD R8, R6, 0x180 ;  /* 0x0000018006087836 */ /* 0x000fe40000000000 */
[----:B------:R-:W-:-:S03]  /*7350*/  IMAD.MOV.U32 R9, RZ, RZ, R7 ;  /* 0x000000ffff097224 */ /* 0x000fc600078e0007 */
[----:B------:R-:W-:Y:S02]  /*7360*/  R2UR UR6, R8 ;  /* 0x00000000080672ca */ /* 0x000fe400000e0000 */
[----:B------:R-:W-:Y:S01]  /*7370*/  R2UR UR7, R9 ;  /* 0x00000000090772ca */ /* 0x000fe200000e0000 */
        /* <DEDUP_REMOVED lines=9> */
[-C--:B------:R-:W-:Y:S01]  /*7410*/  FFMA.FTZ R19, R183, R13.reuse, -R20 ;  /* 0x0000000db7137223 */ /* 0x080fe20000010814 */
[----:B------:R-:W-:Y:S01]  /*7420*/  FADD.FTZ R14, R177, R14 ;  /* 0x0000000eb10e7221 */ /* 0x000fe20000010000 */
[-CC-:B------:R-:W-:Y:S01]  /*7430*/  FFMA.FTZ R187, R187, R13.reuse, -R20.reuse ;  /* 0x0000000dbbbb7223 */ /* 0x180fe20000010814 */
[-CC-:B------:R-:W-:Y:S01]  /*7440*/  FFMA.FTZ R190, R190, R13.reuse, -R20.reuse ;  /* 0x0000000dbebe7223 */ /* 0x180fe20000010814 */
[-CC-:B------:R-:W-:Y:S01]  /*7450*/  FFMA.FTZ R201, R201, R13.reuse, -R20.reuse ;  /* 0x0000000dc9c97223 */ /* 0x180fe20000010814 */
[-CC-:B------:R-:W-:Y:S01]  /*7460*/  FFMA.FTZ R202, R202, R13.reuse, -R20.reuse ;  /* 0x0000000dcaca7223 */ /* 0x180fe20000010814 */
[-CC-:B------:R-:W-:Y:S01]  /*7470*/  FFMA.FTZ R212, R212, R13.reuse, -R20.reuse ;  /* 0x0000000dd4d47223 */ /* 0x180fe20000010814 */
[----:B------:R-:W-:Y:S01]  /*7480*/  FFMA.FTZ R20, R214, R13, -R20 ;  /* 0x0000000dd6147223 */ /* 0x000fe20000010814 */
[----:B------:R-:W-:Y:S01]  /*7490*/  FADD.FTZ R15, R15, R14 ;  /* 0x0000000e0f0f7221 */ /* 0x000fe20000010000 */
[----:B------:R-:W-:Y:S08]  /*74a0*/  MUFU.EX2 R156, R156 ;  /* 0x0000009c009c7308 */ /* 0x000ff00000000800 */
[----:B------:R-:W1:Y:S08]  /*74b0*/  MUFU.EX2 R158, R158 ;  /* 0x0000009e009e7308 */ /* 0x000e700000000800 */
[----:B------:R-:W-:Y:S08]  /*74c0*/  MUFU.EX2 R162, R162 ;  /* 0x000000a200a27308 */ /* 0x000ff00000000800 */
[----:B------:R-:W2:Y:S08]  /*74d0*/  MUFU.EX2 R166, R166 ;  /* 0x000000a600a67308 */ /* 0x000eb00000000800 */
[----:B------:R3:W-:Y:S08]  /*74e0*/  MUFU.EX2 R168, R8 ;  /* 0x0000000800a87308 */ /* 0x0007f00000000800 */
[----:B------:R-:W2:Y:S08]  /*74f0*/  MUFU.EX2 R19, R19 ;  /* 0x0000001300137308 */ /* 0x000eb00000000800 */
[----:B------:R-:W-:Y:S08]  /*7500*/  MUFU.EX2 R13, R187 ;  /* 0x000000bb000d7308 */ /* 0x000ff00000000800 */
[----:B------:R-:W2:Y:S01]  /*7510*/  MUFU.EX2 R14, R190 ;  /* 0x000000be000e7308 */ /* 0x000ea20000000800 */
[----:B---3--:R-:W-:-:S02]  /*7520*/  VIADD R8, R6, 0x200 ;  /* 0x0000020006087836 */ /* 0x008fc40000000000 */
[----:B------:R-:W-:Y:S01]  /*7530*/  IMAD.MOV.U32 R9, RZ, RZ, R7 ;  /* 0x000000ffff097224 */ /* 0x000fe200078e0007 */
[----:B------:R-:W-:Y:S02]  /*7540*/  WARPGROUP.DEPBAR.LE gsb0, 0x0 ;  /* 0x00008000000079c5 */ /* 0x000fe40000010000 */
[----:B----4-:R-:W-:Y:S02]  /*7550*/  F2FP.BF16.F32.PACK_AB R152, R159, R157 ;  /* 0x0000009d9f98723e */ /* 0x010fe400000010ff */
[----:B-----5:R-:W-:Y:S02]  /*7560*/  F2FP.BF16.F32.PACK_AB R154, R164, R161 ;  /* 0x000000a1a49a723e */ /* 0x020fe400000010ff */
[----:B------:R-:W-:Y:S02]  /*7570*/  F2FP.BF16.F32.PACK_AB R153, R180, R178 ;  /* 0x000000b2b499723e */ /* 0x000fe400000010ff */
[----:B0-----:R-:W-:Y:S01]  /*7580*/  F2FP.BF16.F32.PACK_AB R155, R185, R182 ;  /* 0x000000b6b99b723e */ /* 0x001fe200000010ff */
        /* <DEDUP_REMOVED lines=34> */
[----:B------:R-:W-:Y:S02]  /*77b0*/  R2UR UR6, R8 ;  /* 0x00000000080672ca */ /* 0x000fe400000e0000 */
[----:B------:R-:W-:Y:S01]  /*77c0*/  R2UR UR7, R9 ;  /* 0x00000000090772ca */ /* 0x000fe200000e0000 */
[----:B------:R-:W-:Y:S01]  /*77d0*/  FADD.FTZ R12, R12, R15 ;  /* 0x0000000f0c0c7221 */ /* 0x000fe20000010000 */
[----:B------:R-:W-:Y:S08]  /*77e0*/  MUFU.EX2 R179, R179 ;  /* 0x000000b300b37308 */ /* 0x000ff00000000800 */
[----:B------:R-:W0:Y:S08]  /*77f0*/  MUFU.EX2 R8, R169 ;  /* 0x000000a900087308 */ /* 0x000e300000000800 */
[----:B------:R-:W-:Y:S08]  /*7800*/  MUFU.EX2 R172, R172 ;  /* 0x000000ac00ac7308 */ /* 0x000ff00000000800 */
[----:B------:R-:W3:Y:S08]  /*7810*/  MUFU.EX2 R9, R174 ;  /* 0x000000ae00097308 */ /* 0x000ef00000000800 */
[----:B------:R-:W-:Y:S08]  /*7820*/  MUFU.EX2 R201, R201 ;  /* 0x000000c900c97308 */ /* 0x000ff00000000800 */
[----:B------:R-:W4:Y:S08]  /*7830*/  MUFU.EX2 R202, R202 ;  /* 0x000000ca00ca7308 */ /* 0x000f300000000800 */
[----:B------:R-:W-:Y:S08]  /*7840*/  MUFU.EX2 R212, R212 ;  /* 0x000000d400d47308 */ /* 0x000ff00000000800 */
[----:B------:R-:W5:Y:S01]  /*7850*/  MUFU.EX2 R15, R20 ;  /* 0x00000014000f7308 */ /* 0x000f620000000800 */
[----:B------:R-:W-:Y:S01]  /*7860*/  VIADD R6, R6, 0x280 ;  /* 0x0000028006067836 */ /* 0x000fe20000000000 */
[----:B------:R-:W-:-:S02]  /*7870*/  WARPGROUP.DEPBAR.LE gsb0, 0x0 ;  /* 0x00008000000079c5 */ /* 0x000fc40000010000 */
[----:B-1----:R-:W-:Y:S02]  /*7880*/  F2FP.BF16.F32.PACK_AB R152, R158, R156 ;  /* 0x0000009c9e98723e */ /* 0x002fe400000010ff */
[----:B--2---:R-:W-:Y:S02]  /*7890*/  F2FP.BF16.F32.PACK_AB R154, R166, R162 ;  /* 0x000000a2a69a723e */ /* 0x004fe400000010ff */
[----:B------:R-:W-:Y:S02]  /*78a0*/  F2FP.BF16.F32.PACK_AB R153, R19, R168 ;  /* 0x000000a81399723e */ /* 0x000fe400000010ff */
        /* <DEDUP_REMOVED lines=36> */
[----:B------:R-:W-:Y:S01]  /*7af0*/  R2UR UR7, R7 ;  /* 0x00000000070772ca */ /* 0x000fe200000e0000 */
[----:B------:R-:W1:Y:S01]  /*7b00*/  S2R R203, SR_TID.X ;  /* 0x0000000000cb7919 */ /* 0x000e620000002100 */
[----:B------:R-:W-:-:S04]  /*7b10*/  FADD.FTZ R176, R176, R21 ;  /* 0x00000015b0b07221 */ /* 0x000fc80000010000 */
[----:B------:R-:W-:-:S04]  /*7b20*/  FADD.FTZ R176, R175, R176 ;  /* 0x000000b0afb07221 */ /* 0x000fc80000010000 */
[----:B------:R-:W-:Y:S01]  /*7b30*/  FADD.FTZ R176, R11, R176 ;  /* 0x000000b00bb07221 */ /* 0x000fe20000010000 */
[----:B------:R-:W-:Y:S01]  /*7b40*/  FADD.FTZ R21, R217, R12 ;  /* 0x0000000cd9157221 */ /* 0x000fe20000010000 */
[----:B-1----:R-:W-:Y:S02]  /*7b50*/  LOP3.LUT P6, RZ, R203, 0x7f, RZ, 0xc0, !PT ;  /* 0x0000007fcbff7812 */ /* 0x002fe400078cc0ff */
[----:B------:R-:W-:-:S11]  /*7b60*/  FADD.FTZ R215, R215, R176 ;  /* 0x000000b0d7d77221 */ /* 0x000fd60000010000 */
[----:B------:R-:W2:Y:S04]  /*7b70*/  @!P6 LDL.64 R6, [R1+0x68] ;  /* 0x000068000106e983 */ /* 0x000ea80000100a00 */
[----:B------:R-:W2:Y:S01]  /*7b80*/  @!P6 LDL R11, [R1+0x210] ;  /* 0x00021000010be983 */ /* 0x000ea20000100800 */
[----:B------:R-:W-:Y:S01]  /*7b90*/  FADD.FTZ R21, R218, R21 ;  /* 0x00000015da157221 */ /* 0x000fe20000010000 */
[----:B------:R-:W-:Y:S02]  /*7ba0*/  WARPGROUP.DEPBAR.LE gsb0, 0x0 ;  /* 0x00008000000079c5 */ /* 0x000fe40000010000 */
[----:B0-----:R-:W-:Y:S02]  /*7bb0*/  F2FP.BF16.F32.PACK_AB R152, R8, R179 ;  /* 0x000000b30898723e */ /* 0x001fe400000010ff */
[----:B---3--:R-:W-:-:S02]  /*7bc0*/  F2FP.BF16.F32.PACK_AB R154, R9, R172 ;  /* 0x000000ac099a723e */ /* 0x008fc400000010ff */
[----:B----4-:R-:W-:Y:S02]  /*7bd0*/  F2FP.BF16.F32.PACK_AB R153, R202, R201 ;  /* 0x000000c9ca99723e */ /* 0x010fe400000010ff */
[----:B-----5:R-:W-:Y:S01]  /*7be0*/  F2FP.BF16.F32.PACK_AB R155, R15, R212 ;  /* 0x000000d40f9b723e */ /* 0x020fe200000010ff */
        /* <DEDUP_REMOVED lines=75> */
[----:B------:R-:W-:Y:S04]  /*80a0*/  STL.128 [R1+0x3e0], R136 ;  /* 0x0003e08801007387 */ /* 0x000fe80000100c00 */
[----:B------:R-:W-:Y:S04]  /*80b0*/  STL.128 [R1+0x3f0], R140 ;  /* 0x0003f08c01007387 */ /* 0x000fe80000100c00 */
[----:B------:R-:W-:Y:S04]  /*80c0*/  STL.128 [R1+0x400], R144 ;  /* 0x0004009001007387 */ /* 0x000fe80000100c00 */
[----:B------:R1:W-:Y:S04]  /*80d0*/  STL.128 [R1+0x410], R148 ;  /* 0x0004109401007387 */ /* 0x0003e80000100c00 */
[----:B------:R-:W3:Y:S04]  /*80e0*/  LDL R169, [R1+0x220] ;  /* 0x0002200001a97983 */ /* 0x000ee80000100800 */
[----:B------:R-:W4:Y:S04]  /*80f0*/  LDL R155, [R1+0x224] ;  /* 0x00022400019b7983 */ /* 0x000f280000100800 */
        /* <DEDUP_REMOVED lines=60> */
[----:B-1----:R-:W5:Y:S04]  /*84c0*/  LDL R150, [R1+0x318] ;  /* 0x0003180001967983 */ /* 0x002f680000100800 */
        /* <DEDUP_REMOVED lines=64> */
[----:B------:R-:W5:Y:S01]  /*88d0*/  LDL R20, [R1+0x41c] ;  /* 0x00041c0001147983 */ /* 0x000f620000100800 */
        /* <DEDUP_REMOVED lines=20> */
[----:B--2---:R-:W-:Y:S02]  /*8a20*/  @!P6 MOV R6, R6 ;  /* 0x000000060006e202 */ /* 0x004fe40000000f00 */
[----:B------:R-:W-:Y:S01]  /*8a30*/  FADD.FTZ R179, R8, R179 ;  /* 0x000000b308b37221 */ /* 0x000fe20000010000 */
[----:B------:R-:W-:-:S03]  /*8a40*/  FADD.FTZ R212, R212, R201 ;  /* 0x000000c9d4d47221 */ /* 0x000fc60000010000 */
[----:B------:R-:W-:Y:S01]  /*8a50*/  FADD.FTZ R8, R172, R179 ;  /* 0x000000b3ac087221 */ /* 0x000fe20000010000 */
[----:B------:R-:W-:Y:S01]  /*8a60*/  @!P6 IMAD R11, R11, 0x8, R6 ;  /* 0x000000080b0be824 */ /* 0x000fe200078e0206 */
        /* <DEDUP_REMOVED lines=12> */
[----:B---3--:R2:W-:Y:S04]  /*8b30*/  STL [R1+0x220], R169 ;  /* 0x000220a901007387 */ /* 0x0085e80000100800 */
        /* <DEDUP_REMOVED lines=128> */
[----:B0-----:R-:W3:Y:S01]  /*9340*/  LDL R0, [R1+0x70] ;  /* 0x0000700001007983 */ /* 0x001ee20000100800 */
[----:B------:R-:W-:Y:S01]  /*9350*/  ISETP.GE.AND P0, PT, R5, 0x1, PT ;  /* 0x000000010500780c */ /* 0x000fe20003f06270 */
[----:B------:R-:W-:Y:S01]  /*9360*/  IMAD.U32 R7, RZ, RZ, UR38 ;  /* 0x00000026ff077e24 */ /* 0x000fe2000f8e00ff */
[----:B------:R-:W-:-:S06]  /*9370*/  UIADD3 UR45, UR45, -0x2, URZ ;  /* 0xfffffffe2d2d7890 */ /* 0x000fcc000fffe03f */
[----:B-1----:R-:W-:Y:S02]  /*9380*/  IMAD.U32 R10, RZ, RZ, UR45 ;  /* 0x0000002dff0a7e24 */ /* 0x002fe4000f8e00ff */
[----:B---3--:R-:W-:-:S05]  /*9390*/  IMAD.SHL.U32 R0, R0, 0x80, RZ ;  /* 0x0000008000007824 */ /* 0x008fca00078e00ff */
[----:B------:R-:W-:-:S05]  /*93a0*/  IADD3 R7, R0, UR42, -R7 ;  /* 0x0000002a00077c10 */ /* 0x000fca000fffe807 */
[----:B------:R-:W-:Y:S01]  /*93b0*/  IMAD.IADD R4, R7, 0x1, R4 ;  /* 0x0000000107047824 */ /* 0x000fe200078e0204 */
[----:B--2---:R-:W-:Y:S06]  /*93c0*/  @!P0 BRA `(.L_x_9711) ;  /* 0x0000000000408947 */ /* 0x004fec0003800000 */
        /* <DEDUP_REMOVED lines=10> */
.L_x_9713:
[----:B------:R-:W-:-:S13]  /*9470*/  ISETP.NE.AND P0, PT, R5, 0x1, PT ;  /* 0x000000010500780c */ /* 0x000fda0003f05270 */
[----:B------:R-:W-:-:S05]  /*9480*/  @P0 IMAD.HI.U32 R2, R6, R2, RZ ;  /* 0x0000000206020227 */ /* 0x000fca00078e00ff */
[----:B------:R-:W-:-:S07]  /*9490*/  @P0 SHF.R.U32.HI R6, RZ, R3, R2 ;  /* 0x00000003ff060219 */ /* 0x000fce0000011602 */
.L_x_9714:
[----:B------:R-:W-:Y:S05]  /*94a0*/  BSYNC B0 ;  /* 0x0000000000007941 */ /* 0x000fea0003800000 */
.L_x_9712:
[----:B------:R-:W-:-:S05]  /*94b0*/  IMAD R5, R6, R5, R5 ;  /* 0x0000000506057224 */ /* 0x000fca00078e0205 */
[----:B------:R-:W-:-:S07]  /*94c0*/  VIMNMX R4, R4, R5, PT ;  /* 0x0000000504047248 */ /* 0x000fce0003fe0100 */
.L_x_9711:
        /* <DEDUP_REMOVED lines=8> */
.L_x_9719:
[----:B------:R-:W-:Y:S01]  /*9550*/  BSSY B0, `(.L_x_9718) ;  /* 0x0000004000007945 */ /* 0x000fe20003800000 */
[----:B------:R-:W-:Y:S01]  /*9560*/  VIADD R0, R16, 0x170 ;  /* 0x0000017010007836 */ /* 0x000fe20000000000 */
[----:B------:R-:W-:-:S07]  /*9570*/  MOV R202, 0x9590 ;  /* 0x0000959000ca7802 */ /* 0x000fce0000000f00 */
[----:B------:R-:W-:Y:S05]  /*9580*/  CALL.REL.NOINC `($_ZN7cutlass13device_kernelIN5flash11enable_sm90INS1_16FlashAttnFwdSm90INS1_25CollectiveMainloopFwdSm90ILi2EN4cute5tupleIJNS5_1CILi1EEES8_S8_EEENS6_IJNS7_ILi128EEENS7_ILi96EEENS7_ILi64EEEEEELi256ENS_10bfloat16_tEfNS_4arch4Sm90ELb0ELb1ELb0ELb1ELb0ELb0ELb1ELb1ELb0ELb0ELb0ELb0EEENS1_21CollectiveEpilogueFwdINS6_IJSA_NS7_ILi256EEESB_EEES9_SE_SG_Li256ELb1ELb0ELb0ELb0EEENS1_36VarlenDynamicPersistentTileSchedulerILi128ELi96ELi256ELi32ELb0ELb0ELb1ELb1ELb0ELb1EEEEEEEEEvNT_6ParamsE$_ZZN5flash25CollectiveMainloopFwdSm90ILi2EN4cute5tupleIJNS1_1CILi1EEES4_S4_EEENS2_IJNS3_ILi128EEENS3_ILi96EEENS3_ILi64EEEEEELi256EN7cutlass10bfloat16_tEfNSA_4arch4Sm90ELb0ELb1ELb0ELb1ELb0ELb0ELb1ELb1ELb0ELb0ELb0ELb0EE3mmaINS_16FlashAttnFwdSm90ISE_NS_21CollectiveEpilogueFwdINS2_IJS6_NS3_ILi256EEES7_EEES5_SB_SD_Li256ELb1ELb0ELb0ELb0EEENS_36VarlenDynamicPersistentTileSchedulerILi128ELi96ELi256ELi32ELb0ELb0ELb1ELb1ELb0ELb1EEEE13SharedStorageENS1_6TensorINS1_11ArrayEngineIfLm128EEENS1_6LayoutINS2_IJNS2_IJNS3_ILi2EEEST_NS3_ILi32EEEEEES4_S4_EEENS2_IJNS2_IJS4_ST_NS3_ILi4EEEEEENS3_ILi0EEESZ_EEEEEEENS_7SoftmaxILi2ELi0EEEEEbRKNSE_6ParamsENSA_25PipelineTmaAsyncNoClusterILi2ENSA_16PipelineTmaAsyncILi2EEEEES1B_RNSA_13PipelineStateILj2EEERT0_RT1_iRiRKNS_16SeqlenInfoQKNewKILb1ELb0EEENS2_IJiiiiEEERT_ENKUliT_T0_T1_E_clIZSF_ISO_S12_S14_EbS17_S1B_S1B_S1E_S1G_S1I_iS1J_S1N_S1O_S1Q_EUlRS1R_iE1_NS3_ILb0EEENS3_ILb1EEEEEDaiS1R_S1S_S1T_) ;  /* 0x000001e4000c7944 */ /* 0x000fea0003c00000 */
[----:B------:R-:W-:Y:S05]  /*9590*/  BSYNC B0 ;  /* 0x0000000000007941 */ /* 0x000fea0003800000 */
.L_x_9718:
[C---:B------:R-:W-:Y:S01]  /*95a0*/  ISETP.GT.AND P0, PT, R10.reuse, R191, PT ;  /* 0x000000bf0a00720c */ /* 0x040fe20003f04270 */
[----:B------:R-:W-:-:S12]  /*95b0*/  VIADD R10, R10, 0xffffffff ;  /* 0xffffffff0a0a7836 */ /* 0x000fd80000000000 */
[----:B------:R-:W-:Y:S05]  /*95c0*/  @P0 BRA `(.L_x_9719) ;  /* 0xfffffffc00e00947 */ /* 0x000fea000383ffff */
[----:B------:R-:W-:Y:S05]  /*95d0*/  BSYNC B1 ;  /* 0x0000000000017941 */ /* 0x000fea0003800000 */
.L_x_9717:
[----:B------:R-:W2:Y:S02]  /*95e0*/  LDL R0, [R1+0x70] ;  /* 0x0000700001007983 */ /* 0x000ea40000100800 */
[----:B--2---:R-:W-:-:S07]  /*95f0*/  IMAD.SHL.U32 R0, R0, 0x80, RZ ;  /* 0x0000008000007824 */ /* 0x004fce00078e00ff */
.L_x_9716:
[----:B------:R-:W-:Y:S05]  /*9600*/  BSYNC B2 ;  /* 0x0000000000027941 */ /* 0x000fea0003800000 */
.L_x_9715:
[----:B------:R-:W0:Y:S01]  /*9610*/  LDC R5, c[0x0][0xadc] ;  /* 0x0002b700ff057b82 */ /* 0x000e220000000800 */
[----:B------:R-:W-:-:S06]  /*9620*/  UIADD3 UR4, UR42, 0x80, -UR38 ;  /* 0x000000802a047890 */ /* 0x000fcc000fffe826 */
[----:B------:R-:W-:Y:S01]  /*9630*/  VIADD R0, R0, UR4 ;  /* 0x0000000400007c36 */ /* 0x000fe20008000000 */
[----:B------:R-:W-:-:S03]  /*9640*/  ULDC UR4, c[0x0][0xad4] ;  /* 0x0002b50000047ab9 */ /* 0x000fc60000000800 */
[----:B------:R-:W-:Y:S01]  /*9650*/  VIADD R2, R0, -UR4 ;  /* 0x8000000400027c36 */ /* 0x000fe20008000000 */
        /* <DEDUP_REMOVED lines=12> */
.L_x_9722:
[----:B------:R-:W-:-:S13]  /*9720*/  ISETP.NE.AND P0, PT, R5, 0x1, PT ;  /* 0x000000010500780c */ /* 0x000fda0003f05270 */
[----:B------:R-:W0:Y:S02]  /*9730*/  @P0 LDC.64 R6, c[0x0][0xae0] ;  /* 0x0002b800ff060b82 */ /* 0x000e240000000a00 */
[----:B0-----:R-:W-:-:S05]  /*9740*/  @P0 IMAD.HI.U32 R4, R0, R6, RZ ;  /* 0x0000000600040227 */ /* 0x001fca00078e00ff */
[----:B------:R-:W-:-:S07]  /*9750*/  @P0 SHF.R.U32.HI R0, RZ, R7, R4 ;  /* 0x00000007ff000219 */ /* 0x000fce0000011604 */
.L_x_9723:
[----:B------:R-:W-:Y:S05]  /*9760*/  BSYNC B0 ;  /* 0x0000000000007941 */ /* 0x000fea0003800000 */
.L_x_9721:
[----:B------:R-:W-:-:S05]  /*9770*/  IMAD R3, R0, R5, RZ ;  /* 0x0000000500037224 */ /* 0x000fca00078e02ff */
[----:B------:R-:W-:-:S07]  /*9780*/  VIMNMX R2, R2, R3, !PT ;  /* 0x0000000302027248 */ /* 0x000fce0007fe0100 */
.L_x_9720:
[----:B------:R-:W-:-:S04]  /*9790*/  VIADD R2, R2, 0x5f ;  /* 0x0000005f02027836 */ /* 0x000fc80000000000 */
[----:B------:R-:W-:-:S05]  /*97a0*/  IMAD.HI R2, R2, 0x2aaaaaab, RZ ;  /* 0x2aaaaaab02027827 */ /* 0x000fca00078e02ff */
[----:B------:R-:W-:-:S04]  /*97b0*/  SHF.R.U32.HI R3, RZ, 0x1f, R2 ;  /* 0x0000001fff037819 */ /* 0x000fc80000011602 */
[----:B------:R-:W-:-:S04]  /*97c0*/  LEA.HI.SX32 R2, R2, R3, 0x1c ;  /* 0x0000000302027211 */ /* 0x000fc800078fe2ff */
[----:B------:R-:W-:-:S04]  /*97d0*/  VIMNMX R2, R2, UR43, !PT ;  /* 0x0000002b02027c48 */ /* 0x000fc8000ffe0100 */
[----:B------:R-:W-:-:S13]  /*97e0*/  ISETP.GE.AND P0, PT, R10, R2, PT ;  /* 0x000000020a00720c */ /* 0x000fda0003f06270 */
[----:B------:R-:W-:Y:S05]  /*97f0*/  @!P0 BRA `(.L_x_9724) ;  /* 0x0000009400e88947 */ /* 0x000fea0003800000 */
.L_x_9741:
[----:B0-----:R-:W2:Y:S04]  /*9800*/  LD.E R3, desc[UR54][R22.64+0x210] ;  /* 0x0002103616037980 */ /* 0x001ea8000c101900 */
[----:B-1----:R-:W3:Y:S01]  /*9810*/  LD.E R0, desc[UR54][R22.64+0x218] ;  /* 0x0002183616007980 */ /* 0x002ee2000c101900 */
        /* <DEDUP_REMOVED lines=17> */
[----:B-1----:R-:W-:Y:S01]  /*9930*/  @!P1 IMAD.MOV.U32 R3, RZ, RZ, RZ ;  /* 0x000000ffff039224 */ /* 0x002fe200078e00ff */
[----:B--2---:R-:W-:-:S04]  /*9940*/  LOP3.LUT R0, R0, 0x1, RZ, 0xfc, !PT ;  /* 0x0000000100007812 */ /* 0x004fc800078efcff */
[----:B------:R-:W-:-:S13]  /*9950*/  ISETP.NE.AND P2, PT, R0, 0x3, PT ;  /* 0x000000030000780c */ /* 0x000fda0003f45270 */
[----:B0-----:R-:W-:Y:S05]  /*9960*/  @!P2 BRA `(.L_x_9726) ;  /* 0x000000000004a947 */ /* 0x001fea0003800000 */
[----:B------:R-:W-:Y:S01]  /*9970*/  BPT.TRAP 0x1 ;  /* 0x000000040000795c */ /* 0x000fe20000300000 */
.L_x_9726:
[----:B------:R-:W-:Y:S05]  /*9980*/  BSYNC B0 ;  /* 0x0000000000007941 */ /* 0x000fea0003800000 */
.L_x_9725:
[----:B------:R-:W2:Y:S01]  /*9990*/  LD.E.64 R4, desc[UR54][R72.64+0x8] ;  /* 0x0000083648047980 */ /* 0x000ea2000c101b00 */
[----:B-----5:R-:W-:Y:S02]  /*99a0*/  SHF.L.U32 R8, R9, 0x1f, RZ ;  /* 0x0000001f09087819 */ /* 0x020fe400000006ff */
[----:B--2---:R-:W-:-:S05]  /*99b0*/  MOV R4, R4 ;  /* 0x0000000400047202 */ /* 0x004fca0000000f00 */
[----:B------:R-:W-:-:S04]  /*99c0*/  IMAD R3, R3, 0x8, R4 ;  /* 0x0000000803037824 */ /* 0x000fc800078e0204 */
[----:B------:R0:W1:Y:S01]  /*99d0*/  SYNCS.PHASECHK.TRANS64.TRYWAIT P1, [R3+URZ], R8 ;  /* 0x00000008030075a7 */ /* 0x000062000802017f */
[----:B------:R-:W2:Y:S04]  /*99e0*/  LD.E R4, desc[UR54][R72.64+0x1c] ;  /* 0x00001c3648047980 */ /* 0x000ea8000c101900 */
[----:B------:R0:W5:Y:S04]  /*99f0*/  LD.E R0, desc[UR54][R22.64+0x210] ;  /* 0x0002103616007980 */ /* 0x000168000c101900 */
[----:B------:R0:W5:Y:S01]  /*9a00*/  LD.E R6, desc[UR54][R22.64+0x214] ;  /* 0x0002143616067980 */ /* 0x000162000c101900 */
[----:B------:R-:W-:Y:S01]  /*9a10*/  BSSY B0, `(.L_x_9727) ;  /* 0x0000005000007945 */ /* 0x000fe20003800000 */
[----:B--2---:R-:W-:-:S04]  /*9a20*/  LOP3.LUT R4, R4, 0x1, RZ, 0xfc, !PT ;  /* 0x0000000104047812 */ /* 0x004fc800078efcff */
[----:B------:R-:W-:-:S13]  /*9a30*/  ISETP.NE.AND P2, PT, R4, 0x3, PT ;  /* 0x000000030400780c */ /* 0x000fda0003f45270 */
[----:B01----:R-:W-:Y:S05]  /*9a40*/  @!P2 BRA `(.L_x_9728) ;  /* 0x000000000004a947 */ /* 0x003fea0003800000 */
[----:B------:R-:W-:Y:S01]  /*9a50*/  BPT.TRAP 0x1 ;  /* 0x000000040000795c */ /* 0x000fe20000300000 */
.L_x_9728:
[----:B------:R-:W-:Y:S05]  /*9a60*/  BSYNC B0 ;  /* 0x0000000000007941 */ /* 0x000fea0003800000 */
.L_x_9727:
[----:B------:R-:W-:Y:S04]  /*9a70*/  BSSY B0, `(.L_x_9729) ;  /* 0x0000008000007945 */ /* 0x000fe80003800000 */
[----:B------:R-:W-:Y:S05]  /*9a80*/  @P1 BRA `(.L_x_9730) ;  /* 0x0000000000181947 */ /* 0x000fea0003800000 */
[----:B------:R-:W2:Y:S01]  /*9a90*/  LD.E.64 R4, desc[UR54][R72.64+0x8] ;  /* 0x0000083648047980 */ /* 0x000ea2000c101b00 */
[----:B-----5:R-:W-:Y:S02]  /*9aa0*/  SHF.L.U32 R3, R6, 0x1f, RZ ;  /* 0x0000001f06037819 */ /* 0x020fe400000006ff */
[----:B--2---:R-:W-:-:S05]  /*9ab0*/  MOV R5, R4 ;  /* 0x0000000400057202 */ /* 0x004fca0000000f00 */
[----:B------:R-:W-:-:S04]  /*9ac0*/  IMAD R0, R0, 0x8, R5 ;  /* 0x0000000800007824 */ /* 0x000fc800078e0205 */
[----:B------:R-:W0:Y:S02]  /*9ad0*/  SYNCS.PHASECHK.TRANS64.TRYWAIT P1, [R0+URZ], R3 ;  /* 0x00000003000075a7 */ /* 0x000e24000802017f */
[----:B0-----:R-:W-:Y:S05]  /*9ae0*/  @!P1 BRA `(.L_x_9731) ;  /* 0x000001cc00549947 */ /* 0x001fea0003800000 */
.L_x_9730:
[----:B------:R-:W-:Y:S05]  /*9af0*/  BSYNC B0 ;  /* 0x0000000000007941 */ /* 0x000fea0003800000 */
.L_x_9729:
        /* <DEDUP_REMOVED lines=14> */
[----:B0-----:R-:W-:Y:S01]  /*9be0*/  IMAD.MOV.U32 R0, RZ, RZ, 0x1 ;  /* 0x00000001ff007424 */ /* 0x001fe200078e00ff */
        /* <DEDUP_REMOVED lines=42> */
[----:B0-----:R-:W-:Y:S05]  /*9e90*/  @!P2 BRA `(.L_x_9733) ;  /* 0x000000000004a947 */ /* 0x001fea0003800000 */
[----:B------:R-:W-:Y:S01]  /*9ea0*/  BPT.TRAP 0x1 ;  /* 0x000000040000795c */ /* 0x000fe20000300000 */
.L_x_9733:
[----:B------:R-:W-:Y:S05]  /*9eb0*/  BSYNC B0 ;  /* 0x0000000000007941 */ /* 0x000fea0003800000 */
.L_x_9732:
[----:B------:R-:W2:Y:S01]  /*9ec0*/  LDL.64 R6, [R1+0x40] ;  /* 0x0000400001067983 */ /* 0x000ea20000100a00 */
[----:B-----5:R-:W-:Y:S02]  /*9ed0*/  SHF.L.U32 R8, R5, 0x1f, RZ ;  /* 0x0000001f05087819 */ /* 0x020fe400000006ff */
[----:B--2---:R-:W-:-:S05]  /*9ee0*/  MOV R6, R6 ;  /* 0x0000000600067202 */ /* 0x004fca0000000f00 */
[----:B------:R-:W-:-:S04]  /*9ef0*/  IMAD R3, R3, 0x8, R6 ;  /* 0x0000000803037824 */ /* 0x000fc800078e0206 */
[----:B------:R0:W1:Y:S01]  /*9f00*/  SYNCS.PHASECHK.TRANS64.TRYWAIT P1, [R3+URZ], R8 ;  /* 0x00000008030075a7 */ /* 0x000062000802017f */
[----:B------:R0:W5:Y:S04]  /*9f10*/  LD.E R4, desc[UR54][R22.64+0x210] ;  /* 0x0002103616047980 */ /* 0x000168000c101900 */
[----:B------:R0:W5:Y:S01]  /*9f20*/  LD.E R5, desc[UR54][R22.64+0x214] ;  /* 0x0002143616057980 */ /* 0x000162000c101900 */
[----:B------:R-:W-:Y:S04]  /*9f30*/  BSSY B0, `(.L_x_9734) ;  /* 0x0000003000007945 */ /* 0x000fe80003800000 */
[----:B------:R-:W-:Y:S05]  /*9f40*/  @!P2 BRA `(.L_x_9735) ;  /* 0x000000000004a947 */ /* 0x000fea0003800000 */
[----:B------:R-:W-:Y:S01]  /*9f50*/  BPT.TRAP 0x1 ;  /* 0x000000040000795c */ /* 0x000fe20000300000 */
.L_x_9735:
[----:B------:R-:W-:Y:S05]  /*9f60*/  BSYNC B0 ;  /* 0x0000000000007941 */ /* 0x000fea0003800000 */
.L_x_9734:
[----:B------:R-:W-:Y:S04]  /*9f70*/  BSSY B0, `(.L_x_9736) ;  /* 0x0000006000007945 */ /* 0x000fe80003800000 */
[----:B-1----:R-:W-:Y:S05]  /*9f80*/  @P1 BRA `(.L_x_9737) ;  /* 0x0000000000101947 */ /* 0x002fea0003800000 */
[----:B-----5:R-:W-:Y:S01]  /*9f90*/  IMAD R4, R4, 0x8, R6 ;  /* 0x0000000804047824 */ /* 0x020fe200078e0206 */
[----:B------:R-:W-:-:S04]  /*9fa0*/  SHF.L.U32 R5, R5, 0x1f, RZ ;  /* 0x0000001f05057819 */ /* 0x000fc800000006ff */
[----:B------:R-:W1:Y:S02]  /*9fb0*/  SYNCS.PHASECHK.TRANS64.TRYWAIT P1, [R4+URZ], R5 ;  /* 0x00000005040075a7 */ /* 0x000e64000802017f */
[----:B-1----:R-:W-:Y:S05]  /*9fc0*/  @!P1 BRA `(.L_x_9738) ;  /* 0x000001c800309947 */ /* 0x002fea0003800000 */
.L_x_9737:
[----:B------:R-:W-:Y:S05]  /*9fd0*/  BSYNC B0 ;  /* 0x0000000000007941 */ /* 0x000fea0003800000 */
.L_x_9736:
[----:B------:R-:W2:Y:S04]  /*9fe0*/  LD.E R11, desc[UR54][R22.64+0x210] ;  /* 0x00021036160b7980 */ /* 0x000ea8000c101900 */
[----:B------:R-:W2:Y:S04]  /*9ff0*/  LDL.64 R6, [R1+0x118] ;  /* 0x0001180001067983 */ /* 0x000ea80000100a00 */
[----:B0-----:R-:W3:Y:S04]  /*a000*/  LDL R3, [R1+0x90] ;  /* 0x0000900001037983 */ /* 0x001ee80000100800 */
[----:B-1---5:R-:W4:Y:S04]  /*a010*/  LDL.64 R4, [R1+0x110] ;  /* 0x0001100001047983 */ /* 0x022f280000100a00 */
[----:B------:R-:W4:Y:S04]  /*a020*/  LDL.64 R8, [R1+0x110] ;  /* 0x0001100001087983 */ /* 0x000f280000100a00 */
[----:B------:R-:W4:Y:S04]  /*a030*/  LDL.64 R12, [R1+0x110] ;  /* 0x00011000010c7983 */ /* 0x000f280000100a00 */
[----:B------:R-:W4:Y:S01]  /*a040*/  LDL.64 R14, [R1+0x110] ;  /* 0x00011000010e7983 */ /* 0x000f220000100a00 */
[----:B------:R-:W-:Y:S05]  /*a050*/  WARPSYNC.ALL ;  /* 0x0000000000007948 */ /* 0x000fea0003800000 */
[----:B------:R-:W-:Y:S01]  /*a060*/  WARPGROUP.ARRIVE ;  /* 0x00000000000079c5 */ /* 0x000fe20000000000 */
[----:B------:R-:W4:Y:S01]  /*a070*/  LDL.64 R20, [R1+0x110] ;  /* 0x0001100001147983 */ /* 0x000f220000100a00 */
[----:B--2---:R-:W-:Y:S01]  /*a080*/  IMAD R6, R11, 0xc00, R6 ;  /* 0x00000c000b067824 */ /* 0x004fe200078e0206 */
[----:B------:R-:W-:-:S02]  /*a090*/  R2UR UR7, R7 ;  /* 0x00000000070772ca */ /* 0x000fc400000e0000 */
[----:B---3--:R-:W-:Y:S02]  /*a0a0*/  ISETP.NE.U32.AND P1, PT, R3, RZ, PT ;  /* 0x000000ff0300720c */ /* 0x008fe40003f25070 */
[----:B------:R-:W-:Y:S02]  /*a0b0*/  R2UR UR6, R6 ;  /* 0x00000000060672ca */ /* 0x000fe400000e0000 */
[----:B----4-:R-:W-:Y:S02]  /*a0c0*/  R2UR UR4, R4 ;  /* 0x00000000040472ca */ /* 0x010fe400000e0000 */
        /* <DEDUP_REMOVED lines=160> */
[----:B------:R-:W0:Y:S01]  /*aad0*/  S2R R19, SR_TID.X ;  /* 0x0000000000137919 */ /* 0x000e220000002100 */
[----:B------:R-:W-:Y:S04]  /*aae0*/  STL [R1+0x90], R0 ;  /* 0x0000900001007387 */ /* 0x000fe80000100800 */
[----:B------:R-:W-:Y:S01]  /*aaf0*/  STL [R1+0x90], R0 ;  /* 0x0000900001007387 */ /* 0x000fe20000100800 */
[----:B------:R-:W-:-:S02]  /*ab00*/  WARPGROUP.DEPBAR.LE gsb0, 0x0 ;  /* 0x00008000000079c5 */ /* 0x000fc40000010000 */
[----:B------:R-:W-:-:S06]  /*ab10*/  WARPGROUP.ARRIVE ;  /* 0x00000000000079c5 */ /* 0x000fcc0000000000 */
[----:B------:R-:W-:Y:S01]  /*ab20*/  HGMMA.64x96x16.F32.BF16 R24, gdesc[UR4], R24, gsb0 ;  /* 0x01600000041879f0 */ /* 0x000fe20008001818 */
[----:B------:R-:W-:Y:S01]  /*ab30*/  STL [R1+0x90], R0 ;  /* 0x0000900001007387 */ /* 0x000fe20000100800 */
[----:B0-----:R-:W-:-:S03]  /*ab40*/  LOP3.LUT P2, RZ, R19, 0x7f, RZ, 0xc0, !PT ;  /* 0x0000007f13ff7812 */ /* 0x001fc6000784c0ff */
        /* <DEDUP_REMOVED lines=21> */
[----:B------:R-:W2:Y:S04]  /*aca0*/  LDL.64 R74, [R1+0x430] ;  /* 0x00043000014a7983 */ /* 0x000ea80000100a00 */
[----:B------:R-:W3:Y:S04]  /*acb0*/  LDL R72, [R1+0x450] ;  /* 0x0004500001487983 */ /* 0x000ee80000100800 */
[----:B------:R-:W4:Y:S01]  /*acc0*/  LDL.64 R14, [R1+0x440] ;  /* 0x00044000010e7983 */ /* 0x000f220000100a00 */
[----:B--2---:R-:W-:-:S04]  /*acd0*/  FMNMX.FTZ R4, R24, R74, !PT ;  /* 0x0000004a18047209 */ /* 0x004fc80007810000 */
        /* <DEDUP_REMOVED lines=50> */
[----:B-1----:R-:W-:-:S03]  /*b000*/  FMNMX.FTZ R6, R7, R8, !PT ;  /* 0x0000000807067209 */ /* 0x002fc60007810000 */
[----:B------:R-:W-:Y:S04]  /*b010*/  STL.64 [R1+0x430], R4 ;  /* 0x0004300401007387 */ /* 0x000fe80000100a00 */
[----:B------:R-:W2:Y:S04]  /*b020*/  LDL R7, [R1+0x434] ;  /* 0x0004340001077983 */ /* 0x000ea80000100800 */
[----:B------:R-:W-:Y:S04]  /*b030*/  STL [R1+0x430], R6 ;  /* 0x0004300601007387 */ /* 0x000fe80000100800 */
[----:B------:R-:W3:Y:S04]  /*b040*/  LDL R77, [R1+0x430] ;  /* 0x00043000014d7983 */ /* 0x000ee80000100800 */
[----:B--2---:R-:W1:Y:S01]  /*b050*/  SHFL.BFLY PT, R4, R7, 0x2, 0x1f ;  /* 0x0c401f0007047f89 */ /* 0x004e6200000e0000 */
[----:B---3--:R-:W-:Y:S01]  /*b060*/  FADD.FTZ R3, R74, -R77 ;  /* 0x8000004d4a037221 */ /* 0x008fe20000010000 */
[----:B------:R-:W-:-:S04]  /*b070*/  FMUL.FTZ R77, R72, R77 ;  /* 0x0000004d484d7220 */ /* 0x000fc80000410000 */
[----:B------:R-:W-:Y:S01]  /*b080*/  FFMA.FTZ R152, R24, R72, -R77 ;  /* 0x0000004818987223 */ /* 0x000fe2000001084d */
[----:B-1----:R-:W-:-:S05]  /*b090*/  FMNMX.FTZ R5, R4, R7, !PT ;  /* 0x0000000704057209 */ /* 0x002fca0007810000 */
[----:B------:R-:W1:Y:S01]  /*b0a0*/  SHFL.BFLY PT, R24, R5, 0x1, 0x1f ;  /* 0x0c201f0005187f89 */ /* 0x000e6200000e0000 */
[-C--:B------:R-:W-:Y:S01]  /*b0b0*/  FMUL.FTZ R73, R3, R72.reuse ;  /* 0x0000004803497220 */ /* 0x080fe20000410000 */
[-CC-:B------:R-:W-:Y:S01]  /*b0c0*/  FFMA.FTZ R3, R25, R72.reuse, -R77.reuse ;  /* 0x0000004819037223 */ /* 0x180fe2000001084d */
[-CC-:B------:R-:W-:Y:S01]  /*b0d0*/  FFMA.FTZ R12, R44, R72.reuse, -R77.reuse ;  /* 0x000000482c0c7223 */ /* 0x180fe2000001084d */
[----:B------:R-:W-:Y:S01]  /*b0e0*/  MUFU.EX2 R152, R152 ;  /* 0x0000009800987308 */ /* 0x000fe20000000800 */
[----:B------:R-:W-:Y:S01]  /*b0f0*/  FFMA.FTZ R154, R28, R72, -R77 ;  /* 0x000000481c9a7223 */ /* 0x000fe2000001084d */
[----:B-1----:R-:W-:-:S05]  /*b100*/  FMNMX.FTZ R24, R5, R24, !PT ;  /* 0x0000001805187209 */ /* 0x002fca0007810000 */
[----:B------:R-:W-:Y:S01]  /*b110*/  FADD.FTZ R75, R75, -R24 ;  /* 0x800000184b4b7221 */ /* 0x000fe20000010000 */
[----:B------:R-:W-:-:S03]  /*b120*/  FMUL.FTZ R25, R24, R72 ;  /* 0x0000004818197220 */ /* 0x000fc60000410000 */
[----:B------:R-:W-:Y:S01]  /*b130*/  FMUL.FTZ R44, R72, R75 ;  /* 0x0000004b482c7220 */ /* 0x000fe20000410000 */
[-CC-:B------:R-:W-:Y:S01]  /*b140*/  FFMA.FTZ R153, R26, R72.reuse, -R25.reuse ;  /* 0x000000481a997223 */ /* 0x180fe20000010819 */
[-CC-:B------:R-:W-:Y:S01]  /*b150*/  FFMA.FTZ R187, R27, R72.reuse, -R25.reuse ;  /* 0x000000481bbb7223 */ /* 0x180fe20000010819 */
[----:B------:R-:W-:Y:S01]  /*b160*/  MUFU.EX2 R73, R73 ;  /* 0x0000004900497308 */ /* 0x000fe20000000800 */
[-CC-:B------:R-:W-:Y:S01]  /*b170*/  FFMA.FTZ R185, R30, R72.reuse, -R25.reuse ;  /* 0x000000481eb97223 */ /* 0x180fe20000010819 */
[----:B------:R-:W-:-:S06]  /*b180*/  FFMA.FTZ R188, R31, R72, -R25 ;  /* 0x000000481fbc7223 */ /* 0x000fcc0000010819 */
[----:B------:R-:W-:Y:S01]  /*b190*/  MUFU.EX2 R44, R44 ;  /* 0x0000002c002c7308 */ /* 0x000fe20000000800 */
[----:B------:R-:W-:-:S07]  /*b1a0*/  FFMA.FTZ R155, R29, R72, -R77 ;  /* 0x000000481d9b7223 */ /* 0x000fce000001084d */
[----:B------:R-:W4:Y:S01]  /*b1b0*/  MUFU.EX2 R153, R153 ;  /* 0x0000009900997308 */ /* 0x000f220000000800 */
[----:B------:R-:W-:-:S07]  /*b1c0*/  FFMA.FTZ R181, R34, R72, -R25 ;  /* 0x0000004822b57223 */ /* 0x000fce0000010819 */
[----:B------:R-:W1:Y:S01]  /*b1d0*/  MUFU.EX2 R187, R187 ;  /* 0x000000bb00bb7308 */ /* 0x000e620000000800 */
[----:B------:R-:W-:-:S07]  /*b1e0*/  FFMA.FTZ R19, R32, R72, -R77 ;  /* 0x0000004820137223 */ /* 0x000fce000001084d */
[----:B------:R-:W2:Y:S01]  /*b1f0*/  MUFU.EX2 R3, R3 ;  /* 0x0000000300037308 */ /* 0x000ea20000000800 */
[----:B------:R-:W-:-:S07]  /*b200*/  FFMA.FTZ R183, R35, R72, -R25 ;  /* 0x0000004823b77223 */ /* 0x000fce0000010819 */
[----:B------:R-:W3:Y:S01]  /*b210*/  MUFU.EX2 R185, R185 ;  /* 0x000000b900b97308 */ /* 0x000ee20000000800 */
[----:B------:R-:W-:-:S07]  /*b220*/  FFMA.FTZ R163, R33, R72, -R77 ;  /* 0x0000004821a37223 */ /* 0x000fce000001084d */
[----:B------:R-:W0:Y:S01]  /*b230*/  MUFU.EX2 R154, R154 ;  /* 0x0000009a009a7308 */ /* 0x000e220000000800 */
[----:B----4-:R-:W-:Y:S01]  /*b240*/  FFMA.FTZ R26, R15, R44, R153 ;  /* 0x0000002c0f1a7223 */ /* 0x010fe20000010099 */
[----:B------:R-:W-:-:S06]  /*b250*/  FFMA.FTZ R182, R38, R72, -R25 ;  /* 0x0000004826b67223 */ /* 0x000fcc0000010819 */
[----:B------:R-:W4:Y:S01]  /*b260*/  MUFU.EX2 R188, R188 ;  /* 0x000000bc00bc7308 */ /* 0x000f220000000800 */
[----:B------:R-:W-:Y:S01]  /*b270*/  FFMA.FTZ R14, R73, R14, R152 ;  /* 0x0000000e490e7223 */ /* 0x000fe20000010098 */
[----:B------:R-:W-:-:S06]  /*b280*/  FFMA.FTZ R13, R36, R72, -R77 ;  /* 0x00000048240d7223 */ /* 0x000fcc000001084d */
[----:B------:R-:W4:Y:S01]  /*b290*/  MUFU.EX2 R155, R155 ;  /* 0x0000009b009b7308 */ /* 0x000f220000000800 */
[----:B-1----:R-:W-:Y:S01]  /*b2a0*/  FADD.FTZ R26, R187, R26 ;  /* 0x0000001abb1a7221 */ /* 0x002fe20000010000 */
[----:B------:R-:W-:-:S06]  /*b2b0*/  FFMA.FTZ R184, R39, R72, -R25 ;  /* 0x0000004827b87223 */ /* 0x000fcc0000010819 */
[----:B------:R-:W1:Y:S01]  /*b2c0*/  MUFU.EX2 R181, R181 ;  /* 0x000000b500b57308 */ /* 0x000e620000000800 */
[----:B--2---:R-:W-:Y:S01]  /*b2d0*/  FADD.FTZ R15, R3, R14 ;  /* 0x0000000e030f7221 */ /* 0x004fe20000010000 */
[----:B------:R-:W-:-:S06]  /*b2e0*/  FFMA.FTZ R162, R37, R72, -R77 ;  /* 0x0000004825a27223 */ /* 0x000fcc000001084d */
[----:B------:R-:W2:Y:S01]  /*b2f0*/  MUFU.EX2 R19, R19 ;  /* 0x0000001300137308 */ /* 0x000ea20000000800 */
[----:B---3--:R-:W-:Y:S01]  /*b300*/  FADD.FTZ R27, R185, R26 ;  /* 0x0000001ab91b7221 */ /* 0x008fe20000010000 */
[----:B------:R-:W-:-:S06]  /*b310*/  FFMA.FTZ R177, R42, R72, -R25 ;  /* 0x000000482ab17223 */ /* 0x000fcc0000010819 */
[----:B------:R-:W3:Y:S01]  /*b320*/  MUFU.EX2 R183, R183 ;  /* 0x000000b700b77308 */ /* 0x000ee20000000800 */
[----:B0-----:R-:W-:Y:S01]  /*b330*/  FADD.FTZ R14, R154, R15 ;  /* 0x0000000f9a0e7221 */ /* 0x001fe20000010000 */
[----:B------:R-:W-:-:S06]  /*b340*/  FFMA.FTZ R11, R40, R72, -R77 ;  /* 0x00000048280b7223 */ /* 0x000fcc000001084d */
[----:B------:R-:W0:Y:S01]  /*b350*/  MUFU.EX2 R163, R163 ;  /* 0x000000a300a37308 */ /* 0x000e220000000800 */
[----:B----4-:R-:W-:Y:S01]  /*b360*/  FADD.FTZ R26, R188, R27 ;  /* 0x0000001bbc1a7221 */ /* 0x010fe20000010000 */
[----:B------:R-:W-:-:S06]  /*b370*/  FFMA.FTZ R179, R43, R72, -R25 ;  /* 0x000000482bb37223 */ /* 0x000fcc0000010819 */
[----:B------:R-:W4:Y:S01]  /*b380*/  MUFU.EX2 R182, R182 ;  /* 0x000000b600b67308 */ /* 0x000f220000000800 */
[----:B------:R-:W-:Y:S01]  /*b390*/  FADD.FTZ R14, R155, R14 ;  /* 0x0000000e9b0e7221 */ /* 0x000fe20000010000 */
[----:B------:R-:W-:-:S06]  /*b3a0*/  FFMA.FTZ R160, R41, R72, -R77 ;  /* 0x0000004829a07223 */ /* 0x000fcc000001084d */
[----:B------:R-:W4:Y:S01]  /*b3b0*/  MUFU.EX2 R13, R13 ;  /* 0x0000000d000d7308 */ /* 0x000f220000000800 */
[----:B-1----:R-:W-:Y:S01]  /*b3c0*/  FADD.FTZ R26, R181, R26 ;  /* 0x0000001ab51a7221 */ /* 0x002fe20000010000 */
[----:B------:R-:W-:-:S06]  /*b3d0*/  FFMA.FTZ R178, R46, R72, -R25 ;  /* 0x000000482eb27223 */ /* 0x000fcc0000010819 */
[----:B------:R-:W1:Y:S01]  /*b3e0*/  MUFU.EX2 R184, R184 ;  /* 0x000000b800b87308 */ /* 0x000e620000000800 */
[----:B--2---:R-:W-:-:S07]  /*b3f0*/  FADD.FTZ R14, R19, R14 ;  /* 0x0000000e130e7221 */ /* 0x004fce0000010000 */
        /* <DEDUP_REMOVED lines=20> */
[----:B0-----:R-:W-:-:S06]  /*b540*/  FADD.FTZ R15, R11, R14 ;  /* 0x0000000e0b0f7221 */ /* 0x001fcc0000010000 */
[----:B------:R-:W0:Y:S01]  /*b550*/  MUFU.EX2 R180, R180 ;  /* 0x000000b400b47308 */ /* 0x000e220000000800 */
[-C--:B------:R-:W-:Y:S01]  /*b560*/  FFMA.FTZ R9, R52, R72.reuse, -R77 ;  /* 0x0000004834097223 */ /* 0x080fe2000001084d */
[----:B------:R-:W-:-:S06]  /*b570*/  FFMA.FTZ R166, R54, R72, -R25 ;  /* 0x0000004836a67223 */ /* 0x000fcc0000010819 */
[----:B------:R-:W3:Y:S01]  /*b580*/  MUFU.EX2 R161, R161 ;  /* 0x000000a100a17308 */ /* 0x000ee20000000800 */
[----:B----4-:R-:W-:Y:S01]  /*b590*/  FADD.FTZ R27, R179, R26 ;  /* 0x0000001ab31b7221 */ /* 0x010fe20000010000 */
[----:B------:R-:W-:-:S06]  /*b5a0*/  FADD.FTZ R15, R160, R15 ;  /* 0x0000000fa00f7221 */ /* 0x000fcc0000010000 */
[----:B------:R-:W4:Y:S01]  /*b5b0*/  MUFU.EX2 R164, R164 ;  /* 0x000000a400a47308 */ /* 0x000f220000000800 */
[-C--:B------:R-:W-:Y:S01]  /*b5c0*/  FFMA.FTZ R159, R53, R72.reuse, -R77 ;  /* 0x00000048359f7223 */ /* 0x080fe2000001084d */
[----:B------:R-:W-:-:S06]  /*b5d0*/  FFMA.FTZ R172, R55, R72, -R25 ;  /* 0x0000004837ac7223 */ /* 0x000fcc0000010819 */
[----:B------:R-:W4:Y:S01]  /*b5e0*/  MUFU.EX2 R8, R8 ;  /* 0x0000000800087308 */ /* 0x000f220000000800 */
[----:B-1----:R-:W-:Y:S01]  /*b5f0*/  FADD.FTZ R27, R178, R27 ;  /* 0x0000001bb21b7221 */ /* 0x002fe20000010000 */
[----:B--2---:R-:W-:-:S06]  /*b600*/  FADD.FTZ R14, R12, R15 ;  /* 0x0000000f0c0e7221 */ /* 0x004fcc0000010000 */
[----:B------:R-:W1:Y:S01]  /*b610*/  MUFU.EX2 R171, R171 ;  /* 0x000000ab00ab7308 */ /* 0x000e620000000800 */
[-C--:B------:R-:W-:Y:S01]  /*b620*/  FFMA.FTZ R6, R56, R72.reuse, -R77 ;  /* 0x0000004838067223 */ /* 0x080fe2000001084d */
[----:B------:R-:W-:-:S06]  /*b630*/  FFMA.FTZ R167, R58, R72, -R25 ;  /* 0x000000483aa77223 */ /* 0x000fcc0000010819 */
[----:B------:R-:W2:Y:S01]  /*b640*/  MUFU.EX2 R158, R158 ;  /* 0x0000009e009e7308 */ /* 0x000ea20000000800 */
[----:B0-----:R-:W-:Y:S01]  /*b650*/  FADD.FTZ R27, R180, R27 ;  /* 0x0000001bb41b7221 */ /* 0x001fe20000010000 */
[----:B---3--:R-:W-:-:S06]  /*b660*/  FADD.FTZ R15, R161, R14 ;  /* 0x0000000ea10f7221 */ /* 0x008fcc0000010000 */
[----:B------:R-:W-:Y:S01]  /*b670*/  MUFU.EX2 R9, R9 ;  /* 0x0000000900097308 */ /* 0x000fe20000000800 */
[-C--:B------:R-:W-:Y:S01]  /*b680*/  FFMA.FTZ R156, R57, R72.reuse, -R77 ;  /* 0x00000048399c7223 */ /* 0x080fe2000001084d */
[----:B------:R-:W-:-:S06]  /*b690*/  FFMA.FTZ R173, R59, R72, -R25 ;  /* 0x000000483bad7223 */ /* 0x000fcc0000010819 */
[----:B------:R-:W0:Y:S01]  /*b6a0*/  MUFU.EX2 R166, R166 ;  /* 0x000000a600a67308 */ /* 0x000e220000000800 */
[----:B----4-:R-:W-:Y:S01]  /*b6b0*/  FADD.FTZ R14, R164, R27 ;  /* 0x0000001ba40e7221 */ /* 0x010fe20000010000 */
[----:B------:R-:W-:-:S06]  /*b6c0*/  FADD.FTZ R15, R8, R15 ;  /* 0x0000000f080f7221 */ /* 0x000fcc0000010000 */
[----:B------:R-:W-:Y:S01]  /*b6d0*/  MUFU.EX2 R159, R159 ;  /* 0x0000009f009f7308 */ /* 0x000fe20000000800 */
[-C--:B------:R-:W-:Y:S01]  /*b6e0*/  FFMA.FTZ R7, R60, R72.reuse, -R77 ;  /* 0x000000483c077223 */ /* 0x080fe2000001084d */
[----:B------:R-:W-:-:S06]  /*b6f0*/  FFMA.FTZ R168, R62, R72, -R25 ;  /* 0x000000483ea87223 */ /* 0x000fcc0000010819 */
[----:B------:R-:W3:Y:S01]  /*b700*/  MUFU.EX2 R172, R172 ;  /* 0x000000ac00ac7308 */ /* 0x000ee20000000800 */
[----:B-1----:R-:W-:Y:S01]  /*b710*/  FADD.FTZ R27, R171, R14 ;  /* 0x0000000eab1b7221 */ /* 0x002fe20000010000 */
[----:B--2---:R-:W-:-:S06]  /*b720*/  FADD.FTZ R14, R158, R15 ;  /* 0x0000000f9e0e7221 */ /* 0x004fcc0000010000 */
[----:B------:R-:W-:Y:S01]  /*b730*/  MUFU.EX2 R6, R6 ;  /* 0x0000000600067308 */ /* 0x000fe20000000800 */
[-C--:B------:R-:W-:Y:S01]  /*b740*/  FFMA.FTZ R157, R61, R72.reuse, -R77 ;  /* 0x000000483d9d7223 */ /* 0x080fe2000001084d */
[----:B------:R-:W-:-:S06]  /*b750*/  FFMA.FTZ R174, R63, R72, -R25 ;  /* 0x000000483fae7223 */ /* 0x000fcc0000010819 */
[----:B------:R-:W1:Y:S01]  /*b760*/  MUFU.EX2 R167, R167 ;  /* 0x000000a700a77308 */ /* 0x000e620000000800 */
[----:B0-----:R-:W-:Y:S01]  /*b770*/  FADD.FTZ R27, R166, R27 ;  /* 0x0000001ba61b7221 */ /* 0x001fe20000010000 */
[----:B------:R-:W-:-:S06]  /*b780*/  FADD.FTZ R14, R9, R14 ;  /* 0x0000000e090e7221 */ /* 0x000fcc0000010000 */
[----:B------:R-:W-:Y:S01]  /*b790*/  MUFU.EX2 R156, R156 ;  /* 0x0000009c009c7308 */ /* 0x000fe20000000800 */
[-C--:B------:R-:W-:Y:S01]  /*b7a0*/  FFMA.FTZ R4, R64, R72.reuse, -R77 ;  /* 0x0000004840047223 */ /* 0x080fe2000001084d */
[----:B------:R-:W-:-:S06]  /*b7b0*/  FFMA.FTZ R169, R66, R72, -R25 ;  /* 0x0000004842a97223 */ /* 0x000fcc0000010819 */
[----:B------:R-:W0:Y:S01]  /*b7c0*/  MUFU.EX2 R173, R173 ;  /* 0x000000ad00ad7308 */ /* 0x000e220000000800 */
[----:B---3--:R-:W-:Y:S01]  /*b7d0*/  FADD.FTZ R26, R172, R27 ;  /* 0x0000001bac1a7221 */ /* 0x008fe20000010000 */
[----:B------:R-:W-:-:S06]  /*b7e0*/  FADD.FTZ R15, R159, R14 ;  /* 0x0000000e9f0f7221 */ /* 0x000fcc0000010000 */
[----:B------:R-:W-:Y:S01]  /*b7f0*/  MUFU.EX2 R7, R7 ;  /* 0x0000000700077308 */ /* 0x000fe20000000800 */
[-C--:B------:R-:W-:Y:S01]  /*b800*/  FFMA.FTZ R21, R65, R72.reuse, -R77 ;  /* 0x0000004841157223 */ /* 0x080fe2000001084d */
[----:B------:R-:W-:-:S06]  /*b810*/  FFMA.FTZ R175, R67, R72, -R25 ;  /* 0x0000004843af7223 */ /* 0x000fcc0000010819 */
[----:B------:R-:W2:Y:S01]  /*b820*/  MUFU.EX2 R168, R168 ;  /* 0x000000a800a87308 */ /* 0x000ea20000000800 */
[----:B-1----:R-:W-:Y:S01]  /*b830*/  FADD.FTZ R26, R167, R26 ;  /* 0x0000001aa71a7221 */ /* 0x002fe20000010000 */
[----:B------:R-:W-:-:S06]  /*b840*/  FADD.FTZ R15, R6, R15 ;  /* 0x0000000f060f7221 */ /* 0x000fcc0000010000 */
[----:B------:R-:W-:Y:S01]  /*b850*/  MUFU.EX2 R157, R157 ;  /* 0x0000009d009d7308 */ /* 0x000fe20000000800 */
[----:B------:R-:W-:-:S07]  /*b860*/  FFMA.FTZ R170, R70, R72, -R25 ;  /* 0x0000004846aa7223 */ /* 0x000fce0000010819 */
[----:B------:R-:W1:Y:S01]  /*b870*/  MUFU.EX2 R174, R174 ;  /* 0x000000ae00ae7308 */ /* 0x000e620000000800 */
[----:B------:R-:W-:Y:S01]  /*b880*/  FFMA.FTZ R68, R68, R72, -R77 ;  /* 0x0000004844447223 */ /* 0x000fe2000001084d */
[----:B0-----:R-:W-:Y:S01]  /*b890*/  FADD.FTZ R27, R173, R26 ;  /* 0x0000001aad1b7221 */ /* 0x001fe20000010000 */
[----:B------:R-:W-:-:S05]  /*b8a0*/  FADD.FTZ R14, R156, R15 ;  /* 0x0000000f9c0e7221 */ /* 0x000fca0000010000 */
[----:B------:R-:W-:Y:S01]  /*b8b0*/  MUFU.EX2 R4, R4 ;  /* 0x0000000400047308 */ /* 0x000fe20000000800 */
[-C--:B------:R-:W-:Y:S01]  /*b8c0*/  FFMA.FTZ R20, R69, R72.reuse, -R77 ;  /* 0x0000004845147223 */ /* 0x080fe2000001084d */
[----:B------:R-:W-:-:S06]  /*b8d0*/  FFMA.FTZ R176, R71, R72, -R25 ;  /* 0x0000004847b07223 */ /* 0x000fcc0000010819 */
[----:B------:R-:W0:Y:S01]  /*b8e0*/  MUFU.EX2 R169, R169 ;  /* 0x000000a900a97308 */ /* 0x000e220000000800 */
[----:B--2---:R-:W-:Y:S01]  /*b8f0*/  FADD.FTZ R27, R168, R27 ;  /* 0x0000001ba81b7221 */ /* 0x004fe20000010000 */
[----:B------:R-:W-:-:S06]  /*b900*/  FADD.FTZ R14, R7, R14 ;  /* 0x0000000e070e7221 */ /* 0x000fcc0000010000 */
[----:B------:R-:W-:Y:S08]  /*b910*/  MUFU.EX2 R21, R21 ;  /* 0x0000001500157308 */ /* 0x000ff00000000800 */
[----:B------:R-:W2:Y:S01]  /*b920*/  MUFU.EX2 R175, R175 ;  /* 0x000000af00af7308 */ /* 0x000ea20000000800 */
[----:B-1----:R-:W-:Y:S01]  /*b930*/  FADD.FTZ R26, R174, R27 ;  /* 0x0000001bae1a7221 */ /* 0x002fe20000010000 */
[----:B------:R-:W-:-:S06]  /*b940*/  FADD.FTZ R15, R157, R14 ;  /* 0x0000000e9d0f7221 */ /* 0x000fcc0000010000 */
[----:B------:R-:W-:Y:S08]  /*b950*/  MUFU.EX2 R5, R68 ;  /* 0x0000004400057308 */ /* 0x000ff00000000800 */
[----:B------:R-:W1:Y:S01]  /*b960*/  MUFU.EX2 R170, R170 ;  /* 0x000000aa00aa7308 */ /* 0x000e620000000800 */
[----:B0-----:R-:W-:Y:S01]  /*b970*/  FADD.FTZ R26, R169, R26 ;  /* 0x0000001aa91a7221 */ /* 0x001fe20000010000 */
[----:B------:R-:W-:-:S06]  /*b980*/  FADD.FTZ R14, R4, R15 ;  /* 0x0000000f040e7221 */ /* 0x000fcc0000010000 */
[----:B------:R-:W0:Y:S08]  /*b990*/  MUFU.EX2 R20, R20 ;  /* 0x0000001400147308 */ /* 0x000e300000000800 */
[----:B------:R-:W3:Y:S01]  /*b9a0*/  MUFU.EX2 R176, R176 ;  /* 0x000000b000b07308 */ /* 0x000ee20000000800 */
[----:B--2---:R-:W-:Y:S01]  /*b9b0*/  FADD.FTZ R15, R175, R26 ;  /* 0x0000001aaf0f7221 */ /* 0x004fe20000010000 */
[----:B------:R-:W-:-:S03]  /*b9c0*/  FADD.FTZ R14, R21, R14 ;  /* 0x0000000e150e7221 */ /* 0x000fc60000010000 */
[----:B-1----:R-:W-:Y:S01]  /*b9d0*/  FADD.FTZ R15, R170, R15 ;  /* 0x0000000faa0f7221 */ /* 0x002fe20000010000 */
[----:B------:R-:W-:-:S04]  /*b9e0*/  FADD.FTZ R25, R5, R14 ;  /* 0x0000000e05197221 */ /* 0x000fc80000010000 */
[----:B0-----:R-:W-:Y:S01]  /*b9f0*/  FADD.FTZ R14, R20, R25 ;  /* 0x00000019140e7221 */ /* 0x001fe20000010000 */
[----:B------:R0:W-:Y:S01]  /*ba00*/  STL [R1+0x434], R24 ;  /* 0x0004341801007387 */ /* 0x0001e20000100800 */
[----:B---3--:R-:W-:-:S05]  /*ba10*/  FADD.FTZ R15, R176, R15 ;  /* 0x0000000fb00f7221 */ /* 0x008fca0000010000 */
[----:B------:R1:W-:Y:S04]  /*ba20*/  STL.64 [R1+0x440], R14 ;  /* 0x0004400e01007387 */ /* 0x0003e80000100a00 */
[----:B------:R-:W2:Y:S04]  /*ba30*/  LD.E R25, desc[UR54][R22.64+0x41c] ;  /* 0x00041c3616197980 */ /* 0x000ea8000c101900 */
        /* <DEDUP_REMOVED lines=8> */
[----:B0-----:R-:W4:Y:S04]  /*bac0*/  LD.E R24, desc[UR54][R22.64+0x254] ;  /* 0x0002543616187980 */ /* 0x001f28000c101900 */
        /* <DEDUP_REMOVED lines=117> */
[----:B------:R-:W4:Y:S01]  /*c220*/  LD.E R27, desc[UR54][R22.64+0x418] ;  /* 0x00041836161b7980 */ /* 0x000f22000c101900 */
[----:B--2---:R-:W-:Y:S01]  /*c230*/  FMUL.FTZ R217, R44, R25 ;  /* 0x000000192cd97220 */ /* 0x004fe20000410000 */
[C---:B---3--:R-:W-:Y:S01]  /*c240*/  FMUL.FTZ R215, R73.reuse, R40 ;  /* 0x0000002849d77220 */ /* 0x048fe20000410000 */
[C---:B----4-:R-:W-:Y:S01]  /*c250*/  FMUL.FTZ R25, R73.reuse, R26 ;  /* 0x0000001a49197220 */ /* 0x050fe20000410000 */
[C---:B------:R-:W-:Y:S01]  /*c260*/  FMUL.FTZ R189, R73.reuse, R28 ;  /* 0x0000001c49bd7220 */ /* 0x040fe20000410000 */
[C---:B------:R-:W-:Y:S01]  /*c270*/  FMUL.FTZ R191, R73.reuse, R30 ;  /* 0x0000001e49bf7220 */ /* 0x040fe20000410000 */
[----:B------:R0:W-:Y:S01]  /*c280*/  ST.E desc[UR54][R22.64+0x41c], R217 ;  /* 0x00041cd916007985 */ /* 0x0001e2000c101936 */
[C---:B------:R-:W-:Y:S01]  /*c290*/  FMUL.FTZ R201, R73.reuse, R32 ;  /* 0x0000002049c97220 */ /* 0x040fe20000410000 */
[C---:B------:R-:W-:Y:S01]  /*c2a0*/  FMUL.FTZ R203, R73.reuse, R34 ;  /* 0x0000002249cb7220 */ /* 0x040fe20000410000 */
[C---:B------:R-:W-:Y:S01]  /*c2b0*/  FMUL.FTZ R213, R73.reuse, R36 ;  /* 0x0000002449d57220 */ /* 0x040fe20000410000 */
[----:B------:R1:W-:Y:S01]  /*c2c0*/  ST.E desc[UR54][R22.64+0x414], R215 ;  /* 0x000414d716007985 */ /* 0x0003e2000c101936 */
[----:B------:R-:W-:-:S03]  /*c2d0*/  FMUL.FTZ R227, R73, R146 ;  /* 0x0000009249e37220 */ /* 0x000fc60000410000 */
[----:B------:R2:W-:Y:S04]  /*c2e0*/  ST.E desc[UR54][R22.64+0x220], R25 ;  /* 0x0002201916007985 */ /* 0x0005e8000c101936 */
[----:B------:R3:W-:Y:S01]  /*c2f0*/  ST.E desc[UR54][R22.64+0x224], R189 ;  /* 0x000224bd16007985 */ /* 0x0007e2000c101936 */
[----:B0-----:R-:W-:-:S03]  /*c300*/  FMUL.FTZ R217, R73, R150 ;  /* 0x0000009649d97220 */ /* 0x001fc60000410000 */
[----:B------:R0:W-:Y:S01]  /*c310*/  ST.E desc[UR54][R22.64+0x230], R191 ;  /* 0x000230bf16007985 */ /* 0x0001e2000c101936 */
[C---:B-1----:R-:W-:Y:S01]  /*c320*/  FMUL.FTZ R215, R73.reuse, R38 ;  /* 0x0000002649d77220 */ /* 0x042fe20000410000 */
[C---:B--2---:R-:W-:Y:S01]  /*c330*/  FMUL.FTZ R25, R73.reuse, R24 ;  /* 0x0000001849197220 */ /* 0x044fe20000410000 */
[C---:B---3--:R-:W-:Y:S01]  /*c340*/  FMUL.FTZ R189, R73.reuse, R148 ;  /* 0x0000009449bd7220 */ /* 0x048fe20000410000 */
[C---:B0-----:R-:W-:Y:S01]  /*c350*/  FMUL.FTZ R191, R73.reuse, R144 ;  /* 0x0000009049bf7220 */ /* 0x041fe20000410000 */
[----:B------:R0:W-:Y:S01]  /*c360*/  ST.E desc[UR54][R22.64+0x234], R201 ;  /* 0x000234c916007985 */ /* 0x0001e2000c101936 */
[----:B------:R-:W-:-:S03]  /*c370*/  FMUL.FTZ R229, R73, R136 ;  /* 0x0000008849e57220 */ /* 0x000fc60000410000 */
[----:B------:R1:W-:Y:S04]  /*c380*/  ST.E desc[UR54][R22.64+0x240], R203 ;  /* 0x000240cb16007985 */ /* 0x0003e8000c101936 */
[----:B------:R2:W-:Y:S04]  /*c390*/  ST.E desc[UR54][R22.64+0x244], R213 ;  /* 0x000244d516007985 */ /* 0x0005e8000c101936 */
[----:B------:R3:W-:Y:S01]  /*c3a0*/  ST.E desc[UR54][R22.64+0x250], R215 ;  /* 0x000250d716007985 */ /* 0x0007e2000c101936 */
[----:B0-----:R-:W-:-:S03]  /*c3b0*/  FMUL.FTZ R201, R73, R142 ;  /* 0x0000008e49c97220 */ /* 0x001fc60000410000 */
[----:B------:R0:W-:Y:S01]  /*c3c0*/  ST.E desc[UR54][R22.64+0x254], R25 ;  /* 0x0002541916007985 */ /* 0x0001e2000c101936 */
[----:B-1----:R-:W-:-:S03]  /*c3d0*/  FMUL.FTZ R203, R73, R140 ;  /* 0x0000008c49cb7220 */ /* 0x002fc60000410000 */
[----:B------:R1:W-:Y:S01]  /*c3e0*/  ST.E desc[UR54][R22.64+0x260], R189 ;  /* 0x000260bd16007985 */ /* 0x0003e2000c101936 */
[----:B--2---:R-:W-:-:S03]  /*c3f0*/  FMUL.FTZ R213, R73, R138 ;  /* 0x0000008a49d57220 */ /* 0x004fc60000410000 */
[----:B------:R2:W-:Y:S01]  /*c400*/  ST.E desc[UR54][R22.64+0x264], R217 ;  /* 0x000264d916007985 */ /* 0x0005e2000c101936 */
[----:B---3--:R-:W-:-:S03]  /*c410*/  FMUL.FTZ R215, R73, R132 ;  /* 0x0000008449d77220 */ /* 0x008fc60000410000 */
[----:B------:R3:W-:Y:S01]  /*c420*/  ST.E desc[UR54][R22.64+0x270], R227 ;  /* 0x000270e316007985 */ /* 0x0007e2000c101936 */
[----:B0-----:R-:W-:-:S03]  /*c430*/  FMUL.FTZ R25, R73, R134 ;  /* 0x0000008649197220 */ /* 0x001fc60000410000 */
[----:B------:R0:W-:Y:S01]  /*c440*/  ST.E desc[UR54][R22.64+0x274], R191 ;  /* 0x000274bf16007985 */ /* 0x0001e2000c101936 */
[C---:B-1----:R-:W-:Y:S01]  /*c450*/  FMUL.FTZ R189, R73.reuse, R126 ;  /* 0x0000007e49bd7220 */ /* 0x042fe20000410000 */
[C---:B--2---:R-:W-:Y:S01]  /*c460*/  FMUL.FTZ R217, R73.reuse, R130 ;  /* 0x0000008249d97220 */ /* 0x044fe20000410000 */
[C---:B---3--:R-:W-:Y:S01]  /*c470*/  FMUL.FTZ R227, R73.reuse, R128 ;  /* 0x0000008049e37220 */ /* 0x048fe20000410000 */
[C---:B0-----:R-:W-:Y:S01]  /*c480*/  FMUL.FTZ R191, R73.reuse, R124 ;  /* 0x0000007c49bf7220 */ /* 0x041fe20000410000 */
[----:B------:R0:W-:Y:S04]  /*c490*/  ST.E desc[UR54][R22.64+0x280], R201 ;  /* 0x000280c916007985 */ /* 0x0001e8000c101936 */
        /* <DEDUP_REMOVED lines=13> */
[----:B-1----:R-:W-:-:S03]  /*c570*/  FMUL.FTZ R189, R73, R106 ;  /* 0x0000006a49bd7220 */ /* 0x002fc60000410000 */
[----:B------:R1:W-:Y:S01]  /*c580*/  ST.E desc[UR54][R22.64+0x2c4], R191 ;  /* 0x0002c4bf16007985 */ /* 0x0003e2000c101936 */
[C---:B--2---:R-:W-:Y:S01]  /*c590*/  FMUL.FTZ R215, R73.reuse, R112 ;  /* 0x0000007049d77220 */ /* 0x044fe20000410000 */
[C---:B---3--:R-:W-:Y:S01]  /*c5a0*/  FMUL.FTZ R217, R73.reuse, R110 ;  /* 0x0000006e49d97220 */ /* 0x048fe20000410000 */
[C---:B0-----:R-:W-:Y:S01]  /*c5b0*/  FMUL.FTZ R227, R73.reuse, R108 ;  /* 0x0000006c49e37220 */ /* 0x041fe20000410000 */
[C---:B-1----:R-:W-:Y:S01]  /*c5c0*/  FMUL.FTZ R191, R73.reuse, R104 ;  /* 0x0000006849bf7220 */ /* 0x042fe20000410000 */
        /* <DEDUP_REMOVED lines=39> */
[----:B-1----:R-:W-:Y:S01]  /*c840*/  FMUL.FTZ R191, R73, R64 ;  /* 0x0000004049bf7220 */ /* 0x002fe20000410000 */
[----:B------:R0:W-:Y:S01]  /*c850*/  ST.E desc[UR54][R22.64+0x370], R201 ;  /* 0x000370c916007985 */ /* 0x0001e2000c101936 */
[C---:B------:R-:W-:Y:S01]  /*c860*/  FMUL.FTZ R151, R44.reuse, R151 ;  /* 0x000000972c977220 */ /* 0x040fe20000410000 */
        /* <DEDUP_REMOVED lines=8> */
[C---:B0-----:R-:W-:Y:S01]  /*c8f0*/  FMUL.FTZ R201, R73.reuse, R56 ;  /* 0x0000003849c97220 */ /* 0x041fe20000410000 */
        /* <DEDUP_REMOVED lines=9> */
[C---:B------:R-:W-:Y:S02]  /*c990*/  FMUL.FTZ R127, R44.reuse, R127 ;  /* 0x0000007f2c7f7220 */ /* 0x040fe40000410000 */
[----:B------:R3:W-:Y:S01]  /*c9a0*/  ST.E desc[UR54][R22.64+0x3a4], R217 ;  /* 0x0003a4d916007985 */ /* 0x0007e2000c101936 */
[----:B0-----:R-:W-:Y:S01]  /*c9b0*/  FMUL.FTZ R25, R73, R54 ;  /* 0x0000003649197220 */ /* 0x001fe20000410000 */
[----:B------:R-:W-:-:S02]  /*c9c0*/  FMUL.FTZ R133, R44, R133 ;  /* 0x000000852c857220 */ /* 0x000fc40000410000 */
[----:B------:R0:W-:Y:S01]  /*c9d0*/  ST.E desc[UR54][R22.64+0x3b0], R227 ;  /* 0x0003b0e316007985 */ /* 0x0001e2000c101936 */
[C---:B-1----:R-:W-:Y:S01]  /*c9e0*/  FMUL.FTZ R189, R73.reuse, R46 ;  /* 0x0000002e49bd7220 */ /* 0x042fe20000410000 */
[C---:B------:R-:W-:Y:S02]  /*c9f0*/  FMUL.FTZ R131, R44.reuse, R131 ;  /* 0x000000832c837220 */ /* 0x040fe40000410000 */
[----:B------:R1:W-:Y:S01]  /*ca00*/  ST.E desc[UR54][R22.64+0x3b4], R191 ;  /* 0x0003b4bf16007985 */ /* 0x0003e2000c101936 */
[C---:B--2---:R-:W-:Y:S01]  /*ca10*/  FMUL.FTZ R215, R73.reuse, R52 ;  /* 0x0000003449d77220 */ /* 0x044fe20000410000 */
[C---:B------:R-:W-:Y:S01]  /*ca20*/  FMUL.FTZ R129, R44.reuse, R129 ;  /* 0x000000812c817220 */ /* 0x040fe20000410000 */
[C---:B------:R-:W-:Y:S01]  /*ca30*/  FMUL.FTZ R125, R44.reuse, R125 ;  /* 0x0000007d2c7d7220 */ /* 0x040fe20000410000 */
[C---:B---3--:R-:W-:Y:S01]  /*ca40*/  FMUL.FTZ R217, R73.reuse, R50 ;  /* 0x0000003249d97220 */ /* 0x048fe20000410000 */
[C---:B------:R-:W-:Y:S01]  /*ca50*/  FMUL.FTZ R117, R44.reuse, R117 ;  /* 0x000000752c757220 */ /* 0x040fe20000410000 */
[C---:B------:R-:W-:Y:S01]  /*ca60*/  FMUL.FTZ R123, R44.reuse, R123 ;  /* 0x0000007b2c7b7220 */ /* 0x040fe20000410000 */
[C---:B------:R-:W-:Y:S01]  /*ca70*/  FMUL.FTZ R121, R44.reuse, R121 ;  /* 0x000000792c797220 */ /* 0x040fe20000410000 */
[C---:B0-----:R-:W-:Y:S01]  /*ca80*/  FMUL.FTZ R227, R73.reuse, R48 ;  /* 0x0000003049e37220 */ /* 0x041fe20000410000 */
[C---:B------:R-:W-:Y:S01]  /*ca90*/  FMUL.FTZ R119, R44.reuse, R119 ;  /* 0x000000772c777220 */ /* 0x040fe20000410000 */
[C---:B------:R-:W-:Y:S01]  /*caa0*/  FMUL.FTZ R115, R44.reuse, R115 ;  /* 0x000000732c737220 */ /* 0x040fe20000410000 */
[C---:B------:R-:W-:Y:S01]  /*cab0*/  FMUL.FTZ R107, R44.reuse, R107 ;  /* 0x0000006b2c6b7220 */ /* 0x040fe20000410000 */
[C---:B-1----:R-:W-:Y:S01]  /*cac0*/  FMUL.FTZ R191, R73.reuse, R42 ;  /* 0x0000002a49bf7220 */ /* 0x042fe20000410000 */
        /* <DEDUP_REMOVED lines=119> */
[----:B0-----:R-:W4:Y:S04]  /*d240*/  LD.E R25, desc[UR54][R22.64+0x220] ;  /* 0x0002203616197980 */ /* 0x001f28000c101900 */
[----:B-1----:R-:W4:Y:S04]  /*d250*/  LD.E R35, desc[UR54][R22.64+0x224] ;  /* 0x0002243616237980 */ /* 0x002f28000c101900 */
[----:B--2---:R-:W2:Y:S04]  /*d260*/  LD.E R37, desc[UR54][R22.64+0x228] ;  /* 0x0002283616257980 */ /* 0x004ea8000c101900 */
[----:B------:R-:W2:Y:S04]  /*d270*/  LD.E R39, desc[UR54][R22.64+0x22c] ;  /* 0x00022c3616277980 */ /* 0x000ea8000c101900 */
[----:B------:R-:W2:Y:S04]  /*d280*/  LD.E R41, desc[UR54][R22.64+0x230] ;  /* 0x0002303616297980 */ /* 0x000ea8000c101900 */
        /* <DEDUP_REMOVED lines=126> */
[----:B------:R-:W-:Y:S04]  /*da70*/  ST.E desc[UR54][R22.64+0x22c], R39 ;  /* 0x00022c2716007985 */ /* 0x000fe8000c101936 */
[----:B------:R-:W-:Y:S04]  /*da80*/  ST.E desc[UR54][R22.64+0x230], R41 ;  /* 0x0002302916007985 */ /* 0x000fe8000c101936 */
[----:B---3--:R-:W-:Y:S04]  /*da90*/  ST.E desc[UR54][R22.64+0x234], R33 ;  /* 0x0002342116007985 */ /* 0x008fe8000c101936 */
        /* <DEDUP_REMOVED lines=122> */
[----:B0-----:R-:W4:Y:S04]  /*e240*/  LD.E R189, desc[UR54][R22.64+0x210] ;  /* 0x0002103616bd7980 */ /* 0x001f28000c101900 */
[----:B-1----:R-:W4:Y:S04]  /*e250*/  LD.E.64 R14, desc[UR54][R22.64+0xa8] ;  /* 0x0000a836160e7980 */ /* 0x002f28000c101b00 */
[----:B------:R-:W4:Y:S04]  /*e260*/  LDL R190, [R1+0x88] ;  /* 0x0000880001be7983 */ /* 0x000f280000100800 */
[----:B--2---:R-:W2:Y:S04]  /*e270*/  LD.E R24, desc[UR54][R22.64+0x220] ;  /* 0x0002203616187980 */ /* 0x004ea8000c101900 */
[----:B------:R-:W2:Y:S04]  /*e280*/  LD.E R25, desc[UR54][R22.64+0x224] ;  /* 0x0002243616197980 */ /* 0x000ea8000c101900 */
[----:B---3--:R-:W2:Y:S04]  /*e290*/  LD.E R26, desc[UR54][R22.64+0x228] ;  /* 0x00022836161a7980 */ /* 0x008ea8000c101900 */
[----:B------:R-:W2:Y:S04]  /*e2a0*/  LD.E R27, desc[UR54][R22.64+0x22c] ;  /* 0x00022c36161b7980 */ /* 0x000ea8000c101900 */
[----:B----4-:R-:W2:Y:S04]  /*e2b0*/  LD.E R28, desc[UR54][R22.64+0x230] ;  /* 0x00023036161c7980 */ /* 0x010ea8000c101900 */
        /* <DEDUP_REMOVED lines=132> */
[----:B--2---:R-:W-:-:S06]  /*eb00*/  WARPGROUP.ARRIVE ;  /* 0x00000000000079c5 */ /* 0x004fcc0000000000 */
        /* <DEDUP_REMOVED lines=138> */
[----:B0-----:R-:W-:-:S06]  /*f3b0*/  WARPGROUP.ARRIVE ;  /* 0x00000000000079c5 */ /* 0x001fcc0000000000 */
        /* <DEDUP_REMOVED lines=281> */
[----:B------:R-:W-:Y:S02]  /*10550*/  VIADD R8, R14, 0x200 ;  /* 0x000002000e087836 */ /* 0x000fe40000000000 */
[----:B------:R-:W-:-:S03]  /*10560*/  IMAD.MOV.U32 R9, RZ, RZ, R15 ;  /* 0x000000ffff097224 */ /* 0x000fc600078e000f */
        /* <DEDUP_REMOVED lines=667> */
[----:B0-----:R-:W2:Y:S04]  /*12f20*/  LDL.64 R4, [R1+0x68] ;  /* 0x0000680001047983 */ /* 0x001ea80000100a00 */
[----:B------:R-:W3:Y:S01]  /*12f30*/  LD.E R0, desc[UR54][R22.64+0x210] ;  /* 0x0002103616007980 */ /* 0x000ee2000c101900 */
[----:B--2---:R-:W-:-:S05]  /*12f40*/  MOV R3, R4 ;  /* 0x0000000400037202 */ /* 0x004fca0000000f00 */
[----:B---3--:R-:W-:-:S05]  /*12f50*/  IMAD R0, R0, 0x8, R3 ;  /* 0x0000000800007824 */ /* 0x008fca00078e0203 */
[----:B------:R-:W-:-:S04]  /*12f60*/  PRMT R0, RZ, 0x654, R0 ;  /* 0x00000654ff007816 */ /* 0x000fc80000000000 */
[----:B------:R1:W-:Y:S03]  /*12f70*/  SYNCS.ARRIVE.TRANS64.RED.A1T0 RZ, [R0+URZ], RZ ;  /* 0x000000ff00ff79a7 */ /* 0x0003e6000810043f */
.L_x_9740:
[----:B------:R-:W-:Y:S05]  /*12f80*/  BSYNC B0 ;  /* 0x0000000000007941 */ /* 0x000fea0003800000 */
.L_x_9739:
[----:B------:R-:W-:Y:S05]  /*12f90*/  @P0 BRA `(.L_x_9741) ;  /* 0xffffff6800180947 */ /* 0x000fea000383ffff */
.L_x_9724:
[----:B------:R-:W-:-:S13]  /*12fa0*/  ISETP.GE.AND P0, PT, R10, UR43, PT ;  /* 0x0000002b0a007c0c */ /* 0x000fda000bf06270 */
[----:B------:R-:W-:Y:S05]  /*12fb0*/  @!P0 BRA `(.L_x_9742) ;  /* 0x000000a800d48947 */ /* 0x000fea0003800000 */
[----:B0-----:R0:W5:Y:S02]  /*12fc0*/  LDL.64 R2, [R1+0x170] ;  /* 0x0001700001027983 */ /* 0x0011640000100a00 */
.L_x_9773:
[----:B-----5:R-:W2:Y:S04]  /*12fd0*/  LD.E R5, desc[UR54][R2.64] ;  /* 0x0000003602057980 */ /* 0x020ea8000c101900 */
[----:B01----:R-:W3:Y:S01]  /*12fe0*/  LD.E R0, desc[UR54][R2.64+0x8] ;  /* 0x0000083602007980 */ /* 0x003ee2000c101900 */
        /* <DEDUP_REMOVED lines=12> */
[----:B------:R-:W-:Y:S05]  /*130b0*/  YIELD ;  /* 0x0000000000007946 */ /* 0x000fea0003800000 */
[----:B------:R-:W-:Y:S01]  /*130c0*/  BSSY B0, `(.L_x_9743) ;  /* 0x0000006000007945 */ /* 0x000fe20003800000 */
[----:B---3--:R-:W-:Y:S01]  /*130d0*/  @!P0 IMAD.MOV.U32 R5, RZ, RZ, RZ ;  /* 0x000000ffff058224 */ /* 0x008fe200078e00ff */
[----:B--2---:R-:W-:-:S04]  /*130e0*/  LOP3.LUT R0, R0, 0x1, RZ, 0xfc, !PT ;  /* 0x0000000100007812 */ /* 0x004fc800078efcff */
[----:B------:R-:W-:-:S13]  /*130f0*/  ISETP.NE.AND P1, PT, R0, 0x3, PT ;  /* 0x000000030000780c */ /* 0x000fda0003f25270 */
[----:B-1----:R-:W-:Y:S05]  /*13100*/  @!P1 BRA `(.L_x_9744) ;  /* 0x0000000000049947 */ /* 0x002fea0003800000 */
[----:B------:R-:W-:Y:S01]  /*13110*/  BPT.TRAP 0x1 ;  /* 0x000000040000795c */ /* 0x000fe20000300000 */
.L_x_9744:
[----:B------:R-:W-:Y:S05]  /*13120*/  BSYNC B0 ;  /* 0x0000000000007941 */ /* 0x000fea0003800000 */
.L_x_9743:
        /* <DEDUP_REMOVED lines=13> */
.L_x_9746:
[----:B------:R-:W-:Y:S05]  /*13200*/  BSYNC B0 ;  /* 0x0000000000007941 */ /* 0x000fea0003800000 */
.L_x_9745:
        /* <DEDUP_REMOVED lines=8> */
.L_x_9748:
[----:B------:R-:W-:Y:S05]  /*13290*/  BSYNC B0 ;  /* 0x0000000000007941 */ /* 0x000fea0003800000 */
.L_x_9747:
[----:B------:R-:W2:Y:S04]  /*132a0*/  LD.E R5, desc[UR54][R2.64] ;  /* 0x0000003602057980 */ /* 0x000ea8000c101900 */
[----:B------:R-:W2:Y:S01]  /*132b0*/  LDL.64 R8, [R1+0xa0] ;  /* 0x0000a00001087983 */ /* 0x000ea20000100a00 */
[----:B------:R-:W-:Y:S05]  /*132c0*/  WARPSYNC.ALL ;  /* 0x0000000000007948 */ /* 0x000fea0003800000 */
[----:B------:R-:W3:Y:S04]  /*132d0*/  LDL.64 R20, [R1+0x98] ;  /* 0x0000980001147983 */ /* 0x000ee80000100a00 */
[----:B-1---5:R-:W4:Y:S04]  /*132e0*/  LDL.64 R6, [R1+0x98] ;  /* 0x0000980001067983 */ /* 0x022f280000100a00 */
        /* <DEDUP_REMOVED lines=54> */
.L_x_9751:
[----:B------:R-:W-:Y:S05]  /*13650*/  BSYNC B0 ;  /* 0x0000000000007941 */ /* 0x000fea0003800000 */
.L_x_9750:
        /* <DEDUP_REMOVED lines=10> */
.L_x_9753:
[----:B------:R-:W-:Y:S05]  /*13700*/  BSYNC B0 ;  /* 0x0000000000007941 */ /* 0x000fea0003800000 */
.L_x_9752:
[----:B------:R-:W-:Y:S04]  /*13710*/  BSSY B0, `(.L_x_9754) ;  /* 0x0000006000007945 */ /* 0x000fe80003800000 */
[----:B--2---:R-:W-:Y:S05]  /*13720*/  @P0 BRA `(.L_x_9755) ;  /* 0x0000000000100947 */ /* 0x004fea0003800000 */
[----:B-----5:R-:W-:Y:S01]  /*13730*/  IMAD R4, R4, 0x8, R7 ;  /* 0x0000000804047824 */ /* 0x020fe200078e0207 */
[----:B-1----:R-:W-:-:S04]  /*13740*/  SHF.L.U32 R5, R6, 0x1f, RZ ;  /* 0x0000001f06057819 */ /* 0x002fc800000006ff */
[----:B------:R-:W1:Y:S02]  /*13750*/  SYNCS.PHASECHK.TRANS64.TRYWAIT P0, [R4+URZ], R5 ;  /* 0x00000005040075a7 */ /* 0x000e64000800017f */
[----:B-1----:R-:W-:Y:S05]  /*13760*/  @!P0 BRA `(.L_x_9756) ;  /* 0x0000013000708947 */ /* 0x002fea0003800000 */
.L_x_9755:
[----:B------:R-:W-:Y:S05]  /*13770*/  BSYNC B0 ;  /* 0x0000000000007941 */ /* 0x000fea0003800000 */
.L_x_9754:
        /* <DEDUP_REMOVED lines=263> */
.L_x_9762:
[----:B------:R-:W-:Y:S05]  /*147f0*/  BSYNC B2 ;  /* 0x0000000000027941 */ /* 0x000fea0003800000 */
.L_x_9761:
[----:B------:R-:W-:Y:S01]  /*14800*/  LOP3.LUT R9, RZ, R9, RZ, 0x33, !PT ;  /* 0x00000009ff097212 */ /* 0x000fe200078e33ff */
[----:B------:R-:W-:Y:S06]  /*14810*/  BRA `(.L_x_9763) ;  /* 0x0000000000187947 */ /* 0x000fec0003800000 */
.L_x_9760:
[----:B------:R-:W-:-:S13]  /*14820*/  ISETP.NE.AND P0, PT, R12, 0x1, PT ;  /* 0x000000010c00780c */ /* 0x000fda0003f05270 */
[----:B------:R-:W-:Y:S05]  /*14830*/  @!P0 BRA `(.L_x_9763) ;  /* 0x0000000000108947 */ /* 0x000fea0003800000 */
[----:B------:R-:W2:Y:S04]  /*14840*/  LDL R6, [R13+0x1c] ;  /* 0x00001c000d067983 */ /* 0x000ea80000100800 */
[----:B------:R-:W3:Y:S01]  /*14850*/  LDL R14, [R13+0x20] ;  /* 0x000020000d0e7983 */ /* 0x000ee20000100800 */
[----:B--2---:R-:W-:-:S05]  /*14860*/  IMAD.HI.U32 R9, R9, R6, RZ ;  /* 0x0000000609097227 */ /* 0x004fca00078e00ff */
[----:B---3--:R-:W-:-:S07]  /*14870*/  SHF.R.U32.HI R9, RZ, R14, R9 ;  /* 0x0000000eff097219 */ /* 0x008fce0000011609 */
.L_x_9763:
[----:B------:R-:W-:Y:S05]  /*14880*/  BSYNC B1 ;  /* 0x0000000000017941 */ /* 0x000fea0003800000 */
.L_x_9759:
[----:B------:R-:W-:-:S05]  /*14890*/  IMAD R9, R12, R9, R21 ;  /* 0x000000090c097224 */ /* 0x000fca00078e0215 */
[----:B------:R-:W-:Y:S02]  /*148a0*/  VIMNMX R4, R4, R9, !PT ;  /* 0x0000000904047248 */ /* 0x000fe40007fe0100 */
[----:B------:R-:W-:-:S07]  /*148b0*/  VIADDMNMX R5, R9, R12, R5, PT ;  /* 0x0000000c09057246 */ /* 0x000fce0003800105 */
.L_x_9758:
[----:B------:R-:W-:Y:S05]  /*148c0*/  BSYNC B0 ;  /* 0x0000000000007941 */ /* 0x000fea0003800000 */
.L_x_9757:
        /* <DEDUP_REMOVED lines=132> */
.L_x_9769:
[----:B------:R-:W-:Y:S05]  /*15110*/  BSYNC B2 ;  /* 0x0000000000027941 */ /* 0x000fea0003800000 */
.L_x_9768:
[----:B------:R-:W-:Y:S01]  /*15120*/  LOP3.LUT R7, RZ, R7, RZ, 0x33, !PT ;  /* 0x00000007ff077212 */ /* 0x000fe200078e33ff */
[----:B------:R-:W-:Y:S06]  /*15130*/  BRA `(.L_x_9770) ;  /* 0x0000000000187947 */ /* 0x000fec0003800000 */
.L_x_9767:
[----:B------:R-:W-:-:S13]  /*15140*/  ISETP.NE.AND P6, PT, R12, 0x1, PT ;  /* 0x000000010c00780c */ /* 0x000fda0003fc5270 */
[----:B------:R-:W-:Y:S05]  /*15150*/  @!P6 BRA `(.L_x_9770) ;  /* 0x000000000010e947 */ /* 0x000fea0003800000 */
[----:B------:R-:W2:Y:S04]  /*15160*/  LDL R4, [R13+0x1c] ;  /* 0x00001c000d047983 */ /* 0x000ea80000100800 */
[----:B------:R-:W3:Y:S01]  /*15170*/  LDL R8, [R13+0x20] ;  /* 0x000020000d087983 */ /* 0x000ee20000100800 */
[----:B--2---:R-:W-:-:S05]  /*15180*/  IMAD.HI.U32 R7, R7, R4, RZ ;  /* 0x0000000407077227 */ /* 0x004fca00078e00ff */
[----:B---3--:R-:W-:-:S07]  /*15190*/  SHF.R.U32.HI R7, RZ, R8, R7 ;  /* 0x00000008ff077219 */ /* 0x008fce0000011607 */
.L_x_9770:
[----:B------:R-:W-:Y:S05]  /*151a0*/  BSYNC B1 ;  /* 0x0000000000017941 */ /* 0x000fea0003800000 */
.L_x_9766:
[----:B------:R-:W-:-:S05]  /*151b0*/  IMAD R7, R12, R7, R21 ;  /* 0x000000070c077224 */ /* 0x000fca00078e0215 */
[----:B------:R-:W-:Y:S02]  /*151c0*/  VIADDMNMX R5, R7, R12, R5, PT ;  /* 0x0000000c07057246 */ /* 0x000fe40003800105 */
[----:B------:R-:W-:-:S07]  /*151d0*/  VIMNMX R6, R6, R7, !PT ;  /* 0x0000000706067248 */ /* 0x000fce0007fe0100 */
.L_x_9765:
[----:B------:R-:W-:Y:S05]  /*151e0*/  BSYNC B0 ;  /* 0x0000000000007941 */ /* 0x000fea0003800000 */
.L_x_9764:
        /* <DEDUP_REMOVED lines=137> */
[----:B------:R-:W-:Y:S02]  /*15a80*/  ISETP.LT.OR P0, PT, R5, 0x5a, P0 ;  /* 0x0000005a0500780c */ /* 0x000fe40000701670 */
[----:B------:R-:W-:Y:S02]  /*15a90*/  FSEL R70, R70, -INF , !P5 ;  /* 0xff80000046467808 */ /* 0x000fe40006800000 */
[----:B------:R-:W-:Y:S02]  /*15aa0*/  FMNMX.FTZ R5, R67, R4, !PT ;  /* 0x0000000443057209 */ /* 0x000fe40007810000 */
[----:B------:R-:W-:-:S02]  /*15ab0*/  FSEL R71, R71, -INF , !P0 ;  /* 0xff80000047477808 */ /* 0x000fc40004000000 */
[----:B------:R-:W-:-:S04]  /*15ac0*/  FMNMX.FTZ R4, R70, R5, !PT ;  /* 0x0000000546047209 */ /* 0x000fc80007810000 */
[----:B------:R-:W-:Y:S02]  /*15ad0*/  FMNMX.FTZ R9, R71, R4, !PT ;  /* 0x0000000447097209 */ /* 0x000fe40007810000 */
[----:B-1----:R-:W-:Y:S01]  /*15ae0*/  FMNMX.FTZ R6, R11, R12, !PT ;  /* 0x0000000c0b067209 */ /* 0x002fe20007810000 */
[----:B------:R-:W3:Y:S04]  /*15af0*/  LDL.64 R4, [R1+0x440] ;  /* 0x0004400001047983 */ /* 0x000ee80000100a00 */
        /* <DEDUP_REMOVED lines=29> */
[-C--:B------:R-:W-:Y:S01]  /*15cd0*/  FFMA.FTZ R154, R154, R26.reuse, -R11 ;  /* 0x0000001a9a9a7223 */ /* 0x080fe2000001080b */
[----:B------:R-:W-:-:S05]  /*15ce0*/  FFMA.FTZ R155, R30, R26, -R9 ;  /* 0x0000001a1e9b7223 */ /* 0x000fca0000010809 */
[----:B------:R-:W3:Y:S08]  /*15cf0*/  MUFU.EX2 R32, R15 ;  /* 0x0000000f00207308 */ /* 0x000ef00000000800 */
[----:B------:R-:W-:Y:S08]  /*15d00*/  MUFU.EX2 R202, R202 ;  /* 0x000000ca00ca7308 */ /* 0x000ff00000000800 */
[----:B------:R-:W1:Y:S01]  /*15d10*/  MUFU.EX2 R31, R25 ;  /* 0x00000019001f7308 */ /* 0x000e620000000800 */
[----:B------:R-:W-:-:S07]  /*15d20*/  FFMA.FTZ R190, R84, R26, -R11 ;  /* 0x0000001a54be7223 */ /* 0x000fce000001080b */
[----:B------:R-:W2:Y:S01]  /*15d30*/  MUFU.EX2 R152, R152 ;  /* 0x0000009800987308 */ /* 0x000ea20000000800 */
[----:B------:R-:W-:-:S07]  /*15d40*/  FFMA.FTZ R185, R34, R26, -R9 ;  /* 0x0000001a22b97223 */ /* 0x000fce0000010809 */
[----:B------:R-:W4:Y:S01]  /*15d50*/  MUFU.EX2 R189, R189 ;  /* 0x000000bd00bd7308 */ /* 0x000f220000000800 */
[----:B------:R-:W-:-:S07]  /*15d60*/  FFMA.FTZ R187, R82, R26, -R11 ;  /* 0x0000001a52bb7223 */ /* 0x000fce000001080b */
[----:B------:R-:W5:Y:S01]  /*15d70*/  MUFU.EX2 R154, R154 ;  /* 0x0000009a009a7308 */ /* 0x000f620000000800 */
[----:B------:R-:W-:-:S07]  /*15d80*/  FFMA.FTZ R188, R35, R26, -R9 ;  /* 0x0000001a23bc7223 */ /* 0x000fce0000010809 */
[----:B------:R-:W0:Y:S01]  /*15d90*/  MUFU.EX2 R155, R155 ;  /* 0x0000009b009b7308 */ /* 0x000e220000000800 */
[----:B---3--:R-:W-:Y:S01]  /*15da0*/  FFMA.FTZ R15, R32, R4, R7 ;  /* 0x00000004200f7223 */ /* 0x008fe20000010007 */
[----:B------:R-:W-:Y:S01]  /*15db0*/  FFMA.FTZ R183, R80, R26, -R11 ;  /* 0x0000001a50b77223 */ /* 0x000fe2000001080b */
[----:B-1----:R-:W-:-:S05]  /*15dc0*/  FFMA.FTZ R4, R5, R31, R202 ;  /* 0x0000001f05047223 */ /* 0x002fca00000100ca */
[----:B------:R-:W1:Y:S01]  /*15dd0*/  MUFU.EX2 R194, R194 ;  /* 0x000000c200c27308 */ /* 0x000e620000000800 */
[----:B------:R-:W-:Y:S01]  /*15de0*/  FFMA.FTZ R181, R38, R26, -R9 ;  /* 0x0000001a26b57223 */ /* 0x000fe20000010809 */
[----:B--2---:R-:W-:-:S06]  /*15df0*/  FADD.FTZ R15, R152, R15 ;  /* 0x0000000f980f7221 */ /* 0x004fcc0000010000 */
[----:B------:R-:W2:Y:S01]  /*15e00*/  MUFU.EX2 R190, R190 ;  /* 0x000000be00be7308 */ /* 0x000ea20000000800 */
[----:B------:R-:W-:Y:S01]  /*15e10*/  FFMA.FTZ R184, R78, R26, -R11 ;  /* 0x0000001a4eb87223 */ /* 0x000fe2000001080b */
[----:B----4-:R-:W-:-:S06]  /*15e20*/  FADD.FTZ R4, R189, R4 ;  /* 0x00000004bd047221 */ /* 0x010fcc0000010000 */
[----:B------:R-:W3:Y:S01]  /*15e30*/  MUFU.EX2 R185, R185 ;  /* 0x000000b900b97308 */ /* 0x000ee20000000800 */
[----:B------:R-:W-:Y:S01]  /*15e40*/  FFMA.FTZ R182, R39, R26, -R9 ;  /* 0x0000001a27b67223 */ /* 0x000fe20000010809 */
[----:B-----5:R-:W-:-:S06]  /*15e50*/  FADD.FTZ R8, R154, R15 ;  /* 0x0000000f9a087221 */ /* 0x020fcc0000010000 */
[----:B------:R-:W4:Y:S01]  /*15e60*/  MUFU.EX2 R187, R187 ;  /* 0x000000bb00bb7308 */ /* 0x000f220000000800 */
[----:B------:R-:W-:Y:S01]  /*15e70*/  FFMA.FTZ R179, R76, R26, -R11 ;  /* 0x0000001a4cb37223 */ /* 0x000fe2000001080b */
[----:B0-----:R-:W-:-:S06]  /*15e80*/  FADD.FTZ R5, R155, R4 ;  /* 0x000000049b057221 */ /* 0x001fcc0000010000 */
[----:B------:R-:W0:Y:S01]  /*15e90*/  MUFU.EX2 R188, R188 ;  /* 0x000000bc00bc7308 */ /* 0x000e220000000800 */
[----:B------:R-:W-:Y:S01]  /*15ea0*/  FFMA.FTZ R177, R42, R26, -R9 ;  /* 0x0000001a2ab17223 */ /* 0x000fe20000010809 */
[----:B------:R-:W-:-:S06]  /*15eb0*/  FADD.FTZ R15, R153, R8 ;  /* 0x00000008990f7221 */ /* 0x000fcc0000010000 */
[----:B------:R-:W5:Y:S01]  /*15ec0*/  MUFU.EX2 R183, R183 ;  /* 0x000000b700b77308 */ /* 0x000f620000000800 */
[----:B------:R-:W-:Y:S01]  /*15ed0*/  FFMA.FTZ R180, R74, R26, -R11 ;  /* 0x0000001a4ab47223 */ /* 0x000fe2000001080b */
[----:B-1----:R-:W-:-:S06]  /*15ee0*/  FADD.FTZ R4, R194, R5 ;  /* 0x00000005c2047221 */ /* 0x002fcc0000010000 */
[----:B------:R-:W1:Y:S01]  /*15ef0*/  MUFU.EX2 R181, R181 ;  /* 0x000000b500b57308 */ /* 0x000e620000000800 */
[----:B------:R-:W-:Y:S01]  /*15f00*/  FFMA.FTZ R178, R43, R26, -R9 ;  /* 0x0000001a2bb27223 */ /* 0x000fe20000010809 */
[----:B--2---:R-:W-:-:S06]  /*15f10*/  FADD.FTZ R8, R190, R15 ;  /* 0x0000000fbe087221 */ /* 0x004fcc0000010000 */
[----:B------:R-:W2:Y:S01]  /*15f20*/  MUFU.EX2 R184, R184 ;  /* 0x000000b800b87308 */ /* 0x000ea20000000800 */
[----:B------:R-:W-:Y:S01]  /*15f30*/  FFMA.FTZ R176, R72, R26, -R11 ;  /* 0x0000001a48b07223 */ /* 0x000fe2000001080b */
[----:B---3--:R-:W-:-:S06]  /*15f40*/  FADD.FTZ R5, R185, R4 ;  /* 0x00000004b9057221 */ /* 0x008fcc0000010000 */
[----:B------:R-:W3:Y:S01]  /*15f50*/  MUFU.EX2 R182, R182 ;  /* 0x000000b600b67308 */ /* 0x000ee20000000800 */
[----:B------:R-:W-:Y:S01]  /*15f60*/  FFMA.FTZ R173, R46, R26, -R9 ;  /* 0x0000001a2ead7223 */ /* 0x000fe20000010809 */
[----:B----4-:R-:W-:-:S06]  /*15f70*/  FADD.FTZ R8, R187, R8 ;  /* 0x00000008bb087221 */ /* 0x010fcc0000010000 */
[----:B------:R-:W4:Y:S01]  /*15f80*/  MUFU.EX2 R179, R179 ;  /* 0x000000b300b37308 */ /* 0x000f220000000800 */
[----:B------:R-:W-:Y:S01]  /*15f90*/  FFMA.FTZ R175, R44, R26, -R11 ;  /* 0x0000001a2caf7223 */ /* 0x000fe2000001080b */
[----:B0-----:R-:W-:-:S06]  /*15fa0*/  FADD.FTZ R4, R188, R5 ;  /* 0x00000005bc047221 */ /* 0x001fcc0000010000 */
[----:B------:R-:W0:Y:S01]  /*15fb0*/  MUFU.EX2 R177, R177 ;  /* 0x000000b100b17308 */ /* 0x000e220000000800 */
[----:B------:R-:W-:Y:S01]  /*15fc0*/  FFMA.FTZ R174, R47, R26, -R9 ;  /* 0x0000001a2fae7223 */ /* 0x000fe20000010809 */
[----:B-----5:R-:W-:-:S06]  /*15fd0*/  FADD.FTZ R5, R183, R8 ;  /* 0x00000008b7057221 */ /* 0x020fcc0000010000 */
        /* <DEDUP_REMOVED lines=31> */
[----:B0-----:R-:W-:Y:S01]  /*161d0*/  FADD.FTZ R4, R174, R5 ;  /* 0x00000005ae047221 */ /* 0x001fe20000010000 */
[----:B------:R-:W-:-:S06]  /*161e0*/  FFMA.FTZ R164, R59, R26, -R9 ;  /* 0x0000001a3ba47223 */ /* 0x000fcc0000010809 */
[----:B------:R-:W0:Y:S01]  /*161f0*/  MUFU.EX2 R171, R171 ;  /* 0x000000ab00ab7308 */ /* 0x000e220000000800 */
[----:B-----5:R-:W-:Y:S01]  /*16200*/  FADD.FTZ R8, R170, R15 ;  /* 0x0000000faa087221 */ /* 0x020fe20000010000 */
[----:B------:R-:W-:-:S06]  /*16210*/  FFMA.FTZ R21, R60, R26, -R11 ;  /* 0x0000001a3c157223 */ /* 0x000fcc000001080b */
[----:B------:R-:W5:Y:S01]  /*16220*/  MUFU.EX2 R166, R166 ;  /* 0x000000a600a67308 */ /* 0x000f620000000800 */
        /* <DEDUP_REMOVED lines=28> */
[----:B0-----:R-:W-:-:S06]  /*163f0*/  FADD.FTZ R4, R164, R5 ;  /* 0x00000005a4047221 */ /* 0x001fcc0000010000 */
[----:B------:R-:W0:Y:S01]  /*16400*/  MUFU.EX2 R13, R13 ;  /* 0x0000000d000d7308 */ /* 0x000e220000000800 */
[-C--:B------:R-:W-:Y:S01]  /*16410*/  FFMA.FTZ R11, R28, R26.reuse, -R11 ;  /* 0x0000001a1c0b7223 */ /* 0x080fe2000001080b */
[----:B------:R-:W-:-:S06]  /*16420*/  FFMA.FTZ R20, R71, R26, -R9 ;  /* 0x0000001a47147223 */ /* 0x000fcc0000010809 */
[----:B------:R-:W4:Y:S01]  /*16430*/  MUFU.EX2 R19, R19 ;  /* 0x0000001300137308 */ /* 0x000f220000000800 */
[----:B-----5:R-:W-:Y:S01]  /*16440*/  FADD.FTZ R5, R21, R8 ;  /* 0x0000000815057221 */ /* 0x020fe20000010000 */
[----:B-1----:R-:W-:-:S06]  /*16450*/  FADD.FTZ R9, R159, R4 ;  /* 0x000000049f097221 */ /* 0x002fcc0000010000 */
[----:B------:R-:W1:Y:S08]  /*16460*/  MUFU.EX2 R14, R14 ;  /* 0x0000000e000e7308 */ /* 0x000e700000000800 */
[----:B------:R-:W5:Y:S01]  /*16470*/  MUFU.EX2 R156, R156 ;  /* 0x0000009c009c7308 */ /* 0x000f620000000800 */
[----:B--2---:R-:W-:Y:S01]  /*16480*/  FADD.FTZ R4, R158, R5 ;  /* 0x000000059e047221 */ /* 0x004fe20000010000 */
[----:B---3--:R-:W-:-:S06]  /*16490*/  FADD.FTZ R8, R162, R9 ;  /* 0x00000009a2087221 */ /* 0x008fcc0000010000 */
[----:B------:R-:W2:Y:S08]  /*164a0*/  MUFU.EX2 R12, R12 ;  /* 0x0000000c000c7308 */ /* 0x000eb00000000800 */
[----:B------:R-:W3:Y:S01]  /*164b0*/  MUFU.EX2 R15, R15 ;  /* 0x0000000f000f7308 */ /* 0x000ee20000000800 */
[----:B0-----:R-:W-:Y:S01]  /*164c0*/  FADD.FTZ R5, R13, R4 ;  /* 0x000000040d057221 */ /* 0x001fe20000010000 */
[----:B----4-:R-:W-:-:S06]  /*164d0*/  FADD.FTZ R9, R19, R8 ;  /* 0x0000000813097221 */ /* 0x010fcc0000010000 */
[----:B------:R-:W0:Y:S08]  /*164e0*/  MUFU.EX2 R11, R11 ;  /* 0x0000000b000b7308 */ /* 0x000e300000000800 */
[----:B------:R-:W4:Y:S01]  /*164f0*/  MUFU.EX2 R20, R20 ;  /* 0x0000001400147308 */ /* 0x000f220000000800 */
[----:B-1----:R-:W-:Y:S01]  /*16500*/  FADD.FTZ R5, R14, R5 ;  /* 0x000000050e057221 */ /* 0x002fe20000010000 */
[----:B-----5:R-:W-:-:S03]  /*16510*/  FADD.FTZ R4, R156, R9 ;  /* 0x000000099c047221 */ /* 0x020fc60000010000 */
[----:B--2---:R-:W-:Y:S01]  /*16520*/  FADD.FTZ R8, R12, R5 ;  /* 0x000000050c087221 */ /* 0x004fe20000010000 */
[----:B---3--:R-:W-:-:S03]  /*16530*/  FADD.FTZ R5, R15, R4 ;  /* 0x000000040f057221 */ /* 0x008fc60000010000 */
[----:B0-----:R-:W-:Y:S01]  /*16540*/  FADD.FTZ R4, R11, R8 ;  /* 0x000000080b047221 */ /* 0x001fe20000010000 */
[----:B------:R0:W-:Y:S01]  /*16550*/  STL [R1+0x434], R6 ;  /* 0x0004340601007387 */ /* 0x0001e20000100800 */
[----:B----4-:R-:W-:-:S05]  /*16560*/  FADD.FTZ R5, R20, R5 ;  /* 0x0000000514057221 */ /* 0x010fca0000010000 */
[----:B------:R1:W-:Y:S04]  /*16570*/  STL.64 [R1+0x440], R4 ;  /* 0x0004400401007387 */ /* 0x0003e80000100a00 */
[----:B------:R-:W2:Y:S04]  /*16580*/  LD.E R29, desc[UR54][R22.64+0x414] ;  /* 0x00041436161d7980 */ /* 0x000ea8000c101900 */
[----:B------:R-:W3:Y:S04]  /*16590*/  LD.E R8, desc[UR54][R22.64+0x220] ;  /* 0x0002203616087980 */ /* 0x000ee8000c101900 */
[----:B------:R-:W4:Y:S04]  /*165a0*/  LD.E R9, desc[UR54][R22.64+0x224] ;  /* 0x0002243616097980 */ /* 0x000f28000c101900 */
[----:B------:R-:W5:Y:S04]  /*165b0*/  LD.E R25, desc[UR54][R22.64+0x234] ;  /* 0x0002343616197980 */ /* 0x000f68000c101900 */
[----:B------:R-:W5:Y:S04]  /*165c0*/  LD.E R27, desc[UR54][R22.64+0x244] ;  /* 0x00024436161b7980 */ /* 0x000f68000c101900 */
[----:B0-----:R-:W5:Y:S04]  /*165d0*/  LD.E R6, desc[UR54][R22.64+0x254] ;  /* 0x0002543616067980 */ /* 0x001f68000c101900 */
        /* <DEDUP_REMOVED lines=122> */
[C---:B--2---:R-:W-:Y:S01]  /*16d80*/  FMUL.FTZ R141, R32.reuse, R29 ;  /* 0x0000001d208d7220 */ /* 0x044fe20000410000 */
[C---:B---3--:R-:W-:Y:S01]  /*16d90*/  FMUL.FTZ R29, R32.reuse, R8 ;  /* 0x00000008201d7220 */ /* 0x048fe20000410000 */
[C---:B----4-:R-:W-:Y:S01]  /*16da0*/  FMUL.FTZ R9, R32.reuse, R9 ;  /* 0x0000000920097220 */ /* 0x050fe20000410000 */
[C---:B-----5:R-:W-:Y:S01]  /*16db0*/  FMUL.FTZ R25, R32.reuse, R25 ;  /* 0x0000001920197220 */ /* 0x060fe20000410000 */
        /* <DEDUP_REMOVED lines=10> */
[C---:B0-----:R-:W-:Y:S01]  /*16e60*/  FMUL.FTZ R29, R32.reuse, R6 ;  /* 0x00000006201d7220 */ /* 0x041fe20000410000 */
[C---:B-1----:R-:W-:Y:S01]  /*16e70*/  FMUL.FTZ R9, R31.reuse, R216 ;  /* 0x000000d81f097220 */ /* 0x042fe20000410000 */
[C---:B--2---:R-:W-:Y:S01]  /*16e80*/  FMUL.FTZ R25, R31.reuse, R214 ;  /* 0x000000d61f197220 */ /* 0x044fe20000410000 */
[----:B---3--:R-:W-:Y:S02]  /*16e90*/  FMUL.FTZ R27, R31, R212 ;  /* 0x000000d41f1b7220 */ /* 0x008fe40000410000 */
        /* <DEDUP_REMOVED lines=99> */
[----:B------:R0:W-:Y:S01]  /*174d0*/  ST.E desc[UR54][R22.64+0x378], R33 ;  /* 0x0003782116007985 */ /* 0x0001e2000c101936 */
[----:B------:R-:W-:Y:S01]  /*174e0*/  FMUL.FTZ R147, R31, R30 ;  /* 0x0000001e1f937220 */ /* 0x000fe20000410000 */
        /* <DEDUP_REMOVED lines=29> */
[----:B------:R2:W-:Y:S01]  /*176c0*/  ST.E desc[UR54][R22.64+0x414], R141 ;  /* 0x0004148d16007985 */ /* 0x0005e2000c101936 */
[C---:B---3--:R-:W-:Y:S01]  /*176d0*/  FMUL.FTZ R9, R31.reuse, R4 ;  /* 0x000000041f097220 */ /* 0x048fe20000410000 */
[C---:B------:R-:W-:Y:S01]  /*176e0*/  FMUL.FTZ R119, R32.reuse, R119 ;  /* 0x0000007720777220 */ /* 0x040fe20000410000 */
[C---:B------:R-:W-:Y:S01]  /*176f0*/  FMUL.FTZ R117, R32.reuse, R117 ;  /* 0x0000007520757220 */ /* 0x040fe20000410000 */
[C---:B0-----:R-:W-:Y:S01]  /*17700*/  FMUL.FTZ R25, R31.reuse, R38 ;  /* 0x000000261f197220 */ /* 0x041fe20000410000 */
        /* <DEDUP_REMOVED lines=97> */
[----:B------:R-:W-:Y:S04]  /*17d20*/  ST.E desc[UR54][R22.64+0x3ec], R41 ;  /* 0x0003ec2916007985 */ /* 0x000fe8000c101936 */
[----:B------:R4:W-:Y:S04]  /*17d30*/  ST.E desc[UR54][R22.64+0x3f8], R5 ;  /* 0x0003f80516007985 */ /* 0x0009e8000c101936 */
[----:B------:R-:W-:Y:S04]  /*17d40*/  ST.E desc[UR54][R22.64+0x3fc], R9 ;  /* 0x0003fc0916007985 */ /* 0x000fe8000c101936 */
[----:B------:R5:W-:Y:S04]  /*17d50*/  ST.E desc[UR54][R22.64+0x408], R25 ;  /* 0x0004081916007985 */ /* 0x000be8000c101936 */
[----:B------:R5:W-:Y:S04]  /*17d60*/  ST.E desc[UR54][R22.64+0x40c], R27 ;  /* 0x00040c1b16007985 */ /* 0x000be8000c101936 */
[----:B------:R5:W-:Y:S01]  /*17d70*/  ST.E desc[UR54][R22.64+0x418], R31 ;  /* 0x0004181f16007985 */ /* 0x000be2000c101936 */
[----:B------:R1:W-:Y:S06]  /*17d80*/  BAR.SYNC.DEFER_BLOCKING R205, 0x100 ;  /* 0x000400cd0000751d */ /* 0x0003ec0000010000 */
[----:B0-----:R-:W5:Y:S04]  /*17d90*/  LD.E R29, desc[UR54][R22.64+0x220] ;  /* 0x00022036161d7980 */ /* 0x001f68000c101900 */
[----:B------:R-:W5:Y:S04]  /*17da0*/  LD.E R33, desc[UR54][R22.64+0x224] ;  /* 0x0002243616217980 */ /* 0x000f68000c101900 */
[----:B-1----:R-:W5:Y:S04]  /*17db0*/  LD.E R35, desc[UR54][R22.64+0x228] ;  /* 0x0002283616237980 */ /* 0x002f68000c101900 */
[----:B--2---:R-:W2:Y:S04]  /*17dc0*/  LD.E R37, desc[UR54][R22.64+0x22c] ;  /* 0x00022c3616257980 */ /* 0x004ea8000c101900 */
[----:B---3--:R-:W3:Y:S04]  /*17dd0*/  LD.E R39, desc[UR54][R22.64+0x230] ;  /* 0x0002303616277980 */ /* 0x008ee8000c101900 */
[----:B----4-:R-:W4:Y:S04]  /*17de0*/  LD.E R5, desc[UR54][R22.64+0x234] ;  /* 0x0002343616057980 */ /* 0x010f28000c101900 */
[----:B------:R-:W4:Y:S04]  /*17df0*/  LD.E R41, desc[UR54][R22.64+0x238] ;  /* 0x0002383616297980 */ /* 0x000f28000c101900 */
        /* <DEDUP_REMOVED lines=123> */
[----:B------:R-:W-:Y:S04]  /*185b0*/  ST.E desc[UR54][R22.64+0x224], R33 ;  /* 0x0002242116007985 */ /* 0x000fe8000c101936 */
[----:B------:R-:W-:Y:S04]  /*185c0*/  ST.E desc[UR54][R22.64+0x228], R35 ;  /* 0x0002282316007985 */ /* 0x000fe8000c101936 */
[----:B--2---:R-:W-:Y:S04]  /*185d0*/  ST.E desc[UR54][R22.64+0x22c], R37 ;  /* 0x00022c2516007985 */ /* 0x004fe8000c101936 */
[----:B---3--:R-:W-:Y:S04]  /*185e0*/  ST.E desc[UR54][R22.64+0x230], R39 ;  /* 0x0002302716007985 */ /* 0x008fe8000c101936 */
[----:B----4-:R-:W-:Y:S04]  /*185f0*/  ST.E desc[UR54][R22.64+0x234], R5 ;  /* 0x0002340516007985 */ /* 0x010fe8000c101936 */
[----:B------:R-:W-:Y:S04]  /*18600*/  ST.E desc[UR54][R22.64+0x238], R41 ;  /* 0x0002382916007985 */ /* 0x000fe8000c101936 */
        /* <DEDUP_REMOVED lines=121> */
[----:B0-----:R-:W5:Y:S04]  /*18da0*/  LD.E.64 R4, desc[UR54][R22.64+0xa8] ;  /* 0x0000a83616047980 */ /* 0x001f68000c101b00 */
[----:B-1----:R-:W5:Y:S04]  /*18db0*/  LDL R6, [R1+0x88] ;  /* 0x0000880001067983 */ /* 0x002f680000100800 */
        /* <DEDUP_REMOVED lines=976> */
[----:B0-----:R-:W5:Y:S04]  /*1cac0*/  LD.E R25, desc[UR54][R22.64+0x240] ;  /* 0x0002403616197980 */ /* 0x001f68000c101900 */
        /* <DEDUP_REMOVED lines=249> */
[----:B0-----:R-:W-:Y:S05]  /*1da60*/  @P6 BRA `(.L_x_9772) ;  /* 0x0000000000186947 */ /* 0x001fea0003800000 */
[----:B------:R-:W2:Y:S04]  /*1da70*/  LDL.64 R4, [R1+0x68] ;  /* 0x0000680001047983 */ /* 0x000ea80000100a00 */
[----:B------:R-:W3:Y:S01]  /*1da80*/  LD.E R0, desc[UR54][R2.64] ;  /* 0x0000003602007980 */ /* 0x000ee2000c101900 */
[----:B--2---:R-:W-:-:S05]  /*1da90*/  MOV R5, R4 ;  /* 0x0000000400057202 */ /* 0x004fca0000000f00 */
[----:B---3--:R-:W-:-:S05]  /*1daa0*/  IMAD R0, R0, 0x8, R5 ;  /* 0x0000000800007824 */ /* 0x008fca00078e0205 */
[----:B------:R-:W-:-:S04]  /*1dab0*/  PRMT R0, RZ, 0x654, R0 ;  /* 0x00000654ff007816 */ /* 0x000fc80000000000 */
[----:B------:R0:W-:Y:S03]  /*1dac0*/  SYNCS.ARRIVE.TRANS64.RED.A1T0 RZ, [R0+URZ], RZ ;  /* 0x000000ff00ff79a7 */ /* 0x0001e6000810043f */
.L_x_9772:
[----:B------:R-:W-:Y:S05]  /*1dad0*/  BSYNC B0 ;  /* 0x0000000000007941 */ /* 0x000fea0003800000 */
.L_x_9771:
[C---:B------:R-:W-:Y:S01]  /*1dae0*/  ISETP.GT.AND P0, PT, R10.reuse, UR43, PT ;  /* 0x0000002b0a007c0c */ /* 0x040fe2000bf04270 */
[----:B------:R-:W-:-:S12]  /*1daf0*/  VIADD R10, R10, 0xffffffff ;  /* 0xffffffff0a0a7836 */ /* 0x000fd80000000000 */
[----:B------:R-:W-:Y:S05]  /*1db00*/  @P0 BRA `(.L_x_9773) ;  /* 0xffffff5400300947 */ /* 0x000fea000383ffff */
.L_x_9742:
[----:B------:R-:W-:Y:S05]  /*1db10*/  WARPSYNC.ALL ;  /* 0x0000000000007948 */ /* 0x000fea0003800000 */
[----:B0-----:R-:W1:Y:S04]  /*1db20*/  LDL R5, [R1+0x440] ;  /* 0x0004400001057983 */ /* 0x001e680000100800 */
[----:B------:R-:W2:Y:S04]  /*1db30*/  LDL R4, [R1+0x444] ;  /* 0x0004440001047983 */ /* 0x000ea80000100800 */
[----:B------:R-:W3:Y:S04]  /*1db40*/  LDL R136, [R1+0x210] ;  /* 0x0002100001887983 */ /* 0x000ee80000100800 */
[----:B------:R-:W4:Y:S04]  /*1db50*/  LDL.64 R6, [R1+0x240] ;  /* 0x0002400001067983 */ /* 0x000f280000100a00 */
        /* <DEDUP_REMOVED lines=61> */
[----:B-1----:R-:W0:Y:S02]  /*1df30*/  SHFL.BFLY PT, R0, R5, 0x2, 0x1f ;  /* 0x0c401f0005007f89 */ /* 0x002e2400000e0000 */
[----:B0-----:R-:W-:-:S05]  /*1df40*/  FADD.FTZ R0, R5, R0 ;  /* 0x0000000005007221 */ /* 0x001fca0000010000 */
[----:B------:R-:W0:Y:S02]  /*1df50*/  SHFL.BFLY PT, R3, R0, 0x1, 0x1f ;  /* 0x0c201f0000037f89 */ /* 0x000e2400000e0000 */
[----:B0-----:R-:W-:Y:S01]  /*1df60*/  FADD.FTZ R2, R0, R3 ;  /* 0x0000000300027221 */ /* 0x001fe20000010000 */
[----:B---3--:R-:W-:Y:S01]  /*1df70*/  VIADD R136, R136, 0x1 ;  /* 0x0000000188887836 */ /* 0x008fe20000000000 */
[----:B------:R-:W3:Y:S04]  /*1df80*/  LDL R0, [R1+0x21c] ;  /* 0x00021c0001007983 */ /* 0x000ee80000100800 */
[----:B------:R-:W-:Y:S04]  /*1df90*/  STL [R1+0x440], R2 ;  /* 0x0004400201007387 */ /* 0x000fe80000100800 */
[----:B------:R-:W4:Y:S04]  /*1dfa0*/  LDL R148, [R1+0x440] ;  /* 0x0004400001947983 */ /* 0x000f280000100800 */
[----:B--2---:R-:W0:Y:S02]  /*1dfb0*/  SHFL.BFLY PT, R3, R4, 0x2, 0x1f ;  /* 0x0c401f0004037f89 */ /* 0x004e2400000e0000 */
[----:B0-----:R-:W-:Y:S01]  /*1dfc0*/  FADD.FTZ R8, R3, R4 ;  /* 0x0000000403087221 */ /* 0x001fe20000010000 */
[----:B------:R-:W-:Y:S01]  /*1dfd0*/  ISETP.NE.AND P2, PT, R136, 0x2, PT ;  /* 0x000000028800780c */ /* 0x000fe20003f45270 */
[----:B------:R-:W2:Y:S04]  /*1dfe0*/  LDL.64 R4, [R1+0x230] ;  /* 0x0002300001047983 */ /* 0x000ea80000100a00 */
[----:B------:R-:W0:Y:S08]  /*1dff0*/  SHFL.BFLY PT, R3, R8, 0x1, 0x1f ;  /* 0x0c201f0008037f89 */ /* 0x000e3000000e0000 */
[----:B------:R-:W5:Y:S01]  /*1e000*/  @!P2 LDL R19, [R1+0x214] ;  /* 0x000214000113a983 */ /* 0x000f620000100800 */
[----:B0-----:R-:W-:-:S03]  /*1e010*/  FADD.FTZ R140, R8, R3 ;  /* 0x00000003088c7221 */ /* 0x001fc60000010000 */
[----:B------:R-:W5:Y:S02]  /*1e020*/  LDL.64 R2, [R1+0x220] ;  /* 0x0002200001027983 */ /* 0x000f640000100a00 */
[----:B------:R-:W-:Y:S02]  /*1e030*/  FSETP.NE.FTZ.AND P1, PT, R140, RZ, PT ;  /* 0x000000ff8c00720b */ /* 0x000fe40003f35000 */
[----:B------:R-:W5:Y:S11]  /*1e040*/  LDL.64 R8, [R1+0x250] ;  /* 0x0002500001087983 */ /* 0x000f760000100a00 */
[----:B------:R-:W5:Y:S04]  /*1e050*/  @P1 LDL R143, [R1+0x450] ;  /* 0x00045000018f1983 */ /* 0x000f680000100800 */
[----:B------:R-:W5:Y:S01]  /*1e060*/  @P1 LDL R145, [R1+0x434] ;  /* 0x0004340001911983 */ /* 0x000f620000100800 */
[----:B------:R-:W-:-:S02]  /*1e070*/  IMAD.MOV.U32 R138, RZ, RZ, RZ ;  /* 0x000000ffff8a7224 */ /* 0x000fc400078e00ff */
[----:B------:R-:W-:Y:S01]  /*1e080*/  IMAD.MOV.U32 R142, RZ, RZ, -0x800000 ;  /* 0xff800000ff8e7424 */ /* 0x000fe200078e00ff */
[----:B------:R0:W-:Y:S08]  /*1e090*/  BAR.ARV R204, 0x100 ;  /* 0x000400cc0000751d */ /* 0x0001f00000002000 */
[----:B------:R-:W-:Y:S06]  /*1e0a0*/  BAR.ARV 0x8, 0x120 ;  /* 0x0204800000007b1d */ /* 0x000fec0000002000 */
[----:B----4-:R-:W-:-:S13]  /*1e0b0*/  FSETP.NE.FTZ.AND P0, PT, R148, RZ, PT ;  /* 0x000000ff9400720b */ /* 0x010fda0003f15000 */
[----:B------:R-:W4:Y:S04]  /*1e0c0*/  @P0 LDL R139, [R1+0x450] ;  /* 0x00045000018b0983 */ /* 0x000f280000100800 */
[----:B------:R-:W4:Y:S01]  /*1e0d0*/  @P0 LDL R144, [R1+0x430] ;  /* 0x0004300001900983 */ /* 0x000f220000100800 */
[----:B------:R-:W1:Y:S08]  /*1e0e0*/  @P0 MUFU.LG2 R141, R148 ;  /* 0x00000094008d0308 */ /* 0x000e700000000c00 */
[----:B------:R-:W2:Y:S01]  /*1e0f0*/  @P0 MUFU.RCP R138, R148 ;  /* 0x00000094008a0308 */ /* 0x000ea20000001000 */
[----:B-1----:R-:W-:-:S07]  /*1e100*/  @P0 FMUL.FTZ R146, R141, 0.69314718246459960938 ;  /* 0x3f3172188d920820 */ /* 0x002fce0000410000 */
[----:B------:R-:W1:Y:S01]  /*1e110*/  @P1 MUFU.LG2 R147, R140 ;  /* 0x0000008c00931308 */ /* 0x000e620000000c00 */
[----:B---3--:R-:W-:Y:S02]  /*1e120*/  VIADD R0, R0, 0x1 ;  /* 0x0000000100007836 */ /* 0x008fe40000000000 */
[-C--:B--2---:R-:W-:Y:S01]  /*1e130*/  FMUL.FTZ R5, R5, R138.reuse ;  /* 0x0000008a05057220 */ /* 0x084fe20000410000 */
[-C--:B------:R-:W-:Y:S01]  /*1e140*/  FMUL.FTZ R4, R4, R138.reuse ;  /* 0x0000008a04047220 */ /* 0x080fe20000410000 */
[-C--:B------:R-:W-:Y:S01]  /*1e150*/  FMUL.FTZ R7, R7, R138.reuse ;  /* 0x0000008a07077220 */ /* 0x080fe20000410000 */
[-C--:B------:R-:W-:Y:S01]  /*1e160*/  FMUL.FTZ R6, R6, R138.reuse ;  /* 0x0000008a06067220 */ /* 0x080fe20000410000 */
[-C--:B-----5:R-:W-:Y:S01]  /*1e170*/  FMUL.FTZ R11, R11, R138.reuse ;  /* 0x0000008a0b0b7220 */ /* 0x0a0fe20000410000 */
[-C--:B------:R-:W-:Y:S01]  /*1e180*/  FMUL.FTZ R10, R10, R138.reuse ;  /* 0x0000008a0a0a7220 */ /* 0x080fe20000410000 */
[----:B------:R-:W-:Y:S01]  /*1e190*/  STL.64 [R1+0x230], R4 ;  /* 0x0002300401007387 */ /* 0x000fe20000100a00 */
        /* <DEDUP_REMOVED lines=61> */
[----:B------:R-:W-:Y:S01]  /*1e570*/  @!P2 LOP3.LUT R4, R19, 0x1, RZ, 0x3c, !PT ;  /* 0x000000011304a812 */ /* 0x000fe200078e3cff */
[----:B------:R0:W-:Y:S04]  /*1e580*/  STL [R1+0x444], R140 ;  /* 0x0004448c01007387 */ /* 0x0001e80000100800 */
        /* <DEDUP_REMOVED lines=32> */
[----:B------:R0:W-:Y:S04]  /*1e790*/  @!P2 STL [R1+0x214], R4 ;  /* 0x000214040100a387 */ /* 0x0001e80000100800 */
[----:B------:R0:W-:Y:S04]  /*1e7a0*/  STL [R1+0x21c], R0 ;  /* 0x00021c0001007387 */ /* 0x0001e80000100800 */
[----:B------:R0:W-:Y:S01]  /*1e7b0*/  @!P2 STL [R1+0x210], RZ ;  /* 0x000210ff0100a387 */ /* 0x0001e20000100800 */
[----:B----4-:R-:W-:-:S04]  /*1e7c0*/  @P0 FMUL.FTZ R139, R139, 0.69314718246459960938 ;  /* 0x3f3172188b8b0820 */ /* 0x010fc80000410000 */
[----:B------:R-:W-:Y:S01]  /*1e7d0*/  @P0 FFMA.FTZ R142, R139, R144, R146 ;  /* 0x000000908b8e0223 */ /* 0x000fe20000010092 */
[----:B------:R-:W-:-:S06]  /*1e7e0*/  IMAD.MOV.U32 R139, RZ, RZ, RZ ;  /* 0x000000ffff8b7224 */ /* 0x000fcc00078e00ff */
[----:B------:R-:W1:Y:S01]  /*1e7f0*/  @P1 MUFU.RCP R139, R140 ;  /* 0x0000008c008b1308 */ /* 0x000e620000001000 */
[----:B------:R-:W-:Y:S01]  /*1e800*/  @P1 FMUL.FTZ R146, R143, 0.69314718246459960938 ;  /* 0x3f3172188f921820 */ /* 0x000fe20000410000 */
[----:B------:R-:W-:-:S03]  /*1e810*/  IMAD.MOV.U32 R144, RZ, RZ, -0x800000 ;  /* 0xff800000ff907424 */ /* 0x000fc600078e00ff */
[----:B------:R-:W-:Y:S01]  /*1e820*/  @P1 FFMA.FTZ R144, R146, R145, R147 ;  /* 0x0000009192901223 */ /* 0x000fe20000010093 */
[----:B------:R0:W-:Y:S04]  /*1e830*/  STL [R1+0x440], R142 ;  /* 0x0004408e01007387 */ /* 0x0001e80000100800 */
[----:B------:R0:W-:Y:S01]  /*1e840*/  STL [R1+0x444], R144 ;  /* 0x0004449001007387 */ /* 0x0001e20000100800 */
        /* <DEDUP_REMOVED lines=95> */
[----:B------:R0:W-:Y:S01]  /*1ee40*/  STL.64 [R1+0x418], R134 ;  /* 0x0004188601007387 */ /* 0x0001e20000100a00 */
[----:B------:R-:W-:-:S13]  /*1ee50*/  PLOP3.LUT P0, PT, PT, PT, PT, 0x8, 0x0 ;  /* 0x000000000000781c */ /* 0x000fda0003f0e170 */
.L_x_9677:
[----:B------:R-:W1:Y:S08]  /*1ee60*/  S2UR UR4, SR_CgaCtaId ;  /* 0x00000000000479c3 */ /* 0x000e700000008800 */
[----:B------:R-:W-:Y:S06]  /*1ee70*/  BAR.SYNC.DEFER_BLOCKING 0x5, 0x120 ;  /* 0x0144800000007b1d */ /* 0x000fec0000010000 */
[----:B------:R-:W-:Y:S01]  /*1ee80*/  UMOV UR44, 0x400 ;  /* 0x00000400002c7882 */ /* 0x000fe20000000000 */
[----:B------:R-:W-:Y:S01]  /*1ee90*/  BSSY B0, `(.L_x_9774) ;  /* 0x0000275000007945 */ /* 0x000fe20003800000 */
[----:B-1----:R-:W-:-:S09]  /*1eea0*/  ULEA UR44, UR4, UR44, 0x18 ;  /* 0x0000002c042c7291 */ /* 0x002fd2000f8ec03f */
[----:B0--3--:R-:W0:Y:S02]  /*1eeb0*/  LDS.128 R4, [UR44+0x324d0] ;  /* 0x0324d02cff047984 */ /* 0x009e240008000c00 */
[----:B0-----:R-:W-:Y:S02]  /*1eec0*/  R2UR UR5, R5 ;  /* 0x00000000050572ca */ /* 0x001fe400000e0000 */
[----:B------:R-:W-:Y:S02]  /*1eed0*/  R2UR UR7, R6 ;  /* 0x00000000060772ca */ /* 0x000fe400000e0000 */
[----:B------:R-:W-:Y:S01]  /*1eee0*/  R2UR UR6, R7 ;  /* 0x00000000070672ca */ /* 0x000fe200000e0000 */
[----:B------:R-:W-:Y:S06]  /*1eef0*/  BAR.ARV 0x4, 0x120 ;  /* 0x0104800000007b1d */ /* 0x000fec0000002000 */
[----:B------:R-:W-:Y:S08]  /*1ef00*/  @P0 BRA `(.L_x_9775) ;  /* 0x0000001800a40947 */ /* 0x000ff00003800000 */
[----:B------:R-:W2:Y:S04]  /*1ef10*/  LDL.128 R136, [R1+0x220] ;  /* 0x0002200001887983 */ /* 0x000ea80000100c00 */
[----:B------:R-:W3:Y:S04]  /*1ef20*/  LDL.128 R8, [R1+0x240] ;  /* 0x0002400001087983 */ /* 0x000ee80000100c00 */
[----:B------:R-:W4:Y:S04]  /*1ef30*/  LDL.128 R4, [R1+0x230] ;  /* 0x0002300001047983 */ /* 0x000f280000100c00 */
[----:B------:R-:W5:Y:S04]  /*1ef40*/  LDL.128 R24, [R1+0x260] ;  /* 0x0002600001187983 */ /* 0x000f680000100c00 */
        /* <DEDUP_REMOVED lines=10> */
[----:B------:R-:W5:Y:S04]  /*1eff0*/  LDL R21, [R1+0x478] ;  /* 0x0004780001157983 */ /* 0x000f680000100800 */
        /* <DEDUP_REMOVED lines=19> */
[----:B------:R-:W5:Y:S01]  /*1f130*/  LDL.128 R132, [R1+0x410] ;  /* 0x0004100001847983 */ /* 0x000f620000100c00 */
[----:B------:R-:W-:Y:S01]  /*1f140*/  LOP3.LUT R3, R196, 0x380, RZ, 0xc0, !PT ;  /* 0x00000380c4037812 */ /* 0x000fe200078ec0ff */
[----:B------:R-:W-:Y:S01]  /*1f150*/  ULDC.64 UR8, c[0x0][0xce0] ;  /* 0x0003380000087ab9 */ /* 0x000fe20000000a00 */
[----:B------:R-:W-:-:S02]  /*1f160*/  ULDC.64 UR10, c[0x0][0xcd8] ;  /* 0x00033600000a7ab9 */ /* 0x000fc40000000a00 */
[----:B------:R-:W-:-:S04]  /*1f170*/  SHF.R.U64 R3, R3, 0x3, RZ ;  /* 0x0000000303037819 */ /* 0x000fc800000012ff */
[----:B------:R-:W-:Y:S01]  /*1f180*/  LOP3.LUT R2, R3, R196, RZ, 0x3c, !PT ;  /* 0x000000c403027212 */ /* 0x000fe200078e3cff */
[----:B------:R-:W-:-:S05]  /*1f190*/  IMAD.MOV.U32 R3, RZ, RZ, R197 ;  /* 0x000000ffff037224 */ /* 0x000fca00078e00c5 */
[----:B------:R-:W-:Y:S01]  /*1f1a0*/  MOV R0, R2 ;  /* 0x0000000200007202 */ /* 0x000fe20000000f00 */
[----:B------:R-:W-:-:S04]  /*1f1b0*/  UISETP.NE.U32.AND UP1, UPT, UR8, URZ, UPT ;  /* 0x0000003f0800728c */ /* 0x000fc8000bf25070 */
[----:B------:R-:W-:-:S03]  /*1f1c0*/  UISETP.NE.AND.EX UP1, UPT, UR9, URZ, UPT, UP1 ;  /* 0x0000003f0900728c */ /* 0x000fc6000bf25310 */
[----:B------:R-:W-:Y:S02]  /*1f1d0*/  ULDC.64 UR8, c[0x0][0xcd8] ;  /* 0x0003360000087ab9 */ /* 0x000fe40000000a00 */
[----:B------:R-:W-:-:S04]  /*1f1e0*/  UISETP.NE.U32.AND UP0, UPT, UR8, URZ, UPT ;  /* 0x0000003f0800728c */ /* 0x000fc8000bf05070 */
[----:B------:R-:W-:Y:S01]  /*1f1f0*/  UISETP.NE.AND.EX UP0, UPT, UR9, URZ, UPT, UP0 ;  /* 0x0000003f0900728c */ /* 0x000fe2000bf05300 */
[----:B------:R-:W-:Y:S02]  /*1f200*/  PLOP3.LUT P2, PT, PT, PT, UP1, 0x80, 0x0 ;  /* 0x000000000000781c */ /* 0x000fe40003f4f018 */
[----:B------:R-:W-:Y:S01]  /*1f210*/  @UP1 ULDC.64 UR8, c[0x0][0xce0] ;  /* 0x0003380000081ab9 */ /* 0x000fe20000000a00 */
[----:B------:R-:W-:Y:S02]  /*1f220*/  UIMAD.WIDE UR10, UR41, 0x4, UR10 ;  /* 0x00000004290a78a5 */ /* 0x000fe4000f8e020a */
[----:B------:R-:W-:Y:S01]  /*1f230*/  PLOP3.LUT P1, PT, PT, PT, UP0, 0x80, 0x0 ;  /* 0x000000000000781c */ /* 0x000fe20003f2f008 */
[----:B------:R-:W-:-:S03]  /*1f240*/  @UP1 UIMAD.WIDE UR8, UR41, 0x4, UR8 ;  /* 0x00000004290818a5 */ /* 0x000fc6000f8e0208 */
[----:B------:R-:W-:Y:S02]  /*1f250*/  IMAD.U32 R2, RZ, RZ, UR10 ;  /* 0x0000000aff027e24 */ /* 0x000fe4000f8e00ff */
[----:B------:R-:W-:Y:S01]  /*1f260*/  IMAD.U32 R3, RZ, RZ, UR11 ;  /* 0x0000000bff037e24 */ /* 0x000fe2000f8e00ff */
[----:B--2---:R-:W-:Y:S02]  /*1f270*/  F2FP.BF16.F32.PACK_AB R136, R137, R136 ;  /* 0x000000888988723e */ /* 0x004fe400000010ff */
[----:B------:R-:W-:Y:S02]  /*1f280*/  F2FP.BF16.F32.PACK_AB R137, R139, R138 ;  /* 0x0000008a8b89723e */ /* 0x000fe400000010ff */
[----:B---3--:R-:W-:Y:S02]  /*1f290*/  F2FP.BF16.F32.PACK_AB R8, R9, R8 ;  /* 0x000000080908723e */ /* 0x008fe400000010ff */
[----:B------:R-:W-:Y:S02]  /*1f2a0*/  F2FP.BF16.F32.PACK_AB R9, R11, R10 ;  /* 0x0000000a0b09723e */ /* 0x000fe400000010ff */
[----:B----4-:R-:W-:-:S02]  /*1f2b0*/  F2FP.BF16.F32.PACK_AB R138, R5, R4 ;  /* 0x00000004058a723e */ /* 0x010fc400000010ff */
[----:B------:R-:W-:Y:S01]  /*1f2c0*/  F2FP.BF16.F32.PACK_AB R139, R7, R6 ;  /* 0x00000006078b723e */ /* 0x000fe200000010ff */
[----:B------:R-:W-:Y:S01]  /*1f2d0*/  BAR.SYNC.DEFER_BLOCKING 0x1, 0x100 ;  /* 0x0044000000007b1d */ /* 0x000fe20000010000 */
[----:B-----5:R-:W-:Y:S02]  /*1f2e0*/  F2FP.BF16.F32.PACK_AB R24, R25, R24 ;  /* 0x000000181918723e */ /* 0x020fe400000010ff */
        /* <DEDUP_REMOVED lines=33> */
[----:B------:R-:W-:-:S03]  /*1f500*/  F2FP.BF16.F32.PACK_AB R74, R77, R76 ;  /* 0x0000004c4d4a723e */ /* 0x000fc600000010ff */
[----:B------:R1:W-:Y:S01]  /*1f510*/  STSM.16.M88.4 [R237], R40 ;  /* 0x00000028ed007844 */ /* 0x0003e20000000200 */
[----:B------:R-:W-:Y:S02]  /*1f520*/  F2FP.BF16.F32.PACK_AB R75, R79, R78 ;  /* 0x0000004e4f4b723e */ /* 0x000fe400000010ff */
[----:B------:R-:W-:Y:S01]  /*1f530*/  F2FP.BF16.F32.PACK_AB R88, R89, R88 ;  /* 0x000000585958723e */ /* 0x000fe200000010ff */
[----:B------:R1:W-:Y:S01]  /*1f540*/  STSM.16.M88.4 [R236], R48 ;  /* 0x00000030ec007844 */ /* 0x0003e20000000200 */
        /* <DEDUP_REMOVED lines=27> */
[----:B------:R-:W-:Y:S01]  /*1f700*/  F2FP.BF16.F32.PACK_AB R123, R127, R126 ;  /* 0x0000007e7f7b723e */ /* 0x000fe200000010ff */
[----:B------:R1:W-:Y:S01]  /*1f710*/  STSM.16.M88.4 [R225], R96 ;  /* 0x00000060e1007844 */ /* 0x0003e20000000200 */
[----:B------:R-:W-:-:S02]  /*1f720*/  F2FP.BF16.F32.PACK_AB R130, R133, R132 ;  /* 0x000000848582723e */ /* 0x000fc400000010ff */
[----:B------:R-:W-:Y:S01]  /*1f730*/  F2FP.BF16.F32.PACK_AB R131, R135, R134 ;  /* 0x000000868783723e */ /* 0x000fe200000010ff */
[----:B------:R1:W-:Y:S04]  /*1f740*/  STSM.16.M88.4 [R224], R104 ;  /* 0x00000068e0007844 */ /* 0x0003e80000000200 */
[----:B------:R1:W-:Y:S04]  /*1f750*/  STSM.16.M88.4 [R223], R112 ;  /* 0x00000070df007844 */ /* 0x0003e80000000200 */
[----:B------:R1:W-:Y:S04]  /*1f760*/  STSM.16.M88.4 [R222], R120 ;  /* 0x00000078de007844 */ /* 0x0003e80000000200 */
[----:B------:R1:W-:Y:S01]  /*1f770*/  STSM.16.M88.4 [R221], R128 ;  /* 0x00000080dd007844 */ /* 0x0003e20000000200 */
[----:B------:R-:W-:Y:S01]  /*1f780*/  BAR.SYNC.DEFER_BLOCKING 0x1, 0x100 ;  /* 0x0044000000007b1d */ /* 0x000fe20000010000 */
[----:B------:R-:W-:-:S02]  /*1f790*/  IMAD.U32 R4, RZ, RZ, UR8 ;  /* 0x00000008ff047e24 */ /* 0x000fc4000f8e00ff */
[----:B------:R-:W-:-:S05]  /*1f7a0*/  IMAD.U32 R5, RZ, RZ, UR9 ;  /* 0x00000009ff057e24 */ /* 0x000fca000f8e00ff */
[----:B------:R-:W2:Y:S04]  /*1f7b0*/  @P2 LDG.E R4, desc[UR54][R4.64] ;  /* 0x0000003604042981 */ /* 0x000ea8000c1e1900 */
[----:B0-----:R-:W3:Y:S01]  /*1f7c0*/  @P1 LDG.E R0, desc[UR54][R2.64] ;  /* 0x0000003602001981 */ /* 0x001ee2000c1e1900 */
[----:B------:R-:W-:Y:S01]  /*1f7d0*/  IMAD.U32 R7, RZ, RZ, UR40 ;  /* 0x00000028ff077e24 */ /* 0x000fe2000f8e00ff */
[----:B------:R-:W-:Y:S01]  /*1f7e0*/  ULDC UR12, c[0x0][0xb88] ;  /* 0x0002e200000c7ab9 */ /* 0x000fe20000000800 */
[----:B------:R-:W-:Y:S02]  /*1f7f0*/  UMOV UR4, URZ ;  /* 0x0000003f00047c82 */ /* 0x000fe40008000000 */
[----:B------:R-:W-:Y:S01]  /*1f800*/  IMAD R7, R7, 0x80, R198 ;  /* 0x0000008007077824 */ /* 0x000fe200078e02c6 */
[----:B------:R-:W-:-:S03]  /*1f810*/  LOP3.LUT P0, RZ, R206, 0x3, RZ, 0xc0, !PT ;  /* 0x00000003ceff7812 */ /* 0x000fc6000780c0ff */
[----:B------:R-:W-:Y:S01]  /*1f820*/  VIADD R6, R7, 0x8 ;  /* 0x0000000807067836 */ /* 0x000fe20000000000 */
[----:B--2---:R-:W-:Y:S02]  /*1f830*/  @P2 R2UR UR12, R4 ;  /* 0x00000000040c22ca */ /* 0x004fe400000e0000 */
[----:B---3--:R-:W-:Y:S01]  /*1f840*/  @P1 R2UR UR4, R0 ;  /* 0x00000000000412ca */ /* 0x008fe200000e0000 */
[----:B-1----:R-:W-:-:S14]  /*1f850*/  @P2 BRA `(.L_x_9776) ;  /* 0x0000000000182947 */ /* 0x002fdc0003800000 */
[----:B------:R-:W-:Y:S05]  /*1f860*/  @!P1 BRA `(.L_x_9776) ;  /* 0x0000000000149947 */ /* 0x000fea0003800000 */
[----:B------:R-:W2:Y:S04]  /*1f870*/  LDG.E R4, desc[UR54][R2.64] ;  /* 0x0000003602047981 */ /* 0x000ea8000c1e1900 */
[----:B------:R-:W3:Y:S01]  /*1f880*/  LDG.E R0, desc[UR54][R2.64+0x4] ;  /* 0x0000043602007981 */ /* 0x000ee2000c1e1900 */
[----:B--2---:R-:W-:Y:S02]  /*1f890*/  R2UR UR8, R4 ;  /* 0x00000000040872ca */ /* 0x004fe400000e0000 */
[----:B---3--:R-:W-:-:S13]  /*1f8a0*/  R2UR UR12, R0 ;  /* 0x00000000000c72ca */ /* 0x008fda00000e0000 */
[----:B------:R-:W-:-:S12]  /*1f8b0*/  UIADD3 UR12, -UR8, UR12, URZ ;  /* 0x0000000c080c7290 */ /* 0x000fd8000fffe13f */
.L_x_9776:
[----:B------:R-:W-:Y:S01]  /*1f8c0*/  ISETP.GE.OR P1, PT, R7, UR12, P0 ;  /* 0x0000000c07007c0c */ /* 0x000fe20008726670 */
[----:B------:R-:W-:Y:S01]  /*1f8d0*/  USHF.R.S32.HI UR11, URZ, 0x1f, UR4 ;  /* 0x0000001f3f0b7899 */ /* 0x000fe20008011404 */
[----:B------:R-:W-:Y:S01]  /*1f8e0*/  ISETP.GE.OR P0, PT, R6, UR12, P0 ;  /* 0x0000000c06007c0c */ /* 0x000fe20008706670 */
[----:B------:R-:W-:Y:S01]  /*1f8f0*/  USHF.R.S32.HI UR16, URZ, 0x1f, UR39 ;  /* 0x0000001f3f107899 */ /* 0x000fe20008011427 */
[----:B------:R-:W-:-:S09]  /*1f900*/  ULDC.64 UR14, c[0x0][0xc70] ;  /* 0x00031c00000e7ab9 */ /* 0x000fd20000000a00 */
[----:B------:R-:W2:Y:S04]  /*1f910*/  @!P1 LDL R3, [R1+0x440] ;  /* 0x0004400001039983 */ /* 0x000ea80000100800 */
[----:B------:R-:W3:Y:S01]  /*1f920*/  @!P0 LDL R2, [R1+0x444] ;  /* 0x0004440001028983 */ /* 0x000ee20000100800 */
[----:B------:R-:W-:Y:S01]  /*1f930*/  UMOV UR10, UR4 ;  /* 0x00000004000a7c82 */ /* 0x000fe20008000000 */
[----:B------:R-:W-:Y:S01]  /*1f940*/  UIMAD UR13, UR16, UR14, URZ ;  /* 0x0000000e100d72a4 */ /* 0x000fe2000f8e023f */
[----:B------:R-:W-:Y:S01]  /*1f950*/  IMAD R0, R192, 0x40, R186 ;  /* 0x00000040c0007824 */ /* 0x000fe200078e02ba */
[----:B------:R-:W-:Y:S01]  /*1f960*/  UIMAD.WIDE.U32 UR8, UR39, UR14, UR10 ;  /* 0x0000000e270872a5 */ /* 0x000fe2000f8e000a */
[----:B------:R-:W-:Y:S01]  /*1f970*/  IMAD.MOV.U32 R5, RZ, RZ, 0x2 ;  /* 0x00000002ff057424 */ /* 0x000fe200078e00ff */
[----:B------:R-:W-:-:S02]  /*1f980*/  USHF.R.S32.HI UR10, URZ, 0x1f, UR41 ;  /* 0x0000001f3f0a7899 */ /* 0x000fc40008011429 */
[----:B------:R-:W-:Y:S01]  /*1f990*/  UIMAD UR13, UR39, UR15, UR13 ;  /* 0x0000000f270d72a4 */ /* 0x000fe2000f8e020d */
[----:B------:R-:W-:Y:S01]  /*1f9a0*/  IMAD.WIDE R4, R0, R5, UR36 ;  /* 0x0000002400047e25 */ /* 0x000fe2000f8e0205 */
[----:B------:R-:W-:Y:S01]  /*1f9b0*/  USEL UR17, UR10, URZ, !UP0 ;  /* 0x0000003f0a117287 */ /* 0x000fe2000c000000 */
[----:B------:R-:W-:Y:S01]  /*1f9c0*/  SHF.R.S32.HI R0, RZ, 0x1f, R7 ;  /* 0x0000001fff007819 */ /* 0x000fe20000011407 */
[----:B------:R-:W-:Y:S01]  /*1f9d0*/  ULDC.64 UR14, c[0x0][0xc78] ;  /* 0x00031e00000e7ab9 */ /* 0x000fe20000000a00 */
[----:B------:R-:W-:Y:S01]  /*1f9e0*/  USEL UR18, UR41, URZ, !UP0 ;  /* 0x0000003f29127287 */ /* 0x000fe2000c000000 */
[C---:B------:R-:W-:Y:S01]  /*1f9f0*/  IADD3 R9, P5, R4.reuse, 0x1000, RZ ;  /* 0x0000100004097810 */ /* 0x040fe20007fbe0ff */
[----:B------:R-:W-:Y:S01]  /*1fa00*/  UIMAD UR10, UR17, UR14, URZ ;  /* 0x0000000e110a72a4 */ /* 0x000fe2000f8e023f */
[C---:B------:R-:W-:Y:S01]  /*1fa10*/  IADD3 R13, P2, R4.reuse, 0x2000, RZ ;  /* 0x00002000040d7810 */ /* 0x040fe20007f5e0ff */
[----:B------:R-:W-:Y:S01]  /*1fa20*/  UIADD3 UR9, UR9, UR13, URZ ;  /* 0x0000000d09097290 */ /* 0x000fe2000fffe03f */
[C---:B------:R-:W-:Y:S01]  /*1fa30*/  IADD3 R25, P4, R4.reuse, 0x3000, RZ ;  /* 0x0000300004197810 */ /* 0x040fe20007f9e0ff */
[----:B------:R-:W-:Y:S01]  /*1fa40*/  UIMAD UR10, UR18, UR15, UR10 ;  /* 0x0000000f120a72a4 */ /* 0x000fe2000f8e020a */
[----:B------:R-:W-:Y:S01]  /*1fa50*/  IADD3 R33, P6, R4, 0x5000, RZ ;  /* 0x0000500004217810 */ /* 0x000fe20007fde0ff */
[----:B------:R-:W-:Y:S01]  /*1fa60*/  UIMAD.WIDE.U32 UR8, UR18, UR14, UR8 ;  /* 0x0000000e120872a5 */ /* 0x000fe2000f8e0008 */
[----:B------:R-:W-:-:S02]  /*1fa70*/  LOP3.LUT R8, R9, 0x380, RZ, 0xc0, !PT ;  /* 0x0000038009087812 */ /* 0x000fc400078ec0ff */
[----:B------:R-:W-:Y:S01]  /*1fa80*/  LOP3.LUT R12, R13, 0x380, RZ, 0xc0, !PT ;  /* 0x000003800d0c7812 */ /* 0x000fe200078ec0ff */
[----:B------:R-:W-:Y:S01]  /*1fa90*/  IMAD.U32 R11, RZ, RZ, UR10 ;  /* 0x0000000aff0b7e24 */ /* 0x000fe2000f8e00ff */
[----:B------:R-:W-:Y:S01]  /*1faa0*/  LOP3.LUT R24, R25, 0x380, RZ, 0xc0, !PT ;  /* 0x0000038019187812 */ /* 0x000fe200078ec0ff */
[----:B------:R-:W-:Y:S01]  /*1fab0*/  ULDC.64 UR14, c[0x0][0xba0] ;  /* 0x0002e800000e7ab9 */ /* 0x000fe20000000a00 */
[----:B------:R-:W-:Y:S02]  /*1fac0*/  IADD3 R6, P3, R7, UR8, RZ ;  /* 0x0000000807067c10 */ /* 0x000fe4000ff7e0ff */
[----:B------:R-:W-:Y:S02]  /*1fad0*/  LOP3.LUT R32, R33, 0x380, RZ, 0xc0, !PT ;  /* 0x0000038021207812 */ /* 0x000fe400078ec0ff */
[----:B------:R-:W-:Y:S01]  /*1fae0*/  IADD3.X R7, R0, UR9, R11, P3, !PT ;  /* 0x0000000900077c10 */ /* 0x000fe20009ffe40b */
[----:B------:R-:W-:Y:S01]  /*1faf0*/  ULDC.64 UR8, c[0x0][0xc40] ;  /* 0x0003100000087ab9 */ /* 0x000fe20000000a00 */
[----:B------:R-:W-:-:S02]  /*1fb00*/  SHF.R.U64 R8, R8, 0x3, RZ ;  /* 0x0000000308087819 */ /* 0x000fc400000012ff */
[----:B------:R-:W-:Y:S02]  /*1fb10*/  LEA R20, P3, R6, UR8, 0x2 ;  /* 0x0000000806147c11 */ /* 0x000fe4000f8610ff */
[----:B------:R-:W-:Y:S02]  /*1fb20*/  SHF.R.U64 R12, R12, 0x3, RZ ;  /* 0x000000030c0c7819 */ /* 0x000fe400000012ff */
[----:B------:R-:W-:Y:S02]  /*1fb30*/  LEA.HI.X R21, R6, UR9, R7, 0x2, P3 ;  /* 0x0000000906157c11 */ /* 0x000fe400098f1407 */
[----:B------:R-:W-:Y:S02]  /*1fb40*/  IADD3 R29, P3, R4, 0x4000, RZ ;  /* 0x00004000041d7810 */ /* 0x000fe40007f7e0ff */
[----:B------:R-:W-:Y:S02]  /*1fb50*/  SHF.R.U64 R24, R24, 0x3, RZ ;  /* 0x0000000318187819 */ /* 0x000fe400000012ff */
[----:B------:R-:W-:-:S02]  /*1fb60*/  LOP3.LUT R28, R29, 0x380, RZ, 0xc0, !PT ;  /* 0x000003801d1c7812 */ /* 0x000fc400078ec0ff */
        /* <DEDUP_REMOVED lines=21> */
[----:B------:R-:W-:Y:S02]  /*1fcc0*/  LOP3.LUT R52, R53, 0x380, RZ, 0xc0, !PT ;  /* 0x0000038035347812 */ /* 0x000fe400078ec0ff */
        /* <DEDUP_REMOVED lines=22> */
[----:B------:R-:W-:Y:S01]  /*1fe30*/  LOP3.LUT R11, R4, 0x380, RZ, 0xc0, !PT ;  /* 0x00000380040b7812 */ /* 0x000fe200078ec0ff */
[----:B------:R-:W-:Y:S01]  /*1fe40*/  UIMAD UR8, UR11, UR14, URZ ;  /* 0x0000000e0b0872a4 */ /* 0x000fe2000f8e023f */
[----:B------:R-:W-:Y:S01]  /*1fe50*/  LOP3.LUT R64, R65, 0x380, RZ, 0xc0, !PT ;  /* 0x0000038041407812 */ /* 0x000fe200078ec0ff */
[----:B------:R-:W-:Y:S01]  /*1fe60*/  IMAD.X R73, RZ, RZ, R5, P6 ;  /* 0x000000ffff497224 */ /* 0x000fe200030e0605 */
[----:B------:R-:W-:Y:S01]  /*1fe70*/  LOP3.LUT R68, R69, 0x380, RZ, 0xc0, !PT ;  /* 0x0000038045447812 */ /* 0x000fe200078ec0ff */
[----:B------:R-:W-:Y:S01]  /*1fe80*/  ULDC.64 UR10, c[0x0][0xbe0] ;  /* 0x0002f800000a7ab9 */ /* 0x000fe20000000a00 */
[----:B------:R-:W-:Y:S02]  /*1fe90*/  LOP3.LUT R0, R7, 0x380, RZ, 0xc0, !PT ;  /* 0x0000038007007812 */ /* 0x000fe400078ec0ff */
[----:B------:R-:W-:Y:S02]  /*1fea0*/  SHF.R.U64 R56, R56, 0x3, RZ ;  /* 0x0000000338387819 */ /* 0x000fe400000012ff */
[----:B------:R-:W-:-:S02]  /*1feb0*/  SHF.R.U64 R60, R60, 0x3, RZ ;  /* 0x000000033c3c7819 */ /* 0x000fc400000012ff */
        /* <DEDUP_REMOVED lines=14> */
[----:B------:R-:W-:Y:S01]  /*1ffa0*/  SHF.R.S32.HI R187, RZ, 0x1f, R186 ;  /* 0x0000001fffbb7819 */ /* 0x000fe200000114ba */
[----:B------:R-:W-:Y:S01]  /*1ffb0*/  UIMAD UR8, UR4, UR15, UR8 ;  /* 0x0000000f040872a4 */ /* 0x000fe2000f8e0208 */
[----:B------:R-:W-:Y:S01]  /*1ffc0*/  IMAD.U32 R19, RZ, RZ, UR10 ;  /* 0x0000000aff137e24 */ /* 0x000fe2000f8e00ff */
[----:B------:R-:W-:Y:S01]  /*1ffd0*/  UIMAD UR12, UR40, -0x80, UR12 ;  /* 0xffffff80280c78a4 */ /* 0x000fe2000f8e020c */
[----:B------:R-:W-:-:S05]  /*1ffe0*/  VIADD R0, R192, 0x20 ;  /* 0x00000020c0007836 */ /* 0x000fca0000000000 */
[----:B------:R-:W-:Y:S02]  /*1fff0*/  ISETP.GE.AND P3, PT, R192, UR12, PT ;  /* 0x0000000cc0007c0c */ /* 0x000fe4000bf66270 */
[----:B------:R-:W-:Y:S01]  /*20000*/  SHF.R.S32.HI R193, RZ, 0x1f, R192 ;  /* 0x0000001fffc17819 */ /* 0x000fe200000114c0 */
[----:B------:R-:W-:Y:S01]  /*20010*/  BSSY B1, `(.L_x_9777) ;  /* 0x0000047000017945 */ /* 0x000fe20003800000 */
[----:B--2---:R0:W-:Y:S04]  /*20020*/  @!P1 STG.E desc[UR54][R20.64], R3 ;  /* 0x0000000314009986 */ /* 0x0041e8000c101936 */
[----:B---3--:R1:W-:Y:S04]  /*20030*/  @!P0 STG.E desc[UR54][R20.64+0x20], R2 ;  /* 0x0000200214008986 */ /* 0x0083e8000c101936 */
[----:B------:R-:W5:Y:S01]  /*20040*/  LD.E.128 R4, desc[UR54][R4.64] ;  /* 0x0000003604047980 */ /* 0x000f62000c101d00 */
[----:B0-----:R-:W-:-:S03]  /*20050*/  IMAD.U32 R3, RZ, RZ, UR14 ;  /* 0x0000000eff037e24 */ /* 0x001fc6000f8e00ff */
[----:B------:R-:W5:Y:S01]  /*20060*/  LD.E.128 R8, desc[UR54][R8.64] ;  /* 0x0000003608087980 */ /* 0x000f62000c101d00 */
[----:B-1----:R-:W-:-:S03]  /*20070*/  IMAD.WIDE.U32 R2, R3, UR4, R186 ;  /* 0x0000000403027c25 */ /* 0x002fc6000f8e00ba */
[----:B------:R-:W5:Y:S01]  /*20080*/  LD.E.128 R12, desc[UR54][R12.64] ;  /* 0x000000360c0c7980 */ /* 0x000f62000c101d00 */
[----:B------:R-:W-:-:S03]  /*20090*/  UIMAD UR4, UR16, UR10, URZ ;  /* 0x0000000a100472a4 */ /* 0x000fc6000f8e023f */
[----:B------:R-:W5:Y:S01]  /*200a0*/  LD.E.128 R24, desc[UR54][R24.64] ;  /* 0x0000003618187980 */ /* 0x000f62000c101d00 */
[----:B------:R-:W-:-:S03]  /*200b0*/  VIADD R3, R3, UR8 ;  /* 0x0000000803037c36 */ /* 0x000fc60008000000 */
        /* <DEDUP_REMOVED lines=12> */
[----:B------:R-:W-:-:S02]  /*20180*/  UIMAD UR4, UR39, UR11, UR4 ;  /* 0x0000000b270472a4 */ /* 0x000fc4000f8e0204 */
[----:B------:R-:W-:Y:S01]  /*20190*/  IMAD.WIDE.U32 R2, R19, UR39, R2 ;  /* 0x0000002713027c25 */ /* 0x000fe2000f8e0002 */
[----:B------:R-:W-:Y:S01]  /*201a0*/  ISETP.GE.AND P0, PT, R0, UR12, PT ;  /* 0x0000000c00007c0c */ /* 0x000fe2000bf06270 */
[----:B------:R-:W-:Y:S01]  /*201b0*/  @!PT LDS RZ, [RZ] ;  /* 0x00000000fffff984 */ /* 0x000fe20000000800 */
[----:B------:R-:W-:Y:S01]  /*201c0*/  @!PT LDS RZ, [RZ] ;  /* 0x00000000fffff984 */ /* 0x000fe20000000800 */
[----:B------:R-:W-:Y:S01]  /*201d0*/  @!PT LDS RZ, [RZ] ;  /* 0x00000000fffff984 */ /* 0x000fe20000000800 */
[----:B------:R-:W-:Y:S01]  /*201e0*/  @!PT LDS RZ, [RZ] ;  /* 0x00000000fffff984 */ /* 0x000fe20000000800 */
[----:B------:R0:W-:Y:S06]  /*201f0*/  MEMBAR.ALL.CTA ;  /* 0x0000000000007992 */ /* 0x0001ec0000008000 */
[----:B0-----:R-:W0:Y:S01]  /*20200*/  FENCE.VIEW.ASYNC.S ;  /* 0x00000000000073c6 */ /* 0x001e220000000000 */
[----:B------:R-:W-:Y:S01]  /*20210*/  ULDC.64 UR10, c[0x0][0xbe8] ;  /* 0x0002fa00000a7ab9 */ /* 0x000fe20000000a00 */
[C---:B------:R-:W-:Y:S01]  /*20220*/  VIADD R19, R192.reuse, 0x40 ;  /* 0x00000040c0137836 */ /* 0x040fe20000000000 */
[----:B------:R-:W-:Y:S01]  /*20230*/  UIMAD UR8, UR17, UR10, URZ ;  /* 0x0000000a110872a4 */ /* 0x000fe2000f8e023f */
[----:B------:R-:W-:Y:S01]  /*20240*/  VIADD R3, R3, UR4 ;  /* 0x0000000403037c36 */ /* 0x000fe20008000000 */
[----:B------:R-:W-:Y:S01]  /*20250*/  UIADD3 UR4, UR44, 0x32420, URZ ;  /* 0x000324202c047890 */ /* 0x000fe2000fffe03f */
[----:B------:R-:W-:Y:S01]  /*20260*/  IMAD.U32 R77, RZ, RZ, UR10 ;  /* 0x0000000aff4d7e24 */ /* 0x000fe2000f8e00ff */
[----:B------:R-:W-:Y:S01]  /*20270*/  UIMAD UR8, UR18, UR11, UR8 ;  /* 0x0000000b120872a4 */ /* 0x000fe2000f8e0208 */
[----:B------:R-:W-:Y:S01]  /*20280*/  VIADD R0, R192, 0x60 ;  /* 0x00000060c0007836 */ /* 0x000fe20000000000 */
[----:B------:R-:W-:Y:S01]  /*20290*/  UPRMT UR4, URZ, 0x654, UR4 ;  /* 0x000006543f047896 */ /* 0x000fe20008000004 */
[----:B------:R-:W-:Y:S01]  /*202a0*/  IMAD.WIDE.U32 R76, R77, UR18, R2 ;  /* 0x000000124d4c7c25 */ /* 0x000fe2000f8e0002 */
[----:B------:R-:W-:-:S02]  /*202b0*/  ISETP.GE.AND P1, PT, R19, UR12, PT ;  /* 0x0000000c13007c0c */ /* 0x000fc4000bf26270 */
[----:B------:R-:W-:Y:S01]  /*202c0*/  ISETP.GE.AND P2, PT, R0, UR12, PT ;  /* 0x0000000c00007c0c */ /* 0x000fe2000bf46270 */
[----:B------:R-:W-:Y:S02]  /*202d0*/  IMAD.U32 R21, RZ, RZ, UR40 ;  /* 0x00000028ff157e24 */ /* 0x000fe4000f8e00ff */
[----:B------:R-:W-:Y:S02]  /*202e0*/  VIADD R81, R77, UR8 ;  /* 0x000000084d517c36 */ /* 0x000fe40008000000 */
[----:B------:R-:W-:Y:S01]  /*202f0*/  IMAD.WIDE R20, R21, 0x80, R192 ;  /* 0x0000008015147825 */ /* 0x000fe200078e02c0 */
[----:B0-----:R-:W-:Y:S01]  /*20300*/  SYNCS.ARRIVE.TRANS64.RED.A1T0 RZ, [UR4], RZ ;  /* 0x000000ffffff79a7 */ /* 0x001fe20008100404 */
[----:B------:R-:W-:Y:S06]  /*20310*/  @P3 BRA `(.L_x_9778) ;  /* 0x0000000000583947 */ /* 0x000fec0003800000 */
        /* <DEDUP_REMOVED lines=22> */
.L_x_9778:
[----:B------:R-:W-:Y:S05]  /*20480*/  BSYNC B1 ;  /* 0x0000000000017941 */ /* 0x000fea0003800000 */
.L_x_9777:
[----:B------:R-:W-:Y:S04]  /*20490*/  BSSY B1, `(.L_x_9779) ;  /* 0x000001a000017945 */ /* 0x000fe80003800000 */
[----:B------:R-:W-:Y:S05]  /*204a0*/  @P0 BRA `(.L_x_9780) ;  /* 0x0000000000600947 */ /* 0x000fea0003800000 */
[----:B0----5:R-:W-:Y:S01]  /*204b0*/  IADD3 R5, P0, R20, 0x20, RZ ;  /* 0x0000002014057810 */ /* 0x021fe20007f1e0ff */
        /* <DEDUP_REMOVED lines=23> */
.L_x_9780:
[----:B------:R-:W-:Y:S05]  /*20630*/  BSYNC B1 ;  /* 0x0000000000017941 */ /* 0x000fea0003800000 */
.L_x_9779:
[----:B------:R-:W-:Y:S04]  /*20640*/  BSSY B1, `(.L_x_9781) ;  /* 0x000001a000017945 */ /* 0x000fe80003800000 */
[----:B------:R-:W-:Y:S05]  /*20650*/  @P1 BRA `(.L_x_9782) ;  /* 0x0000000000601947 */ /* 0x000fea0003800000 */
[----:B01---5:R-:W-:Y:S01]  /*20660*/  IADD3 R5, P0, R20, 0x40, RZ ;  /* 0x0000004014057810 */ /* 0x023fe20007f1e0ff */
        /* <DEDUP_REMOVED lines=23> */
.L_x_9782:
[----:B------:R-:W-:Y:S05]  /*207e0*/  BSYNC B1 ;  /* 0x0000000000017941 */ /* 0x000fea0003800000 */
.L_x_9781:
[----:B------:R-:W-:Y:S05]  /*207f0*/  @P2 BRA `(.L_x_9783) ;  /* 0x0000000c00782947 */ /* 0x000fea0003800000 */
[----:B012--5:R-:W-:Y:S01]  /*20800*/  IADD3 R5, P0, R20, 0x60, RZ ;  /* 0x0000006014057810 */ /* 0x027fe20007f1e0ff */
        /* <DEDUP_REMOVED lines=25> */
.L_x_9775:
[----:B------:R-:W-:Y:S02]  /*209a0*/  ULDC.64 UR8, c[0x0][0xce0] ;  /* 0x0003380000087ab9 */ /* 0x000fe40000000a00 */
        /* <DEDUP_REMOVED lines=12> */
[----:B------:R-:W-:-:S02]  /*20a70*/  IMAD.U32 R5, RZ, RZ, UR11 ;  /* 0x0000000bff057e24 */ /* 0x000fc4000f8e00ff */
[----:B------:R-:W-:-:S03]  /*20a80*/  IMAD.MOV.U32 R7, RZ, RZ, RZ ;  /* 0x000000ffff077224 */ /* 0x000fc600078e00ff */
[----:B------:R-:W2:Y:S01]  /*20a90*/  @P2 LDG.E R4, desc[UR54][R4.64] ;  /* 0x0000003604042981 */ /* 0x000ea2000c1e1900 */
[----:B------:R-:W-:Y:S02]  /*20aa0*/  IMAD.U32 R2, RZ, RZ, UR8 ;  /* 0x00000008ff027e24 */ /* 0x000fe4000f8e00ff */
[----:B------:R-:W-:-:S05]  /*20ab0*/  IMAD.U32 R3, RZ, RZ, UR9 ;  /* 0x00000009ff037e24 */ /* 0x000fca000f8e00ff */
[----:B------:R0:W5:Y:S01]  /*20ac0*/  @P1 LDG.E R7, desc[UR54][R2.64] ;  /* 0x0000003602071981 */ /* 0x000162000c1e1900 */
[----:B------:R-:W-:Y:S01]  /*20ad0*/  ULDC UR4, c[0x0][0xb88] ;  /* 0x0002e20000047ab9 */ /* 0x000fe20000000800 */
[----:B------:R-:W-:Y:S01]  /*20ae0*/  USHF.R.S32.HI UR10, URZ, 0x1f, UR39 ;  /* 0x0000001f3f0a7899 */ /* 0x000fe20008011427 */
[----:B------:R-:W-:Y:S02]  /*20af0*/  ISETP.GT.AND P0, PT, R195, 0x7f, PT ;  /* 0x0000007fc300780c */ /* 0x000fe40003f04270 */
[----:B--2---:R-:W-:Y:S01]  /*20b00*/  @P2 R2UR UR4, R4 ;  /* 0x00000000040422ca */ /* 0x004fe200000e0000 */
[----:B0-----:R-:W-:-:S14]  /*20b10*/  @P2 BRA `(.L_x_9784) ;  /* 0x0000000000182947 */ /* 0x001fdc0003800000 */
[----:B------:R-:W-:Y:S05]  /*20b20*/  @!P1 BRA `(.L_x_9784) ;  /* 0x0000000000149947 */ /* 0x000fea0003800000 */
[----:B------:R-:W2:Y:S04]  /*20b30*/  LDG.E R4, desc[UR54][R2.64] ;  /* 0x0000003602047981 */ /* 0x000ea8000c1e1900 */
[----:B------:R-:W3:Y:S01]  /*20b40*/  LDG.E R0, desc[UR54][R2.64+0x4] ;  /* 0x0000043602007981 */ /* 0x000ee2000c1e1900 */
[----:B--2---:R-:W-:Y:S02]  /*20b50*/  R2UR UR8, R4 ;  /* 0x00000000040872ca */ /* 0x004fe400000e0000 */
[----:B---3--:R-:W-:-:S13]  /*20b60*/  R2UR UR4, R0 ;  /* 0x00000000000472ca */ /* 0x008fda00000e0000 */
[----:B------:R-:W-:-:S12]  /*20b70*/  UIADD3 UR4, -UR8, UR4, URZ ;  /* 0x0000000408047290 */ /* 0x000fd8000fffe13f */
.L_x_9784:
[----:B------:R-:W-:Y:S01]  /*20b80*/  USHF.R.S32.HI UR8, URZ, 0x1f, UR41 ;  /* 0x0000001f3f087899 */ /* 0x000fe20008011429 */
[----:B------:R-:W-:Y:S01]  /*20b90*/  BSSY B1, `(.L_x_9785) ;  /* 0x000001f000017945 */ /* 0x000fe20003800000 */
[----:B------:R-:W-:Y:S01]  /*20ba0*/  USEL UR12, UR41, URZ, !UP0 ;  /* 0x0000003f290c7287 */ /* 0x000fe2000c000000 */
[----:B------:R-:W-:Y:S01]  /*20bb0*/  SHF.R.S32.HI R187, RZ, 0x1f, R186 ;  /* 0x0000001fffbb7819 */ /* 0x000fe200000114ba */
[----:B------:R-:W-:Y:S01]  /*20bc0*/  USEL UR11, UR8, URZ, !UP0 ;  /* 0x0000003f080b7287 */ /* 0x000fe2000c000000 */
[----:B-----5:R-:W-:Y:S01]  /*20bd0*/  SHF.R.S32.HI R6, RZ, 0x1f, R7 ;  /* 0x0000001fff067819 */ /* 0x020fe20000011407 */
[----:B------:R-:W-:Y:S10]  /*20be0*/  @P0 BRA `(.L_x_9786) ;  /* 0x0000000000640947 */ /* 0x000ff40003800000 */
        /* <DEDUP_REMOVED lines=25> */
.L_x_9786:
[----:B------:R-:W-:Y:S05]  /*20d80*/  BSYNC B1 ;  /* 0x0000000000017941 */ /* 0x000fea0003800000 */
.L_x_9785:
[----:B------:R-:W-:Y:S01]  /*20d90*/  ULDC.64 UR8, c[0x0][0xba0] ;  /* 0x0002e80000087ab9 */ /* 0x000fe20000000a00 */
[----:B------:R-:W-:Y:S01]  /*20da0*/  ULDC.64 UR14, c[0x0][0xbe0] ;  /* 0x0002f800000e7ab9 */ /* 0x000fe20000000a00 */
[----:B------:R-:W-:Y:S01]  /*20db0*/  IMAD R0, R6, UR8, RZ ;  /* 0x0000000806007c24 */ /* 0x000fe2000f8e02ff */
[----:B------:R-:W-:Y:S01]  /*20dc0*/  BSSY B1, `(.L_x_9787) ;  /* 0x0000031000017945 */ /* 0x000fe20003800000 */
[----:B0-----:R-:W-:Y:S01]  /*20dd0*/  IMAD.WIDE.U32 R2, R7, UR8, R186 ;  /* 0x0000000807027c25 */ /* 0x001fe2000f8e00ba */
        /* <DEDUP_REMOVED lines=11> */
[----:B------:R-:W-:Y:S01]  /*20e90*/  VIADD R4, R192, 0x40 ;  /* 0x00000040c0047836 */ /* 0x000fe20000000000 */
[----:B------:R-:W-:Y:S01]  /*20ea0*/  UIMAD UR4, UR12, UR15, UR4 ;  /* 0x0000000f0c0472a4 */ /* 0x000fe2000f8e0204 */
[----:B------:R-:W-:Y:S02]  /*20eb0*/  VIADD R3, R3, UR8 ;  /* 0x0000000803037c36 */ /* 0x000fe40008000000 */
        /* <DEDUP_REMOVED lines=33> */
.L_x_9788:
[----:B------:R-:W-:Y:S05]  /*210d0*/  BSYNC B1 ;  /* 0x0000000000017941 */ /* 0x000fea0003800000 */
.L_x_9787:
[----:B------:R-:W-:Y:S01]  /*210e0*/  BSSY B1, `(.L_x_9789) ;  /* 0x000001b000017945 */ /* 0x000fe20003800000 */
[----:B------:R-:W-:-:S03]  /*210f0*/  ISETP.GE.AND P2, PT, R10, UR9, PT ;  /* 0x000000090a007c0c */ /* 0x000fc6000bf46270 */
[----:B------:R-:W-:Y:S10]  /*21100*/  @P1 BRA `(.L_x_9790) ;  /* 0x0000000000601947 */ /* 0x000ff40003800000 */
[----:B0-----:R-:W-:Y:S01]  /*21110*/  IADD3 R9, P1, R6, 0x20, RZ ;  /* 0x0000002006097810 */ /* 0x001fe20007f3e0ff */
        /* <DEDUP_REMOVED lines=23> */
.L_x_9790:
[----:B------:R-:W-:Y:S05]  /*21290*/  BSYNC B1 ;  /* 0x0000000000017941 */ /* 0x000fea0003800000 */
.L_x_9789:
[----:B------:R-:W-:Y:S04]  /*212a0*/  BSSY B1, `(.L_x_9791) ;  /* 0x000001a000017945 */ /* 0x000fe80003800000 */
[----:B------:R-:W-:Y:S05]  /*212b0*/  @P0 BRA `(.L_x_9792) ;  /* 0x0000000000600947 */ /* 0x000fea0003800000 */
[----:B01----:R-:W-:Y:S01]  /*212c0*/  IADD3 R9, P0, R6, 0x40, RZ ;  /* 0x0000004006097810 */ /* 0x003fe20007f1e0ff */
        /* <DEDUP_REMOVED lines=23> */
.L_x_9792:
[----:B------:R-:W-:Y:S05]  /*21440*/  BSYNC B1 ;  /* 0x0000000000017941 */ /* 0x000fea0003800000 */
.L_x_9791:
        /* <DEDUP_REMOVED lines=25> */
.L_x_9783:
[----:B------:R-:W-:Y:S05]  /*215e0*/  BSYNC B0 ;  /* 0x0000000000007941 */ /* 0x000fea0003800000 */
.L_x_9774:
[----:B------:R-:W-:Y:S02]  /*215f0*/  ULDC UR4, c[0x0][0xd14] ;  /* 0x0003450000047ab9 */ /* 0x000fe40000000800 */
[----:B------:R-:W-:-:S06]  /*21600*/  UISETP.GE.AND UP0, UPT, UR6, UR4, UPT ;  /* 0x000000040600728c */ /* 0x000fcc000bf06270 */
[----:B------:R-:W-:-:S13]  /*21610*/  PLOP3.LUT P0, PT, PT, PT, UP0, 0x80, 0x0 ;  /* 0x000000000000781c */ /* 0x000fda0003f0f008 */
[----:B------:R-:W-:Y:S05]  /*21620*/  @!P0 BRA `(.L_x_9793) ;  /* 0xfffffdfc00d08947 */ /* 0x000fea000383ffff */
[----:B------:R-:W-:Y:S05]  /*21630*/  EXIT ;  /* 0x000000000000794d */ /* 0x000fea0003800000 */
.L_x_9666:
[----:B------:R-:W-:-:S08]  /*21640*/  NOP ;  /* 0x0000000000007918 */ /* 0x000fd00000000000 */
[----:B----4-:R-:W0:-:S00]  /*21650*/  USETMAXREG.DEALLOC.CTAPOOL 0x18 ;  /* 0x00000018000079c8 */ /* 0x010e0000080e0500 */
[----:B0-----:R-:W-:-:S06]  /*21660*/  LOP3.LUT R0, R0, 0x3, RZ, 0xc0, !PT ;  /* 0x0000000300007812 */ /* 0x001fcc00078ec0ff */
[----:B------:R-:W0:Y:S02]  /*21670*/  SHFL.IDX PT, R0, R0, RZ, 0x1f ;  /* 0x00001fff00007589 */ /* 0x000e2400000e0000 */
[----:B0-----:R-:W-:-:S13]  /*21680*/  ISETP.NE.AND P0, PT, R0, RZ, PT ;  /* 0x000000ff0000720c */ /* 0x001fda0003f05270 */
[----:B------:R-:W-:Y:S05]  /*21690*/  @P0 EXIT ;  /* 0x000000000000094d */ /* 0x000fea0003800000 */
[----:B------:R-:W2:Y:S01]  /*216a0*/  LDL.LU R6, [R1+0x460] ;  /* 0x0004600001067983 */ /* 0x000ea20000300800 */
        /* <DEDUP_REMOVED lines=45> */
[----:B------:R2:W-:Y:S01]  /*21980*/  STL [R1+0x460], R6 ;  /* 0x0004600601007387 */ /* 0x0005e20000100800 */
        /* <DEDUP_REMOVED lines=9> */
.L_x_9798:
        /* <DEDUP_REMOVED lines=16> */
.L_x_9797:
[----:B------:R-:W-:Y:S05]  /*21b20*/  BSYNC B0 ;  /* 0x0000000000007941 */ /* 0x000fea0003800000 */
.L_x_9796:
        /* <DEDUP_REMOVED lines=25> */
.L_x_9794:
        /* <DEDUP_REMOVED lines=20> */
.L_x_9799:
        /* <DEDUP_REMOVED lines=56> */
.L_x_9795:
[----:B------:R-:W-:Y:S02]  /*22180*/  IMAD.MOV.U32 R17, RZ, RZ, RZ ;  /* 0x000000ffff117224 */ /* 0x000fe400078e00ff */
[----:B------:R-:W-:Y:S02]  /*22190*/  IMAD.U32 R16, RZ, RZ, UR6 ;  /* 0x00000006ff107e24 */ /* 0x000fe4000f8e00ff */
[----:B------:R-:W-:-:S07]  /*221a0*/  IMAD.MOV.U32 R18, RZ, RZ, RZ ;  /* 0x000000ffff127224 */ /* 0x000fce00078e00ff */
.L_x_9800:
[----:B------:R-:W1:Y:S01]  /*221b0*/  S2R R0, SR_TID.X ;  /* 0x0000000000007919 */ /* 0x000e620000002100 */
[----:B------:R-:W-:Y:S01]  /*221c0*/  UMOV UR50, URZ ;  /* 0x0000003f00327c82 */ /* 0x000fe20008000000 */
        /* <DEDUP_REMOVED lines=10> */
[----:B------:R1:W-:Y:S07]  /*22270*/  STL [R1+0x464], R0 ;  /* 0x0004640001007387 */ /* 0x0003ee0000100800 */
[----:B------:R-:W-:Y:S05]  /*22280*/  @P0 BRA `(.L_x_9801) ;  /* 0x0000004000280947 */ /* 0x000fea0003800000 */
[----:B-1----:R-:W-:Y:S01]  /*22290*/  IMAD.MOV.U32 R0, RZ, RZ, 0x1 ;  /* 0x00000001ff007424 */ /* 0x002fe200078e00ff */
[----:B------:R1:W-:Y:S01]  /*222a0*/  STL [R1+0x460], RZ ;  /* 0x000460ff01007387 */ /* 0x0003e20000100800 */
[----:B------:R-:W-:Y:S01]  /*222b0*/  ULDC UR49, c[0x0][0xc] ;  /* 0x0000030000317ab9 */ /* 0x000fe20000000800 */
[----:B------:R-:W-:Y:S01]  /*222c0*/  ULDC.64 UR52, c[0x0][0x198] ;  /* 0x0000660000347ab9 */ /* 0x000fe20000000a00 */
[----:B------:R-:W-:Y:S01]  /*222d0*/  UMOV UR50, URZ ;  /* 0x0000003f00327c82 */ /* 0x000fe20008000000 */
[----:B------:R1:W-:Y:S04]  /*222e0*/  STL [R1+0x464], R0 ;  /* 0x0004640001007387 */ /* 0x0003e80000100800 */
.L_x_9875:
[----:B------:R-:W-:Y:S05]  /*222f0*/  YIELD ;  /* 0x0000000000007946 */ /* 0x000fea0003800000 */
[----:B------:R-:W-:Y:S01]  /*22300*/  ULDC.64 UR4, c[0x0][0xb20] ;  /* 0x0002c80000047ab9 */ /* 0x000fe20000000a00 */
[----:B-1----:R-:W-:Y:S01]  /*22310*/  IMAD.MOV.U32 R0, RZ, RZ, RZ ;  /* 0x000000ffff007224 */ /* 0x002fe200078e00ff */
[----:B------:R-:W-:Y:S01]  /*22320*/  ISETP.NE.U32.AND P0, PT, RZ, UR4, PT ;  /* 0x00000004ff007c0c */ /* 0x000fe2000bf05070 */
[----:B------:R-:W-:Y:S01]  /*22330*/  IMAD.MOV.U32 R4, RZ, RZ, RZ ;  /* 0x000000ffff047224 */ /* 0x000fe200078e00ff */
        /* <DEDUP_REMOVED lines=21> */
[----:B------:R-:W-:Y:S01]  /*22490*/  USEL UR4, UR4, 0x1, UP0 ;  /* 0x0000000104047887 */ /* 0x000fe20008000000 */
[----:B------:R-:W-:-:S03]  /*224a0*/  ISETP.NE.U32.AND P0, PT, RZ, UR6, PT ;  /* 0x00000006ff007c0c */ /* 0x000fc6000bf05070 */
[----:B------:R-:W-:Y:S01]  /*224b0*/  UIMAD UR4, UR4, UR5, URZ ;  /* 0x00000005040472a4 */ /* 0x000fe2000f8e023f */
[----:B------:R-:W-:Y:S01]  /*224c0*/  ISETP.NE.AND.EX P0, PT, RZ, UR7, PT, P0 ;  /* 0x00000007ff007c0c */ /* 0x000fe2000bf05300 */
[----:B--2---:R1:W-:Y:S02]  /*224d0*/  STL [R1+0x47c], R4 ;  /* 0x00047c0401007387 */ /* 0x0043e40000100800 */
[----:B-1----:R-:W1:Y:S02]  /*224e0*/  @P1 LDC.64 R4, c[0x0][0xb10] ;  /* 0x0002c400ff041b82 */ /* 0x002e640000000a00 */
[----:B-1----:R-:W-:-:S05]  /*224f0*/  @P1 IMAD.WIDE R4, R19, 0x4, R4 ;  /* 0x0000000413041825 */ /* 0x002fca00078e0204 */
[----:B------:R1:W5:Y:S02]  /*22500*/  @P1 LDG.E R6, desc[UR54][R4.64] ;  /* 0x0000003604061981 */ /* 0x000364000c1e1900 */
[----:B-1----:R-:W-:Y:S01]  /*22510*/  IMAD.U32 R4, RZ, RZ, UR4 ;  /* 0x00000004ff047e24 */ /* 0x002fe2000f8e00ff */
[----:B------:R-:W-:Y:S06]  /*22520*/  @P1 BRA `(.L_x_9802) ;  /* 0x0000000000101947 */ /* 0x000fec0003800000 */
[----:B------:R-:W-:Y:S05]  /*22530*/  @!P2 BRA `(.L_x_9802) ;  /* 0x00000000000ca947 */ /* 0x000fea0003800000 */
[----:B------:R-:W2:Y:S04]  /*22540*/  LDG.E R5, desc[UR54][R2.64] ;  /* 0x0000003602057981 */ /* 0x000ea8000c1e1900 */
[----:B-----5:R-:W2:Y:S02]  /*22550*/  LDG.E R6, desc[UR54][R2.64+0x4] ;  /* 0x0000043602067981 */ /* 0x020ea4000c1e1900 */
[----:B--2---:R-:W-:-:S07]  /*22560*/  IMAD.IADD R6, R6, 0x1, -R5 ;  /* 0x0000000106067824 */ /* 0x004fce00078e0a05 */
.L_x_9802:
        /* <DEDUP_REMOVED lines=14> */
.L_x_9803:
[----:B------:R-:W-:Y:S05]  /*22650*/  @!P0 BRA `(.L_x_9804) ;  /* 0x00000000000c8947 */ /* 0x000fea0003800000 */
[----:B-1----:R-:W2:Y:S04]  /*22660*/  LDG.E R5, desc[UR54][R2.64] ;  /* 0x0000003602057981 */ /* 0x002ea8000c1e1900 */
[----:B------:R-:W2:Y:S02]  /*22670*/  LDG.E R4, desc[UR54][R2.64+0x4] ;  /* 0x0000043602047981 */ /* 0x000ea4000c1e1900 */
[----:B--2---:R-:W-:-:S07]  /*22680*/  IMAD.IADD R4, R4, 0x1, -R5 ;  /* 0x0000000104047824 */ /* 0x004fce00078e0a05 */
.L_x_9804:
        /* <DEDUP_REMOVED lines=18> */
.L_x_9807:
[----:B------:R-:W-:-:S13]  /*227b0*/  ISETP.NE.AND P1, PT, R3, 0x1, PT ;  /* 0x000000010300780c */ /* 0x000fda0003f25270 */
[----:B-1----:R-:W1:Y:S02]  /*227c0*/  @P1 LDC.64 R4, c[0x0][0xae0] ;  /* 0x0002b800ff041b82 */ /* 0x002e640000000a00 */
[----:B-1----:R-:W-:-:S05]  /*227d0*/  @P1 IMAD.HI.U32 R4, R0, R4, RZ ;  /* 0x0000000400041227 */ /* 0x002fca00078e00ff */
[----:B------:R-:W-:-:S07]  /*227e0*/  @P1 SHF.R.U32.HI R0, RZ, R5, R4 ;  /* 0x00000005ff001219 */ /* 0x000fce0000011604 */
.L_x_9808:
[----:B------:R-:W-:Y:S05]  /*227f0*/  BSYNC B0 ;  /* 0x0000000000007941 */ /* 0x000fea0003800000 */
.L_x_9806:
[----:B------:R-:W-:-:S05]  /*22800*/  IMAD R5, R0, R3, R3 ;  /* 0x0000000300057224 */ /* 0x000fca00078e0203 */
[----:B------:R-:W-:-:S07]  /*22810*/  VIMNMX R2, R2, R5, PT ;  /* 0x0000000502027248 */ /* 0x000fce0003fe0100 */
.L_x_9805:
[----:B------:R-:W-:Y:S01]  /*22820*/  VIADD R2, R2, 0x5f ;  /* 0x0000005f02027836 */ /* 0x000fe20000000000 */
[----:B------:R-:W-:Y:S01]  /*22830*/  ULDC UR4, c[0x0][0xad4] ;  /* 0x0002b50000047ab9 */ /* 0x000fe20000000800 */
[----:B------:R-:W-:Y:S02]  /*22840*/  VIADD R0, R7, 0x5f ;  /* 0x0000005f07007836 */ /* 0x000fe40000000000 */
[----:B------:R-:W-:-:S04]  /*22850*/  IMAD.HI R2, R2, 0x2aaaaaab, RZ ;  /* 0x2aaaaaab02027827 */ /* 0x000fc800078e02ff */
[----:B------:R-:W-:Y:S01]  /*22860*/  IMAD.HI R0, R0, 0x2aaaaaab, RZ ;  /* 0x2aaaaaab00007827 */ /* 0x000fe200078e02ff */
[----:B-1----:R-:W-:-:S03]  /*22870*/  SHF.R.U32.HI R5, RZ, 0x1f, R2 ;  /* 0x0000001fff057819 */ /* 0x002fc60000011602 */
[----:B------:R-:W-:Y:S01]  /*22880*/  IMAD R6, R17, 0x80, -R6 ;  /* 0x0000008011067824 */ /* 0x000fe200078e0a06 */
[----:B------:R-:W-:Y:S02]  /*22890*/  LEA.HI.SX32 R2, R2, R5, 0x1c ;  /* 0x0000000502027211 */ /* 0x000fe400078fe2ff */
[----:B------:R-:W-:Y:S01]  /*228a0*/  SHF.R.U32.HI R5, RZ, 0x1f, R0 ;  /* 0x0000001fff057819 */ /* 0x000fe20000011600 */
[----:B------:R-:W-:-:S03]  /*228b0*/  IMAD.IADD R6, R7, 0x1, R6 ;  /* 0x0000000107067824 */ /* 0x000fc600078e0206 */
        /* <DEDUP_REMOVED lines=15> */
.L_x_9811:
[----:B------:R-:W-:-:S13]  /*229b0*/  ISETP.NE.AND P0, PT, R3, 0x1, PT ;  /* 0x000000010300780c */ /* 0x000fda0003f05270 */
[----:B------:R-:W2:Y:S02]  /*229c0*/  @P0 LDC.64 R4, c[0x0][0xae0] ;  /* 0x0002b800ff040b82 */ /* 0x000ea40000000a00 */
[----:B--2---:R-:W-:-:S05]  /*229d0*/  @P0 IMAD.HI.U32 R4, R6, R4, RZ ;  /* 0x0000000406040227 */ /* 0x004fca00078e00ff */
[----:B------:R-:W-:-:S07]  /*229e0*/  @P0 SHF.R.U32.HI R6, RZ, R5, R4 ;  /* 0x00000005ff060219 */ /* 0x000fce0000011604 */
.L_x_9812:
[----:B------:R-:W-:Y:S05]  /*229f0*/  BSYNC B0 ;  /* 0x0000000000007941 */ /* 0x000fea0003800000 */
.L_x_9810:
[----:B------:R-:W-:-:S05]  /*22a00*/  IMAD R3, R6, R3, RZ ;  /* 0x0000000306037224 */ /* 0x000fca00078e02ff */
[----:B------:R-:W-:-:S07]  /*22a10*/  VIMNMX R0, R0, R3, !PT ;  /* 0x0000000300007248 */ /* 0x000fce0007fe0100 */
.L_x_9809:
        /* <DEDUP_REMOVED lines=25> */
.L_x_9814:
        /* <DEDUP_REMOVED lines=14> */
[----:B------:R-:W-:Y:S02]  /*22c90*/  IMAD.U32 R6, RZ, RZ, UR8 ;  /* 0x00000008ff067e24 */ /* 0x000fe4000f8e00ff */
[----:B------:R-:W-:-:S02]  /*22ca0*/  IMAD.U32 R7, RZ, RZ, UR9 ;  /* 0x00000009ff077e24 */ /* 0x000fc4000f8e00ff */
[----:B------:R-:W-:Y:S02]  /*22cb0*/  IMAD.U32 R10, RZ, RZ, UR4 ;  /* 0x00000004ff0a7e24 */ /* 0x000fe4000f8e00ff */
[----:B0-----:R-:W-:Y:S02]  /*22cc0*/  IMAD.U32 R11, RZ, RZ, UR5 ;  /* 0x00000005ff0b7e24 */ /* 0x001fe4000f8e00ff */
[----:B-1----:R-:W-:Y:S02]  /*22cd0*/  IMAD.MOV.U32 R8, RZ, RZ, 0x70 ;  /* 0x00000070ff087424 */ /* 0x002fe400078e00ff */
[----:B------:R-:W-:Y:S02]  /*22ce0*/  IMAD.MOV.U32 R12, RZ, RZ, 0x1 ;  /* 0x00000001ff0c7424 */ /* 0x000fe400078e00ff */
[----:B------:R-:W-:-:S07]  /*22cf0*/  IMAD.MOV.U32 R13, RZ, RZ, RZ ;  /* 0x000000ffff0d7224 */ /* 0x000fce00078e00ff */
[----:B------:R-:W-:-:S07]  /*22d00*/  LEPC R20, `(.L_x_9816) ;  /* 0x000000001014794e */ /* 0x000fce0000000000 */
[----:B--2---:R-:W-:Y:S05]  /*22d10*/  CALL.ABS.NOINC R2 ;  /* 0x0000000002007343 */ /* 0x004fea0003c00000 */
.L_x_9816:
        /* <DEDUP_REMOVED lines=14> */
[----:B0-----:R-:W-:Y:S02]  /*22e00*/  IMAD.U32 R11, RZ, RZ, UR5 ;  /* 0x00000005ff0b7e24 */ /* 0x001fe4000f8e00ff */
[----:B-1----:R-:W-:Y:S02]  /*22e10*/  IMAD.MOV.U32 R8, RZ, RZ, 0x70 ;  /* 0x00000070ff087424 */ /* 0x002fe400078e00ff */
[----:B------:R-:W-:Y:S02]  /*22e20*/  IMAD.MOV.U32 R12, RZ, RZ, 0x1 ;  /* 0x00000001ff0c7424 */ /* 0x000fe400078e00ff */
[----:B--2---:R-:W-:-:S07]  /*22e30*/  IMAD.MOV.U32 R13, RZ, RZ, RZ ;  /* 0x000000ffff0d7224 */ /* 0x004fce00078e00ff */
[----:B------:R-:W-:-:S07]  /*22e40*/  LEPC R20, `(.L_x_9818) ;  /* 0x000000001014794e */ /* 0x000fce0000000000 */
[----:B---3--:R-:W-:Y:S05]  /*22e50*/  CALL.ABS.NOINC R2 ;  /* 0x0000000002007343 */ /* 0x008fea0003c00000 */
.L_x_9818:
        /* <DEDUP_REMOVED lines=16> */
.L_x_9817:
[----:B------:R-:W2:Y:S01]  /*22f60*/  LDL.LU R7, [R1+0x47c] ;  /* 0x00047c0001077983 */ /* 0x000ea20000300800 */
[----:B------:R-:W3:Y:S01]  /*22f70*/  LDC R0, c[0x0][0x428] ;  /* 0x00010a00ff007b82 */ /* 0x000ee20000000800 */
[----:B------:R-:W-:Y:S01]  /*22f80*/  ULDC.64 UR4, c[0x0][0xaf0] ;  /* 0x0002bc0000047ab9 */ /* 0x000fe20000000a00 */
[----:B------:R-:W4:Y:S01]  /*22f90*/  S2R R4, SR_TID.X ;  /* 0x0000000000047919 */ /* 0x000f220000002100 */
[----:B---3--:R-:W-:Y:S01]  /*22fa0*/  ISETP.NE.AND P0, PT, R0, 0x1, PT ;  /* 0x000000010000780c */ /* 0x008fe20003f05270 */
[----:B------:R-:W-:Y:S01]  /*22fb0*/  IMAD.MOV.U32 R0, RZ, RZ, R18 ;  /* 0x000000ffff007224 */ /* 0x000fe200078e0012 */
[----:B----4-:R-:W-:Y:S01]  /*22fc0*/  LOP3.LUT R6, R4, 0x1f, RZ, 0xc0, !PT ;  /* 0x0000001f04067812 */ /* 0x010fe200078ec0ff */
[----:B------:R-:W-:-:S10]  /*22fd0*/  IMAD.MOV.U32 R4, RZ, RZ, R19 ;  /* 0x000000ffff047224 */ /* 0x000fd400078e0013 */
        /* <DEDUP_REMOVED lines=20> */
.L_x_9819:
        /* <DEDUP_REMOVED lines=19> */
.L_x_9891:
[----:B------:R-:W-:Y:S01]  /*23250*/  UMOV UR4, 0xffffffff ;  /* 0xffffffff00047882 */ /* 0x000fe20000000000 */
[----:B------:R-:W-:Y:S02]  /*23260*/  SHF.R.S32.HI R5, RZ, 0x1f, R4 ;  /* 0x0000001fff057819 */ /* 0x000fe40000011404 */
[----:B------:R-:W-:Y:S05]  /*23270*/  BRA.DIV UR4, `(.L_x_9821) ;  /* 0x0000003604f47947 */ /* 0x000fea000b800000 */
[----:B------:R-:W-:-:S13]  /*23280*/  ELECT P6, URZ, PT ;  /* 0x00000000003f782f */ /* 0x000fda00038c0000 */
.L_x_9894:
        /* <DEDUP_REMOVED lines=22> */
.L_x_9823:
[----:B------:R-:W2:Y:S01]  /*233f0*/  LDL R9, [R1+0x460] ;  /* 0x0004600001097983 */ /* 0x000ea20000100800 */
        /* <DEDUP_REMOVED lines=8> */
.L_x_9895:
        /* <DEDUP_REMOVED lines=11> */
.L_x_9825:
[----:B------:R-:W2:Y:S01]  /*23530*/  LDL R11, [R1+0x460] ;  /* 0x00046000010b7983 */ /* 0x000ea20000100800 */
        /* <DEDUP_REMOVED lines=21> */
.L_x_9822:
        /* <DEDUP_REMOVED lines=26> */
[----:B-1----:R-:W-:Y:S01]  /*23830*/  IMAD.MOV.U32 R6, RZ, RZ, 0x10000 ;  /* 0x00010000ff067424 */ /* 0x002fe200078e00ff */
        /* <DEDUP_REMOVED lines=27> */
[----:B-1----:R-:W-:Y:S01]  /*239f0*/  NOP ;  /* 0x0000000000007918 */ /* 0x002fe20000000000 */
.L_x_9827:
[----:B------:R-:W-:Y:S05]  /*23a00*/  BSYNC B0 ;  /* 0x0000000000007941 */ /* 0x000fea0003800000 */
.L_x_9826:
        /* <DEDUP_REMOVED lines=8> */
.L_x_9896:
[----:B------:R-:W-:Y:S01]  /*23a90*/  ULDC.64 UR46, c[0x0][0x3f8] ;  /* 0x0000fe00002e7ab9 */ /* 0x000fe20000000a00 */
[----:B------:R-:W-:Y:S01]  /*23aa0*/  ULDC.64 UR38, c[0x0][0x408] ;  /* 0x0001020000267ab9 */ /* 0x000fe20000000a00 */
[----:B------:R-:W-:Y:S04]  /*23ab0*/  BSSY B0, `(.L_x_9829) ;  /* 0x000003b000007945 */ /* 0x000fe80003800000 */
[----:B------:R-:W-:Y:S05]  /*23ac0*/  @!P6 BRA `(.L_x_9830) ;  /* 0x0000000000e4e947 */ /* 0x000fea0003800000 */
[----:B-1----:R-:W2:Y:S01]  /*23ad0*/  LDL R9, [R1+0x460] ;  /* 0x0004600001097983 */ /* 0x002ea20000100800 */
        /* <DEDUP_REMOVED lines=8> */
.L_x_9897:
        /* <DEDUP_REMOVED lines=11> */
.L_x_9832:
[----:B0-----:R-:W2:Y:S01]  /*23c10*/  LDL R6, [R1+0x460] ;  /* 0x0004600001067983 */ /* 0x001ea20000100800 */
        /* <DEDUP_REMOVED lines=36> */
.L_x_9830:
[----:B------:R-:W-:Y:S05]  /*23e60*/  BSYNC B0 ;  /* 0x0000000000007941 */ /* 0x000fea0003800000 */
.L_x_9829:
        /* <DEDUP_REMOVED lines=14> */
[----:B0-----:R-:W2:Y:S04]  /*23f50*/  LDL.LU R11, [R1+0x460] ;  /* 0x00046000010b7983 */ /* 0x001ea80000300800 */
[----:B------:R-:W3:Y:S01]  /*23f60*/  LDL.LU R13, [R1+0x464] ;  /* 0x00046400010d7983 */ /* 0x000ee20000300800 */
[----:B------:R-:W-:Y:S01]  /*23f70*/  BSSY B2, `(.L_x_9837) ;  /* 0x0000070000027945 */ /* 0x000fe20003800000 */
[----:B--2---:R-:W-:-:S05]  /*23f80*/  VIADD R6, R11, 0x1 ;  /* 0x000000010b067836 */ /* 0x004fca0000000000 */
[----:B------:R-:W-:-:S04]  /*23f90*/  ISETP.NE.AND P0, PT, R6, 0x2, PT ;  /* 0x000000020600780c */ /* 0x000fc80003f05270 */
[----:B------:R-:W-:Y:S02]  /*23fa0*/  SEL R9, RZ, 0x1, P0 ;  /* 0x00000001ff097807 */ /* 0x000fe40000000000 */
[----:B------:R-:W-:Y:S02]  /*23fb0*/  SEL R14, R6, RZ, P0 ;  /* 0x000000ff060e7207 */ /* 0x000fe40000000000 */
[----:B---3--:R-:W-:-:S03]  /*23fc0*/  LOP3.LUT R13, R13, R9, RZ, 0x3c, !PT ;  /* 0x000000090d0d7212 */ /* 0x008fc600078e3cff */
[----:B------:R0:W-:Y:S04]  /*23fd0*/  STL [R1+0x460], R14 ;  /* 0x0004600e01007387 */ /* 0x0001e80000100800 */
[----:B------:R0:W-:Y:S01]  /*23fe0*/  STL [R1+0x464], R13 ;  /* 0x0004640d01007387 */ /* 0x0001e20000100800 */
        /* <DEDUP_REMOVED lines=22> */
.L_x_9839:
[----:B-1----:R-:W1:Y:S01]  /*24150*/  S2R R3, SR_CgaCtaId ;  /* 0x0000000000037919 */ /* 0x002e620000008800 */
[----:B------:R-:W-:-:S04]  /*24160*/  MOV R2, 0x400 ;  /* 0x0000040000027802 */ /* 0x000fc80000000f00 */
[----:B-1----:R-:W-:Y:S02]  /*24170*/  LEA R2, R3, R2, 0x18 ;  /* 0x0000000203027211 */ /* 0x002fe400078ec0ff */
[----:B------:R-:W-:-:S03]  /*24180*/  SHF.L.U32 R3, R13, 0x1f, RZ ;  /* 0x0000001f0d037819 */ /* 0x000fc600000006ff */
[----:B------:R-:W-:-:S04]  /*24190*/  IMAD R2, R14, 0x8, R2 ;  /* 0x000000080e027824 */ /* 0x000fc800078e0202 */
[----:B------:R-:W1:Y:S02]  /*241a0*/  SYNCS.PHASECHK.TRANS64.TRYWAIT P0, [R2+URZ+0x32440], R3 ;  /* 0x03244003020075a7 */ /* 0x000e64000800017f */
[----:B-1----:R-:W-:Y:S05]  /*241b0*/  @!P0 BRA `(.L_x_9840) ;  /* 0x00000028008c8947 */ /* 0x002fea0003800000 */
.L_x_9898:
        /* <DEDUP_REMOVED lines=11> */
.L_x_9841:
[----:B------:R-:W2:Y:S01]  /*24270*/  LDL R6, [R1+0x460] ;  /* 0x0004600001067983 */ /* 0x000ea20000100800 */
        /* <DEDUP_REMOVED lines=21> */
.L_x_9899:
        /* <DEDUP_REMOVED lines=8> */
.L_x_9843:
[----:B-12---:R-:W2:Y:S01]  /*24450*/  LDL R3, [R1+0x460] ;  /* 0x0004600001037983 */ /* 0x006ea20000100800 */
        /* <DEDUP_REMOVED lines=33> */
.L_x_9838:
[----:B------:R-:W-:Y:S05]  /*24670*/  BSYNC B2 ;  /* 0x0000000000027941 */ /* 0x000fea0003800000 */
.L_x_9837:
[----:B------:R-:W2:Y:S02]  /*24680*/  LDL R2, [R1+0x478] ;  /* 0x0004780001027983 */ /* 0x000ea40000100800 */
[----:B--2---:R-:W-:-:S07]  /*24690*/  VIADD R8, R2, 0xfffffffd ;  /* 0xfffffffd02087836 */ /* 0x004fce0000000000 */
.L_x_9836:
[----:B------:R-:W-:Y:S05]  /*246a0*/  BSYNC B1 ;  /* 0x0000000000017941 */ /* 0x000fea0003800000 */
.L_x_9835:
[----:B------:R-:W2:Y:S01]  /*246b0*/  LDL.LU R2, [R1+0x478] ;  /* 0x0004780001027983 */ /* 0x000ea20000300800 */
[----:B------:R-:W-:Y:S01]  /*246c0*/  VIADD R10, R10, 0xfffffffe ;  /* 0xfffffffe0a0a7836 */ /* 0x000fe20000000000 */
[----:B--2---:R-:W-:-:S04]  /*246d0*/  LOP3.LUT R3, RZ, R2, RZ, 0x33, !PT ;  /* 0x00000002ff037212 */ /* 0x004fc800078e33ff */
[----:B------:R-:W-:-:S13]  /*246e0*/  ISETP.NE.AND P0, PT, R10, R3, PT ;  /* 0x000000030a00720c */ /* 0x000fda0003f05270 */
[----:B------:R-:W-:Y:S05]  /*246f0*/  @!P0 BRA `(.L_x_9834) ;  /* 0x0000000c00948947 */ /* 0x000fea0003800000 */
.L_x_9858:
[----:B------:R-:W2:Y:S04]  /*24700*/  LDL.LU R3, [R1+0x460] ;  /* 0x0004600001037983 */ /* 0x000ea80000300800 */
        /* <DEDUP_REMOVED lines=13> */
[----:B------:R-:W1:Y:S01]  /*247e0*/  LDC R12, c[0x0][0x41c] ;  /* 0x00010700ff0c7b82 */ /* 0x000e620000000800 */
[----:B0-----:R-:W-:Y:S02]  /*247f0*/  IMAD.MOV.U32 R11, RZ, RZ, R8 ;  /* 0x000000ffff0b7224 */ /* 0x001fe400078e0008 */
        /* <DEDUP_REMOVED lines=15> */
.L_x_9846:
[----:B------:R-:W2:Y:S01]  /*248f0*/  S2R R3, SR_CgaCtaId ;  /* 0x0000000000037919 */ /* 0x000ea20000008800 */
[----:B------:R-:W-:-:S04]  /*24900*/  MOV R2, 0x400 ;  /* 0x0000040000027802 */ /* 0x000fc80000000f00 */
[----:B--2---:R-:W-:Y:S02]  /*24910*/  LEA R2, R3, R2, 0x18 ;  /* 0x0000000203027211 */ /* 0x004fe400078ec0ff */
[----:B------:R-:W-:-:S03]  /*24920*/  SHF.L.U32 R3, R10, 0x1f, RZ ;  /* 0x0000001f0a037819 */ /* 0x000fc600000006ff */
[----:B------:R-:W-:-:S04]  /*24930*/  IMAD R2, R9, 0x8, R2 ;  /* 0x0000000809027824 */ /* 0x000fc800078e0202 */
[----:B------:R-:W2:Y:S02]  /*24940*/  SYNCS.PHASECHK.TRANS64.TRYWAIT P0, [R2+URZ+0x32440], R3 ;  /* 0x03244003020075a7 */ /* 0x000ea4000800017f */
[----:B--2---:R-:W-:Y:S05]  /*24950*/  @!P0 BRA `(.L_x_9847) ;  /* 0x0000002000cc8947 */ /* 0x004fea0003800000 */
.L_x_9900:
        /* <DEDUP_REMOVED lines=11> */
.L_x_9848:
[----:B0-----:R-:W3:Y:S01]  /*24a10*/  LDL R11, [R1+0x468] ;  /* 0x00046800010b7983 */ /* 0x001ee20000100800 */
        /* <DEDUP_REMOVED lines=20> */
.L_x_9901:
        /* <DEDUP_REMOVED lines=8> */
.L_x_9850:
        /* <DEDUP_REMOVED lines=33> */
.L_x_9845:
[----:B------:R-:W-:Y:S05]  /*24df0*/  BSYNC B1 ;  /* 0x0000000000017941 */ /* 0x000fea0003800000 */
.L_x_9844:
[----:B------:R-:W-:Y:S01]  /*24e00*/  VIADD R9, R9, 0x1 ;  /* 0x0000000109097836 */ /* 0x000fe20000000000 */
[----:B------:R-:W-:Y:S04]  /*24e10*/  BSSY B1, `(.L_x_9851) ;  /* 0x000006f000017945 */ /* 0x000fe80003800000 */
[----:B------:R-:W-:-:S04]  /*24e20*/  ISETP.NE.AND P0, PT, R9, 0x2, PT ;  /* 0x000000020900780c */ /* 0x000fc80003f05270 */
[----:B------:R-:W-:Y:S02]  /*24e30*/  SEL R3, RZ, 0x1, P0 ;  /* 0x00000001ff037807 */ /* 0x000fe40000000000 */
[----:B------:R-:W-:Y:S01]  /*24e40*/  SEL R12, R9, RZ, P0 ;  /* 0x000000ff090c7207 */ /* 0x000fe20000000000 */
[----:B------:R-:W-:Y:S01]  /*24e50*/  VIADD R9, R8, 0xffffffff ;  /* 0xffffffff08097836 */ /* 0x000fe20000000000 */
[----:B0-----:R-:W-:-:S03]  /*24e60*/  LOP3.LUT R11, R10, R3, RZ, 0x3c, !PT ;  /* 0x000000030a0b7212 */ /* 0x001fc600078e3cff */
[----:B------:R0:W-:Y:S04]  /*24e70*/  STL [R1+0x460], R12 ;  /* 0x0004600c01007387 */ /* 0x0001e80000100800 */
[----:B------:R0:W-:Y:S01]  /*24e80*/  STL [R1+0x464], R11 ;  /* 0x0004640b01007387 */ /* 0x0001e20000100800 */
[----:B------:R-:W-:Y:S05]  /*24e90*/  @!P6 BRA `(.L_x_9852) ;  /* 0x000000040098e947 */ /* 0x000fea0003800000 */
        /* <DEDUP_REMOVED lines=20> */
.L_x_9853:
[----:B------:R-:W2:Y:S01]  /*24fe0*/  S2R R3, SR_CgaCtaId ;  /* 0x0000000000037919 */ /* 0x000ea20000008800 */
[----:B------:R-:W-:-:S04]  /*24ff0*/  MOV R2, 0x400 ;  /* 0x0000040000027802 */ /* 0x000fc80000000f00 */
[----:B--2---:R-:W-:Y:S02]  /*25000*/  LEA R2, R3, R2, 0x18 ;  /* 0x0000000203027211 */ /* 0x004fe400078ec0ff */
[----:B------:R-:W-:-:S03]  /*25010*/  SHF.L.U32 R3, R11, 0x1f, RZ ;  /* 0x0000001f0b037819 */ /* 0x000fc600000006ff */
[----:B------:R-:W-:-:S04]  /*25020*/  IMAD R2, R12, 0x8, R2 ;  /* 0x000000080c027824 */ /* 0x000fc800078e0202 */
[----:B------:R-:W2:Y:S02]  /*25030*/  SYNCS.PHASECHK.TRANS64.TRYWAIT P0, [R2+URZ+0x32440], R3 ;  /* 0x03244003020075a7 */ /* 0x000ea4000800017f */
[----:B--2---:R-:W-:Y:S05]  /*25040*/  @!P0 BRA `(.L_x_9854) ;  /* 0x0000001c00388947 */ /* 0x004fea0003800000 */
.L_x_9902:
        /* <DEDUP_REMOVED lines=11> */
.L_x_9855:
[----:B------:R-:W3:Y:S01]  /*25100*/  LDL R6, [R1+0x460] ;  /* 0x0004600001067983 */ /* 0x000ee20000100800 */
        /* <DEDUP_REMOVED lines=19> */
[----:B------:R-:W1:Y:S02]  /*25240*/  SYNCS.PHASECHK.TRANS64.TRYWAIT P1, [R2+URZ+0x32460], R3 ;  /* 0x03246003020075a7 */ /* 0x000e64000802017f */
[----:B01----:R-:W-:Y:S05]  /*25250*/  @!P1 BRA `(.L_x_9856) ;  /* 0x0000001800c89947 */ /* 0x003fea0003800000 */
.L_x_9903:
        /* <DEDUP_REMOVED lines=8> */
.L_x_9857:
[----:B0-2---:R-:W2:Y:S01]  /*252e0*/  LDL R3, [R1+0x460] ;  /* 0x0004600001037983 */ /* 0x005ea20000100800 */
        /* <DEDUP_REMOVED lines=33> */
.L_x_9852:
[----:B------:R-:W-:Y:S05]  /*25500*/  BSYNC B1 ;  /* 0x0000000000017941 */ /* 0x000fea0003800000 */
.L_x_9851:
[----:B------:R-:W2:Y:S01]  /*25510*/  LDL R2, [R1+0x46c] ;  /* 0x00046c0001027983 */ /* 0x000ea20000100800 */
[----:B------:R-:W-:Y:S01]  /*25520*/  VIADD R8, R8, 0xfffffffe ;  /* 0xfffffffe08087836 */ /* 0x000fe20000000000 */
[----:B--2---:R-:W-:-:S13]  /*25530*/  ISETP.GT.AND P0, PT, R9, R2, PT ;  /* 0x000000020900720c */ /* 0x004fda0003f04270 */
[----:B------:R-:W-:Y:S05]  /*25540*/  @P0 BRA `(.L_x_9858) ;  /* 0xfffffff0006c0947 */ /* 0x000fea000383ffff */
.L_x_9834:
[----:B------:R-:W-:Y:S05]  /*25550*/  BSYNC B0 ;  /* 0x0000000000007941 */ /* 0x000fea0003800000 */
.L_x_9833:
[----:B------:R-:W2:Y:S01]  /*25560*/  LDL.LU R3, [R1+0x460] ;  /* 0x0004600001037983 */ /* 0x000ea20000300800 */
        /* <DEDUP_REMOVED lines=8> */
[----:B------:R1:W-:Y:S01]  /*255f0*/  STL [R1+0x460], R2 ;  /* 0x0004600201007387 */ /* 0x0003e20000100800 */
        /* <DEDUP_REMOVED lines=8> */
[----:B------:R-:W1:Y:S02]  /*25680*/  S2R R6, SR_LTMASK ;  /* 0x0000000000067919 */ /* 0x000e640000003900 */
[----:B-1----:R-:W-:-:S04]  /*25690*/  LOP3.LUT R6, R6, UR4, RZ, 0xc0, !PT ;  /* 0x0000000406067c12 */ /* 0x002fc8000f8ec0ff */
[----:B------:R-:W1:Y:S01]  /*256a0*/  POPC R7, R6 ;  /* 0x0000000600077309 */ /* 0x000e620000000000 */
[----:B--2---:R-:W1:Y:S02]  /*256b0*/  SHFL.IDX PT, R4, R3, R4, 0x1f ;  /* 0x00001f0403047589 */ /* 0x004e6400000e0000 */
[----:B-1----:R-:W-:-:S07]  /*256c0*/  IADD3 R16, R4, UR49, R7 ;  /* 0x0000003104107c10 */ /* 0x002fce000fffe007 */
.L_x_9860:
[----:B------:R-:W-:Y:S05]  /*256d0*/  BSYNC B0 ;  /* 0x0000000000007941 */ /* 0x000fea0003800000 */
.L_x_9859:
[----:B-1----:R-:W2:Y:S02]  /*256e0*/  LDL.LU R2, [R1+0x464] ;  /* 0x0004640001027983 */ /* 0x002ea40000300800 */
[----:B--2---:R-:W-:-:S05]  /*256f0*/  LOP3.LUT R2, R2, R0, RZ, 0x3c, !PT ;  /* 0x0000000002027212 */ /* 0x004fca00078e3cff */
[----:B------:R1:W-:Y:S02]  /*25700*/  STL [R1+0x464], R2 ;  /* 0x0004640201007387 */ /* 0x0003e40000100800 */
.L_x_9815:
[----:B------:R-:W-:Y:S05]  /*25710*/  BSYNC B6 ;  /* 0x0000000000067941 */ /* 0x000fea0003800000 */
.L_x_9813:
[----:B------:R-:W-:-:S03]  /*25720*/  UMOV UR4, 0xffffffff ;  /* 0xffffffff00047882 */ /* 0x000fc60000000000 */
[----:B------:R-:W-:Y:S05]  /*25730*/  BRA.DIV UR4, `(.L_x_9861) ;  /* 0x0000001604a47947 */ /* 0x000fea000b800000 */
[----:B------:R2:W3:Y:S04]  /*25740*/  SHFL.IDX PT, R4, R16, RZ, 0x1f ;  /* 0x00001fff10047589 */ /* 0x0004e800000e0000 */
[----:B------:R2:W4:Y:S02]  /*25750*/  SHFL.IDX PT, R6, R16, 0x1, 0x1f ;  /* 0x00201f0010067f89 */ /* 0x00052400000e0000 */
.L_x_9907:
[----:B------:R-:W5:Y:S01]  /*25760*/  S2R R0, SR_TID.X ;  /* 0x0000000000007919 */ /* 0x000f620000002100 */
[----:B------:R-:W-:Y:S01]  /*25770*/  ULDC UR4, c[0x0][0xd14] ;  /* 0x0003450000047ab9 */ /* 0x000fe20000000800 */
[----:B------:R-:W-:Y:S01]  /*25780*/  BSSY B0, `(.L_x_9862) ;  /* 0x000000b000007945 */ /* 0x000fe20003800000 */
[----:B-1----:R-:W-:Y:S01]  /*25790*/  IMAD.MOV.U32 R2, RZ, RZ, RZ ;  /* 0x000000ffff027224 */ /* 0x002fe200078e00ff */
[----:B-----5:R-:W-:Y:S01]  /*257a0*/  LOP3.LUT R8, R0, 0x1f, RZ, 0xc0, !PT ;  /* 0x0000001f00087812 */ /* 0x020fe200078ec0ff */
[----:B------:R-:W-:-:S03]  /*257b0*/  IMAD.U32 R0, RZ, RZ, UR4 ;  /* 0x00000004ff007e24 */ /* 0x000fc6000f8e00ff */
[C---:B------:R-:W-:Y:S01]  /*257c0*/  ISETP.NE.AND P0, PT, R8.reuse, 0x1f, PT ;  /* 0x0000001f0800780c */ /* 0x040fe20003f05270 */
[----:B------:R-:W-:-:S05]  /*257d0*/  IMAD.IADD R5, R8, 0x1, R19 ;  /* 0x0000000108057824 */ /* 0x000fca00078e0213 */
[----:B------:R-:W-:-:S13]  /*257e0*/  ISETP.GE.OR P0, PT, R5, R0, !P0 ;  /* 0x000000000500720c */ /* 0x000fda0004706670 */
[----:B------:R-:W-:Y:S05]  /*257f0*/  @P0 BRA `(.L_x_9863) ;  /* 0x00000000000c0947 */ /* 0x000fea0003800000 */
[----:B------:R-:W1:Y:S02]  /*25800*/  LDC.64 R2, c[0x0][0xd58] ;  /* 0x00035600ff027b82 */ /* 0x000e640000000a00 */
[----:B-1----:R-:W-:-:S06]  /*25810*/  IMAD.WIDE R2, R5, 0x4, R2 ;  /* 0x0000000405027825 */ /* 0x002fcc00078e0202 */
[----:B------:R1:W5:Y:S02]  /*25820*/  LDG.E R2, desc[UR54][R2.64] ;  /* 0x0000003602027981 */ /* 0x000364000c1e1900 */
.L_x_9863:
[----:B------:R-:W-:Y:S05]  /*25830*/  BSYNC B0 ;  /* 0x0000000000007941 */ /* 0x000fea0003800000 */
.L_x_9862:
        /* <DEDUP_REMOVED lines=23> */
.L_x_9915:
[----:B------:R-:W-:Y:S02]  /*259b0*/  ULDC UR4, c[0x0][0xd10] ;  /* 0x0003440000047ab9 */ /* 0x000fe40000000800 */
[----:B------:R-:W-:-:S04]  /*259c0*/  IMAD.U32 R5, RZ, RZ, UR4 ;  /* 0x00000004ff057e24 */ /* 0x000fc8000f8e00ff */
[----:B-1----:R-:W-:-:S04]  /*259d0*/  IMAD R14, R14, R5, RZ ;  /* 0x000000050e0e7224 */ /* 0x002fc800078e02ff */
[----:B----4-:R-:W-:-:S05]  /*259e0*/  IMAD.IADD R7, R6, 0x1, R14 ;  /* 0x0000000106077824 */ /* 0x010fca00078e020e */
[----:B---3--:R-:W-:-:S13]  /*259f0*/  ISETP.GT.AND P0, PT, R7, R4, PT ;  /* 0x000000040700720c */ /* 0x008fda0003f04270 */
[----:B------:R-:W-:Y:S05]  /*25a00*/  @P0 BRA `(.L_x_9865) ;  /* 0x0000000000b40947 */ /* 0x000fea0003800000 */
[----:B------:R-:W1:Y:S02]  /*25a10*/  LDC R0, c[0x0][0xd14] ;  /* 0x00034500ff007b82 */ /* 0x000e640000000800 */
.L_x_9870:
[----:B------:R-:W-:-:S05]  /*25a20*/  VIADD R19, R19, 0x1f ;  /* 0x0000001f13137836 */ /* 0x000fca0000000000 */
[----:B-1----:R-:W-:-:S13]  /*25a30*/  ISETP.GE.AND P0, PT, R19, R0, PT ;  /* 0x000000001300720c */ /* 0x002fda0003f06270 */
[----:B------:R-:W-:Y:S05]  /*25a40*/  @P0 BRA `(.L_x_9866) ;  /* 0x0000000400ec0947 */ /* 0x000fea0003800000 */
[----:B------:R-:W1:Y:S01]  /*25a50*/  S2R R2, SR_TID.X ;  /* 0x0000000000027919 */ /* 0x000e620000002100 */
[----:B------:R-:W-:Y:S01]  /*25a60*/  BSSY B0, `(.L_x_9867) ;  /* 0x000000a000007945 */ /* 0x000fe20003800000 */
[----:B-1----:R-:W-:Y:S01]  /*25a70*/  LOP3.LUT R8, R2, 0x1f, RZ, 0xc0, !PT ;  /* 0x0000001f02087812 */ /* 0x002fe200078ec0ff */
[----:B------:R-:W-:-:S03]  /*25a80*/  IMAD.MOV.U32 R2, RZ, RZ, RZ ;  /* 0x000000ffff027224 */ /* 0x000fc600078e00ff */
[C---:B------:R-:W-:Y:S01]  /*25a90*/  ISETP.NE.AND P1, PT, R8.reuse, 0x1f, PT ;  /* 0x0000001f0800780c */ /* 0x040fe20003f25270 */
[----:B------:R-:W-:-:S05]  /*25aa0*/  IMAD.IADD R5, R8, 0x1, R19 ;  /* 0x0000000108057824 */ /* 0x000fca00078e0213 */
[----:B------:R-:W-:-:S13]  /*25ab0*/  ISETP.GE.OR P0, PT, R5, R0, !P1 ;  /* 0x000000000500720c */ /* 0x000fda0004f06670 */
[----:B------:R-:W-:Y:S05]  /*25ac0*/  @P0 BRA `(.L_x_9868) ;  /* 0x00000000000c0947 */ /* 0x000fea0003800000 */
[----:B0-----:R-:W0:Y:S02]  /*25ad0*/  LDC.64 R2, c[0x0][0xd58] ;  /* 0x00035600ff027b82 */ /* 0x001e240000000a00 */
[----:B0-----:R-:W-:-:S06]  /*25ae0*/  IMAD.WIDE R2, R5, 0x4, R2 ;  /* 0x0000000405027825 */ /* 0x001fcc00078e0202 */
[----:B------:R1:W5:Y:S02]  /*25af0*/  LDG.E R2, desc[UR54][R2.64] ;  /* 0x0000003602027981 */ /* 0x000364000c1e1900 */
.L_x_9868:
[----:B------:R-:W-:Y:S05]  /*25b00*/  BSYNC B0 ;  /* 0x0000000000007941 */ /* 0x000fea0003800000 */
.L_x_9867:
        /* <DEDUP_REMOVED lines=8> */
[----:B------:R-:W3:Y:S02]  /*25b90*/  SHFL.UP PT, R14, R13, 0x2, RZ ;  /* 0x044000000d0e7989 */ /* 0x000ee400000e00ff */
[----:B---3--:R-:W-:Y:S02]  /*25ba0*/  SEL R14, R14, RZ, P1 ;  /* 0x000000ff0e0e7207 */ /* 0x008fe40000800000 */
[----:B------:R-:W-:-:S03]  /*25bb0*/  ISETP.GE.U32.AND P1, PT, R8, 0x8, PT ;  /* 0x000000080800780c */ /* 0x000fc60003f26070 */
[----:B01----:R-:W-:-:S05]  /*25bc0*/  IMAD.IADD R3, R13, 0x1, R14 ;  /* 0x000000010d037824 */ /* 0x003fca00078e020e */
        /* <DEDUP_REMOVED lines=11> */
.L_x_9923:
[----:B------:R-:W-:Y:S02]  /*25c80*/  ULDC UR4, c[0x0][0xd10] ;  /* 0x0003440000047ab9 */ /* 0x000fe40000000800 */
[----:B------:R-:W-:-:S04]  /*25c90*/  IMAD.U32 R5, RZ, RZ, UR4 ;  /* 0x00000004ff057e24 */ /* 0x000fc8000f8e00ff */
[----:B-1----:R-:W-:-:S04]  /*25ca0*/  IMAD R14, R14, R5, RZ ;  /* 0x000000050e0e7224 */ /* 0x002fc800078e02ff */
[----:B------:R-:W-:-:S05]  /*25cb0*/  IMAD.IADD R7, R14, 0x1, R7 ;  /* 0x000000010e077824 */ /* 0x000fca00078e0207 */
[----:B------:R-:W-:-:S13]  /*25cc0*/  ISETP.GT.AND P0, PT, R7, R4, PT ;  /* 0x000000040700720c */ /* 0x000fda0003f04270 */
[----:B------:R-:W-:Y:S05]  /*25cd0*/  @!P0 BRA `(.L_x_9870) ;  /* 0xfffffffc00508947 */ /* 0x000fea000383ffff */
.L_x_9865:
        /* <DEDUP_REMOVED lines=8> */
.L_x_9927:
[----:B------:R-:W-:Y:S01]  /*25d60*/  ISETP.NE.AND P0, PT, R7, RZ, PT ;  /* 0x000000ff0700720c */ /* 0x000fe20003f05270 */
[----:B------:R-:W-:-:S12]  /*25d70*/  IMAD.MOV.U32 R14, RZ, RZ, RZ ;  /* 0x000000ffff0e7224 */ /* 0x000fd800078e00ff */
[----:B------:R-:W-:Y:S05]  /*25d80*/  @!P0 BRA `(.L_x_9872) ;  /* 0x0000000000108947 */ /* 0x000fea0003800000 */
[----:B------:R-:W-:Y:S01]  /*25d90*/  UMOV UR4, 0xffffffff ;  /* 0xffffffff00047882 */ /* 0x000fe20000000000 */
[----:B------:R-:W-:Y:S02]  /*25da0*/  VIADD R12, R6, 0xffffffff ;  /* 0xffffffff060c7836 */ /* 0x000fe40000000000 */
[----:B------:R-:W-:Y:S05]  /*25db0*/  BRA.DIV UR4, `(.L_x_9873) ;  /* 0x0000001a04387947 */ /* 0x000fea000b800000 */
[----:B------:R3:W4:Y:S02]  /*25dc0*/  SHFL.IDX PT, R14, R3, R12, 0x1f ;  /* 0x00001f0c030e7589 */ /* 0x00072400000e0000 */
.L_x_9872:
[----:B01-3--:R-:W0:Y:S01]  /*25dd0*/  LDC.64 R2, c[0x0][0xd68] ;  /* 0x00035a00ff027b82 */ /* 0x00be220000000a00 */
[----:B------:R-:W-:-:S04]  /*25de0*/  IMAD.IADD R19, R6, 0x1, R19 ;  /* 0x0000000106137824 */ /* 0x000fc800078e0213 */
        /* <DEDUP_REMOVED lines=39> */
[----:B0-----:R-:W-:Y:S01]  /*26060*/  VIADD R2, R10, 0xffffffe ;  /* 0x0ffffffe0a027836 */ /* 0x001fe20000000000 */
[----:B------:R-:W-:-:S05]  /*26070*/  IABS R10, R6 ;  /* 0x00000006000a7213 */ /* 0x000fca0000000000 */
[----:B------:R0:W1:Y:S02]  /*26080*/  F2I.FTZ.U32.TRUNC.NTZ R3, R2 ;  /* 0x0000000200037305 */ /* 0x000064000021f000 */
[----:B0-----:R-:W-:Y:S02]  /*26090*/  IMAD.MOV.U32 R2, RZ, RZ, RZ ;  /* 0x000000ffff027224 */ /* 0x001fe400078e00ff */
[----:B-1----:R-:W-:-:S04]  /*260a0*/  IMAD.MOV R7, RZ, RZ, -R3 ;  /* 0x000000ffff077224 */ /* 0x002fc800078e0a03 */
        /* <DEDUP_REMOVED lines=21> */
.L_x_9866:
[----:B------:R-:W-:Y:S01]  /*26200*/  UMOV UR4, URZ ;  /* 0x0000003f00047c82 */ /* 0x000fe20008000000 */
[----:B------:R-:W-:Y:S01]  /*26210*/  UMOV UR5, URZ ;  /* 0x0000003f00057c82 */ /* 0x000fe20008000000 */
[----:B------:R-:W-:Y:S01]  /*26220*/  ULDC UR6, c[0x0][0xd14] ;  /* 0x0003450000067ab9 */ /* 0x000fe20000000800 */
[----:B--2---:R-:W-:Y:S02]  /*26230*/  IMAD.MOV.U32 R16, RZ, RZ, R4 ;  /* 0x000000ffff107224 */ /* 0x004fe400078e0004 */
[----:B------:R-:W-:Y:S02]  /*26240*/  IMAD.U32 R17, RZ, RZ, UR4 ;  /* 0x00000004ff117e24 */ /* 0x000fe4000f8e00ff */
[----:B------:R-:W-:Y:S02]  /*26250*/  IMAD.U32 R18, RZ, RZ, UR5 ;  /* 0x00000005ff127e24 */ /* 0x000fe4000f8e00ff */
[----:B------:R-:W-:-:S07]  /*26260*/  IMAD.U32 R19, RZ, RZ, UR6 ;  /* 0x00000006ff137e24 */ /* 0x000fce000f8e00ff */
.L_x_9874:
[----:B------:R-:W1:Y:S01]  /*26270*/  S2R R2, SR_TID.X ;  /* 0x0000000000027919 */ /* 0x000e620000002100 */
[----:B------:R-:W-:Y:S05]  /*26280*/  WARPSYNC.ALL ;  /* 0x0000000000007948 */ /* 0x000fea0003800000 */
[----:B------:R-:W-:Y:S01]  /*26290*/  BAR.SYNC.DEFER_BLOCKING 0x4, 0x120 ;  /* 0x0104800000007b1d */ /* 0x000fe20000010000 */
[----:B-1----:R-:W-:-:S04]  /*262a0*/  LOP3.LUT R2, R2, 0x1f, RZ, 0xc0, !PT ;  /* 0x0000001f02027812 */ /* 0x002fc800078ec0ff */
        /* <DEDUP_REMOVED lines=8> */
.L_x_9801:
[----:B------:R-:W3:Y:S01]  /*26330*/  S2R R3, SR_CgaCtaId ;  /* 0x0000000000037919 */ /* 0x000ee20000008800 */
[----:B------:R-:W-:Y:S01]  /*26340*/  UIADD3 UR4, UR50, 0x1, URZ ;  /* 0x0000000132047890 */ /* 0x000fe2000fffe03f */
[----:B-1----:R-:W-:-:S03]  /*26350*/  MOV R0, 0x400 ;  /* 0x0000040000007802 */ /* 0x002fc60000000f00 */
[----:B------:R-:W-:-:S04]  /*26360*/  ULEA.HI UR5, UR4, UR4, URZ, 0x1 ;  /* 0x0000000404057291 */ /* 0x000fc8000f8f083f */
[----:B------:R-:W-:-:S04]  /*26370*/  ULOP3.LUT UR5, UR5, 0xfffffffe, URZ, 0xc0, !UPT ;  /* 0xfffffffe05057892 */ /* 0x000fc8000f8ec03f */
[----:B------:R-:W-:Y:S01]  /*26380*/  UIADD3 UR5, UR4, -UR5, URZ ;  /* 0x8000000504057290 */ /* 0x000fe2000fffe03f */
[----:B---3--:R-:W-:-:S05]  /*26390*/  LEA R0, R3, R0, 0x18 ;  /* 0x0000000003007211 */ /* 0x008fca00078ec0ff */
[----:B------:R-:W-:-:S05]  /*263a0*/  IMAD.U32 R3, RZ, RZ, UR5 ;  /* 0x00000005ff037e24 */ /* 0x000fca000f8e00ff */
[----:B------:R-:W-:-:S04]  /*263b0*/  SHF.L.U32 R3, R3, 0x1f, RZ ;  /* 0x0000001f03037819 */ /* 0x000fc800000006ff */
[----:B------:R-:W1:Y:S02]  /*263c0*/  SYNCS.PHASECHK.TRANS64.TRYWAIT P0, [R0+URZ+0x32420], R3 ;  /* 0x03242003000075a7 */ /* 0x000e64000800017f */
[----:B-1----:R-:W-:Y:S05]  /*263d0*/  @!P0 BRA `(.L_x_9876) ;  /* 0x0000001000d48947 */ /* 0x002fea0003800000 */
.L_x_9930:
[----:B------:R-:W-:-:S03]  /*263e0*/  UMOV UR4, 0xffffffff ;  /* 0xffffffff00047882 */ /* 0x000fc60000000000 */
[----:B------:R-:W-:Y:S05]  /*263f0*/  BRA.DIV UR4, `(.L_x_9877) ;  /* 0x0000001204e07947 */ /* 0x000fea000b800000 */
[----:B--2---:R-:W2:Y:S02]  /*26400*/  S2R R2, SR_TID.X ;  /* 0x0000000000027919 */ /* 0x004ea40000002100 */
[----:B--2---:R-:W-:-:S04]  /*26410*/  SHF.R.U32.HI R2, RZ, 0x5, R2 ;  /* 0x00000005ff027819 */ /* 0x004fc80000011602 */
[----:B------:R-:W-:-:S05]  /*26420*/  LOP3.LUT R2, R2, 0x3, RZ, 0xc0, !PT ;  /* 0x0000000302027812 */ /* 0x000fca00078ec0ff */
[----:B------:R2:W3:Y:S02]  /*26430*/  SHFL.IDX PT, R14, R2, RZ, 0x1f ;  /* 0x00001fff020e7589 */ /* 0x0004e400000e0000 */
.L_x_9933:
[----:B---3--:R-:W-:Y:S01]  /*26440*/  ISETP.NE.AND P0, PT, R14, RZ, PT ;  /* 0x000000ff0e00720c */ /* 0x008fe20003f05270 */
[----:B------:R-:W-:-:S12]  /*26450*/  BSSY B0, `(.L_x_9878) ;  /* 0x0000027000007945 */ /* 0x000fd80003800000 */
[----:B------:R-:W-:Y:S05]  /*26460*/  @P0 BRA `(.L_x_9879) ;  /* 0x0000000000940947 */ /* 0x000fea0003800000 */
[----:B------:R-:W-:-:S03]  /*26470*/  UMOV UR4, 0xffffffff ;  /* 0xffffffff00047882 */ /* 0x000fc60000000000 */
[----:B------:R-:W-:Y:S05]  /*26480*/  BRA.DIV UR4, `(.L_x_9880) ;  /* 0x0000001204f07947 */ /* 0x000fea000b800000 */
[----:B------:R-:W-:-:S13]  /*26490*/  ELECT P6, URZ, PT ;  /* 0x00000000003f782f */ /* 0x000fda00038c0000 */
.L_x_9936:
[----:B------:R-:W-:Y:S05]  /*264a0*/  @!P6 BRA `(.L_x_9879) ;  /* 0x000000000084e947 */ /* 0x000fea0003800000 */
[----:B------:R-:W-:-:S06]  /*264b0*/  ULOP3.LUT UR4, UR48, 0x2, URZ, 0xfc, !UPT ;  /* 0x0000000230047892 */ /* 0x000fcc000f8efc3f */
[----:B--2---:R-:W-:-:S05]  /*264c0*/  IMAD.U32 R2, RZ, RZ, UR4 ;  /* 0x00000004ff027e24 */ /* 0x004fca000f8e00ff */
[----:B------:R-:W-:-:S13]  /*264d0*/  ISETP.NE.AND P2, PT, R2, 0x3, PT ;  /* 0x000000030200780c */ /* 0x000fda0003f45270 */
[----:B------:R-:W-:Y:S05]  /*264e0*/  @!P2 BRA `(.L_x_9881) ;  /* 0x000000000004a947 */ /* 0x000fea0003800000 */
[----:B------:R-:W-:Y:S01]  /*264f0*/  BPT.TRAP 0x1 ;  /* 0x000000040000795c */ /* 0x000fe20000300000 */
.L_x_9881:
[----:B-1----:R-:W2:Y:S04]  /*26500*/  LDL R3, [R1+0x460] ;  /* 0x0004600001037983 */ /* 0x002ea80000100800 */
        /* <DEDUP_REMOVED lines=13> */
.L_x_9937:
[----:B------:R-:W2:Y:S02]  /*265e0*/  SYNCS.PHASECHK.TRANS64.TRYWAIT P0, [R7+URZ], R2 ;  /* 0x00000002070075a7 */ /* 0x000ea4000800017f */
[----:B--2---:R-:W-:Y:S05]  /*265f0*/  @!P0 BRA `(.L_x_9883) ;  /* 0x0000001000c88947 */ /* 0x004fea0003800000 */
.L_x_9938:
[----:B------:R-:W-:Y:S05]  /*26600*/  @!P2 BRA `(.L_x_9884) ;  /* 0x000000000004a947 */ /* 0x000fea0003800000 */
[----:B------:R-:W-:Y:S01]  /*26610*/  BPT.TRAP 0x1 ;  /* 0x000000040000795c */ /* 0x000fe20000300000 */
.L_x_9884:
[----:B------:R-:W3:Y:S01]  /*26620*/  LDL.LU R4, [R1+0x460] ;  /* 0x0004600001047983 */ /* 0x000ee20000300800 */
[----:B------:R-:W-:-:S04]  /*26630*/  VIADD R0, R0, 0x32460 ;  /* 0x0003246000007836 */ /* 0x000fc80000000000 */
[----:B---3--:R-:W-:-:S04]  /*26640*/  IMAD R4, R4, 0x8, R0 ;  /* 0x0000000804047824 */ /* 0x008fc800078e0200 */
[----:B------:R-:W3:Y:S02]  /*26650*/  SYNCS.PHASECHK.TRANS64.TRYWAIT P0, [R4+URZ], R5 ;  /* 0x00000005040075a7 */ /* 0x000ee4000800017f */
[----:B---3--:R-:W-:Y:S05]  /*26660*/  @!P0 BRA `(.L_x_9885) ;  /* 0x0000001000c08947 */ /* 0x008fea0003800000 */
.L_x_9939:
[----:B------:R-:W-:-:S07]  /*26670*/  IMAD R3, R3, 0x8, R0 ;  /* 0x0000000803037824 */ /* 0x000fce00078e0200 */
.L_x_9886:
[----:B----4-:R4:W0:Y:S02]  /*26680*/  SYNCS.PHASECHK.TRANS64.TRYWAIT P0, [R3+URZ], R2 ;  /* 0x00000002030075a7 */ /* 0x010824000800017f */
[----:B0-----:R-:W-:Y:S05]  /*26690*/  @!P0 NANOSLEEP.SYNCS 0x989680 ;  /* 0x009896800000895d */ /* 0x001fea0003900000 */
[----:B------:R-:W0:Y:S02]  /*266a0*/  @!P0 SYNCS.PHASECHK.TRANS64 P0, [R3+URZ], R2 ;  /* 0x00000002030085a7 */ /* 0x000e24000800007f */
[----:B0-----:R-:W-:Y:S05]  /*266b0*/  @!P0 BRA `(.L_x_9886) ;  /* 0xfffffffc00f08947 */ /* 0x001fea000383ffff */
.L_x_9879:
[----:B------:R-:W-:Y:S05]  /*266c0*/  BSYNC B0 ;  /* 0x0000000000007941 */ /* 0x000fea0003800000 */
.L_x_9878:
[----:B------:R-:W-:Y:S05]  /*266d0*/  EXIT ;  /* 0x000000000000794d */ /* 0x000fea0003800000 */
.L_x_9680:
[----:B0-----:R-:W-:-:S04]  /*266e0*/  IMAD.U32 R7, RZ, RZ, UR44 ;  /* 0x0000002cff077e24 */ /* 0x001fc8000f8e00ff */
[----:B------:R0:W1:Y:S03]  /*266f0*/  SYNCS.PHASECHK.TRANS64.TRYWAIT P0, [R7+URZ+0x32400], R0 ;  /* 0x03240000070075a7 */ /* 0x000066000800017f */
[----:B-1----:R-:W-:Y:S05]  /*26700*/  @!P0 NANOSLEEP.SYNCS 0x989680 ;  /* 0x009896800000895d */ /* 0x002fea0003900000 */
[----:B------:R-:W1:Y:S02]  /*26710*/  @!P0 SYNCS.PHASECHK.TRANS64 P0, [R7+URZ+0x32400], R0 ;  /* 0x03240000070085a7 */ /* 0x000e64000800007f */
[----:B-1----:R-:W-:Y:S05]  /*26720*/  @!P0 BRA `(.L_x_9680) ;  /* 0xfffffffc00ec8947 */ /* 0x002fea000383ffff */
[----:B------:R-:W-:Y:S05]  /*26730*/  BRA `(.L_x_9887) ;  /* 0xfffffdc000e07947 */ /* 0x000fea000383ffff */
.L_x_9687:
[----:B-1----:R1:W2:Y:S02]  /*26740*/  SYNCS.PHASECHK.TRANS64.TRYWAIT P0, [R24+URZ], R25 ;  /* 0x00000019180075a7 */ /* 0x0022a4000800017f */
[----:B--2---:R-:W-:Y:S05]  /*26750*/  @!P0 NANOSLEEP.SYNCS 0x989680 ;  /* 0x009896800000895d */ /* 0x004fea0003900000 */
[----:B------:R-:W2:Y:S02]  /*26760*/  @!P0 SYNCS.PHASECHK.TRANS64 P0, [R24+URZ], R25 ;  /* 0x00000019180085a7 */ /* 0x000ea4000800007f */
[----:B--2---:R-:W-:Y:S05]  /*26770*/  @!P0 BRA `(.L_x_9687) ;  /* 0xfffffffc00f08947 */ /* 0x004fea000383ffff */
[----:B------:R-:W-:Y:S05]  /*26780*/  BRA `(.L_x_9686) ;  /* 0xfffffdc800047947 */ /* 0x000fea000383ffff */
.L_x_9689:
[----:B0-----:R-:W-:-:S04]  /*26790*/  IMAD.U32 R8, RZ, RZ, UR44 ;  /* 0x0000002cff087e24 */ /* 0x001fc8000f8e00ff */
[----:B------:R0:W1:Y:S03]  /*267a0*/  SYNCS.PHASECHK.TRANS64.TRYWAIT P0, [R8+URZ+0x32410], R7 ;  /* 0x03241007080075a7 */ /* 0x000066000800017f */
[----:B-1----:R-:W-:Y:S05]  /*267b0*/  @!P0 NANOSLEEP.SYNCS 0x989680 ;  /* 0x009896800000895d */ /* 0x002fea0003900000 */
[----:B------:R-:W1:Y:S02]  /*267c0*/  @!P0 SYNCS.PHASECHK.TRANS64 P0, [R8+URZ+0x32410], R7 ;  /* 0x03241007080085a7 */ /* 0x000e64000800007f */
[----:B-1----:R-:W-:Y:S05]  /*267d0*/  @!P0 BRA `(.L_x_9689) ;  /* 0xfffffffc00ec8947 */ /* 0x002fea000383ffff */
[----:B------:R-:W-:Y:S05]  /*267e0*/  BRA `(.L_x_9888) ;  /* 0xfffffdc800d87947 */ /* 0x000fea000383ffff */
.L_x_9696:
[----:B-1----:R1:W2:Y:S02]  /*267f0*/  SYNCS.PHASECHK.TRANS64.TRYWAIT P0, [R8+URZ], R9 ;  /* 0x00000009080075a7 */ /* 0x0022a4000800017f */
[----:B--2---:R-:W-:Y:S05]  /*26800*/  @!P0 NANOSLEEP.SYNCS 0x989680 ;  /* 0x009896800000895d */ /* 0x004fea0003900000 */
[----:B------:R-:W2:Y:S02]  /*26810*/  @!P0 SYNCS.PHASECHK.TRANS64 P0, [R8+URZ], R9 ;  /* 0x00000009080085a7 */ /* 0x000ea4000800007f */
[----:B--2---:R-:W-:Y:S05]  /*26820*/  @!P0 BRA `(.L_x_9696) ;  /* 0xfffffffc00f08947 */ /* 0x004fea000383ffff */
[----:B------:R-:W-:Y:S05]  /*26830*/  BRA `(.L_x_9695) ;  /* 0xfffffdcc001c7947 */ /* 0x000fea000383ffff */
.L_x_9731:
[----:B0-----:R0:W1:Y:S02]  /*26840*/  SYNCS.PHASECHK.TRANS64.TRYWAIT P1, [R0+URZ], R3 ;  /* 0x00000003000075a7 */ /* 0x001064000802017f */
[----:B-1----:R-:W-:Y:S05]  /*26850*/  @!P1 NANOSLEEP.SYNCS 0x989680 ;  /* 0x009896800000995d */ /* 0x002fea0003900000 */
[----:B------:R-:W1:Y:S02]  /*26860*/  @!P1 SYNCS.PHASECHK.TRANS64 P1, [R0+URZ], R3 ;  /* 0x00000003000095a7 */ /* 0x000e64000802007f */
[----:B-1----:R-:W-:Y:S05]  /*26870*/  @!P1 BRA `(.L_x_9731) ;  /* 0xfffffffc00f09947 */ /* 0x002fea000383ffff */
[----:B------:R-:W-:Y:S05]  /*26880*/  BRA `(.L_x_9730) ;  /* 0xfffffe3000987947 */ /* 0x000fea000383ffff */
.L_x_9738:
[----:B-1----:R1:W2:Y:S02]  /*26890*/  SYNCS.PHASECHK.TRANS64.TRYWAIT P1, [R4+URZ], R5 ;  /* 0x00000005040075a7 */ /* 0x0022a4000802017f */
[----:B--2---:R-:W-:Y:S05]  /*268a0*/  @!P1 NANOSLEEP.SYNCS 0x989680 ;  /* 0x009896800000995d */ /* 0x004fea0003900000 */
[----:B------:R-:W2:Y:S02]  /*268b0*/  @!P1 SYNCS.PHASECHK.TRANS64 P1, [R4+URZ], R5 ;  /* 0x00000005040095a7 */ /* 0x000ea4000802007f */
[----:B--2---:R-:W-:Y:S05]  /*268c0*/  @!P1 BRA `(.L_x_9738) ;  /* 0xfffffffc00f09947 */ /* 0x004fea000383ffff */
[----:B------:R-:W-:Y:S05]  /*268d0*/  BRA `(.L_x_9737) ;  /* 0xfffffe3400bc7947 */ /* 0x000fea000383ffff */
.L_x_9749:
[----:B-1----:R1:W2:Y:S02]  /*268e0*/  SYNCS.PHASECHK.TRANS64.TRYWAIT P0, [R0+URZ], R7 ;  /* 0x00000007000075a7 */ /* 0x0022a4000800017f */
[----:B--2---:R-:W-:Y:S05]  /*268f0*/  @!P0 NANOSLEEP.SYNCS 0x989680 ;  /* 0x009896800000895d */ /* 0x004fea0003900000 */
[----:B------:R-:W2:Y:S02]  /*26900*/  @!P0 SYNCS.PHASECHK.TRANS64 P0, [R0+URZ], R7 ;  /* 0x00000007000085a7 */ /* 0x000ea4000800007f */
[----:B--2---:R-:W-:Y:S05]  /*26910*/  @!P0 BRA `(.L_x_9749) ;  /* 0xfffffffc00f08947 */ /* 0x004fea000383ffff */
[----:B------:R-:W-:Y:S05]  /*26920*/  BRA `(.L_x_9748) ;  /* 0xfffffec800587947 */ /* 0x000fea000383ffff */
.L_x_9756:
[----:B-1----:R1:W2:Y:S02]  /*26930*/  SYNCS.PHASECHK.TRANS64.TRYWAIT P0, [R4+URZ], R5 ;  /* 0x00000005040075a7 */ /* 0x0022a4000800017f */
[----:B--2---:R-:W-:Y:S05]  /*26940*/  @!P0 NANOSLEEP.SYNCS 0x989680 ;  /* 0x009896800000895d */ /* 0x004fea0003900000 */
[----:B------:R-:W2:Y:S02]  /*26950*/  @!P0 SYNCS.PHASECHK.TRANS64 P0, [R4+URZ], R5 ;  /* 0x00000005040085a7 */ /* 0x000ea4000800007f */
[----:B--2---:R-:W-:Y:S05]  /*26960*/  @!P0 BRA `(.L_x_9756) ;  /* 0xfffffffc00f08947 */ /* 0x004fea000383ffff */
[----:B------:R-:W-:Y:S05]  /*26970*/  BRA `(.L_x_9755) ;  /* 0xfffffecc007c7947 */ /* 0x000fea000383ffff */
.L_x_9820:
        /* <DEDUP_REMOVED lines=11> */
.L_x_9890:
[----:B------:R-:W-:Y:S05]  /*26a30*/  BSYNC B0 ;  /* 0x0000000000007941 */ /* 0x000fea0003800000 */
.L_x_9889:
[----:B------:R-:W-:Y:S05]  /*26a40*/  BRA `(.L_x_9891) ;  /* 0xffffffc800007947 */ /* 0x000fea000383ffff */
.L_x_9821:
[----:B------:R-:W-:Y:S01]  /*26a50*/  BSSY B0, `(.L_x_9892) ;  /* 0x0000006000007945 */ /* 0x000fe20003800000 */
[----:B------:R-:W-:-:S07]  /*26a60*/  IMAD.MOV.U32 R15, RZ, RZ, -0x1 ;  /* 0xffffffffff0f7424 */ /* 0x000fce00078e00ff */
[----:B0-----:R-:W-:Y:S05]  /*26a70*/  WARPSYNC.COLLECTIVE R15, `(.L_x_9893) ;  /* 0x000000000f0c7348 */ /* 0x001fea0003c00000 */
[----:B------:R-:W-:Y:S02]  /*26a80*/  ELECT P6, UR62, PT ;  /* 0x00000000003e782f */ /* 0x000fe400038c0000 */
[----:B------:R-:W-:Y:S01]  /*26a90*/  MOV R14, UR62 ;  /* 0x0000003e000e7c02 */ /* 0x000fe20008000f00 */
[----:B0-----:R-:W-:Y:S10]  /*26aa0*/  ENDCOLLECTIVE ;  /* 0x000000000000791b */ /* 0x001ff40003800000 */
.L_x_9893:
[----:B------:R-:W-:Y:S05]  /*26ab0*/  BSYNC B0 ;  /* 0x0000000000007941 */ /* 0x000fea0003800000 */
.L_x_9892:
[----:B------:R-:W-:Y:S05]  /*26ac0*/  BRA `(.L_x_9894) ;  /* 0xffffffc400f07947 */ /* 0x000fea000383ffff */
.L_x_9824:
[----:B0-----:R0:W1:Y:S02]  /*26ad0*/  SYNCS.PHASECHK.TRANS64.TRYWAIT P0, [R9+URZ+0x32440], R10 ;  /* 0x0324400a090075a7 */ /* 0x001064000800017f */
[----:B-1----:R-:W-:Y:S05]  /*26ae0*/  @!P0 NANOSLEEP.SYNCS 0x989680 ;  /* 0x009896800000895d */ /* 0x002fea0003900000 */
[----:B------:R-:W1:Y:S02]  /*26af0*/  @!P0 SYNCS.PHASECHK.TRANS64 P0, [R9+URZ+0x32440], R10 ;  /* 0x0324400a090085a7 */ /* 0x000e64000800007f */
[----:B-1----:R-:W-:Y:S05]  /*26b00*/  @!P0 BRA `(.L_x_9824) ;  /* 0xfffffffc00f08947 */ /* 0x002fea000383ffff */
[----:B------:R-:W-:Y:S05]  /*26b10*/  BRA `(.L_x_9895) ;  /* 0xffffffc800587947 */ /* 0x000fea000383ffff */
.L_x_9828:
        /* <DEDUP_REMOVED lines=8> */
.L_x_9831:
[----:B0-----:R0:W1:Y:S02]  /*26ba0*/  SYNCS.PHASECHK.TRANS64.TRYWAIT P0, [R9+URZ+0x32460], R6 ;  /* 0x03246006090075a7 */ /* 0x001064000800017f */
[----:B-1----:R-:W-:Y:S05]  /*26bb0*/  @!P0 NANOSLEEP.SYNCS 0x989680 ;  /* 0x009896800000895d */ /* 0x002fea0003900000 */
[----:B------:R-:W1:Y:S02]  /*26bc0*/  @!P0 SYNCS.PHASECHK.TRANS64 P0, [R9+URZ+0x32460], R6 ;  /* 0x03246006090085a7 */ /* 0x000e64000800007f */
[----:B-1----:R-:W-:Y:S05]  /*26bd0*/  @!P0 BRA `(.L_x_9831) ;  /* 0xfffffffc00f08947 */ /* 0x002fea000383ffff */
[----:B------:R-:W-:Y:S05]  /*26be0*/  BRA `(.L_x_9897) ;  /* 0xffffffcc00dc7947 */ /* 0x000fea000383ffff */
.L_x_9840:
[----:B-1----:R1:W2:Y:S02]  /*26bf0*/  SYNCS.PHASECHK.TRANS64.TRYWAIT P0, [R2+URZ+0x32440], R3 ;  /* 0x03244003020075a7 */ /* 0x0022a4000800017f */
[----:B--2---:R-:W-:Y:S05]  /*26c00*/  @!P0 NANOSLEEP.SYNCS 0x989680 ;  /* 0x009896800000895d */ /* 0x004fea0003900000 */
[----:B------:R-:W2:Y:S02]  /*26c10*/  @!P0 SYNCS.PHASECHK.TRANS64 P0, [R2+URZ+0x32440], R3 ;  /* 0x03244003020085a7 */ /* 0x000ea4000800007f */
[----:B--2---:R-:W-:Y:S05]  /*26c20*/  @!P0 BRA `(.L_x_9840) ;  /* 0xfffffffc00f08947 */ /* 0x004fea000383ffff */
[----:B------:R-:W-:Y:S05]  /*26c30*/  BRA `(.L_x_9898) ;  /* 0xffffffd400607947 */ /* 0x000fea000383ffff */
.L_x_9842:
[----:B--2---:R2:W3:Y:S02]  /*26c40*/  SYNCS.PHASECHK.TRANS64.TRYWAIT P0, [R2+URZ+0x32460], R3 ;  /* 0x03246003020075a7 */ /* 0x0044e4000800017f */
[----:B---3--:R-:W-:Y:S05]  /*26c50*/  @!P0 NANOSLEEP.SYNCS 0x989680 ;  /* 0x009896800000895d */ /* 0x008fea0003900000 */
[----:B------:R-:W3:Y:S02]  /*26c60*/  @!P0 SYNCS.PHASECHK.TRANS64 P0, [R2+URZ+0x32460], R3 ;  /* 0x03246003020085a7 */ /* 0x000ee4000800007f */
[----:B---3--:R-:W-:Y:S05]  /*26c70*/  @!P0 BRA `(.L_x_9842) ;  /* 0xfffffffc00f08947 */ /* 0x008fea000383ffff */
[----:B------:R-:W-:Y:S05]  /*26c80*/  BRA `(.L_x_9899) ;  /* 0xffffffd400d07947 */ /* 0x000fea000383ffff */
.L_x_9847:
[----:B--2---:R2:W3:Y:S02]  /*26c90*/  SYNCS.PHASECHK.TRANS64.TRYWAIT P0, [R2+URZ+0x32440], R3 ;  /* 0x03244003020075a7 */ /* 0x0044e4000800017f */
[----:B---3--:R-:W-:Y:S05]  /*26ca0*/  @!P0 NANOSLEEP.SYNCS 0x989680 ;  /* 0x009896800000895d */ /* 0x008fea0003900000 */
[----:B------:R-:W3:Y:S02]  /*26cb0*/  @!P0 SYNCS.PHASECHK.TRANS64 P0, [R2+URZ+0x32440], R3 ;  /* 0x03244003020085a7 */ /* 0x000ee4000800007f */
[----:B---3--:R-:W-:Y:S05]  /*26cc0*/  @!P0 BRA `(.L_x_9847) ;  /* 0xfffffffc00f08947 */ /* 0x008fea000383ffff */
[----:B------:R-:W-:Y:S05]  /*26cd0*/  BRA `(.L_x_9900) ;  /* 0xffffffdc00207947 */ /* 0x000fea000383ffff */
.L_x_9849:
[----:B0-----:R0:W1:Y:S02]  /*26ce0*/  SYNCS.PHASECHK.TRANS64.TRYWAIT P1, [R2+URZ+0x32460], R3 ;  /* 0x03246003020075a7 */ /* 0x001064000802017f */
[----:B-1----:R-:W-:Y:S05]  /*26cf0*/  @!P1 NANOSLEEP.SYNCS 0x989680 ;  /* 0x009896800000995d */ /* 0x002fea0003900000 */
[----:B------:R-:W1:Y:S02]  /*26d00*/  @!P1 SYNCS.PHASECHK.TRANS64 P1, [R2+URZ+0x32460], R3 ;  /* 0x03246003020095a7 */ /* 0x000e64000802007f */
[----:B-1----:R-:W-:Y:S05]  /*26d10*/  @!P1 BRA `(.L_x_9849) ;  /* 0xfffffffc00f09947 */ /* 0x002fea000383ffff */
[----:B------:R-:W-:Y:S05]  /*26d20*/  BRA `(.L_x_9901) ;  /* 0xffffffdc008c7947 */ /* 0x000fea000383ffff */
.L_x_9854:
[----:B--2---:R2:W3:Y:S02]  /*26d30*/  SYNCS.PHASECHK.TRANS64.TRYWAIT P0, [R2+URZ+0x32440], R3 ;  /* 0x03244003020075a7 */ /* 0x0044e4000800017f */
[----:B---3--:R-:W-:Y:S05]  /*26d40*/  @!P0 NANOSLEEP.SYNCS 0x989680 ;  /* 0x009896800000895d */ /* 0x008fea0003900000 */
[----:B------:R-:W3:Y:S02]  /*26d50*/  @!P0 SYNCS.PHASECHK.TRANS64 P0, [R2+URZ+0x32440], R3 ;  /* 0x03244003020085a7 */ /* 0x000ee4000800007f */
[----:B---3--:R-:W-:Y:S05]  /*26d60*/  @!P0 BRA `(.L_x_9854) ;  /* 0xfffffffc00f08947 */ /* 0x008fea000383ffff */
[----:B------:R-:W-:Y:S05]  /*26d70*/  BRA `(.L_x_9902) ;  /* 0xffffffe000b47947 */ /* 0x000fea000383ffff */
.L_x_9856:
[----:B0-----:R0:W1:Y:S02]  /*26d80*/  SYNCS.PHASECHK.TRANS64.TRYWAIT P1, [R2+URZ+0x32460], R3 ;  /* 0x03246003020075a7 */ /* 0x001064000802017f */
[----:B-1----:R-:W-:Y:S05]  /*26d90*/  @!P1 NANOSLEEP.SYNCS 0x989680 ;  /* 0x009896800000995d */ /* 0x002fea0003900000 */
[----:B------:R-:W1:Y:S02]  /*26da0*/  @!P1 SYNCS.PHASECHK.TRANS64 P1, [R2+URZ+0x32460], R3 ;  /* 0x03246003020095a7 */ /* 0x000e64000802007f */
[----:B-1----:R-:W-:Y:S05]  /*26db0*/  @!P1 BRA `(.L_x_9856) ;  /* 0xfffffffc00f09947 */ /* 0x002fea000383ffff */
[----:B------:R-:W-:Y:S05]  /*26dc0*/  BRA `(.L_x_9903) ;  /* 0xffffffe400247947 */ /* 0x000fea000383ffff */
.L_x_9861:
        /* <DEDUP_REMOVED lines=8> */
.L_x_9905:
[----:B------:R-:W-:Y:S05]  /*26e50*/  BSYNC B0 ;  /* 0x0000000000007941 */ /* 0x000fea0003800000 */
.L_x_9904:
        /* <DEDUP_REMOVED lines=8> */
.L_x_9906:
[----:B------:R-:W-:Y:S01]  /*26ee0*/  IMAD.MOV.U32 R6, RZ, RZ, R14 ;  /* 0x000000ffff067224 */ /* 0x000fe200078e000e */
[----:B------:R-:W-:Y:S06]  /*26ef0*/  BRA `(.L_x_9907) ;  /* 0xffffffe800187947 */ /* 0x000fec000383ffff */
.L_x_9864:
        /* <DEDUP_REMOVED lines=8> */
.L_x_9909:
[----:B------:R-:W-:Y:S05]  /*26f80*/  BSYNC B0 ;  /* 0x0000000000007941 */ /* 0x000fea0003800000 */
.L_x_9908:
        /* <DEDUP_REMOVED lines=10> */
.L_x_9910:
        /* <DEDUP_REMOVED lines=8> */
.L_x_9911:
        /* <DEDUP_REMOVED lines=8> */
.L_x_9912:
        /* <DEDUP_REMOVED lines=8> */
.L_x_9913:
        /* <DEDUP_REMOVED lines=8> */
.L_x_9914:
[----:B------:R-:W-:Y:S05]  /*27230*/  BRA `(.L_x_9915) ;  /* 0xffffffe400dc7947 */ /* 0x000fea000383ffff */
.L_x_9869:
[----:B------:R-:W-:Y:S01]  /*27240*/  BSSY B0, `(.L_x_9916) ;  /* 0x0000008000007945 */ /* 0x000fe20003800000 */
[----:B-----5:R-:W-:Y:S02]  /*27250*/  IMAD.MOV.U32 R13, RZ, RZ, R2 ;  /* 0x000000ffff0d7224 */ /* 0x020fe400078e0002 */
[----:B------:R-:W-:Y:S02]  /*27260*/  IMAD.MOV.U32 R12, RZ, RZ, 0x1 ;  /* 0x00000001ff0c7424 */ /* 0x000fe400078e00ff */
[----:B------:R-:W-:Y:S02]  /*27270*/  IMAD.MOV.U32 R11, RZ, RZ, RZ ;  /* 0x000000ffff0b7224 */ /* 0x000fe400078e00ff */
[----:B------:R-:W-:-:S07]  /*27280*/  IMAD.MOV.U32 R15, RZ, RZ, -0x1 ;  /* 0xffffffffff0f7424 */ /* 0x000fce00078e00ff */
[----:B012---:R-:W-:Y:S05]  /*27290*/  WARPSYNC.COLLECTIVE R15, `(.L_x_9917) ;  /* 0x000000000f087348 */ /* 0x007fea0003c00000 */
[----:B------:R3:W4:Y:S02]  /*272a0*/  SHFL.UP P6, R14, R13, R12, R11 ;  /* 0x0400000c0d0e7389 */ /* 0x00072400000c000b */
[----:B01234-:R-:W-:Y:S01]  /*272b0*/  ENDCOLLECTIVE ;  /* 0x000000000000791b */ /* 0x01ffe20003800000 */
.L_x_9917:
[----:B------:R-:W-:Y:S05]  /*272c0*/  BSYNC B0 ;  /* 0x0000000000007941 */ /* 0x000fea0003800000 */
.L_x_9916:
        /* <DEDUP_REMOVED lines=10> */
.L_x_9918:
        /* <DEDUP_REMOVED lines=8> */
.L_x_9919:
        /* <DEDUP_REMOVED lines=8> */
.L_x_9920:
        /* <DEDUP_REMOVED lines=8> */
.L_x_9921:
        /* <DEDUP_REMOVED lines=8> */
.L_x_9922:
[----:B------:R-:W-:Y:S05]  /*27570*/  BRA `(.L_x_9923) ;  /* 0xffffffe400c07947 */ /* 0x000fea000383ffff */
.L_x_9871:
[----:B------:R-:W-:Y:S01]  /*27580*/  BSSY B0, `(.L_x_9924) ;  /* 0x0000006000007945 */ /* 0x000fe20003800000 */
[----:B------:R-:W-:Y:S01]  /*27590*/  PLOP3.LUT P6, PT, P6, PT, PT, 0x8, 0x0 ;  /* 0x000000000000781c */ /* 0x000fe200037ce170 */
[----:B------:R-:W-:-:S12]  /*275a0*/  IMAD.MOV.U32 R15, RZ, RZ, -0x1 ;  /* 0xffffffffff0f7424 */ /* 0x000fd800078e00ff */
[----:B0-----:R-:W-:Y:S05]  /*275b0*/  WARPSYNC.COLLECTIVE R15, `(.L_x_9925) ;  /* 0x000000000f087348 */ /* 0x001fea0003c00000 */
[----:B------:R-:W-:Y:S01]  /*275c0*/  VOTE.ANY R14, PT, P6 ;  /* 0x00000000000e7806 */ /* 0x000fe200030e0100 */
[----:B0-----:R-:W-:Y:S06]  /*275d0*/  ENDCOLLECTIVE ;  /* 0x000000000000791b */ /* 0x001fec0003800000 */
.L_x_9925:
[----:B------:R-:W-:Y:S05]  /*275e0*/  BSYNC B0 ;  /* 0x0000000000007941 */ /* 0x000fea0003800000 */
.L_x_9924:
        /* <DEDUP_REMOVED lines=9> */
.L_x_9926:
[----:B------:R-:W-:Y:S01]  /*27680*/  IMAD.MOV.U32 R17, RZ, RZ, R14 ;  /* 0x000000ffff117224 */ /* 0x000fe200078e000e */
[----:B------:R-:W-:Y:S06]  /*27690*/  BRA `(.L_x_9927) ;  /* 0xffffffe400b07947 */ /* 0x000fec000383ffff */
.L_x_9873:
[----:B------:R-:W-:Y:S01]  /*276a0*/  BSSY B0, `(.L_x_9928) ;  /* 0x0000007000007945 */ /* 0x000fe20003800000 */
[----:B------:R-:W-:Y:S02]  /*276b0*/  IMAD.MOV.U32 R13, RZ, RZ, R3 ;  /* 0x000000ffff0d7224 */ /* 0x000fe400078e0003 */
[----:B------:R-:W-:Y:S02]  /*276c0*/  IMAD.MOV.U32 R11, RZ, RZ, 0x1f ;  /* 0x0000001fff0b7424 */ /* 0x000fe400078e00ff */
[----:B------:R-:W-:-:S07]  /*276d0*/  IMAD.MOV.U32 R15, RZ, RZ, -0x1 ;  /* 0xffffffffff0f7424 */ /* 0x000fce00078e00ff */
[----:B012---:R-:W-:Y:S05]  /*276e0*/  WARPSYNC.COLLECTIVE R15, `(.L_x_9929) ;  /* 0x000000000f087348 */ /* 0x007fea0003c00000 */
[----:B------:R3:W4:Y:S02]  /*276f0*/  SHFL.IDX P6, R14, R13, R12, R11 ;  /* 0x0000000c0d0e7389 */ /* 0x00072400000c000b */
[----:B01234-:R-:W-:Y:S01]  /*27700*/  ENDCOLLECTIVE ;  /* 0x000000000000791b */ /* 0x01ffe20003800000 */
.L_x_9929:
[----:B------:R-:W-:Y:S05]  /*27710*/  BSYNC B0 ;  /* 0x0000000000007941 */ /* 0x000fea0003800000 */
.L_x_9928:
[----:B------:R-:W-:Y:S05]  /*27720*/  BRA `(.L_x_9872) ;  /* 0xffffffe400a87947 */ /* 0x000fea000383ffff */
.L_x_9876:
[----:B-1----:R1:W3:Y:S02]  /*27730*/  SYNCS.PHASECHK.TRANS64.TRYWAIT P0, [R0+URZ+0x32420], R3 ;  /* 0x03242003000075a7 */ /* 0x0022e4000800017f */
[----:B---3--:R-:W-:Y:S05]  /*27740*/  @!P0 NANOSLEEP.SYNCS 0x989680 ;  /* 0x009896800000895d */ /* 0x008fea0003900000 */
[----:B------:R-:W3:Y:S02]  /*27750*/  @!P0 SYNCS.PHASECHK.TRANS64 P0, [R0+URZ+0x32420], R3 ;  /* 0x03242003000085a7 */ /* 0x000ee4000800007f */
[----:B---3--:R-:W-:Y:S05]  /*27760*/  @!P0 BRA `(.L_x_9876) ;  /* 0xfffffffc00f08947 */ /* 0x008fea000383ffff */
[----:B------:R-:W-:Y:S05]  /*27770*/  BRA `(.L_x_9930) ;  /* 0xffffffec00187947 */ /* 0x000fea000383ffff */
.L_x_9877:
[----:B--2---:R-:W2:Y:S01]  /*27780*/  S2R R2, SR_TID.X ;  /* 0x0000000000027919 */ /* 0x004ea20000002100 */
        /* <DEDUP_REMOVED lines=10> */
.L_x_9932:
[----:B------:R-:W-:Y:S05]  /*27830*/  BSYNC B0 ;  /* 0x0000000000007941 */ /* 0x000fea0003800000 */
.L_x_9931:
[----:B------:R-:W-:Y:S05]  /*27840*/  BRA `(.L_x_9933) ;  /* 0xffffffe800fc7947 */ /* 0x000fea000383ffff */
.L_x_9880:
[----:B------:R-:W-:Y:S01]  /*27850*/  BSSY B1, `(.L_x_9934) ;  /* 0x0000006000017945 */ /* 0x000fe20003800000 */
[----:B------:R-:W-:-:S07]  /*27860*/  IMAD.MOV.U32 R15, RZ, RZ, -0x1 ;  /* 0xffffffffff0f7424 */ /* 0x000fce00078e00ff */
[----:B012---:R-:W-:Y:S05]  /*27870*/  WARPSYNC.COLLECTIVE R15, `(.L_x_9935) ;  /* 0x000000000f0c7348 */ /* 0x007fea0003c00000 */
[----:B------:R-:W-:Y:S02]  /*27880*/  ELECT P6, UR62, PT ;  /* 0x00000000003e782f */ /* 0x000fe400038c0000 */
[----:B------:R-:W-:Y:S01]  /*27890*/  MOV R14, UR62 ;  /* 0x0000003e000e7c02 */ /* 0x000fe20008000f00 */
[----:B012---:R-:W-:Y:S10]  /*278a0*/  ENDCOLLECTIVE ;  /* 0x000000000000791b */ /* 0x007ff40003800000 */
.L_x_9935:
[----:B------:R-:W-:Y:S05]  /*278b0*/  BSYNC B1 ;  /* 0x0000000000017941 */ /* 0x000fea0003800000 */
.L_x_9934:
[----:B------:R-:W-:Y:S05]  /*278c0*/  BRA `(.L_x_9936) ;  /* 0xffffffe800f47947 */ /* 0x000fea000383ffff */
.L_x_9882:
[----:B-1----:R1:W2:Y:S02]  /*278d0*/  SYNCS.PHASECHK.TRANS64.TRYWAIT P0, [R6+URZ], R5 ;  /* 0x00000005060075a7 */ /* 0x0022a4000800017f */
[----:B--2---:R-:W-:Y:S05]  /*278e0*/  @!P0 NANOSLEEP.SYNCS 0x989680 ;  /* 0x009896800000895d */ /* 0x004fea0003900000 */
[----:B------:R-:W2:Y:S02]  /*278f0*/  @!P0 SYNCS.PHASECHK.TRANS64 P0, [R6+URZ], R5 ;  /* 0x00000005060085a7 */ /* 0x000ea4000800007f */
[----:B--2---:R-:W-:Y:S05]  /*27900*/  @!P0 BRA `(.L_x_9882) ;  /* 0xfffffffc00f08947 */ /* 0x004fea000383ffff */
[----:B------:R-:W-:Y:S05]  /*27910*/  BRA `(.L_x_9937) ;  /* 0xffffffec00307947 */ /* 0x000fea000383ffff */
.L_x_9883:
[----:B--2---:R2:W3:Y:S02]  /*27920*/  SYNCS.PHASECHK.TRANS64.TRYWAIT P0, [R7+URZ], R2 ;  /* 0x00000002070075a7 */ /* 0x0044e4000800017f */
[----:B---3--:R-:W-:Y:S05]  /*27930*/  @!P0 NANOSLEEP.SYNCS 0x989680 ;  /* 0x009896800000895d */ /* 0x008fea0003900000 */
[----:B------:R-:W3:Y:S02]  /*27940*/  @!P0 SYNCS.PHASECHK.TRANS64 P0, [R7+URZ], R2 ;  /* 0x00000002070085a7 */ /* 0x000ee4000800007f */
[----:B---3--:R-:W-:Y:S05]  /*27950*/  @!P0 BRA `(.L_x_9883) ;  /* 0xfffffffc00f08947 */ /* 0x008fea000383ffff */
[----:B------:R-:W-:Y:S05]  /*27960*/  BRA `(.L_x_9938) ;  /* 0xffffffec00247947 */ /* 0x000fea000383ffff */
.L_x_9885:
[----:B---3--:R3:W4:Y:S02]  /*27970*/  SYNCS.PHASECHK.TRANS64.TRYWAIT P0, [R4+URZ], R5 ;  /* 0x00000005040075a7 */ /* 0x008724000800017f */
[----:B----4-:R-:W-:Y:S05]  /*27980*/  @!P0 NANOSLEEP.SYNCS 0x989680 ;  /* 0x009896800000895d */ /* 0x010fea0003900000 */
[----:B------:R-:W4:Y:S02]  /*27990*/  @!P0 SYNCS.PHASECHK.TRANS64 P0, [R4+URZ], R5 ;  /* 0x00000005040085a7 */ /* 0x000f24000800007f */
[----:B----4-:R-:W-:Y:S05]  /*279a0*/  @!P0 BRA `(.L_x_9885) ;  /* 0xfffffffc00f08947 */ /* 0x010fea000383ffff */
[----:B------:R-:W-:Y:S05]  /*279b0*/  BRA `(.L_x_9939) ;  /* 0xffffffec002c7947 */ /* 0x000fea000383ffff */
        .type           $_ZN7cutlass13device_kernelIN5flash11enable_sm90INS1_16FlashAttnFwdSm90INS1_25CollectiveMainloopFwdSm90ILi2EN4cute5tupleIJNS5_1CILi1EEES8_S8_EEENS6_IJNS7_ILi128EEENS7_ILi96EEENS7_ILi64EEEEEELi256ENS_10bfloat16_tEfNS_4arch4Sm90ELb0ELb1ELb0ELb1ELb0ELb0ELb1ELb1ELb0ELb0ELb0ELb0EEENS1_21CollectiveEpilogueFwdINS6_IJSA_NS7_ILi256EEESB_EEES9_SE_SG_Li256ELb1ELb0ELb0ELb0EEENS1_36VarlenDynamicPersistentTileSchedulerILi128ELi96ELi256ELi32ELb0ELb0ELb1ELb1ELb0ELb1EEEEEEEEEvNT_6ParamsE$_ZZN5flash25CollectiveMainloopFwdSm90ILi2EN4cute5tupleIJNS1_1CILi1EEES4_S4_EEENS2_IJNS3_ILi128EEENS3_ILi96EEENS3_ILi64EEEEEELi256EN7cutlass10bfloat16_tEfNSA_4arch4Sm90ELb0ELb1ELb0ELb1ELb0ELb0ELb1ELb1ELb0ELb0ELb0ELb0EE3mmaINS_16FlashAttnFwdSm90ISE_NS_21CollectiveEpilogueFwdINS2_IJS6_NS3_ILi256EEES7_EEES5_SB_SD_Li256ELb1ELb0ELb0ELb0EEENS_36VarlenDynamicPersistentTileSchedulerILi128ELi96ELi256ELi32ELb0ELb0ELb1ELb1ELb0ELb1EEEE13SharedStorageENS1_6TensorINS1_11ArrayEngineIfLm128EEENS1_6LayoutINS2_IJNS2_IJNS3_ILi2EEEST_NS3_ILi32EEEEEES4_S4_EEENS2_IJNS2_IJS4_ST_NS3_ILi4EEEEEENS3_ILi0EEESZ_EEEEEEENS_7SoftmaxILi2ELi0EEEEEbRKNSE_6ParamsENSA_25PipelineTmaAsyncNoClusterILi2ENSA_16PipelineTmaAsyncILi2EEEEES1B_RNSA_13PipelineStateILj2EEERT0_RT1_iRiRKNS_16SeqlenInfoQKNewKILb1ELb0EEENS2_IJiiiiEEERT_ENKUliT_T0_T1_E_clIZSF_ISO_S12_S14_EbS17_S1B_S1B_S1E_S1G_S1I_iS1J_S1N_S1O_S1Q_EUlRS1R_iE1_NS3_ILb0EEENS3_ILb1EEEEEDaiS1R_S1S_S1T_,@function
        .size           $_ZN7cutlass13device_kernelIN5flash11enable_sm90INS1_16FlashAttnFwdSm90INS1_25CollectiveMainloopFwdSm90ILi2EN4cute5tupleIJNS5_1CILi1EEES8_S8_EEENS6_IJNS7_ILi128EEENS7_ILi96EEENS7_ILi64EEEEEELi256ENS_10bfloat16_tEfNS_4arch4Sm90ELb0ELb1ELb0ELb1ELb0ELb0ELb1ELb1ELb0ELb0ELb0ELb0EEENS1_21CollectiveEpilogueFwdINS6_IJSA_NS7_ILi256EEESB_EEES9_SE_SG_Li256ELb1ELb0ELb0ELb0EEENS1_36VarlenDynamicPersistentTileSchedulerILi128ELi96ELi256ELi32ELb0ELb0ELb1ELb1ELb0ELb1EEEEEEEEEvNT_6ParamsE$_ZZN5flash25CollectiveMainloopFwdSm90ILi2EN4cute5tupleIJNS1_1CILi1EEES4_S4_EEENS2_IJNS3_ILi128EEENS3_ILi96EEENS3_ILi64EEEEEELi256EN7cutlass10bfloat16_tEfNSA_4arch4Sm90ELb0ELb1ELb0ELb1ELb0ELb0ELb1ELb1ELb0ELb0ELb0ELb0EE3mmaINS_16FlashAttnFwdSm90ISE_NS_21CollectiveEpilogueFwdINS2_IJS6_NS3_ILi256EEES7_EEES5_SB_SD_Li256ELb1ELb0ELb0ELb0EEENS_36VarlenDynamicPersistentTileSchedulerILi128ELi96ELi256ELi32ELb0ELb0ELb1ELb1ELb0ELb1EEEE13SharedStorageENS1_6TensorINS1_11ArrayEngineIfLm128EEENS1_6LayoutINS2_IJNS2_IJNS3_ILi2EEEST_NS3_ILi32EEEEEES4_S4_EEENS2_IJNS2_IJS4_ST_NS3_ILi4EEEEEENS3_ILi0EEESZ_EEEEEEENS_7SoftmaxILi2ELi0EEEEEbRKNSE_6ParamsENSA_25PipelineTmaAsyncNoClusterILi2ENSA_16PipelineTmaAsyncILi2EEEEES1B_RNSA_13PipelineStateILj2EEERT0_RT1_iRiRKNS_16SeqlenInfoQKNewKILb1ELb0EEENS2_IJiiiiEEERT_ENKUliT_T0_T1_E_clIZSF_ISO_S12_S14_EbS17_S1B_S1B_S1E_S1G_S1I_iS1J_S1N_S1O_S1Q_EUlRS1R_iE1_NS3_ILb0EEENS3_ILb1EEEEEDaiS1R_S1S_S1T_,(.L_x_11969 - $_ZN7cutlass13device_kernelIN5flash11enable_sm90INS1_16FlashAttnFwdSm90INS1_25CollectiveMainloopFwdSm90ILi2EN4cute5tupleIJNS5_1CILi1EEES8_S8_EEENS6_IJNS7_ILi128EEENS7_ILi96EEENS7_ILi64EEEEEELi256ENS_10bfloat16_tEfNS_4arch4Sm90ELb0ELb1ELb0ELb1ELb0ELb0ELb1ELb1ELb0ELb0ELb0ELb0EEENS1_21CollectiveEpilogueFwdINS6_IJSA_NS7_ILi256EEESB_EEES9_SE_SG_Li256ELb1ELb0ELb0ELb0EEENS1_36VarlenDynamicPersistentTileSchedulerILi128ELi96ELi256ELi32ELb0ELb0ELb1ELb1ELb0ELb1EEEEEEEEEvNT_6ParamsE$_ZZN5flash25CollectiveMainloopFwdSm90ILi2EN4cute5tupleIJNS1_1CILi1EEES4_S4_EEENS2_IJNS3_ILi128EEENS3_ILi96EEENS3_ILi64EEEEEELi256EN7cutlass10bfloat16_tEfNSA_4arch4Sm90ELb0ELb1ELb0ELb1ELb0ELb0ELb1ELb1ELb0ELb0ELb0ELb0EE3mmaINS_16FlashAttnFwdSm90ISE_NS_21CollectiveEpilogueFwdINS2_IJS6_NS3_ILi256EEES7_EEES5_SB_SD_Li256ELb1ELb0ELb0ELb0EEENS_36VarlenDynamicPersistentTileSchedulerILi128ELi96ELi256ELi32ELb0ELb0ELb1ELb1ELb0ELb1EEEE13SharedStorageENS1_6TensorINS1_11ArrayEngineIfLm128EEENS1_6LayoutINS2_IJNS2_IJNS3_ILi2EEEST_NS3_ILi32EEEEEES4_S4_EEENS2_IJNS2_IJS4_ST_NS3_ILi4EEEEEENS3_ILi0EEESZ_EEEEEEENS_7SoftmaxILi2ELi0EEEEEbRKNSE_6ParamsENSA_25PipelineTmaAsyncNoClusterILi2ENSA_16PipelineTmaAsyncILi2EEEEES1B_RNSA_13PipelineStateILj2EEERT0_RT1_iRiRKNS_16SeqlenInfoQKNewKILb1ELb0EEENS2_IJiiiiEEERT_ENKUliT_T0_T1_E_clIZSF_ISO_S12_S14_EbS17_S1B_S1B_S1E_S1G_S1I_iS1J_S1N_S1O_S1Q_EUlRS1R_iE1_NS3_ILb0EEENS3_ILb1EEEEEDaiS1R_S1S_S1T_)
$_ZN7cutlass13device_kernelIN5flash11enable_sm90INS1_16FlashAttnFwdSm90INS1_25CollectiveMainloopFwdSm90ILi2EN4cute5tupleIJNS5_1CILi1EEES8_S8_EEENS6_IJNS7_ILi128EEENS7_ILi96EEENS7_ILi64EEEEEELi256ENS_10bfloat16_tEfNS_4arch4Sm90ELb0ELb1ELb0ELb1ELb0ELb0ELb1ELb1ELb0ELb0ELb0ELb0EEENS1_21CollectiveEpilogueFwdINS6_IJSA_NS7_ILi256EEESB_EEES9_SE_SG_Li256ELb1ELb0ELb0ELb0EEENS1_36VarlenDynamicPersistentTileSchedulerILi128ELi96ELi256ELi32ELb0ELb0ELb1ELb1ELb0ELb1EEEEEEEEEvNT_6ParamsE$_ZZN5flash25CollectiveMainloopFwdSm90ILi2EN4cute5tupleIJNS1_1CILi1EEES4_S4_EEENS2_IJNS3_ILi128EEENS3_ILi96EEENS3_ILi64EEEEEELi256EN7cutlass10bfloat16_tEfNSA_4arch4Sm90ELb0ELb1ELb0ELb1ELb0ELb0ELb1ELb1ELb0ELb0ELb0ELb0EE3mmaINS_16FlashAttnFwdSm90ISE_NS_21CollectiveEpilogueFwdINS2_IJS6_NS3_ILi256EEES7_EEES5_SB_SD_Li256ELb1ELb0ELb0ELb0EEENS_36VarlenDynamicPersistentTileSchedulerILi128ELi96ELi256ELi32ELb0ELb0ELb1ELb1ELb0ELb1EEEE13SharedStorageENS1_6TensorINS1_11ArrayEngineIfLm128EEENS1_6LayoutINS2_IJNS2_IJNS3_ILi2EEEST_NS3_ILi32EEEEEES4_S4_EEENS2_IJNS2_IJS4_ST_NS3_ILi4EEEEEENS3_ILi0EEESZ_EEEEEEENS_7SoftmaxILi2ELi0EEEEEbRKNSE_6ParamsENSA_25PipelineTmaAsyncNoClusterILi2ENSA_16PipelineTmaAsyncILi2EEEEES1B_RNSA_13PipelineStateILj2EEERT0_RT1_iRiRKNS_16SeqlenInfoQKNewKILb1ELb0EEENS2_IJiiiiEEERT_ENKUliT_T0_T1_E_clIZSF_ISO_S12_S14_EbS17_S1B_S1B_S1E_S1G_S1I_iS1J_S1N_S1O_S1Q_EUlRS1R_iE1_NS3_ILb0EEENS3_ILb1EEEEEDaiS1R_S1S_S1T_:
[----:B------:R-:W-:Y:S05]  /*279c0*/  YIELD ;  /* 0x0000000000007946 */ /* 0x000fea0003800000 */
[----:B------:R-:W-:Y:S02]  /*279d0*/  ULDC UR4, c[0x0][0x20] ;  /* 0x0000080000047ab9 */ /* 0x000fe40000000800 */
[----:B------:R-:W-:-:S05]  /*279e0*/  VIADD R0, R0, -UR4 ;  /* 0x8000000400007c36 */ /* 0x000fca0008000000 */
[----:B------:R-:W2:Y:S01]  /*279f0*/  LDL.64 R2, [R0] ;  /* 0x0000000000027983 */ /* 0x000ea20000100a00 */
[----:B------:R-:W0:Y:S02]  /*27a00*/  LDC.64 R4, c[0x0][0x208] ;  /* 0x00008200ff047b82 */ /* 0x000e240000000a00 */
[----:B0-----:R-:W-:Y:S02]  /*27a10*/  R2UR UR4, R4 ;  /* 0x00000000040472ca */ /* 0x001fe400000e0000 */
        /* <DEDUP_REMOVED lines=35> */
[----:B0-----:R1:W5:Y:S01]  /*27c50*/  LD.E R11, desc[UR6][R6.64+0x4] ;  /* 0x00000406060b7980 */ /* 0x001362000c101900 */
[----:B--2---:R-:W-:-:S04]  /*27c60*/  LOP3.LUT R14, R14, 0x1, RZ, 0xfc, !PT ;  /* 0x000000010e0e7812 */ /* 0x004fc800078efcff */
[----:B------:R-:W-:-:S13]  /*27c70*/  ISETP.NE.AND P0, PT, R14, 0x3, PT ;  /* 0x000000030e00780c */ /* 0x000fda0003f05270 */
[----:B-1----:R-:W-:Y:S05]  /*27c80*/  @!P0 BRA `(.L_x_9941) ;  /* 0x0000000000048947 */ /* 0x002fea0003800000 */
[----:B------:R-:W-:Y:S01]  /*27c90*/  BPT.TRAP 0x1 ;  /* 0x000000040000795c */ /* 0x000fe20000300000 */
.L_x_9941:
[----:B------:R-:W-:Y:S05]  /*27ca0*/  BSYNC B3 ;  /* 0x0000000000037941 */ /* 0x000fea0003800000 */
.L_x_9940:
[----:B------:R-:W-:Y:S02]  /*27cb0*/  R2UR UR4, R4 ;  /* 0x00000000040472ca */ /* 0x000fe400000e0000 */
[----:B------:R-:W-:-:S13]  /*27cc0*/  R2UR UR5, R5 ;  /* 0x00000000050572ca */ /* 0x000fda00000e0000 */
[----:B------:R-:W2:Y:S01]  /*27cd0*/  LD.E.64 R2, desc[UR4][R8.64+0x8] ;  /* 0x0000080408027980 */ /* 0x000ea2000c101b00 */
[----:B-----5:R-:W-:Y:S02]  /*27ce0*/  SHF.L.U32 R13, R11, 0x1f, RZ ;  /* 0x0000001f0b0d7819 */ /* 0x020fe400000006ff */
[----:B--2---:R-:W-:-:S05]  /*27cf0*/  MOV R3, R2 ;  /* 0x0000000200037202 */ /* 0x004fca0000000f00 */
[----:B------:R-:W-:-:S04]  /*27d00*/  IMAD R12, R12, 0x8, R3 ;  /* 0x000000080c0c7824 */ /* 0x000fc800078e0203 */
[----:B------:R0:W1:Y:S01]  /*27d10*/  SYNCS.PHASECHK.TRANS64.TRYWAIT P0, [R12+URZ], R13 ;  /* 0x0000000d0c0075a7 */ /* 0x000062000800017f */
[----:B------:R-:W2:Y:S01]  /*27d20*/  LD.E R11, desc[UR4][R8.64+0x1c] ;  /* 0x00001c04080b7980 */ /* 0x000ea2000c101900 */
[----:B------:R-:W-:Y:S02]  /*27d30*/  R2UR UR6, R4 ;  /* 0x00000000040672ca */ /* 0x000fe400000e0000 */
[----:B------:R-:W-:Y:S01]  /*27d40*/  R2UR UR7, R5 ;  /* 0x00000000050772ca */ /* 0x000fe200000e0000 */
[----:B------:R0:W5:Y:S01]  /*27d50*/  LD.E R2, desc[UR4][R6.64] ;  /* 0x0000000406027980 */ /* 0x000162000c101900 */
[----:B------:R-:W-:Y:S11]  /*27d60*/  BSSY B3, `(.L_x_9942) ;  /* 0x0000006000037945 */ /* 0x000ff60003800000 */
[----:B------:R0:W5:Y:S01]  /*27d70*/  LD.E R3, desc[UR6][R6.64+0x4] ;  /* 0x0000040606037980 */ /* 0x000162000c101900 */
[----:B--2---:R-:W-:-:S04]  /*27d80*/  LOP3.LUT R11, R11, 0x1, RZ, 0xfc, !PT ;  /* 0x000000010b0b7812 */ /* 0x004fc800078efcff */
[----:B------:R-:W-:-:S13]  /*27d90*/  ISETP.NE.AND P1, PT, R11, 0x3, PT ;  /* 0x000000030b00780c */ /* 0x000fda0003f25270 */
[----:B01----:R-:W-:Y:S05]  /*27da0*/  @!P1 BRA `(.L_x_9943) ;  /* 0x0000000000049947 */ /* 0x003fea0003800000 */
[----:B------:R-:W-:Y:S01]  /*27db0*/  BPT.TRAP 0x1 ;  /* 0x000000040000795c */ /* 0x000fe20000300000 */
.L_x_9943:
[----:B------:R-:W-:Y:S05]  /*27dc0*/  BSYNC B3 ;  /* 0x0000000000037941 */ /* 0x000fea0003800000 */
.L_x_9942:
        /* <DEDUP_REMOVED lines=8> */
[----:B------:R-:W0:Y:S02]  /*27e50*/  SYNCS.PHASECHK.TRANS64.TRYWAIT P0, [R2+URZ], R3 ;  /* 0x00000003020075a7 */ /* 0x000e24000800017f */
[----:B0-----:R-:W-:Y:S05]  /*27e60*/  @!P0 BRA `(.L_x_9946) ;  /* 0x000001b000008947 */ /* 0x001fea0003800000 */
.L_x_9945:
[----:B------:R-:W-:Y:S05]  /*27e70*/  BSYNC B3 ;  /* 0x0000000000037941 */ /* 0x000fea0003800000 */
.L_x_9944:
[----:B------:R-:W2:Y:S04]  /*27e80*/  LDL.64 R8, [R0] ;  /* 0x0000000000087983 */ /* 0x000ea80000100a00 */
[----:B------:R-:W3:Y:S01]  /*27e90*/  LDL.64 R6, [R0+0x28] ;  /* 0x0000280000067983 */ /* 0x000ee20000100a00 */
[C---:B------:R-:W-:Y:S02]  /*27ea0*/  R2UR UR6, R4.reuse ;  /* 0x00000000040672ca */ /* 0x040fe400000e0000 */
[C---:B------:R-:W-:Y:S01]  /*27eb0*/  R2UR UR7, R5.reuse ;  /* 0x00000000050772ca */ /* 0x040fe200000e0000 */
[----:B0----5:R-:W4:Y:S01]  /*27ec0*/  LDL.64 R2, [R0+0x20] ;  /* 0x0000200000027983 */ /* 0x021f220000100a00 */
        /* <DEDUP_REMOVED lines=85> */
[----:B0-----:R-:W-:Y:S05]  /*28420*/  @!P0 BRA `(.L_x_9948) ;  /* 0x0000000000048947 */ /* 0x001fea0003800000 */
[----:B------:R-:W-:Y:S01]  /*28430*/  BPT.TRAP 0x1 ;  /* 0x000000040000795c */ /* 0x000fe20000300000 */
.L_x_9948:
[----:B------:R-:W-:Y:S05]  /*28440*/  BSYNC B3 ;  /* 0x0000000000037941 */ /* 0x000fea0003800000 */
.L_x_9947:
        /* <DEDUP_REMOVED lines=17> */
.L_x_9950:
[----:B------:R-:W-:Y:S05]  /*28560*/  BSYNC B3 ;  /* 0x0000000000037941 */ /* 0x000fea0003800000 */
.L_x_9949:
        /* <DEDUP_REMOVED lines=10> */
.L_x_9952:
[----:B------:R-:W-:Y:S05]  /*28610*/  BSYNC B3 ;  /* 0x0000000000037941 */ /* 0x000fea0003800000 */
.L_x_9951:
[----:B------:R-:W2:Y:S04]  /*28620*/  LDL.64 R12, [R0] ;  /* 0x00000000000c7983 */ /* 0x000ea80000100a00 */
[----:B------:R-:W3:Y:S01]  /*28630*/  LDL.64 R6, [R0+0x58] ;  /* 0x0000580000067983 */ /* 0x000ee20000100a00 */
[C---:B------:R-:W-:Y:S02]  /*28640*/  R2UR UR6, R4.reuse ;  /* 0x00000000040672ca */ /* 0x040fe400000e0000 */
[C---:B------:R-:W-:Y:S01]  /*28650*/  R2UR UR7, R5.reuse ;  /* 0x00000000050772ca */ /* 0x040fe200000e0000 */
[----:B------:R-:W4:Y:S01]  /*28660*/  LDL.64 R2, [R0+0x48] ;  /* 0x0000480000027983 */ /* 0x000f220000100a00 */
[C---:B------:R-:W-:Y:S02]  /*28670*/  R2UR UR4, R4.reuse ;  /* 0x00000000040472ca */ /* 0x040fe400000e0000 */
[C---:B------:R-:W-:Y:S01]  /*28680*/  R2UR UR5, R5.reuse ;  /* 0x00000000050572ca */ /* 0x040fe200000e0000 */
[----:B0----5:R-:W4:Y:S08]  /*28690*/  LDL.64 R8, [R0+0x50] ;  /* 0x0000500000087983 */ /* 0x021f300000100a00 */
[----:B--2---:R-:W2:Y:S04]  /*286a0*/  LD.E R11, desc[UR6][R12.64] ;  /* 0x000000060c0b7980 */ /* 0x004ea8000c101900 */
[----:B---3--:R-:W2:Y:S01]  /*286b0*/  LD.E.64 R6, desc[UR4][R6.64] ;  /* 0x0000000406067980 */ /* 0x008ea2000c101b00 */
[----:B------:R-:W-:Y:S05]  /*286c0*/  WARPSYNC.ALL ;  /* 0x0000000000007948 */ /* 0x000fea0003800000 */
[----:B------:R-:W-:Y:S01]  /*286d0*/  R2UR UR6, R4 ;  /* 0x00000000040672ca */ /* 0x000fe200000e0000 */
[----:B------:R-:W3:Y:S01]  /*286e0*/  LDL.LU R19, [R1+0x460] ;  /* 0x0004600001137983 */ /* 0x000ee20000300800 */
[----:B------:R-:W-:-:S02]  /*286f0*/  R2UR UR7, R5 ;  /* 0x00000000050772ca */ /* 0x000fc400000e0000 */
[----:B------:R-:W-:Y:S01]  /*28700*/  R2UR UR4, R4 ;  /* 0x00000000040472ca */ /* 0x000fe200000e0000 */
[----:B------:R-:W3:Y:S01]  /*28710*/  LDL R21, [R1+0x464] ;  /* 0x0004640001157983 */ /* 0x000ee20000100800 */
[----:B------:R-:W-:-:S03]  /*28720*/  R2UR UR5, R5 ;  /* 0x00000000050572ca */ /* 0x000fc600000e0000 */
[----:B------:R-:W3:Y:S06]  /*28730*/  LDL R20, [R1+0x468] ;  /* 0x0004680001147983 */ /* 0x000eec0000100800 */
[----:B----4-:R-:W4:Y:S04]  /*28740*/  LD.E R14, desc[UR6][R2.64] ;  /* 0x00000006020e7980 */ /* 0x010f28000c101900 */
[----:B------:R-:W3:Y:S01]  /*28750*/  LD.E.64 R12, desc[UR4][R8.64] ;  /* 0x00000004080c7980 */ /* 0x000ee2000c101b00 */
[----:B--2---:R-:W-:Y:S01]  /*28760*/  IMAD R6, R11, 0xc00, R6 ;  /* 0x00000c000b067824 */ /* 0x004fe200078e0206 */
[----:B------:R-:W-:Y:S01]  /*28770*/  R2UR UR7, R7 ;  /* 0x00000000070772ca */ /* 0x000fe200000e0000 */
[----:B------:R-:W-:Y:S01]  /*28780*/  WARPGROUP.ARRIVE ;  /* 0x00000000000079c5 */ /* 0x000fe20000000000 */
[----:B------:R-:W-:-:S02]  /*28790*/  R2UR UR8, R4 ;  /* 0x00000000040872ca */ /* 0x000fc400000e0000 */
[----:B------:R-:W-:Y:S02]  /*287a0*/  R2UR UR6, R6 ;  /* 0x00000000060672ca */ /* 0x000fe400000e0000 */
[C---:B------:R-:W-:Y:S02]  /*287b0*/  R2UR UR9, R5.reuse ;  /* 0x00000000050972ca */ /* 0x040fe400000e0000 */
[----:B------:R-:W-:Y:S02]  /*287c0*/  R2UR UR10, R4 ;  /* 0x00000000040a72ca */ /* 0x000fe400000e0000 */
[----:B------:R-:W-:Y:S02]  /*287d0*/  R2UR UR11, R5 ;  /* 0x00000000050b72ca */ /* 0x000fe400000e0000 */
[----:B----4-:R-:W-:Y:S02]  /*287e0*/  ISETP.NE.U32.AND P0, PT, R14, RZ, PT ;  /* 0x000000ff0e00720c */ /* 0x010fe40003f05070 */
[----:B---3--:R-:W-:-:S02]  /*287f0*/  R2UR UR4, R12 ;  /* 0x000000000c0472ca */ /* 0x008fc400000e0000 */
        /* <DEDUP_REMOVED lines=233> */
[----:B------:R-:W0:Y:S01]  /*29690*/  S2R R201, SR_TID.X ;  /* 0x0000000000c97919 */ /* 0x000e220000002100 */
[----:B------:R-:W-:Y:S02]  /*296a0*/  R2UR UR8, R4 ;  /* 0x00000000040872ca */ /* 0x000fe400000e0000 */
[----:B------:R-:W-:Y:S02]  /*296b0*/  R2UR UR6, R12 ;  /* 0x000000000c0672ca */ /* 0x000fe400000e0000 */
[----:B------:R-:W-:Y:S02]  /*296c0*/  R2UR UR7, R13 ;  /* 0x000000000d0772ca */ /* 0x000fe400000e0000 */
[----:B------:R-:W-:Y:S02]  /*296d0*/  R2UR UR9, R5 ;  /* 0x00000000050972ca */ /* 0x000fe400000e0000 */
[----:B------:R-:W-:Y:S02]  /*296e0*/  LOP3.LUT R19, R19, 0xfffbffff, RZ, 0xc0, !PT ;  /* 0xfffbffff13137812 */ /* 0x000fe400078ec0ff */
[----:B0-----:R-:W-:Y:S01]  /*296f0*/  LOP3.LUT P1, RZ, R201, 0x7f, RZ, 0xc0, !PT ;  /* 0x0000007fc9ff7812 */ /* 0x001fe2000782c0ff */
[----:B--2---:R-:W-:-:S02]  /*29700*/  VIADD R6, R8, 0xc06 ;  /* 0x00000c0608067836 */ /* 0x004fc40000000000 */
[----:B------:R-:W-:Y:S01]  /*29710*/  IMAD.MOV.U32 R7, RZ, RZ, R9 ;  /* 0x000000ffff077224 */ /* 0x000fe200078e0009 */
[----:B------:R-:W-:Y:S02]  /*29720*/  SHF.R.U32.HI R11, RZ, 0x7, R201 ;  /* 0x00000007ff0b7819 */ /* 0x000fe400000116c9 */
[----:B------:R-:W-:Y:S02]  /*29730*/  R2UR UR4, R6 ;  /* 0x00000000060472ca */ /* 0x000fe400000e0000 */
[----:B------:R-:W-:-:S05]  /*29740*/  R2UR UR5, R7 ;  /* 0x00000000070572ca */ /* 0x000fca00000e0000 */
[----:B------:R-:W-:-:S08]  /*29750*/  @P1 LOP3.LUT R19, R19, 0x40000, RZ, 0xfc, !PT ;  /* 0x0004000013131812 */ /* 0x000fd000078efcff */
[----:B------:R-:W-:Y:S03]  /*29760*/  HGMMA.64x96x16.F32.BF16 R24, gdesc[UR4], R24, gsb0 ;  /* 0x01600000041879f0 */ /* 0x000fe60008001818 */
[----:B------:R-:W-:Y:S02]  /*29770*/  WARPGROUP.DEPBAR.LE gsb0, 0x0 ;  /* 0x00008000000079c5 */ /* 0x000fe40000010000 */
[----:B------:R-:W-:Y:S04]  /*29780*/  ST.E desc[UR8][R2.64], R194 ;  /* 0x000000c202007985 */ /* 0x000fe8000c101908 */
[----:B------:R-:W2:Y:S04]  /*29790*/  @!P1 LDL.64 R6, [R0+0x18] ;  /* 0x0000180000069983 */ /* 0x000ea80000100a00 */
[----:B------:R-:W3:Y:S01]  /*297a0*/  @!P1 LDL.64 R8, [R0] ;  /* 0x0000000000089983 */ /* 0x000ee20000100a00 */
[----:B------:R-:W-:-:S02]  /*297b0*/  @!P1 R2UR UR4, R4 ;  /* 0x00000000040492ca */ /* 0x000fc400000e0000 */
[C---:B------:R-:W-:Y:S01]  /*297c0*/  @!P1 R2UR UR5, R5.reuse ;  /* 0x00000000050592ca */ /* 0x040fe200000e0000 */
[----:B------:R0:W-:Y:S01]  /*297d0*/  STL [R1+0x460], R19 ;  /* 0x0004601301007387 */ /* 0x0001e20000100800 */
[----:B------:R-:W-:Y:S02]  /*297e0*/  @!P1 R2UR UR6, R4 ;  /* 0x00000000040692ca */ /* 0x000fe400000e0000 */
[----:B------:R-:W-:Y:S02]  /*297f0*/  @!P1 R2UR UR7, R5 ;  /* 0x00000000050792ca */ /* 0x000fe400000e0000 */
[----:B------:R-:W-:-:S05]  /*29800*/  IADD3 R11, -R11, 0xb, RZ ;  /* 0x0000000b0b0b7810 */ /* 0x000fca0007ffe1ff */
[----:B------:R1:W-:Y:S06]  /*29810*/  BAR.ARV R11, 0x100 ;  /* 0x0004000b0000751d */ /* 0x0003ec0000002000 */
[----:B--2---:R-:W2:Y:S04]  /*29820*/  @!P1 LD.E.64 R6, desc[UR4][R6.64+0x30] ;  /* 0x0000300406069980 */ /* 0x004ea8000c101b00 */
[----:B---3--:R-:W3:Y:S01]  /*29830*/  @!P1 LD.E R8, desc[UR6][R8.64] ;  /* 0x0000000608089980 */ /* 0x008ee2000c101900 */
[----:B------:R-:W-:Y:S01]  /*29840*/  R2UR UR4, R4 ;  /* 0x00000000040472ca */ /* 0x000fe200000e0000 */
[----:B0-----:R-:W-:Y:S01]  /*29850*/  IMAD.MOV.U32 R19, RZ, RZ, R165 ;  /* 0x000000ffff137224 */ /* 0x001fe200078e00a5 */
        /* <DEDUP_REMOVED lines=8> */
[----:B------:R-:W-:Y:S02]  /*298e0*/  R2UR UR9, R5 ;  /* 0x00000000050972ca */ /* 0x000fe400000e0000 */
[----:B--2---:R-:W-:-:S05]  /*298f0*/  @!P1 MOV R3, R6 ;  /* 0x0000000600039202 */ /* 0x004fca0000000f00 */
[----:B---3--:R-:W-:-:S05]  /*29900*/  @!P1 IMAD R2, R8, 0x8, R3 ;  /* 0x0000000808029824 */ /* 0x008fca00078e0203 */
[----:B------:R-:W-:-:S04]  /*29910*/  @!P1 PRMT R2, RZ, 0x654, R2 ;  /* 0x00000654ff029816 */ /* 0x000fc80000000002 */
[----:B------:R0:W-:Y:S01]  /*29920*/  @!P1 SYNCS.ARRIVE.TRANS64.RED.A1T0 RZ, [R2+URZ], RZ ;  /* 0x000000ff02ff99a7 */ /* 0x0001e2000810043f */
[----:B------:R-:W2:Y:S01]  /*29930*/  LD.E R12, desc[UR4][R18.64] ;  /* 0x00000004120c7980 */ /* 0x000ea2000c101900 */
[----:B------:R-:W-:Y:S02]  /*29940*/  R2UR UR4, R4 ;  /* 0x00000000040472ca */ /* 0x000fe400000e0000 */
[----:B------:R-:W-:Y:S01]  /*29950*/  R2UR UR5, R5 ;  /* 0x00000000050572ca */ /* 0x000fe200000e0000 */
[----:B------:R-:W-:Y:S01]  /*29960*/  IMAD.MOV.U32 R3, RZ, RZ, R21 ;  /* 0x000000ffff037224 */ /* 0x000fe200078e0015 */
[----:B------:R-:W3:Y:S01]  /*29970*/  LD.E R73, desc[UR12][R18.64+0x18] ;  /* 0x0000180c12497980 */ /* 0x000ee2000c101900 */
[----:B0-----:R-:W-:-:S03]  /*29980*/  IMAD.MOV.U32 R2, RZ, RZ, R20 ;  /* 0x000000ffff027224 */ /* 0x001fc600078e0014 */
[----:B------:R-:W4:Y:S04]  /*29990*/  LD.E R14, desc[UR6][R18.64+0x4] ;  /* 0x00000406120e7980 */ /* 0x000f28000c101900 */
[----:B------:R0:W3:Y:S04]  /*299a0*/  LD.E R72, desc[UR10][R2.64] ;  /* 0x0000000a02487980 */ /* 0x0000e8000c101900 */
[----:B------:R-:W4:Y:S01]  /*299b0*/  LD.E R13, desc[UR4][R18.64+0x8] ;  /* 0x00000804120d7980 */ /* 0x000f22000c101900 */
[C---:B------:R-:W-:Y:S02]  /*299c0*/  R2UR UR4, R4.reuse ;  /* 0x00000000040472ca */ /* 0x040fe400000e0000 */
[----:B------:R-:W-:Y:S01]  /*299d0*/  R2UR UR5, R5 ;  /* 0x00000000050572ca */ /* 0x000fe200000e0000 */
[----:B------:R-:W3:Y:S01]  /*299e0*/  LD.E R20, desc[UR8][R18.64+0xc] ;  /* 0x00000c0812147980 */ /* 0x000ee2000c101900 */
[----:B------:R-:W-:-:S02]  /*299f0*/  R2UR UR10, R4 ;  /* 0x00000000040a72ca */ /* 0x000fc400000e0000 */
[----:B------:R-:W-:-:S09]  /*29a00*/  R2UR UR11, R5 ;  /* 0x00000000050b72ca */ /* 0x000fd200000e0000 */
[----:B------:R-:W3:Y:S04]  /*29a10*/  LD.E R15, desc[UR4][R18.64+0x10] ;  /* 0x00001004120f7980 */ /* 0x000ee8000c101900 */
[----:B------:R-:W3:Y:S01]  /*29a20*/  LD.E R21, desc[UR10][R18.64+0x14] ;  /* 0x0000140a12157980 */ /* 0x000ee2000c101900 */
[----:B------:R-:W-:Y:S01]  /*29a30*/  BSSY B3, `(.L_x_9954) ;  /* 0x0000045000037945 */ /* 0x000fe20003800000 */
[----:B--2---:R-:W-:-:S04]  /*29a40*/  SHF.R.S32.HI R7, RZ, 0x1f, R12 ;  /* 0x0000001fff077819 */ /* 0x004fc8000001140c */
[----:B------:R-:W-:-:S04]  /*29a50*/  LEA.HI R7, R7, R12, RZ, 0x7 ;  /* 0x0000000c07077211 */ /* 0x000fc800078f38ff */
[----:B0-----:R-:W-:-:S05]  /*29a60*/  LOP3.LUT R3, R7, 0xffffff80, RZ, 0xc0, !PT ;  /* 0xffffff8007037812 */ /* 0x001fca00078ec0ff */
[----:B------:R-:W-:-:S05]  /*29a70*/  IMAD.IADD R3, R12, 0x1, -R3 ;  /* 0x000000010c037824 */ /* 0x000fca00078e0a03 */
[----:B------:R-:W-:-:S04]  /*29a80*/  SHF.R.S32.HI R2, RZ, 0x1f, R3 ;  /* 0x0000001fff027819 */ /* 0x000fc80000011403 */
[----:B------:R-:W-:-:S04]  /*29a90*/  LEA.HI R6, R2, R3, RZ, 0x2 ;  /* 0x0000000302067211 */ /* 0x000fc800078f10ff */
[--C-:B------:R-:W-:Y:S02]  /*29aa0*/  SHF.R.S32.HI R8, RZ, 0x2, R6.reuse ;  /* 0x00000002ff087819 */ /* 0x100fe40000011406 */
[----:B-1----:R-:W-:Y:S02]  /*29ab0*/  SHF.R.S32.HI R11, RZ, 0x1f, R6 ;  /* 0x0000001fff0b7819 */ /* 0x002fe40000011406 */
[----:B------:R-:W-:Y:S02]  /*29ac0*/  LEA.HI R9, R2, R3, RZ, 0x5 ;  /* 0x0000000302097211 */ /* 0x000fe400078f28ff */
[----:B------:R-:W-:Y:S02]  /*29ad0*/  SHF.R.S32.HI R2, RZ, 0x7, R7 ;  /* 0x00000007ff027819 */ /* 0x000fe40000011407 */
[----:B------:R-:W-:Y:S02]  /*29ae0*/  LEA.HI R11, R11, R8, RZ, 0x3 ;  /* 0x000000080b0b7211 */ /* 0x000fe400078f18ff */
[----:B------:R-:W-:-:S02]  /*29af0*/  SHF.R.S32.HI R9, RZ, 0x5, R9 ;  /* 0x00000005ff097819 */ /* 0x000fc40000011409 */
[----:B------:R-:W-:Y:S02]  /*29b00*/  LEA.HI R7, R7, R2, RZ, 0x1 ;  /* 0x0000000207077211 */ /* 0x000fe400078f08ff */
[----:B------:R-:W-:Y:S01]  /*29b10*/  LOP3.LUT R11, R11, 0xfffffff8, RZ, 0xc0, !PT ;  /* 0xfffffff80b0b7812 */ /* 0x000fe200078ec0ff */
[----:B----4-:R-:W-:Y:S01]  /*29b20*/  IMAD R12, R10, -0x60, R13 ;  /* 0xffffffa00a0c7824 */ /* 0x010fe200078e020d */
[----:B------:R-:W-:Y:S01]  /*29b30*/  LOP3.LUT R6, R6, 0x7ffffffc, RZ, 0xc0, !PT ;  /* 0x7ffffffc06067812 */ /* 0x000fe200078ec0ff */
[----:B---3--:R-:W-:Y:S01]  /*29b40*/  IMAD R72, R72, 0x8, R9 ;  /* 0x0000000848487824 */ /* 0x008fe200078e0209 */
        /* <DEDUP_REMOVED lines=34> */
.L_x_9959:
[----:B------:R-:W-:Y:S05]  /*29d70*/  BSYNC B5 ;  /* 0x0000000000057941 */ /* 0x000fea0003800000 */
.L_x_9958:
[----:B------:R-:W-:Y:S01]  /*29d80*/  LOP3.LUT R6, RZ, R6, RZ, 0x33, !PT ;  /* 0x00000006ff067212 */ /* 0x000fe200078e33ff */
[----:B------:R-:W-:Y:S06]  /*29d90*/  BRA `(.L_x_9960) ;  /* 0x0000000000287947 */ /* 0x000fec0003800000 */
.L_x_9957:
        /* <DEDUP_REMOVED lines=10> */
.L_x_9960:
[----:B------:R-:W-:Y:S05]  /*29e40*/  BSYNC B4 ;  /* 0x0000000000047941 */ /* 0x000fea0003800000 */
.L_x_9956:
[----:B------:R-:W-:-:S05]  /*29e50*/  IMAD R6, R73, R6, R20 ;  /* 0x0000000649067224 */ /* 0x000fca00078e0214 */
[----:B------:R-:W-:Y:S02]  /*29e60*/  VIMNMX R3, R3, R6, !PT ;  /* 0x0000000603037248 */ /* 0x000fe40007fe0100 */
[----:B------:R-:W-:-:S07]  /*29e70*/  VIADDMNMX R2, R6, R73, R2, PT ;  /* 0x0000004906027246 */ /* 0x000fce0003800102 */
.L_x_9955:
[----:B------:R-:W-:Y:S05]  /*29e80*/  BSYNC B3 ;  /* 0x0000000000037941 */ /* 0x000fea0003800000 */
.L_x_9954:
        /* <DEDUP_REMOVED lines=136> */
.L_x_9966:
[----:B------:R-:W-:Y:S05]  /*2a710*/  BSYNC B5 ;  /* 0x0000000000057941 */ /* 0x000fea0003800000 */
.L_x_9965:
[----:B------:R-:W-:Y:S01]  /*2a720*/  LOP3.LUT R8, RZ, R8, RZ, 0x33, !PT ;  /* 0x00000008ff087212 */ /* 0x000fe200078e33ff */
[----:B------:R-:W-:Y:S06]  /*2a730*/  BRA `(.L_x_9967) ;  /* 0x0000000000287947 */ /* 0x000fec0003800000 */
.L_x_9964:
        /* <DEDUP_REMOVED lines=10> */
.L_x_9967:
[----:B------:R-:W-:Y:S05]  /*2a7e0*/  BSYNC B4 ;  /* 0x0000000000047941 */ /* 0x000fea0003800000 */
.L_x_9963:
[----:B------:R-:W-:-:S05]  /*2a7f0*/  IMAD R8, R73, R8, R20 ;  /* 0x0000000849087224 */ /* 0x000fca00078e0214 */
[----:B------:R-:W-:Y:S02]  /*2a800*/  VIADDMNMX R12, R8, R73, R12, PT ;  /* 0x00000049080c7246 */ /* 0x000fe4000380010c */
[----:B------:R-:W-:-:S07]  /*2a810*/  VIMNMX R9, R9, R8, !PT ;  /* 0x0000000809097248 */ /* 0x000fce0007fe0100 */
.L_x_9962:
[----:B------:R-:W-:Y:S05]  /*2a820*/  BSYNC B3 ;  /* 0x0000000000037941 */ /* 0x000fea0003800000 */
.L_x_9961:
        /* <DEDUP_REMOVED lines=146> */
[----:B------:R-:W0:Y:S04]  /*2b150*/  SHFL.BFLY PT, R13, R8, 0x2, 0x1f ;  /* 0x0c401f00080d7f89 */ /* 0x000e2800000e0000 */
[----:B------:R-:W-:Y:S04]  /*2b160*/  ST.E.64 desc[UR4][R6.64], R8 ;  /* 0x0000000806007985 */ /* 0x000fe8000c101b04 */
[----:B------:R-:W2:Y:S01]  /*2b170*/  LD.E R21, desc[UR6][R6.64+0x4] ;  /* 0x0000040606157980 */ /* 0x000ea2000c101900 */
[----:B0-----:R-:W-:-:S05]  /*2b180*/  FMNMX.FTZ R13, R8, R13, !PT ;  /* 0x0000000d080d7209 */ /* 0x001fca0007810000 */
[----:B------:R-:W0:Y:S02]  /*2b190*/  SHFL.BFLY PT, R12, R13, 0x1, 0x1f ;  /* 0x0c201f000d0c7f89 */ /* 0x000e2400000e0000 */
[----:B0-----:R-:W-:Y:S02]  /*2b1a0*/  FMNMX.FTZ R15, R13, R12, !PT ;  /* 0x0000000c0d0f7209 */ /* 0x001fe40007810000 */
[----:B------:R-:W5:Y:S04]  /*2b1b0*/  LD.E R12, desc[UR4][R6.64+0x20] ;  /* 0x00002004060c7980 */ /* 0x000f68000c101900 */
[----:B------:R-:W-:Y:S04]  /*2b1c0*/  ST.E desc[UR4][R6.64], R15 ;  /* 0x0000000f06007985 */ /* 0x000fe8000c101904 */
[----:B------:R-:W3:Y:S01]  /*2b1d0*/  LD.E R14, desc[UR6][R6.64] ;  /* 0x00000006060e7980 */ /* 0x000ee2000c101900 */
[----:B------:R-:W-:-:S02]  /*2b1e0*/  R2UR UR8, R4 ;  /* 0x00000000040872ca */ /* 0x000fc400000e0000 */
[----:B------:R-:W-:Y:S01]  /*2b1f0*/  R2UR UR9, R5 ;  /* 0x00000000050972ca */ /* 0x000fe200000e0000 */
[----:B--2---:R-:W0:Y:S02]  /*2b200*/  SHFL.BFLY PT, R8, R21, 0x2, 0x1f ;  /* 0x0c401f0015087f89 */ /* 0x004e2400000e0000 */
[----:B0-----:R-:W-:-:S05]  /*2b210*/  FMNMX.FTZ R9, R8, R21, !PT ;  /* 0x0000001508097209 */ /* 0x001fca0007810000 */
[----:B------:R-:W0:Y:S02]  /*2b220*/  SHFL.BFLY PT, R8, R9, 0x1, 0x1f ;  /* 0x0c201f0009087f89 */ /* 0x000e2400000e0000 */
[----:B0-----:R-:W-:Y:S02]  /*2b230*/  FMNMX.FTZ R13, R9, R8, !PT ;  /* 0x00000008090d7209 */ /* 0x001fe40007810000 */
        /* <DEDUP_REMOVED lines=8> */
[----:B------:R-:W0:Y:S08]  /*2b2c0*/  MUFU.EX2 R8, R8 ;  /* 0x0000000800087308 */ /* 0x000e300000000800 */
[----:B------:R-:W4:Y:S01]  /*2b2d0*/  MUFU.EX2 R9, R12 ;  /* 0x0000000c00097308 */ /* 0x000f220000000800 */
[----:B------:R-:W-:Y:S01]  /*2b2e0*/  ST.E desc[UR4][R6.64+0x4], R13 ;  /* 0x0000040d06007985 */ /* 0x000fe2000c101904 */
[----:B0-----:R-:W-:Y:S01]  /*2b2f0*/  FMUL.FTZ R19, R8, R19 ;  /* 0x0000001308137220 */ /* 0x001fe20000410000 */
[----:B----4-:R-:W-:-:S04]  /*2b300*/  FMUL.FTZ R15, R9, R20 ;  /* 0x00000014090f7220 */ /* 0x010fc80000410000 */
[----:B------:R-:W-:Y:S04]  /*2b310*/  ST.E desc[UR6][R6.64+0x10], R19 ;  /* 0x0000101306007985 */ /* 0x000fe8000c101906 */
[----:B------:R0:W-:Y:S04]  /*2b320*/  ST.E desc[UR8][R6.64+0x14], R15 ;  /* 0x0000140f06007985 */ /* 0x0001e8000c101908 */
[----:B------:R-:W2:Y:S04]  /*2b330*/  LDL.64 R2, [R0+0x70] ;  /* 0x0000700000027983 */ /* 0x000ea80000100a00 */
[----:B--2---:R-:W0:Y:S04]  /*2b340*/  LD.E R14, desc[UR6][R2.64+0x20] ;  /* 0x00002006020e7980 */ /* 0x004e28000c101900 */
[----:B------:R-:W0:Y:S04]  /*2b350*/  LD.E R12, desc[UR4][R2.64] ;  /* 0x00000004020c7980 */ /* 0x000e28000c101900 */
[----:B------:R-:W2:Y:S04]  /*2b360*/  LD.E R21, desc[UR8][R2.64+0x4] ;  /* 0x0000040802157980 */ /* 0x000ea8000c101900 */
[----:B------:R-:W3:Y:S04]  /*2b370*/  LD.E R73, desc[UR4][R2.64+0x10] ;  /* 0x0000100402497980 */ /* 0x000ee8000c101900 */
[----:B------:R-:W4:Y:S01]  /*2b380*/  LD.E R24, desc[UR6][R2.64+0x14] ;  /* 0x0000140602187980 */ /* 0x000f22000c101900 */
[C---:B0-----:R-:W-:Y:S01]  /*2b390*/  FMUL.FTZ R6, R12.reuse, R14 ;  /* 0x0000000e0c067220 */ /* 0x041fe20000410000 */
        /* <DEDUP_REMOVED lines=16> */
[----:B------:R-:W0:Y:S08]  /*2b4a0*/  MUFU.EX2 R203, R203 ;  /* 0x000000cb00cb7308 */ /* 0x000e300000000800 */
[----:B------:R-:W1:Y:S01]  /*2b4b0*/  MUFU.EX2 R212, R212 ;  /* 0x000000d400d47308 */ /* 0x000e620000000800 */
[-C--:B------:R-:W-:Y:S01]  /*2b4c0*/  FFMA.FTZ R34, R34, R14.reuse, -R13 ;  /* 0x0000000e22227223 */ /* 0x080fe2000001080d */
[----:B------:R-:W-:-:S06]  /*2b4d0*/  FFMA.FTZ R156, R33, R14, -R7 ;  /* 0x0000000e219c7223 */ /* 0x000fcc0000010807 */
[----:B------:R-:W2:Y:S01]  /*2b4e0*/  MUFU.EX2 R154, R154 ;  /* 0x0000009a009a7308 */ /* 0x000ea20000000800 */
        /* <DEDUP_REMOVED lines=41> */
[----:B---3--:R-:W-:Y:S01]  /*2b780*/  FADD.FTZ R6, R152, R73 ;  /* 0x0000004998067221 */ /* 0x008fe20000010000 */
[----:B------:R-:W3:Y:S01]  /*2b790*/  MUFU.EX2 R13, R34 ;  /* 0x00000022000d7308 */ /* 0x000ee20000000800 */
[----:B----4-:R-:W-:-:S02]  /*2b7a0*/  FADD.FTZ R7, R153, R24 ;  /* 0x0000001899077221 */ /* 0x010fc40000010000 */
[----:B0-----:R-:W-:Y:S02]  /*2b7b0*/  FADD.FTZ R25, R203, R6 ;  /* 0x00000006cb197221 */ /* 0x001fe40000010000 */
[----:B-1----:R-:W-:-:S03]  /*2b7c0*/  FADD.FTZ R6, R212, R7 ;  /* 0x00000007d4067221 */ /* 0x002fc60000010000 */
[----:B------:R-:W0:Y:S01]  /*2b7d0*/  MUFU.EX2 R156, R156 ;  /* 0x0000009c009c7308 */ /* 0x000e220000000800 */
[----:B--2---:R-:W-:Y:S01]  /*2b7e0*/  FADD.FTZ R24, R154, R25 ;  /* 0x000000199a187221 */ /* 0x004fe20000010000 */
[----:B-----5:R-:W-:-:S06]  /*2b7f0*/  FADD.FTZ R7, R155, R6 ;  /* 0x000000069b077221 */ /* 0x020fcc0000010000 */
[----:B------:R-:W1:Y:S01]  /*2b800*/  MUFU.EX2 R12, R12 ;  /* 0x0000000c000c7308 */ /* 0x000e620000000800 */
[----:B------:R-:W-:Y:S01]  /*2b810*/  FADD.FTZ R24, R213, R24 ;  /* 0x00000018d5187221 */ /* 0x000fe20000010000 */
[----:B------:R-:W-:-:S06]  /*2b820*/  FADD.FTZ R6, R158, R7 ;  /* 0x000000079e067221 */ /* 0x000fcc0000010000 */
[----:B------:R-:W2:Y:S08]  /*2b830*/  MUFU.EX2 R21, R21 ;  /* 0x0000001500157308 */ /* 0x000eb00000000800 */
[----:B------:R-:W4:Y:S01]  /*2b840*/  MUFU.EX2 R160, R160 ;  /* 0x000000a000a07308 */ /* 0x000f220000000800 */
[----:B------:R-:W-:Y:S01]  /*2b850*/  FADD.FTZ R7, R157, R24 ;  /* 0x000000189d077221 */ /* 0x000fe20000010000 */
[----:B---3--:R-:W-:-:S06]  /*2b860*/  FADD.FTZ R25, R13, R6 ;  /* 0x000000060d197221 */ /* 0x008fcc0000010000 */
[----:B------:R-:W3:Y:S08]  /*2b870*/  MUFU.EX2 R14, R37 ;  /* 0x00000025000e7308 */ /* 0x000ef00000000800 */
[----:B------:R-:W5:Y:S01]  /*2b880*/  MUFU.EX2 R159, R159 ;  /* 0x0000009f009f7308 */ /* 0x000f620000000800 */
[----:B0-----:R-:W-:Y:S01]  /*2b890*/  FADD.FTZ R6, R156, R7 ;  /* 0x000000079c067221 */ /* 0x001fe20000010000 */
[----:B-1----:R-:W-:-:S06]  /*2b8a0*/  FADD.FTZ R25, R12, R25 ;  /* 0x000000190c197221 */ /* 0x002fcc0000010000 */
[----:B------:R-:W0:Y:S08]  /*2b8b0*/  MUFU.EX2 R167, R167 ;  /* 0x000000a700a77308 */ /* 0x000e300000000800 */
[----:B------:R-:W1:Y:S01]  /*2b8c0*/  MUFU.EX2 R11, R11 ;  /* 0x0000000b000b7308 */ /* 0x000e620000000800 */
[----:B--2---:R-:W-:Y:S01]  /*2b8d0*/  FADD.FTZ R7, R21, R6 ;  /* 0x0000000615077221 */ /* 0x004fe20000010000 */
[----:B----4-:R-:W-:-:S06]  /*2b8e0*/  FADD.FTZ R6, R160, R25 ;  /* 0x00000019a0067221 */ /* 0x010fcc0000010000 */
[----:B------:R-:W2:Y:S08]  /*2b8f0*/  MUFU.EX2 R166, R166 ;  /* 0x000000a600a67308 */ /* 0x000eb00000000800 */
[----:B------:R-:W4:Y:S01]  /*2b900*/  MUFU.EX2 R170, R170 ;  /* 0x000000aa00aa7308 */ /* 0x000f220000000800 */
[----:B---3--:R-:W-:Y:S01]  /*2b910*/  FADD.FTZ R24, R14, R7 ;  /* 0x000000070e187221 */ /* 0x008fe20000010000 */
[----:B-----5:R-:W-:-:S06]  /*2b920*/  FADD.FTZ R6, R159, R6 ;  /* 0x000000069f067221 */ /* 0x020fcc0000010000 */
        /* <DEDUP_REMOVED lines=55> */
[----:B----4-:R-:W-:-:S03]  /*2bca0*/  FADD.FTZ R25, R163, R24 ;  /* 0x00000018a3197221 */ /* 0x010fc60000010000 */
[----:B---3--:R-:W-:Y:S01]  /*2bcb0*/  FADD.FTZ R6, R188, R7 ;  /* 0x00000007bc067221 */ /* 0x008fe20000010000 */
[----:B-----5:R-:W-:-:S03]  /*2bcc0*/  FADD.FTZ R24, R162, R25 ;  /* 0x00000019a2187221 */ /* 0x020fc60000010000 */
[----:B0-----:R-:W-:Y:S01]  /*2bcd0*/  FADD.FTZ R25, R187, R6 ;  /* 0x00000006bb197221 */ /* 0x001fe20000010000 */
[----:B-1----:R-:W-:-:S04]  /*2bce0*/  FADD.FTZ R27, R161, R24 ;  /* 0x00000018a11b7221 */ /* 0x002fc80000010000 */
[----:B------:R0:W-:Y:S04]  /*2bcf0*/  ST.E desc[UR4][R2.64+0x10], R25 ;  /* 0x0000101902007985 */ /* 0x0001e8000c101904 */
[----:B------:R1:W-:Y:S04]  /*2bd00*/  ST.E desc[UR6][R2.64+0x14], R27 ;  /* 0x0000141b02007985 */ /* 0x0003e8000c101906 */
[----:B------:R-:W0:Y:S01]  /*2bd10*/  LDL.64 R6, [R0+0x80] ;  /* 0x0000800000067983 */ /* 0x000e220000100a00 */
[----:B------:R-:W-:Y:S02]  /*2bd20*/  R2UR UR10, R4 ;  /* 0x00000000040a72ca */ /* 0x000fe400000e0000 */
[----:B------:R-:W-:-:S02]  /*2bd30*/  R2UR UR11, R5 ;  /* 0x00000000050b72ca */ /* 0x000fc400000e0000 */
[C---:B------:R-:W-:Y:S02]  /*2bd40*/  R2UR UR12, R4.reuse ;  /* 0x00000000040c72ca */ /* 0x040fe400000e0000 */
[----:B------:R-:W-:Y:S01]  /*2bd50*/  R2UR UR13, R5 ;  /* 0x00000000050d72ca */ /* 0x000fe200000e0000 */
[----:B0-----:R-:W2:Y:S08]  /*2bd60*/  LD.E R25, desc[UR8][R6.64+0x10] ;  /* 0x0000100806197980 */ /* 0x001eb0000c101900 */
[----:B-1----:R-:W3:Y:S04]  /*2bd70*/  LD.E R3, desc[UR10][R6.64+0x14] ;  /* 0x0000140a06037980 */ /* 0x002ee8000c101900 */
        /* <DEDUP_REMOVED lines=47> */
[----:B--2---:R-:W-:-:S05]  /*2c070*/  FMUL.FTZ R25, R8, R25 ;  /* 0x0000001908197220 */ /* 0x004fca0000410000 */
[----:B------:R0:W-:Y:S04]  /*2c080*/  ST.E desc[UR8][R6.64+0x10], R25 ;  /* 0x0000101906007985 */ /* 0x0001e8000c101908 */
[----:B0-----:R-:W2:Y:S01]  /*2c090*/  LD.E R25, desc[UR6][R6.64+0x154] ;  /* 0x0001540606197980 */ /* 0x001ea2000c101900 */
[C---:B---3--:R-:W-:Y:S01]  /*2c0a0*/  FMUL.FTZ R3, R8.reuse, R3 ;  /* 0x0000000308037220 */ /* 0x048fe20000410000 */
[----:B----4-:R-:W-:-:S04]  /*2c0b0*/  FMUL.FTZ R27, R8, R27 ;  /* 0x0000001b081b7220 */ /* 0x010fc80000410000 */
[----:B------:R0:W-:Y:S04]  /*2c0c0*/  ST.E desc[UR10][R6.64+0x14], R3 ;  /* 0x0000140306007985 */ /* 0x0001e8000c10190a */
[----:B------:R1:W-:Y:S04]  /*2c0d0*/  ST.E desc[UR12][R6.64+0x20], R27 ;  /* 0x0000201b06007985 */ /* 0x0003e8000c10190c */
[----:B0-----:R-:W3:Y:S04]  /*2c0e0*/  LD.E R3, desc[UR18][R6.64+0x150] ;  /* 0x0001501206037980 */ /* 0x001ee8000c101900 */
[----:B-1----:R-:W4:Y:S01]  /*2c0f0*/  LD.E R27, desc[UR6][R6.64+0x160] ;  /* 0x00016006061b7980 */ /* 0x002f22000c101900 */
        /* <DEDUP_REMOVED lines=55> */
[----:B------:R5:W-:Y:S02]  /*2c470*/  ST.E desc[UR4][R6.64+0x1e4], R25 ;  /* 0x0001e41906007985 */ /* 0x000be4000c101904 */
[----:B-----5:R-:W-:Y:S02]  /*2c480*/  FMUL.FTZ R25, R9, R2 ;  /* 0x0000000209197220 */ /* 0x020fe40000410000 */
[----:B------:R-:W2:Y:S01]  /*2c490*/  LD.E R2, desc[UR6][R6.64+0xc] ;  /* 0x00000c0606027980 */ /* 0x000ea2000c101900 */
[C---:B---3--:R-:W-:Y:S01]  /*2c4a0*/  FMUL.FTZ R3, R8.reuse, R3 ;  /* 0x0000000308037220 */ /* 0x048fe20000410000 */
[----:B----4-:R-:W-:-:S04]  /*2c4b0*/  FMUL.FTZ R27, R8, R27 ;  /* 0x0000001b081b7220 */ /* 0x010fc80000410000 */
[----:B------:R0:W-:Y:S04]  /*2c4c0*/  ST.E desc[UR4][R6.64+0x1e0], R3 ;  /* 0x0001e00306007985 */ /* 0x0001e8000c101904 */
[----:B------:R2:W-:Y:S04]  /*2c4d0*/  ST.E desc[UR4][R6.64+0x1f0], R27 ;  /* 0x0001f01b06007985 */ /* 0x0005e8000c101904 */
[----:B0-----:R-:W3:Y:S01]  /*2c4e0*/  LD.E R3, desc[UR6][R6.64+0x1f4] ;  /* 0x0001f40606037980 */ /* 0x001ee2000c101900 */
[----:B--2---:R-:W-:-:S03]  /*2c4f0*/  FMUL.FTZ R27, R9, R2 ;  /* 0x00000002091b7220 */ /* 0x004fc60000410000 */
[----:B------:R-:W2:Y:S01]  /*2c500*/  LD.E R2, desc[UR6][R6.64+0x18] ;  /* 0x0000180606027980 */ /* 0x000ea2000c101900 */
[----:B---3--:R-:W-:-:S05]  /*2c510*/  FMUL.FTZ R3, R8, R3 ;  /* 0x0000000308037220 */ /* 0x008fca0000410000 */
        /* <DEDUP_REMOVED lines=134> */
[----:B------:R-:W0:Y:S02]  /*2cd80*/  LD.E R2, desc[UR6][R6.64+0xa8] ;  /* 0x0000a80606027980 */ /* 0x000e24000c101900 */
[----:B0-----:R-:W-:-:S05]  /*2cd90*/  FMUL.FTZ R3, R9, R2 ;  /* 0x0000000209037220 */ /* 0x001fca0000410000 */
[----:B------:R0:W-:Y:S04]  /*2cda0*/  ST.E desc[UR4][R6.64+0xa8], R3 ;  /* 0x0000a80306007985 */ /* 0x0001e8000c101904 */
[----:B------:R-:W1:Y:S02]  /*2cdb0*/  LD.E R2, desc[UR6][R6.64+0xac] ;  /* 0x0000ac0606027980 */ /* 0x000e64000c101900 */
[----:B-1----:R-:W-:-:S05]  /*2cdc0*/  FMUL.FTZ R25, R9, R2 ;  /* 0x0000000209197220 */ /* 0x002fca0000410000 */
[----:B------:R1:W-:Y:S04]  /*2cdd0*/  ST.E desc[UR4][R6.64+0xac], R25 ;  /* 0x0000ac1906007985 */ /* 0x0003e8000c101904 */
[----:B------:R-:W2:Y:S02]  /*2cde0*/  LD.E R2, desc[UR6][R6.64+0xb8] ;  /* 0x0000b80606027980 */ /* 0x000ea4000c101900 */
        /* <DEDUP_REMOVED lines=115> */
[----:B------:R-:W-:Y:S04]  /*2d520*/  ST.E desc[UR4][R6.64+0x1e8], R25 ;  /* 0x0001e81906007985 */ /* 0x000fe8000c101904 */
[----:B------:R-:W2:Y:S02]  /*2d530*/  LD.E R2, desc[UR6][R6.64+0x1ec] ;  /* 0x0001ec0606027980 */ /* 0x000ea4000c101900 */
[----:B--2---:R-:W-:-:S05]  /*2d540*/  FMUL.FTZ R27, R9, R2 ;  /* 0x00000002091b7220 */ /* 0x004fca0000410000 */
[----:B------:R1:W-:Y:S04]  /*2d550*/  ST.E desc[UR4][R6.64+0x1ec], R27 ;  /* 0x0001ec1b06007985 */ /* 0x0003e8000c101904 */
[----:B------:R-:W2:Y:S02]  /*2d560*/  LD.E R2, desc[UR6][R6.64+0x1f8] ;  /* 0x0001f80606027980 */ /* 0x000ea4000c101900 */
[----:B--2---:R-:W-:-:S05]  /*2d570*/  FMUL.FTZ R29, R9, R2 ;  /* 0x00000002091d7220 */ /* 0x004fca0000410000 */
[----:B------:R-:W-:Y:S04]  /*2d580*/  ST.E desc[UR4][R6.64+0x1f8], R29 ;  /* 0x0001f81d06007985 */ /* 0x000fe8000c101904 */
[----:B------:R-:W2:Y:S01]  /*2d590*/  LD.E R2, desc[UR6][R6.64+0x1fc] ;  /* 0x0001fc0606027980 */ /* 0x000ea2000c101900 */
[----:B------:R-:W-:Y:S01]  /*2d5a0*/  LEA.HI R28, R201, 0x8, RZ, 0x19 ;  /* 0x00000008c91c7811 */ /* 0x000fe200078fc8ff */
[----:B--2---:R-:W-:-:S05]  /*2d5b0*/  FMUL.FTZ R9, R9, R2 ;  /* 0x0000000209097220 */ /* 0x004fca0000410000 */
[----:B------:R2:W-:Y:S04]  /*2d5c0*/  ST.E desc[UR4][R6.64+0x1fc], R9 ;  /* 0x0001fc0906007985 */ /* 0x0005e8000c101904 */
[----:B0-----:R-:W3:Y:S01]  /*2d5d0*/  LDL.64 R2, [R0+0x80] ;  /* 0x0000800000027983 */ /* 0x001ee20000100a00 */
[----:B------:R0:W-:Y:S06]  /*2d5e0*/  BAR.SYNC.DEFER_BLOCKING R28, 0x100 ;  /* 0x0004001c0000751d */ /* 0x0001ec0000010000 */
[----:B-1----:R-:W4:Y:S04]  /*2d5f0*/  LDL.64 R26, [R0] ;  /* 0x00000000001a7983 */ /* 0x002f280000100a00 */
[----:B------:R-:W5:Y:S04]  /*2d600*/  LDL.64 R24, [R0+0x98] ;  /* 0x0000980000187983 */ /* 0x000f680000100a00 */
[----:B--2---:R-:W2:Y:S04]  /*2d610*/  LDL.64 R8, [R0+0x88] ;  /* 0x0000880000087983 */ /* 0x004ea80000100a00 */
[----:B---3--:R-:W3:Y:S04]  /*2d620*/  LD.E R29, desc[UR4][R2.64] ;  /* 0x00000004021d7980 */ /* 0x008ee8000c101900 */
[----:B----4-:R-:W4:Y:S04]  /*2d630*/  LD.E R215, desc[UR6][R26.64] ;  /* 0x000000061ad77980 */ /* 0x010f28000c101900 */
[----:B-----5:R-:W4:Y:S04]  /*2d640*/  LD.E.64 R6, desc[UR4][R24.64] ;  /* 0x0000000418067980 */ /* 0x020f28000c101b00 */
[----:B---3--:R1:W-:Y:S04]  /*2d650*/  ST.E desc[UR8][R2.64], R29 ;  /* 0x0000001d02007985 */ /* 0x0083e8000c101908 */
[----:B------:R-:W3:Y:S04]  /*2d660*/  LD.E R31, desc[UR10][R2.64+0x4] ;  /* 0x0000040a021f7980 */ /* 0x000ee8000c101900 */
[----:B---3--:R3:W-:Y:S04]  /*2d670*/  ST.E desc[UR4][R2.64+0x4], R31 ;  /* 0x0000041f02007985 */ /* 0x0087e8000c101904 */
[----:B------:R-:W5:Y:S04]  /*2d680*/  LD.E R33, desc[UR6][R2.64+0x8] ;  /* 0x0000080602217980 */ /* 0x000f68000c101900 */
[----:B-----5:R-:W-:Y:S04]  /*2d690*/  ST.E desc[UR4][R2.64+0x8], R33 ;  /* 0x0000082102007985 */ /* 0x020fe8000c101904 */
[----:B------:R-:W5:Y:S04]  /*2d6a0*/  LD.E R27, desc[UR6][R2.64+0xc] ;  /* 0x00000c06021b7980 */ /* 0x000f68000c101900 */
[----:B-----5:R5:W-:Y:S04]  /*2d6b0*/  ST.E desc[UR4][R2.64+0xc], R27 ;  /* 0x00000c1b02007985 */ /* 0x020be8000c101904 */
[----:B------:R-:W2:Y:S04]  /*2d6c0*/  LD.E R25, desc[UR6][R2.64+0x10] ;  /* 0x0000100602197980 */ /* 0x000ea8000c101900 */
[----:B--2---:R2:W-:Y:S04]  /*2d6d0*/  ST.E desc[UR4][R2.64+0x10], R25 ;  /* 0x0000101902007985 */ /* 0x0045e8000c101904 */
[----:B-1----:R-:W4:Y:S04]  /*2d6e0*/  LD.E R29, desc[UR6][R2.64+0x14] ;  /* 0x00001406021d7980 */ /* 0x002f28000c101900 */
[----:B----4-:R1:W-:Y:S04]  /*2d6f0*/  ST.E desc[UR4][R2.64+0x14], R29 ;  /* 0x0000141d02007985 */ /* 0x0103e8000c101904 */
[----:B---3--:R-:W3:Y:S04]  /*2d700*/  LD.E R31, desc[UR6][R2.64+0x18] ;  /* 0x00001806021f7980 */ /* 0x008ee8000c101900 */
[----:B---3--:R3:W-:Y:S04]  /*2d710*/  ST.E desc[UR4][R2.64+0x18], R31 ;  /* 0x0000181f02007985 */ /* 0x0087e8000c101904 */
[----:B-----5:R-:W4:Y:S04]  /*2d720*/  LD.E R27, desc[UR6][R2.64+0x1c] ;  /* 0x00001c06021b7980 */ /* 0x020f28000c101900 */
[----:B----4-:R4:W-:Y:S04]  /*2d730*/  ST.E desc[UR4][R2.64+0x1c], R27 ;  /* 0x00001c1b02007985 */ /* 0x0109e8000c101904 */
[----:B--2---:R-:W2:Y:S04]  /*2d740*/  LD.E R25, desc[UR6][R2.64+0x20] ;  /* 0x0000200602197980 */ /* 0x004ea8000c101900 */
[----:B--2---:R2:W-:Y:S04]  /*2d750*/  ST.E desc[UR4][R2.64+0x20], R25 ;  /* 0x0000201902007985 */ /* 0x0045e8000c101904 */
[----:B-1----:R-:W5:Y:S04]  /*2d760*/  LD.E R29, desc[UR6][R2.64+0x24] ;  /* 0x00002406021d7980 */ /* 0x002f68000c101900 */
[----:B-----5:R1:W-:Y:S04]  /*2d770*/  ST.E desc[UR4][R2.64+0x24], R29 ;  /* 0x0000241d02007985 */ /* 0x0203e8000c101904 */
[----:B---3--:R-:W3:Y:S04]  /*2d780*/  LD.E R31, desc[UR6][R2.64+0x28] ;  /* 0x00002806021f7980 */ /* 0x008ee8000c101900 */
[----:B---3--:R3:W-:Y:S04]  /*2d790*/  ST.E desc[UR4][R2.64+0x28], R31 ;  /* 0x0000281f02007985 */ /* 0x0087e8000c101904 */
[----:B----4-:R-:W4:Y:S04]  /*2d7a0*/  LD.E R27, desc[UR6][R2.64+0x2c] ;  /* 0x00002c06021b7980 */ /* 0x010f28000c101900 */
        /* <DEDUP_REMOVED lines=228> */
[----:B-----5:R-:W-:Y:S04]  /*2e5f0*/  ST.E desc[UR4][R2.64+0x1f4], R29 ;  /* 0x0001f41d02007985 */ /* 0x020fe8000c101904 */
[----:B---3--:R-:W3:Y:S04]  /*2e600*/  LD.E R31, desc[UR6][R2.64+0x1f8] ;  /* 0x0001f806021f7980 */ /* 0x008ee8000c101900 */
[----:B---3--:R-:W-:Y:S04]  /*2e610*/  ST.E desc[UR4][R2.64+0x1f8], R31 ;  /* 0x0001f81f02007985 */ /* 0x008fe8000c101904 */
[----:B----4-:R-:W3:Y:S01]  /*2e620*/  LD.E R27, desc[UR6][R2.64+0x1fc] ;  /* 0x0001fc06021b7980 */ /* 0x010ee2000c101900 */
        /* <DEDUP_REMOVED lines=28> */
[----:B------:R-:W-:Y:S02]  /*2e7f0*/  R2UR UR56, R4 ;  /* 0x00000000043872ca */ /* 0x000fe400000e0000 */
[----:B------:R-:W-:Y:S01]  /*2e800*/  R2UR UR57, R5 ;  /* 0x00000000053972ca */ /* 0x000fe200000e0000 */
[----:B---3--:R1:W-:Y:S04]  /*2e810*/  ST.E desc[UR4][R2.64+0x1fc], R27 ;  /* 0x0001fc1b02007985 */ /* 0x0083e8000c101904 */
[----:B------:R-:W3:Y:S04]  /*2e820*/  LD.E R214, desc[UR16][R8.64] ;  /* 0x0000001008d67980 */ /* 0x000ee8000c101900 */
[----:B------:R-:W4:Y:S04]  /*2e830*/  LD.E R24, desc[UR18][R2.64] ;  /* 0x0000001202187980 */ /* 0x000f28000c101900 */
[----:B--2---:R-:W4:Y:S04]  /*2e840*/  LD.E R25, desc[UR20][R2.64+0x4] ;  /* 0x0000041402197980 */ /* 0x004f28000c101900 */
[----:B------:R-:W4:Y:S04]  /*2e850*/  LD.E R26, desc[UR22][R2.64+0x8] ;  /* 0x00000816021a7980 */ /* 0x000f28000c101900 */
[----:B-1----:R-:W4:Y:S04]  /*2e860*/  LD.E R27, desc[UR24][R2.64+0xc] ;  /* 0x00000c18021b7980 */ /* 0x002f28000c101900 */
        /* <DEDUP_REMOVED lines=124> */
[----:B------:R-:W-:Y:S01]  /*2f030*/  IMAD R6, R215, 0xc00, R6 ;  /* 0x00000c00d7067824 */ /* 0x000fe200078e0206 */
[----:B---3--:R-:W-:-:S02]  /*2f040*/  ISETP.NE.U32.AND P0, PT, R214, RZ, PT ;  /* 0x000000ffd600720c */ /* 0x008fc40003f05070 */
        /* <DEDUP_REMOVED lines=27> */
[----:B----4-:R-:W-:-:S06]  /*2f200*/  WARPGROUP.ARRIVE ;  /* 0x00000000000079c5 */ /* 0x010fcc0000000000 */
        /* <DEDUP_REMOVED lines=18> */
[----:B------:R-:W-:Y:S02]  /*2f330*/  R2UR UR6, R4 ;  /* 0x00000000040672ca */ /* 0x000fe400000e0000 */
[----:B------:R-:W-:-:S09]  /*2f340*/  R2UR UR7, R5 ;  /* 0x00000000050772ca */ /* 0x000fd200000e0000 */
        /* <DEDUP_REMOVED lines=356> */
[C---:B------:R-:W-:Y:S01]  /*30990*/  R2UR UR19, R5.reuse ;  /* 0x00000000051372ca */ /* 0x040fe200000e0000 */
[----:B------:R5:W-:Y:S01]  /*309a0*/  ST.E desc[UR24][R2.64+0x1f4], R149 ;  /* 0x0001f49502007985 */ /* 0x000be2000c101918 */
        /* <DEDUP_REMOVED lines=12> */
[C---:B------:R-:W-:Y:S02]  /*30a70*/  R2UR UR52, R4.reuse ;  /* 0x00000000043472ca */ /* 0x040fe400000e0000 */
[----:B------:R-:W-:Y:S01]  /*30a80*/  R2UR UR53, R5 ;  /* 0x00000000053572ca */ /* 0x000fe200000e0000 */
[----:B------:R5:W-:Y:S01]  /*30a90*/  ST.E desc[UR6][R2.64+0x1f8], R150 ;  /* 0x0001f89602007985 */ /* 0x000be2000c101906 */
[----:B------:R-:W-:-:S03]  /*30aa0*/  R2UR UR60, R4 ;  /* 0x00000000043c72ca */ /* 0x000fc600000e0000 */
[----:B------:R5:W-:Y:S01]  /*30ab0*/  ST.E desc[UR8][R2.64+0x1fc], R151 ;  /* 0x0001fc9702007985 */ /* 0x000be2000c101908 */
[----:B------:R-:W-:-:S03]  /*30ac0*/  R2UR UR61, R5 ;  /* 0x00000000053d72ca */ /* 0x000fc600000e0000 */
[----:B------:R-:W-:Y:S01]  /*30ad0*/  ST.E desc[UR16][R8.64], R194 ;  /* 0x000000c208007985 */ /* 0x000fe2000c101910 */
[C---:B------:R-:W-:Y:S02]  /*30ae0*/  R2UR UR58, R4.reuse ;  /* 0x00000000043a72ca */ /* 0x040fe400000e0000 */
[C---:B------:R-:W-:Y:S01]  /*30af0*/  R2UR UR59, R5.reuse ;  /* 0x00000000053b72ca */ /* 0x040fe200000e0000 */
[----:B0-----:R-:W5:Y:S01]  /*30b00*/  LD.E R24, desc[UR18][R2.64] ;  /* 0x0000001202187980 */ /* 0x001f62000c101900 */
[C---:B------:R-:W-:Y:S02]  /*30b10*/  R2UR UR56, R4.reuse ;  /* 0x00000000043872ca */ /* 0x040fe400000e0000 */
[C---:B------:R-:W-:Y:S01]  /*30b20*/  R2UR UR57, R5.reuse ;  /* 0x00000000053972ca */ /* 0x040fe200000e0000 */
[----:B-1----:R-:W5:Y:S01]  /*30b30*/  LD.E R25, desc[UR20][R2.64+0x4] ;  /* 0x0000041402197980 */ /* 0x002f62000c101900 */
[C---:B------:R-:W-:Y:S02]  /*30b40*/  R2UR UR4, R4.reuse ;  /* 0x00000000040472ca */ /* 0x040fe400000e0000 */
[----:B------:R-:W-:Y:S01]  /*30b50*/  R2UR UR5, R5 ;  /* 0x00000000050572ca */ /* 0x000fe200000e0000 */
[----:B--2---:R-:W2:Y:S01]  /*30b60*/  LD.E R26, desc[UR22][R2.64+0x8] ;  /* 0x00000816021a7980 */ /* 0x004ea2000c101900 */
[----:B------:R-:W-:-:S02]  /*30b70*/  R2UR UR6, R4 ;  /* 0x00000000040672ca */ /* 0x000fc400000e0000 */
[C---:B------:R-:W-:Y:S01]  /*30b80*/  R2UR UR7, R5.reuse ;  /* 0x00000000050772ca */ /* 0x040fe200000e0000 */
[----:B---3--:R-:W2:Y:S01]  /*30b90*/  LD.E R27, desc[UR24][R2.64+0xc] ;  /* 0x00000c18021b7980 */ /* 0x008ea2000c101900 */
[C---:B------:R-:W-:Y:S02]  /*30ba0*/  R2UR UR8, R4.reuse ;  /* 0x00000000040872ca */ /* 0x040fe400000e0000 */
[C---:B------:R-:W-:Y:S01]  /*30bb0*/  R2UR UR9, R5.reuse ;  /* 0x00000000050972ca */ /* 0x040fe200000e0000 */
[----:B----4-:R-:W2:Y:S01]  /*30bc0*/  LD.E R28, desc[UR26][R2.64+0x10] ;  /* 0x0000101a021c7980 */ /* 0x010ea2000c101900 */
[C---:B------:R-:W-:Y:S02]  /*30bd0*/  R2UR UR10, R4.reuse ;  /* 0x00000000040a72ca */ /* 0x040fe400000e0000 */
[----:B------:R-:W-:Y:S01]  /*30be0*/  R2UR UR11, R5 ;  /* 0x00000000050b72ca */ /* 0x000fe200000e0000 */
[----:B-----5:R-:W2:Y:S01]  /*30bf0*/  LD.E R29, desc[UR28][R2.64+0x14] ;  /* 0x0000141c021d7980 */ /* 0x020ea2000c101900 */
        /* <DEDUP_REMOVED lines=387> */
[----:B------:R-:W-:Y:S02]  /*32430*/  WARPGROUP.DEPBAR.LE gsb0, 0x0 ;  /* 0x00008000000079c5 */ /* 0x000fe40000010000 */
        /* <DEDUP_REMOVED lines=2713> */
[----:B------:R-:W-:Y:S04]  /*3cdd0*/  ST.E desc[UR6][R2.64+0x1ec], R147 ;  /* 0x0001ec9302007985 */ /* 0x000fe8000c101906 */
[----:B------:R-:W-:Y:S04]  /*3cde0*/  ST.E desc[UR8][R2.64+0x1f0], R148 ;  /* 0x0001f09402007985 */ /* 0x000fe8000c101908 */
[----:B------:R-:W-:Y:S04]  /*3cdf0*/  ST.E desc[UR10][R2.64+0x1f4], R149 ;  /* 0x0001f49502007985 */ /* 0x000fe8000c10190a */
[----:B------:R-:W-:Y:S04]  /*3ce00*/  ST.E desc[UR12][R2.64+0x1f8], R150 ;  /* 0x0001f89602007985 */ /* 0x000fe8000c10190c */
[----:B------:R-:W-:Y:S01]  /*3ce10*/  ST.E desc[UR14][R2.64+0x1fc], R151 ;  /* 0x0001fc9702007985 */ /* 0x000fe2000c10190e */
        /* <DEDUP_REMOVED lines=765> */
[----:B------:R-:W2:Y:S01]  /*3fdf0*/  LD.E R11, desc[UR6][R2.64+0x4] ;  /* 0x00000406020b7980 */ /* 0x000ea2000c101900 */
[C---:B------:R-:W-:Y:S02]  /*3fe00*/  R2UR UR4, R4.reuse ;  /* 0x00000000040472ca */ /* 0x040fe400000e0000 */
        /* <DEDUP_REMOVED lines=10> */
[----:B0-----:R-:W4:Y:S01]  /*3feb0*/  LD.E R9, desc[UR6][R2.64+0xc] ;  /* 0x00000c0602097980 */ /* 0x001f22000c101900 */
[C---:B------:R-:W-:Y:S02]  /*3fec0*/  R2UR UR4, R4.reuse ;  /* 0x00000000040472ca */ /* 0x040fe400000e0000 */
[C---:B------:R-:W-:Y:S02]  /*3fed0*/  R2UR UR5, R5.reuse ;  /* 0x00000000050572ca */ /* 0x040fe400000e0000 */
[----:B------:R-:W-:Y:S02]  /*3fee0*/  R2UR UR6, R4 ;  /* 0x00000000040672ca */ /* 0x000fe400000e0000 */
[----:B------:R-:W-:-:S09]  /*3fef0*/  R2UR UR7, R5 ;  /* 0x00000000050772ca */ /* 0x000fd200000e0000 */
[----:B----4-:R0:W-:Y:S04]  /*3ff00*/  ST.E desc[UR4][R2.64+0xc], R9 ;  /* 0x00000c0902007985 */ /* 0x0101e8000c101904 */
[----:B-1----:R-:W4:Y:S01]  /*3ff10*/  LD.E R7, desc[UR6][R2.64+0x10] ;  /* 0x0000100602077980 */ /* 0x002f22000c101900 */
[C---:B------:R-:W-:Y:S02]  /*3ff20*/  R2UR UR4, R4.reuse ;  /* 0x00000000040472ca */ /* 0x040fe400000e0000 */
[C---:B------:R-:W-:Y:S02]  /*3ff30*/  R2UR UR5, R5.reuse ;  /* 0x00000000050572ca */ /* 0x040fe400000e0000 */
[----:B------:R-:W-:Y:S02]  /*3ff40*/  R2UR UR6, R4 ;  /* 0x00000000040672ca */ /* 0x000fe400000e0000 */
[----:B------:R-:W-:-:S09]  /*3ff50*/  R2UR UR7, R5 ;  /* 0x00000000050772ca */ /* 0x000fd200000e0000 */
[----:B----4-:R1:W-:Y:S04]  /*3ff60*/  ST.E desc[UR4][R2.64+0x10], R7 ;  /* 0x0000100702007985 */ /* 0x0103e8000c101904 */
        /* <DEDUP_REMOVED lines=726> */
[----:B---3--:R-:W2:Y:S01]  /*42cd0*/  LD.E R13, desc[UR6][R2.64+0x1f8] ;  /* 0x0001f806020d7980 */ /* 0x008ea2000c101900 */
[C---:B------:R-:W-:Y:S02]  /*42ce0*/  R2UR UR4, R4.reuse ;  /* 0x00000000040472ca */ /* 0x040fe400000e0000 */
[C---:B------:R-:W-:Y:S02]  /*42cf0*/  R2UR UR5, R5.reuse ;  /* 0x00000000050572ca */ /* 0x040fe400000e0000 */
[----:B------:R-:W-:Y:S02]  /*42d00*/  R2UR UR6, R4 ;  /* 0x00000000040672ca */ /* 0x000fe400000e0000 */
[----:B------:R-:W-:-:S02]  /*42d10*/  R2UR UR7, R5 ;  /* 0x00000000050772ca */ /* 0x000fc400000e0000 */
[----:B------:R-:W-:-:S07]  /*42d20*/  LOP3.LUT P6, RZ, R201, 0x7f, RZ, 0xc0, !PT ;  /* 0x0000007fc9ff7812 */ /* 0x000fce00078cc0ff */
[----:B--2---:R1:W-:Y:S04]  /*42d30*/  ST.E desc[UR4][R2.64+0x1f8], R13 ;  /* 0x0001f80d02007985 */ /* 0x0043e8000c101904 */
[----:B0-----:R-:W2:Y:S01]  /*42d40*/  LD.E R9, desc[UR6][R2.64+0x1fc] ;  /* 0x0001fc0602097980 */ /* 0x001ea2000c101900 */
[----:B------:R-:W-:Y:S02]  /*42d50*/  R2UR UR4, R4 ;  /* 0x00000000040472ca */ /* 0x000fe400000e0000 */
[----:B------:R-:W-:-:S13]  /*42d60*/  R2UR UR5, R5 ;  /* 0x00000000050572ca */ /* 0x000fda00000e0000 */
[----:B--2---:R1:W-:Y:S01]  /*42d70*/  ST.E desc[UR4][R2.64+0x1fc], R9 ;  /* 0x0001fc0902007985 */ /* 0x0043e2000c101904 */
[----:B------:R-:W-:Y:S05]  /*42d80*/  @P6 BRA `(.L_x_9968) ;  /* 0x0000000000306947 */ /* 0x000fea0003800000 */
[----:B-1----:R-:W2:Y:S04]  /*42d90*/  LDL.64 R2, [R0+0x40] ;  /* 0x0000400000027983 */ /* 0x002ea80000100a00 */
        /* <DEDUP_REMOVED lines=11> */
.L_x_9968:
[----:B------:R-:W-:-:S04]  /*42e50*/  IMAD.MOV.U32 R203, RZ, RZ, 0x0 ;  /* 0x00000000ffcb7424 */ /* 0x000fc800078e00ff */
[----:B01----:R-:W-:Y:S05]  /*42e60*/  RET.REL.NODEC R202 `(_ZN7cutlass13device_kernelIN5flash11enable_sm90INS1_16FlashAttnFwdSm90INS1_25CollectiveMainloopFwdSm90ILi2EN4cute5tupleIJNS5_1CILi1EEES8_S8_EEENS6_IJNS7_ILi128EEENS7_ILi96EEENS7_ILi64EEEEEELi256ENS_10bfloat16_tEfNS_4arch4Sm90ELb0ELb1ELb0ELb1ELb0ELb0ELb1ELb1ELb0ELb0ELb0ELb0EEENS1_21CollectiveEpilogueFwdINS6_IJSA_NS7_ILi256EEESB_EEES9_SE_SG_Li256ELb1ELb0ELb0ELb0EEENS1_36VarlenDynamicPersistentTileSchedulerILi128ELi96ELi256ELi32ELb0ELb0ELb1ELb1ELb0ELb1EEEEEEEEEvNT_6ParamsE) ;  /* 0xfffffbd0ca647950 */ /* 0x003fea0003c3ffff */
.L_x_9946:
[----:B0-----:R0:W1:Y:S02]  /*42e70*/  SYNCS.PHASECHK.TRANS64.TRYWAIT P0, [R2+URZ], R3 ;  /* 0x00000003020075a7 */ /* 0x001064000800017f */
[----:B-1----:R-:W-:Y:S05]  /*42e80*/  @!P0 NANOSLEEP.SYNCS 0x989680 ;  /* 0x009896800000895d */ /* 0x002fea0003900000 */
[----:B------:R-:W1:Y:S02]  /*42e90*/  @!P0 SYNCS.PHASECHK.TRANS64 P0, [R2+URZ], R3 ;  /* 0x00000003020085a7 */ /* 0x000e64000800007f */
[----:B-1----:R-:W-:Y:S05]  /*42ea0*/  @!P0 BRA `(.L_x_9946) ;  /* 0xfffffffc00f08947 */ /* 0x002fea000383ffff */
[----:B------:R-:W-:Y:S05]  /*42eb0*/  BRA `(.L_x_9945) ;  /* 0xfffffe4c00ec7947 */ /* 0x000fea000383ffff */
.L_x_9953:
[----:B0-----:R0:W1:Y:S02]  /*42ec0*/  SYNCS.PHASECHK.TRANS64.TRYWAIT P0, [R8+URZ], R9 ;  /* 0x00000009080075a7 */ /* 0x001064000800017f */
[----:B-1----:R-:W-:Y:S05]  /*42ed0*/  @!P0 NANOSLEEP.SYNCS 0x989680 ;  /* 0x009896800000895d */ /* 0x002fea0003900000 */
[----:B------:R-:W1:Y:S02]  /*42ee0*/  @!P0 SYNCS.PHASECHK.TRANS64 P0, [R8+URZ], R9 ;  /* 0x00000009080085a7 */ /* 0x000e64000800007f */
[----:B-1----:R-:W-:Y:S05]  /*42ef0*/  @!P0 BRA `(.L_x_9953) ;  /* 0xfffffffc00f08947 */ /* 0x002fea000383ffff */
[----:B------:R-:W-:Y:S05]  /*42f00*/  BRA `(.L_x_9952) ;  /* 0xfffffe5400c07947 */ /* 0x000fea000383ffff */
.L_x_9969:
        /* <DEDUP_REMOVED lines=15> */
.L_x_11969:


//--------------------- .text._ZN7cutlass13device_kernelIN5flash11enable_sm90INS1_16FlashAttnFwdSm90INS1_25CollectiveMainloopFwdSm90ILi2EN4cute5tupleIJNS5_1CILi1EEES8_S8_EEENS6_IJNS7_ILi128EEENS7_ILi96EEENS7_ILi64EEEEEELi256ENS_10bfloat16_tEfNS_4arch4Sm90ELb0ELb1ELb0ELb1ELb0ELb1ELb1ELb1ELb0ELb0ELb0ELb0EEENS1_21CollectiveEpilogueFwdINS6_IJSA_NS7_ILi256EEESB_EEES9_SE_SG_Li256ELb1ELb0ELb0ELb0EEENS1_36VarlenDynamicPersistentTileSchedulerILi128ELi96ELi256ELi32ELb0ELb0ELb1ELb1ELb0ELb1EEEEEEEEEvNT_6ParamsE --------------------------
	.section	.text._ZN7cutlass13device_kernelIN5flash11enable_sm90INS1_16FlashAttnFwdSm90INS1_25CollectiveMainloopFwdSm90ILi2EN4cute5tupleIJNS5_1CILi1EEES8_S8_EEENS6_IJNS7_ILi128EEENS7_ILi96EEENS7_ILi64EEEEEELi256ENS_10bfloat16_tEfNS_4arch4Sm90ELb0ELb1ELb0ELb1ELb0ELb1ELb1ELb1ELb0ELb0ELb0ELb0EEENS1_21CollectiveEpilogueFwdINS6_IJSA_NS7_ILi256EEESB_EEES9_SE_SG_Li256ELb1ELb0ELb0ELb0EEENS1_36VarlenDynamicPersistentTileSchedulerILi128ELi96ELi256ELi32ELb0ELb0ELb1ELb1ELb0ELb1EEEEEEEEEvNT_6ParamsE,"ax",@progbits
	.align	128
.text._ZN7cutlass13device_kernelIN5flash11enable_sm90INS1_16FlashAttnFwdSm90INS1_25CollectiveMainloopFwdSm90ILi2EN4cute5tupleIJNS5_1CILi1EEES8_S8_EEENS6_IJNS7_ILi128EEENS7_ILi96EEENS7_ILi64EEEEEELi256ENS_10bfloat16_tEfNS_4arch4Sm90ELb0ELb1ELb0ELb1ELb0ELb1ELb1ELb1ELb0ELb0ELb0ELb0EEENS1_21CollectiveEpilogueFwdINS6_IJSA_NS7_ILi256EEESB_EEES9_SE_SG_Li256ELb1ELb0ELb0ELb0EEENS1_36VarlenDynamicPersistentTileSchedulerILi128ELi96ELi256ELi32ELb0ELb0ELb1ELb1ELb0ELb1EEEEEEEEEvNT_6ParamsE:
        .type           _ZN7cutlass13device_kernelIN5flash11enable_sm90INS1_16FlashAttnFwdSm90INS1_25CollectiveMainloopFwdSm90ILi2EN4cute5tupleIJNS5_1CILi1EEES8_S8_EEENS6_IJNS7_ILi128EEENS7_ILi96EEENS7_ILi64EEEEEELi256ENS_10bfloat16_tEfNS_4arch4Sm90ELb0ELb1ELb0ELb1ELb0ELb1ELb1ELb1ELb0ELb0ELb0ELb0EEENS1_21CollectiveEpilogueFwdINS6_IJSA_NS7_ILi256EEESB_EEES9_SE_SG_Li256ELb1ELb0ELb0ELb0EEENS1_36VarlenDynamicPersistentTileSchedulerILi128ELi96ELi256ELi32ELb0ELb0ELb1ELb1ELb0ELb1EEEEEEEEEvNT_6ParamsE,@function
        .size           _ZN7cutlass13device_kernelIN5flash11enable_sm90INS1_16FlashAttnFwdSm90INS1_25CollectiveMainloopFwdSm90ILi2EN4cute5tupleIJNS5_1CILi1EEES8_S8_EEENS6_IJNS7_ILi128EEENS7_ILi96EEENS7_ILi64EEEEEELi256ENS_10bfloat16_tEfNS_4arch4Sm90ELb0ELb1ELb0ELb1ELb0ELb1ELb1ELb1ELb0ELb0ELb0ELb0EEENS1_21CollectiveEpilogueFwdINS6_IJSA_NS7_ILi256EEESB_EEES9_SE_SG_Li256ELb1ELb0ELb0ELb0EEENS1_36VarlenDynamicPersistentTileSchedulerILi128ELi96ELi256ELi32ELb0ELb0ELb1ELb1ELb0ELb1EEEEEEEEEvNT_6ParamsE,(.L_x_11971 - _ZN7cutlass13device_kernelIN5flash11enable_sm90INS1_16FlashAttnFwdSm90INS1_25CollectiveMainloopFwdSm90ILi2EN4cute5tupleIJNS5_1CILi1EEES8_S8_EEENS6_IJNS7_ILi128EEENS7_ILi96EEENS7_ILi64EEEEEELi256ENS_10bfloat16_tEfNS_4arch4Sm90ELb0ELb1ELb0ELb1ELb0ELb1ELb1ELb1ELb0ELb0ELb0ELb0EEENS1_21CollectiveEpilogueFwdINS6_IJSA_NS7_ILi256EEESB_EEES9_SE_SG_Li256ELb1ELb0ELb0ELb0EEENS1_36VarlenDynamicPersistentTileSchedulerILi128ELi96ELi256ELi32ELb0ELb0ELb1ELb1ELb0ELb1EEEEEEEEEvNT_6ParamsE)
        .other          _ZN7cutlass13device_kernelIN5flash11enable_sm90INS1_16FlashAttnFwdSm90INS1_25CollectiveMainloopFwdSm90ILi2EN4cute5tupleIJNS5_1CILi1EEES8_S8_EEENS6_IJNS7_ILi128EEENS7_ILi96EEENS7_ILi64EEEEEELi256ENS_10bfloat16_tEfNS_4arch4Sm90ELb0ELb1ELb0ELb1ELb0ELb1ELb1ELb1ELb0ELb0ELb0ELb0EEENS1_21CollectiveEpilogueFwdINS6_IJSA_NS7_ILi256EEESB_EEES9_SE_SG_Li256ELb1ELb0ELb0ELb0EEENS1_36VarlenDynamicPersistentTileSchedulerILi128ELi96ELi256ELi32ELb0ELb0ELb1ELb1ELb0ELb1EEEEEEEEEvNT_6ParamsE,@"STO_CUDA_ENTRY STV_DEFAULT"
_ZN7cutlass13device_kernelIN5flash11enable_sm90INS1_16FlashAttnFwdSm90INS1_25CollectiveMainloopFwdSm90ILi2EN4cute5tupleIJNS5_1CILi1EEES8_S8_EEENS6_IJNS7_ILi128EEENS7_ILi96EEENS7_ILi64EEEEEELi256ENS_10bfloat16_tEfNS_4arch4Sm90ELb0ELb1ELb0ELb1ELb0ELb1ELb1ELb1ELb0ELb0ELb0ELb0EEENS1_21CollectiveEpilogueFwdINS6_IJSA_NS7_ILi256EEESB_EEES9_SE_SG_Li256ELb1ELb0ELb0ELb0EEENS1_36VarlenDynamicPersistentTileSchedulerILi128ELi96ELi256ELi32ELb0ELb0ELb1ELb1ELb0ELb1EEEEEEEEEvNT_6ParamsE:
[----:B------:R-:W0:Y:S02]  /*0000*/  LDC R1, c[0x0][0x28] ;  /* 0x00000a00ff017b82 */ /* 0x000e240000000800 */
[----:B0-----:R-:W-:-:S05]  /*0010*/  VIADD R1, R1, 0xfffffb70 ;  /* 0xfffffb7001017836 */ /* 0x001fca0000000000 */
[----:B------:R-:W-:Y:S01]  /*0020*/  R2UR UR4, R1 ;  /* 0x00000000010472ca */ /* 0x000fe200000e0000 */
[----:B------:R-:W0:Y:S01]  /*0030*/  S2R R3, SR_TID.X ;  /* 0x0000000000037919 */ /* 0x000e220000002100 */
[----:B------:R-:W-:Y:S01]  /*0040*/  ELECT P0, URZ, PT ;  /* 0x00000000003f782f */ /* 0x000fe20003800000 */
[----:B------:R-:W-:Y:S01]  /*0050*/  BSSY B0, `(.L_x_9970) ;  /* 0x000001e000007945 */ /* 0x000fe20003800000 */
[----:B------:R-:W-:Y:S01]  /*0060*/  ULDC UR49, c[0x0][0x20] ;  /* 0x0000080000317ab9 */ /* 0x000fe20000000800 */
[----:B------:R-:W-:-:S08]  /*0070*/  ULDC UR48, c[0x0][0x24] ;  /* 0x0000090000307ab9 */ /* 0x000fd00000000800 */
[----:B------:R-:W-:-:S04]  /*0080*/  UIADD3 UR49, UP0, UR4, UR49, URZ ;  /* 0x0000003104317290 */ /* 0x000fc8000ff1e03f */
[----:B------:R-:W-:Y:S01]  /*0090*/  UIADD3.X UR48, URZ, UR48, URZ, UP0, !UPT ;  /* 0x000000303f307290 */ /* 0x000fe200087fe43f */
        /* <DEDUP_REMOVED lines=25> */
.L_x_9971:
[----:B------:R-:W-:Y:S05]  /*0230*/  BSYNC B0 ;  /* 0x0000000000007941 */ /* 0x000fea0003800000 */
.L_x_9970:
        /* <DEDUP_REMOVED lines=43> */
.L_x_9972:
        /* <DEDUP_REMOVED lines=22> */
.L_x_9973:
        /* <DEDUP_REMOVED lines=18> */
.L_x_9974:
        /* <DEDUP_REMOVED lines=22> */
.L_x_9975:
        /* <DEDUP_REMOVED lines=22> */
.L_x_9976:
[----:B------:R-:W-:Y:S01]  /*0a30*/  PLOP3.LUT P0, PT, PT, PT, UP0, 0x80, 0x0 ;  /* 0x000000000000781c */ /* 0x000fe20003f0f008 */
[----:B------:R-:W-:Y:S01]  /*0a40*/  UMOV UR50, 0x1 ;  /* 0x0000000100327882 */ /* 0x000fe20000000000 */
[----:B------:R-:W-:Y:S01]  /*0a50*/  NOP ;  /* 0x0000000000007918 */ /* 0x000fe20000000000 */
[----:B------:R-:W-:Y:S01]  /*0a60*/  USEL UR50, UR50, 0x2, !UP0 ;  /* 0x0000000232327887 */ /* 0x000fe2000c000000 */
[----:B------:R-:W-:Y:S01]  /*0a70*/  BSSY B7, `(.L_x_9977) ;  /* 0x00032d3000077945 */ /* 0x000fe20003800000 */
[----:B------:R-:W-:Y:S01]  /*0a80*/  ULDC.64 UR56, c[0x0][0x208] ;  /* 0x0000820000387ab9 */ /* 0x000fe20000000a00 */
[----:B------:R-:W-:Y:S02]  /*0a90*/  IMAD.U32 R18, RZ, RZ, UR49 ;  /* 0x00000031ff127e24 */ /* 0x000fe4000f8e00ff */
[----:B------:R-:W-:Y:S01]  /*0aa0*/  IMAD.U32 R19, RZ, RZ, UR48 ;  /* 0x00000030ff137e24 */ /* 0x000fe2000f8e00ff */
[----:B0123--:R-:W-:Y:S06]  /*0ab0*/  BAR.SYNC.DEFER_BLOCKING 0x0 ;  /* 0x0000000000007b1d */ /* 0x00ffec0000010000 */
[----:B------:R-:W-:Y:S05]  /*0ac0*/  @!P0 BRA `(.L_x_9978) ;  /* 0x000002c800888947 */ /* 0x000fea0003800000 */
.L_x_9979:
[----:B------:R-:W-:-:S08]  /*0ad0*/  NOP ;  /* 0x0000000000007918 */ /* 0x000fd00000000000 */
[----:B------:R-:W0:Y:S02]  /*0ae0*/  USETMAXREG.TRY_ALLOC.CTAPOOL UP0, 0xf0 ;  /* 0x000000f0000079c8 */ /* 0x000e240008000600 */
[----:B0-----:R-:W-:-:S13]  /*0af0*/  PLOP3.LUT P0, PT, PT, PT, UP0, 0x80, 0x0 ;  /* 0x000000000000781c */ /* 0x001fda0003f0f008 */
[----:B------:R-:W-:Y:S05]  /*0b00*/  @!P0 BRA `(.L_x_9979) ;  /* 0xfffffffc00f08947 */ /* 0x000fea000383ffff */
[----:B------:R-:W2:Y:S01]  /*0b10*/  LDL.LU R2, [R1+0x460] ;  /* 0x0004600001027983 */ /* 0x000ea20000300800 */
[----:B------:R-:W0:Y:S01]  /*0b20*/  S2UR UR5, SR_CgaCtaId ;  /* 0x00000000000579c3 */ /* 0x000e220000008800 */
[----:B------:R-:W-:Y:S01]  /*0b30*/  UMOV UR4, 0x400 ;  /* 0x0000040000047882 */ /* 0x000fe20000000000 */
[----:B------:R-:W-:Y:S01]  /*0b40*/  UIADD3 UR44, UP0, UR49, 0x210, URZ ;  /* 0x00000210312c7890 */ /* 0x000fe2000ff1e03f */
[----:B------:R-:W1:Y:S01]  /*0b50*/  S2R R0, SR_TID.X ;  /* 0x0000000000007919 */ /* 0x000e620000002100 */
[----:B------:R-:W-:Y:S02]  /*0b60*/  UIADD3 UR43, UP1, UR49, 0x21c, URZ ;  /* 0x0000021c312b7890 */ /* 0x000fe4000ff3e03f */
[----:B------:R-:W-:Y:S01]  /*0b70*/  UIADD3.X UR42, URZ, UR48, URZ, UP0, !UPT ;  /* 0x000000303f2a7290 */ /* 0x000fe200087fe43f */
[----:B------:R-:W-:Y:S01]  /*0b80*/  STL.64 [R1+0x210], RZ ;  /* 0x000210ff01007387 */ /* 0x000fe20000100a00 */
[----:B------:R-:W-:-:S03]  /*0b90*/  UIADD3.X UR41, URZ, UR48, URZ, UP1, !UPT ;  /* 0x000000303f297290 */ /* 0x000fc60008ffe43f */
[----:B------:R-:W-:Y:S04]  /*0ba0*/  STL [R1+0x218], RZ ;  /* 0x000218ff01007387 */ /* 0x000fe80000100800 */
[----:B------:R-:W-:Y:S01]  /*0bb0*/  STL [R1+0x21c], RZ ;  /* 0x00021cff01007387 */ /* 0x000fe20000100800 */
[----:B0-----:R-:W-:-:S06]  /*0bc0*/  ULEA UR4, UR5, UR4, 0x18 ;  /* 0x0000000405047291 */ /* 0x001fcc000f8ec03f */
[----:B------:R-:W-:Y:S01]  /*0bd0*/  IMAD.U32 R145, RZ, RZ, UR4 ;  /* 0x00000004ff917e24 */ /* 0x000fe2000f8e00ff */
[----:B------:R-:W-:Y:S06]  /*0be0*/  BAR.ARV 0x8, 0x120 ;  /* 0x0204800000007b1d */ /* 0x000fec0000002000 */
[----:B-1----:R-:W-:Y:S01]  /*0bf0*/  SHF.R.U32.HI R9, RZ, 0x7, R0 ;  /* 0x00000007ff097819 */ /* 0x002fe20000011600 */
[----:B------:R-:W-:-:S03]  /*0c00*/  ULDC UR4, c[0x0][0xd14] ;  /* 0x0003450000047ab9 */ /* 0x000fc60000000800 */
[----:B------:R-:W-:-:S13]  /*0c10*/  ISETP.NE.AND P0, PT, R9, 0x1, PT ;  /* 0x000000010900780c */ /* 0x000fda0003f05270 */
[----:B------:R-:W-:Y:S08]  /*0c20*/  @!P0 BAR.ARV 0x9, 0x100 ;  /* 0x0244000000008b1d */ /* 0x000ff00000002000 */
[----:B------:R-:W-:Y:S06]  /*0c30*/  BAR.SYNC.DEFER_BLOCKING 0x5, 0x120 ;  /* 0x0144800000007b1d */ /* 0x000fec0000010000 */
[----:B------:R-:W0:Y:S02]  /*0c40*/  LDS.128 R116, [R145+0x324d0] ;  /* 0x0324d00091747984 */ /* 0x000e240000000c00 */
[----:B------:R-:W-:Y:S06]  /*0c50*/  BAR.ARV 0x4, 0x120 ;  /* 0x0104800000007b1d */ /* 0x000fec0000002000 */
[----:B--2---:R-:W-:-:S04]  /*0c60*/  LOP3.LUT R2, R2, 0xffefffff, RZ, 0xc0, !PT ;  /* 0xffefffff02027812 */ /* 0x004fc800078ec0ff */
[----:B------:R-:W-:Y:S02]  /*0c70*/  @P0 LOP3.LUT R2, R2, 0x100000, RZ, 0xfc, !PT ;  /* 0x0010000002020812 */ /* 0x000fe400078efcff */
[----:B0-----:R-:W-:-:S03]  /*0c80*/  ISETP.GE.AND P0, PT, R119, UR4, PT ;  /* 0x0000000477007c0c */ /* 0x001fc6000bf06270 */
[----:B------:R0:W-:Y:S10]  /*0c90*/  STL [R1+0x460], R2 ;  /* 0x0004600201007387 */ /* 0x0001f40000100800 */
[----:B0-----:R-:W-:Y:S05]  /*0ca0*/  @P0 BRA `(.L_x_9980) ;  /* 0x0000032800bc0947 */ /* 0x001fea0003800000 */
[----:B------:R-:W-:Y:S01]  /*0cb0*/  VIADD R211, R0, 0xffffff80 ;  /* 0xffffff8000d37836 */ /* 0x000fe20000000000 */
[C---:B------:R-:W-:Y:S01]  /*0cc0*/  IADD3 R210, -R9.reuse, 0xb, RZ ;  /* 0x0000000b09d27810 */ /* 0x040fe20007ffe1ff */
[----:B------:R-:W-:Y:S02]  /*0cd0*/  VIADD R179, R9, 0x8 ;  /* 0x0000000809b37836 */ /* 0x000fe40000000000 */
[----:B------:R-:W-:Y:S01]  /*0ce0*/  IMAD.MOV.U32 R152, RZ, RZ, RZ ;  /* 0x000000ffff987224 */ /* 0x000fe200078e00ff */
[----:B------:R-:W-:Y:S01]  /*0cf0*/  SHF.R.S32.HI R0, RZ, 0x1f, R211 ;  /* 0x0000001fff007819 */ /* 0x000fe200000114d3 */
[----:B------:R-:W-:-:S03]  /*0d00*/  IMAD.MOV.U32 R157, RZ, RZ, RZ ;  /* 0x000000ffff9d7224 */ /* 0x000fc600078e00ff */
[CC--:B------:R-:W-:Y:S02]  /*0d10*/  LEA.HI R2, R0.reuse, R211.reuse, RZ, 0x7 ;  /* 0x000000d300027211 */ /* 0x0c0fe400078f38ff */
[-C--:B------:R-:W-:Y:S02]  /*0d20*/  LEA.HI R7, R0, R211.reuse, RZ, 0x4 ;  /* 0x000000d300077211 */ /* 0x080fe400078f20ff */
[----:B------:R-:W-:Y:S02]  /*0d30*/  LOP3.LUT R216, R2, 0xffffff80, RZ, 0xc0, !PT ;  /* 0xffffff8002d87812 */ /* 0x000fe400078ec0ff */
[----:B------:R-:W-:Y:S02]  /*0d40*/  SHF.R.S32.HI R217, RZ, 0x7, R2 ;  /* 0x00000007ffd97819 */ /* 0x000fe40000011402 */
[----:B------:R-:W-:Y:S01]  /*0d50*/  LEA.HI R168, R0, R211, RZ, 0x5 ;  /* 0x000000d300a87211 */ /* 0x000fe200078f28ff */
[----:B------:R-:W-:Y:S01]  /*0d60*/  IMAD.IADD R216, R211, 0x1, -R216 ;  /* 0x00000001d3d87824 */ /* 0x000fe200078e0ad8 */
[----:B------:R-:W-:-:S02]  /*0d70*/  LEA.HI R2, R2, R217, RZ, 0x1 ;  /* 0x000000d902027211 */ /* 0x000fc400078f08ff */
[----:B------:R-:W-:Y:S02]  /*0d80*/  SHF.R.S32.HI R10, RZ, 0x4, R7 ;  /* 0x00000004ff0a7819 */ /* 0x000fe40000011407 */
        /* <DEDUP_REMOVED lines=8> */
[----:B------:R-:W-:Y:S02]  /*0e10*/  LEA.HI R6, R6, R5, RZ, 0x3 ;  /* 0x0000000506067211 */ /* 0x000fe400078f18ff */
[C---:B------:R-:W-:Y:S02]  /*0e20*/  LOP3.LUT R8, R7.reuse, 0x3fffff0, RZ, 0xc0, !PT ;  /* 0x03fffff007087812 */ /* 0x040fe400078ec0ff */
[----:B------:R-:W-:Y:S02]  /*0e30*/  LOP3.LUT R6, R6, 0xfffffff8, RZ, 0xc0, !PT ;  /* 0xfffffff806067812 */ /* 0x000fe400078ec0ff */
[----:B------:R-:W-:-:S02]  /*0e40*/  LEA.HI R7, R7, R10, RZ, 0x1 ;  /* 0x0000000a07077211 */ /* 0x000fc400078f08ff */
[----:B------:R-:W-:Y:S01]  /*0e50*/  SHF.R.S32.HI R168, RZ, 0x5, R168 ;  /* 0x00000005ffa87819 */ /* 0x000fe200000114a8 */
[----:B------:R-:W-:Y:S01]  /*0e60*/  IMAD.IADD R6, R5, 0x1, -R6 ;  /* 0x0000000105067824 */ /* 0x000fe200078e0a06 */
[----:B------:R-:W-:Y:S01]  /*0e70*/  LOP3.LUT R7, R7, 0x1ffffffe, RZ, 0xc0, !PT ;  /* 0x1ffffffe07077812 */ /* 0x000fe200078ec0ff */
[----:B------:R-:W-:Y:S02]  /*0e80*/  IMAD.IADD R5, R211, 0x1, -R8 ;  /* 0x00000001d3057824 */ /* 0x000fe400078e0a08 */
[----:B------:R-:W-:Y:S02]  /*0e90*/  IMAD R3, R3, 0x10, R6 ;  /* 0x0000001003037824 */ /* 0x000fe400078e0206 */
[----:B------:R-:W-:Y:S02]  /*0ea0*/  IMAD.IADD R7, R10, 0x1, -R7 ;  /* 0x000000010a077824 */ /* 0x000fe400078e0a07 */
[----:B------:R-:W-:Y:S01]  /*0eb0*/  IMAD R212, R2, 0x40, R3 ;  /* 0x0000004002d47824 */ /* 0x000fe200078e0203 */
[-C--:B------:R-:W-:Y:S01]  /*0ec0*/  LEA.HI R2, R0, R211.reuse, RZ, 0x3 ;  /* 0x000000d300027211 */ /* 0x080fe200078f18ff */
[----:B------:R-:W-:Y:S01]  /*0ed0*/  IMAD R8, R168, 0x10, R5 ;  /* 0x00000010a8087824 */ /* 0x000fe200078e0205 */
[----:B------:R-:W-:-:S02]  /*0ee0*/  LEA.HI R0, R0, R211, RZ, 0x2 ;  /* 0x000000d300007211 */ /* 0x000fc400078f10ff */
[----:B------:R-:W-:Y:S01]  /*0ef0*/  SHF.R.S32.HI R164, RZ, 0x3, R2 ;  /* 0x00000003ffa47819 */ /* 0x000fe20000011402 */
[----:B------:R-:W-:Y:S01]  /*0f00*/  IMAD R7, R8, 0x8, R7 ;  /* 0x0000000808077824 */ /* 0x000fe200078e0207 */
[--C-:B------:R-:W-:Y:S02]  /*0f10*/  SHF.R.S32.HI R153, RZ, 0x2, R0.reuse ;  /* 0x00000002ff997819 */ /* 0x100fe40000011400 */
[----:B------:R-:W-:Y:S01]  /*0f20*/  LOP3.LUT R214, R0, 0xfffffffc, RZ, 0xc0, !PT ;  /* 0xfffffffc00d67812 */ /* 0x000fe200078ec0ff */
[----:B------:R-:W-:Y:S01]  /*0f30*/  IMAD.SHL.U32 R218, R7, 0x8, RZ ;  /* 0x0000000807da7824 */ /* 0x000fe200078e00ff */
[----:B------:R-:W-:Y:S01]  /*0f40*/  LOP3.LUT R2, R2, 0x1ffffff8, RZ, 0xc0, !PT ;  /* 0x1ffffff802027812 */ /* 0x000fe200078ec0ff */
[----:B------:R-:W-:Y:S01]  /*0f50*/  VIADD R156, R153, 0x40 ;  /* 0x00000040999c7836 */ /* 0x000fe20000000000 */
[----:B------:R-:W-:Y:S01]  /*0f60*/  SHF.R.S32.HI R0, RZ, 0x1f, R0 ;  /* 0x0000001fff007819 */ /* 0x000fe20000011400 */
[C---:B------:R-:W-:Y:S01]  /*0f70*/  IMAD.IADD R214, R211.reuse, 0x1, -R214 ;  /* 0x00000001d3d67824 */ /* 0x040fe200078e0ad6 */
[----:B------:R-:W-:Y:S01]  /*0f80*/  SHF.R.S32.HI R166, RZ, 0x1f, R153 ;  /* 0x0000001fffa67819 */ /* 0x000fe20000011499 */
[----:B------:R-:W-:Y:S01]  /*0f90*/  IMAD.SHL.U32 R169, R156, 0x40, RZ ;  /* 0x000000409ca97824 */ /* 0x000fe200078e00ff */
[----:B------:R-:W-:Y:S01]  /*0fa0*/  SHF.R.S32.HI R3, RZ, 0x1f, R156 ;  /* 0x0000001fff037819 */ /* 0x000fe2000001149c */
[----:B------:R-:W-:Y:S01]  /*0fb0*/  IMAD.IADD R2, R211, 0x1, -R2 ;  /* 0x00000001d3027824 */ /* 0x000fe200078e0a02 */
[----:B------:R-:W-:Y:S01]  /*0fc0*/  LEA.HI R0, R0, R153, RZ, 0x3 ;  /* 0x0000009900007211 */ /* 0x000fe200078f18ff */
[----:B------:R-:W-:Y:S01]  /*0fd0*/  IMAD.SHL.U32 R22, R214, 0x8, RZ ;  /* 0x00000008d6167824 */ /* 0x000fe200078e00ff */
[----:B------:R-:W-:Y:S01]  /*0fe0*/  LEA.HI R3, R3, R156, RZ, 0x3 ;  /* 0x0000009c03037211 */ /* 0x000fe200078f18ff */
[----:B------:R-:W-:Y:S01]  /*0ff0*/  IMAD.SHL.U32 R159, R2, 0x8, RZ ;  /* 0x00000008029f7824 */ /* 0x000fe200078e00ff */
[----:B------:R-:W-:Y:S01]  /*1000*/  LOP3.LUT R169, R169, 0x1c0, RZ, 0xc0, !PT ;  /* 0x000001c0a9a97812 */ /* 0x000fe200078ec0ff */
[----:B------:R-:W-:Y:S01]  /*1010*/  IMAD.SHL.U32 R154, R214, 0x4, RZ ;  /* 0x00000004d69a7824 */ /* 0x000fe200078e00ff */
[----:B------:R-:W-:Y:S01]  /*1020*/  LOP3.LUT R0, R0, 0xfffffff8, RZ, 0xc0, !PT ;  /* 0xfffffff800007812 */ /* 0x000fe200078ec0ff */
[----:B------:R-:W-:Y:S01]  /*1030*/  IMAD.SHL.U32 R171, R3, 0x40, RZ ;  /* 0x0000004003ab7824 */ /* 0x000fe200078e00ff */
[----:B------:R-:W-:Y:S01]  /*1040*/  LOP3.LUT R3, R4, 0x7ffffffc, RZ, 0xc0, !PT ;  /* 0x7ffffffc04037812 */ /* 0x000fe200078ec0ff */
[----:B------:R-:W-:Y:S01]  /*1050*/  VIADD R158, R154, 0x10 ;  /* 0x000000109a9e7836 */ /* 0x000fe20000000000 */
[----:B------:R-:W-:Y:S01]  /*1060*/  SHF.R.U32.HI R170, RZ, 0x3, R169 ;  /* 0x00000003ffaa7819 */ /* 0x000fe200000116a9 */
[----:B------:R-:W-:Y:S01]  /*1070*/  IMAD.IADD R183, R153, 0x1, -R0 ;  /* 0x0000000199b77824 */ /* 0x000fe200078e0a00 */
[----:B------:R-:W-:Y:S01]  /*1080*/  LOP3.LUT R2, R169, 0x38, R22, 0xf8, !PT ;  /* 0x00000038a9027812 */ /* 0x000fe200078ef816 */
[----:B------:R-:W-:Y:S01]  /*1090*/  IMAD.IADD R3, R216, 0x1, -R3 ;  /* 0x00000001d8037824 */ /* 0x000fe200078e0a03 */
[----:B------:R-:W-:-:S02]  /*10a0*/  LOP3.LUT R171, R171, 0xfffffe00, RZ, 0xc0, !PT ;  /* 0xfffffe00abab7812 */ /* 0x000fc400078ec0ff */
[----:B------:R-:W-:Y:S01]  /*10b0*/  SHF.R.S32.HI R176, RZ, 0x1f, R156 ;  /* 0x0000001fffb07819 */ /* 0x000fe2000001149c */
[----:B------:R-:W-:Y:S01]  /*10c0*/  IMAD.SHL.U32 R213, R3, 0x2, RZ ;  /* 0x0000000203d57824 */ /* 0x000fe200078e00ff */
[----:B------:R-:W-:Y:S02]  /*10d0*/  LOP3.LUT R2, R171, R2, R170, 0xf6, !PT ;  /* 0x00000002ab027212 */ /* 0x000fe400078ef6aa */
[----:B------:R-:W-:-:S03]  /*10e0*/  SHF.R.S32.HI R23, RZ, 0x1f, R22 ;  /* 0x0000001fff177819 */ /* 0x000fc60000011416 */
[----:B------:R-:W-:-:S07]  /*10f0*/  IMAD R215, R2, 0x2, R145 ;  /* 0x0000000202d77824 */ /* 0x000fce00078e0291 */
.L_x_10202:
[----:B------:R-:W-:Y:S05]  /*1100*/  YIELD ;  /* 0x0000000000007946 */ /* 0x000fea0003800000 */
[----:B------:R-:W-:Y:S01]  /*1110*/  ULDC.64 UR4, c[0x0][0xb20] ;  /* 0x0002c80000047ab9 */ /* 0x000fe20000000a00 */
[----:B0---4-:R-:W0:Y:S01]  /*1120*/  LDC.64 R4, c[0x0][0xb00] ;  /* 0x0002c000ff047b82 */ /* 0x011e220000000a00 */
        /* <DEDUP_REMOVED lines=11> */
[----:B0-2---:R-:W-:-:S06]  /*11e0*/  IMAD.WIDE R8, R119, 0x4, R4 ;  /* 0x0000000477087825 */ /* 0x005fcc00078e0204 */
[----:B------:R-:W0:Y:S01]  /*11f0*/  @P2 LDC.64 R6, c[0x0][0xb10] ;  /* 0x0002c400ff062b82 */ /* 0x000e220000000a00 */
[----:B------:R-:W-:Y:S02]  /*1200*/  ULDC UR4, c[0x0][0x288] ;  /* 0x0000a20000047ab9 */ /* 0x000fe40000000800 */
[----:B------:R-:W-:Y:S01]  /*1210*/  IMAD.U32 R160, RZ, RZ, UR4 ;  /* 0x00000004ffa07e24 */ /* 0x000fe2000f8e00ff */
[----:B------:R-:W-:Y:S02]  /*1220*/  ULDC.64 UR4, c[0x0][0x3f8] ;  /* 0x0000fe0000047ab9 */ /* 0x000fe40000000a00 */
[----:B-----5:R2:W5:Y:S01]  /*1230*/  @P0 LDG.E R17, desc[UR56][R8.64] ;  /* 0x0000003808110981 */ /* 0x020562000c1e1900 */
        /* <DEDUP_REMOVED lines=23> */
.L_x_9981:
        /* <DEDUP_REMOVED lines=11> */
.L_x_9982:
[----:B------:R-:W-:Y:S05]  /*1460*/  @!P0 BRA `(.L_x_9983) ;  /* 0x00000000000c8947 */ /* 0x000fea0003800000 */
[----:B------:R-:W2:Y:S04]  /*1470*/  LDG.E R3, desc[UR56][R8.64] ;  /* 0x0000003808037981 */ /* 0x000ea8000c1e1900 */
[----:B------:R-:W2:Y:S02]  /*1480*/  LDG.E R16, desc[UR56][R8.64+0x4] ;  /* 0x0000043808107981 */ /* 0x000ea4000c1e1900 */
[----:B--2---:R-:W-:-:S07]  /*1490*/  IMAD.IADD R16, R16, 0x1, -R3 ;  /* 0x0000000110107824 */ /* 0x004fce00078e0a03 */
.L_x_9983:
        /* <DEDUP_REMOVED lines=38> */
.L_x_9986:
[----:B------:R-:W-:-:S13]  /*1700*/  ISETP.NE.AND P0, PT, R9, 0x1, PT ;  /* 0x000000010900780c */ /* 0x000fda0003f05270 */
[----:B------:R-:W0:Y:S02]  /*1710*/  @P0 LDC.64 R4, c[0x0][0xae0] ;  /* 0x0002b800ff040b82 */ /* 0x000e240000000a00 */
[----:B0-----:R-:W-:-:S05]  /*1720*/  @P0 IMAD.HI.U32 R4, R2, R4, RZ ;  /* 0x0000000402040227 */ /* 0x001fca00078e00ff */
[----:B------:R-:W-:-:S07]  /*1730*/  @P0 SHF.R.U32.HI R2, RZ, R5, R4 ;  /* 0x00000005ff020219 */ /* 0x000fce0000011604 */
.L_x_9987:
[----:B------:R-:W-:Y:S05]  /*1740*/  BSYNC B0 ;  /* 0x0000000000007941 */ /* 0x000fea0003800000 */
.L_x_9985:
[----:B------:R-:W-:-:S05]  /*1750*/  IMAD R3, R2, R9, R9 ;  /* 0x0000000902037224 */ /* 0x000fca00078e0209 */
[----:B------:R-:W-:-:S07]  /*1760*/  VIMNMX R0, R0, R3, PT ;  /* 0x0000000300007248 */ /* 0x000fce0003fe0100 */
.L_x_9984:
        /* <DEDUP_REMOVED lines=15> */
.L_x_9990:
[----:B------:R-:W-:Y:S01]  /*1860*/  ISETP.NE.AND P0, PT, R9, 0x1, PT ;  /* 0x000000010900780c */ /* 0x000fe20003f05270 */
[----:B------:R-:W-:-:S12]  /*1870*/  IMAD.MOV.U32 R4, RZ, RZ, R35 ;  /* 0x000000ffff047224 */ /* 0x000fd800078e0023 */
[----:B------:R-:W0:Y:S02]  /*1880*/  @P0 LDC.64 R6, c[0x0][0xae0] ;  /* 0x0002b800ff060b82 */ /* 0x000e240000000a00 */
[----:B0-----:R-:W-:-:S05]  /*1890*/  @P0 IMAD.HI.U32 R6, R35, R6, RZ ;  /* 0x0000000623060227 */ /* 0x001fca00078e00ff */
[----:B------:R-:W-:-:S07]  /*18a0*/  @P0 SHF.R.U32.HI R4, RZ, R7, R6 ;  /* 0x00000007ff040219 */ /* 0x000fce0000011606 */
.L_x_9991:
[----:B------:R-:W-:Y:S05]  /*18b0*/  BSYNC B0 ;  /* 0x0000000000007941 */ /* 0x000fea0003800000 */
.L_x_9989:
[----:B------:R-:W-:-:S05]  /*18c0*/  IMAD R3, R4, R9, RZ ;  /* 0x0000000904037224 */ /* 0x000fca00078e02ff */
[----:B------:R-:W-:-:S07]  /*18d0*/  VIMNMX R2, R2, R3, !PT ;  /* 0x0000000302027248 */ /* 0x000fce0007fe0100 */
.L_x_9988:
        /* <DEDUP_REMOVED lines=44> */
.L_x_9994:
[----:B------:R-:W-:Y:S05]  /*1ba0*/  BSYNC B6 ;  /* 0x0000000000067941 */ /* 0x000fea0003800000 */
.L_x_9993:
        /* <DEDUP_REMOVED lines=20> */
.L_x_9996:
[----:B------:R-:W-:Y:S05]  /*1cf0*/  BSYNC B6 ;  /* 0x0000000000067941 */ /* 0x000fea0003800000 */
.L_x_9995:
        /* <DEDUP_REMOVED lines=8> */
[----:B------:R-:W-:Y:S01]  /*1d80*/  ULDC.64 UR4, c[0x0][0x2f8] ;  /* 0x0000be0000047ab9 */ /* 0x000fe20000000a00 */
[C---:B------:R-:W-:Y:S02]  /*1d90*/  VIADD R93, R22.reuse, 0x20 ;  /* 0x00000020165d7836 */ /* 0x040fe40000000000 */
[----:B------:R-:W3:Y:S08]  /*1da0*/  LDC R31, c[0x0][0x3d4] ;  /* 0x0000f500ff1f7b82 */ /* 0x000ef00000000800 */
[----:B------:R-:W4:Y:S01]  /*1db0*/  @P0 LDC.64 R2, c[0x0][0xaf0] ;  /* 0x0002bc00ff020b82 */ /* 0x000f220000000a00 */
[----:B------:R-:W-:-:S02]  /*1dc0*/  VIADD R92, R22, 0x40 ;  /* 0x00000040165c7836 */ /* 0x000fc40000000000 */
[----:B------:R-:W-:-:S05]  /*1dd0*/  VIADD R90, R22, 0x60 ;  /* 0x00000060165a7836 */ /* 0x000fca0000000000 */
[----:B------:R-:W3:Y:S01]  /*1de0*/  LDC.64 R38, c[0x0][0x3e8] ;  /* 0x0000fa00ff267b82 */ /* 0x000ee20000000a00 */
[C---:B------:R-:W-:Y:S02]  /*1df0*/  VIADD R88, R22.reuse, 0x80 ;  /* 0x0000008016587836 */ /* 0x040fe40000000000 */
[----:B------:R-:W-:-:S05]  /*1e00*/  VIADD R86, R22, 0xa0 ;  /* 0x000000a016567836 */ /* 0x000fca0000000000 */
[----:B------:R-:W3:Y:S01]  /*1e10*/  LDC.64 R52, c[0x0][0x3d8] ;  /* 0x0000f600ff347b82 */ /* 0x000ee20000000a00 */
[----:B----4-:R-:W-:-:S05]  /*1e20*/  @P0 IMAD.WIDE R2, R119, 0x4, R2 ;  /* 0x0000000477020825 */ /* 0x010fca00078e0202 */
[----:B------:R4:W3:Y:S01]  /*1e30*/  @P0 LDG.E R119, desc[UR56][R2.64] ;  /* 0x0000003802770981 */ /* 0x0008e2000c1e1900 */
[----:B0-----:R-:W-:Y:S01]  /*1e40*/  ISETP.NE.AND P0, PT, R0, 0x1, PT ;  /* 0x000000010000780c */ /* 0x001fe20003f05270 */
[-C--:B-1----:R-:W-:Y:S01]  /*1e50*/  IMAD R6, R166, R20.reuse, RZ ;  /* 0x00000014a6067224 */ /* 0x082fe200078e02ff */
[----:B------:R-:W-:Y:S01]  /*1e60*/  SHF.R.S32.HI R41, RZ, 0x1f, R54 ;  /* 0x0000001fff297819 */ /* 0x000fe20000011436 */
[----:B------:R-:W-:Y:S01]  /*1e70*/  VIADD R9, R22, 0xc0 ;  /* 0x000000c016097836 */ /* 0x000fe20000000000 */
[----:B--2---:R-:W-:Y:S01]  /*1e80*/  SHF.R.U32.HI R24, RZ, 0x7, R24 ;  /* 0x00000007ff187819 */ /* 0x004fe20000011618 */
[----:B------:R-:W-:Y:S01]  /*1e90*/  IMAD R6, R153, R21, R6 ;  /* 0x0000001599067224 */ /* 0x000fe200078e0206 */
[----:B------:R-:W-:Y:S01]  /*1ea0*/  SHF.R.S32.HI R155, RZ, 0x1f, R154 ;  /* 0x0000001fff9b7819 */ /* 0x000fe2000001149a */
[-C--:B------:R-:W-:Y:S01]  /*1eb0*/  IMAD R4, R41, R20.reuse, RZ ;  /* 0x0000001429047224 */ /* 0x080fe200078e02ff */
[----:B------:R-:W-:Y:S01]  /*1ec0*/  ISETP.NE.AND P6, PT, R24, 0x1, PT ;  /* 0x000000011800780c */ /* 0x000fe20003fc5270 */
[----:B----4-:R-:W-:Y:S01]  /*1ed0*/  IMAD.WIDE.U32 R2, R54, R20, RZ ;  /* 0x0000001436027225 */ /* 0x010fe200078e00ff */
[----:B------:R-:W-:-:S02]  /*1ee0*/  SHF.L.U64.HI R82, R20, 0x6, R21 ;  /* 0x0000000614527819 */ /* 0x000fc40000010215 */
[----:B---3--:R-:W-:Y:S01]  /*1ef0*/  SHF.L.U64.HI R78, R38, 0x6, R39 ;  /* 0x00000006264e7819 */ /* 0x008fe20000010227 */
[----:B------:R-:W0:Y:S01]  /*1f00*/  @P0 LDC R5, c[0x0][0x42c] ;  /* 0x00010b00ff050b82 */ /* 0x000e220000000800 */
[----:B------:R-:W-:Y:S01]  /*1f10*/  IMAD.SHL.U32 R83, R183, 0x40, RZ ;  /* 0x00000040b7537824 */ /* 0x000fe200078e00ff */
[----:B------:R-:W-:Y:S01]  /*1f20*/  SHF.L.U64.HI R81, R52, 0x6, R53 ;  /* 0x0000000634517819 */ /* 0x000fe20000010235 */
[----:B------:R-:W-:Y:S02]  /*1f30*/  IMAD.MOV.U32 R76, RZ, RZ, 0x20 ;  /* 0x00000020ff4c7424 */ /* 0x000fe400078e00ff */
[----:B------:R-:W-:Y:S01]  /*1f40*/  IMAD.SHL.U32 R80, R20, 0x40, RZ ;  /* 0x0000004014507824 */ /* 0x000fe200078e00ff */
[----:B------:R-:W-:Y:S01]  /*1f50*/  LOP3.LUT R83, R83, 0x1c0, RZ, 0xc0, !PT ;  /* 0x000001c053537812 */ /* 0x000fe200078ec0ff */
[----:B------:R-:W-:Y:S01]  /*1f60*/  IMAD R71, R39, 0x60, RZ ;  /* 0x0000006027477824 */ /* 0x000fe200078e02ff */
[----:B------:R-:W1:Y:S01]  /*1f70*/  @P0 LDC R7, c[0x0][0x430] ;  /* 0x00010c00ff070b82 */ /* 0x000e620000000800 */
[----:B------:R-:W-:Y:S01]  /*1f80*/  IMAD.SHL.U32 R85, R38, 0x40, RZ ;  /* 0x0000004026557824 */ /* 0x000fe200078e00ff */
[----:B------:R-:W-:Y:S01]  /*1f90*/  SHF.R.U32.HI R77, RZ, 0x3, R83 ;  /* 0x00000003ff4d7819 */ /* 0x000fe20000011653 */
[----:B------:R-:W-:-:S02]  /*1fa0*/  IMAD.SHL.U32 R79, R52, 0x40, RZ ;  /* 0x00000040344f7824 */ /* 0x000fc400078e00ff */
[----:B------:R-:W-:Y:S02]  /*1fb0*/  IMAD.U32 R75, RZ, RZ, UR50 ;  /* 0x00000032ff4b7e24 */ /* 0x000fe4000f8e00ff */
[----:B------:R-:W-:-:S03]  /*1fc0*/  IMAD.SHL.U32 R74, R31, 0x2, RZ ;  /* 0x000000021f4a7824 */ /* 0x000fc600078e00ff */
[----:B------:R-:W-:Y:S01]  /*1fd0*/  LOP3.LUT R75, R75, 0x1, RZ, 0xfc, !PT ;  /* 0x000000014b4b7812 */ /* 0x000fe200078efcff */
[----:B0-----:R-:W-:-:S04]  /*1fe0*/  @P0 IMAD.HI.U32 R0, R118, R5, RZ ;  /* 0x0000000576000227 */ /* 0x001fc800078e00ff */
[----:B------:R-:W-:Y:S01]  /*1ff0*/  IMAD R5, R54, R21, R4 ;  /* 0x0000001536057224 */ /* 0x000fe200078e0204 */
[----:B-1----:R-:W-:-:S03]  /*2000*/  @P0 SHF.R.U32.HI R118, RZ, R7, R0 ;  /* 0x00000007ff760219 */ /* 0x002fc60000011600 */
[----:B------:R-:W-:Y:S01]  /*2010*/  IMAD.IADD R3, R3, 0x1, R5 ;  /* 0x0000000103037824 */ /* 0x000fe200078e0205 */
[----:B------:R-:W-:Y:S02]  /*2020*/  ISETP.NE.U32.AND P0, PT, RZ, UR6, PT ;  /* 0x00000006ff007c0c */ /* 0x000fe4000bf05070 */
        /* <DEDUP_REMOVED lines=11> */
[----:B------:R-:W-:-:S04]  /*20e0*/  IMAD R0, R10, UR4, RZ ;  /* 0x000000040a007c24 */ /* 0x000fc8000f8e02ff */
[----:B------:R-:W-:Y:S01]  /*20f0*/  IMAD R91, R17, UR5, R0 ;  /* 0x00000005115b7c24 */ /* 0x000fe2000f8e0200 */
[----:B------:R-:W-:Y:S05]  /*2100*/  @!P6 WARPSYNC.ALL ;  /* 0x000000000000e948 */ /* 0x000fea0003800000 */
[----:B------:R-:W-:Y:S01]  /*2110*/  ULDC UR4, c[0x0][0x310] ;  /* 0x0000c40000047ab9 */ /* 0x000fe20000000800 */
[----:B------:R-:W-:Y:S01]  /*2120*/  IMAD.IADD R91, R3, 0x1, R91 ;  /* 0x00000001035b7824 */ /* 0x000fe200078e025b */
[----:B------:R-:W-:Y:S01]  /*2130*/  @!P6 BAR.SYNC.DEFER_BLOCKING 0x9, 0x100 ;  /* 0x024400000000eb1d */ /* 0x000fe20000010000 */
[----:B------:R-:W-:Y:S02]  /*2140*/  ISETP.GE.AND P1, PT, R93, UR4, PT ;  /* 0x000000045d007c0c */ /* 0x000fe4000bf26270 */
[----:B------:R-:W-:-:S02]  /*2150*/  ISETP.GE.AND P0, PT, R22, UR4, PT ;  /* 0x0000000416007c0c */ /* 0x000fc4000bf06270 */
[----:B------:R-:W-:Y:S01]  /*2160*/  SEL R4, RZ, 0xffffffff, P1 ;  /* 0xffffffffff047807 */ /* 0x000fe20000800000 */
[----:B------:R-:W-:Y:S01]  /*2170*/  ULDC.64 UR6, c[0x0][0x320] ;  /* 0x0000c80000067ab9 */ /* 0x000fe20000000a00 */
[----:B------:R-:W-:Y:S02]  /*2180*/  SEL R0, RZ, 0x1, P0 ;  /* 0x00000001ff007807 */ /* 0x000fe40000000000 */
[----:B------:R-:W-:Y:S01]  /*2190*/  ISETP.GE.AND P0, PT, R92, UR4, PT ;  /* 0x000000045c007c0c */ /* 0x000fe2000bf06270 */
[----:B------:R-:W-:Y:S01]  /*21a0*/  IMAD.SHL.U32 R5, R4, 0x2, RZ ;  /* 0x0000000204057824 */ /* 0x000fe200078e00ff */
[----:B------:R-:W-:Y:S02]  /*21b0*/  ISETP.GE.AND P1, PT, R90, UR4, PT ;  /* 0x000000045a007c0c */ /* 0x000fe4000bf26270 */
[----:B------:R-:W-:Y:S02]  /*21c0*/  SEL R7, RZ, 0x4, P0 ;  /* 0x00000004ff077807 */ /* 0x000fe40000000000 */
[----:B------:R-:W-:Y:S01]  /*21d0*/  LOP3.LUT R0, R5, 0x2, R0, 0xe2, !PT ;  /* 0x0000000205007812 */ /* 0x000fe200078ee200 */
[----:B------:R-:W-:Y:S01]  /*21e0*/  IMAD.WIDE.U32 R4, R153, R20, R22 ;  /* 0x0000001499047225 */ /* 0x000fe200078e0016 */
[----:B------:R-:W-:-:S02]  /*21f0*/  ISETP.GE.AND P0, PT, R88, UR4, PT ;  /* 0x0000000458007c0c */ /* 0x000fc4000bf06270 */
[----:B------:R-:W-:Y:S02]  /*2200*/  IADD3 R89, P2, R2, R4, RZ ;  /* 0x0000000402597210 */ /* 0x000fe40007f5e0ff */
[----:B------:R-:W-:Y:S02]  /*2210*/  SEL R4, RZ, 0x8, P1 ;  /* 0x00000008ff047807 */ /* 0x000fe40000800000 */
[----:B------:R-:W-:Y:S01]  /*2220*/  IADD3.X R87, R91, R5, R6, P2, !PT ;  /* 0x000000055b577210 */ /* 0x000fe200017fe406 */
[----:B------:R-:W-:Y:S01]  /*2230*/  IMAD R5, R8, UR6, RZ ;  /* 0x0000000608057c24 */ /* 0x000fe2000f8e02ff */
[----:B------:R-:W-:Y:S01]  /*2240*/  ISETP.GE.AND P1, PT, R86, UR4, PT ;  /* 0x0000000456007c0c */ /* 0x000fe2000bf26270 */
[----:B------:R-:W-:Y:S01]  /*2250*/  VIADD R8, R22, 0xe0 ;  /* 0x000000e016087836 */ /* 0x000fe20000000000 */
[----:B------:R-:W-:Y:S02]  /*2260*/  LOP3.LUT R0, R4, R0, R7, 0xfe, !PT ;  /* 0x0000000004007212 */ /* 0x000fe400078efe07 */
[----:B------:R-:W-:Y:S01]  /*2270*/  ISETP.GE.AND P2, PT, R9, UR4, PT ;  /* 0x0000000409007c0c */ /* 0x000fe2000bf46270 */
[C---:B------:R-:W-:Y:S01]  /*2280*/  IMAD R9, R118.reuse, UR7, R5 ;  /* 0x0000000776097c24 */ /* 0x040fe2000f8e0205 */
[----:B------:R-:W-:Y:S01]  /*2290*/  SEL R7, RZ, 0x10, P0 ;  /* 0x00000010ff077807 */ /* 0x000fe20000000000 */
[----:B------:R-:W-:Y:S01]  /*22a0*/  IMAD.WIDE.U32 R4, R118, UR6, R22 ;  /* 0x0000000676047c25 */ /* 0x000fe2000f8e0016 */
[----:B------:R-:W-:-:S02]  /*22b0*/  SEL R6, RZ, 0x20, P1 ;  /* 0x00000020ff067807 */ /* 0x000fc40000800000 */
[----:B------:R-:W-:Y:S01]  /*22c0*/  ISETP.GE.AND P3, PT, R8, UR4, PT ;  /* 0x0000000408007c0c */ /* 0x000fe2000bf66270 */
[----:B------:R-:W-:Y:S01]  /*22d0*/  ULDC.64 UR4, c[0x0][0x328] ;  /* 0x0000ca0000047ab9 */ /* 0x000fe20000000a00 */
[----:B------:R-:W-:Y:S01]  /*22e0*/  LOP3.LUT R7, R6, R0, R7, 0xfe, !PT ;  /* 0x0000000006077212 */ /* 0x000fe200078efe07 */
[----:B------:R-:W-:Y:S01]  /*22f0*/  IMAD R6, R10, UR4, RZ ;  /* 0x000000040a067c24 */ /* 0x000fe2000f8e02ff */
[----:B------:R-:W-:Y:S01]  /*2300*/  SEL R0, RZ, 0x40, P2 ;  /* 0x00000040ff007807 */ /* 0x000fe20001000000 */
[----:B------:R-:W-:Y:S01]  /*2310*/  IMAD.IADD R5, R5, 0x1, R9 ;  /* 0x0000000105057824 */ /* 0x000fe200078e0209 */
[----:B------:R-:W-:Y:S01]  /*2320*/  ISETP.GE.AND P0, PT, R22, R31, PT ;  /* 0x0000001f1600720c */ /* 0x000fe20003f06270 */
[----:B------:R-:W-:Y:S01]  /*2330*/  IMAD R59, R17, UR5, R6 ;  /* 0x00000005113b7c24 */ /* 0x000fe2000f8e0206 */
[----:B------:R-:W-:Y:S01]  /*2340*/  LOP3.LUT R13, R7, R0, RZ, 0xfc, !PT ;  /* 0x00000000070d7212 */ /* 0x000fe200078efcff */
[----:B------:R-:W-:Y:S01]  /*2350*/  IMAD.WIDE.U32 R16, R17, UR4, R4 ;  /* 0x0000000411107c25 */ /* 0x000fe2000f8e0004 */
[----:B------:R-:W-:Y:S01]  /*2360*/  SEL R15, R31, RZ, P0 ;  /* 0x000000ff1f0f7207 */ /* 0x000fe20000000000 */
[----:B------:R-:W-:Y:S01]  /*2370*/  ULDC UR4, c[0x0][0x2e4] ;  /* 0x0000b90000047ab9 */ /* 0x000fe20000000800 */
[----:B------:R-:W-:Y:S01]  /*2380*/  LOP3.LUT P1, RZ, R183, 0x4, RZ, 0xc0, !PT ;  /* 0x00000004b7ff7812 */ /* 0x000fe2000782c0ff */
[C---:B------:R-:W-:Y:S01]  /*2390*/  IMAD R4, R166.reuse, R38, RZ ;  /* 0x00000026a6047224 */ /* 0x040fe200078e02ff */
[C---:B------:R-:W-:Y:S01]  /*23a0*/  IADD3 R54, P2, R153.reuse, R54, RZ ;  /* 0x0000003699367210 */ /* 0x040fe20007f5e0ff */
[-C--:B------:R-:W-:Y:S01]  /*23b0*/  IMAD R0, R166, R52.reuse, RZ ;  /* 0x00000034a6007224 */ /* 0x080fe200078e02ff */
[----:B------:R-:W-:Y:S01]  /*23c0*/  SEL R76, R76, 0xffffffe0, !P1 ;  /* 0xffffffe04c4c7807 */ /* 0x000fe20004800000 */
[C---:B------:R-:W-:Y:S01]  /*23d0*/  IMAD R29, R153.reuse, R39, R4 ;  /* 0x00000027991d7224 */ /* 0x040fe200078e0204 */
[----:B------:R-:W-:Y:S01]  /*23e0*/  SEL R58, RZ, 0xffffff80, P3 ;  /* 0xffffff80ff3a7807 */ /* 0x000fe20001800000 */
[----:B------:R-:W-:Y:S01]  /*23f0*/  IMAD.WIDE.U32 R4, R153, R52, R154 ;  /* 0x0000003499047225 */ /* 0x000fe200078e009a */
[----:B------:R-:W-:-:S02]  /*2400*/  ISETP.GE.AND P1, PT, R22, UR4, PT ;  /* 0x0000000416007c0c */ /* 0x000fc4000bf26270 */
[----:B------:R-:W-:Y:S01]  /*2410*/  LOP3.LUT R58, R13, 0x80, R58, 0xc8, !PT ;  /* 0x000000800d3a7812 */ /* 0x000fe200078ec83a */
[C---:B------:R-:W-:Y:S02]  /*2420*/  IMAD R25, R153.reuse, R53, R0 ;  /* 0x0000003599197224 */ /* 0x040fe400078e0200 */
[----:B------:R-:W-:-:S04]  /*2430*/  IMAD.WIDE.U32 R8, R153, R52, R22 ;  /* 0x0000003499087225 */ /* 0x000fc800078e0016 */
[----:B------:R-:W-:Y:S02]  /*2440*/  IMAD.IADD R15, R22, 0x1, R15 ;  /* 0x00000001160f7824 */ /* 0x000fe400078e020f */
[----:B------:R-:W-:Y:S02]  /*2450*/  IMAD.IADD R5, R5, 0x1, R25 ;  /* 0x0000000105057824 */ /* 0x000fe400078e0219 */
[----:B------:R-:W-:Y:S01]  /*2460*/  IMAD.IADD R9, R25, 0x1, R9 ;  /* 0x0000000119097824 */ /* 0x000fe200078e0209 */
[----:B-----5:R-:W-:Y:S01]  /*2470*/  SHF.R.S32.HI R25, RZ, 0x1f, R37 ;  /* 0x0000001fff197819 */ /* 0x020fe20000011425 */
[----:B------:R-:W-:Y:S01]  /*2480*/  IMAD.WIDE.U32 R48, R37, R52, R4 ;  /* 0x0000003425307225 */ /* 0x000fe200078e0004 */
[----:B------:R-:W-:Y:S02]  /*2490*/  SHF.R.S32.HI R0, RZ, 0x1f, R15 ;  /* 0x0000001fff007819 */ /* 0x000fe4000001140f */
[--C-:B------:R-:W-:Y:S01]  /*24a0*/  LOP3.LUT R4, R83, 0x18, R22.reuse, 0xf8, !PT ;  /* 0x0000001853047812 */ /* 0x100fe200078ef816 */
[----:B------:R-:W-:Y:S01]  /*24b0*/  IMAD.WIDE.U32 R10, R153, R38, R22 ;  /* 0x00000026990a7225 */ /* 0x000fe200078e0016 */
[----:B------:R-:W-:-:S02]  /*24c0*/  LEA.HI R0, R0, R15, RZ, 0x3 ;  /* 0x0000000f00007211 */ /* 0x000fc400078f18ff */
[----:B------:R-:W-:Y:S01]  /*24d0*/  LOP3.LUT R73, R4, R77, RZ, 0x3c, !PT ;  /* 0x0000004d04497212 */ /* 0x000fe200078e3cff */
[-C--:B------:R-:W-:Y:S01]  /*24e0*/  IMAD.WIDE.U32 R6, R153, R38.reuse, R154 ;  /* 0x0000002699067225 */ /* 0x080fe200078e009a */
[--C-:B------:R-:W-:Y:S02]  /*24f0*/  LOP3.LUT R5, R169, 0x38, R0.reuse, 0xf8, !PT ;  /* 0x00000038a9057812 */ /* 0x100fe400078ef800 */
[--C-:B------:R-:W-:Y:S01]  /*2500*/  LOP3.LUT R4, R83, 0x38, R0.reuse, 0xf8, !PT ;  /* 0x0000003853047812 */ /* 0x100fe200078ef800 */
[----:B------:R-:W-:Y:S01]  /*2510*/  IMAD R12, R25, R38, RZ ;  /* 0x00000026190c7224 */ /* 0x000fe200078e02ff */
[----:B------:R-:W-:Y:S01]  /*2520*/  SHF.R.S32.HI R62, RZ, 0x3, R0 ;  /* 0x00000003ff3e7819 */ /* 0x000fe20000011400 */
[----:B------:R-:W-:Y:S01]  /*2530*/  IMAD.IADD R7, R7, 0x1, R29 ;  /* 0x0000000107077824 */ /* 0x000fe200078e021d */
[----:B------:R-:W-:Y:S01]  /*2540*/  LOP3.LUT R65, R0, 0xfffffff8, RZ, 0xc0, !PT ;  /* 0xfffffff800417812 */ /* 0x000fe200078ec0ff */
[----:B------:R-:W-:Y:S01]  /*2550*/  IMAD.IADD R11, R29, 0x1, R11 ;  /* 0x000000011d0b7824 */ /* 0x000fe200078e020b */
[----:B------:R-:W-:Y:S01]  /*2560*/  LOP3.LUT R0, R5, R170, RZ, 0x3c, !PT ;  /* 0x000000aa05007212 */ /* 0x000fe200078e3cff */
[----:B------:R-:W-:Y:S01]  /*2570*/  IMAD R67, R37, R39, R12 ;  /* 0x0000002725437224 */ /* 0x000fe200078e020c */
[----:B------:R-:W-:Y:S01]  /*2580*/  LOP3.LUT R63, R4, R77, RZ, 0x3c, !PT ;  /* 0x0000004d043f7212 */ /* 0x000fe200078e3cff */
[----:B------:R-:W-:Y:S01]  /*2590*/  IMAD R12, R25, R52, RZ ;  /* 0x00000034190c7224 */ /* 0x000fe200078e02ff */
[----:B------:R-:W-:Y:S01]  /*25a0*/  SHF.R.S32.HI R60, RZ, 0x1f, R65 ;  /* 0x0000001fff3c7819 */ /* 0x000fe20000011441 */
[----:B------:R-:W-:-:S04]  /*25b0*/  IMAD.WIDE.U32 R24, R37, R38, R6 ;  /* 0x0000002625187225 */ /* 0x000fc800078e0006 */
[----:B------:R-:W-:-:S04]  /*25c0*/  IMAD.WIDE.U32 R32, R37, R38, R10 ;  /* 0x0000002625207225 */ /* 0x000fc800078e000a */
[----:B------:R-:W-:Y:S02]  /*25d0*/  IMAD R15, R21, 0x60, RZ ;  /* 0x00000060150f7824 */ /* 0x000fe400078e02ff */
[----:B------:R-:W-:Y:S02]  /*25e0*/  IMAD R7, R37, R53, R12 ;  /* 0x0000003525077224 */ /* 0x000fe400078e020c */
[----:B------:R-:W-:Y:S02]  /*25f0*/  IMAD R11, R53, 0x60, RZ ;  /* 0x00000060350b7824 */ /* 0x000fe400078e02ff */
[----:B------:R-:W-:-:S04]  /*2600*/  IMAD.WIDE.U32 R50, R37, R52, R8 ;  /* 0x0000003425327225 */ /* 0x000fc800078e0008 */
[----:B------:R-:W-:-:S04]  /*2610*/  IMAD.WIDE.U32 R20, R20, 0x60, RZ ;  /* 0x0000006014147825 */ /* 0x000fc800078e00ff */
[----:B------:R-:W-:-:S04]  /*2620*/  IMAD.WIDE.U32 R38, R38, 0x60, RZ ;  /* 0x0000006026267825 */ /* 0x000fc800078e00ff */
[----:B------:R-:W-:-:S04]  /*2630*/  IMAD.WIDE.U32 R52, R52, 0x60, RZ ;  /* 0x0000006034347825 */ /* 0x000fc800078e00ff */
[----:B------:R-:W-:Y:S02]  /*2640*/  IMAD R73, R168, 0x200, R73 ;  /* 0x00000200a8497824 */ /* 0x000fe400078e0249 */
[----:B------:R-:W-:Y:S01]  /*2650*/  IMAD.X R55, R166, 0x1, R41, P2 ;  /* 0x00000001a6377824 */ /* 0x000fe200010e0629 */
[----:B------:R-:W-:Y:S01]  /*2660*/  ISETP.GE.AND P2, PT, R93, UR4, PT ;  /* 0x000000045d007c0c */ /* 0x000fe2000bf46270 */
[----:B------:R-:W-:Y:S02]  /*2670*/  IMAD.IADD R68, R25, 0x1, R67 ;  /* 0x0000000119447824 */ /* 0x000fe400078e0243 */
[----:B------:R-:W-:Y:S01]  /*2680*/  IMAD.IADD R61, R171, 0x1, R0 ;  /* 0x00000001ab3d7824 */ /* 0x000fe200078e0200 */
[----:B------:R-:W-:Y:S01]  /*2690*/  LOP3.LUT R0, R13, 0x40, RZ, 0xc0, !PT ;  /* 0x000000400d007812 */ /* 0x000fe200078ec0ff */
        /* <DEDUP_REMOVED lines=8> */
[----:B------:R-:W-:-:S07]  /*2720*/  IMAD.IADD R59, R17, 0x1, R59 ;  /* 0x00000001113b7824 */ /* 0x000fce00078e023b */
.L_x_10044:
        /* <DEDUP_REMOVED lines=58> */
[----:B------:R-:W-:Y:S02]  /*2ad0*/  LEA.HI.X R29, R29, UR5, R30, 0x1, P3 ;  /* 0x000000051d1d7c11 */ /* 0x000fe400098f0c1e */
        /* <DEDUP_REMOVED lines=8> */
.L_x_10001:
[----:B------:R-:W-:Y:S05]  /*2b60*/  BSYNC B1 ;  /* 0x0000000000017941 */ /* 0x000fea0003800000 */
.L_x_10000:
        /* <DEDUP_REMOVED lines=28> */
.L_x_10003:
[----:B------:R-:W-:Y:S05]  /*2d30*/  BSYNC B1 ;  /* 0x0000000000017941 */ /* 0x000fea0003800000 */
.L_x_10002:
        /* <DEDUP_REMOVED lines=17> */
[--C-:B------:R-:W-:Y:S01]  /*2e50*/  PRMT R97, R97, 0x5410, R96.reuse ;  /* 0x0000541061617816 */ /* 0x100fe20000000060 */
        /* <DEDUP_REMOVED lines=15> */
.L_x_10004:
[----:B------:R-:W-:Y:S01]  /*2f50*/  IMAD R84, R152, 0x8, R145 ;  /* 0x0000000898547824 */ /* 0x000fe200078e0291 */
[----:B------:R-:W-:Y:S01]  /*2f60*/  SHF.L.U32 R105, R157, 0x1f, RZ ;  /* 0x0000001f9d697819 */ /* 0x000fe200000006ff */
[----:B------:R-:W-:Y:S03]  /*2f70*/  BSSY B1, `(.L_x_10005) ;  /* 0x0000003000017945 */ /* 0x000fe60003800000 */
[----:B------:R-:W0:Y:S02]  /*2f80*/  SYNCS.PHASECHK.TRANS64.TRYWAIT P6, [R84+URZ+0x32490], R105 ;  /* 0x03249069540075a7 */ /* 0x000e2400080c017f */
[----:B0-----:R-:W-:Y:S05]  /*2f90*/  @!P6 BRA `(.L_x_10006) ;  /* 0x000003080008e947 */ /* 0x001fea0003800000 */
.L_x_10320:
[----:B------:R-:W-:Y:S05]  /*2fa0*/  BSYNC B1 ;  /* 0x0000000000017941 */ /* 0x000fea0003800000 */
.L_x_10005:
        /* <DEDUP_REMOVED lines=54> */
.L_x_10012:
[----:B------:R-:W-:Y:S05]  /*3310*/  BSYNC B3 ;  /* 0x0000000000037941 */ /* 0x000fea0003800000 */
.L_x_10011:
[----:B--2---:R1:W-:Y:S02]  /*3320*/  STG.E.128 desc[UR56][R14.64], R4 ;  /* 0x000000040e007986 */ /* 0x0043e4000c101d38 */
.L_x_10010:
[----:B------:R-:W-:Y:S05]  /*3330*/  BSYNC B2 ;  /* 0x0000000000027941 */ /* 0x000fea0003800000 */
.L_x_10009:
[----:B------:R-:W-:Y:S05]  /*3340*/  @P2 BRA `(.L_x_10008) ;  /* 0x0000000000d02947 */ /* 0x000fea0003800000 */
[----:B-1----:R1:W2:Y:S01]  /*3350*/  LDS.128 R4, [R98] ;  /* 0x0000000062047984 */ /* 0x0022a20000000c00 */
        /* <DEDUP_REMOVED lines=49> */
.L_x_10014:
[----:B------:R-:W-:Y:S05]  /*3670*/  BSYNC B2 ;  /* 0x0000000000027941 */ /* 0x000fea0003800000 */
.L_x_10013:
[----:B--2---:R2:W-:Y:S02]  /*3680*/  STG.E.128 desc[UR56][R14.64+0x40], R4 ;  /* 0x000040040e007986 */ /* 0x0045e4000c101d38 */
.L_x_10008:
[----:B------:R-:W-:Y:S05]  /*3690*/  BSYNC B1 ;  /* 0x0000000000017941 */ /* 0x000fea0003800000 */
.L_x_10007:
        /* <DEDUP_REMOVED lines=53> */
.L_x_10019:
[----:B------:R-:W-:Y:S05]  /*39f0*/  BSYNC B2 ;  /* 0x0000000000027941 */ /* 0x000fea0003800000 */
.L_x_10018:
[----:B--2---:R3:W-:Y:S02]  /*3a00*/  STG.E.128 desc[UR56][R12.64], R4 ;  /* 0x000000040c007986 */ /* 0x0047e4000c101d38 */
.L_x_10017:
[----:B------:R-:W-:Y:S05]  /*3a10*/  BSYNC B1 ;  /* 0x0000000000017941 */ /* 0x000fea0003800000 */
.L_x_10016:
[----:B------:R-:W-:Y:S05]  /*3a20*/  @P2 BRA `(.L_x_10015) ;  /* 0x00000018008c2947 */ /* 0x000fea0003800000 */
[----:B-123--:R1:W2:Y:S01]  /*3a30*/  LDS.128 R4, [R98+0x2000] ;  /* 0x0020000062047984 */ /* 0x00e2a20000000c00 */
[----:B------:R-:W-:Y:S01]  /*3a40*/  ISETP.GE.AND P4, PT, R158, R99, PT ;  /* 0x000000639e00720c */ /* 0x000fe20003f86270 */
[----:B------:R-:W-:-:S12]  /*3a50*/  BSSY B1, `(.L_x_10020) ;  /* 0x0000030000017945 */ /* 0x000fd80003800000 */
        /* <DEDUP_REMOVED lines=47> */
.L_x_10021:
[----:B------:R-:W-:Y:S05]  /*3d50*/  BSYNC B1 ;  /* 0x0000000000017941 */ /* 0x000fea0003800000 */
.L_x_10020:
[----:B--2---:R4:W-:Y:S01]  /*3d60*/  STG.E.128 desc[UR56][R12.64+0x40], R4 ;  /* 0x000040040c007986 */ /* 0x0049e2000c101d38 */
[----:B------:R-:W-:Y:S05]  /*3d70*/  BRA `(.L_x_10015) ;  /* 0x0000001400b87947 */ /* 0x000fea0003800000 */
.L_x_9999:
        /* <DEDUP_REMOVED lines=72> */
.L_x_10022:
        /* <DEDUP_REMOVED lines=9> */
.L_x_10321:
[----:B------:R-:W-:Y:S05]  /*4290*/  BSYNC B1 ;  /* 0x0000000000017941 */ /* 0x000fea0003800000 */
.L_x_10023:
        /* <DEDUP_REMOVED lines=116> */
.L_x_10028:
[----:B------:R-:W-:Y:S05]  /*49e0*/  BSYNC B2 ;  /* 0x0000000000027941 */ /* 0x000fea0003800000 */
.L_x_10027:
        /* <DEDUP_REMOVED lines=12> */
.L_x_10026:
[----:B------:R-:W-:Y:S05]  /*4ab0*/  BSYNC B1 ;  /* 0x0000000000017941 */ /* 0x000fea0003800000 */
.L_x_10025:
        /* <DEDUP_REMOVED lines=118> */
.L_x_10030:
[----:B------:R-:W-:Y:S05]  /*5220*/  BSYNC B1 ;  /* 0x0000000000017941 */ /* 0x000fea0003800000 */
.L_x_10029:
        /* <DEDUP_REMOVED lines=10> */
.L_x_9998:
[----:B------:R-:W-:-:S13]  /*52d0*/  ISETP.NE.AND P3, PT, R75, 0x3, PT ;  /* 0x000000034b00780c */ /* 0x000fda0003f65270 */
[----:B------:R-:W-:Y:S05]  /*52e0*/  @!P3 BRA `(.L_x_10031) ;  /* 0x000000000004b947 */ /* 0x000fea0003800000 */
[----:B------:R-:W-:Y:S01]  /*52f0*/  BPT.TRAP 0x1 ;  /* 0x000000040000795c */ /* 0x000fe20000300000 */
.L_x_10031:
[----:B------:R-:W-:Y:S01]  /*5300*/  IMAD R84, R152, 0x8, R145 ;  /* 0x0000000898547824 */ /* 0x000fe200078e0291 */
[----:B------:R-:W-:Y:S01]  /*5310*/  SHF.L.U32 R105, R157, 0x1f, RZ ;  /* 0x0000001f9d697819 */ /* 0x000fe200000006ff */
[----:B------:R-:W-:Y:S01]  /*5320*/  IMAD R95, R57, -0x60, R36 ;  /* 0xffffffa0395f7824 */ /* 0x000fe200078e0224 */
[----:B------:R-:W-:Y:S02]  /*5330*/  BSSY B1, `(.L_x_10032) ;  /* 0x0000004000017945 */ /* 0x000fe40003800000 */
[----:B------:R-:W0:Y:S02]  /*5340*/  SYNCS.PHASECHK.TRANS64.TRYWAIT P4, [R84+URZ+0x32490], R105 ;  /* 0x03249069540075a7 */ /* 0x000e24000808017f */
[----:B------:R-:W-:Y:S01]  /*5350*/  VIMNMX R95, R95, 0x60, PT ;  /* 0x000000605f5f7848 */ /* 0x000fe20003fe0100 */
[----:B0-----:R-:W-:Y:S06]  /*5360*/  @!P4 BRA `(.L_x_10033) ;  /* 0x000002e4003cc947 */ /* 0x001fec0003800000 */
.L_x_10322:
[----:B------:R-:W-:Y:S05]  /*5370*/  BSYNC B1 ;  /* 0x0000000000017941 */ /* 0x000fea0003800000 */
.L_x_10032:
        /* <DEDUP_REMOVED lines=8> */
.L_x_10035:
[----:B------:R-:W-:Y:S05]  /*5400*/  BSYNC B1 ;  /* 0x0000000000017941 */ /* 0x000fea0003800000 */
.L_x_10034:
[----:B------:R-:W-:Y:S05]  /*5410*/  @P4 BRA `(.L_x_10015) ;  /* 0x0000000000104947 */ /* 0x000fea0003800000 */
[----:B-1----:R-:W1:Y:S04]  /*5420*/  @!P1 LDS.128 R4, [R102+0x2000] ;  /* 0x0020000066049984 */ /* 0x002e680000000c00 */
[----:B------:R-:W2:Y:S04]  /*5430*/  @!P2 LDS.128 R8, [R98+0x2000] ;  /* 0x002000006208a984 */ /* 0x000ea80000000c00 */
[----:B-1----:R1:W-:Y:S04]  /*5440*/  @!P1 STG.E.128 desc[UR56][R12.64], R4 ;  /* 0x000000040c009986 */ /* 0x0023e8000c101d38 */
[----:B--2---:R1:W-:Y:S02]  /*5450*/  @!P2 STG.E.128 desc[UR56][R12.64+0x40], R8 ;  /* 0x000040080c00a986 */ /* 0x0043e4000c101d38 */
.L_x_10015:
[----:B------:R-:W-:Y:S05]  /*5460*/  BSYNC B0 ;  /* 0x0000000000007941 */ /* 0x000fea0003800000 */
.L_x_9997:
        /* <DEDUP_REMOVED lines=17> */
.L_x_10037:
[----:B------:R-:W-:Y:S05]  /*5580*/  BSYNC B0 ;  /* 0x0000000000007941 */ /* 0x000fea0003800000 */
.L_x_10036:
[----:B------:R-:W2:Y:S01]  /*5590*/  SYNCS.PHASECHK.TRANS64.TRYWAIT P3, [R84+URZ+0x324b0], R105 ;  /* 0x0324b069540075a7 */ /* 0x000ea2000806017f */
[----:B------:R-:W-:Y:S01]  /*55a0*/  ULDC UR40, c[0x0][0x310] ;  /* 0x0000c40000287ab9 */ /* 0x000fe20000000800 */
[----:B------:R-:W-:Y:S01]  /*55b0*/  ULDC.64 UR38, c[0x0][0x318] ;  /* 0x0000c60000267ab9 */ /* 0x000fe20000000a00 */
[----:B------:R-:W-:Y:S01]  /*55c0*/  ULDC.64 UR36, c[0x0][0x308] ;  /* 0x0000c20000247ab9 */ /* 0x000fe20000000a00 */
[----:B------:R-:W-:Y:S01]  /*55d0*/  BSSY B0, `(.L_x_10038) ;  /* 0x0000003000007945 */ /* 0x000fe20003800000 */
[----:B------:R-:W-:-:S03]  /*55e0*/  IMAD R5, R152, 0x6000, R73 ;  /* 0x0000600098057824 */ /* 0x000fc600078e0249 */
[----:B--2---:R-:W-:Y:S05]  /*55f0*/  @!P3 BRA `(.L_x_10039) ;  /* 0x000002e000acb947 */ /* 0x004fea0003800000 */
.L_x_10323:
[----:B------:R-:W-:Y:S05]  /*5600*/  BSYNC B0 ;  /* 0x0000000000007941 */ /* 0x000fea0003800000 */
.L_x_10038:
        /* <DEDUP_REMOVED lines=39> */
.L_x_10041:
[----:B------:R-:W-:Y:S05]  /*5880*/  BSYNC B0 ;  /* 0x0000000000007941 */ /* 0x000fea0003800000 */
.L_x_10040:
        /* <DEDUP_REMOVED lines=37> */
.L_x_10043:
[----:B------:R-:W-:Y:S05]  /*5ae0*/  BSYNC B0 ;  /* 0x0000000000007941 */ /* 0x000fea0003800000 */
.L_x_10042:
        /* <DEDUP_REMOVED lines=22> */
.L_x_9992:
[----:B------:R-:W1:Y:S01]  /*5c50*/  S2R R0, SR_TID.X ;  /* 0x0000000000007919 */ /* 0x000e620000002100 */
[----:B------:R-:W2:Y:S01]  /*5c60*/  LDC R12, c[0x0][0xa80] ;  /* 0x0002a000ff0c7b82 */ /* 0x000ea20000000800 */
[----:B------:R-:W-:Y:S02]  /*5c70*/  IMAD.MOV.U32 R5, RZ, RZ, 0x100 ;  /* 0x00000100ff057424 */ /* 0x000fe400078e00ff */
[----:B------:R-:W-:Y:S01]  /*5c80*/  IMAD.MOV.U32 R6, RZ, RZ, 0x1 ;  /* 0x00000001ff067424 */ /* 0x000fe200078e00ff */
[----:B------:R-:W-:Y:S01]  /*5c90*/  STL [R1+0x70], R117 ;  /* 0x0000707501007387 */ /* 0x000fe20000100800 */
[----:B------:R-:W-:Y:S02]  /*5ca0*/  IMAD.MOV.U32 R7, RZ, RZ, RZ ;  /* 0x000000ffff077224 */ /* 0x000fe400078e00ff */
[----:B------:R-:W-:Y:S01]  /*5cb0*/  IMAD.MOV.U32 R14, RZ, RZ, 0x1 ;  /* 0x00000001ff0e7424 */ /* 0x000fe200078e00ff */
[----:B------:R-:W-:Y:S01]  /*5cc0*/  STL.128 [R1+0x430], RZ ;  /* 0x000430ff01007387 */ /* 0x000fe20000100c00 */
[----:B------:R-:W-:-:S02]  /*5cd0*/  IMAD.MOV.U32 R15, RZ, RZ, RZ ;  /* 0x000000ffff0f7224 */ /* 0x000fc400078e00ff */
[----:B---34-:R-:W-:Y:S01]  /*5ce0*/  IMAD.MOV.U32 R28, RZ, RZ, 0xc000 ;  /* 0x0000c000ff1c7424 */ /* 0x018fe200078e00ff */
[----:B------:R-:W-:Y:S01]  /*5cf0*/  STL.128 [R1+0x440], RZ ;  /* 0x000440ff01007387 */ /* 0x000fe20000100c00 */
[----:B------:R-:W-:Y:S02]  /*5d00*/  IMAD.U32 R29, RZ, RZ, UR50 ;  /* 0x00000032ff1d7e24 */ /* 0x000fe4000f8e00ff */
[----:B------:R-:W-:Y:S01]  /*5d10*/  IMAD.MOV.U32 R31, RZ, RZ, 0x100 ;  /* 0x00000100ff1f7424 */ /* 0x000fe200078e00ff */
[----:B------:R-:W-:Y:S01]  /*5d20*/  STL.64 [R1+0x60], R14 ;  /* 0x0000600e01007387 */ /* 0x000fe20000100a00 */
[----:B------:R-:W-:Y:S02]  /*5d30*/  IMAD.U32 R3, RZ, RZ, UR50 ;  /* 0x00000032ff037e24 */ /* 0x000fe4000f8e00ff */
[----:B------:R-:W-:Y:S01]  /*5d40*/  IMAD.U32 R16, RZ, RZ, UR49 ;  /* 0x00000031ff107e24 */ /* 0x000fe2000f8e00ff */
[----:B------:R-:W-:Y:S01]  /*5d50*/  STL.128 [R1+0x220], RZ ;  /* 0x000220ff01007387 */ /* 0x000fe20000100c00 */
[----:B------:R-:W-:-:S02]  /*5d60*/  IMAD.U32 R26, RZ, RZ, UR49 ;  /* 0x00000031ff1a7e24 */ /* 0x000fc4000f8e00ff */
[----:B------:R-:W-:Y:S01]  /*5d70*/  IMAD.U32 R17, RZ, RZ, UR49 ;  /* 0x00000031ff117e24 */ /* 0x000fe2000f8e00ff */
[----:B--2---:R-:W-:Y:S04]  /*5d80*/  STL [R1+0x450], R12 ;  /* 0x0004500c01007387 */ /* 0x004fe80000100800 */
[----:B------:R-:W-:Y:S01]  /*5d90*/  STL.128 [R1+0x230], RZ ;  /* 0x000230ff01007387 */ /* 0x000fe20000100c00 */
[----:B-1----:R-:W-:-:S03]  /*5da0*/  LOP3.LUT R2, R0, 0x7f, RZ, 0xc0, !PT ;  /* 0x0000007f00027812 */ /* 0x002fc600078ec0ff */
[----:B------:R-:W-:Y:S01]  /*5db0*/  STL.128 [R1+0x240], RZ ;  /* 0x000240ff01007387 */ /* 0x000fe20000100c00 */
[----:B------:R-:W-:Y:S01]  /*5dc0*/  ISETP.NE.AND P1, PT, R2, RZ, PT ;  /* 0x000000ff0200720c */ /* 0x000fe20003f25270 */
[----:B------:R-:W1:Y:S01]  /*5dd0*/  S2R R0, SR_SWINHI ;  /* 0x0000000000007919 */ /* 0x000e620000002f00 */
[----:B------:R-:W-:Y:S02]  /*5de0*/  IMAD.MOV.U32 R2, RZ, RZ, 0x3000 ;  /* 0x00003000ff027424 */ /* 0x000fe400078e00ff */
[----:B------:R-:W-:Y:S01]  /*5df0*/  SEL R4, RZ, 0x1, P1 ;  /* 0x00000001ff047807 */ /* 0x000fe20000800000 */
[----:B------:R-:W-:Y:S04]  /*5e00*/  STL.128 [R1+0x250], RZ ;  /* 0x000250ff01007387 */ /* 0x000fe80000100c00 */
[----:B------:R2:W-:Y:S01]  /*5e10*/  STL.128 [R1+0x20], R4 ;  /* 0x0000200401007387 */ /* 0x0005e20000100c00 */
[----:B------:R-:W-:-:S03]  /*5e20*/  IMAD.MOV.U32 R30, RZ, RZ, R4 ;  /* 0x000000ffff1e7224 */ /* 0x000fc600078e0004 */
[----:B------:R-:W-:Y:S04]  /*5e30*/  STL.128 [R1+0x260], RZ ;  /* 0x000260ff01007387 */ /* 0x000fe80000100c00 */
[----:B------:R-:W-:Y:S04]  /*5e40*/  STL.128 [R1+0x50], R28 ;  /* 0x0000501c01007387 */ /* 0x000fe80000100c00 */
[----:B------:R-:W-:Y:S04]  /*5e50*/  STL.128 [R1+0x270], RZ ;  /* 0x000270ff01007387 */ /* 0x000fe80000100c00 */
[----:B------:R-:W-:Y:S04]  /*5e60*/  STL.128 [R1+0x280], RZ ;  /* 0x000280ff01007387 */ /* 0x000fe80000100c00 */
[----:B------:R-:W-:Y:S01]  /*5e70*/  STL.128 [R1+0x290], RZ ;  /* 0x000290ff01007387 */ /* 0x000fe20000100c00 */
[----:B------:R-:W-:-:S02]  /*5e80*/  MOV R24, R145 ;  /* 0x0000009100187202 */ /* 0x000fc40000000f00 */
[----:B-1----:R-:W-:Y:S01]  /*5e90*/  MOV R25, R0 ;  /* 0x0000000000197202 */ /* 0x002fe20000000f00 */
[----:B------:R-:W-:Y:S01]  /*5ea0*/  STL.128 [R1+0x2a0], RZ ;  /* 0x0002a0ff01007387 */ /* 0x000fe20000100c00 */
[----:B------:R-:W-:-:S03]  /*5eb0*/  IADD3 R0, P3, R24, 0x32450, RZ ;  /* 0x0003245018007810 */ /* 0x000fc60007f7e0ff */
[----:B------:R-:W-:Y:S01]  /*5ec0*/  STL.128 [R1+0x2b0], RZ ;  /* 0x0002b0ff01007387 */ /* 0x000fe20000100c00 */
[C---:B------:R-:W-:Y:S02]  /*5ed0*/  IADD3 R10, P4, R24.reuse, 0x32460, RZ ;  /* 0x00032460180a7810 */ /* 0x040fe40007f9e0ff */
[----:B------:R-:W-:Y:S01]  /*5ee0*/  IADD3 R8, P1, R24, 0x32430, RZ ;  /* 0x0003243018087810 */ /* 0x000fe20007f3e0ff */
[--C-:B--2---:R-:W-:Y:S01]  /*5ef0*/  IMAD.X R5, RZ, RZ, R25.reuse, P3 ;  /* 0x000000ffff057224 */ /* 0x104fe200018e0619 */
[----:B------:R-:W-:Y:S01]  /*5f00*/  STL.128 [R1+0x2c0], RZ ;  /* 0x0002c0ff01007387 */ /* 0x000fe20000100c00 */
[--C-:B------:R-:W-:Y:S01]  /*5f10*/  IMAD.X R7, RZ, RZ, R25.reuse, P4 ;  /* 0x000000ffff077224 */ /* 0x100fe200020e0619 */
[----:B------:R-:W-:Y:S01]  /*5f20*/  IADD3 R26, P3, R26, 0x220, RZ ;  /* 0x000002201a1a7810 */ /* 0x000fe20007f7e0ff */
[----:B------:R-:W-:Y:S01]  /*5f30*/  IMAD.MOV.U32 R4, RZ, RZ, R0 ;  /* 0x000000ffff047224 */ /* 0x000fe200078e0000 */
[----:B------:R-:W-:Y:S01]  /*5f40*/  STL.128 [R1+0x2d0], RZ ;  /* 0x0002d0ff01007387 */ /* 0x000fe20000100c00 */
[----:B------:R-:W-:Y:S01]  /*5f50*/  IMAD.MOV.U32 R6, RZ, RZ, R10 ;  /* 0x000000ffff067224 */ /* 0x000fe200078e000a */
[----:B------:R-:W-:Y:S01]  /*5f60*/  IADD3 R17, P4, R17, 0x38, RZ ;  /* 0x0000003811117810 */ /* 0x000fe20007f9e0ff */
[----:B------:R-:W-:Y:S01]  /*5f70*/  IMAD.X R9, RZ, RZ, R25, P1 ;  /* 0x000000ffff097224 */ /* 0x000fe200008e0619 */
[----:B------:R-:W-:Y:S04]  /*5f80*/  STL.128 [R1+0x2e0], RZ ;  /* 0x0002e0ff01007387 */ /* 0x000fe80000100c00 */
[----:B------:R1:W-:Y:S04]  /*5f90*/  STL.128 [R1+0x40], R4 ;  /* 0x0000400401007387 */ /* 0x0003e80000100c00 */
[----:B------:R-:W-:Y:S04]  /*5fa0*/  STL.64 [R1+0x68], R6 ;  /* 0x0000680601007387 */ /* 0x000fe80000100a00 */
[----:B------:R-:W-:Y:S04]  /*5fb0*/  STL.64 [R1+0x8], R8 ;  /* 0x0000080801007387 */ /* 0x000fe80000100a00 */
[----:B------:R-:W-:Y:S01]  /*5fc0*/  STL.128 [R1+0x2f0], RZ ;  /* 0x0002f0ff01007387 */ /* 0x000fe20000100c00 */
[----:B-1----:R-:W1:Y:S03]  /*5fd0*/  LDC.64 R4, c[0x0][0xad8] ;  /* 0x0002b600ff047b82 */ /* 0x002e660000000a00 */
[----:B------:R-:W-:Y:S04]  /*5fe0*/  STL.128 [R1+0x300], RZ ;  /* 0x000300ff01007387 */ /* 0x000fe80000100c00 */
[----:B------:R-:W-:Y:S04]  /*5ff0*/  STL.128 [R1+0x310], RZ ;  /* 0x000310ff01007387 */ /* 0x000fe80000100c00 */
[----:B------:R-:W-:Y:S04]  /*6000*/  STL.128 [R1+0x320], RZ ;  /* 0x000320ff01007387 */ /* 0x000fe80000100c00 */
[----:B------:R-:W-:Y:S04]  /*6010*/  STL.128 [R1+0x330], RZ ;  /* 0x000330ff01007387 */ /* 0x000fe80000100c00 */
[----:B------:R-:W-:Y:S04]  /*6020*/  STL.128 [R1+0x340], RZ ;  /* 0x000340ff01007387 */ /* 0x000fe80000100c00 */
[----:B------:R-:W-:Y:S01]  /*6030*/  STL.128 [R1+0x350], RZ ;  /* 0x000350ff01007387 */ /* 0x000fe20000100c00 */
[----:B-1----:R-:W-:-:S03]  /*6040*/  ISETP.GE.AND P1, PT, R5, 0x1, PT ;  /* 0x000000010500780c */ /* 0x002fc60003f26270 */
[----:B------:R-:W-:Y:S01]  /*6050*/  STL.128 [R1+0x360], RZ ;  /* 0x000360ff01007387 */ /* 0x000fe20000100c00 */
[----:B------:R-:W-:-:S03]  /*6060*/  IMAD.IADD R0, R27, 0x1, R4 ;  /* 0x000000011b007824 */ /* 0x000fc600078e0204 */
[----:B------:R-:W-:Y:S04]  /*6070*/  STL.128 [R1+0x370], RZ ;  /* 0x000370ff01007387 */ /* 0x000fe80000100c00 */
        /* <DEDUP_REMOVED lines=10> */
[----:B------:R-:W-:Y:S04]  /*6120*/  STL.64 [R1], RZ ;  /* 0x000000ff01007387 */ /* 0x000fe80000100a00 */
[----:B------:R-:W-:Y:S04]  /*6130*/  STL.64 [R1+0x38], RZ ;  /* 0x000038ff01007387 */ /* 0x000fe80000100a00 */
[----:B------:R1:W-:Y:S02]  /*6140*/  STL.64 [R1+0x18], R2 ;  /* 0x0000180201007387 */ /* 0x0003e40000100a00 */
[----:B-1----:R-:W-:-:S05]  /*6150*/  IADD3 R2, P2, R24, 0x32440, RZ ;  /* 0x0003244018027810 */ /* 0x002fca0007f5e0ff */
[----:B------:R-:W-:Y:S01]  /*6160*/  IMAD.X R3, RZ, RZ, R25, P2 ;  /* 0x000000ffff037224 */ /* 0x000fe200010e0619 */
[----:B------:R-:W-:-:S04]  /*6170*/  IADD3 R16, P2, R16, 0x430, RZ ;  /* 0x0000043010107810 */ /* 0x000fc80007f5e0ff */
[----:B------:R-:W-:Y:S04]  /*6180*/  STL.64 [R1+0x10], R2 ;  /* 0x0000100201007387 */ /* 0x000fe80000100a00 */
[----:B------:R1:W-:Y:S02]  /*6190*/  STL.64 [R1+0x30], R2 ;  /* 0x0000300201007387 */ /* 0x0003e40000100a00 */
[----:B-1----:R-:W-:-:S05]  /*61a0*/  IMAD.U32 R2, RZ, RZ, UR49 ;  /* 0x00000031ff027e24 */ /* 0x002fca000f8e00ff */
[----:B------:R-:W-:Y:S01]  /*61b0*/  IADD3 R2, P5, R2, 0x70, RZ ;  /* 0x0000007002027810 */ /* 0x000fe20007fbe0ff */
[----:B------:R-:W-:-:S12]  /*61c0*/  @P0 BRA `(.L_x_10045) ;  /* 0x00000000000c0947 */ /* 0x000fd80003800000 */
[----:B------:R-:W1:Y:S01]  /*61d0*/  FENCE.VIEW.ASYNC.G ;  /* 0x00000000000073c6 */ /* 0x000e620000000100 */
[----:B------:R-:W-:Y:S05]  /*61e0*/  WARPSYNC.ALL ;  /* 0x0000000000007948 */ /* 0x000fea0003800000 */
[----:B-1----:R-:W-:Y:S06]  /*61f0*/  BAR.ARV 0xc, 0x120 ;  /* 0x0304800000007b1d */ /* 0x002fec0000002000 */
.L_x_10045:
[----:B------:R-:W-:Y:S02]  /*6200*/  IMAD.X R31, RZ, RZ, UR48, P2 ;  /* 0x00000030ff1f7e24 */ /* 0x000fe400090e06ff */
[----:B------:R-:W-:Y:S02]  /*6210*/  IMAD.X R33, RZ, RZ, UR48, P3 ;  /* 0x00000030ff217e24 */ /* 0x000fe400098e06ff */
[----:B------:R-:W-:Y:S02]  /*6220*/  IMAD.X R58, RZ, RZ, UR48, P4 ;  /* 0x00000030ff3a7e24 */ /* 0x000fe4000a0e06ff */
[----:B------:R-:W-:Y:S01]  /*6230*/  IMAD.X R73, RZ, RZ, UR48, P5 ;  /* 0x00000030ff497e24 */ /* 0x000fe2000a8e06ff */
        /* <DEDUP_REMOVED lines=12> */
.L_x_10048:
[----:B------:R-:W-:-:S13]  /*6300*/  ISETP.NE.AND P0, PT, R5, 0x1, PT ;  /* 0x000000010500780c */ /* 0x000fda0003f05270 */
[----:B------:R-:W1:Y:S02]  /*6310*/  @P0 LDC.64 R6, c[0x0][0xae0] ;  /* 0x0002b800ff060b82 */ /* 0x000e640000000a00 */
[----:B-1----:R-:W-:-:S05]  /*6320*/  @P0 IMAD.HI.U32 R4, R3, R6, RZ ;  /* 0x0000000603040227 */ /* 0x002fca00078e00ff */
[----:B------:R-:W-:-:S07]  /*6330*/  @P0 SHF.R.U32.HI R3, RZ, R7, R4 ;  /* 0x00000007ff030219 */ /* 0x000fce0000011604 */
.L_x_10049:
[----:B------:R-:W-:Y:S05]  /*6340*/  BSYNC B0 ;  /* 0x0000000000007941 */ /* 0x000fea0003800000 */
.L_x_10047:
[----:B------:R-:W-:-:S05]  /*6350*/  IMAD R3, R3, R5, R5 ;  /* 0x0000000503037224 */ /* 0x000fca00078e0205 */
[----:B------:R-:W-:-:S07]  /*6360*/  VIMNMX R0, R0, R3, PT ;  /* 0x0000000300007248 */ /* 0x000fce0003fe0100 */
.L_x_10046:
        /* <DEDUP_REMOVED lines=18> */
.L_x_10052:
[----:B------:R-:W-:-:S13]  /*6490*/  ISETP.NE.AND P0, PT, R5, 0x1, PT ;  /* 0x000000010500780c */ /* 0x000fda0003f05270 */
[----:B------:R-:W1:Y:S02]  /*64a0*/  @P0 LDC.64 R6, c[0x0][0xae0] ;  /* 0x0002b800ff060b82 */ /* 0x000e640000000a00 */
[----:B-1----:R-:W-:-:S05]  /*64b0*/  @P0 IMAD.HI.U32 R6, R35, R6, RZ ;  /* 0x0000000623060227 */ /* 0x002fca00078e00ff */
[----:B------:R-:W-:-:S07]  /*64c0*/  @P0 SHF.R.U32.HI R35, RZ, R7, R6 ;  /* 0x00000007ff230219 */ /* 0x000fce0000011606 */
.L_x_10053:
[----:B------:R-:W-:Y:S05]  /*64d0*/  BSYNC B0 ;  /* 0x0000000000007941 */ /* 0x000fea0003800000 */
.L_x_10051:
[----:B------:R-:W-:-:S05]  /*64e0*/  IMAD R0, R35, R5, RZ ;  /* 0x0000000523007224 */ /* 0x000fca00078e02ff */
[----:B------:R-:W-:-:S07]  /*64f0*/  VIMNMX R3, R3, R0, !PT ;  /* 0x0000000003037248 */ /* 0x000fce0007fe0100 */
.L_x_10050:
[----:B------:R-:W-:Y:S01]  /*6500*/  IMAD.HI R3, R3, 0x2aaaaaab, RZ ;  /* 0x2aaaaaab03037827 */ /* 0x000fe200078e02ff */
[----:B------:R-:W-:-:S04]  /*6510*/  PLOP3.LUT P0, PT, PT, PT, PT, 0x80, 0x0 ;  /* 0x000000000000781c */ /* 0x000fc80003f0f070 */
[----:B------:R-:W-:-:S04]  /*6520*/  SHF.R.U32.HI R0, RZ, 0x1f, R3 ;  /* 0x0000001fff007819 */ /* 0x000fc80000011603 */
[----:B------:R-:W-:-:S04]  /*6530*/  LEA.HI.SX32 R0, R3, R0, 0x1c ;  /* 0x0000000003007211 */ /* 0x000fc800078fe2ff */
[----:B------:R-:W-:-:S04]  /*6540*/  VIMNMX R167, RZ, R0, !PT ;  /* 0x00000000ffa77248 */ /* 0x000fc80007fe0100 */
[----:B------:R-:W-:-:S13]  /*6550*/  ISETP.GT.AND P1, PT, R181, R167, PT ;  /* 0x000000a7b500720c */ /* 0x000fda0003f24270 */
[----:B------:R-:W-:Y:S05]  /*6560*/  @!P1 BRA `(.L_x_10054) ;  /* 0x0000024000f49947 */ /* 0x000fea0003800000 */
[----:B------:R1:W-:Y:S01]  /*6570*/  STL.64 [R1+0x78], RZ ;  /* 0x000078ff01007387 */ /* 0x0003e20000100a00 */
[----:B------:R-:W-:Y:S01]  /*6580*/  IMAD.U32 R52, RZ, RZ, UR49 ;  /* 0x00000031ff347e24 */ /* 0x000fe2000f8e00ff */
[----:B------:R-:W-:Y:S01]  /*6590*/  UMOV UR4, 0xffffffff ;  /* 0xffffffff00047882 */ /* 0x000fe20000000000 */
[----:B------:R-:W-:Y:S02]  /*65a0*/  IMAD.U32 R54, RZ, RZ, UR49 ;  /* 0x00000031ff367e24 */ /* 0x000fe4000f8e00ff */
[----:B------:R-:W-:Y:S01]  /*65b0*/  IMAD.U32 R48, RZ, RZ, UR49 ;  /* 0x00000031ff307e24 */ /* 0x000fe2000f8e00ff */
[----:B------:R-:W-:Y:S01]  /*65c0*/  IADD3 R52, P1, R52, 0x118, RZ ;  /* 0x0000011834347810 */ /* 0x000fe20007f3e0ff */
        /* <DEDUP_REMOVED lines=10> */
[----:B------:R-:W-:-:S02]  /*6670*/  IMAD.U32 R28, RZ, RZ, UR49 ;  /* 0x00000031ff1c7e24 */ /* 0x000fc4000f8e00ff */
[----:B------:R-:W-:Y:S01]  /*6680*/  IMAD.X R53, RZ, RZ, UR48, P1 ;  /* 0x00000030ff357e24 */ /* 0x000fe200088e06ff */
[----:B------:R-:W-:Y:S01]  /*6690*/  IADD3 R50, P1, R50, 0x88, RZ ;  /* 0x0000008832327810 */ /* 0x000fe20007f3e0ff */
[----:B------:R-:W-:Y:S01]  /*66a0*/  IMAD.X R55, RZ, RZ, UR48, P5 ;  /* 0x00000030ff377e24 */ /* 0x000fe2000a8e06ff */
[----:B------:R-:W-:Y:S01]  /*66b0*/  IADD3 R34, P5, R34, 0x80, RZ ;  /* 0x0000008022227810 */ /* 0x000fe20007fbe0ff */
[----:B------:R-:W-:Y:S01]  /*66c0*/  IMAD.X R49, RZ, RZ, UR48, P4 ;  /* 0x00000030ff317e24 */ /* 0x000fe2000a0e06ff */
[----:B------:R-:W-:Y:S01]  /*66d0*/  IADD3 R28, P4, R28, 0x78, RZ ;  /* 0x000000781c1c7810 */ /* 0x000fe20007f9e0ff */
[----:B------:R-:W-:Y:S02]  /*66e0*/  IMAD.X R60, RZ, RZ, UR48, P0 ;  /* 0x00000030ff3c7e24 */ /* 0x000fe400080e06ff */
[----:B------:R-:W-:Y:S02]  /*66f0*/  IMAD.X R62, RZ, RZ, UR48, P3 ;  /* 0x00000030ff3e7e24 */ /* 0x000fe400098e06ff */
[----:B------:R-:W-:-:S02]  /*6700*/  IMAD.X R57, RZ, RZ, UR48, P2 ;  /* 0x00000030ff397e24 */ /* 0x000fc400090e06ff */
[----:B------:R-:W-:Y:S02]  /*6710*/  IMAD.X R51, RZ, RZ, UR48, P1 ;  /* 0x00000030ff337e24 */ /* 0x000fe400088e06ff */
[----:B------:R-:W-:Y:S02]  /*6720*/  IMAD.X R35, RZ, RZ, UR48, P5 ;  /* 0x00000030ff237e24 */ /* 0x000fe4000a8e06ff */
[----:B------:R-:W-:Y:S01]  /*6730*/  IMAD.X R29, RZ, RZ, UR48, P4 ;  /* 0x00000030ff1d7e24 */ /* 0x000fe2000a0e06ff */
[----:B-1----:R-:W-:Y:S06]  /*6740*/  BRA.DIV UR4, `(.L_x_10055) ;  /* 0x000002d2046c7947 */ /* 0x002fec000b800000 */
[----:B------:R1:W2:Y:S02]  /*6750*/  SHFL.IDX PT, R14, R217, RZ, 0x1f ;  /* 0x00001fffd90e7589 */ /* 0x0002a400000e0000 */
.L_x_10326:
[----:B--2---:R-:W-:Y:S01]  /*6760*/  LEA.HI R0, R14, R14, RZ, 0x1 ;  /* 0x0000000e0e007211 */ /* 0x004fe200078f08ff */
[C---:B------:R-:W-:Y:S01]  /*6770*/  VIADD R39, R145.reuse, 0x18400 ;  /* 0x0001840091277836 */ /* 0x040fe20000000000 */
[----:B------:R-:W-:Y:S01]  /*6780*/  STL.128 [R1+0xb0], RZ ;  /* 0x0000b0ff01007387 */ /* 0x000fe20000100c00 */
[C---:B------:R-:W-:Y:S01]  /*6790*/  VIADD R8, R145.reuse, 0x400 ;  /* 0x0000040091087836 */ /* 0x040fe20000000000 */
[----:B------:R-:W-:Y:S01]  /*67a0*/  LOP3.LUT R3, R0, 0x7fffe, RZ, 0xc0, !PT ;  /* 0x0007fffe00037812 */ /* 0x000fe200078ec0ff */
[----:B------:R-:W-:Y:S01]  /*67b0*/  IMAD.MOV.U32 R4, RZ, RZ, 0x1 ;  /* 0x00000001ff047424 */ /* 0x000fe200078e00ff */
[----:B------:R-:W-:Y:S01]  /*67c0*/  STL.128 [R1+0xc0], RZ ;  /* 0x0000c0ff01007387 */ /* 0x000fe20000100c00 */
[----:B------:R-:W-:Y:S01]  /*67d0*/  IMAD.MOV.U32 R5, RZ, RZ, RZ ;  /* 0x000000ffff057224 */ /* 0x000fe200078e00ff */
[----:B------:R-:W-:Y:S01]  /*67e0*/  SHF.R.U32.HI R8, RZ, 0x4, R8 ;  /* 0x00000004ff087819 */ /* 0x000fe20000011608 */
[----:B------:R-:W-:Y:S01]  /*67f0*/  IMAD.IADD R0, R14, 0x1, -R3 ;  /* 0x000000010e007824 */ /* 0x000fe200078e0a03 */
[----:B------:R-:W-:Y:S01]  /*6800*/  STL.128 [R1+0xd0], RZ ;  /* 0x0000d0ff01007387 */ /* 0x000fe20000100c00 */
[----:B------:R-:W-:Y:S01]  /*6810*/  VIADD R3, R145, 0x1c400 ;  /* 0x0001c40091037836 */ /* 0x000fe20000000000 */
[----:B------:R-:W-:Y:S01]  /*6820*/  LOP3.LUT R8, R8, 0x3fff, RZ, 0xc0, !PT ;  /* 0x00003fff08087812 */ /* 0x000fe200078ec0ff */
[----:B------:R-:W-:Y:S01]  /*6830*/  IMAD R0, R0, 0x2000, R39 ;  /* 0x0000200000007824 */ /* 0x000fe200078e0227 */
[----:B------:R-:W-:Y:S01]  /*6840*/  STL.128 [R1+0xe0], RZ ;  /* 0x0000e0ff01007387 */ /* 0x000fe20000100c00 */
[----:B------:R-:W-:Y:S01]  /*6850*/  IMAD.MOV.U32 R6, RZ, RZ, 0x1 ;  /* 0x00000001ff067424 */ /* 0x000fe200078e00ff */
[----:B------:R-:W-:Y:S01]  /*6860*/  SHF.R.U32.HI R3, RZ, 0x4, R3 ;  /* 0x00000004ff037819 */ /* 0x000fe20000011603 */
[----:B------:R-:W-:Y:S01]  /*6870*/  VIADD R9, R0, 0xa000 ;  /* 0x0000a00000097836 */ /* 0x000fe20000000000 */
[----:B------:R-:W-:Y:S01]  /*6880*/  SHF.R.U32.HI R0, RZ, 0x4, R0 ;  /* 0x00000004ff007819 */ /* 0x000fe20000011600 */
[----:B------:R-:W-:Y:S01]  /*6890*/  IMAD.MOV.U32 R7, RZ, RZ, RZ ;  /* 0x000000ffff077224 */ /* 0x000fe200078e00ff */
[----:B------:R-:W-:Y:S01]  /*68a0*/  LOP3.LUT R3, R3, 0x3fff, RZ, 0xc0, !PT ;  /* 0x00003fff03037812 */ /* 0x000fe200078ec0ff */
[----:B------:R-:W-:Y:S01]  /*68b0*/  IMAD.MOV.U32 R12, RZ, RZ, 0x1 ;  /* 0x00000001ff0c7424 */ /* 0x000fe200078e00ff */
[----:B------:R-:W-:Y:S01]  /*68c0*/  SHF.R.U32.HI R9, RZ, 0x4, R9 ;  /* 0x00000004ff097819 */ /* 0x000fe20000011609 */
[----:B------:R-:W-:Y:S01]  /*68d0*/  IMAD.MOV.U32 R13, RZ, RZ, RZ ;  /* 0x000000ffff0d7224 */ /* 0x000fe200078e00ff */
[----:B------:R-:W-:Y:S01]  /*68e0*/  LOP3.LUT R3, R3, 0x10000, RZ, 0xfc, !PT ;  /* 0x0001000003037812 */ /* 0x000fe200078efcff */
[----:B------:R2:W-:Y:S01]  /*68f0*/  STL.128 [R1+0x80], R4 ;  /* 0x0000800401007387 */ /* 0x0005e20000100c00 */
[----:B------:R-:W-:Y:S01]  /*6900*/  LOP3.LUT R9, R9, 0x3fff, RZ, 0xc0, !PT ;  /* 0x00003fff09097812 */ /* 0x000fe200078ec0ff */
[----:B------:R-:W-:Y:S01]  /*6910*/  IMAD.MOV.U32 R11, RZ, RZ, 0x40000040 ;  /* 0x40000040ff0b7424 */ /* 0x000fe200078e00ff */
[----:B------:R-:W-:Y:S01]  /*6920*/  LOP3.LUT R0, R0, 0x3fff, RZ, 0xc0, !PT ;  /* 0x00003fff00007812 */ /* 0x000fe200078ec0ff */
[----:B------:R3:W-:Y:S01]  /*6930*/  STL.64 [R1+0x90], R12 ;  /* 0x0000900c01007387 */ /* 0x0007e20000100a00 */
[----:B------:R-:W-:Y:S01]  /*6940*/  LOP3.LUT R10, R8, 0x10000, RZ, 0xfc, !PT ;  /* 0x00010000080a7812 */ /* 0x000fe200078efcff */
[----:B------:R-:W-:Y:S01]  /*6950*/  IMAD.U32 R30, RZ, RZ, UR49 ;  /* 0x00000031ff1e7e24 */ /* 0x000fe2000f8e00ff */
[----:B------:R-:W-:Y:S01]  /*6960*/  LOP3.LUT P0, RZ, R39, 0x1bf, RZ, 0xc0, !PT ;  /* 0x000001bf27ff7812 */ /* 0x000fe2000780c0ff */
[----:B------:R4:W-:Y:S01]  /*6970*/  STL.128 [R1+0xf0], RZ ;  /* 0x0000f0ff01007387 */ /* 0x0009e20000100c00 */
[----:B------:R-:W-:Y:S02]  /*6980*/  BSSY B6, `(.L_x_10056) ;  /* 0x0000020000067945 */ /* 0x000fe40003800000 */
[----:B------:R-:W-:Y:S01]  /*6990*/  IADD3 R30, P1, R30, 0xb0, RZ ;  /* 0x000000b01e1e7810 */ /* 0x000fe20007f3e0ff */
[----:B------:R4:W-:Y:S01]  /*69a0*/  STL.128 [R1+0x100], RZ ;  /* 0x000100ff01007387 */ /* 0x0009e20000100c00 */
[----:B--2---:R-:W-:Y:S01]  /*69b0*/  LOP3.LUT R6, R8, 0x3000000, RZ, 0xfc, !PT ;  /* 0x0300000008067812 */ /* 0x004fe200078efcff */
[----:B------:R-:W-:Y:S01]  /*69c0*/  IMAD.MOV.U32 R4, RZ, RZ, R3 ;  /* 0x000000ffff047224 */ /* 0x000fe200078e0003 */
[----:B------:R-:W-:Y:S01]  /*69d0*/  LOP3.LUT R8, R9, 0x10000, RZ, 0xfc, !PT ;  /* 0x0001000009087812 */ /* 0x000fe200078efcff */
[----:B------:R-:W-:Y:S01]  /*69e0*/  IMAD.MOV.U32 R5, RZ, RZ, 0x40000040 ;  /* 0x40000040ff057424 */ /* 0x000fe200078e00ff */
[----:B---3--:R-:W-:Y:S01]  /*69f0*/  LOP3.LUT R12, R0, 0x10000, RZ, 0xfc, !PT ;  /* 0x00010000000c7812 */ /* 0x008fe200078efcff */
[----:B------:R-:W-:-:S02]  /*6a00*/  IMAD.MOV.U32 R7, RZ, RZ, 0x40000040 ;  /* 0x40000040ff077424 */ /* 0x000fc400078e00ff */
[----:B------:R-:W-:Y:S02]  /*6a10*/  IMAD.MOV.U32 R13, RZ, RZ, 0x40000040 ;  /* 0x40000040ff0d7424 */ /* 0x000fe400078e00ff */
[----:B------:R-:W-:Y:S01]  /*6a20*/  IMAD.MOV.U32 R9, RZ, RZ, 0x40000040 ;  /* 0x40000040ff097424 */ /* 0x000fe200078e00ff */
[----:B------:R4:W-:Y:S01]  /*6a30*/  STL.128 [R1+0xa0], R4 ;  /* 0x0000a00401007387 */ /* 0x0009e20000100c00 */
[----:B------:R-:W-:-:S03]  /*6a40*/  IMAD.X R27, RZ, RZ, UR48, P1 ;  /* 0x00000030ff1b7e24 */ /* 0x000fc600088e06ff */
[----:B------:R4:W-:Y:S04]  /*6a50*/  STL.64 [R1+0x98], R12 ;  /* 0x0000980c01007387 */ /* 0x0009e80000100a00 */
[----:B------:R4:W-:Y:S01]  /*6a60*/  STL.128 [R1+0x110], R8 ;  /* 0x0001100801007387 */ /* 0x0009e20000100c00 */
[----:B------:R-:W-:Y:S05]  /*6a70*/  @!P0 BRA `(.L_x_10057) ;  /* 0x0000000000408947 */ /* 0x000fea0003800000 */
[----:B------:R-:W-:Y:S01]  /*6a80*/  MOV R0, 0x0 ;  /* 0x0000000000007802 */ /* 0x000fe20000000f00 */
[----:B------:R-:W-:Y:S01]  /*6a90*/  ULDC.64 UR4, c[0x4][0x108] ;  /* 0x0100420000047ab9 */ /* 0x000fe20000000a00 */
[----:B------:R-:W-:Y:S01]  /*6aa0*/  ULDC.64 UR6, c[0x4][0x110] ;  /* 0x0100440000067ab9 */ /* 0x000fe20000000a00 */
[----:B----4-:R-:W-:Y:S01]  /*6ab0*/  IMAD.U32 R4, RZ, RZ, UR4 ;  /* 0x00000004ff047e24 */ /* 0x010fe2000f8e00ff */
[----:B------:R2:W3:Y:S01]  /*6ac0*/  LDC.64 R14, c[0x4][R0] ;  /* 0x01000000000e7b82 */ /* 0x0004e20000000a00 */
        /* <DEDUP_REMOVED lines=8> */
[----:B--2---:R-:W-:-:S07]  /*6b50*/  IMAD.MOV.U32 R13, RZ, RZ, RZ ;  /* 0x000000ffff0d7224 */ /* 0x004fce00078e00ff */
[----:B------:R-:W-:-:S07]  /*6b60*/  LEPC R20, `(.L_x_10057) ;  /* 0x000000001014794e */ /* 0x000fce0000000000 */
[----:B01-3-5:R-:W-:Y:S05]  /*6b70*/  CALL.ABS.NOINC R14 ;  /* 0x000000000e007343 */ /* 0x02bfea0003c00000 */
.L_x_10057:
[----:B------:R-:W-:Y:S05]  /*6b80*/  BSYNC B6 ;  /* 0x0000000000067941 */ /* 0x000fea0003800000 */
.L_x_10056:
[----:B------:R-:W2:Y:S01]  /*6b90*/  S2R R20, SR_TID.X ;  /* 0x0000000000147919 */ /* 0x000ea20000002100 */
[----:B----4-:R-:W3:Y:S01]  /*6ba0*/  LDC.64 R6, c[0x0][0xad8] ;  /* 0x0002b600ff067b82 */ /* 0x010ee20000000a00 */
[----:B------:R-:W-:Y:S01]  /*6bb0*/  UIADD3 UR4, UP0, UR49, 0x120, URZ ;  /* 0x0000012031047890 */ /* 0x000fe2000ff1e03f */
[----:B------:R-:W-:Y:S01]  /*6bc0*/  IMAD.MOV.U32 R4, RZ, RZ, RZ ;  /* 0x000000ffff047224 */ /* 0x000fe200078e00ff */
[----:B------:R-:W-:Y:S01]  /*6bd0*/  STL.64 [R1+0x120], R212 ;  /* 0x000120d401007387 */ /* 0x000fe20000100a00 */
[----:B------:R-:W-:Y:S01]  /*6be0*/  IMAD.U32 R72, RZ, RZ, UR49 ;  /* 0x00000031ff487e24 */ /* 0x000fe2000f8e00ff */
[----:B------:R-:W-:Y:S01]  /*6bf0*/  UIADD3.X UR5, URZ, UR48, URZ, UP0, !UPT ;  /* 0x000000303f057290 */ /* 0x000fe200087fe43f */
[----:B------:R-:W-:Y:S01]  /*6c00*/  IMAD.U32 R32, RZ, RZ, UR49 ;  /* 0x00000031ff207e24 */ /* 0x000fe2000f8e00ff */
[----:B------:R-:W-:Y:S01]  /*6c10*/  STL.U8 [R1+0x138], RZ ;  /* 0x000138ff01007387 */ /* 0x000fe20000100000 */
[----:B------:R-:W4:Y:S01]  /*6c20*/  LDC.64 R12, c[0x0][0xae0] ;  /* 0x0002b800ff0c7b82 */ /* 0x000f220000000a00 */
[----:B------:R-:W-:Y:S01]  /*6c30*/  IMAD.U32 R8, RZ, RZ, UR4 ;  /* 0x00000004ff087e24 */ /* 0x000fe2000f8e00ff */
[----:B------:R-:W-:Y:S01]  /*6c40*/  ULDC UR4, c[0x0][0x3d4] ;  /* 0x0000f50000047ab9 */ /* 0x000fe20000000800 */
[----:B------:R-:W-:Y:S01]  /*6c50*/  IMAD.U32 R9, RZ, RZ, UR5 ;  /* 0x00000005ff097e24 */ /* 0x000fe2000f8e00ff */
[----:B------:R-:W-:Y:S01]  /*6c60*/  STL.U8 [R1+0x16c], RZ ;  /* 0x00016cff01007387 */ /* 0x000fe20000100000 */
[----:B------:R-:W-:-:S02]  /*6c70*/  ISETP.LT.AND P0, PT, RZ, UR4, PT ;  /* 0x00000004ff007c0c */ /* 0x000fc4000bf01270 */
[----:B------:R-:W-:Y:S01]  /*6c80*/  IADD3 R72, P2, R72, 0x13c, RZ ;  /* 0x0000013c48487810 */ /* 0x000fe20007f5e0ff */
[----:B------:R-:W0:Y:S01]  /*6c90*/  LDC R162, c[0x0][0xad4] ;  /* 0x0002b500ffa27b82 */ /* 0x000e220000000800 */
[----:B------:R-:W-:Y:S01]  /*6ca0*/  STL.64 [R1+0x128], R8 ;  /* 0x0001280801007387 */ /* 0x000fe20000100a00 */
[----:B------:R-:W-:Y:S02]  /*6cb0*/  IADD3 R32, P4, R32, 0x128, RZ ;  /* 0x0000012820207810 */ /* 0x000fe40007f9e0ff */
[----:B------:R-:W-:Y:S01]  /*6cc0*/  IMAD.X R75, RZ, RZ, UR48, P2 ;  /* 0x00000030ff4b7e24 */ /* 0x000fe200090e06ff */
[----:B------:R1:W-:Y:S02]  /*6cd0*/  STL.64 [R1+0x130], R28 ;  /* 0x0001301c01007387 */ /* 0x0003e40000100a00 */
[----:B------:R-:W-:Y:S01]  /*6ce0*/  IMAD.X R65, RZ, RZ, UR48, P4 ;  /* 0x00000030ff417e24 */ /* 0x000fe2000a0e06ff */
[----:B------:R-:W0:Y:S01]  /*6cf0*/  LDC.64 R10, c[0x0][0x428] ;  /* 0x00010a00ff0a7b82 */ /* 0x000e220000000a00 */
[----:B---3--:R-:W-:-:S02]  /*6d00*/  IMAD.MOV.U32 R163, RZ, RZ, R6 ;  /* 0x000000ffffa37224 */ /* 0x008fc400078e0006 */
[----:B------:R-:W-:Y:S02]  /*6d10*/  IMAD.MOV.U32 R5, RZ, RZ, R7 ;  /* 0x000000ffff057224 */ /* 0x000fe400078e0007 */
[----:B--2---:R-:W-:-:S03]  /*6d20*/  VIADD R211, R20, 0xffffff80 ;  /* 0xffffff8014d37836 */ /* 0x004fc60000000000 */
[----:B------:R-:W2:Y:S01]  /*6d30*/  LDC R0, c[0x0][0x430] ;  /* 0x00010c00ff007b82 */ /* 0x000ea20000000800 */
[----:B----4-:R-:W-:Y:S02]  /*6d40*/  IMAD.MOV.U32 R6, RZ, RZ, R12 ;  /* 0x000000ffff067224 */ /* 0x010fe400078e000c */
[----:B------:R-:W-:Y:S01]  /*6d50*/  IMAD.MOV.U32 R7, RZ, RZ, R13 ;  /* 0x000000ffff077224 */ /* 0x000fe200078e000d */
[----:B------:R3:W-:Y:S01]  /*6d60*/  STL [R1+0x13c], R211 ;  /* 0x00013cd301007387 */ /* 0x0007e20000100800 */
[----:B-1----:R-:W-:Y:S02]  /*6d70*/  IMAD.U32 R28, RZ, RZ, UR49 ;  /* 0x00000031ff1c7e24 */ /* 0x002fe4000f8e00ff */
[----:B------:R-:W-:Y:S01]  /*6d80*/  IMAD.U32 R29, RZ, RZ, UR49 ;  /* 0x00000031ff1d7e24 */ /* 0x000fe2000f8e00ff */
[----:B0-----:R3:W-:Y:S02]  /*6d90*/  STL.128 [R1+0x140], R160 ;  /* 0x000140a001007387 */ /* 0x0017e40000100c00 */
[----:B------:R-:W-:-:S02]  /*6da0*/  IADD3 R28, P1, R28, 0x16c, RZ ;  /* 0x0000016c1c1c7810 */ /* 0x000fc40007f3e0ff */
[----:B------:R3:W-:Y:S01]  /*6db0*/  STL.128 [R1+0x150], R4 ;  /* 0x0001500401007387 */ /* 0x0007e20000100c00 */
[----:B------:R-:W-:Y:S02]  /*6dc0*/  IADD3 R29, P3, R29, 0x138, RZ ;  /* 0x000001381d1d7810 */ /* 0x000fe40007f7e0ff */
[----:B------:R-:W-:Y:S01]  /*6dd0*/  IMAD.X R63, RZ, RZ, UR48, P1 ;  /* 0x00000030ff3f7e24 */ /* 0x000fe200088e06ff */
[----:B------:R3:W-:Y:S02]  /*6de0*/  STL.64 [R1+0x160], R10 ;  /* 0x0001600a01007387 */ /* 0x0007e40000100a00 */
[----:B------:R-:W-:Y:S02]  /*6df0*/  IMAD.X R64, RZ, RZ, UR48, P3 ;  /* 0x00000030ff407e24 */ /* 0x000fe400098e06ff */
[----:B--2---:R3:W-:Y:S01]  /*6e00*/  STL [R1+0x168], R0 ;  /* 0x0001680001007387 */ /* 0x0047e20000100800 */
[----:B------:R-:W-:Y:S05]  /*6e10*/  @P0 BRA `(.L_x_10058) ;  /* 0x0000000000400947 */ /* 0x000fea0003800000 */
[----:B------:R-:W3:Y:S02]  /*6e20*/  LDL R3, [R1+0x21c] ;  /* 0x00021c0001037983 */ /* 0x000ee40000100800 */
[----:B---3--:R-:W-:-:S04]  /*6e30*/  LEA.HI R0, R3, R3, RZ, 0x1 ;  /* 0x0000000303007211 */ /* 0x008fc800078f08ff */
        /* <DEDUP_REMOVED lines=8> */
.L_x_10061:
[----:B-1----:R1:W2:Y:S02]  /*6ec0*/  SYNCS.PHASECHK.TRANS64.TRYWAIT P0, [R145+URZ+0x32400], R0 ;  /* 0x03240000910075a7 */ /* 0x0022a4000800017f */
[----:B--2---:R-:W-:Y:S05]  /*6ed0*/  @!P0 NANOSLEEP.SYNCS 0x989680 ;  /* 0x009896800000895d */ /* 0x004fea0003900000 */
[----:B------:R-:W2:Y:S02]  /*6ee0*/  @!P0 SYNCS.PHASECHK.TRANS64 P0, [R145+URZ+0x32400], R0 ;  /* 0x03240000910085a7 */ /* 0x000ea4000800007f */
[----:B--2---:R-:W-:Y:S05]  /*6ef0*/  @!P0 BRA `(.L_x_10061) ;  /* 0xfffffffc00f08947 */ /* 0x004fea000383ffff */
.L_x_10060:
[----:B------:R-:W-:Y:S05]  /*6f00*/  BSYNC B0 ;  /* 0x0000000000007941 */ /* 0x000fea0003800000 */
.L_x_10059:
[----:B------:R-:W-:Y:S05]  /*6f10*/  BRA `(.L_x_10062) ;  /* 0x0000003000107947 */ /* 0x000fea0003800000 */
.L_x_10058:
[----:B------:R-:W0:Y:S01]  /*6f20*/  LDC.64 R12, c[0x0][0x3d8] ;  /* 0x0000f600ff0c7b82 */ /* 0x000e220000000a00 */
[----:B-----5:R-:W-:Y:S01]  /*6f30*/  SHF.R.S32.HI R3, RZ, 0x1f, R37 ;  /* 0x0000001fff037819 */ /* 0x020fe20000011425 */
[----:B---3--:R-:W-:Y:S01]  /*6f40*/  IMAD.MOV.U32 R6, RZ, RZ, R22 ;  /* 0x000000ffff067224 */ /* 0x008fe200078e0016 */
[--C-:B------:R-:W-:Y:S01]  /*6f50*/  SHF.R.S32.HI R5, RZ, 0x1f, R154.reuse ;  /* 0x0000001fff057819 */ /* 0x100fe2000001149a */
[----:B------:R-:W-:Y:S01]  /*6f60*/  IMAD.MOV.U32 R7, RZ, RZ, R23 ;  /* 0x000000ffff077224 */ /* 0x000fe200078e0017 */
[----:B------:R-:W-:Y:S01]  /*6f70*/  LOP3.LUT P0, RZ, R39, 0x3ff, RZ, 0xc0, !PT ;  /* 0x000003ff27ff7812 */ /* 0x000fe2000780c0ff */
[----:B------:R-:W-:Y:S01]  /*6f80*/  IMAD.MOV.U32 R4, RZ, RZ, R154 ;  /* 0x000000ffff047224 */ /* 0x000fe200078e009a */
[----:B------:R-:W-:Y:S01]  /*6f90*/  BSSY B6, `(.L_x_10063) ;  /* 0x000002f000067945 */ /* 0x000fe20003800000 */
[----:B------:R-:W1:Y:S01]  /*6fa0*/  LDC.64 R14, c[0x0][0x3e8] ;  /* 0x0000fa00ff0e7b82 */ /* 0x000e620000000a00 */
[-C--:B0-----:R-:W-:Y:S01]  /*6fb0*/  IMAD R0, R3, R12.reuse, RZ ;  /* 0x0000000c03007224 */ /* 0x081fe200078e02ff */
[----:B------:R-:W-:Y:S01]  /*6fc0*/  SHF.L.U64.HI R80, R12, 0x6, R13 ;  /* 0x000000060c507819 */ /* 0x000fe2000001020d */
[----:B------:R-:W-:-:S04]  /*6fd0*/  IMAD.WIDE.U32 R8, R153, R12, R6 ;  /* 0x0000000c99087225 */ /* 0x000fc800078e0006 */
[----:B------:R-:W-:Y:S02]  /*6fe0*/  IMAD R40, R166, R12, RZ ;  /* 0x0000000ca6287224 */ /* 0x000fe400078e02ff */
[-C--:B-1----:R-:W-:Y:S01]  /*6ff0*/  IMAD R20, R3, R14.reuse, RZ ;  /* 0x0000000e03147224 */ /* 0x082fe200078e02ff */
[----:B------:R-:W-:Y:S01]  /*7000*/  SHF.L.U64.HI R83, R14, 0x6, R15 ;  /* 0x000000060e537819 */ /* 0x000fe2000001020f */
[----:B------:R-:W-:-:S04]  /*7010*/  IMAD.WIDE.U32 R10, R153, R14, R6 ;  /* 0x0000000e990a7225 */ /* 0x000fc800078e0006 */
[----:B------:R-:W-:-:S04]  /*7020*/  IMAD.WIDE.U32 R38, R37, R12, RZ ;  /* 0x0000000c25267225 */ /* 0x000fc800078e00ff */
[C---:B------:R-:W-:Y:S01]  /*7030*/  IMAD R41, R37.reuse, R13, R0 ;  /* 0x0000000d25297224 */ /* 0x040fe200078e0200 */
[----:B------:R-:W-:Y:S01]  /*7040*/  IADD3 R45, P3, R8, R38, RZ ;  /* 0x00000026082d7210 */ /* 0x000fe20007f7e0ff */
[----:B------:R-:W-:Y:S02]  /*7050*/  IMAD R43, R37, R15, R20 ;  /* 0x0000000f252b7224 */ /* 0x000fe400078e0214 */
[----:B------:R-:W-:-:S04]  /*7060*/  IMAD.WIDE.U32 R6, R153, R12, R4 ;  /* 0x0000000c99067225 */ /* 0x000fc800078e0004 */
[----:B------:R-:W-:Y:S01]  /*7070*/  IMAD R42, R166, R14, RZ ;  /* 0x0000000ea62a7224 */ /* 0x000fe200078e02ff */
[----:B------:R-:W-:Y:S01]  /*7080*/  IADD3 R77, P1, R6, R38, RZ ;  /* 0x00000026064d7210 */ /* 0x000fe20007f3e0ff */
[----:B------:R-:W-:-:S04]  /*7090*/  IMAD.WIDE.U32 R36, R37, R14, RZ ;  /* 0x0000000e25247225 */ /* 0x000fc800078e00ff */
[----:B------:R-:W-:Y:S01]  /*70a0*/  IMAD.WIDE.U32 R4, R153, R14, R4 ;  /* 0x0000000e99047225 */ /* 0x000fe200078e0004 */
[----:B------:R-:W-:-:S03]  /*70b0*/  IADD3 R67, P4, R10, R36, RZ ;  /* 0x000000240a437210 */ /* 0x000fc60007f9e0ff */
[----:B------:R-:W-:Y:S01]  /*70c0*/  IMAD R40, R153, R13, R40 ;  /* 0x0000000d99287224 */ /* 0x000fe200078e0228 */
[----:B------:R-:W-:Y:S01]  /*70d0*/  IADD3 R81, P2, R4, R36, RZ ;  /* 0x0000002404517210 */ /* 0x000fe20007f5e0ff */
[----:B------:R-:W-:Y:S02]  /*70e0*/  IMAD.IADD R41, R41, 0x1, R39 ;  /* 0x0000000129297824 */ /* 0x000fe400078e0227 */
[----:B------:R-:W-:Y:S02]  /*70f0*/  IMAD R42, R153, R15, R42 ;  /* 0x0000000f992a7224 */ /* 0x000fe400078e022a */
[----:B------:R-:W-:Y:S01]  /*7100*/  IMAD.IADD R43, R43, 0x1, R37 ;  /* 0x000000012b2b7824 */ /* 0x000fe200078e0225 */
[C---:B------:R-:W-:Y:S01]  /*7110*/  IADD3.X R79, R41.reuse, R7, R40, P1, !PT ;  /* 0x00000007294f7210 */ /* 0x040fe20000ffe428 */
[----:B------:R-:W-:Y:S01]  /*7120*/  IMAD.SHL.U32 R82, R12, 0x40, RZ ;  /* 0x000000400c527824 */ /* 0x000fe200078e00ff */
[----:B------:R-:W-:Y:S01]  /*7130*/  IADD3.X R47, R41, R40, R9, P3, !PT ;  /* 0x00000028292f7210 */ /* 0x000fe20001ffe409 */
[----:B------:R-:W-:Y:S01]  /*7140*/  IMAD.SHL.U32 R84, R14, 0x40, RZ ;  /* 0x000000400e547824 */ /* 0x000fe200078e00ff */
        /* <DEDUP_REMOVED lines=19> */
.L_x_10064:
[----:B------:R-:W-:Y:S05]  /*7280*/  BSYNC B6 ;  /* 0x0000000000067941 */ /* 0x000fea0003800000 */
.L_x_10063:
[----:B------:R-:W2:Y:S01]  /*7290*/  LDL R15, [R1+0x70] ;  /* 0x00007000010f7983 */ /* 0x000ea20000100800 */
[----:B------:R-:W0:Y:S01]  /*72a0*/  LDC.64 R4, c[0x0][0x3e8] ;  /* 0x0000fa00ff047b82 */ /* 0x000e220000000a00 */
[----:B------:R-:W-:Y:S01]  /*72b0*/  ULDC.U8 UR4, c[0x0][0x3f0] ;  /* 0x0000fc0000047ab9 */ /* 0x000fe20000000000 */
[----:B------:R-:W-:Y:S01]  /*72c0*/  BSSY B0, `(.L_x_10065) ;  /* 0x00002c1000007945 */ /* 0x000fe20003800000 */
[----:B------:R-:W-:-:S05]  /*72d0*/  ISETP.NE.AND P0, PT, RZ, UR4, PT ;  /* 0x00000004ff007c0c */ /* 0x000fca000bf05270 */
[----:B------:R-:W1:Y:S01]  /*72e0*/  LDC.64 R6, c[0x0][0x3d8] ;  /* 0x0000f600ff067b82 */ /* 0x000e620000000a00 */
[----:B--2---:R-:W-:Y:S01]  /*72f0*/  SHF.R.S32.HI R3, RZ, 0x1f, R15 ;  /* 0x0000001fff037819 */ /* 0x004fe2000001140f */
[----:B0-----:R-:W-:-:S04]  /*7300*/  IMAD.WIDE.U32 R10, R15, R4, RZ ;  /* 0x000000040f0a7225 */ /* 0x001fc800078e00ff */
[C---:B------:R-:W-:Y:S02]  /*7310*/  IMAD R12, R3.reuse, R4, RZ ;  /* 0x00000004030c7224 */ /* 0x040fe400078e02ff */
[-C--:B-1----:R-:W-:Y:S02]  /*7320*/  IMAD R0, R3, R6.reuse, RZ ;  /* 0x0000000603007224 */ /* 0x082fe400078e02ff */
[C---:B------:R-:W-:Y:S02]  /*7330*/  IMAD R13, R15.reuse, R5, R12 ;  /* 0x000000050f0d7224 */ /* 0x040fe400078e020c */
[----:B------:R-:W-:-:S04]  /*7340*/  IMAD.WIDE.U32 R8, R15, R6, RZ ;  /* 0x000000060f087225 */ /* 0x000fc800078e00ff */
[----:B------:R-:W-:Y:S02]  /*7350*/  IMAD R3, R15, R7, R0 ;  /* 0x000000070f037224 */ /* 0x000fe400078e0200 */
[----:B------:R-:W-:Y:S02]  /*7360*/  IMAD.IADD R13, R11, 0x1, R13 ;  /* 0x000000010b0d7824 */ /* 0x000fe400078e020d */
[----:B------:R-:W-:Y:S02]  /*7370*/  IMAD.IADD R3, R9, 0x1, R3 ;  /* 0x0000000109037824 */ /* 0x000fe400078e0203 */
[----:B------:R-:W-:Y:S01]  /*7380*/  IMAD R0, R15, -0x80, R160 ;  /* 0xffffff800f007824 */ /* 0x000fe200078e02a0 */
[C---:B------:R-:W-:Y:S01]  /*7390*/  SHF.L.U64.HI R71, R10.reuse, 0x7, R13 ;  /* 0x000000070a477819 */ /* 0x040fe2000001020d */
[----:B------:R-:W-:Y:S01]  /*73a0*/  IMAD.SHL.U32 R70, R10, 0x80, RZ ;  /* 0x000000800a467824 */ /* 0x000fe200078e00ff */
[C---:B------:R-:W-:Y:S01]  /*73b0*/  SHF.L.U64.HI R76, R8.reuse, 0x7, R3 ;  /* 0x00000007084c7819 */ /* 0x040fe20000010203 */
[----:B------:R-:W-:Y:S01]  /*73c0*/  IMAD.SHL.U32 R74, R8, 0x80, RZ ;  /* 0x00000080084a7824 */ /* 0x000fe200078e00ff */
[----:B------:R-:W-:Y:S01]  /*73d0*/  VIMNMX R10, R0, 0x80, PT ;  /* 0x00000080000a7848 */ /* 0x000fe20003fe0100 */
[----:B------:R-:W-:Y:S06]  /*73e0*/  @!P0 BRA `(.L_x_10066) ;  /* 0x0000001400a48947 */ /* 0x000fec0003800000 */
[----:B------:R0:W5:Y:S01]  /*73f0*/  LDL R68, [R1+0x21c] ;  /* 0x00021c0001447983 */ /* 0x0001620000100800 */
[----:B------:R-:W1:Y:S01]  /*7400*/  LDC R0, c[0x0][0x428] ;  /* 0x00010a00ff007b82 */ /* 0x000e620000000800 */
        /* <DEDUP_REMOVED lines=16> */
[----:B-1----:R-:W-:-:S13]  /*7510*/  ISETP.NE.AND P2, PT, R0, 0x1, PT ;  /* 0x000000010000780c */ /* 0x002fda0003f45270 */
[----:B------:R-:W1:Y:S08]  /*7520*/  @P2 LDC R0, c[0x0][0x42c] ;  /* 0x00010b00ff002b82 */ /* 0x000e700000000800 */
[----:B------:R-:W2:Y:S01]  /*7530*/  @P2 LDC R9, c[0x0][0x430] ;  /* 0x00010c00ff092b82 */ /* 0x000ea20000000800 */
[----:B-1----:R-:W-:-:S05]  /*7540*/  @P2 IMAD.HI.U32 R0, R3, R0, RZ ;  /* 0x0000000003002227 */ /* 0x002fca00078e00ff */
[----:B--2---:R-:W-:Y:S02]  /*7550*/  @P2 SHF.R.U32.HI R3, RZ, R9, R0 ;  /* 0x00000009ff032219 */ /* 0x004fe40000011600 */
[----:B------:R-:W-:Y:S02]  /*7560*/  CS2R R8, SRZ ;  /* 0x0000000000087805 */ /* 0x000fe4000001ff00 */
[----:B------:R-:W-:Y:S01]  /*7570*/  SHF.R.S32.HI R69, RZ, 0x1f, R3 ;  /* 0x0000001fff457819 */ /* 0x000fe20000011403 */
[----:B0-----:R-:W-:Y:S06]  /*7580*/  @P1 BRA `(.L_x_10068) ;  /* 0x0000000000541947 */ /* 0x001fec0003800000 */
[----:B------:R-:W-:Y:S01]  /*7590*/  IADD3 R15, P3, R74, R77, RZ ;  /* 0x0000004d4a0f7210 */ /* 0x000fe20007f7e0ff */
[----:B------:R-:W-:Y:S01]  /*75a0*/  ULDC UR4, c[0x0][0x3d4] ;  /* 0x0000f50000047ab9 */ /* 0x000fe20000000800 */
[----:B------:R-:W-:Y:S01]  /*75b0*/  IADD3 R0, P4, R70, R81, RZ ;  /* 0x0000005146007210 */ /* 0x000fe20007f9e0ff */
[----:B------:R-:W-:Y:S01]  /*75c0*/  ULDC.64 UR6, c[0x0][0x3c8] ;  /* 0x0000f20000067ab9 */ /* 0x000fe20000000a00 */
[----:B------:R-:W-:Y:S01]  /*75d0*/  ULDC.64 UR8, c[0x0][0x3e0] ;  /* 0x0000f80000087ab9 */ /* 0x000fe20000000a00 */
[----:B------:R-:W-:Y:S01]  /*75e0*/  ISETP.GE.AND P2, PT, R154, UR4, PT ;  /* 0x000000049a007c0c */ /* 0x000fe2000bf46270 */
[----:B------:R-:W-:Y:S01]  /*75f0*/  IMAD.X R40, R76, 0x1, R79, P3 ;  /* 0x000000014c287824 */ /* 0x000fe200018e064f */
[----:B------:R-:W-:Y:S01]  /*7600*/  ISETP.GE.AND P1, PT, R158, UR4, PT ;  /* 0x000000049e007c0c */ /* 0x000fe2000bf26270 */
[----:B------:R-:W-:Y:S01]  /*7610*/  IMAD.X R41, R71, 0x1, R78, P4 ;  /* 0x0000000147297824 */ /* 0x000fe200020e064e */
[----:B------:R-:W-:Y:S02]  /*7620*/  LEA R14, P3, R15, UR6, 0x1 ;  /* 0x000000060f0e7c11 */ /* 0x000fe4000f8608ff */
[----:B------:R-:W-:-:S02]  /*7630*/  CS2R R44, SRZ ;  /* 0x00000000002c7805 */ /* 0x000fc4000001ff00 */
[C---:B------:R-:W-:Y:S02]  /*7640*/  LEA R66, P4, R0.reuse, UR8, 0x1 ;  /* 0x0000000800427c11 */ /* 0x040fe4000f8808ff */
[----:B------:R-:W-:Y:S02]  /*7650*/  CS2R R46, SRZ ;  /* 0x00000000002e7805 */ /* 0x000fe4000001ff00 */
[----:B------:R-:W-:Y:S02]  /*7660*/  LEA.HI.X R15, R15, UR7, R40, 0x1, P3 ;  /* 0x000000070f0f7c11 */ /* 0x000fe400098f0c28 */
[----:B------:R-:W-:Y:S02]  /*7670*/  CS2R R42, SRZ ;  /* 0x00000000002a7805 */ /* 0x000fe4000001ff00 */
[----:B------:R-:W-:Y:S02]  /*7680*/  LEA.HI.X R67, R0, UR9, R41, 0x1, P4 ;  /* 0x0000000900437c11 */ /* 0x000fe4000a0f0c29 */
[----:B------:R-:W-:Y:S01]  /*7690*/  CS2R R40, SRZ ;  /* 0x0000000000287805 */ /* 0x000fe2000001ff00 */
[----:B------:R0:W5:Y:S05]  /*76a0*/  @!P2 LDG.E.64 R44, desc[UR56][R14.64] ;  /* 0x000000380e2ca981 */ /* 0x00016a000c1e1b00 */
[----:B------:R0:W5:Y:S04]  /*76b0*/  @!P1 LDG.E.64 R40, desc[UR56][R14.64+0x20] ;  /* 0x000020380e289981 */ /* 0x000168000c1e1b00 */
[----:B------:R0:W5:Y:S04]  /*76c0*/  @!P2 LDG.E.64 R46, desc[UR56][R66.64] ;  /* 0x00000038422ea981 */ /* 0x000168000c1e1b00 */
[----:B------:R0:W5:Y:S02]  /*76d0*/  @!P1 LDG.E.64 R42, desc[UR56][R66.64+0x20] ;  /* 0x00002038422a9981 */ /* 0x000164000c1e1b00 */
.L_x_10068:
[----:B------:R-:W-:Y:S05]  /*76e0*/  BSYNC B1 ;  /* 0x0000000000017941 */ /* 0x000fea0003800000 */
.L_x_10067:
[----:B------:R-:W-:Y:S04]  /*76f0*/  BSSY B1, `(.L_x_10069) ;  /* 0x0000017000017945 */ /* 0x000fe80003800000 */
[----:B------:R-:W-:Y:S05]  /*7700*/  @P0 BRA `(.L_x_10070) ;  /* 0x0000000000540947 */ /* 0x000fea0003800000 */
[----:B------:R-:W-:Y:S01]  /*7710*/  IADD3 R0, P2, P3, R81, R84, R70 ;  /* 0x0000005451007210 */ /* 0x000fe20007b5e046 */
[----:B------:R-:W-:Y:S01]  /*7720*/  ULDC UR4, c[0x0][0x3d4] ;  /* 0x0000f50000047ab9 */ /* 0x000fe20000000800 */
[----:B------:R-:W-:Y:S01]  /*7730*/  IADD3 R8, P0, P1, R77, R82, R74 ;  /* 0x000000524d087210 */ /* 0x000fe2000791e04a */
[----:B------:R-:W-:Y:S01]  /*7740*/  ULDC.64 UR6, c[0x0][0x3c8] ;  /* 0x0000f20000067ab9 */ /* 0x000fe20000000a00 */
[----:B------:R-:W-:Y:S01]  /*7750*/  IADD3.X R9, R78, R83, R71, P2, P3 ;  /* 0x000000534e097210 */ /* 0x000fe200017e6447 */
[----:B------:R-:W-:Y:S01]  /*7760*/  ULDC.64 UR8, c[0x0][0x3e0] ;  /* 0x0000f80000087ab9 */ /* 0x000fe20000000a00 */
[----:B------:R-:W-:Y:S02]  /*7770*/  ISETP.GE.AND P2, PT, R154, UR4, PT ;  /* 0x000000049a007c0c */ /* 0x000fe4000bf46270 */
[----:B------:R-:W-:Y:S02]  /*7780*/  CS2R R36, SRZ ;  /* 0x0000000000247805 */ /* 0x000fe4000001ff00 */
[----:B------:R-:W-:-:S02]  /*7790*/  ISETP.GE.AND P3, PT, R158, UR4, PT ;  /* 0x000000049e007c0c */ /* 0x000fc4000bf66270 */
[----:B------:R-:W-:Y:S02]  /*77a0*/  CS2R R20, SRZ ;  /* 0x0000000000147805 */ /* 0x000fe4000001ff00 */
[----:B0-----:R-:W-:Y:S02]  /*77b0*/  IADD3.X R15, R79, R80, R76, P0, P1 ;  /* 0x000000504f0f7210 */ /* 0x001fe400007e244c */
[----:B------:R-:W-:Y:S02]  /*77c0*/  CS2R R38, SRZ ;  /* 0x0000000000267805 */ /* 0x000fe4000001ff00 */
[----:B------:R-:W-:Y:S02]  /*77d0*/  LEA R14, P0, R8, UR6, 0x1 ;  /* 0x00000006080e7c11 */ /* 0x000fe4000f8008ff */
[----:B------:R-:W-:Y:S02]  /*77e0*/  LEA R66, P1, R0, UR8, 0x1 ;  /* 0x0000000800427c11 */ /* 0x000fe4000f8208ff */
[----:B------:R-:W-:-:S02]  /*77f0*/  LEA.HI.X R15, R8, UR7, R15, 0x1, P0 ;  /* 0x00000007080f7c11 */ /* 0x000fc400080f0c0f */
[----:B------:R-:W-:Y:S02]  /*7800*/  LEA.HI.X R67, R0, UR9, R9, 0x1, P1 ;  /* 0x0000000900437c11 */ /* 0x000fe400088f0c09 */
[----:B------:R-:W-:Y:S01]  /*7810*/  CS2R R8, SRZ ;  /* 0x0000000000087805 */ /* 0x000fe2000001ff00 */
[----:B------:R1:W5:Y:S04]  /*7820*/  @!P2 LDG.E.64 R36, desc[UR56][R14.64] ;  /* 0x000000380e24a981 */ /* 0x000368000c1e1b00 */
[----:B------:R1:W5:Y:S04]  /*7830*/  @!P3 LDG.E.64 R20, desc[UR56][R14.64+0x20] ;  /* 0x000020380e14b981 */ /* 0x000368000c1e1b00 */
[----:B------:R1:W5:Y:S04]  /*7840*/  @!P2 LDG.E.64 R38, desc[UR56][R66.64] ;  /* 0x000000384226a981 */ /* 0x000368000c1e1b00 */
[----:B------:R1:W5:Y:S02]  /*7850*/  @!P3 LDG.E.64 R8, desc[UR56][R66.64+0x20] ;  /* 0x000020384208b981 */ /* 0x000364000c1e1b00 */
.L_x_10070:
[----:B------:R-:W-:Y:S05]  /*7860*/  BSYNC B1 ;  /* 0x0000000000017941 */ /* 0x000fea0003800000 */
.L_x_10069:
[----:B------:R-:W-:Y:S01]  /*7870*/  IMAD.WIDE.U32 R10, R3, R6, R10 ;  /* 0x00000006030a7225 */ /* 0x000fe200078e000a */
[----:B-----5:R-:W-:Y:S01]  /*7880*/  LEA.HI R0, R68, R68, RZ, 0x1 ;  /* 0x0000004444007211 */ /* 0x020fe200078f08ff */
[----:B------:R-:W-:Y:S01]  /*7890*/  ULDC.64 UR4, c[0x0][0x3c8] ;  /* 0x0000f20000047ab9 */ /* 0x000fe20000000a00 */
[----:B------:R-:W-:Y:S01]  /*78a0*/  ULDC.64 UR6, c[0x0][0x3e0] ;  /* 0x0000f80000067ab9 */ /* 0x000fe20000000a00 */
[C---:B------:R-:W-:Y:S01]  /*78b0*/  IMAD R6, R69.reuse, R6, RZ ;  /* 0x0000000645067224 */ /* 0x040fe200078e02ff */
[----:B01----:R-:W-:Y:S01]  /*78c0*/  LOP3.LUT R15, R0, 0xfffffffe, RZ, 0xc0, !PT ;  /* 0xfffffffe000f7812 */ /* 0x003fe200078ec0ff */
[-C--:B------:R-:W-:Y:S02]  /*78d0*/  IMAD R14, R69, R4.reuse, RZ ;  /* 0x00000004450e7224 */ /* 0x080fe400078e02ff */
[----:B------:R-:W-:Y:S01]  /*78e0*/  IMAD.WIDE.U32 R12, R3, R4, R12 ;  /* 0x00000004030c7225 */ /* 0x000fe200078e000c */
[----:B------:R-:W-:Y:S01]  /*78f0*/  LEA R4, P0, R10, UR4, 0x1 ;  /* 0x000000040a047c11 */ /* 0x000fe2000f8008ff */
[----:B------:R-:W-:-:S02]  /*7900*/  UMOV UR4, 0xffffffff ;  /* 0xffffffff00047882 */ /* 0x000fc40000000000 */
[C---:B------:R-:W-:Y:S01]  /*7910*/  IMAD R7, R3.reuse, R7, R6 ;  /* 0x0000000703077224 */ /* 0x040fe200078e0206 */
[----:B------:R-:W-:Y:S01]  /*7920*/  LEA R0, P1, R12, UR6, 0x1 ;  /* 0x000000060c007c11 */ /* 0x000fe2000f8208ff */
[----:B------:R-:W-:Y:S02]  /*7930*/  IMAD R3, R3, R5, R14 ;  /* 0x0000000503037224 */ /* 0x000fe400078e020e */
[----:B------:R-:W-:Y:S02]  /*7940*/  IMAD.IADD R5, R11, 0x1, R7 ;  /* 0x000000010b057824 */ /* 0x000fe400078e0207 */
[----:B------:R-:W-:Y:S02]  /*7950*/  IMAD.IADD R3, R13, 0x1, R3 ;  /* 0x000000010d037824 */ /* 0x000fe400078e0203 */
[----:B------:R-:W-:Y:S01]  /*7960*/  IMAD.IADD R15, R68, 0x1, -R15 ;  /* 0x00000001440f7824 */ /* 0x000fe200078e0a0f */
[----:B------:R-:W-:Y:S02]  /*7970*/  LEA.HI.X R5, R10, UR5, R5, 0x1, P0 ;  /* 0x000000050a057c11 */ /* 0x000fe400080f0c05 */
[----:B------:R-:W-:-:S02]  /*7980*/  LEA.HI.X R3, R12, UR7, R3, 0x1, P1 ;  /* 0x000000070c037c11 */ /* 0x000fc400088f0c03 */
[----:B------:R-:W-:Y:S01]  /*7990*/  SHF.L.U32 R6, R15, 0x1f, RZ ;  /* 0x0000001f0f067819 */ /* 0x000fe200000006ff */
[----:B------:R-:W-:Y:S06]  /*79a0*/  BRA.DIV UR4, `(.L_x_10071) ;  /* 0x000002be04fc7947 */ /* 0x000fec000b800000 */
.L_x_10329:
[----:B------:R-:W-:-:S03]  /*79b0*/  UMOV UR4, 0xffffffff ;  /* 0xffffffff00047882 */ /* 0x000fc60000000000 */
[----:B------:R-:W-:Y:S05]  /*79c0*/  BRA.DIV UR4, `(.L_x_10072) ;  /* 0x000002c2041c7947 */ /* 0x000fea000b800000 */
.L_x_10332:
[----:B------:R-:W-:-:S03]  /*79d0*/  UMOV UR4, 0xffffffff ;  /* 0xffffffff00047882 */ /* 0x000fc60000000000 */
[----:B------:R-:W-:Y:S05]  /*79e0*/  BRA.DIV UR4, `(.L_x_10073) ;  /* 0x000002c2043c7947 */ /* 0x000fea000b800000 */
.L_x_10335:
[----:B------:R-:W-:-:S03]  /*79f0*/  UMOV UR4, 0xffffffff ;  /* 0xffffffff00047882 */ /* 0x000fc60000000000 */
[----:B------:R-:W-:Y:S05]  /*7a00*/  BRA.DIV UR4, `(.L_x_10074) ;  /* 0x000002c2045c7947 */ /* 0x000fea000b800000 */
.L_x_10338:
[----:B------:R-:W-:-:S03]  /*7a10*/  UMOV UR4, 0xffffffff ;  /* 0xffffffff00047882 */ /* 0x000fc60000000000 */
[----:B------:R-:W-:Y:S05]  /*7a20*/  BRA.DIV UR4, `(.L_x_10075) ;  /* 0x000002c2047c7947 */ /* 0x000fea000b800000 */
.L_x_10341:
[----:B------:R-:W-:-:S03]  /*7a30*/  UMOV UR4, 0xffffffff ;  /* 0xffffffff00047882 */ /* 0x000fc60000000000 */
[----:B------:R-:W-:Y:S05]  /*7a40*/  BRA.DIV UR4, `(.L_x_10076) ;  /* 0x000002c2049c7947 */ /* 0x000fea000b800000 */
.L_x_10344:
[----:B------:R-:W-:-:S03]  /*7a50*/  UMOV UR4, 0xffffffff ;  /* 0xffffffff00047882 */ /* 0x000fc60000000000 */
[----:B------:R-:W-:Y:S05]  /*7a60*/  BRA.DIV UR4, `(.L_x_10077) ;  /* 0x000002c204bc7947 */ /* 0x000fea000b800000 */
.L_x_10347:
[----:B------:R-:W-:-:S03]  /*7a70*/  UMOV UR4, 0xffffffff ;  /* 0xffffffff00047882 */ /* 0x000fc60000000000 */
[----:B------:R-:W-:Y:S05]  /*7a80*/  BRA.DIV UR4, `(.L_x_10078) ;  /* 0x000002c204dc7947 */ /* 0x000fea000b800000 */
.L_x_10350:
[----:B------:R-:W0:Y:S01]  /*7a90*/  SYNCS.PHASECHK.TRANS64.TRYWAIT P0, [R145+URZ+0x32400], R6 ;  /* 0x03240006910075a7 */ /* 0x000e22000800017f */
[----:B------:R-:W-:Y:S04]  /*7aa0*/  BSSY B1, `(.L_x_10079) ;  /* 0x0000002000017945 */ /* 0x000fe80003800000 */
[----:B0-----:R-:W-:Y:S05]  /*7ab0*/  @!P0 BRA `(.L_x_10080) ;  /* 0x000002c000f88947 */ /* 0x001fea0003800000 */
.L_x_10351:
[----:B------:R-:W-:Y:S05]  /*7ac0*/  BSYNC B1 ;  /* 0x0000000000017941 */ /* 0x000fea0003800000 */
.L_x_10079:
[----:B------:R-:W2:Y:S01]  /*7ad0*/  LDL R5, [R1+0x70] ;  /* 0x0000700001057983 */ /* 0x000ea20000100800 */
[C---:B------:R-:W-:Y:S01]  /*7ae0*/  IMAD.SHL.U32 R0, R183.reuse, 0x40, RZ ;  /* 0x00000040b7007824 */ /* 0x040fe200078e00ff */
[----:B------:R-:W-:Y:S01]  /*7af0*/  LOP3.LUT P0, RZ, R183, 0x4, RZ, 0xc0, !PT ;  /* 0x00000004b7ff7812 */ /* 0x000fe2000780c0ff */
[----:B------:R-:W-:Y:S01]  /*7b00*/  IMAD.MOV.U32 R4, RZ, RZ, R40 ;  /* 0x000000ffff047224 */ /* 0x000fe200078e0028 */
[----:B------:R-:W-:Y:S01]  /*7b10*/  BSSY B1, `(.L_x_10081) ;  /* 0x0000090000017945 */ /* 0x000fe20003800000 */
[----:B------:R-:W-:Y:S01]  /*7b20*/  IMAD.MOV.U32 R7, RZ, RZ, R42 ;  /* 0x000000ffff077224 */ /* 0x000fe200078e002a */
[----:B------:R-:W-:Y:S01]  /*7b30*/  LOP3.LUT R3, R0, 0x1c0, RZ, 0xc0, !PT ;  /* 0x000001c000037812 */ /* 0x000fe200078ec0ff */
[----:B0-----:R-:W-:-:S03]  /*7b40*/  IMAD.MOV.U32 R6, RZ, RZ, R45 ;  /* 0x000000ffff067224 */ /* 0x001fc600078e002d */
[----:B------:R-:W-:Y:S02]  /*7b50*/  LOP3.LUT R0, R3, 0x18, R22, 0xf8, !PT ;  /* 0x0000001803007812 */ /* 0x000fe400078ef816 */
[----:B------:R-:W-:Y:S02]  /*7b60*/  SHF.R.U32.HI R3, RZ, 0x3, R3 ;  /* 0x00000003ff037819 */ /* 0x000fe40000011603 */
[----:B------:R-:W-:Y:S01]  /*7b70*/  PRMT R12, R12, 0x5410, R7 ;  /* 0x000054100c0c7816 */ /* 0x000fe20000000007 */
[----:B------:R-:W-:Y:S01]  /*7b80*/  IMAD.MOV.U32 R7, RZ, RZ, R47 ;  /* 0x000000ffff077224 */ /* 0x000fe200078e002f */
[----:B------:R-:W-:Y:S02]  /*7b90*/  LOP3.LUT R3, R0, R3, RZ, 0x3c, !PT ;  /* 0x0000000300037212 */ /* 0x000fe400078e3cff */
[----:B------:R-:W-:Y:S01]  /*7ba0*/  PRMT R11, R11, 0x5410, R6 ;  /* 0x000054100b0b7816 */ /* 0x000fe20000000006 */
[----:B------:R-:W-:Y:S01]  /*7bb0*/  IMAD.MOV.U32 R6, RZ, RZ, R46 ;  /* 0x000000ffff067224 */ /* 0x000fe200078e002e */
[----:B------:R-:W-:Y:S01]  /*7bc0*/  PRMT R13, R13, 0x5410, R7 ;  /* 0x000054100d0d7816 */ /* 0x000fe20000000007 */
[----:B------:R-:W-:-:S02]  /*7bd0*/  IMAD R0, R168, 0x200, R3 ;  /* 0x00000200a8007824 */ /* 0x000fc400078e0203 */
[----:B------:R-:W-:Y:S01]  /*7be0*/  IMAD.MOV.U32 R3, RZ, RZ, R41 ;  /* 0x000000ffff037224 */ /* 0x000fe200078e0029 */
[----:B------:R-:W-:Y:S01]  /*7bf0*/  PRMT R15, R6, 0x7610, R15 ;  /* 0x00007610060f7816 */ /* 0x000fe2000000000f */
[----:B------:R-:W-:Y:S01]  /*7c00*/  IMAD R145, R0, 0x2, R145 ;  /* 0x0000000200917824 */ /* 0x000fe200078e0291 */
[----:B------:R-:W-:Y:S01]  /*7c10*/  PRMT R0, R4, 0x7610, R0 ;  /* 0x0000761004007816 */ /* 0x000fe20000000000 */
[----:B------:R-:W-:Y:S02]  /*7c20*/  IMAD.MOV.U32 R4, RZ, RZ, R44 ;  /* 0x000000ffff047224 */ /* 0x000fe400078e002c */
[C---:B------:R-:W-:Y:S01]  /*7c30*/  VIADD R14, R145.reuse, 0x18400 ;  /* 0x00018400910e7836 */ /* 0x040fe20000000000 */
[----:B------:R-:W-:Y:S01]  /*7c40*/  PRMT R0, R0, 0x5410, R3 ;  /* 0x0000541000007816 */ /* 0x000fe20000000003 */
[----:B------:R-:W-:Y:S01]  /*7c50*/  VIADD R3, R145, 0x18440 ;  /* 0x0001844091037836 */ /* 0x000fe20000000000 */
[----:B------:R-:W-:Y:S01]  /*7c60*/  PRMT R10, R10, 0x5410, R4 ;  /* 0x000054100a0a7816 */ /* 0x000fe20000000004 */
[----:B------:R-:W-:-:S02]  /*7c70*/  IMAD.MOV.U32 R4, RZ, RZ, R43 ;  /* 0x000000ffff047224 */ /* 0x000fc400078e002b */
[----:B------:R-:W-:Y:S02]  /*7c80*/  @P0 VIADD R3, R14, 0xffffffc0 ;  /* 0xffffffc00e030836 */ /* 0x000fe40000000000 */
        /* <DEDUP_REMOVED lines=12> */
[----:B------:R-:W-:-:S03]  /*7d50*/  IMAD.MOV.U32 R4, RZ, RZ, R8 ;  /* 0x000000ffff047224 */ /* 0x000fc600078e0008 */
[----:B------:R-:W-:Y:S02]  /*7d60*/  PRMT R78, R7, 0x7610, R78 ;  /* 0x00007610074e7816 */ /* 0x000fe4000000004e */
[----:B------:R-:W-:Y:S01]  /*7d70*/  PRMT R12, R4, 0x7610, R12 ;  /* 0x00007610040c7816 */ /* 0x000fe2000000000c */
[----:B--2---:R-:W-:-:S05]  /*7d80*/  IMAD R5, R5, -0x80, R160 ;  /* 0xffffff8005057824 */ /* 0x004fca00078e02a0 */
[----:B------:R-:W-:Y:S01]  /*7d90*/  VIMNMX R74, R5, 0x80, PT ;  /* 0x00000080054a7848 */ /* 0x000fe20003fe0100 */
[----:B------:R-:W-:-:S03]  /*7da0*/  IMAD.MOV.U32 R5, RZ, RZ, R9 ;  /* 0x000000ffff057224 */ /* 0x000fc600078e0009 */
[----:B------:R-:W-:Y:S02]  /*7db0*/  ISETP.GE.AND P0, PT, R153, R74, PT ;  /* 0x0000004a9900720c */ /* 0x000fe40003f06270 */
[----:B------:R-:W-:-:S11]  /*7dc0*/  PRMT R10, R5, 0x7610, R10 ;  /* 0x00007610050a7816 */ /* 0x000fd6000000000a */
[----:B------:R-:W-:Y:S05]  /*7dd0*/  @P0 BRA `(.L_x_10082) ;  /* 0x00000004008c0947 */ /* 0x000fea0003800000 */
[----:B------:R-:W0:Y:S01]  /*7de0*/  LDC R5, c[0x0][0x3d4] ;  /* 0x0000f500ff057b82 */ /* 0x000e220000000800 */
[----:B------:R-:W-:Y:S01]  /*7df0*/  BSSY B2, `(.L_x_10083) ;  /* 0x0000032000027945 */ /* 0x000fe20003800000 */
[-C--:B0-----:R-:W-:Y:S02]  /*7e00*/  ISETP.GE.AND P0, PT, R154, R5.reuse, PT ;  /* 0x000000059a00720c */ /* 0x081fe40003f06270 */
[----:B------:R-:W-:-:S11]  /*7e10*/  ISETP.GE.AND P1, PT, R158, R5, PT ;  /* 0x000000059e00720c */ /* 0x000fd60003f26270 */
[----:B------:R-:W-:Y:S05]  /*7e20*/  @P0 BRA `(.L_x_10084) ;  /* 0x0000000000b80947 */ /* 0x000fea0003800000 */
[----:B------:R-:W0:Y:S01]  /*7e30*/  LDS.128 R4, [R145+0x18400] ;  /* 0x0184000091047984 */ /* 0x000e220000000c00 */
[----:B------:R-:W-:Y:S02]  /*7e40*/  SHF.R.U64 R14, R44, 0x10, R45 ;  /* 0x000000102c0e7819 */ /* 0x000fe4000000122d */
[----:B------:R-:W-:Y:S02]  /*7e50*/  SHF.R.U32.HI R68, RZ, 0x10, R47 ;  /* 0x00000010ff447819 */ /* 0x000fe4000001162f */
[----:B------:R-:W-:Y:S02]  /*7e60*/  SHF.R.U32.HI R44, RZ, 0x10, R45 ;  /* 0x00000010ff2c7819 */ /* 0x000fe4000001162d */
[----:B------:R-:W-:Y:S02]  /*7e70*/  SHF.R.U64 R67, R46, 0x10, R47 ;  /* 0x000000102e437819 */ /* 0x000fe4000000122f */
[----:B------:R-:W-:Y:S02]  /*7e80*/  PRMT R68, R13, 0x5432, R68 ;  /* 0x000054320d447816 */ /* 0x000fe40000000044 */
[----:B------:R-:W-:-:S02]  /*7e90*/  PRMT R47, R11, 0x5432, R44 ;  /* 0x000054320b2f7816 */ /* 0x000fc4000000002c */
[----:B------:R-:W-:Y:S01]  /*7ea0*/  PRMT R67, R15, 0x5410, R67 ;  /* 0x000054100f437816 */ /* 0x000fe20000000043 */
[C---:B------:R-:W-:Y:S01]  /*7eb0*/  IMAD.U32 R69, R68.reuse, 0x10000, RZ ;  /* 0x0001000044457824 */ /* 0x040fe200078e00ff */
[----:B------:R-:W-:Y:S01]  /*7ec0*/  LOP3.LUT R68, R68, 0xffff0000, RZ, 0xc0, !PT ;  /* 0xffff000044447812 */ /* 0x000fe200078ec0ff */
[C---:B------:R-:W-:Y:S01]  /*7ed0*/  IMAD.U32 R66, R47.reuse, 0x10000, RZ ;  /* 0x000100002f427824 */ /* 0x040fe200078e00ff */
[----:B------:R-:W-:Y:S02]  /*7ee0*/  PRMT R46, R10, 0x5432, R14 ;  /* 0x000054320a2e7816 */ /* 0x000fe4000000000e */
[----:B------:R-:W-:Y:S02]  /*7ef0*/  LOP3.LUT R47, R47, 0xffff0000, RZ, 0xc0, !PT ;  /* 0xffff00002f2f7812 */ /* 0x000fe400078ec0ff */
        /* <DEDUP_REMOVED lines=33> */
.L_x_10084:
[----:B------:R-:W-:Y:S05]  /*8110*/  BSYNC B2 ;  /* 0x0000000000027941 */ /* 0x000fea0003800000 */
.L_x_10083:
[----:B------:R-:W-:Y:S05]  /*8120*/  @P1 BRA `(.L_x_10082) ;  /* 0x0000000000b81947 */ /* 0x000fea0003800000 */
[----:B0-----:R-:W0:Y:S01]  /*8130*/  LDS.128 R4, [R3] ;  /* 0x0000000003047984 */ /* 0x001e220000000c00 */
        /* <DEDUP_REMOVED lines=45> */
.L_x_10082:
[----:B------:R-:W-:Y:S05]  /*8410*/  BSYNC B1 ;  /* 0x0000000000017941 */ /* 0x000fea0003800000 */
.L_x_10081:
[----:B------:R-:W-:-:S13]  /*8420*/  ISETP.GE.AND P0, PT, R156, R74, PT ;  /* 0x0000004a9c00720c */ /* 0x000fda0003f06270 */
[----:B------:R-:W-:Y:S05]  /*8430*/  @P0 BRA `(.L_x_10085) ;  /* 0x0000001800a40947 */ /* 0x000fea0003800000 */
[----:B01----:R-:W0:Y:S01]  /*8440*/  LDC R5, c[0x0][0x3d4] ;  /* 0x0000f500ff057b82 */ /* 0x003e220000000800 */
        /* <DEDUP_REMOVED lines=9> */
[C---:B------:R-:W-:Y:S02]  /*84e0*/  PRMT R41, R78.reuse, 0x5410, R41 ;  /* 0x000054104e297816 */ /* 0x040fe40000000029 */
        /* <DEDUP_REMOVED lines=40> */
.L_x_10087:
[----:B------:R-:W-:Y:S05]  /*8770*/  BSYNC B1 ;  /* 0x0000000000017941 */ /* 0x000fea0003800000 */
.L_x_10086:
[----:B------:R-:W-:Y:S05]  /*8780*/  @P1 BRA `(.L_x_10085) ;  /* 0x0000001400d01947 */ /* 0x000fea0003800000 */
[----:B0-----:R-:W0:Y:S01]  /*8790*/  LDS.128 R4, [R3+0x2000] ;  /* 0x0020000003047984 */ /* 0x001e220000000c00 */
[----:B------:R-:W-:Y:S02]  /*87a0*/  SHF.R.U64 R0, R20, 0x10, R21 ;  /* 0x0000001014007819 */ /* 0x000fe40000001215 */
[----:B------:R-:W-:Y:S02]  /*87b0*/  SHF.R.U32.HI R15, RZ, 0x10, R9 ;  /* 0x00000010ff0f7819 */ /* 0x000fe40000011609 */
[----:B------:R-:W-:Y:S02]  /*87c0*/  SHF.R.U32.HI R20, RZ, 0x10, R21 ;  /* 0x00000010ff147819 */ /* 0x000fe40000011615 */
[----:B------:R-:W-:Y:S02]  /*87d0*/  PRMT R15, R10, 0x5410, R15 ;  /* 0x000054100a0f7816 */ /* 0x000fe4000000000f */
[----:B------:R-:W-:Y:S02]  /*87e0*/  SHF.R.U64 R21, R8, 0x10, R9 ;  /* 0x0000001008157819 */ /* 0x000fe40000001209 */
[----:B------:R-:W-:Y:S01]  /*87f0*/  PRMT R11, R11, 0x5410, R20 ;  /* 0x000054100b0b7816 */ /* 0x000fe20000000014 */
[----:B------:R-:W-:Y:S01]  /*8800*/  IMAD.U32 R20, R15, 0x10000, RZ ;  /* 0x000100000f147824 */ /* 0x000fe200078e00ff */
[----:B------:R-:W-:-:S02]  /*8810*/  PRMT R14, R12, 0x5410, R21 ;  /* 0x000054100c0e7816 */ /* 0x000fc40000000015 */
[----:B------:R-:W-:Y:S01]  /*8820*/  LOP3.LUT R15, R15, 0xffff0000, RZ, 0xc0, !PT ;  /* 0xffff00000f0f7812 */ /* 0x000fe200078ec0ff */
[C---:B------:R-:W-:Y:S01]  /*8830*/  IMAD.U32 R12, R11.reuse, 0x10000, RZ ;  /* 0x000100000b0c7824 */ /* 0x040fe200078e00ff */
        /* <DEDUP_REMOVED lines=36> */
.L_x_10066:
[----:B------:R0:W5:Y:S01]  /*8a80*/  LDL R46, [R1+0x21c] ;  /* 0x00021c00012e7983 */ /* 0x0001620000100800 */
[----:B------:R-:W1:Y:S01]  /*8a90*/  LDC R0, c[0x0][0x428] ;  /* 0x00010a00ff007b82 */ /* 0x000e620000000800 */
[----:B------:R-:W-:Y:S01]  /*8aa0*/  IMAD R9, R15, 0x80, R153 ;  /* 0x000000800f097824 */ /* 0x000fe200078e0299 */
[----:B------:R-:W-:Y:S01]  /*8ab0*/  ULDC.64 UR4, c[0x0][0x3c8] ;  /* 0x0000f20000047ab9 */ /* 0x000fe20000000a00 */
[----:B------:R-:W-:Y:S01]  /*8ac0*/  IMAD.MOV.U32 R12, RZ, RZ, R36 ;  /* 0x000000ffff0c7224 */ /* 0x000fe200078e0024 */
[----:B------:R-:W-:Y:S01]  /*8ad0*/  ULDC.64 UR6, c[0x0][0x3e0] ;  /* 0x0000f80000067ab9 */ /* 0x000fe20000000a00 */
[----:B------:R-:W-:-:S03]  /*8ae0*/  IMAD.MOV.U32 R13, RZ, RZ, R43 ;  /* 0x000000ffff0d7224 */ /* 0x000fc600078e002b */
[----:B------:R-:W2:Y:S01]  /*8af0*/  LDC R3, c[0x0][0x3d4] ;  /* 0x0000f500ff037b82 */ /* 0x000ea20000000800 */
[----:B-1----:R-:W-:Y:S01]  /*8b00*/  ISETP.NE.AND P3, PT, R0, 0x1, PT ;  /* 0x000000010000780c */ /* 0x002fe20003f65270 */
[----:B------:R-:W-:Y:S01]  /*8b10*/  IMAD R0, R214, 0x40, R9 ;  /* 0x00000040d6007824 */ /* 0x000fe200078e0209 */
[----:B--2---:R-:W-:-:S04]  /*8b20*/  ISETP.GE.AND P0, PT, R22, R3, PT ;  /* 0x000000031600720c */ /* 0x004fc80003f06270 */
[----:B------:R-:W-:-:S07]  /*8b30*/  ISETP.GE.OR P1, PT, R156, R10, P0 ;  /* 0x0000000a9c00720c */ /* 0x000fce0000726670 */
[----:B------:R-:W1:Y:S01]  /*8b40*/  @P3 LDC R11, c[0x0][0x42c] ;  /* 0x00010b00ff0b3b82 */ /* 0x000e620000000800 */
[----:B------:R-:W-:Y:S01]  /*8b50*/  ISETP.GE.OR P2, PT, R153, R10, P0 ;  /* 0x0000000a9900720c */ /* 0x000fe20000746670 */
[----:B------:R-:W-:-:S06]  /*8b60*/  IMAD.MOV.U32 R10, RZ, RZ, R38 ;  /* 0x000000ffff0a7224 */ /* 0x000fcc00078e0026 */
[----:B------:R-:W2:Y:S08]  /*8b70*/  @P3 LDC R8, c[0x0][0x430] ;  /* 0x00010c00ff083b82 */ /* 0x000eb00000000800 */
[----:B------:R-:W3:Y:S01]  /*8b80*/  @!P1 LDC.64 R20, c[0x0][0x3e0] ;  /* 0x0000f800ff149b82 */ /* 0x000ee20000000a00 */
[----:B-1----:R-:W-:-:S04]  /*8b90*/  @P3 IMAD.HI.U32 R9, R0, R11, RZ ;  /* 0x0000000b00093227 */ /* 0x002fc800078e00ff */
[----:B------:R-:W-:Y:S01]  /*8ba0*/  IMAD.MOV.U32 R11, RZ, RZ, R41 ;  /* 0x000000ffff0b7224 */ /* 0x000fe200078e0029 */
[----:B------:R-:W-:Y:S02]  /*8bb0*/  @!P2 IADD3 R41, P5, R74, R45, RZ ;  /* 0x0000002d4a29a210 */ /* 0x000fe40007fbe0ff */
[----:B--2---:R-:W-:Y:S02]  /*8bc0*/  @P3 SHF.R.U32.HI R0, RZ, R8, R9 ;  /* 0x00000008ff003219 */ /* 0x004fe40000011609 */
[----:B------:R-:W1:Y:S01]  /*8bd0*/  @!P1 LDC.64 R8, c[0x0][0x3c8] ;  /* 0x0000f200ff089b82 */ /* 0x000e620000000a00 */
[----:B------:R-:W-:Y:S01]  /*8be0*/  @!P1 IADD3 R38, P3, P4, R45, R82, R74 ;  /* 0x000000522d269210 */ /* 0x000fe20007c7e04a */
[----:B------:R-:W-:Y:S01]  /*8bf0*/  @!P2 IMAD.X R42, R76, 0x1, R47, P5 ;  /* 0x000000014c2aa824 */ /* 0x000fe200028e062f */
[----:B------:R-:W-:Y:S01]  /*8c00*/  SHF.R.S32.HI R15, RZ, 0x1f, R0 ;  /* 0x0000001fff0f7819 */ /* 0x000fe20000011400 */
[----:B------:R-:W-:Y:S01]  /*8c10*/  IMAD.WIDE.U32 R10, R0, R6, R10 ;  /* 0x00000006000a7225 */ /* 0x000fe200078e000a */
[----:B------:R-:W-:-:S02]  /*8c20*/  @!P1 IADD3.X R39, R47, R80, R76, P3, P4 ;  /* 0x000000502f279210 */ /* 0x000fc40001fe844c */
[----:B------:R-:W-:Y:S01]  /*8c30*/  @!P1 IADD3 R36, P3, P4, R67, R84, R70 ;  /* 0x0000005443249210 */ /* 0x000fe20007c7e046 */
[C---:B------:R-:W-:Y:S01]  /*8c40*/  IMAD R44, R15.reuse, R6, RZ ;  /* 0x000000060f2c7224 */ /* 0x040fe200078e02ff */
[----:B------:R-:W-:Y:S01]  /*8c50*/  @!P2 IADD3 R14, P5, R70, R67, RZ ;  /* 0x00000043460ea210 */ /* 0x000fe20007fbe0ff */
[-C--:B------:R-:W-:Y:S01]  /*8c60*/  IMAD R15, R15, R4.reuse, RZ ;  /* 0x000000040f0f7224 */ /* 0x080fe200078e02ff */
[----:B------:R-:W-:Y:S01]  /*8c70*/  @!P1 IADD3.X R37, R40, R83, R71, P3, P4 ;  /* 0x0000005328259210 */ /* 0x000fe20001fe8447 */
[----:B------:R-:W-:Y:S01]  /*8c80*/  IMAD R7, R0, R7, R44 ;  /* 0x0000000700077224 */ /* 0x000fe200078e022c */
[----:B------:R-:W-:Y:S01]  /*8c90*/  LEA R6, P4, R10, UR4, 0x1 ;  /* 0x000000040a067c11 */ /* 0x000fe2000f8808ff */
[----:B------:R-:W-:Y:S01]  /*8ca0*/  @!P2 IMAD.X R43, R71, 0x1, R40, P5 ;  /* 0x00000001472ba824 */ /* 0x000fe200028e0628 */
[----:B------:R-:W-:Y:S01]  /*8cb0*/  @!P2 LEA R40, P3, R41, UR4, 0x1 ;  /* 0x000000042928ac11 */ /* 0x000fe2000f8608ff */
[----:B------:R-:W-:Y:S01]  /*8cc0*/  IMAD.IADD R7, R11, 0x1, R7 ;  /* 0x000000010b077824 */ /* 0x000fe200078e0207 */
[----:B------:R-:W-:Y:S01]  /*8cd0*/  UMOV UR4, 0xffffffff ;  /* 0xffffffff00047882 */ /* 0x000fe20000000000 */
[----:B------:R-:W-:Y:S01]  /*8ce0*/  IMAD.WIDE.U32 R12, R0, R4, R12 ;  /* 0x00000004000c7225 */ /* 0x000fe200078e000c */
[----:B------:R-:W-:-:S02]  /*8cf0*/  @!P2 LEA.HI.X R41, R41, UR5, R42, 0x1, P3 ;  /* 0x000000052929ac11 */ /* 0x000fc400098f0c2a */
[----:B------:R-:W-:Y:S01]  /*8d00*/  @!P2 LEA R42, P3, R14, UR6, 0x1 ;  /* 0x000000060e2aac11 */ /* 0x000fe2000f8608ff */
[----:B------:R-:W-:Y:S01]  /*8d10*/  IMAD R15, R0, R5, R15 ;  /* 0x00000005000f7224 */ /* 0x000fe200078e020f */
[----:B------:R-:W-:Y:S02]  /*8d20*/  LEA.HI.X R5, R10, UR5, R7, 0x1, P4 ;  /* 0x000000050a057c11 */ /* 0x000fe4000a0f0c07 */
[----:B------:R-:W-:Y:S01]  /*8d30*/  LEA R0, P5, R12, UR6, 0x1 ;  /* 0x000000060c007c11 */ /* 0x000fe2000f8a08ff */
[----:B------:R-:W-:Y:S01]  /*8d40*/  IMAD.IADD R7, R13, 0x1, R15 ;  /* 0x000000010d077824 */ /* 0x000fe200078e020f */
[----:B------:R-:W-:Y:S02]  /*8d50*/  @!P2 LEA.HI.X R43, R14, UR7, R43, 0x1, P3 ;  /* 0x000000070e2bac11 */ /* 0x000fe400098f0c2b */
[----:B-1----:R-:W-:Y:S02]  /*8d60*/  @!P1 LEA R44, P3, R38, R8, 0x1 ;  /* 0x00000008262c9211 */ /* 0x002fe400078608ff */
[----:B------:R-:W-:-:S02]  /*8d70*/  LEA.HI.X R4, R12, UR7, R7, 0x1, P5 ;  /* 0x000000070c047c11 */ /* 0x000fc4000a8f0c07 */
[----:B---3--:R-:W-:Y:S01]  /*8d80*/  @!P1 LEA R20, P4, R36, R20, 0x1 ;  /* 0x0000001424149211 */ /* 0x008fe200078808ff */
[----:B0-----:R-:W-:-:S12]  /*8d90*/  BRA.DIV UR4, `(.L_x_10088) ;  /* 0x000002b204547947 */ /* 0x001fd8000b800000 */
.L_x_10354:
[----:B------:R-:W-:-:S03]  /*8da0*/  UMOV UR4, 0xffffffff ;  /* 0xffffffff00047882 */ /* 0x000fc60000000000 */
[----:B------:R-:W-:Y:S05]  /*8db0*/  BRA.DIV UR4, `(.L_x_10089) ;  /* 0x000002b204747947 */ /* 0x000fea000b800000 */
.L_x_10357:
[----:B------:R-:W-:-:S03]  /*8dc0*/  UMOV UR4, 0xffffffff ;  /* 0xffffffff00047882 */ /* 0x000fc60000000000 */
[----:B------:R-:W-:Y:S05]  /*8dd0*/  BRA.DIV UR4, `(.L_x_10090) ;  /* 0x000002b204947947 */ /* 0x000fea000b800000 */
.L_x_10360:
[----:B------:R-:W-:-:S03]  /*8de0*/  UMOV UR4, 0xffffffff ;  /* 0xffffffff00047882 */ /* 0x000fc60000000000 */
[----:B------:R-:W-:Y:S05]  /*8df0*/  BRA.DIV UR4, `(.L_x_10091) ;  /* 0x000002b204b47947 */ /* 0x000fea000b800000 */
.L_x_10363:
[----:B------:R-:W-:-:S03]  /*8e00*/  UMOV UR4, 0xffffffff ;  /* 0xffffffff00047882 */ /* 0x000fc60000000000 */
[----:B------:R-:W-:Y:S05]  /*8e10*/  BRA.DIV UR4, `(.L_x_10092) ;  /* 0x000002b204d47947 */ /* 0x000fea000b800000 */
.L_x_10366:
[----:B------:R-:W-:-:S03]  /*8e20*/  UMOV UR4, 0xffffffff ;  /* 0xffffffff00047882 */ /* 0x000fc60000000000 */
[----:B------:R-:W-:Y:S05]  /*8e30*/  BRA.DIV UR4, `(.L_x_10093) ;  /* 0x000002b204f47947 */ /* 0x000fea000b800000 */
.L_x_10369:
[----:B------:R-:W-:-:S03]  /*8e40*/  UMOV UR4, 0xffffffff ;  /* 0xffffffff00047882 */ /* 0x000fc60000000000 */
[----:B------:R-:W-:Y:S05]  /*8e50*/  BRA.DIV UR4, `(.L_x_10094) ;  /* 0x000002b604147947 */ /* 0x000fea000b800000 */
.L_x_10372:
[----:B------:R-:W-:-:S03]  /*8e60*/  UMOV UR4, 0xffffffff ;  /* 0xffffffff00047882 */ /* 0x000fc60000000000 */
[----:B------:R-:W-:Y:S05]  /*8e70*/  BRA.DIV UR4, `(.L_x_10095) ;  /* 0x000002b604347947 */ /* 0x000fea000b800000 */
.L_x_10375:
[----:B-----5:R-:W-:Y:S02]  /*8e80*/  LEA.HI R0, R46, R46, RZ, 0x1 ;  /* 0x0000002e2e007211 */ /* 0x020fe400078f08ff */
[----:B------:R-:W-:Y:S02]  /*8e90*/  CS2R R14, SRZ ;  /* 0x00000000000e7805 */ /* 0x000fe4000001ff00 */
[----:B------:R-:W-:Y:S02]  /*8ea0*/  @!P1 LEA.HI.X R45, R38, R9, R39, 0x1, P3 ;  /* 0x00000009262d9211 */ /* 0x000fe400018f0c27 */
[----:B------:R-:W-:Y:S02]  /*8eb0*/  CS2R R12, SRZ ;  /* 0x00000000000c7805 */ /* 0x000fe4000001ff00 */
[----:B------:R-:W-:Y:S02]  /*8ec0*/  LOP3.LUT R5, R0, 0xfffffffe, RZ, 0xc0, !PT ;  /* 0xfffffffe00057812 */ /* 0x000fe400078ec0ff */
[----:B------:R-:W-:-:S02]  /*8ed0*/  CS2R R38, SRZ ;  /* 0x0000000000267805 */ /* 0x000fc4000001ff00 */
[----:B------:R-:W-:Y:S02]  /*8ee0*/  @!P1 LEA.HI.X R21, R36, R21, R37, 0x1, P4 ;  /* 0x0000001524159211 */ /* 0x000fe400020f0c25 */
[----:B------:R-:W-:Y:S01]  /*8ef0*/  CS2R R36, SRZ ;  /* 0x0000000000247805 */ /* 0x000fe2000001ff00 */
[----:B------:R-:W-:Y:S01]  /*8f00*/  IMAD.IADD R46, R46, 0x1, -R5 ;  /* 0x000000012e2e7824 */ /* 0x000fe200078e0a05 */
[----:B------:R-:W-:Y:S02]  /*8f10*/  CS2R R6, SRZ ;  /* 0x0000000000067805 */ /* 0x000fe4000001ff00 */
[----:B------:R-:W-:Y:S02]  /*8f20*/  CS2R R4, SRZ ;  /* 0x0000000000047805 */ /* 0x000fe4000001ff00 */
[----:B------:R-:W-:Y:S02]  /*8f30*/  CS2R R10, SRZ ;  /* 0x00000000000a7805 */ /* 0x000fe4000001ff00 */
[----:B------:R-:W-:-:S02]  /*8f40*/  CS2R R8, SRZ ;  /* 0x0000000000087805 */ /* 0x000fc4000001ff00 */
[----:B------:R-:W-:Y:S01]  /*8f50*/  SHF.L.U32 R46, R46, 0x1f, RZ ;  /* 0x0000001f2e2e7819 */ /* 0x000fe200000006ff */
[----:B------:R0:W5:Y:S04]  /*8f60*/  @!P2 LDG.E.128 R12, desc[UR56][R40.64] ;  /* 0x00000038280ca981 */ /* 0x000168000c1e1d00 */
[----:B------:R0:W5:Y:S04]  /*8f70*/  @!P2 LDG.E.128 R36, desc[UR56][R42.64] ;  /* 0x000000382a24a981 */ /* 0x000168000c1e1d00 */
[----:B------:R0:W5:Y:S04]  /*8f80*/  @!P1 LDG.E.128 R4, desc[UR56][R44.64] ;  /* 0x000000382c049981 */ /* 0x000168000c1e1d00 */
[----:B------:R0:W5:Y:S01]  /*8f90*/  @!P1 LDG.E.128 R8, desc[UR56][R20.64] ;  /* 0x0000003814089981 */ /* 0x000162000c1e1d00 */
[----:B------:R-:W1:Y:S01]  /*8fa0*/  SYNCS.PHASECHK.TRANS64.TRYWAIT P1, [R145+URZ+0x32400], R46 ;  /* 0x0324002e910075a7 */ /* 0x000e62000802017f */
[----:B------:R-:W-:Y:S04]  /*8fb0*/  BSSY B1, `(.L_x_10096) ;  /* 0x0000002000017945 */ /* 0x000fe80003800000 */
[----:B01----:R-:W-:Y:S05]  /*8fc0*/  @!P1 BRA `(.L_x_10097) ;  /* 0x000002b400089947 */ /* 0x003fea0003800000 */
.L_x_10376:
[----:B------:R-:W-:Y:S05]  /*8fd0*/  BSYNC B1 ;  /* 0x0000000000017941 */ /* 0x000fea0003800000 */
.L_x_10096:
[----:B------:R-:W2:Y:S01]  /*8fe0*/  LDL R43, [R1+0x70] ;  /* 0x00007000012b7983 */ /* 0x000ea20000100800 */
[----:B-----5:R-:W-:Y:S01]  /*8ff0*/  IMAD.MOV.U32 R40, RZ, RZ, R13 ;  /* 0x000000ffff287224 */ /* 0x020fe200078e000d */
[----:B------:R-:W-:Y:S01]  /*9000*/  BSSY B1, `(.L_x_10098) ;  /* 0x0000088000017945 */ /* 0x000fe20003800000 */
[----:B------:R-:W-:Y:S02]  /*9010*/  IMAD.MOV.U32 R20, RZ, RZ, R15 ;  /* 0x000000ffff147224 */ /* 0x000fe400078e000f */
[----:B------:R-:W-:Y:S01]  /*9020*/  IMAD.MOV.U32 R0, RZ, RZ, R14 ;  /* 0x000000ffff007224 */ /* 0x000fe200078e000e */
        /* <DEDUP_REMOVED lines=24> */
[----:B--2---:R-:W-:-:S05]  /*91b0*/  IMAD R43, R43, -0x80, R160 ;  /* 0xffffff802b2b7824 */ /* 0x004fca00078e02a0 */
[----:B------:R-:W-:-:S04]  /*91c0*/  VIMNMX R43, R43, 0x80, PT ;  /* 0x000000802b2b7848 */ /* 0x000fc80003fe0100 */
[-C--:B------:R-:W-:Y:S02]  /*91d0*/  ISETP.GE.OR P1, PT, R153, R43.reuse, P0 ;  /* 0x0000002b9900720c */ /* 0x080fe40000726670 */
[----:B------:R-:W-:-:S11]  /*91e0*/  ISETP.GE.OR P0, PT, R156, R43, P0 ;  /* 0x0000002b9c00720c */ /* 0x000fd60000706670 */
[----:B------:R-:W-:Y:S05]  /*91f0*/  @P1 BRA `(.L_x_10099) ;  /* 0x0000000400a01947 */ /* 0x000fea0003800000 */
[----:B------:R-:W-:Y:S01]  /*9200*/  IMAD.SHL.U32 R40, R183, 0x40, RZ ;  /* 0x00000040b7287824 */ /* 0x000fe200078e00ff */
[----:B------:R-:W-:Y:S01]  /*9210*/  SHF.R.U64 R74, R12, 0x10, R13 ;  /* 0x000000100c4a7819 */ /* 0x000fe2000000120d */
[----:B------:R-:W-:Y:S01]  /*9220*/  IMAD.IADD R42, R22, 0x1, R3 ;  /* 0x00000001162a7824 */ /* 0x000fe200078e0203 */
[----:B------:R-:W-:Y:S02]  /*9230*/  SHF.R.U64 R78, R36, 0x10, R37 ;  /* 0x00000010244e7819 */ /* 0x000fe40000001225 */
[----:B------:R-:W-:Y:S02]  /*9240*/  LOP3.LUT R43, R40, 0x1c0, RZ, 0xc0, !PT ;  /* 0x000001c0282b7812 */ /* 0x000fe400078ec0ff */
[----:B------:R-:W-:Y:S02]  /*9250*/  SHF.R.U32.HI R77, RZ, 0x10, R15 ;  /* 0x00000010ff4d7819 */ /* 0x000fe4000001160f */
[----:B------:R-:W-:Y:S02]  /*9260*/  LOP3.LUT R40, R43, 0x38, R22, 0xf8, !PT ;  /* 0x000000382b287812 */ /* 0x000fe400078ef816 */
[----:B------:R-:W-:-:S02]  /*9270*/  SHF.R.U32.HI R45, RZ, 0x3, R43 ;  /* 0x00000003ff2d7819 */ /* 0x000fc4000001162b */
[----:B------:R-:W-:Y:S02]  /*9280*/  LOP3.LUT R42, R43, 0x38, R42, 0xf8, !PT ;  /* 0x000000382b2a7812 */ /* 0x000fe400078ef82a */
[-C--:B------:R-:W-:Y:S02]  /*9290*/  LOP3.LUT R41, R40, R45.reuse, RZ, 0x3c, !PT ;  /* 0x0000002d28297212 */ /* 0x080fe400078e3cff */
[----:B------:R-:W-:Y:S02]  /*92a0*/  PRMT R74, R21, 0x5410, R74 ;  /* 0x00005410154a7816 */ /* 0x000fe4000000004a */
[----:B------:R-:W-:Y:S01]  /*92b0*/  PRMT R78, R20, 0x5432, R78 ;  /* 0x00005432144e7816 */ /* 0x000fe2000000004e */
[----:B------:R-:W-:Y:S01]  /*92c0*/  IMAD R40, R168, 0x200, R41 ;  /* 0x00000200a8287824 */ /* 0x000fe200078e0229 */
[----:B------:R-:W-:Y:S02]  /*92d0*/  LOP3.LUT R41, R42, R45, RZ, 0x3c, !PT ;  /* 0x0000002d2a297212 */ /* 0x000fe400078e3cff */
[----:B------:R-:W-:Y:S01]  /*92e0*/  SHF.R.U32.HI R83, RZ, 0x10, R13 ;  /* 0x00000010ff537819 */ /* 0x000fe2000001160d */
[----:B------:R-:W-:Y:S01]  /*92f0*/  IMAD R84, R40, 0x2, R145 ;  /* 0x0000000228547824 */ /* 0x000fe200078e0291 */
[----:B------:R-:W-:Y:S01]  /*9300*/  SHF.R.U64 R13, R14, 0x10, R15 ;  /* 0x000000100e0d7819 */ /* 0x000fe2000000120f */
[----:B------:R-:W-:Y:S01]  /*9310*/  IMAD R44, R168, 0x200, R41 ;  /* 0x00000200a82c7824 */ /* 0x000fe200078e0229 */
[----:B------:R-:W-:-:S02]  /*9320*/  SHF.R.U32.HI R79, RZ, 0x10, R37 ;  /* 0x00000010ff4f7819 */ /* 0x000fc40000011625 */
[----:B------:R-:W1:Y:S01]  /*9330*/  LDS.128 R40, [R84+0x18400] ;  /* 0x0184000054287984 */ /* 0x000e620000000c00 */
[----:B------:R-:W-:Y:S01]  /*9340*/  IMAD R86, R44, 0x2, R145 ;  /* 0x000000022c567824 */ /* 0x000fe200078e0291 */
[----:B------:R-:W-:Y:S02]  /*9350*/  SHF.R.U64 R80, R38, 0x10, R39 ;  /* 0x0000001026507819 */ /* 0x000fe40000001227 */
[----:B------:R-:W-:Y:S02]  /*9360*/  PRMT R77, R20, 0x5410, R77 ;  /* 0x00005410144d7816 */ /* 0x000fe4000000004d */
[----:B0-----:R-:W0:Y:S01]  /*9370*/  LDS.128 R44, [R86+0x18400] ;  /* 0x01840000562c7984 */ /* 0x001e220000000c00 */
[C---:B------:R-:W-:Y:S02]  /*9380*/  PRMT R76, R0.reuse, 0x5410, R13 ;  /* 0x00005410004c7816 */ /* 0x040fe4000000000d */
[----:B------:R-:W-:Y:S02]  /*9390*/  PRMT R80, R0, 0x5432, R80 ;  /* 0x0000543200507816 */ /* 0x000fe40000000050 */
[----:B------:R-:W-:-:S02]  /*93a0*/  SHF.R.U32.HI R81, RZ, 0x10, R39 ;  /* 0x00000010ff517819 */ /* 0x000fc40000011627 */
[----:B------:R-:W-:Y:S02]  /*93b0*/  PRMT R66, R66, 0x5410, R83 ;  /* 0x0000541042427816 */ /* 0x000fe40000000053 */
[----:B------:R-:W-:Y:S02]  /*93c0*/  PRMT R79, R85, 0x5410, R79 ;  /* 0x00005410554f7816 */ /* 0x000fe4000000004f */
[----:B------:R-:W-:Y:S01]  /*93d0*/  PRMT R81, R82, 0x5410, R81 ;  /* 0x0000541052517816 */ /* 0x000fe20000000051 */
[C---:B-1----:R-:W-:Y:S01]  /*93e0*/  IMAD.U32 R14, R42.reuse, 0x10000, RZ ;  /* 0x000100002a0e7824 */ /* 0x042fe200078e00ff */
[----:B------:R-:W-:Y:S01]  /*93f0*/  LOP3.LUT R15, R42, 0xffff0000, RZ, 0xc0, !PT ;  /* 0xffff00002a0f7812 */ /* 0x000fe200078ec0ff */
[C---:B------:R-:W-:Y:S01]  /*9400*/  IMAD.U32 R20, R43.reuse, 0x10000, RZ ;  /* 0x000100002b147824 */ /* 0x040fe200078e00ff */
[----:B------:R-:W-:Y:S01]  /*9410*/  LOP3.LUT R42, R43, 0xffff0000, RZ, 0xc0, !PT ;  /* 0xffff00002b2a7812 */ /* 0x000fe200078ec0ff */
[----:B------:R-:W-:Y:S01]  /*9420*/  IMAD.U32 R43, R74, 0x10000, RZ ;  /* 0x000100004a2b7824 */ /* 0x000fe200078e00ff */
[----:B------:R-:W-:Y:S01]  /*9430*/  LOP3.LUT R12, R40, 0xffff0000, RZ, 0xc0, !PT ;  /* 0xffff0000280c7812 */ /* 0x000fe200078ec0ff */
[C---:B0-----:R-:W-:Y:S01]  /*9440*/  IMAD.U32 R21, R44.reuse, 0x10000, RZ ;  /* 0x000100002c157824 */ /* 0x041fe200078e00ff */
[----:B------:R-:W-:Y:S01]  /*9450*/  LOP3.LUT R36, R44, 0xffff0000, RZ, 0xc0, !PT ;  /* 0xffff00002c247812 */ /* 0x000fe200078ec0ff */
[C---:B------:R-:W-:Y:S01]  /*9460*/  IMAD.U32 R37, R45.reuse, 0x10000, RZ ;  /* 0x000100002d257824 */ /* 0x040fe200078e00ff */
[----:B------:R-:W-:Y:S01]  /*9470*/  LOP3.LUT R44, R45, 0xffff0000, RZ, 0xc0, !PT ;  /* 0xffff00002d2c7812 */ /* 0x000fe200078ec0ff */
[----:B------:R-:W-:Y:S01]  /*9480*/  IMAD.U32 R45, R78, 0x10000, RZ ;  /* 0x000100004e2d7824 */ /* 0x000fe200078e00ff */
[----:B------:R-:W-:Y:S01]  /*9490*/  LOP3.LUT R39, R46, 0xffff0000, RZ, 0xc0, !PT ;  /* 0xffff00002e277812 */ /* 0x000fe200078ec0ff */
[----:B------:R-:W-:Y:S01]  /*94a0*/  IMAD.U32 R0, R40, 0x10000, RZ ;  /* 0x0001000028007824 */ /* 0x000fe200078e00ff */
[C---:B------:R-:W-:Y:S01]  /*94b0*/  LOP3.LUT R40, R41.reuse, 0xffff0000, RZ, 0xc0, !PT ;  /* 0xffff000029287812 */ /* 0x040fe200078ec0ff */
[----:B------:R-:W-:-:S02]  /*94c0*/  IMAD.U32 R13, R41, 0x10000, RZ ;  /* 0x00010000290d7824 */ /* 0x000fc400078e00ff */
[C---:B------:R-:W-:Y:S01]  /*94d0*/  FMUL.FTZ R83, R21.reuse, R45 ;  /* 0x0000002d15537220 */ /* 0x040fe20000410000 */
[----:B------:R-:W-:Y:S02]  /*94e0*/  IMAD.U32 R38, R46, 0x10000, RZ ;  /* 0x000100002e267824 */ /* 0x000fe400078e00ff */
[-C--:B------:R-:W-:Y:S01]  /*94f0*/  FMUL.FTZ R85, R21, R43.reuse ;  /* 0x0000002b15557220 */ /* 0x080fe20000410000 */
[C---:B------:R-:W-:Y:S01]  /*9500*/  IMAD.U32 R41, R47.reuse, 0x10000, RZ ;  /* 0x000100002f297824 */ /* 0x040fe200078e00ff */
[----:B------:R-:W-:Y:S01]  /*9510*/  LOP3.LUT R46, R47, 0xffff0000, RZ, 0xc0, !PT ;  /* 0xffff00002f2e7812 */ /* 0x000fe200078ec0ff */
[----:B------:R-:W-:Y:S01]  /*9520*/  FFMA.FTZ R83, R0, R43, -R83 ;  /* 0x0000002b00537223 */ /* 0x000fe20000010853 */
[----:B------:R-:W-:Y:S01]  /*9530*/  LOP3.LUT R47, R78, 0xffff0000, RZ, 0xc0, !PT ;  /* 0xffff00004e2f7812 */ /* 0x000fe200078ec0ff */
[----:B------:R-:W-:Y:S01]  /*9540*/  FFMA.FTZ R85, R0, R45, R85 ;  /* 0x0000002d00557223 */ /* 0x000fe20000010055 */
[----:B------:R-:W-:Y:S01]  /*9550*/  LOP3.LUT R21, R74, 0xffff0000, RZ, 0xc0, !PT ;  /* 0xffff00004a157812 */ /* 0x000fe200078ec0ff */
[C---:B------:R-:W-:Y:S01]  /*9560*/  IMAD.U32 R74, R79.reuse, 0x10000, RZ ;  /* 0x000100004f4a7824 */ /* 0x040fe200078e00ff */
[----:B------:R-:W-:Y:S01]  /*9570*/  LOP3.LUT R79, R79, 0xffff0000, RZ, 0xc0, !PT ;  /* 0xffff00004f4f7812 */ /* 0x000fe200078ec0ff */
[----:B------:R-:W-:-:S02]  /*9580*/  IMAD.U32 R0, R66, 0x10000, RZ ;  /* 0x0001000042007824 */ /* 0x000fc400078e00ff */
[C---:B------:R-:W-:Y:S01]  /*9590*/  FMUL.FTZ R43, R36.reuse, R47 ;  /* 0x0000002f242b7220 */ /* 0x040fe20000410000 */
[-C--:B------:R-:W-:Y:S01]  /*95a0*/  FMUL.FTZ R45, R36, R21.reuse ;  /* 0x00000015242d7220 */ /* 0x080fe20000410000 */
[C---:B------:R-:W-:Y:S01]  /*95b0*/  FMUL.FTZ R82, R37.reuse, R74 ;  /* 0x0000004a25527220 */ /* 0x040fe20000410000 */
[----:B------:R-:W-:Y:S01]  /*95c0*/  FMUL.FTZ R37, R37, R0 ;  /* 0x0000000025257220 */ /* 0x000fe20000410000 */
[C---:B------:R-:W-:Y:S01]  /*95d0*/  FFMA.FTZ R36, R12.reuse, R21, -R43 ;  /* 0x000000150c247223 */ /* 0x040fe2000001082b */
[----:B------:R-:W-:Y:S01]  /*95e0*/  FFMA.FTZ R78, R12, R47, R45 ;  /* 0x0000002f0c4e7223 */ /* 0x000fe2000001002d */
[----:B------:R-:W-:Y:S01]  /*95f0*/  LOP3.LUT R21, R66, 0xffff0000, RZ, 0xc0, !PT ;  /* 0xffff000042157812 */ /* 0x000fe200078ec0ff */
[----:B------:R-:W-:Y:S01]  /*9600*/  FFMA.FTZ R74, R13, R74, R37 ;  /* 0x0000004a0d4a7223 */ /* 0x000fe20000010025 */
[----:B------:R-:W-:Y:S01]  /*9610*/  FMUL.FTZ R43, R44, R79 ;  /* 0x0000004f2c2b7220 */ /* 0x000fe20000410000 */
[----:B------:R-:W-:Y:S02]  /*9620*/  IMAD.U32 R12, R81, 0x10000, RZ ;  /* 0x00010000510c7824 */ /* 0x000fe400078e00ff */
[----:B------:R-:W-:Y:S01]  /*9630*/  FFMA.FTZ R82, R13, R0, -R82 ;  /* 0x000000000d527223 */ /* 0x000fe20000010852 */
[----:B------:R-:W-:-:S02]  /*9640*/  IMAD.U32 R37, R80, 0x10000, RZ ;  /* 0x0001000050257824 */ /* 0x000fc400078e00ff */
[-C--:B------:R-:W-:Y:S01]  /*9650*/  FMUL.FTZ R45, R44, R21.reuse ;  /* 0x000000152c2d7220 */ /* 0x080fe20000410000 */
[----:B------:R-:W-:Y:S02]  /*9660*/  IMAD.U32 R13, R76, 0x10000, RZ ;  /* 0x000100004c0d7824 */ /* 0x000fe400078e00ff */
[----:B------:R-:W-:Y:S01]  /*9670*/  FFMA.FTZ R43, R40, R21, -R43 ;  /* 0x00000015282b7223 */ /* 0x000fe2000001082b */
[----:B------:R-:W-:Y:S02]  /*9680*/  IMAD.U32 R0, R77, 0x10000, RZ ;  /* 0x000100004d007824 */ /* 0x000fe400078e00ff */
[C---:B------:R-:W-:Y:S01]  /*9690*/  FMUL.FTZ R47, R41.reuse, R12 ;  /* 0x0000000c292f7220 */ /* 0x040fe20000410000 */
[----:B------:R-:W-:Y:S01]  /*96a0*/  LOP3.LUT R80, R80, 0xffff0000, RZ, 0xc0, !PT ;  /* 0xffff000050507812 */ /* 0x000fe200078ec0ff */
        /* <DEDUP_REMOVED lines=8> */
[C---:B------:R-:W-:Y:S01]  /*9730*/  FMUL.FTZ R0, R39.reuse, R80 ;  /* 0x0000005027007220 */ /* 0x040fe20000410000 */
[----:B------:R-:W-:Y:S01]  /*9740*/  FMUL.FTZ R39, R39, R76 ;  /* 0x0000004c27277220 */ /* 0x000fe20000410000 */
[C---:B------:R-:W-:Y:S01]  /*9750*/  FMUL.FTZ R13, R46.reuse, R81 ;  /* 0x000000512e0d7220 */ /* 0x040fe20000410000 */
[----:B------:R-:W-:Y:S01]  /*9760*/  FMUL.FTZ R46, R46, R77 ;  /* 0x0000004d2e2e7220 */ /* 0x000fe20000410000 */
[----:B------:R-:W-:Y:S01]  /*9770*/  FFMA.FTZ R41, R20, R12, R41 ;  /* 0x0000000c14297223 */ /* 0x000fe20000010029 */
[----:B------:R-:W-:Y:S01]  /*9780*/  FFMA.FTZ R38, R14, R37, R38 ;  /* 0x000000250e267223 */ /* 0x000fe20000010026 */
        /* <DEDUP_REMOVED lines=15> */
.L_x_10099:
[----:B------:R-:W-:Y:S05]  /*9880*/  BSYNC B1 ;  /* 0x0000000000017941 */ /* 0x000fea0003800000 */
.L_x_10098:
[----:B------:R-:W-:Y:S02]  /*9890*/  PRMT R20, R88, 0x7610, R20 ;  /* 0x0000761058147816 */ /* 0x000fe40000000014 */
[----:B------:R-:W-:Y:S01]  /*98a0*/  PRMT R40, R89, 0x7610, R40 ;  /* 0x0000761059287816 */ /* 0x000fe20000000028 */
[----:B------:R-:W-:Y:S06]  /*98b0*/  @P0 BRA `(.L_x_10085) ;  /* 0x0000000400840947 */ /* 0x000fec0003800000 */
[----:B------:R-:W-:Y:S01]  /*98c0*/  IMAD.IADD R0, R22, 0x1, R3 ;  /* 0x0000000116007824 */ /* 0x000fe200078e0203 */
[----:B-1----:R-:W1:Y:S01]  /*98d0*/  LDS.128 R12, [R215+0x18400] ;  /* 0x01840000d70c7984 */ /* 0x002e620000000c00 */
[----:B------:R-:W-:Y:S02]  /*98e0*/  SHF.R.U64 R41, R8, 0x10, R9 ;  /* 0x0000001008297819 */ /* 0x000fe40000001209 */
[----:B------:R-:W-:Y:S02]  /*98f0*/  SHF.R.U64 R4, R4, 0x10, R5 ;  /* 0x0000001004047819 */ /* 0x000fe40000001205 */
[----:B------:R-:W-:Y:S02]  /*9900*/  LOP3.LUT R3, R169, 0x38, R0, 0xf8, !PT ;  /* 0x00000038a9037812 */ /* 0x000fe400078ef800 */
[----:B------:R-:W-:Y:S02]  /*9910*/  PRMT R41, R20, 0x5410, R41 ;  /* 0x0000541014297816 */ /* 0x000fe40000000029 */
[----:B------:R-:W-:-:S02]  /*9920*/  LOP3.LUT R0, R3, R170, RZ, 0x3c, !PT ;  /* 0x000000aa03007212 */ /* 0x000fc400078e3cff */
[----:B------:R-:W-:Y:S01]  /*9930*/  SHF.R.U32.HI R43, RZ, 0x10, R9 ;  /* 0x00000010ff2b7819 */ /* 0x000fe20000011609 */
[----:B------:R-:W-:Y:S01]  /*9940*/  IMAD.U32 R42, R41, 0x10000, RZ ;  /* 0x00010000292a7824 */ /* 0x000fe200078e00ff */
[----:B------:R-:W-:Y:S01]  /*9950*/  SHF.R.U64 R3, R10, 0x10, R11 ;  /* 0x000000100a037819 */ /* 0x000fe2000000120b */
[----:B------:R-:W-:Y:S01]  /*9960*/  IMAD.IADD R0, R171, 0x1, R0 ;  /* 0x00000001ab007824 */ /* 0x000fe200078e0200 */
[----:B------:R-:W-:Y:S02]  /*9970*/  PRMT R71, R71, 0x5410, R4 ;  /* 0x0000541047477816 */ /* 0x000fe40000000004 */
[----:B------:R-:W-:Y:S01]  /*9980*/  SHF.R.U32.HI R21, RZ, 0x10, R5 ;  /* 0x00000010ff157819 */ /* 0x000fe20000011605 */
[----:B------:R-:W-:Y:S01]  /*9990*/  IMAD R0, R0, 0x2, R145 ;  /* 0x0000000200007824 */ /* 0x000fe200078e0291 */
[----:B------:R-:W-:Y:S02]  /*99a0*/  SHF.R.U32.HI R10, RZ, 0x10, R11 ;  /* 0x00000010ff0a7819 */ /* 0x000fe4000001160b */
[----:B------:R-:W-:-:S02]  /*99b0*/  SHF.R.U64 R5, R6, 0x10, R7 ;  /* 0x0000001006057819 */ /* 0x000fc40000001207 */
[----:B------:R-:W2:Y:S01]  /*99c0*/  LDS.128 R36, [R0+0x18400] ;  /* 0x0184000000247984 */ /* 0x000ea20000000c00 */
[----:B------:R-:W-:Y:S01]  /*99d0*/  PRMT R43, R40, 0x5410, R43 ;  /* 0x00005410282b7816 */ /* 0x000fe2000000002b */
[----:B------:R-:W-:Y:S01]  /*99e0*/  IMAD.U32 R40, R71, 0x10000, RZ ;  /* 0x0001000047287824 */ /* 0x000fe200078e00ff */
[----:B------:R-:W-:Y:S02]  /*99f0*/  PRMT R68, R68, 0x5410, R3 ;  /* 0x0000541044447816 */ /* 0x000fe40000000003 */
[----:B------:R-:W-:Y:S01]  /*9a00*/  SHF.R.U32.HI R6, RZ, 0x10, R7 ;  /* 0x00000010ff067819 */ /* 0x000fe20000011607 */
[----:B------:R-:W-:Y:S01]  /*9a10*/  IMAD.U32 R44, R43, 0x10000, RZ ;  /* 0x000100002b2c7824 */ /* 0x000fe200078e00ff */
[----:B------:R-:W-:Y:S02]  /*9a20*/  PRMT R21, R87, 0x5410, R21 ;  /* 0x0000541057157816 */ /* 0x000fe40000000015 */
[----:B------:R-:W-:Y:S02]  /*9a30*/  PRMT R67, R67, 0x5410, R10 ;  /* 0x0000541043437816 */ /* 0x000fe4000000000a */
[----:B------:R-:W-:-:S02]  /*9a40*/  PRMT R69, R69, 0x5410, R6 ;  /* 0x0000541045457816 */ /* 0x000fc40000000006 */
[----:B------:R-:W-:Y:S02]  /*9a50*/  PRMT R70, R70, 0x5410, R5 ;  /* 0x0000541046467816 */ /* 0x000fe40000000005 */
[----:B------:R-:W-:Y:S01]  /*9a60*/  LOP3.LUT R41, R41, 0xffff0000, RZ, 0xc0, !PT ;  /* 0xffff000029297812 */ /* 0x000fe200078ec0ff */
[C---:B-1----:R-:W-:Y:S01]  /*9a70*/  IMAD.U32 R3, R12.reuse, 0x10000, RZ ;  /* 0x000100000c037824 */ /* 0x042fe200078e00ff */
[----:B------:R-:W-:Y:S01]  /*9a80*/  LOP3.LUT R71, R71, 0xffff0000, RZ, 0xc0, !PT ;  /* 0xffff000047477812 */ /* 0x000fe200078ec0ff */
[----:B------:R-:W-:Y:S01]  /*9a90*/  IMAD.U32 R5, R13, 0x10000, RZ ;  /* 0x000100000d057824 */ /* 0x000fe200078e00ff */
[----:B------:R-:W-:Y:S01]  /*9aa0*/  LOP3.LUT R4, R12, 0xffff0000, RZ, 0xc0, !PT ;  /* 0xffff00000c047812 */ /* 0x000fe200078ec0ff */
[----:B------:R-:W-:Y:S01]  /*9ab0*/  IMAD.U32 R8, R15, 0x10000, RZ ;  /* 0x000100000f087824 */ /* 0x000fe200078e00ff */
[----:B------:R-:W-:Y:S01]  /*9ac0*/  LOP3.LUT R12, R13, 0xffff0000, RZ, 0xc0, !PT ;  /* 0xffff00000d0c7812 */ /* 0x000fe200078ec0ff */
[C---:B------:R-:W-:Y:S01]  /*9ad0*/  IMAD.U32 R6, R14.reuse, 0x10000, RZ ;  /* 0x000100000e067824 */ /* 0x040fe200078e00ff */
[----:B------:R-:W-:-:S02]  /*9ae0*/  LOP3.LUT R7, R14, 0xffff0000, RZ, 0xc0, !PT ;  /* 0xffff00000e077812 */ /* 0x000fc400078ec0ff */
[----:B------:R-:W-:Y:S02]  /*9af0*/  LOP3.LUT R14, R15, 0xffff0000, RZ, 0xc0, !PT ;  /* 0xffff00000f0e7812 */ /* 0x000fe400078ec0ff */
[----:B------:R-:W-:Y:S01]  /*9b00*/  LOP3.LUT R43, R43, 0xffff0000, RZ, 0xc0, !PT ;  /* 0xffff00002b2b7812 */ /* 0x000fe200078ec0ff */
[C---:B--2---:R-:W-:Y:S01]  /*9b10*/  IMAD.U32 R9, R36.reuse, 0x10000, RZ ;  /* 0x0001000024097824 */ /* 0x044fe200078e00ff */
[----:B------:R-:W-:Y:S01]  /*9b20*/  LOP3.LUT R10, R36, 0xffff0000, RZ, 0xc0, !PT ;  /* 0xffff0000240a7812 */ /* 0x000fe200078ec0ff */
[C---:B------:R-:W-:Y:S01]  /*9b30*/  IMAD.U32 R11, R37.reuse, 0x10000, RZ ;  /* 0x00010000250b7824 */ /* 0x040fe200078e00ff */
[----:B------:R-:W-:Y:S01]  /*9b40*/  LOP3.LUT R36, R37, 0xffff0000, RZ, 0xc0, !PT ;  /* 0xffff000025247812 */ /* 0x000fe200078ec0ff */
[C---:B0-----:R-:W-:Y:S01]  /*9b50*/  FMUL.FTZ R46, R9.reuse, R42 ;  /* 0x0000002a092e7220 */ /* 0x041fe20000410000 */
[----:B------:R-:W-:Y:S01]  /*9b60*/  FMUL.FTZ R66, R9, R40 ;  /* 0x0000002809427220 */ /* 0x000fe20000410000 */
        /* <DEDUP_REMOVED lines=8> */
[-C--:B------:R-:W-:Y:S01]  /*9bf0*/  FMUL.FTZ R42, R11, R40.reuse ;  /* 0x000000280b2a7220 */ /* 0x080fe20000410000 */
[C---:B------:R-:W-:Y:S01]  /*9c00*/  FMUL.FTZ R11, R20.reuse, R9 ;  /* 0x00000009140b7220 */ /* 0x040fe20000410000 */
[C---:B------:R-:W-:Y:S01]  /*9c10*/  FFMA.FTZ R74, R5.reuse, R40, -R74 ;  /* 0x00000028054a7223 */ /* 0x040fe2000001084a */
[-C--:B------:R-:W-:Y:S01]  /*9c20*/  FMUL.FTZ R40, R20, R3.reuse ;  /* 0x0000000314287220 */ /* 0x080fe20000410000 */
[----:B------:R-:W-:Y:S01]  /*9c30*/  FFMA.FTZ R42, R5, R44, R42 ;  /* 0x0000002c052a7223 */ /* 0x000fe2000001002a */
[----:B------:R-:W-:Y:S01]  /*9c40*/  FFMA.FTZ R20, R8, R3, -R11 ;  /* 0x0000000308147223 */ /* 0x000fe2000001080b */
[----:B------:R-:W-:Y:S01]  /*9c50*/  FMUL.FTZ R3, R10, R41 ;  /* 0x000000290a037220 */ /* 0x000fe20000410000 */
[----:B------:R-:W-:-:S02]  /*9c60*/  IMAD.U32 R13, R38, 0x10000, RZ ;  /* 0x00010000260d7824 */ /* 0x000fc400078e00ff */
[----:B------:R-:W-:Y:S01]  /*9c70*/  FFMA.FTZ R40, R8, R9, R40 ;  /* 0x0000000908287223 */ /* 0x000fe20000010028 */
[----:B------:R-:W-:Y:S02]  /*9c80*/  IMAD.U32 R5, R68, 0x10000, RZ ;  /* 0x0001000044057824 */ /* 0x000fe400078e00ff */
[-C--:B------:R-:W-:Y:S01]  /*9c90*/  FMUL.FTZ R9, R10, R71.reuse ;  /* 0x000000470a097220 */ /* 0x080fe20000410000 */
[----:B------:R-:W-:Y:S01]  /*9ca0*/  FFMA.FTZ R71, R4, R71, -R3 ;  /* 0x0000004704477223 */ /* 0x000fe20000010803 */
[----:B------:R-:W-:Y:S01]  /*9cb0*/  LOP3.LUT R38, R39, 0xffff0000, RZ, 0xc0, !PT ;  /* 0xffff000027267812 */ /* 0x000fe200078ec0ff */
[----:B------:R-:W-:Y:S02]  /*9cc0*/  IMAD.U32 R3, R70, 0x10000, RZ ;  /* 0x0001000046037824 */ /* 0x000fe400078e00ff */
        /* <DEDUP_REMOVED lines=15> */
[----:B------:R-:W-:Y:S01]  /*9dc0*/  FFMA.FTZ R10, R6, R5, R13 ;  /* 0x00000005060a7223 */ /* 0x000fe2000001000d */
        /* <DEDUP_REMOVED lines=16> */
.L_x_10085:
[----:B------:R-:W-:Y:S05]  /*9ed0*/  BSYNC B0 ;  /* 0x0000000000007941 */ /* 0x000fea0003800000 */
.L_x_10065:
        /* <DEDUP_REMOVED lines=8> */
.L_x_10062:
[----:B0123--:R-:W-:Y:S01]  /*9f60*/  IMAD.MOV.U32 R4, RZ, RZ, R61 ;  /* 0x000000ffff047224 */ /* 0x00ffe200078e003d */
[----:B------:R-:W-:Y:S05]  /*9f70*/  WARPSYNC.ALL ;  /* 0x0000000000007948 */ /* 0x000fea0003800000 */
[----:B------:R-:W-:Y:S01]  /*9f80*/  IMAD.MOV.U32 R5, RZ, RZ, R62 ;  /* 0x000000ffff057224 */ /* 0x000fe200078e003e */
[----:B------:R-:W-:Y:S01]  /*9f90*/  UIADD3 UR4, UP0, UR49, 0x420, URZ ;  /* 0x0000042031047890 */ /* 0x000fe2000ff1e03f */
[----:B------:R-:W-:Y:S01]  /*9fa0*/  IMAD.MOV.U32 R6, RZ, RZ, R59 ;  /* 0x000000ffff067224 */ /* 0x000fe200078e003b */
[----:B------:R0:W-:Y:S01]  /*9fb0*/  BAR.SYNC.DEFER_BLOCKING R179, 0x100 ;  /* 0x000400b30000751d */ /* 0x0001e20000010000 */
[----:B------:R-:W-:Y:S01]  /*9fc0*/  IMAD.MOV.U32 R7, RZ, RZ, R60 ;  /* 0x000000ffff077224 */ /* 0x000fe200078e003c */
[----:B------:R-:W-:Y:S01]  /*9fd0*/  UIADD3.X UR5, URZ, UR48, URZ, UP0, !UPT ;  /* 0x000000303f057290 */ /* 0x000fe200087fe43f */
[----:B------:R-:W-:Y:S01]  /*9fe0*/  IMAD.MOV.U32 R8, RZ, RZ, R17 ;  /* 0x000000ffff087224 */ /* 0x000fe200078e0011 */
[----:B------:R-:W-:Y:S01]  /*9ff0*/  MOV R219, 0xa2c0 ;  /* 0x0000a2c000db7802 */ /* 0x000fe20000000f00 */
[----:B------:R-:W-:Y:S01]  /*a000*/  IMAD.MOV.U32 R9, RZ, RZ, R58 ;  /* 0x000000ffff097224 */ /* 0x000fe200078e003a */
[----:B------:R-:W-:Y:S01]  /*a010*/  BSSY B0, `(.L_x_10100) ;  /* 0x000002b000007945 */ /* 0x000fe20003800000 */
[----:B------:R-:W-:Y:S01]  /*a020*/  IMAD.MOV.U32 R10, RZ, RZ, R56 ;  /* 0x000000ffff0a7224 */ /* 0x000fe200078e0038 */
[----:B------:R1:W-:Y:S01]  /*a030*/  STL.128 [R1+0x190], R4 ;  /* 0x0001900401007387 */ /* 0x0003e20000100c00 */
[----:B------:R-:W-:-:S02]  /*a040*/  IMAD.MOV.U32 R11, RZ, RZ, R57 ;  /* 0x000000ffff0b7224 */ /* 0x000fc400078e0039 */
[----:B------:R-:W-:Y:S02]  /*a050*/  IMAD.MOV.U32 R17, RZ, RZ, R64 ;  /* 0x000000ffff117224 */ /* 0x000fe400078e0040 */
[----:B------:R-:W-:Y:S01]  /*a060*/  IMAD.U32 R3, RZ, RZ, UR49 ;  /* 0x00000031ff037e24 */ /* 0x000fe2000f8e00ff */
[----:B------:R-:W-:Y:S01]  /*a070*/  STL.128 [R1+0x1b0], R8 ;  /* 0x0001b00801007387 */ /* 0x000fe20000100c00 */
[----:B------:R-:W-:Y:S02]  /*a080*/  VIADD R0, R181, 0xffffffff ;  /* 0xffffffffb5007836 */ /* 0x000fe40000000000 */
[----:B------:R-:W-:Y:S02]  /*a090*/  VIADD R3, R3, 0x170 ;  /* 0x0000017003037836 */ /* 0x000fe40000000000 */
[----:B-1----:R-:W-:Y:S02]  /*a0a0*/  IMAD.MOV.U32 R4, RZ, RZ, R54 ;  /* 0x000000ffff047224 */ /* 0x002fe400078e0036 */
[----:B------:R-:W-:-:S02]  /*a0b0*/  IMAD.MOV.U32 R5, RZ, RZ, R55 ;  /* 0x000000ffff057224 */ /* 0x000fc400078e0037 */
[----:B------:R-:W-:Y:S02]  /*a0c0*/  IMAD.MOV.U32 R6, RZ, RZ, R52 ;  /* 0x000000ffff067224 */ /* 0x000fe400078e0034 */
[----:B------:R-:W-:-:S05]  /*a0d0*/  IMAD.MOV.U32 R7, RZ, RZ, R53 ;  /* 0x000000ffff077224 */ /* 0x000fca00078e0035 */
[----:B------:R1:W-:Y:S02]  /*a0e0*/  STL.128 [R1+0x1c0], R4 ;  /* 0x0001c00401007387 */ /* 0x0003e40000100c00 */
[----:B-1----:R-:W-:Y:S02]  /*a0f0*/  IMAD.MOV.U32 R4, RZ, RZ, R16 ;  /* 0x000000ffff047224 */ /* 0x002fe400078e0010 */
[----:B------:R-:W-:Y:S02]  /*a100*/  IMAD.MOV.U32 R5, RZ, RZ, R31 ;  /* 0x000000ffff057224 */ /* 0x000fe400078e001f */
[----:B------:R-:W-:Y:S02]  /*a110*/  IMAD.MOV.U32 R6, RZ, RZ, R32 ;  /* 0x000000ffff067224 */ /* 0x000fe400078e0020 */
[----:B------:R-:W-:Y:S02]  /*a120*/  IMAD.MOV.U32 R7, RZ, RZ, R65 ;  /* 0x000000ffff077224 */ /* 0x000fe400078e0041 */
[----:B------:R-:W-:-:S02]  /*a130*/  IMAD.MOV.U32 R16, RZ, RZ, R29 ;  /* 0x000000ffff107224 */ /* 0x000fc400078e001d */
[----:B------:R-:W-:Y:S01]  /*a140*/  IMAD.U32 R32, RZ, RZ, UR44 ;  /* 0x0000002cff207e24 */ /* 0x000fe2000f8e00ff */
[----:B------:R1:W-:Y:S04]  /*a150*/  STL.128 [R1+0x1e0], R4 ;  /* 0x0001e00401007387 */ /* 0x0003e80000100c00 */
[----:B------:R-:W-:Y:S01]  /*a160*/  STL.128 [R1+0x180], R16 ;  /* 0x0001801001007387 */ /* 0x000fe20000100c00 */
[----:B-1----:R-:W-:Y:S02]  /*a170*/  IMAD.MOV.U32 R4, RZ, RZ, R26 ;  /* 0x000000ffff047224 */ /* 0x002fe400078e001a */
[----:B------:R-:W-:Y:S02]  /*a180*/  IMAD.MOV.U32 R5, RZ, RZ, R33 ;  /* 0x000000ffff057224 */ /* 0x000fe400078e0021 */
[----:B------:R-:W-:-:S02]  /*a190*/  IMAD.MOV.U32 R6, RZ, RZ, R50 ;  /* 0x000000ffff067224 */ /* 0x000fc400078e0032 */
[----:B------:R-:W-:Y:S02]  /*a1a0*/  IMAD.MOV.U32 R7, RZ, RZ, R51 ;  /* 0x000000ffff077224 */ /* 0x000fe400078e0033 */
[----:B------:R-:W-:Y:S02]  /*a1b0*/  IMAD.U32 R33, RZ, RZ, UR42 ;  /* 0x0000002aff217e24 */ /* 0x000fe4000f8e00ff */
[----:B------:R-:W-:Y:S01]  /*a1c0*/  IMAD.U32 R26, RZ, RZ, UR43 ;  /* 0x0000002bff1a7e24 */ /* 0x000fe2000f8e00ff */
[----:B------:R1:W-:Y:S04]  /*a1d0*/  STL.128 [R1+0x1f0], R4 ;  /* 0x0001f00401007387 */ /* 0x0003e80000100c00 */
[----:B------:R-:W-:Y:S01]  /*a1e0*/  STL.128 [R1+0x170], R32 ;  /* 0x0001702001007387 */ /* 0x000fe20000100c00 */
[----:B-1----:R-:W-:-:S02]  /*a1f0*/  IMAD.MOV.U32 R4, RZ, RZ, R30 ;  /* 0x000000ffff047224 */ /* 0x002fc400078e001e */
[----:B------:R-:W-:Y:S02]  /*a200*/  IMAD.MOV.U32 R5, RZ, RZ, R27 ;  /* 0x000000ffff057224 */ /* 0x000fe400078e001b */
[----:B------:R-:W-:Y:S02]  /*a210*/  IMAD.MOV.U32 R6, RZ, RZ, R48 ;  /* 0x000000ffff067224 */ /* 0x000fe400078e0030 */
[----:B------:R-:W-:Y:S02]  /*a220*/  IMAD.MOV.U32 R7, RZ, RZ, R49 ;  /* 0x000000ffff077224 */ /* 0x000fe400078e0031 */
[----:B------:R-:W-:-:S03]  /*a230*/  IMAD.U32 R27, RZ, RZ, UR41 ;  /* 0x00000029ff1b7e24 */ /* 0x000fc6000f8e00ff */
[----:B------:R1:W-:Y:S04]  /*a240*/  STL.128 [R1+0x200], R4 ;  /* 0x0002000401007387 */ /* 0x0003e80000100c00 */
[----:B------:R0:W-:Y:S01]  /*a250*/  STL.128 [R1+0x1a0], R24 ;  /* 0x0001a01801007387 */ /* 0x0001e20000100c00 */
[----:B-1----:R-:W-:Y:S02]  /*a260*/  IMAD.U32 R4, RZ, RZ, UR4 ;  /* 0x00000004ff047e24 */ /* 0x002fe4000f8e00ff */
[----:B------:R-:W-:Y:S02]  /*a270*/  IMAD.U32 R5, RZ, RZ, UR5 ;  /* 0x00000005ff057e24 */ /* 0x000fe4000f8e00ff */
[----:B------:R-:W-:Y:S02]  /*a280*/  IMAD.MOV.U32 R6, RZ, RZ, R28 ;  /* 0x000000ffff067224 */ /* 0x000fe400078e001c */
[----:B------:R-:W-:-:S05]  /*a290*/  IMAD.MOV.U32 R7, RZ, RZ, R63 ;  /* 0x000000ffff077224 */ /* 0x000fca00078e003f */
[----:B------:R0:W-:Y:S02]  /*a2a0*/  STL.128 [R1+0x1d0], R4 ;  /* 0x0001d00401007387 */ /* 0x0001e40000100c00 */
[----:B0----5:R-:W-:Y:S05]  /*a2b0*/  CALL.REL.NOINC `($_ZN7cutlass13device_kernelIN5flash11enable_sm90INS1_16FlashAttnFwdSm90INS1_25CollectiveMainloopFwdSm90ILi2EN4cute5tupleIJNS5_1CILi1EEES8_S8_EEENS6_IJNS7_ILi128EEENS7_ILi96EEENS7_ILi64EEEEEELi256ENS_10bfloat16_tEfNS_4arch4Sm90ELb0ELb1ELb0ELb1ELb0ELb1ELb1ELb1ELb0ELb0ELb0ELb0EEENS1_21CollectiveEpilogueFwdINS6_IJSA_NS7_ILi256EEESB_EEES9_SE_SG_Li256ELb1ELb0ELb0ELb0EEENS1_36VarlenDynamicPersistentTileSchedulerILi128ELi96ELi256ELi32ELb0ELb0ELb1ELb1ELb0ELb1EEEEEEEEEvNT_6ParamsE$_ZZN5flash25CollectiveMainloopFwdSm90ILi2EN4cute5tupleIJNS1_1CILi1EEES4_S4_EEENS2_IJNS3_ILi128EEENS3_ILi96EEENS3_ILi64EEEEEELi256EN7cutlass10bfloat16_tEfNSA_4arch4Sm90ELb0ELb1ELb0ELb1ELb0ELb1ELb1ELb1ELb0ELb0ELb0ELb0EE3mmaINS_16FlashAttnFwdSm90ISE_NS_21CollectiveEpilogueFwdINS2_IJS6_NS3_ILi256EEES7_EEES5_SB_SD_Li256ELb1ELb0ELb0ELb0EEENS_36VarlenDynamicPersistentTileSchedulerILi128ELi96ELi256ELi32ELb0ELb0ELb1ELb1ELb0ELb1EEEE13SharedStorageENS1_6TensorINS1_11ArrayEngineIfLm128EEENS1_6LayoutINS2_IJNS2_IJNS3_ILi2EEEST_NS3_ILi32EEEEEES4_S4_EEENS2_IJNS2_IJS4_ST_NS3_ILi4EEEEEENS3_ILi0EEESZ_EEEEEEENS_7SoftmaxILi2ELi0EEEEEbRKNSE_6ParamsENSA_25PipelineTmaAsyncNoClusterILi2ENSA_16PipelineTmaAsyncILi2EEEEES1B_RNSA_13PipelineStateILj2EEERT0_RT1_iRiRKNS_16SeqlenInfoQKNewKILb1ELb1EEENS2_IJiiiiEEERT_ENKUliT_T0_T1_E_clIZSF_ISO_S12_S14_EbS17_S1B_S1B_S1E_S1G_S1I_iS1J_S1N_S1O_S1Q_EUlRS1R_iE0_NS3_ILb1EEES1Y_EEDaiS1R_S1S_S1T_) ;  /* 0x000002b400a47944 */ /* 0x021fea0003c00000 */
[----:B------:R-:W-:Y:S05]  /*a2c0*/  BSYNC B0 ;  /* 0x0000000000007941 */ /* 0x000fea0003800000 */
.L_x_10100:
[----:B------:R-:W2:Y:S01]  /*a2d0*/  LDL R2, [R1+0x70] ;  /* 0x0000700001027983 */ /* 0x000ea20000100800 */
[----:B------:R-:W0:Y:S01]  /*a2e0*/  LDC.64 R6, c[0x0][0xad8] ;  /* 0x0002b600ff067b82 */ /* 0x000e220000000a00 */
[----:B------:R-:W-:Y:S01]  /*a2f0*/  VIADD R0, R181, 0xfffffffe ;  /* 0xfffffffeb5007836 */ /* 0x000fe20000000000 */
[----:B0-----:R-:W-:Y:S01]  /*a300*/  ISETP.GE.AND P0, PT, R7, 0x1, PT ;  /* 0x000000010700780c */ /* 0x001fe20003f06270 */
[----:B--2---:R-:W-:-:S05]  /*a310*/  IMAD.SHL.U32 R2, R2, 0x80, RZ ;  /* 0x0000008002027824 */ /* 0x004fca00078e00ff */
[----:B------:R-:W-:-:S05]  /*a320*/  IADD3 R5, R2, R161, -R160 ;  /* 0x000000a102057210 */ /* 0x000fca0007ffe8a0 */
[----:B------:R-:W-:Y:S02]  /*a330*/  IMAD.IADD R3, R5, 0x1, R6 ;  /* 0x0000000105037824 */ /* 0x000fe400078e0206 */
        /* <DEDUP_REMOVED lines=12> */
.L_x_10103:
[----:B------:R-:W-:-:S13]  /*a400*/  ISETP.NE.AND P0, PT, R7, 0x1, PT ;  /* 0x000000010700780c */ /* 0x000fda0003f05270 */
[----:B------:R-:W0:Y:S02]  /*a410*/  @P0 LDC.64 R8, c[0x0][0xae0] ;  /* 0x0002b800ff080b82 */ /* 0x000e240000000a00 */
[----:B0-----:R-:W-:-:S05]  /*a420*/  @P0 IMAD.HI.U32 R6, R4, R8, RZ ;  /* 0x0000000804060227 */ /* 0x001fca00078e00ff */
[----:B------:R-:W-:-:S07]  /*a430*/  @P0 SHF.R.U32.HI R4, RZ, R9, R6 ;  /* 0x00000009ff040219 */ /* 0x000fce0000011606 */
.L_x_10104:
[----:B------:R-:W-:Y:S05]  /*a440*/  BSYNC B0 ;  /* 0x0000000000007941 */ /* 0x000fea0003800000 */
.L_x_10102:
[----:B------:R-:W-:-:S05]  /*a450*/  IMAD R4, R4, R7, R7 ;  /* 0x0000000704047224 */ /* 0x000fca00078e0207 */
[----:B------:R-:W-:-:S07]  /*a460*/  VIMNMX R3, R3, R4, PT ;  /* 0x0000000403037248 */ /* 0x000fce0003fe0100 */
.L_x_10101:
[----:B------:R-:W-:-:S05]  /*a470*/  IMAD.HI R3, R3, 0x2aaaaaab, RZ ;  /* 0x2aaaaaab03037827 */ /* 0x000fca00078e02ff */
[----:B------:R-:W-:-:S04]  /*a480*/  SHF.R.U32.HI R4, RZ, 0x1f, R3 ;  /* 0x0000001fff047819 */ /* 0x000fc80000011603 */
[----:B------:R-:W-:-:S04]  /*a490*/  LEA.HI.SX32 R4, R3, R4, 0x1c ;  /* 0x0000000403047211 */ /* 0x000fc800078fe2ff */
[----:B------:R-:W-:-:S04]  /*a4a0*/  VIMNMX R3, R167, R4, !PT ;  /* 0x00000004a7037248 */ /* 0x000fc80007fe0100 */
[----:B------:R-:W-:-:S13]  /*a4b0*/  ISETP.GE.AND P0, PT, R0, R3, PT ;  /* 0x000000030000720c */ /* 0x000fda0003f06270 */
[----:B------:R-:W-:Y:S05]  /*a4c0*/  @!P0 BRA `(.L_x_10105) ;  /* 0x000000a800b88947 */ /* 0x000fea0003800000 */
.L_x_10132:
        /* <DEDUP_REMOVED lines=16> */
[----:B-1----:R-:W-:Y:S01]  /*a5d0*/  @!P0 IMAD.MOV.U32 R5, RZ, RZ, RZ ;  /* 0x000000ffff058224 */ /* 0x002fe200078e00ff */
[----:B--2---:R-:W-:-:S04]  /*a5e0*/  LOP3.LUT R2, R2, 0x1, RZ, 0xfc, !PT ;  /* 0x0000000102027812 */ /* 0x004fc800078efcff */
[----:B------:R-:W-:-:S13]  /*a5f0*/  ISETP.NE.AND P1, PT, R2, 0x3, PT ;  /* 0x000000030200780c */ /* 0x000fda0003f25270 */
[----:B0-----:R-:W-:Y:S05]  /*a600*/  @!P1 BRA `(.L_x_10107) ;  /* 0x0000000000049947 */ /* 0x001fea0003800000 */
[----:B------:R-:W-:Y:S01]  /*a610*/  BPT.TRAP 0x1 ;  /* 0x000000040000795c */ /* 0x000fe20000300000 */
.L_x_10107:
[----:B------:R-:W-:Y:S05]  /*a620*/  BSYNC B0 ;  /* 0x0000000000007941 */ /* 0x000fea0003800000 */
.L_x_10106:
        /* <DEDUP_REMOVED lines=13> */
.L_x_10109:
[----:B------:R-:W-:Y:S05]  /*a700*/  BSYNC B0 ;  /* 0x0000000000007941 */ /* 0x000fea0003800000 */
.L_x_10108:
        /* <DEDUP_REMOVED lines=8> */
.L_x_10111:
[----:B------:R-:W-:Y:S05]  /*a790*/  BSYNC B0 ;  /* 0x0000000000007941 */ /* 0x000fea0003800000 */
.L_x_10110:
[----:B------:R-:W2:Y:S04]  /*a7a0*/  LD.E R5, desc[UR56][R18.64+0x210] ;  /* 0x0002103812057980 */ /* 0x000ea8000c101900 */
[----:B------:R-:W2:Y:S01]  /*a7b0*/  LDL.64 R8, [R1+0xa0] ;  /* 0x0000a00001087983 */ /* 0x000ea20000100a00 */
[----:B------:R-:W-:Y:S05]  /*a7c0*/  WARPSYNC.ALL ;  /* 0x0000000000007948 */ /* 0x000fea0003800000 */
[----:B------:R-:W3:Y:S04]  /*a7d0*/  LDL.64 R14, [R1+0x98] ;  /* 0x00009800010e7983 */ /* 0x000ee80000100a00 */
[----:B0----5:R-:W4:Y:S04]  /*a7e0*/  LDL.64 R6, [R1+0x98] ;  /* 0x0000980001067983 */ /* 0x021f280000100a00 */
[----:B------:R-:W4:Y:S01]  /*a7f0*/  LDL.64 R10, [R1+0x98] ;  /* 0x00009800010a7983 */ /* 0x000f220000100a00 */
[----:B--2---:R-:W-:-:S03]  /*a800*/  IMAD R4, R5, 0x300, R8 ;  /* 0x0000030005047824 */ /* 0x004fc600078e0208 */
[----:B------:R-:W2:Y:S01]  /*a810*/  LDL.64 R12, [R1+0x98] ;  /* 0x00009800010c7983 */ /* 0x000ea20000100a00 */
[----:B------:R-:W-:Y:S01]  /*a820*/  IMAD.MOV.U32 R5, RZ, RZ, R9 ;  /* 0x000000ffff057224 */ /* 0x000fe200078e0009 */
[----:B------:R-:W-:Y:S01]  /*a830*/  R2UR UR6, R4 ;  /* 0x00000000040672ca */ /* 0x000fe200000e0000 */
[----:B------:R-:W-:-:S03]  /*a840*/  WARPGROUP.ARRIVE ;  /* 0x00000000000079c5 */ /* 0x000fc60000000000 */
        /* <DEDUP_REMOVED lines=9> */
[----:B------:R-:W-:Y:S02]  /*a8e0*/  R2UR UR5, R15 ;  /* 0x000000000f0572ca */ /* 0x000fe400000e0000 */
[----:B------:R-:W3:Y:S11]  /*a8f0*/  LDL R15, [R1+0x54] ;  /* 0x00005400010f7983 */ /* 0x000ef60000100800 */
[----:B------:R-:W-:Y:S01]  /*a900*/  HGMMA.64x96x16.F32.BF16 R24, gdesc[UR4], RZ, !UPT, gsb0 ;  /* 0x01600000041879f0 */ /* 0x000fe2000c0018ff */
[----:B----4-:R-:W-:Y:S01]  /*a910*/  VIADD R6, R6, 0x2 ;  /* 0x0000000206067836 */ /* 0x010fe20000000000 */
[----:B------:R-:W-:-:S02]  /*a920*/  R2UR UR6, R8 ;  /* 0x00000000080672ca */ /* 0x000fc400000e0000 */
[----:B------:R-:W-:Y:S02]  /*a930*/  R2UR UR7, R9 ;  /* 0x00000000090772ca */ /* 0x000fe400000e0000 */
[----:B------:R-:W-:Y:S02]  /*a940*/  R2UR UR4, R6 ;  /* 0x00000000060472ca */ /* 0x000fe400000e0000 */
[----:B------:R-:W-:Y:S01]  /*a950*/  R2UR UR5, R7 ;  /* 0x00000000070572ca */ /* 0x000fe200000e0000 */
[----:B------:R-:W-:Y:S02]  /*a960*/  VIADD R10, R10, 0x4 ;  /* 0x000000040a0a7836 */ /* 0x000fe40000000000 */
[----:B------:R-:W-:Y:S02]  /*a970*/  VIADD R6, R4, 0x4 ;  /* 0x0000000404067836 */ /* 0x000fe40000000000 */
[----:B------:R-:W-:Y:S01]  /*a980*/  IMAD.MOV.U32 R7, RZ, RZ, R9 ;  /* 0x000000ffff077224 */ /* 0x000fe200078e0009 */
[----:B------:R-:W-:-:S02]  /*a990*/  WARPGROUP.DEPBAR.LE gsb0, 0x0 ;  /* 0x00008000000079c5 */ /* 0x000fc40000010000 */
        /* <DEDUP_REMOVED lines=21> */
[----:B---3--:R-:W-:-:S04]  /*aaf0*/  LOP3.LUT R15, R15, 0x1, RZ, 0xfc, !PT ;  /* 0x000000010f0f7812 */ /* 0x008fc800078efcff */
[----:B------:R-:W-:Y:S01]  /*ab00*/  ISETP.NE.AND P1, PT, R15, 0x3, PT ;  /* 0x000000030f00780c */ /* 0x000fe20003f25270 */
[----:B------:R-:W-:Y:S01]  /*ab10*/  BSSY B0, `(.L_x_10113) ;  /* 0x0000004000007945 */ /* 0x000fe20003800000 */
[----:B------:R-:W-:-:S11]  /*ab20*/  WARPGROUP.DEPBAR.LE gsb0, 0x0 ;  /* 0x00008000000079c5 */ /* 0x000fd60000010000 */
[----:B0-----:R-:W-:Y:S05]  /*ab30*/  @!P1 BRA `(.L_x_10114) ;  /* 0x0000000000049947 */ /* 0x001fea0003800000 */
[----:B------:R-:W-:Y:S01]  /*ab40*/  BPT.TRAP 0x1 ;  /* 0x000000040000795c */ /* 0x000fe20000300000 */
.L_x_10114:
[----:B------:R-:W-:Y:S05]  /*ab50*/  BSYNC B0 ;  /* 0x0000000000007941 */ /* 0x000fea0003800000 */
.L_x_10113:
        /* <DEDUP_REMOVED lines=10> */
.L_x_10116:
[----:B------:R-:W-:Y:S05]  /*ac00*/  BSYNC B0 ;  /* 0x0000000000007941 */ /* 0x000fea0003800000 */
.L_x_10115:
[----:B------:R-:W-:Y:S04]  /*ac10*/  BSSY B0, `(.L_x_10117) ;  /* 0x0000006000007945 */ /* 0x000fe80003800000 */
[----:B-1----:R-:W-:Y:S05]  /*ac20*/  @P0 BRA `(.L_x_10118) ;  /* 0x0000000000100947 */ /* 0x002fea0003800000 */
[----:B-----5:R-:W-:Y:S01]  /*ac30*/  IMAD R4, R4, 0x8, R7 ;  /* 0x0000000804047824 */ /* 0x020fe200078e0207 */
[----:B0-----:R-:W-:-:S04]  /*ac40*/  SHF.L.U32 R5, R6, 0x1f, RZ ;  /* 0x0000001f06057819 */ /* 0x001fc800000006ff */
[----:B------:R-:W0:Y:S02]  /*ac50*/  SYNCS.PHASECHK.TRANS64.TRYWAIT P0, [R4+URZ], R5 ;  /* 0x00000005040075a7 */ /* 0x000e24000800017f */
[----:B0-----:R-:W-:Y:S05]  /*ac60*/  @!P0 BRA `(.L_x_10119) ;  /* 0x0000029800088947 */ /* 0x001fea0003800000 */
.L_x_10118:
[----:B------:R-:W-:Y:S05]  /*ac70*/  BSYNC B0 ;  /* 0x0000000000007941 */ /* 0x000fea0003800000 */
.L_x_10117:
[----:B------:R-:W2:Y:S04]  /*ac80*/  LDL R7, [R1+0x90] ;  /* 0x0000900001077983 */ /* 0x000ea80000100800 */
[----:B------:R-:W3:Y:S04]  /*ac90*/  LD.E R15, desc[UR56][R18.64+0x210] ;  /* 0x00021038120f7980 */ /* 0x000ee8000c101900 */
[----:B------:R-:W3:Y:S04]  /*aca0*/  LDL.64 R20, [R1+0x118] ;  /* 0x0001180001147983 */ /* 0x000ee80000100a00 */
[----:B0----5:R-:W4:Y:S04]  /*acb0*/  LDL.64 R4, [R1+0x110] ;  /* 0x0001100001047983 */ /* 0x021f280000100a00 */
[----:B------:R-:W4:Y:S04]  /*acc0*/  LDL.64 R8, [R1+0x110] ;  /* 0x0001100001087983 */ /* 0x000f280000100a00 */
[----:B------:R-:W4:Y:S04]  /*acd0*/  LDL.64 R10, [R1+0x110] ;  /* 0x00011000010a7983 */ /* 0x000f280000100a00 */
[----:B------:R-:W4:Y:S01]  /*ace0*/  LDL.64 R12, [R1+0x110] ;  /* 0x00011000010c7983 */ /* 0x000f220000100a00 */
[----:B------:R-:W-:Y:S05]  /*acf0*/  WARPSYNC.ALL ;  /* 0x0000000000007948 */ /* 0x000fea0003800000 */
[----:B------:R-:W-:Y:S01]  /*ad00*/  WARPGROUP.ARRIVE ;  /* 0x00000000000079c5 */ /* 0x000fe20000000000 */
[----:B--2---:R-:W-:Y:S01]  /*ad10*/  ISETP.NE.U32.AND P0, PT, R7, RZ, PT ;  /* 0x000000ff0700720c */ /* 0x004fe20003f05070 */
[----:B---3--:R-:W-:-:S02]  /*ad20*/  IMAD R6, R15, 0xc00, R20 ;  /* 0x00000c000f067824 */ /* 0x008fc400078e0214 */
[----:B------:R-:W-:Y:S01]  /*ad30*/  IMAD.MOV.U32 R7, RZ, RZ, R21 ;  /* 0x000000ffff077224 */ /* 0x000fe200078e0015 */
[----:B------:R-:W2:Y:S01]  /*ad40*/  LDL.64 R14, [R1+0x110] ;  /* 0x00011000010e7983 */ /* 0x000ea20000100a00 */
[----:B----4-:R-:W-:Y:S02]  /*ad50*/  R2UR UR4, R4 ;  /* 0x00000000040472ca */ /* 0x010fe400000e0000 */
[----:B------:R-:W-:Y:S02]  /*ad60*/  R2UR UR6, R6 ;  /* 0x00000000060672ca */ /* 0x000fe400000e0000 */
[----:B------:R-:W-:Y:S02]  /*ad70*/  R2UR UR7, R7 ;  /* 0x00000000070772ca */ /* 0x000fe400000e0000 */
[----:B------:R-:W-:Y:S02]  /*ad80*/  R2UR UR5, R5 ;  /* 0x00000000050572ca */ /* 0x000fe400000e0000 */
[----:B------:R-:W-:-:S11]  /*ad90*/  VOTEU.ANY UP0, P0 ;  /* 0x00000000003f7886 */ /* 0x000fd60000000100 */
        /* <DEDUP_REMOVED lines=159> */
[----:B------:R-:W0:Y:S01]  /*b790*/  S2R R72, SR_TID.X ;  /* 0x0000000000487919 */ /* 0x000e220000002100 */
[----:B------:R1:W-:Y:S04]  /*b7a0*/  STL [R1+0x90], R2 ;  /* 0x0000900201007387 */ /* 0x0003e80000100800 */
[----:B------:R1:W-:Y:S01]  /*b7b0*/  STL [R1+0x90], R2 ;  /* 0x0000900201007387 */ /* 0x0003e20000100800 */
[----:B------:R-:W-:-:S02]  /*b7c0*/  WARPGROUP.DEPBAR.LE gsb0, 0x0 ;  /* 0x00008000000079c5 */ /* 0x000fc40000010000 */
[----:B------:R-:W-:-:S06]  /*b7d0*/  WARPGROUP.ARRIVE ;  /* 0x00000000000079c5 */ /* 0x000fcc0000000000 */
[----:B------:R-:W-:Y:S01]  /*b7e0*/  HGMMA.64x96x16.F32.BF16 R24, gdesc[UR4], R24, gsb0 ;  /* 0x01600000041879f0 */ /* 0x000fe20008001818 */
[----:B0-----:R-:W-:Y:S01]  /*b7f0*/  LOP3.LUT R72, R72, 0x7f, RZ, 0xc0, !PT ;  /* 0x0000007f48487812 */ /* 0x001fe200078ec0ff */
[----:B------:R1:W-:Y:S03]  /*b800*/  STL [R1+0x90], R2 ;  /* 0x0000900201007387 */ /* 0x0003e60000100800 */
[----:B------:R-:W-:Y:S01]  /*b810*/  ISETP.NE.AND P0, PT, R72, RZ, PT ;  /* 0x000000ff4800720c */ /* 0x000fe20003f05270 */
        /* <DEDUP_REMOVED lines=21> */
[----:B------:R-:W2:Y:S04]  /*b970*/  LDL R12, [R1+0x13c] ;  /* 0x00013c00010c7983 */ /* 0x000ea80000100800 */
[----:B------:R-:W3:Y:S04]  /*b980*/  LDL.128 R8, [R1+0x150] ;  /* 0x0001500001087983 */ /* 0x000ee80000100c00 */
[----:B0-----:R-:W4:Y:S04]  /*b990*/  LDL.128 R4, [R1+0x140] ;  /* 0x0001400001047983 */ /* 0x001f280000100c00 */
[----:B------:R-:W3:Y:S01]  /*b9a0*/  LDL R21, [R1+0x70] ;  /* 0x0000700001157983 */ /* 0x000ee20000100800 */
[----:B------:R-:W-:Y:S01]  /*b9b0*/  BSSY B0, `(.L_x_10120) ;  /* 0x0000035000007945 */ /* 0x000fe20003800000 */
[----:B--2---:R-:W-:-:S04]  /*b9c0*/  SHF.R.S32.HI R13, RZ, 0x1f, R12 ;  /* 0x0000001fff0d7819 */ /* 0x004fc8000001140c */
[----:B------:R-:W-:-:S04]  /*b9d0*/  LEA.HI R13, R13, R12, RZ, 0x7 ;  /* 0x0000000c0d0d7211 */ /* 0x000fc800078f38ff */
[----:B------:R-:W-:-:S05]  /*b9e0*/  LOP3.LUT R15, R13, 0xffffff80, RZ, 0xc0, !PT ;  /* 0xffffff800d0f7812 */ /* 0x000fca00078ec0ff */
[----:B------:R-:W-:-:S05]  /*b9f0*/  IMAD.IADD R15, R12, 0x1, -R15 ;  /* 0x000000010c0f7824 */ /* 0x000fca00078e0a0f */
[----:B------:R-:W-:-:S04]  /*ba00*/  SHF.R.S32.HI R14, RZ, 0x1f, R15 ;  /* 0x0000001fff0e7819 */ /* 0x000fc8000001140f */
[----:B------:R-:W-:-:S04]  /*ba10*/  LEA.HI R16, R14, R15, RZ, 0x2 ;  /* 0x0000000f0e107211 */ /* 0x000fc800078f10ff */
[--C-:B------:R-:W-:Y:S02]  /*ba20*/  SHF.R.S32.HI R17, RZ, 0x2, R16.reuse ;  /* 0x00000002ff117819 */ /* 0x100fe40000011410 */
[----:B------:R-:W-:Y:S02]  /*ba30*/  SHF.R.S32.HI R12, RZ, 0x1f, R16 ;  /* 0x0000001fff0c7819 */ /* 0x000fe40000011410 */
[----:B------:R-:W-:Y:S02]  /*ba40*/  LEA.HI R14, R14, R15, RZ, 0x5 ;  /* 0x0000000f0e0e7211 */ /* 0x000fe400078f28ff */
[----:B------:R-:W-:Y:S02]  /*ba50*/  LEA.HI R20, R12, R17, RZ, 0x3 ;  /* 0x000000110c147211 */ /* 0x000fe400078f18ff */
[----:B------:R-:W-:Y:S01]  /*ba60*/  SHF.R.S32.HI R12, RZ, 0x7, R13 ;  /* 0x00000007ff0c7819 */ /* 0x000fe2000001140d */
[----:B----4-:R-:W-:Y:S01]  /*ba70*/  IMAD R73, R0, -0x60, R5 ;  /* 0xffffffa000497824 */ /* 0x010fe200078e0205 */
[----:B------:R-:W-:-:S02]  /*ba80*/  LOP3.LUT R20, R20, 0xfffffff8, RZ, 0xc0, !PT ;  /* 0xfffffff814147812 */ /* 0x000fc400078ec0ff */
[----:B------:R-:W-:Y:S02]  /*ba90*/  LEA.HI R13, R13, R12, RZ, 0x1 ;  /* 0x0000000c0d0d7211 */ /* 0x000fe400078f08ff */
[----:B------:R-:W-:Y:S02]  /*baa0*/  SHF.R.S32.HI R14, RZ, 0x5, R14 ;  /* 0x00000005ff0e7819 */ /* 0x000fe4000001140e */
[----:B------:R-:W-:Y:S02]  /*bab0*/  LOP3.LUT R16, R16, 0x7ffffffc, RZ, 0xc0, !PT ;  /* 0x7ffffffc10107812 */ /* 0x000fe400078ec0ff */
[----:B---3--:R-:W-:Y:S01]  /*bac0*/  ISETP.GE.AND P1, PT, R9, 0x1, PT ;  /* 0x000000010900780c */ /* 0x008fe20003f26270 */
[----:B------:R-:W-:Y:S01]  /*bad0*/  IMAD.IADD R20, R17, 0x1, -R20 ;  /* 0x0000000111147824 */ /* 0x000fe200078e0a14 */
[----:B------:R-:W-:Y:S01]  /*bae0*/  LOP3.LUT R13, R13, 0x3fffffe, RZ, 0xc0, !PT ;  /* 0x03fffffe0d0d7812 */ /* 0x000fe200078ec0ff */
[----:B------:R-:W-:Y:S01]  /*baf0*/  IMAD R21, R21, 0x8, R14 ;  /* 0x0000000815157824 */ /* 0x000fe200078e020e */
[----:B------:R-:W-:Y:S01]  /*bb00*/  IADD3 R73, -R4, 0x1, R73 ;  /* 0x0000000104497810 */ /* 0x000fe20007ffe149 */
[----:B------:R-:W-:Y:S01]  /*bb10*/  IMAD.IADD R16, R15, 0x1, -R16 ;  /* 0x000000010f107824 */ /* 0x000fe200078e0a10 */
[----:B------:R-:W-:Y:S01]  /*bb20*/  LOP3.LUT R15, RZ, R6, RZ, 0x33, !PT ;  /* 0x00000006ff0f7212 */ /* 0x000fe200078e33ff */
[----:B------:R-:W-:-:S02]  /*bb30*/  IMAD.IADD R13, R12, 0x1, -R13 ;  /* 0x000000010c0d7824 */ /* 0x000fc400078e0a0d */
[----:B------:R-:W-:Y:S02]  /*bb40*/  IMAD.U32 R20, R21, 0x10, R20 ;  /* 0x0000001015147824 */ /* 0x000fe400078e0014 */
[----:B------:R-:W-:Y:S02]  /*bb50*/  IMAD R12, R16, -0x2, R73 ;  /* 0xfffffffe100c7824 */ /* 0x000fe400078e0249 */
[----:B------:R-:W-:Y:S02]  /*bb60*/  IMAD R20, R13, 0x40, R20 ;  /* 0x000000400d147824 */ /* 0x000fe400078e0214 */
[----:B------:R-:W-:Y:S02]  /*bb70*/  IMAD R13, R0, -0x60, RZ ;  /* 0xffffffa0000d7824 */ /* 0x000fe400078e02ff */
[C---:B------:R-:W-:Y:S02]  /*bb80*/  IMAD.IADD R21, R12.reuse, 0x1, R7 ;  /* 0x000000010c157824 */ /* 0x040fe400078e0207 */
[----:B------:R-:W-:-:S02]  /*bb90*/  IMAD.IADD R91, R12, 0x1, R15 ;  /* 0x000000010c5b7824 */ /* 0x000fc400078e020f */
[----:B------:R-:W-:Y:S02]  /*bba0*/  IMAD R16, R16, -0x2, R13 ;  /* 0xfffffffe10107824 */ /* 0x000fe400078e020d */
[----:B------:R-:W-:Y:S02]  /*bbb0*/  IMAD R14, R0, -0x60, R8 ;  /* 0xffffffa0000e7824 */ /* 0x000fe400078e0208 */
[--C-:B------:R-:W-:Y:S02]  /*bbc0*/  IMAD.IADD R6, R21, 0x1, R20.reuse ;  /* 0x0000000115067824 */ /* 0x100fe400078e0214 */
[----:B------:R-:W-:Y:S01]  /*bbd0*/  IMAD.IADD R7, R91, 0x1, R20 ;  /* 0x000000015b077824 */ /* 0x000fe200078e0214 */
[----:B-1----:R-:W-:Y:S06]  /*bbe0*/  @!P1 BRA `(.L_x_10121) ;  /* 0x0000000000449947 */ /* 0x002fec0003800000 */
[----:B------:R-:W-:Y:S01]  /*bbf0*/  IADD3 R8, R20, R5, -R4 ;  /* 0x0000000514087210 */ /* 0x000fe20007ffe804 */
[----:B------:R-:W-:Y:S03]  /*bc00*/  BSSY B1, `(.L_x_10122) ;  /* 0x000000c000017945 */ /* 0x000fe60003800000 */
[----:B------:R-:W-:-:S13]  /*bc10*/  ISETP.GT.AND P1, PT, R8, -0x1, PT ;  /* 0xffffffff0800780c */ /* 0x000fda0003f24270 */
[----:B------:R-:W-:Y:S05]  /*bc20*/  @P1 BRA `(.L_x_10123) ;  /* 0x0000000000181947 */ /* 0x000fea0003800000 */
[----:B------:R-:W-:Y:S02]  /*bc30*/  ISETP.NE.AND P1, PT, R9, 0x1, PT ;  /* 0x000000010900780c */ /* 0x000fe40003f25270 */
[----:B------:R-:W-:-:S11]  /*bc40*/  LOP3.LUT R13, RZ, R8, RZ, 0x33, !PT ;  /* 0x00000008ff0d7212 */ /* 0x000fd600078e33ff */
[----:B------:R-:W-:-:S05]  /*bc50*/  @P1 IMAD.HI.U32 R8, R13, R10, RZ ;  /* 0x0000000a0d081227 */ /* 0x000fca00078e00ff */
[----:B------:R-:W-:-:S04]  /*bc60*/  @P1 SHF.R.U32.HI R13, RZ, R11, R8 ;  /* 0x0000000bff0d1219 */ /* 0x000fc80000011608 */
[----:B------:R-:W-:Y:S01]  /*bc70*/  LOP3.LUT R8, RZ, R13, RZ, 0x33, !PT ;  /* 0x0000000dff087212 */ /* 0x000fe200078e33ff */
[----:B------:R-:W-:Y:S06]  /*bc80*/  BRA `(.L_x_10124) ;  /* 0x00000000000c7947 */ /* 0x000fec0003800000 */
.L_x_10123:
[----:B------:R-:W-:-:S13]  /*bc90*/  ISETP.NE.AND P1, PT, R9, 0x1, PT ;  /* 0x000000010900780c */ /* 0x000fda0003f25270 */
[----:B------:R-:W-:-:S05]  /*bca0*/  @P1 IMAD.HI.U32 R12, R8, R10, RZ ;  /* 0x0000000a080c1227 */ /* 0x000fca00078e00ff */
[----:B------:R-:W-:-:S07]  /*bcb0*/  @P1 SHF.R.U32.HI R8, RZ, R11, R12 ;  /* 0x0000000bff081219 */ /* 0x000fce000001160c */
.L_x_10124:
[----:B------:R-:W-:Y:S05]  /*bcc0*/  BSYNC B1 ;  /* 0x0000000000017941 */ /* 0x000fea0003800000 */
.L_x_10122:
[----:B------:R-:W-:-:S05]  /*bcd0*/  IMAD R8, R8, R9, R16 ;  /* 0x0000000908087224 */ /* 0x000fca00078e0210 */
[----:B------:R-:W-:Y:S02]  /*bce0*/  VIMNMX R7, R7, R8, !PT ;  /* 0x0000000807077248 */ /* 0x000fe40007fe0100 */
[----:B------:R-:W-:-:S07]  /*bcf0*/  VIADDMNMX R6, R8, R9, R6, PT ;  /* 0x0000000908067246 */ /* 0x000fce0003800106 */
.L_x_10121:
[----:B------:R-:W-:Y:S05]  /*bd00*/  BSYNC B0 ;  /* 0x0000000000007941 */ /* 0x000fea0003800000 */
.L_x_10120:
[----:B------:R-:W-:Y:S01]  /*bd10*/  ISETP.GE.AND P1, PT, R14, 0x9, PT ;  /* 0x000000090e00780c */ /* 0x000fe20003f26270 */
[----:B------:R-:W-:Y:S01]  /*bd20*/  VIADD R20, R20, 0x8 ;  /* 0x0000000814147836 */ /* 0x000fe20000000000 */
[----:B------:R-:W-:Y:S01]  /*bd30*/  ISETP.GE.AND P2, PT, R14, 0x2, PT ;  /* 0x000000020e00780c */ /* 0x000fe20003f46270 */
[----:B------:R-:W-:Y:S01]  /*bd40*/  BSSY B0, `(.L_x_10125) ;  /* 0x0000087000007945 */ /* 0x000fe20003800000 */
[----:B------:R-:W-:Y:S02]  /*bd50*/  P2R R12, PR, RZ, 0x2 ;  /* 0x00000002ff0c7803 */ /* 0x000fe40000000000 */
[----:B------:R-:W-:Y:S02]  /*bd60*/  ISETP.GT.AND P1, PT, R7, 0x8, !P1 ;  /* 0x000000080700780c */ /* 0x000fe40004f24270 */
[----:B------:R-:W-:Y:S02]  /*bd70*/  P2R R8, PR, RZ, 0x4 ;  /* 0x00000004ff087803 */ /* 0x000fe40000000000 */
[----:B------:R-:W-:-:S02]  /*bd80*/  ISETP.LT.OR P1, PT, R6, 0x9, P1 ;  /* 0x000000090600780c */ /* 0x000fc40000f21670 */
[C---:B------:R-:W-:Y:S02]  /*bd90*/  ISETP.GT.AND P2, PT, R7.reuse, 0x1, !P2 ;  /* 0x000000010700780c */ /* 0x040fe40005744270 */
[----:B------:R-:W-:Y:S02]  /*bda0*/  ISETP.GE.AND P3, PT, R14, 0xa, PT ;  /* 0x0000000a0e00780c */ /* 0x000fe40003f66270 */
[----:B------:R-:W-:Y:S02]  /*bdb0*/  FSEL R87, R28, -INF , !P1 ;  /* 0xff8000001c577808 */ /* 0x000fe40004800000 */
[----:B------:R-:W-:Y:S02]  /*bdc0*/  ISETP.LT.OR P2, PT, R6, 0x2, P2 ;  /* 0x000000020600780c */ /* 0x000fe40001741670 */
[----:B------:R-:W-:Y:S02]  /*bdd0*/  ISETP.GT.AND P1, PT, R7, 0x9, !P3 ;  /* 0x000000090700780c */ /* 0x000fe40005f24270 */
[----:B------:R-:W-:-:S02]  /*bde0*/  FSEL R89, R25, -INF , !P2 ;  /* 0xff80000019597808 */ /* 0x000fc40005000000 */
        /* <DEDUP_REMOVED lines=76> */
[----:B------:R-:W-:Y:S02]  /*c2b0*/  P2R R25, PR, RZ, 0x8 ;  /* 0x00000008ff197803 */ /* 0x000fe40000000000 */
        /* <DEDUP_REMOVED lines=40> */
.L_x_10128:
[----:B------:R-:W-:-:S13]  /*c540*/  ISETP.NE.AND P6, PT, R9, 0x1, PT ;  /* 0x000000010900780c */ /* 0x000fda0003fc5270 */
[----:B------:R-:W-:-:S05]  /*c550*/  @P6 IMAD.HI.U32 R10, R4, R10, RZ ;  /* 0x0000000a040a6227 */ /* 0x000fca00078e00ff */
[----:B------:R-:W-:-:S07]  /*c560*/  @P6 SHF.R.U32.HI R4, RZ, R11, R10 ;  /* 0x0000000bff046219 */ /* 0x000fce000001160a */
.L_x_10129:
[----:B------:R-:W-:Y:S05]  /*c570*/  BSYNC B1 ;  /* 0x0000000000017941 */ /* 0x000fea0003800000 */
.L_x_10127:
[----:B------:R-:W-:-:S05]  /*c580*/  IMAD R4, R4, R9, R16 ;  /* 0x0000000904047224 */ /* 0x000fca00078e0210 */
[----:B------:R-:W-:Y:S02]  /*c590*/  VIADDMNMX R6, R4, R9, R6, PT ;  /* 0x0000000904067246 */ /* 0x000fe40003800106 */
[----:B------:R-:W-:-:S07]  /*c5a0*/  VIMNMX R7, R7, R4, !PT ;  /* 0x0000000407077248 */ /* 0x000fce0007fe0100 */
.L_x_10126:
[----:B------:R-:W-:Y:S05]  /*c5b0*/  BSYNC B0 ;  /* 0x0000000000007941 */ /* 0x000fea0003800000 */
.L_x_10125:
[----:B------:R-:W2:Y:S01]  /*c5c0*/  LDL.64 R20, [R1+0x430] ;  /* 0x0004300001147983 */ /* 0x000ea20000100a00 */
[----:B------:R-:W-:Y:S02]  /*c5d0*/  ISETP.GT.AND P5, PT, R7, RZ, !P5 ;  /* 0x000000ff0700720c */ /* 0x000fe40006fa4270 */
        /* <DEDUP_REMOVED lines=11> */
[----:B------:R-:W-:Y:S02]  /*c690*/  ISETP.NE.AND P5, PT, R25, RZ, PT ;  /* 0x000000ff1900720c */ /* 0x000fe40003fa5270 */
[C---:B------:R-:W-:Y:S01]  /*c6a0*/  ISETP.GT.AND P1, PT, R7.reuse, 0x49, !P1 ;  /* 0x000000490700780c */ /* 0x040fe20004f24270 */
[----:B------:R-:W3:Y:S01]  /*c6b0*/  LDL R25, [R1+0x450] ;  /* 0x0004500001197983 */ /* 0x000ee20000100800 */
        /* <DEDUP_REMOVED lines=60> */
[----:B--2---:R-:W-:Y:S02]  /*ca80*/  FMNMX.FTZ R4, R93, R20, !PT ;  /* 0x000000145d047209 */ /* 0x004fe40007810000 */
[----:B------:R-:W-:Y:S02]  /*ca90*/  FMNMX.FTZ R5, R24, R21, !PT ;  /* 0x0000001518057209 */ /* 0x000fe40007810000 */
[----:B------:R-:W-:Y:S02]  /*caa0*/  FMNMX.FTZ R4, R89, R4, !PT ;  /* 0x0000000459047209 */ /* 0x000fe40007810000 */
[----:B------:R-:W-:-:S02]  /*cab0*/  ISETP.LT.OR P5, PT, R6, 0x49, P5 ;  /* 0x000000490600780c */ /* 0x000fc40002fa1670 */
[----:B------:R-:W-:Y:S02]  /*cac0*/  FMNMX.FTZ R4, R87, R4, !PT ;  /* 0x0000000457047209 */ /* 0x000fe40007810000 */
[----:B------:R-:W-:Y:S02]  /*cad0*/  FMNMX.FTZ R5, R28, R5, !PT ;  /* 0x000000051c057209 */ /* 0x000fe40007810000 */
[----:B------:R-:W-:Y:S02]  /*cae0*/  FMNMX.FTZ R4, R85, R4, !PT ;  /* 0x0000000455047209 */ /* 0x000fe40007810000 */
[----:B------:R-:W-:Y:S02]  /*caf0*/  FSEL R62, R62, -INF , !P5 ;  /* 0xff8000003e3e7808 */ /* 0x000fe40006800000 */
[----:B------:R-:W-:Y:S02]  /*cb00*/  FMNMX.FTZ R4, R83, R4, !PT ;  /* 0x0000000453047209 */ /* 0x000fe40007810000 */
[----:B------:R-:W-:-:S02]  /*cb10*/  ISETP.GT.AND P2, PT, R7, 0x50, !P2 ;  /* 0x000000500700780c */ /* 0x000fc40005744270 */
[----:B------:R-:W-:Y:S02]  /*cb20*/  FMNMX.FTZ R4, R81, R4, !PT ;  /* 0x0000000451047209 */ /* 0x000fe40007810000 */
[----:B------:R-:W-:Y:S02]  /*cb30*/  ISETP.LT.OR P1, PT, R6, 0x4a, P1 ;  /* 0x0000004a0600780c */ /* 0x000fe40000f21670 */
[----:B------:R-:W-:Y:S02]  /*cb40*/  FMNMX.FTZ R4, R79, R4, !PT ;  /* 0x000000044f047209 */ /* 0x000fe40007810000 */
[----:B------:R-:W-:Y:S02]  /*cb50*/  ISETP.GT.AND P3, PT, R7, 0x51, !P3 ;  /* 0x000000510700780c */ /* 0x000fe40005f64270 */
[----:B------:R-:W-:Y:S02]  /*cb60*/  FMNMX.FTZ R4, R77, R4, !PT ;  /* 0x000000044d047209 */ /* 0x000fe40007810000 */
[----:B------:R-:W-:-:S02]  /*cb70*/  ISETP.NE.AND P6, PT, R14, RZ, PT ;  /* 0x000000ff0e00720c */ /* 0x000fc40003fc5270 */
        /* <DEDUP_REMOVED lines=34> */
[----:B------:R-:W0:Y:S01]  /*cda0*/  SHFL.BFLY PT, R11, R10, 0x1, 0x1f ;  /* 0x0c201f000a0b7f89 */ /* 0x000e2200000e0000 */
[----:B------:R-:W-:Y:S02]  /*cdb0*/  ISETP.LT.OR P2, PT, R6, 0x51, P2 ;  /* 0x000000510600780c */ /* 0x000fe40001741670 */
[----:B------:R-:W-:Y:S02]  /*cdc0*/  FSEL R26, R63, -INF , !P1 ;  /* 0xff8000003f1a7808 */ /* 0x000fe40004800000 */
[----:B------:R-:W-:Y:S02]  /*cdd0*/  FMNMX.FTZ R5, R62, R5, !PT ;  /* 0x000000053e057209 */ /* 0x000fe40007810000 */
[----:B------:R-:W-:Y:S02]  /*cde0*/  ISETP.GT.AND P4, PT, R7, 0x58, !P4 ;  /* 0x000000580700780c */ /* 0x000fe40006784270 */
[----:B------:R-:W-:Y:S02]  /*cdf0*/  ISETP.LT.OR P3, PT, R6, 0x52, P3 ;  /* 0x000000520600780c */ /* 0x000fe40001f61670 */
[----:B------:R-:W-:-:S02]  /*ce00*/  FSEL R66, R66, -INF , !P2 ;  /* 0xff80000042427808 */ /* 0x000fc40005000000 */
[----:B------:R-:W-:Y:S02]  /*ce10*/  FMNMX.FTZ R5, R26, R5, !PT ;  /* 0x000000051a057209 */ /* 0x000fe40007810000 */
[----:B------:R-:W-:Y:S02]  /*ce20*/  ISETP.GT.AND P1, PT, R7, 0x59, !P6 ;  /* 0x000000590700780c */ /* 0x000fe40007724270 */
[----:B------:R-:W-:Y:S02]  /*ce30*/  ISETP.LT.OR P4, PT, R6, 0x59, P4 ;  /* 0x000000590600780c */ /* 0x000fe40002781670 */
[----:B------:R-:W-:Y:S02]  /*ce40*/  FSEL R67, R67, -INF , !P3 ;  /* 0xff80000043437808 */ /* 0x000fe40005800000 */
[----:B------:R-:W-:Y:S02]  /*ce50*/  FMNMX.FTZ R4, R66, R5, !PT ;  /* 0x0000000542047209 */ /* 0x000fe40007810000 */
[----:B------:R-:W-:-:S02]  /*ce60*/  ISETP.LT.OR P1, PT, R6, 0x5a, P1 ;  /* 0x0000005a0600780c */ /* 0x000fc40000f21670 */
[----:B------:R-:W-:Y:S02]  /*ce70*/  FSEL R70, R70, -INF , !P4 ;  /* 0xff80000046467808 */ /* 0x000fe40006000000 */
[----:B------:R-:W-:Y:S02]  /*ce80*/  FMNMX.FTZ R5, R67, R4, !PT ;  /* 0x0000000443057209 */ /* 0x000fe40007810000 */
[----:B------:R-:W-:Y:S02]  /*ce90*/  FSEL R71, R71, -INF , !P1 ;  /* 0xff80000047477808 */ /* 0x000fe40004800000 */
[----:B------:R-:W-:Y:S02]  /*cea0*/  FMNMX.FTZ R4, R70, R5, !PT ;  /* 0x0000000546047209 */ /* 0x000fe40007810000 */
[----:B0-----:R-:W-:Y:S02]  /*ceb0*/  FMNMX.FTZ R6, R10, R11, !PT ;  /* 0x0000000b0a067209 */ /* 0x001fe40007810000 */
[----:B------:R-:W-:-:S02]  /*cec0*/  FMNMX.FTZ R9, R71, R4, !PT ;  /* 0x0000000447097209 */ /* 0x000fc40007810000 */
[----:B------:R-:W2:Y:S04]  /*ced0*/  LDL.64 R4, [R1+0x440] ;  /* 0x0004400001047983 */ /* 0x000ea80000100a00 */
[----:B------:R-:W-:Y:S04]  /*cee0*/  STL.64 [R1+0x430], R8 ;  /* 0x0004300801007387 */ /* 0x000fe80000100a00 */
[----:B------:R0:W-:Y:S04]  /*cef0*/  STL [R1+0x430], R6 ;  /* 0x0004300601007387 */ /* 0x0001e80000100800 */
[----:B------:R-:W3:Y:S04]  /*cf00*/  LDL R12, [R1+0x430] ;  /* 0x00043000010c7983 */ /* 0x000ee80000100800 */
[----:B------:R-:W4:Y:S01]  /*cf10*/  LDL R11, [R1+0x434] ;  /* 0x00043400010b7983 */ /* 0x000f220000100800 */
[----:B---3--:R-:W-:Y:S01]  /*cf20*/  FMUL.FTZ R7, R25, R12 ;  /* 0x0000000c19077220 */ /* 0x008fe20000410000 */
[----:B------:R-:W-:-:S04]  /*cf30*/  FSETP.NEU.FTZ.AND P1, PT, R12, -INF , PT ;  /* 0xff8000000c00780b */ /* 0x000fc80003f3d000 */
[----:B------:R-:W-:-:S05]  /*cf40*/  FSEL R10, R7, RZ, P1 ;  /* 0x000000ff070a7208 */ /* 0x000fca0000800000 */
[----:B0-----:R-:W-:-:S04]  /*cf50*/  FFMA.FTZ R6, R85, R25, -R10 ;  /* 0x0000001955067223 */ /* 0x001fc8000001080a */
[----:B------:R4:W-:Y:S02]  /*cf60*/  MUFU.EX2 R173, R6 ;  /* 0x0000000600ad7308 */ /* 0x0009e40000000800 */
[----:B----4-:R-:W0:Y:S02]  /*cf70*/  SHFL.BFLY PT, R6, R11, 0x2, 0x1f ;  /* 0x0c401f000b067f89 */ /* 0x010e2400000e0000 */
[----:B0-----:R-:W-:-:S05]  /*cf80*/  FMNMX.FTZ R6, R6, R11, !PT ;  /* 0x0000000b06067209 */ /* 0x001fca0007810000 */
[----:B------:R-:W0:Y:S01]  /*cf90*/  SHFL.BFLY PT, R9, R6, 0x1, 0x1f ;  /* 0x0c201f0006097f89 */ /* 0x000e2200000e0000 */
        /* <DEDUP_REMOVED lines=15> */
[----:B0-----:R-:W-:Y:S01]  /*d090*/  FMNMX.FTZ R6, R6, R9, !PT ;  /* 0x0000000906067209 */ /* 0x001fe20007810000 */
[----:B------:R-:W-:-:S03]  /*d0a0*/  FFMA.FTZ R190, R33, R25, -R10 ;  /* 0x0000001921be7223 */ /* 0x000fc6000001080a */
[C---:B------:R-:W-:Y:S01]  /*d0b0*/  FSETP.NEU.FTZ.AND P1, PT, R6.reuse, -INF , PT ;  /* 0xff8000000600780b */ /* 0x040fe20003f3d000 */
[-C--:B------:R-:W-:Y:S01]  /*d0c0*/  FMUL.FTZ R8, R6, R25.reuse ;  /* 0x0000001906087220 */ /* 0x080fe20000410000 */
        /* <DEDUP_REMOVED lines=8> */
[----:B------:R-:W-:-:S02]  /*d150*/  FSEL R10, R8, RZ, P1 ;  /* 0x000000ff080a7208 */ /* 0x000fc40000800000 */
[----:B------:R-:W-:Y:S01]  /*d160*/  FSEL R8, R6, RZ, P1 ;  /* 0x000000ff06087208 */ /* 0x000fe20000800000 */
[----:B------:R-:W-:Y:S02]  /*d170*/  FADD.FTZ R20, R20, -R11 ;  /* 0x8000000b14147221 */ /* 0x000fe40000010000 */
[-C--:B------:R-:W-:Y:S02]  /*d180*/  FFMA.FTZ R226, R24, R25.reuse, -R10 ;  /* 0x0000001918e27223 */ /* 0x080fe4000001080a */
[----:B------:R-:W-:Y:S01]  /*d190*/  FADD.FTZ R8, R21, -R8 ;  /* 0x8000000815087221 */ /* 0x000fe20000010000 */
[-C--:B------:R-:W-:Y:S01]  /*d1a0*/  FMUL.FTZ R12, R20, R25.reuse ;  /* 0x00000019140c7220 */ /* 0x080fe20000410000 */
[-CC-:B------:R-:W-:Y:S02]  /*d1b0*/  FFMA.FTZ R223, R28, R25.reuse, -R10.reuse ;  /* 0x000000191cdf7223 */ /* 0x180fe4000001080a */
[----:B------:R-:W-:Y:S01]  /*d1c0*/  FMUL.FTZ R8, R25, R8 ;  /* 0x0000000819087220 */ /* 0x000fe20000410000 */
[----:B------:R-:W-:Y:S01]  /*d1d0*/  MUFU.EX2 R7, R7 ;  /* 0x0000000700077308 */ /* 0x000fe20000000800 */
[----:B------:R-:W-:-:S07]  /*d1e0*/  FFMA.FTZ R175, R30, R25, -R10 ;  /* 0x000000191eaf7223 */ /* 0x000fce000001080a */
[----:B------:R-:W2:Y:S01]  /*d1f0*/  MUFU.EX2 R12, R12 ;  /* 0x0000000c000c7308 */ /* 0x000ea20000000800 */
[----:B------:R-:W-:-:S07]  /*d200*/  FFMA.FTZ R224, R31, R25, -R10 ;  /* 0x000000191fe07223 */ /* 0x000fce000001080a */
[----:B------:R-:W-:Y:S08]  /*d210*/  MUFU.EX2 R226, R226 ;  /* 0x000000e200e27308 */ /* 0x000ff00000000800 */
[----:B------:R-:W0:Y:S01]  /*d220*/  MUFU.EX2 R24, R8 ;  /* 0x0000000800187308 */ /* 0x000e220000000800 */
[----:B------:R-:W-:-:S07]  /*d230*/  FFMA.FTZ R219, R34, R25, -R10 ;  /* 0x0000001922db7223 */ /* 0x000fce000001080a */
[----:B------:R-:W1:Y:S08]  /*d240*/  MUFU.EX2 R172, R172 ;  /* 0x000000ac00ac7308 */ /* 0x000e700000000800 */
[----:B------:R-:W3:Y:S01]  /*d250*/  MUFU.EX2 R223, R223 ;  /* 0x000000df00df7308 */ /* 0x000ee20000000800 */
[----:B------:R-:W-:-:S07]  /*d260*/  FFMA.FTZ R220, R35, R25, -R10 ;  /* 0x0000001923dc7223 */ /* 0x000fce000001080a */
[----:B------:R-:W4:Y:S08]  /*d270*/  MUFU.EX2 R174, R174 ;  /* 0x000000ae00ae7308 */ /* 0x000f300000000800 */
[----:B------:R-:W5:Y:S01]  /*d280*/  MUFU.EX2 R175, R175 ;  /* 0x000000af00af7308 */ /* 0x000f620000000800 */
[----:B--2---:R-:W-:Y:S01]  /*d290*/  FFMA.FTZ R9, R12, R4, R7 ;  /* 0x000000040c097223 */ /* 0x004fe20000010007 */
[----:B0-----:R-:W-:-:S06]  /*d2a0*/  FFMA.FTZ R4, R5, R24, R226 ;  /* 0x0000001805047223 */ /* 0x001fcc00000100e2 */
[----:B------:R-:W0:Y:S01]  /*d2b0*/  MUFU.EX2 R224, R224 ;  /* 0x000000e000e07308 */ /* 0x000e220000000800 */
[----:B------:R-:W-:Y:S01]  /*d2c0*/  FFMA.FTZ R206, R38, R25, -R10 ;  /* 0x0000001926ce7223 */ /* 0x000fe2000001080a */
[----:B-1----:R-:W-:-:S06]  /*d2d0*/  FADD.FTZ R9, R172, R9 ;  /* 0x00000009ac097221 */ /* 0x002fcc0000010000 */
[----:B------:R-:W1:Y:S01]  /*d2e0*/  MUFU.EX2 R222, R222 ;  /* 0x000000de00de7308 */ /* 0x000e620000000800 */
[----:B---3--:R-:W-:Y:S01]  /*d2f0*/  FADD.FTZ R4, R223, R4 ;  /* 0x00000004df047221 */ /* 0x008fe20000010000 */
[----:B------:R-:W-:-:S06]  /*d300*/  FFMA.FTZ R207, R39, R25, -R10 ;  /* 0x0000001927cf7223 */ /* 0x000fcc000001080a */
[----:B------:R-:W2:Y:S01]  /*d310*/  MUFU.EX2 R219, R219 ;  /* 0x000000db00db7308 */ /* 0x000ea20000000800 */
[----:B----4-:R-:W-:Y:S01]  /*d320*/  FADD.FTZ R8, R174, R9 ;  /* 0x00000009ae087221 */ /* 0x010fe20000010000 */
[----:B-----5:R-:W-:-:S06]  /*d330*/  FADD.FTZ R5, R175, R4 ;  /* 0x00000004af057221 */ /* 0x020fcc0000010000 */
[----:B------:R-:W3:Y:S01]  /*d340*/  MUFU.EX2 R221, R221 ;  /* 0x000000dd00dd7308 */ /* 0x000ee20000000800 */
[----:B------:R-:W-:-:S07]  /*d350*/  FFMA.FTZ R202, R42, R25, -R10 ;  /* 0x000000192aca7223 */ /* 0x000fce000001080a */
[----:B------:R-:W4:Y:S01]  /*d360*/  MUFU.EX2 R220, R220 ;  /* 0x000000dc00dc7308 */ /* 0x000f220000000800 */
[----:B------:R-:W-:Y:S01]  /*d370*/  FADD.FTZ R9, R173, R8 ;  /* 0x00000008ad097221 */ /* 0x000fe20000010000 */
[----:B0-----:R-:W-:-:S06]  /*d380*/  FADD.FTZ R4, R224, R5 ;  /* 0x00000005e0047221 */ /* 0x001fcc0000010000 */
[----:B------:R-:W0:Y:S01]  /*d390*/  MUFU.EX2 R208, R208 ;  /* 0x000000d000d07308 */ /* 0x000e220000000800 */
[----:B------:R-:W-:-:S07]  /*d3a0*/  FFMA.FTZ R203, R43, R25, -R10 ;  /* 0x000000192bcb7223 */ /* 0x000fce000001080a */
[----:B------:R-:W5:Y:S01]  /*d3b0*/  MUFU.EX2 R206, R206 ;  /* 0x000000ce00ce7308 */ /* 0x000f620000000800 */
[----:B-1----:R-:W-:Y:S01]  /*d3c0*/  FADD.FTZ R8, R222, R9 ;  /* 0x00000009de087221 */ /* 0x002fe20000010000 */
[----:B--2---:R-:W-:-:S06]  /*d3d0*/  FADD.FTZ R5, R219, R4 ;  /* 0x00000004db057221 */ /* 0x004fcc0000010000 */
[----:B------:R-:W1:Y:S01]  /*d3e0*/  MUFU.EX2 R209, R209 ;  /* 0x000000d100d17308 */ /* 0x000e620000000800 */
[----:B------:R-:W-:-:S07]  /*d3f0*/  FFMA.FTZ R198, R46, R25, -R10 ;  /* 0x000000192ec67223 */ /* 0x000fce000001080a */
[----:B------:R-:W2:Y:S01]  /*d400*/  MUFU.EX2 R207, R207 ;  /* 0x000000cf00cf7308 */ /* 0x000ea20000000800 */
[----:B---3--:R-:W-:Y:S01]  /*d410*/  FADD.FTZ R9, R221, R8 ;  /* 0x00000008dd097221 */ /* 0x008fe20000010000 */
[----:B----4-:R-:W-:-:S06]  /*d420*/  FADD.FTZ R5, R220, R5 ;  /* 0x00000005dc057221 */ /* 0x010fcc0000010000 */
[----:B------:R-:W3:Y:S01]  /*d430*/  MUFU.EX2 R204, R204 ;  /* 0x000000cc00cc7308 */ /* 0x000ee20000000800 */
[----:B------:R-:W-:-:S07]  /*d440*/  FFMA.FTZ R199, R47, R25, -R10 ;  /* 0x000000192fc77223 */ /* 0x000fce000001080a */
[----:B------:R-:W4:Y:S01]  /*d450*/  MUFU.EX2 R202, R202 ;  /* 0x000000ca00ca7308 */ /* 0x000f220000000800 */
[----:B0-----:R-:W-:Y:S01]  /*d460*/  FADD.FTZ R4, R208, R9 ;  /* 0x00000009d0047221 */ /* 0x001fe20000010000 */
[----:B-----5:R-:W-:-:S06]  /*d470*/  FADD.FTZ R8, R206, R5 ;  /* 0x00000005ce087221 */ /* 0x020fcc0000010000 */
        /* <DEDUP_REMOVED lines=60> */
[----:B------:R-:W0:Y:S08]  /*d840*/  MUFU.EX2 R16, R16 ;  /* 0x0000001000107308 */ /* 0x000e300000000800 */
[----:B------:R-:W5:Y:S01]  /*d850*/  MUFU.EX2 R163, R163 ;  /* 0x000000a300a37308 */ /* 0x000f620000000800 */
[----:B-1----:R-:W-:Y:S01]  /*d860*/  FADD.FTZ R8, R182, R9 ;  /* 0x00000009b6087221 */ /* 0x002fe20000010000 */
[----:B--2---:R-:W-:-:S06]  /*d870*/  FADD.FTZ R5, R187, R4 ;  /* 0x00000004bb057221 */ /* 0x004fcc0000010000 */
[----:B------:R-:W1:Y:S08]  /*d880*/  MUFU.EX2 R14, R14 ;  /* 0x0000000e000e7308 */ /* 0x000e700000000800 */
[----:B------:R-:W2:Y:S01]  /*d890*/  MUFU.EX2 R20, R20 ;  /* 0x0000001400147308 */ /* 0x000ea20000000800 */
[----:B---3--:R-:W-:Y:S01]  /*d8a0*/  FADD.FTZ R9, R15, R8 ;  /* 0x000000080f097221 */ /* 0x008fe20000010000 */
[----:B----4-:R-:W-:-:S06]  /*d8b0*/  FADD.FTZ R4, R162, R5 ;  /* 0x00000005a2047221 */ /* 0x010fcc0000010000 */
[----:B------:R-:W3:Y:S08]  /*d8c0*/  MUFU.EX2 R17, R17 ;  /* 0x0000001100117308 */ /* 0x000ef00000000800 */
[----:B------:R-:W4:Y:S01]  /*d8d0*/  MUFU.EX2 R21, R21 ;  /* 0x0000001500157308 */ /* 0x000f220000000800 */
[----:B0-----:R-:W-:Y:S01]  /*d8e0*/  FADD.FTZ R9, R16, R9 ;  /* 0x0000000910097221 */ /* 0x001fe20000010000 */
[----:B-----5:R-:W-:-:S03]  /*d8f0*/  FADD.FTZ R5, R163, R4 ;  /* 0x00000004a3057221 */ /* 0x020fc60000010000 */
[----:B-1----:R-:W-:Y:S01]  /*d900*/  FADD.FTZ R8, R14, R9 ;  /* 0x000000090e087221 */ /* 0x002fe20000010000 */
[----:B--2---:R-:W-:-:S03]  /*d910*/  FADD.FTZ R4, R20, R5 ;  /* 0x0000000514047221 */ /* 0x004fc60000010000 */
[----:B---3--:R-:W-:Y:S01]  /*d920*/  FADD.FTZ R8, R17, R8 ;  /* 0x0000000811087221 */ /* 0x008fe20000010000 */
[----:B------:R-:W-:Y:S01]  /*d930*/  STL [R1+0x434], R6 ;  /* 0x0004340601007387 */ /* 0x000fe20000100800 */
[----:B----4-:R-:W-:-:S05]  /*d940*/  FADD.FTZ R9, R21, R4 ;  /* 0x0000000415097221 */ /* 0x010fca0000010000 */
[----:B------:R-:W-:Y:S04]  /*d950*/  STL.64 [R1+0x440], R8 ;  /* 0x0004400801007387 */ /* 0x000fe80000100a00 */
[----:B------:R-:W2:Y:S01]  /*d960*/  LD.E R10, desc[UR56][R18.64+0x220] ;  /* 0x00022038120a7980 */ /* 0x000ea2000c101900 */
[----:B------:R-:W-:-:S04]  /*d970*/  UIADD3 UR4, UP0, UR49, 0x220, URZ ;  /* 0x0000022031047890 */ /* 0x000fc8000ff1e03f */
[----:B------:R-:W-:Y:S02]  /*d980*/  ULOP3.LUT UR5, UR4, 0x4, URZ, 0xfc, !UPT ;  /* 0x0000000404057892 */ /* 0x000fe4000f8efc3f */
[----:B------:R-:W-:-:S04]  /*d990*/  UIADD3.X UR6, URZ, UR48, URZ, UP0, !UPT ;  /* 0x000000303f067290 */ /* 0x000fc800087fe43f */
[----:B------:R-:W-:Y:S02]  /*d9a0*/  IMAD.U32 R4, RZ, RZ, UR5 ;  /* 0x00000005ff047e24 */ /* 0x000fe4000f8e00ff */
[----:B------:R-:W-:Y:S02]  /*d9b0*/  IMAD.U32 R5, RZ, RZ, UR6 ;  /* 0x00000006ff057e24 */ /* 0x000fe4000f8e00ff */
[----:B--2---:R-:W-:-:S05]  /*d9c0*/  FMUL.FTZ R11, R12, R10 ;  /* 0x0000000a0c0b7220 */ /* 0x004fca0000410000 */
[----:B------:R0:W-:Y:S04]  /*d9d0*/  ST.E desc[UR56][R18.64+0x220], R11 ;  /* 0x0002200b12007985 */ /* 0x0001e8000c101938 */
[----:B------:R-:W2:Y:S02]  /*d9e0*/  LD.E R10, desc[UR56][R4.64] ;  /* 0x00000038040a7980 */ /* 0x000ea4000c101900 */
[----:B--2---:R-:W-:-:S05]  /*d9f0*/  FMUL.FTZ R13, R12, R10 ;  /* 0x0000000a0c0d7220 */ /* 0x004fca0000410000 */
[----:B------:R1:W-:Y:S04]  /*da00*/  ST.E desc[UR56][R4.64], R13 ;  /* 0x0000000d04007985 */ /* 0x0003e8000c101938 */
[----:B0-----:R-:W2:Y:S04]  /*da10*/  LD.E R11, desc[UR56][R18.64+0x260] ;  /* 0x00026038120b7980 */ /* 0x001ea8000c101900 */
[----:B------:R-:W3:Y:S04]  /*da20*/  LD.E R141, desc[UR56][R18.64+0x414] ;  /* 0x00041438128d7980 */ /* 0x000ee8000c101900 */
[----:B------:R-:W4:Y:S04]  /*da30*/  LD.E R9, desc[UR56][R18.64+0x230] ;  /* 0x0002303812097980 */ /* 0x000f28000c101900 */
        /* <DEDUP_REMOVED lines=59> */
[----:B------:R-:W-:-:S06]  /*ddf0*/  ULOP3.LUT UR5, UR4, 0x8, URZ, 0xfc, !UPT ;  /* 0x0000000804057892 */ /* 0x000fcc000f8efc3f */
[----:B------:R-:W-:Y:S02]  /*de00*/  IMAD.U32 R10, RZ, RZ, UR5 ;  /* 0x00000005ff0a7e24 */ /* 0x000fe4000f8e00ff */
[C---:B--2---:R-:W-:Y:S01]  /*de10*/  FMUL.FTZ R11, R12.reuse, R11 ;  /* 0x0000000b0c0b7220 */ /* 0x044fe20000410000 */
[----:B---3--:R-:W-:-:S04]  /*de20*/  FMUL.FTZ R141, R12, R141 ;  /* 0x0000008d0c8d7220 */ /* 0x008fc80000410000 */
[----:B------:R0:W-:Y:S01]  /*de30*/  ST.E desc[UR56][R18.64+0x260], R11 ;  /* 0x0002600b12007985 */ /* 0x0001e2000c101938 */
[C---:B----4-:R-:W-:Y:S01]  /*de40*/  FMUL.FTZ R9, R12.reuse, R9 ;  /* 0x000000090c097220 */ /* 0x050fe20000410000 */
[C---:B-----5:R-:W-:Y:S01]  /*de50*/  FMUL.FTZ R25, R12.reuse, R25 ;  /* 0x000000190c197220 */ /* 0x060fe20000410000 */
[C---:B------:R-:W-:Y:S01]  /*de60*/  FMUL.FTZ R27, R12.reuse, R27 ;  /* 0x0000001b0c1b7220 */ /* 0x040fe20000410000 */
[----:B0-----:R-:W-:Y:S02]  /*de70*/  IMAD.U32 R11, RZ, RZ, UR6 ;  /* 0x00000006ff0b7e24 */ /* 0x001fe4000f8e00ff */
        /* <DEDUP_REMOVED lines=118> */
[----:B0-----:R-:W2:Y:S01]  /*e5e0*/  LD.E R13, desc[UR56][R10.64] ;  /* 0x000000380a0d7980 */ /* 0x001ea2000c101900 */
[----:B------:R-:W-:Y:S01]  /*e5f0*/  ULOP3.LUT UR4, UR4, 0xc, URZ, 0xfc, !UPT ;  /* 0x0000000c04047892 */ /* 0x000fe2000f8efc3f */
[----:B------:R-:W-:-:S05]  /*e600*/  IMAD.U32 R9, RZ, RZ, UR6 ;  /* 0x00000006ff097e24 */ /* 0x000fca000f8e00ff */
[----:B------:R-:W-:Y:S02]  /*e610*/  IMAD.U32 R8, RZ, RZ, UR4 ;  /* 0x00000004ff087e24 */ /* 0x000fe4000f8e00ff */
[----:B--2---:R-:W-:-:S05]  /*e620*/  FMUL.FTZ R13, R24, R13 ;  /* 0x0000000d180d7220 */ /* 0x004fca0000410000 */
[----:B------:R0:W-:Y:S04]  /*e630*/  ST.E desc[UR56][R10.64], R13 ;  /* 0x0000000d0a007985 */ /* 0x0001e8000c101938 */
[----:B------:R-:W2:Y:S02]  /*e640*/  LD.E R25, desc[UR56][R8.64] ;  /* 0x0000003808197980 */ /* 0x000ea4000c101900 */
[----:B--2---:R-:W-:-:S05]  /*e650*/  FMUL.FTZ R25, R24, R25 ;  /* 0x0000001918197220 */ /* 0x004fca0000410000 */
[----:B------:R1:W-:Y:S04]  /*e660*/  ST.E desc[UR56][R8.64], R25 ;  /* 0x0000001908007985 */ /* 0x0003e8000c101938 */
[----:B------:R-:W2:Y:S04]  /*e670*/  LD.E R145, desc[UR56][R18.64+0x41c] ;  /* 0x00041c3812917980 */ /* 0x000ea8000c101900 */
[----:B------:R-:W3:Y:S04]  /*e680*/  LD.E R27, desc[UR56][R18.64+0x238] ;  /* 0x00023838121b7980 */ /* 0x000ee8000c101900 */
[----:B------:R-:W4:Y:S04]  /*e690*/  LD.E R29, desc[UR56][R18.64+0x23c] ;  /* 0x00023c38121d7980 */ /* 0x000f28000c101900 */
[----:B------:R-:W5:Y:S04]  /*e6a0*/  LD.E R31, desc[UR56][R18.64+0x248] ;  /* 0x00024838121f7980 */ /* 0x000f68000c101900 */
[----:B------:R-:W5:Y:S04]  /*e6b0*/  LD.E R33, desc[UR56][R18.64+0x24c] ;  /* 0x00024c3812217980 */ /* 0x000f68000c101900 */
[----:B------:R-:W5:Y:S04]  /*e6c0*/  LD.E R35, desc[UR56][R18.64+0x258] ;  /* 0x0002583812237980 */ /* 0x000f68000c101900 */
[----:B------:R-:W5:Y:S04]  /*e6d0*/  LD.E R37, desc[UR56][R18.64+0x25c] ;  /* 0x00025c3812257980 */ /* 0x000f68000c101900 */
[----:B0-----:R-:W5:Y:S04]  /*e6e0*/  LD.E R13, desc[UR56][R18.64+0x268] ;  /* 0x00026838120d7980 */ /* 0x001f68000c101900 */
        /* <DEDUP_REMOVED lines=177> */
[----:B------:R-:W-:Y:S01]  /*f200*/  ST.E desc[UR56][R18.64+0x418], R143 ;  /* 0x0004188f12007985 */ /* 0x000fe2000c101938 */
[----:B------:R1:W-:Y:S06]  /*f210*/  BAR.SYNC.DEFER_BLOCKING R179, 0x100 ;  /* 0x000400b30000751d */ /* 0x0003ec0000010000 */
[----:B0-----:R-:W2:Y:S04]  /*f220*/  LD.E R25, desc[UR56][R18.64+0x220] ;  /* 0x0002203812197980 */ /* 0x001ea8000c101900 */
[----:B------:R-:W3:Y:S04]  /*f230*/  LD.E R225, desc[UR56][R18.64+0x210] ;  /* 0x0002103812e17980 */ /* 0x000ee8000c101900 */
[----:B------:R-:W3:Y:S04]  /*f240*/  LD.E.64 R12, desc[UR56][R18.64+0xa8] ;  /* 0x0000a838120c7980 */ /* 0x000ee8000c101b00 */
[----:B--2---:R0:W-:Y:S04]  /*f250*/  ST.E desc[UR56][R18.64+0x220], R25 ;  /* 0x0002201912007985 */ /* 0x0041e8000c101938 */
[----:B------:R-:W2:Y:S04]  /*f260*/  LD.E R27, desc[UR56][R4.64] ;  /* 0x00000038041b7980 */ /* 0x000ea8000c101900 */
[----:B--2---:R2:W-:Y:S04]  /*f270*/  ST.E desc[UR56][R4.64], R27 ;  /* 0x0000001b04007985 */ /* 0x0045e8000c101938 */
[----:B------:R-:W4:Y:S04]  /*f280*/  LD.E R29, desc[UR56][R10.64] ;  /* 0x000000380a1d7980 */ /* 0x000f28000c101900 */
[----:B----4-:R4:W-:Y:S04]  /*f290*/  ST.E desc[UR56][R10.64], R29 ;  /* 0x0000001d0a007985 */ /* 0x0109e8000c101938 */
[----:B------:R-:W5:Y:S04]  /*f2a0*/  LD.E R31, desc[UR56][R8.64] ;  /* 0x00000038081f7980 */ /* 0x000f68000c101900 */
[----:B-----5:R5:W-:Y:S04]  /*f2b0*/  ST.E desc[UR56][R8.64], R31 ;  /* 0x0000001f08007985 */ /* 0x020be8000c101938 */
[----:B------:R-:W3:Y:S04]  /*f2c0*/  LD.E R33, desc[UR56][R18.64+0x230] ;  /* 0x0002303812217980 */ /* 0x000ee8000c101900 */
[----:B------:R-:W3:Y:S04]  /*f2d0*/  LD.E R35, desc[UR56][R18.64+0x234] ;  /* 0x0002343812237980 */ /* 0x000ee8000c101900 */
[----:B0-----:R-:W3:Y:S04]  /*f2e0*/  LD.E R25, desc[UR56][R18.64+0x238] ;  /* 0x0002383812197980 */ /* 0x001ee8000c101900 */
[----:B------:R-:W3:Y:S04]  /*f2f0*/  LD.E R37, desc[UR56][R18.64+0x23c] ;  /* 0x00023c3812257980 */ /* 0x000ee8000c101900 */
[----:B------:R-:W3:Y:S04]  /*f300*/  LD.E R39, desc[UR56][R18.64+0x240] ;  /* 0x0002403812277980 */ /* 0x000ee8000c101900 */
[----:B------:R-:W3:Y:S04]  /*f310*/  LD.E R41, desc[UR56][R18.64+0x244] ;  /* 0x0002443812297980 */ /* 0x000ee8000c101900 */
[----:B--2---:R-:W2:Y:S04]  /*f320*/  LD.E R27, desc[UR56][R18.64+0x248] ;  /* 0x00024838121b7980 */ /* 0x004ea8000c101900 */
[----:B------:R-:W2:Y:S04]  /*f330*/  LD.E R43, desc[UR56][R18.64+0x24c] ;  /* 0x00024c38122b7980 */ /* 0x000ea8000c101900 */
        /* <DEDUP_REMOVED lines=116> */
[----:B---3--:R-:W-:Y:S04]  /*fa80*/  ST.E desc[UR56][R18.64+0x230], R33 ;  /* 0x0002302112007985 */ /* 0x008fe8000c101938 */
[----:B------:R-:W-:Y:S04]  /*fa90*/  ST.E desc[UR56][R18.64+0x234], R35 ;  /* 0x0002342312007985 */ /* 0x000fe8000c101938 */
[----:B------:R-:W-:Y:S04]  /*faa0*/  ST.E desc[UR56][R18.64+0x238], R25 ;  /* 0x0002381912007985 */ /* 0x000fe8000c101938 */
[----:B------:R-:W-:Y:S04]  /*fab0*/  ST.E desc[UR56][R18.64+0x23c], R37 ;  /* 0x00023c2512007985 */ /* 0x000fe8000c101938 */
[----:B------:R-:W-:Y:S04]  /*fac0*/  ST.E desc[UR56][R18.64+0x240], R39 ;  /* 0x0002402712007985 */ /* 0x000fe8000c101938 */
[----:B------:R-:W-:Y:S04]  /*fad0*/  ST.E desc[UR56][R18.64+0x244], R41 ;  /* 0x0002442912007985 */ /* 0x000fe8000c101938 */
[----:B--2---:R-:W-:Y:S04]  /*fae0*/  ST.E desc[UR56][R18.64+0x248], R27 ;  /* 0x0002481b12007985 */ /* 0x004fe8000c101938 */
[----:B------:R-:W-:Y:S04]  /*faf0*/  ST.E desc[UR56][R18.64+0x24c], R43 ;  /* 0x00024c2b12007985 */ /* 0x000fe8000c101938 */
        /* <DEDUP_REMOVED lines=116> */
[----:B0-----:R-:W5:Y:S04]  /*10240*/  LDL R6, [R1+0x88] ;  /* 0x0000880001067983 */ /* 0x001f680000100800 */
[----:B--2---:R-:W2:Y:S04]  /*10250*/  LD.E R24, desc[UR56][R18.64+0x220] ;  /* 0x0002203812187980 */ /* 0x004ea8000c101900 */
[----:B---3--:R-:W2:Y:S04]  /*10260*/  LD.E R28, desc[UR56][R18.64+0x230] ;  /* 0x00023038121c7980 */ /* 0x008ea8000c101900 */
[----:B------:R-:W2:Y:S04]  /*10270*/  LD.E R29, desc[UR56][R18.64+0x234] ;  /* 0x00023438121d7980 */ /* 0x000ea8000c101900 */
[----:B----4-:R-:W2:Y:S04]  /*10280*/  LD.E R30, desc[UR56][R18.64+0x238] ;  /* 0x00023838121e7980 */ /* 0x010ea8000c101900 */
[----:B------:R-:W2:Y:S04]  /*10290*/  LD.E R31, desc[UR56][R18.64+0x23c] ;  /* 0x00023c38121f7980 */ /* 0x000ea8000c101900 */
[----:B-----5:R-:W2:Y:S04]  /*102a0*/  LD.E R32, desc[UR56][R18.64+0x240] ;  /* 0x0002403812207980 */ /* 0x020ea8000c101900 */
[----:B------:R-:W2:Y:S04]  /*102b0*/  LD.E R33, desc[UR56][R18.64+0x244] ;  /* 0x0002443812217980 */ /* 0x000ea8000c101900 */
[----:B-1----:R-:W2:Y:S04]  /*102c0*/  LD.E R34, desc[UR56][R18.64+0x248] ;  /* 0x0002483812227980 */ /* 0x002ea8000c101900 */
        /* <DEDUP_REMOVED lines=138> */
[----:B------:R-:W-:Y:S01]  /*10b70*/  ST.E desc[UR56][R18.64+0x220], R24 ;  /* 0x0002201812007985 */ /* 0x000fe2000c101938 */
[----:B------:R-:W-:-:S02]  /*10b80*/  F2FP.BF16.F32.PACK_AB R172, R221, R222 ;  /* 0x000000deddac723e */ /* 0x000fc400000010ff */
[----:B------:R-:W-:Y:S01]  /*10b90*/  F2FP.BF16.F32.PACK_AB R174, R209, R208 ;  /* 0x000000d0d1ae723e */ /* 0x000fe200000010ff */
[----:B------:R-:W-:Y:S01]  /*10ba0*/  ST.E desc[UR56][R4.64], R25 ;  /* 0x0000001904007985 */ /* 0x000fe2000c101938 */
        /* <DEDUP_REMOVED lines=130> */
[----:B------:R-:W-:Y:S01]  /*113d0*/  R2UR UR6, R6 ;  /* 0x00000000060672ca */ /* 0x000fe200000e0000 */
[----:B------:R-:W-:Y:S01]  /*113e0*/  STL [R1+0x88], R2 ;  /* 0x0000880201007387 */ /* 0x000fe20000100800 */
        /* <DEDUP_REMOVED lines=281> */
[----:B------:R-:W-:Y:S01]  /*12580*/  VIADD R12, R12, 0x280 ;  /* 0x000002800c0c7836 */ /* 0x000fe20000000000 */
[----:B------:R-:W-:Y:S02]  /*12590*/  WARPGROUP.DEPBAR.LE gsb0, 0x0 ;  /* 0x00008000000079c5 */ /* 0x000fe40000010000 */
[----:B------:R-:W-:Y:S01]  /*125a0*/  ST.E desc[UR56][R18.64+0x220], R24 ;  /* 0x0002201812007985 */ /* 0x000fe2000c101938 */
[----:B------:R-:W-:Y:S02]  /*125b0*/  F2FP.BF16.F32.PACK_AB R172, R184, R185 ;  /* 0x000000b9b8ac723e */ /* 0x000fe400000010ff */
[----:B------:R-:W-:Y:S01]  /*125c0*/  F2FP.BF16.F32.PACK_AB R174, R182, R181 ;  /* 0x000000b5b6ae723e */ /* 0x000fe200000010ff */
[----:B------:R-:W-:Y:S01]  /*125d0*/  ST.E desc[UR56][R4.64], R25 ;  /* 0x0000001904007985 */ /* 0x000fe2000c101938 */
        /* <DEDUP_REMOVED lines=398> */
[----:B------:R-:W-:Y:S04]  /*13ec0*/  STL [R1+0x88], R2 ;  /* 0x0000880201007387 */ /* 0x000fe80000100800 */
[----:B------:R-:W3:Y:S04]  /*13ed0*/  LD.E R7, desc[UR56][R18.64+0x220] ;  /* 0x0002203812077980 */ /* 0x000ee8000c101900 */
[----:B---3--:R3:W-:Y:S04]  /*13ee0*/  ST.E desc[UR56][R18.64+0x220], R7 ;  /* 0x0002200712007985 */ /* 0x0087e8000c101938 */
[----:B------:R-:W4:Y:S04]  /*13ef0*/  LD.E R13, desc[UR56][R4.64] ;  /* 0x00000038040d7980 */ /* 0x000f28000c101900 */
[----:B----4-:R4:W-:Y:S04]  /*13f00*/  ST.E desc[UR56][R4.64], R13 ;  /* 0x0000000d04007985 */ /* 0x0109e8000c101938 */
[----:B------:R-:W5:Y:S04]  /*13f10*/  LD.E R15, desc[UR56][R10.64] ;  /* 0x000000380a0f7980 */ /* 0x000f68000c101900 */
[----:B-----5:R5:W-:Y:S04]  /*13f20*/  ST.E desc[UR56][R10.64], R15 ;  /* 0x0000000f0a007985 */ /* 0x020be8000c101938 */
[----:B------:R-:W2:Y:S04]  /*13f30*/  LD.E R17, desc[UR56][R8.64] ;  /* 0x0000003808117980 */ /* 0x000ea8000c101900 */
[----:B--2---:R2:W-:Y:S04]  /*13f40*/  ST.E desc[UR56][R8.64], R17 ;  /* 0x0000001108007985 */ /* 0x0045e8000c101938 */
[----:B------:R-:W2:Y:S04]  /*13f50*/  LD.E R21, desc[UR56][R18.64+0x230] ;  /* 0x0002303812157980 */ /* 0x000ea8000c101900 */
[----:B0-----:R-:W2:Y:S04]  /*13f60*/  LD.E R25, desc[UR56][R18.64+0x234] ;  /* 0x0002343812197980 */ /* 0x001ea8000c101900 */
[----:B-1----:R-:W2:Y:S04]  /*13f70*/  LD.E R27, desc[UR56][R18.64+0x238] ;  /* 0x00023838121b7980 */ /* 0x002ea8000c101900 */
[----:B------:R-:W2:Y:S04]  /*13f80*/  LD.E R29, desc[UR56][R18.64+0x23c] ;  /* 0x00023c38121d7980 */ /* 0x000ea8000c101900 */
[----:B---3--:R-:W3:Y:S04]  /*13f90*/  LD.E R7, desc[UR56][R18.64+0x240] ;  /* 0x0002403812077980 */ /* 0x008ee8000c101900 */
[----:B------:R-:W3:Y:S04]  /*13fa0*/  LD.E R31, desc[UR56][R18.64+0x244] ;  /* 0x00024438121f7980 */ /* 0x000ee8000c101900 */
[----:B----4-:R-:W4:Y:S04]  /*13fb0*/  LD.E R5, desc[UR56][R18.64+0x248] ;  /* 0x0002483812057980 */ /* 0x010f28000c101900 */
[----:B------:R-:W4:Y:S04]  /*13fc0*/  LD.E R13, desc[UR56][R18.64+0x24c] ;  /* 0x00024c38120d7980 */ /* 0x000f28000c101900 */
[----:B-----5:R-:W5:Y:S04]  /*13fd0*/  LD.E R11, desc[UR56][R18.64+0x250] ;  /* 0x00025038120b7980 */ /* 0x020f68000c101900 */
        /* <DEDUP_REMOVED lines=115> */
[----:B------:R0:W-:Y:S04]  /*14710*/  ST.E desc[UR56][R18.64+0x230], R21 ;  /* 0x0002301512007985 */ /* 0x0001e8000c101938 */
[----:B------:R0:W-:Y:S04]  /*14720*/  ST.E desc[UR56][R18.64+0x234], R25 ;  /* 0x0002341912007985 */ /* 0x0001e8000c101938 */
[----:B------:R0:W-:Y:S04]  /*14730*/  ST.E desc[UR56][R18.64+0x238], R27 ;  /* 0x0002381b12007985 */ /* 0x0001e8000c101938 */
[----:B------:R0:W-:Y:S04]  /*14740*/  ST.E desc[UR56][R18.64+0x23c], R29 ;  /* 0x00023c1d12007985 */ /* 0x0001e8000c101938 */
[----:B---3--:R0:W-:Y:S04]  /*14750*/  ST.E desc[UR56][R18.64+0x240], R7 ;  /* 0x0002400712007985 */ /* 0x0081e8000c101938 */
[----:B------:R0:W-:Y:S04]  /*14760*/  ST.E desc[UR56][R18.64+0x244], R31 ;  /* 0x0002441f12007985 */ /* 0x0001e8000c101938 */
[----:B----4-:R0:W-:Y:S04]  /*14770*/  ST.E desc[UR56][R18.64+0x248], R5 ;  /* 0x0002480512007985 */ /* 0x0101e8000c101938 */
[----:B------:R0:W-:Y:S04]  /*14780*/  ST.E desc[UR56][R18.64+0x24c], R13 ;  /* 0x00024c0d12007985 */ /* 0x0001e8000c101938 */
[----:B-----5:R0:W-:Y:S04]  /*14790*/  ST.E desc[UR56][R18.64+0x250], R11 ;  /* 0x0002500b12007985 */ /* 0x0201e8000c101938 */
[----:B------:R0:W-:Y:S04]  /*147a0*/  ST.E desc[UR56][R18.64+0x254], R15 ;  /* 0x0002540f12007985 */ /* 0x0001e8000c101938 */
[----:B--2---:R0:W-:Y:S04]  /*147b0*/  ST.E desc[UR56][R18.64+0x258], R9 ;  /* 0x0002580912007985 */ /* 0x0041e8000c101938 */
        /* <DEDUP_REMOVED lines=121> */
.L_x_10131:
[----:B------:R-:W-:Y:S05]  /*14f50*/  BSYNC B0 ;  /* 0x0000000000007941 */ /* 0x000fea0003800000 */
.L_x_10130:
[C---:B------:R-:W-:Y:S01]  /*14f60*/  ISETP.GT.AND P0, PT, R0.reuse, R3, PT ;  /* 0x000000030000720c */ /* 0x040fe20003f04270 */
[----:B------:R-:W-:-:S12]  /*14f70*/  VIADD R0, R0, 0xffffffff ;  /* 0xffffffff00007836 */ /* 0x000fd80000000000 */
[----:B------:R-:W-:Y:S05]  /*14f80*/  @P0 BRA `(.L_x_10132) ;  /* 0xffffff5400500947 */ /* 0x000fea000383ffff */
[----:B01----:R-:W2:Y:S02]  /*14f90*/  LDL R2, [R1+0x70] ;  /* 0x0000700001027983 */ /* 0x003ea40000100800 */
[----:B--2---:R-:W-:-:S07]  /*14fa0*/  IMAD.SHL.U32 R2, R2, 0x80, RZ ;  /* 0x0000008002027824 */ /* 0x004fce00078e00ff */
.L_x_10105:
[----:B------:R-:W0:Y:S01]  /*14fb0*/  LDC R6, c[0x0][0xadc] ;  /* 0x0002b700ff067b82 */ /* 0x000e220000000800 */
[----:B------:R-:W-:Y:S01]  /*14fc0*/  IADD3 R161, R161, 0x80, -R160 ;  /* 0x00000080a1a17810 */ /* 0x000fe20007ffe8a0 */
[----:B------:R-:W-:-:S04]  /*14fd0*/  ULDC UR4, c[0x0][0xad4] ;  /* 0x0002b50000047ab9 */ /* 0x000fc80000000800 */
[----:B------:R-:W-:-:S04]  /*14fe0*/  IMAD.IADD R161, R161, 0x1, R2 ;  /* 0x00000001a1a17824 */ /* 0x000fc800078e0202 */
        /* <DEDUP_REMOVED lines=13> */
.L_x_10135:
[----:B------:R-:W-:-:S13]  /*150c0*/  ISETP.NE.AND P0, PT, R6, 0x1, PT ;  /* 0x000000010600780c */ /* 0x000fda0003f05270 */
[----:B------:R-:W0:Y:S02]  /*150d0*/  @P0 LDC.64 R4, c[0x0][0xae0] ;  /* 0x0002b800ff040b82 */ /* 0x000e240000000a00 */
[----:B0-----:R-:W-:-:S05]  /*150e0*/  @P0 IMAD.HI.U32 R4, R161, R4, RZ ;  /* 0x00000004a1040227 */ /* 0x001fca00078e00ff */
[----:B------:R-:W-:-:S07]  /*150f0*/  @P0 SHF.R.U32.HI R161, RZ, R5, R4 ;  /* 0x00000005ffa10219 */ /* 0x000fce0000011604 */
.L_x_10136:
[----:B------:R-:W-:Y:S05]  /*15100*/  BSYNC B0 ;  /* 0x0000000000007941 */ /* 0x000fea0003800000 */
.L_x_10134:
[----:B------:R-:W-:-:S05]  /*15110*/  IMAD R161, R161, R6, RZ ;  /* 0x00000006a1a17224 */ /* 0x000fca00078e02ff */
[----:B------:R-:W-:-:S07]  /*15120*/  VIMNMX R2, R2, R161, !PT ;  /* 0x000000a102027248 */ /* 0x000fce0007fe0100 */
.L_x_10133:
[----:B------:R-:W-:-:S04]  /*15130*/  VIADD R2, R2, 0x5f ;  /* 0x0000005f02027836 */ /* 0x000fc80000000000 */
[----:B------:R-:W-:-:S05]  /*15140*/  IMAD.HI R2, R2, 0x2aaaaaab, RZ ;  /* 0x2aaaaaab02027827 */ /* 0x000fca00078e02ff */
[----:B------:R-:W-:-:S04]  /*15150*/  SHF.R.U32.HI R3, RZ, 0x1f, R2 ;  /* 0x0000001fff037819 */ /* 0x000fc80000011602 */
[----:B------:R-:W-:-:S04]  /*15160*/  LEA.HI.SX32 R2, R2, R3, 0x1c ;  /* 0x0000000302027211 */ /* 0x000fc800078fe2ff */
[----:B------:R-:W-:-:S04]  /*15170*/  VIMNMX R5, R167, R2, !PT ;  /* 0x00000002a7057248 */ /* 0x000fc80007fe0100 */
[----:B------:R-:W-:-:S13]  /*15180*/  ISETP.GE.AND P0, PT, R0, R5, PT ;  /* 0x000000050000720c */ /* 0x000fda0003f06270 */
[----:B------:R-:W-:Y:S05]  /*15190*/  @!P0 BRA `(.L_x_10137) ;  /* 0x0000009400fc8947 */ /* 0x000fea0003800000 */
[----:B------:R0:W5:Y:S01]  /*151a0*/  LDL.64 R2, [R1+0x170] ;  /* 0x0001700001027983 */ /* 0x0001620000100a00 */
[----:B------:R-:W-:-:S07]  /*151b0*/  IMAD.MOV.U32 R4, RZ, RZ, R0 ;  /* 0x000000ffff047224 */ /* 0x000fce00078e0000 */
.L_x_10154:
[----:B0----5:R-:W2:Y:S04]  /*151c0*/  LD.E R7, desc[UR56][R2.64] ;  /* 0x0000003802077980 */ /* 0x021ea8000c101900 */
        /* <DEDUP_REMOVED lines=23> */
.L_x_10139:
[----:B------:R-:W-:Y:S05]  /*15340*/  BSYNC B0 ;  /* 0x0000000000007941 */ /* 0x000fea0003800000 */
.L_x_10138:
        /* <DEDUP_REMOVED lines=13> */
.L_x_10141:
[----:B------:R-:W-:Y:S05]  /*15420*/  BSYNC B0 ;  /* 0x0000000000007941 */ /* 0x000fea0003800000 */
.L_x_10140:
        /* <DEDUP_REMOVED lines=8> */
.L_x_10143:
[----:B------:R-:W-:Y:S05]  /*154b0*/  BSYNC B0 ;  /* 0x0000000000007941 */ /* 0x000fea0003800000 */
.L_x_10142:
        /* <DEDUP_REMOVED lines=57> */
[----:B-1----:R-:W-:Y:S05]  /*15850*/  @!P2 BRA `(.L_x_10146) ;  /* 0x000000000004a947 */ /* 0x002fea0003800000 */
[----:B------:R-:W-:Y:S01]  /*15860*/  BPT.TRAP 0x1 ;  /* 0x000000040000795c */ /* 0x000fe20000300000 */
.L_x_10146:
[----:B------:R-:W-:Y:S05]  /*15870*/  BSYNC B0 ;  /* 0x0000000000007941 */ /* 0x000fea0003800000 */
.L_x_10145:
        /* <DEDUP_REMOVED lines=10> */
.L_x_10148:
[----:B------:R-:W-:Y:S05]  /*15920*/  BSYNC B0 ;  /* 0x0000000000007941 */ /* 0x000fea0003800000 */
.L_x_10147:
[----:B------:R-:W-:Y:S04]  /*15930*/  BSSY B0, `(.L_x_10149) ;  /* 0x0000006000007945 */ /* 0x000fe80003800000 */
[----:B--2---:R-:W-:Y:S05]  /*15940*/  @P1 BRA `(.L_x_10150) ;  /* 0x0000000000101947 */ /* 0x004fea0003800000 */
[----:B-----5:R-:W-:Y:S01]  /*15950*/  IMAD R6, R6, 0x8, R9 ;  /* 0x0000000806067824 */ /* 0x020fe200078e0209 */
[----:B-1----:R-:W-:-:S04]  /*15960*/  SHF.L.U32 R7, R8, 0x1f, RZ ;  /* 0x0000001f08077819 */ /* 0x002fc800000006ff */
[----:B------:R-:W1:Y:S02]  /*15970*/  SYNCS.PHASECHK.TRANS64.TRYWAIT P1, [R6+URZ], R7 ;  /* 0x00000007060075a7 */ /* 0x000e64000802017f */
[----:B-1----:R-:W-:Y:S05]  /*15980*/  @!P1 BRA `(.L_x_10151) ;  /* 0x000001e800e89947 */ /* 0x002fea0003800000 */
.L_x_10150:
[----:B------:R-:W-:Y:S05]  /*15990*/  BSYNC B0 ;  /* 0x0000000000007941 */ /* 0x000fea0003800000 */
.L_x_10149:
[----:B------:R-:W2:Y:S04]  /*159a0*/  LDL R9, [R1+0x90] ;  /* 0x0000900001097983 */ /* 0x000ea80000100800 */
[----:B------:R-:W3:Y:S04]  /*159b0*/  LD.E R17, desc[UR56][R2.64] ;  /* 0x0000003802117980 */ /* 0x000ee8000c101900 */
[----:B------:R-:W3:Y:S04]  /*159c0*/  LDL.64 R72, [R1+0x118] ;  /* 0x0001180001487983 */ /* 0x000ee80000100a00 */
[----:B-1---5:R-:W4:Y:S04]  /*159d0*/  LDL.64 R6, [R1+0x110] ;  /* 0x0001100001067983 */ /* 0x022f280000100a00 */
        /* <DEDUP_REMOVED lines=179> */
[----:B-1----:R-:W-:Y:S01]  /*16510*/  LOP3.LUT R74, R74, 0x7f, RZ, 0xc0, !PT ;  /* 0x0000007f4a4a7812 */ /* 0x002fe200078ec0ff */
[----:B------:R-:W-:Y:S03]  /*16520*/  STL [R1+0x90], R0 ;  /* 0x0000900001007387 */ /* 0x000fe60000100800 */
[----:B------:R-:W-:Y:S01]  /*16530*/  ISETP.NE.AND P2, PT, R74, RZ, PT ;  /* 0x000000ff4a00720c */ /* 0x000fe20003f45270 */
        /* <DEDUP_REMOVED lines=76> */
[----:B------:R2:W-:Y:S04]  /*16a00*/  STL.64 [R1+0x430], R6 ;  /* 0x0004300601007387 */ /* 0x0005e80000100a00 */
[----:B------:R-:W3:Y:S04]  /*16a10*/  LDL R10, [R1+0x434] ;  /* 0x00043400010a7983 */ /* 0x000ee80000100800 */
[----:B------:R-:W-:Y:S04]  /*16a20*/  STL [R1+0x430], R8 ;  /* 0x0004300801007387 */ /* 0x000fe80000100800 */
[----:B------:R-:W4:Y:S04]  /*16a30*/  LDL R75, [R1+0x430] ;  /* 0x00043000014b7983 */ /* 0x000f280000100800 */
[----:B---3--:R-:W3:Y:S01]  /*16a40*/  SHFL.BFLY PT, R7, R10, 0x2, 0x1f ;  /* 0x0c401f000a077f89 */ /* 0x008ee200000e0000 */
[----:B----4-:R-:W-:Y:S01]  /*16a50*/  FADD.FTZ R9, R16, -R75 ;  /* 0x8000004b10097221 */ /* 0x010fe20000010000 */
[----:B------:R-:W-:-:S04]  /*16a60*/  FMUL.FTZ R75, R20, R75 ;  /* 0x0000004b144b7220 */ /* 0x000fc80000410000 */
[----:B--2---:R-:W-:Y:S01]  /*16a70*/  FFMA.FTZ R6, R25, R20, -R75 ;  /* 0x0000001419067223 */ /* 0x004fe2000001084b */
[----:B---3--:R-:W-:-:S05]  /*16a80*/  FMNMX.FTZ R8, R7, R10, !PT ;  /* 0x0000000a07087209 */ /* 0x008fca0007810000 */
[----:B------:R-:W2:Y:S01]  /*16a90*/  SHFL.BFLY PT, R25, R8, 0x1, 0x1f ;  /* 0x0c201f0008197f89 */ /* 0x000ea200000e0000 */
[-CC-:B------:R-:W-:Y:S01]  /*16aa0*/  FFMA.FTZ R160, R24, R20.reuse, -R75.reuse ;  /* 0x0000001418a07223 */ /* 0x180fe2000001084b */
[-CC-:B------:R-:W-:Y:S01]  /*16ab0*/  FFMA.FTZ R163, R29, R20.reuse, -R75.reuse ;  /* 0x000000141da37223 */ /* 0x180fe2000001084b */
[-C--:B------:R-:W-:Y:S01]  /*16ac0*/  FMUL.FTZ R9, R9, R20.reuse ;  /* 0x0000001409097220 */ /* 0x080fe20000410000 */
[-CC-:B------:R-:W-:Y:S01]  /*16ad0*/  FFMA.FTZ R14, R44, R20.reuse, -R75.reuse ;  /* 0x000000142c0e7223 */ /* 0x180fe2000001084b */
[----:B------:R-:W-:Y:S02]  /*16ae0*/  FFMA.FTZ R162, R28, R20, -R75 ;  /* 0x000000141ca27223 */ /* 0x000fe4000001084b */
[----:B------:R-:W-:Y:S01]  /*16af0*/  MUFU.EX2 R21, R9 ;  /* 0x0000000900157308 */ /* 0x000fe20000000800 */
[----:B--2---:R-:W-:-:S05]  /*16b00*/  FMNMX.FTZ R24, R8, R25, !PT ;  /* 0x0000001908187209 */ /* 0x004fca0007810000 */
[----:B------:R-:W-:Y:S01]  /*16b10*/  FMUL.FTZ R29, R24, R20 ;  /* 0x00000014181d7220 */ /* 0x000fe20000410000 */
[----:B------:R-:W-:-:S03]  /*16b20*/  FADD.FTZ R25, R17, -R24 ;  /* 0x8000001811197221 */ /* 0x000fc60000010000 */
[-CC-:B------:R-:W-:Y:S01]  /*16b30*/  FFMA.FTZ R161, R26, R20.reuse, -R29.reuse ;  /* 0x000000141aa17223 */ /* 0x180fe2000001081d */
[----:B------:R-:W-:Y:S01]  /*16b40*/  FMUL.FTZ R25, R20, R25 ;  /* 0x0000001914197220 */ /* 0x000fe20000410000 */
[-CC-:B------:R-:W-:Y:S01]  /*16b50*/  FFMA.FTZ R208, R27, R20.reuse, -R29.reuse ;  /* 0x000000141bd07223 */ /* 0x180fe2000001081d */
[----:B------:R-:W-:Y:S01]  /*16b60*/  MUFU.EX2 R160, R160 ;  /* 0x000000a000a07308 */ /* 0x000fe20000000800 */
[----:B------:R-:W-:-:S07]  /*16b70*/  FFMA.FTZ R207, R30, R20, -R29 ;  /* 0x000000141ecf7223 */ /* 0x000fce000001081d */
[----:B------:R-:W-:Y:S01]  /*16b80*/  MUFU.EX2 R44, R25 ;  /* 0x00000019002c7308 */ /* 0x000fe20000000800 */
[----:B------:R-:W-:-:S07]  /*16b90*/  FFMA.FTZ R209, R31, R20, -R29 ;  /* 0x000000141fd17223 */ /* 0x000fce000001081d */
[----:B------:R-:W2:Y:S01]  /*16ba0*/  MUFU.EX2 R161, R161 ;  /* 0x000000a100a17308 */ /* 0x000ea20000000800 */
[----:B------:R-:W-:-:S07]  /*16bb0*/  FFMA.FTZ R15, R32, R20, -R75 ;  /* 0x00000014200f7223 */ /* 0x000fce000001084b */
[----:B------:R-:W3:Y:S01]  /*16bc0*/  MUFU.EX2 R208, R208 ;  /* 0x000000d000d07308 */ /* 0x000ee20000000800 */
[----:B------:R-:W-:-:S07]  /*16bd0*/  FFMA.FTZ R203, R34, R20, -R29 ;  /* 0x0000001422cb7223 */ /* 0x000fce000001081d */
[----:B------:R-:W4:Y:S01]  /*16be0*/  MUFU.EX2 R6, R6 ;  /* 0x0000000600067308 */ /* 0x000f220000000800 */
[----:B------:R-:W-:-:S07]  /*16bf0*/  FFMA.FTZ R186, R33, R20, -R75 ;  /* 0x0000001421ba7223 */ /* 0x000fce000001084b */
[----:B------:R-:W0:Y:S01]  /*16c00*/  MUFU.EX2 R207, R207 ;  /* 0x000000cf00cf7308 */ /* 0x000e220000000800 */
[----:B------:R-:W-:-:S07]  /*16c10*/  FFMA.FTZ R205, R35, R20, -R29 ;  /* 0x0000001423cd7223 */ /* 0x000fce000001081d */
[----:B------:R-:W1:Y:S01]  /*16c20*/  MUFU.EX2 R162, R162 ;  /* 0x000000a200a27308 */ /* 0x000e620000000800 */
[----:B--2---:R-:W-:Y:S01]  /*16c30*/  FFMA.FTZ R73, R73, R44, R161 ;  /* 0x0000002c49497223 */ /* 0x004fe200000100a1 */
[----:B------:R-:W-:-:S06]  /*16c40*/  FFMA.FTZ R25, R21, R72, R160 ;  /* 0x0000004815197223 */ /* 0x000fcc00000100a0 */
[----:B------:R-:W-:Y:S01]  /*16c50*/  MUFU.EX2 R163, R163 ;  /* 0x000000a300a37308 */ /* 0x000fe20000000800 */
[-C--:B------:R-:W-:Y:S01]  /*16c60*/  FFMA.FTZ R16, R36, R20.reuse, -R75 ;  /* 0x0000001424107223 */ /* 0x080fe2000001084b */
[----:B------:R-:W-:-:S06]  /*16c70*/  FFMA.FTZ R204, R38, R20, -R29 ;  /* 0x0000001426cc7223 */ /* 0x000fcc000001081d */
[----:B------:R-:W2:Y:S01]  /*16c80*/  MUFU.EX2 R209, R209 ;  /* 0x000000d100d17308 */ /* 0x000ea20000000800 */
[----:B---3--:R-:W-:Y:S01]  /*16c90*/  FADD.FTZ R26, R208, R73 ;  /* 0x00000049d01a7221 */ /* 0x008fe20000010000 */
[----:B----4-:R-:W-:-:S06]  /*16ca0*/  FADD.FTZ R25, R6, R25 ;  /* 0x0000001906197221 */ /* 0x010fcc0000010000 */
[----:B------:R-:W-:Y:S01]  /*16cb0*/  MUFU.EX2 R15, R15 ;  /* 0x0000000f000f7308 */ /* 0x000fe20000000800 */
[-C--:B------:R-:W-:Y:S01]  /*16cc0*/  FFMA.FTZ R185, R37, R20.reuse, -R75 ;  /* 0x0000001425b97223 */ /* 0x080fe2000001084b */
[----:B------:R-:W-:-:S06]  /*16cd0*/  FFMA.FTZ R206, R39, R20, -R29 ;  /* 0x0000001427ce7223 */ /* 0x000fcc000001081d */
[----:B------:R-:W3:Y:S01]  /*16ce0*/  MUFU.EX2 R203, R203 ;  /* 0x000000cb00cb7308 */ /* 0x000ee20000000800 */
[----:B0-----:R-:W-:Y:S01]  /*16cf0*/  FADD.FTZ R28, R207, R26 ;  /* 0x0000001acf1c7221 */ /* 0x001fe20000010000 */
[----:B-1----:R-:W-:-:S06]  /*16d00*/  FADD.FTZ R26, R162, R25 ;  /* 0x00000019a21a7221 */ /* 0x002fcc0000010000 */
[----:B------:R-:W-:Y:S01]  /*16d10*/  MUFU.EX2 R186, R186 ;  /* 0x000000ba00ba7308 */ /* 0x000fe20000000800 */
[-C--:B------:R-:W-:Y:S01]  /*16d20*/  FFMA.FTZ R13, R40, R20.reuse, -R75 ;  /* 0x00000014280d7223 */ /* 0x080fe2000001084b */
[----:B------:R-:W-:-:S06]  /*16d30*/  FFMA.FTZ R199, R42, R20, -R29 ;  /* 0x000000142ac77223 */ /* 0x000fcc000001081d */
[----:B------:R-:W0:Y:S01]  /*16d40*/  MUFU.EX2 R205, R205 ;  /* 0x000000cd00cd7308 */ /* 0x000e220000000800 */
[----:B--2---:R-:W-:Y:S01]  /*16d50*/  FADD.FTZ R28, R209, R28 ;  /* 0x0000001cd11c7221 */ /* 0x004fe20000010000 */
[----:B------:R-:W-:-:S06]  /*16d60*/  FADD.FTZ R26, R163, R26 ;  /* 0x0000001aa31a7221 */ /* 0x000fcc0000010000 */
[----:B------:R-:W-:Y:S01]  /*16d70*/  MUFU.EX2 R16, R16 ;  /* 0x0000001000107308 */ /* 0x000fe20000000800 */
[-C--:B------:R-:W-:Y:S01]  /*16d80*/  FFMA.FTZ R182, R41, R20.reuse, -R75 ;  /* 0x0000001429b67223 */ /* 0x080fe2000001084b */
[----:B------:R-:W-:-:S06]  /*16d90*/  FFMA.FTZ R201, R43, R20, -R29 ;  /* 0x000000142bc97223 */ /* 0x000fcc000001081d */
[----:B------:R-:W1:Y:S01]  /*16da0*/  MUFU.EX2 R204, R204 ;  /* 0x000000cc00cc7308 */ /* 0x000e620000000800 */
[----:B---3--:R-:W-:Y:S01]  /*16db0*/  FADD.FTZ R28, R203, R28 ;  /* 0x0000001ccb1c7221 */ /* 0x008fe20000010000 */
[----:B------:R-:W-:-:S06]  /*16dc0*/  FADD.FTZ R25, R15, R26 ;  /* 0x0000001a0f197221 */ /* 0x000fcc0000010000 */
[----:B------:R-:W-:Y:S01]  /*16dd0*/  MUFU.EX2 R185, R185 ;  /* 0x000000b900b97308 */ /* 0x000fe20000000800 */
[----:B------:R-:W-:-:S07]  /*16de0*/  FFMA.FTZ R200, R46, R20, -R29 ;  /* 0x000000142ec87223 */ /* 0x000fce000001081d */
[----:B------:R-:W2:Y:S01]  /*16df0*/  MUFU.EX2 R206, R206 ;  /* 0x000000ce00ce7308 */ /* 0x000ea20000000800 */
[----:B0-----:R-:W-:Y:S01]  /*16e00*/  FADD.FTZ R27, R205, R28 ;  /* 0x0000001ccd1b7221 */ /* 0x001fe20000010000 */
[----:B------:R-:W-:-:S06]  /*16e10*/  FADD.FTZ R25, R186, R25 ;  /* 0x00000019ba197221 */ /* 0x000fcc0000010000 */
[----:B------:R-:W-:Y:S01]  /*16e20*/  MUFU.EX2 R13, R13 ;  /* 0x0000000d000d7308 */ /* 0x000fe20000000800 */
[-C--:B------:R-:W-:Y:S01]  /*16e30*/  FFMA.FTZ R184, R45, R20.reuse, -R75 ;  /* 0x000000142db87223 */ /* 0x080fe2000001084b */
[----:B------:R-:W-:-:S06]  /*16e40*/  FFMA.FTZ R202, R47, R20, -R29 ;  /* 0x000000142fca7223 */ /* 0x000fcc000001081d */
[----:B------:R-:W0:Y:S01]  /*16e50*/  MUFU.EX2 R199, R199 ;  /* 0x000000c700c77308 */ /* 0x000e220000000800 */
[----:B-1----:R-:W-:Y:S01]  /*16e60*/  FADD.FTZ R27, R204, R27 ;  /* 0x0000001bcc1b7221 */ /* 0x002fe20000010000 */
[----:B------:R-:W-:-:S06]  /*16e70*/  FADD.FTZ R26, R16, R25 ;  /* 0x00000019101a7221 */ /* 0x000fcc0000010000 */
[----:B------:R-:W-:Y:S01]  /*16e80*/  MUFU.EX2 R182, R182 ;  /* 0x000000b600b67308 */ /* 0x000fe20000000800 */
[-C--:B------:R-:W-:Y:S01]  /*16e90*/  FFMA.FTZ R11, R48, R20.reuse, -R75 ;  /* 0x00000014300b7223 */ /* 0x080fe2000001084b */
[----:B------:R-:W-:-:S06]  /*16ea0*/  FFMA.FTZ R187, R50, R20, -R29 ;  /* 0x0000001432bb7223 */ /* 0x000fcc000001081d */
[----:B------:R-:W1:Y:S01]  /*16eb0*/  MUFU.EX2 R201, R201 ;  /* 0x000000c900c97308 */ /* 0x000e620000000800 */
[----:B--2---:R-:W-:Y:S01]  /*16ec0*/  FADD.FTZ R28, R206, R27 ;  /* 0x0000001bce1c7221 */ /* 0x004fe20000010000 */
[----:B------:R-:W-:-:S06]  /*16ed0*/  FADD.FTZ R26, R185, R26 ;  /* 0x0000001ab91a7221 */ /* 0x000fcc0000010000 */
[----:B------:R-:W-:Y:S01]  /*16ee0*/  MUFU.EX2 R14, R14 ;  /* 0x0000000e000e7308 */ /* 0x000fe20000000800 */
[-C--:B------:R-:W-:Y:S01]  /*16ef0*/  FFMA.FTZ R175, R49, R20.reuse, -R75 ;  /* 0x0000001431af7223 */ /* 0x080fe2000001084b */
[----:B------:R-:W-:-:S06]  /*16f00*/  FFMA.FTZ R193, R51, R20, -R29 ;  /* 0x0000001433c17223 */ /* 0x000fcc000001081d */
        /* <DEDUP_REMOVED lines=52> */
[----:B------:R-:W-:-:S07]  /*17250*/  FFMA.FTZ R192, R70, R20, -R29 ;  /* 0x0000001446c07223 */ /* 0x000fce000001081d */
[----:B------:R-:W2:Y:S01]  /*17260*/  MUFU.EX2 R196, R196 ;  /* 0x000000c400c47308 */ /* 0x000ea20000000800 */
[----:B------:R-:W-:Y:S01]  /*17270*/  FFMA.FTZ R68, R68, R20, -R75 ;  /* 0x0000001444447223 */ /* 0x000fe2000001084b */
[----:B0-----:R-:W-:Y:S01]  /*17280*/  FADD.FTZ R27, R195, R28 ;  /* 0x0000001cc31b7221 */ /* 0x001fe20000010000 */
[----:B------:R-:W-:-:S05]  /*17290*/  FADD.FTZ R25, R173, R26 ;  /* 0x0000001aad197221 */ /* 0x000fca0000010000 */
[----:B------:R-:W-:Y:S01]  /*172a0*/  MUFU.EX2 R7, R7 ;  /* 0x0000000700077308 */ /* 0x000fe20000000800 */
[----:B------:R-:W-:-:S07]  /*172b0*/  FFMA.FTZ R198, R71, R20, -R29 ;  /* 0x0000001447c67223 */ /* 0x000fce000001081d */
[----:B------:R-:W0:Y:S01]  /*172c0*/  MUFU.EX2 R191, R191 ;  /* 0x000000bf00bf7308 */ /* 0x000e220000000800 */
[----:B------:R-:W-:Y:S01]  /*172d0*/  FFMA.FTZ R69, R69, R20, -R75 ;  /* 0x0000001445457223 */ /* 0x000fe2000001084b */
[----:B-1----:R-:W-:Y:S01]  /*172e0*/  FADD.FTZ R27, R190, R27 ;  /* 0x0000001bbe1b7221 */ /* 0x002fe20000010000 */
[----:B------:R-:W-:-:S05]  /*172f0*/  FADD.FTZ R25, R10, R25 ;  /* 0x000000190a197221 */ /* 0x000fca0000010000 */
[----:B------:R-:W-:Y:S08]  /*17300*/  MUFU.EX2 R172, R172 ;  /* 0x000000ac00ac7308 */ /* 0x000ff00000000800 */
[----:B------:R-:W1:Y:S01]  /*17310*/  MUFU.EX2 R197, R197 ;  /* 0x000000c500c57308 */ /* 0x000e620000000800 */
[----:B--2---:R-:W-:Y:S01]  /*17320*/  FADD.FTZ R26, R196, R27 ;  /* 0x0000001bc41a7221 */ /* 0x004fe20000010000 */
[----:B------:R-:W-:-:S06]  /*17330*/  FADD.FTZ R20, R174, R25 ;  /* 0x00000019ae147221 */ /* 0x000fcc0000010000 */
[----:B------:R-:W-:Y:S08]  /*17340*/  MUFU.EX2 R8, R68 ;  /* 0x0000004400087308 */ /* 0x000ff00000000800 */
[----:B------:R-:W2:Y:S01]  /*17350*/  MUFU.EX2 R192, R192 ;  /* 0x000000c000c07308 */ /* 0x000ea20000000800 */
[----:B0-----:R-:W-:Y:S01]  /*17360*/  FADD.FTZ R26, R191, R26 ;  /* 0x0000001abf1a7221 */ /* 0x001fe20000010000 */
[----:B------:R-:W-:-:S06]  /*17370*/  FADD.FTZ R25, R7, R20 ;  /* 0x0000001407197221 */ /* 0x000fcc0000010000 */
[----:B------:R-:W0:Y:S08]  /*17380*/  MUFU.EX2 R17, R69 ;  /* 0x0000004500117308 */ /* 0x000e300000000800 */
[----:B------:R-:W3:Y:S01]  /*17390*/  MUFU.EX2 R198, R198 ;  /* 0x000000c600c67308 */ /* 0x000ee20000000800 */
[----:B-1----:R-:W-:Y:S01]  /*173a0*/  FADD.FTZ R27, R197, R26 ;  /* 0x0000001ac51b7221 */ /* 0x002fe20000010000 */
[----:B------:R-:W-:-:S03]  /*173b0*/  FADD.FTZ R25, R172, R25 ;  /* 0x00000019ac197221 */ /* 0x000fc60000010000 */
[----:B--2---:R-:W-:Y:S01]  /*173c0*/  FADD.FTZ R27, R192, R27 ;  /* 0x0000001bc01b7221 */ /* 0x004fe20000010000 */
        /* <DEDUP_REMOVED lines=147> */
[C---:B0-----:R-:W-:Y:S01]  /*17d00*/  FMUL.FTZ R231, R21.reuse, R142 ;  /* 0x0000008e15e77220 */ /* 0x041fe20000410000 */
[C---:B-1----:R-:W-:Y:S01]  /*17d10*/  FMUL.FTZ R229, R21.reuse, R24 ;  /* 0x0000001815e57220 */ /* 0x042fe20000410000 */
[C---:B--2---:R-:W-:Y:S01]  /*17d20*/  FMUL.FTZ R25, R21.reuse, R38 ;  /* 0x0000002615197220 */ /* 0x044fe20000410000 */
[C---:B---3--:R-:W-:Y:S01]  /*17d30*/  FMUL.FTZ R219, R21.reuse, R148 ;  /* 0x0000009415db7220 */ /* 0x048fe20000410000 */
        /* <DEDUP_REMOVED lines=240> */
[----:B------:R-:W4:Y:S04]  /*18c40*/  LD.E R25, desc[UR56][R18.64+0x224] ;  /* 0x0002243812197980 */ /* 0x000f28000c101900 */
[----:B-1----:R-:W4:Y:S04]  /*18c50*/  LD.E R37, desc[UR56][R18.64+0x228] ;  /* 0x0002283812257980 */ /* 0x002f28000c101900 */
[----:B--2---:R-:W2:Y:S04]  /*18c60*/  LD.E R39, desc[UR56][R18.64+0x22c] ;  /* 0x00022c3812277980 */ /* 0x004ea8000c101900 */
        /* <DEDUP_REMOVED lines=127> */
[----:B------:R-:W-:Y:S04]  /*19460*/  ST.E desc[UR56][R18.64+0x228], R37 ;  /* 0x0002282512007985 */ /* 0x000fe8000c101938 */
[----:B--2---:R-:W-:Y:S04]  /*19470*/  ST.E desc[UR56][R18.64+0x22c], R39 ;  /* 0x00022c2712007985 */ /* 0x004fe8000c101938 */
        /* <DEDUP_REMOVED lines=124> */
[----:B0-----:R-:W4:Y:S04]  /*19c40*/  LD.E.64 R20, desc[UR56][R18.64+0xa8] ;  /* 0x0000a83812147980 */ /* 0x001f28000c101b00 */
[----:B------:R-:W4:Y:S04]  /*19c50*/  LDL R220, [R1+0x88] ;  /* 0x0000880001dc7983 */ /* 0x000f280000100800 */
[----:B-1----:R-:W4:Y:S04]  /*19c60*/  LD.E R24, desc[UR56][R18.64+0x220] ;  /* 0x0002203812187980 */ /* 0x002f28000c101900 */
[----:B------:R-:W4:Y:S04]  /*19c70*/  LD.E R25, desc[UR56][R18.64+0x224] ;  /* 0x0002243812197980 */ /* 0x000f28000c101900 */
        /* <DEDUP_REMOVED lines=421> */
[----:B------:R-:W-:Y:S01]  /*1b6d0*/  IMAD.MOV.U32 R13, RZ, RZ, R21 ;  /* 0x000000ffff0d7224 */ /* 0x000fe200078e0015 */
        /* <DEDUP_REMOVED lines=139> */
[----:B------:R-:W-:Y:S01]  /*1bf90*/  VIADD R20, R20, 0x280 ;  /* 0x0000028014147836 */ /* 0x000fe20000000000 */
        /* <DEDUP_REMOVED lines=668> */
.L_x_10153:
[----:B------:R-:W-:Y:S05]  /*1e960*/  BSYNC B0 ;  /* 0x0000000000007941 */ /* 0x000fea0003800000 */
.L_x_10152:
[----:B------:R-:W-:Y:S05]  /*1e970*/  @P0 BRA `(.L_x_10154) ;  /* 0xffffff6800100947 */ /* 0x000fea000383ffff */
[----:B01----:R-:W-:-:S07]  /*1e980*/  IMAD.MOV.U32 R0, RZ, RZ, R4 ;  /* 0x000000ffff007224 */ /* 0x003fce00078e0004 */
.L_x_10137:
[----:B------:R-:W-:-:S13]  /*1e990*/  ISETP.GE.AND P0, PT, R0, R167, PT ;  /* 0x000000a70000720c */ /* 0x000fda0003f06270 */
[----:B------:R-:W-:Y:S05]  /*1e9a0*/  @!P0 BRA `(.L_x_10155) ;  /* 0x000000ac00108947 */ /* 0x000fea0003800000 */
[----:B------:R0:W5:Y:S02]  /*1e9b0*/  LDL.64 R2, [R1+0x170] ;  /* 0x0001700001027983 */ /* 0x0001640000100a00 */
.L_x_10182:
        /* <DEDUP_REMOVED lines=21> */
.L_x_10157:
[----:B------:R-:W-:Y:S05]  /*1eb10*/  BSYNC B0 ;  /* 0x0000000000007941 */ /* 0x000fea0003800000 */
.L_x_10156:
        /* <DEDUP_REMOVED lines=13> */
.L_x_10159:
[----:B------:R-:W-:Y:S05]  /*1ebf0*/  BSYNC B0 ;  /* 0x0000000000007941 */ /* 0x000fea0003800000 */
.L_x_10158:
        /* <DEDUP_REMOVED lines=8> */
.L_x_10161:
[----:B------:R-:W-:Y:S05]  /*1ec80*/  BSYNC B0 ;  /* 0x0000000000007941 */ /* 0x000fea0003800000 */
.L_x_10160:
[----:B-1---5:R-:W2:Y:S04]  /*1ec90*/  LD.E R7, desc[UR56][R2.64] ;  /* 0x0000003802077980 */ /* 0x022ea8000c101900 */
[----:B------:R-:W2:Y:S01]  /*1eca0*/  LDL.64 R10, [R1+0xa0] ;  /* 0x0000a000010a7983 */ /* 0x000ea20000100a00 */
[----:B------:R-:W-:Y:S05]  /*1ecb0*/  WARPSYNC.ALL ;  /* 0x0000000000007948 */ /* 0x000fea0003800000 */
[----:B------:R-:W3:Y:S04]  /*1ecc0*/  LDL.64 R4, [R1+0x98] ;  /* 0x0000980001047983 */ /* 0x000ee80000100a00 */
[----:B------:R-:W4:Y:S04]  /*1ecd0*/  LDL.64 R8, [R1+0x98] ;  /* 0x0000980001087983 */ /* 0x000f280000100a00 */
        /* <DEDUP_REMOVED lines=8> */
[----:B------:R-:W-:Y:S01]  /*1ed60*/  VIADD R10, R6, 0x2 ;  /* 0x00000002060a7836 */ /* 0x000fe20000000000 */
[----:B------:R1:W-:Y:S01]  /*1ed70*/  STL [R1+0x80], RZ ;  /* 0x000080ff01007387 */ /* 0x0003e20000100800 */
[----:B---3--:R-:W-:Y:S02]  /*1ed80*/  R2UR UR4, R4 ;  /* 0x00000000040472ca */ /* 0x008fe400000e0000 */
[----:B------:R-:W-:-:S13]  /*1ed90*/  R2UR UR5, R5 ;  /* 0x00000000050572ca */ /* 0x000fda00000e0000 */
[----:B------:R-:W-:Y:S01]  /*1eda0*/  HGMMA.64x96x16.F32.BF16 R24, gdesc[UR4], RZ, !UPT, gsb0 ;  /* 0x01600000041879f0 */ /* 0x000fe2000c0018ff */
[----:B----4-:R-:W-:Y:S02]  /*1edb0*/  VIADD R8, R8, 0x2 ;  /* 0x0000000208087836 */ /* 0x010fe40000000000 */
[----:B------:R-:W-:Y:S01]  /*1edc0*/  IMAD.MOV.U32 R4, RZ, RZ, 0x1 ;  /* 0x00000001ff047424 */ /* 0x000fe200078e00ff */
[----:B------:R-:W-:Y:S02]  /*1edd0*/  R2UR UR6, R10 ;  /* 0x000000000a0672ca */ /* 0x000fe400000e0000 */
[----:B------:R-:W-:Y:S02]  /*1ede0*/  R2UR UR7, R11 ;  /* 0x000000000b0772ca */ /* 0x000fe400000e0000 */
[----:B------:R-:W-:Y:S02]  /*1edf0*/  R2UR UR4, R8 ;  /* 0x00000000080472ca */ /* 0x000fe400000e0000 */
[----:B------:R-:W-:Y:S01]  /*1ee00*/  R2UR UR5, R9 ;  /* 0x00000000090572ca */ /* 0x000fe200000e0000 */
[----:B------:R1:W-:Y:S04]  /*1ee10*/  STL [R1+0x80], R4 ;  /* 0x0000800401007387 */ /* 0x0003e80000100800 */
[----:B------:R1:W-:Y:S04]  /*1ee20*/  STL [R1+0x80], R4 ;  /* 0x0000800401007387 */ /* 0x0003e80000100800 */
[----:B------:R1:W-:Y:S04]  /*1ee30*/  STL [R1+0x80], R4 ;  /* 0x0000800401007387 */ /* 0x0003e80000100800 */
[----:B------:R1:W-:Y:S01]  /*1ee40*/  STL [R1+0x80], R4 ;  /* 0x0000800401007387 */ /* 0x0003e20000100800 */
[----:B------:R-:W-:-:S03]  /*1ee50*/  WARPGROUP.DEPBAR.LE gsb0, 0x0 ;  /* 0x00008000000079c5 */ /* 0x000fc60000010000 */
[----:B------:R1:W5:Y:S04]  /*1ee60*/  LD.E R5, desc[UR56][R2.64] ;  /* 0x0000003802057980 */ /* 0x000368000c101900 */
[----:B------:R1:W5:Y:S01]  /*1ee70*/  LD.E R7, desc[UR56][R2.64+0x4] ;  /* 0x0000043802077980 */ /* 0x000362000c101900 */
[----:B------:R-:W-:-:S06]  /*1ee80*/  WARPGROUP.ARRIVE ;  /* 0x00000000000079c5 */ /* 0x000fcc0000000000 */
        /* <DEDUP_REMOVED lines=12> */
[----:B--2---:R-:W-:Y:S02]  /*1ef50*/  VIADD R14, R14, 0x6 ;  /* 0x000000060e0e7836 */ /* 0x004fe40000000000 */
[----:B------:R-:W-:Y:S01]  /*1ef60*/  IMAD.MOV.U32 R9, RZ, RZ, R11 ;  /* 0x000000ffff097224 */ /* 0x000fe200078e000b */
[----:B------:R-:W-:Y:S02]  /*1ef70*/  R2UR UR6, R8 ;  /* 0x00000000080672ca */ /* 0x000fe400000e0000 */
[----:B------:R-:W-:Y:S02]  /*1ef80*/  R2UR UR4, R14 ;  /* 0x000000000e0472ca */ /* 0x000fe400000e0000 */
[----:B------:R-:W-:Y:S02]  /*1ef90*/  R2UR UR7, R9 ;  /* 0x00000000090772ca */ /* 0x000fe400000e0000 */
[----:B------:R-:W-:-:S02]  /*1efa0*/  R2UR UR5, R15 ;  /* 0x000000000f0572ca */ /* 0x000fc400000e0000 */
[----:B------:R-:W-:Y:S01]  /*1efb0*/  LOP3.LUT R16, R16, 0x1, RZ, 0xfc, !PT ;  /* 0x0000000110107812 */ /* 0x000fe200078efcff */
[----:B------:R-:W-:Y:S02]  /*1efc0*/  WARPGROUP.DEPBAR.LE gsb0, 0x0 ;  /* 0x00008000000079c5 */ /* 0x000fe40000010000 */
[----:B------:R-:W-:-:S08]  /*1efd0*/  WARPGROUP.ARRIVE ;  /* 0x00000000000079c5 */ /* 0x000fd00000000000 */
[----:B------:R-:W-:Y:S01]  /*1efe0*/  HGMMA.64x96x16.F32.BF16 R24, gdesc[UR4], R24, gsb0 ;  /* 0x01600000041879f0 */ /* 0x000fe20008001818 */
[----:B------:R-:W-:Y:S01]  /*1eff0*/  ISETP.NE.AND P1, PT, R16, 0x3, PT ;  /* 0x000000031000780c */ /* 0x000fe20003f25270 */
[----:B------:R-:W-:Y:S01]  /*1f000*/  BSSY B0, `(.L_x_10163) ;  /* 0x0000004000007945 */ /* 0x000fe20003800000 */
[----:B------:R-:W-:-:S11]  /*1f010*/  WARPGROUP.DEPBAR.LE gsb0, 0x0 ;  /* 0x00008000000079c5 */ /* 0x000fd60000010000 */
[----:B-1----:R-:W-:Y:S05]  /*1f020*/  @!P1 BRA `(.L_x_10164) ;  /* 0x0000000000049947 */ /* 0x002fea0003800000 */
[----:B------:R-:W-:Y:S01]  /*1f030*/  BPT.TRAP 0x1 ;  /* 0x000000040000795c */ /* 0x000fe20000300000 */
.L_x_10164:
[----:B------:R-:W-:Y:S05]  /*1f040*/  BSYNC B0 ;  /* 0x0000000000007941 */ /* 0x000fea0003800000 */
.L_x_10163:
        /* <DEDUP_REMOVED lines=10> */
.L_x_10166:
[----:B------:R-:W-:Y:S05]  /*1f0f0*/  BSYNC B0 ;  /* 0x0000000000007941 */ /* 0x000fea0003800000 */
.L_x_10165:
[----:B------:R-:W-:Y:S04]  /*1f100*/  BSSY B0, `(.L_x_10167) ;  /* 0x0000006000007945 */ /* 0x000fe80003800000 */
[----:B--2---:R-:W-:Y:S05]  /*1f110*/  @P0 BRA `(.L_x_10168) ;  /* 0x0000000000100947 */ /* 0x004fea0003800000 */
[----:B-----5:R-:W-:Y:S01]  /*1f120*/  IMAD R6, R6, 0x8, R8 ;  /* 0x0000000806067824 */ /* 0x020fe200078e0208 */
[----:B------:R-:W-:-:S04]  /*1f130*/  SHF.L.U32 R7, R7, 0x1f, RZ ;  /* 0x0000001f07077819 */ /* 0x000fc800000006ff */
[----:B------:R-:W2:Y:S02]  /*1f140*/  SYNCS.PHASECHK.TRANS64.TRYWAIT P0, [R6+URZ], R7 ;  /* 0x00000007060075a7 */ /* 0x000ea4000800017f */
[----:B--2---:R-:W-:Y:S05]  /*1f150*/  @!P0 BRA `(.L_x_10169) ;  /* 0x00000154001c8947 */ /* 0x004fea0003800000 */
.L_x_10168:
[----:B------:R-:W-:Y:S05]  /*1f160*/  BSYNC B0 ;  /* 0x0000000000007941 */ /* 0x000fea0003800000 */
.L_x_10167:
        /* <DEDUP_REMOVED lines=9> */
[----:B---3--:R-:W-:Y:S01]  /*1f200*/  IMAD R8, R17, 0xc00, R8 ;  /* 0x00000c0011087824 */ /* 0x008fe200078e0208 */
[----:B------:R-:W-:Y:S01]  /*1f210*/  R2UR UR7, R9 ;  /* 0x00000000090772ca */ /* 0x000fe200000e0000 */
[----:B------:R-:W3:Y:S01]  /*1f220*/  LDL.64 R16, [R1+0x110] ;  /* 0x0001100001107983 */ /* 0x000ee20000100a00 */
[----:B----4-:R-:W-:-:S02]  /*1f230*/  ISETP.NE.U32.AND P0, PT, R5, RZ, PT ;  /* 0x000000ff0500720c */ /* 0x010fc40003f05070 */
        /* <DEDUP_REMOVED lines=169> */
[----:B-1----:R-:W-:Y:S01]  /*1fcd0*/  LOP3.LUT R72, R72, 0x7f, RZ, 0xc0, !PT ;  /* 0x0000007f48487812 */ /* 0x002fe200078ec0ff */
        /* <DEDUP_REMOVED lines=19> */
[----:B---3--:R-:W-:-:S05]  /*1fe10*/  @!P0 MOV R6, R20 ;  /* 0x0000001400068202 */ /* 0x008fca0000000f00 */
[----:B----4-:R-:W-:-:S05]  /*1fe20*/  @!P0 IMAD R5, R5, 0x8, R6 ;  /* 0x0000000805058824 */ /* 0x010fca00078e0206 */
[----:B------:R-:W-:-:S04]  /*1fe30*/  @!P0 PRMT R5, RZ, 0x654, R5 ;  /* 0x00000654ff058816 */ /* 0x000fc80000000005 */
[----:B------:R1:W-:Y:S01]  /*1fe40*/  @!P0 SYNCS.ARRIVE.TRANS64.RED.A1T0 RZ, [R5+URZ], RZ ;  /* 0x000000ff05ff89a7 */ /* 0x0003e2000810043f */
[----:B------:R-:W3:Y:S04]  /*1fe50*/  LDL.128 R8, [R1+0x140] ;  /* 0x0001400001087983 */ /* 0x000ee80000100c00 */
[----:B------:R-:W4:Y:S04]  /*1fe60*/  LDL.128 R12, [R1+0x150] ;  /* 0x00015000010c7983 */ /* 0x000f280000100c00 */
[----:B-1----:R-:W2:Y:S04]  /*1fe70*/  LDL R5, [R1+0x13c] ;  /* 0x00013c0001057983 */ /* 0x002ea80000100800 */
[----:B------:R-:W4:Y:S01]  /*1fe80*/  LDL R72, [R1+0x70] ;  /* 0x0000700001487983 */ /* 0x000f220000100800 */
        /* <DEDUP_REMOVED lines=12> */
[----:B---3--:R-:W-:Y:S01]  /*1ff50*/  IMAD R73, R0, -0x60, R9 ;  /* 0xffffffa000497824 */ /* 0x008fe200078e0209 */
[----:B------:R-:W-:-:S02]  /*1ff60*/  LOP3.LUT R17, R17, 0x7ffffffc, RZ, 0xc0, !PT ;  /* 0x7ffffffc11117812 */ /* 0x000fc400078ec0ff */
[----:B------:R-:W-:Y:S02]  /*1ff70*/  LOP3.LUT R21, R21, 0xfffffff8, RZ, 0xc0, !PT ;  /* 0xfffffff815157812 */ /* 0x000fe400078ec0ff */
[----:B------:R-:W-:Y:S02]  /*1ff80*/  LEA.HI R6, R6, R5, RZ, 0x1 ;  /* 0x0000000506067211 */ /* 0x000fe400078f08ff */
[----:B------:R-:W-:Y:S01]  /*1ff90*/  SHF.R.S32.HI R7, RZ, 0x5, R7 ;  /* 0x00000005ff077819 */ /* 0x000fe20000011407 */
[----:B------:R-:W-:Y:S01]  /*1ffa0*/  IMAD.IADD R17, R16, 0x1, -R17 ;  /* 0x0000000110117824 */ /* 0x000fe200078e0a11 */
[----:B------:R-:W-:Y:S01]  /*1ffb0*/  LOP3.LUT R6, R6, 0x3fffffe, RZ, 0xc0, !PT ;  /* 0x03fffffe06067812 */ /* 0x000fe200078ec0ff */
[----:B------:R-:W-:Y:S01]  /*1ffc0*/  IMAD.IADD R21, R20, 0x1, -R21 ;  /* 0x0000000114157824 */ /* 0x000fe200078e0a15 */
[----:B----4-:R-:W-:Y:S01]  /*1ffd0*/  ISETP.GE.AND P1, PT, R13, 0x1, PT ;  /* 0x000000010d00780c */ /* 0x010fe20003f26270 */
[----:B------:R-:W-:Y:S01]  /*1ffe0*/  IMAD R72, R72, 0x8, R7 ;  /* 0x0000000848487824 */ /* 0x000fe200078e0207 */
[----:B------:R-:W-:Y:S01]  /*1fff0*/  IADD3 R16, -R8, 0x1, R73 ;  /* 0x0000000108107810 */ /* 0x000fe20007ffe149 */
[----:B------:R-:W-:Y:S01]  /*20000*/  IMAD.IADD R6, R5, 0x1, -R6 ;  /* 0x0000000105067824 */ /* 0x000fe200078e0a06 */
[----:B------:R-:W-:Y:S01]  /*20010*/  LOP3.LUT R5, RZ, R10, RZ, 0x33, !PT ;  /* 0x0000000aff057212 */ /* 0x000fe200078e33ff */
[----:B------:R-:W-:-:S02]  /*20020*/  IMAD.U32 R21, R72, 0x10, R21 ;  /* 0x0000001048157824 */ /* 0x000fc400078e0015 */
[C---:B------:R-:W-:Y:S02]  /*20030*/  IMAD R16, R17.reuse, -0x2, R16 ;  /* 0xfffffffe11107824 */ /* 0x040fe400078e0210 */
[----:B------:R-:W-:Y:S02]  /*20040*/  IMAD R21, R6, 0x40, R21 ;  /* 0x0000004006157824 */ /* 0x000fe400078e0215 */
[----:B------:R-:W-:Y:S02]  /*20050*/  IMAD R6, R0, -0x60, RZ ;  /* 0xffffffa000067824 */ /* 0x000fe400078e02ff */
[C---:B------:R-:W-:Y:S02]  /*20060*/  IMAD.IADD R88, R16.reuse, 0x1, R11 ;  /* 0x0000000110587824 */ /* 0x040fe400078e020b */
[----:B------:R-:W-:Y:S02]  /*20070*/  IMAD.IADD R16, R16, 0x1, R5 ;  /* 0x0000000110107824 */ /* 0x000fe400078e0205 */
[----:B------:R-:W-:-:S02]  /*20080*/  IMAD R90, R17, -0x2, R6 ;  /* 0xfffffffe115a7824 */ /* 0x000fc400078e0206 */
        /* <DEDUP_REMOVED lines=14> */
.L_x_10173:
[----:B------:R-:W-:-:S13]  /*20170*/  ISETP.NE.AND P1, PT, R13, 0x1, PT ;  /* 0x000000010d00780c */ /* 0x000fda0003f25270 */
[----:B------:R-:W-:-:S05]  /*20180*/  @P1 IMAD.HI.U32 R10, R7, R14, RZ ;  /* 0x0000000e070a1227 */ /* 0x000fca00078e00ff */
[----:B------:R-:W-:-:S07]  /*20190*/  @P1 SHF.R.U32.HI R7, RZ, R15, R10 ;  /* 0x0000000fff071219 */ /* 0x000fce000001160a */
.L_x_10174:
[----:B------:R-:W-:Y:S05]  /*201a0*/  BSYNC B1 ;  /* 0x0000000000017941 */ /* 0x000fea0003800000 */
.L_x_10172:
[----:B------:R-:W-:-:S05]  /*201b0*/  IMAD R10, R7, R13, R90 ;  /* 0x0000000d070a7224 */ /* 0x000fca00078e025a */
[----:B------:R-:W-:Y:S02]  /*201c0*/  VIMNMX R5, R5, R10, !PT ;  /* 0x0000000a05057248 */ /* 0x000fe40007fe0100 */
[----:B------:R-:W-:-:S07]  /*201d0*/  VIADDMNMX R6, R10, R13, R6, PT ;  /* 0x0000000d0a067246 */ /* 0x000fce0003800106 */
.L_x_10171:
[----:B------:R-:W-:Y:S05]  /*201e0*/  BSYNC B0 ;  /* 0x0000000000007941 */ /* 0x000fea0003800000 */
.L_x_10170:
[C---:B------:R-:W-:Y:S01]  /*201f0*/  ISETP.GE.AND P1, PT, R12.reuse, 0x9, PT ;  /* 0x000000090c00780c */ /* 0x040fe20003f26270 */
[----:B------:R-:W-:Y:S01]  /*20200*/  VIADD R21, R21, 0x8 ;  /* 0x0000000815157836 */ /* 0x000fe20000000000 */
[----:B------:R-:W-:Y:S01]  /*20210*/  ISETP.GE.AND P2, PT, R12, 0x2, PT ;  /* 0x000000020c00780c */ /* 0x000fe20003f46270 */
[----:B------:R-:W-:Y:S01]  /*20220*/  BSSY B0, `(.L_x_10175) ;  /* 0x0000087000007945 */ /* 0x000fe20003800000 */
[----:B------:R-:W-:Y:S01]  /*20230*/  P2R R11, PR, RZ, 0x2 ;  /* 0x00000002ff0b7803 */ /* 0x000fe20000000000 */
[----:B------:R-:W-:Y:S01]  /*20240*/  IMAD.IADD R7, R16, 0x1, R21 ;  /* 0x0000000110077824 */ /* 0x000fe200078e0215 */
        /* <DEDUP_REMOVED lines=125> */
.L_x_10178:
[----:B------:R-:W-:-:S13]  /*20a20*/  ISETP.NE.AND P6, PT, R13, 0x1, PT ;  /* 0x000000010d00780c */ /* 0x000fda0003fc5270 */
[----:B------:R-:W-:-:S05]  /*20a30*/  @P6 IMAD.HI.U32 R14, R8, R14, RZ ;  /* 0x0000000e080e6227 */ /* 0x000fca00078e00ff */
[----:B------:R-:W-:-:S07]  /*20a40*/  @P6 SHF.R.U32.HI R8, RZ, R15, R14 ;  /* 0x0000000fff086219 */ /* 0x000fce000001160e */
.L_x_10179:
[----:B------:R-:W-:Y:S05]  /*20a50*/  BSYNC B1 ;  /* 0x0000000000017941 */ /* 0x000fea0003800000 */
.L_x_10177:
[----:B------:R-:W-:-:S05]  /*20a60*/  IMAD R8, R8, R13, R90 ;  /* 0x0000000d08087224 */ /* 0x000fca00078e025a */
[----:B------:R-:W-:Y:S02]  /*20a70*/  VIADDMNMX R6, R8, R13, R6, PT ;  /* 0x0000000d08067246 */ /* 0x000fe40003800106 */
[----:B------:R-:W-:-:S07]  /*20a80*/  VIMNMX R7, R7, R8, !PT ;  /* 0x0000000807077248 */ /* 0x000fce0007fe0100 */
.L_x_10176:
[----:B------:R-:W-:Y:S05]  /*20a90*/  BSYNC B0 ;  /* 0x0000000000007941 */ /* 0x000fea0003800000 */
.L_x_10175:
[----:B------:R-:W-:Y:S02]  /*20aa0*/  ISETP.GT.AND P5, PT, R7, RZ, !P5 ;  /* 0x000000ff0700720c */ /* 0x000fe40006fa4270 */
[----:B------:R-:W-:Y:S02]  /*20ab0*/  ISETP.NE.AND P6, PT, R25, RZ, PT ;  /* 0x000000ff1900720c */ /* 0x000fe40003fc5270 */
[----:B------:R-:W-:-:S04]  /*20ac0*/  ISETP.LT.OR P5, PT, R6, 0x1, P5 ;  /* 0x000000010600780c */ /* 0x000fc80002fa1670 */
[----:B------:R-:W-:Y:S02]  /*20ad0*/  FSEL R25, R26, -INF , !P5 ;  /* 0xff8000001a197808 */ /* 0x000fe40006800000 */
[----:B------:R-:W-:Y:S01]  /*20ae0*/  ISETP.NE.AND P5, PT, R10, RZ, PT ;  /* 0x000000ff0a00720c */ /* 0x000fe20003fa5270 */
[----:B------:R-:W2:Y:S03]  /*20af0*/  LDL R26, [R1+0x450] ;  /* 0x00045000011a7983 */ /* 0x000ea60000100800 */
        /* <DEDUP_REMOVED lines=8> */
[----:B------:R-:W3:Y:S02]  /*20b80*/  LDL.64 R16, [R1+0x430] ;  /* 0x0004300001107983 */ /* 0x000ee40000100a00 */
        /* <DEDUP_REMOVED lines=59> */
[C---:B------:R-:W-:Y:S02]  /*20f40*/  ISETP.GT.AND P5, PT, R7.reuse, 0x48, !P6 ;  /* 0x000000480700780c */ /* 0x040fe400077a4270 */
[----:B------:R-:W-:Y:S02]  /*20f50*/  ISETP.GT.AND P1, PT, R7, 0x49, !P1 ;  /* 0x000000490700780c */ /* 0x000fe40004f24270 */
[----:B------:R-:W-:Y:S02]  /*20f60*/  ISETP.LT.OR P5, PT, R6, 0x49, P5 ;  /* 0x000000490600780c */ /* 0x000fe40002fa1670 */
[----:B---3--:R-:W-:Y:S02]  /*20f70*/  FMNMX.FTZ R5, R92, R16, !PT ;  /* 0x000000105c057209 */ /* 0x008fe40007810000 */
[----:B------:R-:W-:-:S02]  /*20f80*/  FMNMX.FTZ R8, R25, R17, !PT ;  /* 0x0000001119087209 */ /* 0x000fc40007810000 */
[----:B------:R-:W-:Y:S02]  /*20f90*/  FMNMX.FTZ R5, R160, R5, !PT ;  /* 0x00000005a0057209 */ /* 0x000fe40007810000 */
[----:B------:R-:W-:Y:S02]  /*20fa0*/  FSEL R62, R62, -INF , !P5 ;  /* 0xff8000003e3e7808 */ /* 0x000fe40006800000 */
        /* <DEDUP_REMOVED lines=41> */
[----:B------:R-:W-:Y:S02]  /*21240*/  ISETP.LT.OR P1, PT, R6, 0x4a, P1 ;  /* 0x0000004a0600780c */ /* 0x000fe40000f21670 */
[----:B-1----:R-:W-:Y:S02]  /*21250*/  FMNMX.FTZ R11, R8, R9, !PT ;  /* 0x00000009080b7209 */ /* 0x002fe40007810000 */
[----:B------:R-:W-:Y:S02]  /*21260*/  FMNMX.FTZ R5, R59, R10, !PT ;  /* 0x0000000a3b057209 */ /* 0x000fe40007810000 */
[----:B------:R-:W-:Y:S01]  /*21270*/  ISETP.GT.AND P3, PT, R7, 0x51, !P3 ;  /* 0x000000510700780c */ /* 0x000fe20005f64270 */
[----:B------:R-:W1:Y:S01]  /*21280*/  SHFL.BFLY PT, R12, R11, 0x1, 0x1f ;  /* 0x0c201f000b0c7f89 */ /* 0x000e6200000e0000 */
[----:B------:R-:W-:-:S02]  /*21290*/  ISETP.LT.OR P2, PT, R6, 0x51, P2 ;  /* 0x000000510600780c */ /* 0x000fc40001741670 */
[----:B------:R-:W-:Y:S02]  /*212a0*/  FSEL R63, R63, -INF , !P1 ;  /* 0xff8000003f3f7808 */ /* 0x000fe40004800000 */
[----:B------:R-:W-:Y:S02]  /*212b0*/  FMNMX.FTZ R10, R62, R5, !PT ;  /* 0x000000053e0a7209 */ /* 0x000fe40007810000 */
[----:B------:R-:W-:Y:S02]  /*212c0*/  ISETP.GT.AND P4, PT, R7, 0x58, !P4 ;  /* 0x000000580700780c */ /* 0x000fe40006784270 */
[----:B------:R-:W-:Y:S02]  /*212d0*/  ISETP.LT.OR P3, PT, R6, 0x52, P3 ;  /* 0x000000520600780c */ /* 0x000fe40001f61670 */
[----:B------:R-:W-:Y:S02]  /*212e0*/  FSEL R66, R66, -INF , !P2 ;  /* 0xff80000042427808 */ /* 0x000fe40005000000 */
[----:B------:R-:W-:-:S02]  /*212f0*/  FMNMX.FTZ R5, R63, R10, !PT ;  /* 0x0000000a3f057209 */ /* 0x000fc40007810000 */
[----:B------:R-:W-:Y:S02]  /*21300*/  ISETP.GT.AND P1, PT, R7, 0x59, !P6 ;  /* 0x000000590700780c */ /* 0x000fe40007724270 */
[----:B------:R-:W-:Y:S02]  /*21310*/  ISETP.LT.OR P4, PT, R6, 0x59, P4 ;  /* 0x000000590600780c */ /* 0x000fe40002781670 */
[----:B------:R-:W-:Y:S02]  /*21320*/  FSEL R67, R67, -INF , !P3 ;  /* 0xff80000043437808 */ /* 0x000fe40005800000 */
[----:B------:R-:W-:Y:S02]  /*21330*/  FMNMX.FTZ R10, R66, R5, !PT ;  /* 0x00000005420a7209 */ /* 0x000fe40007810000 */
[----:B------:R-:W-:Y:S02]  /*21340*/  ISETP.LT.OR P1, PT, R6, 0x5a, P1 ;  /* 0x0000005a0600780c */ /* 0x000fe40000f21670 */
[----:B------:R-:W-:-:S02]  /*21350*/  FSEL R70, R70, -INF , !P4 ;  /* 0xff80000046467808 */ /* 0x000fc40006000000 */
[----:B------:R-:W-:Y:S02]  /*21360*/  FMNMX.FTZ R5, R67, R10, !PT ;  /* 0x0000000a43057209 */ /* 0x000fe40007810000 */
[----:B------:R-:W-:Y:S02]  /*21370*/  FSEL R71, R71, -INF , !P1 ;  /* 0xff80000047477808 */ /* 0x000fe40004800000 */
[----:B------:R-:W-:-:S04]  /*21380*/  FMNMX.FTZ R6, R70, R5, !PT ;  /* 0x0000000546067209 */ /* 0x000fc80007810000 */
[----:B------:R-:W-:Y:S02]  /*21390*/  FMNMX.FTZ R9, R71, R6, !PT ;  /* 0x0000000647097209 */ /* 0x000fe40007810000 */
[----:B-1----:R-:W-:Y:S01]  /*213a0*/  FMNMX.FTZ R10, R11, R12, !PT ;  /* 0x0000000c0b0a7209 */ /* 0x002fe20007810000 */
[----:B------:R-:W3:Y:S04]  /*213b0*/  LDL.64 R6, [R1+0x440] ;  /* 0x0004400001067983 */ /* 0x000ee80000100a00 */
[----:B------:R1:W-:Y:S04]  /*213c0*/  STL.64 [R1+0x430], R8 ;  /* 0x0004300801007387 */ /* 0x0003e80000100a00 */
[----:B------:R-:W4:Y:S04]  /*213d0*/  LDL R12, [R1+0x434] ;  /* 0x00043400010c7983 */ /* 0x000f280000100800 */
[----:B------:R-:W-:Y:S04]  /*213e0*/  STL [R1+0x430], R10 ;  /* 0x0004300a01007387 */ /* 0x000fe80000100800 */
        /* <DEDUP_REMOVED lines=24> */
[----:B-1----:R-:W-:Y:S01]  /*21570*/  FMNMX.FTZ R8, R9, R8, !PT ;  /* 0x0000000809087209 */ /* 0x002fe20007810000 */
[----:B------:R-:W-:-:S03]  /*21580*/  FADD.FTZ R9, R16, -R21 ;  /* 0x8000001510097221 */ /* 0x000fc60000010000 */
        /* <DEDUP_REMOVED lines=13> */
[-C--:B------:R-:W-:Y:S02]  /*21660*/  FMUL.FTZ R9, R9, R26.reuse ;  /* 0x0000001a09097220 */ /* 0x080fe40000410000 */
[-CC-:B------:R-:W-:Y:S02]  /*21670*/  FFMA.FTZ R224, R25, R26.reuse, -R11.reuse ;  /* 0x0000001a19e07223 */ /* 0x180fe4000001080b */
[----:B------:R-:W-:Y:S01]  /*21680*/  FADD.FTZ R17, R17, -R10 ;  /* 0x8000000a11117221 */ /* 0x000fe20000010000 */
[----:B------:R-:W-:-:S03]  /*21690*/  FFMA.FTZ R161, R27, R26, -R11 ;  /* 0x0000001a1ba17223 */ /* 0x000fc6000001080b */
[----:B------:R-:W-:Y:S01]  /*216a0*/  FMUL.FTZ R17, R26, R17 ;  /* 0x000000111a117220 */ /* 0x000fe20000410000 */
[----:B------:R-:W-:Y:S01]  /*216b0*/  MUFU.EX2 R5, R5 ;  /* 0x0000000500057308 */ /* 0x000fe20000000800 */
[----:B------:R-:W-:-:S07]  /*216c0*/  FFMA.FTZ R163, R29, R26, -R11 ;  /* 0x0000001a1da37223 */ /* 0x000fce000001080b */
[----:B------:R-:W3:Y:S01]  /*216d0*/  MUFU.EX2 R24, R9 ;  /* 0x0000000900187308 */ /* 0x000ee20000000800 */
[----:B------:R-:W-:-:S07]  /*216e0*/  FFMA.FTZ R16, R31, R26, -R11 ;  /* 0x0000001a1f107223 */ /* 0x000fce000001080b */
[----:B------:R-:W-:Y:S08]  /*216f0*/  MUFU.EX2 R224, R224 ;  /* 0x000000e000e07308 */ /* 0x000ff00000000800 */
[----:B------:R-:W1:Y:S01]  /*21700*/  MUFU.EX2 R25, R17 ;  /* 0x0000001100197308 */ /* 0x000e620000000800 */
[----:B------:R-:W-:-:S07]  /*21710*/  FFMA.FTZ R219, R34, R26, -R11 ;  /* 0x0000001a22db7223 */ /* 0x000fce000001080b */
[----:B------:R-:W2:Y:S08]  /*21720*/  MUFU.EX2 R160, R160 ;  /* 0x000000a000a07308 */ /* 0x000eb00000000800 */
[----:B------:R-:W4:Y:S01]  /*21730*/  MUFU.EX2 R161, R161 ;  /* 0x000000a100a17308 */ /* 0x000f220000000800 */
[----:B------:R-:W-:-:S07]  /*21740*/  FFMA.FTZ R220, R35, R26, -R11 ;  /* 0x0000001a23dc7223 */ /* 0x000fce000001080b */
[----:B------:R-:W5:Y:S08]  /*21750*/  MUFU.EX2 R162, R162 ;  /* 0x000000a200a27308 */ /* 0x000f700000000800 */
[----:B------:R-:W0:Y:S01]  /*21760*/  MUFU.EX2 R163, R163 ;  /* 0x000000a300a37308 */ /* 0x000e220000000800 */
[----:B---3--:R-:W-:Y:S01]  /*21770*/  FFMA.FTZ R9, R24, R6, R5 ;  /* 0x0000000618097223 */ /* 0x008fe20000010005 */
[----:B-1----:R-:W-:-:S06]  /*21780*/  FFMA.FTZ R6, R7, R25, R224 ;  /* 0x0000001907067223 */ /* 0x002fcc00000100e0 */
[----:B------:R-:W1:Y:S01]  /*21790*/  MUFU.EX2 R16, R16 ;  /* 0x0000001000107308 */ /* 0x000e620000000800 */
[----:B------:R-:W-:Y:S01]  /*217a0*/  FFMA.FTZ R206, R38, R26, -R11 ;  /* 0x0000001a26ce7223 */ /* 0x000fe2000001080b */
[----:B--2---:R-:W-:-:S06]  /*217b0*/  FADD.FTZ R9, R160, R9 ;  /* 0x00000009a0097221 */ /* 0x004fcc0000010000 */
[----:B------:R-:W2:Y:S01]  /*217c0*/  MUFU.EX2 R222, R222 ;  /* 0x000000de00de7308 */ /* 0x000ea20000000800 */
[----:B----4-:R-:W-:Y:S01]  /*217d0*/  FADD.FTZ R6, R161, R6 ;  /* 0x00000006a1067221 */ /* 0x010fe20000010000 */
[----:B------:R-:W-:-:S06]  /*217e0*/  FFMA.FTZ R207, R39, R26, -R11 ;  /* 0x0000001a27cf7223 */ /* 0x000fcc000001080b */
[----:B------:R-:W3:Y:S01]  /*217f0*/  MUFU.EX2 R219, R219 ;  /* 0x000000db00db7308 */ /* 0x000ee20000000800 */
[----:B-----5:R-:W-:Y:S01]  /*21800*/  FADD.FTZ R10, R162, R9 ;  /* 0x00000009a20a7221 */ /* 0x020fe20000010000 */
[----:B0-----:R-:W-:-:S06]  /*21810*/  FADD.FTZ R7, R163, R6 ;  /* 0x00000006a3077221 */ /* 0x001fcc0000010000 */
[----:B------:R-:W0:Y:S01]  /*21820*/  MUFU.EX2 R221, R221 ;  /* 0x000000dd00dd7308 */ /* 0x000e220000000800 */
[----:B------:R-:W-:-:S07]  /*21830*/  FFMA.FTZ R202, R42, R26, -R11 ;  /* 0x0000001a2aca7223 */ /* 0x000fce000001080b */
[----:B------:R-:W4:Y:S01]  /*21840*/  MUFU.EX2 R220, R220 ;  /* 0x000000dc00dc7308 */ /* 0x000f220000000800 */
[----:B------:R-:W-:Y:S01]  /*21850*/  FADD.FTZ R9, R13, R10 ;  /* 0x0000000a0d097221 */ /* 0x000fe20000010000 */
[----:B-1----:R-:W-:-:S06]  /*21860*/  FADD.FTZ R6, R16, R7 ;  /* 0x0000000710067221 */ /* 0x002fcc0000010000 */
[----:B------:R-:W1:Y:S01]  /*21870*/  MUFU.EX2 R208, R208 ;  /* 0x000000d000d07308 */ /* 0x000e620000000800 */
[----:B------:R-:W-:-:S07]  /*21880*/  FFMA.FTZ R203, R43, R26, -R11 ;  /* 0x0000001a2bcb7223 */ /* 0x000fce000001080b */
[----:B------:R-:W5:Y:S01]  /*21890*/  MUFU.EX2 R206, R206 ;  /* 0x000000ce00ce7308 */ /* 0x000f620000000800 */
[----:B--2---:R-:W-:Y:S01]  /*218a0*/  FADD.FTZ R10, R222, R9 ;  /* 0x00000009de0a7221 */ /* 0x004fe20000010000 */
[----:B---3--:R-:W-:-:S06]  /*218b0*/  FADD.FTZ R7, R219, R6 ;  /* 0x00000006db077221 */ /* 0x008fcc0000010000 */
[----:B------:R-:W2:Y:S01]  /*218c0*/  MUFU.EX2 R209, R209 ;  /* 0x000000d100d17308 */ /* 0x000ea20000000800 */
[----:B------:R-:W-:-:S07]  /*218d0*/  FFMA.FTZ R198, R46, R26, -R11 ;  /* 0x0000001a2ec67223 */ /* 0x000fce000001080b */
[----:B------:R-:W3:Y:S01]  /*218e0*/  MUFU.EX2 R207, R207 ;  /* 0x000000cf00cf7308 */ /* 0x000ee20000000800 */
[----:B0-----:R-:W-:Y:S01]  /*218f0*/  FADD.FTZ R9, R221, R10 ;  /* 0x0000000add097221 */ /* 0x001fe20000010000 */
[----:B----4-:R-:W-:-:S06]  /*21900*/  FADD.FTZ R7, R220, R7 ;  /* 0x00000007dc077221 */ /* 0x010fcc0000010000 */
[----:B------:R-:W0:Y:S01]  /*21910*/  MUFU.EX2 R204, R204 ;  /* 0x000000cc00cc7308 */ /* 0x000e220000000800 */
[----:B------:R-:W-:-:S07]  /*21920*/  FFMA.FTZ R199, R47, R26, -R11 ;  /* 0x0000001a2fc77223 */ /* 0x000fce000001080b */
[----:B------:R-:W4:Y:S01]  /*21930*/  MUFU.EX2 R202, R202 ;  /* 0x000000ca00ca7308 */ /* 0x000f220000000800 */
[----:B-1----:R-:W-:Y:S01]  /*21940*/  FADD.FTZ R6, R208, R9 ;  /* 0x00000009d0067221 */ /* 0x002fe20000010000 */
[----:B-----5:R-:W-:-:S06]  /*21950*/  FADD.FTZ R10, R206, R7 ;  /* 0x00000007ce0a7221 */ /* 0x020fcc0000010000 */
        /* <DEDUP_REMOVED lines=278> */
[----:B------:R-:W1:Y:S01]  /*22ac0*/  LD.E R10, desc[UR56][R8.64] ;  /* 0x00000038080a7980 */ /* 0x000e62000c101900 */
[----:B------:R-:W-:Y:S01]  /*22ad0*/  ULOP3.LUT UR6, UR4, 0xc, URZ, 0xfc, !UPT ;  /* 0x0000000c04067892 */ /* 0x000fe2000f8efc3f */
[----:B0-----:R-:W-:-:S02]  /*22ae0*/  IMAD.U32 R11, RZ, RZ, UR7 ;  /* 0x00000007ff0b7e24 */ /* 0x001fc4000f8e00ff */
[----:B-1----:R-:W-:-:S03]  /*22af0*/  FMUL.FTZ R17, R25, R10 ;  /* 0x0000000a19117220 */ /* 0x002fc60000410000 */
[----:B------:R-:W-:Y:S02]  /*22b00*/  IMAD.U32 R10, RZ, RZ, UR6 ;  /* 0x00000006ff0a7e24 */ /* 0x000fe4000f8e00ff */
[----:B------:R-:W-:Y:S04]  /*22b10*/  ST.E desc[UR56][R8.64], R17 ;  /* 0x0000001108007985 */ /* 0x000fe8000c101938 */
[----:B------:R-:W2:Y:S01]  /*22b20*/  LD.E R10, desc[UR56][R10.64] ;  /* 0x000000380a0a7980 */ /* 0x000ea2000c101900 */
[----:B------:R-:W-:Y:S02]  /*22b30*/  IMAD.U32 R26, RZ, RZ, UR6 ;  /* 0x00000006ff1a7e24 */ /* 0x000fe4000f8e00ff */
[----:B------:R-:W-:Y:S02]  /*22b40*/  IMAD.U32 R27, RZ, RZ, UR7 ;  /* 0x00000007ff1b7e24 */ /* 0x000fe4000f8e00ff */
        /* <DEDUP_REMOVED lines=11> */
[----:B0-----:R-:W5:Y:S04]  /*22c00*/  LD.E R26, desc[UR56][R18.64+0x27c] ;  /* 0x00027c38121a7980 */ /* 0x001f68000c101900 */
        /* <DEDUP_REMOVED lines=53> */
[----:B---3--:R-:W-:-:S04]  /*22f60*/  FMUL.FTZ R11, R25, R12 ;  /* 0x0000000c190b7220 */ /* 0x008fc80000410000 */
[----:B------:R0:W-:Y:S01]  /*22f70*/  ST.E desc[UR56][R18.64+0x41c], R35 ;  /* 0x00041c2312007985 */ /* 0x0001e2000c101938 */
[C---:B----4-:R-:W-:Y:S01]  /*22f80*/  FMUL.FTZ R17, R25.reuse, R24 ;  /* 0x0000001819117220 */ /* 0x050fe20000410000 */
[C---:B-----5:R-:W-:Y:S01]  /*22f90*/  FMUL.FTZ R27, R25.reuse, R28 ;  /* 0x0000001c191b7220 */ /* 0x060fe20000410000 */
[C---:B------:R-:W-:Y:S01]  /*22fa0*/  FMUL.FTZ R29, R25.reuse, R30 ;  /* 0x0000001e191d7220 */ /* 0x040fe20000410000 */
[C---:B------:R-:W-:Y:S01]  /*22fb0*/  FMUL.FTZ R31, R25.reuse, R32 ;  /* 0x00000020191f7220 */ /* 0x040fe20000410000 */
[C---:B------:R-:W-:Y:S01]  /*22fc0*/  FMUL.FTZ R33, R25.reuse, R34 ;  /* 0x0000002219217220 */ /* 0x040fe20000410000 */
[C---:B0-----:R-:W-:Y:S01]  /*22fd0*/  FMUL.FTZ R35, R25.reuse, R36 ;  /* 0x0000002419237220 */ /* 0x041fe20000410000 */
[C---:B------:R-:W-:Y:S01]  /*22fe0*/  FMUL.FTZ R37, R25.reuse, R38 ;  /* 0x0000002619257220 */ /* 0x040fe20000410000 */
[C---:B------:R-:W-:Y:S01]  /*22ff0*/  FMUL.FTZ R39, R25.reuse, R26 ;  /* 0x0000001a19277220 */ /* 0x040fe20000410000 */
[C---:B------:R-:W-:Y:S01]  /*23000*/  FMUL.FTZ R41, R25.reuse, R40 ;  /* 0x0000002819297220 */ /* 0x040fe20000410000 */
        /* <DEDUP_REMOVED lines=81> */
[----:B------:R1:W-:Y:S01]  /*23520*/  ST.E desc[UR56][R18.64+0x37c], R17 ;  /* 0x00037c1112007985 */ /* 0x0003e2000c101938 */
[----:B------:R-:W-:-:S03]  /*23530*/  FMUL.FTZ R43, R25, R140 ;  /* 0x0000008c192b7220 */ /* 0x000fc60000410000 */
        /* <DEDUP_REMOVED lines=26> */
[----:B------:R-:W-:Y:S04]  /*236e0*/  ST.E desc[UR56][R18.64+0x408], R39 ;  /* 0x0004082712007985 */ /* 0x000fe8000c101938 */
[----:B------:R-:W-:Y:S04]  /*236f0*/  ST.E desc[UR56][R18.64+0x40c], R41 ;  /* 0x00040c2912007985 */ /* 0x000fe8000c101938 */
[----:B------:R-:W-:Y:S01]  /*23700*/  ST.E desc[UR56][R18.64+0x418], R43 ;  /* 0x0004182b12007985 */ /* 0x000fe2000c101938 */
[----:B------:R4:W-:Y:S06]  /*23710*/  BAR.SYNC.DEFER_BLOCKING R179, 0x100 ;  /* 0x000400b30000751d */ /* 0x0009ec0000010000 */
[----:B0-----:R-:W5:Y:S04]  /*23720*/  LD.E R29, desc[UR56][R18.64+0x220] ;  /* 0x00022038121d7980 */ /* 0x001f68000c101900 */
[----:B------:R-:W4:Y:S04]  /*23730*/  LD.E R17, desc[UR56][R2.64] ;  /* 0x0000003802117980 */ /* 0x000f28000c101900 */
[----:B------:R-:W4:Y:S04]  /*23740*/  LD.E.64 R10, desc[UR56][R18.64+0xa8] ;  /* 0x0000a838120a7980 */ /* 0x000f28000c101b00 */
[----:B-----5:R0:W-:Y:S04]  /*23750*/  ST.E desc[UR56][R18.64+0x220], R29 ;  /* 0x0002201d12007985 */ /* 0x0201e8000c101938 */
[----:B-1----:R-:W5:Y:S01]  /*23760*/  LD.E R31, desc[UR56][R6.64] ;  /* 0x00000038061f7980 */ /* 0x002f62000c101900 */
[----:B------:R-:W-:-:S02]  /*23770*/  IMAD.U32 R25, RZ, RZ, UR7 ;  /* 0x00000007ff197e24 */ /* 0x000fc4000f8e00ff */
[----:B------:R-:W-:Y:S01]  /*23780*/  IMAD.U32 R24, RZ, RZ, UR6 ;  /* 0x00000006ff187e24 */ /* 0x000fe2000f8e00ff */
[----:B-----5:R1:W-:Y:S04]  /*23790*/  ST.E desc[UR56][R6.64], R31 ;  /* 0x0000001f06007985 */ /* 0x0203e8000c101938 */
[----:B--2---:R-:W2:Y:S01]  /*237a0*/  LD.E R33, desc[UR56][R8.64] ;  /* 0x0000003808217980 */ /* 0x004ea2000c101900 */
[----:B------:R-:W-:Y:S02]  /*237b0*/  IMAD.U32 R26, RZ, RZ, UR6 ;  /* 0x00000006ff1a7e24 */ /* 0x000fe4000f8e00ff */
[----:B------:R-:W-:Y:S01]  /*237c0*/  IMAD.U32 R27, RZ, RZ, UR7 ;  /* 0x00000007ff1b7e24 */ /* 0x000fe2000f8e00ff */
[----:B--2---:R2:W-:Y:S04]  /*237d0*/  ST.E desc[UR56][R8.64], R33 ;  /* 0x0000002108007985 */ /* 0x0045e8000c101938 */
[----:B------:R-:W5:Y:S04]  /*237e0*/  LD.E R25, desc[UR56][R24.64] ;  /* 0x0000003818197980 */ /* 0x000f68000c101900 */
[----:B-----5:R5:W-:Y:S04]  /*237f0*/  ST.E desc[UR56][R26.64], R25 ;  /* 0x000000191a007985 */ /* 0x020be8000c101938 */
[----:B---3--:R-:W3:Y:S04]  /*23800*/  LD.E R35, desc[UR56][R18.64+0x230] ;  /* 0x0002303812237980 */ /* 0x008ee8000c101900 */
[----:B0-----:R-:W4:Y:S04]  /*23810*/  LD.E R29, desc[UR56][R18.64+0x234] ;  /* 0x00023438121d7980 */ /* 0x001f28000c101900 */
[----:B------:R-:W4:Y:S04]  /*23820*/  LD.E R37, desc[UR56][R18.64+0x238] ;  /* 0x0002383812257980 */ /* 0x000f28000c101900 */
[----:B------:R-:W4:Y:S04]  /*23830*/  LD.E R39, desc[UR56][R18.64+0x23c] ;  /* 0x00023c3812277980 */ /* 0x000f28000c101900 */
[----:B-1----:R-:W4:Y:S04]  /*23840*/  LD.E R31, desc[UR56][R18.64+0x240] ;  /* 0x00024038121f7980 */ /* 0x002f28000c101900 */
[----:B------:R-:W4:Y:S04]  /*23850*/  LD.E R41, desc[UR56][R18.64+0x244] ;  /* 0x0002443812297980 */ /* 0x000f28000c101900 */
[----:B------:R-:W4:Y:S04]  /*23860*/  LD.E R43, desc[UR56][R18.64+0x248] ;  /* 0x00024838122b7980 */ /* 0x000f28000c101900 */
[----:B--2---:R-:W2:Y:S04]  /*23870*/  LD.E R33, desc[UR56][R18.64+0x24c] ;  /* 0x00024c3812217980 */ /* 0x004ea8000c101900 */
[----:B------:R-:W2:Y:S04]  /*23880*/  LD.E R45, desc[UR56][R18.64+0x250] ;  /* 0x00025038122d7980 */ /* 0x000ea8000c101900 */
[----:B------:R-:W2:Y:S04]  /*23890*/  LD.E R47, desc[UR56][R18.64+0x254] ;  /* 0x00025438122f7980 */ /* 0x000ea8000c101900 */
        /* <DEDUP_REMOVED lines=115> */
[----:B----4-:R-:W-:Y:S04]  /*23fd0*/  ST.E desc[UR56][R18.64+0x234], R29 ;  /* 0x0002341d12007985 */ /* 0x010fe8000c101938 */
[----:B------:R-:W-:Y:S04]  /*23fe0*/  ST.E desc[UR56][R18.64+0x238], R37 ;  /* 0x0002382512007985 */ /* 0x000fe8000c101938 */
[----:B------:R-:W-:Y:S04]  /*23ff0*/  ST.E desc[UR56][R18.64+0x23c], R39 ;  /* 0x00023c2712007985 */ /* 0x000fe8000c101938 */
[----:B------:R-:W-:Y:S04]  /*24000*/  ST.E desc[UR56][R18.64+0x240], R31 ;  /* 0x0002401f12007985 */ /* 0x000fe8000c101938 */
[----:B------:R-:W-:Y:S04]  /*24010*/  ST.E desc[UR56][R18.64+0x244], R41 ;  /* 0x0002442912007985 */ /* 0x000fe8000c101938 */
[----:B------:R-:W-:Y:S04]  /*24020*/  ST.E desc[UR56][R18.64+0x248], R43 ;  /* 0x0002482b12007985 */ /* 0x000fe8000c101938 */
[----:B--2---:R-:W-:Y:S04]  /*24030*/  ST.E desc[UR56][R18.64+0x24c], R33 ;  /* 0x00024c2112007985 */ /* 0x004fe8000c101938 */
[----:B------:R-:W-:Y:S04]  /*24040*/  ST.E desc[UR56][R18.64+0x250], R45 ;  /* 0x0002502d12007985 */ /* 0x000fe8000c101938 */
        /* <DEDUP_REMOVED lines=115> */
[----:B0-----:R-:W5:Y:S01]  /*24780*/  LDL R12, [R1+0x88] ;  /* 0x00008800010c7983 */ /* 0x001f620000100800 */
[----:B------:R-:W-:-:S02]  /*24790*/  IMAD.U32 R27, RZ, RZ, UR7 ;  /* 0x00000007ff1b7e24 */ /* 0x000fc4000f8e00ff */
[----:B-1----:R-:W-:Y:S01]  /*247a0*/  IMAD.U32 R26, RZ, RZ, UR6 ;  /* 0x00000006ff1a7e24 */ /* 0x002fe2000f8e00ff */
[----:B------:R-:W5:Y:S04]  /*247b0*/  LD.E R24, desc[UR56][R18.64+0x220] ;  /* 0x0002203812187980 */ /* 0x000f68000c101900 */
[----:B------:R-:W5:Y:S04]  /*247c0*/  LD.E R27, desc[UR56][R26.64] ;  /* 0x000000381a1b7980 */ /* 0x000f68000c101900 */
        /* <DEDUP_REMOVED lines=136> */
[----:B------:R-:W-:Y:S02]  /*25050*/  IMAD.MOV.U32 R17, RZ, RZ, R11 ;  /* 0x000000ffff117224 */ /* 0x000fe400078e000b */
[----:B------:R-:W-:Y:S02]  /*25060*/  IMAD.U32 R12, RZ, RZ, UR6 ;  /* 0x00000006ff0c7e24 */ /* 0x000fe4000f8e00ff */
[----:B------:R-:W-:Y:S01]  /*25070*/  IMAD.U32 R13, RZ, RZ, UR7 ;  /* 0x00000007ff0d7e24 */ /* 0x000fe2000f8e00ff */
[----:B--2---:R-:W-:-:S06]  /*25080*/  WARPGROUP.ARRIVE ;  /* 0x00000000000079c5 */ /* 0x004fcc0000000000 */
[----:B------:R-:W-:Y:S01]  /*25090*/  HGMMA.64x256x16.F32.BF16 R24, R160, gdesc[UR8].tnspB, R24, UP0, gsb0 ;  /* 0x43e00008a0187df0 */ /* 0x000fe2000b801818 */
[----:B------:R-:W-:Y:S02]  /*250a0*/  R2UR UR10, R16 ;  /* 0x00000000100a72ca */ /* 0x000fe400000e0000 */
        /* <DEDUP_REMOVED lines=137> */
[----:B------:R-:W-:Y:S01]  /*25940*/  IMAD.MOV.U32 R13, RZ, RZ, R11 ;  /* 0x000000ffff0d7224 */ /* 0x000fe200078e000b */
[----:B------:R-:W-:Y:S02]  /*25950*/  STL [R1+0x88], R4 ;  /* 0x0000880401007387 */ /* 0x000fe40000100800 */
[----:B------:R-:W-:Y:S01]  /*25960*/  R2UR UR10, R12 ;  /* 0x000000000c0a72ca */ /* 0x000fe200000e0000 */
[----:B------:R-:W-:Y:S01]  /*25970*/  IMAD.U32 R12, RZ, RZ, UR6 ;  /* 0x00000006ff0c7e24 */ /* 0x000fe2000f8e00ff */
[----:B------:R-:W-:Y:S01]  /*25980*/  R2UR UR11, R13 ;  /* 0x000000000d0b72ca */ /* 0x000fe200000e0000 */
[----:B------:R-:W-:Y:S01]  /*25990*/  IMAD.U32 R13, RZ, RZ, UR7 ;  /* 0x00000007ff0d7e24 */ /* 0x000fe2000f8e00ff */
[----:B------:R-:W-:-:S02]  /*259a0*/  WARPGROUP.DEPBAR.LE gsb0, 0x0 ;  /* 0x00008000000079c5 */ /* 0x000fc40000010000 */
[----:B------:R-:W-:Y:S01]  /*259b0*/  ST.E desc[UR56][R18.64+0x220], R24 ;  /* 0x0002201812007985 */ /* 0x000fe2000c101938 */
[----:B------:R-:W-:Y:S02]  /*259c0*/  F2FP.BF16.F32.PACK_AB R160, R205, R204 ;  /* 0x000000cccda0723e */ /* 0x000fe400000010ff */
        /* <DEDUP_REMOVED lines=280> */
[----:B------:R-:W-:Y:S02]  /*26b50*/  IMAD.U32 R13, RZ, RZ, UR7 ;  /* 0x00000007ff0d7e24 */ /* 0x000fe4000f8e00ff */
[----:B------:R-:W-:Y:S01]  /*26b60*/  VIADD R10, R10, 0x280 ;  /* 0x000002800a0a7836 */ /* 0x000fe20000000000 */
        /* <DEDUP_REMOVED lines=136> */
[----:B------:R-:W-:Y:S01]  /*273f0*/  IMAD.U32 R10, RZ, RZ, UR6 ;  /* 0x00000006ff0a7e24 */ /* 0x000fe2000f8e00ff */
[----:B------:R-:W-:Y:S01]  /*27400*/  R2UR UR11, R11 ;  /* 0x000000000b0b72ca */ /* 0x000fe200000e0000 */
[----:B------:R-:W-:Y:S01]  /*27410*/  IMAD.U32 R11, RZ, RZ, UR7 ;  /* 0x00000007ff0b7e24 */ /* 0x000fe2000f8e00ff */
[----:B------:R-:W-:Y:S01]  /*27420*/  STL [R1+0x88], R4 ;  /* 0x0000880401007387 */ /* 0x000fe20000100800 */
[----:B------:R-:W-:-:S03]  /*27430*/  WARPGROUP.DEPBAR.LE gsb0, 0x0 ;  /* 0x00008000000079c5 */ /* 0x000fc60000010000 */
        /* <DEDUP_REMOVED lines=134> */
[----:B------:R-:W-:Y:S01]  /*27ca0*/  IMAD.U32 R10, RZ, RZ, UR6 ;  /* 0x00000006ff0a7e24 */ /* 0x000fe2000f8e00ff */
[----:B------:R-:W-:Y:S01]  /*27cb0*/  STL [R1+0x88], R4 ;  /* 0x0000880401007387 */ /* 0x000fe20000100800 */
[----:B------:R-:W-:Y:S01]  /*27cc0*/  IMAD.U32 R11, RZ, RZ, UR7 ;  /* 0x00000007ff0b7e24 */ /* 0x000fe2000f8e00ff */
[----:B------:R-:W-:Y:S02]  /*27cd0*/  WARPGROUP.DEPBAR.LE gsb0, 0x0 ;  /* 0x00008000000079c5 */ /* 0x000fe40000010000 */
        /* <DEDUP_REMOVED lines=129> */
[----:B------:R-:W2:Y:S04]  /*284f0*/  LD.E R5, desc[UR56][R18.64+0x220] ;  /* 0x0002203812057980 */ /* 0x000ea8000c101900 */
[----:B--2---:R1:W-:Y:S04]  /*28500*/  ST.E desc[UR56][R18.64+0x220], R5 ;  /* 0x0002200512007985 */ /* 0x0043e8000c101938 */
[----:B0-----:R-:W2:Y:S01]  /*28510*/  LD.E R11, desc[UR56][R6.64] ;  /* 0x00000038060b7980 */ /* 0x001ea2000c101900 */
[----:B------:R-:W-:-:S02]  /*28520*/  IMAD.U32 R14, RZ, RZ, UR6 ;  /* 0x00000006ff0e7e24 */ /* 0x000fc4000f8e00ff */
[----:B------:R-:W-:Y:S01]  /*28530*/  IMAD.U32 R15, RZ, RZ, UR7 ;  /* 0x00000007ff0f7e24 */ /* 0x000fe2000f8e00ff */
[----:B--2---:R0:W-:Y:S04]  /*28540*/  ST.E desc[UR56][R6.64], R11 ;  /* 0x0000000b06007985 */ /* 0x0041e8000c101938 */
[----:B------:R-:W2:Y:S01]  /*28550*/  LD.E R13, desc[UR56][R8.64] ;  /* 0x00000038080d7980 */ /* 0x000ea2000c101900 */
[----:B------:R-:W-:Y:S02]  /*28560*/  IMAD.U32 R16, RZ, RZ, UR6 ;  /* 0x00000006ff107e24 */ /* 0x000fe4000f8e00ff */
[----:B------:R-:W-:Y:S01]  /*28570*/  IMAD.U32 R17, RZ, RZ, UR7 ;  /* 0x00000007ff117e24 */ /* 0x000fe2000f8e00ff */
[----:B--2---:R2:W-:Y:S04]  /*28580*/  ST.E desc[UR56][R8.64], R13 ;  /* 0x0000000d08007985 */ /* 0x0045e8000c101938 */
[----:B------:R-:W3:Y:S04]  /*28590*/  LD.E R10, desc[UR56][R14.64] ;  /* 0x000000380e0a7980 */ /* 0x000ee8000c101900 */
[----:B---3--:R3:W-:Y:S04]  /*285a0*/  ST.E desc[UR56][R16.64], R10 ;  /* 0x0000000a10007985 */ /* 0x0087e8000c101938 */
[----:B------:R-:W4:Y:S04]  /*285b0*/  LD.E R21, desc[UR56][R18.64+0x230] ;  /* 0x0002303812157980 */ /* 0x000f28000c101900 */
[----:B------:R-:W5:Y:S04]  /*285c0*/  LD.E R25, desc[UR56][R18.64+0x234] ;  /* 0x0002343812197980 */ /* 0x000f68000c101900 */
[----:B-1----:R-:W5:Y:S04]  /*285d0*/  LD.E R5, desc[UR56][R18.64+0x238] ;  /* 0x0002383812057980 */ /* 0x002f68000c101900 */
[----:B------:R-:W5:Y:S04]  /*285e0*/  LD.E R27, desc[UR56][R18.64+0x23c] ;  /* 0x00023c38121b7980 */ /* 0x000f68000c101900 */
[----:B0-----:R-:W5:Y:S04]  /*285f0*/  LD.E R7, desc[UR56][R18.64+0x240] ;  /* 0x0002403812077980 */ /* 0x001f68000c101900 */
[----:B------:R-:W5:Y:S04]  /*28600*/  LD.E R11, desc[UR56][R18.64+0x244] ;  /* 0x00024438120b7980 */ /* 0x000f68000c101900 */
[----:B------:R-:W5:Y:S04]  /*28610*/  LD.E R29, desc[UR56][R18.64+0x248] ;  /* 0x00024838121d7980 */ /* 0x000f68000c101900 */
[----:B--2---:R-:W2:Y:S04]  /*28620*/  LD.E R9, desc[UR56][R18.64+0x24c] ;  /* 0x00024c3812097980 */ /* 0x004ea8000c101900 */
[----:B------:R-:W2:Y:S04]  /*28630*/  LD.E R13, desc[UR56][R18.64+0x250] ;  /* 0x00025038120d7980 */ /* 0x000ea8000c101900 */
[----:B------:R-:W2:Y:S04]  /*28640*/  LD.E R15, desc[UR56][R18.64+0x254] ;  /* 0x00025438120f7980 */ /* 0x000ea8000c101900 */
[----:B---3--:R-:W3:Y:S04]  /*28650*/  LD.E R17, desc[UR56][R18.64+0x258] ;  /* 0x0002583812117980 */ /* 0x008ee8000c101900 */
        /* <DEDUP_REMOVED lines=113> */
[----:B----4-:R0:W-:Y:S04]  /*28d70*/  ST.E desc[UR56][R18.64+0x230], R21 ;  /* 0x0002301512007985 */ /* 0x0101e8000c101938 */
[----:B-----5:R0:W-:Y:S04]  /*28d80*/  ST.E desc[UR56][R18.64+0x234], R25 ;  /* 0x0002341912007985 */ /* 0x0201e8000c101938 */
[----:B------:R0:W-:Y:S04]  /*28d90*/  ST.E desc[UR56][R18.64+0x238], R5 ;  /* 0x0002380512007985 */ /* 0x0001e8000c101938 */
[----:B------:R0:W-:Y:S04]  /*28da0*/  ST.E desc[UR56][R18.64+0x23c], R27 ;  /* 0x00023c1b12007985 */ /* 0x0001e8000c101938 */
[----:B------:R0:W-:Y:S04]  /*28db0*/  ST.E desc[UR56][R18.64+0x240], R7 ;  /* 0x0002400712007985 */ /* 0x0001e8000c101938 */
[----:B------:R0:W-:Y:S04]  /*28dc0*/  ST.E desc[UR56][R18.64+0x244], R11 ;  /* 0x0002440b12007985 */ /* 0x0001e8000c101938 */
[----:B------:R0:W-:Y:S04]  /*28dd0*/  ST.E desc[UR56][R18.64+0x248], R29 ;  /* 0x0002481d12007985 */ /* 0x0001e8000c101938 */
[----:B--2---:R0:W-:Y:S04]  /*28de0*/  ST.E desc[UR56][R18.64+0x24c], R9 ;  /* 0x00024c0912007985 */ /* 0x0041e8000c101938 */
[----:B------:R0:W-:Y:S04]  /*28df0*/  ST.E desc[UR56][R18.64+0x250], R13 ;  /* 0x0002500d12007985 */ /* 0x0001e8000c101938 */
[----:B------:R0:W-:Y:S04]  /*28e00*/  ST.E desc[UR56][R18.64+0x254], R15 ;  /* 0x0002540f12007985 */ /* 0x0001e8000c101938 */
[----:B---3--:R0:W-:Y:S04]  /*28e10*/  ST.E desc[UR56][R18.64+0x258], R17 ;  /* 0x0002581112007985 */ /* 0x0081e8000c101938 */
        /* <DEDUP_REMOVED lines=121> */
.L_x_10181:
[----:B------:R-:W-:Y:S05]  /*295b0*/  BSYNC B0 ;  /* 0x0000000000007941 */ /* 0x000fea0003800000 */
.L_x_10180:
[C---:B------:R-:W-:Y:S01]  /*295c0*/  ISETP.GT.AND P0, PT, R0.reuse, R167, PT ;  /* 0x000000a70000720c */ /* 0x040fe20003f04270 */
[----:B------:R-:W-:-:S12]  /*295d0*/  VIADD R0, R0, 0xffffffff ;  /* 0xffffffff00007836 */ /* 0x000fd80000000000 */
[----:B------:R-:W-:Y:S05]  /*295e0*/  @P0 BRA `(.L_x_10182) ;  /* 0xffffff5000f40947 */ /* 0x000fea000383ffff */
.L_x_10155:
[----:B0-----:R-:W2:Y:S01]  /*295f0*/  LDL R5, [R1+0x440] ;  /* 0x0004400001057983 */ /* 0x001ea20000100800 */
[----:B------:R-:W-:Y:S05]  /*29600*/  WARPSYNC.ALL ;  /* 0x0000000000007948 */ /* 0x000fea0003800000 */
        /* <DEDUP_REMOVED lines=64> */
[----:B--2---:R-:W0:Y:S02]  /*29a10*/  SHFL.BFLY PT, R0, R5, 0x2, 0x1f ;  /* 0x0c401f0005007f89 */ /* 0x004e2400000e0000 */
[----:B0-----:R-:W-:-:S05]  /*29a20*/  FADD.FTZ R0, R5, R0 ;  /* 0x0000000005007221 */ /* 0x001fca0000010000 */
[----:B------:R-:W0:Y:S02]  /*29a30*/  SHFL.BFLY PT, R3, R0, 0x1, 0x1f ;  /* 0x0c201f0000037f89 */ /* 0x000e2400000e0000 */
[----:B0-----:R-:W-:Y:S01]  /*29a40*/  FADD.FTZ R2, R0, R3 ;  /* 0x0000000300027221 */ /* 0x001fe20000010000 */
[----:B----4-:R-:W-:Y:S01]  /*29a50*/  VIADD R126, R126, 0x1 ;  /* 0x000000017e7e7836 */ /* 0x010fe20000000000 */
[----:B------:R-:W2:Y:S04]  /*29a60*/  LDL R0, [R1+0x21c] ;  /* 0x00021c0001007983 */ /* 0x000ea80000100800 */
[----:B------:R-:W-:Y:S04]  /*29a70*/  STL [R1+0x440], R2 ;  /* 0x0004400201007387 */ /* 0x000fe80000100800 */
[----:B------:R-:W4:Y:S04]  /*29a80*/  LDL R145, [R1+0x440] ;  /* 0x0004400001917983 */ /* 0x000f280000100800 */
[----:B---3--:R-:W0:Y:S02]  /*29a90*/  SHFL.BFLY PT, R3, R6, 0x2, 0x1f ;  /* 0x0c401f0006037f89 */ /* 0x008e2400000e0000 */
[----:B0-----:R-:W-:Y:S01]  /*29aa0*/  FADD.FTZ R3, R3, R6 ;  /* 0x0000000603037221 */ /* 0x001fe20000010000 */
[----:B------:R-:W-:Y:S01]  /*29ab0*/  ISETP.NE.AND P2, PT, R126, 0x2, PT ;  /* 0x000000027e00780c */ /* 0x000fe20003f45270 */
[----:B------:R-:W3:Y:S04]  /*29ac0*/  LDL.64 R6, [R1+0x418] ;  /* 0x0004180001067983 */ /* 0x000ee80000100a00 */
[----:B-1----:R-:W0:Y:S08]  /*29ad0*/  SHFL.BFLY PT, R4, R3, 0x1, 0x1f ;  /* 0x0c201f0003047f89 */ /* 0x002e3000000e0000 */
[----:B------:R-:W5:Y:S01]  /*29ae0*/  @!P2 LDL R124, [R1+0x214] ;  /* 0x00021400017ca983 */ /* 0x000f620000100800 */
[----:B0-----:R-:W-:-:S03]  /*29af0*/  FADD.FTZ R138, R3, R4 ;  /* 0x00000004038a7221 */ /* 0x001fc60000010000 */
[----:B------:R-:W3:Y:S02]  /*29b00*/  LDL.64 R4, [R1+0x3e8] ;  /* 0x0003e80001047983 */ /* 0x000ee40000100a00 */
[----:B------:R-:W-:Y:S02]  /*29b10*/  FSETP.NE.FTZ.AND P1, PT, R138, RZ, PT ;  /* 0x000000ff8a00720b */ /* 0x000fe40003f35000 */
[----:B------:R-:W3:Y:S11]  /*29b20*/  LDL.64 R2, [R1+0x408] ;  /* 0x0004080001027983 */ /* 0x000ef60000100a00 */
[----:B------:R-:W3:Y:S04]  /*29b30*/  @P1 LDL R141, [R1+0x450] ;  /* 0x00045000018d1983 */ /* 0x000ee80000100800 */
[----:B------:R-:W3:Y:S01]  /*29b40*/  @P1 LDL R143, [R1+0x434] ;  /* 0x00043400018f1983 */ /* 0x000ee20000100800 */
[----:B------:R-:W-:-:S02]  /*29b50*/  IMAD.MOV.U32 R140, RZ, RZ, -0x800000 ;  /* 0xff800000ff8c7424 */ /* 0x000fc400078e00ff */
[----:B------:R-:W-:Y:S02]  /*29b60*/  IMAD.MOV.U32 R127, RZ, RZ, RZ ;  /* 0x000000ffff7f7224 */ /* 0x000fe400078e00ff */
[----:B------:R-:W-:Y:S01]  /*29b70*/  IMAD.MOV.U32 R142, RZ, RZ, -0x800000 ;  /* 0xff800000ff8e7424 */ /* 0x000fe200078e00ff */
[----:B------:R1:W-:Y:S08]  /*29b80*/  BAR.ARV R210, 0x100 ;  /* 0x000400d20000751d */ /* 0x0003f00000002000 */
[----:B------:R-:W-:Y:S06]  /*29b90*/  BAR.ARV 0x8, 0x120 ;  /* 0x0204800000007b1d */ /* 0x000fec0000002000 */
[----:B----4-:R-:W-:-:S13]  /*29ba0*/  FSETP.NE.FTZ.AND P0, PT, R145, RZ, PT ;  /* 0x000000ff9100720b */ /* 0x010fda0003f15000 */
[----:B------:R-:W4:Y:S04]  /*29bb0*/  @P0 LDL R128, [R1+0x450] ;  /* 0x0004500001800983 */ /* 0x000f280000100800 */
[----:B------:R-:W3:Y:S01]  /*29bc0*/  @P0 LDL R129, [R1+0x430] ;  /* 0x0004300001810983 */ /* 0x000ee20000100800 */
[----:B------:R-:W0:Y:S02]  /*29bd0*/  @P0 MUFU.LG2 R139, R145 ;  /* 0x00000091008b0308 */ /* 0x000e240000000c00 */
[----:B0-----:R-:W-:-:S06]  /*29be0*/  @P0 FMUL.FTZ R139, R139, 0.69314718246459960938 ;  /* 0x3f3172188b8b0820 */ /* 0x001fcc0000410000 */
[----:B------:R-:W-:Y:S08]  /*29bf0*/  @P1 MUFU.LG2 R144, R138 ;  /* 0x0000008a00901308 */ /* 0x000ff00000000c00 */
[----:B------:R-:W0:Y:S01]  /*29c00*/  @P0 MUFU.RCP R127, R145 ;  /* 0x00000091007f0308 */ /* 0x000e220000001000 */
[----:B-----5:R-:W-:Y:S01]  /*29c10*/  @!P2 LOP3.LUT R124, R124, 0x1, RZ, 0x3c, !PT ;  /* 0x000000017c7ca812 */ /* 0x020fe200078e3cff */
[----:B--2---:R-:W-:Y:S01]  /*29c20*/  VIADD R0, R0, 0x1 ;  /* 0x0000000100007836 */ /* 0x004fe20000000000 */
[----:B------:R-:W-:Y:S04]  /*29c30*/  STL [R1+0x444], R138 ;  /* 0x0004448a01007387 */ /* 0x000fe80000100800 */
[----:B------:R-:W-:Y:S04]  /*29c40*/  STL [R1+0x210], R126 ;  /* 0x0002107e01007387 */ /* 0x000fe80000100800 */
[----:B------:R-:W-:Y:S01]  /*29c50*/  @!P2 STL [R1+0x214], R124 ;  /* 0x0002147c0100a387 */ /* 0x000fe20000100800 */
        /* <DEDUP_REMOVED lines=101> */
[----:B------:R-:W0:Y:S01]  /*2a2b0*/  @P1 MUFU.RCP R128, R138 ;  /* 0x0000008a00801308 */ /* 0x000e220000001000 */
[----:B------:R-:W-:Y:S01]  /*2a2c0*/  @P1 FMUL.FTZ R129, R144, 0.69314718246459960938 ;  /* 0x3f31721890811820 */ /* 0x000fe20000410000 */
[----:B------:R-:W-:-:S04]  /*2a2d0*/  @P1 FMUL.FTZ R144, R141, 0.69314718246459960938 ;  /* 0x3f3172188d901820 */ /* 0x000fc80000410000 */
[----:B------:R-:W-:Y:S01]  /*2a2e0*/  @P1 FFMA.FTZ R142, R144, R143, R129 ;  /* 0x0000008f908e1223 */ /* 0x000fe20000010081 */
[-C--:B0-----:R-:W-:Y:S01]  /*2a2f0*/  FMUL.FTZ R13, R13, R128.reuse ;  /* 0x000000800d0d7220 */ /* 0x081fe20000410000 */
        /* <DEDUP_REMOVED lines=64> */
[----:B0-----:R-:W-:Y:S01]  /*2a700*/  VIADD R12, R125, 0x1 ;  /* 0x000000017d0c7836 */ /* 0x001fe20000000000 */
        /* <DEDUP_REMOVED lines=33> */
[----:B------:R1:W-:Y:S01]  /*2a920*/  STL [R1+0x218], R12 ;  /* 0x0002180c01007387 */ /* 0x0003e20000100800 */
[----:B------:R-:W-:-:S13]  /*2a930*/  PLOP3.LUT P0, PT, PT, PT, PT, 0x8, 0x0 ;  /* 0x000000000000781c */ /* 0x000fda0003f0e170 */
.L_x_10054:
[----:B------:R-:W-:Y:S05]  /*2a940*/  WARPSYNC.ALL ;  /* 0x0000000000007948 */ /* 0x000fea0003800000 */
[----:B------:R-:W2:Y:S08]  /*2a950*/  S2UR UR5, SR_CgaCtaId ;  /* 0x00000000000579c3 */ /* 0x000eb00000008800 */
[----:B------:R-:W-:Y:S06]  /*2a960*/  BAR.SYNC.DEFER_BLOCKING 0x5, 0x120 ;  /* 0x0144800000007b1d */ /* 0x000fec0000010000 */
[----:B------:R-:W-:Y:S01]  /*2a970*/  UMOV UR4, 0x400 ;  /* 0x0000040000047882 */ /* 0x000fe20000000000 */
[----:B------:R-:W-:Y:S01]  /*2a980*/  BSSY B0, `(.L_x_10183) ;  /* 0x00002b2000007945 */ /* 0x000fe20003800000 */
[----:B--2---:R-:W-:-:S06]  /*2a990*/  ULEA UR4, UR5, UR4, 0x18 ;  /* 0x0000000405047291 */ /* 0x004fcc000f8ec03f */
[----:B------:R-:W-:-:S05]  /*2a9a0*/  IMAD.U32 R145, RZ, RZ, UR4 ;  /* 0x00000004ff917e24 */ /* 0x000fca000f8e00ff */
[----:B------:R2:W3:Y:S01]  /*2a9b0*/  LDS.128 R116, [R145+0x324d0] ;  /* 0x0324d00091747984 */ /* 0x0004e20000000c00 */
[----:B------:R-:W-:Y:S06]  /*2a9c0*/  BAR.ARV 0x4, 0x120 ;  /* 0x0104800000007b1d */ /* 0x000fec0000002000 */
[----:B------:R-:W-:Y:S05]  /*2a9d0*/  @P0 BRA `(.L_x_10184) ;  /* 0x0000001c00d00947 */ /* 0x000fea0003800000 */
[----:B-1----:R-:W4:Y:S04]  /*2a9e0*/  LDL.128 R140, [R1+0x220] ;  /* 0x00022000018c7983 */ /* 0x002f280000100c00 */
        /* <DEDUP_REMOVED lines=13> */
[----:B0-----:R-:W2:Y:S04]  /*2aac0*/  LDL.128 R84, [R1+0x2f0] ;  /* 0x0002f00001547983 */ /* 0x001ea80000100c00 */
        /* <DEDUP_REMOVED lines=11> */
[----:B-----5:R-:W2:Y:S04]  /*2ab80*/  LDL.128 R36, [R1+0x3b0] ;  /* 0x0003b00001247983 */ /* 0x020ea80000100c00 */
[----:B------:R-:W2:Y:S04]  /*2ab90*/  LDL.128 R24, [R1+0x3e0] ;  /* 0x0003e00001187983 */ /* 0x000ea80000100c00 */
[----:B------:R-:W2:Y:S04]  /*2aba0*/  LDL.128 R28, [R1+0x3d0] ;  /* 0x0003d000011c7983 */ /* 0x000ea80000100c00 */
[----:B------:R-:W2:Y:S04]  /*2abb0*/  LDL.128 R8, [R1+0x400] ;  /* 0x0004000001087983 */ /* 0x000ea80000100c00 */
[----:B------:R-:W2:Y:S04]  /*2abc0*/  LDL.128 R12, [R1+0x3f0] ;  /* 0x0003f000010c7983 */ /* 0x000ea80000100c00 */
[----:B------:R-:W2:Y:S01]  /*2abd0*/  LDL.128 R4, [R1+0x410] ;  /* 0x0004100001047983 */ /* 0x000ea20000100c00 */
[----:B------:R-:W0:Y:S01]  /*2abe0*/  S2R R0, SR_SWINHI ;  /* 0x0000000000007919 */ /* 0x000e220000002f00 */
[----:B------:R-:W-:Y:S05]  /*2abf0*/  WARPSYNC.ALL ;  /* 0x0000000000007948 */ /* 0x000fea0003800000 */
[----:B------:R-:W-:Y:S01]  /*2ac00*/  ULDC.64 UR4, c[0x0][0xcd8] ;  /* 0x0003360000047ab9 */ /* 0x000fe20000000a00 */
[----:B------:R-:W-:-:S02]  /*2ac10*/  MOV R2, R145 ;  /* 0x0000009100027202 */ /* 0x000fc40000000f00 */
[----:B0-----:R-:W-:-:S03]  /*2ac20*/  MOV R3, R0 ;  /* 0x0000000000037202 */ /* 0x001fc60000000f00 */
[----:B------:R-:W-:-:S03]  /*2ac30*/  IMAD.WIDE R16, R218, 0x2, R2 ;  /* 0x00000002da107825 */ /* 0x000fc600078e0202 */
[C---:B------:R-:W-:Y:S02]  /*2ac40*/  IADD3 R20, P1, R16.reuse, 0x20, RZ ;  /* 0x0000002010147810 */ /* 0x040fe40007f3e0ff */
[----:B---3--:R-:W-:Y:S02]  /*2ac50*/  IADD3 R116, P2, R16, 0x40, RZ ;  /* 0x0000004010747810 */ /* 0x008fe40007f5e0ff */
[----:B------:R-:W-:Y:S02]  /*2ac60*/  LOP3.LUT R199, R20, 0x380, RZ, 0xc0, !PT ;  /* 0x0000038014c77812 */ /* 0x000fe400078ec0ff */
[----:B------:R-:W-:Y:S02]  /*2ac70*/  LOP3.LUT R201, R116, 0x380, RZ, 0xc0, !PT ;  /* 0x0000038074c97812 */ /* 0x000fe400078ec0ff */
[----:B------:R-:W-:Y:S01]  /*2ac80*/  IADD3 R144, P3, R16, 0x60, RZ ;  /* 0x0000006010907810 */ /* 0x000fe20007f7e0ff */
[----:B------:R-:W-:Y:S01]  /*2ac90*/  IMAD.X R173, RZ, RZ, R17, P1 ;  /* 0x000000ffffad7224 */ /* 0x000fe200008e0611 */
[----:B------:R-:W-:-:S02]  /*2aca0*/  SHF.R.U64 R199, R199, 0x3, RZ ;  /* 0x00000003c7c77819 */ /* 0x000fc400000012ff */
[C---:B------:R-:W-:Y:S02]  /*2acb0*/  IADD3 R146, P4, R16.reuse, 0x4000, RZ ;  /* 0x0000400010927810 */ /* 0x040fe40007f9e0ff */
[----:B------:R-:W-:Y:S02]  /*2acc0*/  SHF.R.U64 R201, R201, 0x3, RZ ;  /* 0x00000003c9c97819 */ /* 0x000fe400000012ff */
[C---:B------:R-:W-:Y:S02]  /*2acd0*/  IADD3 R148, P5, R16.reuse, 0x4020, RZ ;  /* 0x0000402010947810 */ /* 0x040fe40007fbe0ff */
[----:B------:R-:W-:Y:S02]  /*2ace0*/  IADD3 R205, P1, R16, 0x4060, RZ ;  /* 0x0000406010cd7810 */ /* 0x000fe40007f3e0ff */
[----:B------:R-:W-:Y:S02]  /*2acf0*/  LOP3.LUT R203, R144, 0x380, RZ, 0xc0, !PT ;  /* 0x0000038090cb7812 */ /* 0x000fe400078ec0ff */
[----:B------:R-:W-:-:S02]  /*2ad00*/  LOP3.LUT R172, R199, R20, RZ, 0x3c, !PT ;  /* 0x00000014c7ac7212 */ /* 0x000fc400078e3cff */
[----:B------:R-:W-:Y:S02]  /*2ad10*/  LOP3.LUT R184, R201, R116, RZ, 0x3c, !PT ;  /* 0x00000074c9b87212 */ /* 0x000fe400078e3cff */
[----:B------:R-:W-:Y:S01]  /*2ad20*/  LOP3.LUT R199, R146, 0x380, RZ, 0xc0, !PT ;  /* 0x0000038092c77812 */ /* 0x000fe200078ec0ff */
[--C-:B------:R-:W-:Y:S01]  /*2ad30*/  IMAD.X R151, RZ, RZ, R17.reuse, P1 ;  /* 0x000000ffff977224 */ /* 0x100fe200008e0611 */
[----:B------:R-:W-:Y:S02]  /*2ad40*/  SHF.R.U64 R203, R203, 0x3, RZ ;  /* 0x00000003cbcb7819 */ /* 0x000fe400000012ff */
[----:B------:R-:W-:Y:S01]  /*2ad50*/  LOP3.LUT R201, R148, 0x380, RZ, 0xc0, !PT ;  /* 0x0000038094c97812 */ /* 0x000fe200078ec0ff */
[----:B------:R-:W-:Y:S01]  /*2ad60*/  IMAD.X R185, RZ, RZ, R17, P2 ;  /* 0x000000ffffb97224 */ /* 0x000fe200010e0611 */
[C---:B------:R-:W-:Y:S02]  /*2ad70*/  LOP3.LUT R0, R16.reuse, 0x380, RZ, 0xc0, !PT ;  /* 0x0000038010007812 */ /* 0x040fe400078ec0ff */
[----:B------:R-:W-:-:S02]  /*2ad80*/  IADD3 R150, P0, R16, 0x4040, RZ ;  /* 0x0000404010967810 */ /* 0x000fc40007f1e0ff */
[C---:B------:R-:W-:Y:S01]  /*2ad90*/  IADD3 R182, P1, R16.reuse, 0xc020, RZ ;  /* 0x0000c02010b67810 */ /* 0x040fe20007f3e0ff */
[----:B------:R-:W-:Y:S01]  /*2ada0*/  IMAD.X R175, RZ, RZ, R17, P3 ;  /* 0x000000ffffaf7224 */ /* 0x000fe200018e0611 */
[C---:B------:R-:W-:Y:S02]  /*2adb0*/  IADD3 R188, P2, R16.reuse, 0x8000, RZ ;  /* 0x0000800010bc7810 */ /* 0x040fe40007f5e0ff */
[----:B------:R-:W-:Y:S02]  /*2adc0*/  SHF.R.U64 R199, R199, 0x3, RZ ;  /* 0x00000003c7c77819 */ /* 0x000fe400000012ff */
[----:B------:R-:W-:Y:S02]  /*2add0*/  LOP3.LUT R174, R203, R144, RZ, 0x3c, !PT ;  /* 0x00000090cbae7212 */ /* 0x000fe400078e3cff */
[----:B------:R-:W-:Y:S02]  /*2ade0*/  SHF.R.U64 R201, R201, 0x3, RZ ;  /* 0x00000003c9c97819 */ /* 0x000fe400000012ff */
[----:B------:R-:W-:-:S02]  /*2adf0*/  IADD3 R194, P3, R16, 0x8020, RZ ;  /* 0x0000802010c27810 */ /* 0x000fc40007f7e0ff */
[----:B------:R-:W-:Y:S02]  /*2ae00*/  SHF.R.U64 R197, R0, 0x3, RZ ;  /* 0x0000000300c57819 */ /* 0x000fe400000012ff */
[----:B------:R-:W-:Y:S01]  /*2ae10*/  LOP3.LUT R203, R150, 0x380, RZ, 0xc0, !PT ;  /* 0x0000038096cb7812 */ /* 0x000fe200078ec0ff */
[--C-:B------:R-:W-:Y:S01]  /*2ae20*/  IMAD.X R189, RZ, RZ, R17.reuse, P1 ;  /* 0x000000ffffbd7224 */ /* 0x100fe200008e0611 */
[----:B------:R-:W-:Y:S01]  /*2ae30*/  LOP3.LUT R0, R205, 0x380, RZ, 0xc0, !PT ;  /* 0x00000380cd007812 */ /* 0x000fe200078ec0ff */
[--C-:B------:R-:W-:Y:S01]  /*2ae40*/  IMAD.X R149, RZ, RZ, R17.reuse, P2 ;  /* 0x000000ffff957224 */ /* 0x100fe200010e0611 */
[----:B------:R-:W-:Y:S01]  /*2ae50*/  LOP3.LUT R146, R199, R146, RZ, 0x3c, !PT ;  /* 0x00000092c7927212 */ /* 0x000fe200078e3cff */
[----:B------:R-:W-:Y:S01]  /*2ae60*/  IMAD.X R147, RZ, RZ, R17, P4 ;  /* 0x000000ffff937224 */ /* 0x000fe200020e0611 */
[----:B------:R-:W-:Y:S02]  /*2ae70*/  LOP3.LUT R162, R201, R148, RZ, 0x3c, !PT ;  /* 0x00000094c9a27212 */ /* 0x000fe400078e3cff */
[----:B------:R-:W-:-:S02]  /*2ae80*/  LOP3.LUT R199, R188, 0x380, RZ, 0xc0, !PT ;  /* 0x00000380bcc77812 */ /* 0x000fc400078ec0ff */
[----:B------:R-:W-:Y:S01]  /*2ae90*/  ISETP.NE.U32.AND P1, PT, RZ, UR4, PT ;  /* 0x00000004ff007c0c */ /* 0x000fe2000bf25070 */
[--C-:B------:R-:W-:Y:S01]  /*2aea0*/  IMAD.X R163, RZ, RZ, R17.reuse, P5 ;  /* 0x000000ffffa37224 */ /* 0x100fe200028e0611 */
[----:B------:R-:W-:Y:S01]  /*2aeb0*/  IADD3 R186, P2, R16, 0xc040, RZ ;  /* 0x0000c04010ba7810 */ /* 0x000fe20007f5e0ff */
[--C-:B------:R-:W-:Y:S01]  /*2aec0*/  IMAD.X R161, RZ, RZ, R17.reuse, P0 ;  /* 0x000000ffffa17224 */ /* 0x100fe200000e0611 */
[----:B------:R-:W-:Y:S01]  /*2aed0*/  SHF.R.U64 R203, R203, 0x3, RZ ;  /* 0x00000003cbcb7819 */ /* 0x000fe200000012ff */
[----:B------:R-:W-:Y:S01]  /*2aee0*/  IMAD.X R21, RZ, RZ, R17, P3 ;  /* 0x000000ffff157224 */ /* 0x000fe200018e0611 */
[----:B------:R-:W-:Y:S02]  /*2aef0*/  LOP3.LUT R201, R194, 0x380, RZ, 0xc0, !PT ;  /* 0x00000380c2c97812 */ /* 0x000fe400078ec0ff */
[----:B------:R-:W-:Y:S02]  /*2af00*/  IADD3 R192, P4, R16, 0x8040, RZ ;  /* 0x0000804010c07810 */ /* 0x000fe40007f9e0ff */
[----:B------:R-:W-:-:S02]  /*2af10*/  SHF.R.U64 R0, R0, 0x3, RZ ;  /* 0x0000000300007819 */ /* 0x000fc400000012ff */
[C---:B------:R-:W-:Y:S02]  /*2af20*/  IADD3 R190, P5, R16.reuse, 0x8060, RZ ;  /* 0x0000806010be7810 */ /* 0x040fe40007fbe0ff */
[C---:B------:R-:W-:Y:S02]  /*2af30*/  IADD3 R167, P0, R16.reuse, 0xc000, RZ ;  /* 0x0000c00010a77810 */ /* 0x040fe40007f1e0ff */
[----:B------:R-:W-:Y:S02]  /*2af40*/  IADD3 R181, P3, R16, 0xc060, RZ ;  /* 0x0000c06010b57810 */ /* 0x000fe40007f7e0ff */
[----:B------:R-:W-:Y:S02]  /*2af50*/  LOP3.LUT R16, R197, R16, RZ, 0x3c, !PT ;  /* 0x00000010c5107212 */ /* 0x000fe400078e3cff */
[----:B------:R-:W-:Y:S02]  /*2af60*/  SHF.R.U64 R199, R199, 0x3, RZ ;  /* 0x00000003c7c77819 */ /* 0x000fe400000012ff */
[----:B------:R-:W-:Y:S01]  /*2af70*/  ISETP.NE.AND.EX P1, PT, RZ, UR5, PT, P1 ;  /* 0x00000005ff007c0c */ /* 0x000fe2000bf25310 */
[----:B------:R-:W-:Y:S01]  /*2af80*/  ULDC.64 UR4, c[0x0][0xce0] ;  /* 0x0003380000047ab9 */ /* 0x000fe20000000a00 */
[----:B------:R-:W-:Y:S01]  /*2af90*/  LOP3.LUT R160, R203, R150, RZ, 0x3c, !PT ;  /* 0x00000096cba07212 */ /* 0x000fe200078e3cff */
[----:B------:R-:W-:Y:S01]  /*2afa0*/  IMAD.X R187, RZ, RZ, R17, P2 ;  /* 0x000000ffffbb7224 */ /* 0x000fe200010e0611 */
[----:B------:R-:W-:-:S02]  /*2afb0*/  SHF.R.U64 R201, R201, 0x3, RZ ;  /* 0x00000003c9c97819 */ /* 0x000fc400000012ff */
[----:B------:R-:W-:Y:S02]  /*2afc0*/  LOP3.LUT R150, R0, R205, RZ, 0x3c, !PT ;  /* 0x000000cd00967212 */ /* 0x000fe400078e3cff */
[----:B------:R-:W-:Y:S02]  /*2afd0*/  LOP3.LUT R203, R192, 0x380, RZ, 0xc0, !PT ;  /* 0x00000380c0cb7812 */ /* 0x000fe400078ec0ff */
[----:B------:R-:W-:Y:S02]  /*2afe0*/  LOP3.LUT R205, R190, 0x380, RZ, 0xc0, !PT ;  /* 0x00000380becd7812 */ /* 0x000fe400078ec0ff */
[----:B------:R-:W-:Y:S02]  /*2aff0*/  ISETP.NE.U32.AND P2, PT, RZ, UR4, PT ;  /* 0x00000004ff007c0c */ /* 0x000fe4000bf45070 */
[----:B------:R-:W-:Y:S02]  /*2b000*/  LOP3.LUT R148, R199, R188, RZ, 0x3c, !PT ;  /* 0x000000bcc7947212 */ /* 0x000fe400078e3cff */
[----:B------:R-:W-:-:S02]  /*2b010*/  LOP3.LUT R0, R167, 0x380, RZ, 0xc0, !PT ;  /* 0x00000380a7007812 */ /* 0x000fc400078ec0ff */
[----:B------:R-:W-:Y:S02]  /*2b020*/  MOV R16, R16 ;  /* 0x0000001000107202 */ /* 0x000fe40000000f00 */
[----:B------:R-:W-:Y:S02]  /*2b030*/  LOP3.LUT R20, R201, R194, RZ, 0x3c, !PT ;  /* 0x000000c2c9147212 */ /* 0x000fe400078e3cff */
[----:B------:R-:W-:Y:S02]  /*2b040*/  LOP3.LUT R199, R182, 0x380, RZ, 0xc0, !PT ;  /* 0x00000380b6c77812 */ /* 0x000fe400078ec0ff */
[----:B------:R-:W-:Y:S02]  /*2b050*/  MOV R172, R172 ;  /* 0x000000ac00ac7202 */ /* 0x000fe40000000f00 */
[----:B------:R-:W-:Y:S02]  /*2b060*/  SHF.R.U64 R203, R203, 0x3, RZ ;  /* 0x00000003cbcb7819 */ /* 0x000fe400000012ff */
[----:B------:R-:W-:-:S02]  /*2b070*/  LOP3.LUT R201, R186, 0x380, RZ, 0xc0, !PT ;  /* 0x00000380bac97812 */ /* 0x000fc400078ec0ff */
[----:B------:R-:W-:Y:S02]  /*2b080*/  MOV R184, R184 ;  /* 0x000000b800b87202 */ /* 0x000fe40000000f00 */
[----:B------:R-:W-:Y:S02]  /*2b090*/  SHF.R.U64 R205, R205, 0x3, RZ ;  /* 0x00000003cdcd7819 */ /* 0x000fe400000012ff */
[----:B------:R-:W-:Y:S02]  /*2b0a0*/  LOP3.LUT R116, R181, 0x380, RZ, 0xc0, !PT ;  /* 0x00000380b5747812 */ /* 0x000fe400078ec0ff */
[----:B------:R-:W-:Y:S02]  /*2b0b0*/  MOV R174, R174 ;  /* 0x000000ae00ae7202 */ /* 0x000fe40000000f00 */
[----:B------:R-:W-:Y:S01]  /*2b0c0*/  ISETP.NE.AND.EX P2, PT, RZ, UR5, PT, P2 ;  /* 0x00000005ff007c0c */ /* 0x000fe2000bf45320 */
[----:B------:R-:W-:Y:S01]  /*2b0d0*/  IMAD.X R195, RZ, RZ, R17, P4 ;  /* 0x000000ffffc37224 */ /* 0x000fe200020e0611 */
[----:B------:R-:W-:-:S02]  /*2b0e0*/  SHF.R.U64 R0, R0, 0x3, RZ ;  /* 0x0000000300007819 */ /* 0x000fc400000012ff */
[----:B------:R-:W-:Y:S02]  /*2b0f0*/  MOV R146, R146 ;  /* 0x0000009200927202 */ /* 0x000fe40000000f00 */
[----:B----4-:R-:W-:Y:S02]  /*2b100*/  F2FP.BF16.F32.PACK_AB R140, R141, R140 ;  /* 0x0000008c8d8c723e */ /* 0x010fe400000010ff */
[----:B------:R-:W-:Y:S02]  /*2b110*/  F2FP.BF16.F32.PACK_AB R141, R143, R142 ;  /* 0x0000008e8f8d723e */ /* 0x000fe400000010ff */
[----:B--2---:R-:W-:Y:S02]  /*2b120*/  F2FP.BF16.F32.PACK_AB R132, R133, R132 ;  /* 0x000000848584723e */ /* 0x004fe400000010ff */
[----:B------:R-:W-:Y:S02]  /*2b130*/  F2FP.BF16.F32.PACK_AB R133, R135, R134 ;  /* 0x000000868785723e */ /* 0x000fe400000010ff */
[----:B------:R-:W-:-:S02]  /*2b140*/  F2FP.BF16.F32.PACK_AB R142, R137, R136 ;  /* 0x00000088898e723e */ /* 0x000fc400000010ff */
[----:B------:R-:W-:Y:S01]  /*2b150*/  F2FP.BF16.F32.PACK_AB R143, R139, R138 ;  /* 0x0000008a8b8f723e */ /* 0x000fe200000010ff */
[----:B------:R-:W-:Y:S01]  /*2b160*/  BAR.SYNC.DEFER_BLOCKING 0x1, 0x100 ;  /* 0x0044000000007b1d */ /* 0x000fe20000010000 */
        /* <DEDUP_REMOVED lines=17> */
[----:B------:R-:W-:Y:S01]  /*2b280*/  F2FP.BF16.F32.PACK_AB R88, R89, R88 ;  /* 0x000000585958723e */ /* 0x000fe200000010ff */
[----:B------:R-:W-:Y:S01]  /*2b290*/  IMAD.X R193, RZ, RZ, R17, P5 ;  /* 0x000000ffffc17224 */ /* 0x000fe200028e0611 */
[----:B------:R-:W-:Y:S01]  /*2b2a0*/  SHF.R.U64 R199, R199, 0x3, RZ ;  /* 0x00000003c7c77819 */ /* 0x000fe200000012ff */
[----:B------:R1:W-:Y:S01]  /*2b2b0*/  STSM.16.M88.4 [R172], R132 ;  /* 0x00000084ac007844 */ /* 0x0003e20000000200 */
[----:B------:R-:W-:-:S02]  /*2b2c0*/  MOV R162, R162 ;  /* 0x000000a200a27202 */ /* 0x000fc40000000f00 */
[----:B------:R-:W-:Y:S02]  /*2b2d0*/  F2FP.BF16.F32.PACK_AB R98, R93, R92 ;  /* 0x0000005c5d62723e */ /* 0x000fe400000010ff */
[----:B------:R-:W-:Y:S02]  /*2b2e0*/  F2FP.BF16.F32.PACK_AB R99, R95, R94 ;  /* 0x0000005e5f63723e */ /* 0x000fe400000010ff */
[----:B------:R-:W-:Y:S02]  /*2b2f0*/  F2FP.BF16.F32.PACK_AB R89, R91, R90 ;  /* 0x0000005a5b59723e */ /* 0x000fe400000010ff */
[----:B------:R-:W-:Y:S01]  /*2b300*/  F2FP.BF16.F32.PACK_AB R80, R81, R80 ;  /* 0x000000505150723e */ /* 0x000fe200000010ff */
[----:B------:R-:W-:Y:S01]  /*2b310*/  IMAD.X R191, RZ, RZ, R17, P0 ;  /* 0x000000ffffbf7224 */ /* 0x000fe200000e0611 */
[----:B------:R-:W-:Y:S01]  /*2b320*/  LOP3.LUT R194, R203, R192, RZ, 0x3c, !PT ;  /* 0x000000c0cbc27212 */ /* 0x000fe200078e3cff */
[----:B------:R1:W-:Y:S01]  /*2b330*/  STSM.16.M88.4 [R184], R124 ;  /* 0x0000007cb8007844 */ /* 0x0003e20000000200 */
[----:B------:R-:W-:-:S02]  /*2b340*/  SHF.R.U64 R201, R201, 0x3, RZ ;  /* 0x00000003c9c97819 */ /* 0x000fc400000012ff */
[----:B------:R-:W-:Y:S02]  /*2b350*/  MOV R160, R160 ;  /* 0x000000a000a07202 */ /* 0x000fe40000000f00 */
[----:B------:R-:W-:Y:S02]  /*2b360*/  F2FP.BF16.F32.PACK_AB R90, R85, R84 ;  /* 0x00000054555a723e */ /* 0x000fe400000010ff */
        /* <DEDUP_REMOVED lines=12> */
[----:B------:R-:W-:-:S02]  /*2b430*/  LOP3.LUT R190, R0, R167, RZ, 0x3c, !PT ;  /* 0x000000a700be7212 */ /* 0x000fc400078e3cff */
[----:B------:R-:W-:Y:S02]  /*2b440*/  MOV R148, R148 ;  /* 0x0000009400947202 */ /* 0x000fe40000000f00 */
[----:B------:R-:W-:Y:S02]  /*2b450*/  F2FP.BF16.F32.PACK_AB R74, R69, R68 ;  /* 0x00000044454a723e */ /* 0x000fe400000010ff */
[----:B------:R-:W-:Y:S02]  /*2b460*/  F2FP.BF16.F32.PACK_AB R75, R71, R70 ;  /* 0x00000046474b723e */ /* 0x000fe400000010ff */
[----:B------:R-:W-:Y:S02]  /*2b470*/  F2FP.BF16.F32.PACK_AB R65, R67, R66 ;  /* 0x000000424341723e */ /* 0x000fe400000010ff */
[----:B------:R-:W-:Y:S01]  /*2b480*/  F2FP.BF16.F32.PACK_AB R56, R57, R56 ;  /* 0x000000383938723e */ /* 0x000fe200000010ff */
[----:B------:R-:W-:Y:S01]  /*2b490*/  IMAD.X R197, RZ, RZ, R17, P3 ;  /* 0x000000ffffc57224 */ /* 0x000fe200018e0611 */
[----:B------:R-:W-:Y:S01]  /*2b4a0*/  LOP3.LUT R188, R199, R182, RZ, 0x3c, !PT ;  /* 0x000000b6c7bc7212 */ /* 0x000fe200078e3cff */
[----:B------:R1:W-:Y:S01]  /*2b4b0*/  STSM.16.M88.4 [R162], R96 ;  /* 0x00000060a2007844 */ /* 0x0003e20000000200 */
[----:B------:R-:W-:Y:S01]  /*2b4c0*/  MOV R20, R20 ;  /* 0x0000001400147202 */ /* 0x000fe20000000f00 */
[----:B0-----:R-:W0:Y:S01]  /*2b4d0*/  LDC.64 R16, c[0x0][0xcd8] ;  /* 0x00033600ff107b82 */ /* 0x001e220000000a00 */
        /* <DEDUP_REMOVED lines=34> */
[----:B------:R-:W-:Y:S01]  /*2b700*/  F2FP.BF16.F32.PACK_AB R9, R11, R10 ;  /* 0x0000000a0b09723e */ /* 0x000fe200000010ff */
[----:B------:R1:W-:Y:S01]  /*2b710*/  STSM.16.M88.4 [R192], R48 ;  /* 0x00000030c0007844 */ /* 0x0003e20000000200 */
[----:B------:R-:W-:-:S02]  /*2b720*/  MOV R196, R196 ;  /* 0x000000c400c47202 */ /* 0x000fc40000000f00 */
[----:B------:R-:W-:Y:S02]  /*2b730*/  F2FP.BF16.F32.PACK_AB R10, R5, R4 ;  /* 0x00000004050a723e */ /* 0x000fe400000010ff */
[----:B------:R-:W-:Y:S01]  /*2b740*/  F2FP.BF16.F32.PACK_AB R11, R7, R6 ;  /* 0x00000006070b723e */ /* 0x000fe200000010ff */
[----:B------:R1:W-:Y:S01]  /*2b750*/  STSM.16.M88.4 [R190], R40 ;  /* 0x00000028be007844 */ /* 0x0003e20000000200 */
[----:B------:R-:W2:Y:S03]  /*2b760*/  @P2 LDC.64 R6, c[0x0][0xce0] ;  /* 0x00033800ff062b82 */ /* 0x000ea60000000a00 */
[----:B------:R1:W-:Y:S04]  /*2b770*/  STSM.16.M88.4 [R188], R32 ;  /* 0x00000020bc007844 */ /* 0x0003e80000000200 */
[----:B------:R1:W-:Y:S04]  /*2b780*/  STSM.16.M88.4 [R186], R24 ;  /* 0x00000018ba007844 */ /* 0x0003e80000000200 */
[----:B------:R1:W-:Y:S01]  /*2b790*/  STSM.16.M88.4 [R196], R8 ;  /* 0x00000008c4007844 */ /* 0x0003e20000000200 */
[----:B------:R-:W-:Y:S01]  /*2b7a0*/  ULDC UR4, c[0x0][0xb88] ;  /* 0x0002e20000047ab9 */ /* 0x000fe20000000800 */
[----:B------:R-:W-:-:S02]  /*2b7b0*/  IMAD.MOV.U32 R4, RZ, RZ, RZ ;  /* 0x000000ffff047224 */ /* 0x000fc400078e00ff */
[----:B------:R-:W-:Y:S02]  /*2b7c0*/  IMAD.U32 R21, RZ, RZ, UR4 ;  /* 0x00000004ff157e24 */ /* 0x000fe4000f8e00ff */
[C---:B0-----:R-:W-:Y:S01]  /*2b7d0*/  IMAD.WIDE R16, R178.reuse, 0x4, R16 ;  /* 0x00000004b2107825 */ /* 0x041fe200078e0210 */
[----:B------:R-:W-:Y:S03]  /*2b7e0*/  BAR.SYNC.DEFER_BLOCKING 0x1, 0x100 ;  /* 0x0044000000007b1d */ /* 0x000fe60000010000 */
[----:B--2---:R-:W-:-:S03]  /*2b7f0*/  @P2 IMAD.WIDE R6, R178, 0x4, R6 ;  /* 0x00000004b2062825 */ /* 0x004fc600078e0206 */
[----:B------:R1:W5:Y:S04]  /*2b800*/  @P1 LDG.E R4, desc[UR56][R16.64] ;  /* 0x0000003810041981 */ /* 0x000368000c1e1900 */
[----:B------:R1:W5:Y:S01]  /*2b810*/  @P2 LDG.E R21, desc[UR56][R6.64] ;  /* 0x0000003806152981 */ /* 0x000362000c1e1900 */
[----:B------:R-:W-:Y:S01]  /*2b820*/  IMAD R14, R180, 0x80, R212 ;  /* 0x00000080b40e7824 */ /* 0x000fe200078e02d4 */
[----:B------:R-:W-:-:S03]  /*2b830*/  LOP3.LUT P0, RZ, R216, 0x3, RZ, 0xc0, !PT ;  /* 0x00000003d8ff7812 */ /* 0x000fc6000780c0ff */
[----:B------:R-:W-:Y:S01]  /*2b840*/  VIADD R0, R14, 0x8 ;  /* 0x000000080e007836 */ /* 0x000fe20000000000 */
[----:B------:R-:W-:Y:S09]  /*2b850*/  @P2 BRA `(.L_x_10185) ;  /* 0x0000000000102947 */ /* 0x000ff20003800000 */
[----:B------:R-:W-:Y:S05]  /*2b860*/  @!P1 BRA `(.L_x_10185) ;  /* 0x00000000000c9947 */ /* 0x000fea0003800000 */
[----:B-1----:R-:W2:Y:S04]  /*2b870*/  LDG.E R6, desc[UR56][R16.64] ;  /* 0x0000003810067981 */ /* 0x002ea8000c1e1900 */
[----:B-----5:R-:W2:Y:S02]  /*2b880*/  LDG.E R21, desc[UR56][R16.64+0x4] ;  /* 0x0000043810157981 */ /* 0x020ea4000c1e1900 */
[----:B--2---:R-:W-:-:S07]  /*2b890*/  IMAD.IADD R21, R21, 0x1, -R6 ;  /* 0x0000000115157824 */ /* 0x004fce00078e0a06 */
.L_x_10185:
[-C--:B-----5:R-:W-:Y:S01]  /*2b8a0*/  ISETP.GE.OR P2, PT, R14, R21.reuse, P0 ;  /* 0x000000150e00720c */ /* 0x0a0fe20000746670 */
[----:B------:R-:W-:Y:S01]  /*2b8b0*/  ULDC.64 UR4, c[0x0][0xc70] ;  /* 0x00031c0000047ab9 */ /* 0x000fe20000000a00 */
[----:B------:R-:W-:-:S11]  /*2b8c0*/  ISETP.GE.OR P0, PT, R0, R21, P0 ;  /* 0x000000150000720c */ /* 0x000fd60000706670 */
[----:B------:R-:W2:Y:S04]  /*2b8d0*/  @!P2 LDL R13, [R1+0x440] ;  /* 0x00044000010da983 */ /* 0x000ea80000100800 */
[----:B------:R-:W3:Y:S01]  /*2b8e0*/  @!P0 LDL R12, [R1+0x444] ;  /* 0x00044400010c8983 */ /* 0x000ee20000100800 */
[----:B-1----:R-:W-:Y:S01]  /*2b8f0*/  SHF.R.S32.HI R10, RZ, 0x1f, R177 ;  /* 0x0000001fff0a7819 */ /* 0x002fe200000114b1 */
[----:B------:R-:W-:Y:S01]  /*2b900*/  IMAD R7, R164, 0x40, R159 ;  /* 0x00000040a4077824 */ /* 0x000fe200078e029f */
[----:B------:R-:W-:Y:S02]  /*2b910*/  SHF.R.S32.HI R5, RZ, 0x1f, R4 ;  /* 0x0000001fff057819 */ /* 0x000fe40000011404 */
[----:B------:R-:W-:Y:S01]  /*2b920*/  SHF.R.S32.HI R0, RZ, 0x1f, R178 ;  /* 0x0000001fff007819 */ /* 0x000fe200000114b2 */
[----:B------:R-:W-:Y:S01]  /*2b930*/  IMAD R6, R10, UR4, RZ ;  /* 0x000000040a067c24 */ /* 0x000fe2000f8e02ff */
[----:B------:R-:W-:Y:S01]  /*2b940*/  SEL R17, R178, RZ, !P1 ;  /* 0x000000ffb2117207 */ /* 0x000fe20004800000 */
[----:B------:R-:W-:Y:S01]  /*2b950*/  IMAD.WIDE.U32 R8, R177, UR4, R4 ;  /* 0x00000004b1087c25 */ /* 0x000fe2000f8e0004 */
[----:B------:R-:W-:-:S03]  /*2b960*/  SEL R0, R0, RZ, !P1 ;  /* 0x000000ff00007207 */ /* 0x000fc60004800000 */
[----:B------:R-:W-:Y:S01]  /*2b970*/  IMAD R11, R177, UR5, R6 ;  /* 0x00000005b10b7c24 */ /* 0x000fe2000f8e0206 */
[----:B------:R-:W-:Y:S01]  /*2b980*/  ULDC.64 UR4, c[0x0][0xc78] ;  /* 0x00031e0000047ab9 */ /* 0x000fe20000000a00 */
[----:B------:R-:W-:-:S04]  /*2b990*/  IMAD.WIDE R2, R7, 0x2, R2 ;  /* 0x0000000207027825 */ /* 0x000fc800078e0202 */
[----:B------:R-:W-:Y:S01]  /*2b9a0*/  IMAD.IADD R9, R9, 0x1, R11 ;  /* 0x0000000109097824 */ /* 0x000fe200078e020b */
[----:B------:R-:W-:Y:S01]  /*2b9b0*/  IADD3 R29, P5, R2, 0x1000, RZ ;  /* 0x00001000021d7810 */ /* 0x000fe20007fbe0ff */
[----:B------:R-:W-:Y:S01]  /*2b9c0*/  IMAD R11, R0, UR4, RZ ;  /* 0x00000004000b7c24 */ /* 0x000fe2000f8e02ff */
[----:B------:R-:W-:Y:S01]  /*2b9d0*/  IADD3 R33, P1, R2, 0x2000, RZ ;  /* 0x0000200002217810 */ /* 0x000fe20007f3e0ff */
[----:B------:R-:W-:Y:S01]  /*2b9e0*/  IMAD.WIDE.U32 R6, R17, UR4, R8 ;  /* 0x0000000411067c25 */ /* 0x000fe2000f8e0008 */
[----:B------:R-:W-:Y:S02]  /*2b9f0*/  SHF.R.S32.HI R9, RZ, 0x1f, R14 ;  /* 0x0000001fff097819 */ /* 0x000fe4000001140e */
[----:B------:R-:W-:Y:S01]  /*2ba00*/  LOP3.LUT R28, R29, 0x380, RZ, 0xc0, !PT ;  /* 0x000003801d1c7812 */ /* 0x000fe200078ec0ff */
[----:B------:R-:W-:Y:S01]  /*2ba10*/  IMAD R11, R17, UR5, R11 ;  /* 0x00000005110b7c24 */ /* 0x000fe2000f8e020b */
[----:B------:R-:W-:Y:S01]  /*2ba20*/  IADD3 R8, P3, R14, R6, RZ ;  /* 0x000000060e087210 */ /* 0x000fe20007f7e0ff */
[----:B------:R-:W-:Y:S01]  /*2ba30*/  ULDC.64 UR4, c[0x0][0xc40] ;  /* 0x0003100000047ab9 */ /* 0x000fe20000000a00 */
[----:B------:R-:W-:-:S02]  /*2ba40*/  LOP3.LUT R32, R33, 0x380, RZ, 0xc0, !PT ;  /* 0x0000038021207812 */ /* 0x000fc400078ec0ff */
[----:B------:R-:W-:Y:S02]  /*2ba50*/  IADD3.X R9, R9, R7, R11, P3, !PT ;  /* 0x0000000709097210 */ /* 0x000fe40001ffe40b */
[----:B------:R-:W-:Y:S02]  /*2ba60*/  LEA R6, P3, R8, UR4, 0x2 ;  /* 0x0000000408067c11 */ /* 0x000fe4000f8610ff */
[----:B------:R-:W-:Y:S02]  /*2ba70*/  SHF.R.U64 R28, R28, 0x3, RZ ;  /* 0x000000031c1c7819 */ /* 0x000fe400000012ff */
[----:B------:R-:W-:Y:S01]  /*2ba80*/  LEA.HI.X R7, R8, UR5, R9, 0x2, P3 ;  /* 0x0000000508077c11 */ /* 0x000fe200098f1409 */
[----:B------:R-:W-:Y:S01]  /*2ba90*/  ULDC.64 UR4, c[0x0][0xba0] ;  /* 0x0002e80000047ab9 */ /* 0x000fe20000000a00 */
[----:B------:R-:W-:Y:S02]  /*2baa0*/  IADD3 R37, P3, R2, 0x3000, RZ ;  /* 0x0000300002257810 */ /* 0x000fe40007f7e0ff */
[----:B------:R-:W-:-:S02]  /*2bab0*/  SHF.R.U64 R32, R32, 0x3, RZ ;  /* 0x0000000320207819 */ /* 0x000fc400000012ff */
[----:B------:R-:W-:Y:S02]  /*2bac0*/  LOP3.LUT R36, R37, 0x380, RZ, 0xc0, !PT ;  /* 0x0000038025247812 */ /* 0x000fe400078ec0ff */
[----:B------:R-:W-:Y:S01]  /*2bad0*/  LOP3.LUT R28, R28, R29, RZ, 0x3c, !PT ;  /* 0x0000001d1c1c7212 */ /* 0x000fe200078e3cff */
[--C-:B------:R-:W-:Y:S01]  /*2bae0*/  IMAD.X R29, RZ, RZ, R3.reuse, P5 ;  /* 0x000000ffff1d7224 */ /* 0x100fe200028e0603 */
[----:B------:R-:W-:Y:S02]  /*2baf0*/  SHF.R.U64 R36, R36, 0x3, RZ ;  /* 0x0000000324247819 */ /* 0x000fe400000012ff */
        /* <DEDUP_REMOVED lines=64> */
[----:B------:R-:W-:Y:S01]  /*2bf00*/  IMAD.X R77, RZ, RZ, R3, P1 ;  /* 0x000000ffff4d7224 */ /* 0x000fe200008e0603 */
[----:B------:R-:W-:Y:S02]  /*2bf10*/  LOP3.LUT R2, R11, R2, RZ, 0x3c, !PT ;  /* 0x000000020b027212 */ /* 0x000fe400078e3cff */
[----:B------:R-:W-:Y:S01]  /*2bf20*/  LOP3.LUT R80, R8, R9, RZ, 0x3c, !PT ;  /* 0x0000000908507212 */ /* 0x000fe200078e3cff */
[----:B------:R-:W-:-:S04]  /*2bf30*/  IMAD R5, R5, UR4, RZ ;  /* 0x0000000405057c24 */ /* 0x000fc8000f8e02ff */
[----:B------:R-:W-:Y:S02]  /*2bf40*/  IMAD R5, R4, UR5, R5 ;  /* 0x0000000504057c24 */ /* 0x000fe4000f8e0205 */
[----:B------:R-:W-:-:S05]  /*2bf50*/  IMAD R21, R180, -0x80, R21 ;  /* 0xffffff80b4157824 */ /* 0x000fca00078e0215 */
[----:B------:R-:W-:Y:S02]  /*2bf60*/  ISETP.GE.AND P3, PT, R164, R21, PT ;  /* 0x00000015a400720c */ /* 0x000fe40003f66270 */
[----:B------:R-:W-:Y:S01]  /*2bf70*/  SHF.R.S32.HI R165, RZ, 0x1f, R164 ;  /* 0x0000001fffa57819 */ /* 0x000fe200000114a4 */
[----:B------:R-:W-:Y:S01]  /*2bf80*/  BSSY B1, `(.L_x_10186) ;  /* 0x0000048000017945 */ /* 0x000fe20003800000 */
[----:B--2---:R-:W-:Y:S04]  /*2bf90*/  @!P2 STG.E desc[UR56][R6.64], R13 ;  /* 0x0000000d0600a986 */ /* 0x004fe8000c101938 */
[----:B---3--:R0:W-:Y:S04]  /*2bfa0*/  @!P0 STG.E desc[UR56][R6.64+0x20], R12 ;  /* 0x0000200c06008986 */ /* 0x0081e8000c101938 */
[----:B------:R1:W5:Y:S04]  /*2bfb0*/  LD.E.128 R24, desc[UR56][R2.64] ;  /* 0x0000003802187980 */ /* 0x000368000c101d00 */
[----:B------:R-:W5:Y:S04]  /*2bfc0*/  LD.E.128 R28, desc[UR56][R28.64] ;  /* 0x000000381c1c7980 */ /* 0x000f68000c101d00 */
[----:B------:R-:W5:Y:S01]  /*2bfd0*/  LD.E.128 R32, desc[UR56][R32.64] ;  /* 0x0000003820207980 */ /* 0x000f62000c101d00 */
[--C-:B-1----:R-:W-:Y:S01]  /*2bfe0*/  SHF.R.S32.HI R3, RZ, 0x1f, R159.reuse ;  /* 0x0000001fff037819 */ /* 0x102fe2000001149f */
[----:B------:R-:W-:-:S02]  /*2bff0*/  IMAD.MOV.U32 R2, RZ, RZ, R159 ;  /* 0x000000ffff027224 */ /* 0x000fc400078e009f */
        /* <DEDUP_REMOVED lines=13> */
[----:B------:R-:W-:Y:S01]  /*2c0d0*/  IMAD.WIDE.U32 R2, R4, UR4, R2 ;  /* 0x0000000404027c25 */ /* 0x000fe2000f8e0002 */
[----:B------:R-:W-:Y:S01]  /*2c0e0*/  ULDC.64 UR4, c[0x0][0xbe0] ;  /* 0x0002f80000047ab9 */ /* 0x000fe20000000a00 */
[----:B------:R-:W-:Y:S01]  /*2c0f0*/  @!PT LDS RZ, [RZ] ;  /* 0x00000000fffff984 */ /* 0x000fe20000000800 */
[----:B------:R-:W-:Y:S01]  /*2c100*/  @!PT LDS RZ, [RZ] ;  /* 0x00000000fffff984 */ /* 0x000fe20000000800 */
[----:B------:R-:W-:Y:S01]  /*2c110*/  @!PT LDS RZ, [RZ] ;  /* 0x00000000fffff984 */ /* 0x000fe20000000800 */
[----:B------:R-:W-:Y:S01]  /*2c120*/  @!PT LDS RZ, [RZ] ;  /* 0x00000000fffff984 */ /* 0x000fe20000000800 */
[----:B------:R0:W-:Y:S06]  /*2c130*/  MEMBAR.ALL.CTA ;  /* 0x0000000000007992 */ /* 0x0001ec0000008000 */
[----:B0-----:R-:W0:Y:S01]  /*2c140*/  FENCE.VIEW.ASYNC.S ;  /* 0x00000000000073c6 */ /* 0x001e220000000000 */
[----:B------:R-:W-:-:S02]  /*2c150*/  IMAD.IADD R3, R3, 0x1, R5 ;  /* 0x0000000103037824 */ /* 0x000fc400078e0205 */
[----:B------:R-:W-:Y:S02]  /*2c160*/  IMAD R10, R10, UR4, RZ ;  /* 0x000000040a0a7c24 */ /* 0x000fe4000f8e02ff */
[----:B------:R-:W-:Y:S02]  /*2c170*/  VIADD R4, R164, 0x20 ;  /* 0x00000020a4047836 */ /* 0x000fe40000000000 */
[C---:B------:R-:W-:Y:S02]  /*2c180*/  IMAD R7, R177.reuse, UR5, R10 ;  /* 0x00000005b1077c24 */ /* 0x040fe4000f8e020a */
[----:B------:R-:W-:Y:S01]  /*2c190*/  IMAD.WIDE.U32 R2, R177, UR4, R2 ;  /* 0x00000004b1027c25 */ /* 0x000fe2000f8e0002 */
[----:B------:R-:W-:Y:S01]  /*2c1a0*/  ULDC.64 UR4, c[0x0][0xbe8] ;  /* 0x0002fa0000047ab9 */ /* 0x000fe20000000a00 */
[----:B------:R-:W-:Y:S02]  /*2c1b0*/  ISETP.GE.AND P2, PT, R4, R21, PT ;  /* 0x000000150400720c */ /* 0x000fe40003f46270 */
[----:B------:R-:W-:-:S02]  /*2c1c0*/  IMAD R4, R0, UR4, RZ ;  /* 0x0000000400047c24 */ /* 0x000fc4000f8e02ff */
[----:B------:R-:W-:Y:S02]  /*2c1d0*/  VIADD R0, R145, 0x32420 ;  /* 0x0003242091007836 */ /* 0x000fe40000000000 */
[C---:B------:R-:W-:Y:S02]  /*2c1e0*/  VIADD R6, R164.reuse, 0x60 ;  /* 0x00000060a4067836 */ /* 0x040fe40000000000 */
[----:B------:R-:W-:Y:S01]  /*2c1f0*/  IMAD.IADD R3, R3, 0x1, R7 ;  /* 0x0000000103037824 */ /* 0x000fe200078e0207 */
[----:B------:R-:W-:Y:S01]  /*2c200*/  PRMT R0, RZ, 0x654, R0 ;  /* 0x00000654ff007816 */ /* 0x000fe20000000000 */
[----:B------:R-:W-:Y:S01]  /*2c210*/  VIADD R5, R164, 0x40 ;  /* 0x00000040a4057836 */ /* 0x000fe20000000000 */
[-C--:B------:R-:W-:Y:S01]  /*2c220*/  ISETP.GE.AND P1, PT, R6, R21.reuse, PT ;  /* 0x000000150600720c */ /* 0x080fe20003f26270 */
[C---:B------:R-:W-:Y:S01]  /*2c230*/  IMAD R9, R17.reuse, UR5, R4 ;  /* 0x0000000511097c24 */ /* 0x040fe2000f8e0204 */
[----:B0-----:R0:W-:Y:S01]  /*2c240*/  SYNCS.ARRIVE.TRANS64.RED.A1T0 RZ, [R0+URZ], RZ ;  /* 0x000000ff00ff79a7 */ /* 0x0011e2000810043f */
[----:B------:R-:W-:Y:S01]  /*2c250*/  IMAD.WIDE.U32 R6, R17, UR4, R2 ;  /* 0x0000000411067c25 */ /* 0x000fe2000f8e0002 */
[----:B------:R-:W-:-:S03]  /*2c260*/  ISETP.GE.AND P0, PT, R5, R21, PT ;  /* 0x000000150500720c */ /* 0x000fc60003f06270 */
        /* <DEDUP_REMOVED lines=25> */
.L_x_10187:
[----:B------:R-:W-:Y:S05]  /*2c400*/  BSYNC B1 ;  /* 0x0000000000017941 */ /* 0x000fea0003800000 */
.L_x_10186:
        /* <DEDUP_REMOVED lines=22> */
[----:B-----5:R1:W-:Y:S04]  /*2c570*/  @!P4 STG.E.128 desc[UR56][R8.64], R28 ;  /* 0x0000001c0800c986 */ /* 0x0203e8000c101d38 */
[----:B------:R1:W-:Y:S04]  /*2c580*/  @!P3 STG.E.128 desc[UR56][R8.64+0x80], R44 ;  /* 0x0000802c0800b986 */ /* 0x0003e8000c101d38 */
[----:B------:R1:W-:Y:S04]  /*2c590*/  @!P2 STG.E.128 desc[UR56][R8.64+0x100], R60 ;  /* 0x0001003c0800a986 */ /* 0x0003e8000c101d38 */
[----:B------:R1:W-:Y:S02]  /*2c5a0*/  @!P5 STG.E.128 desc[UR56][R8.64+0x180], R72 ;  /* 0x000180480800d986 */ /* 0x0003e4000c101d38 */
.L_x_10189:
[----:B------:R-:W-:Y:S05]  /*2c5b0*/  BSYNC B1 ;  /* 0x0000000000017941 */ /* 0x000fea0003800000 */
.L_x_10188:
        /* <DEDUP_REMOVED lines=22> */
[----:B-----5:R2:W-:Y:S04]  /*2c720*/  @!P2 STG.E.128 desc[UR56][R8.64], R32 ;  /* 0x000000200800a986 */ /* 0x0205e8000c101d38 */
[----:B------:R2:W-:Y:S04]  /*2c730*/  @!P3 STG.E.128 desc[UR56][R8.64+0x80], R48 ;  /* 0x000080300800b986 */ /* 0x0005e8000c101d38 */
[----:B------:R2:W-:Y:S04]  /*2c740*/  @!P4 STG.E.128 desc[UR56][R8.64+0x100], R12 ;  /* 0x0001000c0800c986 */ /* 0x0005e8000c101d38 */
[----:B------:R2:W-:Y:S02]  /*2c750*/  @!P5 STG.E.128 desc[UR56][R8.64+0x180], R76 ;  /* 0x0001804c0800d986 */ /* 0x0005e4000c101d38 */
.L_x_10191:
[----:B------:R-:W-:Y:S05]  /*2c760*/  BSYNC B1 ;  /* 0x0000000000017941 */ /* 0x000fea0003800000 */
.L_x_10190:
        /* <DEDUP_REMOVED lines=21> */
[----:B-----5:R3:W-:Y:S04]  /*2c8c0*/  @!P1 STG.E.128 desc[UR56][R4.64], R36 ;  /* 0x0000002404009986 */ /* 0x0207e8000c101d38 */
[----:B------:R3:W-:Y:S04]  /*2c8d0*/  @!P2 STG.E.128 desc[UR56][R4.64+0x80], R52 ;  /* 0x000080340400a986 */ /* 0x0007e8000c101d38 */
[----:B------:R3:W-:Y:S02]  /*2c8e0*/  @!P3 STG.E.128 desc[UR56][R4.64+0x100], R64 ;  /* 0x000100400400b986 */ /* 0x0007e4000c101d38 */
[----:B------:R-:W-:Y:S05]  /*2c8f0*/  @P0 BRA `(.L_x_10192) ;  /* 0x0000000800e80947 */ /* 0x000fea0003800000 */
[----:B------:R4:W-:Y:S01]  /*2c900*/  STG.E.128 desc[UR56][R4.64+0x180], R80 ;  /* 0x0001805004007986 */ /* 0x0009e2000c101d38 */
[----:B------:R-:W-:Y:S05]  /*2c910*/  BRA `(.L_x_10192) ;  /* 0x0000000800e07947 */ /* 0x000fea0003800000 */
.L_x_10184:
[----:B------:R-:W-:Y:S01]  /*2c920*/  ULDC.64 UR4, c[0x0][0xcd8] ;  /* 0x0003360000047ab9 */ /* 0x000fe20000000a00 */
[----:B-1----:R-:W1:Y:S01]  /*2c930*/  LDC.64 R2, c[0x0][0xcd8] ;  /* 0x00033600ff027b82 */ /* 0x002e620000000a00 */
[----:B------:R-:W-:Y:S01]  /*2c940*/  ISETP.NE.U32.AND P0, PT, RZ, UR4, PT ;  /* 0x00000004ff007c0c */ /* 0x000fe2000bf05070 */
[----:B------:R-:W-:-:S03]  /*2c950*/  IMAD.MOV.U32 R9, RZ, RZ, RZ ;  /* 0x000000ffff097224 */ /* 0x000fc600078e00ff */
[----:B------:R-:W-:Y:S01]  /*2c960*/  ISETP.NE.AND.EX P0, PT, RZ, UR5, PT, P0 ;  /* 0x00000005ff007c0c */ /* 0x000fe2000bf05300 */
[----:B------:R-:W-:Y:S02]  /*2c970*/  ULDC.64 UR4, c[0x0][0xce0] ;  /* 0x0003380000047ab9 */ /* 0x000fe40000000a00 */
[----:B------:R-:W-:-:S04]  /*2c980*/  ISETP.NE.U32.AND P1, PT, RZ, UR4, PT ;  /* 0x00000004ff007c0c */ /* 0x000fc8000bf25070 */
[----:B------:R-:W-:Y:S01]  /*2c990*/  ISETP.NE.AND.EX P1, PT, RZ, UR5, PT, P1 ;  /* 0x00000005ff007c0c */ /* 0x000fe2000bf25310 */
[----:B-1----:R-:W-:-:S12]  /*2c9a0*/  IMAD.WIDE R2, R178, 0x4, R2 ;  /* 0x00000004b2027825 */ /* 0x002fd800078e0202 */
[----:B------:R-:W1:Y:S01]  /*2c9b0*/  @P1 LDC.64 R4, c[0x0][0xce0] ;  /* 0x00033800ff041b82 */ /* 0x000e620000000a00 */
[----:B------:R-:W-:Y:S02]  /*2c9c0*/  ULDC UR4, c[0x0][0xb88] ;  /* 0x0002e20000047ab9 */ /* 0x000fe40000000800 */
[----:B------:R-:W-:Y:S01]  /*2c9d0*/  IMAD.U32 R7, RZ, RZ, UR4 ;  /* 0x00000004ff077e24 */ /* 0x000fe2000f8e00ff */
[----:B------:R4:W5:Y:S01]  /*2c9e0*/  @P0 LDG.E R9, desc[UR56][R2.64] ;  /* 0x0000003802090981 */ /* 0x000962000c1e1900 */
[----:B-1----:R-:W-:-:S05]  /*2c9f0*/  @P1 IMAD.WIDE R4, R178, 0x4, R4 ;  /* 0x00000004b2041825 */ /* 0x002fca00078e0204 */
[----:B------:R4:W5:Y:S01]  /*2ca00*/  @P1 LDG.E R7, desc[UR56][R4.64] ;  /* 0x0000003804071981 */ /* 0x000962000c1e1900 */
[----:B------:R-:W-:Y:S01]  /*2ca10*/  ISETP.GT.AND P2, PT, R211, 0x7f, PT ;  /* 0x0000007fd300780c */ /* 0x000fe20003f44270 */
[----:B------:R-:W-:-:S12]  /*2ca20*/  @P1 BRA `(.L_x_10193) ;  /* 0x0000000000101947 */ /* 0x000fd80003800000 */
[----:B------:R-:W-:Y:S05]  /*2ca30*/  @!P0 BRA `(.L_x_10193) ;  /* 0x00000000000c8947 */ /* 0x000fea0003800000 */
[----:B------:R-:W2:Y:S04]  /*2ca40*/  LDG.E R0, desc[UR56][R2.64] ;  /* 0x0000003802007981 */ /* 0x000ea8000c1e1900 */
[----:B-----5:R-:W2:Y:S02]  /*2ca50*/  LDG.E R7, desc[UR56][R2.64+0x4] ;  /* 0x0000043802077981 */ /* 0x020ea4000c1e1900 */
[----:B--2---:R-:W-:-:S07]  /*2ca60*/  IMAD.IADD R7, R7, 0x1, -R0 ;  /* 0x0000000107077824 */ /* 0x004fce00078e0a00 */
.L_x_10193:
        /* <DEDUP_REMOVED lines=8> */
[----:B----4-:R-:W1:Y:S02]  /*2caf0*/  S2R R2, SR_TID.X ;  /* 0x0000000000027919 */ /* 0x010e640000002100 */
[----:B-1----:R-:W-:-:S04]  /*2cb00*/  IMAD R0, R180, 0x80, R2 ;  /* 0x00000080b4007824 */ /* 0x002fc800078e0202 */
[----:B------:R-:W-:-:S05]  /*2cb10*/  VIADD R0, R0, 0xffffff80 ;  /* 0xffffff8000007836 */ /* 0x000fca0000000000 */
[----:B------:R-:W-:-:S13]  /*2cb20*/  ISETP.GE.AND P0, PT, R0, R7, PT ;  /* 0x000000070000720c */ /* 0x000fda0003f06270 */
[----:B------:R-:W-:Y:S05]  /*2cb30*/  @P0 BRA `(.L_x_10195) ;  /* 0x0000000000440947 */ /* 0x000fea0003800000 */
[----:B------:R-:W-:Y:S01]  /*2cb40*/  IADD3 R2, P0, R0, R9, RZ ;  /* 0x0000000900027210 */ /* 0x000fe20007f1e0ff */
        /* <DEDUP_REMOVED lines=16> */
.L_x_10195:
[----:B------:R-:W-:Y:S05]  /*2cc50*/  BSYNC B1 ;  /* 0x0000000000017941 */ /* 0x000fea0003800000 */
.L_x_10194:
[----:B------:R-:W-:Y:S01]  /*2cc60*/  ULDC.64 UR4, c[0x0][0xba0] ;  /* 0x0002e80000047ab9 */ /* 0x000fe20000000a00 */
[----:B----4-:R-:W-:Y:S01]  /*2cc70*/  IMAD.MOV.U32 R2, RZ, RZ, R159 ;  /* 0x000000ffff027224 */ /* 0x010fe200078e009f */
[----:B------:R-:W-:Y:S01]  /*2cc80*/  BSSY B1, `(.L_x_10196) ;  /* 0x000002f000017945 */ /* 0x000fe20003800000 */
[----:B-1----:R-:W-:Y:S02]  /*2cc90*/  IMAD.MOV.U32 R3, RZ, RZ, R12 ;  /* 0x000000ffff037224 */ /* 0x002fe400078e000c */
[----:B------:R-:W-:Y:S02]  /*2cca0*/  IMAD R0, R6, UR4, RZ ;  /* 0x0000000406007c24 */ /* 0x000fe4000f8e02ff */
[----:B------:R-:W-:-:S04]  /*2ccb0*/  IMAD.WIDE.U32 R2, R9, UR4, R2 ;  /* 0x0000000409027c25 */ /* 0x000fc8000f8e0002 */
[----:B------:R-:W-:Y:S01]  /*2ccc0*/  IMAD R9, R9, UR5, R0 ;  /* 0x0000000509097c24 */ /* 0x000fe2000f8e0200 */
[----:B------:R-:W-:Y:S01]  /*2ccd0*/  ULDC.64 UR4, c[0x0][0xbe0] ;  /* 0x0002f80000047ab9 */ /* 0x000fe20000000a00 */
[----:B------:R-:W-:Y:S01]  /*2cce0*/  IMAD R11, R180, -0x80, R7 ;  /* 0xffffff80b40b7824 */ /* 0x000fe200078e0207 */
[----:B------:R-:W-:Y:S01]  /*2ccf0*/  SHF.R.S32.HI R7, RZ, 0x1f, R164 ;  /* 0x0000001fff077819 */ /* 0x000fe200000114a4 */
[----:B------:R-:W-:Y:S02]  /*2cd00*/  IMAD R0, R8, UR4, RZ ;  /* 0x0000000408007c24 */ /* 0x000fe4000f8e02ff */
[----:B------:R-:W-:Y:S01]  /*2cd10*/  IMAD.IADD R3, R3, 0x1, R9 ;  /* 0x0000000103037824 */ /* 0x000fe200078e0209 */
[C---:B------:R-:W-:Y:S01]  /*2cd20*/  ISETP.GE.AND P1, PT, R164.reuse, R11, PT ;  /* 0x0000000ba400720c */ /* 0x040fe20003f26270 */
[----:B------:R-:W-:Y:S02]  /*2cd30*/  IMAD R5, R177, UR5, R0 ;  /* 0x00000005b1057c24 */ /* 0x000fe4000f8e0200 */
[----:B------:R-:W-:-:S02]  /*2cd40*/  VIADD R0, R164, 0x20 ;  /* 0x00000020a4007836 */ /* 0x000fc40000000000 */
[----:B------:R-:W-:Y:S01]  /*2cd50*/  IMAD.WIDE.U32 R2, R177, UR4, R2 ;  /* 0x00000004b1027c25 */ /* 0x000fe2000f8e0002 */
[----:B------:R-:W-:Y:S02]  /*2cd60*/  ULDC.64 UR4, c[0x0][0xbe8] ;  /* 0x0002fa0000047ab9 */ /* 0x000fe40000000a00 */
[----:B------:R-:W-:Y:S01]  /*2cd70*/  ISETP.GE.AND P0, PT, R0, R11, PT ;  /* 0x0000000b0000720c */ /* 0x000fe20003f06270 */
        /* <DEDUP_REMOVED lines=31> */
.L_x_10197:
[----:B------:R-:W-:Y:S05]  /*2cf70*/  BSYNC B1 ;  /* 0x0000000000017941 */ /* 0x000fea0003800000 */
.L_x_10196:
[----:B------:R-:W-:Y:S01]  /*2cf80*/  BSSY B1, `(.L_x_10198) ;  /* 0x000001c000017945 */ /* 0x000fe20003800000 */
[----:B------:R-:W-:Y:S01]  /*2cf90*/  ISETP.GE.AND P1, PT, R0, R11, PT ;  /* 0x0000000b0000720c */ /* 0x000fe20003f26270 */
[----:B-1----:R-:W-:Y:S02]  /*2cfa0*/  VIADD R8, R164, 0x60 ;  /* 0x00000060a4087836 */ /* 0x002fe40000000000 */
        /* <DEDUP_REMOVED lines=25> */
.L_x_10199:
[----:B------:R-:W-:Y:S05]  /*2d140*/  BSYNC B1 ;  /* 0x0000000000017941 */ /* 0x000fea0003800000 */
.L_x_10198:
        /* <DEDUP_REMOVED lines=27> */
.L_x_10201:
[----:B------:R-:W-:Y:S05]  /*2d300*/  BSYNC B1 ;  /* 0x0000000000017941 */ /* 0x000fea0003800000 */
.L_x_10200:
        /* <DEDUP_REMOVED lines=25> */
.L_x_10192:
[----:B------:R-:W-:Y:S05]  /*2d4a0*/  BSYNC B0 ;  /* 0x0000000000007941 */ /* 0x000fea0003800000 */
.L_x_10183:
[----:B------:R-:W-:Y:S02]  /*2d4b0*/  ULDC UR4, c[0x0][0xd14] ;  /* 0x0003450000047ab9 */ /* 0x000fe40000000800 */
[----:B---3--:R-:W-:-:S13]  /*2d4c0*/  ISETP.GE.AND P0, PT, R119, UR4, PT ;  /* 0x0000000477007c0c */ /* 0x008fda000bf06270 */
[----:B------:R-:W-:Y:S05]  /*2d4d0*/  @!P0 BRA `(.L_x_10202) ;  /* 0xfffffd3c00088947 */ /* 0x000fea000383ffff */
[----:B------:R-:W-:Y:S05]  /*2d4e0*/  BRA `(.L_x_9980) ;  /* 0x0000006000ac7947 */ /* 0x000fea0003800000 */
.L_x_9978:
[----:B------:R-:W-:-:S08]  /*2d4f0*/  NOP ;  /* 0x0000000000007918 */ /* 0x000fd00000000000 */
[----:B------:R-:W0:-:S00]  /*2d500*/  USETMAXREG.DEALLOC.CTAPOOL 0x18 ;  /* 0x00000018000079c8 */ /* 0x000e0000080e0500 */
[----:B0-----:R-:W-:-:S06]  /*2d510*/  LOP3.LUT R0, R0, 0x3, RZ, 0xc0, !PT ;  /* 0x0000000300007812 */ /* 0x001fcc00078ec0ff */
[----:B------:R-:W0:Y:S02]  /*2d520*/  SHFL.IDX PT, R0, R0, RZ, 0x1f ;  /* 0x00001fff00007589 */ /* 0x000e2400000e0000 */
[----:B0-----:R-:W-:-:S13]  /*2d530*/  ISETP.NE.AND P0, PT, R0, RZ, PT ;  /* 0x000000ff0000720c */ /* 0x001fda0003f05270 */
[----:B------:R-:W-:Y:S05]  /*2d540*/  @P0 BRA `(.L_x_9980) ;  /* 0x0000006000940947 */ /* 0x000fea0003800000 */
        /* <DEDUP_REMOVED lines=56> */
.L_x_10207:
        /* <DEDUP_REMOVED lines=16> */
.L_x_10206:
[----:B------:R-:W-:Y:S05]  /*2d9d0*/  BSYNC B0 ;  /* 0x0000000000007941 */ /* 0x000fea0003800000 */
.L_x_10205:
        /* <DEDUP_REMOVED lines=25> */
.L_x_10203:
        /* <DEDUP_REMOVED lines=20> */
.L_x_10208:
        /* <DEDUP_REMOVED lines=56> */
.L_x_10204:
[----:B------:R-:W-:Y:S02]  /*2e030*/  IMAD.MOV.U32 R17, RZ, RZ, RZ ;  /* 0x000000ffff117224 */ /* 0x000fe400078e00ff */
[----:B------:R-:W-:Y:S02]  /*2e040*/  IMAD.U32 R16, RZ, RZ, UR6 ;  /* 0x00000006ff107e24 */ /* 0x000fe4000f8e00ff */
[----:B------:R-:W-:-:S07]  /*2e050*/  IMAD.MOV.U32 R18, RZ, RZ, RZ ;  /* 0x000000ffff127224 */ /* 0x000fce00078e00ff */
.L_x_10209:
        /* <DEDUP_REMOVED lines=16> */
[----:B------:R-:W-:Y:S01]  /*2e160*/  ULDC.64 UR54, c[0x0][0x198] ;  /* 0x0000660000367ab9 */ /* 0x000fe20000000a00 */
[----:B------:R-:W-:Y:S01]  /*2e170*/  ULDC UR51, c[0x0][0xc] ;  /* 0x0000030000337ab9 */ /* 0x000fe20000000800 */
[----:B------:R-:W-:Y:S01]  /*2e180*/  UMOV UR52, URZ ;  /* 0x0000003f00347c82 */ /* 0x000fe20008000000 */
[----:B------:R1:W-:Y:S04]  /*2e190*/  STL [R1+0x46c], R0 ;  /* 0x00046c0001007387 */ /* 0x0003e80000100800 */
[----:B------:R1:W-:Y:S04]  /*2e1a0*/  STL [R1+0x460], RZ ;  /* 0x000460ff01007387 */ /* 0x0003e80000100800 */
[----:B------:R1:W-:Y:S02]  /*2e1b0*/  STL [R1+0x468], R0 ;  /* 0x0004680001007387 */ /* 0x0003e40000100800 */
.L_x_10310:
        /* <DEDUP_REMOVED lines=45> */
.L_x_10211:
        /* <DEDUP_REMOVED lines=18> */
.L_x_10212:
[----:B------:R-:W-:Y:S05]  /*2e5b0*/  @!P3 BRA `(.L_x_10213) ;  /* 0x00000000000cb947 */ /* 0x000fea0003800000 */
[----:B------:R-:W2:Y:S04]  /*2e5c0*/  LDG.E R7, desc[UR56][R4.64] ;  /* 0x0000003804077981 */ /* 0x000ea8000c1e1900 */
[----:B-1----:R-:W2:Y:S02]  /*2e5d0*/  LDG.E R8, desc[UR56][R4.64+0x4] ;  /* 0x0000043804087981 */ /* 0x002ea4000c1e1900 */
[----:B--2---:R-:W-:-:S07]  /*2e5e0*/  IMAD.IADD R7, R8, 0x1, -R7 ;  /* 0x0000000108077824 */ /* 0x004fce00078e0a07 */
.L_x_10213:
[----:B--2---:R-:W2:Y:S04]  /*2e5f0*/  @P1 LDG.E R4, desc[UR56][R2.64] ;  /* 0x0000003802041981 */ /* 0x004ea8000c1e1900 */
[----:B------:R1:W2:Y:S02]  /*2e600*/  @P1 LDG.E R5, desc[UR56][R2.64+0x4] ;  /* 0x0000043802051981 */ /* 0x0002a4000c1e1900 */
[----:B-1----:R-:W1:Y:S02]  /*2e610*/  LDC.64 R2, c[0x0][0xad8] ;  /* 0x0002b600ff027b82 */ /* 0x002e640000000a00 */
[----:B-1----:R-:W-:Y:S01]  /*2e620*/  ISETP.GE.AND P2, PT, R3, 0x1, PT ;  /* 0x000000010300780c */ /* 0x002fe20003f46270 */
[----:B--2---:R-:W-:Y:S02]  /*2e630*/  @P1 IMAD.IADD R9, R5, 0x1, -R4 ;  /* 0x0000000105091824 */ /* 0x004fe400078e0a04 */
[----:B-----5:R-:W-:-:S04]  /*2e640*/  IMAD.IADD R5, R7, 0x1, -R6 ;  /* 0x0000000107057824 */ /* 0x020fc800078e0a06 */
[----:B------:R-:W-:-:S04]  /*2e650*/  IMAD.IADD R8, R5, 0x1, R9 ;  /* 0x0000000105087824 */ /* 0x000fc800078e0209 */
[----:B------:R-:W-:-:S04]  /*2e660*/  VIADD R4, R8, 0x5f ;  /* 0x0000005f08047836 */ /* 0x000fc80000000000 */
[----:B------:R-:W-:-:S05]  /*2e670*/  IMAD.HI R4, R4, 0x2aaaaaab, RZ ;  /* 0x2aaaaaab04047827 */ /* 0x000fca00078e02ff */
[----:B------:R-:W-:-:S04]  /*2e680*/  SHF.R.U32.HI R7, RZ, 0x1f, R4 ;  /* 0x0000001fff077819 */ /* 0x000fc80000011604 */
[----:B------:R-:W-:Y:S02]  /*2e690*/  LEA.HI.SX32 R20, R4, R7, 0x1c ;  /* 0x0000000704147211 */ /* 0x000fe400078fe2ff */
[----:B------:R-:W-:-:S04]  /*2e6a0*/  LEA R4, R17, 0x80, 0x7 ;  /* 0x0000008011047811 */ /* 0x000fc800078e38ff */
[----:B------:R-:W-:-:S05]  /*2e6b0*/  IADD3 R4, R8, R4, -R0 ;  /* 0x0000000408047210 */ /* 0x000fca0007ffe800 */
[----:B------:R-:W-:Y:S01]  /*2e6c0*/  IMAD.IADD R2, R4, 0x1, R2 ;  /* 0x0000000104027824 */ /* 0x000fe200078e0202 */
[----:B------:R-:W-:Y:S06]  /*2e6d0*/  @!P2 BRA `(.L_x_10214) ;  /* 0x000000000048a947 */ /* 0x000fec0003800000 */
[C---:B------:R-:W-:Y:S01]  /*2e6e0*/  ISETP.GT.AND P0, PT, R4.reuse, RZ, PT ;  /* 0x000000ff0400720c */ /* 0x040fe20003f04270 */
[----:B------:R-:W-:Y:S01]  /*2e6f0*/  BSSY B0, `(.L_x_10215) ;  /* 0x000000e000007945 */ /* 0x000fe20003800000 */
[----:B0-----:R-:W-:-:S11]  /*2e700*/  VIADD R11, R4, 0xffffffff ;  /* 0xffffffff040b7836 */ /* 0x001fd60000000000 */
        /* <DEDUP_REMOVED lines=8> */
.L_x_10216:
[----:B------:R-:W-:-:S13]  /*2e790*/  ISETP.NE.AND P0, PT, R3, 0x1, PT ;  /* 0x000000010300780c */ /* 0x000fda0003f05270 */
[----:B------:R-:W0:Y:S02]  /*2e7a0*/  @P0 LDC.64 R6, c[0x0][0xae0] ;  /* 0x0002b800ff060b82 */ /* 0x000e240000000a00 */
[----:B0-----:R-:W-:-:S05]  /*2e7b0*/  @P0 IMAD.HI.U32 R6, R11, R6, RZ ;  /* 0x000000060b060227 */ /* 0x001fca00078e00ff */
[----:B------:R-:W-:-:S07]  /*2e7c0*/  @P0 SHF.R.U32.HI R11, RZ, R7, R6 ;  /* 0x00000007ff0b0219 */ /* 0x000fce0000011606 */
.L_x_10217:
[----:B------:R-:W-:Y:S05]  /*2e7d0*/  BSYNC B0 ;  /* 0x0000000000007941 */ /* 0x000fea0003800000 */
.L_x_10215:
[----:B------:R-:W-:-:S05]  /*2e7e0*/  IMAD R11, R11, R3, R3 ;  /* 0x000000030b0b7224 */ /* 0x000fca00078e0203 */
[----:B------:R-:W-:-:S07]  /*2e7f0*/  VIMNMX R2, R2, R11, PT ;  /* 0x0000000b02027248 */ /* 0x000fce0003fe0100 */
.L_x_10214:
        /* <DEDUP_REMOVED lines=9> */
[----:B0-----:R-:W-:-:S11]  /*2e890*/  LOP3.LUT R11, RZ, R0, RZ, 0x33, !PT ;  /* 0x00000000ff0b7212 */ /* 0x001fd600078e33ff */
[----:B------:R-:W0:Y:S02]  /*2e8a0*/  @P0 LDC.64 R6, c[0x0][0xae0] ;  /* 0x0002b800ff060b82 */ /* 0x000e240000000a00 */
[----:B0-----:R-:W-:-:S05]  /*2e8b0*/  @P0 IMAD.HI.U32 R6, R11, R6, RZ ;  /* 0x000000060b060227 */ /* 0x001fca00078e00ff */
[----:B------:R-:W-:-:S04]  /*2e8c0*/  @P0 SHF.R.U32.HI R11, RZ, R7, R6 ;  /* 0x00000007ff0b0219 */ /* 0x000fc80000011606 */
[----:B------:R-:W-:Y:S01]  /*2e8d0*/  LOP3.LUT R11, RZ, R11, RZ, 0x33, !PT ;  /* 0x0000000bff0b7212 */ /* 0x000fe200078e33ff */
[----:B------:R-:W-:Y:S06]  /*2e8e0*/  BRA `(.L_x_10221) ;  /* 0x0000000000147947 */ /* 0x000fec0003800000 */
.L_x_10220:
[----:B------:R-:W-:Y:S01]  /*2e8f0*/  ISETP.NE.AND P0, PT, R3, 0x1, PT ;  /* 0x000000010300780c */ /* 0x000fe20003f05270 */
[----:B0-----:R-:W-:-:S12]  /*2e900*/  IMAD.MOV.U32 R11, RZ, RZ, R0 ;  /* 0x000000ffff0b7224 */ /* 0x001fd800078e0000 */
[----:B------:R-:W0:Y:S02]  /*2e910*/  @P0 LDC.64 R6, c[0x0][0xae0] ;  /* 0x0002b800ff060b82 */ /* 0x000e240000000a00 */
[----:B0-----:R-:W-:-:S05]  /*2e920*/  @P0 IMAD.HI.U32 R6, R0, R6, RZ ;  /* 0x0000000600060227 */ /* 0x001fca00078e00ff */
[----:B------:R-:W-:-:S07]  /*2e930*/  @P0 SHF.R.U32.HI R11, RZ, R7, R6 ;  /* 0x00000007ff0b0219 */ /* 0x000fce0000011606 */
.L_x_10221:
[----:B------:R-:W-:Y:S05]  /*2e940*/  BSYNC B0 ;  /* 0x0000000000007941 */ /* 0x000fea0003800000 */
.L_x_10219:
[----:B------:R-:W-:-:S05]  /*2e950*/  IMAD R3, R11, R3, RZ ;  /* 0x000000030b037224 */ /* 0x000fca00078e02ff */
[----:B------:R-:W-:-:S07]  /*2e960*/  VIMNMX R8, R8, R3, !PT ;  /* 0x0000000308087248 */ /* 0x000fce0007fe0100 */
.L_x_10218:
        /* <DEDUP_REMOVED lines=35> */
.L_x_10379:
[----:B------:R-:W-:-:S03]  /*2eba0*/  UMOV UR4, 0xffffffff ;  /* 0xffffffff00047882 */ /* 0x000fc60000000000 */
[----:B------:R-:W-:Y:S05]  /*2ebb0*/  BRA.DIV UR4, `(.L_x_10225) ;  /* 0x0000005a04cc7947 */ /* 0x000fea000b800000 */
[----:B------:R-:W-:-:S13]  /*2ebc0*/  ELECT P6, URZ, PT ;  /* 0x00000000003f782f */ /* 0x000fda00038c0000 */
.L_x_10382:
        /* <DEDUP_REMOVED lines=11> */
.L_x_10383:
[----:B------:R-:W-:Y:S04]  /*2ec80*/  BSSY B1, `(.L_x_10227) ;  /* 0x000004d000017945 */ /* 0x000fe80003800000 */
[----:B------:R-:W-:Y:S05]  /*2ec90*/  @!P6 BRA `(.L_x_10228) ;  /* 0x00000004002ce947 */ /* 0x000fea0003800000 */
[----:B0-----:R-:W1:Y:S04]  /*2eca0*/  LDL R11, [R1+0x464] ;  /* 0x00046400010b7983 */ /* 0x001e680000100800 */
[----:B------:R-:W2:Y:S01]  /*2ecb0*/  LDL R9, [R1+0x46c] ;  /* 0x00046c0001097983 */ /* 0x000ea20000100800 */
[----:B-1----:R-:W-:Y:S01]  /*2ecc0*/  IMAD R8, R11, 0x8, R7 ;  /* 0x000000080b087824 */ /* 0x002fe200078e0207 */
[----:B--2---:R-:W-:-:S04]  /*2ecd0*/  SHF.L.U32 R9, R9, 0x1f, RZ ;  /* 0x0000001f09097819 */ /* 0x004fc800000006ff */
[----:B------:R-:W0:Y:S02]  /*2ece0*/  SYNCS.PHASECHK.TRANS64.TRYWAIT P0, [R8+URZ+0x324a0], R9 ;  /* 0x0324a009080075a7 */ /* 0x000e24000800017f */
[----:B0-----:R-:W-:Y:S05]  /*2ecf0*/  @!P0 BRA `(.L_x_10229) ;  /* 0x0000005800b08947 */ /* 0x001fea0003800000 */
.L_x_10384:
        /* <DEDUP_REMOVED lines=11> */
.L_x_10230:
        /* <DEDUP_REMOVED lines=19> */
.L_x_10385:
        /* <DEDUP_REMOVED lines=8> */
.L_x_10232:
        /* <DEDUP_REMOVED lines=31> */
.L_x_10228:
[----:B------:R-:W-:Y:S05]  /*2f150*/  BSYNC B1 ;  /* 0x0000000000017941 */ /* 0x000fea0003800000 */
.L_x_10227:
[----:B-1----:R-:W2:Y:S04]  /*2f160*/  LDL.LU R8, [R1+0x464] ;  /* 0x0004640001087983 */ /* 0x002ea80000300800 */
[----:B0-----:R-:W3:Y:S01]  /*2f170*/  LDL.LU R11, [R1+0x46c] ;  /* 0x00046c00010b7983 */ /* 0x001ee20000300800 */
        /* <DEDUP_REMOVED lines=14> */
.L_x_10239:
        /* <DEDUP_REMOVED lines=9> */
.L_x_10386:
        /* <DEDUP_REMOVED lines=11> */
.L_x_10236:
        /* <DEDUP_REMOVED lines=17> */
.L_x_10387:
        /* <DEDUP_REMOVED lines=8> */
.L_x_10238:
        /* <DEDUP_REMOVED lines=31> */
.L_x_10234:
[----:B------:R-:W-:Y:S05]  /*2f720*/  BSYNC B1 ;  /* 0x0000000000017941 */ /* 0x000fea0003800000 */
.L_x_10233:
        /* <DEDUP_REMOVED lines=9> */
[----:B------:R-:W-:Y:S01]  /*2f7c0*/  ISETP.GT.AND P0, PT, R3, R2, PT ;  /* 0x000000020300720c */ /* 0x000fe20003f04270 */
[----:B------:R1:W-:Y:S04]  /*2f7d0*/  STL [R1+0x464], R9 ;  /* 0x0004640901007387 */ /* 0x0003e80000100800 */
[----:B------:R1:W-:Y:S08]  /*2f7e0*/  STL [R1+0x46c], R11 ;  /* 0x00046c0b01007387 */ /* 0x0003f00000100800 */
[----:B------:R-:W-:Y:S05]  /*2f7f0*/  @P0 BRA `(.L_x_10239) ;  /* 0xfffffff800980947 */ /* 0x000fea000383ffff */
.L_x_10223:
[----:B------:R-:W-:Y:S05]  /*2f800*/  BSYNC B0 ;  /* 0x0000000000007941 */ /* 0x000fea0003800000 */
.L_x_10222:
        /* <DEDUP_REMOVED lines=17> */
.L_x_10242:
[----:B------:R-:W-:-:S13]  /*2f920*/  ISETP.NE.AND P1, PT, R3, 0x1, PT ;  /* 0x000000010300780c */ /* 0x000fda0003f25270 */
[----:B------:R-:W2:Y:S02]  /*2f930*/  @P1 LDC.64 R4, c[0x0][0xae0] ;  /* 0x0002b800ff041b82 */ /* 0x000ea40000000a00 */
[----:B--2---:R-:W-:-:S05]  /*2f940*/  @P1 IMAD.HI.U32 R4, R6, R4, RZ ;  /* 0x0000000406041227 */ /* 0x004fca00078e00ff */
[----:B------:R-:W-:-:S07]  /*2f950*/  @P1 SHF.R.U32.HI R6, RZ, R5, R4 ;  /* 0x00000005ff061219 */ /* 0x000fce0000011604 */
.L_x_10243:
[----:B------:R-:W-:Y:S05]  /*2f960*/  BSYNC B0 ;  /* 0x0000000000007941 */ /* 0x000fea0003800000 */
.L_x_10241:
[----:B------:R-:W-:-:S05]  /*2f970*/  IMAD R5, R6, R3, R3 ;  /* 0x0000000306057224 */ /* 0x000fca00078e0203 */
[----:B------:R-:W-:-:S07]  /*2f980*/  VIMNMX R2, R2, R5, PT ;  /* 0x0000000502027248 */ /* 0x000fce0003fe0100 */
.L_x_10240:
        /* <DEDUP_REMOVED lines=19> */
.L_x_10246:
[----:B------:R-:W-:-:S13]  /*2fac0*/  ISETP.NE.AND P0, PT, R3, 0x1, PT ;  /* 0x000000010300780c */ /* 0x000fda0003f05270 */
[----:B------:R-:W3:Y:S02]  /*2fad0*/  @P0 LDC.64 R4, c[0x0][0xae0] ;  /* 0x0002b800ff040b82 */ /* 0x000ee40000000a00 */
[----:B---3--:R-:W-:-:S05]  /*2fae0*/  @P0 IMAD.HI.U32 R4, R0, R4, RZ ;  /* 0x0000000400040227 */ /* 0x008fca00078e00ff */
[----:B------:R-:W-:-:S07]  /*2faf0*/  @P0 SHF.R.U32.HI R0, RZ, R5, R4 ;  /* 0x00000005ff000219 */ /* 0x000fce0000011604 */
.L_x_10247:
[----:B------:R-:W-:Y:S05]  /*2fb00*/  BSYNC B0 ;  /* 0x0000000000007941 */ /* 0x000fea0003800000 */
.L_x_10245:
[----:B------:R-:W-:-:S05]  /*2fb10*/  IMAD R3, R0, R3, RZ ;  /* 0x0000000300037224 */ /* 0x000fca00078e02ff */
[----:B------:R-:W-:-:S07]  /*2fb20*/  VIMNMX R2, R2, R3, !PT ;  /* 0x0000000302027248 */ /* 0x000fce0007fe0100 */
.L_x_10244:
        /* <DEDUP_REMOVED lines=25> */
.L_x_10249:
        /* <DEDUP_REMOVED lines=17> */
[----:B01----:R-:W-:Y:S02]  /*2fdd0*/  IMAD.U32 R11, RZ, RZ, UR5 ;  /* 0x00000005ff0b7e24 */ /* 0x003fe4000f8e00ff */
[----:B------:R-:W-:Y:S02]  /*2fde0*/  IMAD.MOV.U32 R8, RZ, RZ, 0x70 ;  /* 0x00000070ff087424 */ /* 0x000fe400078e00ff */
[----:B------:R-:W-:Y:S02]  /*2fdf0*/  IMAD.MOV.U32 R12, RZ, RZ, 0x1 ;  /* 0x00000001ff0c7424 */ /* 0x000fe400078e00ff */
[----:B------:R-:W-:-:S07]  /*2fe00*/  IMAD.MOV.U32 R13, RZ, RZ, RZ ;  /* 0x000000ffff0d7224 */ /* 0x000fce00078e00ff */
[----:B------:R-:W-:-:S07]  /*2fe10*/  LEPC R20, `(.L_x_10251) ;  /* 0x000000001014794e */ /* 0x000fce0000000000 */
[----:B---3--:R-:W-:Y:S05]  /*2fe20*/  CALL.ABS.NOINC R2 ;  /* 0x0000000002007343 */ /* 0x008fea0003c00000 */
.L_x_10251:
        /* <DEDUP_REMOVED lines=14> */
[----:B01----:R-:W-:Y:S02]  /*2ff10*/  IMAD.U32 R11, RZ, RZ, UR5 ;  /* 0x00000005ff0b7e24 */ /* 0x003fe4000f8e00ff */
[----:B------:R-:W-:Y:S02]  /*2ff20*/  IMAD.MOV.U32 R8, RZ, RZ, 0x70 ;  /* 0x00000070ff087424 */ /* 0x000fe400078e00ff */
[----:B------:R-:W-:Y:S02]  /*2ff30*/  IMAD.MOV.U32 R12, RZ, RZ, 0x1 ;  /* 0x00000001ff0c7424 */ /* 0x000fe400078e00ff */
[----:B---3--:R-:W-:-:S07]  /*2ff40*/  IMAD.MOV.U32 R13, RZ, RZ, RZ ;  /* 0x000000ffff0d7224 */ /* 0x008fce00078e00ff */
[----:B------:R-:W-:-:S07]  /*2ff50*/  LEPC R20, `(.L_x_10253) ;  /* 0x000000001014794e */ /* 0x000fce0000000000 */
[----:B----4-:R-:W-:Y:S05]  /*2ff60*/  CALL.ABS.NOINC R2 ;  /* 0x0000000002007343 */ /* 0x010fea0003c00000 */
.L_x_10253:
        /* <DEDUP_REMOVED lines=16> */
.L_x_10252:
[----:B--2---:R-:W2:Y:S01]  /*30070*/  LDL.LU R6, [R1+0x480] ;  /* 0x0004800001067983 */ /* 0x004ea20000300800 */
[----:B------:R-:W3:Y:S01]  /*30080*/  LDC R0, c[0x0][0x428] ;  /* 0x00010a00ff007b82 */ /* 0x000ee20000000800 */
[----:B------:R-:W-:Y:S01]  /*30090*/  ULDC.64 UR4, c[0x0][0xaf0] ;  /* 0x0002bc0000047ab9 */ /* 0x000fe20000000a00 */
[----:B------:R-:W-:Y:S01]  /*300a0*/  IMAD.MOV.U32 R4, RZ, RZ, R19 ;  /* 0x000000ffff047224 */ /* 0x000fe200078e0013 */
[----:B------:R-:W4:Y:S01]  /*300b0*/  S2R R5, SR_TID.X ;  /* 0x0000000000057919 */ /* 0x000f220000002100 */
        /* <DEDUP_REMOVED lines=20> */
[----:B------:R-:W-:Y:S01]  /*30200*/  VOTEU.ALL UP0, P6 ;  /* 0x00000000003f7886 */ /* 0x000fe20003000000 */
[----:B---3--:R-:W-:Y:S01]  /*30210*/  SEL R2, R19, RZ, !P0 ;  /* 0x000000ff13027207 */ /* 0x008fe20004000000 */
[----:B--2---:R-:W-:-:S07]  /*30220*/  IMAD R17, R17, 0x80, R6 ;  /* 0x0000008011117824 */ /* 0x004fce00078e0206 */
.L_x_10254:
        /* <DEDUP_REMOVED lines=11> */
[----:B------:R-:W3:Y:S01]  /*302e0*/  LDC.64 R20, c[0x0][0x3f8] ;  /* 0x0000fe00ff147b82 */ /* 0x000ee20000000a00 */
[----:B------:R-:W-:Y:S02]  /*302f0*/  ULDC.64 UR4, c[0x0][0xb00] ;  /* 0x0002c00000047ab9 */ /* 0x000fe40000000a00 */
[----:B---3--:R-:W-:Y:S01]  /*30300*/  LOP3.LUT P0, RZ, R20, UR4, RZ, 0xfc, !PT ;  /* 0x0000000414ff7c12 */ /* 0x008fe2000f80fcff */
[----:B------:R-:W-:-:S03]  /*30310*/  UMOV UR4, 0xffffffff ;  /* 0xffffffff00047882 */ /* 0x000fc60000000000 */
[----:B------:R-:W-:-:S04]  /*30320*/  LOP3.LUT P0, RZ, R21, UR5, RZ, 0xfc, P0 ;  /* 0x0000000515ff7c12 */ /* 0x000fc8000800fcff */
[----:B-----5:R-:W-:Y:S01]  /*30330*/  SEL R6, R4, RZ, !P0 ;  /* 0x000000ff04067207 */ /* 0x020fe20004000000 */
[----:B--2---:R-:W-:Y:S01]  /*30340*/  VIADD R3, R3, 0xffffffff ;  /* 0xffffffff03037836 */ /* 0x004fe20000000000 */
[----:B------:R-:W-:Y:S07]  /*30350*/  BRA.DIV UR4, `(.L_x_10255) ;  /* 0x0000004604687947 */ /* 0x000fee000b800000 */
.L_x_10390:
[----:B------:R-:W-:Y:S01]  /*30360*/  UMOV UR4, 0xffffffff ;  /* 0xffffffff00047882 */ /* 0x000fe20000000000 */
[----:B------:R-:W-:Y:S02]  /*30370*/  SHF.R.S32.HI R8, RZ, 0x1f, R4 ;  /* 0x0000001fff087819 */ /* 0x000fe40000011404 */
[----:B------:R-:W-:Y:S05]  /*30380*/  BRA.DIV UR4, `(.L_x_10256) ;  /* 0x0000004604907947 */ /* 0x000fea000b800000 */
[----:B------:R-:W-:-:S13]  /*30390*/  ELECT P6, URZ, PT ;  /* 0x00000000003f782f */ /* 0x000fda00038c0000 */
.L_x_10393:
[----:B------:R-:W-:Y:S05]  /*303a0*/  @!P6 BRA `(.L_x_10257) ;  /* 0x0000000000fce947 */ /* 0x000fea0003800000 */
[----:B------:R-:W-:-:S04]  /*303b0*/  ISETP.NE.U32.AND P0, PT, R20, RZ, PT ;  /* 0x000000ff1400720c */ /* 0x000fc80003f05070 */
[----:B------:R-:W-:-:S13]  /*303c0*/  ISETP.NE.AND.EX P0, PT, R21, RZ, PT, P0 ;  /* 0x000000ff1500720c */ /* 0x000fda0003f05300 */
[----:B------:R-:W-:Y:S05]  /*303d0*/  @!P0 BRA `(.L_x_10258) ;  /* 0x0000000000488947 */ /* 0x000fea0003800000 */
[----:B-1----:R-:W1:Y:S01]  /*303e0*/  LDC R9, c[0x0][0x41c] ;  /* 0x00010700ff097b82 */ /* 0x002e620000000800 */
[----:B------:R-:W-:Y:S01]  /*303f0*/  IMAD.MOV.U32 R5, RZ, RZ, R3 ;  /* 0x000000ffff057224 */ /* 0x000fe200078e0003 */
        /* <DEDUP_REMOVED lines=14> */
[----:B0-----:R-:W-:-:S05]  /*304e0*/  LEA.HI.X R11, R6, R21, R5, 0x2, P0 ;  /* 0x00000015060b7211 */ /* 0x001fca00000f1405 */
[----:B------:R2:W5:Y:S04]  /*304f0*/  LDG.E R6, desc[UR56][R10.64] ;  /* 0x000000380a067981 */ /* 0x000568000c1e1900 */
.L_x_10258:
[----:B------:R-:W3:Y:S01]  /*30500*/  LDL R5, [R1+0x460] ;  /* 0x0004600001057983 */ /* 0x000ee20000100800 */
[----:B-1----:R-:W-:-:S03]  /*30510*/  MOV R9, 0x400 ;  /* 0x0000040000097802 */ /* 0x002fc60000000f00 */
[----:B------:R-:W4:Y:S01]  /*30520*/  LDL R7, [R1+0x468] ;  /* 0x0004680001077983 */ /* 0x000f220000100800 */
[----:B--2---:R-:W1:Y:S02]  /*30530*/  S2R R10, SR_CgaCtaId ;  /* 0x00000000000a7919 */ /* 0x004e640000008800 */
[----:B-1----:R-:W-:-:S05]  /*30540*/  LEA R9, R10, R9, 0x18 ;  /* 0x000000090a097211 */ /* 0x002fca00078ec0ff */
[----:B---3--:R-:W-:Y:S01]  /*30550*/  IMAD R5, R5, 0x8, R9 ;  /* 0x0000000805057824 */ /* 0x008fe200078e0209 */
[----:B----4-:R-:W-:-:S04]  /*30560*/  SHF.L.U32 R7, R7, 0x1f, RZ ;  /* 0x0000001f07077819 */ /* 0x010fc800000006ff */
[----:B------:R-:W1:Y:S02]  /*30570*/  SYNCS.PHASECHK.TRANS64.TRYWAIT P0, [R5+URZ+0x32440], R7 ;  /* 0x03244007050075a7 */ /* 0x000e64000800017f */
[----:B-1----:R-:W-:Y:S05]  /*30580*/  @!P0 BRA `(.L_x_10259) ;  /* 0x0000004400308947 */ /* 0x002fea0003800000 */
.L_x_10394:
        /* <DEDUP_REMOVED lines=11> */
.L_x_10260:
[----:B------:R-:W2:Y:S01]  /*30640*/  LDL R9, [R1+0x460] ;  /* 0x0004600001097983 */ /* 0x000ea20000100800 */
        /* <DEDUP_REMOVED lines=20> */
[----:B--2---:R-:W-:Y:S01]  /*30790*/  NOP ;  /* 0x0000000000007918 */ /* 0x004fe20000000000 */
.L_x_10257:
        /* <DEDUP_REMOVED lines=26> */
[----:B--2---:R-:W-:Y:S01]  /*30940*/  IMAD.MOV.U32 R2, RZ, RZ, 0x10000 ;  /* 0x00010000ff027424 */ /* 0x004fe200078e00ff */
        /* <DEDUP_REMOVED lines=28> */
.L_x_10262:
[----:B------:R-:W-:Y:S05]  /*30b10*/  BSYNC B0 ;  /* 0x0000000000007941 */ /* 0x000fea0003800000 */
.L_x_10261:
[----:B------:R-:W-:-:S04]  /*30b20*/  UIADD3 UR52, UR52, 0x1, URZ ;  /* 0x0000000134347890 */ /* 0x000fc8000fffe03f */
[----:B------:R-:W-:-:S04]  /*30b30*/  ULEA.HI UR4, UR52, UR52, URZ, 0x1 ;  /* 0x0000003434047291 */ /* 0x000fc8000f8f083f */
[----:B------:R-:W-:-:S04]  /*30b40*/  ULOP3.LUT UR4, UR4, 0xfffffffe, URZ, 0xc0, !UPT ;  /* 0xfffffffe04047892 */ /* 0x000fc8000f8ec03f */
[----:B------:R-:W-:-:S06]  /*30b50*/  UIADD3 UR4, UR52, -UR4, URZ ;  /* 0x8000000434047290 */ /* 0x000fcc000fffe03f */
[----:B------:R-:W-:-:S05]  /*30b60*/  IMAD.U32 R2, RZ, RZ, UR4 ;  /* 0x00000004ff027e24 */ /* 0x000fca000f8e00ff */
[----:B------:R-:W-:-:S04]  /*30b70*/  SHF.L.U32 R2, R2, 0x1f, RZ ;  /* 0x0000001f02027819 */ /* 0x000fc800000006ff */
[----:B------:R-:W2:Y:S02]  /*30b80*/  SYNCS.PHASECHK.TRANS64.TRYWAIT P0, [R5+URZ+0x32420], R2 ;  /* 0x03242002050075a7 */ /* 0x000ea4000800017f */
[----:B--2---:R-:W-:Y:S05]  /*30b90*/  @!P0 BRA `(.L_x_10263) ;  /* 0x0000003c00c08947 */ /* 0x004fea0003800000 */
.L_x_10395:
[----:B------:R-:W-:Y:S01]  /*30ba0*/  ULDC.64 UR46, c[0x0][0x3f8] ;  /* 0x0000fe00002e7ab9 */ /* 0x000fe20000000a00 */
[----:B------:R-:W-:Y:S01]  /*30bb0*/  ULDC.64 UR38, c[0x0][0x408] ;  /* 0x0001020000267ab9 */ /* 0x000fe20000000a00 */
[----:B------:R-:W-:Y:S04]  /*30bc0*/  BSSY B0, `(.L_x_10264) ;  /* 0x000003b000007945 */ /* 0x000fe80003800000 */
[----:B------:R-:W-:Y:S05]  /*30bd0*/  @!P6 BRA `(.L_x_10265) ;  /* 0x0000000000e4e947 */ /* 0x000fea0003800000 */
[----:B------:R-:W3:Y:S01]  /*30be0*/  LDL R7, [R1+0x460] ;  /* 0x0004600001077983 */ /* 0x000ee20000100800 */
[----:B-1----:R-:W-:-:S03]  /*30bf0*/  MOV R9, 0x400 ;  /* 0x0000040000097802 */ /* 0x002fc60000000f00 */
[----:B--2---:R-:W2:Y:S01]  /*30c00*/  LDL R5, [R1+0x468] ;  /* 0x0004680001057983 */ /* 0x004ea20000100800 */
[----:B------:R-:W1:Y:S02]  /*30c10*/  S2R R10, SR_CgaCtaId ;  /* 0x00000000000a7919 */ /* 0x000e640000008800 */
[----:B-1----:R-:W-:-:S05]  /*30c20*/  LEA R9, R10, R9, 0x18 ;  /* 0x000000090a097211 */ /* 0x002fca00078ec0ff */
[----:B---3--:R-:W-:Y:S01]  /*30c30*/  IMAD R2, R7, 0x8, R9 ;  /* 0x0000000807027824 */ /* 0x008fe200078e0209 */
[----:B--2---:R-:W-:-:S04]  /*30c40*/  SHF.L.U32 R5, R5, 0x1f, RZ ;  /* 0x0000001f05057819 */ /* 0x004fc800000006ff */
[----:B------:R-:W1:Y:S02]  /*30c50*/  SYNCS.PHASECHK.TRANS64.TRYWAIT P0, [R2+URZ+0x32460], R5 ;  /* 0x03246005020075a7 */ /* 0x000e64000800017f */
[----:B-1----:R-:W-:Y:S05]  /*30c60*/  @!P0 BRA `(.L_x_10266) ;  /* 0x0000003c00ac8947 */ /* 0x002fea0003800000 */
.L_x_10396:
        /* <DEDUP_REMOVED lines=11> */
.L_x_10267:
[----:B------:R-:W2:Y:S01]  /*30d20*/  LDL R7, [R1+0x460] ;  /* 0x0004600001077983 */ /* 0x000ea20000100800 */
        /* <DEDUP_REMOVED lines=35> */
[----:B---3--:R-:W-:Y:S01]  /*30f60*/  NOP ;  /* 0x0000000000007918 */ /* 0x008fe20000000000 */
.L_x_10265:
[----:B------:R-:W-:Y:S05]  /*30f70*/  BSYNC B0 ;  /* 0x0000000000007941 */ /* 0x000fea0003800000 */
.L_x_10264:
[----:B------:R-:W3:Y:S04]  /*30f80*/  LDL R3, [R1+0x47c] ;  /* 0x00047c0001037983 */ /* 0x000ee80000100800 */
[----:B--2---:R-:W2:Y:S01]  /*30f90*/  LDL R2, [R1+0x474] ;  /* 0x0004740001027983 */ /* 0x004ea20000100800 */
[----:B------:R-:W-:Y:S01]  /*30fa0*/  BSSY B0, `(.L_x_10268) ;  /* 0x000016a000007945 */ /* 0x000fe20003800000 */
[----:B---3--:R-:W-:-:S05]  /*30fb0*/  VIADD R5, R3, 0xfffffffe ;  /* 0xfffffffe03057836 */ /* 0x008fca0000000000 */
[----:B--2---:R-:W-:-:S13]  /*30fc0*/  ISETP.GE.AND P0, PT, R5, R2, PT ;  /* 0x000000020500720c */ /* 0x004fda0003f06270 */
[----:B------:R-:W-:Y:S05]  /*30fd0*/  @!P0 BRA `(.L_x_10269) ;  /* 0x0000001400988947 */ /* 0x000fea0003800000 */
[----:B-1----:R-:W-:Y:S01]  /*30fe0*/  LOP3.LUT R9, RZ, R2, RZ, 0x33, !PT ;  /* 0x00000002ff097212 */ /* 0x002fe200078e33ff */
[----:B------:R-:W-:Y:S01]  /*30ff0*/  IMAD.MOV R2, RZ, RZ, -R3 ;  /* 0x000000ffff027224 */ /* 0x000fe200078e0a03 */
[----:B------:R-:W-:Y:S04]  /*31000*/  BSSY B1, `(.L_x_10270) ;  /* 0x000007a000017945 */ /* 0x000fe80003800000 */
[----:B------:R-:W-:-:S05]  /*31010*/  VIADDMNMX R9, R2, 0x1, R9, !PT ;  /* 0x0000000102097846 */ /* 0x000fca0007800109 */
[----:B------:R-:W-:-:S05]  /*31020*/  IMAD.IADD R2, R3, 0x1, R9 ;  /* 0x0000000103027824 */ /* 0x000fca00078e0209 */
[----:B------:R-:W-:-:S04]  /*31030*/  LOP3.LUT R2, R2, 0x1, RZ, 0xc0, !PT ;  /* 0x0000000102027812 */ /* 0x000fc800078ec0ff */
[----:B------:R-:W-:-:S13]  /*31040*/  ISETP.NE.U32.AND P0, PT, R2, 0x1, PT ;  /* 0x000000010200780c */ /* 0x000fda0003f05070 */
[----:B------:R-:W-:Y:S05]  /*31050*/  @P0 BRA `(.L_x_10271) ;  /* 0x0000000400d00947 */ /* 0x000fea0003800000 */
[----:B------:R-:W2:Y:S04]  /*31060*/  LDL.LU R3, [R1+0x460] ;  /* 0x0004600001037983 */ /* 0x000ea80000300800 */
        /* <DEDUP_REMOVED lines=13> */
[----:B0-----:R-:W0:Y:S01]  /*31140*/  LDC R11, c[0x0][0x41c] ;  /* 0x00010700ff0b7b82 */ /* 0x001e220000000800 */
        /* <DEDUP_REMOVED lines=16> */
.L_x_10274:
[----:B------:R-:W3:Y:S01]  /*31250*/  S2R R3, SR_CgaCtaId ;  /* 0x0000000000037919 */ /* 0x000ee20000008800 */
[----:B------:R-:W-:-:S04]  /*31260*/  MOV R2, 0x400 ;  /* 0x0000040000027802 */ /* 0x000fc80000000f00 */
[----:B---3--:R-:W-:Y:S02]  /*31270*/  LEA R2, R3, R2, 0x18 ;  /* 0x0000000203027211 */ /* 0x008fe400078ec0ff */
[----:B------:R-:W-:-:S03]  /*31280*/  SHF.L.U32 R3, R12, 0x1f, RZ ;  /* 0x0000001f0c037819 */ /* 0x000fc600000006ff */
[----:B------:R-:W-:-:S04]  /*31290*/  IMAD R2, R13, 0x8, R2 ;  /* 0x000000080d027824 */ /* 0x000fc800078e0202 */
[----:B------:R-:W3:Y:S02]  /*312a0*/  SYNCS.PHASECHK.TRANS64.TRYWAIT P0, [R2+URZ+0x32440], R3 ;  /* 0x03244003020075a7 */ /* 0x000ee4000800017f */
[----:B---3--:R-:W-:Y:S05]  /*312b0*/  @!P0 BRA `(.L_x_10275) ;  /* 0x00000038002c8947 */ /* 0x008fea0003800000 */
.L_x_10397:
        /* <DEDUP_REMOVED lines=11> */
.L_x_10276:
[----:B----4-:R-:W4:Y:S01]  /*31370*/  LDL R7, [R1+0x460] ;  /* 0x0004600001077983 */ /* 0x010f220000100800 */
[----:B0-----:R-:W-:-:S03]  /*31380*/  MOV R11, 0x400 ;  /* 0x00000400000b7802 */ /* 0x001fc60000000f00 */
[----:B------:R-:W2:Y:S01]  /*31390*/  LDL R10, [R1+0x470] ;  /* 0x00047000010a7983 */ /* 0x000ea20000100800 */
[----:B-1----:R-:W0:Y:S01]  /*313a0*/  S2R R12, SR_CgaCtaId ;  /* 0x00000000000c7919 */ /* 0x002e220000008800 */
        /* <DEDUP_REMOVED lines=16> */
[----:B------:R-:W1:Y:S02]  /*314b0*/  SYNCS.PHASECHK.TRANS64.TRYWAIT P0, [R2+URZ+0x32460], R3 ;  /* 0x03246003020075a7 */ /* 0x000e64000800017f */
[----:B01----:R-:W-:Y:S05]  /*314c0*/  @!P0 BRA `(.L_x_10277) ;  /* 0x0000003400bc8947 */ /* 0x003fea0003800000 */
.L_x_10398:
        /* <DEDUP_REMOVED lines=8> */
.L_x_10278:
[----:B0--3--:R-:W2:Y:S01]  /*31550*/  LDL R3, [R1+0x460] ;  /* 0x0004600001037983 */ /* 0x009ea20000100800 */
        /* <DEDUP_REMOVED lines=33> */
.L_x_10273:
[----:B------:R-:W-:Y:S05]  /*31770*/  BSYNC B2 ;  /* 0x0000000000027941 */ /* 0x000fea0003800000 */
.L_x_10272:
[----:B------:R-:W2:Y:S02]  /*31780*/  LDL R2, [R1+0x47c] ;  /* 0x00047c0001027983 */ /* 0x000ea40000100800 */
[----:B--2---:R-:W-:-:S07]  /*31790*/  VIADD R5, R2, 0xfffffffd ;  /* 0xfffffffd02057836 */ /* 0x004fce0000000000 */
.L_x_10271:
[----:B------:R-:W-:Y:S05]  /*317a0*/  BSYNC B1 ;  /* 0x0000000000017941 */ /* 0x000fea0003800000 */
.L_x_10270:
[----:B------:R-:W2:Y:S01]  /*317b0*/  LDL.LU R2, [R1+0x47c] ;  /* 0x00047c0001027983 */ /* 0x000ea20000300800 */
[----:B------:R-:W-:Y:S01]  /*317c0*/  VIADD R9, R9, 0xfffffffe ;  /* 0xfffffffe09097836 */ /* 0x000fe20000000000 */
[----:B--2---:R-:W-:-:S04]  /*317d0*/  LOP3.LUT R2, RZ, R2, RZ, 0x33, !PT ;  /* 0x00000002ff027212 */ /* 0x004fc800078e33ff */
[----:B------:R-:W-:-:S13]  /*317e0*/  ISETP.NE.AND P0, PT, R9, R2, PT ;  /* 0x000000020900720c */ /* 0x000fda0003f05270 */
[----:B------:R-:W-:Y:S05]  /*317f0*/  @!P0 BRA `(.L_x_10269) ;  /* 0x0000000c00908947 */ /* 0x000fea0003800000 */
.L_x_10293:
        /* <DEDUP_REMOVED lines=11> */
[----:B0-----:R-:W-:-:S03]  /*318b0*/  IMAD.MOV.U32 R11, RZ, RZ, R5 ;  /* 0x000000ffff0b7224 */ /* 0x001fc600078e0005 */
[----:B------:R-:W-:-:S13]  /*318c0*/  ISETP.NE.AND.EX P0, PT, RZ, UR47, PT, P0 ;  /* 0x0000002fff007c0c */ /* 0x000fda000bf05300 */
[----:B------:R-:W-:Y:S05]  /*318d0*/  @!P0 BRA `(.L_x_10281) ;  /* 0x0000000000408947 */ /* 0x000fea0003800000 */
[----:B------:R-:W0:Y:S01]  /*318e0*/  LDC R6, c[0x0][0x41c] ;  /* 0x00010700ff067b82 */ /* 0x000e220000000800 */
[----:B------:R-:W-:Y:S01]  /*318f0*/  IMAD R7, R8, UR38, RZ ;  /* 0x0000002608077c24 */ /* 0x000fe2000f8e02ff */
[----:B0-----:R-:W-:-:S13]  /*31900*/  ISETP.NE.AND P0, PT, R6, 0x1, PT ;  /* 0x000000010600780c */ /* 0x001fda0003f05270 */
[----:B------:R-:W1:Y:S02]  /*31910*/  @P0 LDC.64 R2, c[0x0][0x420] ;  /* 0x00010800ff020b82 */ /* 0x000e640000000a00 */
[----:B-1----:R-:W-:-:S04]  /*31920*/  @P0 IMAD.HI.U32 R12, R5, R2, RZ ;  /* 0x00000002050c0227 */ /* 0x002fc800078e00ff */
[----:B------:R-:W-:Y:S01]  /*31930*/  IMAD.MOV.U32 R2, RZ, RZ, R5 ;  /* 0x000000ffff027224 */ /* 0x000fe200078e0005 */
[----:B------:R-:W-:-:S04]  /*31940*/  @P0 SHF.R.U32.HI R2, RZ, R3, R12 ;  /* 0x00000003ff020219 */ /* 0x000fc8000001160c */
[--C-:B------:R-:W-:Y:S01]  /*31950*/  SHF.R.S32.HI R3, RZ, 0x1f, R2.reuse ;  /* 0x0000001fff037819 */ /* 0x100fe20000011402 */
[----:B------:R-:W-:-:S04]  /*31960*/  IMAD.MOV R11, RZ, RZ, -R2 ;  /* 0x000000ffff0b7224 */ /* 0x000fc800078e0a02 */
[----:B------:R-:W-:Y:S02]  /*31970*/  IMAD R11, R6, R11, R5 ;  /* 0x0000000b060b7224 */ /* 0x000fe400078e0205 */
[C---:B------:R-:W-:Y:S02]  /*31980*/  IMAD R6, R4.reuse, UR39, R7 ;  /* 0x0000002704067c24 */ /* 0x040fe4000f8e0207 */
[----:B------:R-:W-:-:S04]  /*31990*/  IMAD.WIDE.U32 R2, R4, UR38, R2 ;  /* 0x0000002604027c25 */ /* 0x000fc8000f8e0002 */
[----:B------:R-:W-:Y:S01]  /*319a0*/  IMAD.IADD R3, R6, 0x1, R3 ;  /* 0x0000000106037824 */ /* 0x000fe200078e0203 */
[----:B------:R-:W-:-:S04]  /*319b0*/  LEA R6, P0, R2, UR46, 0x2 ;  /* 0x0000002e02067c11 */ /* 0x000fc8000f8010ff */
[----:B------:R-:W-:-:S05]  /*319c0*/  LEA.HI.X R7, R2, UR47, R3, 0x2, P0 ;  /* 0x0000002f02077c11 */ /* 0x000fca00080f1403 */
[----:B------:R0:W5:Y:S04]  /*319d0*/  LDG.E R6, desc[UR56][R6.64] ;  /* 0x0000003806067981 */ /* 0x000168000c1e1900 */
.L_x_10281:
[----:B------:R-:W2:Y:S01]  /*319e0*/  S2R R3, SR_CgaCtaId ;  /* 0x0000000000037919 */ /* 0x000ea20000008800 */
[----:B------:R-:W-:-:S04]  /*319f0*/  MOV R2, 0x400 ;  /* 0x0000040000027802 */ /* 0x000fc80000000f00 */
[----:B--2---:R-:W-:Y:S02]  /*31a00*/  LEA R2, R3, R2, 0x18 ;  /* 0x0000000203027211 */ /* 0x004fe400078ec0ff */
[----:B------:R-:W-:-:S03]  /*31a10*/  SHF.L.U32 R3, R10, 0x1f, RZ ;  /* 0x0000001f0a037819 */ /* 0x000fc600000006ff */
[----:B------:R-:W-:-:S04]  /*31a20*/  IMAD R2, R9, 0x8, R2 ;  /* 0x0000000809027824 */ /* 0x000fc800078e0202 */
[----:B------:R-:W2:Y:S02]  /*31a30*/  SYNCS.PHASECHK.TRANS64.TRYWAIT P0, [R2+URZ+0x32440], R3 ;  /* 0x03244003020075a7 */ /* 0x000ea4000800017f */
[----:B--2---:R-:W-:Y:S05]  /*31a40*/  @!P0 BRA `(.L_x_10282) ;  /* 0x0000003000708947 */ /* 0x004fea0003800000 */
.L_x_10399:
        /* <DEDUP_REMOVED lines=11> */
.L_x_10283:
[----:B-1----:R-:W3:Y:S01]  /*31b00*/  LDL R12, [R1+0x470] ;  /* 0x00047000010c7983 */ /* 0x002ee20000100800 */
        /* <DEDUP_REMOVED lines=20> */
.L_x_10400:
        /* <DEDUP_REMOVED lines=8> */
.L_x_10285:
        /* <DEDUP_REMOVED lines=33> */
.L_x_10280:
[----:B------:R-:W-:Y:S05]  /*31ee0*/  BSYNC B1 ;  /* 0x0000000000017941 */ /* 0x000fea0003800000 */
.L_x_10279:
[----:B------:R-:W-:Y:S01]  /*31ef0*/  VIADD R9, R9, 0x1 ;  /* 0x0000000109097836 */ /* 0x000fe20000000000 */
[----:B------:R-:W-:Y:S04]  /*31f00*/  BSSY B1, `(.L_x_10286) ;  /* 0x000006f000017945 */ /* 0x000fe80003800000 */
[----:B------:R-:W-:-:S04]  /*31f10*/  ISETP.NE.AND P0, PT, R9, 0x2, PT ;  /* 0x000000020900780c */ /* 0x000fc80003f05270 */
[----:B------:R-:W-:Y:S02]  /*31f20*/  SEL R3, RZ, 0x1, P0 ;  /* 0x00000001ff037807 */ /* 0x000fe40000000000 */
[----:B-1----:R-:W-:Y:S01]  /*31f30*/  SEL R12, R9, RZ, P0 ;  /* 0x000000ff090c7207 */ /* 0x002fe20000000000 */
        /* <DEDUP_REMOVED lines=25> */
.L_x_10288:
[----:B------:R-:W2:Y:S01]  /*320d0*/  S2R R3, SR_CgaCtaId ;  /* 0x0000000000037919 */ /* 0x000ea20000008800 */
[----:B------:R-:W-:-:S04]  /*320e0*/  MOV R2, 0x400 ;  /* 0x0000040000027802 */ /* 0x000fc80000000f00 */
[----:B--2---:R-:W-:Y:S02]  /*320f0*/  LEA R2, R3, R2, 0x18 ;  /* 0x0000000203027211 */ /* 0x004fe400078ec0ff */
[----:B------:R-:W-:-:S03]  /*32100*/  SHF.L.U32 R3, R11, 0x1f, RZ ;  /* 0x0000001f0b037819 */ /* 0x000fc600000006ff */
[----:B------:R-:W-:-:S04]  /*32110*/  IMAD R2, R12, 0x8, R2 ;  /* 0x000000080c027824 */ /* 0x000fc800078e0202 */
[----:B------:R-:W2:Y:S02]  /*32120*/  SYNCS.PHASECHK.TRANS64.TRYWAIT P0, [R2+URZ+0x32440], R3 ;  /* 0x03244003020075a7 */ /* 0x000ea4000800017f */
[----:B--2---:R-:W-:Y:S05]  /*32130*/  @!P0 BRA `(.L_x_10289) ;  /* 0x0000002800dc8947 */ /* 0x004fea0003800000 */
.L_x_10401:
        /* <DEDUP_REMOVED lines=11> */
.L_x_10290:
[----:B-1----:R-:W3:Y:S01]  /*321f0*/  LDL R7, [R1+0x460] ;  /* 0x0004600001077983 */ /* 0x002ee20000100800 */
        /* <DEDUP_REMOVED lines=21> */
.L_x_10402:
        /* <DEDUP_REMOVED lines=8> */
.L_x_10292:
        /* <DEDUP_REMOVED lines=34> */
.L_x_10287:
[----:B------:R-:W-:Y:S05]  /*325f0*/  BSYNC B1 ;  /* 0x0000000000017941 */ /* 0x000fea0003800000 */
.L_x_10286:
[----:B------:R-:W2:Y:S01]  /*32600*/  LDL R2, [R1+0x474] ;  /* 0x0004740001027983 */ /* 0x000ea20000100800 */
[----:B------:R-:W-:Y:S01]  /*32610*/  VIADD R5, R5, 0xfffffffe ;  /* 0xfffffffe05057836 */ /* 0x000fe20000000000 */
[----:B--2---:R-:W-:-:S13]  /*32620*/  ISETP.GT.AND P0, PT, R9, R2, PT ;  /* 0x000000020900720c */ /* 0x004fda0003f04270 */
[----:B------:R-:W-:Y:S05]  /*32630*/  @P0 BRA `(.L_x_10293) ;  /* 0xfffffff000700947 */ /* 0x000fea000383ffff */
.L_x_10269:
[----:B------:R-:W-:Y:S05]  /*32640*/  BSYNC B0 ;  /* 0x0000000000007941 */ /* 0x000fea0003800000 */
.L_x_10268:
[----:B------:R-:W2:Y:S01]  /*32650*/  LDL.LU R3, [R1+0x460] ;  /* 0x0004600001037983 */ /* 0x000ea20000300800 */
        /* <DEDUP_REMOVED lines=8> */
[----:B------:R2:W-:Y:S01]  /*326e0*/  STL [R1+0x460], R2 ;  /* 0x0004600201007387 */ /* 0x0005e20000100800 */
        /* <DEDUP_REMOVED lines=13> */
.L_x_10295:
[----:B------:R-:W-:Y:S05]  /*327c0*/  BSYNC B0 ;  /* 0x0000000000007941 */ /* 0x000fea0003800000 */
.L_x_10294:
[----:B--2---:R-:W2:Y:S02]  /*327d0*/  LDL.LU R2, [R1+0x468] ;  /* 0x0004680001027983 */ /* 0x004ea40000300800 */
[----:B--2---:R-:W-:-:S05]  /*327e0*/  LOP3.LUT R2, R2, R0, RZ, 0x3c, !PT ;  /* 0x0000000002027212 */ /* 0x004fca00078e3cff */
[----:B------:R3:W-:Y:S02]  /*327f0*/  STL [R1+0x468], R2 ;  /* 0x0004680201007387 */ /* 0x0007e40000100800 */
.L_x_10250:
[----:B------:R-:W-:Y:S05]  /*32800*/  BSYNC B6 ;  /* 0x0000000000067941 */ /* 0x000fea0003800000 */
.L_x_10248:
[----:B------:R-:W-:-:S03]  /*32810*/  UMOV UR4, 0xffffffff ;  /* 0xffffffff00047882 */ /* 0x000fc60000000000 */
[----:B------:R-:W-:Y:S05]  /*32820*/  BRA.DIV UR4, `(.L_x_10296) ;  /* 0x0000002604487947 */ /* 0x000fea000b800000 */
[----:B------:R4:W0:Y:S04]  /*32830*/  SHFL.IDX PT, R4, R16, RZ, 0x1f ;  /* 0x00001fff10047589 */ /* 0x00082800000e0000 */
[----:B------:R-:W0:Y:S02]  /*32840*/  SHFL.IDX PT, R16, R16, 0x1, 0x1f ;  /* 0x00201f0010107f89 */ /* 0x000e2400000e0000 */
.L_x_10406:
[----:B------:R-:W2:Y:S01]  /*32850*/  S2R R0, SR_TID.X ;  /* 0x0000000000007919 */ /* 0x000ea20000002100 */
[----:B------:R-:W-:Y:S01]  /*32860*/  ULDC UR4, c[0x0][0xd14] ;  /* 0x0003450000047ab9 */ /* 0x000fe20000000800 */
[----:B------:R-:W-:Y:S01]  /*32870*/  BSSY B0, `(.L_x_10297) ;  /* 0x000000b000007945 */ /* 0x000fe20003800000 */
[----:B------:R-:W-:Y:S01]  /*32880*/  IMAD.MOV.U32 R17, RZ, RZ, RZ ;  /* 0x000000ffff117224 */ /* 0x000fe200078e00ff */
[----:B--2---:R-:W-:Y:S01]  /*32890*/  LOP3.LUT R6, R0, 0x1f, RZ, 0xc0, !PT ;  /* 0x0000001f00067812 */ /* 0x004fe200078ec0ff */
[----:B------:R-:W-:-:S03]  /*328a0*/  IMAD.U32 R0, RZ, RZ, UR4 ;  /* 0x00000004ff007e24 */ /* 0x000fc6000f8e00ff */
[C---:B------:R-:W-:Y:S01]  /*328b0*/  ISETP.NE.AND P0, PT, R6.reuse, 0x1f, PT ;  /* 0x0000001f0600780c */ /* 0x040fe20003f05270 */
[----:B------:R-:W-:-:S05]  /*328c0*/  IMAD.IADD R5, R6, 0x1, R19 ;  /* 0x0000000106057824 */ /* 0x000fca00078e0213 */
[----:B------:R-:W-:-:S13]  /*328d0*/  ISETP.GE.OR P0, PT, R5, R0, !P0 ;  /* 0x000000000500720c */ /* 0x000fda0004706670 */
[----:B------:R-:W-:Y:S05]  /*328e0*/  @P0 BRA `(.L_x_10298) ;  /* 0x00000000000c0947 */ /* 0x000fea0003800000 */
[----:B---3--:R-:W2:Y:S02]  /*328f0*/  LDC.64 R2, c[0x0][0xd58] ;  /* 0x00035600ff027b82 */ /* 0x008ea40000000a00 */
[----:B--2---:R-:W-:-:S05]  /*32900*/  IMAD.WIDE R2, R5, 0x4, R2 ;  /* 0x0000000405027825 */ /* 0x004fca00078e0202 */
[----:B------:R2:W5:Y:S02]  /*32910*/  LDG.E R17, desc[UR56][R2.64] ;  /* 0x0000003802117981 */ /* 0x000564000c1e1900 */
.L_x_10298:
[----:B------:R-:W-:Y:S05]  /*32920*/  BSYNC B0 ;  /* 0x0000000000007941 */ /* 0x000fea0003800000 */
.L_x_10297:
[----:B------:R-:W-:-:S03]  /*32930*/  UMOV UR4, 0xffffffff ;  /* 0xffffffff00047882 */ /* 0x000fc60000000000 */
[----:B------:R-:W-:Y:S05]  /*32940*/  BRA.DIV UR4, `(.L_x_10299) ;  /* 0x00000026044c7947 */ /* 0x000fea000b800000 */
[----:B-----5:R-:W0:Y:S01]  /*32950*/  SHFL.UP PT, R14, R17, 0x1, RZ ;  /* 0x04200000110e7989 */ /* 0x020e2200000e00ff */
[C---:B------:R-:W-:Y:S02]  /*32960*/  ISETP.NE.AND P0, PT, R6.reuse, RZ, PT ;  /* 0x000000ff0600720c */ /* 0x040fe40003f05270 */
[----:B------:R-:W-:Y:S02]  /*32970*/  ISETP.GE.U32.AND P1, PT, R6, 0x2, PT ;  /* 0x000000020600780c */ /* 0x000fe40003f26070 */
[----:B0-----:R-:W-:Y:S02]  /*32980*/  SEL R14, R14, RZ, P0 ;  /* 0x000000ff0e0e7207 */ /* 0x001fe40000000000 */
[----:B------:R-:W-:-:S03]  /*32990*/  ISETP.GE.U32.AND P0, PT, R6, 0x4, PT ;  /* 0x000000040600780c */ /* 0x000fc60003f06070 */
[----:B-1----:R-:W-:-:S05]  /*329a0*/  IMAD.IADD R13, R17, 0x1, R14 ;  /* 0x00000001110d7824 */ /* 0x002fca00078e020e */
[----:B------:R-:W2:Y:S02]  /*329b0*/  SHFL.UP PT, R14, R13, 0x2, RZ ;  /* 0x044000000d0e7989 */ /* 0x000ea400000e00ff */
[----:B--23--:R-:W-:Y:S02]  /*329c0*/  SEL R2, R14, RZ, P1 ;  /* 0x000000ff0e027207 */ /* 0x00cfe40000800000 */
        /* <DEDUP_REMOVED lines=13> */
.L_x_10414:
[----:B------:R-:W-:Y:S02]  /*32aa0*/  ULDC UR4, c[0x0][0xd10] ;  /* 0x0003440000047ab9 */ /* 0x000fe40000000800 */
[----:B------:R-:W-:-:S04]  /*32ab0*/  IMAD.U32 R5, RZ, RZ, UR4 ;  /* 0x00000004ff057e24 */ /* 0x000fc8000f8e00ff */
[----:B-1----:R-:W-:-:S04]  /*32ac0*/  IMAD R3, R14, R5, RZ ;  /* 0x000000050e037224 */ /* 0x002fc800078e02ff */
[----:B----4-:R-:W-:-:S05]  /*32ad0*/  IMAD.IADD R16, R16, 0x1, R3 ;  /* 0x0000000110107824 */ /* 0x010fca00078e0203 */
[----:B------:R-:W-:-:S13]  /*32ae0*/  ISETP.GT.AND P0, PT, R16, R4, PT ;  /* 0x000000041000720c */ /* 0x000fda0003f04270 */
[----:B------:R-:W-:Y:S05]  /*32af0*/  @P0 BRA `(.L_x_10300) ;  /* 0x0000000000b40947 */ /* 0x000fea0003800000 */
[----:B------:R-:W1:Y:S02]  /*32b00*/  LDC R0, c[0x0][0xd14] ;  /* 0x00034500ff007b82 */ /* 0x000e640000000800 */
.L_x_10305:
        /* <DEDUP_REMOVED lines=14> */
.L_x_10303:
[----:B------:R-:W-:Y:S05]  /*32bf0*/  BSYNC B0 ;  /* 0x0000000000007941 */ /* 0x000fea0003800000 */
.L_x_10302:
        /* <DEDUP_REMOVED lines=23> */
.L_x_10422:
[----:B------:R-:W-:Y:S02]  /*32d70*/  ULDC UR4, c[0x0][0xd10] ;  /* 0x0003440000047ab9 */ /* 0x000fe40000000800 */
[----:B------:R-:W-:-:S04]  /*32d80*/  IMAD.U32 R5, RZ, RZ, UR4 ;  /* 0x00000004ff057e24 */ /* 0x000fc8000f8e00ff */
[----:B-1----:R-:W-:-:S04]  /*32d90*/  IMAD R3, R14, R5, RZ ;  /* 0x000000050e037224 */ /* 0x002fc800078e02ff */
[----:B------:R-:W-:-:S05]  /*32da0*/  IMAD.IADD R16, R3, 0x1, R16 ;  /* 0x0000000103107824 */ /* 0x000fca00078e0210 */
[----:B------:R-:W-:-:S13]  /*32db0*/  ISETP.GT.AND P0, PT, R16, R4, PT ;  /* 0x000000041000720c */ /* 0x000fda0003f04270 */
[----:B------:R-:W-:Y:S05]  /*32dc0*/  @!P0 BRA `(.L_x_10305) ;  /* 0xfffffffc00508947 */ /* 0x000fea000383ffff */
.L_x_10300:
        /* <DEDUP_REMOVED lines=8> */
.L_x_10426:
[----:B------:R-:W-:Y:S01]  /*32e50*/  ISETP.NE.AND P0, PT, R3, RZ, PT ;  /* 0x000000ff0300720c */ /* 0x000fe20003f05270 */
[----:B------:R-:W-:-:S12]  /*32e60*/  IMAD.MOV.U32 R7, RZ, RZ, RZ ;  /* 0x000000ffff077224 */ /* 0x000fd800078e00ff */
[----:B------:R-:W-:Y:S05]  /*32e70*/  @!P0 BRA `(.L_x_10307) ;  /* 0x0000000000108947 */ /* 0x000fea0003800000 */
[----:B------:R-:W-:Y:S01]  /*32e80*/  UMOV UR4, 0xffffffff ;  /* 0xffffffff00047882 */ /* 0x000fe20000000000 */
[----:B------:R-:W-:Y:S02]  /*32e90*/  VIADD R12, R6, 0xffffffff ;  /* 0xffffffff060c7836 */ /* 0x000fe40000000000 */
[----:B------:R-:W-:Y:S05]  /*32ea0*/  BRA.DIV UR4, `(.L_x_10308) ;  /* 0x0000002604dc7947 */ /* 0x000fea000b800000 */
[----:B------:R3:W4:Y:S02]  /*32eb0*/  SHFL.IDX PT, R7, R2, R12, 0x1f ;  /* 0x00001f0c02077589 */ /* 0x00072400000e0000 */
.L_x_10307:
        /* <DEDUP_REMOVED lines=67> */
.L_x_10301:
[----:B------:R-:W-:Y:S01]  /*332f0*/  UMOV UR4, URZ ;  /* 0x0000003f00047c82 */ /* 0x000fe20008000000 */
[----:B------:R-:W-:Y:S01]  /*33300*/  UMOV UR5, URZ ;  /* 0x0000003f00057c82 */ /* 0x000fe20008000000 */
[----:B------:R-:W-:Y:S01]  /*33310*/  ULDC UR6, c[0x0][0xd14] ;  /* 0x0003450000067ab9 */ /* 0x000fe20000000800 */
[----:B------:R-:W-:Y:S02]  /*33320*/  IMAD.MOV.U32 R16, RZ, RZ, R4 ;  /* 0x000000ffff107224 */ /* 0x000fe400078e0004 */
[----:B------:R-:W-:Y:S02]  /*33330*/  IMAD.U32 R17, RZ, RZ, UR4 ;  /* 0x00000004ff117e24 */ /* 0x000fe4000f8e00ff */
[----:B------:R-:W-:Y:S02]  /*33340*/  IMAD.U32 R18, RZ, RZ, UR5 ;  /* 0x00000005ff127e24 */ /* 0x000fe4000f8e00ff */
[----:B------:R-:W-:-:S07]  /*33350*/  IMAD.U32 R19, RZ, RZ, UR6 ;  /* 0x00000006ff137e24 */ /* 0x000fce000f8e00ff */
.L_x_10309:
        /* <DEDUP_REMOVED lines=12> */
.L_x_10210:
        /* <DEDUP_REMOVED lines=11> */
.L_x_10429:
[----:B------:R-:W-:-:S03]  /*334d0*/  UMOV UR4, 0xffffffff ;  /* 0xffffffff00047882 */ /* 0x000fc60000000000 */
[----:B------:R-:W-:Y:S05]  /*334e0*/  BRA.DIV UR4, `(.L_x_10312) ;  /* 0x0000002204887947 */ /* 0x000fea000b800000 */
[----:B--2---:R-:W2:Y:S02]  /*334f0*/  S2R R2, SR_TID.X ;  /* 0x0000000000027919 */ /* 0x004ea40000002100 */
[----:B--2---:R-:W-:-:S04]  /*33500*/  SHF.R.U32.HI R2, RZ, 0x5, R2 ;  /* 0x00000005ff027819 */ /* 0x004fc80000011602 */
[----:B------:R-:W-:-:S05]  /*33510*/  LOP3.LUT R2, R2, 0x3, RZ, 0xc0, !PT ;  /* 0x0000000302027812 */ /* 0x000fca00078ec0ff */
[----:B------:R2:W3:Y:S02]  /*33520*/  SHFL.IDX PT, R14, R2, RZ, 0x1f ;  /* 0x00001fff020e7589 */ /* 0x0004e400000e0000 */
.L_x_10432:
[----:B---3--:R-:W-:-:S13]  /*33530*/  ISETP.NE.AND P0, PT, R14, RZ, PT ;  /* 0x000000ff0e00720c */ /* 0x008fda0003f05270 */
[----:B------:R-:W-:Y:S05]  /*33540*/  @P0 BRA `(.L_x_9980) ;  /* 0x0000000000940947 */ /* 0x000fea0003800000 */
[----:B------:R-:W-:-:S03]  /*33550*/  UMOV UR4, 0xffffffff ;  /* 0xffffffff00047882 */ /* 0x000fc60000000000 */
[----:B------:R-:W-:Y:S05]  /*33560*/  BRA.DIV UR4, `(.L_x_10313) ;  /* 0x00000022049c7947 */ /* 0x000fea000b800000 */
[----:B------:R-:W-:-:S13]  /*33570*/  ELECT P6, URZ, PT ;  /* 0x00000000003f782f */ /* 0x000fda00038c0000 */
.L_x_10435:
[----:B------:R-:W-:Y:S05]  /*33580*/  @!P6 BRA `(.L_x_9980) ;  /* 0x000000000084e947 */ /* 0x000fea0003800000 */
[----:B------:R-:W-:-:S06]  /*33590*/  ULOP3.LUT UR4, UR50, 0x2, URZ, 0xfc, !UPT ;  /* 0x0000000232047892 */ /* 0x000fcc000f8efc3f */
[----:B--2---:R-:W-:-:S05]  /*335a0*/  IMAD.U32 R2, RZ, RZ, UR4 ;  /* 0x00000004ff027e24 */ /* 0x004fca000f8e00ff */
[----:B------:R-:W-:-:S13]  /*335b0*/  ISETP.NE.AND P2, PT, R2, 0x3, PT ;  /* 0x000000030200780c */ /* 0x000fda0003f45270 */
[----:B------:R-:W-:Y:S05]  /*335c0*/  @!P2 BRA `(.L_x_10314) ;  /* 0x000000000004a947 */ /* 0x000fea0003800000 */
[----:B------:R-:W-:Y:S01]  /*335d0*/  BPT.TRAP 0x1 ;  /* 0x000000040000795c */ /* 0x000fe20000300000 */
.L_x_10314:
        /* <DEDUP_REMOVED lines=14> */
.L_x_10436:
[----:B------:R-:W2:Y:S02]  /*336c0*/  SYNCS.PHASECHK.TRANS64.TRYWAIT P0, [R7+URZ], R2 ;  /* 0x00000002070075a7 */ /* 0x000ea4000800017f */
[----:B--2---:R-:W-:Y:S05]  /*336d0*/  @!P0 BRA `(.L_x_10316) ;  /* 0x0000002000748947 */ /* 0x004fea0003800000 */
.L_x_10437:
[----:B------:R-:W-:Y:S05]  /*336e0*/  @!P2 BRA `(.L_x_10317) ;  /* 0x000000000004a947 */ /* 0x000fea0003800000 */
[----:B------:R-:W-:Y:S01]  /*336f0*/  BPT.TRAP 0x1 ;  /* 0x000000040000795c */ /* 0x000fe20000300000 */
.L_x_10317:
[----:B------:R-:W3:Y:S01]  /*33700*/  LDL.LU R4, [R1+0x460] ;  /* 0x0004600001047983 */ /* 0x000ee20000300800 */
[----:B------:R-:W-:-:S04]  /*33710*/  VIADD R0, R0, 0x32460 ;  /* 0x0003246000007836 */ /* 0x000fc80000000000 */
[----:B---3--:R-:W-:-:S04]  /*33720*/  IMAD R4, R4, 0x8, R0 ;  /* 0x0000000804047824 */ /* 0x008fc800078e0200 */
[----:B------:R-:W3:Y:S02]  /*33730*/  SYNCS.PHASECHK.TRANS64.TRYWAIT P0, [R4+URZ], R5 ;  /* 0x00000005040075a7 */ /* 0x000ee4000800017f */
[----:B---3--:R-:W-:Y:S05]  /*33740*/  @!P0 BRA `(.L_x_10318) ;  /* 0x00000020006c8947 */ /* 0x008fea0003800000 */
.L_x_10438:
[----:B------:R-:W-:-:S07]  /*33750*/  IMAD R3, R3, 0x8, R0 ;  /* 0x0000000803037824 */ /* 0x000fce00078e0200 */
.L_x_10319:
[----:B----4-:R4:W0:Y:S02]  /*33760*/  SYNCS.PHASECHK.TRANS64.TRYWAIT P0, [R3+URZ], R2 ;  /* 0x00000002030075a7 */ /* 0x010824000800017f */
[----:B0-----:R-:W-:Y:S05]  /*33770*/  @!P0 NANOSLEEP.SYNCS 0x989680 ;  /* 0x009896800000895d */ /* 0x001fea0003900000 */
[----:B------:R-:W0:Y:S02]  /*33780*/  @!P0 SYNCS.PHASECHK.TRANS64 P0, [R3+URZ], R2 ;  /* 0x00000002030085a7 */ /* 0x000e24000800007f */
[----:B0-----:R-:W-:Y:S05]  /*33790*/  @!P0 BRA `(.L_x_10319) ;  /* 0xfffffffc00f08947 */ /* 0x001fea000383ffff */
.L_x_9980:
[----:B------:R-:W-:Y:S05]  /*337a0*/  BSYNC B7 ;  /* 0x0000000000077941 */ /* 0x000fea0003800000 */
.L_x_9977:
[----:B------:R-:W-:Y:S05]  /*337b0*/  EXIT ;  /* 0x000000000000794d */ /* 0x000fea0003800000 */
.L_x_10006:
[----:B0-----:R0:W1:Y:S02]  /*337c0*/  SYNCS.PHASECHK.TRANS64.TRYWAIT P6, [R84+URZ+0x32490], R105 ;  /* 0x03249069540075a7 */ /* 0x00106400080c017f */
[----:B-1----:R-:W-:Y:S05]  /*337d0*/  @!P6 NANOSLEEP.SYNCS 0x989680 ;  /* 0x009896800000e95d */ /* 0x002fea0003900000 */
[----:B------:R-:W1:Y:S02]  /*337e0*/  @!P6 SYNCS.PHASECHK.TRANS64 P6, [R84+URZ+0x32490], R105 ;  /* 0x032490695400e5a7 */ /* 0x000e6400080c007f */
[----:B-1----:R-:W-:Y:S05]  /*337f0*/  @!P6 BRA `(.L_x_10006) ;  /* 0xfffffffc00f0e947 */ /* 0x002fea000383ffff */
[----:B------:R-:W-:Y:S05]  /*33800*/  BRA `(.L_x_10320) ;  /* 0xfffffcf400e47947 */ /* 0x000fea000383ffff */
.L_x_10024:
[----:B0-----:R0:W1:Y:S02]  /*33810*/  SYNCS.PHASECHK.TRANS64.TRYWAIT P5, [R84+URZ+0x32490], R105 ;  /* 0x03249069540075a7 */ /* 0x00106400080a017f */
[----:B-1----:R-:W-:Y:S05]  /*33820*/  @!P5 NANOSLEEP.SYNCS 0x989680 ;  /* 0x009896800000d95d */ /* 0x002fea0003900000 */
[----:B------:R-:W1:Y:S02]  /*33830*/  @!P5 SYNCS.PHASECHK.TRANS64 P5, [R84+URZ+0x32490], R105 ;  /* 0x032490695400d5a7 */ /* 0x000e6400080a007f */
[----:B-1----:R-:W-:Y:S05]  /*33840*/  @!P5 BRA `(.L_x_10024) ;  /* 0xfffffffc00f0d947 */ /* 0x002fea000383ffff */
[----:B------:R-:W-:Y:S05]  /*33850*/  BRA `(.L_x_10321) ;  /* 0xfffffd08008c7947 */ /* 0x000fea000383ffff */
.L_x_10033:
[----:B0-----:R0:W1:Y:S02]  /*33860*/  SYNCS.PHASECHK.TRANS64.TRYWAIT P4, [R84+URZ+0x32490], R105 ;  /* 0x03249069540075a7 */ /* 0x001064000808017f */
[----:B-1----:R-:W-:Y:S05]  /*33870*/  @!P4 NANOSLEEP.SYNCS 0x989680 ;  /* 0x009896800000c95d */ /* 0x002fea0003900000 */
[----:B------:R-:W1:Y:S02]  /*33880*/  @!P4 SYNCS.PHASECHK.TRANS64 P4, [R84+URZ+0x32490], R105 ;  /* 0x032490695400c5a7 */ /* 0x000e64000808007f */
[----:B-1----:R-:W-:Y:S05]  /*33890*/  @!P4 BRA `(.L_x_10033) ;  /* 0xfffffffc00f0c947 */ /* 0x002fea000383ffff */
[----:B------:R-:W-:Y:S05]  /*338a0*/  BRA `(.L_x_10322) ;  /* 0xfffffd1800b07947 */ /* 0x000fea000383ffff */
.L_x_10039:
[----:B--2---:R2:W3:Y:S02]  /*338b0*/  SYNCS.PHASECHK.TRANS64.TRYWAIT P3, [R84+URZ+0x324b0], R105 ;  /* 0x0324b069540075a7 */ /* 0x0044e4000806017f */
[----:B---3--:R-:W-:Y:S05]  /*338c0*/  @!P3 NANOSLEEP.SYNCS 0x989680 ;  /* 0x009896800000b95d */ /* 0x008fea0003900000 */
[----:B------:R-:W3:Y:S02]  /*338d0*/  @!P3 SYNCS.PHASECHK.TRANS64 P3, [R84+URZ+0x324b0], R105 ;  /* 0x0324b0695400b5a7 */ /* 0x000ee4000806007f */
[----:B---3--:R-:W-:Y:S05]  /*338e0*/  @!P3 BRA `(.L_x_10039) ;  /* 0xfffffffc00f0b947 */ /* 0x008fea000383ffff */
[----:B------:R-:W-:Y:S05]  /*338f0*/  BRA `(.L_x_10323) ;  /* 0xfffffd1c00407947 */ /* 0x000fea000383ffff */
.L_x_10055:
        /* <DEDUP_REMOVED lines=8> */
.L_x_10325:
[----:B------:R-:W-:Y:S05]  /*33980*/  BSYNC B0 ;  /* 0x0000000000007941 */ /* 0x000fea0003800000 */
.L_x_10324:
[----:B------:R-:W-:Y:S05]  /*33990*/  BRA `(.L_x_10326) ;  /* 0xfffffd2c00707947 */ /* 0x000fea000383ffff */
.L_x_10071:
        /* <DEDUP_REMOVED lines=8> */
.L_x_10328:
[----:B------:R-:W-:Y:S05]  /*33a20*/  BSYNC B1 ;  /* 0x0000000000017941 */ /* 0x000fea0003800000 */
.L_x_10327:
[----:B------:R-:W-:Y:S05]  /*33a30*/  BRA `(.L_x_10329) ;  /* 0xfffffd3c00dc7947 */ /* 0x000fea000383ffff */
.L_x_10072:
        /* <DEDUP_REMOVED lines=8> */
.L_x_10331:
[----:B------:R-:W-:Y:S05]  /*33ac0*/  BSYNC B1 ;  /* 0x0000000000017941 */ /* 0x000fea0003800000 */
.L_x_10330:
[----:B------:R-:W-:Y:S05]  /*33ad0*/  BRA `(.L_x_10332) ;  /* 0xfffffd3c00bc7947 */ /* 0x000fea000383ffff */
.L_x_10073:
        /* <DEDUP_REMOVED lines=8> */
.L_x_10334:
[----:B------:R-:W-:Y:S05]  /*33b60*/  BSYNC B1 ;  /* 0x0000000000017941 */ /* 0x000fea0003800000 */
.L_x_10333:
[----:B------:R-:W-:Y:S05]  /*33b70*/  BRA `(.L_x_10335) ;  /* 0xfffffd3c009c7947 */ /* 0x000fea000383ffff */
.L_x_10074:
        /* <DEDUP_REMOVED lines=8> */
.L_x_10337:
[----:B------:R-:W-:Y:S05]  /*33c00*/  BSYNC B1 ;  /* 0x0000000000017941 */ /* 0x000fea0003800000 */
.L_x_10336:
[----:B------:R-:W-:Y:S05]  /*33c10*/  BRA `(.L_x_10338) ;  /* 0xfffffd3c007c7947 */ /* 0x000fea000383ffff */
.L_x_10075:
        /* <DEDUP_REMOVED lines=8> */
.L_x_10340:
[----:B------:R-:W-:Y:S05]  /*33ca0*/  BSYNC B1 ;  /* 0x0000000000017941 */ /* 0x000fea0003800000 */
.L_x_10339:
[----:B------:R-:W-:Y:S05]  /*33cb0*/  BRA `(.L_x_10341) ;  /* 0xfffffd3c005c7947 */ /* 0x000fea000383ffff */
.L_x_10076:
        /* <DEDUP_REMOVED lines=8> */
.L_x_10343:
[----:B------:R-:W-:Y:S05]  /*33d40*/  BSYNC B1 ;  /* 0x0000000000017941 */ /* 0x000fea0003800000 */
.L_x_10342:
[----:B------:R-:W-:Y:S05]  /*33d50*/  BRA `(.L_x_10344) ;  /* 0xfffffd3c003c7947 */ /* 0x000fea000383ffff */
.L_x_10077:
        /* <DEDUP_REMOVED lines=8> */
.L_x_10346:
[----:B------:R-:W-:Y:S05]  /*33de0*/  BSYNC B1 ;  /* 0x0000000000017941 */ /* 0x000fea0003800000 */
.L_x_10345:
[----:B------:R-:W-:Y:S05]  /*33df0*/  BRA `(.L_x_10347) ;  /* 0xfffffd3c001c7947 */ /* 0x000fea000383ffff */
.L_x_10078:
        /* <DEDUP_REMOVED lines=8> */
.L_x_10349:
[----:B------:R-:W-:Y:S05]  /*33e80*/  BSYNC B1 ;  /* 0x0000000000017941 */ /* 0x000fea0003800000 */
.L_x_10348:
[----:B------:R-:W-:Y:S05]  /*33e90*/  BRA `(.L_x_10350) ;  /* 0xfffffd3800fc7947 */ /* 0x000fea000383ffff */
.L_x_10080:
[----:B0-----:R0:W1:Y:S02]  /*33ea0*/  SYNCS.PHASECHK.TRANS64.TRYWAIT P0, [R145+URZ+0x32400], R6 ;  /* 0x03240006910075a7 */ /* 0x001064000800017f */
[----:B-1----:R-:W-:Y:S05]  /*33eb0*/  @!P0 NANOSLEEP.SYNCS 0x989680 ;  /* 0x009896800000895d */ /* 0x002fea0003900000 */
[----:B------:R-:W1:Y:S02]  /*33ec0*/  @!P0 SYNCS.PHASECHK.TRANS64 P0, [R145+URZ+0x32400], R6 ;  /* 0x03240006910085a7 */ /* 0x000e64000800007f */
[----:B-1----:R-:W-:Y:S05]  /*33ed0*/  @!P0 BRA `(.L_x_10080) ;  /* 0xfffffffc00f08947 */ /* 0x002fea000383ffff */
[----:B------:R-:W-:Y:S05]  /*33ee0*/  BRA `(.L_x_10351) ;  /* 0xfffffd3800f47947 */ /* 0x000fea000383ffff */
.L_x_10088:
        /* <DEDUP_REMOVED lines=8> */
.L_x_10353:
[----:B------:R-:W-:Y:S05]  /*33f70*/  BSYNC B1 ;  /* 0x0000000000017941 */ /* 0x000fea0003800000 */
.L_x_10352:
[----:B------:R-:W-:Y:S05]  /*33f80*/  BRA `(.L_x_10354) ;  /* 0xfffffd4c00847947 */ /* 0x000fea000383ffff */
.L_x_10089:
        /* <DEDUP_REMOVED lines=8> */
.L_x_10356:
[----:B------:R-:W-:Y:S05]  /*34010*/  BSYNC B1 ;  /* 0x0000000000017941 */ /* 0x000fea0003800000 */
.L_x_10355:
[----:B------:R-:W-:Y:S05]  /*34020*/  BRA `(.L_x_10357) ;  /* 0xfffffd4c00647947 */ /* 0x000fea000383ffff */
.L_x_10090:
        /* <DEDUP_REMOVED lines=8> */
.L_x_10359:
[----:B------:R-:W-:Y:S05]  /*340b0*/  BSYNC B1 ;  /* 0x0000000000017941 */ /* 0x000fea0003800000 */
.L_x_10358:
[----:B------:R-:W-:Y:S05]  /*340c0*/  BRA `(.L_x_10360) ;  /* 0xfffffd4c00447947 */ /* 0x000fea000383ffff */
.L_x_10091:
        /* <DEDUP_REMOVED lines=8> */
.L_x_10362:
[----:B------:R-:W-:Y:S05]  /*34150*/  BSYNC B1 ;  /* 0x0000000000017941 */ /* 0x000fea0003800000 */
.L_x_10361:
[----:B------:R-:W-:Y:S05]  /*34160*/  BRA `(.L_x_10363) ;  /* 0xfffffd4c00247947 */ /* 0x000fea000383ffff */
.L_x_10092:
        /* <DEDUP_REMOVED lines=8> */
.L_x_10365:
[----:B------:R-:W-:Y:S05]  /*341f0*/  BSYNC B1 ;  /* 0x0000000000017941 */ /* 0x000fea0003800000 */
.L_x_10364:
[----:B------:R-:W-:Y:S05]  /*34200*/  BRA `(.L_x_10366) ;  /* 0xfffffd4c00047947 */ /* 0x000fea000383ffff */
.L_x_10093:
        /* <DEDUP_REMOVED lines=8> */
.L_x_10368:
[----:B------:R-:W-:Y:S05]  /*34290*/  BSYNC B1 ;  /* 0x0000000000017941 */ /* 0x000fea0003800000 */
.L_x_10367:
[----:B------:R-:W-:Y:S05]  /*342a0*/  BRA `(.L_x_10369) ;  /* 0xfffffd4800e47947 */ /* 0x000fea000383ffff */
.L_x_10094:
        /* <DEDUP_REMOVED lines=8> */
.L_x_10371:
[----:B------:R-:W-:Y:S05]  /*34330*/  BSYNC B1 ;  /* 0x0000000000017941 */ /* 0x000fea0003800000 */
.L_x_10370:
[----:B------:R-:W-:Y:S05]  /*34340*/  BRA `(.L_x_10372) ;  /* 0xfffffd4800c47947 */ /* 0x000fea000383ffff */
.L_x_10095:
        /* <DEDUP_REMOVED lines=8> */
.L_x_10374:
[----:B------:R-:W-:Y:S05]  /*343d0*/  BSYNC B1 ;  /* 0x0000000000017941 */ /* 0x000fea0003800000 */
.L_x_10373:
[----:B------:R-:W-:Y:S05]  /*343e0*/  BRA `(.L_x_10375) ;  /* 0xfffffd4800a47947 */ /* 0x000fea000383ffff */
.L_x_10097:
[----:B0-----:R0:W1:Y:S02]  /*343f0*/  SYNCS.PHASECHK.TRANS64.TRYWAIT P1, [R145+URZ+0x32400], R46 ;  /* 0x0324002e910075a7 */ /* 0x001064000802017f */
[----:B-1----:R-:W-:Y:S05]  /*34400*/  @!P1 NANOSLEEP.SYNCS 0x989680 ;  /* 0x009896800000995d */ /* 0x002fea0003900000 */
[----:B------:R-:W1:Y:S02]  /*34410*/  @!P1 SYNCS.PHASECHK.TRANS64 P1, [R145+URZ+0x32400], R46 ;  /* 0x0324002e910095a7 */ /* 0x000e64000802007f */
[----:B-1----:R-:W-:Y:S05]  /*34420*/  @!P1 BRA `(.L_x_10097) ;  /* 0xfffffffc00f09947 */ /* 0x002fea000383ffff */
[----:B------:R-:W-:Y:S05]  /*34430*/  BRA `(.L_x_10376) ;  /* 0xfffffd4800e47947 */ /* 0x000fea000383ffff */
.L_x_10112:
[----:B0-----:R0:W1:Y:S02]  /*34440*/  SYNCS.PHASECHK.TRANS64.TRYWAIT P0, [R2+URZ], R7 ;  /* 0x00000007020075a7 */ /* 0x001064000800017f */
[----:B-1----:R-:W-:Y:S05]  /*34450*/  @!P0 NANOSLEEP.SYNCS 0x989680 ;  /* 0x009896800000895d */ /* 0x002fea0003900000 */
[----:B------:R-:W1:Y:S02]  /*34460*/  @!P0 SYNCS.PHASECHK.TRANS64 P0, [R2+URZ], R7 ;  /* 0x00000007020085a7 */ /* 0x000e64000800007f */
[----:B-1----:R-:W-:Y:S05]  /*34470*/  @!P0 BRA `(.L_x_10112) ;  /* 0xfffffffc00f08947 */ /* 0x002fea000383ffff */
[----:B------:R-:W-:Y:S05]  /*34480*/  BRA `(.L_x_10111) ;  /* 0xfffffd6000c07947 */ /* 0x000fea000383ffff */
.L_x_10119:
[----:B0-----:R0:W1:Y:S02]  /*34490*/  SYNCS.PHASECHK.TRANS64.TRYWAIT P0, [R4+URZ], R5 ;  /* 0x00000005040075a7 */ /* 0x001064000800017f */
[----:B-1----:R-:W-:Y:S05]  /*344a0*/  @!P0 NANOSLEEP.SYNCS 0x989680 ;  /* 0x009896800000895d */ /* 0x002fea0003900000 */
[----:B------:R-:W1:Y:S02]  /*344b0*/  @!P0 SYNCS.PHASECHK.TRANS64 P0, [R4+URZ], R5 ;  /* 0x00000005040085a7 */ /* 0x000e64000800007f */
[----:B-1----:R-:W-:Y:S05]  /*344c0*/  @!P0 BRA `(.L_x_10119) ;  /* 0xfffffffc00f08947 */ /* 0x002fea000383ffff */
[----:B------:R-:W-:Y:S05]  /*344d0*/  BRA `(.L_x_10118) ;  /* 0xfffffd6400e47947 */ /* 0x000fea000383ffff */
.L_x_10144:
[----:B-1----:R1:W2:Y:S02]  /*344e0*/  SYNCS.PHASECHK.TRANS64.TRYWAIT P1, [R0+URZ], R9 ;  /* 0x00000009000075a7 */ /* 0x0022a4000802017f */
[----:B--2---:R-:W-:Y:S05]  /*344f0*/  @!P1 NANOSLEEP.SYNCS 0x989680 ;  /* 0x009896800000995d */ /* 0x004fea0003900000 */
[----:B------:R-:W2:Y:S02]  /*34500*/  @!P1 SYNCS.PHASECHK.TRANS64 P1, [R0+URZ], R9 ;  /* 0x00000009000095a7 */ /* 0x000ea4000802007f */
[----:B--2---:R-:W-:Y:S05]  /*34510*/  @!P1 BRA `(.L_x_10144) ;  /* 0xfffffffc00f09947 */ /* 0x004fea000383ffff */
[----:B------:R-:W-:Y:S05]  /*34520*/  BRA `(.L_x_10143) ;  /* 0xfffffe0c00e07947 */ /* 0x000fea000383ffff */
.L_x_10151:
[----:B-1----:R1:W2:Y:S02]  /*34530*/  SYNCS.PHASECHK.TRANS64.TRYWAIT P1, [R6+URZ], R7 ;  /* 0x00000007060075a7 */ /* 0x0022a4000802017f */
[----:B--2---:R-:W-:Y:S05]  /*34540*/  @!P1 NANOSLEEP.SYNCS 0x989680 ;  /* 0x009896800000995d */ /* 0x004fea0003900000 */
[----:B------:R-:W2:Y:S02]  /*34550*/  @!P1 SYNCS.PHASECHK.TRANS64 P1, [R6+URZ], R7 ;  /* 0x00000007060095a7 */ /* 0x000ea4000802007f */
[----:B--2---:R-:W-:Y:S05]  /*34560*/  @!P1 BRA `(.L_x_10151) ;  /* 0xfffffffc00f09947 */ /* 0x004fea000383ffff */
[----:B------:R-:W-:Y:S05]  /*34570*/  BRA `(.L_x_10150) ;  /* 0xfffffe1400047947 */ /* 0x000fea000383ffff */
.L_x_10162:
[----:B-1----:R1:W2:Y:S02]  /*34580*/  SYNCS.PHASECHK.TRANS64.TRYWAIT P0, [R6+URZ], R7 ;  /* 0x00000007060075a7 */ /* 0x0022a4000800017f */
[----:B--2---:R-:W-:Y:S05]  /*34590*/  @!P0 NANOSLEEP.SYNCS 0x989680 ;  /* 0x009896800000895d */ /* 0x004fea0003900000 */
[----:B------:R-:W2:Y:S02]  /*345a0*/  @!P0 SYNCS.PHASECHK.TRANS64 P0, [R6+URZ], R7 ;  /* 0x00000007060085a7 */ /* 0x000ea4000800007f */
[----:B--2---:R-:W-:Y:S05]  /*345b0*/  @!P0 BRA `(.L_x_10162) ;  /* 0xfffffffc00f08947 */ /* 0x004fea000383ffff */
[----:B------:R-:W-:Y:S05]  /*345c0*/  BRA `(.L_x_10161) ;  /* 0xfffffea400ac7947 */ /* 0x000fea000383ffff */
.L_x_10169:
[----:B--2---:R2:W3:Y:S02]  /*345d0*/  SYNCS.PHASECHK.TRANS64.TRYWAIT P0, [R6+URZ], R7 ;  /* 0x00000007060075a7 */ /* 0x0044e4000800017f */
[----:B---3--:R-:W-:Y:S05]  /*345e0*/  @!P0 NANOSLEEP.SYNCS 0x989680 ;  /* 0x009896800000895d */ /* 0x008fea0003900000 */
[----:B------:R-:W3:Y:S02]  /*345f0*/  @!P0 SYNCS.PHASECHK.TRANS64 P0, [R6+URZ], R7 ;  /* 0x00000007060085a7 */ /* 0x000ee4000800007f */
[----:B---3--:R-:W-:Y:S05]  /*34600*/  @!P0 BRA `(.L_x_10169) ;  /* 0xfffffffc00f08947 */ /* 0x008fea000383ffff */
[----:B------:R-:W-:Y:S05]  /*34610*/  BRA `(.L_x_10168) ;  /* 0xfffffea800d07947 */ /* 0x000fea000383ffff */
.L_x_10224:
[----:B0-----:R-:W0:Y:S01]  /*34620*/  S2R R11, SR_TID.X ;  /* 0x00000000000b7919 */ /* 0x001e220000002100 */
[----:B------:R-:W-:Y:S01]  /*34630*/  BSSY B1, `(.L_x_10377) ;  /* 0x000000a000017945 */ /* 0x000fe20003800000 */
[----:B------:R-:W-:Y:S02]  /*34640*/  IMAD.MOV.U32 R12, RZ, RZ, RZ ;  /* 0x000000ffff0c7224 */ /* 0x000fe400078e00ff */
[----:B------:R-:W-:Y:S01]  /*34650*/  IMAD.MOV.U32 R15, RZ, RZ, -0x1 ;  /* 0xffffffffff0f7424 */ /* 0x000fe200078e00ff */
[----:B0-----:R-:W-:-:S04]  /*34660*/  SHF.R.U32.HI R11, RZ, 0x5, R11 ;  /* 0x00000005ff0b7819 */ /* 0x001fc8000001160b */
[----:B------:R-:W-:-:S05]  /*34670*/  LOP3.LUT R11, R11, 0x3, RZ, 0xc0, !PT ;  /* 0x000000030b0b7812 */ /* 0x000fca00078ec0ff */
[----:B------:R-:W-:Y:S02]  /*34680*/  IMAD.MOV.U32 R13, RZ, RZ, R11 ;  /* 0x000000ffff0d7224 */ /* 0x000fe400078e000b */
[----:B------:R-:W-:-:S07]  /*34690*/  IMAD.MOV.U32 R11, RZ, RZ, 0x1f ;  /* 0x0000001fff0b7424 */ /* 0x000fce00078e00ff */
[----:B------:R-:W-:Y:S05]  /*346a0*/  WARPSYNC.COLLECTIVE R15, `(.L_x_10378) ;  /* 0x000000000f087348 */ /* 0x000fea0003c00000 */
[----:B------:R0:W1:Y:S02]  /*346b0*/  SHFL.IDX P6, R14, R13, R12, R11 ;  /* 0x0000000c0d0e7389 */ /* 0x00006400000c000b */
[----:B01----:R-:W-:Y:S01]  /*346c0*/  ENDCOLLECTIVE ;  /* 0x000000000000791b */ /* 0x003fe20003800000 */
.L_x_10378:
[----:B------:R-:W-:Y:S05]  /*346d0*/  BSYNC B1 ;  /* 0x0000000000017941 */ /* 0x000fea0003800000 */
.L_x_10377:
[----:B------:R-:W-:Y:S05]  /*346e0*/  BRA `(.L_x_10379) ;  /* 0xffffffa4002c7947 */ /* 0x000fea000383ffff */
.L_x_10225:
[----:B------:R-:W-:Y:S01]  /*346f0*/  BSSY B1, `(.L_x_10380) ;  /* 0x0000006000017945 */ /* 0x000fe20003800000 */
[----:B------:R-:W-:-:S07]  /*34700*/  IMAD.MOV.U32 R15, RZ, RZ, -0x1 ;  /* 0xffffffffff0f7424 */ /* 0x000fce00078e00ff */
[----:B0-----:R-:W-:Y:S05]  /*34710*/  WARPSYNC.COLLECTIVE R15, `(.L_x_10381) ;  /* 0x000000000f0c7348 */ /* 0x001fea0003c00000 */
[----:B------:R-:W-:Y:S02]  /*34720*/  ELECT P6, UR62, PT ;  /* 0x00000000003e782f */ /* 0x000fe400038c0000 */
[----:B------:R-:W-:Y:S01]  /*34730*/  MOV R14, UR62 ;  /* 0x0000003e000e7c02 */ /* 0x000fe20008000f00 */
[----:B0-----:R-:W-:Y:S10]  /*34740*/  ENDCOLLECTIVE ;  /* 0x000000000000791b */ /* 0x001ff40003800000 */
.L_x_10381:
[----:B------:R-:W-:Y:S05]  /*34750*/  BSYNC B1 ;  /* 0x0000000000017941 */ /* 0x000fea0003800000 */
.L_x_10380:
[----:B------:R-:W-:Y:S05]  /*34760*/  BRA `(.L_x_10382) ;  /* 0xffffffa400187947 */ /* 0x000fea000383ffff */
.L_x_10226:
[----:B-1----:R1:W2:Y:S02]  /*34770*/  SYNCS.PHASECHK.TRANS64.TRYWAIT P0, [R7+URZ+0x32420], R8 ;  /* 0x03242008070075a7 */ /* 0x0022a4000800017f */
[----:B--2---:R-:W-:Y:S05]  /*34780*/  @!P0 NANOSLEEP.SYNCS 0x989680 ;  /* 0x009896800000895d */ /* 0x004fea0003900000 */
[----:B------:R-:W2:Y:S02]  /*34790*/  @!P0 SYNCS.PHASECHK.TRANS64 P0, [R7+URZ+0x32420], R8 ;  /* 0x03242008070085a7 */ /* 0x000ea4000800007f */
[----:B--2---:R-:W-:Y:S05]  /*347a0*/  @!P0 BRA `(.L_x_10226) ;  /* 0xfffffffc00f08947 */ /* 0x004fea000383ffff */
[----:B------:R-:W-:Y:S05]  /*347b0*/  BRA `(.L_x_10383) ;  /* 0xffffffa400307947 */ /* 0x000fea000383ffff */
.L_x_10229:
[----:B0-----:R0:W1:Y:S02]  /*347c0*/  SYNCS.PHASECHK.TRANS64.TRYWAIT P0, [R8+URZ+0x324a0], R9 ;  /* 0x0324a009080075a7 */ /* 0x001064000800017f */
[----:B-1----:R-:W-:Y:S05]  /*347d0*/  @!P0 NANOSLEEP.SYNCS 0x989680 ;  /* 0x009896800000895d */ /* 0x002fea0003900000 */
[----:B------:R-:W1:Y:S02]  /*347e0*/  @!P0 SYNCS.PHASECHK.TRANS64 P0, [R8+URZ+0x324a0], R9 ;  /* 0x0324a009080085a7 */ /* 0x000e64000800007f */
[----:B-1----:R-:W-:Y:S05]  /*347f0*/  @!P0 BRA `(.L_x_10229) ;  /* 0xfffffffc00f08947 */ /* 0x002fea000383ffff */
[----:B------:R-:W-:Y:S05]  /*34800*/  BRA `(.L_x_10384) ;  /* 0xffffffa4003c7947 */ /* 0x000fea000383ffff */
.L_x_10231:
[----:B-1----:R1:W2:Y:S02]  /*34810*/  SYNCS.PHASECHK.TRANS64.TRYWAIT P0, [R8+URZ+0x324c0], R9 ;  /* 0x0324c009080075a7 */ /* 0x0022a4000800017f */
[----:B--2---:R-:W-:Y:S05]  /*34820*/  @!P0 NANOSLEEP.SYNCS 0x989680 ;  /* 0x009896800000895d */ /* 0x004fea0003900000 */
[----:B------:R-:W2:Y:S02]  /*34830*/  @!P0 SYNCS.PHASECHK.TRANS64 P0, [R8+URZ+0x324c0], R9 ;  /* 0x0324c009080085a7 */ /* 0x000ea4000800007f */
[----:B--2---:R-:W-:Y:S05]  /*34840*/  @!P0 BRA `(.L_x_10231) ;  /* 0xfffffffc00f08947 */ /* 0x004fea000383ffff */
[----:B------:R-:W-:Y:S05]  /*34850*/  BRA `(.L_x_10385) ;  /* 0xffffffa400a07947 */ /* 0x000fea000383ffff */
.L_x_10235:
[----:B0-----:R0:W1:Y:S02]  /*34860*/  SYNCS.PHASECHK.TRANS64.TRYWAIT P0, [R9+URZ+0x324a0], R10 ;  /* 0x0324a00a090075a7 */ /* 0x001064000800017f */
[----:B-1----:R-:W-:Y:S05]  /*34870*/  @!P0 NANOSLEEP.SYNCS 0x989680 ;  /* 0x009896800000895d */ /* 0x002fea0003900000 */
[----:B------:R-:W1:Y:S02]  /*34880*/  @!P0 SYNCS.PHASECHK.TRANS64 P0, [R9+URZ+0x324a0], R10 ;  /* 0x0324a00a090085a7 */ /* 0x000e64000800007f */
[----:B-1----:R-:W-:Y:S05]  /*34890*/  @!P0 BRA `(.L_x_10235) ;  /* 0xfffffffc00f08947 */ /* 0x002fea000383ffff */
[----:B------:R-:W-:Y:S05]  /*348a0*/  BRA `(.L_x_10386) ;  /* 0xffffffa800907947 */ /* 0x000fea000383ffff */
.L_x_10237:
[----:B-1----:R1:W2:Y:S02]  /*348b0*/  SYNCS.PHASECHK.TRANS64.TRYWAIT P1, [R9+URZ+0x324c0], R10 ;  /* 0x0324c00a090075a7 */ /* 0x0022a4000802017f */
[----:B--2---:R-:W-:Y:S05]  /*348c0*/  @!P1 NANOSLEEP.SYNCS 0x989680 ;  /* 0x009896800000995d */ /* 0x004fea0003900000 */
[----:B------:R-:W2:Y:S02]  /*348d0*/  @!P1 SYNCS.PHASECHK.TRANS64 P1, [R9+URZ+0x324c0], R10 ;  /* 0x0324c00a090095a7 */ /* 0x000ea4000802007f */
[----:B--2---:R-:W-:Y:S05]  /*348e0*/  @!P1 BRA `(.L_x_10237) ;  /* 0xfffffffc00f09947 */ /* 0x004fea000383ffff */
[----:B------:R-:W-:Y:S05]  /*348f0*/  BRA `(.L_x_10387) ;  /* 0xffffffa800ec7947 */ /* 0x000fea000383ffff */
.L_x_10255:
[----:B------:R-:W2:Y:S01]  /*34900*/  S2R R5, SR_TID.X ;  /* 0x0000000000057919 */ /* 0x000ea20000002100 */
[----:B------:R-:W-:Y:S01]  /*34910*/  BSSY B0, `(.L_x_10388) ;  /* 0x000000a000007945 */ /* 0x000fe20003800000 */
[----:B------:R-:W-:Y:S02]  /*34920*/  IMAD.MOV.U32 R12, RZ, RZ, RZ ;  /* 0x000000ffff0c7224 */ /* 0x000fe400078e00ff */
[----:B01----:R-:W-:Y:S02]  /*34930*/  IMAD.MOV.U32 R11, RZ, RZ, 0x1f ;  /* 0x0000001fff0b7424 */ /* 0x003fe400078e00ff */
[----:B------:R-:W-:Y:S01]  /*34940*/  IMAD.MOV.U32 R15, RZ, RZ, -0x1 ;  /* 0xffffffffff0f7424 */ /* 0x000fe200078e00ff */
[----:B--2---:R-:W-:-:S04]  /*34950*/  SHF.R.U32.HI R5, RZ, 0x5, R5 ;  /* 0x00000005ff057819 */ /* 0x004fc80000011605 */
[----:B------:R-:W-:-:S05]  /*34960*/  LOP3.LUT R5, R5, 0x3, RZ, 0xc0, !PT ;  /* 0x0000000305057812 */ /* 0x000fca00078ec0ff */
[----:B------:R-:W-:-:S07]  /*34970*/  IMAD.MOV.U32 R13, RZ, RZ, R5 ;  /* 0x000000ffff0d7224 */ /* 0x000fce00078e0005 */
[----:B------:R-:W-:Y:S05]  /*34980*/  WARPSYNC.COLLECTIVE R15, `(.L_x_10389) ;  /* 0x000000000f087348 */ /* 0x000fea0003c00000 */
[----:B------:R0:W1:Y:S02]  /*34990*/  SHFL.IDX P6, R14, R13, R12, R11 ;  /* 0x0000000c0d0e7389 */ /* 0x00006400000c000b */
[----:B01----:R-:W-:Y:S01]  /*349a0*/  ENDCOLLECTIVE ;  /* 0x000000000000791b */ /* 0x003fe20003800000 */
.L_x_10389:
[----:B------:R-:W-:Y:S05]  /*349b0*/  BSYNC B0 ;  /* 0x0000000000007941 */ /* 0x000fea0003800000 */
.L_x_10388:
[----:B------:R-:W-:Y:S05]  /*349c0*/  BRA `(.L_x_10390) ;  /* 0xffffffb800647947 */ /* 0x000fea000383ffff */
.L_x_10256:
[----:B------:R-:W-:Y:S01]  /*349d0*/  BSSY B0, `(.L_x_10391) ;  /* 0x0000006000007945 */ /* 0x000fe20003800000 */
[----:B------:R-:W-:-:S07]  /*349e0*/  IMAD.MOV.U32 R15, RZ, RZ, -0x1 ;  /* 0xffffffffff0f7424 */ /* 0x000fce00078e00ff */
[----:B01----:R-:W-:Y:S05]  /*349f0*/  WARPSYNC.COLLECTIVE R15, `(.L_x_10392) ;  /* 0x000000000f0c7348 */ /* 0x003fea0003c00000 */
[----:B------:R-:W-:Y:S02]  /*34a00*/  ELECT P6, UR62, PT ;  /* 0x00000000003e782f */ /* 0x000fe400038c0000 */
[----:B------:R-:W-:Y:S01]  /*34a10*/  MOV R14, UR62 ;  /* 0x0000003e000e7c02 */ /* 0x000fe20008000f00 */
[----:B01----:R-:W-:Y:S10]  /*34a20*/  ENDCOLLECTIVE ;  /* 0x000000000000791b */ /* 0x003ff40003800000 */
.L_x_10392:
[----:B------:R-:W-:Y:S05]  /*34a30*/  BSYNC B0 ;  /* 0x0000000000007941 */ /* 0x000fea0003800000 */
.L_x_10391:
[----:B------:R-:W-:Y:S05]  /*34a40*/  BRA `(.L_x_10393) ;  /* 0xffffffb800547947 */ /* 0x000fea000383ffff */
.L_x_10259:
[----:B-1----:R1:W2:Y:S02]  /*34a50*/  SYNCS.PHASECHK.TRANS64.TRYWAIT P0, [R5+URZ+0x32440], R7 ;  /* 0x03244007050075a7 */ /* 0x0022a4000800017f */
[----:B--2---:R-:W-:Y:S05]  /*34a60*/  @!P0 NANOSLEEP.SYNCS 0x989680 ;  /* 0x009896800000895d */ /* 0x004fea0003900000 */
[----:B------:R-:W2:Y:S02]  /*34a70*/  @!P0 SYNCS.PHASECHK.TRANS64 P0, [R5+URZ+0x32440], R7 ;  /* 0x03244007050085a7 */ /* 0x000ea4000800007f */
[----:B--2---:R-:W-:Y:S05]  /*34a80*/  @!P0 BRA `(.L_x_10259) ;  /* 0xfffffffc00f08947 */ /* 0x004fea000383ffff */
[----:B------:R-:W-:Y:S05]  /*34a90*/  BRA `(.L_x_10394) ;  /* 0xffffffb800bc7947 */ /* 0x000fea000383ffff */
.L_x_10263:
        /* <DEDUP_REMOVED lines=8> */
.L_x_10266:
[----:B-1----:R1:W2:Y:S02]  /*34b20*/  SYNCS.PHASECHK.TRANS64.TRYWAIT P0, [R2+URZ+0x32460], R5 ;  /* 0x03246005020075a7 */ /* 0x0022a4000800017f */
[----:B--2---:R-:W-:Y:S05]  /*34b30*/  @!P0 NANOSLEEP.SYNCS 0x989680 ;  /* 0x009896800000895d */ /* 0x004fea0003900000 */
[----:B------:R-:W2:Y:S02]  /*34b40*/  @!P0 SYNCS.PHASECHK.TRANS64 P0, [R2+URZ+0x32460], R5 ;  /* 0x03246005020085a7 */ /* 0x000ea4000800007f */
[----:B--2---:R-:W-:Y:S05]  /*34b50*/  @!P0 BRA `(.L_x_10266) ;  /* 0xfffffffc00f08947 */ /* 0x004fea000383ffff */
[----:B------:R-:W-:Y:S05]  /*34b60*/  BRA `(.L_x_10396) ;  /* 0xffffffc000407947 */ /* 0x000fea000383ffff */
.L_x_10275:
[----:B---3--:R3:W4:Y:S02]  /*34b70*/  SYNCS.PHASECHK.TRANS64.TRYWAIT P0, [R2+URZ+0x32440], R3 ;  /* 0x03244003020075a7 */ /* 0x008724000800017f */
[----:B----4-:R-:W-:Y:S05]  /*34b80*/  @!P0 NANOSLEEP.SYNCS 0x989680 ;  /* 0x009896800000895d */ /* 0x010fea0003900000 */
[----:B------:R-:W4:Y:S02]  /*34b90*/  @!P0 SYNCS.PHASECHK.TRANS64 P0, [R2+URZ+0x32440], R3 ;  /* 0x03244003020085a7 */ /* 0x000f24000800007f */
[----:B----4-:R-:W-:Y:S05]  /*34ba0*/  @!P0 BRA `(.L_x_10275) ;  /* 0xfffffffc00f08947 */ /* 0x010fea000383ffff */
[----:B------:R-:W-:Y:S05]  /*34bb0*/  BRA `(.L_x_10397) ;  /* 0xffffffc400c07947 */ /* 0x000fea000383ffff */
.L_x_10277:
[----:B0-----:R0:W1:Y:S02]  /*34bc0*/  SYNCS.PHASECHK.TRANS64.TRYWAIT P0, [R2+URZ+0x32460], R3 ;  /* 0x03246003020075a7 */ /* 0x001064000800017f */
[----:B-1----:R-:W-:Y:S05]  /*34bd0*/  @!P0 NANOSLEEP.SYNCS 0x989680 ;  /* 0x009896800000895d */ /* 0x002fea0003900000 */
[----:B------:R-:W1:Y:S02]  /*34be0*/  @!P0 SYNCS.PHASECHK.TRANS64 P0, [R2+URZ+0x32460], R3 ;  /* 0x03246003020085a7 */ /* 0x000e64000800007f */
[----:B-1----:R-:W-:Y:S05]  /*34bf0*/  @!P0 BRA `(.L_x_10277) ;  /* 0xfffffffc00f08947 */ /* 0x002fea000383ffff */
[----:B------:R-:W-:Y:S05]  /*34c00*/  BRA `(.L_x_10398) ;  /* 0xffffffc800307947 */ /* 0x000fea000383ffff */
.L_x_10282:
[----:B--2---:R2:W3:Y:S02]  /*34c10*/  SYNCS.PHASECHK.TRANS64.TRYWAIT P0, [R2+URZ+0x32440], R3 ;  /* 0x03244003020075a7 */ /* 0x0044e4000800017f */
[----:B---3--:R-:W-:Y:S05]  /*34c20*/  @!P0 NANOSLEEP.SYNCS 0x989680 ;  /* 0x009896800000895d */ /* 0x008fea0003900000 */
[----:B------:R-:W3:Y:S02]  /*34c30*/  @!P0 SYNCS.PHASECHK.TRANS64 P0, [R2+URZ+0x32440], R3 ;  /* 0x03244003020085a7 */ /* 0x000ee4000800007f */
[----:B---3--:R-:W-:Y:S05]  /*34c40*/  @!P0 BRA `(.L_x_10282) ;  /* 0xfffffffc00f08947 */ /* 0x008fea000383ffff */
[----:B------:R-:W-:Y:S05]  /*34c50*/  BRA `(.L_x_10399) ;  /* 0xffffffcc007c7947 */ /* 0x000fea000383ffff */
.L_x_10284:
[----:B0-----:R0:W1:Y:S02]  /*34c60*/  SYNCS.PHASECHK.TRANS64.TRYWAIT P1, [R2+URZ+0x32460], R3 ;  /* 0x03246003020075a7 */ /* 0x001064000802017f */
[----:B-1----:R-:W-:Y:S05]  /*34c70*/  @!P1 NANOSLEEP.SYNCS 0x989680 ;  /* 0x009896800000995d */ /* 0x002fea0003900000 */
[----:B------:R-:W1:Y:S02]  /*34c80*/  @!P1 SYNCS.PHASECHK.TRANS64 P1, [R2+URZ+0x32460], R3 ;  /* 0x03246003020095a7 */ /* 0x000e64000802007f */
[----:B-1----:R-:W-:Y:S05]  /*34c90*/  @!P1 BRA `(.L_x_10284) ;  /* 0xfffffffc00f09947 */ /* 0x002fea000383ffff */
[----:B------:R-:W-:Y:S05]  /*34ca0*/  BRA `(.L_x_10400) ;  /* 0xffffffcc00e87947 */ /* 0x000fea000383ffff */
.L_x_10289:
[----:B--2---:R2:W3:Y:S02]  /*34cb0*/  SYNCS.PHASECHK.TRANS64.TRYWAIT P0, [R2+URZ+0x32440], R3 ;  /* 0x03244003020075a7 */ /* 0x0044e4000800017f */
[----:B---3--:R-:W-:Y:S05]  /*34cc0*/  @!P0 NANOSLEEP.SYNCS 0x989680 ;  /* 0x009896800000895d */ /* 0x008fea0003900000 */
[----:B------:R-:W3:Y:S02]  /*34cd0*/  @!P0 SYNCS.PHASECHK.TRANS64 P0, [R2+URZ+0x32440], R3 ;  /* 0x03244003020085a7 */ /* 0x000ee4000800007f */
[----:B---3--:R-:W-:Y:S05]  /*34ce0*/  @!P0 BRA `(.L_x_10289) ;  /* 0xfffffffc00f08947 */ /* 0x008fea000383ffff */
[----:B------:R-:W-:Y:S05]  /*34cf0*/  BRA `(.L_x_10401) ;  /* 0xffffffd400107947 */ /* 0x000fea000383ffff */
.L_x_10291:
[----:B0-----:R0:W1:Y:S02]  /*34d00*/  SYNCS.PHASECHK.TRANS64.TRYWAIT P1, [R2+URZ+0x32460], R3 ;  /* 0x03246003020075a7 */ /* 0x001064000802017f */
[----:B-1----:R-:W-:Y:S05]  /*34d10*/  @!P1 NANOSLEEP.SYNCS 0x989680 ;  /* 0x009896800000995d */ /* 0x002fea0003900000 */
[----:B------:R-:W1:Y:S02]  /*34d20*/  @!P1 SYNCS.PHASECHK.TRANS64 P1, [R2+URZ+0x32460], R3 ;  /* 0x03246003020095a7 */ /* 0x000e64000802007f */
[----:B-1----:R-:W-:Y:S05]  /*34d30*/  @!P1 BRA `(.L_x_10291) ;  /* 0xfffffffc00f09947 */ /* 0x002fea000383ffff */
[----:B------:R-:W-:Y:S05]  /*34d40*/  BRA `(.L_x_10402) ;  /* 0xffffffd400807947 */ /* 0x000fea000383ffff */
.L_x_10296:
[----:B------:R-:W-:Y:S01]  /*34d50*/  BSSY B0, `(.L_x_10403) ;  /* 0x0000008000007945 */ /* 0x000fe20003800000 */
[----:B-1----:R-:W-:Y:S02]  /*34d60*/  IMAD.MOV.U32 R13, RZ, RZ, R16 ;  /* 0x000000ffff0d7224 */ /* 0x002fe400078e0010 */
[----:B0-----:R-:W-:Y:S02]  /*34d70*/  IMAD.MOV.U32 R12, RZ, RZ, RZ ;  /* 0x000000ffff0c7224 */ /* 0x001fe400078e00ff */
[----:B------:R-:W-:Y:S02]  /*34d80*/  IMAD.MOV.U32 R11, RZ, RZ, 0x1f ;  /* 0x0000001fff0b7424 */ /* 0x000fe400078e00ff */
[----:B------:R-:W-:-:S07]  /*34d90*/  IMAD.MOV.U32 R15, RZ, RZ, -0x1 ;  /* 0xffffffffff0f7424 */ /* 0x000fce00078e00ff */
[----:B--23--:R-:W-:Y:S05]  /*34da0*/  WARPSYNC.COLLECTIVE R15, `(.L_x_10404) ;  /* 0x000000000f087348 */ /* 0x00cfea0003c00000 */
[----:B------:R0:W1:Y:S02]  /*34db0*/  SHFL.IDX P6, R14, R13, R12, R11 ;  /* 0x0000000c0d0e7389 */ /* 0x00006400000c000b */
[----:B0123--:R-:W-:Y:S01]  /*34dc0*/  ENDCOLLECTIVE ;  /* 0x000000000000791b */ /* 0x00ffe20003800000 */
.L_x_10404:
[----:B------:R-:W-:Y:S05]  /*34dd0*/  BSYNC B0 ;  /* 0x0000000000007941 */ /* 0x000fea0003800000 */
.L_x_10403:
        /* <DEDUP_REMOVED lines=8> */
.L_x_10405:
[----:B------:R-:W-:Y:S01]  /*34e60*/  IMAD.MOV.U32 R16, RZ, RZ, R14 ;  /* 0x000000ffff107224 */ /* 0x000fe200078e000e */
[----:B------:R-:W-:Y:S06]  /*34e70*/  BRA `(.L_x_10406) ;  /* 0xffffffd800747947 */ /* 0x000fec000383ffff */
.L_x_10299:
[----:B------:R-:W-:Y:S01]  /*34e80*/  BSSY B0, `(.L_x_10407) ;  /* 0x0000008000007945 */ /* 0x000fe20003800000 */
[----:B-1---5:R-:W-:Y:S02]  /*34e90*/  IMAD.MOV.U32 R13, RZ, RZ, R17 ;  /* 0x000000ffff0d7224 */ /* 0x022fe400078e0011 */
[----:B0-----:R-:W-:Y:S02]  /*34ea0*/  IMAD.MOV.U32 R12, RZ, RZ, 0x1 ;  /* 0x00000001ff0c7424 */ /* 0x001fe400078e00ff */
[----:B------:R-:W-:Y:S02]  /*34eb0*/  IMAD.MOV.U32 R11, RZ, RZ, RZ ;  /* 0x000000ffff0b7224 */ /* 0x000fe400078e00ff */
[----:B------:R-:W-:-:S07]  /*34ec0*/  IMAD.MOV.U32 R15, RZ, RZ, -0x1 ;  /* 0xffffffffff0f7424 */ /* 0x000fce00078e00ff */
[----:B--234-:R-:W-:Y:S05]  /*34ed0*/  WARPSYNC.COLLECTIVE R15, `(.L_x_10408) ;  /* 0x000000000f087348 */ /* 0x01cfea0003c00000 */
[----:B------:R0:W1:Y:S02]  /*34ee0*/  SHFL.UP P6, R14, R13, R12, R11 ;  /* 0x0400000c0d0e7389 */ /* 0x00006400000c000b */
[----:B01234-:R-:W-:Y:S01]  /*34ef0*/  ENDCOLLECTIVE ;  /* 0x000000000000791b */ /* 0x01ffe20003800000 */
.L_x_10408:
[----:B------:R-:W-:Y:S05]  /*34f00*/  BSYNC B0 ;  /* 0x0000000000007941 */ /* 0x000fea0003800000 */
.L_x_10407:
        /* <DEDUP_REMOVED lines=10> */
.L_x_10409:
        /* <DEDUP_REMOVED lines=8> */
.L_x_10410:
        /* <DEDUP_REMOVED lines=8> */
.L_x_10411:
        /* <DEDUP_REMOVED lines=8> */
.L_x_10412:
        /* <DEDUP_REMOVED lines=8> */
.L_x_10413:
[----:B------:R-:W-:Y:S05]  /*351b0*/  BRA `(.L_x_10414) ;  /* 0xffffffd800387947 */ /* 0x000fea000383ffff */
.L_x_10304:
        /* <DEDUP_REMOVED lines=8> */
.L_x_10416:
[----:B------:R-:W-:Y:S05]  /*35240*/  BSYNC B0 ;  /* 0x0000000000007941 */ /* 0x000fea0003800000 */
.L_x_10415:
        /* <DEDUP_REMOVED lines=10> */
.L_x_10417:
        /* <DEDUP_REMOVED lines=8> */
.L_x_10418:
        /* <DEDUP_REMOVED lines=8> */
.L_x_10419:
        /* <DEDUP_REMOVED lines=8> */
.L_x_10420:
        /* <DEDUP_REMOVED lines=8> */
.L_x_10421:
[----:B------:R-:W-:Y:S05]  /*354f0*/  BRA `(.L_x_10422) ;  /* 0xffffffd8001c7947 */ /* 0x000fea000383ffff */
.L_x_10306:
[----:B------:R-:W-:Y:S01]  /*35500*/  BSSY B0, `(.L_x_10423) ;  /* 0x0000006000007945 */ /* 0x000fe20003800000 */
[----:B------:R-:W-:Y:S01]  /*35510*/  PLOP3.LUT P6, PT, P6, PT, PT, 0x8, 0x0 ;  /* 0x000000000000781c */ /* 0x000fe200037ce170 */
[----:B------:R-:W-:-:S12]  /*35520*/  IMAD.MOV.U32 R15, RZ, RZ, -0x1 ;  /* 0xffffffffff0f7424 */ /* 0x000fd800078e00ff */
[----:B0-----:R-:W-:Y:S05]  /*35530*/  WARPSYNC.COLLECTIVE R15, `(.L_x_10424) ;  /* 0x000000000f087348 */ /* 0x001fea0003c00000 */
[----:B------:R-:W-:Y:S01]  /*35540*/  VOTE.ANY R14, PT, P6 ;  /* 0x00000000000e7806 */ /* 0x000fe200030e0100 */
[----:B0-----:R-:W-:Y:S06]  /*35550*/  ENDCOLLECTIVE ;  /* 0x000000000000791b */ /* 0x001fec0003800000 */
.L_x_10424:
[----:B------:R-:W-:Y:S05]  /*35560*/  BSYNC B0 ;  /* 0x0000000000007941 */ /* 0x000fea0003800000 */
.L_x_10423:
        /* <DEDUP_REMOVED lines=9> */
.L_x_10425:
[----:B------:R-:W-:Y:S01]  /*35600*/  IMAD.MOV.U32 R17, RZ, RZ, R14 ;  /* 0x000000ffff117224 */ /* 0x000fe200078e000e */
[----:B------:R-:W-:Y:S06]  /*35610*/  BRA `(.L_x_10426) ;  /* 0xffffffd8000c7947 */ /* 0x000fec000383ffff */
.L_x_10308:
[----:B------:R-:W-:Y:S01]  /*35620*/  BSSY B0, `(.L_x_10427) ;  /* 0x0000007000007945 */ /* 0x000fe20003800000 */
[----:B------:R-:W-:Y:S02]  /*35630*/  IMAD.MOV.U32 R13, RZ, RZ, R2 ;  /* 0x000000ffff0d7224 */ /* 0x000fe400078e0002 */
[----:B------:R-:W-:Y:S02]  /*35640*/  IMAD.MOV.U32 R11, RZ, RZ, 0x1f ;  /* 0x0000001fff0b7424 */ /* 0x000fe400078e00ff */
[----:B------:R-:W-:-:S07]  /*35650*/  IMAD.MOV.U32 R15, RZ, RZ, -0x1 ;  /* 0xffffffffff0f7424 */ /* 0x000fce00078e00ff */
[----:B012---:R-:W-:Y:S05]  /*35660*/  WARPSYNC.COLLECTIVE R15, `(.L_x_10428) ;  /* 0x000000000f087348 */ /* 0x007fea0003c00000 */
[----:B------:R3:W4:Y:S02]  /*35670*/  SHFL.IDX P6, R14, R13, R12, R11 ;  /* 0x0000000c0d0e7389 */ /* 0x00072400000c000b */
[----:B01234-:R-:W-:Y:S01]  /*35680*/  ENDCOLLECTIVE ;  /* 0x000000000000791b */ /* 0x01ffe20003800000 */
.L_x_10428:
[----:B------:R-:W-:Y:S05]  /*35690*/  BSYNC B0 ;  /* 0x0000000000007941 */ /* 0x000fea0003800000 */
.L_x_10427:
[----:B------:R-:W-:Y:S01]  /*356a0*/  IMAD.MOV.U32 R7, RZ, RZ, R14 ;  /* 0x000000ffff077224 */ /* 0x000fe200078e000e */
[----:B------:R-:W-:Y:S06]  /*356b0*/  BRA `(.L_x_10307) ;  /* 0xffffffd800007947 */ /* 0x000fec000383ffff */
.L_x_10311:
[----:B-1----:R1:W3:Y:S02]  /*356c0*/  SYNCS.PHASECHK.TRANS64.TRYWAIT P0, [R0+URZ+0x32420], R3 ;  /* 0x03242003000075a7 */ /* 0x0022e4000800017f */
[----:B---3--:R-:W-:Y:S05]  /*356d0*/  @!P0 NANOSLEEP.SYNCS 0x989680 ;  /* 0x009896800000895d */ /* 0x008fea0003900000 */
[----:B------:R-:W3:Y:S02]  /*356e0*/  @!P0 SYNCS.PHASECHK.TRANS64 P0, [R0+URZ+0x32420], R3 ;  /* 0x03242003000085a7 */ /* 0x000ee4000800007f */
[----:B---3--:R-:W-:Y:S05]  /*356f0*/  @!P0 BRA `(.L_x_10311) ;  /* 0xfffffffc00f08947 */ /* 0x008fea000383ffff */
[----:B------:R-:W-:Y:S05]  /*35700*/  BRA `(.L_x_10429) ;  /* 0xffffffdc00707947 */ /* 0x000fea000383ffff */
.L_x_10312:
        /* <DEDUP_REMOVED lines=11> */
.L_x_10431:
[----:B------:R-:W-:Y:S05]  /*357c0*/  BSYNC B0 ;  /* 0x0000000000007941 */ /* 0x000fea0003800000 */
.L_x_10430:
[----:B------:R-:W-:Y:S05]  /*357d0*/  BRA `(.L_x_10432) ;  /* 0xffffffdc00547947 */ /* 0x000fea000383ffff */
.L_x_10313:
[----:B------:R-:W-:Y:S01]  /*357e0*/  BSSY B0, `(.L_x_10433) ;  /* 0x0000006000007945 */ /* 0x000fe20003800000 */
[----:B------:R-:W-:-:S07]  /*357f0*/  IMAD.MOV.U32 R15, RZ, RZ, -0x1 ;  /* 0xffffffffff0f7424 */ /* 0x000fce00078e00ff */
[----:B012---:R-:W-:Y:S05]  /*35800*/  WARPSYNC.COLLECTIVE R15, `(.L_x_10434) ;  /* 0x000000000f0c7348 */ /* 0x007fea0003c00000 */
[----:B------:R-:W-:Y:S02]  /*35810*/  ELECT P6, UR62, PT ;  /* 0x00000000003e782f */ /* 0x000fe400038c0000 */
[----:B------:R-:W-:Y:S01]  /*35820*/  MOV R14, UR62 ;  /* 0x0000003e000e7c02 */ /* 0x000fe20008000f00 */
[----:B012---:R-:W-:Y:S10]  /*35830*/  ENDCOLLECTIVE ;  /* 0x000000000000791b */ /* 0x007ff40003800000 */
.L_x_10434:
[----:B------:R-:W-:Y:S05]  /*35840*/  BSYNC B0 ;  /* 0x0000000000007941 */ /* 0x000fea0003800000 */
.L_x_10433:
[----:B------:R-:W-:Y:S05]  /*35850*/  BRA `(.L_x_10435) ;  /* 0xffffffdc00487947 */ /* 0x000fea000383ffff */
.L_x_10315:
[----:B-1----:R1:W2:Y:S02]  /*35860*/  SYNCS.PHASECHK.TRANS64.TRYWAIT P0, [R6+URZ], R5 ;  /* 0x00000005060075a7 */ /* 0x0022a4000800017f */
[----:B--2---:R-:W-:Y:S05]  /*35870*/  @!P0 NANOSLEEP.SYNCS 0x989680 ;  /* 0x009896800000895d */ /* 0x004fea0003900000 */
[----:B------:R-:W2:Y:S02]  /*35880*/  @!P0 SYNCS.PHASECHK.TRANS64 P0, [R6+URZ], R5 ;  /* 0x00000005060085a7 */ /* 0x000ea4000800007f */
[----:B--2---:R-:W-:Y:S05]  /*35890*/  @!P0 BRA `(.L_x_10315) ;  /* 0xfffffffc00f08947 */ /* 0x004fea000383ffff */
[----:B------:R-:W-:Y:S05]  /*358a0*/  BRA `(.L_x_10436) ;  /* 0xffffffdc00847947 */ /* 0x000fea000383ffff */
.L_x_10316:
[----:B--2---:R2:W3:Y:S02]  /*358b0*/  SYNCS.PHASECHK.TRANS64.TRYWAIT P0, [R7+URZ], R2 ;  /* 0x00000002070075a7 */ /* 0x0044e4000800017f */
[----:B---3--:R-:W-:Y:S05]  /*358c0*/  @!P0 NANOSLEEP.SYNCS 0x989680 ;  /* 0x009896800000895d */ /* 0x008fea0003900000 */
[----:B------:R-:W3:Y:S02]  /*358d0*/  @!P0 SYNCS.PHASECHK.TRANS64 P0, [R7+URZ], R2 ;  /* 0x00000002070085a7 */ /* 0x000ee4000800007f */
[----:B---3--:R-:W-:Y:S05]  /*358e0*/  @!P0 BRA `(.L_x_10316) ;  /* 0xfffffffc00f08947 */ /* 0x008fea000383ffff */
[----:B------:R-:W-:Y:S05]  /*358f0*/  BRA `(.L_x_10437) ;  /* 0xffffffdc00787947 */ /* 0x000fea000383ffff */
.L_x_10318:
[----:B---3--:R3:W4:Y:S02]  /*35900*/  SYNCS.PHASECHK.TRANS64.TRYWAIT P0, [R4+URZ], R5 ;  /* 0x00000005040075a7 */ /* 0x008724000800017f */
[----:B----4-:R-:W-:Y:S05]  /*35910*/  @!P0 NANOSLEEP.SYNCS 0x989680 ;  /* 0x009896800000895d */ /* 0x010fea0003900000 */
[----:B------:R-:W4:Y:S02]  /*35920*/  @!P0 SYNCS.PHASECHK.TRANS64 P0, [R4+URZ], R5 ;  /* 0x00000005040085a7 */ /* 0x000f24000800007f */
[----:B----4-:R-:W-:Y:S05]  /*35930*/  @!P0 BRA `(.L_x_10318) ;  /* 0xfffffffc00f08947 */ /* 0x010fea000383ffff */
[----:B------:R-:W-:Y:S05]  /*35940*/  BRA `(.L_x_10438) ;  /* 0xffffffdc00807947 */ /* 0x000fea000383ffff */
        .type           $_ZN7cutlass13device_kernelIN5flash11enable_sm90INS1_16FlashAttnFwdSm90INS1_25CollectiveMainloopFwdSm90ILi2EN4cute5tupleIJNS5_1CILi1EEES8_S8_EEENS6_IJNS7_ILi128EEENS7_ILi96EEENS7_ILi64EEEEEELi256ENS_10bfloat16_tEfNS_4arch4Sm90ELb0ELb1ELb0ELb1ELb0ELb1ELb1ELb1ELb0ELb0ELb0ELb0EEENS1_21CollectiveEpilogueFwdINS6_IJSA_NS7_ILi256EEESB_EEES9_SE_SG_Li256ELb1ELb0ELb0ELb0EEENS1_36VarlenDynamicPersistentTileSchedulerILi128ELi96ELi256ELi32ELb0ELb0ELb1ELb1ELb0ELb1EEEEEEEEEvNT_6ParamsE$_ZZN5flash25CollectiveMainloopFwdSm90ILi2EN4cute5tupleIJNS1_1CILi1EEES4_S4_EEENS2_IJNS3_ILi128EEENS3_ILi96EEENS3_ILi64EEEEEELi256EN7cutlass10bfloat16_tEfNSA_4arch4Sm90ELb0ELb1ELb0ELb1ELb0ELb1ELb1ELb1ELb0ELb0ELb0ELb0EE3mmaINS_16FlashAttnFwdSm90ISE_NS_21CollectiveEpilogueFwdINS2_IJS6_NS3_ILi256EEES7_EEES5_SB_SD_Li256ELb1ELb0ELb0ELb0EEENS_36VarlenDynamicPersistentTileSchedulerILi128ELi96ELi256ELi32ELb0ELb0ELb1ELb1ELb0ELb1EEEE13SharedStorageENS1_6TensorINS1_11ArrayEngineIfLm128EEENS1_6LayoutINS2_IJNS2_IJNS3_ILi2EEEST_NS3_ILi32EEEEEES4_S4_EEENS2_IJNS2_IJS4_ST_NS3_ILi4EEEEEENS3_ILi0EEESZ_EEEEEEENS_7SoftmaxILi2ELi0EEEEEbRKNSE_6ParamsENSA_25PipelineTmaAsyncNoClusterILi2ENSA_16PipelineTmaAsyncILi2EEEEES1B_RNSA_13PipelineStateILj2EEERT0_RT1_iRiRKNS_16SeqlenInfoQKNewKILb1ELb1EEENS2_IJiiiiEEERT_ENKUliT_T0_T1_E_clIZSF_ISO_S12_S14_EbS17_S1B_S1B_S1E_S1G_S1I_iS1J_S1N_S1O_S1Q_EUlRS1R_iE0_NS3_ILb1EEES1Y_EEDaiS1R_S1S_S1T_,@function
        .size           $_ZN7cutlass13device_kernelIN5flash11enable_sm90INS1_16FlashAttnFwdSm90INS1_25CollectiveMainloopFwdSm90ILi2EN4cute5tupleIJNS5_1CILi1EEES8_S8_EEENS6_IJNS7_ILi128EEENS7_ILi96EEENS7_ILi64EEEEEELi256ENS_10bfloat16_tEfNS_4arch4Sm90ELb0ELb1ELb0ELb1ELb0ELb1ELb1ELb1ELb0ELb0ELb0ELb0EEENS1_21CollectiveEpilogueFwdINS6_IJSA_NS7_ILi256EEESB_EEES9_SE_SG_Li256ELb1ELb0ELb0ELb0EEENS1_36VarlenDynamicPersistentTileSchedulerILi128ELi96ELi256ELi32ELb0ELb0ELb1ELb1ELb0ELb1EEEEEEEEEvNT_6ParamsE$_ZZN5flash25CollectiveMainloopFwdSm90ILi2EN4cute5tupleIJNS1_1CILi1EEES4_S4_EEENS2_IJNS3_ILi128EEENS3_ILi96EEENS3_ILi64EEEEEELi256EN7cutlass10bfloat16_tEfNSA_4arch4Sm90ELb0ELb1ELb0ELb1ELb0ELb1ELb1ELb1ELb0ELb0ELb0ELb0EE3mmaINS_16FlashAttnFwdSm90ISE_NS_21CollectiveEpilogueFwdINS2_IJS6_NS3_ILi256EEES7_EEES5_SB_SD_Li256ELb1ELb0ELb0ELb0EEENS_36VarlenDynamicPersistentTileSchedulerILi128ELi96ELi256ELi32ELb0ELb0ELb1ELb1ELb0ELb1EEEE13SharedStorageENS1_6TensorINS1_11ArrayEngineIfLm128EEENS1_6LayoutINS2_IJNS2_IJNS3_ILi2EEEST_NS3_ILi32EEEEEES4_S4_EEENS2_IJNS2_IJS4_ST_NS3_ILi4EEEEEENS3_ILi0EEESZ_EEEEEEENS_7SoftmaxILi2ELi0EEEEEbRKNSE_6ParamsENSA_25PipelineTmaAsyncNoClusterILi2ENSA_16PipelineTmaAsyncILi2EEEEES1B_RNSA_13PipelineStateILj2EEERT0_RT1_iRiRKNS_16SeqlenInfoQKNewKILb1ELb1EEENS2_IJiiiiEEERT_ENKUliT_T0_T1_E_clIZSF_ISO_S12_S14_EbS17_S1B_S1B_S1E_S1G_S1I_iS1J_S1N_S1O_S1Q_EUlRS1R_iE0_NS3_ILb1EEES1Y_EEDaiS1R_S1S_S1T_,(.L_x_11971 - $_ZN7cutlass13device_kernelIN5flash11enable_sm90INS1_16FlashAttnFwdSm90INS1_25CollectiveMainloopFwdSm90ILi2EN4cute5tupleIJNS5_1CILi1EEES8_S8_EEENS6_IJNS7_ILi128EEENS7_ILi96EEENS7_ILi64EEEEEELi256ENS_10bfloat16_tEfNS_4arch4Sm90ELb0ELb1ELb0ELb1ELb0ELb1ELb1ELb1ELb0ELb0ELb0ELb0EEENS1_21CollectiveEpilogueFwdINS6_IJSA_NS7_ILi256EEESB_EEES9_SE_SG_Li256ELb1ELb0ELb0ELb0EEENS1_36VarlenDynamicPersistentTileSchedulerILi128ELi96ELi256ELi32ELb0ELb0ELb1ELb1ELb0ELb1EEEEEEEEEvNT_6ParamsE$_ZZN5flash25CollectiveMainloopFwdSm90ILi2EN4cute5tupleIJNS1_1CILi1EEES4_S4_EEENS2_IJNS3_ILi128EEENS3_ILi96EEENS3_ILi64EEEEEELi256EN7cutlass10bfloat16_tEfNSA_4arch4Sm90ELb0ELb1ELb0ELb1ELb0ELb1ELb1ELb1ELb0ELb0ELb0ELb0EE3mmaINS_16FlashAttnFwdSm90ISE_NS_21CollectiveEpilogueFwdINS2_IJS6_NS3_ILi256EEES7_EEES5_SB_SD_Li256ELb1ELb0ELb0ELb0EEENS_36VarlenDynamicPersistentTileSchedulerILi128ELi96ELi256ELi32ELb0ELb0ELb1ELb1ELb0ELb1EEEE13SharedStorageENS1_6TensorINS1_11ArrayEngineIfLm128EEENS1_6LayoutINS2_IJNS2_IJNS3_ILi2EEEST_NS3_ILi32EEEEEES4_S4_EEENS2_IJNS2_IJS4_ST_NS3_ILi4EEEEEENS3_ILi0EEESZ_EEEEEEENS_7SoftmaxILi2ELi0EEEEEbRKNSE_6ParamsENSA_25PipelineTmaAsyncNoClusterILi2ENSA_16PipelineTmaAsyncILi2EEEEES1B_RNSA_13PipelineStateILj2EEERT0_RT1_iRiRKNS_16SeqlenInfoQKNewKILb1ELb1EEENS2_IJiiiiEEERT_ENKUliT_T0_T1_E_clIZSF_ISO_S12_S14_EbS17_S1B_S1B_S1E_S1G_S1I_iS1J_S1N_S1O_S1Q_EUlRS1R_iE0_NS3_ILb1EEES1Y_EEDaiS1R_S1S_S1T_)
$_ZN7cutlass13device_kernelIN5flash11enable_sm90INS1_16FlashAttnFwdSm90INS1_25CollectiveMainloopFwdSm90ILi2EN4cute5tupleIJNS5_1CILi1EEES8_S8_EEENS6_IJNS7_ILi128EEENS7_ILi96EEENS7_ILi64EEEEEELi256ENS_10bfloat16_tEfNS_4arch4Sm90ELb0ELb1ELb0ELb1ELb0ELb1ELb1ELb1ELb0ELb0ELb0ELb0EEENS1_21CollectiveEpilogueFwdINS6_IJSA_NS7_ILi256EEESB_EEES9_SE_SG_Li256ELb1ELb0ELb0ELb0EEENS1_36VarlenDynamicPersistentTileSchedulerILi128ELi96ELi256ELi32ELb0ELb0ELb1ELb1ELb0ELb1EEEEEEEEEvNT_6ParamsE$_ZZN5flash25CollectiveMainloopFwdSm90ILi2EN4cute5tupleIJNS1_1CILi1EEES4_S4_EEENS2_IJNS3_ILi128EEENS3_ILi96EEENS3_ILi64EEEEEELi256EN7cutlass10bfloat16_tEfNSA_4arch4Sm90ELb0ELb1ELb0ELb1ELb0ELb1ELb1ELb1ELb0ELb0ELb0ELb0EE3mmaINS_16FlashAttnFwdSm90ISE_NS_21CollectiveEpilogueFwdINS2_IJS6_NS3_ILi256EEES7_EEES5_SB_SD_Li256ELb1ELb0ELb0ELb0EEENS_36VarlenDynamicPersistentTileSchedulerILi128ELi96ELi256ELi32ELb0ELb0ELb1ELb1ELb0ELb1EEEE13SharedStorageENS1_6TensorINS1_11ArrayEngineIfLm128EEENS1_6LayoutINS2_IJNS2_IJNS3_ILi2EEEST_NS3_ILi32EEEEEES4_S4_EEENS2_IJNS2_IJS4_ST_NS3_ILi4EEEEEENS3_ILi0EEESZ_EEEEEEENS_7SoftmaxILi2ELi0EEEEEbRKNSE_6ParamsENSA_25PipelineTmaAsyncNoClusterILi2ENSA_16PipelineTmaAsyncILi2EEEEES1B_RNSA_13PipelineStateILj2EEERT0_RT1_iRiRKNS_16SeqlenInfoQKNewKILb1ELb1EEENS2_IJiiiiEEERT_ENKUliT_T0_T1_E_clIZSF_ISO_S12_S14_EbS17_S1B_S1B_S1E_S1G_S1I_iS1J_S1N_S1O_S1Q_EUlRS1R_iE0_NS3_ILb1EEES1Y_EEDaiS1R_S1S_S1T_:
[----:B------:R-:W-:Y:S01]  /*35950*/  R2UR UR5, R3 ;  /* 0x00000000030572ca */ /* 0x000fe200000e0000 */
[----:B------:R-:W-:-:S12]  /*35960*/  ULDC UR4, c[0x0][0x20] ;  /* 0x0000080000047ab9 */ /* 0x000fd80000000800 */
[----:B------:R-:W-:-:S09]  /*35970*/  UIADD3 UR4, -UR4, UR5, URZ ;  /* 0x0000000504047290 */ /* 0x000fd2000fffe13f */
[----:B------:R-:W2:Y:S04]  /*35980*/  LDL.64 R6, [UR4+0x18] ;  /* 0x00001804ff067983 */ /* 0x000ea80008100a00 */
[----:B------:R-:W3:Y:S01]  /*35990*/  LDL.64 R4, [UR4] ;  /* 0x00000004ff047983 */ /* 0x000ee20008100a00 */
[----:B------:R-:W-:-:S03]  /*359a0*/  ULDC.64 UR6, c[0x0][0x208] ;  /* 0x0000820000067ab9 */ /* 0x000fc60000000a00 */
[----:B--2---:R-:W2:Y:S04]  /*359b0*/  LD.E R8, desc[UR6][R6.64+0x1c] ;  /* 0x00001c0606087980 */ /* 0x004ea8000c101900 */
[----:B---3--:R0:W5:Y:S04]  /*359c0*/  LD.E R3, desc[UR6][R4.64] ;  /* 0x0000000604037980 */ /* 0x008168000c101900 */
[----:B------:R0:W5:Y:S01]  /*359d0*/  LD.E R10, desc[UR6][R4.64+0x4] ;  /* 0x00000406040a7980 */ /* 0x000162000c101900 */
[----:B------:R-:W-:Y:S01]  /*359e0*/  BSSY B1, `(.L_x_10439) ;  /* 0x0000005000017945 */ /* 0x000fe20003800000 */
[----:B--2---:R-:W-:-:S04]  /*359f0*/  LOP3.LUT R8, R8, 0x1, RZ, 0xfc, !PT ;  /* 0x0000000108087812 */ /* 0x004fc800078efcff */
[----:B------:R-:W-:-:S13]  /*35a00*/  ISETP.NE.AND P0, PT, R8, 0x3, PT ;  /* 0x000000030800780c */ /* 0x000fda0003f05270 */
[----:B0-----:R-:W-:Y:S05]  /*35a10*/  @!P0 BRA `(.L_x_10440) ;  /* 0x0000000000048947 */ /* 0x001fea0003800000 */
[----:B------:R-:W-:Y:S01]  /*35a20*/  BPT.TRAP 0x1 ;  /* 0x000000040000795c */ /* 0x000fe20000300000 */
.L_x_10440:
[----:B------:R-:W-:Y:S05]  /*35a30*/  BSYNC B1 ;  /* 0x0000000000017941 */ /* 0x000fea0003800000 */
.L_x_10439:
        /* <DEDUP_REMOVED lines=13> */
.L_x_10442:
[----:B------:R-:W-:Y:S05]  /*35b10*/  BSYNC B1 ;  /* 0x0000000000017941 */ /* 0x000fea0003800000 */
.L_x_10441:
        /* <DEDUP_REMOVED lines=8> */
.L_x_10444:
[----:B------:R-:W-:Y:S05]  /*35ba0*/  BSYNC B1 ;  /* 0x0000000000017941 */ /* 0x000fea0003800000 */
.L_x_10443:
[----:B0----5:R-:W2:Y:S04]  /*35bb0*/  LDL.64 R8, [UR4] ;  /* 0x00000004ff087983 */ /* 0x021ea80008100a00 */
[----:B------:R-:W3:Y:S04]  /*35bc0*/  LDL.64 R6, [UR4+0x28] ;  /* 0x00002804ff067983 */ /* 0x000ee80008100a00 */
[----:B------:R-:W4:Y:S04]  /*35bd0*/  LDL.64 R4, [UR4+0x20] ;  /* 0x00002004ff047983 */ /* 0x000f280008100a00 */
[----:B------:R-:W4:Y:S04]  /*35be0*/  LDL.64 R10, [UR4+0x8] ;  /* 0x00000804ff0a7983 */ /* 0x000f280008100a00 */
[----:B--2---:R-:W2:Y:S04]  /*35bf0*/  LD.E R9, desc[UR6][R8.64] ;  /* 0x0000000608097980 */ /* 0x004ea8000c101900 */
[----:B---3--:R-:W2:Y:S01]  /*35c00*/  LD.E.64 R12, desc[UR6][R6.64] ;  /* 0x00000006060c7980 */ /* 0x008ea2000c101b00 */
[----:B------:R-:W-:Y:S05]  /*35c10*/  WARPSYNC.ALL ;  /* 0x0000000000007948 */ /* 0x000fea0003800000 */
[----:B----4-:R0:W-:Y:S04]  /*35c20*/  ST.E desc[UR6][R10.64], RZ ;  /* 0x000000ff0a007985 */ /* 0x0101e8000c101906 */
[----:B------:R-:W3:Y:S01]  /*35c30*/  LD.E.64 R6, desc[UR6][R4.64] ;  /* 0x0000000604067980 */ /* 0x000ee2000c101b00 */
[----:B--2---:R-:W-:Y:S01]  /*35c40*/  IMAD R8, R9, 0x300, R12 ;  /* 0x0000030009087824 */ /* 0x004fe200078e020c */
[----:B------:R-:W-:Y:S01]  /*35c50*/  WARPGROUP.ARRIVE ;  /* 0x00000000000079c5 */ /* 0x000fe20000000000 */
[----:B------:R-:W-:-:S02]  /*35c60*/  IMAD.MOV.U32 R9, RZ, RZ, R13 ;  /* 0x000000ffff097224 */ /* 0x000fc400078e000d */
[----:B------:R-:W-:Y:S01]  /*35c70*/  IMAD.MOV.U32 R208, RZ, RZ, 0x1 ;  /* 0x00000001ffd07424 */ /* 0x000fe200078e00ff */
        /* <DEDUP_REMOVED lines=10> */
[----:B------:R-:W-:-:S03]  /*35d20*/  WARPGROUP.ARRIVE ;  /* 0x00000000000079c5 */ /* 0x000fc60000000000 */
        /* <DEDUP_REMOVED lines=21> */
[----:B------:R-:W-:-:S03]  /*35e80*/  IMAD.MOV.U32 R9, RZ, RZ, R13 ;  /* 0x000000ffff097224 */ /* 0x000fc600078e000d */
        /* <DEDUP_REMOVED lines=8> */
[----:B------:R-:W2:Y:S04]  /*35f10*/  LDL.64 R6, [UR4+0x38] ;  /* 0x00003804ff067983 */ /* 0x000ea80008100a00 */
[----:B------:R-:W3:Y:S04]  /*35f20*/  LDL.64 R4, [UR4+0x30] ;  /* 0x00003004ff047983 */ /* 0x000ee80008100a00 */
[----:B--2---:R-:W2:Y:S01]  /*35f30*/  LD.E R6, desc[UR6][R6.64] ;  /* 0x0000000606067980 */ /* 0x004ea2000c101900 */
[----:B---3--:R-:W-:Y:S01]  /*35f40*/  MOV R4, R4 ;  /* 0x0000000400047202 */ /* 0x008fe20000000f00 */
[----:B------:R-:W-:Y:S01]  /*35f50*/  BSSY B1, `(.L_x_10446) ;  /* 0x0000007000017945 */ /* 0x000fe20003800000 */
[----:B--2---:R-:W-:-:S04]  /*35f60*/  LEA.HI R3, R6, R6, RZ, 0x1 ;  /* 0x0000000606037211 */ /* 0x004fc800078f08ff */
[----:B------:R-:W-:-:S05]  /*35f70*/  LOP3.LUT R3, R3, 0xfffffffe, RZ, 0xc0, !PT ;  /* 0xfffffffe03037812 */ /* 0x000fca00078ec0ff */
[----:B------:R-:W-:-:S05]  /*35f80*/  IMAD.IADD R3, R6, 0x1, -R3 ;  /* 0x0000000106037824 */ /* 0x000fca00078e0a03 */
[----:B------:R-:W-:-:S04]  /*35f90*/  SHF.L.U32 R3, R3, 0x1f, RZ ;  /* 0x0000001f03037819 */ /* 0x000fc800000006ff */
[----:B------:R-:W1:Y:S02]  /*35fa0*/  SYNCS.PHASECHK.TRANS64.TRYWAIT P0, [R4+URZ+0x32410], R3 ;  /* 0x03241003040075a7 */ /* 0x000e64000800017f */
[----:B01----:R-:W-:Y:S05]  /*35fb0*/  @!P0 BRA `(.L_x_10447) ;  /* 0x000000ac00a48947 */ /* 0x003fea0003800000 */
.L_x_10470:
[----:B------:R-:W-:Y:S05]  /*35fc0*/  BSYNC B1 ;  /* 0x0000000000017941 */ /* 0x000fea0003800000 */
.L_x_10446:
[----:B------:R-:W2:Y:S04]  /*35fd0*/  LDL.64 R6, [UR4+0x40] ;  /* 0x00004004ff067983 */ /* 0x000ea80008100a00 */
[----:B0-----:R-:W3:Y:S04]  /*35fe0*/  LDL.64 R4, [UR4] ;  /* 0x00000004ff047983 */ /* 0x001ee80008100a00 */
        /* <DEDUP_REMOVED lines=8> */
.L_x_10449:
[----:B------:R-:W-:Y:S05]  /*36070*/  BSYNC B1 ;  /* 0x0000000000017941 */ /* 0x000fea0003800000 */
.L_x_10448:
        /* <DEDUP_REMOVED lines=13> */
.L_x_10451:
[----:B------:R-:W-:Y:S05]  /*36150*/  BSYNC B1 ;  /* 0x0000000000017941 */ /* 0x000fea0003800000 */
.L_x_10450:
        /* <DEDUP_REMOVED lines=8> */
.L_x_10453:
[----:B------:R-:W-:Y:S05]  /*361e0*/  BSYNC B1 ;  /* 0x0000000000017941 */ /* 0x000fea0003800000 */
.L_x_10452:
[----:B------:R-:W2:Y:S04]  /*361f0*/  LDL.64 R10, [UR4] ;  /* 0x00000004ff0a7983 */ /* 0x000ea80008100a00 */
[----:B------:R-:W3:Y:S04]  /*36200*/  LDL.64 R6, [UR4+0x58] ;  /* 0x00005804ff067983 */ /* 0x000ee80008100a00 */
[----:B------:R-:W4:Y:S04]  /*36210*/  LDL.64 R4, [UR4+0x48] ;  /* 0x00004804ff047983 */ /* 0x000f280008100a00 */
[----:B0----5:R-:W4:Y:S04]  /*36220*/  LDL.64 R8, [UR4+0x50] ;  /* 0x00005004ff087983 */ /* 0x021f280008100a00 */
[----:B------:R-:W4:Y:S04]  /*36230*/  LDL.LU R14, [R1+0x460] ;  /* 0x00046000010e7983 */ /* 0x000f280000300800 */
[----:B--2---:R-:W2:Y:S04]  /*36240*/  LD.E R11, desc[UR6][R10.64] ;  /* 0x000000060a0b7980 */ /* 0x004ea8000c101900 */
[----:B---3--:R-:W2:Y:S04]  /*36250*/  LD.E.64 R6, desc[UR6][R6.64] ;  /* 0x0000000606067980 */ /* 0x008ea8000c101b00 */
[----:B----4-:R-:W3:Y:S04]  /*36260*/  LD.E R3, desc[UR6][R4.64] ;  /* 0x0000000604037980 */ /* 0x010ee8000c101900 */
[----:B------:R-:W4:Y:S01]  /*36270*/  LD.E.64 R12, desc[UR6][R8.64] ;  /* 0x00000006080c7980 */ /* 0x000f22000c101b00 */
[----:B------:R-:W-:Y:S05]  /*36280*/  WARPSYNC.ALL ;  /* 0x0000000000007948 */ /* 0x000fea0003800000 */
[----:B------:R-:W-:Y:S01]  /*36290*/  WARPGROUP.ARRIVE ;  /* 0x00000000000079c5 */ /* 0x000fe20000000000 */
[----:B--2---:R-:W-:Y:S01]  /*362a0*/  IMAD R6, R11, 0xc00, R6 ;  /* 0x00000c000b067824 */ /* 0x004fe200078e0206 */
[----:B---3--:R-:W-:-:S04]  /*362b0*/  ISETP.NE.U32.AND P0, PT, R3, RZ, PT ;  /* 0x000000ff0300720c */ /* 0x008fc80003f05070 */
[----:B------:R-:W-:Y:S02]  /*362c0*/  R2UR UR10, R6 ;  /* 0x00000000060a72ca */ /* 0x000fe400000e0000 */
[----:B----4-:R-:W-:Y:S02]  /*362d0*/  R2UR UR8, R12 ;  /* 0x000000000c0872ca */ /* 0x010fe400000e0000 */
[----:B------:R-:W-:Y:S02]  /*362e0*/  R2UR UR9, R13 ;  /* 0x000000000d0972ca */ /* 0x000fe400000e0000 */
[----:B------:R-:W-:-:S03]  /*362f0*/  R2UR UR11, R7 ;  /* 0x00000000070b72ca */ /* 0x000fc600000e0000 */
[----:B------:R-:W-:-:S10]  /*36300*/  VOTEU.ANY UP0, P0 ;  /* 0x00000000003f7886 */ /* 0x000fd40000000100 */
[----:B------:R-:W-:Y:S03]  /*36310*/  HGMMA.64x96x16.F32.BF16 R24, gdesc[UR8], R24, UP0, gsb0 ;  /* 0x01600000081879f0 */ /* 0x000fe6000b801818 */
[----:B------:R-:W-:Y:S02]  /*36320*/  WARPGROUP.DEPBAR.LE gsb0, 0x0 ;  /* 0x00008000000079c5 */ /* 0x000fe40000010000 */
[----:B------:R-:W-:Y:S04]  /*36330*/  ST.E desc[UR6][R4.64], R208 ;  /* 0x000000d004007985 */ /* 0x000fe8000c101906 */
[----:B------:R-:W2:Y:S01]  /*36340*/  LD.E.64 R10, desc[UR6][R8.64] ;  /* 0x00000006080a7980 */ /* 0x000ea2000c101b00 */
[----:B------:R-:W-:-:S02]  /*36350*/  VIADD R12, R6, 0x2 ;  /* 0x00000002060c7836 */ /* 0x000fc40000000000 */
[----:B------:R-:W-:-:S03]  /*36360*/  IMAD.MOV.U32 R13, RZ, RZ, R7 ;  /* 0x000000ffff0d7224 */ /* 0x000fc600078e0007 */
[----:B------:R-:W-:Y:S02]  /*36370*/  R2UR UR10, R12 ;  /* 0x000000000c0a72ca */ /* 0x000fe400000e0000 */
[----:B------:R-:W-:Y:S01]  /*36380*/  R2UR UR11, R13 ;  /* 0x000000000d0b72ca */ /* 0x000fe200000e0000 */
[----:B------:R-:W-:Y:S01]  /*36390*/  WARPGROUP.ARRIVE ;  /* 0x00000000000079c5 */ /* 0x000fe20000000000 */
[----:B--2---:R-:W-:Y:S01]  /*363a0*/  VIADD R10, R10, 0x2 ;  /* 0x000000020a0a7836 */ /* 0x004fe20000000000 */
[----:B------:R-:W-:-:S04]  /*363b0*/  R2UR UR9, R11 ;  /* 0x000000000b0972ca */ /* 0x000fc800000e0000 */
[----:B------:R-:W-:-:S13]  /*363c0*/  R2UR UR8, R10 ;  /* 0x000000000a0872ca */ /* 0x000fda00000e0000 */
[----:B------:R-:W-:Y:S03]  /*363d0*/  HGMMA.64x96x16.F32.BF16 R24, gdesc[UR8], R24, gsb0 ;  /* 0x01600000081879f0 */ /* 0x000fe60008001818 */
        /* <DEDUP_REMOVED lines=163> */
[----:B------:R-:W-:-:S06]  /*36e10*/  WARPGROUP.ARRIVE ;  /* 0x00000000000079c5 */ /* 0x000fcc0000000000 */
[----:B------:R-:W0:Y:S02]  /*36e20*/  S2R R209, SR_TID.X ;  /* 0x0000000000d17919 */ /* 0x000e240000002100 */
[----:B0-----:R-:W-:Y:S01]  /*36e30*/  LOP3.LUT P1, RZ, R209, 0x7f, RZ, 0xc0, !PT ;  /* 0x0000007fd1ff7812 */ /* 0x001fe2000782c0ff */
[----:B--2---:R-:W-:Y:S02]  /*36e40*/  VIADD R6, R12, 0xc06 ;  /* 0x00000c060c067836 */ /* 0x004fe40000000000 */
[----:B------:R-:W-:-:S03]  /*36e50*/  IMAD.MOV.U32 R7, RZ, RZ, R13 ;  /* 0x000000ffff077224 */ /* 0x000fc600078e000d */
[----:B------:R-:W-:Y:S02]  /*36e60*/  R2UR UR8, R6 ;  /* 0x00000000060872ca */ /* 0x000fe400000e0000 */
[----:B------:R-:W-:-:S13]  /*36e70*/  R2UR UR9, R7 ;  /* 0x00000000070972ca */ /* 0x000fda00000e0000 */
[----:B------:R-:W-:Y:S03]  /*36e80*/  HGMMA.64x96x16.F32.BF16 R24, gdesc[UR8], R24, gsb0 ;  /* 0x01600000081879f0 */ /* 0x000fe60008001818 */
[----:B------:R-:W-:Y:S02]  /*36e90*/  WARPGROUP.DEPBAR.LE gsb0, 0x0 ;  /* 0x00008000000079c5 */ /* 0x000fe40000010000 */
[----:B------:R0:W-:Y:S04]  /*36ea0*/  ST.E desc[UR6][R4.64], R208 ;  /* 0x000000d004007985 */ /* 0x0001e8000c101906 */
[----:B------:R-:W2:Y:S04]  /*36eb0*/  @!P1 LDL.64 R6, [UR4+0x18] ;  /* 0x00001804ff069983 */ /* 0x000ea80008100a00 */
[----:B------:R-:W3:Y:S01]  /*36ec0*/  @!P1 LDL.64 R8, [UR4] ;  /* 0x00000004ff089983 */ /* 0x000ee20008100a00 */
[----:B------:R-:W-:-:S04]  /*36ed0*/  SHF.R.U32.HI R3, RZ, 0x7, R209 ;  /* 0x00000007ff037819 */ /* 0x000fc800000116d1 */
[----:B------:R-:W-:-:S05]  /*36ee0*/  IADD3 R3, -R3, 0xb, RZ ;  /* 0x0000000b03037810 */ /* 0x000fca0007ffe1ff */
[----:B------:R1:W-:Y:S06]  /*36ef0*/  BAR.ARV R3, 0x100 ;  /* 0x000400030000751d */ /* 0x0003ec0000002000 */
[----:B--2---:R-:W2:Y:S04]  /*36f00*/  @!P1 LD.E.64 R6, desc[UR6][R6.64+0x30] ;  /* 0x0000300606069980 */ /* 0x004ea8000c101b00 */
[----:B---3--:R-:W3:Y:S01]  /*36f10*/  @!P1 LD.E R8, desc[UR6][R8.64] ;  /* 0x0000000608089980 */ /* 0x008ee2000c101900 */
[----:B------:R-:W-:-:S02]  /*36f20*/  IMAD.MOV.U32 R74, RZ, RZ, R72 ;  /* 0x000000ffff4a7224 */ /* 0x000fc400078e0048 */
[----:B-1----:R-:W-:Y:S01]  /*36f30*/  IMAD.MOV.U32 R3, RZ, RZ, R73 ;  /* 0x000000ffff037224 */ /* 0x002fe200078e0049 */
[----:B--2---:R-:W-:-:S05]  /*36f40*/  @!P1 MOV R11, R6 ;  /* 0x00000006000b9202 */ /* 0x004fca0000000f00 */
[----:B---3--:R-:W-:-:S05]  /*36f50*/  @!P1 IMAD R10, R8, 0x8, R11 ;  /* 0x00000008080a9824 */ /* 0x008fca00078e020b */
[----:B------:R-:W-:-:S04]  /*36f60*/  @!P1 PRMT R10, RZ, 0x654, R10 ;  /* 0x00000654ff0a9816 */ /* 0x000fc8000000000a */
[----:B------:R1:W-:Y:S01]  /*36f70*/  @!P1 SYNCS.ARRIVE.TRANS64.RED.A1T0 RZ, [R10+URZ], RZ ;  /* 0x000000ff0aff99a7 */ /* 0x0003e2000810043f */
[----:B0-----:R-:W2:Y:S04]  /*36f80*/  LD.E R4, desc[UR6][R74.64] ;  /* 0x000000064a047980 */ /* 0x001ea8000c101900 */
[----:B------:R0:W3:Y:S04]  /*36f90*/  LD.E R13, desc[UR6][R2.64] ;  /* 0x00000006020d7980 */ /* 0x0000e8000c101900 */
[----:B------:R-:W4:Y:S04]  /*36fa0*/  LD.E R11, desc[UR6][R74.64+0x8] ;  /* 0x000008064a0b7980 */ /* 0x000f28000c101900 */
[----:B------:R-:W4:Y:S04]  /*36fb0*/  LD.E R12, desc[UR6][R74.64+0x18] ;  /* 0x000018064a0c7980 */ /* 0x000f28000c101900 */
[----:B-1----:R-:W4:Y:S04]  /*36fc0*/  LD.E R10, desc[UR6][R74.64+0x4] ;  /* 0x000004064a0a7980 */ /* 0x002f28000c101900 */
[----:B------:R-:W4:Y:S04]  /*36fd0*/  LD.E R8, desc[UR6][R74.64+0xc] ;  /* 0x00000c064a087980 */ /* 0x000f28000c101900 */
[----:B------:R-:W4:Y:S04]  /*36fe0*/  LD.E R15, desc[UR6][R74.64+0x10] ;  /* 0x000010064a0f7980 */ /* 0x000f28000c101900 */
[----:B------:R-:W4:Y:S01]  /*36ff0*/  LD.E R17, desc[UR6][R74.64+0x14] ;  /* 0x000014064a117980 */ /* 0x000f22000c101900 */
[----:B------:R-:W-:-:S04]  /*37000*/  LOP3.LUT R14, R14, 0xfff7ffff, RZ, 0xc0, !PT ;  /* 0xfff7ffff0e0e7812 */ /* 0x000fc800078ec0ff */
[----:B------:R-:W-:-:S05]  /*37010*/  @P1 LOP3.LUT R14, R14, 0x80000, RZ, 0xfc, !PT ;  /* 0x000800000e0e1812 */ /* 0x000fca00078efcff */
[----:B------:R1:W-:Y:S01]  /*37020*/  STL [R1+0x460], R14 ;  /* 0x0004600e01007387 */ /* 0x0003e20000100800 */
[----:B------:R-:W-:Y:S01]  /*37030*/  BSSY B1, `(.L_x_10455) ;  /* 0x000003e000017945 */ /* 0x000fe20003800000 */
[----:B--2---:R-:W-:-:S04]  /*37040*/  SHF.R.S32.HI R5, RZ, 0x1f, R4 ;  /* 0x0000001fff057819 */ /* 0x004fc80000011404 */
[----:B------:R-:W-:-:S04]  /*37050*/  LEA.HI R5, R5, R4, RZ, 0x7 ;  /* 0x0000000405057211 */ /* 0x000fc800078f38ff */
[----:B------:R-:W-:-:S05]  /*37060*/  LOP3.LUT R7, R5, 0xffffff80, RZ, 0xc0, !PT ;  /* 0xffffff8005077812 */ /* 0x000fca00078ec0ff */
[----:B------:R-:W-:-:S05]  /*37070*/  IMAD.IADD R7, R4, 0x1, -R7 ;  /* 0x0000000104077824 */ /* 0x000fca00078e0a07 */
[----:B0-----:R-:W-:-:S04]  /*37080*/  SHF.R.S32.HI R2, RZ, 0x1f, R7 ;  /* 0x0000001fff027819 */ /* 0x001fc80000011407 */
[----:B------:R-:W-:-:S04]  /*37090*/  LEA.HI R3, R2, R7, RZ, 0x2 ;  /* 0x0000000702037211 */ /* 0x000fc800078f10ff */
[--C-:B------:R-:W-:Y:S02]  /*370a0*/  SHF.R.S32.HI R4, RZ, 0x2, R3.reuse ;  /* 0x00000002ff047819 */ /* 0x100fe40000011403 */
[----:B------:R-:W-:Y:S02]  /*370b0*/  SHF.R.S32.HI R9, RZ, 0x1f, R3 ;  /* 0x0000001fff097819 */ /* 0x000fe40000011403 */
[----:B------:R-:W-:Y:S02]  /*370c0*/  LEA.HI R6, R2, R7, RZ, 0x5 ;  /* 0x0000000702067211 */ /* 0x000fe400078f28ff */
[----:B------:R-:W-:Y:S02]  /*370d0*/  LEA.HI R9, R9, R4, RZ, 0x3 ;  /* 0x0000000409097211 */ /* 0x000fe400078f18ff */
[----:B------:R-:W-:Y:S02]  /*370e0*/  SHF.R.S32.HI R2, RZ, 0x7, R5 ;  /* 0x00000007ff027819 */ /* 0x000fe40000011405 */
[----:B------:R-:W-:-:S02]  /*370f0*/  SHF.R.S32.HI R6, RZ, 0x5, R6 ;  /* 0x00000005ff067819 */ /* 0x000fc40000011406 */
[----:B------:R-:W-:Y:S02]  /*37100*/  LOP3.LUT R9, R9, 0xfffffff8, RZ, 0xc0, !PT ;  /* 0xfffffff809097812 */ /* 0x000fe400078ec0ff */
[----:B------:R-:W-:Y:S01]  /*37110*/  LEA.HI R5, R5, R2, RZ, 0x1 ;  /* 0x0000000205057211 */ /* 0x000fe200078f08ff */
[----:B---3--:R-:W-:Y:S02]  /*37120*/  IMAD R6, R13, 0x8, R6 ;  /* 0x000000080d067824 */ /* 0x008fe400078e0206 */
[----:B------:R-:W-:Y:S01]  /*37130*/  IMAD.IADD R9, R4, 0x1, -R9 ;  /* 0x0000000104097824 */ /* 0x000fe200078e0a09 */
[----:B------:R-:W-:Y:S01]  /*37140*/  LOP3.LUT R5, R5, 0x3fffffe, RZ, 0xc0, !PT ;  /* 0x03fffffe05057812 */ /* 0x000fe200078ec0ff */
[----:B----4-:R-:W-:Y:S01]  /*37150*/  IMAD R13, R0, -0x60, R11 ;  /* 0xffffffa0000d7824 */ /* 0x010fe200078e020b */
[----:B------:R-:W-:Y:S02]  /*37160*/  LOP3.LUT R4, R3, 0x7ffffffc, RZ, 0xc0, !PT ;  /* 0x7ffffffc03047812 */ /* 0x000fe400078ec0ff */
[----:B------:R-:W-:Y:S01]  /*37170*/  ISETP.GE.AND P0, PT, R12, 0x1, PT ;  /* 0x000000010c00780c */ /* 0x000fe20003f06270 */
[----:B------:R-:W-:Y:S01]  /*37180*/  IMAD.IADD R5, R2, 0x1, -R5 ;  /* 0x0000000102057824 */ /* 0x000fe200078e0a05 */
[----:B------:R-:W-:Y:S01]  /*37190*/  IADD3 R3, -R10, 0x1, R13 ;  /* 0x000000010a037810 */ /* 0x000fe20007ffe10d */
[----:B------:R-:W-:-:S02]  /*371a0*/  IMAD.U32 R2, R6, 0x10, R9 ;  /* 0x0000001006027824 */ /* 0x000fc400078e0009 */
[----:B------:R-:W-:Y:S02]  /*371b0*/  IMAD.IADD R4, R7, 0x1, -R4 ;  /* 0x0000000107047824 */ /* 0x000fe400078e0a04 */
[----:B------:R-:W-:Y:S01]  /*371c0*/  IMAD R6, R5, 0x40, R2 ;  /* 0x0000004005067824 */ /* 0x000fe200078e0202 */
[----:B------:R-:W-:Y:S01]  /*371d0*/  LOP3.LUT R5, RZ, R8, RZ, 0x33, !PT ;  /* 0x00000008ff057212 */ /* 0x000fe200078e33ff */
[C---:B------:R-:W-:Y:S02]  /*371e0*/  IMAD R2, R4.reuse, -0x2, R3 ;  /* 0xfffffffe04027824 */ /* 0x040fe400078e0203 */
[C---:B------:R-:W-:Y:S02]  /*371f0*/  IMAD.SHL.U32 R3, R4.reuse, 0x2, RZ ;  /* 0x0000000204037824 */ /* 0x040fe400078e00ff */
[----:B------:R-:W-:Y:S02]  /*37200*/  IMAD R13, R4, -0x2, R13 ;  /* 0xfffffffe040d7824 */ /* 0x000fe400078e020d */
[----:B------:R-:W-:-:S02]  /*37210*/  IMAD.IADD R15, R2, 0x1, R15 ;  /* 0x00000001020f7824 */ /* 0x000fc400078e020f */
[----:B------:R-:W-:Y:S02]  /*37220*/  IMAD.IADD R9, R2, 0x1, R5 ;  /* 0x0000000102097824 */ /* 0x000fe400078e0205 */
[----:B------:R-:W-:Y:S01]  /*37230*/  IMAD R8, R0, -0x60, -R3 ;  /* 0xffffffa000087824 */ /* 0x000fe200078e0a03 */
        /* <DEDUP_REMOVED lines=12> */
[----:B------:R-:W2:Y:S04]  /*37300*/  LD.E R2, desc[UR6][R74.64+0x1c] ;  /* 0x00001c064a027980 */ /* 0x000ea8000c101900 */
[----:B------:R-:W3:Y:S01]  /*37310*/  LD.E R7, desc[UR6][R74.64+0x20] ;  /* 0x000020064a077980 */ /* 0x000ee2000c101900 */
[----:B--2---:R-:W-:-:S05]  /*37320*/  IMAD.HI.U32 R2, R5, R2, RZ ;  /* 0x0000000205027227 */ /* 0x004fca00078e00ff */
[----:B---3--:R-:W-:-:S07]  /*37330*/  SHF.R.U32.HI R5, RZ, R7, R2 ;  /* 0x00000007ff057219 */ /* 0x008fce0000011602 */
.L_x_10460:
[----:B------:R-:W-:Y:S05]  /*37340*/  BSYNC B3 ;  /* 0x0000000000037941 */ /* 0x000fea0003800000 */
.L_x_10459:
[----:B------:R-:W-:Y:S01]  /*37350*/  LOP3.LUT R5, RZ, R5, RZ, 0x33, !PT ;  /* 0x00000005ff057212 */ /* 0x000fe200078e33ff */
[----:B------:R-:W-:Y:S06]  /*37360*/  BRA `(.L_x_10461) ;  /* 0x0000000000187947 */ /* 0x000fec0003800000 */
.L_x_10458:
[----:B------:R-:W-:-:S13]  /*37370*/  ISETP.NE.AND P0, PT, R12, 0x1, PT ;  /* 0x000000010c00780c */ /* 0x000fda0003f05270 */
[----:B------:R-:W-:Y:S05]  /*37380*/  @!P0 BRA `(.L_x_10461) ;  /* 0x0000000000108947 */ /* 0x000fea0003800000 */
[----:B------:R-:W2:Y:S04]  /*37390*/  LD.E R2, desc[UR6][R74.64+0x1c] ;  /* 0x00001c064a027980 */ /* 0x000ea8000c101900 */
[----:B------:R-:W3:Y:S01]  /*373a0*/  LD.E R4, desc[UR6][R74.64+0x20] ;  /* 0x000020064a047980 */ /* 0x000ee2000c101900 */
[----:B--2---:R-:W-:-:S05]  /*373b0*/  IMAD.HI.U32 R5, R5, R2, RZ ;  /* 0x0000000205057227 */ /* 0x004fca00078e00ff */
[----:B---3--:R-:W-:-:S07]  /*373c0*/  SHF.R.U32.HI R5, RZ, R4, R5 ;  /* 0x00000004ff057219 */ /* 0x008fce0000011605 */
.L_x_10461:
[----:B------:R-:W-:Y:S05]  /*373d0*/  BSYNC B2 ;  /* 0x0000000000027941 */ /* 0x000fea0003800000 */
.L_x_10457:
[----:B------:R-:W-:-:S05]  /*373e0*/  IMAD R5, R12, R5, R8 ;  /* 0x000000050c057224 */ /* 0x000fca00078e0208 */
[----:B------:R-:W-:Y:S02]  /*373f0*/  VIMNMX R0, R0, R5, !PT ;  /* 0x0000000500007248 */ /* 0x000fe40007fe0100 */
[----:B------:R-:W-:-:S07]  /*37400*/  VIADDMNMX R3, R5, R12, R3, PT ;  /* 0x0000000c05037246 */ /* 0x000fce0003800103 */
.L_x_10456:
[----:B------:R-:W-:Y:S05]  /*37410*/  BSYNC B1 ;  /* 0x0000000000017941 */ /* 0x000fea0003800000 */
.L_x_10455:
[C---:B------:R-:W-:Y:S01]  /*37420*/  ISETP.GE.AND P1, PT, R17.reuse, 0x9, PT ;  /* 0x000000091100780c */ /* 0x040fe20003f26270 */
[----:B------:R-:W-:Y:S01]  /*37430*/  VIADD R6, R6, 0x8 ;  /* 0x0000000806067836 */ /* 0x000fe20000000000 */
[----:B------:R-:W-:Y:S01]  /*37440*/  ISETP.GE.AND P0, PT, R17, 0x2, PT ;  /* 0x000000021100780c */ /* 0x000fe20003f06270 */
[----:B------:R-:W-:Y:S01]  /*37450*/  BSSY B1, `(.L_x_10462) ;  /* 0x000008e000017945 */ /* 0x000fe20003800000 */
[C---:B------:R-:W-:Y:S01]  /*37460*/  ISETP.GT.AND P2, PT, R0.reuse, 0x8, !P1 ;  /* 0x000000080000780c */ /* 0x040fe20004f44270 */
[----:B------:R-:W-:Y:S01]  /*37470*/  IMAD.IADD R4, R9, 0x1, R6 ;  /* 0x0000000109047824 */ /* 0x000fe200078e0206 */
        /* <DEDUP_REMOVED lines=85> */
[----:B------:R-:W-:Y:S02]  /*379d0*/  ISETP.GE.AND P2, PT, R17, 0x4a, PT ;  /* 0x0000004a1100780c */ /* 0x000fe40003f46270 */
[----:B------:R-:W-:-:S02]  /*379e0*/  VIADDMNMX R5, R6, R15, R13, PT ;  /* 0x0000000f06057246 */ /* 0x000fc4000380010d */
        /* <DEDUP_REMOVED lines=39> */
.L_x_10467:
[----:B------:R-:W-:Y:S05]  /*37c60*/  BSYNC B3 ;  /* 0x0000000000037941 */ /* 0x000fea0003800000 */
.L_x_10466:
[----:B------:R-:W-:Y:S01]  /*37c70*/  LOP3.LUT R11, RZ, R11, RZ, 0x33, !PT ;  /* 0x0000000bff0b7212 */ /* 0x000fe200078e33ff */
[----:B------:R-:W-:Y:S06]  /*37c80*/  BRA `(.L_x_10468) ;  /* 0x0000000000187947 */ /* 0x000fec0003800000 */
.L_x_10465:
[----:B------:R-:W-:-:S13]  /*37c90*/  ISETP.NE.AND P6, PT, R12, 0x1, PT ;  /* 0x000000010c00780c */ /* 0x000fda0003fc5270 */
[----:B------:R-:W-:Y:S05]  /*37ca0*/  @!P6 BRA `(.L_x_10468) ;  /* 0x000000000010e947 */ /* 0x000fea0003800000 */
[----:B------:R-:W2:Y:S04]  /*37cb0*/  LD.E R0, desc[UR6][R74.64+0x1c] ;  /* 0x00001c064a007980 */ /* 0x000ea8000c101900 */
[----:B------:R-:W3:Y:S01]  /*37cc0*/  LD.E R2, desc[UR6][R74.64+0x20] ;  /* 0x000020064a027980 */ /* 0x000ee2000c101900 */
[----:B--2---:R-:W-:-:S05]  /*37cd0*/  IMAD.HI.U32 R11, R11, R0, RZ ;  /* 0x000000000b0b7227 */ /* 0x004fca00078e00ff */
[----:B---3--:R-:W-:-:S07]  /*37ce0*/  SHF.R.U32.HI R11, RZ, R2, R11 ;  /* 0x00000002ff0b7219 */ /* 0x008fce000001160b */
.L_x_10468:
[----:B------:R-:W-:Y:S05]  /*37cf0*/  BSYNC B2 ;  /* 0x0000000000027941 */ /* 0x000fea0003800000 */
.L_x_10464:
[----:B------:R-:W-:-:S05]  /*37d00*/  IMAD R11, R12, R11, R8 ;  /* 0x0000000b0c0b7224 */ /* 0x000fca00078e0208 */
[----:B------:R-:W-:Y:S02]  /*37d10*/  VIADDMNMX R5, R11, R12, R5, PT ;  /* 0x0000000c0b057246 */ /* 0x000fe40003800105 */
[----:B------:R-:W-:-:S07]  /*37d20*/  VIMNMX R4, R4, R11, !PT ;  /* 0x0000000b04047248 */ /* 0x000fce0007fe0100 */
.L_x_10463:
[----:B------:R-:W-:Y:S05]  /*37d30*/  BSYNC B1 ;  /* 0x0000000000017941 */ /* 0x000fea0003800000 */
.L_x_10462:
[C---:B------:R-:W-:Y:S01]  /*37d40*/  ISETP.GT.AND P0, PT, R4.reuse, 0x1, !P0 ;  /* 0x000000010400780c */ /* 0x040fe20004704270 */
[----:B------:R-:W2:Y:S01]  /*37d50*/  LDL.64 R2, [UR4+0x70] ;  /* 0x00007004ff027983 */ /* 0x000ea20008100a00 */
        /* <DEDUP_REMOVED lines=70> */
[C---:B------:R-:W-:Y:S02]  /*381c0*/  ISETP.GT.AND P0, PT, R4.reuse, RZ, !P6 ;  /* 0x000000ff0400720c */ /* 0x040fe40007704270 */
[C---:B------:R-:W-:Y:S02]  /*381d0*/  ISETP.GT.AND P2, PT, R4.reuse, 0x49, !P2 ;  /* 0x000000490400780c */ /* 0x040fe40005744270 */
[----:B------:R-:W-:Y:S02]  /*381e0*/  ISETP.LT.OR P0, PT, R5, 0x1, P0 ;  /* 0x000000010500780c */ /* 0x000fe40000701670 */
[----:B------:R-:W-:Y:S02]  /*381f0*/  ISETP.GT.AND P3, PT, R4, 0x50, !P3 ;  /* 0x000000500400780c */ /* 0x000fe40005f64270 */
[----:B------:R-:W-:-:S02]  /*38200*/  FSEL R9, R26, -INF , !P0 ;  /* 0xff8000001a097808 */ /* 0x000fc40004000000 */
        /* <DEDUP_REMOVED lines=18> */
[----:B------:R-:W-:Y:S02]  /*38330*/  ISETP.LT.OR P2, PT, R5, 0x4a, P2 ;  /* 0x0000004a0500780c */ /* 0x000fe40001741670 */
[----:B------:R-:W-:Y:S02]  /*38340*/  FMNMX.FTZ R7, R59, R6, !PT ;  /* 0x000000063b077209 */ /* 0x000fe40007810000 */
        /* <DEDUP_REMOVED lines=16> */
[----:B------:R-:W-:-:S05]  /*38450*/  FMNMX.FTZ R7, R71, R4, !PT ;  /* 0x0000000447077209 */ /* 0x000fca0007810000 */
[----:B--2---:R-:W-:Y:S04]  /*38460*/  ST.E desc[UR6][R2.64+0x4], R7 ;  /* 0x0000040702007985 */ /* 0x004fe8000c101906 */
[----:B------:R-:W2:Y:S01]  /*38470*/  LD.E R8, desc[UR6][R2.64+0x4] ;  /* 0x0000040602087980 */ /* 0x000ea2000c101900 */
        /* <DEDUP_REMOVED lines=25> */
[----:B------:R-:W-:Y:S04]  /*38610*/  ST.E desc[UR6][R2.64], R5 ;  /* 0x0000000502007985 */ /* 0x000fe8000c101906 */
[----:B--2---:R-:W0:Y:S02]  /*38620*/  SHFL.BFLY PT, R7, R8, 0x2, 0x1f ;  /* 0x0c401f0008077f89 */ /* 0x004e2400000e0000 */
[----:B0-----:R-:W-:-:S02]  /*38630*/  FMNMX.FTZ R10, R8, R7, !PT ;  /* 0x00000007080a7209 */ /* 0x001fc40007810000 */
[----:B------:R-:W0:Y:S04]  /*38640*/  SHFL.BFLY PT, R7, R4, 0x1, 0x1f ;  /* 0x0c201f0004077f89 */ /* 0x000e2800000e0000 */
[----:B------:R-:W1:Y:S01]  /*38650*/  SHFL.BFLY PT, R13, R10, 0x1, 0x1f ;  /* 0x0c201f000a0d7f89 */ /* 0x000e6200000e0000 */
[----:B0-----:R-:W-:Y:S02]  /*38660*/  FMNMX.FTZ R11, R4, R7, !PT ;  /* 0x00000007040b7209 */ /* 0x001fe40007810000 */
[----:B-1----:R-:W-:-:S03]  /*38670*/  FMNMX.FTZ R13, R10, R13, !PT ;  /* 0x0000000d0a0d7209 */ /* 0x002fc60007810000 */
[----:B------:R-:W-:Y:S04]  /*38680*/  ST.E desc[UR6][R2.64], R11 ;  /* 0x0000000b02007985 */ /* 0x000fe8000c101906 */
[----:B------:R0:W-:Y:S04]  /*38690*/  ST.E desc[UR6][R2.64+0x4], R13 ;  /* 0x0000040d02007985 */ /* 0x0001e8000c101906 */
[----:B------:R-:W2:Y:S04]  /*386a0*/  LDL.64 R6, [UR4+0x70] ;  /* 0x00007004ff067983 */ /* 0x000ea80008100a00 */
[----:B--2---:R-:W2:Y:S04]  /*386b0*/  LD.E R72, desc[UR6][R6.64+0x20] ;  /* 0x0000200606487980 */ /* 0x004ea8000c101900 */
[----:B------:R-:W2:Y:S04]  /*386c0*/  LD.E R8, desc[UR6][R6.64] ;  /* 0x0000000606087980 */ /* 0x000ea8000c101900 */
[----:B------:R-:W0:Y:S01]  /*386d0*/  LD.E R17, desc[UR6][R6.64+0x4] ;  /* 0x0000040606117980 */ /* 0x000e22000c101900 */
[C---:B--2---:R-:W-:Y:S01]  /*386e0*/  FMUL.FTZ R4, R8.reuse, R72 ;  /* 0x0000004808047220 */ /* 0x044fe20000410000 */
[----:B------:R-:W-:Y:S01]  /*386f0*/  FSETP.NEU.FTZ.AND P0, PT, R8, -INF , PT ;  /* 0xff8000000800780b */ /* 0x000fe20003f1d000 */
[----:B0-----:R-:W-:-:S03]  /*38700*/  FMUL.FTZ R2, R72, R17 ;  /* 0x0000001148027220 */ /* 0x001fc60000410000 */
[----:B------:R-:W-:Y:S02]  /*38710*/  FSEL R15, R4, RZ, P0 ;  /* 0x000000ff040f7208 */ /* 0x000fe40000000000 */
[----:B------:R-:W-:-:S04]  /*38720*/  FSETP.NEU.FTZ.AND P0, PT, R17, -INF , PT ;  /* 0xff8000001100780b */ /* 0x000fc80003f1d000 */
[----:B------:R-:W-:Y:S01]  /*38730*/  FSEL R3, R2, RZ, P0 ;  /* 0x000000ff02037208 */ /* 0x000fe20000000000 */
[-CC-:B------:R-:W-:Y:S01]  /*38740*/  FFMA.FTZ R172, R24, R72.reuse, -R15.reuse ;  /* 0x0000004818ac7223 */ /* 0x180fe2000001080f */
[----:B------:R-:W-:-:S03]  /*38750*/  FFMA.FTZ R25, R25, R72, -R15 ;  /* 0x0000004819197223 */ /* 0x000fc6000001080f */
[-CC-:B------:R-:W-:Y:S01]  /*38760*/  FFMA.FTZ R173, R9, R72.reuse, -R3.reuse ;  /* 0x0000004809ad7223 */ /* 0x180fe20000010803 */
[-C--:B------:R-:W-:Y:S01]  /*38770*/  FFMA.FTZ R24, R0, R72.reuse, -R3 ;  /* 0x0000004800187223 */ /* 0x080fe20000010803 */
[-C--:B------:R-:W-:Y:S01]  /*38780*/  FFMA.FTZ R174, R28, R72.reuse, -R15 ;  /* 0x000000481cae7223 */ /* 0x080fe2000001080f */
[-C--:B------:R-:W-:Y:S01]  /*38790*/  FFMA.FTZ R175, R30, R72.reuse, -R3 ;  /* 0x000000481eaf7223 */ /* 0x080fe20000010803 */
[----:B------:R-:W-:Y:S01]  /*387a0*/  MUFU.EX2 R172, R172 ;  /* 0x000000ac00ac7308 */ /* 0x000fe20000000800 */
[-C--:B------:R-:W-:Y:S01]  /*387b0*/  FFMA.FTZ R27, R29, R72.reuse, -R15 ;  /* 0x000000481d1b7223 */ /* 0x080fe2000001080f */
[----:B------:R-:W-:-:S06]  /*387c0*/  FFMA.FTZ R26, R31, R72, -R3 ;  /* 0x000000481f1a7223 */ /* 0x000fcc0000010803 */
[----:B------:R-:W0:Y:S01]  /*387d0*/  MUFU.EX2 R25, R25 ;  /* 0x0000001900197308 */ /* 0x000e220000000800 */
[-C--:B------:R-:W-:Y:S01]  /*387e0*/  FFMA.FTZ R12, R32, R72.reuse, -R15 ;  /* 0x00000048200c7223 */ /* 0x080fe2000001080f */
[----:B------:R-:W-:-:S06]  /*387f0*/  FFMA.FTZ R16, R34, R72, -R3 ;  /* 0x0000004822107223 */ /* 0x000fcc0000010803 */
[----:B------:R-:W-:Y:S08]  /*38800*/  MUFU.EX2 R173, R173 ;  /* 0x000000ad00ad7308 */ /* 0x000ff00000000800 */
[----:B------:R-:W1:Y:S01]  /*38810*/  MUFU.EX2 R24, R24 ;  /* 0x0000001800187308 */ /* 0x000e620000000800 */
[-CC-:B------:R-:W-:Y:S01]  /*38820*/  FFMA.FTZ R11, R33, R72.reuse, -R15.reuse ;  /* 0x00000048210b7223 */ /* 0x180fe2000001080f */
[----:B------:R-:W-:-:S06]  /*38830*/  FFMA.FTZ R14, R36, R72, -R15 ;  /* 0x00000048240e7223 */ /* 0x000fcc000001080f */
[----:B------:R-:W2:Y:S01]  /*38840*/  MUFU.EX2 R174, R174 ;  /* 0x000000ae00ae7308 */ /* 0x000ea20000000800 */
[-CC-:B------:R-:W-:Y:S01]  /*38850*/  FFMA.FTZ R13, R37, R72.reuse, -R15.reuse ;  /* 0x00000048250d7223 */ /* 0x180fe2000001080f */
[-CC-:B------:R-:W-:Y:S01]  /*38860*/  FFMA.FTZ R185, R40, R72.reuse, -R15.reuse ;  /* 0x0000004828b97223 */ /* 0x180fe2000001080f */
[----:B------:R-:W-:-:S05]  /*38870*/  FFMA.FTZ R184, R41, R72, -R15 ;  /* 0x0000004829b87223 */ /* 0x000fca000001080f */
[----:B------:R-:W3:Y:S01]  /*38880*/  MUFU.EX2 R175, R175 ;  /* 0x000000af00af7308 */ /* 0x000ee20000000800 */
[-CC-:B------:R-:W-:Y:S01]  /*38890*/  FFMA.FTZ R187, R44, R72.reuse, -R15.reuse ;  /* 0x000000482cbb7223 */ /* 0x180fe2000001080f */
[-CC-:B------:R-:W-:Y:S01]  /*388a0*/  FFMA.FTZ R186, R45, R72.reuse, -R15.reuse ;  /* 0x000000482dba7223 */ /* 0x180fe2000001080f */
[-CC-:B------:R-:W-:Y:S01]  /*388b0*/  FFMA.FTZ R192, R48, R72.reuse, -R15.reuse ;  /* 0x0000004830c07223 */ /* 0x180fe2000001080f */
[-CC-:B------:R-:W-:Y:S01]  /*388c0*/  FFMA.FTZ R191, R49, R72.reuse, -R15.reuse ;  /* 0x0000004831bf7223 */ /* 0x180fe2000001080f */
[-CC-:B------:R-:W-:Y:S01]  /*388d0*/  FFMA.FTZ R194, R52, R72.reuse, -R15.reuse ;  /* 0x0000004834c27223 */ /* 0x180fe2000001080f */
[-CC-:B------:R-:W-:Y:S02]  /*388e0*/  FFMA.FTZ R193, R53, R72.reuse, -R15.reuse ;  /* 0x0000004835c17223 */ /* 0x180fe4000001080f */
        /* <DEDUP_REMOVED lines=9> */
[-C--:B------:R-:W-:Y:S01]  /*38980*/  FFMA.FTZ R206, R69, R72.reuse, -R15 ;  /* 0x0000004845ce7223 */ /* 0x080fe2000001080f */
[-CC-:B------:R-:W-:Y:S01]  /*38990*/  FFMA.FTZ R15, R35, R72.reuse, -R3.reuse ;  /* 0x00000048230f7223 */ /* 0x180fe20000010803 */
[----:B------:R-:W-:-:S05]  /*389a0*/  FFMA.FTZ R20, R38, R72, -R3 ;  /* 0x0000004826147223 */ /* 0x000fca0000010803 */
[----:B------:R-:W5:Y:S01]  /*389b0*/  MUFU.EX2 R12, R12 ;  /* 0x0000000c000c7308 */ /* 0x000f620000000800 */
[----:B0-----:R-:W-:Y:S01]  /*389c0*/  FADD.FTZ R5, R172, R25 ;  /* 0x00000019ac057221 */ /* 0x001fe20000010000 */
[----:B-1----:R-:W-:-:S06]  /*389d0*/  FADD.FTZ R2, R173, R24 ;  /* 0x00000018ad027221 */ /* 0x002fcc0000010000 */
[----:B------:R-:W0:Y:S01]  /*389e0*/  MUFU.EX2 R16, R16 ;  /* 0x0000001000107308 */ /* 0x000e220000000800 */
[----:B------:R-:W-:Y:S01]  /*389f0*/  FFMA.FTZ R17, R39, R72, -R3 ;  /* 0x0000004827117223 */ /* 0x000fe20000010803 */
[----:B--2---:R-:W-:-:S06]  /*38a00*/  FADD.FTZ R4, R174, R5 ;  /* 0x00000005ae047221 */ /* 0x004fcc0000010000 */
        /* <DEDUP_REMOVED lines=81> */
[----:B------:R-:W3:Y:S08]  /*38f20*/  MUFU.EX2 R204, R204 ;  /* 0x000000cc00cc7308 */ /* 0x000ef00000000800 */
        /* <DEDUP_REMOVED lines=10> */
[----:B----4-:R-:W-:-:S03]  /*38fd0*/  FADD.FTZ R3, R21, R2 ;  /* 0x0000000215037221 */ /* 0x010fc60000010000 */
[----:B0-----:R-:W-:Y:S01]  /*38fe0*/  FADD.FTZ R5, R207, R4 ;  /* 0x00000004cf057221 */ /* 0x001fe20000010000 */
[----:B-----5:R-:W-:-:S03]  /*38ff0*/  FADD.FTZ R2, R182, R3 ;  /* 0x00000003b6027221 */ /* 0x020fc60000010000 */
[----:B-1----:R-:W-:Y:S01]  /*39000*/  FADD.FTZ R31, R206, R5 ;  /* 0x00000005ce1f7221 */ /* 0x002fe20000010000 */
[----:B--2---:R-:W-:-:S04]  /*39010*/  FADD.FTZ R33, R163, R2 ;  /* 0x00000002a3217221 */ /* 0x004fc80000010000 */
[----:B------:R-:W-:Y:S04]  /*39020*/  ST.E desc[UR6][R6.64+0x10], R31 ;  /* 0x0000101f06007985 */ /* 0x000fe8000c101906 */
[----:B------:R0:W-:Y:S04]  /*39030*/  ST.E desc[UR6][R6.64+0x14], R33 ;  /* 0x0000142106007985 */ /* 0x0001e8000c101906 */
[----:B------:R-:W2:Y:S04]  /*39040*/  LDL.64 R28, [UR4] ;  /* 0x00000004ff1c7983 */ /* 0x000ea80008100a00 */
[----:B------:R-:W3:Y:S04]  /*39050*/  LDL.64 R4, [UR4+0x98] ;  /* 0x00009804ff047983 */ /* 0x000ee80008100a00 */
[----:B------:R-:W4:Y:S01]  /*39060*/  LDL.64 R2, [UR4+0x80] ;  /* 0x00008004ff027983 */ /* 0x000f220008100a00 */
[----:B------:R-:W-:-:S03]  /*39070*/  LEA.HI R30, R209, 0x8, RZ, 0x19 ;  /* 0x00000008d11e7811 */ /* 0x000fc600078fc8ff */
[----:B0-----:R-:W5:Y:S02]  /*39080*/  LDL.64 R6, [UR4+0x88] ;  /* 0x00008804ff067983 */ /* 0x001f640008100a00 */
[----:B------:R0:W-:Y:S06]  /*39090*/  BAR.SYNC.DEFER_BLOCKING R30, 0x100 ;  /* 0x0004001e0000751d */ /* 0x0001ec0000010000 */
[----:B--2---:R-:W2:Y:S04]  /*390a0*/  LD.E R29, desc[UR6][R28.64] ;  /* 0x000000061c1d7980 */ /* 0x004ea8000c101900 */
[----:B---3--:R-:W2:Y:S04]  /*390b0*/  LD.E.64 R4, desc[UR6][R4.64] ;  /* 0x0000000604047980 */ /* 0x008ea8000c101b00 */
[----:B----4-:R-:W3:Y:S04]  /*390c0*/  LD.E R35, desc[UR6][R2.64] ;  /* 0x0000000602237980 */ /* 0x010ee8000c101900 */
        /* <DEDUP_REMOVED lines=127> */
[----:B--2---:R-:W-:Y:S01]  /*398c0*/  IMAD R4, R29, 0xc00, R4 ;  /* 0x00000c001d047824 */ /* 0x004fe200078e0204 */
[----:B------:R-:W-:-:S04]  /*398d0*/  R2UR UR11, R5 ;  /* 0x00000000050b72ca */ /* 0x000fc800000e0000 */
[----:B------:R-:W-:Y:S02]  /*398e0*/  R2UR UR10, R4 ;  /* 0x00000000040a72ca */ /* 0x000fe400000e0000 */
[----:B------:R-:W-:Y:S02]  /*398f0*/  F2FP.BF16.F32.PACK_AB R172, R25, R172 ;  /* 0x000000ac19ac723e */ /* 0x000fe400000010ff */
[----:B------:R-:W-:Y:S02]  /*39900*/  F2FP.BF16.F32.PACK_AB R174, R27, R174 ;  /* 0x000000ae1bae723e */ /* 0x000fe400000010ff */
[----:B------:R-:W-:Y:S02]  /*39910*/  F2FP.BF16.F32.PACK_AB R173, R24, R173 ;  /* 0x000000ad18ad723e */ /* 0x000fe400000010ff */
[----:B------:R-:W-:Y:S01]  /*39920*/  F2FP.BF16.F32.PACK_AB R175, R26, R175 ;  /* 0x000000af1aaf723e */ /* 0x000fe200000010ff */
        /* <DEDUP_REMOVED lines=128> */
[----:B------:R-:W-:Y:S01]  /*3a130*/  ST.E desc[UR6][R6.64], RZ ;  /* 0x000000ff06007985 */ /* 0x000fe2000c101906 */
[----:B0-----:R-:W-:-:S06]  /*3a140*/  WARPGROUP.ARRIVE ;  /* 0x00000000000079c5 */ /* 0x001fcc0000000000 */
[----:B------:R-:W-:Y:S03]  /*3a150*/  HGMMA.64x256x16.F32.BF16 R24, R172, gdesc[UR8].tnspB, RZ, !UPT, gsb0 ;  /* 0x43e00008ac187df0 */ /* 0x000fe6000c0018ff */
[----:B------:R-:W-:Y:S02]  /*3a160*/  WARPGROUP.DEPBAR.LE gsb0, 0x0 ;  /* 0x00008000000079c5 */ /* 0x000fe40000010000 */
        /* <DEDUP_REMOVED lines=128> */
[----:B------:R-:W-:Y:S04]  /*3a970*/  ST.E desc[UR6][R6.64], R208 ;  /* 0x000000d006007985 */ /* 0x000fe8000c101906 */
[----:B0-----:R-:W5:Y:S04]  /*3a980*/  LD.E R24, desc[UR6][R2.64] ;  /* 0x0000000602187980 */ /* 0x001f68000c101900 */
[----:B-1----:R-:W5:Y:S04]  /*3a990*/  LD.E R25, desc[UR6][R2.64+0x4] ;  /* 0x0000040602197980 */ /* 0x002f68000c101900 */
[----:B--2---:R-:W2:Y:S04]  /*3a9a0*/  LD.E R26, desc[UR6][R2.64+0x8] ;  /* 0x00000806021a7980 */ /* 0x004ea8000c101900 */
[----:B---3--:R-:W2:Y:S04]  /*3a9b0*/  LD.E R27, desc[UR6][R2.64+0xc] ;  /* 0x00000c06021b7980 */ /* 0x008ea8000c101900 */
[----:B----4-:R-:W2:Y:S04]  /*3a9c0*/  LD.E R28, desc[UR6][R2.64+0x10] ;  /* 0x00001006021c7980 */ /* 0x010ea8000c101900 */
        /* <DEDUP_REMOVED lines=130> */
[----:B------:R-:W-:-:S04]  /*3b1f0*/  F2FP.BF16.F32.PACK_AB R175, R17, R20 ;  /* 0x0000001411af723e */ /* 0x000fc800000010ff */
[----:B--2---:R-:W-:-:S06]  /*3b200*/  WARPGROUP.ARRIVE ;  /* 0x00000000000079c5 */ /* 0x004fcc0000000000 */
[----:B------:R-:W-:Y:S03]  /*3b210*/  HGMMA.64x256x16.F32.BF16 R24, R172, gdesc[UR8].tnspB, R24, gsb0 ;  /* 0x43e00008ac187df0 */ /* 0x000fe60008001818 */
        /* <DEDUP_REMOVED lines=1457> */
[----:B------:R-:W-:-:S13]  /*40d30*/  LOP3.LUT P6, RZ, R209, 0x7f, RZ, 0xc0, !PT ;  /* 0x0000007fd1ff7812 */ /* 0x000fda00078cc0ff */
[----:B0-----:R-:W-:Y:S05]  /*40d40*/  @P6 BRA `(.L_x_10469) ;  /* 0x0000000000206947 */ /* 0x001fea0003800000 */
[----:B------:R-:W2:Y:S04]  /*40d50*/  LDL.64 R2, [UR4+0x40] ;  /* 0x00004004ff027983 */ /* 0x000ea80008100a00 */
[----:B------:R-:W3:Y:S04]  /*40d60*/  LDL.64 R4, [UR4] ;  /* 0x00000004ff047983 */ /* 0x000ee80008100a00 */
[----:B--2---:R-:W2:Y:S04]  /*40d70*/  LD.E.64 R2, desc[UR6][R2.64+0x30] ;  /* 0x0000300602027980 */ /* 0x004ea8000c101b00 */
[----:B---3--:R-:W3:Y:S01]  /*40d80*/  LD.E R4, desc[UR6][R4.64] ;  /* 0x0000000604047980 */ /* 0x008ee2000c101900 */
[----:B--2---:R-:W-:-:S05]  /*40d90*/  MOV R7, R2 ;  /* 0x0000000200077202 */ /* 0x004fca0000000f00 */
[----:B---3--:R-:W-:-:S05]  /*40da0*/  IMAD R0, R4, 0x8, R7 ;  /* 0x0000000804007824 */ /* 0x008fca00078e0207 */
[----:B------:R-:W-:-:S04]  /*40db0*/  PRMT R0, RZ, 0x654, R0 ;  /* 0x00000654ff007816 */ /* 0x000fc80000000000 */
[----:B------:R0:W-:Y:S03]  /*40dc0*/  SYNCS.ARRIVE.TRANS64.RED.A1T0 RZ, [R0+URZ], RZ ;  /* 0x000000ff00ff79a7 */ /* 0x0001e6000810043f */
.L_x_10469:
[----:B------:R-:W-:Y:S02]  /*40dd0*/  IMAD.MOV.U32 R2, RZ, RZ, R219 ;  /* 0x000000ffff027224 */ /* 0x000fe400078e00db */
[----:B------:R-:W-:-:S04]  /*40de0*/  IMAD.MOV.U32 R3, RZ, RZ, 0x0 ;  /* 0x00000000ff037424 */ /* 0x000fc800078e00ff */
[----:B0-----:R-:W-:Y:S05]  /*40df0*/  RET.REL.NODEC R2 `(_ZN7cutlass13device_kernelIN5flash11enable_sm90INS1_16FlashAttnFwdSm90INS1_25CollectiveMainloopFwdSm90ILi2EN4cute5tupleIJNS5_1CILi1EEES8_S8_EEENS6_IJNS7_ILi128EEENS7_ILi96EEENS7_ILi64EEEEEELi256ENS_10bfloat16_tEfNS_4arch4Sm90ELb0ELb1ELb0ELb1ELb0ELb1ELb1ELb1ELb0ELb0ELb0ELb0EEENS1_21CollectiveEpilogueFwdINS6_IJSA_NS7_ILi256EEESB_EEES9_SE_SG_Li256ELb1ELb0ELb0ELb0EEENS1_36VarlenDynamicPersistentTileSchedulerILi128ELi96ELi256ELi32ELb0ELb0ELb1ELb1ELb0ELb1EEEEEEEEEvNT_6ParamsE) ;  /* 0xfffffbf002807950 */ /* 0x001fea0003c3ffff */
.L_x_10445:
[----:B0-----:R0:W1:Y:S02]  /*40e00*/  SYNCS.PHASECHK.TRANS64.TRYWAIT P0, [R8+URZ], R9 ;  /* 0x00000009080075a7 */ /* 0x001064000800017f */
[----:B-1----:R-:W-:Y:S05]  /*40e10*/  @!P0 NANOSLEEP.SYNCS 0x989680 ;  /* 0x009896800000895d */ /* 0x002fea0003900000 */
[----:B------:R-:W1:Y:S02]  /*40e20*/  @!P0 SYNCS.PHASECHK.TRANS64 P0, [R8+URZ], R9 ;  /* 0x00000009080085a7 */ /* 0x000e64000800007f */
[----:B-1----:R-:W-:Y:S05]  /*40e30*/  @!P0 BRA `(.L_x_10445) ;  /* 0xfffffffc00f08947 */ /* 0x002fea000383ffff */
[----:B------:R-:W-:Y:S05]  /*40e40*/  BRA `(.L_x_10444) ;  /* 0xffffff4c00547947 */ /* 0x000fea000383ffff */
.L_x_10447:
[----:B0-----:R0:W1:Y:S02]  /*40e50*/  SYNCS.PHASECHK.TRANS64.TRYWAIT P0, [R4+URZ+0x32410], R3 ;  /* 0x03241003040075a7 */ /* 0x001064000800017f */
[----:B-1----:R-:W-:Y:S05]  /*40e60*/  @!P0 NANOSLEEP.SYNCS 0x989680 ;  /* 0x009896800000895d */ /* 0x002fea0003900000 */
[----:B------:R-:W1:Y:S02]  /*40e70*/  @!P0 SYNCS.PHASECHK.TRANS64 P0, [R4+URZ+0x32410], R3 ;  /* 0x03241003040085a7 */ /* 0x000e64000800007f */
[----:B-1----:R-:W-:Y:S05]  /*40e80*/  @!P0 BRA `(.L_x_10447) ;  /* 0xfffffffc00f08947 */ /* 0x002fea000383ffff */
[----:B------:R-:W-:Y:S05]  /*40e90*/  BRA `(.L_x_10470) ;  /* 0xffffff5000487947 */ /* 0x000fea000383ffff */
.L_x_10454:
[----:B0-----:R0:W1:Y:S02]  /*40ea0*/  SYNCS.PHASECHK.TRANS64.TRYWAIT P0, [R8+URZ], R9 ;  /* 0x00000009080075a7 */ /* 0x001064000800017f */
[----:B-1----:R-:W-:Y:S05]  /*40eb0*/  @!P0 NANOSLEEP.SYNCS 0x989680 ;  /* 0x009896800000895d */ /* 0x002fea0003900000 */
[----:B------:R-:W1:Y:S02]  /*40ec0*/  @!P0 SYNCS.PHASECHK.TRANS64 P0, [R8+URZ], R9 ;  /* 0x00000009080085a7 */ /* 0x000e64000800007f */
[----:B-1----:R-:W-:Y:S05]  /*40ed0*/  @!P0 BRA `(.L_x_10454) ;  /* 0xfffffffc00f08947 */ /* 0x002fea000383ffff */
[----:B------:R-:W-:Y:S05]  /*40ee0*/  BRA `(.L_x_10453) ;  /* 0xffffff5000bc7947 */ /* 0x000fea000383ffff */
.L_x_10471:
        /* <DEDUP_REMOVED lines=9> */
.L_x_11971:


//--------------------- .text._ZN7cutlass13device_kernelIN5flash11enable_sm90INS1_16FlashAttnFwdSm90INS1_25CollectiveMainloopFwdSm90ILi2EN4cute5tupleIJNS5_1CILi1EEES8_S8_EEENS6_IJNS7_ILi128EEENS7_ILi96EEENS7_ILi64EEEEEELi256ENS_10bfloat16_tEfNS_4arch4Sm90ELb1ELb0ELb0ELb0ELb0ELb0ELb0ELb1ELb0ELb0ELb0ELb0EEENS1_21CollectiveEpilogueFwdINS6_IJSA_NS7_ILi256EEESB_EEES9_SE_SG_Li256ELb0ELb0ELb0ELb0EEENS1_30DynamicPersistentTileSchedulerILi256ELi32ELb0ELb0ELb1EEEEEEEEEvNT_6ParamsE --------------------------
	.section	.text._ZN7cutlass13device_kernelIN5flash11enable_sm90INS1_16FlashAttnFwdSm90INS1_25CollectiveMainloopFwdSm90ILi2EN4cute5tupleIJNS5_1CILi1EEES8_S8_EEENS6_IJNS7_ILi128EEENS7_ILi96EEENS7_ILi64EEEEEELi256ENS_10bfloat16_tEfNS_4arch4Sm90ELb1ELb0ELb0ELb0ELb0ELb0ELb0ELb1ELb0ELb0ELb0ELb0EEENS1_21CollectiveEpilogueFwdINS6_IJSA_NS7_ILi256EEESB_EEES9_SE_SG_Li256ELb0ELb0ELb0ELb0EEENS1_30DynamicPersistentTileSchedulerILi256ELi32ELb0ELb0ELb1EEEEEEEEEvNT_6ParamsE,"ax",@progbits
	.align	128
.text._ZN7cutlass13device_kernelIN5flash11enable_sm90INS1_16FlashAttnFwdSm90INS1_25CollectiveMainloopFwdSm90ILi2EN4cute5tupleIJNS5_1CILi1EEES8_S8_EEENS6_IJNS7_ILi128EEENS7_ILi96EEENS7_ILi64EEEEEELi256ENS_10bfloat16_tEfNS_4arch4Sm90ELb1ELb0ELb0ELb0ELb0ELb0ELb0ELb1ELb0ELb0ELb0ELb0EEENS1_21CollectiveEpilogueFwdINS6_IJSA_NS7_ILi256EEESB_EEES9_SE_SG_Li256ELb0ELb0ELb0ELb0EEENS1_30DynamicPersistentTileSchedulerILi256ELi32ELb0ELb0ELb1EEEEEEEEEvNT_6ParamsE:
        .type           _ZN7cutlass13device_kernelIN5flash11enable_sm90INS1_16FlashAttnFwdSm90INS1_25CollectiveMainloopFwdSm90ILi2EN4cute5tupleIJNS5_1CILi1EEES8_S8_EEENS6_IJNS7_ILi128EEENS7_ILi96EEENS7_ILi64EEEEEELi256ENS_10bfloat16_tEfNS_4arch4Sm90ELb1ELb0ELb0ELb0ELb0ELb0ELb0ELb1ELb0ELb0ELb0ELb0EEENS1_21CollectiveEpilogueFwdINS6_IJSA_NS7_ILi256EEESB_EEES9_SE_SG_Li256ELb0ELb0ELb0ELb0EEENS1_30DynamicPersistentTileSchedulerILi256ELi32ELb0ELb0ELb1EEEEEEEEEvNT_6ParamsE,@function
        .size           _ZN7cutlass13device_kernelIN5flash11enable_sm90INS1_16FlashAttnFwdSm90INS1_25CollectiveMainloopFwdSm90ILi2EN4cute5tupleIJNS5_1CILi1EEES8_S8_EEENS6_IJNS7_ILi128EEENS7_ILi96EEENS7_ILi64EEEEEELi256ENS_10bfloat16_tEfNS_4arch4Sm90ELb1ELb0ELb0ELb0ELb0ELb0ELb0ELb1ELb0ELb0ELb0ELb0EEENS1_21CollectiveEpilogueFwdINS6_IJSA_NS7_ILi256EEESB_EEES9_SE_SG_Li256ELb0ELb0ELb0ELb0EEENS1_30DynamicPersistentTileSchedulerILi256ELi32ELb0ELb0ELb1EEEEEEEEEvNT_6ParamsE,(.L_x_11973 - _ZN7cutlass13device_kernelIN5flash11enable_sm90INS1_16FlashAttnFwdSm90INS1_25CollectiveMainloopFwdSm90ILi2EN4cute5tupleIJNS5_1CILi1EEES8_S8_EEENS6_IJNS7_ILi128EEENS7_ILi96EEENS7_ILi64EEEEEELi256ENS_10bfloat16_tEfNS_4arch4Sm90ELb1ELb0ELb0ELb0ELb0ELb0ELb0ELb1ELb0ELb0ELb0ELb0EEENS1_21CollectiveEpilogueFwdINS6_IJSA_NS7_ILi256EEESB_EEES9_SE_SG_Li256ELb0ELb0ELb0ELb0EEENS1_30DynamicPersistentTileSchedulerILi256ELi32ELb0ELb0ELb1EEEEEEEEEvNT_6ParamsE)
        .other          _ZN7cutlass13device_kernelIN5flash11enable_sm90INS1_16FlashAttnFwdSm90INS1_25CollectiveMainloopFwdSm90ILi2EN4cute5tupleIJNS5_1CILi1EEES8_S8_EEENS6_IJNS7_ILi128EEENS7_ILi96EEENS7_ILi64EEEEEELi256ENS_10bfloat16_tEfNS_4arch4Sm90ELb1ELb0ELb0ELb0ELb0ELb0ELb0ELb1ELb0ELb0ELb0ELb0EEENS1_21CollectiveEpilogueFwdINS6_IJSA_NS7_ILi256EEESB_EEES9_SE_SG_Li256ELb0ELb0ELb0ELb0EEENS1_30DynamicPersistentTileSchedulerILi256ELi32ELb0ELb0ELb1EEEEEEEEEvNT_6ParamsE,@"STO_CUDA_ENTRY STV_DEFAULT"
_ZN7cutlass13device_kernelIN5flash11enable_sm90INS1_16FlashAttnFwdSm90INS1_25CollectiveMainloopFwdSm90ILi2EN4cute5tupleIJNS5_1CILi1EEES8_S8_EEENS6_IJNS7_ILi128EEENS7_ILi96EEENS7_ILi64EEEEEELi256ENS_10bfloat16_tEfNS_4arch4Sm90ELb1ELb0ELb0ELb0ELb0ELb0ELb0ELb1ELb0ELb0ELb0ELb0EEENS1_21CollectiveEpilogueFwdINS6_IJSA_NS7_ILi256EEESB_EEES9_SE_SG_Li256ELb0ELb0ELb0ELb0EEENS1_30DynamicPersistentTileSchedulerILi256ELi32ELb0ELb0ELb1EEEEEEEEEvNT_6ParamsE:
        /* <DEDUP_REMOVED lines=23> */
.L_x_10473:
[----:B------:R-:W-:Y:S05]  /*0170*/  BSYNC B0 ;  /* 0x0000000000007941 */ /* 0x000fea0003800000 */
.L_x_10472:
        /* <DEDUP_REMOVED lines=37> */
.L_x_10474:
        /* <DEDUP_REMOVED lines=22> */
.L_x_10475:
        /* <DEDUP_REMOVED lines=18> */
.L_x_10476:
        /* <DEDUP_REMOVED lines=22> */
.L_x_10477:
        /* <DEDUP_REMOVED lines=22> */
.L_x_10478:
[----:B------:R-:W-:Y:S01]  /*0910*/  PLOP3.LUT P0, PT, PT, PT, UP0, 0x80, 0x0 ;  /* 0x000000000000781c */ /* 0x000fe20003f0f008 */
[----:B------:R-:W-:Y:S01]  /*0920*/  UMOV UR36, 0x1 ;  /* 0x0000000100247882 */ /* 0x000fe20000000000 */
[----:B------:R-:W-:Y:S01]  /*0930*/  NOP ;  /* 0x0000000000007918 */ /* 0x000fe20000000000 */
[----:B------:R-:W-:Y:S01]  /*0940*/  USEL UR36, UR36, 0x2, !UP0 ;  /* 0x0000000224247887 */ /* 0x000fe2000c000000 */
[----:B------:R-:W-:Y:S01]  /*0950*/  ULDC.64 UR46, c[0x0][0x208] ;  /* 0x00008200002e7ab9 */ /* 0x000fe20000000a00 */
[----:B-123--:R-:W-:Y:S08]  /*0960*/  BAR.SYNC.DEFER_BLOCKING 0x0 ;  /* 0x0000000000007b1d */ /* 0x00eff00000010000 */
[----:B------:R-:W-:Y:S05]  /*0970*/  @!P0 BRA `(.L_x_10479) ;  /* 0x0000009000048947 */ /* 0x000fea0003800000 */
.L_x_10480:
        /* <DEDUP_REMOVED lines=24> */
[----:B---3--:R-:W-:Y:S02]  /*0b00*/  UMOV UR5, UR6 ;  /* 0x0000000600057c82 */ /* 0x008fe40008000000 */
[----:B------:R-:W-:Y:S01]  /*0b10*/  MOV R17, UR5 ;  /* 0x0000000500117c02 */ /* 0x000fe20008000f00 */
[----:B------:R-:W-:Y:S01]  /*0b20*/  IMAD.U32 R16, RZ, RZ, UR4 ;  /* 0x00000004ff107e24 */ /* 0x000fe2000f8e00ff */
[----:B------:R-:W-:Y:S01]  /*0b30*/  SHF.R.S32.HI R0, RZ, 0x1f, R205 ;  /* 0x0000001fff007819 */ /* 0x000fe200000114cd */
[----:B------:R-:W-:-:S03]  /*0b40*/  UMOV UR4, UR7 ;  /* 0x0000000700047c82 */ /* 0x000fc60008000000 */
[CC--:B------:R-:W-:Y:S02]  /*0b50*/  LEA.HI R3, R0.reuse, R205.reuse, RZ, 0x4 ;  /* 0x000000cd00037211 */ /* 0x0c0fe400078f20ff */
[-C--:B------:R-:W-:Y:S02]  /*0b60*/  LEA.HI R2, R0, R205.reuse, RZ, 0x7 ;  /* 0x000000cd00027211 */ /* 0x080fe400078f38ff */
[----:B------:R-:W-:Y:S02]  /*0b70*/  SHF.R.S32.HI R4, RZ, 0x4, R3 ;  /* 0x00000004ff047819 */ /* 0x000fe40000011403 */
[----:B------:R-:W-:Y:S02]  /*0b80*/  LOP3.LUT R202, R2, 0xffffff80, RZ, 0xc0, !PT ;  /* 0xffffff8002ca7812 */ /* 0x000fe400078ec0ff */
[----:B------:R-:W-:Y:S02]  /*0b90*/  LEA.HI R5, R3, R4, RZ, 0x1 ;  /* 0x0000000403057211 */ /* 0x000fe400078f08ff */
[----:B------:R-:W-:Y:S01]  /*0ba0*/  LEA.HI R204, R0, R205, RZ, 0x5 ;  /* 0x000000cd00cc7211 */ /* 0x000fe200078f28ff */
[----:B------:R-:W-:Y:S01]  /*0bb0*/  IMAD.IADD R202, R205, 0x1, -R202 ;  /* 0x00000001cdca7824 */ /* 0x000fe200078e0aca */
[----:B------:R-:W-:-:S02]  /*0bc0*/  LOP3.LUT R5, R5, 0x1ffffffe, RZ, 0xc0, !PT ;  /* 0x1ffffffe05057812 */ /* 0x000fc400078ec0ff */
[----:B------:R-:W-:Y:S02]  /*0bd0*/  SHF.R.S32.HI R203, RZ, 0x7, R2 ;  /* 0x00000007ffcb7819 */ /* 0x000fe40000011402 */
[----:B------:R-:W-:Y:S01]  /*0be0*/  SHF.R.S32.HI R7, RZ, 0x1f, R202 ;  /* 0x0000001fff077819 */ /* 0x000fe200000114ca */
[----:B------:R-:W-:Y:S01]  /*0bf0*/  IMAD.IADD R5, R4, 0x1, -R5 ;  /* 0x0000000104057824 */ /* 0x000fe200078e0a05 */
[----:B------:R-:W-:Y:S02]  /*0c00*/  LOP3.LUT R4, R3, 0x3fffff0, RZ, 0xc0, !PT ;  /* 0x03fffff003047812 */ /* 0x000fe400078ec0ff */
[----:B------:R-:W-:Y:S02]  /*0c10*/  LEA.HI R6, R7, R202, RZ, 0x2 ;  /* 0x000000ca07067211 */ /* 0x000fe400078f10ff */
[----:B------:R-:W-:Y:S01]  /*0c20*/  SHF.R.S32.HI R204, RZ, 0x5, R204 ;  /* 0x00000005ffcc7819 */ /* 0x000fe200000114cc */
[----:B------:R-:W-:Y:S01]  /*0c30*/  IMAD.IADD R3, R205, 0x1, -R4 ;  /* 0x00000001cd037824 */ /* 0x000fe200078e0a04 */
[----:B------:R-:W-:-:S02]  /*0c40*/  SHF.R.S32.HI R4, RZ, 0x2, R6 ;  /* 0x00000002ff047819 */ /* 0x000fc40000011406 */
[----:B------:R-:W-:Y:S01]  /*0c50*/  SHF.R.S32.HI R9, RZ, 0x1f, R6 ;  /* 0x0000001fff097819 */ /* 0x000fe20000011406 */
[----:B------:R-:W-:Y:S01]  /*0c60*/  IMAD R8, R204, 0x10, R3 ;  /* 0x00000010cc087824 */ /* 0x000fe200078e0203 */
[----:B------:R-:W-:Y:S02]  /*0c70*/  LEA.HI R2, R2, R203, RZ, 0x1 ;  /* 0x000000cb02027211 */ /* 0x000fe400078f08ff */
[----:B------:R-:W-:Y:S01]  /*0c80*/  LEA.HI R9, R9, R4, RZ, 0x3 ;  /* 0x0000000409097211 */ /* 0x000fe200078f18ff */
[----:B------:R-:W-:Y:S01]  /*0c90*/  IMAD R3, R8, 0x8, R5 ;  /* 0x0000000808037824 */ /* 0x000fe200078e0205 */
[----:B------:R-:W-:Y:S02]  /*0ca0*/  LOP3.LUT R2, R2, 0x3fffffe, RZ, 0xc0, !PT ;  /* 0x03fffffe02027812 */ /* 0x000fe400078ec0ff */
[----:B------:R-:W-:Y:S01]  /*0cb0*/  LEA.HI R0, R0, R205, RZ, 0x3 ;  /* 0x000000cd00007211 */ /* 0x000fe200078f18ff */
[----:B------:R-:W-:Y:S01]  /*0cc0*/  IMAD.SHL.U32 R3, R3, 0x8, RZ ;  /* 0x0000000803037824 */ /* 0x000fe200078e00ff */
[----:B------:R-:W-:Y:S01]  /*0cd0*/  LOP3.LUT R9, R9, 0xfffffff8, RZ, 0xc0, !PT ;  /* 0xfffffff809097812 */ /* 0x000fe200078ec0ff */
[----:B------:R-:W-:Y:S01]  /*0ce0*/  IMAD.IADD R22, R203, 0x1, -R2 ;  /* 0x00000001cb167824 */ /* 0x000fe200078e0a02 */
[----:B------:R-:W-:Y:S01]  /*0cf0*/  LEA.HI R7, R7, R202, RZ, 0x5 ;  /* 0x000000ca07077211 */ /* 0x000fe200078f28ff */
[----:B------:R-:W-:Y:S01]  /*0d00*/  IMAD.WIDE R16, R3, 0x2, R16 ;  /* 0x0000000203107825 */ /* 0x000fe200078e0210 */
[----:B------:R-:W-:-:S02]  /*0d10*/  LOP3.LUT R2, R0, 0x1ffffff8, RZ, 0xc0, !PT ;  /* 0x1ffffff800027812 */ /* 0x000fc400078ec0ff */
[----:B------:R-:W-:Y:S01]  /*0d20*/  SHF.R.S32.HI R7, RZ, 0x5, R7 ;  /* 0x00000005ff077819 */ /* 0x000fe20000011407 */
[----:B------:R-:W-:Y:S01]  /*0d30*/  IMAD.IADD R4, R4, 0x1, -R9 ;  /* 0x0000000104047824 */ /* 0x000fe200078e0a09 */
[----:B------:R-:W-:Y:S01]  /*0d40*/  LOP3.LUT R3, R6, 0x7ffffffc, RZ, 0xc0, !PT ;  /* 0x7ffffffc06037812 */ /* 0x000fe200078ec0ff */
[----:B------:R-:W-:Y:S01]  /*0d50*/  IMAD.IADD R2, R205, 0x1, -R2 ;  /* 0x00000001cd027824 */ /* 0x000fe200078e0a02 */
[----:B------:R-:W-:Y:S01]  /*0d60*/  SHF.R.S32.HI R200, RZ, 0x3, R0 ;  /* 0x00000003ffc87819 */ /* 0x000fe20000011400 */
[----:B------:R-:W-:Y:S02]  /*0d70*/  IMAD R7, R7, 0x10, R4 ;  /* 0x0000001007077824 */ /* 0x000fe400078e0204 */
[----:B------:R-:W-:Y:S02]  /*0d80*/  IMAD.SHL.U32 R18, R2, 0x8, RZ ;  /* 0x0000000802127824 */ /* 0x000fe400078e00ff */
[----:B------:R-:W-:Y:S02]  /*0d90*/  IMAD R22, R22, 0x40, R7 ;  /* 0x0000004016167824 */ /* 0x000fe400078e0207 */
[----:B------:R-:W-:-:S07]  /*0da0*/  IMAD.IADD R2, R202, 0x1, -R3 ;  /* 0x00000001ca027824 */ /* 0x000fce00078e0a03 */
.L_x_10527:
        /* <DEDUP_REMOVED lines=20> */
.L_x_10481:
[----:B------:R-:W-:Y:S01]  /*0ef0*/  ULDC UR6, c[0x0][0xdc4] ;  /* 0x0003710000067ab9 */ /* 0x000fe20000000800 */
[----:B------:R-:W-:Y:S01]  /*0f00*/  UMOV UR40, UR7 ;  /* 0x0000000700287c82 */ /* 0x000fe20008000000 */
[----:B------:R-:W-:-:S11]  /*0f10*/  UISETP.NE.AND UP0, UPT, UR6, 0x1, UPT ;  /* 0x000000010600788c */ /* 0x000fd6000bf05270 */
[----:B------:R-:W-:Y:S02]  /*0f20*/  @UP0 ULDC.64 UR10, c[0x0][0xdc8] ;  /* 0x00037200000a0ab9 */ /* 0x000fe40000000a00 */
[----:B------:R-:W-:-:S04]  /*0f30*/  UIMAD.WIDE.U32 UR4, UR7, UR10, URZ ;  /* 0x0000000a070472a5 */ /* 0x000fc8000f8e003f */
[----:B------:R-:W-:-:S04]  /*0f40*/  @UP0 USHF.R.U32.HI UR40, URZ, UR11, UR5 ;  /* 0x0000000b3f280299 */ /* 0x000fc80008011605 */
[----:B------:R-:W-:-:S12]  /*0f50*/  UIMAD UR4, UR40, UR6, URZ ;  /* 0x00000006280472a4 */ /* 0x000fd8000f8e023f */
.L_x_10482:
[----:B------:R-:W-:Y:S01]  /*0f60*/  ULDC.64 UR10, c[0x0][0x3f8] ;  /* 0x0000fe00000a7ab9 */ /* 0x000fe20000000a00 */
[----:B------:R-:W-:Y:S01]  /*0f70*/  UIADD3 UR9, UR7, -UR4, URZ ;  /* 0x8000000407097290 */ /* 0x000fe2000fffe03f */
[----:B------:R-:W-:Y:S01]  /*0f80*/  PLOP3.LUT P0, PT, PT, PT, PT, 0x80, 0x0 ;  /* 0x000000000000781c */ /* 0x000fe20003f0f070 */
[----:B------:R-:W-:Y:S01]  /*0f90*/  UISETP.NE.U32.AND UP0, UPT, UR10, URZ, UPT ;  /* 0x0000003f0a00728c */ /* 0x000fe2000bf05070 */
[----:B------:R-:W-:Y:S01]  /*0fa0*/  CS2R R20, SRZ ;  /* 0x0000000000147805 */ /* 0x000fe2000001ff00 */
[----:B------:R-:W-:Y:S01]  /*0fb0*/  ULOP3.LUT UR4, URZ, UR40, URZ, 0x33, !UPT ;  /* 0x000000283f047292 */ /* 0x000fe2000f8e333f */
[----:B------:R-:W-:Y:S01]  /*0fc0*/  IMAD.MOV.U32 R3, RZ, RZ, RZ ;  /* 0x000000ffff037224 */ /* 0x000fe200078e00ff */
[----:B------:R-:W-:Y:S01]  /*0fd0*/  ULDC UR5, c[0x0][0xdac] ;  /* 0x00036b0000057ab9 */ /* 0x000fe20000000800 */
[----:B------:R-:W-:Y:S01]  /*0fe0*/  UISETP.NE.AND.EX UP0, UPT, UR11, URZ, UPT, UP0 ;  /* 0x0000003f0b00728c */ /* 0x000fe2000bf05300 */
[----:B------:R-:W-:Y:S01]  /*0ff0*/  CS2R R150, SRZ ;  /* 0x0000000000967805 */ /* 0x000fe2000001ff00 */
[----:B------:R-:W-:Y:S01]  /*1000*/  UIADD3 UR4, UR4, UR5, URZ ;  /* 0x0000000504047290 */ /* 0x000fe2000fffe03f */
[----:B------:R-:W-:Y:S01]  /*1010*/  CS2R R148, SRZ ;  /* 0x0000000000947805 */ /* 0x000fe2000001ff00 */
[----:B------:R-:W-:Y:S01]  /*1020*/  ULDC UR45, c[0x0][0x404] ;  /* 0x00010100002d7ab9 */ /* 0x000fe20000000800 */
[----:B------:R-:W-:Y:S01]  /*1030*/  ULDC UR6, c[0x0][0x2e0] ;  /* 0x0000b80000067ab9 */ /* 0x000fe20000000800 */
[----:B------:R-:W-:Y:S01]  /*1040*/  USEL UR45, UR45, 0x1, UP0 ;  /* 0x000000012d2d7887 */ /* 0x000fe20008000000 */
[----:B------:R-:W-:Y:S01]  /*1050*/  CS2R R146, SRZ ;  /* 0x0000000000927805 */ /* 0x000fe2000001ff00 */
[----:B------:R-:W-:Y:S01]  /*1060*/  USHF.L.U32 UR42, UR4, 0x7, URZ ;  /* 0x00000007042a7899 */ /* 0x000fe2000800063f */
[----:B------:R-:W-:Y:S01]  /*1070*/  CS2R R144, SRZ ;  /* 0x0000000000907805 */ /* 0x000fe2000001ff00 */
[----:B------:R-:W-:Y:S01]  /*1080*/  ULDC UR7, c[0x0][0x288] ;  /* 0x0000a20000077ab9 */ /* 0x000fe20000000800 */
[----:B------:R-:W-:Y:S01]  /*1090*/  UIMAD UR45, UR45, UR6, URZ ;  /* 0x000000062d2d72a4 */ /* 0x000fe2000f8e023f */
[----:B------:R-:W-:Y:S01]  /*10a0*/  CS2R R142, SRZ ;  /* 0x00000000008e7805 */ /* 0x000fe2000001ff00 */
[----:B------:R-:W-:Y:S01]  /*10b0*/  UIADD3 UR5, UR42, 0xdf, -UR7 ;  /* 0x000000df2a057890 */ /* 0x000fe2000fffe807 */
[----:B------:R-:W-:Y:S01]  /*10c0*/  CS2R R140, SRZ ;  /* 0x00000000008c7805 */ /* 0x000fe2000001ff00 */
[----:B------:R-:W-:Y:S01]  /*10d0*/  UIADD3 UR4, UR45, 0x5f, URZ ;  /* 0x0000005f2d047890 */ /* 0x000fe2000fffe03f */
[----:B------:R-:W-:Y:S01]  /*10e0*/  CS2R R138, SRZ ;  /* 0x00000000008a7805 */ /* 0x000fe2000001ff00 */
[----:B------:R-:W-:Y:S01]  /*10f0*/  UIADD3 UR6, UR45, UR5, URZ ;  /* 0x000000052d067290 */ /* 0x000fe2000fffe03f */
[----:B------:R-:W-:Y:S01]  /*1100*/  CS2R R136, SRZ ;  /* 0x0000000000887805 */ /* 0x000fe2000001ff00 */
[----:B------:R-:W-:Y:S01]  /*1110*/  UIMAD.WIDE UR4, UR4, 0x2aaaaaab, URZ ;  /* 0x2aaaaaab040478a5 */ /* 0x000fe2000f8e023f */
[----:B------:R-:W-:Y:S01]  /*1120*/  CS2R R134, SRZ ;  /* 0x0000000000867805 */ /* 0x000fe2000001ff00 */
[----:B------:R-:W-:Y:S01]  /*1130*/  UIMAD.WIDE UR6, UR6, 0x2aaaaaab, URZ ;  /* 0x2aaaaaab060678a5 */ /* 0x000fe2000f8e023f */
[----:B------:R-:W-:Y:S01]  /*1140*/  CS2R R132, SRZ ;  /* 0x0000000000847805 */ /* 0x000fe2000001ff00 */
[----:B------:R-:W-:Y:S01]  /*1150*/  USHF.R.U32.HI UR4, URZ, 0x1f, UR5 ;  /* 0x0000001f3f047899 */ /* 0x000fe20008011605 */
[----:B------:R-:W-:Y:S01]  /*1160*/  CS2R R130, SRZ ;  /* 0x0000000000827805 */ /* 0x000fe2000001ff00 */
[----:B------:R-:W-:Y:S01]  /*1170*/  USHF.R.U32.HI UR6, URZ, 0x1f, UR7 ;  /* 0x0000001f3f067899 */ /* 0x000fe20008011607 */
[----:B------:R-:W-:Y:S01]  /*1180*/  CS2R R128, SRZ ;  /* 0x0000000000807805 */ /* 0x000fe2000001ff00 */
[----:B------:R-:W-:Y:S01]  /*1190*/  ULEA.HI.SX32 UR41, UR5, UR4, 0x1c ;  /* 0x0000000405297291 */ /* 0x000fe2000f8fe23f */
[----:B------:R-:W-:Y:S01]  /*11a0*/  CS2R R126, SRZ ;  /* 0x00000000007e7805 */ /* 0x000fe2000001ff00 */
[----:B------:R-:W-:Y:S01]  /*11b0*/  ULEA.HI.SX32 UR6, UR7, UR6, 0x1c ;  /* 0x0000000607067291 */ /* 0x000fe2000f8fe23f */
[----:B------:R-:W-:Y:S01]  /*11c0*/  CS2R R124, SRZ ;  /* 0x00000000007c7805 */ /* 0x000fe2000001ff00 */
[----:B------:R-:W-:Y:S01]  /*11d0*/  ULDC UR43, c[0x0][0xdb8] ;  /* 0x00036e00002b7ab9 */ /* 0x000fe20000000800 */
[----:B------:R-:W-:Y:S01]  /*11e0*/  ULDC UR10, c[0x0][0xdc4] ;  /* 0x00037100000a7ab9 */ /* 0x000fe20000000800 */
[----:B------:R-:W-:Y:S01]  /*11f0*/  UISETP.LT.AND UP0, UPT, UR41, UR6, UPT ;  /* 0x000000062900728c */ /* 0x000fe2000bf01270 */
[----:B------:R-:W-:Y:S01]  /*1200*/  CS2R R122, SRZ ;  /* 0x00000000007a7805 */ /* 0x000fe2000001ff00 */
[----:B------:R-:W-:Y:S01]  /*1210*/  UISETP.NE.AND UP1, UPT, UR43, 0x1, UPT ;  /* 0x000000012b00788c */ /* 0x000fe2000bf25270 */
[----:B------:R-:W-:Y:S01]  /*1220*/  CS2R R120, SRZ ;  /* 0x0000000000787805 */ /* 0x000fe2000001ff00 */
[----:B------:R-:W-:Y:S01]  /*1230*/  USEL UR41, UR41, UR6, UP0 ;  /* 0x0000000629297287 */ /* 0x000fe20008000000 */
[----:B------:R-:W-:Y:S01]  /*1240*/  CS2R R118, SRZ ;  /* 0x0000000000767805 */ /* 0x000fe2000001ff00 */
[----:B------:R-:W-:Y:S01]  /*1250*/  UIMAD UR9, UR8, UR10, UR9 ;  /* 0x0000000a080972a4 */ /* 0x000fe2000f8e0209 */
[----:B------:R-:W-:Y:S01]  /*1260*/  CS2R R116, SRZ ;  /* 0x0000000000747805 */ /* 0x000fe2000001ff00 */
[----:B------:R-:W-:Y:S01]  /*1270*/  UISETP.GE.AND UP0, UPT, UR41, 0x1, UPT ;  /* 0x000000012900788c */ /* 0x000fe2000bf06270 */
[----:B------:R-:W-:-:S02]  /*1280*/  CS2R R114, SRZ ;  /* 0x0000000000727805 */ /* 0x000fc4000001ff00 */
        /* <DEDUP_REMOVED lines=8> */
[----:B------:R-:W-:Y:S01]  /*1310*/  UMOV UR44, UR9 ;  /* 0x00000009002c7c82 */ /* 0x000fe20008000000 */
[----:B------:R-:W-:Y:S01]  /*1320*/  @UP1 USHF.R.U32.HI UR44, URZ, UR7, UR5 ;  /* 0x000000073f2c1299 */ /* 0x000fe20008011605 */
[----:B------:R-:W-:-:S02]  /*1330*/  CS2R R104, SRZ ;  /* 0x0000000000687805 */ /* 0x000fc4000001ff00 */
[----:B------:R-:W-:Y:S02]  /*1340*/  MOV R94, RZ ;  /* 0x000000ff005e7202 */ /* 0x000fe40000000f00 */
[----:B------:R-:W-:Y:S01]  /*1350*/  CS2R R98, SRZ ;  /* 0x0000000000627805 */ /* 0x000fe2000001ff00 */
[----:B------:R-:W-:Y:S01]  /*1360*/  UIADD3 UR4, -UR44, URZ, URZ ;  /* 0x0000003f2c047290 */ /* 0x000fe2000fffe13f */
[----:B------:R-:W-:Y:S02]  /*1370*/  CS2R R100, SRZ ;  /* 0x0000000000647805 */ /* 0x000fe4000001ff00 */
[----:B------:R-:W-:Y:S02]  /*1380*/  CS2R R86, SRZ ;  /* 0x0000000000567805 */ /* 0x000fe4000001ff00 */
[----:B------:R-:W-:Y:S01]  /*1390*/  CS2R R96, SRZ ;  /* 0x0000000000607805 */ /* 0x000fe2000001ff00 */
[----:B------:R-:W-:Y:S01]  /*13a0*/  UIMAD UR43, UR43, UR4, UR9 ;  /* 0x000000042b2b72a4 */ /* 0x000fe2000f8e0209 */
        /* <DEDUP_REMOVED lines=33> */
[----:B------:R-:W-:Y:S02]  /*15c0*/  IMAD.MOV.U32 R173, RZ, RZ, RZ ;  /* 0x000000ffffad7224 */ /* 0x000fe400078e00ff */
[----:B------:R-:W-:Y:S02]  /*15d0*/  IMAD.MOV.U32 R6, RZ, RZ, RZ ;  /* 0x000000ffff067224 */ /* 0x000fe400078e00ff */
[----:B------:R-:W-:Y:S02]  /*15e0*/  IMAD.MOV.U32 R175, RZ, RZ, RZ ;  /* 0x000000ffffaf7224 */ /* 0x000fe400078e00ff */
        /* <DEDUP_REMOVED lines=30> */
.L_x_10484:
        /* <DEDUP_REMOVED lines=8> */
.L_x_10586:
[----:B-1----:R-:W-:Y:S01]  /*1850*/  IMAD.U32 R0, RZ, RZ, UR48 ;  /* 0x00000030ff007e24 */ /* 0x002fe2000f8e00ff */
[----:B------:R-:W-:Y:S05]  /*1860*/  WARPSYNC.ALL ;  /* 0x0000000000007948 */ /* 0x000fea0003800000 */
[----:B------:R1:W-:Y:S01]  /*1870*/  BAR.SYNC.DEFER_BLOCKING R6, 0x100 ;  /* 0x000400060000751d */ /* 0x0003e20000010000 */
[----:B------:R-:W-:-:S13]  /*1880*/  ISETP.NE.AND P0, PT, R0, 0x3, PT ;  /* 0x000000030000780c */ /* 0x000fda0003f05270 */
[----:B-1----:R-:W-:Y:S05]  /*1890*/  @!P0 BRA `(.L_x_10486) ;  /* 0x0000000000048947 */ /* 0x002fea0003800000 */
[----:B------:R-:W-:Y:S01]  /*18a0*/  BPT.TRAP 0x1 ;  /* 0x000000040000795c */ /* 0x000fe20000300000 */
.L_x_10486:
[----:B------:R-:W-:Y:S01]  /*18b0*/  ULEA UR21, UR37, UR49, 0x3 ;  /* 0x0000003125157291 */ /* 0x000fe2000f8e183f */
[----:B------:R-:W-:-:S05]  /*18c0*/  IMAD.U32 R7, RZ, RZ, UR38 ;  /* 0x00000026ff077e24 */ /* 0x000fca000f8e00ff */
[----:B------:R-:W-:-:S04]  /*18d0*/  SHF.L.U32 R7, R7, 0x1f, RZ ;  /* 0x0000001f07077819 */ /* 0x000fc800000006ff */
[----:B------:R1:W2:Y:S01]  /*18e0*/  SYNCS.PHASECHK.TRANS64.TRYWAIT P1, [UR21+0x22830], R7 ;  /* 0x02283007ff0075a7 */ /* 0x0002a20008020155 */
[----:B------:R-:W-:Y:S05]  /*18f0*/  @!P0 BRA `(.L_x_10487) ;  /* 0x0000000000048947 */ /* 0x000fea0003800000 */
[----:B------:R-:W-:Y:S01]  /*1900*/  BPT.TRAP 0x1 ;  /* 0x000000040000795c */ /* 0x000fe20000300000 */
.L_x_10487:
[----:B--2---:R-:W-:Y:S05]  /*1910*/  @P1 BRA `(.L_x_10488) ;  /* 0x0000000000081947 */ /* 0x004fea0003800000 */
[----:B------:R-:W2:Y:S02]  /*1920*/  SYNCS.PHASECHK.TRANS64.TRYWAIT P1, [UR21+0x22830], R7 ;  /* 0x02283007ff0075a7 */ /* 0x000ea40008020155 */
[----:B--2---:R-:W-:Y:S05]  /*1930*/  @!P1 BRA `(.L_x_10489) ;  /* 0x000000ac003c9947 */ /* 0x004fea0003800000 */
.L_x_10488:
[----:B------:R-:W-:Y:S01]  /*1940*/  UIADD3 UR4, UR49, 0x1c400, URZ ;  /* 0x0001c40031047890 */ /* 0x000fe2000fffe03f */
[----:B------:R-:W-:Y:S01]  /*1950*/  WARPGROUP.ARRIVE ;  /* 0x00000000000079c5 */ /* 0x000fe20000000000 */
[----:B------:R-:W-:Y:S01]  /*1960*/  ULOP3.LUT UR16, UR52, 0x10000, URZ, 0xfc, !UPT ;  /* 0x0001000034107892 */ /* 0x000fe2000f8efc3f */
[----:B------:R-:W-:Y:S01]  /*1970*/  VIADD R4, R22, UR42 ;  /* 0x0000002a16047c36 */ /* 0x000fe20008000000 */
        /* <DEDUP_REMOVED lines=20> */
[----:B------:R-:W-:Y:S01]  /*1ac0*/  ULDC UR25, c[0x0][0x988] ;  /* 0x0002620000197ab9 */ /* 0x000fe20000000800 */
[----:B------:R-:W-:-:S02]  /*1ad0*/  WARPGROUP.DEPBAR.LE gsb0, 0x0 ;  /* 0x00008000000079c5 */ /* 0x000fc40000010000 */
[----:B------:R-:W-:-:S06]  /*1ae0*/  WARPGROUP.ARRIVE ;  /* 0x00000000000079c5 */ /* 0x000fcc0000000000 */
[----:B------:R-:W-:Y:S01]  /*1af0*/  HGMMA.64x96x16.F32.BF16 R24, gdesc[UR4], R24, gsb0 ;  /* 0x01600000041879f0 */ /* 0x000fe20008001818 */
[----:B------:R-:W-:Y:S02]  /*1b00*/  UIMAD UR6, UR41, -0x60, UR45 ;  /* 0xffffffa0290678a4 */ /* 0x000fe4000f8e022d */
[----:B------:R-:W-:Y:S02]  /*1b10*/  WARPGROUP.DEPBAR.LE gsb0, 0x0 ;  /* 0x00008000000079c5 */ /* 0x000fe40000010000 */
[----:B------:R-:W-:-:S06]  /*1b20*/  WARPGROUP.ARRIVE ;  /* 0x00000000000079c5 */ /* 0x000fcc0000000000 */
[----:B------:R-:W-:Y:S01]  /*1b30*/  HGMMA.64x96x16.F32.BF16 R24, gdesc[UR8], R24, gsb0 ;  /* 0x01600000081879f0 */ /* 0x000fe20008001818 */
[----:B------:R-:W-:Y:S02]  /*1b40*/  ULDC UR11, c[0x0][0x288] ;  /* 0x0000a200000b7ab9 */ /* 0x000fe40000000800 */
[----:B------:R-:W-:Y:S02]  /*1b50*/  UIADD3 UR7, -UR11, 0x61, UR6 ;  /* 0x000000610b077890 */ /* 0x000fe4000fffe106 */
[----:B------:R-:W-:-:S04]  /*1b60*/  UIADD3 UR6, UR6, 0x60, URZ ;  /* 0x0000006006067890 */ /* 0x000fc8000fffe03f */
[----:B------:R-:W-:Y:S02]  /*1b70*/  MOV R3, UR7 ;  /* 0x0000000700037c02 */ /* 0x000fe40008000f00 */
[----:B------:R-:W-:-:S03]  /*1b80*/  IMAD.U32 R5, RZ, RZ, UR6 ;  /* 0x00000006ff057e24 */ /* 0x000fc6000f8e00ff */
[C---:B------:R-:W-:Y:S02]  /*1b90*/  IMAD R3, R2.reuse, -0x2, R3 ;  /* 0xfffffffe02037824 */ /* 0x040fe400078e0203 */
[----:B--2---:R-:W-:-:S03]  /*1ba0*/  IMAD R0, R2, -0x2, R5 ;  /* 0xfffffffe02007824 */ /* 0x004fc600078e0205 */
[----:B------:R-:W-:-:S04]  /*1bb0*/  IADD3 R5, R3, 0x8, R4 ;  /* 0x0000000803057810 */ /* 0x000fc80007ffe004 */
[----:B------:R-:W-:Y:S02]  /*1bc0*/  VIMNMX R5, R0, R5, PT ;  /* 0x0000000500057248 */ /* 0x000fe40003fe0100 */
[----:B------:R-:W-:Y:S02]  /*1bd0*/  VIADDMNMX R0, R4, R3, R0, PT ;  /* 0x0000000304007246 */ /* 0x000fe40003800100 */
[C---:B------:R-:W-:Y:S02]  /*1be0*/  ISETP.GT.AND P1, PT, R5.reuse, RZ, PT ;  /* 0x000000ff0500720c */ /* 0x040fe40003f24270 */
[C---:B------:R-:W-:Y:S02]  /*1bf0*/  ISETP.GT.AND P2, PT, R5.reuse, 0x1, PT ;  /* 0x000000010500780c */ /* 0x040fe40003f44270 */
[----:B------:R-:W-:Y:S02]  /*1c00*/  ISETP.GT.AND P3, PT, R5, 0x8, PT ;  /* 0x000000080500780c */ /* 0x000fe40003f64270 */
[----:B------:R-:W-:Y:S01]  /*1c10*/  ISETP.GT.AND P4, PT, R0, 0x9, PT ;  /* 0x000000090000780c */ /* 0x000fe20003f84270 */
[----:B------:R-:W-:-:S02]  /*1c20*/  WARPGROUP.DEPBAR.LE gsb0, 0x0 ;  /* 0x00008000000079c5 */ /* 0x000fc40000010000 */
[----:B------:R-:W-:-:S06]  /*1c30*/  WARPGROUP.ARRIVE ;  /* 0x00000000000079c5 */ /* 0x000fcc0000000000 */
[----:B------:R-:W-:Y:S03]  /*1c40*/  HGMMA.64x96x16.F32.BF16 R24, gdesc[UR12], R24, gsb0 ;  /* 0x016000000c1879f0 */ /* 0x000fe60008001818 */
        /* <DEDUP_REMOVED lines=72> */
[----:B------:R-:W2:Y:S01]  /*20d0*/  SHFL.BFLY PT, R5, R8, 0x2, 0x1f ;  /* 0x0c401f0008057f89 */ /* 0x000ea200000e0000 */
[----:B------:R-:W-:Y:S02]  /*20e0*/  FSEL R24, R24, -INF , P1 ;  /* 0xff80000018187808 */ /* 0x000fe40000800000 */
[----:B------:R-:W-:Y:S02]  /*20f0*/  FSEL R25, R25, -INF , P2 ;  /* 0xff80000019197808 */ /* 0x000fe40001000000 */
[----:B------:R-:W-:Y:S02]  /*2100*/  FSEL R28, R28, -INF , P3 ;  /* 0xff8000001c1c7808 */ /* 0x000fe40001800000 */
[----:B------:R-:W-:Y:S02]  /*2110*/  FMNMX.FTZ R3, R24, R25, !PT ;  /* 0x0000001918037209 */ /* 0x000fe40007810000 */
[----:B------:R-:W-:-:S02]  /*2120*/  ISETP.GT.AND P1, PT, R0, 0x10, PT ;  /* 0x000000100000780c */ /* 0x000fc40003f24270 */
[----:B------:R-:W-:Y:S02]  /*2130*/  FSEL R29, R29, -INF , P4 ;  /* 0xff8000001d1d7808 */ /* 0x000fe40002000000 */
[----:B------:R-:W-:Y:S02]  /*2140*/  FSEL R32, R32, -INF , P1 ;  /* 0xff80000020207808 */ /* 0x000fe40000800000 */
[----:B------:R-:W-:-:S04]  /*2150*/  ISETP.GT.AND P1, PT, R0, 0x18, PT ;  /* 0x000000180000780c */ /* 0x000fc80003f24270 */
[----:B------:R-:W-:Y:S02]  /*2160*/  FSEL R36, R36, -INF , P1 ;  /* 0xff80000024247808 */ /* 0x000fe40000800000 */
[----:B------:R-:W-:Y:S02]  /*2170*/  ISETP.GT.AND P1, PT, R0, 0x20, PT ;  /* 0x000000200000780c */ /* 0x000fe40003f24270 */
[----:B--2---:R-:W-:Y:S02]  /*2180*/  FMNMX.FTZ R9, R8, R5, !PT ;  /* 0x0000000508097209 */ /* 0x004fe40007810000 */
[----:B------:R-:W-:Y:S02]  /*2190*/  FSEL R40, R40, -INF , P1 ;  /* 0xff80000028287808 */ /* 0x000fe40000800000 */
[----:B------:R-:W-:Y:S01]  /*21a0*/  ISETP.GT.AND P1, PT, R0, 0x28, PT ;  /* 0x000000280000780c */ /* 0x000fe20003f24270 */
[----:B------:R-:W2:Y:S03]  /*21b0*/  SHFL.BFLY PT, R10, R9, 0x1, 0x1f ;  /* 0x0c201f00090a7f89 */ /* 0x000ea600000e0000 */
[----:B------:R-:W-:-:S02]  /*21c0*/  FSEL R44, R44, -INF , P1 ;  /* 0xff8000002c2c7808 */ /* 0x000fc40000800000 */
[----:B------:R-:W-:-:S04]  /*21d0*/  ISETP.GT.AND P1, PT, R0, 0x30, PT ;  /* 0x000000300000780c */ /* 0x000fc80003f24270 */
[----:B------:R-:W-:Y:S02]  /*21e0*/  FSEL R48, R48, -INF , P1 ;  /* 0xff80000030307808 */ /* 0x000fe40000800000 */
[----:B------:R-:W-:-:S04]  /*21f0*/  ISETP.GT.AND P1, PT, R0, 0x38, PT ;  /* 0x000000380000780c */ /* 0x000fc80003f24270 */
[----:B------:R-:W-:Y:S02]  /*2200*/  FSEL R52, R52, -INF , P1 ;  /* 0xff80000034347808 */ /* 0x000fe40000800000 */
[----:B------:R-:W-:-:S04]  /*2210*/  ISETP.GT.AND P1, PT, R0, 0x40, PT ;  /* 0x000000400000780c */ /* 0x000fc80003f24270 */
[----:B------:R-:W-:Y:S02]  /*2220*/  FSEL R56, R56, -INF , P1 ;  /* 0xff80000038387808 */ /* 0x000fe40000800000 */
[----:B------:R-:W-:Y:S02]  /*2230*/  ISETP.GT.AND P1, PT, R0, 0x48, PT ;  /* 0x000000480000780c */ /* 0x000fe40003f24270 */
[----:B--2---:R-:W-:Y:S02]  /*2240*/  FMNMX.FTZ R5, R9, R10, !PT ;  /* 0x0000000a09057209 */ /* 0x004fe40007810000 */
[----:B------:R-:W-:Y:S02]  /*2250*/  FSEL R60, R60, -INF , P1 ;  /* 0xff8000003c3c7808 */ /* 0x000fe40000800000 */
[C---:B------:R-:W-:Y:S01]  /*2260*/  FSETP.NEU.FTZ.AND P2, PT, R5.reuse, -INF , PT ;  /* 0xff8000000500780b */ /* 0x040fe20003f5d000 */
[----:B------:R-:W-:Y:S01]  /*2270*/  FMUL.FTZ R4, R5, UR25 ;  /* 0x0000001905047c20 */ /* 0x000fe20008410000 */
[----:B------:R-:W-:-:S04]  /*2280*/  ISETP.GT.AND P1, PT, R0, 0x50, PT ;  /* 0x000000500000780c */ /* 0x000fc80003f24270 */
[----:B------:R-:W-:Y:S02]  /*2290*/  FSEL R8, R4, RZ, P2 ;  /* 0x000000ff04087208 */ /* 0x000fe40001000000 */
[----:B------:R-:W-:Y:S02]  /*22a0*/  FMNMX.FTZ R4, R28, R3, !PT ;  /* 0x000000031c047209 */ /* 0x000fe40007810000 */
[----:B------:R-:W-:Y:S01]  /*22b0*/  ISETP.GT.AND P2, PT, R0, 0x11, PT ;  /* 0x000000110000780c */ /* 0x000fe20003f44270 */
[--C-:B------:R-:W-:Y:S01]  /*22c0*/  FFMA.FTZ R26, R26, UR25, -R8.reuse ;  /* 0x000000191a1a7c23 */ /* 0x100fe20008010808 */
[----:B------:R-:W-:Y:S01]  /*22d0*/  FMNMX.FTZ R3, R29, R4, !PT ;  /* 0x000000041d037209 */ /* 0x000fe20007810000 */
[--C-:B------:R-:W-:Y:S01]  /*22e0*/  FFMA.FTZ R27, R27, UR25, -R8.reuse ;  /* 0x000000191b1b7c23 */ /* 0x100fe20008010808 */
[----:B------:R-:W-:Y:S01]  /*22f0*/  FSEL R33, R33, -INF , P2 ;  /* 0xff80000021217808 */ /* 0x000fe20001000000 */
[--C-:B------:R-:W-:Y:S01]  /*2300*/  FFMA.FTZ R30, R30, UR25, -R8.reuse ;  /* 0x000000191e1e7c23 */ /* 0x100fe20008010808 */
[----:B------:R-:W-:Y:S01]  /*2310*/  FMNMX.FTZ R4, R32, R3, !PT ;  /* 0x0000000320047209 */ /* 0x000fe20007810000 */
[----:B------:R-:W-:Y:S01]  /*2320*/  MUFU.EX2 R26, R26 ;  /* 0x0000001a001a7308 */ /* 0x000fe20000000800 */
[----:B------:R-:W-:Y:S01]  /*2330*/  ISETP.GT.AND P2, PT, R0, 0x19, PT ;  /* 0x000000190000780c */ /* 0x000fe20003f44270 */
[--C-:B------:R-:W-:Y:S01]  /*2340*/  FFMA.FTZ R31, R31, UR25, -R8.reuse ;  /* 0x000000191f1f7c23 */ /* 0x100fe20008010808 */
[----:B------:R-:W-:Y:S01]  /*2350*/  FMNMX.FTZ R3, R33, R4, !PT ;  /* 0x0000000421037209 */ /* 0x000fe20007810000 */
[--C-:B------:R-:W-:Y:S01]  /*2360*/  FFMA.FTZ R34, R34, UR25, -R8.reuse ;  /* 0x0000001922227c23 */ /* 0x100fe20008010808 */
[----:B------:R-:W-:Y:S01]  /*2370*/  FSEL R37, R37, -INF , P2 ;  /* 0xff80000025257808 */ /* 0x000fe20001000000 */
[--C-:B------:R-:W-:Y:S01]  /*2380*/  FFMA.FTZ R35, R35, UR25, -R8.reuse ;  /* 0x0000001923237c23 */ /* 0x100fe20008010808 */
[----:B------:R-:W-:Y:S01]  /*2390*/  FMNMX.FTZ R4, R36, R3, !PT ;  /* 0x0000000324047209 */ /* 0x000fe20007810000 */
[----:B------:R-:W2:Y:S01]  /*23a0*/  MUFU.EX2 R27, R27 ;  /* 0x0000001b001b7308 */ /* 0x000ea20000000800 */
        /* <DEDUP_REMOVED lines=15> */
[----:B------:R-:W4:Y:S01]  /*24a0*/  MUFU.EX2 R31, R31 ;  /* 0x0000001f001f7308 */ /* 0x000f220000000800 */
[----:B------:R-:W-:Y:S01]  /*24b0*/  ISETP.GT.AND P2, PT, R0, 0x31, PT ;  /* 0x000000310000780c */ /* 0x000fe20003f44270 */
[----:B--2---:R-:W-:Y:S01]  /*24c0*/  FADD.FTZ R9, R26, R27 ;  /* 0x0000001b1a097221 */ /* 0x004fe20000010000 */
        /* <DEDUP_REMOVED lines=29> */
[----:B------:R-:W5:Y:S01]  /*26a0*/  MUFU.EX2 R39, R39 ;  /* 0x0000002700277308 */ /* 0x000f620000000800 */
[----:B------:R-:W-:Y:S01]  /*26b0*/  ISETP.GT.AND P2, PT, R0, 0x51, PT ;  /* 0x000000510000780c */ /* 0x000fe20003f44270 */
[----:B------:R-:W-:Y:S01]  /*26c0*/  FFMA.FTZ R8, R71, UR25, -R8 ;  /* 0x0000001947087c23 */ /* 0x000fe20008010808 */
[----:B------:R-:W-:-:S02]  /*26d0*/  FSEL R64, R64, -INF , P1 ;  /* 0xff80000040407808 */ /* 0x000fc40000800000 */
[----:B------:R-:W-:Y:S02]  /*26e0*/  FMNMX.FTZ R3, R61, R4, !PT ;  /* 0x000000043d037209 */ /* 0x000fe40007810000 */
[----:B------:R-:W-:Y:S01]  /*26f0*/  ISETP.GT.AND P1, PT, R0, 0x58, PT ;  /* 0x000000580000780c */ /* 0x000fe20003f24270 */
[----:B------:R-:W-:Y:S01]  /*2700*/  MUFU.EX2 R42, R42 ;  /* 0x0000002a002a7308 */ /* 0x000fe20000000800 */
[----:B------:R-:W-:Y:S02]  /*2710*/  FSEL R65, R65, -INF , P2 ;  /* 0xff80000041417808 */ /* 0x000fe40001000000 */
[----:B------:R-:W-:Y:S02]  /*2720*/  FMNMX.FTZ R4, R64, R3, !PT ;  /* 0x0000000340047209 */ /* 0x000fe40007810000 */
[----:B------:R-:W-:Y:S02]  /*2730*/  ISETP.GT.AND P2, PT, R0, 0x59, PT ;  /* 0x000000590000780c */ /* 0x000fe40003f44270 */
[----:B------:R-:W-:Y:S01]  /*2740*/  FSEL R68, R68, -INF , P1 ;  /* 0xff80000044447808 */ /* 0x000fe20000800000 */
[----:B------:R-:W1:Y:S01]  /*2750*/  MUFU.EX2 R43, R43 ;  /* 0x0000002b002b7308 */ /* 0x000e620000000800 */
[----:B------:R-:W-:-:S02]  /*2760*/  FMNMX.FTZ R3, R65, R4, !PT ;  /* 0x0000000441037209 */ /* 0x000fc40007810000 */
[----:B------:R-:W-:Y:S02]  /*2770*/  FSEL R69, R69, -INF , P2 ;  /* 0xff80000045457808 */ /* 0x000fe40001000000 */
[----:B------:R-:W-:Y:S02]  /*2780*/  FMNMX.FTZ R0, R68, R3, !PT ;  /* 0x0000000344007209 */ /* 0x000fe40007810000 */
[----:B------:R-:W-:Y:S01]  /*2790*/  F2FP.BF16.F32.PACK_AB R153, R27, R26 ;  /* 0x0000001a1b99723e */ /* 0x000fe200000010ff */
[----:B------:R-:W-:Y:S01]  /*27a0*/  MUFU.EX2 R46, R46 ;  /* 0x0000002e002e7308 */ /* 0x000fe20000000800 */
[----:B------:R-:W-:Y:S02]  /*27b0*/  FMNMX.FTZ R0, R69, R0, !PT ;  /* 0x0000000045007209 */ /* 0x000fe40007810000 */
[----:B----4-:R-:W-:Y:S02]  /*27c0*/  F2FP.BF16.F32.PACK_AB R155, R31, R30 ;  /* 0x0000001e1f9b723e */ /* 0x010fe400000010ff */
[----:B--2---:R-:W-:Y:S01]  /*27d0*/  F2FP.BF16.F32.PACK_AB R157, R35, R34 ;  /* 0x00000022239d723e */ /* 0x004fe200000010ff */
[----:B------:R-:W2:Y:S01]  /*27e0*/  SHFL.BFLY PT, R3, R0, 0x2, 0x1f ;  /* 0x0c401f0000037f89 */ /* 0x000ea200000e0000 */
[----:B-----5:R-:W-:Y:S01]  /*27f0*/  F2FP.BF16.F32.PACK_AB R159, R39, R38 ;  /* 0x00000026279f723e */ /* 0x020fe200000010ff */
[----:B------:R-:W4:Y:S01]  /*2800*/  MUFU.EX2 R47, R47 ;  /* 0x0000002f002f7308 */ /* 0x000f220000000800 */
[----:B-1----:R-:W-:-:S07]  /*2810*/  F2FP.BF16.F32.PACK_AB R161, R43, R42 ;  /* 0x0000002a2ba1723e */ /* 0x002fce00000010ff */
[----:B------:R1:W-:Y:S08]  /*2820*/  MUFU.EX2 R175, R8 ;  /* 0x0000000800af7308 */ /* 0x0003f00000000800 */
[----:B------:R-:W-:Y:S01]  /*2830*/  MUFU.EX2 R50, R50 ;  /* 0x0000003200327308 */ /* 0x000fe20000000800 */
[----:B-1----:R-:W-:Y:S01]  /*2840*/  IMAD.U32 R8, RZ, RZ, UR21 ;  /* 0x00000015ff087e24 */ /* 0x002fe2000f8e00ff */
[----:B----4-:R-:W-:-:S02]  /*2850*/  F2FP.BF16.F32.PACK_AB R163, R47, R46 ;  /* 0x0000002e2fa3723e */ /* 0x010fc400000010ff */
[----:B--2---:R-:W-:-:S04]  /*2860*/  FMNMX.FTZ R3, R0, R3, !PT ;  /* 0x0000000300037209 */ /* 0x004fc80007810000 */
[----:B------:R-:W1:Y:S01]  /*2870*/  MUFU.EX2 R51, R51 ;  /* 0x0000003300337308 */ /* 0x000e620000000800 */
[----:B------:R-:W2:Y:S07]  /*2880*/  SHFL.BFLY PT, R4, R3, 0x1, 0x1f ;  /* 0x0c201f0003047f89 */ /* 0x000eae00000e0000 */
[----:B------:R-:W-:Y:S08]  /*2890*/  MUFU.EX2 R54, R54 ;  /* 0x0000003600367308 */ /* 0x000ff00000000800 */
[----:B------:R-:W4:Y:S01]  /*28a0*/  MUFU.EX2 R55, R55 ;  /* 0x0000003700377308 */ /* 0x000f220000000800 */
[----:B-1----:R-:W-:-:S07]  /*28b0*/  F2FP.BF16.F32.PACK_AB R165, R51, R50 ;  /* 0x0000003233a5723e */ /* 0x002fce00000010ff */
[----:B------:R-:W-:Y:S01]  /*28c0*/  MUFU.EX2 R58, R58 ;  /* 0x0000003a003a7308 */ /* 0x000fe20000000800 */
[----:B--2---:R-:W-:-:S04]  /*28d0*/  FMNMX.FTZ R4, R3, R4, !PT ;  /* 0x0000000403047209 */ /* 0x004fc80007810000 */
[C---:B------:R-:W-:Y:S01]  /*28e0*/  FSETP.NEU.FTZ.AND P1, PT, R4.reuse, -INF , PT ;  /* 0xff8000000400780b */ /* 0x040fe20003f3d000 */
[----:B------:R-:W-:Y:S02]  /*28f0*/  FMUL.FTZ R0, R4, UR25 ;  /* 0x0000001904007c20 */ /* 0x000fe40008410000 */
[----:B------:R-:W-:Y:S01]  /*2900*/  MUFU.EX2 R59, R59 ;  /* 0x0000003b003b7308 */ /* 0x000fe20000000800 */
[----:B----4-:R-:W-:Y:S02]  /*2910*/  F2FP.BF16.F32.PACK_AB R167, R55, R54 ;  /* 0x0000003637a7723e */ /* 0x010fe400000010ff */
[----:B------:R-:W-:Y:S01]  /*2920*/  FSEL R3, R0, RZ, P1 ;  /* 0x000000ff00037208 */ /* 0x000fe20000800000 */
[----:B------:R-:W-:Y:S01]  /*2930*/  FADD.FTZ R0, R30, R9 ;  /* 0x000000091e007221 */ /* 0x000fe20000010000 */
[----:B---3--:R-:W-:-:S03]  /*2940*/  LOP3.LUT P1, RZ, R11, 0x7f, RZ, 0xc0, !PT ;  /* 0x0000007f0bff7812 */ /* 0x008fc6000782c0ff */
[----:B------:R-:W-:Y:S01]  /*2950*/  MUFU.EX2 R62, R62 ;  /* 0x0000003e003e7308 */ /* 0x000fe20000000800 */
[--C-:B------:R-:W-:Y:S01]  /*2960*/  FFMA.FTZ R24, R24, UR25, -R3.reuse ;  /* 0x0000001918187c23 */ /* 0x100fe20008010803 */
        /* <DEDUP_REMOVED lines=18> */
[----:B------:R-:W-:Y:S01]  /*2a90*/  IADD3 R9, -R23, 0xb, RZ ;  /* 0x0000000b17097810 */ /* 0x000fe20007ffe1ff */
[--C-:B------:R-:W-:Y:S01]  /*2aa0*/  FFMA.FTZ R49, R49, UR25, -R3.reuse ;  /* 0x0000001931317c23 */ /* 0x100fe20008010803 */
[--C-:B------:R-:W-:Y:S01]  /*2ab0*/  FFMA.FTZ R52, R52, UR25, -R3.reuse ;  /* 0x0000001934347c23 */ /* 0x100fe20008010803 */
[----:B------:R-:W-:Y:S01]  /*2ac0*/  FADD.FTZ R13, R39, R10 ;  /* 0x0000000a270d7221 */ /* 0x000fe20000010000 */
[----:B------:R-:W2:Y:S01]  /*2ad0*/  MUFU.EX2 R28, R28 ;  /* 0x0000001c001c7308 */ /* 0x000ea20000000800 */
[--C-:B------:R-:W-:Y:S01]  /*2ae0*/  FFMA.FTZ R53, R53, UR25, -R3.reuse ;  /* 0x0000001935357c23 */ /* 0x100fe20008010803 */
[----:B------:R-:W-:Y:S01]  /*2af0*/  FFMA.FTZ R56, R56, UR25, -R3 ;  /* 0x0000001938387c23 */ /* 0x000fe20008010803 */
[----:B------:R-:W-:Y:S01]  /*2b00*/  FADD.FTZ R12, R42, R13 ;  /* 0x0000000d2a0c7221 */ /* 0x000fe20000010000 */
[--C-:B------:R-:W-:Y:S01]  /*2b10*/  FFMA.FTZ R57, R57, UR25, -R3.reuse ;  /* 0x0000001939397c23 */ /* 0x100fe20008010803 */
[--C-:B------:R-:W-:Y:S01]  /*2b20*/  FFMA.FTZ R60, R60, UR25, -R3.reuse ;  /* 0x000000193c3c7c23 */ /* 0x100fe20008010803 */
[----:B------:R-:W-:Y:S01]  /*2b30*/  FFMA.FTZ R61, R61, UR25, -R3 ;  /* 0x000000193d3d7c23 */ /* 0x000fe20008010803 */
[----:B------:R-:W-:Y:S01]  /*2b40*/  FADD.FTZ R13, R43, R12 ;  /* 0x0000000c2b0d7221 */ /* 0x000fe20000010000 */
[----:B------:R-:W3:Y:S01]  /*2b50*/  MUFU.EX2 R29, R29 ;  /* 0x0000001d001d7308 */ /* 0x000ee20000000800 */
        /* <DEDUP_REMOVED lines=8> */
[----:B--2---:R-:W-:Y:S01]  /*2be0*/  FADD.FTZ R0, R28, R11 ;  /* 0x0000000b1c007221 */ /* 0x004fe20000010000 */
[----:B------:R-:W-:-:S02]  /*2bf0*/  F2FP.BF16.F32.PACK_AB R169, R59, R58 ;  /* 0x0000003a3ba9723e */ /* 0x000fc400000010ff */
[----:B------:R-:W-:-:S04]  /*2c00*/  F2FP.BF16.F32.PACK_AB R152, R25, R24 ;  /* 0x000000181998723e */ /* 0x000fc800000010ff */
[----:B------:R-:W2:Y:S01]  /*2c10*/  MUFU.EX2 R33, R33 ;  /* 0x0000002100217308 */ /* 0x000ea20000000800 */
[C---:B---3--:R-:W-:Y:S01]  /*2c20*/  FADD.FTZ R11, R29.reuse, R0 ;  /* 0x000000001d0b7221 */ /* 0x048fe20000010000 */
[----:B------:R-:W-:Y:S01]  /*2c30*/  @!P1 VIADD R0, R8, 0x22840 ;  /* 0x0002284008009836 */ /* 0x000fe20000000000 */
[----:B------:R-:W-:-:S04]  /*2c40*/  F2FP.BF16.F32.PACK_AB R154, R29, R28 ;  /* 0x0000001c1d9a723e */ /* 0x000fc800000010ff */
[----:B------:R-:W-:Y:S01]  /*2c50*/  @!P1 PRMT R0, RZ, 0x654, R0 ;  /* 0x00000654ff009816 */ /* 0x000fe20000000000 */
[----:B------:R-:W3:Y:S01]  /*2c60*/  MUFU.EX2 R36, R36 ;  /* 0x0000002400247308 */ /* 0x000ee20000000800 */
[----:B-1----:R-:W-:Y:S01]  /*2c70*/  FADD.FTZ R10, R32, R11 ;  /* 0x0000000b200a7221 */ /* 0x002fe20000010000 */
[----:B------:R1:W-:Y:S06]  /*2c80*/  BAR.ARV R9, 0x100 ;  /* 0x000400090000751d */ /* 0x0003ec0000002000 */
[----:B------:R-:W4:Y:S01]  /*2c90*/  MUFU.EX2 R37, R37 ;  /* 0x0000002500257308 */ /* 0x000f220000000800 */
[C---:B--2---:R-:W-:Y:S01]  /*2ca0*/  FADD.FTZ R11, R33.reuse, R10 ;  /* 0x0000000a210b7221 */ /* 0x044fe20000010000 */
[----:B------:R2:W-:Y:S01]  /*2cb0*/  @!P1 SYNCS.ARRIVE.TRANS64.RED.A1T0 RZ, [R0+URZ], RZ ;  /* 0x000000ff00ff99a7 */ /* 0x0005e2000810043f */
[----:B------:R-:W-:-:S05]  /*2cc0*/  F2FP.BF16.F32.PACK_AB R156, R33, R32 ;  /* 0x00000020219c723e */ /* 0x000fca00000010ff */
[----:B------:R-:W2:Y:S01]  /*2cd0*/  MUFU.EX2 R40, R40 ;  /* 0x0000002800287308 */ /* 0x000ea20000000800 */
[----:B---3--:R-:W-:-:S07]  /*2ce0*/  FADD.FTZ R10, R36, R11 ;  /* 0x0000000b240a7221 */ /* 0x008fce0000010000 */
        /* <DEDUP_REMOVED lines=11> */
[----:B------:R-:W-:Y:S01]  /*2da0*/  FADD.FTZ R10, R58, R13 ;  /* 0x0000000d3a0a7221 */ /* 0x000fe20000010000 */
[----:B------:R-:W-:-:S03]  /*2db0*/  F2FP.BF16.F32.PACK_AB R160, R41, R40 ;  /* 0x0000002829a0723e */ /* 0x000fc600000010ff */
[----:B------:R-:W-:Y:S02]  /*2dc0*/  FADD.FTZ R13, R59, R10 ;  /* 0x0000000a3b0d7221 */ /* 0x000fe40000010000 */
[----:B------:R-:W3:Y:S01]  /*2dd0*/  MUFU.EX2 R48, R48 ;  /* 0x0000003000307308 */ /* 0x000ee20000000800 */
[----:B----4-:R-:W-:Y:S01]  /*2de0*/  FADD.FTZ R0, R44, R11 ;  /* 0x0000000b2c007221 */ /* 0x010fe20000010000 */
[----:B------:R-:W-:-:S06]  /*2df0*/  FADD.FTZ R10, R62, R13 ;  /* 0x0000000d3e0a7221 */ /* 0x000fcc0000010000 */
        /* <DEDUP_REMOVED lines=31> */
[----:B--2---:R-:W-:Y:S01]  /*2ff0*/  FADD.FTZ R13, R61, R0 ;  /* 0x000000003d0d7221 */ /* 0x004fe20000010000 */
[C---:B------:R-:W-:Y:S01]  /*3000*/  FADD.FTZ R0, R175.reuse, R10 ;  /* 0x0000000aaf007221 */ /* 0x040fe20000010000 */
[----:B------:R-:W-:Y:S02]  /*3010*/  F2FP.BF16.F32.PACK_AB R175, R175, R70 ;  /* 0x00000046afaf723e */ /* 0x000fe400000010ff */
[----:B------:R-:W-:-:S03]  /*3020*/  F2FP.BF16.F32.PACK_AB R170, R61, R60 ;  /* 0x0000003c3daa723e */ /* 0x000fc600000010ff */
[----:B------:R-:W2:Y:S01]  /*3030*/  MUFU.EX2 R68, R68 ;  /* 0x0000004400447308 */ /* 0x000ea20000000800 */
[----:B---3--:R-:W-:-:S07]  /*3040*/  FADD.FTZ R10, R64, R13 ;  /* 0x0000000d400a7221 */ /* 0x008fce0000010000 */
[----:B------:R-:W3:Y:S01]  /*3050*/  MUFU.EX2 R11, R3 ;  /* 0x00000003000b7308 */ /* 0x000ee20000000800 */
[C---:B----4-:R-:W-:Y:S01]  /*3060*/  FADD.FTZ R13, R65.reuse, R10 ;  /* 0x0000000a410d7221 */ /* 0x050fe20000010000 */
[----:B------:R-:W-:-:S03]  /*3070*/  F2FP.BF16.F32.PACK_AB R172, R65, R64 ;  /* 0x0000004041ac723e */ /* 0x000fc600000010ff */
[----:B--2---:R-:W-:-:S04]  /*3080*/  FADD.FTZ R10, R68, R13 ;  /* 0x0000000d440a7221 */ /* 0x004fc80000010000 */
[C---:B---3--:R-:W-:Y:S01]  /*3090*/  FADD.FTZ R3, R11.reuse, R10 ;  /* 0x0000000a0b037221 */ /* 0x048fe20000010000 */
[----:B------:R-:W-:Y:S01]  /*30a0*/  F2FP.BF16.F32.PACK_AB R174, R11, R68 ;  /* 0x000000440bae723e */ /* 0x000fe200000010ff */
[----:B-1----:R-:W-:Y:S06]  /*30b0*/  @!P0 BRA `(.L_x_10490) ;  /* 0x0000000000048947 */ /* 0x002fec0003800000 */
[----:B------:R-:W-:Y:S01]  /*30c0*/  BPT.TRAP 0x1 ;  /* 0x000000040000795c */ /* 0x000fe20000300000 */
.L_x_10490:
[----:B------:R1:W2:Y:S01]  /*30d0*/  SYNCS.PHASECHK.TRANS64.TRYWAIT P2, [UR21+0x22850], R7 ;  /* 0x02285007ff0075a7 */ /* 0x0002a20008040155 */
[----:B------:R-:W-:Y:S05]  /*30e0*/  @!P0 BRA `(.L_x_10491) ;  /* 0x0000000000048947 */ /* 0x000fea0003800000 */
[----:B------:R-:W-:Y:S01]  /*30f0*/  BPT.TRAP 0x1 ;  /* 0x000000040000795c */ /* 0x000fe20000300000 */
.L_x_10491:
[----:B--2---:R-:W-:Y:S05]  /*3100*/  @P2 BRA `(.L_x_10492) ;  /* 0x0000000000082947 */ /* 0x004fea0003800000 */
[----:B------:R-:W2:Y:S02]  /*3110*/  SYNCS.PHASECHK.TRANS64.TRYWAIT P2, [UR21+0x22850], R7 ;  /* 0x02285007ff0075a7 */ /* 0x000ea40008040155 */
[----:B--2---:R-:W-:Y:S05]  /*3120*/  @!P2 BRA `(.L_x_10493) ;  /* 0x000000940058a947 */ /* 0x004fea0003800000 */
.L_x_10492:
[----:B------:R3:W-:Y:S01]  /*3130*/  BAR.SYNC.DEFER_BLOCKING R6, 0x100 ;  /* 0x000400060000751d */ /* 0x0007e20000010000 */
[----:B------:R-:W-:Y:S01]  /*3140*/  UIADD3 UR6, UR49, 0x400, URZ ;  /* 0x0000040031067890 */ /* 0x000fe2000fffe03f */
[----:B--2---:R-:W-:Y:S01]  /*3150*/  @!P1 VIADD R8, R8, 0x22860 ;  /* 0x0002286008089836 */ /* 0x004fe20000000000 */
[----:B------:R-:W-:Y:S02]  /*3160*/  UIADD3 UR28, UR41, -0x2, URZ ;  /* 0xfffffffe291c7890 */ /* 0x000fe4000fffe03f */
[----:B------:R-:W-:Y:S01]  /*3170*/  USHF.R.U32.HI UR6, URZ, 0x4, UR6 ;  /* 0x000000043f067899 */ /* 0x000fe20008011606 */
[----:B------:R-:W-:Y:S01]  /*3180*/  UMOV UR7, 0x40000040 ;  /* 0x4000004000077882 */ /* 0x000fe20000000000 */
[----:B------:R-:W-:Y:S02]  /*3190*/  @!P1 PRMT R8, RZ, 0x654, R8 ;  /* 0x00000654ff089816 */ /* 0x000fe40000000008 */
[----:B------:R-:W-:-:S04]  /*31a0*/  ULOP3.LUT UR6, UR6, 0x3fff, URZ, 0xc0, !UPT ;  /* 0x00003fff06067892 */ /* 0x000fc8000f8ec03f */
        /* <DEDUP_REMOVED lines=35> */
[----:B------:R-:W-:-:S04]  /*33e0*/  UIADD3 UR6, UR42, -UR11, UR45 ;  /* 0x8000000b2a067290 */ /* 0x000fc8000fffe02d */
[----:B------:R-:W-:-:S04]  /*33f0*/  UIMAD.WIDE UR6, UR6, 0x2aaaaaab, URZ ;  /* 0x2aaaaaab060678a5 */ /* 0x000fc8000f8e023f */
[----:B------:R-:W-:-:S04]  /*3400*/  USHF.R.U32.HI UR6, URZ, 0x1f, UR7 ;  /* 0x0000001f3f067899 */ /* 0x000fc80008011607 */
[----:B------:R-:W-:-:S04]  /*3410*/  ULEA.HI.SX32 UR6, UR7, UR6, 0x1c ;  /* 0x0000000607067291 */ /* 0x000fc8000f8fe23f */
[----:B------:R-:W-:-:S04]  /*3420*/  UISETP.LT.AND UP0, UPT, URZ, UR6, UPT ;  /* 0x000000063f00728c */ /* 0x000fc8000bf01270 */
[----:B------:R-:W-:-:S04]  /*3430*/  USEL UR24, URZ, UR6, !UP0 ;  /* 0x000000063f187287 */ /* 0x000fc8000c000000 */
[----:B------:R-:W-:-:S06]  /*3440*/  UISETP.GE.AND UP0, UPT, UR28, UR24, UPT ;  /* 0x000000181c00728c */ /* 0x000fcc000bf06270 */
[----:B------:R-:W-:Y:S01]  /*3450*/  PLOP3.LUT P2, PT, PT, PT, UP0, 0x80, 0x0 ;  /* 0x000000000000781c */ /* 0x000fe20003f4f008 */
[----:B------:R-:W-:Y:S02]  /*3460*/  WARPGROUP.DEPBAR.LE gsb0, 0x0 ;  /* 0x00008000000079c5 */ /* 0x000fe40000010000 */
[----:B------:R3:W-:Y:S10]  /*3470*/  @!P1 SYNCS.ARRIVE.TRANS64.RED.A1T0 RZ, [R8+URZ], RZ ;  /* 0x000000ff08ff99a7 */ /* 0x0007f4000810043f */
[----:B---3--:R-:W-:Y:S05]  /*3480*/  @!P2 BRA `(.L_x_10494) ;  /* 0x000000240000a947 */ /* 0x008fea0003800000 */
[----:B------:R-:W-:Y:S01]  /*3490*/  IMAD.MOV.U32 R8, RZ, RZ, R5 ;  /* 0x000000ffff087224 */ /* 0x000fe200078e0005 */
[----:B------:R-:W-:Y:S01]  /*34a0*/  ULDC UR26, c[0x0][0x404] ;  /* 0x00010100001a7ab9 */ /* 0x000fe20000000800 */
[----:B-1----:R-:W-:Y:S01]  /*34b0*/  IMAD.MOV.U32 R7, RZ, RZ, R4 ;  /* 0x000000ffff077224 */ /* 0x002fe200078e0004 */
[----:B------:R-:W-:Y:S01]  /*34c0*/  ULDC UR27, c[0x0][0x2e0] ;  /* 0x0000b800001b7ab9 */ /* 0x000fe20000000800 */
[----:B------:R-:W-:Y:S01]  /*34d0*/  ULDC UR25, c[0x0][0x988] ;  /* 0x0002620000197ab9 */ /* 0x000fe20000000800 */
[----:B------:R-:W-:-:S05]  /*34e0*/  ULDC.64 UR22, c[0x0][0x3f8] ;  /* 0x0000fe0000167ab9 */ /* 0x000fca0000000a00 */
.L_x_10503:
[----:B------:R-:W-:-:S04]  /*34f0*/  UIADD3 UR37, UR37, 0x1, URZ ;  /* 0x0000000125257890 */ /* 0x000fc8000fffe03f */
[----:B------:R-:W-:-:S04]  /*3500*/  UISETP.NE.AND UP0, UPT, UR37, 0x2, UPT ;  /* 0x000000022500788c */ /* 0x000fc8000bf05270 */
[----:B------:R-:W-:Y:S02]  /*3510*/  USEL UR6, URZ, 0x1, UP0 ;  /* 0x000000013f067887 */ /* 0x000fe40008000000 */
[----:B------:R-:W-:Y:S02]  /*3520*/  USEL UR37, UR37, URZ, UP0 ;  /* 0x0000003f25257287 */ /* 0x000fe40008000000 */
[----:B------:R-:W-:Y:S01]  /*3530*/  ULOP3.LUT UR38, UR38, UR6, URZ, 0x3c, !UPT ;  /* 0x0000000626267292 */ /* 0x000fe2000f8e3c3f */
[----:B--2---:R-:W-:Y:S11]  /*3540*/  @!P0 BRA `(.L_x_10495) ;  /* 0x0000000000048947 */ /* 0x004ff60003800000 */
[----:B------:R-:W-:Y:S01]  /*3550*/  BPT.TRAP 0x1 ;  /* 0x000000040000795c */ /* 0x000fe20000300000 */
.L_x_10495:
[----:B------:R-:W-:Y:S01]  /*3560*/  ULEA UR29, UR37, UR49, 0x3 ;  /* 0x00000031251d7291 */ /* 0x000fe2000f8e183f */
[----:B------:R-:W-:-:S04]  /*3570*/  MOV R6, UR38 ;  /* 0x0000002600067c02 */ /* 0x000fc80008000f00 */
[----:B------:R-:W-:-:S04]  /*3580*/  SHF.L.U32 R6, R6, 0x1f, RZ ;  /* 0x0000001f06067819 */ /* 0x000fc800000006ff */
[----:B------:R1:W2:Y:S01]  /*3590*/  SYNCS.PHASECHK.TRANS64.TRYWAIT P2, [UR29+0x22830], R6 ;  /* 0x02283006ff0075a7 */ /* 0x0002a2000804015d */
[----:B------:R-:W-:Y:S05]  /*35a0*/  @!P0 BRA `(.L_x_10496) ;  /* 0x0000000000048947 */ /* 0x000fea0003800000 */
[----:B------:R-:W-:Y:S01]  /*35b0*/  BPT.TRAP 0x1 ;  /* 0x000000040000795c */ /* 0x000fe20000300000 */
.L_x_10496:
[----:B--2---:R-:W-:Y:S05]  /*35c0*/  @P2 BRA `(.L_x_10497) ;  /* 0x0000000000082947 */ /* 0x004fea0003800000 */
[----:B------:R-:W2:Y:S02]  /*35d0*/  SYNCS.PHASECHK.TRANS64.TRYWAIT P2, [UR29+0x22830], R6 ;  /* 0x02283006ff0075a7 */ /* 0x000ea4000804015d */
[----:B--2---:R-:W-:Y:S05]  /*35e0*/  @!P2 BRA `(.L_x_10498) ;  /* 0x00000090003ca947 */ /* 0x004fea0003800000 */
.L_x_10497:
[----:B------:R-:W-:Y:S01]  /*35f0*/  UIMAD UR18, UR37, 0x300, UR20 ;  /* 0x00000300251278a4 */ /* 0x000fe2000f8e0214 */
[----:B------:R-:W-:Y:S01]  /*3600*/  WARPGROUP.ARRIVE ;  /* 0x00000000000079c5 */ /* 0x000fe20000000000 */
[----:B------:R-:W-:Y:S01]  /*3610*/  UMOV UR19, 0x40000040 ;  /* 0x4000004000137882 */ /* 0x000fe20000000000 */
[----:B------:R-:W-:Y:S01]  /*3620*/  UMOV UR7, 0x40000040 ;  /* 0x4000004000077882 */ /* 0x000fe20000000000 */
[----:B------:R-:W-:Y:S01]  /*3630*/  UIADD3 UR6, UR18, 0x2, URZ ;  /* 0x0000000212067890 */ /* 0x000fe2000fffe03f */
[----:B--2---:R-:W2:Y:S01]  /*3640*/  LDC R5, c[0x0][0x288] ;  /* 0x0000a200ff057b82 */ /* 0x004ea20000000800 */
[----:B------:R-:W-:Y:S01]  /*3650*/  UIADD3 UR10, UR18, 0x4, URZ ;  /* 0x00000004120a7890 */ /* 0x000fe2000fffe03f */
[----:B------:R-:W-:Y:S02]  /*3660*/  UMOV UR11, 0x40000040 ;  /* 0x40000040000b7882 */ /* 0x000fe40000000000 */
[----:B------:R-:W-:Y:S01]  /*3670*/  HGMMA.64x96x16.F32.BF16 R152, gdesc[UR16], RZ, !UPT, gsb0 ;  /* 0x01600000109879f0 */ /* 0x000fe2000c0018ff */
[----:B------:R-:W-:Y:S01]  /*3680*/  UIADD3 UR14, UR18, 0x6, URZ ;  /* 0x00000006120e7890 */ /* 0x000fe2000fffe03f */
[----:B------:R-:W-:Y:S01]  /*3690*/  UMOV UR15, 0x40000040 ;  /* 0x40000040000f7882 */ /* 0x000fe20000000000 */
[----:B------:R-:W-:-:S04]  /*36a0*/  UISETP.NE.U32.AND UP0, UPT, UR22, URZ, UPT ;  /* 0x0000003f1600728c */ /* 0x000fc8000bf05070 */
[----:B------:R-:W-:Y:S01]  /*36b0*/  UISETP.NE.AND.EX UP0, UPT, UR23, URZ, UPT, UP0 ;  /* 0x0000003f1700728c */ /* 0x000fe2000bf05300 */
[----:B------:R-:W-:Y:S02]  /*36c0*/  WARPGROUP.DEPBAR.LE gsb0, 0x0 ;  /* 0x00008000000079c5 */ /* 0x000fe40000010000 */
[----:B------:R-:W-:-:S06]  /*36d0*/  WARPGROUP.ARRIVE ;  /* 0x00000000000079c5 */ /* 0x000fcc0000000000 */
[----:B------:R-:W-:Y:S01]  /*36e0*/  HGMMA.64x96x16.F32.BF16 R152, gdesc[UR4], R152, gsb0 ;  /* 0x01600000049879f0 */ /* 0x000fe20008001898 */
[----:B------:R-:W-:Y:S02]  /*36f0*/  UIMAD UR6, UR28, -0x60, UR42 ;  /* 0xffffffa01c0678a4 */ /* 0x000fe4000f8e022a */
[----:B------:R-:W-:Y:S02]  /*3700*/  USEL UR7, UR26, 0x1, UP0 ;  /* 0x000000011a077887 */ /* 0x000fe40008000000 */
[----:B------:R-:W-:-:S04]  /*3710*/  UIADD3 UR6, UR6, 0x1, URZ ;  /* 0x0000000106067890 */ /* 0x000fc8000fffe03f */
[----:B------:R-:W-:-:S06]  /*3720*/  UIMAD UR6, UR7, UR27, UR6 ;  /* 0x0000001b070672a4 */ /* 0x000fcc000f8e0206 */
[----:B--2---:R-:W-:-:S05]  /*3730*/  IADD3 R5, -R5, UR6, RZ ;  /* 0x0000000605057c10 */ /* 0x004fca000fffe1ff */
[----:B------:R-:W-:-:S04]  /*3740*/  IMAD R5, R2, -0x2, R5 ;  /* 0xfffffffe02057824 */ /* 0x000fc800078e0205 */
[----:B------:R-:W-:-:S05]  /*3750*/  IMAD.IADD R14, R22, 0x1, R5 ;  /* 0x00000001160e7824 */ /* 0x000fca00078e0205 */
[C---:B------:R-:W-:Y:S02]  /*3760*/  ISETP.GT.AND P2, PT, R14.reuse, RZ, PT ;  /* 0x000000ff0e00720c */ /* 0x040fe40003f44270 */
[----:B------:R-:W-:Y:S01]  /*3770*/  ISETP.GT.AND P3, PT, R14, 0x1, PT ;  /* 0x000000010e00780c */ /* 0x000fe20003f64270 */
        /* <DEDUP_REMOVED lines=71> */
[C---:B------:R-:W-:Y:S01]  /*3bf0*/  ISETP.GT.AND P3, PT, R14.reuse, 0x59, PT ;  /* 0x000000590e00780c */ /* 0x040fe20003f64270 */
[----:B------:R-:W-:Y:S01]  /*3c00*/  VIADD R14, R14, 0x8 ;  /* 0x000000080e0e7836 */ /* 0x000fe20000000000 */
[----:B------:R-:W-:Y:S02]  /*3c10*/  FSEL R196, R196, -INF , P2 ;  /* 0xff800000c4c47808 */ /* 0x000fe40001000000 */
[----:B------:R-:W-:Y:S02]  /*3c20*/  FMNMX.FTZ R9, R193, R4, !PT ;  /* 0x00000004c1097209 */ /* 0x000fe40007810000 */
[----:B------:R-:W-:Y:S02]  /*3c30*/  FSEL R197, R197, -INF , P3 ;  /* 0xff800000c5c57808 */ /* 0x000fe40001800000 */
[----:B------:R-:W-:Y:S02]  /*3c40*/  FMNMX.FTZ R4, R196, R9, !PT ;  /* 0x00000009c4047209 */ /* 0x000fe40007810000 */
[----:B------:R-:W-:-:S02]  /*3c50*/  ISETP.GT.AND P3, PT, R14, RZ, PT ;  /* 0x000000ff0e00720c */ /* 0x000fc40003f64270 */
[----:B------:R-:W-:Y:S02]  /*3c60*/  FMNMX.FTZ R10, R197, R4, !PT ;  /* 0x00000004c50a7209 */ /* 0x000fe40007810000 */
[----:B------:R-:W-:-:S03]  /*3c70*/  ISETP.GT.AND P4, PT, R14, 0x1, PT ;  /* 0x000000010e00780c */ /* 0x000fc60003f84270 */
[----:B------:R-:W2:Y:S01]  /*3c80*/  SHFL.BFLY PT, R9, R10, 0x2, 0x1f ;  /* 0x0c401f000a097f89 */ /* 0x000ea200000e0000 */
[----:B------:R-:W-:Y:S02]  /*3c90*/  FSEL R155, R155, -INF , P4 ;  /* 0xff8000009b9b7808 */ /* 0x000fe40002000000 */
        /* <DEDUP_REMOVED lines=23> */
[----:B------:R-:W-:-:S02]  /*3e10*/  ISETP.GT.AND P3, PT, R14, 0x8, PT ;  /* 0x000000080e00780c */ /* 0x000fc40003f64270 */
[----:B------:R-:W-:Y:S02]  /*3e20*/  FMNMX.FTZ R12, R9, R8, !PT ;  /* 0x00000008090c7209 */ /* 0x000fe40007810000 */
[----:B------:R-:W-:Y:S02]  /*3e30*/  FSEL R10, R20, RZ, P2 ;  /* 0x000000ff140a7208 */ /* 0x000fe40001000000 */
[----:B------:R-:W-:Y:S02]  /*3e40*/  FSEL R158, R158, -INF , P3 ;  /* 0xff8000009e9e7808 */ /* 0x000fe40001800000 */
[----:B------:R-:W-:Y:S01]  /*3e50*/  ISETP.GT.AND P3, PT, R14, 0x10, PT ;  /* 0x000000100e00780c */ /* 0x000fe20003f64270 */
[--C-:B------:R-:W-:Y:S01]  /*3e60*/  FFMA.FTZ R152, R207, UR25, -R10.reuse ;  /* 0x00000019cf987c23 */ /* 0x100fe2000801080a */
[----:B------:R-:W-:Y:S01]  /*3e70*/  FMNMX.FTZ R207, R155, R12, !PT ;  /* 0x0000000c9bcf7209 */ /* 0x000fe20007810000 */
[--C-:B------:R-:W-:Y:S01]  /*3e80*/  FFMA.FTZ R154, R15, UR25, -R10.reuse ;  /* 0x000000190f9a7c23 */ /* 0x100fe2000801080a */
[----:B------:R-:W-:Y:S01]  /*3e90*/  FSEL R162, R162, -INF , P3 ;  /* 0xff800000a2a27808 */ /* 0x000fe20001800000 */
[--C-:B------:R-:W-:Y:S01]  /*3ea0*/  FFMA.FTZ R156, R21, UR25, -R10.reuse ;  /* 0x00000019159c7c23 */ /* 0x100fe2000801080a */
[----:B------:R-:W-:Y:S01]  /*3eb0*/  FMNMX.FTZ R12, R158, R207, !PT ;  /* 0x000000cf9e0c7209 */ /* 0x000fe20007810000 */
[--C-:B------:R-:W-:Y:S01]  /*3ec0*/  FFMA.FTZ R160, R153, UR25, -R10.reuse ;  /* 0x0000001999a07c23 */ /* 0x100fe2000801080a */
[----:B------:R-:W-:Y:S01]  /*3ed0*/  ISETP.GT.AND P3, PT, R14, 0x18, PT ;  /* 0x000000180e00780c */ /* 0x000fe20003f64270 */
[--C-:B------:R-:W-:Y:S01]  /*3ee0*/  FFMA.FTZ R168, R184, UR25, -R10.reuse ;  /* 0x00000019b8a87c23 */ /* 0x100fe2000801080a */
[----:B------:R-:W-:Y:S01]  /*3ef0*/  FMNMX.FTZ R207, R159, R12, !PT ;  /* 0x0000000c9fcf7209 */ /* 0x000fe20007810000 */
[--C-:B------:R-:W-:Y:S01]  /*3f00*/  FFMA.FTZ R11, R11, UR25, -R10.reuse ;  /* 0x000000190b0b7c23 */ /* 0x100fe2000801080a */
[----:B------:R-:W-:Y:S01]  /*3f10*/  FSEL R166, R166, -INF , P3 ;  /* 0xff800000a6a67808 */ /* 0x000fe20001800000 */
[----:B------:R-:W-:Y:S01]  /*3f20*/  MUFU.EX2 R152, R152 ;  /* 0x0000009800987308 */ /* 0x000fe20000000800 */
        /* <DEDUP_REMOVED lines=11> */
[----:B------:R-:W-:Y:S01]  /*3fe0*/  FFMA.FTZ R197, R197, UR25, -R10 ;  /* 0x00000019c5c57c23 */ /* 0x000fe2000801080a */
[----:B------:R-:W-:-:S02]  /*3ff0*/  FMNMX.FTZ R157, R167, R12, !PT ;  /* 0x0000000ca79d7209 */ /* 0x000fc40007810000 */
[----:B------:R-:W-:Y:S01]  /*4000*/  FSEL R174, R174, -INF , P3 ;  /* 0xff800000aeae7808 */ /* 0x000fe20001800000 */
[----:B------:R-:W-:Y:S01]  /*4010*/  MUFU.EX2 R154, R154 ;  /* 0x0000009a009a7308 */ /* 0x000fe20000000800 */
[----:B------:R-:W-:Y:S02]  /*4020*/  FMNMX.FTZ R12, R170, R157, !PT ;  /* 0x0000009daa0c7209 */ /* 0x000fe40007810000 */
[----:B------:R-:W-:Y:S02]  /*4030*/  ISETP.GT.AND P3, PT, R14, 0x30, PT ;  /* 0x000000300e00780c */ /* 0x000fe40003f64270 */
[----:B------:R-:W-:Y:S02]  /*4040*/  FMNMX.FTZ R21, R171, R12, !PT ;  /* 0x0000000cab157209 */ /* 0x000fe40007810000 */
[----:B------:R-:W-:Y:S01]  /*4050*/  FSEL R178, R178, -INF , P3 ;  /* 0xff800000b2b27808 */ /* 0x000fe20001800000 */
[----:B------:R-:W-:Y:S01]  /*4060*/  MUFU.EX2 R15, R15 ;  /* 0x0000000f000f7308 */ /* 0x000fe20000000800 */
[----:B------:R-:W-:Y:S01]  /*4070*/  FMNMX.FTZ R12, R174, R21, !PT ;  /* 0x00000015ae0c7209 */ /* 0x000fe20007810000 */
[--C-:B------:R-:W-:Y:S01]  /*4080*/  FFMA.FTZ R21, R161, UR25, -R10.reuse ;  /* 0x00000019a1157c23 */ /* 0x100fe2000801080a */
[----:B------:R-:W-:Y:S01]  /*4090*/  ISETP.GT.AND P3, PT, R14, 0x38, PT ;  /* 0x000000380e00780c */ /* 0x000fe20003f64270 */
[--C-:B------:R-:W-:Y:S01]  /*40a0*/  FFMA.FTZ R161, R177, UR25, -R10.reuse ;  /* 0x00000019b1a17c23 */ /* 0x100fe2000801080a */
[----:B------:R-:W-:Y:S01]  /*40b0*/  FMNMX.FTZ R157, R175, R12, !PT ;  /* 0x0000000caf9d7209 */ /* 0x000fe20007810000 */
[----:B------:R-:W-:Y:S01]  /*40c0*/  FFMA.FTZ R177, R193, UR25, -R10 ;  /* 0x00000019c1b17c23 */ /* 0x000fe2000801080a */
[----:B------:R-:W-:Y:S01]  /*40d0*/  FSEL R182, R182, -INF , P3 ;  /* 0xff800000b6b67808 */ /* 0x000fe20001800000 */
[----:B------:R-:W-:Y:S01]  /*40e0*/  MUFU.EX2 R156, R156 ;  /* 0x0000009c009c7308 */ /* 0x000fe20000000800 */
[----:B------:R-:W-:-:S02]  /*40f0*/  FMNMX.FTZ R12, R178, R157, !PT ;  /* 0x0000009db20c7209 */ /* 0x000fc40007810000 */
[----:B------:R-:W-:Y:S02]  /*4100*/  ISETP.GT.AND P3, PT, R14, 0x40, PT ;  /* 0x000000400e00780c */ /* 0x000fe40003f64270 */
[----:B------:R-:W-:Y:S02]  /*4110*/  FMNMX.FTZ R153, R179, R12, !PT ;  /* 0x0000000cb3997209 */ /* 0x000fe40007810000 */
[----:B------:R-:W-:Y:S01]  /*4120*/  FSEL R186, R186, -INF , P3 ;  /* 0xff800000baba7808 */ /* 0x000fe20001800000 */
[----:B------:R2:W-:Y:S01]  /*4130*/  MUFU.EX2 R12, R160 ;  /* 0x000000a0000c7308 */ /* 0x0005e20000000800 */
[----:B------:R-:W-:Y:S01]  /*4140*/  FMNMX.FTZ R20, R182, R153, !PT ;  /* 0x00000099b6147209 */ /* 0x000fe20007810000 */
[--C-:B------:R-:W-:Y:S01]  /*4150*/  FFMA.FTZ R153, R165, UR25, -R10.reuse ;  /* 0x00000019a5997c23 */ /* 0x100fe2000801080a */
[----:B------:R-:W-:Y:S01]  /*4160*/  ISETP.GT.AND P3, PT, R14, 0x48, PT ;  /* 0x000000480e00780c */ /* 0x000fe20003f64270 */
[----:B------:R-:W-:Y:S01]  /*4170*/  FFMA.FTZ R165, R181, UR25, -R10 ;  /* 0x00000019b5a57c23 */ /* 0x000fe2000801080a */
[----:B------:R-:W-:-:S02]  /*4180*/  FMNMX.FTZ R157, R183, R20, !PT ;  /* 0x00000014b79d7209 */ /* 0x000fc40007810000 */
[----:B------:R-:W-:Y:S01]  /*4190*/  FSEL R190, R190, -INF , P3 ;  /* 0xff800000bebe7808 */ /* 0x000fe20001800000 */
[----:B------:R-:W-:Y:S01]  /*41a0*/  MUFU.EX2 R21, R21 ;  /* 0x0000001500157308 */ /* 0x000fe20000000800 */
[----:B------:R-:W-:Y:S01]  /*41b0*/  FMNMX.FTZ R20, R186, R157, !PT ;  /* 0x0000009dba147209 */ /* 0x000fe20007810000 */
[--C-:B--2---:R-:W-:Y:S01]  /*41c0*/  FFMA.FTZ R160, R13, UR25, -R10.reuse ;  /* 0x000000190da07c23 */ /* 0x104fe2000801080a */
[----:B------:R-:W-:Y:S02]  /*41d0*/  ISETP.GT.AND P3, PT, R14, 0x50, PT ;  /* 0x000000500e00780c */ /* 0x000fe40003f64270 */
[----:B------:R-:W-:Y:S02]  /*41e0*/  FMNMX.FTZ R13, R187, R20, !PT ;  /* 0x00000014bb0d7209 */ /* 0x000fe40007810000 */
[----:B------:R-:W-:Y:S01]  /*41f0*/  FSEL R191, R191, -INF , P4 ;  /* 0xff800000bfbf7808 */ /* 0x000fe20002000000 */
[----:B------:R-:W-:Y:S01]  /*4200*/  MUFU.EX2 R153, R153 ;  /* 0x0000009900997308 */ /* 0x000fe20000000800 */
[----:B------:R-:W-:Y:S01]  /*4210*/  FMNMX.FTZ R20, R190, R13, !PT ;  /* 0x0000000dbe147209 */ /* 0x000fe20007810000 */
[--C-:B------:R-:W-:Y:S01]  /*4220*/  FFMA.FTZ R13, R169, UR25, -R10.reuse ;  /* 0x00000019a90d7c23 */ /* 0x100fe2000801080a */
[----:B------:R-:W-:Y:S01]  /*4230*/  ISETP.GT.AND P4, PT, R14, 0x51, PT ;  /* 0x000000510e00780c */ /* 0x000fe20003f84270 */
[----:B------:R-:W-:Y:S01]  /*4240*/  FFMA.FTZ R169, R185, UR25, -R10 ;  /* 0x00000019b9a97c23 */ /* 0x000fe2000801080a */
[----:B------:R-:W-:-:S02]  /*4250*/  FSEL R194, R194, -INF , P3 ;  /* 0xff800000c2c27808 */ /* 0x000fc40001800000 */
[----:B------:R-:W-:Y:S01]  /*4260*/  FMNMX.FTZ R157, R191, R20, !PT ;  /* 0x00000014bf9d7209 */ /* 0x000fe20007810000 */
[----:B------:R-:W-:Y:S01]  /*4270*/  MUFU.EX2 R160, R160 ;  /* 0x000000a000a07308 */ /* 0x000fe20000000800 */
[----:B------:R-:W-:Y:S02]  /*4280*/  ISETP.GT.AND P3, PT, R14, 0x58, PT ;  /* 0x000000580e00780c */ /* 0x000fe40003f64270 */
[----:B------:R-:W-:Y:S02]  /*4290*/  FSEL R195, R195, -INF , P4 ;  /* 0xff800000c3c37808 */ /* 0x000fe40002000000 */
[----:B------:R-:W-:Y:S01]  /*42a0*/  FMNMX.FTZ R20, R194, R157, !PT ;  /* 0x0000009dc2147209 */ /* 0x000fe20007810000 */
[--C-:B------:R-:W-:Y:S01]  /*42b0*/  FFMA.FTZ R157, R173, UR25, -R10.reuse ;  /* 0x00000019ad9d7c23 */ /* 0x100fe2000801080a */
[----:B------:R-:W-:Y:S01]  /*42c0*/  ISETP.GT.AND P4, PT, R14, 0x59, PT ;  /* 0x000000590e00780c */ /* 0x000fe20003f84270 */
[--C-:B------:R-:W-:Y:S01]  /*42d0*/  FFMA.FTZ R14, R5, UR25, -R10.reuse ;  /* 0x00000019050e7c23 */ /* 0x100fe2000801080a */
[----:B------:R-:W-:Y:S01]  /*42e0*/  FSEL R198, R198, -INF , P3 ;  /* 0xff800000c6c67808 */ /* 0x000fe20001800000 */
[----:B------:R-:W-:Y:S01]  /*42f0*/  FFMA.FTZ R173, R189, UR25, -R10 ;  /* 0x00000019bdad7c23 */ /* 0x000fe2000801080a */
[----:B------:R-:W-:Y:S01]  /*4300*/  FMNMX.FTZ R5, R195, R20, !PT ;  /* 0x00000014c3057209 */ /* 0x000fe20007810000 */
[----:B------:R-:W-:Y:S01]  /*4310*/  MUFU.EX2 R13, R13 ;  /* 0x0000000d000d7308 */ /* 0x000fe20000000800 */
[----:B------:R-:W-:-:S02]  /*4320*/  FSEL R199, R199, -INF , P4 ;  /* 0xff800000c7c77808 */ /* 0x000fc40002000000 */
[----:B------:R-:W-:Y:S02]  /*4330*/  FMNMX.FTZ R20, R198, R5, !PT ;  /* 0x00000005c6147209 */ /* 0x000fe40007810000 */
[----:B------:R-:W-:Y:S02]  /*4340*/  FSEL R184, R4, RZ, P2 ;  /* 0x000000ff04b87208 */ /* 0x000fe40001000000 */
[----:B------:R-:W-:Y:S01]  /*4350*/  FMNMX.FTZ R5, R199, R20, !PT ;  /* 0x00000014c7057209 */ /* 0x000fe20007810000 */
[----:B------:R-:W-:Y:S01]  /*4360*/  FFMA.FTZ R20, R180, UR25, -R10 ;  /* 0x00000019b4147c23 */ /* 0x000fe2000801080a */
[----:B------:R-:W-:Y:S01]  /*4370*/  MUFU.EX2 R14, R14 ;  /* 0x0000000e000e7308 */ /* 0x000fe20000000800 */
[----:B------:R-:W-:Y:S02]  /*4380*/  FADD.FTZ R184, -R184, R7 ;  /* 0x00000007b8b87221 */ /* 0x000fe40000010100 */
[----:B------:R-:W2:Y:S02]  /*4390*/  SHFL.BFLY PT, R172, R5, 0x2, 0x1f ;  /* 0x0c401f0005ac7f89 */ /* 0x000ea400000e0000 */
[----:B------:R-:W-:-:S03]  /*43a0*/  FMUL.FTZ R181, R184, UR25 ;  /* 0x00000019b8b57c20 */ /* 0x000fc60008410000 */
[----:B------:R-:W-:Y:S08]  /*43b0*/  MUFU.EX2 R157, R157 ;  /* 0x0000009d009d7308 */ /* 0x000ff00000000800 */
[----:B------:R-:W3:Y:S08]  /*43c0*/  MUFU.EX2 R181, R181 ;  /* 0x000000b500b57308 */ /* 0x000ef00000000800 */
[----:B------:R-:W4:Y:S01]  /*43d0*/  MUFU.EX2 R164, R164 ;  /* 0x000000a400a47308 */ /* 0x000f220000000800 */
[----:B--2---:R-:W-:Y:S01]  /*43e0*/  FMNMX.FTZ R180, R5, R172, !PT ;  /* 0x000000ac05b47209 */ /* 0x004fe20007810000 */
[----:B------:R-:W-:-:S04]  /*43f0*/  FFMA.FTZ R172, R188, UR25, -R10 ;  /* 0x00000019bcac7c23 */ /* 0x000fc8000801080a */
[----:B------:R-:W2:Y:S02]  /*4400*/  SHFL.BFLY PT, R5, R180, 0x1, 0x1f ;  /* 0x0c201f00b4057f89 */ /* 0x000ea400000e0000 */
        /* <DEDUP_REMOVED lines=31> */
[----:B------:R-:W-:Y:S01]  /*4600*/  FSEL R193, R5, RZ, P2 ;  /* 0x000000ff05c17208 */ /* 0x000fe20001000000 */
[----:B------:R-:W-:Y:S01]  /*4610*/  MUFU.EX2 R169, R169 ;  /* 0x000000a900a97308 */ /* 0x000fe20000000800 */
[----:B------:R-:W-:Y:S01]  /*4620*/  FSEL R192, R192, RZ, P2 ;  /* 0x000000ffc0c07208 */ /* 0x000fe20001000000 */
[-C--:B------:R-:W-:Y:S01]  /*4630*/  FMUL.FTZ R72, R72, R181.reuse ;  /* 0x000000b548487220 */ /* 0x080fe20000410000 */
[-C--:B------:R-:W-:Y:S01]  /*4640*/  FMUL.FTZ R73, R73, R181.reuse ;  /* 0x000000b549497220 */ /* 0x080fe20000410000 */
[----:B------:R-:W-:Y:S01]  /*4650*/  FADD.FTZ R193, -R193, R8 ;  /* 0x00000008c1c17221 */ /* 0x000fe20000010100 */
[----:B------:R-:W-:Y:S01]  /*4660*/  FMUL.FTZ R76, R76, R181 ;  /* 0x000000b54c4c7220 */ /* 0x000fe20000410000 */
[--C-:B------:R-:W-:Y:S01]  /*4670*/  FFMA.FTZ R10, R155, UR25, -R192.reuse ;  /* 0x000000199b0a7c23 */ /* 0x100fe200080108c0 */
[----:B------:R-:W-:Y:S01]  /*4680*/  FFMA.FTZ R155, R158, UR25, -R192 ;  /* 0x000000199e9b7c23 */ /* 0x000fe200080108c0 */
[----:B------:R-:W-:Y:S01]  /*4690*/  FFMA.FTZ R158, R181, R3, R152 ;  /* 0x00000003b59e7223 */ /* 0x000fe20000010098 */
[--C-:B------:R-:W-:Y:S01]  /*46a0*/  FFMA.FTZ R208, R175, UR25, -R192.reuse ;  /* 0x00000019afd07c23 */ /* 0x100fe200080108c0 */
[--C-:B------:R-:W-:Y:S01]  /*46b0*/  FFMA.FTZ R175, R178, UR25, -R192.reuse ;  /* 0x00000019b2af7c23 */ /* 0x100fe200080108c0 */
[----:B------:R-:W-:Y:S01]  /*46c0*/  FFMA.FTZ R178, R179, UR25, -R192 ;  /* 0x00000019b3b27c23 */ /* 0x000fe200080108c0 */
[----:B------:R-:W-:Y:S01]  /*46d0*/  FADD.FTZ R3, R11, R158 ;  /* 0x0000009e0b037221 */ /* 0x000fe20000010000 */
[--C-:B------:R-:W-:Y:S01]  /*46e0*/  FFMA.FTZ R179, R182, UR25, -R192.reuse ;  /* 0x00000019b6b37c23 */ /* 0x100fe200080108c0 */
[--C-:B------:R-:W-:Y:S01]  /*46f0*/  FFMA.FTZ R182, R183, UR25, -R192.reuse ;  /* 0x00000019b7b67c23 */ /* 0x100fe200080108c0 */
[--C-:B------:R-:W-:Y:S01]  /*4700*/  FFMA.FTZ R183, R186, UR25, -R192.reuse ;  /* 0x00000019bab77c23 */ /* 0x100fe200080108c0 */
[----:B------:R-:W-:Y:S01]  /*4710*/  FADD.FTZ R158, R154, R3 ;  /* 0x000000039a9e7221 */ /* 0x000fe20000010000 */
[----:B------:R-:W-:Y:S01]  /*4720*/  FFMA.FTZ R186, R187, UR25, -R192 ;  /* 0x00000019bbba7c23 */ /* 0x000fe200080108c0 */
[----:B------:R-:W-:Y:S01]  /*4730*/  IMAD.U32 R187, RZ, RZ, UR29 ;  /* 0x0000001dffbb7e24 */ /* 0x000fe2000f8e00ff */
[----:B------:R-:W-:Y:S01]  /*4740*/  MUFU.EX2 R172, R172 ;  /* 0x000000ac00ac7308 */ /* 0x000fe20000000800 */
[----:B------:R-:W-:Y:S01]  /*4750*/  FADD.FTZ R3, R15, R158 ;  /* 0x0000009e0f037221 */ /* 0x000fe20000010000 */
[--C-:B------:R-:W-:Y:S01]  /*4760*/  FFMA.FTZ R185, R9, UR25, -R192.reuse ;  /* 0x0000001909b97c23 */ /* 0x100fe200080108c0 */
[----:B------:R-:W-:Y:S01]  /*4770*/  IADD3 R9, -R23, 0xb, RZ ;  /* 0x0000000b17097810 */ /* 0x000fe20007ffe1ff */
[--C-:B------:R-:W-:Y:S01]  /*4780*/  FFMA.FTZ R189, R190, UR25, -R192.reuse ;  /* 0x00000019bebd7c23 */ /* 0x100fe200080108c0 */
[----:B------:R-:W-:Y:S01]  /*4790*/  FADD.FTZ R158, R156, R3 ;  /* 0x000000039c9e7221 */ /* 0x000fe20000010000 */
[--C-:B------:R-:W-:Y:S01]  /*47a0*/  FFMA.FTZ R184, R159, UR25, -R192.reuse ;  /* 0x000000199fb87c23 */ /* 0x100fe200080108c0 */
[----:B------:R-:W-:Y:S01]  /*47b0*/  FFMA.FTZ R188, R163, UR25, -R192 ;  /* 0x00000019a3bc7c23 */ /* 0x000fe200080108c0 */
[----:B------:R-:W-:Y:S01]  /*47c0*/  MUFU.EX2 R173, R173 ;  /* 0x000000ad00ad7308 */ /* 0x000fe20000000800 */
[----:B------:R-:W-:Y:S01]  /*47d0*/  FADD.FTZ R3, R21, R158 ;  /* 0x0000009e15037221 */ /* 0x000fe20000010000 */
[--C-:B------:R-:W-:Y:S01]  /*47e0*/  FFMA.FTZ R206, R171, UR25, -R192.reuse ;  /* 0x00000019abce7c23 */ /* 0x100fe200080108c0 */
[--C-:B------:R-:W-:Y:S01]  /*47f0*/  FFMA.FTZ R190, R191, UR25, -R192.reuse ;  /* 0x00000019bfbe7c23 */ /* 0x100fe200080108c0 */
[--C-:B------:R-:W-:Y:S01]  /*4800*/  FFMA.FTZ R159, R162, UR25, -R192.reuse ;  /* 0x00000019a29f7c23 */ /* 0x100fe200080108c0 */
[----:B------:R-:W-:Y:S01]  /*4810*/  FADD.FTZ R158, R12, R3 ;  /* 0x000000030c9e7221 */ /* 0x000fe20000010000 */
[--C-:B------:R-:W-:Y:S01]  /*4820*/  FFMA.FTZ R163, R166, UR25, -R192.reuse ;  /* 0x00000019a6a37c23 */ /* 0x100fe200080108c0 */
[----:B------:R-:W-:Y:S01]  /*4830*/  FFMA.FTZ R171, R174, UR25, -R192 ;  /* 0x00000019aeab7c23 */ /* 0x000fe200080108c0 */
[----:B------:R1:W-:Y:S01]  /*4840*/  MUFU.EX2 R7, R197 ;  /* 0x000000c500077308 */ /* 0x0003e20000000800 */
[----:B------:R-:W-:Y:S01]  /*4850*/  FADD.FTZ R3, R153, R158 ;  /* 0x0000009e99037221 */ /* 0x000fe20000010000 */
[--C-:B------:R-:W-:Y:S01]  /*4860*/  FFMA.FTZ R191, R194, UR25, -R192.reuse ;  /* 0x00000019c2bf7c23 */ /* 0x100fe200080108c0 */
[--C-:B------:R-:W-:Y:S01]  /*4870*/  FFMA.FTZ R195, R195, UR25, -R192.reuse ;  /* 0x00000019c3c37c23 */ /* 0x100fe200080108c0 */
[--C-:B------:R-:W-:Y:S01]  /*4880*/  FFMA.FTZ R198, R198, UR25, -R192.reuse ;  /* 0x00000019c6c67c23 */ /* 0x100fe200080108c0 */
[----:B------:R-:W-:Y:S01]  /*4890*/  FADD.FTZ R158, R160, R3 ;  /* 0x00000003a09e7221 */ /* 0x000fe20000010000 */
[----:B------:R-:W-:Y:S01]  /*48a0*/  FFMA.FTZ R199, R199, UR25, -R192 ;  /* 0x00000019c7c77c23 */ /* 0x000fe200080108c0 */
[----:B------:R-:W-:Y:S01]  /*48b0*/  F2FP.BF16.F32.PACK_AB R162, R157, R14 ;  /* 0x0000000e9da2723e */ /* 0x000fe200000010ff */
[----:B------:R-:W-:Y:S01]  /*48c0*/  MUFU.EX2 R176, R176 ;  /* 0x000000b000b07308 */ /* 0x000fe20000000800 */
[----:B------:R-:W-:Y:S01]  /*48d0*/  FADD.FTZ R3, R13, R158 ;  /* 0x0000009e0d037221 */ /* 0x000fe20000010000 */
[----:B------:R-:W-:Y:S01]  /*48e0*/  F2FP.BF16.F32.PACK_AB R152, R11, R152 ;  /* 0x000000980b98723e */ /* 0x000fe200000010ff */
[-C--:B------:R-:W-:Y:S01]  /*48f0*/  FMUL.FTZ R77, R77, R181.reuse ;  /* 0x000000b54d4d7220 */ /* 0x080fe20000410000 */
[----:B------:R-:W-:Y:S01]  /*4900*/  F2FP.BF16.F32.PACK_AB R154, R15, R154 ;  /* 0x0000009a0f9a723e */ /* 0x000fe200000010ff */
[----:B------:R-:W-:Y:S01]  /*4910*/  FADD.FTZ R158, R14, R3 ;  /* 0x000000030e9e7221 */ /* 0x000fe20000010000 */
[----:B------:R-:W-:Y:S01]  /*4920*/  F2FP.BF16.F32.PACK_AB R156, R21, R156 ;  /* 0x0000009c159c723e */ /* 0x000fe200000010ff */
[-C--:B------:R-:W-:Y:S01]  /*4930*/  FMUL.FTZ R80, R80, R181.reuse ;  /* 0x000000b550507220 */ /* 0x080fe20000410000 */
[----:B------:R-:W-:Y:S01]  /*4940*/  MUFU.EX2 R177, R177 ;  /* 0x000000b100b17308 */ /* 0x000fe20000000800 */
[----:B------:R-:W-:Y:S01]  /*4950*/  FADD.FTZ R3, R157, R158 ;  /* 0x0000009e9d037221 */ /* 0x000fe20000010000 */
[----:B------:R-:W-:Y:S01]  /*4960*/  F2FP.BF16.F32.PACK_AB R160, R13, R160 ;  /* 0x000000a00da0723e */ /* 0x000fe200000010ff */
[-C--:B------:R-:W-:Y:S01]  /*4970*/  FMUL.FTZ R81, R81, R181.reuse ;  /* 0x000000b551517220 */ /* 0x080fe20000410000 */
[-C--:B------:R-:W-:Y:S01]  /*4980*/  FMUL.FTZ R84, R84, R181.reuse ;  /* 0x000000b554547220 */ /* 0x080fe20000410000 */
[----:B----4-:R-:W-:Y:S01]  /*4990*/  FADD.FTZ R158, R164, R3 ;  /* 0x00000003a49e7221 */ /* 0x010fe20000010000 */
[----:B-----5:R-:W-:Y:S01]  /*49a0*/  F2FP.BF16.F32.PACK_AB R164, R161, R164 ;  /* 0x000000a4a1a4723e */ /* 0x020fe200000010ff */
[-C--:B------:R-:W-:Y:S01]  /*49b0*/  FMUL.FTZ R85, R85, R181.reuse ;  /* 0x000000b555557220 */ /* 0x080fe20000410000 */
[----:B------:R4:W5:Y:S01]  /*49c0*/  MUFU.EX2 R180, R196 ;  /* 0x000000c400b47308 */ /* 0x0009620000000800 */
[----:B------:R-:W-:Y:S01]  /*49d0*/  FADD.FTZ R3, R161, R158 ;  /* 0x0000009ea1037221 */ /* 0x000fe20000010000 */
[-C--:B------:R-:W-:Y:S01]  /*49e0*/  FMUL.FTZ R88, R88, R181.reuse ;  /* 0x000000b558587220 */ /* 0x080fe20000410000 */
[-C--:B------:R-:W-:Y:S01]  /*49f0*/  FMUL.FTZ R89, R89, R181.reuse ;  /* 0x000000b559597220 */ /* 0x080fe20000410000 */
[----:B------:R-:W-:Y:S01]  /*4a00*/  FMUL.FTZ R92, R92, R181 ;  /* 0x000000b55c5c7220 */ /* 0x000fe20000410000 */
[----:B---3--:R-:W-:Y:S01]  /*4a10*/  FADD.FTZ R158, R20, R3 ;  /* 0x00000003149e7221 */ /* 0x008fe20000010000 */
[----:B------:R-:W-:-:S02]  /*4a20*/  @!P1 VIADD R3, R187, 0x22840 ;  /* 0x00022840bb039836 */ /* 0x000fc40000000000 */
[-C--:B------:R-:W-:Y:S01]  /*4a30*/  FMUL.FTZ R93, R93, R181.reuse ;  /* 0x000000b55d5d7220 */ /* 0x080fe20000410000 */
[----:B------:R-:W-:Y:S01]  /*4a40*/  MUFU.EX2 R185, R185 ;  /* 0x000000b900b97308 */ /* 0x000fe20000000800 */
[----:B-1----:R-:W-:Y:S01]  /*4a50*/  FADD.FTZ R197, R165, R158 ;  /* 0x0000009ea5c57221 */ /* 0x002fe20000010000 */
[--C-:B----4-:R-:W-:Y:S01]  /*4a60*/  FFMA.FTZ R196, R167, UR25, -R192.reuse ;  /* 0x00000019a7c47c23 */ /* 0x110fe200080108c0 */
[----:B------:R-:W-:Y:S01]  /*4a70*/  @!P1 PRMT R3, RZ, 0x654, R3 ;  /* 0x00000654ff039816 */ /* 0x000fe20000000003 */
[----:B------:R1:W-:Y:S06]  /*4a80*/  BAR.ARV R9, 0x100 ;  /* 0x000400090000751d */ /* 0x0003ec0000002000 */
[----:B--2---:R-:W-:Y:S01]  /*4a90*/  FADD.FTZ R158, R168, R197 ;  /* 0x000000c5a89e7221 */ /* 0x004fe20000010000 */
[----:B------:R2:W-:Y:S01]  /*4aa0*/  @!P1 SYNCS.ARRIVE.TRANS64.RED.A1T0 RZ, [R3+URZ], RZ ;  /* 0x000000ff03ff99a7 */ /* 0x0005e2000810043f */
[----:B------:R-:W-:Y:S01]  /*4ab0*/  FFMA.FTZ R167, R170, UR25, -R192 ;  /* 0x00000019aaa77c23 */ /* 0x000fe200080108c0 */
[----:B------:R-:W-:Y:S01]  /*4ac0*/  FMUL.FTZ R192, R193, UR25 ;  /* 0x00000019c1c07c20 */ /* 0x000fe20008410000 */
[----:B------:R-:W-:Y:S01]  /*4ad0*/  MUFU.EX2 R10, R10 ;  /* 0x0000000a000a7308 */ /* 0x000fe20000000800 */
[----:B-----5:R-:W-:Y:S01]  /*4ae0*/  F2FP.BF16.F32.PACK_AB R174, R7, R180 ;  /* 0x000000b407ae723e */ /* 0x020fe200000010ff */
[-C--:B------:R-:W-:Y:S01]  /*4af0*/  FMUL.FTZ R96, R96, R181.reuse ;  /* 0x000000b560607220 */ /* 0x080fe20000410000 */
[----:B------:R-:W-:Y:S01]  /*4b00*/  F2FP.BF16.F32.PACK_AB R168, R169, R168 ;  /* 0x000000a8a9a8723e */ /* 0x000fe200000010ff */
[-C--:B------:R-:W-:Y:S01]  /*4b10*/  FMUL.FTZ R97, R97, R181.reuse ;  /* 0x000000b561617220 */ /* 0x080fe20000410000 */
[----:B--2---:R-:W-:Y:S01]  /*4b20*/  FADD.FTZ R3, R169, R158 ;  /* 0x0000009ea9037221 */ /* 0x004fe20000010000 */
[----:B------:R-:W-:Y:S01]  /*4b30*/  F2FP.BF16.F32.PACK_AB R170, R173, R172 ;  /* 0x000000acadaa723e */ /* 0x000fe200000010ff */
[-C--:B------:R-:W-:Y:S01]  /*4b40*/  FMUL.FTZ R100, R100, R181.reuse ;  /* 0x000000b564647220 */ /* 0x080fe20000410000 */
[----:B------:R-:W2:Y:S01]  /*4b50*/  MUFU.EX2 R192, R192 ;  /* 0x000000c000c07308 */ /* 0x000ea20000000800 */
[----:B------:R-:W-:Y:S01]  /*4b60*/  FADD.FTZ R158, R172, R3 ;  /* 0x00000003ac9e7221 */ /* 0x000fe20000010000 */
[----:B------:R-:W-:Y:S01]  /*4b70*/  F2FP.BF16.F32.PACK_AB R172, R177, R176 ;  /* 0x000000b0b1ac723e */ /* 0x000fe200000010ff */
[-C--:B------:R-:W-:Y:S01]  /*4b80*/  FMUL.FTZ R101, R101, R181.reuse ;  /* 0x000000b565657220 */ /* 0x080fe20000410000 */
[-C--:B------:R-:W-:Y:S01]  /*4b90*/  FMUL.FTZ R104, R104, R181.reuse ;  /* 0x000000b568687220 */ /* 0x080fe20000410000 */
[----:B------:R-:W-:Y:S01]  /*4ba0*/  FADD.FTZ R3, R173, R158 ;  /* 0x0000009ead037221 */ /* 0x000fe20000010000 */
[----:B------:R-:W-:Y:S01]  /*4bb0*/  F2FP.BF16.F32.PACK_AB R158, R153, R12 ;  /* 0x0000000c999e723e */ /* 0x000fe200000010ff */
[-C--:B------:R-:W-:Y:S01]  /*4bc0*/  FMUL.FTZ R105, R105, R181.reuse ;  /* 0x000000b569697220 */ /* 0x080fe20000410000 */
[----:B------:R-:W3:Y:S01]  /*4bd0*/  MUFU.EX2 R155, R155 ;  /* 0x0000009b009b7308 */ /* 0x000ee20000000800 */
[----:B------:R-:W-:Y:S01]  /*4be0*/  FADD.FTZ R166, R176, R3 ;  /* 0x00000003b0a67221 */ /* 0x000fe20000010000 */
[-C--:B------:R-:W-:Y:S01]  /*4bf0*/  FMUL.FTZ R108, R108, R181.reuse ;  /* 0x000000b56c6c7220 */ /* 0x080fe20000410000 */
[-C--:B------:R-:W-:Y:S01]  /*4c00*/  FMUL.FTZ R109, R109, R181.reuse ;  /* 0x000000b56d6d7220 */ /* 0x080fe20000410000 */
[-C--:B------:R-:W-:Y:S01]  /*4c10*/  FMUL.FTZ R112, R112, R181.reuse ;  /* 0x000000b570707220 */ /* 0x080fe20000410000 */
[----:B------:R-:W-:Y:S01]  /*4c20*/  FADD.FTZ R3, R177, R166 ;  /* 0x000000a6b1037221 */ /* 0x000fe20000010000 */
[----:B------:R-:W-:Y:S01]  /*4c30*/  F2FP.BF16.F32.PACK_AB R166, R165, R20 ;  /* 0x00000014a5a6723e */ /* 0x000fe200000010ff */
[-C--:B------:R-:W-:Y:S01]  /*4c40*/  FMUL.FTZ R113, R113, R181.reuse ;  /* 0x000000b571717220 */ /* 0x080fe20000410000 */
[----:B------:R-:W4:Y:S01]  /*4c50*/  MUFU.EX2 R184, R184 ;  /* 0x000000b800b87308 */ /* 0x000f220000000800 */
[----:B------:R-:W-:Y:S01]  /*4c60*/  FADD.FTZ R12, R180, R3 ;  /* 0x00000003b40c7221 */ /* 0x000fe20000010000 */
[-C--:B------:R-:W-:Y:S01]  /*4c70*/  FMUL.FTZ R116, R116, R181.reuse ;  /* 0x000000b574747220 */ /* 0x080fe20000410000 */
[-C--:B------:R-:W-:Y:S01]  /*4c80*/  FMUL.FTZ R117, R117, R181.reuse ;  /* 0x000000b575757220 */ /* 0x080fe20000410000 */
[-C--:B------:R-:W-:Y:S01]  /*4c90*/  FMUL.FTZ R120, R120, R181.reuse ;  /* 0x000000b578787220 */ /* 0x080fe20000410000 */
[----:B------:R-:W-:Y:S01]  /*4ca0*/  FADD.FTZ R3, R7, R12 ;  /* 0x0000000c07037221 */ /* 0x000fe20000010000 */
[----:B--2---:R-:W-:Y:S01]  /*4cb0*/  FFMA.FTZ R7, R192, R0, R185 ;  /* 0x00000000c0077223 */ /* 0x004fe200000100b9 */
[-C--:B------:R-:W-:Y:S01]  /*4cc0*/  FMUL.FTZ R121, R121, R181.reuse ;  /* 0x000000b579797220 */ /* 0x080fe20000410000 */
[----:B------:R-:W2:Y:S01]  /*4cd0*/  MUFU.EX2 R159, R159 ;  /* 0x0000009f009f7308 */ /* 0x000ea20000000800 */
[-C--:B------:R-:W-:Y:S01]  /*4ce0*/  FMUL.FTZ R124, R124, R181.reuse ;  /* 0x000000b57c7c7220 */ /* 0x080fe20000410000 */
[----:B------:R-:W-:Y:S01]  /*4cf0*/  FADD.FTZ R0, R10, R7 ;  /* 0x000000070a007221 */ /* 0x000fe20000010000 */
[-C--:B------:R-:W-:Y:S01]  /*4d00*/  FMUL.FTZ R125, R125, R181.reuse ;  /* 0x000000b57d7d7220 */ /* 0x080fe20000410000 */
[-C--:B------:R-:W-:Y:S01]  /*4d10*/  FMUL.FTZ R128, R128, R181.reuse ;  /* 0x000000b580807220 */ /* 0x080fe20000410000 */
[-C--:B------:R-:W-:Y:S01]  /*4d20*/  FMUL.FTZ R129, R129, R181.reuse ;  /* 0x000000b581817220 */ /* 0x080fe20000410000 */
[----:B---3--:R-:W-:Y:S01]  /*4d30*/  FADD.FTZ R7, R155, R0 ;  /* 0x000000009b077221 */ /* 0x008fe20000010000 */
[-C--:B------:R-:W-:Y:S01]  /*4d40*/  FMUL.FTZ R132, R132, R181.reuse ;  /* 0x000000b584847220 */ /* 0x080fe20000410000 */
[----:B------:R-:W3:Y:S01]  /*4d50*/  MUFU.EX2 R188, R188 ;  /* 0x000000bc00bc7308 */ /* 0x000ee20000000800 */
[-C--:B------:R-:W-:Y:S01]  /*4d60*/  FMUL.FTZ R133, R133, R181.reuse ;  /* 0x000000b585857220 */ /* 0x080fe20000410000 */
[----:B----4-:R-:W-:Y:S01]  /*4d70*/  FADD.FTZ R0, R184, R7 ;  /* 0x00000007b8007221 */ /* 0x010fe20000010000 */
        /* <DEDUP_REMOVED lines=105> */
[----:B------:R-:W-:-:S04]  /*5410*/  FMUL.FTZ R151, R151, R192 ;  /* 0x000000c097977220 */ /* 0x000fc80000410000 */
        /* <DEDUP_REMOVED lines=18> */
.L_x_10499:
[----:B------:R1:W2:Y:S01]  /*5540*/  SYNCS.PHASECHK.TRANS64.TRYWAIT P2, [UR29+0x22850], R6 ;  /* 0x02285006ff0075a7 */ /* 0x0002a2000804015d */
[----:B------:R-:W-:Y:S05]  /*5550*/  @!P0 BRA `(.L_x_10500) ;  /* 0x0000000000048947 */ /* 0x000fea0003800000 */
[----:B------:R-:W-:Y:S01]  /*5560*/  BPT.TRAP 0x1 ;  /* 0x000000040000795c */ /* 0x000fe20000300000 */
.L_x_10500:
[----:B--2---:R-:W-:Y:S05]  /*5570*/  @P2 BRA `(.L_x_10501) ;  /* 0x0000000000082947 */ /* 0x004fea0003800000 */
[----:B------:R-:W2:Y:S02]  /*5580*/  SYNCS.PHASECHK.TRANS64.TRYWAIT P2, [UR29+0x22850], R6 ;  /* 0x02285006ff0075a7 */ /* 0x000ea4000804015d */
[----:B--2---:R-:W-:Y:S05]  /*5590*/  @!P2 BRA `(.L_x_10502) ;  /* 0x000000700068a947 */ /* 0x004fea0003800000 */
.L_x_10501:
[----:B-12---:R-:W-:Y:S01]  /*55a0*/  VIADD R6, R23, 0x8 ;  /* 0x0000000817067836 */ /* 0x006fe20000000000 */
[----:B------:R-:W-:Y:S01]  /*55b0*/  UIMAD UR10, UR37, 0xc00, UR21 ;  /* 0x00000c00250a78a4 */ /* 0x000fe2000f8e0215 */
[----:B------:R-:W-:Y:S01]  /*55c0*/  @!P1 VIADD R187, R187, 0x22860 ;  /* 0x00022860bbbb9836 */ /* 0x000fe20000000000 */
[----:B------:R-:W-:Y:S01]  /*55d0*/  UMOV UR7, 0x40000040 ;  /* 0x4000004000077882 */ /* 0x000fe20000000000 */
[----:B------:R-:W-:Y:S01]  /*55e0*/  UISETP.GT.AND UP0, UPT, UR28, UR24, UPT ;  /* 0x000000181c00728c */ /* 0x000fe2000bf04270 */
[----:B------:R2:W-:Y:S01]  /*55f0*/  BAR.SYNC.DEFER_BLOCKING R6, 0x100 ;  /* 0x000400060000751d */ /* 0x0005e20000010000 */
[----:B------:R-:W-:Y:S01]  /*5600*/  UIADD3 UR28, UR28, -0x1, URZ ;  /* 0xffffffff1c1c7890 */ /* 0x000fe2000fffe03f */
[----:B------:R-:W-:Y:S01]  /*5610*/  @!P1 PRMT R187, RZ, 0x654, R187 ;  /* 0x00000654ffbb9816 */ /* 0x000fe200000000bb */
[----:B------:R-:W-:Y:S01]  /*5620*/  IMAD.MOV.U32 R8, RZ, RZ, R5 ;  /* 0x000000ffff087224 */ /* 0x000fe200078e0005 */
[----:B------:R-:W-:Y:S02]  /*5630*/  MOV R7, R4 ;  /* 0x0000000400077202 */ /* 0x000fe40000000f00 */
[----:B------:R-:W-:Y:S01]  /*5640*/  UMOV UR6, UR10 ;  /* 0x0000000a00067c82 */ /* 0x000fe20008000000 */
[----:B------:R-:W-:Y:S01]  /*5650*/  PLOP3.LUT P2, PT, PT, PT, UP0, 0x80, 0x0 ;  /* 0x000000000000781c */ /* 0x000fe20003f4f008 */
        /* <DEDUP_REMOVED lines=35> */
.L_x_10494:
[----:B------:R-:W-:-:S13]  /*5890*/  ISETP.LE.AND P2, PT, RZ, UR28, PT ;  /* 0x0000001cff007c0c */ /* 0x000fda000bf43270 */
[----:B------:R-:W-:Y:S05]  /*58a0*/  @!P2 BRA `(.L_x_10504) ;  /* 0x0000001c002ca947 */ /* 0x000fea0003800000 */
[----:B------:R-:W-:Y:S01]  /*58b0*/  IMAD.MOV.U32 R206, RZ, RZ, R5 ;  /* 0x000000ffffce7224 */ /* 0x000fe200078e0005 */
[----:B------:R-:W-:Y:S01]  /*58c0*/  ULDC UR25, c[0x0][0x988] ;  /* 0x0002620000197ab9 */ /* 0x000fe20000000800 */
[----:B-1----:R-:W-:-:S07]  /*58d0*/  IMAD.MOV.U32 R7, RZ, RZ, R4 ;  /* 0x000000ffff077224 */ /* 0x002fce00078e0004 */
.L_x_10513:
[----:B------:R-:W-:-:S04]  /*58e0*/  UIADD3 UR37, UR37, 0x1, URZ ;  /* 0x0000000125257890 */ /* 0x000fc8000fffe03f */
[----:B------:R-:W-:-:S04]  /*58f0*/  UISETP.NE.AND UP0, UPT, UR37, 0x2, UPT ;  /* 0x000000022500788c */ /* 0x000fc8000bf05270 */
[----:B------:R-:W-:Y:S02]  /*5900*/  USEL UR6, URZ, 0x1, UP0 ;  /* 0x000000013f067887 */ /* 0x000fe40008000000 */
[----:B------:R-:W-:Y:S02]  /*5910*/  USEL UR37, UR37, URZ, UP0 ;  /* 0x0000003f25257287 */ /* 0x000fe40008000000 */
[----:B------:R-:W-:Y:S01]  /*5920*/  ULOP3.LUT UR38, UR38, UR6, URZ, 0x3c, !UPT ;  /* 0x0000000626267292 */ /* 0x000fe2000f8e3c3f */
[----:B---3--:R-:W-:Y:S11]  /*5930*/  @!P0 BRA `(.L_x_10505) ;  /* 0x0000000000048947 */ /* 0x008ff60003800000 */
[----:B------:R-:W-:Y:S01]  /*5940*/  BPT.TRAP 0x1 ;  /* 0x000000040000795c */ /* 0x000fe20000300000 */
.L_x_10505:
[----:B------:R-:W-:Y:S01]  /*5950*/  ULEA UR22, UR37, UR49, 0x3 ;  /* 0x0000003125167291 */ /* 0x000fe2000f8e183f */
[----:B--2---:R-:W-:-:S05]  /*5960*/  IMAD.U32 R6, RZ, RZ, UR38 ;  /* 0x00000026ff067e24 */ /* 0x004fca000f8e00ff */
[----:B------:R-:W-:-:S04]  /*5970*/  SHF.L.U32 R6, R6, 0x1f, RZ ;  /* 0x0000001f06067819 */ /* 0x000fc800000006ff */
[----:B------:R1:W2:Y:S01]  /*5980*/  SYNCS.PHASECHK.TRANS64.TRYWAIT P2, [UR22+0x22830], R6 ;  /* 0x02283006ff0075a7 */ /* 0x0002a20008040156 */
[----:B------:R-:W-:Y:S05]  /*5990*/  @!P0 BRA `(.L_x_10506) ;  /* 0x0000000000048947 */ /* 0x000fea0003800000 */
[----:B------:R-:W-:Y:S01]  /*59a0*/  BPT.TRAP 0x1 ;  /* 0x000000040000795c */ /* 0x000fe20000300000 */
.L_x_10506:
[----:B--2---:R-:W-:Y:S05]  /*59b0*/  @P2 BRA `(.L_x_10507) ;  /* 0x0000000000082947 */ /* 0x004fea0003800000 */
[----:B------:R-:W2:Y:S02]  /*59c0*/  SYNCS.PHASECHK.TRANS64.TRYWAIT P2, [UR22+0x22830], R6 ;  /* 0x02283006ff0075a7 */ /* 0x000ea40008040156 */
[----:B--2---:R-:W-:Y:S05]  /*59d0*/  @!P2 BRA `(.L_x_10508) ;  /* 0x0000006c006ca947 */ /* 0x004fea0003800000 */
.L_x_10507:
        /* <DEDUP_REMOVED lines=20> */
[----:B------:R-:W-:Y:S02]  /*5b20*/  FMNMX.FTZ R4, R152, R7, !PT ;  /* 0x0000000798047209 */ /* 0x000fe40007810000 */
[----:B------:R-:W-:Y:S02]  /*5b30*/  FMNMX.FTZ R10, R154, R206, !PT ;  /* 0x000000ce9a0a7209 */ /* 0x000fe40007810000 */
        /* <DEDUP_REMOVED lines=46> */
[----:B------:R-:W-:Y:S01]  /*5e20*/  FMUL.FTZ R8, R7, UR25 ;  /* 0x0000001907087c20 */ /* 0x000fe20008410000 */
        /* <DEDUP_REMOVED lines=13> */
[--C-:B--2---:R-:W-:Y:S01]  /*5f00*/  FFMA.FTZ R161, R172, UR25, -R9.reuse ;  /* 0x00000019aca17c23 */ /* 0x104fe20008010809 */
[--C-:B------:R-:W-:Y:S01]  /*5f10*/  FFMA.FTZ R168, R184, UR25, -R9.reuse ;  /* 0x00000019b8a87c23 */ /* 0x100fe20008010809 */
[--C-:B------:R-:W-:Y:S01]  /*5f20*/  FFMA.FTZ R165, R185, UR25, -R9.reuse ;  /* 0x00000019b9a57c23 */ /* 0x100fe20008010809 */
[----:B------:R-:W-:Y:S01]  /*5f30*/  FMNMX.FTZ R14, R186, R5, !PT ;  /* 0x00000005ba0e7209 */ /* 0x000fe20007810000 */
[--C-:B------:R-:W-:Y:S01]  /*5f40*/  FFMA.FTZ R169, R188, UR25, -R9.reuse ;  /* 0x00000019bca97c23 */ /* 0x100fe20008010809 */
[--C-:B------:R-:W-:Y:S01]  /*5f50*/  FFMA.FTZ R173, R192, UR25, -R9.reuse ;  /* 0x00000019c0ad7c23 */ /* 0x100fe20008010809 */
[--C-:B------:R-:W-:Y:S01]  /*5f60*/  FFMA.FTZ R196, R196, UR25, -R9.reuse ;  /* 0x00000019c4c47c23 */ /* 0x100fe20008010809 */
[----:B------:R-:W-:Y:S01]  /*5f70*/  FMNMX.FTZ R5, R187, R14, !PT ;  /* 0x0000000ebb057209 */ /* 0x000fe20007810000 */
[--C-:B---3--:R-:W-:Y:S01]  /*5f80*/  FFMA.FTZ R164, R176, UR25, -R9.reuse ;  /* 0x00000019b0a47c23 */ /* 0x108fe20008010809 */
[----:B------:R-:W-:Y:S01]  /*5f90*/  FFMA.FTZ R176, R193, UR25, -R9 ;  /* 0x00000019c1b07c23 */ /* 0x000fe20008010809 */
[----:B------:R-:W2:Y:S01]  /*5fa0*/  MUFU.EX2 R8, R8 ;  /* 0x0000000800087308 */ /* 0x000ea20000000800 */
[----:B------:R-:W-:-:S04]  /*5fb0*/  FMNMX.FTZ R14, R190, R5, !PT ;  /* 0x00000005be0e7209 */ /* 0x000fc80007810000 */
[----:B------:R-:W-:-:S03]  /*5fc0*/  FMNMX.FTZ R5, R191, R14, !PT ;  /* 0x0000000ebf057209 */ /* 0x000fc60007810000 */
[----:B------:R-:W3:Y:S01]  /*5fd0*/  MUFU.EX2 R7, R7 ;  /* 0x0000000700077308 */ /* 0x000ee20000000800 */
[----:B------:R-:W-:-:S04]  /*5fe0*/  FMNMX.FTZ R14, R194, R5, !PT ;  /* 0x00000005c20e7209 */ /* 0x000fc80007810000 */
[----:B------:R-:W-:-:S03]  /*5ff0*/  FMNMX.FTZ R5, R195, R14, !PT ;  /* 0x0000000ec3057209 */ /* 0x000fc60007810000 */
[----:B------:R4:W-:Y:S01]  /*6000*/  MUFU.EX2 R14, R161 ;  /* 0x000000a1000e7308 */ /* 0x0009e20000000800 */
[----:B------:R-:W-:Y:S01]  /*6010*/  FMNMX.FTZ R20, R198, R5, !PT ;  /* 0x00000005c6147209 */ /* 0x000fe20007810000 */
[-C--:B--2---:R-:W-:Y:S01]  /*6020*/  FMUL.FTZ R24, R24, R8.reuse ;  /* 0x0000000818187220 */ /* 0x084fe20000410000 */
[-C--:B------:R-:W-:Y:S01]  /*6030*/  FMUL.FTZ R25, R25, R8.reuse ;  /* 0x0000000819197220 */ /* 0x080fe20000410000 */
[----:B------:R-:W-:Y:S01]  /*6040*/  FMUL.FTZ R28, R28, R8 ;  /* 0x000000081c1c7220 */ /* 0x000fe20000410000 */
[----:B------:R-:W-:Y:S01]  /*6050*/  FMNMX.FTZ R5, R199, R20, !PT ;  /* 0x00000014c7057209 */ /* 0x000fe20007810000 */
[--C-:B------:R-:W-:Y:S01]  /*6060*/  FFMA.FTZ R20, R180, UR25, -R9.reuse ;  /* 0x00000019b4147c23 */ /* 0x100fe20008010809 */
[-C--:B------:R-:W-:Y:S01]  /*6070*/  FMUL.FTZ R29, R29, R8.reuse ;  /* 0x000000081d1d7220 */ /* 0x080fe20000410000 */
[----:B------:R-:W2:Y:S01]  /*6080*/  MUFU.EX2 R152, R152 ;  /* 0x0000009800987308 */ /* 0x000ea20000000800 */
[----:B----4-:R-:W-:Y:S01]  /*6090*/  FFMA.FTZ R161, R181, UR25, -R9 ;  /* 0x00000019b5a17c23 */ /* 0x010fe20008010809 */
[----:B------:R-:W4:Y:S01]  /*60a0*/  SHFL.BFLY PT, R172, R5, 0x2, 0x1f ;  /* 0x0c401f0005ac7f89 */ /* 0x000f2200000e0000 */
[----:B---3--:R-:W-:Y:S01]  /*60b0*/  FFMA.FTZ R3, R8, R3, R7 ;  /* 0x0000000308037223 */ /* 0x008fe20000010007 */
        /* <DEDUP_REMOVED lines=13> */
[C---:B--2---:R-:W-:Y:S01]  /*6190*/  FADD.FTZ R3, R152.reuse, R3 ;  /* 0x0000000398037221 */ /* 0x044fe20000010000 */
[----:B------:R-:W-:Y:S01]  /*61a0*/  F2FP.BF16.F32.PACK_AB R152, R152, R7 ;  /* 0x000000079898723e */ /* 0x000fe200000010ff */
        /* <DEDUP_REMOVED lines=8> */
[--C-:B------:R-:W-:Y:S01]  /*6230*/  FFMA.FTZ R172, R189, UR25, -R9.reuse ;  /* 0x00000019bdac7c23 */ /* 0x100fe20008010809 */
        /* <DEDUP_REMOVED lines=28> */
[----:B------:R-:W-:Y:S01]  /*6400*/  FFMA.FTZ R180, R197, UR25, -R9 ;  /* 0x00000019c5b47c23 */ /* 0x000fe20008010809 */
[----:B------:R-:W-:Y:S01]  /*6410*/  MUFU.EX2 R177, R196 ;  /* 0x000000c400b17308 */ /* 0x000fe20000000800 */
        /* <DEDUP_REMOVED lines=19> */
[----:B------:R-:W3:Y:S01]  /*6550*/  MUFU.EX2 R184, R184 ;  /* 0x000000b800b87308 */ /* 0x000ee20000000800 */
[--C-:B------:R-:W-:Y:S01]  /*6560*/  FFMA.FTZ R192, R163, UR25, -R189.reuse ;  /* 0x00000019a3c07c23 */ /* 0x100fe200080108bd */
[--C-:B------:R-:W-:Y:S01]  /*6570*/  FFMA.FTZ R163, R166, UR25, -R189.reuse ;  /* 0x00000019a6a37c23 */ /* 0x100fe200080108bd */
[----:B------:R-:W-:Y:S01]  /*6580*/  @!P1 VIADD R154, R183, 0x22840 ;  /* 0x00022840b79a9836 */ /* 0x000fe20000000000 */
[----:B--2---:R-:W-:Y:S01]  /*6590*/  IADD3 R9, -R23, 0xb, RZ ;  /* 0x0000000b17097810 */ /* 0x004fe20007ffe1ff */
[--C-:B------:R-:W-:Y:S01]  /*65a0*/  FFMA.FTZ R196, R167, UR25, -R189.reuse ;  /* 0x00000019a7c47c23 */ /* 0x100fe200080108bd */
[--C-:B------:R-:W-:Y:S01]  /*65b0*/  FFMA.FTZ R167, R170, UR25, -R189.reuse ;  /* 0x00000019aaa77c23 */ /* 0x100fe200080108bd */
[--C-:B------:R-:W-:Y:S01]  /*65c0*/  FFMA.FTZ R206, R171, UR25, -R189.reuse ;  /* 0x00000019abce7c23 */ /* 0x100fe200080108bd */
[----:B------:R-:W2:Y:S01]  /*65d0*/  MUFU.EX2 R155, R155 ;  /* 0x0000009b009b7308 */ /* 0x000ea20000000800 */
[----:B------:R-:W-:Y:S01]  /*65e0*/  @!P1 PRMT R154, RZ, 0x654, R154 ;  /* 0x00000654ff9a9816 */ /* 0x000fe2000000009a */
[----:B------:R4:W-:Y:S06]  /*65f0*/  BAR.ARV R9, 0x100 ;  /* 0x000400090000751d */ /* 0x0009ec0000002000 */
[----:B------:R-:W5:Y:S01]  /*6600*/  MUFU.EX2 R185, R185 ;  /* 0x000000b900b97308 */ /* 0x000f620000000800 */
[----:B---3--:R-:W-:Y:S01]  /*6610*/  FFMA.FTZ R0, R181, R0, R184 ;  /* 0x00000000b5007223 */ /* 0x008fe200000100b8 */
[----:B------:R3:W-:Y:S01]  /*6620*/  @!P1 SYNCS.ARRIVE.TRANS64.RED.A1T0 RZ, [R154+URZ], RZ ;  /* 0x000000ff9aff99a7 */ /* 0x0007e2000810043f */
[--C-:B------:R-:W-:Y:S01]  /*6630*/  FFMA.FTZ R171, R174, UR25, -R189.reuse ;  /* 0x00000019aeab7c23 */ /* 0x100fe200080108bd */
[--C-:B------:R-:W-:Y:S01]  /*6640*/  FFMA.FTZ R186, R186, UR25, -R189.reuse ;  /* 0x00000019baba7c23 */ /* 0x100fe200080108bd */
[--C-:B------:R-:W-:Y:S01]  /*6650*/  FFMA.FTZ R187, R187, UR25, -R189.reuse ;  /* 0x00000019bbbb7c23 */ /* 0x100fe200080108bd */
[--C-:B------:R-:W-:Y:S01]  /*6660*/  FFMA.FTZ R190, R190, UR25, -R189.reuse ;  /* 0x00000019bebe7c23 */ /* 0x100fe200080108bd */
[----:B------:R-:W-:Y:S01]  /*6670*/  FFMA.FTZ R191, R191, UR25, -R189 ;  /* 0x00000019bfbf7c23 */ /* 0x000fe200080108bd */
[----:B------:R-:W1:Y:S01]  /*6680*/  MUFU.EX2 R188, R188 ;  /* 0x000000bc00bc7308 */ /* 0x000e620000000800 */
[----:B--2---:R-:W-:Y:S01]  /*6690*/  FADD.FTZ R0, R155, R0 ;  /* 0x000000009b007221 */ /* 0x004fe20000010000 */
[----:B---3--:R-:W-:Y:S01]  /*66a0*/  FADD.FTZ R154, R10, R3 ;  /* 0x000000030a9a7221 */ /* 0x008fe20000010000 */
[--C-:B------:R-:W-:Y:S01]  /*66b0*/  FFMA.FTZ R194, R194, UR25, -R189.reuse ;  /* 0x00000019c2c27c23 */ /* 0x100fe200080108bd */
[--C-:B------:R-:W-:Y:S01]  /*66c0*/  FFMA.FTZ R195, R195, UR25, -R189.reuse ;  /* 0x00000019c3c37c23 */ /* 0x100fe200080108bd */
[--C-:B------:R-:W-:Y:S01]  /*66d0*/  FFMA.FTZ R198, R198, UR25, -R189.reuse ;  /* 0x00000019c6c67c23 */ /* 0x100fe200080108bd */
[----:B------:R-:W-:Y:S01]  /*66e0*/  FADD.FTZ R3, R11, R154 ;  /* 0x0000009a0b037221 */ /* 0x000fe20000010000 */
[----:B------:R-:W-:Y:S01]  /*66f0*/  FFMA.FTZ R199, R199, UR25, -R189 ;  /* 0x00000019c7c77c23 */ /* 0x000fe200080108bd */
        /* <DEDUP_REMOVED lines=8> */
[----:B------:R-:W3:Y:S01]  /*6780*/  MUFU.EX2 R192, R192 ;  /* 0x000000c000c07308 */ /* 0x000ee20000000800 */
        /* <DEDUP_REMOVED lines=24> */
[----:B-1----:R-:W-:Y:S01]  /*6910*/  FADD.FTZ R7, R163, R0 ;  /* 0x00000000a3077221 */ /* 0x002fe20000010000 */
[----:B------:R-:W-:Y:S01]  /*6920*/  F2FP.BF16.F32.PACK_AB R162, R153, R14 ;  /* 0x0000000e99a2723e */ /* 0x000fe200000010ff */
[-C--:B------:R-:W-:Y:S01]  /*6930*/  FMUL.FTZ R26, R26, R181.reuse ;  /* 0x000000b51a1a7220 */ /* 0x080fe20000410000 */
[----:B------:R-:W-:Y:S01]  /*6940*/  F2FP.BF16.F32.PACK_AB R153, R155, R184 ;  /* 0x000000b89b99723e */ /* 0x000fe200000010ff */
[-C--:B------:R-:W-:Y:S01]  /*6950*/  FMUL.FTZ R27, R27, R181.reuse ;  /* 0x000000b51b1b7220 */ /* 0x080fe20000410000 */
[----:B------:R-:W-:Y:S01]  /*6960*/  F2FP.BF16.F32.PACK_AB R156, R13, R156 ;  /* 0x0000009c0d9c723e */ /* 0x000fe200000010ff */
[-C--:B------:R-:W-:Y:S01]  /*6970*/  FMUL.FTZ R30, R30, R181.reuse ;  /* 0x000000b51e1e7220 */ /* 0x080fe20000410000 */
[----:B------:R-:W1:Y:S01]  /*6980*/  MUFU.EX2 R206, R206 ;  /* 0x000000ce00ce7308 */ /* 0x000e620000000800 */
[----:B--2---:R-:W-:Y:S01]  /*6990*/  FADD.FTZ R0, R196, R7 ;  /* 0x00000007c4007221 */ /* 0x004fe20000010000 */
        /* <DEDUP_REMOVED lines=59> */
[----:B------:R-:W-:Y:S01]  /*6d50*/  FMUL.FTZ R115, R115, R181 ;  /* 0x000000b573737220 */ /* 0x000fe20000410000 */
[----:B------:R-:W-:Y:S01]  /*6d60*/  F2FP.BF16.F32.PACK_AB R159, R196, R163 ;  /* 0x000000a3c49f723e */ /* 0x000fe200000010ff */
[----:B------:R-:W-:Y:S01]  /*6d70*/  FMUL.FTZ R118, R118, R181 ;  /* 0x000000b576767220 */ /* 0x000fe20000410000 */
[----:B------:R-:W3:Y:S01]  /*6d80*/  MUFU.EX2 R179, R179 ;  /* 0x000000b300b37308 */ /* 0x000ee20000000800 */
        /* <DEDUP_REMOVED lines=24> */
[C---:B-1----:R-:W-:Y:S01]  /*6f10*/  FADD.FTZ R3, R161.reuse, R154 ;  /* 0x0000009aa1037221 */ /* 0x042fe20000010000 */
[----:B------:R-:W-:-:S02]  /*6f20*/  F2FP.BF16.F32.PACK_AB R166, R161, R20 ;  /* 0x00000014a1a6723e */ /* 0x000fc400000010ff */
[----:B------:R-:W-:Y:S02]  /*6f30*/  F2FP.BF16.F32.PACK_AB R161, R206, R167 ;  /* 0x000000a7cea1723e */ /* 0x000fe400000010ff */
[----:B------:R-:W-:Y:S02]  /*6f40*/  F2FP.BF16.F32.PACK_AB R155, R188, R185 ;  /* 0x000000b9bc9b723e */ /* 0x000fe400000010ff */
        /* <DEDUP_REMOVED lines=9> */
[----:B------:R-:W-:Y:S02]  /*6fe0*/  F2FP.BF16.F32.PACK_AB R168, R165, R168 ;  /* 0x000000a8a5a8723e */ /* 0x000fe400000010ff */
[----:B------:R-:W-:-:S04]  /*6ff0*/  F2FP.BF16.F32.PACK_AB R165, R178, R175 ;  /* 0x000000afb2a5723e */ /* 0x000fc800000010ff */
[----:B------:R-:W2:Y:S01]  /*7000*/  MUFU.EX2 R190, R190 ;  /* 0x000000be00be7308 */ /* 0x000ea20000000800 */
[----:B---3--:R-:W-:-:S07]  /*7010*/  FADD.FTZ R7, R187, R0 ;  /* 0x00000000bb077221 */ /* 0x008fce0000010000 */
[----:B------:R-:W3:Y:S01]  /*7020*/  MUFU.EX2 R172, R172 ;  /* 0x000000ac00ac7308 */ /* 0x000ee20000000800 */
[----:B-1----:R-:W-:Y:S01]  /*7030*/  FADD.FTZ R3, R169, R154 ;  /* 0x0000009aa9037221 */ /* 0x002fe20000010000 */
[----:B------:R-:W-:-:S06]  /*7040*/  F2FP.BF16.F32.PACK_AB R154, R11, R10 ;  /* 0x0000000a0b9a723e */ /* 0x000fcc00000010ff */
[----:B------:R-:W1:Y:S01]  /*7050*/  MUFU.EX2 R191, R191 ;  /* 0x000000bf00bf7308 */ /* 0x000e620000000800 */
[----:B--2---:R-:W-:-:S07]  /*7060*/  FADD.FTZ R0, R190, R7 ;  /* 0x00000007be007221 */ /* 0x004fce0000010000 */
[----:B------:R-:W2:Y:S01]  /*7070*/  MUFU.EX2 R173, R173 ;  /* 0x000000ad00ad7308 */ /* 0x000ea20000000800 */
[C---:B---3--:R-:W-:Y:S01]  /*7080*/  FADD.FTZ R158, R172.reuse, R3 ;  /* 0x00000003ac9e7221 */ /* 0x048fe20000010000 */
[----:B------:R-:W-:Y:S02]  /*7090*/  F2FP.BF16.F32.PACK_AB R170, R172, R169 ;  /* 0x000000a9acaa723e */ /* 0x000fe400000010ff */
[----:B------:R-:W-:-:S04]  /*70a0*/  F2FP.BF16.F32.PACK_AB R169, R187, R186 ;  /* 0x000000babba9723e */ /* 0x000fc800000010ff */
[----:B------:R-:W3:Y:S01]  /*70b0*/  MUFU.EX2 R189, R194 ;  /* 0x000000c200bd7308 */ /* 0x000ee20000000800 */
[C---:B-1----:R-:W-:Y:S01]  /*70c0*/  FADD.FTZ R0, R191.reuse, R0 ;  /* 0x00000000bf007221 */ /* 0x042fe20000010000 */
[----:B------:R-:W-:-:S06]  /*70d0*/  F2FP.BF16.F32.PACK_AB R171, R191, R190 ;  /* 0x000000bebfab723e */ /* 0x000fcc00000010ff */
[----:B------:R-:W1:Y:S01]  /*70e0*/  MUFU.EX2 R176, R176 ;  /* 0x000000b000b07308 */ /* 0x000e620000000800 */
[----:B--2---:R-:W-:Y:S01]  /*70f0*/  FADD.FTZ R3, R173, R158 ;  /* 0x0000009ead037221 */ /* 0x004fe20000010000 */
[----:B------:R-:W-:-:S06]  /*7100*/  F2FP.BF16.F32.PACK_AB R158, R15, R12 ;  /* 0x0000000c0f9e723e */ /* 0x000fcc00000010ff */
[----:B------:R-:W2:Y:S01]  /*7110*/  MUFU.EX2 R8, R195 ;  /* 0x000000c300087308 */ /* 0x000ea20000000800 */
[----:B---3--:R-:W-:-:S07]  /*7120*/  FADD.FTZ R7, R189, R0 ;  /* 0x00000000bd077221 */ /* 0x008fce0000010000 */
[----:B------:R-:W3:Y:S01]  /*7130*/  MUFU.EX2 R198, R198 ;  /* 0x000000c600c67308 */ /* 0x000ee20000000800 */
[C---:B-1----:R-:W-:Y:S01]  /*7140*/  FADD.FTZ R10, R176.reuse, R3 ;  /* 0x00000003b00a7221 */ /* 0x042fe20000010000 */
[----:B------:R-:W-:-:S03]  /*7150*/  F2FP.BF16.F32.PACK_AB R172, R176, R173 ;  /* 0x000000adb0ac723e */ /* 0x000fc600000010ff */
[----:B------:R-:W-:-:S03]  /*7160*/  FADD.FTZ R3, R177, R10 ;  /* 0x0000000ab1037221 */ /* 0x000fc60000010000 */
[----:B------:R-:W1:Y:S01]  /*7170*/  MUFU.EX2 R180, R180 ;  /* 0x000000b400b47308 */ /* 0x000e620000000800 */
[C---:B--2---:R-:W-:Y:S01]  /*7180*/  FADD.FTZ R7, R8.reuse, R7 ;  /* 0x0000000708077221 */ /* 0x044fe20000010000 */
[----:B------:R-:W-:-:S06]  /*7190*/  F2FP.BF16.F32.PACK_AB R173, R8, R189 ;  /* 0x000000bd08ad723e */ /* 0x000fcc00000010ff */
[----:B------:R-:W2:Y:S01]  /*71a0*/  MUFU.EX2 R199, R199 ;  /* 0x000000c700c77308 */ /* 0x000ea20000000800 */
[----:B---3--:R-:W-:Y:S01]  /*71b0*/  FADD.FTZ R0, R198, R7 ;  /* 0x00000007c6007221 */ /* 0x008fe20000010000 */
[C---:B-1----:R-:W-:Y:S01]  /*71c0*/  FADD.FTZ R3, R180.reuse, R3 ;  /* 0x00000003b4037221 */ /* 0x042fe20000010000 */
[----:B------:R-:W-:Y:S02]  /*71d0*/  F2FP.BF16.F32.PACK_AB R174, R180, R177 ;  /* 0x000000b1b4ae723e */ /* 0x000fe400000010ff */
[C---:B--2---:R-:W-:Y:S01]  /*71e0*/  FADD.FTZ R0, R199.reuse, R0 ;  /* 0x00000000c7007221 */ /* 0x044fe20000010000 */
[----:B------:R-:W-:Y:S01]  /*71f0*/  F2FP.BF16.F32.PACK_AB R175, R199, R198 ;  /* 0x000000c6c7af723e */ /* 0x000fe200000010ff */
[----:B----4-:R-:W-:Y:S06]  /*7200*/  @!P0 BRA `(.L_x_10509) ;  /* 0x0000000000048947 */ /* 0x010fec0003800000 */
[----:B------:R-:W-:Y:S01]  /*7210*/  BPT.TRAP 0x1 ;  /* 0x000000040000795c */ /* 0x000fe20000300000 */
.L_x_10509:
[----:B------:R1:W2:Y:S01]  /*7220*/  SYNCS.PHASECHK.TRANS64.TRYWAIT P2, [UR22+0x22850], R6 ;  /* 0x02285006ff0075a7 */ /* 0x0002a20008040156 */
[----:B------:R-:W-:Y:S05]  /*7230*/  @!P0 BRA `(.L_x_10510) ;  /* 0x0000000000048947 */ /* 0x000fea0003800000 */
[----:B------:R-:W-:Y:S01]  /*7240*/  BPT.TRAP 0x1 ;  /* 0x000000040000795c */ /* 0x000fe20000300000 */
.L_x_10510:
[----:B--2---:R-:W-:Y:S05]  /*7250*/  @P2 BRA `(.L_x_10511) ;  /* 0x0000000000082947 */ /* 0x004fea0003800000 */
[----:B------:R-:W2:Y:S02]  /*7260*/  SYNCS.PHASECHK.TRANS64.TRYWAIT P2, [UR22+0x22850], R6 ;  /* 0x02285006ff0075a7 */ /* 0x000ea40008040156 */
[----:B--2---:R-:W-:Y:S05]  /*7270*/  @!P2 BRA `(.L_x_10512) ;  /* 0x00000054005ca947 */ /* 0x004fea0003800000 */
.L_x_10511:
[----:B-12---:R-:W-:Y:S01]  /*7280*/  VIADD R6, R23, 0x8 ;  /* 0x0000000817067836 */ /* 0x006fe20000000000 */
[----:B------:R-:W-:-:S04]  /*7290*/  UIMAD UR10, UR37, 0xc00, UR21 ;  /* 0x00000c00250a78a4 */ /* 0x000fc8000f8e0215 */
[----:B------:R3:W-:Y:S01]  /*72a0*/  BAR.SYNC.DEFER_BLOCKING R6, 0x100 ;  /* 0x000400060000751d */ /* 0x0007e20000010000 */
[----:B------:R-:W-:Y:S01]  /*72b0*/  ISETP.LT.AND P2, PT, RZ, UR28, PT ;  /* 0x0000001cff007c0c */ /* 0x000fe2000bf41270 */
[----:B------:R-:W-:Y:S01]  /*72c0*/  @!P1 VIADD R183, R183, 0x22860 ;  /* 0x00022860b7b79836 */ /* 0x000fe20000000000 */
[----:B------:R-:W-:Y:S01]  /*72d0*/  UIADD3 UR28, UR28, -0x1, URZ ;  /* 0xffffffff1c1c7890 */ /* 0x000fe2000fffe03f */
[----:B------:R-:W-:Y:S01]  /*72e0*/  MOV R206, R5 ;  /* 0x0000000500ce7202 */ /* 0x000fe20000000f00 */
[----:B------:R-:W-:Y:S01]  /*72f0*/  IMAD.MOV.U32 R7, RZ, RZ, R4 ;  /* 0x000000ffff077224 */ /* 0x000fe200078e0004 */
[----:B------:R-:W-:Y:S01]  /*7300*/  UMOV UR6, UR10 ;  /* 0x0000000a00067c82 */ /* 0x000fe20008000000 */
[----:B------:R-:W-:Y:S01]  /*7310*/  UMOV UR7, 0x40000040 ;  /* 0x4000004000077882 */ /* 0x000fe20000000000 */
        /* <DEDUP_REMOVED lines=36> */
.L_x_10504:
[----:B--23--:R-:W2:Y:S01]  /*7560*/  SHFL.BFLY PT, R6, R3, 0x2, 0x1f ;  /* 0x0c401f0003067f89 */ /* 0x00cea200000e0000 */
[----:B------:R-:W-:Y:S01]  /*7570*/  IMAD.MOV.U32 R13, RZ, RZ, RZ ;  /* 0x000000ffff0d7224 */ /* 0x000fe200078e00ff */
[----:B------:R-:W-:Y:S01]  /*7580*/  UIADD3 UR37, UR37, 0x1, URZ ;  /* 0x0000000125257890 */ /* 0x000fe2000fffe03f */
[----:B------:R-:W-:Y:S01]  /*7590*/  IMAD.U32 R177, RZ, RZ, UR25 ;  /* 0x00000019ffb17e24 */ /* 0x000fe2000f8e00ff */
[----:B------:R-:W3:Y:S01]  /*75a0*/  SHFL.BFLY PT, R11, R0, 0x2, 0x1f ;  /* 0x0c401f00000b7f89 */ /* 0x000ee200000e0000 */
[----:B------:R-:W-:Y:S01]  /*75b0*/  IMAD.U32 R179, RZ, RZ, UR25 ;  /* 0x00000019ffb37e24 */ /* 0x000fe2000f8e00ff */
[----:B------:R-:W-:Y:S01]  /*75c0*/  UISETP.NE.AND UP0, UPT, UR37, 0x2, UPT ;  /* 0x000000022500788c */ /* 0x000fe2000bf05270 */
[----:B------:R-:W-:Y:S01]  /*75d0*/  IMAD.MOV.U32 R20, RZ, RZ, -0x800000 ;  /* 0xff800000ff147424 */ /* 0x000fe200078e00ff */
[----:B------:R4:W-:Y:S06]  /*75e0*/  BAR.ARV R9, 0x100 ;  /* 0x000400090000751d */ /* 0x0009ec0000002000 */
[----:B------:R-:W-:-:S02]  /*75f0*/  USEL UR4, URZ, 0x1, UP0 ;  /* 0x000000013f047887 */ /* 0x000fc40008000000 */
[----:B------:R-:W-:Y:S06]  /*7600*/  BAR.ARV 0x8, 0x120 ;  /* 0x0204800000007b1d */ /* 0x000fec0000002000 */
[----:B------:R-:W-:Y:S01]  /*7610*/  PLOP3.LUT P0, PT, PT, PT, PT, 0x8, 0x0 ;  /* 0x000000000000781c */ /* 0x000fe20003f0e170 */
[----:B------:R-:W-:Y:S01]  /*7620*/  UIADD3 UR39, UR39, 0x1, URZ ;  /* 0x0000000127277890 */ /* 0x000fe2000fffe03f */
[----:B--2---:R-:W-:Y:S01]  /*7630*/  FADD.FTZ R6, R6, R3 ;  /* 0x0000000306067221 */ /* 0x004fe20000010000 */
[----:B------:R-:W-:Y:S01]  /*7640*/  IMAD.MOV.U32 R3, RZ, RZ, -0x800000 ;  /* 0xff800000ff037424 */ /* 0x000fe200078e00ff */
[----:B------:R-:W-:Y:S01]  /*7650*/  USEL UR37, UR37, URZ, UP0 ;  /* 0x0000003f25257287 */ /* 0x000fe20008000000 */
[----:B---3--:R-:W-:-:S02]  /*7660*/  FADD.FTZ R11, R11, R0 ;  /* 0x000000000b0b7221 */ /* 0x008fc40000010000 */
[----:B-1----:R-:W1:Y:S01]  /*7670*/  SHFL.BFLY PT, R7, R6, 0x1, 0x1f ;  /* 0x0c201f0006077f89 */ /* 0x002e6200000e0000 */
[----:B------:R-:W-:-:S03]  /*7680*/  ULOP3.LUT UR38, UR38, UR4, URZ, 0x3c, !UPT ;  /* 0x0000000426267292 */ /* 0x000fc6000f8e3c3f */
[----:B------:R-:W2:Y:S01]  /*7690*/  SHFL.BFLY PT, R8, R11, 0x1, 0x1f ;  /* 0x0c201f000b087f89 */ /* 0x000ea200000e0000 */
[----:B-1----:R-:W-:Y:S01]  /*76a0*/  FADD.FTZ R172, R6, R7 ;  /* 0x0000000706ac7221 */ /* 0x002fe20000010000 */
[----:B------:R-:W-:Y:S02]  /*76b0*/  IMAD.MOV.U32 R7, RZ, RZ, RZ ;  /* 0x000000ffff077224 */ /* 0x000fe400078e00ff */
[----:B--2---:R-:W-:Y:S02]  /*76c0*/  FADD.FTZ R174, R11, R8 ;  /* 0x000000080bae7221 */ /* 0x004fe40000010000 */
[----:B------:R-:W-:-:S03]  /*76d0*/  FSETP.NE.FTZ.AND P1, PT, R172, RZ, PT ;  /* 0x000000ffac00720b */ /* 0x000fc60003f35000 */
[----:B------:R-:W-:-:S10]  /*76e0*/  FSETP.NE.FTZ.AND P2, PT, R174, RZ, PT ;  /* 0x000000ffae00720b */ /* 0x000fd40003f55000 */
[----:B------:R-:W1:Y:S01]  /*76f0*/  @P1 MUFU.RCP R13, R172 ;  /* 0x000000ac000d1308 */ /* 0x000e620000001000 */
[----:B------:R-:W-:Y:S02]  /*7700*/  @P1 FMUL.FTZ R177, R177, 0.69314718246459960938 ;  /* 0x3f317218b1b11820 */ /* 0x000fe40000410000 */
[----:B------:R-:W-:-:S05]  /*7710*/  @P2 FMUL.FTZ R179, R179, 0.69314718246459960938 ;  /* 0x3f317218b3b32820 */ /* 0x000fca0000410000 */
[----:B------:R-:W2:Y:S08]  /*7720*/  @P2 MUFU.RCP R7, R174 ;  /* 0x000000ae00072308 */ /* 0x000eb00000001000 */
[----:B------:R-:W3:Y:S01]  /*7730*/  @P1 MUFU.LG2 R172, R172 ;  /* 0x000000ac00ac1308 */ /* 0x000ee20000000c00 */
[-C--:B-1----:R-:W-:Y:S01]  /*7740*/  FMUL.FTZ R0, R24, R13.reuse ;  /* 0x0000000d18007220 */ /* 0x082fe20000410000 */
[-C--:B------:R-:W-:Y:S01]  /*7750*/  FMUL.FTZ R6, R28, R13.reuse ;  /* 0x0000000d1c067220 */ /* 0x080fe20000410000 */
[-C--:B------:R-:W-:Y:S01]  /*7760*/  FMUL.FTZ R25, R25, R13.reuse ;  /* 0x0000000d19197220 */ /* 0x080fe20000410000 */
[-C--:B------:R-:W-:Y:S01]  /*7770*/  FMUL.FTZ R29, R29, R13.reuse ;  /* 0x0000000d1d1d7220 */ /* 0x080fe20000410000 */
[-C--:B------:R-:W-:Y:S01]  /*7780*/  FMUL.FTZ R32, R32, R13.reuse ;  /* 0x0000000d20207220 */ /* 0x080fe20000410000 */
[-C--:B------:R-:W-:Y:S01]  /*7790*/  FMUL.FTZ R33, R33, R13.reuse ;  /* 0x0000000d21217220 */ /* 0x080fe20000410000 */
[----:B------:R-:W-:Y:S01]  /*77a0*/  FMUL.FTZ R36, R36, R13 ;  /* 0x0000000d24247220 */ /* 0x000fe20000410000 */
[----:B------:R-:W1:Y:S01]  /*77b0*/  @P2 MUFU.LG2 R174, R174 ;  /* 0x000000ae00ae2308 */ /* 0x000e620000000c00 */
[-C--:B--2---:R-:W-:Y:S01]  /*77c0*/  FMUL.FTZ R157, R87, R7.reuse ;  /* 0x00000007579d7220 */ /* 0x084fe20000410000 */
[----:B------:R-:W-:Y:S01]  /*77d0*/  FMUL.FTZ R155, R91, R7 ;  /* 0x000000075b9b7220 */ /* 0x000fe20000410000 */
        /* <DEDUP_REMOVED lines=123> */
.L_x_10483:
        /* <DEDUP_REMOVED lines=10> */
[C---:B------:R-:W-:Y:S01]  /*8030*/  IADD3 R35, P4, R16.reuse, 0x60, RZ ;  /* 0x0000006010237810 */ /* 0x040fe20007f9e0ff */
[----:B------:R-:W-:Y:S01]  /*8040*/  USHF.R.S32.HI UR5, URZ, 0x1f, UR43 ;  /* 0x0000001f3f057899 */ /* 0x000fe2000801142b */
[----:B------:R-:W-:Y:S02]  /*8050*/  LOP3.LUT R26, R27, 0x380, RZ, 0xc0, !PT ;  /* 0x000003801b1a7812 */ /* 0x000fe400078ec0ff */
[----:B------:R-:W-:Y:S01]  /*8060*/  IADD3 R39, P3, R16, 0x4000, RZ ;  /* 0x0000400010277810 */ /* 0x000fe20007f7e0ff */
[----:B------:R-:W-:Y:S01]  /*8070*/  ULDC UR10, c[0x0][0xa88] ;  /* 0x0002a200000a7ab9 */ /* 0x000fe20000000800 */
[----:B------:R-:W-:Y:S01]  /*8080*/  SHF.R.U64 R26, R26, 0x3, RZ ;  /* 0x000000031a1a7819 */ /* 0x000fe200000012ff */
[----:B------:R-:W-:Y:S01]  /*8090*/  ULDC.64 UR6, c[0x0][0xb70] ;  /* 0x0002dc0000067ab9 */ /* 0x000fe20000000a00 */
[----:B------:R-:W-:Y:S01]  /*80a0*/  LOP3.LUT R34, R35, 0x380, RZ, 0xc0, !PT ;  /* 0x0000038023227812 */ /* 0x000fe200078ec0ff */
[----:B------:R-:W-:Y:S01]  /*80b0*/  UIMAD UR5, UR5, UR6, URZ ;  /* 0x00000006050572a4 */ /* 0x000fe2000f8e023f */
[----:B------:R-:W-:Y:S01]  /*80c0*/  LOP3.LUT R26, R26, R27, RZ, 0x3c, !PT ;  /* 0x0000001b1a1a7212 */ /* 0x000fe200078e3cff */
[----:B------:R-:W-:Y:S01]  /*80d0*/  IMAD.X R27, RZ, RZ, R17, P6 ;  /* 0x000000ffff1b7224 */ /* 0x000fe200030e0611 */
[C---:B------:R-:W-:Y:S01]  /*80e0*/  IADD3 R47, P6, R16.reuse, 0x4040, RZ ;  /* 0x00004040102f7810 */ /* 0x040fe20007fde0ff */
[----:B------:R-:W-:Y:S01]  /*80f0*/  UIMAD.WIDE.U32 UR8, UR43, UR6, URZ ;  /* 0x000000062b0872a5 */ /* 0x000fe2000f8e003f */
[----:B------:R-:W-:Y:S01]  /*8100*/  LOP3.LUT R38, R39, 0x380, RZ, 0xc0, !PT ;  /* 0x0000038027267812 */ /* 0x000fe200078ec0ff */
[----:B------:R-:W-:Y:S01]  /*8110*/  UIMAD UR5, UR43, UR7, UR5 ;  /* 0x000000072b0572a4 */ /* 0x000fe2000f8e0205 */
[----:B------:R-:W-:-:S02]  /*8120*/  IADD3 R31, P5, R16, 0x40, RZ ;  /* 0x00000040101f7810 */ /* 0x000fc40007fbe0ff */
[----:B------:R-:W-:Y:S01]  /*8130*/  LOP3.LUT R46, R47, 0x380, RZ, 0xc0, !PT ;  /* 0x000003802f2e7812 */ /* 0x000fe200078ec0ff */
[----:B------:R-:W-:Y:S01]  /*8140*/  UIADD3 UR5, UR9, UR5, URZ ;  /* 0x0000000509057290 */ /* 0x000fe2000fffe03f */
[----:B------:R-:W-:Y:S01]  /*8150*/  SHF.R.U64 R34, R34, 0x3, RZ ;  /* 0x0000000322227819 */ /* 0x000fe200000012ff */
[----:B------:R-:W-:Y:S01]  /*8160*/  ULDC.64 UR6, c[0x0][0xb40] ;  /* 0x0002d00000067ab9 */ /* 0x000fe20000000a00 */
[----:B------:R-:W-:Y:S02]  /*8170*/  SHF.R.U64 R38, R38, 0x3, RZ ;  /* 0x0000000326267819 */ /* 0x000fe400000012ff */
[----:B------:R-:W-:Y:S02]  /*8180*/  IADD3 R43, P2, R16, 0x4020, RZ ;  /* 0x00004020102b7810 */ /* 0x000fe40007f5e0ff */
[----:B------:R-:W-:Y:S02]  /*8190*/  LOP3.LUT R30, R31, 0x380, RZ, 0xc0, !PT ;  /* 0x000003801f1e7812 */ /* 0x000fe400078ec0ff */
[----:B------:R-:W-:-:S02]  /*81a0*/  SHF.R.U64 R46, R46, 0x3, RZ ;  /* 0x000000032e2e7819 */ /* 0x000fc400000012ff */
[----:B------:R-:W-:Y:S01]  /*81b0*/  LOP3.LUT R34, R34, R35, RZ, 0x3c, !PT ;  /* 0x0000002322227212 */ /* 0x000fe200078e3cff */
[--C-:B------:R-:W-:Y:S01]  /*81c0*/  IMAD.X R35, RZ, RZ, R17.reuse, P4 ;  /* 0x000000ffff237224 */ /* 0x100fe200020e0611 */
[----:B------:R-:W-:Y:S01]  /*81d0*/  LOP3.LUT R38, R38, R39, RZ, 0x3c, !PT ;  /* 0x0000002726267212 */ /* 0x000fe200078e3cff */
[----:B------:R-:W-:Y:S01]  /*81e0*/  IMAD.X R39, RZ, RZ, R17, P3 ;  /* 0x000000ffff277224 */ /* 0x000fe200018e0611 */
[----:B------:R-:W-:Y:S02]  /*81f0*/  IADD3 R95, R22, UR42, RZ ;  /* 0x0000002a165f7c10 */ /* 0x000fe4000fffe0ff */
[----:B------:R-:W-:Y:S02]  /*8200*/  LOP3.LUT R42, R43, 0x380, RZ, 0xc0, !PT ;  /* 0x000003802b2a7812 */ /* 0x000fe400078ec0ff */
[----:B------:R-:W-:Y:S01]  /*8210*/  SHF.R.U64 R30, R30, 0x3, RZ ;  /* 0x000000031e1e7819 */ /* 0x000fe200000012ff */
[----:B------:R-:W-:Y:S01]  /*8220*/  VIADD R4, R95, 0x8 ;  /* 0x000000085f047836 */ /* 0x000fe20000000000 */
[----:B------:R-:W-:-:S02]  /*8230*/  IADD3 R55, P4, R16, 0x8000, RZ ;  /* 0x0000800010377810 */ /* 0x000fc40007f9e0ff */
[----:B------:R-:W-:Y:S02]  /*8240*/  IADD3 R59, P3, R16, 0x8020, RZ ;  /* 0x00008020103b7810 */ /* 0x000fe40007f7e0ff */
[----:B------:R-:W-:Y:S01]  /*8250*/  LOP3.LUT R46, R46, R47, RZ, 0x3c, !PT ;  /* 0x0000002f2e2e7212 */ /* 0x000fe200078e3cff */
[--C-:B------:R-:W-:Y:S01]  /*8260*/  IMAD.X R47, RZ, RZ, R17.reuse, P6 ;  /* 0x000000ffff2f7224 */ /* 0x100fe200030e0611 */
[----:B------:R-:W-:Y:S02]  /*8270*/  LOP3.LUT R5, R16, 0x380, RZ, 0xc0, !PT ;  /* 0x0000038010057812 */ /* 0x000fe400078ec0ff */
[----:B------:R-:W-:Y:S02]  /*8280*/  SHF.R.U64 R42, R42, 0x3, RZ ;  /* 0x000000032a2a7819 */ /* 0x000fe400000012ff */
[----:B------:R-:W-:Y:S02]  /*8290*/  IADD3 R67, P6, R16, 0x8060, RZ ;  /* 0x0000806010437810 */ /* 0x000fe40007fde0ff */
[----:B------:R-:W-:Y:S01]  /*82a0*/  LOP3.LUT R30, R30, R31, RZ, 0x3c, !PT ;  /* 0x0000001f1e1e7212 */ /* 0x000fe200078e3cff */
[----:B------:R-:W-:Y:S01]  /*82b0*/  IMAD.X R31, RZ, RZ, R17, P5 ;  /* 0x000000ffff1f7224 */ /* 0x000fe200028e0611 */
[----:B------:R-:W-:-:S02]  /*82c0*/  LOP3.LUT R54, R55, 0x380, RZ, 0xc0, !PT ;  /* 0x0000038037367812 */ /* 0x000fc400078ec0ff */
[----:B------:R-:W-:Y:S02]  /*82d0*/  LOP3.LUT R58, R59, 0x380, RZ, 0xc0, !PT ;  /* 0x000003803b3a7812 */ /* 0x000fe400078ec0ff */
[----:B------:R-:W-:Y:S02]  /*82e0*/  LOP3.LUT P0, RZ, R202, 0x3, RZ, 0xc0, !PT ;  /* 0x00000003caff7812 */ /* 0x000fe4000780c0ff */
[----:B------:R-:W-:Y:S02]  /*82f0*/  IADD3 R51, P5, R16, 0x4060, RZ ;  /* 0x0000406010337810 */ /* 0x000fe40007fbe0ff */
[----:B------:R-:W-:Y:S02]  /*8300*/  SHF.R.U64 R5, R5, 0x3, RZ ;  /* 0x0000000305057819 */ /* 0x000fe400000012ff */
[----:B------:R-:W-:Y:S01]  /*8310*/  LOP3.LUT R42, R42, R43, RZ, 0x3c, !PT ;  /* 0x0000002b2a2a7212 */ /* 0x000fe200078e3cff */
[----:B------:R-:W-:Y:S01]  /*8320*/  IMAD.X R43, RZ, RZ, R17, P2 ;  /* 0x000000ffff2b7224 */ /* 0x000fe200010e0611 */
[----:B------:R-:W-:-:S02]  /*8330*/  LOP3.LUT R66, R67, 0x380, RZ, 0xc0, !PT ;  /* 0x0000038043427812 */ /* 0x000fc400078ec0ff */
[----:B------:R-:W-:Y:S02]  /*8340*/  SHF.R.U64 R54, R54, 0x3, RZ ;  /* 0x0000000336367819 */ /* 0x000fe400000012ff */
[----:B------:R-:W-:Y:S02]  /*8350*/  SHF.R.U64 R58, R58, 0x3, RZ ;  /* 0x000000033a3a7819 */ /* 0x000fe400000012ff */
[----:B------:R-:W-:Y:S02]  /*8360*/  ISETP.GE.OR P1, PT, R4, UR10, P0 ;  /* 0x0000000a04007c0c */ /* 0x000fe40008726670 */
[----:B------:R-:W-:Y:S02]  /*8370*/  IADD3 R63, P2, R16, 0x8040, RZ ;  /* 0x00008040103f7810 */ /* 0x000fe40007f5e0ff */
[----:B------:R-:W-:Y:S02]  /*8380*/  LOP3.LUT R50, R51, 0x380, RZ, 0xc0, !PT ;  /* 0x0000038033327812 */ /* 0x000fe400078ec0ff */
[----:B------:R-:W-:Y:S01]  /*8390*/  LOP3.LUT R4, R5, R16, RZ, 0x3c, !PT ;  /* 0x0000001005047212 */ /* 0x000fe200078e3cff */
[----:B------:R-:W-:Y:S01]  /*83a0*/  IMAD.MOV.U32 R5, RZ, RZ, R17 ;  /* 0x000000ffff057224 */ /* 0x000fe200078e0011 */
[----:B------:R-:W-:-:S02]  /*83b0*/  SHF.R.U64 R66, R66, 0x3, RZ ;  /* 0x0000000342427819 */ /* 0x000fc400000012ff */
[----:B------:R-:W-:Y:S01]  /*83c0*/  LOP3.LUT R54, R54, R55, RZ, 0x3c, !PT ;  /* 0x0000003736367212 */ /* 0x000fe200078e3cff */
[--C-:B------:R-:W-:Y:S01]  /*83d0*/  IMAD.X R55, RZ, RZ, R17.reuse, P4 ;  /* 0x000000ffff377224 */ /* 0x100fe200020e0611 */
[----:B------:R-:W-:Y:S01]  /*83e0*/  LOP3.LUT R58, R58, R59, RZ, 0x3c, !PT ;  /* 0x0000003b3a3a7212 */ /* 0x000fe200078e3cff */
[----:B------:R-:W-:Y:S01]  /*83f0*/  IMAD.X R59, RZ, RZ, R17, P3 ;  /* 0x000000ffff3b7224 */ /* 0x000fe200018e0611 */
[----:B------:R-:W-:Y:S02]  /*8400*/  LOP3.LUT R62, R63, 0x380, RZ, 0xc0, !PT ;  /* 0x000003803f3e7812 */ /* 0x000fe400078ec0ff */
[----:B------:R-:W-:Y:S02]  /*8410*/  SHF.R.U64 R50, R50, 0x3, RZ ;  /* 0x0000000332327819 */ /* 0x000fe400000012ff */
[C---:B------:R-:W-:Y:S02]  /*8420*/  IADD3 R83, P4, R16.reuse, 0xc020, RZ ;  /* 0x0000c02010537810 */ /* 0x040fe40007f9e0ff */
[----:B------:R-:W-:-:S02]  /*8430*/  IADD3 R75, P3, R16, 0xc040, RZ ;  /* 0x0000c040104b7810 */ /* 0x000fc40007f7e0ff */
[----:B------:R-:W-:Y:S02]  /*8440*/  LOP3.LUT R66, R66, R67, RZ, 0x3c, !PT ;  /* 0x0000004342427212 */ /* 0x000fe400078e3cff */
[----:B------:R-:W-:Y:S02]  /*8450*/  MOV R67, R4 ;  /* 0x0000000400437202 */ /* 0x000fe40000000f00 */
[----:B------:R-:W-:Y:S02]  /*8460*/  SHF.R.U64 R62, R62, 0x3, RZ ;  /* 0x000000033e3e7819 */ /* 0x000fe400000012ff */
[----:B------:R-:W-:Y:S02]  /*8470*/  F2FP.BF16.F32.PACK_AB R4, R25, R0 ;  /* 0x000000001904723e */ /* 0x000fe400000010ff */
[----:B------:R-:W-:Y:S02]  /*8480*/  F2FP.BF16.F32.PACK_AB R5, R175, R168 ;  /* 0x000000a8af05723e */ /* 0x000fe400000010ff */
[----:B------:R-:W-:-:S02]  /*8490*/  F2FP.BF16.F32.PACK_AB R6, R29, R6 ;  /* 0x000000061d06723e */ /* 0x000fc400000010ff */
[----:B------:R-:W-:Y:S02]  /*84a0*/  F2FP.BF16.F32.PACK_AB R7, R173, R170 ;  /* 0x000000aaad07723e */ /* 0x000fe400000010ff */
[----:B------:R-:W-:Y:S02]  /*84b0*/  LOP3.LUT R50, R50, R51, RZ, 0x3c, !PT ;  /* 0x0000003332327212 */ /* 0x000fe400078e3cff */
[----:B------:R-:W-:Y:S01]  /*84c0*/  LOP3.LUT R82, R83, 0x380, RZ, 0xc0, !PT ;  /* 0x0000038053527812 */ /* 0x000fe200078ec0ff */
[----:B------:R1:W-:Y:S01]  /*84d0*/  STSM.16.M88.4 [R67], R4 ;  /* 0x0000000443007844 */ /* 0x0003e20000000200 */
[----:B------:R-:W-:Y:S02]  /*84e0*/  LOP3.LUT R74, R75, 0x380, RZ, 0xc0, !PT ;  /* 0x000003804b4a7812 */ /* 0x000fe400078ec0ff */
[----:B------:R-:W-:Y:S02]  /*84f0*/  IADD3.X R51, RZ, R17, RZ, P5, !PT ;  /* 0x00000011ff337210 */ /* 0x000fe40002ffe4ff */
[----:B------:R-:W-:-:S02]  /*8500*/  IADD3 R71, P5, R16, 0xc000, RZ ;  /* 0x0000c00010477810 */ /* 0x000fc40007fbe0ff */
[----:B------:R-:W-:Y:S01]  /*8510*/  LOP3.LUT R62, R62, R63, RZ, 0x3c, !PT ;  /* 0x0000003f3e3e7212 */ /* 0x000fe200078e3cff */
[--C-:B------:R-:W-:Y:S01]  /*8520*/  IMAD.X R63, RZ, RZ, R17.reuse, P2 ;  /* 0x000000ffff3f7224 */ /* 0x100fe200010e0611 */
[----:B------:R-:W-:Y:S02]  /*8530*/  SHF.R.U64 R82, R82, 0x3, RZ ;  /* 0x0000000352527819 */ /* 0x000fe400000012ff */
[----:B------:R-:W-:Y:S02]  /*8540*/  SHF.R.U64 R74, R74, 0x3, RZ ;  /* 0x000000034a4a7819 */ /* 0x000fe400000012ff */
[----:B------:R-:W-:Y:S02]  /*8550*/  IADD3 R79, P2, R16, 0xc060, RZ ;  /* 0x0000c060104f7810 */ /* 0x000fe40007f5e0ff */
[----:B------:R-:W-:Y:S01]  /*8560*/  LOP3.LUT R70, R71, 0x380, RZ, 0xc0, !PT ;  /* 0x0000038047467812 */ /* 0x000fe200078ec0ff */
[----:B-1----:R-:W-:Y:S01]  /*8570*/  IMAD.X R67, RZ, RZ, R17, P6 ;  /* 0x000000ffff437224 */ /* 0x002fe200030e0611 */
[----:B------:R-:W-:-:S02]  /*8580*/  F2FP.BF16.F32.PACK_AB R4, R33, R32 ;  /* 0x000000202104723e */ /* 0x000fc400000010ff */
[----:B------:R-:W1:Y:S01]  /*8590*/  LDC.64 R32, c[0x0][0xb78] ;  /* 0x0002de00ff207b82 */ /* 0x000e620000000a00 */
[----:B------:R-:W-:Y:S01]  /*85a0*/  LOP3.LUT R82, R82, R83, RZ, 0x3c, !PT ;  /* 0x0000005352527212 */ /* 0x000fe200078e3cff */
[----:B------:R-:W-:Y:S01]  /*85b0*/  IMAD.X R83, RZ, RZ, R17, P4 ;  /* 0x000000ffff537224 */ /* 0x000fe200020e0611 */
[----:B------:R-:W-:Y:S02]  /*85c0*/  LOP3.LUT R74, R74, R75, RZ, 0x3c, !PT ;  /* 0x0000004b4a4a7212 */ /* 0x000fe400078e3cff */
[----:B------:R-:W-:Y:S02]  /*85d0*/  LOP3.LUT R78, R79, 0x380, RZ, 0xc0, !PT ;  /* 0x000003804f4e7812 */ /* 0x000fe400078ec0ff */
[----:B------:R-:W-:Y:S02]  /*85e0*/  MOV R168, R26 ;  /* 0x0000001a00a87202 */ /* 0x000fe40000000f00 */
[----:B------:R-:W-:Y:S02]  /*85f0*/  IADD3.X R75, RZ, R17, RZ, P3, !PT ;  /* 0x00000011ff4b7210 */ /* 0x000fe40001ffe4ff */
[----:B------:R-:W-:-:S02]  /*8600*/  F2FP.BF16.F32.PACK_AB R5, R166, R153 ;  /* 0x00000099a605723e */ /* 0x000fc400000010ff */
[----:B------:R-:W-:Y:S02]  /*8610*/  F2FP.BF16.F32.PACK_AB R6, R37, R36 ;  /* 0x000000242506723e */ /* 0x000fe400000010ff */
[----:B------:R-:W-:Y:S02]  /*8620*/  F2FP.BF16.F32.PACK_AB R7, R171, R152 ;  /* 0x00000098ab07723e */ /* 0x000fe400000010ff */
[----:B------:R-:W-:Y:S02]  /*8630*/  SHF.R.U64 R70, R70, 0x3, RZ ;  /* 0x0000000346467819 */ /* 0x000fe400000012ff */
[----:B------:R-:W-:Y:S01]  /*8640*/  MOV R103, R30 ;  /* 0x0000001e00677202 */ /* 0x000fe20000000f00 */
[----:B------:R1:W-:Y:S01]  /*8650*/  STSM.16.M88.4 [R168], R4 ;  /* 0x00000004a8007844 */ /* 0x0003e20000000200 */
[----:B------:R-:W-:Y:S02]  /*8660*/  F2FP.BF16.F32.PACK_AB R8, R41, R8 ;  /* 0x000000082908723e */ /* 0x000fe400000010ff */
[----:B------:R-:W-:Y:S01]  /*8670*/  F2FP.BF16.F32.PACK_AB R9, R164, R9 ;  /* 0x00000009a409723e */ /* 0x000fe200000010ff */
[----:B------:R-:W2:Y:S01]  /*8680*/  SHFL.IDX PT, R6, R204, RZ, 0x1f ;  /* 0x00001fffcc067589 */ /* 0x000ea200000e0000 */
[----:B------:R-:W-:-:S02]  /*8690*/  F2FP.BF16.F32.PACK_AB R10, R45, R10 ;  /* 0x0000000a2d0a723e */ /* 0x000fc400000010ff */
[----:B------:R-:W-:Y:S02]  /*86a0*/  F2FP.BF16.F32.PACK_AB R11, R162, R11 ;  /* 0x0000000ba20b723e */ /* 0x000fe400000010ff */
[----:B------:R-:W-:Y:S01]  /*86b0*/  MOV R102, R34 ;  /* 0x0000002200667202 */ /* 0x000fe20000000f00 */
[----:B------:R-:W-:Y:S01]  /*86c0*/  IMAD.U32 R35, RZ, RZ, UR9 ;  /* 0x00000009ff237e24 */ /* 0x000fe2000f8e00ff */
[----:B------:R-:W-:Y:S01]  /*86d0*/  F2FP.BF16.F32.PACK_AB R12, R49, R12 ;  /* 0x0000000c310c723e */ /* 0x000fe200000010ff */
[----:B------:R3:W-:Y:S01]  /*86e0*/  STSM.16.M88.4 [R103], R8 ;  /* 0x0000000867007844 */ /* 0x0007e20000000200 */
[----:B------:R-:W-:Y:S01]  /*86f0*/  F2FP.BF16.F32.PACK_AB R13, R160, R13 ;  /* 0x0000000da00d723e */ /* 0x000fe200000010ff */
[----:B------:R-:W-:Y:S01]  /*8700*/  IMAD.U32 R35, RZ, RZ, UR5 ;  /* 0x00000005ff237e24 */ /* 0x000fe2000f8e00ff */
[----:B------:R-:W-:Y:S01]  /*8710*/  F2FP.BF16.F32.PACK_AB R14, R53, R14 ;  /* 0x0000000e350e723e */ /* 0x000fe200000010ff */
[----:B------:R-:W-:Y:S01]  /*8720*/  USHF.R.S32.HI UR5, URZ, 0x1f, UR44 ;  /* 0x0000001f3f057899 */ /* 0x000fe2000801142c */
[----:B------:R-:W-:Y:S01]  /*8730*/  F2FP.BF16.F32.PACK_AB R15, R158, R15 ;  /* 0x0000000f9e0f723e */ /* 0x000fe200000010ff */
[----:B------:R-:W-:Y:S01]  /*8740*/  IMAD.U32 R34, RZ, RZ, UR8 ;  /* 0x00000008ff227e24 */ /* 0x000fe2000f8e00ff */
[----:B------:R-:W-:-:S02]  /*8750*/  MOV R39, R38 ;  /* 0x0000002600277202 */ /* 0x000fc40000000f00 */
[----:B------:R-:W-:Y:S01]  /*8760*/  F2FP.BF16.F32.PACK_AB R24, R57, R24 ;  /* 0x000000183918723e */ /* 0x000fe200000010ff */
[----:B------:R3:W-:Y:S01]  /*8770*/  STSM.16.M88.4 [R102], R12 ;  /* 0x0000000c66007844 */ /* 0x0007e20000000200 */
[----:B------:R-:W-:Y:S01]  /*8780*/  F2FP.BF16.F32.PACK_AB R25, R169, R64 ;  /* 0x00000040a919723e */ /* 0x000fe200000010ff */
[----:B-1----:R-:W-:Y:S01]  /*8790*/  IMAD R4, R32, UR5, RZ ;  /* 0x0000000520047c24 */ /* 0x002fe2000f8e02ff */
[----:B------:R-:W-:Y:S02]  /*87a0*/  F2FP.BF16.F32.PACK_AB R26, R61, R60 ;  /* 0x0000003c3d1a723e */ /* 0x000fe400000010ff */
[----:B------:R-:W-:Y:S01]  /*87b0*/  F2FP.BF16.F32.PACK_AB R27, R167, R56 ;  /* 0x00000038a71b723e */ /* 0x000fe200000010ff */
[----:B------:R-:W-:Y:S01]  /*87c0*/  IMAD R4, R33, UR44, R4 ;  /* 0x0000002c21047c24 */ /* 0x000fe2000f8e0204 */
[----:B------:R-:W-:Y:S01]  /*87d0*/  SHF.R.U64 R78, R78, 0x3, RZ ;  /* 0x000000034e4e7819 */ /* 0x000fe200000012ff */
[----:B------:R-:W-:Y:S01]  /*87e0*/  IMAD.WIDE.U32 R32, R32, UR44, R34 ;  /* 0x0000002c20207c25 */ /* 0x000fe2000f8e0022 */
[----:B------:R-:W-:Y:S01]  /*87f0*/  MOV R42, R42 ;  /* 0x0000002a002a7202 */ /* 0x000fe20000000f00 */
[----:B------:R3:W-:Y:S01]  /*8800*/  STSM.16.M88.4 [R39], R24 ;  /* 0x0000001827007844 */ /* 0x0007e20000000200 */
[----:B------:R-:W-:-:S02]  /*8810*/  MOV R0, R74 ;  /* 0x0000004a00007202 */ /* 0x000fc40000000f00 */
[----:B------:R-:W-:Y:S02]  /*8820*/  F2FP.BF16.F32.PACK_AB R28, R65, R28 ;  /* 0x0000001c411c723e */ /* 0x000fe400000010ff */
[----:B------:R-:W-:Y:S02]  /*8830*/  F2FP.BF16.F32.PACK_AB R29, R165, R52 ;  /* 0x00000034a51d723e */ /* 0x000fe400000010ff */
[----:B------:R-:W-:Y:S02]  /*8840*/  F2FP.BF16.F32.PACK_AB R30, R69, R68 ;  /* 0x00000044451e723e */ /* 0x000fe400000010ff */
[----:B------:R-:W-:Y:S02]  /*8850*/  F2FP.BF16.F32.PACK_AB R31, R163, R48 ;  /* 0x00000030a31f723e */ /* 0x000fe400000010ff */
[----:B------:R-:W-:Y:S02]  /*8860*/  F2FP.BF16.F32.PACK_AB R72, R73, R72 ;  /* 0x000000484948723e */ /* 0x000fe400000010ff */
[----:B------:R-:W-:Y:S01]  /*8870*/  LOP3.LUT R70, R70, R71, RZ, 0x3c, !PT ;  /* 0x0000004746467212 */ /* 0x000fe200078e3cff */
[----:B------:R-:W-:Y:S01]  /*8880*/  IMAD.X R71, RZ, RZ, R17, P5 ;  /* 0x000000ffff477224 */ /* 0x000fe200028e0611 */
[----:B------:R-:W-:Y:S01]  /*8890*/  MOV R46, R46 ;  /* 0x0000002e002e7202 */ /* 0x000fe20000000f00 */
        /* <DEDUP_REMOVED lines=21> */
[----:B------:R-:W-:Y:S01]  /*89f0*/  LOP3.LUT R78, R78, R79, RZ, 0x3c, !PT ;  /* 0x0000004f4e4e7212 */ /* 0x000fe200078e3cff */
[----:B------:R-:W-:Y:S01]  /*8a00*/  IMAD.X R79, RZ, RZ, R17, P2 ;  /* 0x000000ffff4f7224 */ /* 0x000fe200010e0611 */
        /* <DEDUP_REMOVED lines=35> */
[----:B------:R-:W-:Y:S02]  /*8c40*/  F2FP.BF16.F32.PACK_AB R147, R151, R150 ;  /* 0x000000969793723e */ /* 0x000fe400000010ff */
[----:B------:R-:W-:-:S02]  /*8c50*/  ISETP.GE.OR P0, PT, R95, UR10, P0 ;  /* 0x0000000a5f007c0c */ /* 0x000fc40008706670 */
[----:B------:R-:W-:Y:S01]  /*8c60*/  SHF.R.S32.HI R5, RZ, 0x1f, R95 ;  /* 0x0000001fff057819 */ /* 0x000fe2000001145f */
[----:B------:R3:W-:Y:S01]  /*8c70*/  STSM.16.M88.4 [R78], R144 ;  /* 0x000000904e007844 */ /* 0x0007e20000000200 */
[----:B------:R-:W-:Y:S01]  /*8c80*/  IADD3 R95, P2, R95, R32, RZ ;  /* 0x000000205f5f7210 */ /* 0x000fe20007f5e0ff */
[----:B------:R-:W-:Y:S01]  /*8c90*/  @!PT LDS RZ, [RZ] ;  /* 0x00000000fffff984 */ /* 0x000fe20000000800 */
[----:B------:R-:W-:Y:S01]  /*8ca0*/  @!PT LDS RZ, [RZ] ;  /* 0x00000000fffff984 */ /* 0x000fe20000000800 */
[----:B------:R-:W-:Y:S01]  /*8cb0*/  @!PT LDS RZ, [RZ] ;  /* 0x00000000fffff984 */ /* 0x000fe20000000800 */
[----:B------:R1:W-:Y:S06]  /*8cc0*/  MEMBAR.ALL.CTA ;  /* 0x0000000000007992 */ /* 0x0003ec0000008000 */
[----:B-1----:R-:W1:Y:S01]  /*8cd0*/  FENCE.VIEW.ASYNC.S ;  /* 0x00000000000073c6 */ /* 0x002e620000000000 */
[----:B------:R-:W-:Y:S01]  /*8ce0*/  IADD3.X R32, R5, R33, R4, P2, !PT ;  /* 0x0000002105207210 */ /* 0x000fe200017fe404 */
[----:B-1----:R-:W-:Y:S06]  /*8cf0*/  BAR.ARV 0x1, 0x120 ;  /* 0x0044800000007b1d */ /* 0x002fec0000002000 */
[----:B------:R-:W-:-:S04]  /*8d00*/  LEA R4, P2, R95, UR6, 0x2 ;  /* 0x000000065f047c11 */ /* 0x000fc8000f8410ff */
[----:B------:R-:W-:-:S05]  /*8d10*/  LEA.HI.X R5, R95, UR7, R32, 0x2, P2 ;  /* 0x000000075f057c11 */ /* 0x000fca00090f1420 */
        /* <DEDUP_REMOVED lines=34> */
.L_x_10517:
[----:B------:R-:W-:Y:S05]  /*8f40*/  BSYNC B0 ;  /* 0x0000000000007941 */ /* 0x000fea0003800000 */
.L_x_10516:
[----:B------:R-:W-:Y:S05]  /*8f50*/  BRA `(.L_x_10515) ;  /* 0x00000008007c7947 */ /* 0x000fea0003800000 */
.L_x_10514:
[----:B------:R-:W1:Y:S01]  /*8f60*/  LDC.64 R10, c[0x0][0xae0] ;  /* 0x0002b800ff0a7b82 */ /* 0x000e620000000a00 */
        /* <DEDUP_REMOVED lines=29> */
[----:B------:R-:W-:Y:S02]  /*9140*/  LEA.HI.X R7, R4, UR9, R3, 0x2, P0 ;  /* 0x0000000904077c11 */ /* 0x000fe400080f1403 */
[----:B------:R-:W-:-:S05]  /*9150*/  MOV R3, 0xff800000 ;  /* 0xff80000000037802 */ /* 0x000fca0000000f00 */
[----:B------:R1:W-:Y:S02]  /*9160*/  STG.E desc[UR46][R6.64], R3 ;  /* 0x0000000306007986 */ /* 0x0003e4000c10192e */
.L_x_10519:
[----:B------:R-:W-:Y:S05]  /*9170*/  BSYNC B0 ;  /* 0x0000000000007941 */ /* 0x000fea0003800000 */
.L_x_10518:
        /* <DEDUP_REMOVED lines=21> */
[----:B------:R-:W-:Y:S01]  /*92d0*/  IADD3 R3, R18, 0x80, RZ ;  /* 0x0000008012037810 */ /* 0x000fe20007ffe0ff */
[----:B------:R-:W-:Y:S01]  /*92e0*/  ULDC UR5, c[0x0][0xa8c] ;  /* 0x0002a30000057ab9 */ /* 0x000fe20000000800 */
[----:B------:R-:W-:Y:S01]  /*92f0*/  ULDC.64 UR6, c[0x0][0xad8] ;  /* 0x0002b60000067ab9 */ /* 0x000fe20000000a00 */
[----:B------:R-:W-:Y:S01]  /*9300*/  IMAD.MOV.U32 R4, RZ, RZ, R8 ;  /* 0x000000ffff047224 */ /* 0x000fe200078e0008 */
[----:B------:R-:W-:Y:S01]  /*9310*/  ISETP.GE.AND P3, PT, R0, UR5, PT ;  /* 0x0000000500007c0c */ /* 0x000fe2000bf66270 */
[C---:B------:R-:W-:Y:S01]  /*9320*/  VIADD R0, R18.reuse, 0xc0 ;  /* 0x000000c012007836 */ /* 0x040fe20000000000 */
[----:B------:R-:W-:Y:S01]  /*9330*/  ISETP.GE.AND P4, PT, R3, UR5, PT ;  /* 0x0000000503007c0c */ /* 0x000fe2000bf86270 */
[----:B------:R-:W-:Y:S01]  /*9340*/  IMAD R3, R7, UR6, RZ ;  /* 0x0000000607037c24 */ /* 0x000fe2000f8e02ff */
        /* <DEDUP_REMOVED lines=13> */
.L_x_10521:
[----:B------:R-:W-:Y:S05]  /*9420*/  BSYNC B0 ;  /* 0x0000000000007941 */ /* 0x000fea0003800000 */
.L_x_10520:
        /* <DEDUP_REMOVED lines=13> */
[----:B------:R-:W-:Y:S01]  /*9500*/  IADD3 R10, R18, 0xc0, RZ ;  /* 0x000000c0120a7810 */ /* 0x000fe20007ffe0ff */
[----:B------:R-:W-:Y:S01]  /*9510*/  IMAD R0, R0, UR6, RZ ;  /* 0x0000000600007c24 */ /* 0x000fe2000f8e02ff */
[----:B------:R-:W-:Y:S01]  /*9520*/  ISETP.GE.AND P3, PT, R18, UR5, PT ;  /* 0x0000000512007c0c */ /* 0x000fe2000bf66270 */
[----:B------:R-:W-:Y:S01]  /*9530*/  IMAD.WIDE.U32 R4, R3, UR6, R4 ;  /* 0x0000000603047c25 */ /* 0x000fe2000f8e0004 */
[----:B------:R-:W-:-:S03]  /*9540*/  ISETP.GE.AND P6, PT, R10, UR5, PT ;  /* 0x000000050a007c0c */ /* 0x000fc6000bfc6270 */
        /* <DEDUP_REMOVED lines=9> */
.L_x_10523:
[----:B------:R-:W-:Y:S05]  /*95e0*/  BSYNC B0 ;  /* 0x0000000000007941 */ /* 0x000fea0003800000 */
.L_x_10522:
        /* <DEDUP_REMOVED lines=9> */
[----:B------:R-:W-:Y:S01]  /*9680*/  VIADD R10, R18, 0xc0 ;  /* 0x000000c0120a7836 */ /* 0x000fe20000000000 */
[----:B------:R-:W-:Y:S01]  /*9690*/  ISETP.GE.AND P4, PT, R5, UR5, PT ;  /* 0x0000000505007c0c */ /* 0x000fe2000bf86270 */
[----:B------:R-:W-:Y:S01]  /*96a0*/  IMAD.MOV.U32 R5, RZ, RZ, R11 ;  /* 0x000000ffff057224 */ /* 0x000fe200078e000b */
[----:B------:R-:W-:Y:S01]  /*96b0*/  MOV R4, R8 ;  /* 0x0000000800047202 */ /* 0x000fe20000000f00 */
[----:B------:R-:W-:Y:S01]  /*96c0*/  IMAD R0, R0, UR6, RZ ;  /* 0x0000000600007c24 */ /* 0x000fe2000f8e02ff */
[----:B------:R-:W-:-:S02]  /*96d0*/  ISETP.GE.AND P1, PT, R18, UR5, PT ;  /* 0x0000000512007c0c */ /* 0x000fc4000bf26270 */
[----:B------:R-:W-:Y:S01]  /*96e0*/  ISETP.GE.AND P5, PT, R10, UR5, PT ;  /* 0x000000050a007c0c */ /* 0x000fe2000bfa6270 */
[----:B------:R-:W-:-:S04]  /*96f0*/  IMAD.WIDE.U32 R4, R3, UR6, R4 ;  /* 0x0000000603047c25 */ /* 0x000fc8000f8e0004 */
        /* <DEDUP_REMOVED lines=9> */
.L_x_10525:
[----:B------:R-:W-:Y:S05]  /*9790*/  BSYNC B0 ;  /* 0x0000000000007941 */ /* 0x000fea0003800000 */
.L_x_10524:
        /* <DEDUP_REMOVED lines=10> */
[----:B------:R-:W-:Y:S01]  /*9840*/  IMAD.MOV.U32 R5, RZ, RZ, R11 ;  /* 0x000000ffff057224 */ /* 0x000fe200078e000b */
[C---:B------:R-:W-:Y:S01]  /*9850*/  IADD3 R0, R18.reuse, 0xc0, RZ ;  /* 0x000000c012007810 */ /* 0x040fe20007ffe0ff */
[----:B------:R-:W-:-:S02]  /*9860*/  VIADD R7, R18, 0x80 ;  /* 0x0000008012077836 */ /* 0x000fc40000000000 */
[----:B------:R-:W-:Y:S01]  /*9870*/  IMAD R6, R6, UR6, RZ ;  /* 0x0000000606067c24 */ /* 0x000fe2000f8e02ff */
[----:B------:R-:W-:Y:S01]  /*9880*/  ISETP.GE.AND P4, PT, R0, UR5, PT ;  /* 0x0000000500007c0c */ /* 0x000fe2000bf86270 */
        /* <DEDUP_REMOVED lines=11> */
.L_x_10526:
[----:B------:R-:W-:Y:S05]  /*9940*/  BSYNC B0 ;  /* 0x0000000000007941 */ /* 0x000fea0003800000 */
.L_x_10515:
[----:B------:R-:W5:Y:S02]  /*9950*/  LDC R0, c[0x0][0xda8] ;  /* 0x00036a00ff007b82 */ /* 0x000f640000000800 */
[----:B-----5:R-:W-:-:S13]  /*9960*/  ISETP.LE.AND P0, PT, R0, UR4, PT ;  /* 0x0000000400007c0c */ /* 0x020fda000bf03270 */
[----:B------:R-:W-:Y:S05]  /*9970*/  @!P0 BRA `(.L_x_10527) ;  /* 0xffffff74000c8947 */ /* 0x000fea000383ffff */
[----:B------:R-:W-:Y:S05]  /*9980*/  EXIT ;  /* 0x000000000000794d */ /* 0x000fea0003800000 */
.L_x_10479:
        /* <DEDUP_REMOVED lines=21> */
.L_x_10576:
        /* <DEDUP_REMOVED lines=21> */
.L_x_10529:
[----:B------:R-:W-:Y:S01]  /*9c30*/  ULDC UR11, c[0x0][0xdc4] ;  /* 0x00037100000b7ab9 */ /* 0x000fe20000000800 */
[----:B------:R-:W-:Y:S01]  /*9c40*/  UMOV UR8, UR9 ;  /* 0x0000000900087c82 */ /* 0x000fe20008000000 */
[----:B------:R-:W-:-:S11]  /*9c50*/  UISETP.NE.AND UP0, UPT, UR11, 0x1, UPT ;  /* 0x000000010b00788c */ /* 0x000fd6000bf05270 */
[----:B------:R-:W-:Y:S02]  /*9c60*/  @UP0 ULDC.64 UR12, c[0x0][0xdc8] ;  /* 0x00037200000c0ab9 */ /* 0x000fe40000000a00 */
[----:B------:R-:W-:-:S04]  /*9c70*/  UIMAD.WIDE.U32 UR6, UR9, UR12, URZ ;  /* 0x0000000c090672a5 */ /* 0x000fc8000f8e003f */
[----:B------:R-:W-:-:S04]  /*9c80*/  @UP0 USHF.R.U32.HI UR8, URZ, UR13, UR7 ;  /* 0x0000000d3f080299 */ /* 0x000fc80008011607 */
[----:B------:R-:W-:-:S12]  /*9c90*/  UIMAD UR6, UR8, UR11, URZ ;  /* 0x0000000b080672a4 */ /* 0x000fd8000f8e023f */
.L_x_10530:
[----:B------:R-:W-:Y:S01]  /*9ca0*/  ULDC.64 UR12, c[0x0][0x3f8] ;  /* 0x0000fe00000c7ab9 */ /* 0x000fe20000000a00 */
[----:B------:R-:W-:Y:S01]  /*9cb0*/  ULOP3.LUT UR8, URZ, UR8, URZ, 0x33, !UPT ;  /* 0x000000083f087292 */ /* 0x000fe2000f8e333f */
[----:B------:R-:W-:Y:S01]  /*9cc0*/  BSSY B6, `(.L_x_10531) ;  /* 0x000024d000067945 */ /* 0x000fe20003800000 */
[----:B------:R-:W-:Y:S02]  /*9cd0*/  UISETP.NE.U32.AND UP0, UPT, UR12, URZ, UPT ;  /* 0x0000003f0c00728c */ /* 0x000fe4000bf05070 */
[----:B------:R-:W-:Y:S02]  /*9ce0*/  UIADD3 UR11, UR9, -UR6, URZ ;  /* 0x80000006090b7290 */ /* 0x000fe4000fffe03f */
[----:B------:R-:W-:Y:S01]  /*9cf0*/  UISETP.NE.AND.EX UP0, UPT, UR13, URZ, UPT, UP0 ;  /* 0x0000003f0d00728c */ /* 0x000fe2000bf05300 */
[----:B------:R-:W-:Y:S01]  /*9d00*/  ULDC UR6, c[0x0][0xdac] ;  /* 0x00036b0000067ab9 */ /* 0x000fe20000000800 */
[----:B------:R-:W-:Y:S01]  /*9d10*/  ULDC UR7, c[0x0][0x404] ;  /* 0x0001010000077ab9 */ /* 0x000fe20000000800 */
[----:B------:R-:W-:Y:S01]  /*9d20*/  UIADD3 UR8, UR8, UR6, URZ ;  /* 0x0000000608087290 */ /* 0x000fe2000fffe03f */
[----:B------:R-:W-:-:S02]  /*9d30*/  ULDC UR9, c[0x0][0x2e0] ;  /* 0x0000b80000097ab9 */ /* 0x000fc40000000800 */
[----:B------:R-:W-:Y:S01]  /*9d40*/  ULDC UR6, c[0x0][0x288] ;  /* 0x0000a20000067ab9 */ /* 0x000fe20000000800 */
[----:B------:R-:W-:Y:S02]  /*9d50*/  USHF.L.U32 UR41, UR8, 0x7, URZ ;  /* 0x0000000708297899 */ /* 0x000fe4000800063f */
[----:B------:R-:W-:Y:S02]  /*9d60*/  USEL UR8, UR7, 0x1, UP0 ;  /* 0x0000000107087887 */ /* 0x000fe40008000000 */
[----:B------:R-:W-:Y:S02]  /*9d70*/  UIADD3 UR7, UR41, 0xdf, -UR6 ;  /* 0x000000df29077890 */ /* 0x000fe4000fffe806 */
[----:B------:R-:W-:Y:S02]  /*9d80*/  UIMAD UR6, UR8, UR9, 0x5f ;  /* 0x0000005f080674a4 */ /* 0x000fe4000f8e0209 */
[----:B------:R-:W-:Y:S02]  /*9d90*/  UIMAD UR8, UR8, UR9, UR7 ;  /* 0x00000009080872a4 */ /* 0x000fe4000f8e0207 */
[----:B------:R-:W-:Y:S01]  /*9da0*/  UIMAD.WIDE UR6, UR6, 0x2aaaaaab, URZ ;  /* 0x2aaaaaab060678a5 */ /* 0x000fe2000f8e023f */
[----:B------:R-:W-:Y:S01]  /*9db0*/  ULDC UR12, c[0x0][0xdc4] ;  /* 0x00037100000c7ab9 */ /* 0x000fe20000000800 */
[----:B------:R-:W-:-:S02]  /*9dc0*/  UIMAD.WIDE UR8, UR8, 0x2aaaaaab, URZ ;  /* 0x2aaaaaab080878a5 */ /* 0x000fc4000f8e023f */
[----:B------:R-:W-:Y:S02]  /*9dd0*/  UIMAD UR12, UR10, UR12, UR11 ;  /* 0x0000000c0a0c72a4 */ /* 0x000fe4000f8e020b */
[----:B------:R-:W-:Y:S01]  /*9de0*/  USHF.R.U32.HI UR8, URZ, 0x1f, UR9 ;  /* 0x0000001f3f087899 */ /* 0x000fe20008011609 */
[----:B------:R-:W-:Y:S01]  /*9df0*/  UMOV UR10, UR7 ;  /* 0x00000007000a7c82 */ /* 0x000fe20008000000 */
[----:B------:R-:W-:Y:S01]  /*9e00*/  ULDC UR13, c[0x0][0xdb8] ;  /* 0x00036e00000d7ab9 */ /* 0x000fe20000000800 */
[----:B------:R-:W-:Y:S02]  /*9e10*/  USHF.R.U32.HI UR11, URZ, 0x1f, UR10 ;  /* 0x0000001f3f0b7899 */ /* 0x000fe4000801160a */
[----:B------:R-:W-:Y:S02]  /*9e20*/  ULEA.HI.SX32 UR8, UR9, UR8, 0x1c ;  /* 0x0000000809087291 */ /* 0x000fe4000f8fe23f */
[----:B------:R-:W-:Y:S02]  /*9e30*/  ULEA.HI.SX32 UR11, UR10, UR11, 0x1c ;  /* 0x0000000b0a0b7291 */ /* 0x000fe4000f8fe23f */
[----:B------:R-:W-:-:S02]  /*9e40*/  UISETP.NE.AND UP1, UPT, UR13, 0x1, UPT ;  /* 0x000000010d00788c */ /* 0x000fc4000bf25270 */
[----:B------:R-:W-:Y:S01]  /*9e50*/  UISETP.LT.AND UP0, UPT, UR11, UR8, UPT ;  /* 0x000000080b00728c */ /* 0x000fe2000bf01270 */
[----:B------:R-:W-:-:S03]  /*9e60*/  UMOV UR43, UR12 ;  /* 0x0000000c002b7c82 */ /* 0x000fc60008000000 */
[----:B------:R-:W-:-:S05]  /*9e70*/  USEL UR38, UR11, UR8, UP0 ;  /* 0x000000080b267287 */ /* 0x000fca0008000000 */
[----:B------:R-:W-:Y:S01]  /*9e80*/  @UP1 ULDC UR14, c[0x0][0xdbc] ;  /* 0x00036f00000e1ab9 */ /* 0x000fe20000000800 */
[----:B------:R-:W-:Y:S01]  /*9e90*/  ISETP.LT.AND P0, PT, RZ, UR38, PT ;  /* 0x00000026ff007c0c */ /* 0x000fe2000bf01270 */
[----:B------:R-:W-:Y:S01]  /*9ea0*/  UIMAD.WIDE.U32 UR6, UR12, UR14, URZ ;  /* 0x0000000e0c0672a5 */ /* 0x000fe2000f8e003f */
[----:B------:R-:W-:-:S03]  /*9eb0*/  @UP1 ULDC UR9, c[0x0][0xdc0] ;  /* 0x0003700000091ab9 */ /* 0x000fc60000000800 */
        /* <DEDUP_REMOVED lines=20> */
.L_x_10532:
        /* <DEDUP_REMOVED lines=23> */
.L_x_10534:
        /* <DEDUP_REMOVED lines=20> */
.L_x_10536:
        /* <DEDUP_REMOVED lines=16> */
.L_x_10535:
        /* <DEDUP_REMOVED lines=29> */
.L_x_10588:
[----:B------:R-:W-:Y:S01]  /*a580*/  UMOV UR4, 0xffffffff ;  /* 0xffffffff00047882 */ /* 0x000fe20000000000 */
[----:B------:R-:W-:Y:S02]  /*a590*/  SHF.R.S32.HI R7, RZ, 0x1f, R6 ;  /* 0x0000001fff077819 */ /* 0x000fe40000011406 */
[----:B------:R-:W-:Y:S05]  /*a5a0*/  BRA.DIV UR4, `(.L_x_10538) ;  /* 0x0000002204d07947 */ /* 0x000fea000b800000 */
[----:B------:R-:W-:-:S13]  /*a5b0*/  ELECT P6, URZ, PT ;  /* 0x00000000003f782f */ /* 0x000fda00038c0000 */
.L_x_10591:
        /* <DEDUP_REMOVED lines=21> */
.L_x_10540:
[----:B------:R-:W2:Y:S01]  /*a710*/  S2R R5, SR_TID.X ;  /* 0x0000000000057919 */ /* 0x000ea20000002100 */
[----:B-1----:R-:W-:Y:S02]  /*a720*/  LEA R8, R16, UR37, 0x3 ;  /* 0x0000002510087c11 */ /* 0x002fe4000f8e18ff */
[----:B--2---:R-:W-:Y:S02]  /*a730*/  LOP3.LUT R9, R5, 0x7f, RZ, 0xc0, !PT ;  /* 0x0000007f05097812 */ /* 0x004fe400078ec0ff */
[----:B------:R-:W-:Y:S02]  /*a740*/  SHF.L.U32 R5, R17, 0x1f, RZ ;  /* 0x0000001f11057819 */ /* 0x000fe400000006ff */
[----:B------:R-:W-:Y:S02]  /*a750*/  ISETP.NE.AND P3, PT, R9, RZ, PT ;  /* 0x000000ff0900720c */ /* 0x000fe40003f65270 */
[----:B------:R-:W1:Y:S02]  /*a760*/  SYNCS.PHASECHK.TRANS64.TRYWAIT P2, [R8+URZ+0x22840], R5 ;  /* 0x02284005080075a7 */ /* 0x000e64000804017f */
[----:B-1----:R-:W-:Y:S09]  /*a770*/  @!P2 BRA `(.L_x_10541) ;  /* 0x00000020007ca947 */ /* 0x002ff20003800000 */
.L_x_10592:
[----:B------:R-:W-:Y:S05]  /*a780*/  @P3 BRA `(.L_x_10542) ;  /* 0x0000000000143947 */ /* 0x000fea0003800000 */
[----:B------:R-:W-:Y:S01]  /*a790*/  ISETP.NE.AND P2, PT, R19, RZ, PT ;  /* 0x000000ff1300720c */ /* 0x000fe20003f45270 */
[----:B-1----:R-:W-:-:S04]  /*a7a0*/  IMAD.MOV.U32 R5, RZ, RZ, 0x3000 ;  /* 0x00003000ff057424 */ /* 0x002fc800078e00ff */
[----:B------:R2:W-:Y:S08]  /*a7b0*/  SYNCS.ARRIVE.TRANS64 RZ, [R8+URZ+0x22830], R5 ;  /* 0x0228300508ff79a7 */ /* 0x0005f0000800003f */
[----:B------:R-:W-:Y:S05]  /*a7c0*/  @!P2 BRA `(.L_x_10542) ;  /* 0x000000000004a947 */ /* 0x000fea0003800000 */
[----:B------:R-:W-:Y:S01]  /*a7d0*/  BPT.TRAP 0x1 ;  /* 0x000000040000795c */ /* 0x000fe20000300000 */
.L_x_10542:
        /* <DEDUP_REMOVED lines=16> */
.L_x_10539:
        /* <DEDUP_REMOVED lines=24> */
.L_x_10593:
        /* <DEDUP_REMOVED lines=10> */
.L_x_10594:
[----:B------:R-:W-:Y:S05]  /*ab00*/  @P3 BRA `(.L_x_10547) ;  /* 0x0000000000143947 */ /* 0x000fea0003800000 */
[----:B------:R-:W-:Y:S02]  /*ab10*/  ISETP.NE.AND P2, PT, R19, RZ, PT ;  /* 0x000000ff1300720c */ /* 0x000fe40003f45270 */
[----:B-1----:R-:W-:-:S04]  /*ab20*/  MOV R5, 0xc000 ;  /* 0x0000c00000057802 */ /* 0x002fc80000000f00 */
[----:B------:R2:W-:Y:S07]  /*ab30*/  SYNCS.ARRIVE.TRANS64 RZ, [R8+URZ+0x22850], R5 ;  /* 0x0228500508ff79a7 */ /* 0x0005ee000800003f */
[----:B------:R-:W-:Y:S05]  /*ab40*/  @!P2 BRA `(.L_x_10547) ;  /* 0x000000000004a947 */ /* 0x000fea0003800000 */
[----:B------:R-:W-:Y:S01]  /*ab50*/  BPT.TRAP 0x1 ;  /* 0x000000040000795c */ /* 0x000fe20000300000 */
.L_x_10547:
        /* <DEDUP_REMOVED lines=31> */
.L_x_10545:
[----:B------:R-:W-:Y:S05]  /*ad50*/  BSYNC B0 ;  /* 0x0000000000007941 */ /* 0x000fea0003800000 */
.L_x_10544:
[----:B------:R-:W-:-:S06]  /*ad60*/  UISETP.GE.AND UP0, UPT, UR38, 0x2, UPT ;  /* 0x000000022600788c */ /* 0x000fcc000bf06270 */
[----:B------:R-:W-:-:S13]  /*ad70*/  PLOP3.LUT P2, PT, PT, PT, UP0, 0x80, 0x0 ;  /* 0x000000000000781c */ /* 0x000fda0003f4f008 */
[----:B------:R-:W-:Y:S05]  /*ad80*/  @!P2 BRA `(.L_x_10548) ;  /* 0x0000001000aca947 */ /* 0x000fea0003800000 */
[----:B------:R-:W-:Y:S02]  /*ad90*/  ULOP3.LUT UR6, UR38, 0x1, URZ, 0xc0, !UPT ;  /* 0x0000000126067892 */ /* 0x000fe4000f8ec03f */
[----:B------:R-:W-:Y:S02]  /*ada0*/  IMAD.U32 R9, RZ, RZ, UR38 ;  /* 0x00000026ff097e24 */ /* 0x000fe4000f8e00ff */
[----:B------:R-:W-:Y:S02]  /*adb0*/  UISETP.NE.U32.AND UP0, UPT, UR6, 0x1, UPT ;  /* 0x000000010600788c */ /* 0x000fe4000bf05070 */
[----:B------:R-:W-:-:S04]  /*adc0*/  VIADD R9, R9, 0xfffffffe ;  /* 0xfffffffe09097836 */ /* 0x000fc80000000000 */
[----:B-12---:R-:W-:Y:S01]  /*add0*/  IMAD.MOV.U32 R8, RZ, RZ, R9 ;  /* 0x000000ffff087224 */ /* 0x006fe200078e0009 */
        /* <DEDUP_REMOVED lines=22> */
[----:B------:R-:W-:-:S03]  /*af40*/  IMAD.WIDE.U32 R4, R6, UR6, R4 ;  /* 0x0000000606047c25 */ /* 0x000fc6000f8e0004 */
[----:B------:R-:W-:Y:S02]  /*af50*/  LEA R2, P2, R4, R2, 0x2 ;  /* 0x0000000204027211 */ /* 0x000fe400078410ff */
[----:B------:R-:W-:-:S04]  /*af60*/  IADD3 R5, R11, R5, RZ ;  /* 0x000000050b057210 */ /* 0x000fc80007ffe0ff */
[----:B------:R-:W-:-:S05]  /*af70*/  LEA.HI.X R3, R4, R3, R5, 0x2, P2 ;  /* 0x0000000304037211 */ /* 0x000fca00010f1405 */
[----:B------:R1:W5:Y:S01]  /*af80*/  LDG.E R4, desc[UR46][R2.64] ;  /* 0x0000002e02047981 */ /* 0x000362000c1e1900 */
[----:B------:R-:W-:-:S04]  /*af90*/  IMAD.MOV R5, RZ, RZ, -R10 ;  /* 0x000000ffff057224 */ /* 0x000fc800078e0a0a */
[----:B------:R-:W-:-:S07]  /*afa0*/  IMAD R8, R8, R5, R9 ;  /* 0x0000000508087224 */ /* 0x000fce00078e0209 */
.L_x_10552:
[----:B-1----:R-:W1:Y:S01]  /*afb0*/  S2R R2, SR_TID.X ;  /* 0x0000000000027919 */ /* 0x002e620000002100 */
[----:B------:R-:W-:Y:S02]  /*afc0*/  SHF.L.U32 R3, R17, 0x1f, RZ ;  /* 0x0000001f11037819 */ /* 0x000fe400000006ff */
[----:B-1----:R-:W-:Y:S02]  /*afd0*/  LOP3.LUT R5, R2, 0x7f, RZ, 0xc0, !PT ;  /* 0x0000007f02057812 */ /* 0x002fe400078ec0ff */
[----:B------:R-:W-:Y:S02]  /*afe0*/  LEA R2, R16, UR37, 0x3 ;  /* 0x0000002510027c11 */ /* 0x000fe4000f8e18ff */
[----:B------:R-:W-:Y:S02]  /*aff0*/  ISETP.NE.AND P2, PT, R5, RZ, PT ;  /* 0x000000ff0500720c */ /* 0x000fe40003f45270 */
[----:B------:R-:W1:Y:S02]  /*b000*/  SYNCS.PHASECHK.TRANS64.TRYWAIT P3, [R2+URZ+0x22840], R3 ;  /* 0x02284003020075a7 */ /* 0x000e64000806017f */
[----:B-1----:R-:W-:Y:S09]  /*b010*/  @!P3 BRA `(.L_x_10553) ;  /* 0x000000180094b947 */ /* 0x002ff20003800000 */
.L_x_10595:
[----:B------:R-:W-:Y:S05]  /*b020*/  @P2 BRA `(.L_x_10554) ;  /* 0x0000000000142947 */ /* 0x000fea0003800000 */
[----:B------:R-:W-:Y:S01]  /*b030*/  ISETP.NE.AND P3, PT, R19, RZ, PT ;  /* 0x000000ff1300720c */ /* 0x000fe20003f65270 */
[----:B------:R-:W-:-:S04]  /*b040*/  IMAD.MOV.U32 R5, RZ, RZ, 0x3000 ;  /* 0x00003000ff057424 */ /* 0x000fc800078e00ff */
[----:B------:R2:W-:Y:S08]  /*b050*/  SYNCS.ARRIVE.TRANS64 RZ, [R2+URZ+0x22830], R5 ;  /* 0x0228300502ff79a7 */ /* 0x0005f0000800003f */
[----:B------:R-:W-:Y:S05]  /*b060*/  @!P3 BRA `(.L_x_10554) ;  /* 0x000000000004b947 */ /* 0x000fea0003800000 */
[----:B------:R-:W-:Y:S01]  /*b070*/  BPT.TRAP 0x1 ;  /* 0x000000040000795c */ /* 0x000fe20000300000 */
.L_x_10554:
        /* <DEDUP_REMOVED lines=17> */
.L_x_10596:
[----:B------:R-:W-:Y:S05]  /*b190*/  @P2 BRA `(.L_x_10556) ;  /* 0x0000000000142947 */ /* 0x000fea0003800000 */
[----:B------:R-:W-:Y:S01]  /*b1a0*/  ISETP.NE.AND P2, PT, R19, RZ, PT ;  /* 0x000000ff1300720c */ /* 0x000fe20003f45270 */
[----:B-12---:R-:W-:-:S04]  /*b1b0*/  IMAD.MOV.U32 R3, RZ, RZ, 0xc000 ;  /* 0x0000c000ff037424 */ /* 0x006fc800078e00ff */
[----:B------:R3:W-:Y:S08]  /*b1c0*/  SYNCS.ARRIVE.TRANS64 RZ, [R2+URZ+0x22850], R3 ;  /* 0x0228500302ff79a7 */ /* 0x0007f0000800003f */
[----:B------:R-:W-:Y:S05]  /*b1d0*/  @!P2 BRA `(.L_x_10556) ;  /* 0x000000000004a947 */ /* 0x000fea0003800000 */
[----:B------:R-:W-:Y:S01]  /*b1e0*/  BPT.TRAP 0x1 ;  /* 0x000000040000795c */ /* 0x000fe20000300000 */
.L_x_10556:
        /* <DEDUP_REMOVED lines=30> */
.L_x_10551:
[----:B------:R-:W-:Y:S05]  /*b3d0*/  BSYNC B0 ;  /* 0x0000000000007941 */ /* 0x000fea0003800000 */
.L_x_10550:
[----:B------:R-:W-:-:S06]  /*b3e0*/  UIADD3 UR6, UR38, -0x3, URZ ;  /* 0xfffffffd26067890 */ /* 0x000fcc000fffe03f */
[----:B------:R-:W-:-:S07]  /*b3f0*/  IMAD.U32 R8, RZ, RZ, UR6 ;  /* 0x00000006ff087e24 */ /* 0x000fce000f8e00ff */
.L_x_10549:
[----:B------:R-:W-:Y:S01]  /*b400*/  ISETP.NE.AND P2, PT, R9, RZ, PT ;  /* 0x000000ff0900720c */ /* 0x000fe20003f45270 */
[----:B------:R-:W-:-:S12]  /*b410*/  BSSY B0, `(.L_x_10548) ;  /* 0x00000c2000007945 */ /* 0x000fd80003800000 */
[----:B------:R-:W-:Y:S05]  /*b420*/  @!P2 BRA `(.L_x_10557) ;  /* 0x0000000c0000a947 */ /* 0x000fea0003800000 */
.L_x_10572:
        /* <DEDUP_REMOVED lines=28> */
.L_x_10560:
[----:B------:R-:W1:Y:S01]  /*b5f0*/  S2R R2, SR_TID.X ;  /* 0x0000000000027919 */ /* 0x000e620000002100 */
[----:B------:R-:W-:Y:S02]  /*b600*/  LEA R3, R9, UR37, 0x3 ;  /* 0x0000002509037c11 */ /* 0x000fe4000f8e18ff */
[----:B-1----:R-:W-:Y:S02]  /*b610*/  LOP3.LUT R5, R2, 0x7f, RZ, 0xc0, !PT ;  /* 0x0000007f02057812 */ /* 0x002fe400078ec0ff */
[----:B------:R-:W-:Y:S02]  /*b620*/  SHF.L.U32 R2, R17, 0x1f, RZ ;  /* 0x0000001f11027819 */ /* 0x000fe400000006ff */
[----:B------:R-:W-:Y:S02]  /*b630*/  ISETP.NE.AND P2, PT, R5, RZ, PT ;  /* 0x000000ff0500720c */ /* 0x000fe40003f45270 */
[----:B------:R-:W1:Y:S02]  /*b640*/  SYNCS.PHASECHK.TRANS64.TRYWAIT P3, [R3+URZ+0x22840], R2 ;  /* 0x02284002030075a7 */ /* 0x000e64000806017f */
[----:B-1----:R-:W-:Y:S09]  /*b650*/  @!P3 BRA `(.L_x_10561) ;  /* 0x00000014002cb947 */ /* 0x002ff20003800000 */
.L_x_10597:
[----:B------:R-:W-:Y:S05]  /*b660*/  @P2 BRA `(.L_x_10562) ;  /* 0x0000000000142947 */ /* 0x000fea0003800000 */
[----:B------:R-:W-:Y:S01]  /*b670*/  ISETP.NE.AND P3, PT, R19, RZ, PT ;  /* 0x000000ff1300720c */ /* 0x000fe20003f65270 */
[----:B------:R-:W-:-:S04]  /*b680*/  IMAD.MOV.U32 R12, RZ, RZ, 0x3000 ;  /* 0x00003000ff0c7424 */ /* 0x000fc800078e00ff */
[----:B------:R2:W-:Y:S08]  /*b690*/  SYNCS.ARRIVE.TRANS64 RZ, [R3+URZ+0x22830], R12 ;  /* 0x0228300c03ff79a7 */ /* 0x0005f0000800003f */
[----:B------:R-:W-:Y:S05]  /*b6a0*/  @!P3 BRA `(.L_x_10562) ;  /* 0x000000000004b947 */ /* 0x000fea0003800000 */
[----:B------:R-:W-:Y:S01]  /*b6b0*/  BPT.TRAP 0x1 ;  /* 0x000000040000795c */ /* 0x000fe20000300000 */
.L_x_10562:
        /* <DEDUP_REMOVED lines=17> */
.L_x_10598:
[----:B------:R-:W-:Y:S05]  /*b7d0*/  @P2 BRA `(.L_x_10564) ;  /* 0x0000000000142947 */ /* 0x000fea0003800000 */
[----:B------:R-:W-:Y:S01]  /*b7e0*/  ISETP.NE.AND P2, PT, R19, RZ, PT ;  /* 0x000000ff1300720c */ /* 0x000fe20003f45270 */
[----:B-1-3--:R-:W-:-:S04]  /*b7f0*/  IMAD.MOV.U32 R2, RZ, RZ, 0xc000 ;  /* 0x0000c000ff027424 */ /* 0x00afc800078e00ff */
[----:B------:R4:W-:Y:S08]  /*b800*/  SYNCS.ARRIVE.TRANS64 RZ, [R3+URZ+0x22850], R2 ;  /* 0x0228500203ff79a7 */ /* 0x0009f0000800003f */
[----:B------:R-:W-:Y:S05]  /*b810*/  @!P2 BRA `(.L_x_10564) ;  /* 0x000000000004a947 */ /* 0x000fea0003800000 */
[----:B------:R-:W-:Y:S01]  /*b820*/  BPT.TRAP 0x1 ;  /* 0x000000040000795c */ /* 0x000fe20000300000 */
.L_x_10564:
        /* <DEDUP_REMOVED lines=30> */
.L_x_10559:
[----:B------:R-:W-:Y:S05]  /*ba10*/  BSYNC B1 ;  /* 0x0000000000017941 */ /* 0x000fea0003800000 */
.L_x_10558:
        /* <DEDUP_REMOVED lines=10> */
[----:B------:R-:W-:Y:S02]  /*bac0*/  IMAD.MOV.U32 R11, RZ, RZ, R10 ;  /* 0x000000ffff0b7224 */ /* 0x000fe400078e000a */
[----:B------:R-:W-:-:S04]  /*bad0*/  IMAD R13, R7, UR4, RZ ;  /* 0x00000004070d7c24 */ /* 0x000fc8000f8e02ff */
[----:B------:R-:W-:Y:S01]  /*bae0*/  IMAD R13, R6, UR5, R13 ;  /* 0x00000005060d7c24 */ /* 0x000fe2000f8e020d */
[----:B------:R-:W3:Y:S01]  /*baf0*/  LDC.64 R4, c[0x0][0x3f8] ;  /* 0x0000fe00ff047b82 */ /* 0x000ee20000000a00 */
[----:B-1----:R-:W-:-:S13]  /*bb00*/  ISETP.NE.AND P2, PT, R9, 0x1, PT ;  /* 0x000000010900780c */ /* 0x002fda0003f45270 */
[----:B--2---:R-:W1:Y:S02]  /*bb10*/  @P2 LDC.64 R2, c[0x0][0x420] ;  /* 0x00010800ff022b82 */ /* 0x004e640000000a00 */
[----:B-1----:R-:W-:-:S05]  /*bb20*/  @P2 IMAD.HI.U32 R2, R10, R2, RZ ;  /* 0x000000020a022227 */ /* 0x002fca00078e00ff */
[----:B------:R-:W-:-:S04]  /*bb30*/  @P2 SHF.R.U32.HI R11, RZ, R3, R2 ;  /* 0x00000003ff0b2219 */ /* 0x000fc80000011602 */
[----:B------:R-:W-:Y:S02]  /*bb40*/  SHF.R.S32.HI R3, RZ, 0x1f, R11 ;  /* 0x0000001fff037819 */ /* 0x000fe4000001140b */
[----:B------:R-:W-:-:S05]  /*bb50*/  MOV R2, R11 ;  /* 0x0000000b00027202 */ /* 0x000fca0000000f00 */
[----:B------:R-:W-:-:S04]  /*bb60*/  IMAD.WIDE.U32 R2, R6, UR4, R2 ;  /* 0x0000000406027c25 */ /* 0x000fc8000f8e0002 */
[----:B------:R-:W-:Y:S01]  /*bb70*/  IMAD.IADD R3, R13, 0x1, R3 ;  /* 0x000000010d037824 */ /* 0x000fe200078e0203 */
[----:B---3--:R-:W-:-:S04]  /*bb80*/  LEA R4, P2, R2, R4, 0x2 ;  /* 0x0000000402047211 */ /* 0x008fc800078410ff */
[----:B------:R-:W-:-:S05]  /*bb90*/  LEA.HI.X R5, R2, R5, R3, 0x2, P2 ;  /* 0x0000000502057211 */ /* 0x000fca00010f1403 */
[----:B------:R1:W5:Y:S01]  /*bba0*/  LDG.E R4, desc[UR46][R4.64] ;  /* 0x0000002e04047981 */ /* 0x000362000c1e1900 */
[----:B------:R-:W-:-:S04]  /*bbb0*/  IMAD.MOV R2, RZ, RZ, -R11 ;  /* 0x000000ffff027224 */ /* 0x000fc800078e0a0b */
[----:B------:R-:W-:-:S07]  /*bbc0*/  IMAD R10, R9, R2, R10 ;  /* 0x00000002090a7224 */ /* 0x000fce00078e020a */
.L_x_10567:
[----:B------:R-:W1:Y:S01]  /*bbd0*/  S2R R2, SR_TID.X ;  /* 0x0000000000027919 */ /* 0x000e620000002100 */
[----:B--2---:R-:W-:Y:S02]  /*bbe0*/  SHF.L.U32 R3, R17, 0x1f, RZ ;  /* 0x0000001f11037819 */ /* 0x004fe400000006ff */
[----:B-1----:R-:W-:Y:S02]  /*bbf0*/  LOP3.LUT R5, R2, 0x7f, RZ, 0xc0, !PT ;  /* 0x0000007f02057812 */ /* 0x002fe400078ec0ff */
[----:B------:R-:W-:Y:S02]  /*bc00*/  LEA R2, R16, UR37, 0x3 ;  /* 0x0000002510027c11 */ /* 0x000fe4000f8e18ff */
[----:B------:R-:W-:Y:S02]  /*bc10*/  ISETP.NE.AND P2, PT, R5, RZ, PT ;  /* 0x000000ff0500720c */ /* 0x000fe40003f45270 */
[----:B------:R-:W1:Y:S02]  /*bc20*/  SYNCS.PHASECHK.TRANS64.TRYWAIT P3, [R2+URZ+0x22840], R3 ;  /* 0x02284003020075a7 */ /* 0x000e64000806017f */
[----:B-1----:R-:W-:Y:S09]  /*bc30*/  @!P3 BRA `(.L_x_10568) ;  /* 0x0000000c00dcb947 */ /* 0x002ff20003800000 */
.L_x_10599:
[----:B------:R-:W-:Y:S05]  /*bc40*/  @P2 BRA `(.L_x_10569) ;  /* 0x0000000000142947 */ /* 0x000fea0003800000 */
[----:B------:R-:W-:Y:S01]  /*bc50*/  ISETP.NE.AND P3, PT, R19, RZ, PT ;  /* 0x000000ff1300720c */ /* 0x000fe20003f65270 */
[----:B------:R-:W-:-:S04]  /*bc60*/  IMAD.MOV.U32 R5, RZ, RZ, 0x3000 ;  /* 0x00003000ff057424 */ /* 0x000fc800078e00ff */
[----:B------:R2:W-:Y:S08]  /*bc70*/  SYNCS.ARRIVE.TRANS64 RZ, [R2+URZ+0x22830], R5 ;  /* 0x0228300502ff79a7 */ /* 0x0005f0000800003f */
[----:B------:R-:W-:Y:S05]  /*bc80*/  @!P3 BRA `(.L_x_10569) ;  /* 0x000000000004b947 */ /* 0x000fea0003800000 */
[----:B------:R-:W-:Y:S01]  /*bc90*/  BPT.TRAP 0x1 ;  /* 0x000000040000795c */ /* 0x000fe20000300000 */
.L_x_10569:
        /* <DEDUP_REMOVED lines=17> */
.L_x_10600:
[----:B------:R-:W-:Y:S05]  /*bdb0*/  @P2 BRA `(.L_x_10571) ;  /* 0x0000000000142947 */ /* 0x000fea0003800000 */
[----:B------:R-:W-:Y:S01]  /*bdc0*/  ISETP.NE.AND P2, PT, R19, RZ, PT ;  /* 0x000000ff1300720c */ /* 0x000fe20003f45270 */
[----:B-1-3--:R-:W-:-:S04]  /*bdd0*/  IMAD.MOV.U32 R3, RZ, RZ, 0xc000 ;  /* 0x0000c000ff037424 */ /* 0x00afc800078e00ff */
[----:B------:R4:W-:Y:S08]  /*bde0*/  SYNCS.ARRIVE.TRANS64 RZ, [R2+URZ+0x22850], R3 ;  /* 0x0228500302ff79a7 */ /* 0x0009f0000800003f */
[----:B------:R-:W-:Y:S05]  /*bdf0*/  @!P2 BRA `(.L_x_10571) ;  /* 0x000000000004a947 */ /* 0x000fea0003800000 */
[----:B------:R-:W-:Y:S01]  /*be00*/  BPT.TRAP 0x1 ;  /* 0x000000040000795c */ /* 0x000fe20000300000 */
.L_x_10571:
        /* <DEDUP_REMOVED lines=30> */
.L_x_10566:
[----:B------:R-:W-:Y:S05]  /*bff0*/  BSYNC B1 ;  /* 0x0000000000017941 */ /* 0x000fea0003800000 */
.L_x_10565:
[C---:B------:R-:W-:Y:S01]  /*c000*/  ISETP.GT.AND P2, PT, R8.reuse, 0x1, PT ;  /* 0x000000010800780c */ /* 0x040fe20003f44270 */
[----:B------:R-:W-:-:S12]  /*c010*/  VIADD R8, R8, 0xfffffffe ;  /* 0xfffffffe08087836 */ /* 0x000fd80000000000 */
[----:B------:R-:W-:Y:S05]  /*c020*/  @P2 BRA `(.L_x_10572) ;  /* 0xfffffff400002947 */ /* 0x000fea000383ffff */
.L_x_10557:
[----:B------:R-:W-:Y:S05]  /*c030*/  BSYNC B0 ;  /* 0x0000000000007941 */ /* 0x000fea0003800000 */
.L_x_10548:
        /* <DEDUP_REMOVED lines=18> */
.L_x_10574:
[----:B------:R-:W-:Y:S05]  /*c160*/  BSYNC B0 ;  /* 0x0000000000007941 */ /* 0x000fea0003800000 */
.L_x_10573:
[----:B------:R-:W-:Y:S01]  /*c170*/  SEL R16, R16, RZ, P0 ;  /* 0x000000ff10107207 */ /* 0x000fe20000000000 */
[----:B------:R-:W-:-:S07]  /*c180*/  IMAD.MOV.U32 R13, RZ, RZ, R18 ;  /* 0x000000ffff0d7224 */ /* 0x000fce00078e0012 */
.L_x_10533:
[----:B------:R-:W-:Y:S05]  /*c190*/  BSYNC B6 ;  /* 0x0000000000067941 */ /* 0x000fea0003800000 */
.L_x_10531:
[----:B------:R-:W-:-:S03]  /*c1a0*/  UMOV UR6, 0xffffffff ;  /* 0xffffffff00067882 */ /* 0x000fc60000000000 */
[----:B------:R-:W-:Y:S05]  /*c1b0*/  BRA.DIV UR6, `(.L_x_10575) ;  /* 0x0000000a06a47947 */ /* 0x000fea000b800000 */
[----:B------:R1:W1:Y:S02]  /*c1c0*/  SHFL.IDX PT, R14, R13, RZ, 0x1f ;  /* 0x00001fff0d0e7589 */ /* 0x00026400000e0000 */
.L_x_10603:
[----:B------:R-:W-:Y:S01]  /*c1d0*/  ISETP.NE.AND P0, PT, R19, RZ, PT ;  /* 0x000000ff1300720c */ /* 0x000fe20003f05270 */
[----:B------:R-:W-:Y:S05]  /*c1e0*/  WARPSYNC.ALL ;  /* 0x0000000000007948 */ /* 0x000fea0003800000 */
[----:B------:R-:W-:Y:S01]  /*c1f0*/  BAR.SYNC.DEFER_BLOCKING 0x4, 0x120 ;  /* 0x0104800000007b1d */ /* 0x000fe20000010000 */
[----:B-1----:R-:W-:-:S05]  /*c200*/  MOV R18, R14 ;  /* 0x0000000e00127202 */ /* 0x002fca0000000f00 */
        /* <DEDUP_REMOVED lines=8> */
.L_x_10528:
        /* <DEDUP_REMOVED lines=11> */
.L_x_10604:
        /* <DEDUP_REMOVED lines=14> */
.L_x_10580:
        /* <DEDUP_REMOVED lines=12> */
.L_x_10605:
[----:B------:R-:W2:Y:S02]  /*c4e0*/  SYNCS.PHASECHK.TRANS64.TRYWAIT P0, [R3+URZ], R0 ;  /* 0x00000000030075a7 */ /* 0x000ea4000800017f */
[----:B--2---:R-:W-:Y:S05]  /*c4f0*/  @!P0 BRA `(.L_x_10582) ;  /* 0x0000000800208947 */ /* 0x004fea0003800000 */
.L_x_10606:
[----:B------:R-:W-:Y:S05]  /*c500*/  @!P2 BRA `(.L_x_10583) ;  /* 0x000000000004a947 */ /* 0x000fea0003800000 */
[----:B------:R-:W-:Y:S01]  /*c510*/  BPT.TRAP 0x1 ;  /* 0x000000040000795c */ /* 0x000fe20000300000 */
.L_x_10583:
[----:B--2---:R-:W-:-:S05]  /*c520*/  VIADD R3, R7, 0x22860 ;  /* 0x0002286007037836 */ /* 0x004fca0000000000 */
[----:B-1----:R-:W-:-:S04]  /*c530*/  LEA R5, R16, R3, 0x3 ;  /* 0x0000000310057211 */ /* 0x002fc800078e18ff */
[----:B------:R-:W1:Y:S02]  /*c540*/  SYNCS.PHASECHK.TRANS64.TRYWAIT P0, [R5+URZ], R4 ;  /* 0x00000004050075a7 */ /* 0x000e64000800017f */
[----:B-1----:R-:W-:Y:S05]  /*c550*/  @!P0 BRA `(.L_x_10584) ;  /* 0x00000008001c8947 */ /* 0x002fea0003800000 */
.L_x_10607:
[----:B------:R-:W-:-:S07]  /*c560*/  IMAD R3, R2, 0x8, R3 ;  /* 0x0000000802037824 */ /* 0x000fce00078e0203 */
.L_x_10585:
[----:B--2---:R2:W3:Y:S02]  /*c570*/  SYNCS.PHASECHK.TRANS64.TRYWAIT P0, [R3+URZ], R0 ;  /* 0x00000000030075a7 */ /* 0x0044e4000800017f */
[----:B---3--:R-:W-:Y:S05]  /*c580*/  @!P0 NANOSLEEP.SYNCS 0x989680 ;  /* 0x009896800000895d */ /* 0x008fea0003900000 */
[----:B------:R-:W3:Y:S02]  /*c590*/  @!P0 SYNCS.PHASECHK.TRANS64 P0, [R3+URZ], R0 ;  /* 0x00000000030085a7 */ /* 0x000ee4000800007f */
[----:B---3--:R-:W-:Y:S05]  /*c5a0*/  @!P0 BRA `(.L_x_10585) ;  /* 0xfffffffc00f08947 */ /* 0x008fea000383ffff */
.L_x_10579:
[----:B------:R-:W-:Y:S05]  /*c5b0*/  BSYNC B0 ;  /* 0x0000000000007941 */ /* 0x000fea0003800000 */
.L_x_10578:
[----:B------:R-:W-:Y:S05]  /*c5c0*/  EXIT ;  /* 0x000000000000794d */ /* 0x000fea0003800000 */
.L_x_10485:
[----:B-1----:R-:W-:-:S04]  /*c5d0*/  IMAD.U32 R3, RZ, RZ, UR49 ;  /* 0x00000031ff037e24 */ /* 0x002fc8000f8e00ff */
[----:B------:R1:W2:Y:S03]  /*c5e0*/  SYNCS.PHASECHK.TRANS64.TRYWAIT P0, [R3+URZ+0x22800], R0 ;  /* 0x02280000030075a7 */ /* 0x0002a6000800017f */
[----:B--2---:R-:W-:Y:S05]  /*c5f0*/  @!P0 NANOSLEEP.SYNCS 0x989680 ;  /* 0x009896800000895d */ /* 0x004fea0003900000 */
[----:B------:R-:W2:Y:S02]  /*c600*/  @!P0 SYNCS.PHASECHK.TRANS64 P0, [R3+URZ+0x22800], R0 ;  /* 0x02280000030085a7 */ /* 0x000ea4000800007f */
[----:B--2---:R-:W-:Y:S05]  /*c610*/  @!P0 BRA `(.L_x_10485) ;  /* 0xfffffffc00ec8947 */ /* 0x004fea000383ffff */
[----:B------:R-:W-:Y:S05]  /*c620*/  BRA `(.L_x_10586) ;  /* 0xffffff5000887947 */ /* 0x000fea000383ffff */
.L_x_10489:
[----:B--2---:R-:W-:-:S04]  /*c630*/  IMAD.U32 R0, RZ, RZ, UR21 ;  /* 0x00000015ff007e24 */ /* 0x004fc8000f8e00ff */
[----:B------:R2:W3:Y:S03]  /*c640*/  SYNCS.PHASECHK.TRANS64.TRYWAIT P1, [R0+URZ+0x22830], R7 ;  /* 0x02283007000075a7 */ /* 0x0004e6000802017f */
[----:B---3--:R-:W-:Y:S05]  /*c650*/  @!P1 NANOSLEEP.SYNCS 0x989680 ;  /* 0x009896800000995d */ /* 0x008fea0003900000 */
[----:B------:R-:W3:Y:S02]  /*c660*/  @!P1 SYNCS.PHASECHK.TRANS64 P1, [R0+URZ+0x22830], R7 ;  /* 0x02283007000095a7 */ /* 0x000ee4000802007f */
[----:B---3--:R-:W-:Y:S05]  /*c670*/  @!P1 BRA `(.L_x_10489) ;  /* 0xfffffffc00ec9947 */ /* 0x008fea000383ffff */
[----:B------:R-:W-:Y:S05]  /*c680*/  BRA `(.L_x_10488) ;  /* 0xffffff5000ac7947 */ /* 0x000fea000383ffff */
.L_x_10493:
[----:B--2---:R2:W3:Y:S02]  /*c690*/  SYNCS.PHASECHK.TRANS64.TRYWAIT P2, [R8+URZ+0x22850], R7 ;  /* 0x02285007080075a7 */ /* 0x0044e4000804017f */
[----:B---3--:R-:W-:Y:S05]  /*c6a0*/  @!P2 NANOSLEEP.SYNCS 0x989680 ;  /* 0x009896800000a95d */ /* 0x008fea0003900000 */
[----:B------:R-:W3:Y:S02]  /*c6b0*/  @!P2 SYNCS.PHASECHK.TRANS64 P2, [R8+URZ+0x22850], R7 ;  /* 0x022850070800a5a7 */ /* 0x000ee4000804007f */
[----:B---3--:R-:W-:Y:S05]  /*c6c0*/  @!P2 BRA `(.L_x_10493) ;  /* 0xfffffffc00f0a947 */ /* 0x008fea000383ffff */
[----:B------:R-:W-:Y:S05]  /*c6d0*/  BRA `(.L_x_10492) ;  /* 0xffffff6800947947 */ /* 0x000fea000383ffff */
.L_x_10498:
[----:B--2---:R-:W-:-:S04]  /*c6e0*/  IMAD.U32 R5, RZ, RZ, UR29 ;  /* 0x0000001dff057e24 */ /* 0x004fc8000f8e00ff */
[----:B------:R2:W3:Y:S03]  /*c6f0*/  SYNCS.PHASECHK.TRANS64.TRYWAIT P2, [R5+URZ+0x22830], R6 ;  /* 0x02283006050075a7 */ /* 0x0004e6000804017f */
[----:B---3--:R-:W-:Y:S05]  /*c700*/  @!P2 NANOSLEEP.SYNCS 0x989680 ;  /* 0x009896800000a95d */ /* 0x008fea0003900000 */
[----:B------:R-:W3:Y:S02]  /*c710*/  @!P2 SYNCS.PHASECHK.TRANS64 P2, [R5+URZ+0x22830], R6 ;  /* 0x022830060500a5a7 */ /* 0x000ee4000804007f */
[----:B---3--:R-:W-:Y:S05]  /*c720*/  @!P2 BRA `(.L_x_10498) ;  /* 0xfffffffc00eca947 */ /* 0x008fea000383ffff */
[----:B------:R-:W-:Y:S05]  /*c730*/  BRA `(.L_x_10497) ;  /* 0xffffff6c00ac7947 */ /* 0x000fea000383ffff */
.L_x_10502:
[----:B--2---:R2:W3:Y:S02]  /*c740*/  SYNCS.PHASECHK.TRANS64.TRYWAIT P2, [R187+URZ+0x22850], R6 ;  /* 0x02285006bb0075a7 */ /* 0x0044e4000804017f */
[----:B---3--:R-:W-:Y:S05]  /*c750*/  @!P2 NANOSLEEP.SYNCS 0x989680 ;  /* 0x009896800000a95d */ /* 0x008fea0003900000 */
[----:B------:R-:W3:Y:S02]  /*c760*/  @!P2 SYNCS.PHASECHK.TRANS64 P2, [R187+URZ+0x22850], R6 ;  /* 0x02285006bb00a5a7 */ /* 0x000ee4000804007f */
[----:B---3--:R-:W-:Y:S05]  /*c770*/  @!P2 BRA `(.L_x_10502) ;  /* 0xfffffffc00f0a947 */ /* 0x008fea000383ffff */
[----:B------:R-:W-:Y:S05]  /*c780*/  BRA `(.L_x_10501) ;  /* 0xffffff8c00847947 */ /* 0x000fea000383ffff */
.L_x_10508:
[----:B--2---:R-:W-:-:S04]  /*c790*/  IMAD.U32 R5, RZ, RZ, UR22 ;  /* 0x00000016ff057e24 */ /* 0x004fc8000f8e00ff */
[----:B------:R2:W3:Y:S03]  /*c7a0*/  SYNCS.PHASECHK.TRANS64.TRYWAIT P2, [R5+URZ+0x22830], R6 ;  /* 0x02283006050075a7 */ /* 0x0004e6000804017f */
[----:B---3--:R-:W-:Y:S05]  /*c7b0*/  @!P2 NANOSLEEP.SYNCS 0x989680 ;  /* 0x009896800000a95d */ /* 0x008fea0003900000 */
[----:B------:R-:W3:Y:S02]  /*c7c0*/  @!P2 SYNCS.PHASECHK.TRANS64 P2, [R5+URZ+0x22830], R6 ;  /* 0x022830060500a5a7 */ /* 0x000ee4000804007f */
[----:B---3--:R-:W-:Y:S05]  /*c7d0*/  @!P2 BRA `(.L_x_10508) ;  /* 0xfffffffc00eca947 */ /* 0x008fea000383ffff */
[----:B------:R-:W-:Y:S05]  /*c7e0*/  BRA `(.L_x_10507) ;  /* 0xffffff90007c7947 */ /* 0x000fea000383ffff */
.L_x_10512:
[----:B--2---:R2:W3:Y:S02]  /*c7f0*/  SYNCS.PHASECHK.TRANS64.TRYWAIT P2, [R183+URZ+0x22850], R6 ;  /* 0x02285006b70075a7 */ /* 0x0044e4000804017f */
[----:B---3--:R-:W-:Y:S05]  /*c800*/  @!P2 NANOSLEEP.SYNCS 0x989680 ;  /* 0x009896800000a95d */ /* 0x008fea0003900000 */
[----:B------:R-:W3:Y:S02]  /*c810*/  @!P2 SYNCS.PHASECHK.TRANS64 P2, [R183+URZ+0x22850], R6 ;  /* 0x02285006b700a5a7 */ /* 0x000ee4000804007f */
[----:B---3--:R-:W-:Y:S05]  /*c820*/  @!P2 BRA `(.L_x_10512) ;  /* 0xfffffffc00f0a947 */ /* 0x008fea000383ffff */
[----:B------:R-:W-:Y:S05]  /*c830*/  BRA `(.L_x_10511) ;  /* 0xffffffa800907947 */ /* 0x000fea000383ffff */
.L_x_10537:
        /* <DEDUP_REMOVED lines=10> */
.L_x_10587:
[----:B------:R-:W-:Y:S05]  /*c8e0*/  BRA `(.L_x_10588) ;  /* 0xffffffdc00247947 */ /* 0x000fea000383ffff */
.L_x_10538:
[----:B------:R-:W-:Y:S01]  /*c8f0*/  BSSY B0, `(.L_x_10589) ;  /* 0x0000006000007945 */ /* 0x000fe20003800000 */
[----:B------:R-:W-:-:S07]  /*c900*/  IMAD.MOV.U32 R15, RZ, RZ, -0x1 ;  /* 0xffffffffff0f7424 */ /* 0x000fce00078e00ff */
[----:B------:R-:W-:Y:S05]  /*c910*/  WARPSYNC.COLLECTIVE R15, `(.L_x_10590) ;  /* 0x000000000f0c7348 */ /* 0x000fea0003c00000 */
[----:B------:R-:W-:Y:S02]  /*c920*/  ELECT P6, UR62, PT ;  /* 0x00000000003e782f */ /* 0x000fe400038c0000 */
[----:B------:R-:W-:Y:S01]  /*c930*/  MOV R14, UR62 ;  /* 0x0000003e000e7c02 */ /* 0x000fe20008000f00 */
[----:B------:R-:W-:Y:S10]  /*c940*/  ENDCOLLECTIVE ;  /* 0x000000000000791b */ /* 0x000ff40003800000 */
.L_x_10590:
[----:B------:R-:W-:Y:S05]  /*c950*/  BSYNC B0 ;  /* 0x0000000000007941 */ /* 0x000fea0003800000 */
.L_x_10589:
[----:B------:R-:W-:Y:S05]  /*c960*/  BRA `(.L_x_10591) ;  /* 0xffffffdc00147947 */ /* 0x000fea000383ffff */
.L_x_10541:
[----:B-1----:R1:W2:Y:S02]  /*c970*/  SYNCS.PHASECHK.TRANS64.TRYWAIT P2, [R8+URZ+0x22840], R5 ;  /* 0x02284005080075a7 */ /* 0x0022a4000804017f */
[----:B--2---:R-:W-:Y:S05]  /*c980*/  @!P2 NANOSLEEP.SYNCS 0x989680 ;  /* 0x009896800000a95d */ /* 0x004fea0003900000 */
[----:B------:R-:W2:Y:S02]  /*c990*/  @!P2 SYNCS.PHASECHK.TRANS64 P2, [R8+URZ+0x22840], R5 ;  /* 0x022840050800a5a7 */ /* 0x000ea4000804007f */
[----:B--2---:R-:W-:Y:S05]  /*c9a0*/  @!P2 BRA `(.L_x_10541) ;  /* 0xfffffffc00f0a947 */ /* 0x004fea000383ffff */
[----:B------:R-:W-:Y:S05]  /*c9b0*/  BRA `(.L_x_10592) ;  /* 0xffffffdc00707947 */ /* 0x000fea000383ffff */
.L_x_10543:
[----:B-1----:R-:W-:-:S04]  /*c9c0*/  IMAD.U32 R8, RZ, RZ, UR37 ;  /* 0x00000025ff087e24 */ /* 0x002fc8000f8e00ff */
[----:B------:R1:W2:Y:S03]  /*c9d0*/  SYNCS.PHASECHK.TRANS64.TRYWAIT P2, [R8+URZ+0x22820], R5 ;  /* 0x02282005080075a7 */ /* 0x0002a6000804017f */
[----:B--2---:R-:W-:Y:S05]  /*c9e0*/  @!P2 NANOSLEEP.SYNCS 0x989680 ;  /* 0x009896800000a95d */ /* 0x004fea0003900000 */
[----:B------:R-:W2:Y:S02]  /*c9f0*/  @!P2 SYNCS.PHASECHK.TRANS64 P2, [R8+URZ+0x22820], R5 ;  /* 0x022820050800a5a7 */ /* 0x000ea4000804007f */
[----:B--2---:R-:W-:Y:S05]  /*ca00*/  @!P2 BRA `(.L_x_10543) ;  /* 0xfffffffc00eca947 */ /* 0x004fea000383ffff */
[----:B------:R-:W-:Y:S05]  /*ca10*/  BRA `(.L_x_10593) ;  /* 0xffffffe000107947 */ /* 0x000fea000383ffff */
.L_x_10546:
[----:B-1----:R1:W2:Y:S02]  /*ca20*/  SYNCS.PHASECHK.TRANS64.TRYWAIT P2, [R8+URZ+0x22860], R5 ;  /* 0x02286005080075a7 */ /* 0x0022a4000804017f */
[----:B--2---:R-:W-:Y:S05]  /*ca30*/  @!P2 NANOSLEEP.SYNCS 0x989680 ;  /* 0x009896800000a95d */ /* 0x004fea0003900000 */
[----:B------:R-:W2:Y:S02]  /*ca40*/  @!P2 SYNCS.PHASECHK.TRANS64 P2, [R8+URZ+0x22860], R5 ;  /* 0x022860050800a5a7 */ /* 0x000ea4000804007f */
[----:B--2---:R-:W-:Y:S05]  /*ca50*/  @!P2 BRA `(.L_x_10546) ;  /* 0xfffffffc00f0a947 */ /* 0x004fea000383ffff */
[----:B------:R-:W-:Y:S05]  /*ca60*/  BRA `(.L_x_10594) ;  /* 0xffffffe000247947 */ /* 0x000fea000383ffff */
.L_x_10553:
[----:B-1----:R1:W2:Y:S02]  /*ca70*/  SYNCS.PHASECHK.TRANS64.TRYWAIT P3, [R2+URZ+0x22840], R3 ;  /* 0x02284003020075a7 */ /* 0x0022a4000806017f */
[----:B--2---:R-:W-:Y:S05]  /*ca80*/  @!P3 NANOSLEEP.SYNCS 0x989680 ;  /* 0x009896800000b95d */ /* 0x004fea0003900000 */
[----:B------:R-:W2:Y:S02]  /*ca90*/  @!P3 SYNCS.PHASECHK.TRANS64 P3, [R2+URZ+0x22840], R3 ;  /* 0x022840030200b5a7 */ /* 0x000ea4000806007f */
[----:B--2---:R-:W-:Y:S05]  /*caa0*/  @!P3 BRA `(.L_x_10553) ;  /* 0xfffffffc00f0b947 */ /* 0x004fea000383ffff */
[----:B------:R-:W-:Y:S05]  /*cab0*/  BRA `(.L_x_10595) ;  /* 0xffffffe400587947 */ /* 0x000fea000383ffff */
.L_x_10555:
[----:B--2---:R2:W3:Y:S02]  /*cac0*/  SYNCS.PHASECHK.TRANS64.TRYWAIT P3, [R2+URZ+0x22860], R3 ;  /* 0x02286003020075a7 */ /* 0x0044e4000806017f */
[----:B---3--:R-:W-:Y:S05]  /*cad0*/  @!P3 NANOSLEEP.SYNCS 0x989680 ;  /* 0x009896800000b95d */ /* 0x008fea0003900000 */
[----:B------:R-:W3:Y:S02]  /*cae0*/  @!P3 SYNCS.PHASECHK.TRANS64 P3, [R2+URZ+0x22860], R3 ;  /* 0x022860030200b5a7 */ /* 0x000ee4000806007f */
[----:B---3--:R-:W-:Y:S05]  /*caf0*/  @!P3 BRA `(.L_x_10555) ;  /* 0xfffffffc00f0b947 */ /* 0x008fea000383ffff */
[----:B------:R-:W-:Y:S05]  /*cb00*/  BRA `(.L_x_10596) ;  /* 0xffffffe400a07947 */ /* 0x000fea000383ffff */
.L_x_10561:
[----:B-1----:R1:W2:Y:S02]  /*cb10*/  SYNCS.PHASECHK.TRANS64.TRYWAIT P3, [R3+URZ+0x22840], R2 ;  /* 0x02284002030075a7 */ /* 0x0022a4000806017f */
[----:B--2---:R-:W-:Y:S05]  /*cb20*/  @!P3 NANOSLEEP.SYNCS 0x989680 ;  /* 0x009896800000b95d */ /* 0x004fea0003900000 */
[----:B------:R-:W2:Y:S02]  /*cb30*/  @!P3 SYNCS.PHASECHK.TRANS64 P3, [R3+URZ+0x22840], R2 ;  /* 0x022840020300b5a7 */ /* 0x000ea4000806007f */
[----:B--2---:R-:W-:Y:S05]  /*cb40*/  @!P3 BRA `(.L_x_10561) ;  /* 0xfffffffc00f0b947 */ /* 0x004fea000383ffff */
[----:B------:R-:W-:Y:S05]  /*cb50*/  BRA `(.L_x_10597) ;  /* 0xffffffe800c07947 */ /* 0x000fea000383ffff */
.L_x_10563:
[----:B---3--:R3:W4:Y:S02]  /*cb60*/  SYNCS.PHASECHK.TRANS64.TRYWAIT P3, [R3+URZ+0x22860], R2 ;  /* 0x02286002030075a7 */ /* 0x008724000806017f */
[----:B----4-:R-:W-:Y:S05]  /*cb70*/  @!P3 NANOSLEEP.SYNCS 0x989680 ;  /* 0x009896800000b95d */ /* 0x010fea0003900000 */
[----:B------:R-:W4:Y:S02]  /*cb80*/  @!P3 SYNCS.PHASECHK.TRANS64 P3, [R3+URZ+0x22860], R2 ;  /* 0x022860020300b5a7 */ /* 0x000f24000806007f */
[----:B----4-:R-:W-:Y:S05]  /*cb90*/  @!P3 BRA `(.L_x_10563) ;  /* 0xfffffffc00f0b947 */ /* 0x010fea000383ffff */
[----:B------:R-:W-:Y:S05]  /*cba0*/  BRA `(.L_x_10598) ;  /* 0xffffffec00087947 */ /* 0x000fea000383ffff */
.L_x_10568:
[----:B-1----:R1:W2:Y:S02]  /*cbb0*/  SYNCS.PHASECHK.TRANS64.TRYWAIT P3, [R2+URZ+0x22840], R3 ;  /* 0x02284003020075a7 */ /* 0x0022a4000806017f */
[----:B--2---:R-:W-:Y:S05]  /*cbc0*/  @!P3 NANOSLEEP.SYNCS 0x989680 ;  /* 0x009896800000b95d */ /* 0x004fea0003900000 */
[----:B------:R-:W2:Y:S02]  /*cbd0*/  @!P3 SYNCS.PHASECHK.TRANS64 P3, [R2+URZ+0x22840], R3 ;  /* 0x022840030200b5a7 */ /* 0x000ea4000806007f */
[----:B--2---:R-:W-:Y:S05]  /*cbe0*/  @!P3 BRA `(.L_x_10568) ;  /* 0xfffffffc00f0b947 */ /* 0x004fea000383ffff */
[----:B------:R-:W-:Y:S05]  /*cbf0*/  BRA `(.L_x_10599) ;  /* 0xfffffff000107947 */ /* 0x000fea000383ffff */
.L_x_10570:
[----:B---3--:R3:W4:Y:S02]  /*cc00*/  SYNCS.PHASECHK.TRANS64.TRYWAIT P3, [R2+URZ+0x22860], R3 ;  /* 0x02286003020075a7 */ /* 0x008724000806017f */
[----:B----4-:R-:W-:Y:S05]  /*cc10*/  @!P3 NANOSLEEP.SYNCS 0x989680 ;  /* 0x009896800000b95d */ /* 0x010fea0003900000 */
[----:B------:R-:W4:Y:S02]  /*cc20*/  @!P3 SYNCS.PHASECHK.TRANS64 P3, [R2+URZ+0x22860], R3 ;  /* 0x022860030200b5a7 */ /* 0x000f24000806007f */
[----:B----4-:R-:W-:Y:S05]  /*cc30*/  @!P3 BRA `(.L_x_10570) ;  /* 0xfffffffc00f0b947 */ /* 0x010fea000383ffff */
[----:B------:R-:W-:Y:S05]  /*cc40*/  BRA `(.L_x_10600) ;  /* 0xfffffff000587947 */ /* 0x000fea000383ffff */
.L_x_10575:
[----:B------:R-:W-:Y:S01]  /*cc50*/  BSSY B0, `(.L_x_10601) ;  /* 0x0000007000007945 */ /* 0x000fe20003800000 */
[----:B--2---:R-:W-:Y:S02]  /*cc60*/  IMAD.MOV.U32 R12, RZ, RZ, RZ ;  /* 0x000000ffff0c7224 */ /* 0x004fe400078e00ff */
[----:B------:R-:W-:Y:S02]  /*cc70*/  IMAD.MOV.U32 R11, RZ, RZ, 0x1f ;  /* 0x0000001fff0b7424 */ /* 0x000fe400078e00ff */
[----:B------:R-:W-:-:S07]  /*cc80*/  IMAD.MOV.U32 R15, RZ, RZ, -0x1 ;  /* 0xffffffffff0f7424 */ /* 0x000fce00078e00ff */
[----:B-1-34-:R-:W-:Y:S05]  /*cc90*/  WARPSYNC.COLLECTIVE R15, `(.L_x_10602) ;  /* 0x000000000f087348 */ /* 0x01afea0003c00000 */
[----:B------:R2:W1:Y:S02]  /*cca0*/  SHFL.IDX P6, R14, R13, R12, R11 ;  /* 0x0000000c0d0e7389 */ /* 0x00046400000c000b */
[----:B-1234-:R-:W-:Y:S01]  /*ccb0*/  ENDCOLLECTIVE ;  /* 0x000000000000791b */ /* 0x01efe20003800000 */
.L_x_10602:
[----:B------:R-:W-:Y:S05]  /*ccc0*/  BSYNC B0 ;  /* 0x0000000000007941 */ /* 0x000fea0003800000 */
.L_x_10601:
[----:B------:R-:W-:Y:S05]  /*ccd0*/  BRA `(.L_x_10603) ;  /* 0xfffffff4003c7947 */ /* 0x000fea000383ffff */
.L_x_10577:
[----:B-1----:R1:W2:Y:S02]  /*cce0*/  SYNCS.PHASECHK.TRANS64.TRYWAIT P0, [R7+URZ+0x22820], R0 ;  /* 0x02282000070075a7 */ /* 0x0022a4000800017f */
[----:B--2---:R-:W-:Y:S05]  /*ccf0*/  @!P0 NANOSLEEP.SYNCS 0x989680 ;  /* 0x009896800000895d */ /* 0x004fea0003900000 */
[----:B------:R-:W2:Y:S02]  /*cd00*/  @!P0 SYNCS.PHASECHK.TRANS64 P0, [R7+URZ+0x22820], R0 ;  /* 0x02282000070085a7 */ /* 0x000ea4000800007f */
[----:B--2---:R-:W-:Y:S05]  /*cd10*/  @!P0 BRA `(.L_x_10577) ;  /* 0xfffffffc00f08947 */ /* 0x004fea000383ffff */
[----:B------:R-:W-:Y:S05]  /*cd20*/  BRA `(.L_x_10604) ;  /* 0xfffffff400847947 */ /* 0x000fea000383ffff */
.L_x_10581:
[----:B-1----:R1:W2:Y:S02]  /*cd30*/  SYNCS.PHASECHK.TRANS64.TRYWAIT P0, [R5+URZ], R4 ;  /* 0x00000004050075a7 */ /* 0x0022a4000800017f */
[----:B--2---:R-:W-:Y:S05]  /*cd40*/  @!P0 NANOSLEEP.SYNCS 0x989680 ;  /* 0x009896800000895d */ /* 0x004fea0003900000 */
[----:B------:R-:W2:Y:S02]  /*cd50*/  @!P0 SYNCS.PHASECHK.TRANS64 P0, [R5+URZ], R4 ;  /* 0x00000004050085a7 */ /* 0x000ea4000800007f */
[----:B--2---:R-:W-:Y:S05]  /*cd60*/  @!P0 BRA `(.L_x_10581) ;  /* 0xfffffffc00f08947 */ /* 0x004fea000383ffff */
[----:B------:R-:W-:Y:S05]  /*cd70*/  BRA `(.L_x_10605) ;  /* 0xfffffff400d87947 */ /* 0x000fea000383ffff */
.L_x_10582:
[----:B--2---:R2:W3:Y:S02]  /*cd80*/  SYNCS.PHASECHK.TRANS64.TRYWAIT P0, [R3+URZ], R0 ;  /* 0x00000000030075a7 */ /* 0x0044e4000800017f */
[----:B---3--:R-:W-:Y:S05]  /*cd90*/  @!P0 NANOSLEEP.SYNCS 0x989680 ;  /* 0x009896800000895d */ /* 0x008fea0003900000 */
[----:B------:R-:W3:Y:S02]  /*cda0*/  @!P0 SYNCS.PHASECHK.TRANS64 P0, [R3+URZ], R0 ;  /* 0x00000000030085a7 */ /* 0x000ee4000800007f */
[----:B---3--:R-:W-:Y:S05]  /*cdb0*/  @!P0 BRA `(.L_x_10582) ;  /* 0xfffffffc00f08947 */ /* 0x008fea000383ffff */
[----:B------:R-:W-:Y:S05]  /*cdc0*/  BRA `(.L_x_10606) ;  /* 0xfffffff400cc7947 */ /* 0x000fea000383ffff */
.L_x_10584:
[----:B-1----:R1:W2:Y:S02]  /*cdd0*/  SYNCS.PHASECHK.TRANS64.TRYWAIT P0, [R5+URZ], R4 ;  /* 0x00000004050075a7 */ /* 0x0022a4000800017f */
[----:B--2---:R-:W-:Y:S05]  /*cde0*/  @!P0 NANOSLEEP.SYNCS 0x989680 ;  /* 0x009896800000895d */ /* 0x004fea0003900000 */
[----:B------:R-:W2:Y:S02]  /*cdf0*/  @!P0 SYNCS.PHASECHK.TRANS64 P0, [R5+URZ], R4 ;  /* 0x00000004050085a7 */ /* 0x000ea4000800007f */
[----:B--2---:R-:W-:Y:S05]  /*ce00*/  @!P0 BRA `(.L_x_10584) ;  /* 0xfffffffc00f08947 */ /* 0x004fea000383ffff */
[----:B------:R-:W-:Y:S05]  /*ce10*/  BRA `(.L_x_10607) ;  /* 0xfffffff400d07947 */ /* 0x000fea000383ffff */
.L_x_10608:
        /* <DEDUP_REMOVED lines=14> */
.L_x_11973:


//--------------------- .text._ZN7cutlass13device_kernelIN5flash11enable_sm90INS1_16FlashAttnFwdSm90INS1_25CollectiveMainloopFwdSm90ILi2EN4cute5tupleIJNS5_1CILi1EEES8_S8_EEENS6_IJNS7_ILi128EEENS7_ILi96EEENS7_ILi64EEEEEELi256ENS_10bfloat16_tEfNS_4arch4Sm90ELb1ELb0ELb0ELb0ELb0ELb0ELb1ELb1ELb0ELb0ELb0ELb0EEENS1_21CollectiveEpilogueFwdINS6_IJSA_NS7_ILi256EEESB_EEES9_SE_SG_Li256ELb0ELb0ELb0ELb0EEENS1_30DynamicPersistentTileSchedulerILi256ELi32ELb0ELb0ELb1EEEEEEEEEvNT_6ParamsE --------------------------
	.section	.text._ZN7cutlass13device_kernelIN5flash11enable_sm90INS1_16FlashAttnFwdSm90INS1_25CollectiveMainloopFwdSm90ILi2EN4cute5tupleIJNS5_1CILi1EEES8_S8_EEENS6_IJNS7_ILi128EEENS7_ILi96EEENS7_ILi64EEEEEELi256ENS_10bfloat16_tEfNS_4arch4Sm90ELb1ELb0ELb0ELb0ELb0ELb0ELb1ELb1ELb0ELb0ELb0ELb0EEENS1_21CollectiveEpilogueFwdINS6_IJSA_NS7_ILi256EEESB_EEES9_SE_SG_Li256ELb0ELb0ELb0ELb0EEENS1_30DynamicPersistentTileSchedulerILi256ELi32ELb0ELb0ELb1EEEEEEEEEvNT_6ParamsE,"ax",@progbits
	.align	128
.text._ZN7cutlass13device_kernelIN5flash11enable_sm90INS1_16FlashAttnFwdSm90INS1_25CollectiveMainloopFwdSm90ILi2EN4cute5tupleIJNS5_1CILi1EEES8_S8_EEENS6_IJNS7_ILi128EEENS7_ILi96EEENS7_ILi64EEEEEELi256ENS_10bfloat16_tEfNS_4arch4Sm90ELb1ELb0ELb0ELb0ELb0ELb0ELb1ELb1ELb0ELb0ELb0ELb0EEENS1_21CollectiveEpilogueFwdINS6_IJSA_NS7_ILi256EEESB_EEES9_SE_SG_Li256ELb0ELb0ELb0ELb0EEENS1_30DynamicPersistentTileSchedulerILi256ELi32ELb0ELb0ELb1EEEEEEEEEvNT_6ParamsE:
        .type           _ZN7cutlass13device_kernelIN5flash11enable_sm90INS1_16FlashAttnFwdSm90INS1_25CollectiveMainloopFwdSm90ILi2EN4cute5tupleIJNS5_1CILi1EEES8_S8_EEENS6_IJNS7_ILi128EEENS7_ILi96EEENS7_ILi64EEEEEELi256ENS_10bfloat16_tEfNS_4arch4Sm90ELb1ELb0ELb0ELb0ELb0ELb0ELb1ELb1ELb0ELb0ELb0ELb0EEENS1_21CollectiveEpilogueFwdINS6_IJSA_NS7_ILi256EEESB_EEES9_SE_SG_Li256ELb0ELb0ELb0ELb0EEENS1_30DynamicPersistentTileSchedulerILi256ELi32ELb0ELb0ELb1EEEEEEEEEvNT_6ParamsE,@function
        .size           _ZN7cutlass13device_kernelIN5flash11enable_sm90INS1_16FlashAttnFwdSm90INS1_25CollectiveMainloopFwdSm90ILi2EN4cute5tupleIJNS5_1CILi1EEES8_S8_EEENS6_IJNS7_ILi128EEENS7_ILi96EEENS7_ILi64EEEEEELi256ENS_10bfloat16_tEfNS_4arch4Sm90ELb1ELb0ELb0ELb0ELb0ELb0ELb1ELb1ELb0ELb0ELb0ELb0EEENS1_21CollectiveEpilogueFwdINS6_IJSA_NS7_ILi256EEESB_EEES9_SE_SG_Li256ELb0ELb0ELb0ELb0EEENS1_30DynamicPersistentTileSchedulerILi256ELi32ELb0ELb0ELb1EEEEEEEEEvNT_6ParamsE,(.L_x_11974 - _ZN7cutlass13device_kernelIN5flash11enable_sm90INS1_16FlashAttnFwdSm90INS1_25CollectiveMainloopFwdSm90ILi2EN4cute5tupleIJNS5_1CILi1EEES8_S8_EEENS6_IJNS7_ILi128EEENS7_ILi96EEENS7_ILi64EEEEEELi256ENS_10bfloat16_tEfNS_4arch4Sm90ELb1ELb0ELb0ELb0ELb0ELb0ELb1ELb1ELb0ELb0ELb0ELb0EEENS1_21CollectiveEpilogueFwdINS6_IJSA_NS7_ILi256EEESB_EEES9_SE_SG_Li256ELb0ELb0ELb0ELb0EEENS1_30DynamicPersistentTileSchedulerILi256ELi32ELb0ELb0ELb1EEEEEEEEEvNT_6ParamsE)
        .other          _ZN7cutlass13device_kernelIN5flash11enable_sm90INS1_16FlashAttnFwdSm90INS1_25CollectiveMainloopFwdSm90ILi2EN4cute5tupleIJNS5_1CILi1EEES8_S8_EEENS6_IJNS7_ILi128EEENS7_ILi96EEENS7_ILi64EEEEEELi256ENS_10bfloat16_tEfNS_4arch4Sm90ELb1ELb0ELb0ELb0ELb0ELb0ELb1ELb1ELb0ELb0ELb0ELb0EEENS1_21CollectiveEpilogueFwdINS6_IJSA_NS7_ILi256EEESB_EEES9_SE_SG_Li256ELb0ELb0ELb0ELb0EEENS1_30DynamicPersistentTileSchedulerILi256ELi32ELb0ELb0ELb1EEEEEEEEEvNT_6ParamsE,@"STO_CUDA_ENTRY STV_DEFAULT"
_ZN7cutlass13device_kernelIN5flash11enable_sm90INS1_16FlashAttnFwdSm90INS1_25CollectiveMainloopFwdSm90ILi2EN4cute5tupleIJNS5_1CILi1EEES8_S8_EEENS6_IJNS7_ILi128EEENS7_ILi96EEENS7_ILi64EEEEEELi256ENS_10bfloat16_tEfNS_4arch4Sm90ELb1ELb0ELb0ELb0ELb0ELb0ELb1ELb1ELb0ELb0ELb0ELb0EEENS1_21CollectiveEpilogueFwdINS6_IJSA_NS7_ILi256EEESB_EEES9_SE_SG_Li256ELb0ELb0ELb0ELb0EEENS1_30DynamicPersistentTileSchedulerILi256ELi32ELb0ELb0ELb1EEEEEEEEEvNT_6ParamsE:
        /* <DEDUP_REMOVED lines=26> */
.L_x_10610:
[----:B------:R-:W-:Y:S05]  /*01a0*/  BSYNC B0 ;  /* 0x0000000000007941 */ /* 0x000fea0003800000 */
.L_x_10609:
        /* <DEDUP_REMOVED lines=38> */
.L_x_10611:
        /* <DEDUP_REMOVED lines=22> */
.L_x_10612:
        /* <DEDUP_REMOVED lines=18> */
.L_x_10613:
        /* <DEDUP_REMOVED lines=22> */
.L_x_10614:
        /* <DEDUP_REMOVED lines=22> */
.L_x_10615:
[----:B---3--:R-:W-:Y:S01]  /*0950*/  ISETP.NE.AND P0, PT, R2, RZ, PT ;  /* 0x000000ff0200720c */ /* 0x008fe20003f05270 */
[----:B------:R-:W-:Y:S01]  /*0960*/  IMAD.MOV.U32 R2, RZ, RZ, 0x1 ;  /* 0x00000001ff027424 */ /* 0x000fe200078e00ff */
[----:B------:R-:W-:Y:S01]  /*0970*/  NOP ;  /* 0x0000000000007918 */ /* 0x000fe20000000000 */
[----:B------:R-:W-:-:S03]  /*0980*/  ULDC.64 UR46, c[0x0][0x208] ;  /* 0x00008200002e7ab9 */ /* 0x000fc60000000a00 */
[----:B------:R-:W-:-:S05]  /*0990*/  SEL R2, R2, 0x2, !P0 ;  /* 0x0000000202027807 */ /* 0x000fca0004000000 */
[----:B------:R3:W-:Y:S01]  /*09a0*/  STL [R1+0x8], R2 ;  /* 0x0000080201007387 */ /* 0x0007e20000100800 */
[----:B-12-4-:R-:W-:Y:S06]  /*09b0*/  BAR.SYNC.DEFER_BLOCKING 0x0 ;  /* 0x0000000000007b1d */ /* 0x016fec0000010000 */
[----:B------:R-:W-:Y:S05]  /*09c0*/  @!P0 BRA `(.L_x_10616) ;  /* 0x000000a400dc8947 */ /* 0x000fea0003800000 */
.L_x_10617:
[----:B------:R-:W-:-:S08]  /*09d0*/  NOP ;  /* 0x0000000000007918 */ /* 0x000fd00000000000 */
[----:B------:R-:W1:Y:S02]  /*09e0*/  USETMAXREG.TRY_ALLOC.CTAPOOL UP0, 0xf0 ;  /* 0x000000f0000079c8 */ /* 0x000e640008000600 */
[----:B-1----:R-:W-:-:S13]  /*09f0*/  PLOP3.LUT P0, PT, PT, PT, UP0, 0x80, 0x0 ;  /* 0x000000000000781c */ /* 0x002fda0003f0f008 */
[----:B------:R-:W-:Y:S05]  /*0a00*/  @!P0 BRA `(.L_x_10617) ;  /* 0xfffffffc00f08947 */ /* 0x000fea000383ffff */
[----:B------:R-:W1:Y:S01]  /*0a10*/  S2R R0, SR_TID.X ;  /* 0x0000000000007919 */ /* 0x000e620000002100 */
[----:B------:R-:W2:Y:S08]  /*0a20*/  S2UR UR7, SR_CTAID.X ;  /* 0x00000000000779c3 */ /* 0x000eb00000002500 */
[----:B------:R-:W-:Y:S08]  /*0a30*/  BAR.ARV 0x4, 0x120 ;  /* 0x0104800000007b1d */ /* 0x000ff00000002000 */
[----:B------:R-:W-:Y:S06]  /*0a40*/  BAR.ARV 0x8, 0x120 ;  /* 0x0204800000007b1d */ /* 0x000fec0000002000 */
[----:B-1----:R-:W-:-:S04]  /*0a50*/  SHF.R.U32.HI R0, RZ, 0x7, R0 ;  /* 0x00000007ff007819 */ /* 0x002fc80000011600 */
[----:B------:R-:W-:Y:S02]  /*0a60*/  ISETP.NE.AND P0, PT, R0, 0x1, PT ;  /* 0x000000010000780c */ /* 0x000fe40003f05270 */
[----:B------:R-:W2:Y:S11]  /*0a70*/  LDC R0, c[0x0][0xea8] ;  /* 0x0003aa00ff007b82 */ /* 0x000eb60000000800 */
[----:B------:R-:W-:Y:S06]  /*0a80*/  @!P0 BAR.ARV 0x9, 0x100 ;  /* 0x0244000000008b1d */ /* 0x000fec0000002000 */
[----:B--2---:R-:W-:-:S13]  /*0a90*/  ISETP.LE.AND P0, PT, R0, UR7, PT ;  /* 0x0000000700007c0c */ /* 0x004fda000bf03270 */
[----:B------:R-:W-:Y:S05]  /*0aa0*/  @P0 EXIT ;  /* 0x000000000000094d */ /* 0x000fea0003800000 */
[----:B------:R-:W2:Y:S01]  /*0ab0*/  LDL.LU R11, [R1+0x8] ;  /* 0x00000800010b7983 */ /* 0x000ea20000300800 */
[----:B---3--:R-:W1:Y:S01]  /*0ac0*/  S2R R2, SR_TID.X ;  /* 0x0000000000027919 */ /* 0x008e620000002100 */
[----:B------:R-:W3:Y:S08]  /*0ad0*/  S2UR UR4, SR_CgaCtaId ;  /* 0x00000000000479c3 */ /* 0x000ef00000008800 */
[----:B------:R-:W4:Y:S01]  /*0ae0*/  S2UR UR6, SR_SWINHI ;  /* 0x00000000000679c3 */ /* 0x000f220000002f00 */
[----:B-1----:R-:W-:-:S05]  /*0af0*/  VIADD R225, R2, 0xffffff80 ;  /* 0xffffff8002e17836 */ /* 0x002fca0000000000 */
[----:B------:R-:W-:-:S04]  /*0b00*/  SHF.R.S32.HI R0, RZ, 0x1f, R225 ;  /* 0x0000001fff007819 */ /* 0x000fc800000114e1 */
[----:B------:R-:W-:-:S04]  /*0b10*/  LEA.HI R2, R0, R225, RZ, 0x7 ;  /* 0x000000e100027211 */ /* 0x000fc800078f38ff */
[----:B------:R-:W-:Y:S02]  /*0b20*/  LOP3.LUT R4, R2, 0xffffff80, RZ, 0xc0, !PT ;  /* 0xffffff8002047812 */ /* 0x000fe400078ec0ff */
[----:B------:R-:W-:-:S03]  /*0b30*/  LEA.HI R3, R0, R225, RZ, 0x4 ;  /* 0x000000e100037211 */ /* 0x000fc600078f20ff */
[----:B------:R-:W-:Y:S01]  /*0b40*/  IMAD.IADD R222, R225, 0x1, -R4 ;  /* 0x00000001e1de7824 */ /* 0x000fe200078e0a04 */
[----:B------:R-:W-:Y:S02]  /*0b50*/  LEA.HI R4, R0, R225, RZ, 0x5 ;  /* 0x000000e100047211 */ /* 0x000fe400078f28ff */
[----:B------:R-:W-:Y:S02]  /*0b60*/  SHF.R.S32.HI R6, RZ, 0x4, R3 ;  /* 0x00000004ff067819 */ /* 0x000fe40000011403 */
[----:B------:R-:W-:Y:S02]  /*0b70*/  SHF.R.S32.HI R7, RZ, 0x1f, R222 ;  /* 0x0000001fff077819 */ /* 0x000fe400000114de */
[----:B------:R-:W-:Y:S02]  /*0b80*/  SHF.R.S32.HI R5, RZ, 0x5, R4 ;  /* 0x00000005ff057819 */ /* 0x000fe40000011404 */
[C---:B------:R-:W-:Y:S02]  /*0b90*/  LOP3.LUT R4, R3.reuse, 0x3fffff0, RZ, 0xc0, !PT ;  /* 0x03fffff003047812 */ /* 0x040fe400078ec0ff */
[----:B------:R-:W-:-:S02]  /*0ba0*/  LEA.HI R3, R3, R6, RZ, 0x1 ;  /* 0x0000000603037211 */ /* 0x000fc400078f08ff */
[-C--:B------:R-:W-:Y:S02]  /*0bb0*/  LEA.HI R8, R7, R222.reuse, RZ, 0x2 ;  /* 0x000000de07087211 */ /* 0x080fe400078f10ff */
[----:B------:R-:W-:Y:S02]  /*0bc0*/  LOP3.LUT R3, R3, 0x1ffffffe, RZ, 0xc0, !PT ;  /* 0x1ffffffe03037812 */ /* 0x000fe400078ec0ff */
[--C-:B------:R-:W-:Y:S02]  /*0bd0*/  SHF.R.S32.HI R9, RZ, 0x2, R8.reuse ;  /* 0x00000002ff097819 */ /* 0x100fe40000011408 */
[----:B------:R-:W-:Y:S01]  /*0be0*/  SHF.R.S32.HI R10, RZ, 0x1f, R8 ;  /* 0x0000001fff0a7819 */ /* 0x000fe20000011408 */
[----:B------:R-:W-:Y:S01]  /*0bf0*/  IMAD.IADD R6, R6, 0x1, -R3 ;  /* 0x0000000106067824 */ /* 0x000fe200078e0a03 */
[----:B------:R-:W-:Y:S01]  /*0c00*/  SHF.R.S32.HI R3, RZ, 0x7, R2 ;  /* 0x00000007ff037819 */ /* 0x000fe20000011402 */
[----:B------:R-:W-:Y:S01]  /*0c10*/  IMAD.IADD R4, R225, 0x1, -R4 ;  /* 0x00000001e1047824 */ /* 0x000fe200078e0a04 */
[----:B------:R-:W-:Y:S01]  /*0c20*/  LEA.HI R10, R10, R9, RZ, 0x3 ;  /* 0x000000090a0a7211 */ /* 0x000fe200078f18ff */
[----:B------:R-:W-:Y:S01]  /*0c30*/  UMOV UR39, 0x400 ;  /* 0x0000040000277882 */ /* 0x000fe20000000000 */
[----:B------:R-:W-:Y:S01]  /*0c40*/  LEA.HI R2, R2, R3, RZ, 0x1 ;  /* 0x0000000302027211 */ /* 0x000fe200078f08ff */
[----:B---3--:R-:W-:Y:S01]  /*0c50*/  ULEA UR39, UR4, UR39, 0x18 ;  /* 0x0000002704277291 */ /* 0x008fe2000f8ec03f */
[----:B------:R-:W-:Y:S01]  /*0c60*/  LOP3.LUT R10, R10, 0xfffffff8, RZ, 0xc0, !PT ;  /* 0xfffffff80a0a7812 */ /* 0x000fe200078ec0ff */
[----:B------:R-:W-:Y:S01]  /*0c70*/  IMAD R5, R5, 0x10, R4 ;  /* 0x0000001005057824 */ /* 0x000fe200078e0204 */
[----:B------:R-:W-:-:S02]  /*0c80*/  LEA.HI R7, R7, R222, RZ, 0x5 ;  /* 0x000000de07077211 */ /* 0x000fc400078f28ff */
[----:B------:R-:W-:Y:S01]  /*0c90*/  LEA.HI R0, R0, R225, RZ, 0x3 ;  /* 0x000000e100007211 */ /* 0x000fe200078f18ff */
[----:B------:R-:W-:Y:S01]  /*0ca0*/  IMAD R5, R5, 0x8, R6 ;  /* 0x0000000805057824 */ /* 0x000fe200078e0206 */
[----:B------:R-:W-:Y:S01]  /*0cb0*/  LOP3.LUT R2, R2, 0x3fffffe, RZ, 0xc0, !PT ;  /* 0x03fffffe02027812 */ /* 0x000fe200078ec0ff */
[----:B------:R-:W-:Y:S01]  /*0cc0*/  IMAD.IADD R10, R9, 0x1, -R10 ;  /* 0x00000001090a7824 */ /* 0x000fe200078e0a0a */
[----:B------:R-:W-:Y:S02]  /*0cd0*/  SHF.R.S32.HI R7, RZ, 0x5, R7 ;  /* 0x00000005ff077819 */ /* 0x000fe40000011407 */
[----:B------:R-:W-:Y:S01]  /*0ce0*/  LOP3.LUT R0, R0, 0x1ffffff8, RZ, 0xc0, !PT ;  /* 0x1ffffff800007812 */ /* 0x000fe200078ec0ff */
[----:B------:R-:W-:Y:S01]  /*0cf0*/  UMOV UR4, UR39 ;  /* 0x0000002700047c82 */ /* 0x000fe20008000000 */
[----:B----4-:R-:W-:Y:S01]  /*0d00*/  UMOV UR5, UR6 ;  /* 0x0000000600057c82 */ /* 0x010fe20008000000 */
[----:B------:R-:W-:Y:S01]  /*0d10*/  LOP3.LUT R9, R8, 0x7ffffffc, RZ, 0xc0, !PT ;  /* 0x7ffffffc08097812 */ /* 0x000fe200078ec0ff */
[----:B------:R-:W-:-:S02]  /*0d20*/  IMAD.U32 R202, RZ, RZ, UR4 ;  /* 0x00000004ffca7e24 */ /* 0x000fc4000f8e00ff */
[----:B------:R-:W-:Y:S02]  /*0d30*/  IMAD.U32 R203, RZ, RZ, UR5 ;  /* 0x00000005ffcb7e24 */ /* 0x000fe4000f8e00ff */
[----:B------:R-:W-:Y:S02]  /*0d40*/  IMAD.SHL.U32 R5, R5, 0x8, RZ ;  /* 0x0000000805057824 */ /* 0x000fe400078e00ff */
[----:B------:R-:W-:Y:S02]  /*0d50*/  IMAD.IADD R2, R3, 0x1, -R2 ;  /* 0x0000000103027824 */ /* 0x000fe400078e0a02 */
[----:B------:R-:W-:Y:S02]  /*0d60*/  IMAD R7, R7, 0x10, R10 ;  /* 0x0000001007077824 */ /* 0x000fe400078e020a */
[----:B------:R-:W-:Y:S02]  /*0d70*/  IMAD.IADD R0, R225, 0x1, -R0 ;  /* 0x00000001e1007824 */ /* 0x000fe400078e0a00 */
[----:B------:R-:W-:-:S02]  /*0d80*/  IMAD.IADD R222, R222, 0x1, -R9 ;  /* 0x00000001dede7824 */ /* 0x000fc400078e0a09 */
[----:B------:R-:W-:Y:S01]  /*0d90*/  IMAD.WIDE R202, R5, 0x2, R202 ;  /* 0x0000000205ca7825 */ /* 0x000fe200078e02ca */
[----:B------:R-:W-:-:S03]  /*0da0*/  UMOV UR4, UR7 ;  /* 0x0000000700047c82 */ /* 0x000fc60008000000 */
[----:B------:R-:W-:Y:S02]  /*0db0*/  IMAD R223, R2, 0x40, R7 ;  /* 0x0000004002df7824 */ /* 0x000fe400078e0207 */
[----:B------:R-:W-:Y:S02]  /*0dc0*/  IMAD.MOV.U32 R224, RZ, RZ, RZ ;  /* 0x000000ffffe07224 */ /* 0x000fe400078e00ff */
[----:B------:R-:W-:Y:S01]  /*0dd0*/  IMAD.SHL.U32 R218, R0, 0x8, RZ ;  /* 0x0000000800da7824 */ /* 0x000fe200078e00ff */
[----:B------:R-:W-:Y:S01]  /*0de0*/  ULDC.64 UR60, c[0x0][0x198] ;  /* 0x00006600003c7ab9 */ /* 0x000fe20000000a00 */
[----:B------:R-:W-:Y:S01]  /*0df0*/  UMOV UR37, URZ ;  /* 0x0000003f00257c82 */ /* 0x000fe20008000000 */
[----:B------:R-:W-:Y:S01]  /*0e00*/  UMOV UR36, URZ ;  /* 0x0000003f00247c82 */ /* 0x000fe20008000000 */
[----:B--2---:R-:W-:-:S07]  /*0e10*/  LOP3.LUT R217, R11, 0x1, RZ, 0xfc, !PT ;  /* 0x000000010bd97812 */ /* 0x004fce00078efcff */
.L_x_10665:
        /* <DEDUP_REMOVED lines=20> */
.L_x_10618:
[----:B------:R-:W-:Y:S01]  /*0f60*/  ULDC UR6, c[0x0][0xec4] ;  /* 0x0003b10000067ab9 */ /* 0x000fe20000000800 */
[----:B------:R-:W-:Y:S01]  /*0f70*/  UMOV UR40, UR7 ;  /* 0x0000000700287c82 */ /* 0x000fe20008000000 */
[----:B------:R-:W-:-:S11]  /*0f80*/  UISETP.NE.AND UP0, UPT, UR6, 0x1, UPT ;  /* 0x000000010600788c */ /* 0x000fd6000bf05270 */
[----:B------:R-:W-:Y:S02]  /*0f90*/  @UP0 ULDC.64 UR10, c[0x0][0xec8] ;  /* 0x0003b200000a0ab9 */ /* 0x000fe40000000a00 */
[----:B------:R-:W-:-:S04]  /*0fa0*/  UIMAD.WIDE.U32 UR4, UR7, UR10, URZ ;  /* 0x0000000a070472a5 */ /* 0x000fc8000f8e003f */
[----:B------:R-:W-:-:S04]  /*0fb0*/  @UP0 USHF.R.U32.HI UR40, URZ, UR11, UR5 ;  /* 0x0000000b3f280299 */ /* 0x000fc80008011605 */
[----:B------:R-:W-:-:S12]  /*0fc0*/  UIMAD UR4, UR40, UR6, URZ ;  /* 0x00000006280472a4 */ /* 0x000fd8000f8e023f */
.L_x_10619:
[----:B------:R-:W1:Y:S01]  /*0fd0*/  LDC R0, c[0x0][0x288] ;  /* 0x0000a200ff007b82 */ /* 0x000e620000000800 */
[----:B------:R-:W-:Y:S01]  /*0fe0*/  ULOP3.LUT UR5, URZ, UR40, URZ, 0x33, !UPT ;  /* 0x000000283f057292 */ /* 0x000fe2000f8e333f */
[----:B------:R-:W-:Y:S01]  /*0ff0*/  PLOP3.LUT P0, PT, PT, PT, PT, 0x80, 0x0 ;  /* 0x000000000000781c */ /* 0x000fe20003f0f070 */
[----:B------:R-:W-:Y:S01]  /*1000*/  ULDC UR6, c[0x0][0xeac] ;  /* 0x0003ab0000067ab9 */ /* 0x000fe20000000800 */
[----:B------:R-:W-:Y:S01]  /*1010*/  ULDC.64 UR10, c[0x0][0x3f8] ;  /* 0x0000fe00000a7ab9 */ /* 0x000fe20000000a00 */
[----:B------:R-:W-:Y:S01]  /*1020*/  UIADD3 UR5, UR5, UR6, URZ ;  /* 0x0000000605057290 */ /* 0x000fe2000fffe03f */
[----:B------:R-:W-:Y:S01]  /*1030*/  IMAD.MOV.U32 R150, RZ, RZ, RZ ;  /* 0x000000ffff967224 */ /* 0x000fe200078e00ff */
[----:B------:R-:W-:Y:S01]  /*1040*/  UISETP.NE.U32.AND UP0, UPT, UR10, URZ, UPT ;  /* 0x0000003f0a00728c */ /* 0x000fe2000bf05070 */
[----:B------:R-:W2:Y:S01]  /*1050*/  LDC R158, c[0x0][0x2e0] ;  /* 0x0000b800ff9e7b82 */ /* 0x000ea20000000800 */
[----:B------:R-:W-:Y:S01]  /*1060*/  USHF.L.U32 UR42, UR5, 0x7, URZ ;  /* 0x00000007052a7899 */ /* 0x000fe2000800063f */
[----:B------:R-:W-:Y:S01]  /*1070*/  CS2R R148, SRZ ;  /* 0x0000000000947805 */ /* 0x000fe2000001ff00 */
[----:B------:R-:W-:Y:S01]  /*1080*/  UISETP.NE.AND.EX UP0, UPT, UR11, URZ, UPT, UP0 ;  /* 0x0000003f0b00728c */ /* 0x000fe2000bf05300 */
[----:B------:R-:W-:Y:S01]  /*1090*/  CS2R R146, SRZ ;  /* 0x0000000000927805 */ /* 0x000fe2000001ff00 */
[----:B------:R-:W-:Y:S01]  /*10a0*/  ULDC UR6, c[0x0][0x404] ;  /* 0x0001010000067ab9 */ /* 0x000fe20000000800 */
[----:B------:R-:W-:Y:S01]  /*10b0*/  ULDC UR43, c[0x0][0xeb8] ;  /* 0x0003ae00002b7ab9 */ /* 0x000fe20000000800 */
[----:B------:R-:W-:Y:S01]  /*10c0*/  USEL UR5, UR6, 0x1, UP0 ;  /* 0x0000000106057887 */ /* 0x000fe20008000000 */
[----:B------:R-:W-:Y:S01]  /*10d0*/  IMAD.U32 R221, RZ, RZ, UR42 ;  /* 0x0000002affdd7e24 */ /* 0x000fe2000f8e00ff */
[----:B------:R-:W-:Y:S01]  /*10e0*/  UISETP.NE.AND UP0, UPT, UR43, 0x1, UPT ;  /* 0x000000012b00788c */ /* 0x000fe2000bf05270 */
[----:B------:R-:W-:Y:S01]  /*10f0*/  CS2R R144, SRZ ;  /* 0x0000000000907805 */ /* 0x000fe2000001ff00 */
[----:B------:R-:W-:Y:S01]  /*1100*/  UIADD3 UR4, UR7, -UR4, URZ ;  /* 0x8000000407047290 */ /* 0x000fe2000fffe03f */
[----:B------:R-:W-:-:S02]  /*1110*/  CS2R R142, SRZ ;  /* 0x00000000008e7805 */ /* 0x000fc4000001ff00 */
[----:B------:R-:W-:Y:S02]  /*1120*/  CS2R R140, SRZ ;  /* 0x00000000008c7805 */ /* 0x000fe4000001ff00 */
[----:B------:R-:W-:Y:S02]  /*1130*/  CS2R R138, SRZ ;  /* 0x00000000008a7805 */ /* 0x000fe4000001ff00 */
[----:B------:R-:W-:Y:S02]  /*1140*/  CS2R R136, SRZ ;  /* 0x0000000000887805 */ /* 0x000fe4000001ff00 */
[----:B-1----:R-:W-:Y:S02]  /*1150*/  IADD3 R3, R221, 0xdf, -R0 ;  /* 0x000000dfdd037810 */ /* 0x002fe40007ffe800 */
[----:B------:R-:W-:Y:S02]  /*1160*/  CS2R R134, SRZ ;  /* 0x0000000000867805 */ /* 0x000fe4000001ff00 */
[----:B------:R-:W-:-:S02]  /*1170*/  CS2R R132, SRZ ;  /* 0x0000000000847805 */ /* 0x000fc4000001ff00 */
[----:B------:R-:W-:Y:S01]  /*1180*/  CS2R R130, SRZ ;  /* 0x0000000000827805 */ /* 0x000fe2000001ff00 */
[----:B------:R-:W-:Y:S01]  /*1190*/  @UP0 ULDC UR6, c[0x0][0xec0] ;  /* 0x0003b00000060ab9 */ /* 0x000fe20000000800 */
[----:B------:R-:W-:Y:S02]  /*11a0*/  CS2R R128, SRZ ;  /* 0x0000000000807805 */ /* 0x000fe4000001ff00 */
[----:B------:R-:W-:Y:S02]  /*11b0*/  CS2R R126, SRZ ;  /* 0x00000000007e7805 */ /* 0x000fe4000001ff00 */
[----:B------:R-:W-:Y:S01]  /*11c0*/  CS2R R124, SRZ ;  /* 0x00000000007c7805 */ /* 0x000fe2000001ff00 */
[----:B--2---:R-:W-:Y:S01]  /*11d0*/  IMAD R158, R158, UR5, RZ ;  /* 0x000000059e9e7c24 */ /* 0x004fe2000f8e02ff */
[----:B------:R-:W-:Y:S01]  /*11e0*/  ULDC UR5, c[0x0][0xec4] ;  /* 0x0003b10000057ab9 */ /* 0x000fe20000000800 */
[----:B------:R-:W-:Y:S01]  /*11f0*/  CS2R R122, SRZ ;  /* 0x00000000007a7805 */ /* 0x000fe2000001ff00 */
[----:B------:R-:W-:Y:S01]  /*1200*/  UIMAD UR8, UR8, UR5, UR4 ;  /* 0x00000005080872a4 */ /* 0x000fe2000f8e0204 */
[C---:B------:R-:W-:Y:S01]  /*1210*/  VIADD R0, R158.reuse, 0x5f ;  /* 0x0000005f9e007836 */ /* 0x040fe20000000000 */
[----:B------:R-:W-:Y:S01]  /*1220*/  CS2R R120, SRZ ;  /* 0x0000000000787805 */ /* 0x000fe2000001ff00 */
[----:B------:R-:W-:Y:S01]  /*1230*/  IMAD.IADD R3, R158, 0x1, R3 ;  /* 0x000000019e037824 */ /* 0x000fe200078e0203 */
[----:B------:R-:W-:Y:S01]  /*1240*/  @UP0 ULDC UR4, c[0x0][0xebc] ;  /* 0x0003af0000040ab9 */ /* 0x000fe20000000800 */
[----:B------:R-:W-:Y:S01]  /*1250*/  IMAD.HI R0, R0, 0x2aaaaaab, RZ ;  /* 0x2aaaaaab00007827 */ /* 0x000fe200078e02ff */
[----:B------:R-:W-:Y:S01]  /*1260*/  UIMAD.WIDE.U32 UR4, UR8, UR4, URZ ;  /* 0x00000004080472a5 */ /* 0x000fe2000f8e003f */
[----:B------:R-:W-:Y:S01]  /*1270*/  CS2R R118, SRZ ;  /* 0x0000000000767805 */ /* 0x000fe2000001ff00 */
[----:B------:R-:W-:Y:S01]  /*1280*/  UMOV UR44, UR8 ;  /* 0x00000008002c7c82 */ /* 0x000fe20008000000 */
[----:B------:R-:W-:Y:S01]  /*1290*/  IMAD.HI R2, R3, 0x2aaaaaab, RZ ;  /* 0x2aaaaaab03027827 */ /* 0x000fe200078e02ff */
[----:B------:R-:W-:Y:S01]  /*12a0*/  SHF.R.U32.HI R3, RZ, 0x1f, R0 ;  /* 0x0000001fff037819 */ /* 0x000fe20000011600 */
[----:B------:R-:W-:Y:S01]  /*12b0*/  @UP0 USHF.R.U32.HI UR44, URZ, UR6, UR5 ;  /* 0x000000063f2c0299 */ /* 0x000fe20008011605 */
[----:B------:R-:W-:-:S02]  /*12c0*/  CS2R R116, SRZ ;  /* 0x0000000000747805 */ /* 0x000fc4000001ff00 */
[----:B------:R-:W-:Y:S02]  /*12d0*/  CS2R R114, SRZ ;  /* 0x0000000000727805 */ /* 0x000fe4000001ff00 */
[----:B------:R-:W-:Y:S01]  /*12e0*/  SHF.R.U32.HI R5, RZ, 0x1f, R2 ;  /* 0x0000001fff057819 */ /* 0x000fe20000011602 */
[----:B------:R-:W-:Y:S01]  /*12f0*/  UIADD3 UR4, -UR44, URZ, URZ ;  /* 0x0000003f2c047290 */ /* 0x000fe2000fffe13f */
[----:B------:R-:W-:Y:S01]  /*1300*/  LEA.HI.SX32 R3, R0, R3, 0x1c ;  /* 0x0000000300037211 */ /* 0x000fe200078fe2ff */
[----:B------:R-:W-:Y:S01]  /*1310*/  IMAD.MOV.U32 R0, RZ, RZ, RZ ;  /* 0x000000ffff007224 */ /* 0x000fe200078e00ff */
[----:B------:R-:W-:Y:S01]  /*1320*/  LEA.HI.SX32 R2, R2, R5, 0x1c ;  /* 0x0000000502027211 */ /* 0x000fe200078fe2ff */
[----:B------:R-:W-:Y:S01]  /*1330*/  UIMAD UR43, UR43, UR4, UR8 ;  /* 0x000000042b2b72a4 */ /* 0x000fe2000f8e0208 */
[----:B------:R-:W-:Y:S02]  /*1340*/  CS2R R112, SRZ ;  /* 0x0000000000707805 */ /* 0x000fe4000001ff00 */
[----:B------:R-:W-:-:S02]  /*1350*/  CS2R R110, SRZ ;  /* 0x00000000006e7805 */ /* 0x000fc4000001ff00 */
[----:B------:R-:W-:Y:S02]  /*1360*/  VIMNMX R205, R3, R2, PT ;  /* 0x0000000203cd7248 */ /* 0x000fe40003fe0100 */
[----:B------:R-:W-:Y:S02]  /*1370*/  CS2R R2, SRZ ;  /* 0x0000000000027805 */ /* 0x000fe4000001ff00 */
[----:B------:R-:W-:Y:S02]  /*1380*/  CS2R R108, SRZ ;  /* 0x00000000006c7805 */ /* 0x000fe4000001ff00 */
[----:B------:R-:W-:Y:S02]  /*1390*/  CS2R R106, SRZ ;  /* 0x00000000006a7805 */ /* 0x000fe4000001ff00 */
[----:B------:R-:W-:Y:S02]  /*13a0*/  ISETP.GE.AND P1, PT, R205, 0x1, PT ;  /* 0x00000001cd00780c */ /* 0x000fe40003f26270 */
        /* <DEDUP_REMOVED lines=32> */
[----:B------:R-:W-:-:S02]  /*15b0*/  MOV R164, RZ ;  /* 0x000000ff00a47202 */ /* 0x000fc40000000f00 */
[----:B------:R-:W-:Y:S02]  /*15c0*/  CS2R R10, SRZ ;  /* 0x00000000000a7805 */ /* 0x000fe4000001ff00 */
[----:B------:R-:W-:Y:S01]  /*15d0*/  CS2R R44, SRZ ;  /* 0x00000000002c7805 */ /* 0x000fe2000001ff00 */
[----:B------:R-:W-:Y:S01]  /*15e0*/  IMAD.MOV.U32 R166, RZ, RZ, RZ ;  /* 0x000000ffffa67224 */ /* 0x000fe200078e00ff */
        /* <DEDUP_REMOVED lines=22> */
[----:B------:R-:W-:Y:S02]  /*1750*/  USHF.R.U32.HI UR4, URZ, 0x4, UR5 ;  /* 0x000000043f047899 */ /* 0x000fe40008011605 */
[----:B------:R-:W-:Y:S02]  /*1760*/  UIADD3 UR5, UR5, 0xa000, URZ ;  /* 0x0000a00005057890 */ /* 0x000fe4000fffe03f */
[----:B------:R-:W-:Y:S02]  /*1770*/  ULOP3.LUT UR4, UR4, 0x3fff, URZ, 0xc0, !UPT ;  /* 0x00003fff04047892 */ /* 0x000fe4000f8ec03f */
[----:B------:R-:W-:Y:S02]  /*1780*/  USHF.R.U32.HI UR5, URZ, 0x4, UR5 ;  /* 0x000000043f057899 */ /* 0x000fe40008011605 */
[----:B------:R-:W-:Y:S02]  /*1790*/  ULOP3.LUT UR41, UR4, 0x10000, URZ, 0xfc, !UPT ;  /* 0x0001000004297892 */ /* 0x000fe4000f8efc3f */
[----:B------:R-:W-:-:S03]  /*17a0*/  ULOP3.LUT UR45, UR5, 0x3fff, URZ, 0xc0, !UPT ;  /* 0x00003fff052d7892 */ /* 0x000fc6000f8ec03f */
[----:B------:R-:W-:Y:S02]  /*17b0*/  UMOV UR5, 0x40000040 ;  /* 0x4000004000057882 */ /* 0x000fe40000000000 */
[----:B------:R-:W-:Y:S01]  /*17c0*/  UMOV UR4, UR41 ;  /* 0x0000002900047c82 */ /* 0x000fe20008000000 */
[----:B------:R-:W-:Y:S02]  /*17d0*/  IMAD.U32 R201, RZ, RZ, UR5 ;  /* 0x00000005ffc97e24 */ /* 0x000fe4000f8e00ff */
[----:B------:R-:W-:Y:S01]  /*17e0*/  IMAD.U32 R200, RZ, RZ, UR4 ;  /* 0x00000004ffc87e24 */ /* 0x000fe2000f8e00ff */
        /* <DEDUP_REMOVED lines=17> */
.L_x_10621:
[----:B------:R-:W-:Y:S01]  /*1900*/  LEA.HI R0, R224, R224, RZ, 0x1 ;  /* 0x000000e0e0007211 */ /* 0x000fe200078f08ff */
[----:B------:R-:W1:Y:S03]  /*1910*/  S2R R2, SR_TID.X ;  /* 0x0000000000027919 */ /* 0x000e660000002100 */
[----:B------:R-:W-:-:S05]  /*1920*/  LOP3.LUT R3, R0, 0xfffffffe, RZ, 0xc0, !PT ;  /* 0xfffffffe00037812 */ /* 0x000fca00078ec0ff */
[----:B------:R-:W-:-:S05]  /*1930*/  IMAD.IADD R0, R224, 0x1, -R3 ;  /* 0x00000001e0007824 */ /* 0x000fca00078e0a03 */
[----:B------:R-:W-:-:S04]  /*1940*/  SHF.L.U32 R0, R0, 0x1f, RZ ;  /* 0x0000001f00007819 */ /* 0x000fc800000006ff */
[----:B------:R-:W2:Y:S01]  /*1950*/  SYNCS.PHASECHK.TRANS64.TRYWAIT P0, [UR39+0x32400], R0 ;  /* 0x03240000ff0075a7 */ /* 0x000ea20008000167 */
[----:B-1----:R-:W-:-:S05]  /*1960*/  SHF.R.U32.HI R2, RZ, 0x7, R2 ;  /* 0x00000007ff027819 */ /* 0x002fca0000011602 */
[----:B------:R-:W-:Y:S01]  /*1970*/  VIADD R215, R2, 0x8 ;  /* 0x0000000802d77836 */ /* 0x000fe20000000000 */
[----:B--2---:R-:W-:Y:S06]  /*1980*/  @!P0 BRA `(.L_x_10622) ;  /* 0x000000c400bc8947 */ /* 0x004fec0003800000 */
.L_x_10726:
[----:B------:R-:W-:Y:S01]  /*1990*/  ISETP.NE.AND P0, PT, R217, 0x3, PT ;  /* 0x00000003d900780c */ /* 0x000fe20003f05270 */
[----:B------:R-:W-:Y:S05]  /*19a0*/  WARPSYNC.ALL ;  /* 0x0000000000007948 */ /* 0x000fea0003800000 */
[----:B------:R2:W-:Y:S07]  /*19b0*/  BAR.SYNC.DEFER_BLOCKING R215, 0x100 ;  /* 0x000400d70000751d */ /* 0x0005ee0000010000 */
[----:B------:R-:W-:Y:S05]  /*19c0*/  @!P0 BRA `(.L_x_10623) ;  /* 0x0000000000048947 */ /* 0x000fea0003800000 */
[----:B------:R-:W-:Y:S01]  /*19d0*/  BPT.TRAP 0x1 ;  /* 0x000000040000795c */ /* 0x000fe20000300000 */
.L_x_10623:
[----:B------:R-:W-:Y:S01]  /*19e0*/  ULEA UR7, UR36, UR39, 0x3 ;  /* 0x0000002724077291 */ /* 0x000fe2000f8e183f */
[----:B------:R-:W-:-:S05]  /*19f0*/  IMAD.U32 R2, RZ, RZ, UR37 ;  /* 0x00000025ff027e24 */ /* 0x000fca000f8e00ff */
[----:B------:R-:W-:-:S04]  /*1a00*/  SHF.L.U32 R2, R2, 0x1f, RZ ;  /* 0x0000001f02027819 */ /* 0x000fc800000006ff */
[----:B------:R3:W4:Y:S01]  /*1a10*/  SYNCS.PHASECHK.TRANS64.TRYWAIT P1, [UR7+0x32430], R2 ;  /* 0x03243002ff0075a7 */ /* 0x0007220008020147 */
[----:B------:R-:W-:Y:S05]  /*1a20*/  @!P0 BRA `(.L_x_10624) ;  /* 0x0000000000048947 */ /* 0x000fea0003800000 */
[----:B------:R-:W-:Y:S01]  /*1a30*/  BPT.TRAP 0x1 ;  /* 0x000000040000795c */ /* 0x000fe20000300000 */
.L_x_10624:
[----:B----4-:R-:W-:Y:S05]  /*1a40*/  @P1 BRA `(.L_x_10625) ;  /* 0x0000000000081947 */ /* 0x010fea0003800000 */
[----:B------:R-:W4:Y:S02]  /*1a50*/  SYNCS.PHASECHK.TRANS64.TRYWAIT P1, [UR7+0x32430], R2 ;  /* 0x03243002ff0075a7 */ /* 0x000f240008020147 */
[----:B----4-:R-:W-:Y:S05]  /*1a60*/  @!P1 BRA `(.L_x_10626) ;  /* 0x000000c4009c9947 */ /* 0x010fea0003800000 */
.L_x_10625:
[----:B------:R-:W-:Y:S01]  /*1a70*/  UIADD3 UR4, UR39, 0x1c400, URZ ;  /* 0x0001c40027047890 */ /* 0x000fe2000fffe03f */
[----:B------:R-:W-:Y:S01]  /*1a80*/  R2UR UR8, R200 ;  /* 0x00000000c80872ca */ /* 0x000fe200000e0000 */
[----:B------:R-:W-:Y:S01]  /*1a90*/  WARPGROUP.ARRIVE ;  /* 0x00000000000079c5 */ /* 0x000fe20000000000 */
[----:B------:R-:W-:Y:S01]  /*1aa0*/  R2UR UR9, R201 ;  /* 0x00000000c90972ca */ /* 0x000fe200000e0000 */
[----:B------:R-:W-:Y:S01]  /*1ab0*/  USHF.R.U32.HI UR4, URZ, 0x4, UR4 ;  /* 0x000000043f047899 */ /* 0x000fe20008011604 */
[----:B------:R-:W-:Y:S01]  /*1ac0*/  UMOV UR11, 0x40000040 ;  /* 0x40000040000b7882 */ /* 0x000fe20000000000 */
[----:B------:R-:W-:Y:S02]  /*1ad0*/  UIADD3 UR5, UR41, 0x2, URZ ;  /* 0x0000000229057890 */ /* 0x000fe4000fffe03f */
[----:B------:R-:W-:-:S04]  /*1ae0*/  ULOP3.LUT UR4, UR4, 0x3fff, URZ, 0xc0, !UPT ;  /* 0x00003fff04047892 */ /* 0x000fc8000f8ec03f */
[----:B------:R-:W-:-:S04]  /*1af0*/  ULOP3.LUT UR38, UR4, 0x10000, URZ, 0xfc, !UPT ;  /* 0x0001000004267892 */ /* 0x000fc8000f8efc3f */
[----:B------:R-:W-:-:S04]  /*1b00*/  UIMAD UR4, UR36, 0x300, UR38 ;  /* 0x00000300240478a4 */ /* 0x000fc8000f8e0226 */
[----:B------:R-:W-:-:S03]  /*1b10*/  UIADD3 UR6, UR4, 0x2, URZ ;  /* 0x0000000204067890 */ /* 0x000fc6000fffe03f */
[----:B------:R-:W-:Y:S02]  /*1b20*/  UMOV UR10, UR4 ;  /* 0x00000004000a7c82 */ /* 0x000fe40008000000 */
        /* <DEDUP_REMOVED lines=27> */
[----:B------:R-:W-:Y:S01]  /*1ce0*/  IMAD.U32 R18, RZ, RZ, UR8 ;  /* 0x00000008ff127e24 */ /* 0x000fe2000f8e00ff */
[----:B------:R-:W-:Y:S01]  /*1cf0*/  MOV R19, UR9 ;  /* 0x0000000900137c02 */ /* 0x000fe20008000f00 */
[----:B------:R-:W-:Y:S02]  /*1d00*/  WARPGROUP.DEPBAR.LE gsb0, 0x0 ;  /* 0x00008000000079c5 */ /* 0x000fe40000010000 */
[----:B------:R-:W-:-:S06]  /*1d10*/  WARPGROUP.ARRIVE ;  /* 0x00000000000079c5 */ /* 0x000fcc0000000000 */
[----:B------:R-:W-:Y:S03]  /*1d20*/  HGMMA.64x96x16.F32.BF16 R24, gdesc[UR8], R24, gsb0 ;  /* 0x01600000081879f0 */ /* 0x000fe60008001818 */
[----:B------:R-:W-:Y:S02]  /*1d30*/  WARPGROUP.DEPBAR.LE gsb0, 0x0 ;  /* 0x00008000000079c5 */ /* 0x000fe40000010000 */
[----:B------:R-:W4:Y:S02]  /*1d40*/  SYNCS.PHASECHK.TRANS64.TRYWAIT P1, [UR39+0x32410], R0 ;  /* 0x03241000ff0075a7 */ /* 0x000f240008020167 */
[----:B----4-:R-:W-:Y:S05]  /*1d50*/  @!P1 BRA `(.L_x_10627) ;  /* 0x000000c000f89947 */ /* 0x010fea0003800000 */
.L_x_10727:
[----:B------:R-:W-:Y:S05]  /*1d60*/  @!P0 BRA `(.L_x_10628) ;  /* 0x0000000000048947 */ /* 0x000fea0003800000 */
[----:B------:R-:W-:Y:S01]  /*1d70*/  BPT.TRAP 0x1 ;  /* 0x000000040000795c */ /* 0x000fe20000300000 */
.L_x_10628:
[----:B------:R4:W1:Y:S01]  /*1d80*/  SYNCS.PHASECHK.TRANS64.TRYWAIT P1, [UR7+0x32450], R2 ;  /* 0x03245002ff0075a7 */ /* 0x0008620008020147 */
[----:B------:R-:W-:Y:S05]  /*1d90*/  @!P0 BRA `(.L_x_10629) ;  /* 0x0000000000048947 */ /* 0x000fea0003800000 */
[----:B------:R-:W-:Y:S01]  /*1da0*/  BPT.TRAP 0x1 ;  /* 0x000000040000795c */ /* 0x000fe20000300000 */
.L_x_10629:
[----:B-1----:R-:W-:Y:S05]  /*1db0*/  @P1 BRA `(.L_x_10630) ;  /* 0x0000000000081947 */ /* 0x002fea0003800000 */
[----:B------:R-:W1:Y:S02]  /*1dc0*/  SYNCS.PHASECHK.TRANS64.TRYWAIT P1, [UR7+0x32450], R2 ;  /* 0x03245002ff0075a7 */ /* 0x000e640008020147 */
[----:B-1----:R-:W-:Y:S05]  /*1dd0*/  @!P1 BRA `(.L_x_10631) ;  /* 0x000000c000f09947 */ /* 0x002fea0003800000 */
.L_x_10630:
        /* <DEDUP_REMOVED lines=9> */
[----:B------:R-:W-:Y:S01]  /*1e70*/  IMAD.U32 R15, RZ, RZ, UR13 ;  /* 0x0000000dff0f7e24 */ /* 0x000fe2000f8e00ff */
[----:B------:R-:W-:Y:S01]  /*1e80*/  ULOP3.LUT UR4, UR45, 0x10000, URZ, 0xfc, !UPT ;  /* 0x000100002d047892 */ /* 0x000fe2000f8efc3f */
[----:B------:R-:W1:Y:S01]  /*1e90*/  LDC R213, c[0x0][0x288] ;  /* 0x0000a200ffd57b82 */ /* 0x000e620000000800 */
[----:B------:R-:W-:Y:S01]  /*1ea0*/  ULOP3.LUT UR6, UR41, 0x10000, URZ, 0xfc, !UPT ;  /* 0x0001000029067892 */ /* 0x000fe2000f8efc3f */
[----:B------:R-:W-:Y:S01]  /*1eb0*/  IMAD R0, R205, -0x60, R158 ;  /* 0xffffffa0cd007824 */ /* 0x000fe200078e029e */
[----:B------:R-:W-:Y:S01]  /*1ec0*/  UIADD3 UR16, UR4, 0x800, URZ ;  /* 0x0000080004107890 */ /* 0x000fe2000fffe03f */
[----:B------:R-:W-:Y:S01]  /*1ed0*/  VIADD R75, R223, UR42 ;  /* 0x0000002adf4b7c36 */ /* 0x000fe20008000000 */
[----:B------:R-:W-:Y:S01]  /*1ee0*/  UIMAD UR5, UR36, 0xc00, UR6 ;  /* 0x00000c00240578a4 */ /* 0x000fe2000f8e0206 */
[----:B------:R-:W-:Y:S01]  /*1ef0*/  VIADD R13, R0, 0x60 ;  /* 0x00000060000d7836 */ /* 0x000fe20000000000 */
[----:B------:R-:W-:Y:S01]  /*1f00*/  UMOV UR8, UR4 ;  /* 0x0000000400087c82 */ /* 0x000fe20008000000 */
[----:B------:R-:W-:Y:S01]  /*1f10*/  UMOV UR17, 0x40000040 ;  /* 0x4000004000117882 */ /* 0x000fe20000000000 */
[----:B------:R-:W-:Y:S01]  /*1f20*/  IMAD.U32 R16, RZ, RZ, UR8 ;  /* 0x00000008ff107e24 */ /* 0x000fe2000f8e00ff */
[----:B------:R-:W-:Y:S01]  /*1f30*/  UIADD3 UR18, UR5, 0x600, URZ ;  /* 0x0000060005127890 */ /* 0x000fe2000fffe03f */
[----:B------:R-:W-:Y:S01]  /*1f40*/  IMAD R13, R222, -0x2, R13 ;  /* 0xfffffffede0d7824 */ /* 0x000fe200078e020d */
[----:B------:R-:W-:Y:S01]  /*1f50*/  UMOV UR10, UR5 ;  /* 0x00000005000a7c82 */ /* 0x000fe20008000000 */
[----:B------:R-:W-:Y:S01]  /*1f60*/  UMOV UR19, 0x40000040 ;  /* 0x4000004000137882 */ /* 0x000fe20000000000 */
[----:B------:R-:W-:Y:S01]  /*1f70*/  HGMMA.64x96x16.F32.BF16 R24, gdesc[UR8], R24, gsb0 ;  /* 0x01600000081879f0 */ /* 0x000fe20008001818 */
[----:B------:R-:W-:-:S02]  /*1f80*/  UIADD3 UR8, UR4, 0x2, URZ ;  /* 0x0000000204087890 */ /* 0x000fc4000fffe03f */
[----:B------:R-:W5:Y:S01]  /*1f90*/  S2R R72, SR_TID.X ;  /* 0x0000000000487919 */ /* 0x000f620000002100 */
[----:B------:R-:W-:Y:S01]  /*1fa0*/  UIADD3 UR9, UR5, 0x2, URZ ;  /* 0x0000000205097890 */ /* 0x000fe2000fffe03f */
[----:B------:R-:W-:Y:S01]  /*1fb0*/  IMAD.U32 R191, RZ, RZ, UR7 ;  /* 0x00000007ffbf7e24 */ /* 0x000fe2000f8e00ff */
[----:B------:R-:W-:Y:S01]  /*1fc0*/  UIADD3 UR10, UR5, 0x304, URZ ;  /* 0x00000304050a7890 */ /* 0x000fe2000fffe03f */
[----:B------:R-:W-:Y:S01]  /*1fd0*/  VIADD R205, R205, 0xfffffffe ;  /* 0xfffffffecdcd7836 */ /* 0x000fe20000000000 */
[----:B------:R-:W-:Y:S01]  /*1fe0*/  UMOV UR11, 0x40000040 ;  /* 0x40000040000b7882 */ /* 0x000fe20000000000 */
[----:B------:R-:W-:Y:S01]  /*1ff0*/  UMOV UR12, UR8 ;  /* 0x00000008000c7c82 */ /* 0x000fe20008000000 */
[----:B------:R-:W-:Y:S01]  /*2000*/  UIADD3 UR8, UR4, 0x4, URZ ;  /* 0x0000000404087890 */ /* 0x000fe2000fffe03f */
[----:B------:R-:W-:Y:S01]  /*2010*/  IMAD.U32 R14, RZ, RZ, UR12 ;  /* 0x0000000cff0e7e24 */ /* 0x000fe2000f8e00ff */
[----:B------:R-:W-:Y:S01]  /*2020*/  UMOV UR14, UR9 ;  /* 0x00000009000e7c82 */ /* 0x000fe20008000000 */
[----:B------:R-:W-:Y:S01]  /*2030*/  UIADD3 UR9, UR5, 0x4, URZ ;  /* 0x0000000405097890 */ /* 0x000fe2000fffe03f */
[C---:B-1----:R-:W-:Y:S01]  /*2040*/  IADD3 R73, -R213.reuse, 0x61, R0 ;  /* 0x00000061d5497810 */ /* 0x042fe20007ffe100 */
[----:B------:R-:W-:Y:S01]  /*2050*/  UIADD3 UR20, UR4, 0x802, URZ ;  /* 0x0000080204147890 */ /* 0x000fe2000fffe03f */
[----:B------:R-:W-:Y:S01]  /*2060*/  IADD3 R158, -R213, UR42, R158 ;  /* 0x0000002ad59e7c10 */ /* 0x000fe2000fffe19e */
[----:B------:R-:W-:Y:S01]  /*2070*/  UIADD3 UR22, UR5, 0x602, URZ ;  /* 0x0000060205167890 */ /* 0x000fe2000fffe03f */
[----:B------:R-:W-:Y:S01]  /*2080*/  UMOV UR21, 0x40000040 ;  /* 0x4000004000157882 */ /* 0x000fe20000000000 */
[----:B------:R-:W-:Y:S01]  /*2090*/  UMOV UR23, 0x40000040 ;  /* 0x4000004000177882 */ /* 0x000fe20000000000 */
[----:B------:R-:W-:Y:S01]  /*20a0*/  UIADD3 UR24, UR4, 0x804, URZ ;  /* 0x0000080404187890 */ /* 0x000fe2000fffe03f */
[----:B------:R-:W-:Y:S01]  /*20b0*/  IMAD R0, R222, -0x2, R73 ;  /* 0xfffffffede007824 */ /* 0x000fe200078e0249 */
[----:B------:R-:W-:Y:S01]  /*20c0*/  UIADD3 UR26, UR5, 0x604, URZ ;  /* 0x00000604051a7890 */ /* 0x000fe2000fffe03f */
[----:B------:R-:W-:Y:S01]  /*20d0*/  IMAD.HI R158, R158, 0x2aaaaaab, RZ ;  /* 0x2aaaaaab9e9e7827 */ /* 0x000fe200078e02ff */
[----:B------:R-:W-:Y:S01]  /*20e0*/  UMOV UR25, 0x40000040 ;  /* 0x4000004000197882 */ /* 0x000fe20000000000 */
[----:B------:R-:W-:Y:S01]  /*20f0*/  UMOV UR27, 0x40000040 ;  /* 0x40000040001b7882 */ /* 0x000fe20000000000 */
[----:B------:R-:W-:Y:S01]  /*2100*/  UIADD3 UR28, UR4, 0x806, URZ ;  /* 0x00000806041c7890 */ /* 0x000fe2000fffe03f */
[----:B------:R-:W-:Y:S01]  /*2110*/  IADD3 R12, R0, 0x8, R75 ;  /* 0x00000008000c7810 */ /* 0x000fe20007ffe04b */
[----:B------:R-:W-:Y:S01]  /*2120*/  UIADD3 UR30, UR5, 0x606, URZ ;  /* 0x00000606051e7890 */ /* 0x000fe2000fffe03f */
[----:B------:R-:W-:Y:S01]  /*2130*/  VIADDMNMX R0, R75, R0, R13, PT ;  /* 0x000000004b007246 */ /* 0x000fe2000380010d */
[----:B------:R-:W-:Y:S01]  /*2140*/  UMOV UR29, 0x40000040 ;  /* 0x40000040001d7882 */ /* 0x000fe20000000000 */
[----:B------:R-:W-:Y:S01]  /*2150*/  UMOV UR31, 0x40000040 ;  /* 0x40000040001f7882 */ /* 0x000fe20000000000 */
[----:B------:R-:W-:Y:S01]  /*2160*/  UIADD3 UR32, UR4, 0xc00, URZ ;  /* 0x00000c0004207890 */ /* 0x000fe2000fffe03f */
[C---:B------:R-:W-:Y:S01]  /*2170*/  ISETP.GT.AND P1, PT, R0.reuse, RZ, PT ;  /* 0x000000ff0000720c */ /* 0x040fe20003f24270 */
        /* <DEDUP_REMOVED lines=13> */
[----:B------:R-:W-:Y:S01]  /*2250*/  ISETP.GT.AND P2, PT, R0, 0x11, PT ;  /* 0x000000110000780c */ /* 0x000fe20003f44270 */
[----:B------:R-:W-:Y:S01]  /*2260*/  UMOV UR53, 0x40000040 ;  /* 0x4000004000357882 */ /* 0x000fe20000000000 */
[----:B------:R-:W-:Y:S01]  /*2270*/  UMOV UR55, 0x40000040 ;  /* 0x4000004000377882 */ /* 0x000fe20000000000 */
[----:B------:R-:W-:Y:S01]  /*2280*/  UMOV UR57, 0x40000040 ;  /* 0x4000004000397882 */ /* 0x000fe20000000000 */
[----:B------:R-:W-:Y:S01]  /*2290*/  UMOV UR59, 0x40000040 ;  /* 0x40000040003b7882 */ /* 0x000fe20000000000 */
[----:B------:R-:W-:Y:S01]  /*22a0*/  VIMNMX R13, R13, R12, PT ;  /* 0x0000000c0d0d7248 */ /* 0x000fe20003fe0100 */
[----:B------:R-:W-:Y:S01]  /*22b0*/  ULOP3.LUT UR7, UR41, 0x3000000, URZ, 0xfc, !UPT ;  /* 0x0300000029077892 */ /* 0x000fe2000f8efc3f */
[----:B------:R-:W-:Y:S01]  /*22c0*/  IMAD.U32 R3, RZ, RZ, UR57 ;  /* 0x00000039ff037e24 */ /* 0x000fe2000f8e00ff */
        /* <DEDUP_REMOVED lines=42> */
[----:B------:R-:W-:Y:S01]  /*2570*/  UMOV UR9, 0x40000040 ;  /* 0x4000004000097882 */ /* 0x000fe20000000000 */
        /* <DEDUP_REMOVED lines=8> */
[----:B------:R-:W-:Y:S02]  /*2600*/  UIADD3 UR4, UR4, 0xc06, URZ ;  /* 0x00000c0604047890 */ /* 0x000fe4000fffe03f */
[----:B------:R-:W-:-:S05]  /*2610*/  UIADD3 UR5, UR5, 0x906, URZ ;  /* 0x0000090605057890 */ /* 0x000fca000fffe03f */
[----:B------:R-:W-:Y:S01]  /*2620*/  UMOV UR56, UR4 ;  /* 0x0000000400387c82 */ /* 0x000fe20008000000 */
[----:B------:R-:W-:Y:S01]  /*2630*/  ULDC UR4, c[0x0][0xa80] ;  /* 0x0002a00000047ab9 */ /* 0x000fe20000000800 */
[----:B------:R-:W-:Y:S01]  /*2640*/  UMOV UR58, UR5 ;  /* 0x00000005003a7c82 */ /* 0x000fe20008000000 */
[----:B---34-:R-:W-:Y:S01]  /*2650*/  IMAD.U32 R2, RZ, RZ, UR56 ;  /* 0x00000038ff027e24 */ /* 0x018fe2000f8e00ff */
        /* <DEDUP_REMOVED lines=34> */
[C---:B------:R-:W-:Y:S02]  /*2880*/  ISETP.GT.AND P1, PT, R0.reuse, 0x18, PT ;  /* 0x000000180000780c */ /* 0x040fe40003f24270 */
[----:B------:R-:W-:-:S02]  /*2890*/  ISETP.GT.AND P6, PT, R0, 0x19, PT ;  /* 0x000000190000780c */ /* 0x000fc40003fc4270 */
[----:B------:R-:W-:Y:S02]  /*28a0*/  FSEL R75, R28, -INF , P5 ;  /* 0xff8000001c4b7808 */ /* 0x000fe40002800000 */
[----:B------:R-:W-:Y:S02]  /*28b0*/  ISETP.GT.AND P5, PT, R0, 0x20, PT ;  /* 0x000000200000780c */ /* 0x000fe40003fa4270 */
[----:B------:R-:W-:Y:S02]  /*28c0*/  FSEL R167, R36, -INF , P1 ;  /* 0xff80000024a77808 */ /* 0x000fe40000800000 */
[----:B------:R-:W-:Y:S02]  /*28d0*/  FSEL R171, R37, -INF , P6 ;  /* 0xff80000025ab7808 */ /* 0x000fe40003000000 */
[C---:B------:R-:W-:Y:S02]  /*28e0*/  ISETP.GT.AND P1, PT, R0.reuse, 0x30, PT ;  /* 0x000000300000780c */ /* 0x040fe40003f24270 */
[----:B------:R-:W-:-:S02]  /*28f0*/  ISETP.GT.AND P6, PT, R0, 0x31, PT ;  /* 0x000000310000780c */ /* 0x000fc40003fc4270 */
[----:B------:R-:W-:Y:S02]  /*2900*/  FSEL R29, R29, -INF , P3 ;  /* 0xff8000001d1d7808 */ /* 0x000fe40001800000 */
[----:B------:R-:W-:Y:S02]  /*2910*/  FSEL R12, R32, -INF , P4 ;  /* 0xff800000200c7808 */ /* 0x000fe40002000000 */
[----:B------:R-:W-:Y:S02]  /*2920*/  FSEL R162, R33, -INF , P2 ;  /* 0xff80000021a27808 */ /* 0x000fe40001000000 */
[----:B------:R-:W-:Y:S02]  /*2930*/  FMNMX.FTZ R24, R73, R25, !PT ;  /* 0x0000001949187209 */ /* 0x000fe40007810000 */
[C---:B------:R-:W-:Y:S02]  /*2940*/  ISETP.GT.AND P3, PT, R0.reuse, 0x21, PT ;  /* 0x000000210000780c */ /* 0x040fe40003f64270 */
[----:B------:R-:W-:-:S02]  /*2950*/  ISETP.GT.AND P4, PT, R0, 0x28, PT ;  /* 0x000000280000780c */ /* 0x000fc40003f84270 */
[----:B------:R-:W-:Y:S02]  /*2960*/  ISETP.GT.AND P2, PT, R0, 0x29, PT ;  /* 0x000000290000780c */ /* 0x000fe40003f44270 */
[----:B------:R-:W-:Y:S02]  /*2970*/  FSEL R159, R40, -INF , P5 ;  /* 0xff800000289f7808 */ /* 0x000fe40002800000 */
[----:B------:R-:W-:Y:S02]  /*2980*/  ISETP.GT.AND P5, PT, R0, 0x38, PT ;  /* 0x000000380000780c */ /* 0x000fe40003fa4270 */
[----:B------:R-:W-:Y:S02]  /*2990*/  FSEL R160, R48, -INF , P1 ;  /* 0xff80000030a07808 */ /* 0x000fe40000800000 */
[----:B------:R-:W-:Y:S02]  /*29a0*/  FSEL R164, R49, -INF , P6 ;  /* 0xff80000031a47808 */ /* 0x000fe40003000000 */
[----:B------:R-:W-:-:S02]  /*29b0*/  ISETP.GT.AND P1, PT, R0, 0x48, PT ;  /* 0x000000480000780c */ /* 0x000fc40003f24270 */
[----:B------:R-:W-:Y:S02]  /*29c0*/  ISETP.GT.AND P6, PT, R0, 0x49, PT ;  /* 0x000000490000780c */ /* 0x000fe40003fc4270 */
[----:B------:R-:W-:Y:S02]  /*29d0*/  FMNMX.FTZ R24, R75, R24, !PT ;  /* 0x000000184b187209 */ /* 0x000fe40007810000 */
[----:B------:R-:W-:Y:S02]  /*29e0*/  FSEL R163, R41, -INF , P3 ;  /* 0xff80000029a37808 */ /* 0x000fe40001800000 */
[----:B------:R-:W-:Y:S02]  /*29f0*/  FSEL R168, R44, -INF , P4 ;  /* 0xff8000002ca87808 */ /* 0x000fe40002000000 */
[----:B------:R-:W-:Y:S02]  /*2a00*/  FSEL R172, R45, -INF , P2 ;  /* 0xff8000002dac7808 */ /* 0x000fe40001000000 */
[----:B------:R-:W-:-:S02]  /*2a10*/  ISETP.GT.AND P3, PT, R0, 0x39, PT ;  /* 0x000000390000780c */ /* 0x000fc40003f64270 */
[C---:B------:R-:W-:Y:S02]  /*2a20*/  ISETP.GT.AND P4, PT, R0.reuse, 0x40, PT ;  /* 0x000000400000780c */ /* 0x040fe40003f84270 */
[----:B------:R-:W-:Y:S02]  /*2a30*/  ISETP.GT.AND P2, PT, R0, 0x41, PT ;  /* 0x000000410000780c */ /* 0x000fe40003f44270 */
[----:B------:R-:W-:Y:S02]  /*2a40*/  FSEL R169, R52, -INF , P5 ;  /* 0xff80000034a97808 */ /* 0x000fe40002800000 */
[----:B------:R-:W-:Y:S02]  /*2a50*/  ISETP.GT.AND P5, PT, R0, 0x50, PT ;  /* 0x000000500000780c */ /* 0x000fe40003fa4270 */
[----:B------:R-:W-:Y:S02]  /*2a60*/  FSEL R170, R60, -INF , P1 ;  /* 0xff8000003caa7808 */ /* 0x000fe40000800000 */
[----:B------:R-:W-:-:S02]  /*2a70*/  FSEL R174, R61, -INF , P6 ;  /* 0xff8000003dae7808 */ /* 0x000fc40003000000 */
[----:B------:R-:W-:Y:S02]  /*2a80*/  FMNMX.FTZ R33, R29, R24, !PT ;  /* 0x000000181d217209 */ /* 0x000fe40007810000 */
[C---:B------:R-:W-:Y:S02]  /*2a90*/  ISETP.GT.AND P1, PT, R13.reuse, RZ, PT ;  /* 0x000000ff0d00720c */ /* 0x040fe40003f24270 */
[----:B------:R-:W-:Y:S02]  /*2aa0*/  ISETP.GT.AND P6, PT, R13, 0x1, PT ;  /* 0x000000010d00780c */ /* 0x000fe40003fc4270 */
[----:B------:R-:W-:Y:S02]  /*2ab0*/  FSEL R173, R53, -INF , P3 ;  /* 0xff80000035ad7808 */ /* 0x000fe40001800000 */
[----:B------:R-:W-:Y:S02]  /*2ac0*/  FSEL R161, R56, -INF , P4 ;  /* 0xff80000038a17808 */ /* 0x000fe40002000000 */
[----:B------:R-:W-:-:S02]  /*2ad0*/  FSEL R165, R57, -INF , P2 ;  /* 0xff80000039a57808 */ /* 0x000fc40001000000 */
[C---:B------:R-:W-:Y:S02]  /*2ae0*/  ISETP.GT.AND P3, PT, R0.reuse, 0x51, PT ;  /* 0x000000510000780c */ /* 0x040fe40003f64270 */
[C---:B------:R-:W-:Y:S02]  /*2af0*/  ISETP.GT.AND P4, PT, R0.reuse, 0x58, PT ;  /* 0x000000580000780c */ /* 0x040fe40003f84270 */
[----:B------:R-:W-:Y:S02]  /*2b00*/  ISETP.GT.AND P2, PT, R0, 0x59, PT ;  /* 0x000000590000780c */ /* 0x000fe40003f44270 */
[----:B------:R-:W-:Y:S02]  /*2b10*/  FSEL R0, R64, -INF , P5 ;  /* 0xff80000040007808 */ /* 0x000fe40002800000 */
[----:B------:R-:W-:Y:S02]  /*2b20*/  FMNMX.FTZ R37, R12, R33, !PT ;  /* 0x000000210c257209 */ /* 0x000fe40007810000 */
[----:B------:R-:W-:-:S02]  /*2b30*/  ISETP.GT.AND P5, PT, R13, 0x8, PT ;  /* 0x000000080d00780c */ /* 0x000fc40003fa4270 */
[----:B------:R-:W-:Y:S02]  /*2b40*/  FSEL R33, R26, -INF , P1 ;  /* 0xff8000001a217808 */ /* 0x000fe40000800000 */
[----:B------:R-:W-:Y:S02]  /*2b50*/  FSEL R27, R27, -INF , P6 ;  /* 0xff8000001b1b7808 */ /* 0x000fe40003000000 */
[----:B------:R-:W-:Y:S02]  /*2b60*/  FSEL R166, R65, -INF , P3 ;  /* 0xff80000041a67808 */ /* 0x000fe40001800000 */
[----:B------:R-:W-:Y:S02]  /*2b70*/  FMNMX.FTZ R26, R162, R37, !PT ;  /* 0x00000025a21a7209 */ /* 0x000fe40007810000 */
[----:B------:R-:W-:Y:S02]  /*2b80*/  ISETP.GT.AND P3, PT, R13, 0x9, PT ;  /* 0x000000090d00780c */ /* 0x000fe40003f64270 */
[----:B------:R-:W-:-:S02]  /*2b90*/  FSEL R37, R30, -INF , P5 ;  /* 0xff8000001e257808 */ /* 0x000fc40002800000 */
[----:B------:R-:W-:Y:S02]  /*2ba0*/  FMNMX.FTZ R24, R33, R27, !PT ;  /* 0x0000001b21187209 */ /* 0x000fe40007810000 */
[----:B------:R-:W-:Y:S02]  /*2bb0*/  FMNMX.FTZ R26, R167, R26, !PT ;  /* 0x0000001aa71a7209 */ /* 0x000fe40007810000 */
[----:B------:R-:W-:Y:S02]  /*2bc0*/  ISETP.GT.AND P1, PT, R13, 0x10, PT ;  /* 0x000000100d00780c */ /* 0x000fe40003f24270 */
[----:B------:R-:W-:Y:S02]  /*2bd0*/  FSEL R31, R31, -INF , P3 ;  /* 0xff8000001f1f7808 */ /* 0x000fe40001800000 */
[----:B------:R-:W-:Y:S02]  /*2be0*/  FMNMX.FTZ R24, R37, R24, !PT ;  /* 0x0000001825187209 */ /* 0x000fe40007810000 */
[----:B------:R-:W-:-:S02]  /*2bf0*/  FMNMX.FTZ R26, R171, R26, !PT ;  /* 0x0000001aab1a7209 */ /* 0x000fc40007810000 */
[----:B------:R-:W-:Y:S02]  /*2c00*/  ISETP.GT.AND P6, PT, R13, 0x11, PT ;  /* 0x000000110d00780c */ /* 0x000fe40003fc4270 */
[----:B------:R-:W-:Y:S02]  /*2c10*/  FSEL R177, R34, -INF , P1 ;  /* 0xff80000022b17808 */ /* 0x000fe40000800000 */
[----:B------:R-:W-:Y:S02]  /*2c20*/  FMNMX.FTZ R24, R31, R24, !PT ;  /* 0x000000181f187209 */ /* 0x000fe40007810000 */
        /* <DEDUP_REMOVED lines=44> */
[----:B------:R-:W-:-:S02]  /*2ef0*/  ISETP.GT.AND P6, PT, R13, 0x41, PT ;  /* 0x000000410d00780c */ /* 0x000fc40003fc4270 */
[----:B------:R-:W-:Y:S02]  /*2f00*/  FSEL R180, R58, -INF , P1 ;  /* 0xff8000003ab47808 */ /* 0x000fe40000800000 */
[----:B------:R-:W-:Y:S02]  /*2f10*/  FMNMX.FTZ R35, R206, R35, !PT ;  /* 0x00000023ce237209 */ /* 0x000fe40007810000 */
[----:B------:R-:W-:Y:S02]  /*2f20*/  FMNMX.FTZ R39, R174, R39, !PT ;  /* 0x00000027ae277209 */ /* 0x000fe40007810000 */
[----:B------:R-:W-:Y:S02]  /*2f30*/  ISETP.GT.AND P5, PT, R13, 0x48, PT ;  /* 0x000000480d00780c */ /* 0x000fe40003fa4270 */
[----:B------:R-:W-:Y:S02]  /*2f40*/  FSEL R196, R59, -INF , P6 ;  /* 0xff8000003bc47808 */ /* 0x000fe40003000000 */
[----:B------:R-:W-:-:S02]  /*2f50*/  FMNMX.FTZ R35, R180, R35, !PT ;  /* 0x00000023b4237209 */ /* 0x000fc40007810000 */
        /* <DEDUP_REMOVED lines=21> */
[----:B------:R-:W-:Y:S02]  /*30b0*/  FSEL R211, R71, -INF , P2 ;  /* 0xff80000047d37808 */ /* 0x000fe40001000000 */
[----:B------:R-:W-:Y:S01]  /*30c0*/  FMNMX.FTZ R24, R209, R24, !PT ;  /* 0x00000018d1187209 */ /* 0x000fe20007810000 */
[----:B------:R-:W1:Y:S03]  /*30d0*/  SHFL.BFLY PT, R26, R39, 0x2, 0x1f ;  /* 0x0c401f00271a7f89 */ /* 0x000e6600000e0000 */
[----:B------:R-:W-:-:S05]  /*30e0*/  FMNMX.FTZ R24, R211, R24, !PT ;  /* 0x00000018d3187209 */ /* 0x000fca0007810000 */
[----:B------:R-:W3:Y:S01]  /*30f0*/  SHFL.BFLY PT, R13, R24, 0x2, 0x1f ;  /* 0x0c401f00180d7f89 */ /* 0x000ee200000e0000 */
[----:B-1----:R-:W-:-:S05]  /*3100*/  FMNMX.FTZ R26, R39, R26, !PT ;  /* 0x0000001a271a7209 */ /* 0x002fca0007810000 */
[----:B------:R-:W1:Y:S01]  /*3110*/  SHFL.BFLY PT, R35, R26, 0x1, 0x1f ;  /* 0x0c201f001a237f89 */ /* 0x000e6200000e0000 */
[----:B---3--:R-:W-:Y:S01]  /*3120*/  FMNMX.FTZ R28, R24, R13, !PT ;  /* 0x0000000d181c7209 */ /* 0x008fe20007810000 */
[----:B------:R-:W-:Y:S01]  /*3130*/  IMAD.U32 R13, RZ, RZ, UR4 ;  /* 0x00000004ff0d7e24 */ /* 0x000fe2000f8e00ff */
[----:B------:R-:W-:-:S03]  /*3140*/  UIMAD UR4, UR36, 0xc00, UR7 ;  /* 0x00000c00240478a4 */ /* 0x000fc6000f8e0207 */
[----:B------:R-:W3:Y:S04]  /*3150*/  SHFL.BFLY PT, R39, R28, 0x1, 0x1f ;  /* 0x0c201f001c277f89 */ /* 0x000ee800000e0000 */
[----:B------:R-:W-:Y:S01]  /*3160*/  UMOV UR10, UR4 ;  /* 0x00000004000a7c82 */ /* 0x000fe20008000000 */
[----:B-1----:R-:W-:-:S04]  /*3170*/  FMNMX.FTZ R204, R26, R35, !PT ;  /* 0x000000231acc7209 */ /* 0x002fc80007810000 */
[C---:B------:R-:W-:Y:S01]  /*3180*/  FSETP.NEU.FTZ.AND P1, PT, R204.reuse, -INF , PT ;  /* 0xff800000cc00780b */ /* 0x040fe20003f3d000 */
[----:B------:R-:W-:Y:S01]  /*3190*/  FMUL.FTZ R212, R204, R13 ;  /* 0x0000000dccd47220 */ /* 0x000fe20000410000 */
[----:B---3--:R-:W-:-:S04]  /*31a0*/  FMNMX.FTZ R156, R28, R39, !PT ;  /* 0x000000271c9c7209 */ /* 0x008fc80007810000 */
[----:B------:R-:W-:Y:S02]  /*31b0*/  FSEL R212, R212, RZ, P1 ;  /* 0x000000ffd4d47208 */ /* 0x000fe40000800000 */
[C---:B------:R-:W-:Y:S01]  /*31c0*/  FSETP.NEU.FTZ.AND P1, PT, R156.reuse, -INF , PT ;  /* 0xff8000009c00780b */ /* 0x040fe20003f3d000 */
[-C--:B------:R-:W-:Y:S02]  /*31d0*/  FMUL.FTZ R214, R156, R13.reuse ;  /* 0x0000000d9cd67220 */ /* 0x080fe40000410000 */
[-CC-:B------:R-:W-:Y:S01]  /*31e0*/  FFMA.FTZ R184, R73, R13.reuse, -R212.reuse ;  /* 0x0000000d49b87223 */ /* 0x180fe200000108d4 */
[-CC-:B------:R-:W-:Y:S01]  /*31f0*/  FFMA.FTZ R185, R25, R13.reuse, -R212.reuse ;  /* 0x0000000d19b97223 */ /* 0x180fe200000108d4 */
[-CC-:B------:R-:W-:Y:S01]  /*3200*/  FFMA.FTZ R186, R75, R13.reuse, -R212.reuse ;  /* 0x0000000d4bba7223 */ /* 0x180fe200000108d4 */
[----:B------:R-:W-:Y:S01]  /*3210*/  FSEL R214, R214, RZ, P1 ;  /* 0x000000ffd6d67208 */ /* 0x000fe20000800000 */
[-C--:B------:R-:W-:Y:S01]  /*3220*/  FFMA.FTZ R187, R29, R13.reuse, -R212 ;  /* 0x0000000d1dbb7223 */ /* 0x080fe200000108d4 */
[----:B-----5:R-:W-:Y:S01]  /*3230*/  LOP3.LUT P1, RZ, R72, 0x7f, RZ, 0xc0, !PT ;  /* 0x0000007f48ff7812 */ /* 0x020fe2000782c0ff */
[----:B------:R-:W-:Y:S01]  /*3240*/  MUFU.EX2 R184, R184 ;  /* 0x000000b800b87308 */ /* 0x000fe20000000800 */
[----:B------:R-:W-:Y:S01]  /*3250*/  SHF.R.U32.HI R72, RZ, 0x7, R72 ;  /* 0x00000007ff487819 */ /* 0x000fe20000011648 */
[-CC-:B------:R-:W-:Y:S01]  /*3260*/  FFMA.FTZ R188, R33, R13.reuse, -R214.reuse ;  /* 0x0000000d21bc7223 */ /* 0x180fe200000108d6 */
[-CC-:B------:R-:W-:Y:S01]  /*3270*/  FFMA.FTZ R189, R27, R13.reuse, -R214.reuse ;  /* 0x0000000d1bbd7223 */ /* 0x180fe200000108d6 */
[-CC-:B------:R-:W-:Y:S01]  /*3280*/  FFMA.FTZ R190, R37, R13.reuse, -R214.reuse ;  /* 0x0000000d25be7223 */ /* 0x180fe200000108d6 */
[----:B------:R-:W-:Y:S01]  /*3290*/  IADD3 R157, -R72, 0xb, RZ ;  /* 0x0000000b489d7810 */ /* 0x000fe20007ffe1ff */
[-C--:B------:R-:W-:Y:S01]  /*32a0*/  FFMA.FTZ R192, R31, R13.reuse, -R214 ;  /* 0x0000000d1fc07223 */ /* 0x080fe200000108d6 */
[-CC-:B------:R-:W-:Y:S01]  /*32b0*/  FFMA.FTZ R12, R12, R13.reuse, -R212.reuse ;  /* 0x0000000d0c0c7223 */ /* 0x180fe200000108d4 */
[----:B------:R-:W1:Y:S01]  /*32c0*/  MUFU.EX2 R185, R185 ;  /* 0x000000b900b97308 */ /* 0x000e620000000800 */
[-CC-:B------:R-:W-:Y:S01]  /*32d0*/  FFMA.FTZ R162, R162, R13.reuse, -R212.reuse ;  /* 0x0000000da2a27223 */ /* 0x180fe200000108d4 */
[-CC-:B------:R-:W-:Y:S01]  /*32e0*/  FFMA.FTZ R167, R167, R13.reuse, -R212.reuse ;  /* 0x0000000da7a77223 */ /* 0x180fe200000108d4 */
[----:B------:R-:W-:Y:S01]  /*32f0*/  FFMA.FTZ R171, R171, R13, -R212 ;  /* 0x0000000dabab7223 */ /* 0x000fe200000108d4 */
[----:B------:R-:W-:-:S02]  /*3300*/  @!P1 VIADD R24, R191, 0x32440 ;  /* 0x00032440bf189836 */ /* 0x000fc40000000000 */
[-CC-:B------:R-:W-:Y:S01]  /*3310*/  FFMA.FTZ R177, R177, R13.reuse, -R214.reuse ;  /* 0x0000000db1b17223 */ /* 0x180fe200000108d6 */
[-CC-:B------:R-:W-:Y:S01]  /*3320*/  FFMA.FTZ R181, R181, R13.reuse, -R214.reuse ;  /* 0x0000000db5b57223 */ /* 0x180fe200000108d6 */
[-C--:B------:R-:W-:Y:S01]  /*3330*/  FFMA.FTZ R193, R193, R13.reuse, -R214 ;  /* 0x0000000dc1c17223 */ /* 0x080fe200000108d6 */
[----:B------:R-:W-:Y:S01]  /*3340*/  MUFU.EX2 R186, R186 ;  /* 0x000000ba00ba7308 */ /* 0x000fe20000000800 */
[----:B------:R-:W-:Y:S01]  /*3350*/  @!P1 PRMT R24, RZ, 0x654, R24 ;  /* 0x00000654ff189816 */ /* 0x000fe20000000018 */
[----:B------:R3:W-:Y:S06]  /*3360*/  BAR.ARV R157, 0x100 ;  /* 0x0004009d0000751d */ /* 0x0007ec0000002000 */
[----:B------:R4:W-:Y:S01]  /*3370*/  @!P1 SYNCS.ARRIVE.TRANS64.RED.A1T0 RZ, [R24+URZ], RZ ;  /* 0x000000ff18ff99a7 */ /* 0x0009e2000810043f */
[----:B------:R-:W5:Y:S01]  /*3380*/  MUFU.EX2 R187, R187 ;  /* 0x000000bb00bb7308 */ /* 0x000f620000000800 */
[----:B------:R2:W-:Y:S01]  /*3390*/  BAR.SYNC.DEFER_BLOCKING R215, 0x100 ;  /* 0x000400d70000751d */ /* 0x0005e20000010000 */
[----:B-1----:R-:W-:Y:S01]  /*33a0*/  F2FP.BF16.F32.PACK_AB R152, R185, R184 ;  /* 0x000000b8b998723e */ /* 0x002fe200000010ff */
[-C--:B------:R-:W-:Y:S01]  /*33b0*/  FFMA.FTZ R198, R198, R13.reuse, -R214 ;  /* 0x0000000dc6c67223 */ /* 0x080fe200000108d6 */
[-CC-:B------:R-:W-:Y:S01]  /*33c0*/  FFMA.FTZ R216, R163, R13.reuse, -R212.reuse ;  /* 0x0000000da3d87223 */ /* 0x180fe200000108d4 */
[-CC-:B------:R-:W-:Y:S01]  /*33d0*/  FFMA.FTZ R163, R168, R13.reuse, -R212.reuse ;  /* 0x0000000da8a37223 */ /* 0x180fe200000108d4 */
[-C--:B------:R-:W-:Y:S01]  /*33e0*/  FFMA.FTZ R168, R172, R13.reuse, -R212 ;  /* 0x0000000daca87223 */ /* 0x080fe200000108d4 */
[-C--:B------:R-:W-:Y:S01]  /*33f0*/  FFMA.FTZ R172, R178, R13.reuse, -R214 ;  /* 0x0000000db2ac7223 */ /* 0x080fe200000108d6 */
[----:B------:R-:W-:Y:S01]  /*3400*/  MUFU.EX2 R188, R188 ;  /* 0x000000bc00bc7308 */ /* 0x000fe20000000800 */
[-C--:B------:R-:W-:Y:S01]  /*3410*/  FFMA.FTZ R159, R159, R13.reuse, -R212 ;  /* 0x0000000d9f9f7223 */ /* 0x080fe200000108d4 */
[-CC-:B--2---:R-:W-:Y:S01]  /*3420*/  FFMA.FTZ R215, R182, R13.reuse, -R214.reuse ;  /* 0x0000000db6d77223 */ /* 0x184fe200000108d6 */
[-CC-:B------:R-:W-:Y:S01]  /*3430*/  FFMA.FTZ R178, R194, R13.reuse, -R214.reuse ;  /* 0x0000000dc2b27223 */ /* 0x180fe200000108d6 */
[-C--:B------:R-:W-:Y:S01]  /*3440*/  FFMA.FTZ R199, R199, R13.reuse, -R214 ;  /* 0x0000000dc7c77223 */ /* 0x080fe200000108d6 */
[-CC-:B------:R-:W-:Y:S01]  /*3450*/  FFMA.FTZ R227, R164, R13.reuse, -R212.reuse ;  /* 0x0000000da4e37223 */ /* 0x180fe200000108d4 */
[-CC-:B------:R-:W-:Y:S01]  /*3460*/  FFMA.FTZ R164, R169, R13.reuse, -R212.reuse ;  /* 0x0000000da9a47223 */ /* 0x180fe200000108d4 */
[-C--:B------:R-:W-:Y:S01]  /*3470*/  FFMA.FTZ R169, R173, R13.reuse, -R212 ;  /* 0x0000000dada97223 */ /* 0x080fe200000108d4 */
[----:B------:R-:W1:Y:S01]  /*3480*/  MUFU.EX2 R189, R189 ;  /* 0x000000bd00bd7308 */ /* 0x000e620000000800 */
[----:B-----5:R-:W-:Y:S01]  /*3490*/  F2FP.BF16.F32.PACK_AB R154, R187, R186 ;  /* 0x000000babb9a723e */ /* 0x020fe200000010ff */
[-C--:B------:R-:W-:Y:S01]  /*34a0*/  FFMA.FTZ R173, R179, R13.reuse, -R214 ;  /* 0x0000000db3ad7223 */ /* 0x080fe200000108d6 */
[-C--:B------:R-:W-:Y:S01]  /*34b0*/  FFMA.FTZ R160, R160, R13.reuse, -R212 ;  /* 0x0000000da0a07223 */ /* 0x080fe200000108d4 */
[-CC-:B------:R-:W-:Y:S01]  /*34c0*/  FFMA.FTZ R182, R183, R13.reuse, -R214.reuse ;  /* 0x0000000db7b67223 */ /* 0x180fe200000108d6 */
[-CC-:B------:R-:W-:Y:S01]  /*34d0*/  FFMA.FTZ R179, R195, R13.reuse, -R214.reuse ;  /* 0x0000000dc3b37223 */ /* 0x180fe200000108d6 */
[-C--:B------:R-:W-:Y:S01]  /*34e0*/  FFMA.FTZ R194, R206, R13.reuse, -R214 ;  /* 0x0000000dcec27223 */ /* 0x080fe200000108d6 */
[-CC-:B------:R-:W-:Y:S01]  /*34f0*/  FFMA.FTZ R206, R165, R13.reuse, -R212.reuse ;  /* 0x0000000da5ce7223 */ /* 0x180fe200000108d4 */
[----:B------:R-:W-:Y:S01]  /*3500*/  MUFU.EX2 R190, R190 ;  /* 0x000000be00be7308 */ /* 0x000fe20000000800 */
[-CC-:B------:R-:W-:Y:S01]  /*3510*/  FFMA.FTZ R165, R170, R13.reuse, -R212.reuse ;  /* 0x0000000daaa57223 */ /* 0x180fe200000108d4 */
[-C--:B------:R-:W-:Y:S01]  /*3520*/  FFMA.FTZ R170, R174, R13.reuse, -R212 ;  /* 0x0000000daeaa7223 */ /* 0x080fe200000108d4 */
[-C--:B------:R-:W-:Y:S01]  /*3530*/  FFMA.FTZ R174, R180, R13.reuse, -R214 ;  /* 0x0000000db4ae7223 */ /* 0x080fe200000108d6 */
[-C--:B------:R-:W-:Y:S01]  /*3540*/  FFMA.FTZ R161, R161, R13.reuse, -R212 ;  /* 0x0000000da1a17223 */ /* 0x080fe200000108d4 */
[-CC-:B------:R-:W-:Y:S01]  /*3550*/  FFMA.FTZ R183, R196, R13.reuse, -R214.reuse ;  /* 0x0000000dc4b77223 */ /* 0x180fe200000108d6 */
[-CC-:B------:R-:W-:Y:S01]  /*3560*/  FFMA.FTZ R180, R208, R13.reuse, -R214.reuse ;  /* 0x0000000dd0b47223 */ /* 0x180fe200000108d6 */
[-C--:B------:R-:W-:Y:S01]  /*3570*/  FFMA.FTZ R195, R210, R13.reuse, -R214 ;  /* 0x0000000dd2c37223 */ /* 0x080fe200000108d6 */
[----:B------:R-:W2:Y:S01]  /*3580*/  MUFU.EX2 R192, R192 ;  /* 0x000000c000c07308 */ /* 0x000ea20000000800 */
[----:B-1----:R-:W-:Y:S01]  /*3590*/  F2FP.BF16.F32.PACK_AB R153, R189, R188 ;  /* 0x000000bcbd99723e */ /* 0x002fe200000010ff */
[-CC-:B------:R-:W-:Y:S01]  /*35a0*/  FFMA.FTZ R229, R166, R13.reuse, -R212.reuse ;  /* 0x0000000da6e57223 */ /* 0x180fe200000108d4 */
[-CC-:B------:R-:W-:Y:S01]  /*35b0*/  FFMA.FTZ R166, R175, R13.reuse, -R212.reuse ;  /* 0x0000000dafa67223 */ /* 0x180fe200000108d4 */
[-C--:B------:R-:W-:Y:S01]  /*35c0*/  FFMA.FTZ R175, R176, R13.reuse, -R212 ;  /* 0x0000000db0af7223 */ /* 0x080fe200000108d4 */
[-C--:B------:R-:W-:Y:S01]  /*35d0*/  FFMA.FTZ R176, R207, R13.reuse, -R214 ;  /* 0x0000000dcfb07223 */ /* 0x080fe200000108d6 */
[-C--:B------:R-:W-:Y:S01]  /*35e0*/  FFMA.FTZ R0, R0, R13.reuse, -R212 ;  /* 0x0000000d00007223 */ /* 0x080fe200000108d4 */
[-CC-:B------:R-:W-:Y:S01]  /*35f0*/  FFMA.FTZ R197, R197, R13.reuse, -R214.reuse ;  /* 0x0000000dc5c57223 */ /* 0x180fe200000108d6 */
[----:B------:R-:W1:Y:S01]  /*3600*/  MUFU.EX2 R12, R12 ;  /* 0x0000000c000c7308 */ /* 0x000e620000000800 */
[-CC-:B------:R-:W-:Y:S01]  /*3610*/  FFMA.FTZ R196, R209, R13.reuse, -R214.reuse ;  /* 0x0000000dd1c47223 */ /* 0x180fe200000108d6 */
[----:B------:R-:W-:Y:S01]  /*3620*/  FFMA.FTZ R207, R211, R13, -R214 ;  /* 0x0000000dd3cf7223 */ /* 0x000fe200000108d6 */
[----:B------:R-:W-:Y:S01]  /*3630*/  FADD.FTZ R185, R184, R185 ;  /* 0x000000b9b8b97221 */ /* 0x000fe20000010000 */
[----:B------:R-:W-:Y:S01]  /*3640*/  FADD.FTZ R189, R188, R189 ;  /* 0x000000bdbcbd7221 */ /* 0x000fe20000010000 */
[----:B------:R-:W-:-:S02]  /*3650*/  @!P1 VIADD R191, R191, 0x32460 ;  /* 0x00032460bfbf9836 */ /* 0x000fc40000000000 */
[----:B------:R-:W-:Y:S01]  /*3660*/  FADD.FTZ R186, R186, R185 ;  /* 0x000000b9baba7221 */ /* 0x000fe20000010000 */
[----:B------:R-:W-:Y:S01]  /*3670*/  MUFU.EX2 R162, R162 ;  /* 0x000000a200a27308 */ /* 0x000fe20000000800 */
[----:B--2---:R-:W-:Y:S01]  /*3680*/  F2FP.BF16.F32.PACK_AB R155, R192, R190 ;  /* 0x000000bec09b723e */ /* 0x004fe200000010ff */
[----:B------:R-:W-:Y:S01]  /*3690*/  FADD.FTZ R189, R190, R189 ;  /* 0x000000bdbebd7221 */ /* 0x000fe20000010000 */
[----:B------:R-:W-:Y:S01]  /*36a0*/  FADD.FTZ R187, R187, R186 ;  /* 0x000000babbbb7221 */ /* 0x000fe20000010000 */
[----:B------:R-:W-:Y:S01]  /*36b0*/  @!P1 PRMT R191, RZ, 0x654, R191 ;  /* 0x00000654ffbf9816 */ /* 0x000fe200000000bf */
[----:B----4-:R-:W-:Y:S01]  /*36c0*/  WARPGROUP.ARRIVE ;  /* 0x00000000000079c5 */ /* 0x010fe20000000000 */
[----:B------:R-:W-:Y:S02]  /*36d0*/  FADD.FTZ R192, R192, R189 ;  /* 0x000000bdc0c07221 */ /* 0x000fe40000010000 */
[----:B------:R-:W-:Y:S01]  /*36e0*/  MUFU.EX2 R167, R167 ;  /* 0x000000a700a77308 */ /* 0x000fe20000000800 */
[----:B-1----:R-:W-:-:S02]  /*36f0*/  FADD.FTZ R187, R12, R187 ;  /* 0x000000bb0cbb7221 */ /* 0x002fc40000010000 */
[----:B------:R-:W-:Y:S01]  /*3700*/  HGMMA.64x256x16.F32.BF16 R24, R152, gdesc[UR8].tnspB, RZ, !UPT, gsb0 ;  /* 0x43e0000898187df0 */ /* 0x000fe2000c0018ff */
[----:B------:R-:W-:Y:S01]  /*3710*/  UIADD3 UR10, UR4, 0x80, URZ ;  /* 0x00000080040a7890 */ /* 0x000fe2000fffe03f */
[----:B------:R-:W-:-:S03]  /*3720*/  UMOV UR11, 0x40000040 ;  /* 0x40000040000b7882 */ /* 0x000fc60000000000 */
[----:B------:R-:W-:Y:S08]  /*3730*/  MUFU.EX2 R171, R171 ;  /* 0x000000ab00ab7308 */ /* 0x000ff00000000800 */
[----:B------:R-:W1:Y:S08]  /*3740*/  MUFU.EX2 R177, R177 ;  /* 0x000000b100b17308 */ /* 0x000e700000000800 */
[----:B------:R-:W2:Y:S08]  /*3750*/  MUFU.EX2 R181, R181 ;  /* 0x000000b500b57308 */ /* 0x000eb00000000800 */
[----:B------:R-:W-:Y:S01]  /*3760*/  MUFU.EX2 R193, R193 ;  /* 0x000000c100c17308 */ /* 0x000fe20000000800 */
[----:B-1----:R-:W-:-:S07]  /*3770*/  FADD.FTZ R192, R177, R192 ;  /* 0x000000c0b1c07221 */ /* 0x002fce0000010000 */
[----:B------:R-:W1:Y:S01]  /*3780*/  MUFU.EX2 R198, R198 ;  /* 0x000000c600c67308 */ /* 0x000e620000000800 */
[----:B--2---:R-:W-:-:S07]  /*3790*/  FADD.FTZ R192, R181, R192 ;  /* 0x000000c0b5c07221 */ /* 0x004fce0000010000 */
[----:B------:R-:W-:Y:S08]  /*37a0*/  MUFU.EX2 R159, R159 ;  /* 0x0000009f009f7308 */ /* 0x000ff00000000800 */
[----:B------:R-:W2:Y:S08]  /*37b0*/  MUFU.EX2 R216, R216 ;  /* 0x000000d800d87308 */ /* 0x000eb00000000800 */
[----:B------:R-:W-:Y:S08]  /*37c0*/  MUFU.EX2 R163, R163 ;  /* 0x000000a300a37308 */ /* 0x000ff00000000800 */
[----:B------:R-:W-:Y:S08]  /*37d0*/  MUFU.EX2 R168, R168 ;  /* 0x000000a800a87308 */ /* 0x000ff00000000800 */
[----:B------:R-:W-:Y:S08]  /*37e0*/  MUFU.EX2 R172, R172 ;  /* 0x000000ac00ac7308 */ /* 0x000ff00000000800 */
[----:B------:R-:W4:Y:S08]  /*37f0*/  MUFU.EX2 R215, R215 ;  /* 0x000000d700d77308 */ /* 0x000f300000000800 */
[----:B------:R-:W-:Y:S08]  /*3800*/  MUFU.EX2 R178, R178 ;  /* 0x000000b200b27308 */ /* 0x000ff00000000800 */
[----:B------:R-:W5:Y:S08]  /*3810*/  MUFU.EX2 R199, R199 ;  /* 0x000000c700c77308 */ /* 0x000f700000000800 */
[----:B------:R-:W-:Y:S08]  /*3820*/  MUFU.EX2 R160, R160 ;  /* 0x000000a000a07308 */ /* 0x000ff00000000800 */
[----:B------:R-:W3:Y:S08]  /*3830*/  MUFU.EX2 R227, R227 ;  /* 0x000000e300e37308 */ /* 0x000ef00000000800 */
[----:B------:R-:W-:Y:S08]  /*3840*/  MUFU.EX2 R164, R164 ;  /* 0x000000a400a47308 */ /* 0x000ff00000000800 */
[----:B------:R-:W-:Y:S08]  /*3850*/  MUFU.EX2 R169, R169 ;  /* 0x000000a900a97308 */ /* 0x000ff00000000800 */
[----:B------:R-:W-:Y:S08]  /*3860*/  MUFU.EX2 R173, R173 ;  /* 0x000000ad00ad7308 */ /* 0x000ff00000000800 */
[----:B------:R-:W3:Y:S08]  /*3870*/  MUFU.EX2 R182, R182 ;  /* 0x000000b600b67308 */ /* 0x000ef00000000800 */
[----:B------:R-:W-:Y:S08]  /*3880*/  MUFU.EX2 R179, R179 ;  /* 0x000000b300b37308 */ /* 0x000ff00000000800 */
[----:B------:R-:W3:Y:S08]  /*3890*/  MUFU.EX2 R194, R194 ;  /* 0x000000c200c27308 */ /* 0x000ef00000000800 */
        /* <DEDUP_REMOVED lines=12> */
[----:B------:R-:W-:Y:S01]  /*3960*/  MUFU.EX2 R197, R197 ;  /* 0x000000c500c57308 */ /* 0x000fe20000000800 */
[----:B------:R-:W-:-:S02]  /*3970*/  WARPGROUP.DEPBAR.LE gsb0, 0x0 ;  /* 0x00008000000079c5 */ /* 0x000fc40000010000 */
[C---:B------:R-:W-:Y:S01]  /*3980*/  F2FP.BF16.F32.PACK_AB R152, R162.reuse, R12 ;  /* 0x0000000ca298723e */ /* 0x040fe200000010ff */
[----:B------:R-:W-:Y:S01]  /*3990*/  FADD.FTZ R162, R162, R187 ;  /* 0x000000bba2a27221 */ /* 0x000fe20000010000 */
[----:B------:R-:W-:Y:S02]  /*39a0*/  F2FP.BF16.F32.PACK_AB R153, R181, R177 ;  /* 0x000000b1b599723e */ /* 0x000fe400000010ff */
[----:B------:R-:W-:Y:S01]  /*39b0*/  F2FP.BF16.F32.PACK_AB R154, R171, R167 ;  /* 0x000000a7ab9a723e */ /* 0x000fe200000010ff */
[----:B------:R-:W3:Y:S01]  /*39c0*/  MUFU.EX2 R176, R176 ;  /* 0x000000b000b07308 */ /* 0x000ee20000000800 */
[C---:B-1----:R-:W-:Y:S01]  /*39d0*/  F2FP.BF16.F32.PACK_AB R155, R198.reuse, R193 ;  /* 0x000000c1c69b723e */ /* 0x042fe200000010ff */
[----:B------:R-:W-:Y:S01]  /*39e0*/  FADD.FTZ R162, R167, R162 ;  /* 0x000000a2a7a27221 */ /* 0x000fe20000010000 */
[----:B------:R-:W-:Y:S02]  /*39f0*/  FADD.FTZ R193, R193, R192 ;  /* 0x000000c0c1c17221 */ /* 0x000fe40000010000 */
[----:B------:R-:W-:Y:S01]  /*3a00*/  WARPGROUP.ARRIVE ;  /* 0x00000000000079c5 */ /* 0x000fe20000000000 */
[----:B------:R-:W-:Y:S01]  /*3a10*/  FADD.FTZ R162, R171, R162 ;  /* 0x000000a2aba27221 */ /* 0x000fe20000010000 */
[----:B------:R-:W-:Y:S01]  /*3a20*/  FADD.FTZ R193, R198, R193 ;  /* 0x000000c1c6c17221 */ /* 0x000fe20000010000 */
[----:B------:R-:W-:Y:S03]  /*3a30*/  MUFU.EX2 R196, R196 ;  /* 0x000000c400c47308 */ /* 0x000fe60000000800 */
[----:B------:R-:W-:Y:S01]  /*3a40*/  HGMMA.64x256x16.F32.BF16 R24, R152, gdesc[UR8].tnspB, R24, gsb0 ;  /* 0x43e0000898187df0 */ /* 0x000fe20008001818 */
[----:B------:R-:W-:Y:S01]  /*3a50*/  UIADD3 UR10, UR4, 0x100, URZ ;  /* 0x00000100040a7890 */ /* 0x000fe2000fffe03f */
[----:B------:R-:W-:-:S03]  /*3a60*/  UMOV UR11, 0x40000040 ;  /* 0x40000040000b7882 */ /* 0x000fc60000000000 */
[----:B------:R-:W1:Y:S01]  /*3a70*/  MUFU.EX2 R207, R207 ;  /* 0x000000cf00cf7308 */ /* 0x000e620000000800 */
[----:B------:R-:W-:Y:S02]  /*3a80*/  WARPGROUP.DEPBAR.LE gsb0, 0x0 ;  /* 0x00008000000079c5 */ /* 0x000fe40000010000 */
[----:B--2---:R-:W-:Y:S01]  /*3a90*/  F2FP.BF16.F32.PACK_AB R152, R216, R159 ;  /* 0x0000009fd898723e */ /* 0x004fe200000010ff */
[----:B------:R-:W-:Y:S01]  /*3aa0*/  FADD.FTZ R159, R159, R162 ;  /* 0x000000a29f9f7221 */ /* 0x000fe20000010000 */
[----:B----4-:R-:W-:Y:S01]  /*3ab0*/  F2FP.BF16.F32.PACK_AB R153, R215, R172 ;  /* 0x000000acd799723e */ /* 0x010fe200000010ff */
[----:B------:R-:W-:Y:S01]  /*3ac0*/  FADD.FTZ R172, R172, R193 ;  /* 0x000000c1acac7221 */ /* 0x000fe20000010000 */
[----:B------:R-:W-:Y:S01]  /*3ad0*/  F2FP.BF16.F32.PACK_AB R154, R168, R163 ;  /* 0x000000a3a89a723e */ /* 0x000fe200000010ff */
[----:B------:R-:W-:Y:S01]  /*3ae0*/  FADD.FTZ R216, R216, R159 ;  /* 0x0000009fd8d87221 */ /* 0x000fe20000010000 */
[----:B-----5:R-:W-:Y:S01]  /*3af0*/  F2FP.BF16.F32.PACK_AB R155, R199, R178 ;  /* 0x000000b2c79b723e */ /* 0x020fe200000010ff */
        /* <DEDUP_REMOVED lines=10> */
[----:B---3--:R-:W-:Y:S01]  /*3ba0*/  F2FP.BF16.F32.PACK_AB R152, R227, R160 ;  /* 0x000000a0e398723e */ /* 0x008fe200000010ff */
        /* <DEDUP_REMOVED lines=15> */
[----:B------:R-:W-:Y:S01]  /*3ca0*/  UIADD3 UR4, UR4, 0x280, URZ ;  /* 0x0000028004047890 */ /* 0x000fe2000fffe03f */
        /* <DEDUP_REMOVED lines=15> */
[----:B------:R-:W-:Y:S01]  /*3da0*/  UMOV UR10, UR4 ;  /* 0x00000004000a7c82 */ /* 0x000fe20008000000 */
[----:B------:R-:W-:Y:S01]  /*3db0*/  UMOV UR11, 0x40000040 ;  /* 0x40000040000b7882 */ /* 0x000fe20000000000 */
[----:B------:R-:W-:Y:S02]  /*3dc0*/  WARPGROUP.DEPBAR.LE gsb0, 0x0 ;  /* 0x00008000000079c5 */ /* 0x000fe40000010000 */
[----:B------:R-:W-:Y:S01]  /*3dd0*/  F2FP.BF16.F32.PACK_AB R152, R229, R0 ;  /* 0x00000000e598723e */ /* 0x000fe200000010ff */
[----:B------:R-:W-:Y:S01]  /*3de0*/  FADD.FTZ R0, R0, R165 ;  /* 0x000000a500007221 */ /* 0x000fe20000010000 */
[C---:B------:R-:W-:Y:S01]  /*3df0*/  F2FP.BF16.F32.PACK_AB R153, R176.reuse, R197 ;  /* 0x000000c5b099723e */ /* 0x040fe200000010ff */
        /* <DEDUP_REMOVED lines=12> */
[----:B------:R-:W-:Y:S01]  /*3ec0*/  SHF.R.U32.HI R153, RZ, 0x1f, R158 ;  /* 0x0000001fff997819 */ /* 0x000fe2000001169e */
[----:B------:R1:W-:Y:S03]  /*3ed0*/  @!P1 SYNCS.ARRIVE.TRANS64.RED.A1T0 RZ, [R191+URZ], RZ ;  /* 0x000000ffbfff99a7 */ /* 0x0003e6000810043f */
[----:B------:R-:W-:-:S04]  /*3ee0*/  LEA.HI.SX32 R153, R158, R153, 0x1c ;  /* 0x000000999e997211 */ /* 0x000fc800078fe2ff */
[----:B------:R-:W-:-:S04]  /*3ef0*/  VIMNMX R220, RZ, R153, !PT ;  /* 0x00000099ffdc7248 */ /* 0x000fc80007fe0100 */
[----:B------:R-:W-:-:S13]  /*3f00*/  ISETP.GE.AND P2, PT, R205, R220, PT ;  /* 0x000000dccd00720c */ /* 0x000fda0003f46270 */
[----:B-1----:R-:W-:Y:S05]  /*3f10*/  @!P2 BRA `(.L_x_10632) ;  /* 0x000000280094a947 */ /* 0x002fea0003800000 */
[----:B------:R-:W-:Y:S02]  /*3f20*/  IMAD.MOV.U32 R207, RZ, RZ, R156 ;  /* 0x000000ffffcf7224 */ /* 0x000fe400078e009c */
[----:B------:R-:W-:-:S07]  /*3f30*/  IMAD.MOV.U32 R206, RZ, RZ, R204 ;  /* 0x000000ffffce7224 */ /* 0x000fce00078e00cc */
.L_x_10641:
[----:B------:R-:W-:-:S04]  /*3f40*/  UIADD3 UR36, UR36, 0x1, URZ ;  /* 0x0000000124247890 */ /* 0x000fc8000fffe03f */
[----:B------:R-:W-:-:S04]  /*3f50*/  UISETP.NE.AND UP0, UPT, UR36, 0x2, UPT ;  /* 0x000000022400788c */ /* 0x000fc8000bf05270 */
[----:B------:R-:W-:Y:S02]  /*3f60*/  USEL UR4, URZ, 0x1, UP0 ;  /* 0x000000013f047887 */ /* 0x000fe40008000000 */
[----:B------:R-:W-:Y:S02]  /*3f70*/  USEL UR36, UR36, URZ, UP0 ;  /* 0x0000003f24247287 */ /* 0x000fe40008000000 */
[----:B------:R-:W-:Y:S01]  /*3f80*/  ULOP3.LUT UR37, UR37, UR4, URZ, 0x3c, !UPT ;  /* 0x0000000425257292 */ /* 0x000fe2000f8e3c3f */
[----:B-1----:R-:W-:Y:S11]  /*3f90*/  @!P0 BRA `(.L_x_10633) ;  /* 0x0000000000048947 */ /* 0x002ff60003800000 */
[----:B------:R-:W-:Y:S01]  /*3fa0*/  BPT.TRAP 0x1 ;  /* 0x000000040000795c */ /* 0x000fe20000300000 */
.L_x_10633:
[----:B------:R-:W-:Y:S01]  /*3fb0*/  ULEA UR4, UR36, UR39, 0x3 ;  /* 0x0000002724047291 */ /* 0x000fe2000f8e183f */
[----:B------:R-:W-:-:S05]  /*3fc0*/  IMAD.U32 R13, RZ, RZ, UR37 ;  /* 0x00000025ff0d7e24 */ /* 0x000fca000f8e00ff */
[----:B------:R-:W-:-:S04]  /*3fd0*/  SHF.L.U32 R13, R13, 0x1f, RZ ;  /* 0x0000001f0d0d7819 */ /* 0x000fc800000006ff */
[----:B------:R1:W2:Y:S01]  /*3fe0*/  SYNCS.PHASECHK.TRANS64.TRYWAIT P2, [UR4+0x32430], R13 ;  /* 0x0324300dff0075a7 */ /* 0x0002a20008040144 */
[----:B------:R-:W-:Y:S05]  /*3ff0*/  @!P0 BRA `(.L_x_10634) ;  /* 0x0000000000048947 */ /* 0x000fea0003800000 */
[----:B------:R-:W-:Y:S01]  /*4000*/  BPT.TRAP 0x1 ;  /* 0x000000040000795c */ /* 0x000fe20000300000 */
.L_x_10634:
[----:B--2---:R-:W-:Y:S05]  /*4010*/  @P2 BRA `(.L_x_10635) ;  /* 0x0000000000082947 */ /* 0x004fea0003800000 */
[----:B------:R-:W2:Y:S02]  /*4020*/  SYNCS.PHASECHK.TRANS64.TRYWAIT P2, [UR4+0x32430], R13 ;  /* 0x0324300dff0075a7 */ /* 0x000ea40008040144 */
[----:B--2---:R-:W-:Y:S05]  /*4030*/  @!P2 BRA `(.L_x_10636) ;  /* 0x000000a00070a947 */ /* 0x004fea0003800000 */
.L_x_10635:
[----:B------:R-:W-:Y:S01]  /*4040*/  R2UR UR56, R200 ;  /* 0x00000000c83872ca */ /* 0x000fe200000e0000 */
[----:B------:R-:W-:Y:S01]  /*4050*/  UIMAD UR5, UR36, 0x300, UR38 ;  /* 0x00000300240578a4 */ /* 0x000fe2000f8e0226 */
[----:B------:R-:W-:Y:S01]  /*4060*/  R2UR UR57, R201 ;  /* 0x00000000c93972ca */ /* 0x000fe200000e0000 */
[----:B--2---:R-:W-:Y:S01]  /*4070*/  WARPGROUP.ARRIVE ;  /* 0x00000000000079c5 */ /* 0x004fe20000000000 */
        /* <DEDUP_REMOVED lines=27> */
.L_x_10637:
[----:B------:R2:W3:Y:S01]  /*4230*/  SYNCS.PHASECHK.TRANS64.TRYWAIT P2, [UR4+0x32450], R13 ;  /* 0x0324500dff0075a7 */ /* 0x0004e20008040144 */
[----:B------:R-:W-:Y:S05]  /*4240*/  @!P0 BRA `(.L_x_10638) ;  /* 0x0000000000048947 */ /* 0x000fea0003800000 */
[----:B------:R-:W-:Y:S01]  /*4250*/  BPT.TRAP 0x1 ;  /* 0x000000040000795c */ /* 0x000fe20000300000 */
.L_x_10638:
[----:B---3--:R-:W-:Y:S05]  /*4260*/  @P2 BRA `(.L_x_10639) ;  /* 0x0000000000082947 */ /* 0x008fea0003800000 */
[----:B------:R-:W3:Y:S02]  /*4270*/  SYNCS.PHASECHK.TRANS64.TRYWAIT P2, [UR4+0x32450], R13 ;  /* 0x0324500dff0075a7 */ /* 0x000ee40008040144 */
[----:B---3--:R-:W-:Y:S05]  /*4280*/  @!P2 BRA `(.L_x_10640) ;  /* 0x0000009c00f4a947 */ /* 0x008fea0003800000 */
.L_x_10639:
[----:B------:R-:W-:Y:S01]  /*4290*/  R2UR UR56, R16 ;  /* 0x00000000103872ca */ /* 0x000fe200000e0000 */
[----:B------:R-:W-:Y:S01]  /*42a0*/  UIMAD UR5, UR36, 0xc00, UR6 ;  /* 0x00000c00240578a4 */ /* 0x000fe2000f8e0206 */
[----:B------:R-:W-:Y:S01]  /*42b0*/  R2UR UR57, R17 ;  /* 0x00000000113972ca */ /* 0x000fe200000e0000 */
[----:B------:R-:W-:Y:S01]  /*42c0*/  WARPGROUP.ARRIVE ;  /* 0x00000000000079c5 */ /* 0x000fe20000000000 */
[----:B------:R-:W-:Y:S01]  /*42d0*/  UMOV UR59, 0x40000040 ;  /* 0x40000040003b7882 */ /* 0x000fe20000000000 */
[----:B------:R-:W-:Y:S01]  /*42e0*/  UIADD3 UR10, UR5, 0x304, URZ ;  /* 0x00000304050a7890 */ /* 0x000fe2000fffe03f */
[----:B---3--:R-:W3:Y:S01]  /*42f0*/  LDC R204, c[0x0][0x2e0] ;  /* 0x0000b800ffcc7b82 */ /* 0x008ee20000000800 */
[----:B------:R-:W-:Y:S01]  /*4300*/  UMOV UR11, 0x40000040 ;  /* 0x40000040000b7882 */ /* 0x000fe20000000000 */
[----:B------:R-:W-:Y:S01]  /*4310*/  UMOV UR58, UR5 ;  /* 0x00000005003a7c82 */ /* 0x000fe20008000000 */
[----:B------:R-:W-:Y:S01]  /*4320*/  UIADD3 UR14, UR5, 0x306, URZ ;  /* 0x00000306050e7890 */ /* 0x000fe2000fffe03f */
[----:B-12---:R-:W-:Y:S01]  /*4330*/  IMAD R13, R205, -0x60, R221 ;  /* 0xffffffa0cd0d7824 */ /* 0x006fe200078e02dd */
[----:B------:R-:W-:Y:S01]  /*4340*/  UMOV UR15, 0x40000040 ;  /* 0x40000040000f7882 */ /* 0x000fe20000000000 */
[----:B------:R-:W-:Y:S01]  /*4350*/  UIADD3 UR18, UR5, 0x600, URZ ;  /* 0x0000060005127890 */ /* 0x000fe2000fffe03f */
[----:B------:R-:W1:Y:S01]  /*4360*/  S2R R215, SR_TID.X ;  /* 0x0000000000d77919 */ /* 0x000e620000002100 */
[----:B------:R-:W-:Y:S01]  /*4370*/  UMOV UR19, 0x40000040 ;  /* 0x4000004000137882 */ /* 0x000fe20000000000 */
[----:B------:R-:W-:Y:S01]  /*4380*/  HGMMA.64x96x16.F32.BF16 R152, gdesc[UR56], R152, gsb0 ;  /* 0x01600000389879f0 */ /* 0x000fe20008001898 */
[----:B------:R-:W-:Y:S01]  /*4390*/  R2UR UR56, R14 ;  /* 0x000000000e3872ca */ /* 0x000fe200000e0000 */
[----:B------:R-:W-:Y:S01]  /*43a0*/  UIADD3 UR58, UR5, 0x2, URZ ;  /* 0x00000002053a7890 */ /* 0x000fe2000fffe03f */
[----:B------:R-:W-:Y:S01]  /*43b0*/  R2UR UR57, R15 ;  /* 0x000000000f3972ca */ /* 0x000fe200000e0000 */
[----:B------:R-:W-:Y:S01]  /*43c0*/  UMOV UR59, 0x40000040 ;  /* 0x40000040003b7882 */ /* 0x000fe20000000000 */
[----:B------:R-:W-:Y:S01]  /*43d0*/  UIADD3 UR22, UR5, 0x602, URZ ;  /* 0x0000060205167890 */ /* 0x000fe2000fffe03f */
[----:B------:R-:W-:Y:S01]  /*43e0*/  IADD3 R13, R13, 0x1, RZ ;  /* 0x000000010d0d7810 */ /* 0x000fe20007ffe0ff */
        /* <DEDUP_REMOVED lines=11> */
[----:B-1----:R-:W-:-:S05]  /*44a0*/  SHF.R.U32.HI R215, RZ, 0x7, R215 ;  /* 0x00000007ffd77819 */ /* 0x002fca00000116d7 */
[----:B------:R-:W-:Y:S01]  /*44b0*/  VIADD R226, R215, 0x8 ;  /* 0x00000008d7e27836 */ /* 0x000fe20000000000 */
[----:B------:R-:W-:Y:S02]  /*44c0*/  WARPGROUP.DEPBAR.LE gsb0, 0x0 ;  /* 0x00008000000079c5 */ /* 0x000fe40000010000 */
        /* <DEDUP_REMOVED lines=34> */
[----:B------:R-:W-:Y:S01]  /*46f0*/  ULDC UR5, c[0x0][0x404] ;  /* 0x0001010000057ab9 */ /* 0x000fe20000000800 */
[----:B------:R-:W-:Y:S02]  /*4700*/  WARPGROUP.DEPBAR.LE gsb0, 0x0 ;  /* 0x00008000000079c5 */ /* 0x000fe40000010000 */
[----:B------:R-:W-:-:S06]  /*4710*/  WARPGROUP.ARRIVE ;  /* 0x00000000000079c5 */ /* 0x000fcc0000000000 */
[----:B------:R-:W-:Y:S01]  /*4720*/  HGMMA.64x96x16.F32.BF16 R152, gdesc[UR8], R152, gsb0 ;  /* 0x01600000089879f0 */ /* 0x000fe20008001898 */
[----:B------:R-:W-:Y:S02]  /*4730*/  ULDC.64 UR10, c[0x0][0x3f8] ;  /* 0x0000fe00000a7ab9 */ /* 0x000fe40000000a00 */
[----:B------:R-:W-:-:S04]  /*4740*/  UISETP.NE.U32.AND UP0, UPT, UR10, URZ, UPT ;  /* 0x0000003f0a00728c */ /* 0x000fc8000bf05070 */
[----:B------:R-:W-:-:S03]  /*4750*/  UISETP.NE.AND.EX UP0, UPT, UR11, URZ, UPT, UP0 ;  /* 0x0000003f0b00728c */ /* 0x000fc6000bf05300 */
[----:B------:R-:W-:Y:S01]  /*4760*/  UMOV UR11, 0x40000040 ;  /* 0x40000040000b7882 */ /* 0x000fe20000000000 */
[----:B------:R-:W-:-:S06]  /*4770*/  USEL UR5, UR5, 0x1, UP0 ;  /* 0x0000000105057887 */ /* 0x000fcc0008000000 */
[----:B---3--:R-:W-:Y:S01]  /*4780*/  IMAD R13, R204, UR5, R13 ;  /* 0x00000005cc0d7c24 */ /* 0x008fe2000f8e020d */
[----:B------:R-:W-:-:S03]  /*4790*/  ULDC UR5, c[0x0][0x288] ;  /* 0x0000a20000057ab9 */ /* 0x000fc60000000800 */
[----:B------:R-:W-:-:S04]  /*47a0*/  VIADD R13, R13, -UR5 ;  /* 0x800000050d0d7c36 */ /* 0x000fc80008000000 */
[----:B------:R-:W-:-:S04]  /*47b0*/  IMAD R204, R222, -0x2, R13 ;  /* 0xfffffffedecc7824 */ /* 0x000fc800078e020d */
[----:B------:R-:W-:-:S04]  /*47c0*/  IMAD.IADD R204, R223, 0x1, R204 ;  /* 0x00000001dfcc7824 */ /* 0x000fc800078e02cc */
[C---:B------:R-:W-:Y:S01]  /*47d0*/  VIADD R13, R204.reuse, 0x8 ;  /* 0x00000008cc0d7836 */ /* 0x040fe20000000000 */
[C---:B------:R-:W-:Y:S02]  /*47e0*/  ISETP.GT.AND P6, PT, R204.reuse, RZ, PT ;  /* 0x000000ffcc00720c */ /* 0x040fe40003fc4270 */
        /* <DEDUP_REMOVED lines=35> */
[----:B------:R-:W-:-:S02]  /*4a20*/  ISETP.GT.AND P4, PT, R204, 0x21, PT ;  /* 0x00000021cc00780c */ /* 0x000fc40003f84270 */
[----:B------:R-:W-:Y:S02]  /*4a30*/  FSEL R153, R153, -INF , P5 ;  /* 0xff80000099997808 */ /* 0x000fe40002800000 */
[C---:B------:R-:W-:Y:S02]  /*4a40*/  ISETP.GT.AND P5, PT, R204.reuse, 0x18, PT ;  /* 0x00000018cc00780c */ /* 0x040fe40003fa4270 */
[----:B------:R-:W-:Y:S02]  /*4a50*/  FSEL R161, R161, -INF , P6 ;  /* 0xff800000a1a17808 */ /* 0x000fe40003000000 */
[----:B------:R-:W-:Y:S02]  /*4a60*/  ISETP.GT.AND P6, PT, R204, 0x28, PT ;  /* 0x00000028cc00780c */ /* 0x000fe40003fc4270 */
[----:B------:R-:W-:Y:S02]  /*4a70*/  FSEL R169, R169, -INF , P4 ;  /* 0xff800000a9a97808 */ /* 0x000fe40002000000 */
[----:B------:R-:W-:-:S02]  /*4a80*/  FSEL R208, R156, -INF , P2 ;  /* 0xff8000009cd07808 */ /* 0x000fc40001000000 */
[----:B------:R-:W-:Y:S02]  /*4a90*/  FSEL R157, R157, -INF , P3 ;  /* 0xff8000009d9d7808 */ /* 0x000fe40001800000 */
[C---:B------:R-:W-:Y:S02]  /*4aa0*/  ISETP.GT.AND P4, PT, R204.reuse, 0x38, PT ;  /* 0x00000038cc00780c */ /* 0x040fe40003f84270 */
[C---:B------:R-:W-:Y:S02]  /*4ab0*/  ISETP.GT.AND P2, PT, R204.reuse, 0x19, PT ;  /* 0x00000019cc00780c */ /* 0x040fe40003f44270 */
[----:B------:R-:W-:Y:S02]  /*4ac0*/  ISETP.GT.AND P3, PT, R204, 0x20, PT ;  /* 0x00000020cc00780c */ /* 0x000fe40003f64270 */
[----:B------:R-:W-:Y:S02]  /*4ad0*/  FMNMX.FTZ R156, R152, R206, !PT ;  /* 0x000000ce989c7209 */ /* 0x000fe40007810000 */
[----:B------:R-:W-:-:S02]  /*4ae0*/  FSEL R164, R164, -INF , P5 ;  /* 0xff800000a4a47808 */ /* 0x000fc40002800000 */
[----:B------:R-:W-:Y:S02]  /*4af0*/  ISETP.GT.AND P5, PT, R204, 0x29, PT ;  /* 0x00000029cc00780c */ /* 0x000fe40003fa4270 */
[----:B------:R-:W-:Y:S02]  /*4b00*/  FSEL R172, R172, -INF , P6 ;  /* 0xff800000acac7808 */ /* 0x000fe40003000000 */
[----:B------:R-:W-:Y:S02]  /*4b10*/  ISETP.GT.AND P6, PT, R204, 0x39, PT ;  /* 0x00000039cc00780c */ /* 0x000fe40003fc4270 */
[----:B------:R-:W-:Y:S02]  /*4b20*/  FSEL R180, R180, -INF , P4 ;  /* 0xff800000b4b47808 */ /* 0x000fe40002000000 */
[----:B------:R-:W-:Y:S02]  /*4b30*/  FSEL R165, R165, -INF , P2 ;  /* 0xff800000a5a57808 */ /* 0x000fe40001000000 */
[----:B------:R-:W-:-:S02]  /*4b40*/  FSEL R168, R168, -INF , P3 ;  /* 0xff800000a8a87808 */ /* 0x000fc40001800000 */
[C---:B------:R-:W-:Y:S02]  /*4b50*/  ISETP.GT.AND P4, PT, R204.reuse, 0x49, PT ;  /* 0x00000049cc00780c */ /* 0x040fe40003f84270 */
[----:B------:R-:W-:Y:S02]  /*4b60*/  FMNMX.FTZ R209, R153, R156, !PT ;  /* 0x0000009c99d17209 */ /* 0x000fe40007810000 */
[C---:B------:R-:W-:Y:S02]  /*4b70*/  ISETP.GT.AND P2, PT, R204.reuse, 0x30, PT ;  /* 0x00000030cc00780c */ /* 0x040fe40003f44270 */
[C---:B------:R-:W-:Y:S02]  /*4b80*/  ISETP.GT.AND P3, PT, R204.reuse, 0x31, PT ;  /* 0x00000031cc00780c */ /* 0x040fe40003f64270 */
[----:B------:R-:W-:Y:S02]  /*4b90*/  FSEL R173, R173, -INF , P5 ;  /* 0xff800000adad7808 */ /* 0x000fe40002800000 */
[----:B------:R-:W-:-:S02]  /*4ba0*/  ISETP.GT.AND P5, PT, R204, 0x40, PT ;  /* 0x00000040cc00780c */ /* 0x000fc40003fa4270 */
[----:B------:R-:W-:Y:S02]  /*4bb0*/  FSEL R181, R181, -INF , P6 ;  /* 0xff800000b5b57808 */ /* 0x000fe40003000000 */
[----:B------:R-:W-:Y:S02]  /*4bc0*/  ISETP.GT.AND P6, PT, R204, 0x50, PT ;  /* 0x00000050cc00780c */ /* 0x000fe40003fc4270 */
[----:B------:R-:W-:Y:S02]  /*4bd0*/  FSEL R189, R189, -INF , P4 ;  /* 0xff800000bdbd7808 */ /* 0x000fe40002000000 */
[----:B------:R-:W-:Y:S02]  /*4be0*/  FMNMX.FTZ R156, R208, R209, !PT ;  /* 0x000000d1d09c7209 */ /* 0x000fe40007810000 */
[----:B------:R-:W-:Y:S02]  /*4bf0*/  FSEL R176, R176, -INF , P2 ;  /* 0xff800000b0b07808 */ /* 0x000fe40001000000 */
[----:B------:R-:W-:-:S02]  /*4c00*/  FSEL R177, R177, -INF , P3 ;  /* 0xff800000b1b17808 */ /* 0x000fc40001800000 */
[----:B------:R-:W-:Y:S02]  /*4c10*/  ISETP.GT.AND P4, PT, R13, RZ, PT ;  /* 0x000000ff0d00720c */ /* 0x000fe40003f84270 */
[C---:B------:R-:W-:Y:S02]  /*4c20*/  ISETP.GT.AND P2, PT, R204.reuse, 0x41, PT ;  /* 0x00000041cc00780c */ /* 0x040fe40003f44270 */
[----:B------:R-:W-:Y:S02]  /*4c30*/  ISETP.GT.AND P3, PT, R204, 0x48, PT ;  /* 0x00000048cc00780c */ /* 0x000fe40003f64270 */
[----:B------:R-:W-:Y:S02]  /*4c40*/  FSEL R184, R184, -INF , P5 ;  /* 0xff800000b8b87808 */ /* 0x000fe40002800000 */
[----:B------:R-:W-:Y:S02]  /*4c50*/  ISETP.GT.AND P5, PT, R204, 0x51, PT ;  /* 0x00000051cc00780c */ /* 0x000fe40003fa4270 */
[----:B------:R-:W-:-:S02]  /*4c60*/  FSEL R192, R192, -INF , P6 ;  /* 0xff800000c0c07808 */ /* 0x000fc40003000000 */
[----:B------:R-:W-:Y:S02]  /*4c70*/  FMNMX.FTZ R209, R157, R156, !PT ;  /* 0x0000009c9dd17209 */ /* 0x000fe40007810000 */
[----:B------:R-:W-:Y:S02]  /*4c80*/  ISETP.GT.AND P6, PT, R13, 0x1, PT ;  /* 0x000000010d00780c */ /* 0x000fe40003fc4270 */
[----:B------:R-:W-:Y:S02]  /*4c90*/  FSEL R154, R154, -INF , P4 ;  /* 0xff8000009a9a7808 */ /* 0x000fe40002000000 */
[----:B------:R-:W-:Y:S02]  /*4ca0*/  FSEL R185, R185, -INF , P2 ;  /* 0xff800000b9b97808 */ /* 0x000fe40001000000 */
[----:B------:R-:W-:Y:S02]  /*4cb0*/  FSEL R188, R188, -INF , P3 ;  /* 0xff800000bcbc7808 */ /* 0x000fe40001800000 */
[----:B------:R-:W-:-:S02]  /*4cc0*/  ISETP.GT.AND P2, PT, R204, 0x58, PT ;  /* 0x00000058cc00780c */ /* 0x000fc40003f44270 */
        /* <DEDUP_REMOVED lines=88> */
[----:B------:R-:W-:Y:S02]  /*5250*/  FMNMX.FTZ R158, R196, R167, !PT ;  /* 0x000000a7c49e7209 */ /* 0x000fe40007810000 */
[----:B------:R-:W-:-:S02]  /*5260*/  FSEL R199, R199, -INF , P3 ;  /* 0xff800000c7c77808 */ /* 0x000fc40001800000 */
[----:B------:R-:W-:Y:S02]  /*5270*/  FMNMX.FTZ R156, R198, R13, !PT ;  /* 0x0000000dc69c7209 */ /* 0x000fe40007810000 */
[----:B------:R-:W-:Y:S01]  /*5280*/  FMNMX.FTZ R158, R197, R158, !PT ;  /* 0x0000009ec59e7209 */ /* 0x000fe20007810000 */
[----:B------:R-:W1:Y:S01]  /*5290*/  LDC R13, c[0x0][0xa80] ;  /* 0x0002a000ff0d7b82 */ /* 0x000e620000000800 */
[----:B------:R-:W-:-:S03]  /*52a0*/  FMNMX.FTZ R156, R199, R156, !PT ;  /* 0x0000009cc79c7209 */ /* 0x000fc60007810000 */
[----:B------:R-:W2:Y:S04]  /*52b0*/  SHFL.BFLY PT, R167, R158, 0x2, 0x1f ;  /* 0x0c401f009ea77f89 */ /* 0x000ea800000e0000 */
[----:B------:R-:W3:Y:S01]  /*52c0*/  SHFL.BFLY PT, R159, R156, 0x2, 0x1f ;  /* 0x0c401f009c9f7f89 */ /* 0x000ee200000e0000 */
[----:B--2---:R-:W-:Y:S02]  /*52d0*/  FMNMX.FTZ R167, R158, R167, !PT ;  /* 0x000000a79ea77209 */ /* 0x004fe40007810000 */
[----:B---3--:R-:W-:-:S03]  /*52e0*/  FMNMX.FTZ R213, R156, R159, !PT ;  /* 0x0000009f9cd57209 */ /* 0x008fc60007810000 */
[----:B------:R-:W2:Y:S04]  /*52f0*/  SHFL.BFLY PT, R204, R167, 0x1, 0x1f ;  /* 0x0c201f00a7cc7f89 */ /* 0x000ea800000e0000 */
[----:B------:R-:W3:Y:S01]  /*5300*/  SHFL.BFLY PT, R214, R213, 0x1, 0x1f ;  /* 0x0c201f00d5d67f89 */ /* 0x000ee200000e0000 */
[----:B--2---:R-:W-:Y:S02]  /*5310*/  FMNMX.FTZ R204, R167, R204, !PT ;  /* 0x000000cca7cc7209 */ /* 0x004fe40007810000 */
[----:B---3--:R-:W-:-:S03]  /*5320*/  FMNMX.FTZ R156, R213, R214, !PT ;  /* 0x000000d6d59c7209 */ /* 0x008fc60007810000 */
[CC--:B-1----:R-:W-:Y:S01]  /*5330*/  FMUL.FTZ R212, R204.reuse, R13.reuse ;  /* 0x0000000dccd47220 */ /* 0x0c2fe20000410000 */
[----:B------:R-:W-:Y:S02]  /*5340*/  FSETP.NEU.FTZ.AND P2, PT, R204, -INF , PT ;  /* 0xff800000cc00780b */ /* 0x000fe40003f5d000 */
[C---:B------:R-:W-:Y:S01]  /*5350*/  FSETP.NEU.FTZ.AND P3, PT, R156.reuse, -INF , PT ;  /* 0xff8000009c00780b */ /* 0x040fe20003f7d000 */
[----:B------:R-:W-:Y:S01]  /*5360*/  FMUL.FTZ R216, R156, R13 ;  /* 0x0000000d9cd87220 */ /* 0x000fe20000410000 */
[----:B------:R-:W-:-:S04]  /*5370*/  FSEL R212, R212, RZ, P2 ;  /* 0x000000ffd4d47208 */ /* 0x000fc80001000000 */
[----:B------:R-:W-:Y:S01]  /*5380*/  FSEL R216, R216, RZ, P3 ;  /* 0x000000ffd8d87208 */ /* 0x000fe20001800000 */
[-CC-:B------:R-:W-:Y:S01]  /*5390*/  FFMA.FTZ R159, R153, R13.reuse, -R212.reuse ;  /* 0x0000000d999f7223 */ /* 0x180fe200000108d4 */
[----:B------:R-:W-:Y:S01]  /*53a0*/  FSEL R153, R204, RZ, P2 ;  /* 0x000000ffcc997208 */ /* 0x000fe20001000000 */
[-CC-:B------:R-:W-:Y:S01]  /*53b0*/  FFMA.FTZ R158, R152, R13.reuse, -R212.reuse ;  /* 0x0000000d989e7223 */ /* 0x180fe200000108d4 */
[-C--:B------:R-:W-:Y:S01]  /*53c0*/  FFMA.FTZ R167, R208, R13.reuse, -R212 ;  /* 0x0000000dd0a77223 */ /* 0x080fe200000108d4 */
[-CC-:B------:R-:W-:Y:S01]  /*53d0*/  FFMA.FTZ R213, R154, R13.reuse, -R216.reuse ;  /* 0x0000000d9ad57223 */ /* 0x180fe200000108d8 */
[----:B------:R-:W-:Y:S01]  /*53e0*/  FSEL R154, R156, RZ, P3 ;  /* 0x000000ff9c9a7208 */ /* 0x000fe20001800000 */
[-CC-:B------:R-:W-:Y:S01]  /*53f0*/  FFMA.FTZ R214, R155, R13.reuse, -R216.reuse ;  /* 0x0000000d9bd67223 */ /* 0x180fe200000108d8 */
[----:B------:R-:W-:Y:S01]  /*5400*/  FFMA.FTZ R155, R211, R13, -R216 ;  /* 0x0000000dd39b7223 */ /* 0x000fe200000108d8 */
[----:B------:R-:W-:Y:S01]  /*5410*/  FADD.FTZ R152, -R153, R206 ;  /* 0x000000ce99987221 */ /* 0x000fe20000010100 */
[----:B------:R-:W-:-:S02]  /*5420*/  IMAD.U32 R211, RZ, RZ, UR4 ;  /* 0x00000004ffd37e24 */ /* 0x000fc4000f8e00ff */
[----:B------:R-:W-:Y:S01]  /*5430*/  FADD.FTZ R154, -R154, R207 ;  /* 0x000000cf9a9a7221 */ /* 0x000fe20000010100 */
[-C--:B------:R-:W-:Y:S01]  /*5440*/  FFMA.FTZ R208, R157, R13.reuse, -R212 ;  /* 0x0000000d9dd07223 */ /* 0x080fe200000108d4 */
[-C--:B------:R-:W-:Y:S01]  /*5450*/  FMUL.FTZ R207, R152, R13.reuse ;  /* 0x0000000d98cf7220 */ /* 0x080fe20000410000 */
[----:B------:R-:W-:Y:S01]  /*5460*/  @!P1 VIADD R152, R211, 0x32440 ;  /* 0x00032440d3989836 */ /* 0x000fe20000000000 */
[----:B------:R-:W-:Y:S01]  /*5470*/  IADD3 R157, -R215, 0xb, RZ ;  /* 0x0000000bd79d7810 */ /* 0x000fe20007ffe1ff */
[-C--:B------:R-:W-:Y:S01]  /*5480*/  FMUL.FTZ R215, R154, R13.reuse ;  /* 0x0000000d9ad77220 */ /* 0x080fe20000410000 */
[-C--:B------:R-:W-:Y:S01]  /*5490*/  FFMA.FTZ R210, R210, R13.reuse, -R216 ;  /* 0x0000000dd2d27223 */ /* 0x080fe200000108d8 */
[----:B------:R-:W-:Y:S01]  /*54a0*/  MUFU.EX2 R158, R158 ;  /* 0x0000009e009e7308 */ /* 0x000fe20000000800 */
[----:B------:R-:W-:Y:S01]  /*54b0*/  @!P1 PRMT R152, RZ, 0x654, R152 ;  /* 0x00000654ff989816 */ /* 0x000fe20000000098 */
[----:B------:R1:W-:Y:S06]  /*54c0*/  BAR.ARV R157, 0x100 ;  /* 0x0004009d0000751d */ /* 0x0003ec0000002000 */
[----:B------:R2:W-:Y:S01]  /*54d0*/  @!P1 SYNCS.ARRIVE.TRANS64.RED.A1T0 RZ, [R152+URZ], RZ ;  /* 0x000000ff98ff99a7 */ /* 0x0005e2000810043f */
[----:B------:R-:W3:Y:S01]  /*54e0*/  MUFU.EX2 R207, R207 ;  /* 0x000000cf00cf7308 */ /* 0x000ee20000000800 */
[----:B------:R-:W-:Y:S01]  /*54f0*/  UIMAD UR4, UR36, 0xc00, UR7 ;  /* 0x00000c00240478a4 */ /* 0x000fe2000f8e0207 */
[-CC-:B------:R-:W-:Y:S01]  /*5500*/  FFMA.FTZ R160, R160, R13.reuse, -R212.reuse ;  /* 0x0000000da0a07223 */ /* 0x180fe200000108d4 */
[-CC-:B------:R-:W-:Y:S01]  /*5510*/  FFMA.FTZ R161, R161, R13.reuse, -R212.reuse ;  /* 0x0000000da1a17223 */ /* 0x180fe200000108d4 */
[-CC-:B------:R-:W-:Y:S01]  /*5520*/  FFMA.FTZ R164, R164, R13.reuse, -R212.reuse ;  /* 0x0000000da4a47223 */ /* 0x180fe200000108d4 */
[-C--:B------:R-:W-:Y:S01]  /*5530*/  FFMA.FTZ R165, R165, R13.reuse, -R212 ;  /* 0x0000000da5a57223 */ /* 0x080fe200000108d4 */
[-CC-:B------:R-:W-:Y:S01]  /*5540*/  FFMA.FTZ R162, R162, R13.reuse, -R216.reuse ;  /* 0x0000000da2a27223 */ /* 0x180fe200000108d8 */
[-CC-:B------:R-:W-:Y:S01]  /*5550*/  FFMA.FTZ R163, R163, R13.reuse, -R216.reuse ;  /* 0x0000000da3a37223 */ /* 0x180fe200000108d8 */
[----:B------:R-:W4:Y:S01]  /*5560*/  MUFU.EX2 R215, R215 ;  /* 0x000000d700d77308 */ /* 0x000f220000000800 */
[----:B------:R-:W-:Y:S01]  /*5570*/  UMOV UR10, UR4 ;  /* 0x00000004000a7c82 */ /* 0x000fe20008000000 */
[-CC-:B------:R-:W-:Y:S01]  /*5580*/  FFMA.FTZ R166, R166, R13.reuse, -R216.reuse ;  /* 0x0000000da6a67223 */ /* 0x180fe200000108d8 */
[-C--:B------:R-:W-:Y:S01]  /*5590*/  FFMA.FTZ R209, R209, R13.reuse, -R216 ;  /* 0x0000000dd1d17223 */ /* 0x080fe200000108d8 */
[-CC-:B------:R-:W-:Y:S01]  /*55a0*/  FFMA.FTZ R168, R168, R13.reuse, -R212.reuse ;  /* 0x0000000da8a87223 */ /* 0x180fe200000108d4 */
[-CC-:B------:R-:W-:Y:S01]  /*55b0*/  FFMA.FTZ R169, R169, R13.reuse, -R212.reuse ;  /* 0x0000000da9a97223 */ /* 0x180fe200000108d4 */
[-CC-:B------:R-:W-:Y:S01]  /*55c0*/  FFMA.FTZ R172, R172, R13.reuse, -R212.reuse ;  /* 0x0000000dacac7223 */ /* 0x180fe200000108d4 */
[----:B------:R-:W-:Y:S01]  /*55d0*/  FFMA.FTZ R173, R173, R13, -R212 ;  /* 0x0000000dadad7223 */ /* 0x000fe200000108d4 */
[----:B------:R-:W2:Y:S01]  /*55e0*/  MUFU.EX2 R159, R159 ;  /* 0x0000009f009f7308 */ /* 0x000ea20000000800 */
[-C--:B---3--:R-:W-:Y:S01]  /*55f0*/  FMUL.FTZ R24, R24, R207.reuse ;  /* 0x000000cf18187220 */ /* 0x088fe20000410000 */
        /* <DEDUP_REMOVED lines=133> */
[----:B--2---:R-:W-:Y:S01]  /*5e50*/  F2FP.BF16.F32.PACK_AB R152, R159, R158 ;  /* 0x0000009e9f98723e */ /* 0x004fe200000010ff */
[----:B------:R-:W-:Y:S01]  /*5e60*/  MUFU.EX2 R160, R160 ;  /* 0x000000a000a07308 */ /* 0x000fe20000000800 */
[----:B---3--:R-:W-:Y:S01]  /*5e70*/  F2FP.BF16.F32.PACK_AB R154, R208, R167 ;  /* 0x000000a7d09a723e */ /* 0x008fe200000010ff */
[--C-:B------:R-:W-:Y:S01]  /*5e80*/  FFMA.FTZ R170, R170, R13, -R216.reuse ;  /* 0x0000000daaaa7223 */ /* 0x100fe200000108d8 */
[----:B-----5:R-:W-:Y:S01]  /*5e90*/  F2FP.BF16.F32.PACK_AB R153, R214, R213 ;  /* 0x000000d5d699723e */ /* 0x020fe200000010ff */
[-CC-:B------:R-:W-:Y:S01]  /*5ea0*/  FFMA.FTZ R171, R171, R13.reuse, -R216.reuse ;  /* 0x0000000dabab7223 */ /* 0x180fe200000108d8 */
[----:B-1----:R-:W-:Y:S01]  /*5eb0*/  F2FP.BF16.F32.PACK_AB R155, R206, R210 ;  /* 0x000000d2ce9b723e */ /* 0x002fe200000010ff */
[----:B------:R1:W-:Y:S01]  /*5ec0*/  BAR.SYNC.DEFER_BLOCKING R226, 0x100 ;  /* 0x000400e20000751d */ /* 0x0003e20000010000 */
[-CC-:B------:R-:W-:Y:S01]  /*5ed0*/  FFMA.FTZ R174, R174, R13.reuse, -R216.reuse ;  /* 0x0000000daeae7223 */ /* 0x180fe200000108d8 */
[-C--:B------:R-:W-:Y:S01]  /*5ee0*/  FFMA.FTZ R175, R175, R13.reuse, -R216 ;  /* 0x0000000dafaf7223 */ /* 0x080fe200000108d8 */
[-CC-:B------:R-:W-:Y:S01]  /*5ef0*/  FFMA.FTZ R176, R176, R13.reuse, -R212.reuse ;  /* 0x0000000db0b07223 */ /* 0x180fe200000108d4 */
[-CC-:B------:R-:W-:Y:S01]  /*5f00*/  FFMA.FTZ R177, R177, R13.reuse, -R212.reuse ;  /* 0x0000000db1b17223 */ /* 0x180fe200000108d4 */
[-CC-:B------:R-:W-:Y:S01]  /*5f10*/  FFMA.FTZ R180, R180, R13.reuse, -R212.reuse ;  /* 0x0000000db4b47223 */ /* 0x180fe200000108d4 */
[----:B------:R-:W2:Y:S01]  /*5f20*/  MUFU.EX2 R161, R161 ;  /* 0x000000a100a17308 */ /* 0x000ea20000000800 */
[-C--:B------:R-:W-:Y:S01]  /*5f30*/  FFMA.FTZ R181, R181, R13.reuse, -R212 ;  /* 0x0000000db5b57223 */ /* 0x080fe200000108d4 */
[-CC-:B------:R-:W-:Y:S01]  /*5f40*/  FFMA.FTZ R178, R178, R13.reuse, -R216.reuse ;  /* 0x0000000db2b27223 */ /* 0x180fe200000108d8 */
[-CC-:B------:R-:W-:Y:S01]  /*5f50*/  FFMA.FTZ R179, R179, R13.reuse, -R216.reuse ;  /* 0x0000000db3b37223 */ /* 0x180fe200000108d8 */
[-CC-:B------:R-:W-:Y:S01]  /*5f60*/  FFMA.FTZ R182, R182, R13.reuse, -R216.reuse ;  /* 0x0000000db6b67223 */ /* 0x180fe200000108d8 */
[-C--:B------:R-:W-:Y:S01]  /*5f70*/  FFMA.FTZ R183, R183, R13.reuse, -R216 ;  /* 0x0000000db7b77223 */ /* 0x080fe200000108d8 */
[-CC-:B------:R-:W-:Y:S01]  /*5f80*/  FFMA.FTZ R184, R184, R13.reuse, -R212.reuse ;  /* 0x0000000db8b87223 */ /* 0x180fe200000108d4 */
[-CC-:B------:R-:W-:Y:S01]  /*5f90*/  FFMA.FTZ R185, R185, R13.reuse, -R212.reuse ;  /* 0x0000000db9b97223 */ /* 0x180fe200000108d4 */
[----:B------:R-:W-:Y:S01]  /*5fa0*/  MUFU.EX2 R164, R164 ;  /* 0x000000a400a47308 */ /* 0x000fe20000000800 */
[-CC-:B------:R-:W-:Y:S01]  /*5fb0*/  FFMA.FTZ R188, R188, R13.reuse, -R212.reuse ;  /* 0x0000000dbcbc7223 */ /* 0x180fe200000108d4 */
[-C--:B------:R-:W-:Y:S01]  /*5fc0*/  FFMA.FTZ R189, R189, R13.reuse, -R212 ;  /* 0x0000000dbdbd7223 */ /* 0x080fe200000108d4 */
[-CC-:B------:R-:W-:Y:S01]  /*5fd0*/  FFMA.FTZ R186, R186, R13.reuse, -R216.reuse ;  /* 0x0000000dbaba7223 */ /* 0x180fe200000108d8 */
[-CC-:B------:R-:W-:Y:S01]  /*5fe0*/  FFMA.FTZ R187, R187, R13.reuse, -R216.reuse ;  /* 0x0000000dbbbb7223 */ /* 0x180fe200000108d8 */
[-CC-:B------:R-:W-:Y:S01]  /*5ff0*/  FFMA.FTZ R190, R190, R13.reuse, -R216.reuse ;  /* 0x0000000dbebe7223 */ /* 0x180fe200000108d8 */
[-C--:B------:R-:W-:Y:S01]  /*6000*/  FFMA.FTZ R191, R191, R13.reuse, -R216 ;  /* 0x0000000dbfbf7223 */ /* 0x080fe200000108d8 */
[-CC-:B------:R-:W-:Y:S01]  /*6010*/  FFMA.FTZ R192, R192, R13.reuse, -R212.reuse ;  /* 0x0000000dc0c07223 */ /* 0x180fe200000108d4 */
[----:B------:R-:W-:Y:S01]  /*6020*/  MUFU.EX2 R165, R165 ;  /* 0x000000a500a57308 */ /* 0x000fe20000000800 */
[-CC-:B------:R-:W-:Y:S01]  /*6030*/  FFMA.FTZ R193, R193, R13.reuse, -R212.reuse ;  /* 0x0000000dc1c17223 */ /* 0x180fe200000108d4 */
[----:B------:R-:W-:Y:S01]  /*6040*/  WARPGROUP.ARRIVE ;  /* 0x00000000000079c5 */ /* 0x000fe20000000000 */
[-CC-:B------:R-:W-:Y:S01]  /*6050*/  FFMA.FTZ R196, R196, R13.reuse, -R212.reuse ;  /* 0x0000000dc4c47223 */ /* 0x180fe200000108d4 */
[-C--:B------:R-:W-:Y:S01]  /*6060*/  FFMA.FTZ R197, R197, R13.reuse, -R212 ;  /* 0x0000000dc5c57223 */ /* 0x080fe200000108d4 */
[-CC-:B------:R-:W-:Y:S01]  /*6070*/  FFMA.FTZ R194, R194, R13.reuse, -R216.reuse ;  /* 0x0000000dc2c27223 */ /* 0x180fe200000108d8 */
[-CC-:B------:R-:W-:Y:S01]  /*6080*/  FFMA.FTZ R195, R195, R13.reuse, -R216.reuse ;  /* 0x0000000dc3c37223 */ /* 0x180fe200000108d8 */
[-CC-:B------:R-:W-:Y:S01]  /*6090*/  FFMA.FTZ R198, R198, R13.reuse, -R216.reuse ;  /* 0x0000000dc6c67223 */ /* 0x180fe200000108d8 */
[----:B------:R-:W-:Y:S01]  /*60a0*/  HGMMA.64x256x16.F32.BF16 R24, R152, gdesc[UR8].tnspB, R24, gsb0 ;  /* 0x43e0000898187df0 */ /* 0x000fe20008001818 */
[----:B------:R-:W-:Y:S01]  /*60b0*/  MUFU.EX2 R162, R162 ;  /* 0x000000a200a27308 */ /* 0x000fe20000000800 */
[----:B------:R-:W-:Y:S01]  /*60c0*/  UIADD3 UR10, UR4, 0x80, URZ ;  /* 0x00000080040a7890 */ /* 0x000fe2000fffe03f */
[----:B------:R-:W-:Y:S01]  /*60d0*/  FFMA.FTZ R199, R199, R13, -R216 ;  /* 0x0000000dc7c77223 */ /* 0x000fe200000108d8 */
[----:B------:R-:W-:Y:S01]  /*60e0*/  UMOV UR11, 0x40000040 ;  /* 0x40000040000b7882 */ /* 0x000fe20000000000 */
[----:B------:R-:W-:Y:S01]  /*60f0*/  FFMA.FTZ R12, R207, R12, R158 ;  /* 0x0000000ccf0c7223 */ /* 0x000fe2000001009e */
[----:B------:R-:W-:Y:S01]  /*6100*/  FFMA.FTZ R213, R215, R0, R213 ;  /* 0x00000000d7d57223 */ /* 0x000fe200000100d5 */
[----:B------:R-:W-:Y:S01]  /*6110*/  ISETP.GT.AND P2, PT, R205, R220, PT ;  /* 0x000000dccd00720c */ /* 0x000fe20003f44270 */
[----:B------:R-:W-:Y:S01]  /*6120*/  @!P1 VIADD R211, R211, 0x32460 ;  /* 0x00032460d3d39836 */ /* 0x000fe20000000000 */
[----:B------:R-:W3:Y:S01]  /*6130*/  MUFU.EX2 R163, R163 ;  /* 0x000000a300a37308 */ /* 0x000ee20000000800 */
[----:B------:R-:W-:Y:S01]  /*6140*/  FADD.FTZ R12, R159, R12 ;  /* 0x0000000c9f0c7221 */ /* 0x000fe20000010000 */
[----:B------:R-:W-:Y:S01]  /*6150*/  FADD.FTZ R213, R214, R213 ;  /* 0x000000d5d6d57221 */ /* 0x000fe20000010000 */
[----:B------:R-:W-:Y:S01]  /*6160*/  VIADD R205, R205, 0xffffffff ;  /* 0xffffffffcdcd7836 */ /* 0x000fe20000000000 */
[----:B------:R-:W-:Y:S01]  /*6170*/  @!P1 PRMT R211, RZ, 0x654, R211 ;  /* 0x00000654ffd39816 */ /* 0x000fe200000000d3 */
[----:B------:R-:W-:Y:S01]  /*6180*/  FADD.FTZ R167, R167, R12 ;  /* 0x0000000ca7a77221 */ /* 0x000fe20000010000 */
[----:B------:R-:W-:Y:S01]  /*6190*/  FADD.FTZ R213, R210, R213 ;  /* 0x000000d5d2d57221 */ /* 0x000fe20000010000 */
[----:B------:R-:W-:Y:S01]  /*61a0*/  IMAD.MOV.U32 R207, RZ, RZ, R156 ;  /* 0x000000ffffcf7224 */ /* 0x000fe200078e009c */
[----:B------:R-:W-:Y:S01]  /*61b0*/  MUFU.EX2 R166, R166 ;  /* 0x000000a600a67308 */ /* 0x000fe20000000800 */
[----:B------:R-:W-:Y:S01]  /*61c0*/  FADD.FTZ R167, R208, R167 ;  /* 0x000000a7d0a77221 */ /* 0x000fe20000010000 */
[----:B------:R-:W-:Y:S01]  /*61d0*/  FADD.FTZ R213, R206, R213 ;  /* 0x000000d5ced57221 */ /* 0x000fe20000010000 */
[----:B------:R-:W-:-:S05]  /*61e0*/  IMAD.MOV.U32 R206, RZ, RZ, R204 ;  /* 0x000000ffffce7224 */ /* 0x000fca00078e00cc */
[----:B------:R-:W4:Y:S08]  /*61f0*/  MUFU.EX2 R209, R209 ;  /* 0x000000d100d17308 */ /* 0x000f300000000800 */
[----:B------:R-:W-:Y:S08]  /*6200*/  MUFU.EX2 R168, R168 ;  /* 0x000000a800a87308 */ /* 0x000ff00000000800 */
[----:B------:R-:W5:Y:S08]  /*6210*/  MUFU.EX2 R169, R169 ;  /* 0x000000a900a97308 */ /* 0x000f700000000800 */
        /* <DEDUP_REMOVED lines=27> */
[----:B------:R-:W1:Y:S01]  /*63d0*/  MUFU.EX2 R195, R195 ;  /* 0x000000c300c37308 */ /* 0x000e620000000800 */
[----:B------:R-:W-:-:S02]  /*63e0*/  WARPGROUP.DEPBAR.LE gsb0, 0x0 ;  /* 0x00008000000079c5 */ /* 0x000fc40000010000 */
[----:B--2---:R-:W-:-:S05]  /*63f0*/  F2FP.BF16.F32.PACK_AB R152, R161, R160 ;  /* 0x000000a0a198723e */ /* 0x004fca00000010ff */
[----:B------:R-:W-:Y:S01]  /*6400*/  MUFU.EX2 R198, R198 ;  /* 0x000000c600c67308 */ /* 0x000fe20000000800 */
[----:B---3--:R-:W-:Y:S01]  /*6410*/  F2FP.BF16.F32.PACK_AB R153, R163, R162 ;  /* 0x000000a2a399723e */ /* 0x008fe200000010ff */
[----:B------:R-:W-:Y:S01]  /*6420*/  FADD.FTZ R160, R160, R167 ;  /* 0x000000a7a0a07221 */ /* 0x000fe20000010000 */
[----:B------:R-:W-:Y:S01]  /*6430*/  F2FP.BF16.F32.PACK_AB R154, R165, R164 ;  /* 0x000000a4a59a723e */ /* 0x000fe200000010ff */
[----:B------:R-:W-:Y:S01]  /*6440*/  FADD.FTZ R162, R162, R213 ;  /* 0x000000d5a2a27221 */ /* 0x000fe20000010000 */
[----:B----4-:R-:W-:Y:S01]  /*6450*/  F2FP.BF16.F32.PACK_AB R155, R209, R166 ;  /* 0x000000a6d19b723e */ /* 0x010fe200000010ff */
[----:B------:R-:W-:Y:S02]  /*6460*/  FADD.FTZ R161, R161, R160 ;  /* 0x000000a0a1a17221 */ /* 0x000fe40000010000 */
[----:B------:R-:W2:Y:S01]  /*6470*/  MUFU.EX2 R199, R199 ;  /* 0x000000c700c77308 */ /* 0x000ea20000000800 */
        /* <DEDUP_REMOVED lines=9> */
[----:B------:R-:W-:Y:S02]  /*6510*/  WARPGROUP.DEPBAR.LE gsb0, 0x0 ;  /* 0x00008000000079c5 */ /* 0x000fe40000010000 */
[----:B-----5:R-:W-:Y:S01]  /*6520*/  F2FP.BF16.F32.PACK_AB R152, R169, R168 ;  /* 0x000000a8a998723e */ /* 0x020fe200000010ff */
[----:B------:R-:W-:Y:S01]  /*6530*/  FADD.FTZ R168, R168, R165 ;  /* 0x000000a5a8a87221 */ /* 0x000fe20000010000 */
[----:B-1----:R-:W-:Y:S01]  /*6540*/  F2FP.BF16.F32.PACK_AB R153, R171, R170 ;  /* 0x000000aaab99723e */ /* 0x002fe200000010ff */
        /* <DEDUP_REMOVED lines=9> */
[----:B------:R-:W-:-:S06]  /*65e0*/  FADD.FTZ R175, R175, R174 ;  /* 0x000000aeafaf7221 */ /* 0x000fcc0000010000 */
        /* <DEDUP_REMOVED lines=56> */
.L_x_10632:
[----:B------:R-:W-:-:S13]  /*6970*/  ISETP.GE.AND P2, PT, R205, RZ, PT ;  /* 0x000000ffcd00720c */ /* 0x000fda0003f46270 */
[----:B------:R-:W-:Y:S05]  /*6980*/  @!P2 BRA `(.L_x_10642) ;  /* 0x0000002000c4a947 */ /* 0x000fea0003800000 */
[----:B-1----:R-:W-:Y:S02]  /*6990*/  IMAD.MOV.U32 R211, RZ, RZ, R156 ;  /* 0x000000ffffd37224 */ /* 0x002fe400078e009c */
[----:B------:R-:W-:-:S07]  /*69a0*/  IMAD.MOV.U32 R207, RZ, RZ, R204 ;  /* 0x000000ffffcf7224 */ /* 0x000fce00078e00cc */
.L_x_10651:
[----:B------:R-:W-:-:S04]  /*69b0*/  UIADD3 UR36, UR36, 0x1, URZ ;  /* 0x0000000124247890 */ /* 0x000fc8000fffe03f */
[----:B------:R-:W-:-:S04]  /*69c0*/  UISETP.NE.AND UP0, UPT, UR36, 0x2, UPT ;  /* 0x000000022400788c */ /* 0x000fc8000bf05270 */
[----:B------:R-:W-:Y:S02]  /*69d0*/  USEL UR4, URZ, 0x1, UP0 ;  /* 0x000000013f047887 */ /* 0x000fe40008000000 */
[----:B------:R-:W-:Y:S02]  /*69e0*/  USEL UR36, UR36, URZ, UP0 ;  /* 0x0000003f24247287 */ /* 0x000fe40008000000 */
[----:B------:R-:W-:Y:S01]  /*69f0*/  ULOP3.LUT UR37, UR37, UR4, URZ, 0x3c, !UPT ;  /* 0x0000000425257292 */ /* 0x000fe2000f8e3c3f */
[----:B--2---:R-:W-:Y:S11]  /*6a00*/  @!P0 BRA `(.L_x_10643) ;  /* 0x0000000000048947 */ /* 0x004ff60003800000 */
[----:B------:R-:W-:Y:S01]  /*6a10*/  BPT.TRAP 0x1 ;  /* 0x000000040000795c */ /* 0x000fe20000300000 */
.L_x_10643:
[----:B------:R-:W-:Y:S01]  /*6a20*/  ULEA UR4, UR36, UR39, 0x3 ;  /* 0x0000002724047291 */ /* 0x000fe2000f8e183f */
[----:B------:R-:W-:-:S05]  /*6a30*/  IMAD.U32 R13, RZ, RZ, UR37 ;  /* 0x00000025ff0d7e24 */ /* 0x000fca000f8e00ff */
[----:B------:R-:W-:-:S04]  /*6a40*/  SHF.L.U32 R13, R13, 0x1f, RZ ;  /* 0x0000001f0d0d7819 */ /* 0x000fc800000006ff */
[----:B------:R1:W2:Y:S01]  /*6a50*/  SYNCS.PHASECHK.TRANS64.TRYWAIT P2, [UR4+0x32430], R13 ;  /* 0x0324300dff0075a7 */ /* 0x0002a20008040144 */
[----:B------:R-:W-:Y:S05]  /*6a60*/  @!P0 BRA `(.L_x_10644) ;  /* 0x0000000000048947 */ /* 0x000fea0003800000 */
[----:B------:R-:W-:Y:S01]  /*6a70*/  BPT.TRAP 0x1 ;  /* 0x000000040000795c */ /* 0x000fe20000300000 */
.L_x_10644:
[----:B--2---:R-:W-:Y:S05]  /*6a80*/  @P2 BRA `(.L_x_10645) ;  /* 0x0000000000082947 */ /* 0x004fea0003800000 */
[----:B------:R-:W2:Y:S02]  /*6a90*/  SYNCS.PHASECHK.TRANS64.TRYWAIT P2, [UR4+0x32430], R13 ;  /* 0x0324300dff0075a7 */ /* 0x000ea40008040144 */
[----:B--2---:R-:W-:Y:S05]  /*6aa0*/  @!P2 BRA `(.L_x_10646) ;  /* 0x000000780004a947 */ /* 0x004fea0003800000 */
.L_x_10645:
        /* <DEDUP_REMOVED lines=31> */
.L_x_10647:
[----:B------:R2:W3:Y:S01]  /*6ca0*/  SYNCS.PHASECHK.TRANS64.TRYWAIT P2, [UR4+0x32450], R13 ;  /* 0x0324500dff0075a7 */ /* 0x0004e20008040144 */
[----:B------:R-:W-:Y:S05]  /*6cb0*/  @!P0 BRA `(.L_x_10648) ;  /* 0x0000000000048947 */ /* 0x000fea0003800000 */
[----:B------:R-:W-:Y:S01]  /*6cc0*/  BPT.TRAP 0x1 ;  /* 0x000000040000795c */ /* 0x000fe20000300000 */
.L_x_10648:
[----:B---3--:R-:W-:Y:S05]  /*6cd0*/  @P2 BRA `(.L_x_10649) ;  /* 0x0000000000082947 */ /* 0x008fea0003800000 */
[----:B------:R-:W3:Y:S02]  /*6ce0*/  SYNCS.PHASECHK.TRANS64.TRYWAIT P2, [UR4+0x32450], R13 ;  /* 0x0324500dff0075a7 */ /* 0x000ee40008040144 */
[----:B---3--:R-:W-:Y:S05]  /*6cf0*/  @!P2 BRA `(.L_x_10650) ;  /* 0x000000740088a947 */ /* 0x008fea0003800000 */
.L_x_10649:
[----:B------:R-:W-:Y:S01]  /*6d00*/  R2UR UR56, R16 ;  /* 0x00000000103872ca */ /* 0x000fe200000e0000 */
[----:B------:R-:W-:Y:S01]  /*6d10*/  UIMAD UR5, UR36, 0xc00, UR6 ;  /* 0x00000c00240578a4 */ /* 0x000fe2000f8e0206 */
[----:B------:R-:W-:Y:S01]  /*6d20*/  R2UR UR57, R17 ;  /* 0x00000000113972ca */ /* 0x000fe200000e0000 */
[----:B------:R-:W-:Y:S01]  /*6d30*/  WARPGROUP.ARRIVE ;  /* 0x00000000000079c5 */ /* 0x000fe20000000000 */
[----:B------:R-:W-:Y:S01]  /*6d40*/  UMOV UR59, 0x40000040 ;  /* 0x40000040003b7882 */ /* 0x000fe20000000000 */
[----:B------:R-:W-:-:S04]  /*6d50*/  UIADD3 UR10, UR5, 0x304, URZ ;  /* 0x00000304050a7890 */ /* 0x000fc8000fffe03f */
[----:B------:R-:W4:Y:S01]  /*6d60*/  S2R R220, SR_TID.X ;  /* 0x0000000000dc7919 */ /* 0x000f220000002100 */
[----:B------:R-:W-:Y:S01]  /*6d70*/  UMOV UR11, 0x40000040 ;  /* 0x40000040000b7882 */ /* 0x000fe20000000000 */
[----:B------:R-:W-:Y:S01]  /*6d80*/  UMOV UR58, UR5 ;  /* 0x00000005003a7c82 */ /* 0x000fe20008000000 */
[----:B------:R-:W-:Y:S01]  /*6d90*/  UIADD3 UR14, UR5, 0x306, URZ ;  /* 0x00000306050e7890 */ /* 0x000fe2000fffe03f */
[----:B------:R-:W-:Y:S01]  /*6da0*/  IMAD.U32 R215, RZ, RZ, UR4 ;  /* 0x00000004ffd77e24 */ /* 0x000fe2000f8e00ff */
[----:B------:R-:W-:Y:S01]  /*6db0*/  UMOV UR15, 0x40000040 ;  /* 0x40000040000f7882 */ /* 0x000fe20000000000 */
[----:B------:R-:W-:Y:S01]  /*6dc0*/  UIADD3 UR18, UR5, 0x600, URZ ;  /* 0x0000060005127890 */ /* 0x000fe2000fffe03f */
[----:B------:R-:W-:Y:S01]  /*6dd0*/  ISETP.GT.AND P2, PT, R205, RZ, PT ;  /* 0x000000ffcd00720c */ /* 0x000fe20003f44270 */
[----:B------:R-:W-:Y:S01]  /*6de0*/  UMOV UR19, 0x40000040 ;  /* 0x4000004000137882 */ /* 0x000fe20000000000 */
[----:B------:R-:W-:Y:S01]  /*6df0*/  HGMMA.64x96x16.F32.BF16 R152, gdesc[UR56], R152, gsb0 ;  /* 0x01600000389879f0 */ /* 0x000fe20008001898 */
[----:B------:R-:W-:Y:S01]  /*6e00*/  R2UR UR56, R14 ;  /* 0x000000000e3872ca */ /* 0x000fe200000e0000 */
[----:B------:R-:W-:Y:S01]  /*6e10*/  UIADD3 UR58, UR5, 0x2, URZ ;  /* 0x00000002053a7890 */ /* 0x000fe2000fffe03f */
[----:B------:R-:W-:Y:S01]  /*6e20*/  R2UR UR57, R15 ;  /* 0x000000000f3972ca */ /* 0x000fe200000e0000 */
[----:B------:R-:W-:Y:S01]  /*6e30*/  UMOV UR59, 0x40000040 ;  /* 0x40000040003b7882 */ /* 0x000fe20000000000 */
[----:B------:R-:W-:Y:S01]  /*6e40*/  UIADD3 UR22, UR5, 0x602, URZ ;  /* 0x0000060205167890 */ /* 0x000fe2000fffe03f */
[----:B------:R-:W-:Y:S01]  /*6e50*/  VIADD R205, R205, 0xffffffff ;  /* 0xffffffffcdcd7836 */ /* 0x000fe20000000000 */
        /* <DEDUP_REMOVED lines=11> */
[----:B----4-:R-:W-:Y:S01]  /*6f10*/  SHF.R.U32.HI R220, RZ, 0x7, R220 ;  /* 0x00000007ffdc7819 */ /* 0x010fe200000116dc */
[----:B------:R-:W-:Y:S01]  /*6f20*/  UIMAD UR4, UR36, 0xc00, UR7 ;  /* 0x00000c00240478a4 */ /* 0x000fe2000f8e0207 */
        /* <DEDUP_REMOVED lines=68> */
[----:B---3--:R-:W-:-:S04]  /*7370*/  FMNMX.FTZ R204, R152, R207, !PT ;  /* 0x000000cf98cc7209 */ /* 0x008fc80007810000 */
[----:B-12---:R-:W-:-:S04]  /*7380*/  FMNMX.FTZ R13, R153, R204, !PT ;  /* 0x000000cc990d7209 */ /* 0x006fc80007810000 */
        /* <DEDUP_REMOVED lines=46> */
[----:B------:R-:W2:Y:S02]  /*7670*/  LDC R13, c[0x0][0xa80] ;  /* 0x0002a000ff0d7b82 */ /* 0x000ea40000000800 */
[----:B------:R-:W-:-:S05]  /*7680*/  FMNMX.FTZ R208, R199, R204, !PT ;  /* 0x000000ccc7d07209 */ /* 0x000fca0007810000 */
[----:B------:R-:W3:Y:S01]  /*7690*/  SHFL.BFLY PT, R213, R208, 0x2, 0x1f ;  /* 0x0c401f00d0d57f89 */ /* 0x000ee200000e0000 */
[----:B-1----:R-:W-:-:S05]  /*76a0*/  FMNMX.FTZ R209, R206, R209, !PT ;  /* 0x000000d1ced17209 */ /* 0x002fca0007810000 */
[----:B------:R-:W1:Y:S01]  /*76b0*/  SHFL.BFLY PT, R204, R209, 0x1, 0x1f ;  /* 0x0c201f00d1cc7f89 */ /* 0x000e6200000e0000 */
[----:B---3--:R-:W-:-:S05]  /*76c0*/  FMNMX.FTZ R213, R208, R213, !PT ;  /* 0x000000d5d0d57209 */ /* 0x008fca0007810000 */
[----:B------:R-:W3:Y:S01]  /*76d0*/  SHFL.BFLY PT, R210, R213, 0x1, 0x1f ;  /* 0x0c201f00d5d27f89 */ /* 0x000ee200000e0000 */
[----:B-1----:R-:W-:-:S05]  /*76e0*/  FMNMX.FTZ R204, R209, R204, !PT ;  /* 0x000000ccd1cc7209 */ /* 0x002fca0007810000 */
[C---:B--2---:R-:W-:Y:S01]  /*76f0*/  FMUL.FTZ R212, R204.reuse, R13 ;  /* 0x0000000dccd47220 */ /* 0x044fe20000410000 */
[----:B------:R-:W-:-:S03]  /*7700*/  FADD.FTZ R206, -R204, R207 ;  /* 0x000000cfccce7221 */ /* 0x000fc60000010100 */
[-CC-:B------:R-:W-:Y:S01]  /*7710*/  FFMA.FTZ R209, R156, R13.reuse, -R212.reuse ;  /* 0x0000000d9cd17223 */ /* 0x180fe200000108d4 */
[-CC-:B------:R-:W-:Y:S01]  /*7720*/  FFMA.FTZ R207, R152, R13.reuse, -R212.reuse ;  /* 0x0000000d98cf7223 */ /* 0x180fe200000108d4 */
[-CC-:B------:R-:W-:Y:S01]  /*7730*/  FFMA.FTZ R157, R157, R13.reuse, -R212.reuse ;  /* 0x0000000d9d9d7223 */ /* 0x180fe200000108d4 */
[-CC-:B------:R-:W-:Y:S01]  /*7740*/  FFMA.FTZ R208, R153, R13.reuse, -R212.reuse ;  /* 0x0000000d99d07223 */ /* 0x180fe200000108d4 */
[-C--:B------:R-:W-:Y:S01]  /*7750*/  FMUL.FTZ R206, R206, R13.reuse ;  /* 0x0000000dcece7220 */ /* 0x080fe20000410000 */
[----:B------:R-:W-:Y:S01]  /*7760*/  VIADD R153, R220, 0x8 ;  /* 0x00000008dc997836 */ /* 0x000fe20000000000 */
[----:B------:R-:W-:Y:S01]  /*7770*/  MUFU.EX2 R209, R209 ;  /* 0x000000d100d17308 */ /* 0x000fe20000000800 */
[-CC-:B------:R-:W-:Y:S01]  /*7780*/  FFMA.FTZ R160, R160, R13.reuse, -R212.reuse ;  /* 0x0000000da0a07223 */ /* 0x180fe200000108d4 */
[-CC-:B------:R-:W-:Y:S01]  /*7790*/  FFMA.FTZ R161, R161, R13.reuse, -R212.reuse ;  /* 0x0000000da1a17223 */ /* 0x180fe200000108d4 */
[-CC-:B------:R-:W-:Y:S01]  /*77a0*/  FFMA.FTZ R164, R164, R13.reuse, -R212.reuse ;  /* 0x0000000da4a47223 */ /* 0x180fe200000108d4 */
[-CC-:B------:R-:W-:Y:S01]  /*77b0*/  FFMA.FTZ R165, R165, R13.reuse, -R212.reuse ;  /* 0x0000000da5a57223 */ /* 0x180fe200000108d4 */
[-CC-:B------:R-:W-:Y:S01]  /*77c0*/  FFMA.FTZ R168, R168, R13.reuse, -R212.reuse ;  /* 0x0000000da8a87223 */ /* 0x180fe200000108d4 */
[-CC-:B------:R-:W-:Y:S01]  /*77d0*/  FFMA.FTZ R169, R169, R13.reuse, -R212.reuse ;  /* 0x0000000da9a97223 */ /* 0x180fe200000108d4 */
[----:B---3--:R-:W-:Y:S01]  /*77e0*/  FMNMX.FTZ R156, R213, R210, !PT ;  /* 0x000000d2d59c7209 */ /* 0x008fe20007810000 */
[----:B------:R-:W1:Y:S01]  /*77f0*/  MUFU.EX2 R206, R206 ;  /* 0x000000ce00ce7308 */ /* 0x000e620000000800 */
        /* <DEDUP_REMOVED lines=8> */
[----:B------:R-:W-:Y:S01]  /*7880*/  @!P1 VIADD R152, R215, 0x32440 ;  /* 0x00032440d7989836 */ /* 0x000fe20000000000 */
[----:B------:R2:W-:Y:S01]  /*7890*/  MUFU.EX2 R211, R157 ;  /* 0x0000009d00d37308 */ /* 0x0005e20000000800 */
[-CC-:B------:R-:W-:Y:S01]  /*78a0*/  FFMA.FTZ R213, R154, R13.reuse, -R216.reuse ;  /* 0x0000000d9ad57223 */ /* 0x180fe200000108d8 */
[-CC-:B------:R-:W-:Y:S01]  /*78b0*/  FFMA.FTZ R214, R155, R13.reuse, -R216.reuse ;  /* 0x0000000d9bd67223 */ /* 0x180fe200000108d8 */
[-C--:B------:R-:W-:Y:S01]  /*78c0*/  FFMA.FTZ R158, R158, R13.reuse, -R216 ;  /* 0x0000000d9e9e7223 */ /* 0x080fe200000108d8 */
[----:B------:R-:W-:Y:S01]  /*78d0*/  @!P1 PRMT R152, RZ, 0x654, R152 ;  /* 0x00000654ff989816 */ /* 0x000fe20000000098 */
[-CC-:B------:R-:W-:Y:S01]  /*78e0*/  FFMA.FTZ R159, R159, R13.reuse, -R216.reuse ;  /* 0x0000000d9f9f7223 */ /* 0x180fe200000108d8 */
[--C-:B------:R-:W-:Y:S01]  /*78f0*/  FFMA.FTZ R162, R162, R13, -R216.reuse ;  /* 0x0000000da2a27223 */ /* 0x100fe200000108d8 */
[-C--:B-1----:R-:W-:Y:S01]  /*7900*/  FMUL.FTZ R24, R24, R206.reuse ;  /* 0x000000ce18187220 */ /* 0x082fe20000410000 */
[----:B------:R-:W1:Y:S01]  /*7910*/  MUFU.EX2 R210, R210 ;  /* 0x000000d200d27308 */ /* 0x000e620000000800 */
[----:B--2---:R-:W-:Y:S01]  /*7920*/  IADD3 R157, -R220, 0xb, RZ ;  /* 0x0000000bdc9d7810 */ /* 0x004fe20007ffe1ff */
[-C--:B------:R-:W-:Y:S01]  /*7930*/  FMUL.FTZ R25, R25, R206.reuse ;  /* 0x000000ce19197220 */ /* 0x080fe20000410000 */
[-C--:B------:R-:W-:Y:S01]  /*7940*/  FMUL.FTZ R28, R28, R206.reuse ;  /* 0x000000ce1c1c7220 */ /* 0x080fe20000410000 */
[-C--:B------:R-:W-:Y:S01]  /*7950*/  FMUL.FTZ R29, R29, R206.reuse ;  /* 0x000000ce1d1d7220 */ /* 0x080fe20000410000 */
[-C--:B------:R-:W-:Y:S01]  /*7960*/  FMUL.FTZ R32, R32, R206.reuse ;  /* 0x000000ce20207220 */ /* 0x080fe20000410000 */
[----:B------:R2:W-:Y:S06]  /*7970*/  BAR.ARV R157, 0x100 ;  /* 0x0004009d0000751d */ /* 0x0005ec0000002000 */
[----:B------:R3:W-:Y:S01]  /*7980*/  @!P1 SYNCS.ARRIVE.TRANS64.RED.A1T0 RZ, [R152+URZ], RZ ;  /* 0x000000ff98ff99a7 */ /* 0x0007e2000810043f */
        /* <DEDUP_REMOVED lines=130> */
[----:B---3--:R-:W-:Y:S01]  /*81b0*/  F2FP.BF16.F32.PACK_AB R152, R208, R207 ;  /* 0x000000cfd098723e */ /* 0x008fe200000010ff */
[--C-:B------:R-:W-:Y:S01]  /*81c0*/  FFMA.FTZ R163, R163, R13, -R216.reuse ;  /* 0x0000000da3a37223 */ /* 0x100fe200000108d8 */
[----:B------:R-:W-:Y:S01]  /*81d0*/  F2FP.BF16.F32.PACK_AB R154, R211, R209 ;  /* 0x000000d1d39a723e */ /* 0x000fe200000010ff */
[--C-:B------:R-:W-:Y:S01]  /*81e0*/  FFMA.FTZ R166, R166, R13, -R216.reuse ;  /* 0x0000000da6a67223 */ /* 0x100fe200000108d8 */
[----:B----4-:R-:W-:Y:S01]  /*81f0*/  F2FP.BF16.F32.PACK_AB R153, R214, R213 ;  /* 0x000000d5d699723e */ /* 0x010fe200000010ff */
[-CC-:B------:R-:W-:Y:S01]  /*8200*/  FFMA.FTZ R167, R167, R13.reuse, -R216.reuse ;  /* 0x0000000da7a77223 */ /* 0x180fe200000108d8 */
[----:B-----5:R-:W-:Y:S01]  /*8210*/  F2FP.BF16.F32.PACK_AB R155, R159, R158 ;  /* 0x0000009e9f9b723e */ /* 0x020fe200000010ff */
[----:B------:R-:W-:Y:S01]  /*8220*/  MUFU.EX2 R160, R160 ;  /* 0x000000a000a07308 */ /* 0x000fe20000000800 */
[-CC-:B------:R-:W-:Y:S01]  /*8230*/  FFMA.FTZ R170, R170, R13.reuse, -R216.reuse ;  /* 0x0000000daaaa7223 */ /* 0x180fe200000108d8 */
[-CC-:B------:R-:W-:Y:S01]  /*8240*/  FFMA.FTZ R171, R171, R13.reuse, -R216.reuse ;  /* 0x0000000dabab7223 */ /* 0x180fe200000108d8 */
[----:B------:R-:W-:Y:S01]  /*8250*/  WARPGROUP.ARRIVE ;  /* 0x00000000000079c5 */ /* 0x000fe20000000000 */
[-CC-:B------:R-:W-:Y:S01]  /*8260*/  FFMA.FTZ R174, R174, R13.reuse, -R216.reuse ;  /* 0x0000000daeae7223 */ /* 0x180fe200000108d8 */
[-C--:B------:R-:W-:Y:S01]  /*8270*/  FFMA.FTZ R175, R175, R13.reuse, -R216 ;  /* 0x0000000dafaf7223 */ /* 0x080fe200000108d8 */
[-C--:B------:R-:W-:Y:S01]  /*8280*/  FFMA.FTZ R181, R181, R13.reuse, -R212 ;  /* 0x0000000db5b57223 */ /* 0x080fe200000108d4 */
[-CC-:B------:R-:W-:Y:S01]  /*8290*/  FFMA.FTZ R178, R178, R13.reuse, -R216.reuse ;  /* 0x0000000db2b27223 */ /* 0x180fe200000108d8 */
[----:B------:R-:W1:Y:S01]  /*82a0*/  MUFU.EX2 R161, R161 ;  /* 0x000000a100a17308 */ /* 0x000e620000000800 */
[----:B------:R-:W-:Y:S01]  /*82b0*/  HGMMA.64x256x16.F32.BF16 R24, R152, gdesc[UR8].tnspB, R24, gsb0 ;  /* 0x43e0000898187df0 */ /* 0x000fe20008001818 */
[----:B------:R-:W-:Y:S01]  /*82c0*/  UIADD3 UR10, UR4, 0x80, URZ ;  /* 0x00000080040a7890 */ /* 0x000fe2000fffe03f */
[-CC-:B------:R-:W-:Y:S01]  /*82d0*/  FFMA.FTZ R179, R179, R13.reuse, -R216.reuse ;  /* 0x0000000db3b37223 */ /* 0x180fe200000108d8 */
[----:B------:R-:W-:Y:S01]  /*82e0*/  UMOV UR11, 0x40000040 ;  /* 0x40000040000b7882 */ /* 0x000fe20000000000 */
[-CC-:B------:R-:W-:Y:S01]  /*82f0*/  FFMA.FTZ R182, R182, R13.reuse, -R216.reuse ;  /* 0x0000000db6b67223 */ /* 0x180fe200000108d8 */
[-C--:B------:R-:W-:Y:S01]  /*8300*/  FFMA.FTZ R183, R183, R13.reuse, -R216 ;  /* 0x0000000db7b77223 */ /* 0x080fe200000108d8 */
[-CC-:B------:R-:W-:Y:S01]  /*8310*/  FFMA.FTZ R184, R184, R13.reuse, -R212.reuse ;  /* 0x0000000db8b87223 */ /* 0x180fe200000108d4 */
[----:B------:R-:W-:Y:S01]  /*8320*/  MUFU.EX2 R164, R164 ;  /* 0x000000a400a47308 */ /* 0x000fe20000000800 */
[-CC-:B------:R-:W-:Y:S01]  /*8330*/  FFMA.FTZ R185, R185, R13.reuse, -R212.reuse ;  /* 0x0000000db9b97223 */ /* 0x180fe200000108d4 */
[-CC-:B------:R-:W-:Y:S01]  /*8340*/  FFMA.FTZ R188, R188, R13.reuse, -R212.reuse ;  /* 0x0000000dbcbc7223 */ /* 0x180fe200000108d4 */
[-C--:B------:R-:W-:Y:S01]  /*8350*/  FFMA.FTZ R189, R189, R13.reuse, -R212 ;  /* 0x0000000dbdbd7223 */ /* 0x080fe200000108d4 */
[-CC-:B------:R-:W-:Y:S01]  /*8360*/  FFMA.FTZ R186, R186, R13.reuse, -R216.reuse ;  /* 0x0000000dbaba7223 */ /* 0x180fe200000108d8 */
[-CC-:B------:R-:W-:Y:S01]  /*8370*/  FFMA.FTZ R187, R187, R13.reuse, -R216.reuse ;  /* 0x0000000dbbbb7223 */ /* 0x180fe200000108d8 */
[-CC-:B------:R-:W-:Y:S01]  /*8380*/  FFMA.FTZ R190, R190, R13.reuse, -R216.reuse ;  /* 0x0000000dbebe7223 */ /* 0x180fe200000108d8 */
[-C--:B------:R-:W-:Y:S01]  /*8390*/  FFMA.FTZ R191, R191, R13.reuse, -R216 ;  /* 0x0000000dbfbf7223 */ /* 0x080fe200000108d8 */
[----:B------:R-:W3:Y:S01]  /*83a0*/  MUFU.EX2 R165, R165 ;  /* 0x000000a500a57308 */ /* 0x000ee20000000800 */
[-CC-:B------:R-:W-:Y:S01]  /*83b0*/  FFMA.FTZ R192, R192, R13.reuse, -R212.reuse ;  /* 0x0000000dc0c07223 */ /* 0x180fe200000108d4 */
[-CC-:B------:R-:W-:Y:S01]  /*83c0*/  FFMA.FTZ R193, R193, R13.reuse, -R212.reuse ;  /* 0x0000000dc1c17223 */ /* 0x180fe200000108d4 */
[-CC-:B------:R-:W-:Y:S01]  /*83d0*/  FFMA.FTZ R196, R196, R13.reuse, -R212.reuse ;  /* 0x0000000dc4c47223 */ /* 0x180fe200000108d4 */
[-C--:B------:R-:W-:Y:S01]  /*83e0*/  FFMA.FTZ R197, R197, R13.reuse, -R212 ;  /* 0x0000000dc5c57223 */ /* 0x080fe200000108d4 */
[-CC-:B------:R-:W-:Y:S01]  /*83f0*/  FFMA.FTZ R194, R194, R13.reuse, -R216.reuse ;  /* 0x0000000dc2c27223 */ /* 0x180fe200000108d8 */
[-CC-:B------:R-:W-:Y:S01]  /*8400*/  FFMA.FTZ R195, R195, R13.reuse, -R216.reuse ;  /* 0x0000000dc3c37223 */ /* 0x180fe200000108d8 */
[-CC-:B------:R-:W-:Y:S01]  /*8410*/  FFMA.FTZ R198, R198, R13.reuse, -R216.reuse ;  /* 0x0000000dc6c67223 */ /* 0x180fe200000108d8 */
[----:B------:R-:W-:Y:S01]  /*8420*/  MUFU.EX2 R162, R162 ;  /* 0x000000a200a27308 */ /* 0x000fe20000000800 */
[----:B------:R-:W-:Y:S01]  /*8430*/  FFMA.FTZ R199, R199, R13, -R216 ;  /* 0x0000000dc7c77223 */ /* 0x000fe200000108d8 */
[----:B------:R-:W-:Y:S01]  /*8440*/  FFMA.FTZ R207, R206, R12, R207 ;  /* 0x0000000ccecf7223 */ /* 0x000fe200000100cf */
[----:B------:R-:W-:Y:S01]  /*8450*/  FFMA.FTZ R213, R210, R0, R213 ;  /* 0x00000000d2d57223 */ /* 0x000fe200000100d5 */
[----:B------:R-:W-:-:S02]  /*8460*/  @!P1 VIADD R215, R215, 0x32460 ;  /* 0x00032460d7d79836 */ /* 0x000fc40000000000 */
[----:B------:R-:W-:Y:S01]  /*8470*/  FADD.FTZ R208, R208, R207 ;  /* 0x000000cfd0d07221 */ /* 0x000fe20000010000 */
[----:B------:R-:W-:Y:S01]  /*8480*/  FADD.FTZ R213, R214, R213 ;  /* 0x000000d5d6d57221 */ /* 0x000fe20000010000 */
[----:B------:R-:W4:Y:S01]  /*8490*/  MUFU.EX2 R163, R163 ;  /* 0x000000a300a37308 */ /* 0x000f220000000800 */
[----:B------:R-:W-:Y:S01]  /*84a0*/  @!P1 PRMT R215, RZ, 0x654, R215 ;  /* 0x00000654ffd79816 */ /* 0x000fe200000000d7 */
[----:B------:R-:W-:Y:S01]  /*84b0*/  FADD.FTZ R208, R209, R208 ;  /* 0x000000d0d1d07221 */ /* 0x000fe20000010000 */
[----:B------:R-:W-:Y:S01]  /*84c0*/  FADD.FTZ R158, R158, R213 ;  /* 0x000000d59e9e7221 */ /* 0x000fe20000010000 */
[----:B------:R-:W-:Y:S02]  /*84d0*/  IMAD.MOV.U32 R207, RZ, RZ, R204 ;  /* 0x000000ffffcf7224 */ /* 0x000fe400078e00cc */
[----:B------:R-:W-:Y:S01]  /*84e0*/  FADD.FTZ R211, R211, R208 ;  /* 0x000000d0d3d37221 */ /* 0x000fe20000010000 */
[----:B------:R-:W-:Y:S01]  /*84f0*/  FADD.FTZ R159, R159, R158 ;  /* 0x0000009e9f9f7221 */ /* 0x000fe20000010000 */
        /* <DEDUP_REMOVED lines=30> */
[----:B-1----:R-:W-:-:S05]  /*86e0*/  F2FP.BF16.F32.PACK_AB R152, R161, R160 ;  /* 0x000000a0a198723e */ /* 0x002fca00000010ff */
[----:B------:R-:W1:Y:S01]  /*86f0*/  MUFU.EX2 R197, R197 ;  /* 0x000000c500c57308 */ /* 0x000e620000000800 */
[----:B---3--:R-:W-:Y:S01]  /*8700*/  F2FP.BF16.F32.PACK_AB R154, R165, R164 ;  /* 0x000000a4a59a723e */ /* 0x008fe200000010ff */
[----:B------:R-:W-:Y:S01]  /*8710*/  FADD.FTZ R160, R160, R211 ;  /* 0x000000d3a0a07221 */ /* 0x000fe20000010000 */
[----:B----4-:R-:W-:Y:S01]  /*8720*/  F2FP.BF16.F32.PACK_AB R153, R163, R162 ;  /* 0x000000a2a399723e */ /* 0x010fe200000010ff */
[----:B------:R-:W-:Y:S01]  /*8730*/  FADD.FTZ R162, R162, R159 ;  /* 0x0000009fa2a27221 */ /* 0x000fe20000010000 */
[----:B-----5:R-:W-:Y:S01]  /*8740*/  F2FP.BF16.F32.PACK_AB R155, R167, R166 ;  /* 0x000000a6a79b723e */ /* 0x020fe200000010ff */
[----:B------:R-:W-:Y:S01]  /*8750*/  FADD.FTZ R161, R161, R160 ;  /* 0x000000a0a1a17221 */ /* 0x000fe20000010000 */
[----:B------:R-:W-:Y:S01]  /*8760*/  IMAD.MOV.U32 R211, RZ, RZ, R156 ;  /* 0x000000ffffd37224 */ /* 0x000fe200078e009c */
[----:B------:R-:W-:Y:S01]  /*8770*/  MUFU.EX2 R194, R194 ;  /* 0x000000c200c27308 */ /* 0x000fe20000000800 */
[----:B------:R-:W-:Y:S01]  /*8780*/  WARPGROUP.ARRIVE ;  /* 0x00000000000079c5 */ /* 0x000fe20000000000 */
[----:B------:R-:W-:Y:S01]  /*8790*/  FADD.FTZ R163, R163, R162 ;  /* 0x000000a2a3a37221 */ /* 0x000fe20000010000 */
[----:B------:R-:W-:-:S03]  /*87a0*/  FADD.FTZ R164, R164, R161 ;  /* 0x000000a1a4a47221 */ /* 0x000fc60000010000 */
[----:B------:R-:W-:Y:S01]  /*87b0*/  FADD.FTZ R166, R166, R163 ;  /* 0x000000a3a6a67221 */ /* 0x000fe20000010000 */
[----:B------:R-:W-:Y:S01]  /*87c0*/  HGMMA.64x256x16.F32.BF16 R24, R152, gdesc[UR8].tnspB, R24, gsb0 ;  /* 0x43e0000898187df0 */ /* 0x000fe20008001818 */
[----:B------:R-:W-:Y:S01]  /*87d0*/  UIADD3 UR10, UR4, 0x100, URZ ;  /* 0x00000100040a7890 */ /* 0x000fe2000fffe03f */
[----:B------:R-:W3:Y:S01]  /*87e0*/  MUFU.EX2 R195, R195 ;  /* 0x000000c300c37308 */ /* 0x000ee20000000800 */
[----:B------:R-:W-:Y:S01]  /*87f0*/  UMOV UR11, 0x40000040 ;  /* 0x40000040000b7882 */ /* 0x000fe20000000000 */
[----:B------:R-:W-:Y:S01]  /*8800*/  FADD.FTZ R165, R165, R164 ;  /* 0x000000a4a5a57221 */ /* 0x000fe20000010000 */
[----:B------:R-:W-:-:S05]  /*8810*/  FADD.FTZ R167, R167, R166 ;  /* 0x000000a6a7a77221 */ /* 0x000fca0000010000 */
[----:B------:R-:W-:Y:S08]  /*8820*/  MUFU.EX2 R198, R198 ;  /* 0x000000c600c67308 */ /* 0x000ff00000000800 */
[----:B------:R-:W4:Y:S01]  /*8830*/  MUFU.EX2 R199, R199 ;  /* 0x000000c700c77308 */ /* 0x000f220000000800 */
[----:B------:R-:W-:Y:S02]  /*8840*/  WARPGROUP.DEPBAR.LE gsb0, 0x0 ;  /* 0x00008000000079c5 */ /* 0x000fe40000010000 */
[----:B--2---:R-:W-:Y:S01]  /*8850*/  F2FP.BF16.F32.PACK_AB R152, R169, R168 ;  /* 0x000000a8a998723e */ /* 0x004fe200000010ff */
[----:B------:R-:W-:Y:S01]  /*8860*/  FADD.FTZ R168, R168, R165 ;  /* 0x000000a5a8a87221 */ /* 0x000fe20000010000 */
[----:B------:R-:W-:-:S02]  /*8870*/  F2FP.BF16.F32.PACK_AB R154, R173, R172 ;  /* 0x000000acad9a723e */ /* 0x000fc400000010ff */
        /* <DEDUP_REMOVED lines=30> */
[----:B------:R-:W-:Y:S01]  /*8a60*/  UIADD3 UR4, UR4, 0x280, URZ ;  /* 0x0000028004047890 */ /* 0x000fe2000fffe03f */
        /* <DEDUP_REMOVED lines=14> */
[----:B------:R-:W-:Y:S01]  /*8b50*/  UMOV UR10, UR4 ;  /* 0x00000004000a7c82 */ /* 0x000fe20008000000 */
[----:B------:R-:W-:Y:S01]  /*8b60*/  UMOV UR11, 0x40000040 ;  /* 0x40000040000b7882 */ /* 0x000fe20000000000 */
[----:B------:R-:W-:Y:S01]  /*8b70*/  FADD.FTZ R191, R191, R190 ;  /* 0x000000bebfbf7221 */ /* 0x000fe20000010000 */
[----:B------:R-:W-:Y:S02]  /*8b80*/  WARPGROUP.DEPBAR.LE gsb0, 0x0 ;  /* 0x00008000000079c5 */ /* 0x000fe40000010000 */
[----:B------:R-:W-:Y:S01]  /*8b90*/  F2FP.BF16.F32.PACK_AB R152, R193, R192 ;  /* 0x000000c0c198723e */ /* 0x000fe200000010ff */
[----:B------:R-:W-:Y:S01]  /*8ba0*/  FADD.FTZ R192, R192, R189 ;  /* 0x000000bdc0c07221 */ /* 0x000fe20000010000 */
[----:B-1----:R-:W-:Y:S02]  /*8bb0*/  F2FP.BF16.F32.PACK_AB R154, R197, R196 ;  /* 0x000000c4c59a723e */ /* 0x002fe400000010ff */
[----:B---3--:R-:W-:Y:S01]  /*8bc0*/  F2FP.BF16.F32.PACK_AB R153, R195, R194 ;  /* 0x000000c2c399723e */ /* 0x008fe200000010ff */
[----:B------:R-:W-:Y:S01]  /*8bd0*/  FADD.FTZ R194, R194, R191 ;  /* 0x000000bfc2c27221 */ /* 0x000fe20000010000 */
[----:B----4-:R-:W-:Y:S01]  /*8be0*/  F2FP.BF16.F32.PACK_AB R155, R199, R198 ;  /* 0x000000c6c79b723e */ /* 0x010fe200000010ff */
        /* <DEDUP_REMOVED lines=11> */
.L_x_10642:
[----:B------:R-:W3:Y:S01]  /*8ca0*/  SHFL.BFLY PT, R3, R12, 0x2, 0x1f ;  /* 0x0c401f000c037f89 */ /* 0x000ee200000e0000 */
[----:B------:R-:W-:Y:S01]  /*8cb0*/  IMAD.MOV.U32 R7, RZ, RZ, RZ ;  /* 0x000000ffff077224 */ /* 0x000fe200078e00ff */
[----:B------:R-:W-:Y:S01]  /*8cc0*/  UIADD3 UR36, UR36, 0x1, URZ ;  /* 0x0000000124247890 */ /* 0x000fe2000fffe03f */
[----:B------:R4:W-:Y:S06]  /*8cd0*/  BAR.ARV R157, 0x100 ;  /* 0x0004009d0000751d */ /* 0x0009ec0000002000 */
[----:B------:R-:W-:Y:S02]  /*8ce0*/  UISETP.NE.AND UP0, UPT, UR36, 0x2, UPT ;  /* 0x000000022400788c */ /* 0x000fe4000bf05270 */
[----:B------:R-:W-:Y:S06]  /*8cf0*/  BAR.ARV 0x8, 0x120 ;  /* 0x0204800000007b1d */ /* 0x000fec0000002000 */
[----:B------:R-:W-:Y:S01]  /*8d00*/  USEL UR4, URZ, 0x1, UP0 ;  /* 0x000000013f047887 */ /* 0x000fe20008000000 */
[----:B------:R-:W-:Y:S01]  /*8d10*/  PLOP3.LUT P0, PT, PT, PT, PT, 0x8, 0x0 ;  /* 0x000000000000781c */ /* 0x000fe20003f0e170 */
[----:B------:R-:W5:Y:S01]  /*8d20*/  SHFL.BFLY PT, R5, R0, 0x2, 0x1f ;  /* 0x0c401f0000057f89 */ /* 0x000f6200000e0000 */
[----:B------:R-:W-:Y:S01]  /*8d30*/  IADD3 R224, R224, 0x1, RZ ;  /* 0x00000001e0e07810 */ /* 0x000fe20007ffe0ff */
[----:B------:R-:W-:Y:S01]  /*8d40*/  USEL UR36, UR36, URZ, UP0 ;  /* 0x0000003f24247287 */ /* 0x000fe20008000000 */
[----:B---3--:R-:W-:Y:S01]  /*8d50*/  FADD.FTZ R2, R3, R12 ;  /* 0x0000000c03027221 */ /* 0x008fe20000010000 */
[----:B------:R-:W-:-:S04]  /*8d60*/  ULOP3.LUT UR37, UR37, UR4, URZ, 0x3c, !UPT ;  /* 0x0000000425257292 */ /* 0x000fc8000f8e3c3f */
[----:B------:R-:W3:Y:S01]  /*8d70*/  SHFL.BFLY PT, R3, R2, 0x1, 0x1f ;  /* 0x0c201f0002037f89 */ /* 0x000ee200000e0000 */
[----:B-----5:R-:W-:Y:S01]  /*8d80*/  FADD.FTZ R5, R5, R0 ;  /* 0x0000000005057221 */ /* 0x020fe20000010000 */
[----:B------:R-:W-:-:S04]  /*8d90*/  IMAD.MOV.U32 R0, RZ, RZ, -0x800000 ;  /* 0xff800000ff007424 */ /* 0x000fc800078e00ff */
[----:B------:R-:W5:Y:S01]  /*8da0*/  SHFL.BFLY PT, R4, R5, 0x1, 0x1f ;  /* 0x0c201f0005047f89 */ /* 0x000f6200000e0000 */
[----:B---3--:R-:W-:Y:S01]  /*8db0*/  FADD.FTZ R20, R2, R3 ;  /* 0x0000000302147221 */ /* 0x008fe20000010000 */
[----:B------:R-:W-:Y:S02]  /*8dc0*/  IMAD.MOV.U32 R3, RZ, RZ, RZ ;  /* 0x000000ffff037224 */ /* 0x000fe400078e00ff */
[----:B------:R-:W-:Y:S02]  /*8dd0*/  IMAD.MOV.U32 R2, RZ, RZ, -0x800000 ;  /* 0xff800000ff027424 */ /* 0x000fe400078e00ff */
[----:B------:R-:W-:-:S13]  /*8de0*/  FSETP.NE.FTZ.AND P1, PT, R20, RZ, PT ;  /* 0x000000ff1400720b */ /* 0x000fda0003f35000 */
[----:B------:R-:W3:Y:S01]  /*8df0*/  @P1 MUFU.RCP R7, R20 ;  /* 0x0000001400071308 */ /* 0x000ee20000001000 */
[----:B------:R-:W-:Y:S01]  /*8e00*/  @P1 FMUL.FTZ R21, R13, 0.69314718246459960938 ;  /* 0x3f3172180d151820 */ /* 0x000fe20000410000 */
[----:B-----5:R-:W-:-:S05]  /*8e10*/  FADD.FTZ R22, R5, R4 ;  /* 0x0000000405167221 */ /* 0x020fca0000010000 */
[----:B------:R-:W-:Y:S01]  /*8e20*/  FSETP.NE.FTZ.AND P2, PT, R22, RZ, PT ;  /* 0x000000ff1600720b */ /* 0x000fe20003f55000 */
[----:B------:R-:W5:Y:S01]  /*8e30*/  @P1 MUFU.LG2 R20, R20 ;  /* 0x0000001400141308 */ /* 0x000f620000000c00 */
[-C--:B---3--:R-:W-:Y:S01]  /*8e40*/  FMUL.FTZ R4, R24, R7.reuse ;  /* 0x0000000718047220 */ /* 0x088fe20000410000 */
[-C--:B------:R-:W-:Y:S01]  /*8e50*/  FMUL.FTZ R25, R25, R7.reuse ;  /* 0x0000000719197220 */ /* 0x080fe20000410000 */
[----:B------:R-:W-:-:S09]  /*8e60*/  FMUL.FTZ R6, R28, R7 ;  /* 0x000000071c067220 */ /* 0x000fd20000410000 */
[----:B------:R-:W3:Y:S01]  /*8e70*/  @P2 MUFU.RCP R3, R22 ;  /* 0x0000001600032308 */ /* 0x000ee20000001000 */
[----:B------:R-:W-:Y:S01]  /*8e80*/  @P2 FMUL.FTZ R24, R13, 0.69314718246459960938 ;  /* 0x3f3172180d182820 */ /* 0x000fe20000410000 */
[-C--:B------:R-:W-:Y:S01]  /*8e90*/  FMUL.FTZ R29, R29, R7.reuse ;  /* 0x000000071d1d7220 */ /* 0x080fe20000410000 */
[-C--:B------:R-:W-:Y:S01]  /*8ea0*/  FMUL.FTZ R32, R32, R7.reuse ;  /* 0x0000000720207220 */ /* 0x080fe20000410000 */
[-C--:B------:R-:W-:Y:S01]  /*8eb0*/  FMUL.FTZ R33, R33, R7.reuse ;  /* 0x0000000721217220 */ /* 0x080fe20000410000 */
[----:B-----5:R-:W-:Y:S01]  /*8ec0*/  @P1 FMUL.FTZ R20, R20, 0.69314718246459960938 ;  /* 0x3f31721814141820 */ /* 0x020fe20000410000 */
[-C--:B------:R-:W-:Y:S01]  /*8ed0*/  FMUL.FTZ R36, R36, R7.reuse ;  /* 0x0000000724247220 */ /* 0x080fe20000410000 */
[-C--:B------:R-:W-:Y:S01]  /*8ee0*/  FMUL.FTZ R37, R37, R7.reuse ;  /* 0x0000000725257220 */ /* 0x080fe20000410000 */
[----:B------:R-:W5:Y:S01]  /*8ef0*/  @P2 MUFU.LG2 R22, R22 ;  /* 0x0000001600162308 */ /* 0x000f620000000c00 */
        /* <DEDUP_REMOVED lines=10> */
[-C--:B----4-:R-:W-:Y:S01]  /*8fa0*/  FMUL.FTZ R157, R71, R3.reuse ;  /* 0x00000003479d7220 */ /* 0x090fe20000410000 */
[----:B------:R-:W-:Y:S01]  /*8fb0*/  FMUL.FTZ R78, R79, R3 ;  /* 0x000000034f4e7220 */ /* 0x000fe20000410000 */
        /* <DEDUP_REMOVED lines=111> */
.L_x_10620:
[----:B------:R-:W3:Y:S08]  /*96b0*/  S2UR UR4, SR_CgaCtaId ;  /* 0x00000000000479c3 */ /* 0x000ef00000008800 */
[----:B------:R-:W-:Y:S06]  /*96c0*/  BAR.SYNC.DEFER_BLOCKING 0x5, 0x120 ;  /* 0x0144800000007b1d */ /* 0x000fec0000010000 */
[----:B------:R-:W-:-:S02]  /*96d0*/  UMOV UR39, 0x400 ;  /* 0x0000040000277882 */ /* 0x000fc40000000000 */
[----:B---3--:R-:W-:-:S09]  /*96e0*/  ULEA UR39, UR4, UR39, 0x18 ;  /* 0x0000002704277291 */ /* 0x008fd2000f8ec03f */
[----:B------:R-:W3:Y:S02]  /*96f0*/  LDS R20, [UR39+0x324d0] ;  /* 0x0324d027ff147984 */ /* 0x000ee40008000800 */
[----:B---3--:R-:W-:Y:S01]  /*9700*/  R2UR UR4, R20 ;  /* 0x00000000140472ca */ /* 0x008fe200000e0000 */
        /* <DEDUP_REMOVED lines=14> */
[----:B------:R-:W-:Y:S01]  /*97f0*/  IMAD.X R23, RZ, RZ, R203, P0 ;  /* 0x000000ffff177224 */ /* 0x000fe200000e06cb */
[----:B------:R-:W-:Y:S01]  /*9800*/  LOP3.LUT R34, R34, R35, RZ, 0x3c, !PT ;  /* 0x0000002322227212 */ /* 0x000fe200078e3cff */
[----:B------:R-:W-:Y:S01]  /*9810*/  ULDC UR6, c[0x0][0xb88] ;  /* 0x0002e20000067ab9 */ /* 0x000fe20000000800 */
[C---:B------:R-:W-:Y:S01]  /*9820*/  IADD3 R35, P0, R202.reuse, 0x8020, RZ ;  /* 0x00008020ca237810 */ /* 0x040fe20007f1e0ff */
[----:B------:R-:W-:Y:S01]  /*9830*/  UIMAD UR5, UR43, UR7, UR5 ;  /* 0x000000072b0572a4 */ /* 0x000fe2000f8e0205 */
[----:B------:R-:W-:-:S02]  /*9840*/  IADD3 R21, P6, R202, 0x20, RZ ;  /* 0x00000020ca157810 */ /* 0x000fc40007fde0ff */
[----:B------:R-:W-:Y:S01]  /*9850*/  LOP3.LUT R24, R35, 0x380, RZ, 0xc0, !PT ;  /* 0x0000038023187812 */ /* 0x000fe200078ec0ff */
[----:B------:R-:W-:Y:S01]  /*9860*/  UIADD3 UR5, UR9, UR5, URZ ;  /* 0x0000000509057290 */ /* 0x000fe2000fffe03f */
[----:B------:R-:W-:Y:S02]  /*9870*/  IADD3 R31, P2, R202, 0x4000, RZ ;  /* 0x00004000ca1f7810 */ /* 0x000fe40007f5e0ff */
[----:B------:R-:W-:Y:S02]  /*9880*/  SHF.R.U64 R24, R24, 0x3, RZ ;  /* 0x0000000318187819 */ /* 0x000fe400000012ff */
[----:B------:R-:W-:Y:S02]  /*9890*/  LOP3.LUT R20, R21, 0x380, RZ, 0xc0, !PT ;  /* 0x0000038015147812 */ /* 0x000fe400078ec0ff */
[----:B------:R-:W-:Y:S02]  /*98a0*/  LOP3.LUT R30, R31, 0x380, RZ, 0xc0, !PT ;  /* 0x000003801f1e7812 */ /* 0x000fe400078ec0ff */
[----:B------:R-:W-:-:S02]  /*98b0*/  IADD3 R27, P1, R202, 0x60, RZ ;  /* 0x00000060ca1b7810 */ /* 0x000fc40007f3e0ff */
[----:B------:R-:W-:Y:S01]  /*98c0*/  LOP3.LUT R24, R24, R35, RZ, 0x3c, !PT ;  /* 0x0000002318187212 */ /* 0x000fe200078e3cff */
[----:B------:R-:W-:Y:S01]  /*98d0*/  IMAD.X R35, RZ, RZ, R203, P3 ;  /* 0x000000ffff237224 */ /* 0x000fe200018e06cb */
[----:B------:R-:W-:Y:S02]  /*98e0*/  SHF.R.U64 R20, R20, 0x3, RZ ;  /* 0x0000000314147819 */ /* 0x000fe400000012ff */
[----:B------:R-:W-:Y:S02]  /*98f0*/  IADD3 R39, P4, R202, 0x4040, RZ ;  /* 0x00004040ca277810 */ /* 0x000fe40007f9e0ff */
[----:B------:R-:W-:Y:S02]  /*9900*/  SHF.R.U64 R30, R30, 0x3, RZ ;  /* 0x000000031e1e7819 */ /* 0x000fe400000012ff */
[----:B------:R-:W-:Y:S02]  /*9910*/  IADD3 R55, P3, R202, 0xc000, RZ ;  /* 0x0000c000ca377810 */ /* 0x000fe40007f7e0ff */
[----:B------:R-:W-:-:S02]  /*9920*/  LOP3.LUT R26, R27, 0x380, RZ, 0xc0, !PT ;  /* 0x000003801b1a7812 */ /* 0x000fc400078ec0ff */
[----:B------:R-:W-:Y:S01]  /*9930*/  LOP3.LUT R20, R20, R21, RZ, 0x3c, !PT ;  /* 0x0000001514147212 */ /* 0x000fe200078e3cff */
[--C-:B------:R-:W-:Y:S01]  /*9940*/  IMAD.X R21, RZ, RZ, R203.reuse, P6 ;  /* 0x000000ffff157224 */ /* 0x100fe200030e06cb */
[----:B------:R-:W-:Y:S02]  /*9950*/  LOP3.LUT R38, R39, 0x380, RZ, 0xc0, !PT ;  /* 0x0000038027267812 */ /* 0x000fe400078ec0ff */
[----:B------:R-:W-:Y:S01]  /*9960*/  LOP3.LUT R30, R30, R31, RZ, 0x3c, !PT ;  /* 0x0000001f1e1e7212 */ /* 0x000fe200078e3cff */
[----:B------:R-:W-:Y:S01]  /*9970*/  IMAD.X R31, RZ, RZ, R203, P2 ;  /* 0x000000ffff1f7224 */ /* 0x000fe200010e06cb */
[----:B------:R-:W-:Y:S02]  /*9980*/  LOP3.LUT R54, R55, 0x380, RZ, 0xc0, !PT ;  /* 0x0000038037367812 */ /* 0x000fe400078ec0ff */
[----:B------:R-:W-:Y:S02]  /*9990*/  IADD3 R47, P6, R202, 0x8000, RZ ;  /* 0x00008000ca2f7810 */ /* 0x000fe40007fde0ff */
[----:B------:R-:W-:-:S02]  /*99a0*/  SHF.R.U64 R26, R26, 0x3, RZ ;  /* 0x000000031a1a7819 */ /* 0x000fc400000012ff */
[C---:B------:R-:W-:Y:S02]  /*99b0*/  IADD3 R51, P2, R202.reuse, 0x8060, RZ ;  /* 0x00008060ca337810 */ /* 0x040fe40007f5e0ff */
[----:B------:R-:W-:Y:S02]  /*99c0*/  LOP3.LUT R67, R202, 0x380, RZ, 0xc0, !PT ;  /* 0x00000380ca437812 */ /* 0x000fe400078ec0ff */
[----:B------:R-:W-:Y:S02]  /*99d0*/  SHF.R.U64 R38, R38, 0x3, RZ ;  /* 0x0000000326267819 */ /* 0x000fe400000012ff */
[----:B------:R-:W-:Y:S02]  /*99e0*/  SHF.R.U64 R54, R54, 0x3, RZ ;  /* 0x0000000336367819 */ /* 0x000fe400000012ff */
[----:B------:R-:W-:Y:S02]  /*99f0*/  LOP3.LUT R46, R47, 0x380, RZ, 0xc0, !PT ;  /* 0x000003802f2e7812 */ /* 0x000fe400078ec0ff */
[----:B------:R-:W-:-:S02]  /*9a00*/  SHF.R.S32.HI R86, RZ, 0x1f, R225 ;  /* 0x0000001fff567819 */ /* 0x000fc400000114e1 */
[----:B------:R-:W-:Y:S01]  /*9a10*/  LOP3.LUT R26, R26, R27, RZ, 0x3c, !PT ;  /* 0x0000001b1a1a7212 */ /* 0x000fe200078e3cff */
[----:B------:R-:W-:Y:S01]  /*9a20*/  IMAD.X R27, RZ, RZ, R203, P1 ;  /* 0x000000ffff1b7224 */ /* 0x000fe200008e06cb */
[----:B------:R-:W-:Y:S02]  /*9a30*/  LOP3.LUT R50, R51, 0x380, RZ, 0xc0, !PT ;  /* 0x0000038033327812 */ /* 0x000fe400078ec0ff */
[----:B------:R-:W-:Y:S02]  /*9a40*/  SHF.R.U64 R67, R67, 0x3, RZ ;  /* 0x0000000343437819 */ /* 0x000fe400000012ff */
[----:B------:R-:W-:Y:S02]  /*9a50*/  LOP3.LUT R38, R38, R39, RZ, 0x3c, !PT ;  /* 0x0000002726267212 */ /* 0x000fe400078e3cff */
[----:B------:R-:W-:Y:S02]  /*9a60*/  IADD3 R39, P1, R202, 0x8040, RZ ;  /* 0x00008040ca277810 */ /* 0x000fe40007f3e0ff */
[----:B------:R-:W-:-:S02]  /*9a70*/  LOP3.LUT R54, R54, R55, RZ, 0x3c, !PT ;  /* 0x0000003736367212 */ /* 0x000fc400078e3cff */
[----:B------:R-:W-:Y:S02]  /*9a80*/  IADD3 R43, P5, R202, 0x4060, RZ ;  /* 0x00004060ca2b7810 */ /* 0x000fe40007fbe0ff */
[----:B------:R-:W-:Y:S02]  /*9a90*/  SHF.R.U64 R46, R46, 0x3, RZ ;  /* 0x000000032e2e7819 */ /* 0x000fe400000012ff */
[----:B------:R-:W-:Y:S02]  /*9aa0*/  LEA.HI R55, R86, R225, RZ, 0x7 ;  /* 0x000000e156377211 */ /* 0x000fe400078f38ff */
[----:B------:R-:W-:Y:S02]  /*9ab0*/  SHF.R.U64 R50, R50, 0x3, RZ ;  /* 0x0000000332327819 */ /* 0x000fe400000012ff */
[----:B------:R-:W-:Y:S01]  /*9ac0*/  LOP3.LUT R66, R67, R202, RZ, 0x3c, !PT ;  /* 0x000000ca43427212 */ /* 0x000fe200078e3cff */
[----:B------:R-:W-:Y:S01]  /*9ad0*/  IMAD.MOV.U32 R67, RZ, RZ, R203 ;  /* 0x000000ffff437224 */ /* 0x000fe200078e00cb */
[----:B------:R-:W-:-:S02]  /*9ae0*/  LOP3.LUT R28, R39, 0x380, RZ, 0xc0, !PT ;  /* 0x00000380271c7812 */ /* 0x000fc400078ec0ff */
[----:B------:R-:W-:Y:S02]  /*9af0*/  LOP3.LUT R42, R43, 0x380, RZ, 0xc0, !PT ;  /* 0x000003802b2a7812 */ /* 0x000fe400078ec0ff */
[----:B------:R-:W-:Y:S01]  /*9b00*/  LOP3.LUT R46, R46, R47, RZ, 0x3c, !PT ;  /* 0x0000002f2e2e7212 */ /* 0x000fe200078e3cff */
[--C-:B------:R-:W-:Y:S01]  /*9b10*/  IMAD.X R47, RZ, RZ, R203.reuse, P6 ;  /* 0x000000ffff2f7224 */ /* 0x100fe200030e06cb */
[----:B------:R-:W-:Y:S01]  /*9b20*/  LOP3.LUT R94, R55, 0xffffff80, RZ, 0xc0, !PT ;  /* 0xffffff80375e7812 */ /* 0x000fe200078ec0ff */
[----:B------:R-:W-:Y:S01]  /*9b30*/  IMAD.X R55, RZ, RZ, R203, P3 ;  /* 0x000000ffff377224 */ /* 0x000fe200018e06cb */
[----:B------:R-:W-:Y:S02]  /*9b40*/  LOP3.LUT R50, R50, R51, RZ, 0x3c, !PT ;  /* 0x0000003332327212 */ /* 0x000fe400078e3cff */
[----:B------:R-:W-:Y:S01]  /*9b50*/  IADD3 R51, P6, R202, 0xc060, RZ ;  /* 0x0000c060ca337810 */ /* 0x000fe20007fde0ff */
[----:B------:R-:W-:Y:S01]  /*9b60*/  IMAD.IADD R94, R225, 0x1, -R94 ;  /* 0x00000001e15e7824 */ /* 0x000fe200078e0a5e */
[----:B------:R-:W-:-:S02]  /*9b70*/  SHF.R.U64 R28, R28, 0x3, RZ ;  /* 0x000000031c1c7819 */ /* 0x000fc400000012ff */
[----:B------:R-:W-:Y:S02]  /*9b80*/  MOV R67, R66 ;  /* 0x0000004200437202 */ /* 0x000fe40000000f00 */
[----:B------:R-:W-:Y:S01]  /*9b90*/  F2FP.BF16.F32.PACK_AB R4, R25, R4 ;  /* 0x000000041904723e */ /* 0x000fe200000010ff */
[--C-:B------:R-:W-:Y:S01]  /*9ba0*/  IMAD.X R25, RZ, RZ, R203.reuse, P0 ;  /* 0x000000ffff197224 */ /* 0x100fe200000e06cb */
[----:B------:R-:W-:Y:S02]  /*9bb0*/  F2FP.BF16.F32.PACK_AB R5, R170, R5 ;  /* 0x00000005aa05723e */ /* 0x000fe400000010ff */
[----:B------:R-:W-:Y:S01]  /*9bc0*/  F2FP.BF16.F32.PACK_AB R6, R29, R6 ;  /* 0x000000061d06723e */ /* 0x000fe200000010ff */
[----:B------:R-:W-:Y:S01]  /*9bd0*/  IMAD.X R29, RZ, RZ, R203, P1 ;  /* 0x000000ffff1d7224 */ /* 0x000fe200008e06cb */
[----:B------:R-:W-:Y:S02]  /*9be0*/  F2FP.BF16.F32.PACK_AB R7, R168, R7 ;  /* 0x00000007a807723e */ /* 0x000fe400000010ff */
[----:B------:R-:W-:-:S02]  /*9bf0*/  SHF.R.U64 R42, R42, 0x3, RZ ;  /* 0x000000032a2a7819 */ /* 0x000fc400000012ff */
[----:B------:R-:W-:Y:S01]  /*9c00*/  MOV R26, R26 ;  /* 0x0000001a001a7202 */ /* 0x000fe20000000f00 */
[----:B------:R-:W-:Y:S01]  /*9c10*/  VIADD R27, R223, UR42 ;  /* 0x0000002adf1b7c36 */ /* 0x000fe20008000000 */
[----:B------:R-:W-:Y:S01]  /*9c20*/  LOP3.LUT R66, R51, 0x380, RZ, 0xc0, !PT ;  /* 0x0000038033427812 */ /* 0x000fe200078ec0ff */
[----:B------:R3:W-:Y:S01]  /*9c30*/  STSM.16.M88.4 [R67], R4 ;  /* 0x0000000443007844 */ /* 0x0007e20000000200 */
[----:B------:R-:W-:Y:S01]  /*9c40*/  LOP3.LUT R28, R28, R39, RZ, 0x3c, !PT ;  /* 0x000000271c1c7212 */ /* 0x000fe200078e3cff */
[--C-:B------:R-:W-:Y:S01]  /*9c50*/  IMAD.X R39, RZ, RZ, R203.reuse, P4 ;  /* 0x000000ffff277224 */ /* 0x100fe200020e06cb */
[----:B------:R-:W-:Y:S01]  /*9c60*/  LOP3.LUT R42, R42, R43, RZ, 0x3c, !PT ;  /* 0x0000002b2a2a7212 */ /* 0x000fe200078e3cff */
[----:B------:R-:W-:Y:S01]  /*9c70*/  IMAD.X R43, RZ, RZ, R203, P5 ;  /* 0x000000ffff2b7224 */ /* 0x000fe200028e06cb */
[C---:B------:R-:W-:Y:S02]  /*9c80*/  IADD3 R59, P4, R202.reuse, 0xc020, RZ ;  /* 0x0000c020ca3b7810 */ /* 0x040fe40007f9e0ff */
[----:B------:R-:W-:-:S02]  /*9c90*/  IADD3 R63, P5, R202, 0xc040, RZ ;  /* 0x0000c040ca3f7810 */ /* 0x000fc40007fbe0ff */
[----:B------:R-:W-:Y:S02]  /*9ca0*/  SHF.R.U64 R66, R66, 0x3, RZ ;  /* 0x0000000342427819 */ /* 0x000fe400000012ff */
[----:B------:R-:W-:Y:S02]  /*9cb0*/  LOP3.LUT P0, RZ, R94, 0x3, RZ, 0xc0, !PT ;  /* 0x000000035eff7812 */ /* 0x000fe4000780c0ff */
[----:B------:R-:W-:Y:S02]  /*9cc0*/  LOP3.LUT R58, R59, 0x380, RZ, 0xc0, !PT ;  /* 0x000003803b3a7812 */ /* 0x000fe400078ec0ff */
[----:B------:R-:W-:Y:S01]  /*9cd0*/  LOP3.LUT R62, R63, 0x380, RZ, 0xc0, !PT ;  /* 0x000003803f3e7812 */ /* 0x000fe200078ec0ff */
[----:B---3--:R-:W-:Y:S01]  /*9ce0*/  VIADD R4, R27, 0x8 ;  /* 0x000000081b047836 */ /* 0x008fe20000000000 */
[----:B------:R-:W-:Y:S01]  /*9cf0*/  LOP3.LUT R66, R66, R51, RZ, 0x3c, !PT ;  /* 0x0000003342427212 */ /* 0x000fe200078e3cff */
[--C-:B------:R-:W-:Y:S01]  /*9d00*/  IMAD.X R67, RZ, RZ, R203.reuse, P6 ;  /* 0x000000ffff437224 */ /* 0x100fe200030e06cb */
[----:B------:R-:W-:Y:S01]  /*9d10*/  MOV R94, R20 ;  /* 0x00000014005e7202 */ /* 0x000fe20000000f00 */
[----:B------:R-:W-:Y:S01]  /*9d20*/  IMAD.X R51, RZ, RZ, R203, P2 ;  /* 0x000000ffff337224 */ /* 0x000fe200010e06cb */
[----:B------:R-:W-:Y:S01]  /*9d30*/  ISETP.GE.OR P1, PT, R4, UR6, P0 ;  /* 0x0000000604007c0c */ /* 0x000fe20008726670 */
[----:B------:R-:W-:Y:S01]  /*9d40*/  IMAD.U32 R21, RZ, RZ, UR9 ;  /* 0x00000009ff157e24 */ /* 0x000fe2000f8e00ff */
[----:B------:R-:W-:Y:S01]  /*9d50*/  F2FP.BF16.F32.PACK_AB R4, R33, R32 ;  /* 0x000000202104723e */ /* 0x000fe200000010ff */
[----:B------:R-:W-:Y:S01]  /*9d60*/  IMAD.U32 R21, RZ, RZ, UR5 ;  /* 0x00000005ff157e24 */ /* 0x000fe2000f8e00ff */
[----:B------:R-:W-:Y:S01]  /*9d70*/  F2FP.BF16.F32.PACK_AB R5, R163, R48 ;  /* 0x00000030a305723e */ /* 0x000fe200000010ff */
[----:B------:R-:W-:Y:S01]  /*9d80*/  USHF.R.S32.HI UR5, URZ, 0x1f, UR44 ;  /* 0x0000001f3f057899 */ /* 0x000fe2000801142c */
[----:B------:R-:W-:Y:S01]  /*9d90*/  F2FP.BF16.F32.PACK_AB R6, R37, R36 ;  /* 0x000000242506723e */ /* 0x000fe200000010ff */
[----:B------:R-:W-:Y:S01]  /*9da0*/  IMAD.U32 R20, RZ, RZ, UR8 ;  /* 0x00000008ff147e24 */ /* 0x000fe2000f8e00ff */
[----:B------:R-:W-:-:S02]  /*9db0*/  F2FP.BF16.F32.PACK_AB R7, R161, R44 ;  /* 0x0000002ca107723e */ /* 0x000fc400000010ff */
[----:B------:R-:W-:Y:S02]  /*9dc0*/  MOV R87, R22 ;  /* 0x0000001600577202 */ /* 0x000fe40000000f00 */
[----:B------:R-:W-:Y:S01]  /*9dd0*/  F2FP.BF16.F32.PACK_AB R8, R41, R8 ;  /* 0x000000082908723e */ /* 0x000fe200000010ff */
[----:B------:R-:W3:Y:S01]  /*9de0*/  LDC.64 R22, c[0x0][0xc78] ;  /* 0x00031e00ff167b82 */ /* 0x000ee20000000a00 */
[----:B------:R-:W-:Y:S01]  /*9df0*/  F2FP.BF16.F32.PACK_AB R9, R166, R9 ;  /* 0x00000009a609723e */ /* 0x000fe200000010ff */
[----:B------:R3:W-:Y:S01]  /*9e00*/  STSM.16.M88.4 [R94], R4 ;  /* 0x000000045e007844 */ /* 0x0007e20000000200 */
[----:B------:R-:W-:Y:S02]  /*9e10*/  F2FP.BF16.F32.PACK_AB R10, R45, R10 ;  /* 0x0000000a2d0a723e */ /* 0x000fe400000010ff */
[----:B------:R-:W-:Y:S02]  /*9e20*/  F2FP.BF16.F32.PACK_AB R11, R164, R11 ;  /* 0x0000000ba40b723e */ /* 0x000fe400000010ff */
[----:B------:R-:W-:-:S02]  /*9e30*/  SHF.R.U64 R58, R58, 0x3, RZ ;  /* 0x000000033a3a7819 */ /* 0x000fc400000012ff */
[----:B------:R-:W-:Y:S01]  /*9e40*/  MOV R25, R24 ;  /* 0x0000001800197202 */ /* 0x000fe20000000f00 */
[----:B------:R-:W-:Y:S01]  /*9e50*/  STSM.16.M88.4 [R87], R8 ;  /* 0x0000000857007844 */ /* 0x000fe20000000200 */
[----:B------:R-:W-:Y:S02]  /*9e60*/  F2FP.BF16.F32.PACK_AB R12, R49, R12 ;  /* 0x0000000c310c723e */ /* 0x000fe400000010ff */
[----:B------:R-:W-:Y:S02]  /*9e70*/  F2FP.BF16.F32.PACK_AB R13, R162, R13 ;  /* 0x0000000da20d723e */ /* 0x000fe400000010ff */
[----:B------:R-:W-:Y:S02]  /*9e80*/  F2FP.BF16.F32.PACK_AB R14, R53, R14 ;  /* 0x0000000e350e723e */ /* 0x000fe400000010ff */
[----:B------:R-:W-:Y:S02]  /*9e90*/  F2FP.BF16.F32.PACK_AB R15, R160, R15 ;  /* 0x0000000fa00f723e */ /* 0x000fe400000010ff */
[----:B------:R-:W-:-:S02]  /*9ea0*/  SHF.R.U64 R62, R62, 0x3, RZ ;  /* 0x000000033e3e7819 */ /* 0x000fc400000012ff */
[----:B------:R-:W-:Y:S01]  /*9eb0*/  MOV R30, R30 ;  /* 0x0000001e001e7202 */ /* 0x000fe20000000f00 */
[----:B------:R-:W-:Y:S01]  /*9ec0*/  STSM.16.M88.4 [R26], R12 ;  /* 0x0000000c1a007844 */ /* 0x000fe20000000200 */
[----:B------:R-:W-:Y:S01]  /*9ed0*/  MOV R24, R66 ;  /* 0x0000004200187202 */ /* 0x000fe20000000f00 */
[C---:B---3--:R-:W-:Y:S01]  /*9ee0*/  IMAD R4, R22.reuse, UR5, RZ ;  /* 0x0000000516047c24 */ /* 0x048fe2000f8e02ff */
[----:B------:R-:W-:Y:S01]  /*9ef0*/  F2FP.BF16.F32.PACK_AB R16, R57, R16 ;  /* 0x000000103910723e */ /* 0x000fe200000010ff */
[----:B------:R-:W-:Y:S01]  /*9f00*/  IMAD.WIDE.U32 R20, R22, UR44, R20 ;  /* 0x0000002c16147c25 */ /* 0x000fe2000f8e0014 */
[----:B------:R-:W-:Y:S02]  /*9f10*/  F2FP.BF16.F32.PACK_AB R17, R154, R17 ;  /* 0x000000119a11723e */ /* 0x000fe400000010ff */
[----:B------:R-:W-:Y:S01]  /*9f20*/  F2FP.BF16.F32.PACK_AB R18, R61, R18 ;  /* 0x000000123d12723e */ /* 0x000fe200000010ff */
[----:B------:R-:W-:Y:S01]  /*9f30*/  IMAD R4, R23, UR44, R4 ;  /* 0x0000002c17047c24 */ /* 0x000fe2000f8e0204 */
        /* <DEDUP_REMOVED lines=17> */
[----:B------:R-:W-:Y:S01]  /*a050*/  LOP3.LUT R58, R58, R59, RZ, 0x3c, !PT ;  /* 0x0000003b3a3a7212 */ /* 0x000fe200078e3cff */
[----:B------:R-:W-:Y:S01]  /*a060*/  IMAD.X R59, RZ, RZ, R203, P4 ;  /* 0x000000ffff3b7224 */ /* 0x000fe200020e06cb */
        /* <DEDUP_REMOVED lines=49> */
[----:B------:R-:W-:-:S02]  /*a380*/  F2FP.BF16.F32.PACK_AB R147, R3, R150 ;  /* 0x000000960393723e */ /* 0x000fc400000010ff */
[----:B------:R-:W-:Y:S02]  /*a390*/  LEA.HI R86, R86, R225, RZ, 0x5 ;  /* 0x000000e156567211 */ /* 0x000fe400078f28ff */
        /* <DEDUP_REMOVED lines=9> */
[----:B---3--:R-:W3:Y:S02]  /*a430*/  FENCE.VIEW.ASYNC.S ;  /* 0x00000000000073c6 */ /* 0x008ee40000000000 */
[----:B---3--:R-:W-:Y:S06]  /*a440*/  BAR.ARV 0x1, 0x120 ;  /* 0x0044800000007b1d */ /* 0x008fec0000002000 */
[----:B------:R-:W-:Y:S01]  /*a450*/  ISETP.GE.OR P0, PT, R27, UR6, P0 ;  /* 0x000000061b007c0c */ /* 0x000fe20008706670 */
[----:B------:R-:W-:Y:S01]  /*a460*/  ULDC.64 UR6, c[0x0][0xc40] ;  /* 0x0003100000067ab9 */ /* 0x000fe20000000a00 */
[----:B------:R-:W3:Y:S01]  /*a470*/  SHFL.IDX PT, R3, R86, RZ, 0x1f ;  /* 0x00001fff56037589 */ /* 0x000ee200000e0000 */
[----:B------:R-:W-:-:S02]  /*a480*/  IADD3.X R5, R5, R21, R4, P2, !PT ;  /* 0x0000001505057210 */ /* 0x000fc400017fe404 */
[----:B------:R-:W-:-:S04]  /*a490*/  LEA R4, P2, R6, UR6, 0x2 ;  /* 0x0000000606047c11 */ /* 0x000fc8000f8410ff */
[----:B------:R-:W-:-:S05]  /*a4a0*/  LEA.HI.X R5, R6, UR7, R5, 0x2, P2 ;  /* 0x0000000706057c11 */ /* 0x000fca00090f1405 */
[----:B------:R4:W-:Y:S04]  /*a4b0*/  @!P1 STG.E desc[UR46][R4.64+0x20], R2 ;  /* 0x0000200204009986 */ /* 0x0009e8000c10192e */
[----:B------:R4:W-:Y:S01]  /*a4c0*/  @!P0 STG.E desc[UR46][R4.64], R0 ;  /* 0x0000000004008986 */ /* 0x0009e2000c10192e */
[----:B---3--:R-:W-:-:S13]  /*a4d0*/  ISETP.NE.AND P0, PT, R3, 0x7, PT ;  /* 0x000000070300780c */ /* 0x008fda0003f05270 */
[----:B----4-:R-:W-:Y:S05]  /*a4e0*/  @P0 BRA `(.L_x_10653) ;  /* 0x0000000c00040947 */ /* 0x010fea0003800000 */
        /* <DEDUP_REMOVED lines=14> */
[----:B---3--:R-:W-:Y:S01]  /*a5d0*/  UMOV UR40, UR5 ;  /* 0x0000000500287c82 */ /* 0x008fe20008000000 */
[----:B------:R-:W-:Y:S01]  /*a5e0*/  UMOV UR41, UR8 ;  /* 0x0000000800297c82 */ /* 0x000fe20008000000 */
[----:B------:R-:W-:Y:S01]  /*a5f0*/  UMOV UR5, 0x80 ;  /* 0x0000008000057882 */ /* 0x000fe20000000000 */
[----:B------:R3:W-:Y:S02]  /*a600*/  UTMASTG.5D [UR40], [UR6] ;  /* 0x00000028060073b5 */ /* 0x0007e40008020000 */
[----:B---3--:R-:W-:Y:S01]  /*a610*/  UMOV UR40, UR9 ;  /* 0x0000000900287c82 */ /* 0x008fe20008000000 */
[----:B------:R-:W-:Y:S01]  /*a620*/  UMOV UR41, UR5 ;  /* 0x0000000500297c82 */ /* 0x000fe20008000000 */
[----:B------:R-:W-:Y:S01]  /*a630*/  UMOV UR5, 0xc0 ;  /* 0x000000c000057882 */ /* 0x000fe20000000000 */
[----:B------:R3:W-:Y:S02]  /*a640*/  UTMASTG.5D [UR40], [UR6] ;  /* 0x00000028060073b5 */ /* 0x0007e40008020000 */
[----:B---3--:R-:W-:Y:S01]  /*a650*/  UMOV UR40, UR10 ;  /* 0x0000000a00287c82 */ /* 0x008fe20008000000 */
[----:B------:R-:W-:Y:S01]  /*a660*/  UMOV UR41, UR5 ;  /* 0x0000000500297c82 */ /* 0x000fe20008000000 */
[----:B------:R-:W-:Y:S01]  /*a670*/  UIADD3 UR5, UR39, 0x32420, URZ ;  /* 0x0003242027057890 */ /* 0x000fe2000fffe03f */
[----:B------:R3:W-:Y:S03]  /*a680*/  UTMASTG.5D [UR40], [UR6] ;  /* 0x00000028060073b5 */ /* 0x0007e60008020000 */
[----:B------:R-:W-:Y:S01]  /*a690*/  UPRMT UR5, URZ, 0x654, UR5 ;  /* 0x000006543f057896 */ /* 0x000fe20008000005 */
[----:B------:R0:W-:Y:S01]  /*a6a0*/  UTMACMDFLUSH ;  /* 0x00000000000079b7 */ /* 0x0001e20000000000 */
[----:B------:R-:W-:-:S07]  /*a6b0*/  DEPBAR.LE SB0, 0x0 ;  /* 0x000080000000791a */ /* 0x000fce0000000000 */
[----:B---3--:R-:W-:Y:S03]  /*a6c0*/  SYNCS.ARRIVE.TRANS64.RED.A1T0 RZ, [UR5], RZ ;  /* 0x000000ffffff79a7 */ /* 0x008fe60008100405 */
.L_x_10655:
[----:B------:R-:W-:Y:S05]  /*a6d0*/  BSYNC B0 ;  /* 0x0000000000007941 */ /* 0x000fea0003800000 */
.L_x_10654:
[----:B------:R-:W-:Y:S05]  /*a6e0*/  BRA `(.L_x_10653) ;  /* 0x0000000800847947 */ /* 0x000fea0003800000 */
.L_x_10652:
[----:B------:R-:W3:Y:S01]  /*a6f0*/  LDC R12, c[0x0][0xeac] ;  /* 0x0003ab00ff0c7b82 */ /* 0x000ee20000000800 */
[----:B------:R-:W-:Y:S01]  /*a700*/  ISETP.GT.AND P0, PT, R225, 0x7f, PT ;  /* 0x0000007fe100780c */ /* 0x000fe20003f04270 */
[----:B------:R-:W-:Y:S01]  /*a710*/  USHF.R.S32.HI UR5, URZ, 0x1f, UR43 ;  /* 0x0000001f3f057899 */ /* 0x000fe2000801142b */
[----:B------:R-:W-:Y:S01]  /*a720*/  BSSY B0, `(.L_x_10656) ;  /* 0x000001c000007945 */ /* 0x000fe20003800000 */
[----:B------:R-:W-:Y:S01]  /*a730*/  USHF.R.S32.HI UR6, URZ, 0x1f, UR44 ;  /* 0x0000001f3f067899 */ /* 0x000fe2000801142c */
[----:B------:R-:W-:Y:S02]  /*a740*/  SHF.R.S32.HI R219, RZ, 0x1f, R218 ;  /* 0x0000001fffdb7819 */ /* 0x000fe400000114da */
[----:B------:R-:W-:Y:S01]  /*a750*/  SHF.R.S32.HI R14, RZ, 0x1f, R225 ;  /* 0x0000001fff0e7819 */ /* 0x000fe200000114e1 */
[----:B------:R-:W4:Y:S08]  /*a760*/  LDC.64 R6, c[0x0][0xbe0] ;  /* 0x0002f800ff067b82 */ /* 0x000f300000000a00 */
[----:B------:R-:W1:Y:S01]  /*a770*/  LDC.64 R8, c[0x0][0xbe8] ;  /* 0x0002fa00ff087b82 */ /* 0x000e620000000a00 */
[----:B------:R-:W-:Y:S05]  /*a780*/  @P0 BRA `(.L_x_10657) ;  /* 0x0000000000540947 */ /* 0x000fea0003800000 */
[----:B------:R-:W5:Y:S01]  /*a790*/  S2R R0, SR_TID.X ;  /* 0x0000000000007919 */ /* 0x000f620000002100 */
[----:B------:R-:W-:Y:S01]  /*a7a0*/  ULDC UR7, c[0x0][0xb88] ;  /* 0x0002e20000077ab9 */ /* 0x000fe20000000800 */
[----:B-----5:R-:W-:-:S04]  /*a7b0*/  IADD3 R2, R221, -0x80, R0 ;  /* 0xffffff80dd027810 */ /* 0x020fc80007ffe000 */
[----:B------:R-:W-:-:S13]  /*a7c0*/  ISETP.GE.AND P0, PT, R2, UR7, PT ;  /* 0x0000000702007c0c */ /* 0x000fda000bf06270 */
[----:B------:R-:W-:Y:S05]  /*a7d0*/  @P0 BRA `(.L_x_10657) ;  /* 0x0000000000400947 */ /* 0x000fea0003800000 */
[----:B------:R-:W5:Y:S01]  /*a7e0*/  LDC.64 R4, c[0x0][0xc70] ;  /* 0x00031c00ff047b82 */ /* 0x000f620000000a00 */
[----:B------:R-:W-:Y:S01]  /*a7f0*/  SHF.R.S32.HI R3, RZ, 0x1f, R2 ;  /* 0x0000001fff037819 */ /* 0x000fe20000011402 */
[----:B------:R-:W-:-:S06]  /*a800*/  ULDC.64 UR8, c[0x0][0xc40] ;  /* 0x0003100000087ab9 */ /* 0x000fcc0000000a00 */
[----:B------:R-:W1:Y:S01]  /*a810*/  LDC.64 R10, c[0x0][0xc78] ;  /* 0x00031e00ff0a7b82 */ /* 0x000e620000000a00 */
[C---:B-----5:R-:W-:Y:S02]  /*a820*/  IMAD R0, R4.reuse, UR5, RZ ;  /* 0x0000000504007c24 */ /* 0x060fe4000f8e02ff */
[----:B------:R-:W-:-:S04]  /*a830*/  IMAD.WIDE.U32 R2, R4, UR43, R2 ;  /* 0x0000002b04027c25 */ /* 0x000fc8000f8e0002 */
[----:B------:R-:W-:Y:S02]  /*a840*/  IMAD R5, R5, UR43, R0 ;  /* 0x0000002b05057c24 */ /* 0x000fe4000f8e0200 */
[C---:B-1----:R-:W-:Y:S02]  /*a850*/  IMAD R0, R10.reuse, UR6, RZ ;  /* 0x000000060a007c24 */ /* 0x042fe4000f8e02ff */
[----:B------:R-:W-:Y:S02]  /*a860*/  IMAD.IADD R3, R3, 0x1, R5 ;  /* 0x0000000103037824 */ /* 0x000fe400078e0205 */
[----:B------:R-:W-:Y:S02]  /*a870*/  IMAD R5, R11, UR44, R0 ;  /* 0x0000002c0b057c24 */ /* 0x000fe4000f8e0200 */
[----:B------:R-:W-:-:S05]  /*a880*/  IMAD.WIDE.U32 R2, R10, UR44, R2 ;  /* 0x0000002c0a027c25 */ /* 0x000fca000f8e0002 */
[----:B------:R-:W-:Y:S02]  /*a890*/  IADD3 R3, R3, R5, RZ ;  /* 0x0000000503037210 */ /* 0x000fe40007ffe0ff */
[----:B------:R-:W-:-:S04]  /*a8a0*/  LEA R4, P0, R2, UR8, 0x2 ;  /* 0x0000000802047c11 */ /* 0x000fc8000f8010ff */
[----:B------:R-:W-:Y:S01]  /*a8b0*/  LEA.HI.X R5, R2, UR9, R3, 0x2, P0 ;  /* 0x0000000902057c11 */ /* 0x000fe200080f1403 */
[----:B------:R-:W-:-:S05]  /*a8c0*/  IMAD.MOV.U32 R3, RZ, RZ, -0x800000 ;  /* 0xff800000ff037424 */ /* 0x000fca00078e00ff */
[----:B------:R1:W-:Y:S03]  /*a8d0*/  STG.E desc[UR46][R4.64], R3 ;  /* 0x0000000304007986 */ /* 0x0003e6000c10192e */
.L_x_10657:
[----:B------:R-:W-:Y:S05]  /*a8e0*/  BSYNC B0 ;  /* 0x0000000000007941 */ /* 0x000fea0003800000 */
.L_x_10656:
[----:B----4-:R-:W-:Y:S01]  /*a8f0*/  IMAD R0, R6, UR5, RZ ;  /* 0x0000000506007c24 */ /* 0x010fe2000f8e02ff */
[----:B------:R-:W-:Y:S01]  /*a900*/  LEA.HI R14, R14, R225, RZ, 0x3 ;  /* 0x000000e10e0e7211 */ /* 0x000fe200078f18ff */
[----:B------:R-:W-:Y:S01]  /*a910*/  ULDC UR5, c[0x0][0xb88] ;  /* 0x0002e20000057ab9 */ /* 0x000fe20000000800 */
[----:B-1----:R-:W-:Y:S01]  /*a920*/  IMAD.WIDE.U32 R4, R6, UR43, R218 ;  /* 0x0000002b06047c25 */ /* 0x002fe2000f8e00da */
[----:B------:R-:W-:Y:S01]  /*a930*/  UIADD3 UR42, -UR42, UR5, URZ ;  /* 0x000000052a2a7290 */ /* 0x000fe2000fffe13f */
[----:B------:R-:W-:Y:S01]  /*a940*/  SHF.R.S32.HI R2, RZ, 0x3, R14 ;  /* 0x00000003ff027819 */ /* 0x000fe2000001140e */
[----:B------:R-:W-:Y:S01]  /*a950*/  ULOP3.LUT UR40, URZ, UR40, URZ, 0x33, !UPT ;  /* 0x000000283f287292 */ /* 0x000fe2000f8e333f */
[----:B------:R-:W-:Y:S01]  /*a960*/  IMAD R3, R7, UR43, R0 ;  /* 0x0000002b07037c24 */ /* 0x000fe2000f8e0200 */
[----:B------:R-:W-:Y:S02]  /*a970*/  BSSY B0, `(.L_x_10658) ;  /* 0x0000026000007945 */ /* 0x000fe40003800000 */
[C---:B------:R-:W-:Y:S01]  /*a980*/  ISETP.GE.AND P2, PT, R2.reuse, UR42, PT ;  /* 0x0000002a02007c0c */ /* 0x040fe2000bf46270 */
[----:B------:R-:W-:-:S02]  /*a990*/  VIADD R0, R2, 0x20 ;  /* 0x0000002002007836 */ /* 0x000fc40000000000 */
[----:B------:R-:W-:Y:S02]  /*a9a0*/  VIADD R6, R2, 0x40 ;  /* 0x0000004002067836 */ /* 0x000fe40000000000 */
[----:B------:R-:W-:Y:S01]  /*a9b0*/  IMAD.IADD R5, R5, 0x1, R3 ;  /* 0x0000000105057824 */ /* 0x000fe200078e0203 */
[----:B------:R-:W-:Y:S01]  /*a9c0*/  ISETP.GE.AND P0, PT, R0, UR42, PT ;  /* 0x0000002a00007c0c */ /* 0x000fe2000bf06270 */
[----:B------:R-:W-:Y:S01]  /*a9d0*/  IMAD R0, R8, UR6, RZ ;  /* 0x0000000608007c24 */ /* 0x000fe2000f8e02ff */
[----:B------:R-:W-:Y:S01]  /*a9e0*/  SHF.R.S32.HI R3, RZ, 0x1f, R2 ;  /* 0x0000001fff037819 */ /* 0x000fe20000011402 */
[----:B---3--:R-:W-:Y:S01]  /*a9f0*/  VIADD R11, R12, UR40 ;  /* 0x000000280c0b7c36 */ /* 0x008fe20008000000 */
[----:B------:R-:W-:Y:S01]  /*aa00*/  ISETP.GE.AND P1, PT, R6, UR42, PT ;  /* 0x0000002a06007c0c */ /* 0x000fe2000bf26270 */
        /* <DEDUP_REMOVED lines=28> */
.L_x_10659:
[----:B------:R-:W-:Y:S05]  /*abd0*/  BSYNC B0 ;  /* 0x0000000000007941 */ /* 0x000fea0003800000 */
.L_x_10658:
[----:B------:R-:W-:Y:S01]  /*abe0*/  BSSY B0, `(.L_x_10660) ;  /* 0x000001b000007945 */ /* 0x000fe20003800000 */
[----:B------:R-:W-:-:S03]  /*abf0*/  ISETP.GE.AND P2, PT, R0, UR42, PT ;  /* 0x0000002a00007c0c */ /* 0x000fc6000bf46270 */
[----:B------:R-:W-:Y:S10]  /*ac00*/  @P0 BRA `(.L_x_10661) ;  /* 0x0000000000600947 */ /* 0x000ff40003800000 */
[----:B-1----:R-:W-:Y:S01]  /*ac10*/  IADD3 R9, P0, R4, 0x20, RZ ;  /* 0x0000002004097810 */ /* 0x002fe20007f1e0ff */
        /* <DEDUP_REMOVED lines=23> */
.L_x_10661:
[----:B------:R-:W-:Y:S05]  /*ad90*/  BSYNC B0 ;  /* 0x0000000000007941 */ /* 0x000fea0003800000 */
.L_x_10660:
[----:B------:R-:W-:Y:S04]  /*ada0*/  BSSY B0, `(.L_x_10662) ;  /* 0x000001a000007945 */ /* 0x000fe80003800000 */
[----:B------:R-:W-:Y:S05]  /*adb0*/  @P1 BRA `(.L_x_10663) ;  /* 0x0000000000601947 */ /* 0x000fea0003800000 */
[----:B-1-3--:R-:W-:Y:S01]  /*adc0*/  IADD3 R9, P0, R4, 0x40, RZ ;  /* 0x0000004004097810 */ /* 0x00afe20007f1e0ff */
        /* <DEDUP_REMOVED lines=23> */
.L_x_10663:
[----:B------:R-:W-:Y:S05]  /*af40*/  BSYNC B0 ;  /* 0x0000000000007941 */ /* 0x000fea0003800000 */
.L_x_10662:
        /* <DEDUP_REMOVED lines=26> */
.L_x_10664:
[----:B------:R-:W-:Y:S05]  /*b0f0*/  BSYNC B0 ;  /* 0x0000000000007941 */ /* 0x000fea0003800000 */
.L_x_10653:
[----:B------:R-:W5:Y:S02]  /*b100*/  LDC R0, c[0x0][0xea8] ;  /* 0x0003aa00ff007b82 */ /* 0x000f640000000800 */
[----:B-----5:R-:W-:-:S13]  /*b110*/  ISETP.LE.AND P0, PT, R0, UR4, PT ;  /* 0x0000000400007c0c */ /* 0x020fda000bf03270 */
[----:B------:R-:W-:Y:S05]  /*b120*/  @!P0 BRA `(.L_x_10665) ;  /* 0xffffff5c003c8947 */ /* 0x000fea000383ffff */
[----:B------:R-:W-:Y:S05]  /*b130*/  EXIT ;  /* 0x000000000000794d */ /* 0x000fea0003800000 */
.L_x_10616:
[----:B------:R-:W-:-:S08]  /*b140*/  NOP ;  /* 0x0000000000007918 */ /* 0x000fd00000000000 */
[----:B---3--:R-:W1:-:S00]  /*b150*/  USETMAXREG.DEALLOC.CTAPOOL 0x18 ;  /* 0x00000018000079c8 */ /* 0x008e4000080e0500 */
        /* <DEDUP_REMOVED lines=12> */
[----:B------:R-:W-:Y:S01]  /*b220*/  ULDC UR44, c[0x0][0xc] ;  /* 0x00000300002c7ab9 */ /* 0x000fe20000000800 */
[----:B------:R-:W-:Y:S01]  /*b230*/  IMAD.MOV.U32 R17, RZ, RZ, 0x1 ;  /* 0x00000001ff117424 */ /* 0x000fe200078e00ff */
[----:B------:R-:W-:Y:S01]  /*b240*/  ULDC.64 UR38, c[0x0][0x198] ;  /* 0x0000660000267ab9 */ /* 0x000fe20000000a00 */
[----:B------:R-:W-:Y:S01]  /*b250*/  IMAD.MOV.U32 R16, RZ, RZ, RZ ;  /* 0x000000ffff107224 */ /* 0x000fe200078e00ff */
[----:B------:R1:W-:Y:S04]  /*b260*/  STL [R1], R0 ;  /* 0x0000000001007387 */ /* 0x0003e80000100800 */
[----:B------:R1:W-:Y:S02]  /*b270*/  STL [R1+0x4], RZ ;  /* 0x000004ff01007387 */ /* 0x0003e40000100800 */
.L_x_10716:
[----:B--23--:R-:W2:Y:S01]  /*b280*/  LDL R6, [R1] ;  /* 0x0000000001067983 */ /* 0x00cea20000100800 */
        /* <DEDUP_REMOVED lines=12> */
[----:B----4-:R-:W-:Y:S05]  /*b350*/  @!P0 BRA `(.L_x_10667) ;  /* 0x0000000000208947 */ /* 0x010fea0003800000 */
        /* <DEDUP_REMOVED lines=8> */
.L_x_10667:
[----:B------:R-:W-:Y:S01]  /*b3e0*/  ULDC UR11, c[0x0][0xec4] ;  /* 0x0003b100000b7ab9 */ /* 0x000fe20000000800 */
[----:B------:R-:W-:Y:S01]  /*b3f0*/  UMOV UR9, UR10 ;  /* 0x0000000a00097c82 */ /* 0x000fe20008000000 */
[----:B------:R-:W-:-:S11]  /*b400*/  UISETP.NE.AND UP0, UPT, UR11, 0x1, UPT ;  /* 0x000000010b00788c */ /* 0x000fd6000bf05270 */
[----:B------:R-:W-:Y:S02]  /*b410*/  @UP0 ULDC.64 UR12, c[0x0][0xec8] ;  /* 0x0003b200000c0ab9 */ /* 0x000fe40000000a00 */
[----:B------:R-:W-:-:S04]  /*b420*/  UIMAD.WIDE.U32 UR6, UR10, UR12, URZ ;  /* 0x0000000c0a0672a5 */ /* 0x000fc8000f8e003f */
[----:B------:R-:W-:-:S04]  /*b430*/  @UP0 USHF.R.U32.HI UR9, URZ, UR13, UR7 ;  /* 0x0000000d3f090299 */ /* 0x000fc80008011607 */
[----:B------:R-:W-:-:S12]  /*b440*/  UIMAD UR6, UR9, UR11, URZ ;  /* 0x0000000b090672a4 */ /* 0x000fd8000f8e023f */
.L_x_10668:
[----:B------:R-:W1:Y:S01]  /*b450*/  LDC R0, c[0x0][0x404] ;  /* 0x00010100ff007b82 */ /* 0x000e620000000800 */
[----:B------:R-:W-:Y:S01]  /*b460*/  ULOP3.LUT UR7, URZ, UR9, URZ, 0x33, !UPT ;  /* 0x000000093f077292 */ /* 0x000fe2000f8e333f */
[----:B------:R-:W-:Y:S01]  /*b470*/  BSSY B6, `(.L_x_10669) ;  /* 0x000027a000067945 */ /* 0x000fe20003800000 */
[----:B------:R-:W-:Y:S01]  /*b480*/  ULDC.64 UR12, c[0x0][0x3f8] ;  /* 0x0000fe00000c7ab9 */ /* 0x000fe20000000a00 */
[----:B------:R-:W-:Y:S01]  /*b490*/  ULDC UR9, c[0x0][0xeac] ;  /* 0x0003ab0000097ab9 */ /* 0x000fe20000000800 */
[----:B------:R-:W-:Y:S01]  /*b4a0*/  ISETP.NE.U32.AND P0, PT, RZ, UR12, PT ;  /* 0x0000000cff007c0c */ /* 0x000fe2000bf05070 */
[----:B------:R-:W-:Y:S02]  /*b4b0*/  UIADD3 UR7, UR7, UR9, URZ ;  /* 0x0000000907077290 */ /* 0x000fe4000fffe03f */
[----:B------:R-:W2:Y:S01]  /*b4c0*/  LDC R2, c[0x0][0x288] ;  /* 0x0000a200ff027b82 */ /* 0x000ea20000000800 */
[----:B------:R-:W-:Y:S01]  /*b4d0*/  ISETP.NE.AND.EX P0, PT, RZ, UR13, PT, P0 ;  /* 0x0000000dff007c0c */ /* 0x000fe2000bf05300 */
[----:B------:R-:W-:Y:S01]  /*b4e0*/  USHF.L.U32 UR41, UR7, 0x7, URZ ;  /* 0x0000000707297899 */ /* 0x000fe2000800063f */
[----:B------:R-:W-:Y:S01]  /*b4f0*/  ULDC UR9, c[0x0][0xeb8] ;  /* 0x0003ae0000097ab9 */ /* 0x000fe20000000800 */
[----:B------:R-:W-:-:S02]  /*b500*/  UIADD3 UR6, UR10, -UR6, URZ ;  /* 0x800000060a067290 */ /* 0x000fc4000fffe03f */
[----:B------:R-:W-:Y:S02]  /*b510*/  UISETP.NE.AND UP0, UPT, UR9, 0x1, UPT ;  /* 0x000000010900788c */ /* 0x000fe4000bf05270 */
[----:B------:R-:W3:Y:S01]  /*b520*/  LDC R4, c[0x0][0x2e0] ;  /* 0x0000b800ff047b82 */ /* 0x000ee20000000800 */
[----:B------:R-:W-:Y:S01]  /*b530*/  IMAD.U32 R5, RZ, RZ, UR41 ;  /* 0x00000029ff057e24 */ /* 0x000fe2000f8e00ff */
[----:B------:R-:W-:Y:S02]  /*b540*/  ULDC UR7, c[0x0][0xec4] ;  /* 0x0003b10000077ab9 */ /* 0x000fe40000000800 */
[----:B------:R-:W-:Y:S01]  /*b550*/  UIMAD UR8, UR8, UR7, UR6 ;  /* 0x00000007080872a4 */ /* 0x000fe2000f8e0206 */
[----:B-1----:R-:W-:-:S04]  /*b560*/  SEL R3, R0, 0x1, P0 ;  /* 0x0000000100037807 */ /* 0x002fc80000000000 */
[----:B------:R-:W-:Y:S01]  /*b570*/  @UP0 ULDC UR6, c[0x0][0xebc] ;  /* 0x0003af0000060ab9 */ /* 0x000fe20000000800 */
[----:B------:R-:W-:Y:S01]  /*b580*/  @UP0 ULDC UR10, c[0x0][0xec0] ;  /* 0x0003b000000a0ab9 */ /* 0x000fe20000000800 */
[----:B------:R-:W-:Y:S02]  /*b590*/  UIMAD.WIDE.U32 UR6, UR8, UR6, URZ ;  /* 0x00000006080672a5 */ /* 0x000fe4000f8e003f */
[----:B------:R-:W-:Y:S01]  /*b5a0*/  UMOV UR43, UR8 ;  /* 0x00000008002b7c82 */ /* 0x000fe20008000000 */
[----:B--2---:R-:W-:Y:S01]  /*b5b0*/  IADD3 R2, R5, 0xdf, -R2 ;  /* 0x000000df05027810 */ /* 0x004fe20007ffe802 */
[----:B------:R-:W-:-:S04]  /*b5c0*/  @UP0 USHF.R.U32.HI UR43, URZ, UR10, UR7 ;  /* 0x0000000a3f2b0299 */ /* 0x000fc80008011607 */
[----:B------:R-:W-:Y:S01]  /*b5d0*/  UIADD3 UR42, -UR43, URZ, URZ ;  /* 0x0000003f2b2a7290 */ /* 0x000fe2000fffe13f */
[----:B---3--:R-:W-:-:S03]  /*b5e0*/  IMAD R0, R3, R4, 0x5f ;  /* 0x0000005f03007424 */ /* 0x008fc600078e0204 */
[----:B------:R-:W-:Y:S01]  /*b5f0*/  UIMAD UR42, UR9, UR42, UR8 ;  /* 0x0000002a092a72a4 */ /* 0x000fe2000f8e0208 */
[----:B------:R-:W-:Y:S02]  /*b600*/  IMAD R2, R3, R4, R2 ;  /* 0x0000000403027224 */ /* 0x000fe400078e0202 */
[----:B------:R-:W-:-:S04]  /*b610*/  IMAD.HI R0, R0, 0x2aaaaaab, RZ ;  /* 0x2aaaaaab00007827 */ /* 0x000fc800078e02ff */
[----:B------:R-:W-:Y:S01]  /*b620*/  IMAD.HI R2, R2, 0x2aaaaaab, RZ ;  /* 0x2aaaaaab02027827 */ /* 0x000fe200078e02ff */
[----:B------:R-:W-:-:S04]  /*b630*/  SHF.R.U32.HI R3, RZ, 0x1f, R0 ;  /* 0x0000001fff037819 */ /* 0x000fc80000011600 */
[----:B------:R-:W-:Y:S02]  /*b640*/  SHF.R.U32.HI R5, RZ, 0x1f, R2 ;  /* 0x0000001fff057819 */ /* 0x000fe40000011602 */
[----:B------:R-:W-:Y:S02]  /*b650*/  LEA.HI.SX32 R3, R0, R3, 0x1c ;  /* 0x0000000300037211 */ /* 0x000fe400078fe2ff */
[----:B------:R-:W-:-:S04]  /*b660*/  LEA.HI.SX32 R2, R2, R5, 0x1c ;  /* 0x0000000502027211 */ /* 0x000fc800078fe2ff */
[----:B------:R-:W-:-:S04]  /*b670*/  VIMNMX R19, R3, R2, PT ;  /* 0x0000000203137248 */ /* 0x000fc80003fe0100 */
[----:B------:R-:W-:-:S13]  /*b680*/  ISETP.GT.AND P0, PT, R19, RZ, PT ;  /* 0x000000ff1300720c */ /* 0x000fda0003f04270 */
        /* <DEDUP_REMOVED lines=19> */
.L_x_10670:
        /* <DEDUP_REMOVED lines=22> */
.L_x_10672:
        /* <DEDUP_REMOVED lines=19> */
.L_x_10674:
        /* <DEDUP_REMOVED lines=16> */
.L_x_10673:
[----:B------:R-:W-:Y:S01]  /*bb50*/  ULDC.64 UR4, c[0x0][0xaf0] ;  /* 0x0002bc0000047ab9 */ /* 0x000fe20000000a00 */
[----:B------:R-:W-:Y:S01]  /*bb60*/  IMAD.U32 R5, RZ, RZ, UR43 ;  /* 0x0000002bff057e24 */ /* 0x000fe2000f8e00ff */
[----:B------:R-:W-:Y:S01]  /*bb70*/  ISETP.NE.U32.AND P0, PT, RZ, UR4, PT ;  /* 0x00000004ff007c0c */ /* 0x000fe2000bf05070 */
[----:B------:R-:W1:Y:S01]  /*bb80*/  LDC R0, c[0x0][0x428] ;  /* 0x00010a00ff007b82 */ /* 0x000e620000000800 */
[----:B------:R-:W-:Y:S01]  /*bb90*/  MOV R6, UR43 ;  /* 0x0000002b00067c02 */ /* 0x000fe20008000f00 */
        /* <DEDUP_REMOVED lines=25> */
.L_x_10729:
[----:B------:R-:W-:Y:S01]  /*bd30*/  UMOV UR4, 0xffffffff ;  /* 0xffffffff00047882 */ /* 0x000fe20000000000 */
[----:B------:R-:W-:Y:S02]  /*bd40*/  SHF.R.S32.HI R7, RZ, 0x1f, R6 ;  /* 0x0000001fff077819 */ /* 0x000fe40000011406 */
[----:B------:R-:W-:Y:S05]  /*bd50*/  BRA.DIV UR4, `(.L_x_10676) ;  /* 0x0000002604b47947 */ /* 0x000fea000b800000 */
[----:B------:R-:W-:-:S13]  /*bd60*/  ELECT P6, URZ, PT ;  /* 0x00000000003f782f */ /* 0x000fda00038c0000 */
.L_x_10732:
        /* <DEDUP_REMOVED lines=20> */
.L_x_10678:
[----:B-1----:R-:W-:Y:S01]  /*beb0*/  IMAD R10, R16, 0x8, R18 ;  /* 0x00000008100a7824 */ /* 0x002fe200078e0212 */
[----:B------:R-:W-:-:S04]  /*bec0*/  SHF.L.U32 R5, R17, 0x1f, RZ ;  /* 0x0000001f11057819 */ /* 0x000fc800000006ff */
[----:B------:R-:W1:Y:S02]  /*bed0*/  SYNCS.PHASECHK.TRANS64.TRYWAIT P2, [R10+URZ+0x32440], R5 ;  /* 0x032440050a0075a7 */ /* 0x000e64000804017f */
[----:B-1----:R-:W-:Y:S05]  /*bee0*/  @!P2 BRA `(.L_x_10679) ;  /* 0x000000240070a947 */ /* 0x002fea0003800000 */
.L_x_10733:
        /* <DEDUP_REMOVED lines=11> */
.L_x_10680:
        /* <DEDUP_REMOVED lines=16> */
.L_x_10677:
[----:B------:R-:W2:Y:S01]  /*c0a0*/  LDL.LU R9, [R1+0x4] ;  /* 0x0000040001097983 */ /* 0x000ea20000300800 */
[----:B------:R-:W-:Y:S05]  /*c0b0*/  WARPSYNC.ALL ;  /* 0x0000000000007948 */ /* 0x000fea0003800000 */
[----:B------:R-:W-:Y:S01]  /*c0c0*/  BAR.SYNC.DEFER_BLOCKING 0x8, 0x120 ;  /* 0x0204800000007b1d */ /* 0x000fe20000010000 */
[----:B------:R-:W-:-:S05]  /*c0d0*/  ELECT P2, URZ, PT ;  /* 0x00000000003f782f */ /* 0x000fca0003840000 */
[----:B------:R-:W-:Y:S01]  /*c0e0*/  BSSY B0, `(.L_x_10681) ;  /* 0x0000030000007945 */ /* 0x000fe20003800000 */
[----:B--2---:R-:W-:-:S05]  /*c0f0*/  VIADD R9, R9, 0x1 ;  /* 0x0000000109097836 */ /* 0x004fca0000000000 */
[----:B------:R1:W-:Y:S02]  /*c100*/  STL [R1+0x4], R9 ;  /* 0x0000040901007387 */ /* 0x0003e40000100800 */
[----:B------:R-:W-:Y:S05]  /*c110*/  @!P2 BRA `(.L_x_10682) ;  /* 0x0000000000b0a947 */ /* 0x000fea0003800000 */
        /* <DEDUP_REMOVED lines=14> */
[----:B--2---:R-:W-:Y:S01]  /*c200*/  IMAD.MOV.U32 R5, RZ, RZ, 0x10000 ;  /* 0x00010000ff057424 */ /* 0x004fe200078e00ff */
        /* <DEDUP_REMOVED lines=22> */
[----:B--2---:R-:W-:Y:S01]  /*c370*/  UIADD3 UR8, UR17, 0x2e400, URZ ;  /* 0x0002e40011087890 */ /* 0x004fe2000fffe03f */
[----:B------:R-:W-:-:S02]  /*c380*/  UMOV UR10, 0xc0 ;  /* 0x000000c0000a7882 */ /* 0x000fc40000000000 */
[----:B------:R-:W-:Y:S01]  /*c390*/  UMOV UR17, UR33 ;  /* 0x0000002100117c82 */ /* 0x000fe20008000000 */
[----:B------:R-:W-:Y:S01]  /*c3a0*/  UMOV UR9, UR33 ;  /* 0x0000002100097c82 */ /* 0x000fe20008000000 */
[----:B------:R3:W-:Y:S04]  /*c3b0*/  UTMALDG.4D [UR16], [UR6], desc[UR14] ;  /* 0x00000e10060075b4 */ /* 0x0007e80008019000 */
[----:B------:R3:W-:Y:S02]  /*c3c0*/  UTMALDG.4D [UR8], [UR6], desc[UR14] ;  /* 0x00000e08060075b4 */ /* 0x0007e40008019000 */
[----:B---3--:R-:W-:Y:S01]  /*c3d0*/  NOP ;  /* 0x0000000000007918 */ /* 0x008fe20000000000 */
.L_x_10682:
[----:B------:R-:W-:Y:S05]  /*c3e0*/  BSYNC B0 ;  /* 0x0000000000007941 */ /* 0x000fea0003800000 */
.L_x_10681:
[----:B------:R-:W-:-:S04]  /*c3f0*/  LEA.HI R5, R9, R9, RZ, 0x1 ;  /* 0x0000000909057211 */ /* 0x000fc800078f08ff */
[----:B------:R-:W-:-:S05]  /*c400*/  LOP3.LUT R5, R5, 0xfffffffe, RZ, 0xc0, !PT ;  /* 0xfffffffe05057812 */ /* 0x000fca00078ec0ff */
[----:B------:R-:W-:-:S05]  /*c410*/  IMAD.IADD R5, R9, 0x1, -R5 ;  /* 0x0000000109057824 */ /* 0x000fca00078e0a05 */
[----:B------:R-:W-:-:S04]  /*c420*/  SHF.L.U32 R5, R5, 0x1f, RZ ;  /* 0x0000001f05057819 */ /* 0x000fc800000006ff */
[----:B------:R-:W2:Y:S02]  /*c430*/  SYNCS.PHASECHK.TRANS64.TRYWAIT P2, [R18+URZ+0x32420], R5 ;  /* 0x03242005120075a7 */ /* 0x000ea4000804017f */
[----:B--2---:R-:W-:Y:S05]  /*c440*/  @!P2 BRA `(.L_x_10683) ;  /* 0x00000020002ca947 */ /* 0x004fea0003800000 */
.L_x_10734:
[----:B------:R-:W-:Y:S01]  /*c450*/  ULDC.64 UR4, c[0x0][0x408] ;  /* 0x0001020000047ab9 */ /* 0x000fe20000000a00 */
[----:B------:R-:W-:Y:S04]  /*c460*/  BSSY B0, `(.L_x_10684) ;  /* 0x0000030000007945 */ /* 0x000fe80003800000 */
[----:B------:R-:W-:Y:S05]  /*c470*/  @!P6 BRA `(.L_x_10685) ;  /* 0x0000000000b8e947 */ /* 0x000fea0003800000 */
[----:B------:R-:W-:Y:S01]  /*c480*/  IMAD R10, R16, 0x8, R18 ;  /* 0x00000008100a7824 */ /* 0x000fe200078e0212 */
[----:B--2---:R-:W-:Y:S01]  /*c490*/  SHF.L.U32 R5, R17, 0x1f, RZ ;  /* 0x0000001f11057819 */ /* 0x004fe200000006ff */
[----:B-1----:R-:W1:Y:S03]  /*c4a0*/  S2R R9, SR_TID.X ;  /* 0x0000000000097919 */ /* 0x002e660000002100 */
[----:B------:R-:W2:Y:S01]  /*c4b0*/  SYNCS.PHASECHK.TRANS64.TRYWAIT P2, [R10+URZ+0x32460], R5 ;  /* 0x032460050a0075a7 */ /* 0x000ea2000804017f */
[----:B-1----:R-:W-:-:S04]  /*c4c0*/  LOP3.LUT R9, R9, 0x7f, RZ, 0xc0, !PT ;  /* 0x0000007f09097812 */ /* 0x002fc800078ec0ff */
[----:B------:R-:W-:Y:S01]  /*c4d0*/  ISETP.NE.AND P3, PT, R9, RZ, PT ;  /* 0x000000ff0900720c */ /* 0x000fe20003f65270 */
[----:B--2---:R-:W-:-:S12]  /*c4e0*/  @!P2 BRA `(.L_x_10686) ;  /* 0x000000200018a947 */ /* 0x004fd80003800000 */
.L_x_10735:
        /* <DEDUP_REMOVED lines=8> */
.L_x_10687:
        /* <DEDUP_REMOVED lines=31> */
.L_x_10685:
[----:B------:R-:W-:Y:S05]  /*c760*/  BSYNC B0 ;  /* 0x0000000000007941 */ /* 0x000fea0003800000 */
.L_x_10684:
[----:B------:R-:W-:-:S13]  /*c770*/  ISETP.GE.AND P2, PT, R19, 0x2, PT ;  /* 0x000000021300780c */ /* 0x000fda0003f46270 */
[----:B------:R-:W-:Y:S05]  /*c780*/  @!P2 BRA `(.L_x_10688) ;  /* 0x0000001000c4a947 */ /* 0x000fea0003800000 */
[C---:B--2---:R-:W-:Y:S01]  /*c790*/  LOP3.LUT R5, R19.reuse, 0x1, RZ, 0xc0, !PT ;  /* 0x0000000113057812 */ /* 0x044fe200078ec0ff */
[----:B-1----:R-:W-:-:S03]  /*c7a0*/  VIADD R9, R19, 0xfffffffe ;  /* 0xfffffffe13097836 */ /* 0x002fc60000000000 */
[----:B------:R-:W-:Y:S01]  /*c7b0*/  ISETP.NE.U32.AND P2, PT, R5, 0x1, PT ;  /* 0x000000010500780c */ /* 0x000fe20003f45070 */
[----:B------:R-:W-:-:S12]  /*c7c0*/  IMAD.MOV.U32 R8, RZ, RZ, R9 ;  /* 0x000000ffff087224 */ /* 0x000fd800078e0009 */
        /* <DEDUP_REMOVED lines=27> */
.L_x_10692:
[----:B-1----:R-:W1:Y:S01]  /*c980*/  S2R R2, SR_TID.X ;  /* 0x0000000000027919 */ /* 0x002e620000002100 */
[----:B------:R-:W-:Y:S02]  /*c990*/  SHF.L.U32 R3, R17, 0x1f, RZ ;  /* 0x0000001f11037819 */ /* 0x000fe400000006ff */
[----:B-1----:R-:W-:Y:S01]  /*c9a0*/  LOP3.LUT R5, R2, 0x7f, RZ, 0xc0, !PT ;  /* 0x0000007f02057812 */ /* 0x002fe200078ec0ff */
[----:B------:R-:W-:-:S03]  /*c9b0*/  IMAD R2, R16, 0x8, R18 ;  /* 0x0000000810027824 */ /* 0x000fc600078e0212 */
[----:B------:R-:W-:Y:S01]  /*c9c0*/  ISETP.NE.AND P2, PT, R5, RZ, PT ;  /* 0x000000ff0500720c */ /* 0x000fe20003f45270 */
[----:B------:R-:W1:Y:S02]  /*c9d0*/  SYNCS.PHASECHK.TRANS64.TRYWAIT P3, [R2+URZ+0x32440], R3 ;  /* 0x03244003020075a7 */ /* 0x000e64000806017f */
[----:B-1----:R-:W-:Y:S10]  /*c9e0*/  @!P3 BRA `(.L_x_10693) ;  /* 0x0000001800ecb947 */ /* 0x002ff40003800000 */
.L_x_10736:
        /* <DEDUP_REMOVED lines=8> */
.L_x_10694:
        /* <DEDUP_REMOVED lines=17> */
.L_x_10737:
        /* <DEDUP_REMOVED lines=8> */
.L_x_10696:
        /* <DEDUP_REMOVED lines=30> */
.L_x_10691:
[----:B------:R-:W-:Y:S05]  /*cde0*/  BSYNC B0 ;  /* 0x0000000000007941 */ /* 0x000fea0003800000 */
.L_x_10690:
[----:B------:R-:W-:-:S07]  /*cdf0*/  VIADD R8, R19, 0xfffffffd ;  /* 0xfffffffd13087836 */ /* 0x000fce0000000000 */
.L_x_10689:
[----:B------:R-:W-:Y:S01]  /*ce00*/  ISETP.NE.AND P2, PT, R9, RZ, PT ;  /* 0x000000ff0900720c */ /* 0x000fe20003f45270 */
[----:B------:R-:W-:-:S12]  /*ce10*/  BSSY B0, `(.L_x_10688) ;  /* 0x00000c8000007945 */ /* 0x000fd80003800000 */
[----:B------:R-:W-:Y:S05]  /*ce20*/  @!P2 BRA `(.L_x_10697) ;  /* 0x0000000c0018a947 */ /* 0x000fea0003800000 */
.L_x_10712:
        /* <DEDUP_REMOVED lines=27> */
.L_x_10700:
[----:B------:R-:W1:Y:S01]  /*cfe0*/  S2R R2, SR_TID.X ;  /* 0x0000000000027919 */ /* 0x000e620000002100 */
[----:B------:R-:W-:Y:S01]  /*cff0*/  IMAD R3, R9, 0x8, R18 ;  /* 0x0000000809037824 */ /* 0x000fe200078e0212 */
[----:B-1----:R-:W-:Y:S02]  /*d000*/  LOP3.LUT R5, R2, 0x7f, RZ, 0xc0, !PT ;  /* 0x0000007f02057812 */ /* 0x002fe400078ec0ff */
[----:B------:R-:W-:Y:S02]  /*d010*/  SHF.L.U32 R2, R17, 0x1f, RZ ;  /* 0x0000001f11027819 */ /* 0x000fe400000006ff */
[----:B------:R-:W-:Y:S02]  /*d020*/  ISETP.NE.AND P2, PT, R5, RZ, PT ;  /* 0x000000ff0500720c */ /* 0x000fe40003f45270 */
[----:B------:R-:W1:Y:S02]  /*d030*/  SYNCS.PHASECHK.TRANS64.TRYWAIT P3, [R3+URZ+0x32440], R2 ;  /* 0x03244002030075a7 */ /* 0x000e64000806017f */
[----:B-1----:R-:W-:Y:S09]  /*d040*/  @!P3 BRA `(.L_x_10701) ;  /* 0x00000014007cb947 */ /* 0x002ff20003800000 */
.L_x_10738:
        /* <DEDUP_REMOVED lines=8> */
.L_x_10702:
        /* <DEDUP_REMOVED lines=17> */
.L_x_10739:
        /* <DEDUP_REMOVED lines=8> */
.L_x_10704:
        /* <DEDUP_REMOVED lines=30> */
.L_x_10699:
[----:B------:R-:W-:Y:S05]  /*d440*/  BSYNC B1 ;  /* 0x0000000000017941 */ /* 0x000fea0003800000 */
.L_x_10698:
[----:B------:R-:W-:Y:S01]  /*d450*/  VIADD R9, R9, 0x1 ;  /* 0x0000000109097836 */ /* 0x000fe20000000000 */
        /* <DEDUP_REMOVED lines=25> */
.L_x_10707:
[----:B------:R-:W1:Y:S01]  /*d5f0*/  S2R R2, SR_TID.X ;  /* 0x0000000000027919 */ /* 0x000e620000002100 */
[----:B------:R-:W-:Y:S02]  /*d600*/  SHF.L.U32 R3, R17, 0x1f, RZ ;  /* 0x0000001f11037819 */ /* 0x000fe400000006ff */
[----:B-1----:R-:W-:Y:S01]  /*d610*/  LOP3.LUT R5, R2, 0x7f, RZ, 0xc0, !PT ;  /* 0x0000007f02057812 */ /* 0x002fe200078ec0ff */
[----:B------:R-:W-:-:S03]  /*d620*/  IMAD R2, R16, 0x8, R18 ;  /* 0x0000000810027824 */ /* 0x000fc600078e0212 */
[----:B------:R-:W-:Y:S01]  /*d630*/  ISETP.NE.AND P2, PT, R5, RZ, PT ;  /* 0x000000ff0500720c */ /* 0x000fe20003f45270 */
[----:B------:R-:W1:Y:S02]  /*d640*/  SYNCS.PHASECHK.TRANS64.TRYWAIT P3, [R2+URZ+0x32440], R3 ;  /* 0x03244003020075a7 */ /* 0x000e64000806017f */
[----:B-1----:R-:W-:Y:S10]  /*d650*/  @!P3 BRA `(.L_x_10708) ;  /* 0x000000100020b947 */ /* 0x002ff40003800000 */
.L_x_10740:
        /* <DEDUP_REMOVED lines=8> */
.L_x_10709:
        /* <DEDUP_REMOVED lines=17> */
.L_x_10741:
        /* <DEDUP_REMOVED lines=8> */
.L_x_10711:
        /* <DEDUP_REMOVED lines=30> */
.L_x_10706:
[----:B------:R-:W-:Y:S05]  /*da50*/  BSYNC B1 ;  /* 0x0000000000017941 */ /* 0x000fea0003800000 */
.L_x_10705:
[C---:B------:R-:W-:Y:S01]  /*da60*/  ISETP.GT.AND P2, PT, R8.reuse, 0x1, PT ;  /* 0x000000010800780c */ /* 0x040fe20003f44270 */
[----:B------:R-:W-:-:S12]  /*da70*/  VIADD R8, R8, 0xfffffffe ;  /* 0xfffffffe08087836 */ /* 0x000fd80000000000 */
[----:B------:R-:W-:Y:S05]  /*da80*/  @P2 BRA `(.L_x_10712) ;  /* 0xfffffff000e82947 */ /* 0x000fea000383ffff */
.L_x_10697:
[----:B------:R-:W-:Y:S05]  /*da90*/  BSYNC B0 ;  /* 0x0000000000007941 */ /* 0x000fea0003800000 */
.L_x_10688:
[----:B------:R3:W5:Y:S01]  /*daa0*/  LDL R6, [R1] ;  /* 0x0000000001067983 */ /* 0x0007620000100800 */
[----:B------:R-:W-:Y:S01]  /*dab0*/  VIADD R16, R16, 0x1 ;  /* 0x0000000110107836 */ /* 0x000fe20000000000 */
[----:B------:R-:W-:Y:S04]  /*dac0*/  BSSY B0, `(.L_x_10713) ;  /* 0x0000012000007945 */ /* 0x000fe80003800000 */
[----:B------:R-:W-:-:S04]  /*dad0*/  ISETP.NE.AND P0, PT, R16, 0x2, PT ;  /* 0x000000021000780c */ /* 0x000fc80003f05270 */
[----:B------:R-:W-:-:S04]  /*dae0*/  SEL R0, RZ, 0x1, P0 ;  /* 0x00000001ff007807 */ /* 0x000fc80000000000 */
[----:B------:R-:W-:Y:S01]  /*daf0*/  LOP3.LUT R17, R17, R0, RZ, 0x3c, !PT ;  /* 0x0000000011117212 */ /* 0x000fe200078e3cff */
[----:B---3--:R-:W-:Y:S06]  /*db00*/  @P1 BRA `(.L_x_10714) ;  /* 0x0000000000341947 */ /* 0x008fec0003800000 */
[----:B--2---:R-:W2:Y:S01]  /*db10*/  S2R R5, SR_LANEID ;  /* 0x0000000000057919 */ /* 0x004ea20000000000 */
[----:B------:R-:W-:Y:S01]  /*db20*/  VOTEU.ANY UR6, UPT, PT ;  /* 0x0000000000067886 */ /* 0x000fe200038e0100 */
[----:B------:R-:W3:Y:S01]  /*db30*/  LDC.64 R2, c[0x0][0xef0] ;  /* 0x0003bc00ff027b82 */ /* 0x000ee20000000a00 */
[----:B------:R-:W2:Y:S02]  /*db40*/  FLO.U32 R0, UR6 ;  /* 0x0000000600007d00 */ /* 0x000ea400080e0000 */
[----:B--2---:R-:W-:-:S06]  /*db50*/  ISETP.EQ.U32.AND P1, PT, R0, R5, PT ;  /* 0x000000050000720c */ /* 0x004fcc0003f22070 */
[----:B------:R-:W3:Y:S07]  /*db60*/  POPC R5, UR6 ;  /* 0x0000000600057d09 */ /* 0x000eee0008000000 */
[----:B---3--:R-:W2:Y:S01]  /*db70*/  @P1 ATOMG.E.ADD.STRONG.GPU PT, R3, desc[UR46][R2.64], R5 ;  /* 0x00000005020319a8 */ /* 0x008ea200081ee1ee */
[----:B------:R-:W3:Y:S02]  /*db80*/  S2R R4, SR_LTMASK ;  /* 0x0000000000047919 */ /* 0x000ee40000003900 */
[----:B---3--:R-:W-:-:S04]  /*db90*/  LOP3.LUT R4, R4, UR6, RZ, 0xc0, !PT ;  /* 0x0000000604047c12 */ /* 0x008fc8000f8ec0ff */
[----:B------:R-:W3:Y:S01]  /*dba0*/  POPC R7, R4 ;  /* 0x0000000400077309 */ /* 0x000ee20000000000 */
[----:B--2---:R-:W3:Y:S02]  /*dbb0*/  SHFL.IDX PT, R0, R3, R0, 0x1f ;  /* 0x00001f0003007589 */ /* 0x004ee400000e0000 */
[----:B---3-5:R-:W-:-:S05]  /*dbc0*/  IADD3 R6, R0, UR44, R7 ;  /* 0x0000002c00067c10 */ /* 0x028fca000fffe007 */
[----:B------:R3:W-:Y:S02]  /*dbd0*/  STL [R1], R6 ;  /* 0x0000000601007387 */ /* 0x0007e40000100800 */
.L_x_10714:
[----:B------:R-:W-:Y:S05]  /*dbe0*/  BSYNC B0 ;  /* 0x0000000000007941 */ /* 0x000fea0003800000 */
.L_x_10713:
[----:B------:R-:W-:Y:S01]  /*dbf0*/  SEL R16, R16, RZ, P0 ;  /* 0x000000ff10107207 */ /* 0x000fe20000000000 */
[----:B-----5:R-:W-:-:S07]  /*dc00*/  IMAD.MOV.U32 R13, RZ, RZ, R6 ;  /* 0x000000ffff0d7224 */ /* 0x020fce00078e0006 */
.L_x_10671:
[----:B------:R-:W-:Y:S05]  /*dc10*/  BSYNC B6 ;  /* 0x0000000000067941 */ /* 0x000fea0003800000 */
.L_x_10669:
[----:B------:R-:W-:-:S03]  /*dc20*/  UMOV UR6, 0xffffffff ;  /* 0xffffffff00067882 */ /* 0x000fc60000000000 */
[----:B------:R-:W-:Y:S05]  /*dc30*/  BRA.DIV UR6, `(.L_x_10715) ;  /* 0x0000000a06d07947 */ /* 0x000fea000b800000 */
[----:B------:R4:W1:Y:S02]  /*dc40*/  SHFL.IDX PT, R14, R13, RZ, 0x1f ;  /* 0x00001fff0d0e7589 */ /* 0x00086400000e0000 */
.L_x_10744:
[----:B------:R-:W5:Y:S01]  /*dc50*/  S2R R0, SR_TID.X ;  /* 0x0000000000007919 */ /* 0x000f620000002100 */
[----:B------:R-:W-:Y:S05]  /*dc60*/  WARPSYNC.ALL ;  /* 0x0000000000007948 */ /* 0x000fea0003800000 */
[----:B------:R-:W-:Y:S01]  /*dc70*/  BAR.SYNC.DEFER_BLOCKING 0x4, 0x120 ;  /* 0x0104800000007b1d */ /* 0x000fe20000010000 */
[----:B-1----:R-:W-:-:S05]  /*dc80*/  IMAD.MOV.U32 R2, RZ, RZ, R14 ;  /* 0x000000ffff027224 */ /* 0x002fca00078e000e */
[----:B------:R-:W-:Y:S01]  /*dc90*/  ULDC UR6, c[0x0][0xea8] ;  /* 0x0003aa0000067ab9 */ /* 0x000fe20000000800 */
[----:B------:R1:W-:Y:S01]  /*dca0*/  STL [R1], R2 ;  /* 0x0000000201007387 */ /* 0x0003e20000100800 */
        /* <DEDUP_REMOVED lines=8> */
[----:B-1----:R-:W-:Y:S05]  /*dd30*/  @!P0 BRA `(.L_x_10716) ;  /* 0xffffffd400508947 */ /* 0x002fea000383ffff */
.L_x_10666:
[----:B------:R-:W5:Y:S01]  /*dd40*/  LDL.LU R0, [R1+0x4] ;  /* 0x0000040001007983 */ /* 0x000f620000300800 */
[----:B--2---:R-:W1:Y:S01]  /*dd50*/  S2R R5, SR_CgaCtaId ;  /* 0x0000000000057919 */ /* 0x004e620000008800 */
[----:B-----5:R-:W-:-:S05]  /*dd60*/  VIADD R0, R0, 0x1 ;  /* 0x0000000100007836 */ /* 0x020fca0000000000 */
        /* <DEDUP_REMOVED lines=8> */
.L_x_10745:
        /* <DEDUP_REMOVED lines=9> */
[----:B------:R-:W2:Y:S02]  /*de80*/  LDL.LU R2, [R1+0x8] ;  /* 0x0000080001027983 */ /* 0x000ea40000300800 */
[----:B--2---:R-:W-:-:S04]  /*de90*/  LOP3.LUT R0, R2, 0x2, RZ, 0xfc, !PT ;  /* 0x0000000202007812 */ /* 0x004fc800078efcff */
[----:B------:R-:W-:-:S13]  /*dea0*/  ISETP.NE.AND P2, PT, R0, 0x3, PT ;  /* 0x000000030000780c */ /* 0x000fda0003f45270 */
[----:B------:R-:W-:Y:S05]  /*deb0*/  @!P2 BRA `(.L_x_10720) ;  /* 0x000000000004a947 */ /* 0x000fea0003800000 */
[----:B------:R-:W-:Y:S01]  /*dec0*/  BPT.TRAP 0x1 ;  /* 0x000000040000795c */ /* 0x000fe20000300000 */
.L_x_10720:
[----:B------:R-:W-:Y:S01]  /*ded0*/  IADD3 R3, R7, 0x32440, RZ ;  /* 0x0003244007037810 */ /* 0x000fe20007ffe0ff */
[----:B------:R-:W-:Y:S01]  /*dee0*/  VIADD R0, R16, 0x1 ;  /* 0x0000000110007836 */ /* 0x000fe20000000000 */
[----:B------:R-:W-:-:S03]  /*def0*/  SHF.L.U32 R4, R17, 0x1f, RZ ;  /* 0x0000001f11047819 */ /* 0x000fc600000006ff */
[----:B------:R-:W-:Y:S01]  /*df00*/  IMAD R5, R16, 0x8, R3 ;  /* 0x0000000810057824 */ /* 0x000fe200078e0203 */
[----:B------:R-:W-:-:S03]  /*df10*/  ISETP.NE.AND P1, PT, R0, 0x2, PT ;  /* 0x000000020000780c */ /* 0x000fc60003f25270 */
[----:B------:R-:W1:Y:S01]  /*df20*/  SYNCS.PHASECHK.TRANS64.TRYWAIT P0, [R5+URZ], R4 ;  /* 0x00000004050075a7 */ /* 0x000e62000800017f */
[----:B------:R-:W-:-:S04]  /*df30*/  SEL R2, RZ, 0x1, P1 ;  /* 0x00000001ff027807 */ /* 0x000fc80000800000 */
[----:B------:R-:W-:Y:S02]  /*df40*/  LOP3.LUT R17, R17, R2, RZ, 0x3c, !PT ;  /* 0x0000000211117212 */ /* 0x000fe400078e3cff */
[----:B------:R-:W-:Y:S02]  /*df50*/  SEL R2, R0, RZ, P1 ;  /* 0x000000ff00027207 */ /* 0x000fe40000800000 */
[----:B------:R-:W-:-:S03]  /*df60*/  SHF.L.U32 R0, R17, 0x1f, RZ ;  /* 0x0000001f11007819 */ /* 0x000fc600000006ff */
[----:B------:R-:W-:Y:S01]  /*df70*/  IMAD R3, R2, 0x8, R3 ;  /* 0x0000000802037824 */ /* 0x000fe200078e0203 */
[----:B-1----:R-:W-:Y:S06]  /*df80*/  @!P0 BRA `(.L_x_10721) ;  /* 0x0000000800348947 */ /* 0x002fec0003800000 */
.L_x_10746:
[----:B------:R-:W2:Y:S02]  /*df90*/  SYNCS.PHASECHK.TRANS64.TRYWAIT P0, [R3+URZ], R0 ;  /* 0x00000000030075a7 */ /* 0x000ea4000800017f */
[----:B--2---:R-:W-:Y:S05]  /*dfa0*/  @!P0 BRA `(.L_x_10722) ;  /* 0x0000000800408947 */ /* 0x004fea0003800000 */
.L_x_10747:
[----:B------:R-:W-:Y:S05]  /*dfb0*/  @!P2 BRA `(.L_x_10723) ;  /* 0x000000000004a947 */ /* 0x000fea0003800000 */
[----:B------:R-:W-:Y:S01]  /*dfc0*/  BPT.TRAP 0x1 ;  /* 0x000000040000795c */ /* 0x000fe20000300000 */
.L_x_10723:
[----:B--2---:R-:W-:-:S04]  /*dfd0*/  VIADD R3, R7, 0x32460 ;  /* 0x0003246007037836 */ /* 0x004fc80000000000 */
[----:B-1----:R-:W-:-:S04]  /*dfe0*/  IMAD R5, R16, 0x8, R3 ;  /* 0x0000000810057824 */ /* 0x002fc800078e0203 */
[----:B------:R-:W1:Y:S02]  /*dff0*/  SYNCS.PHASECHK.TRANS64.TRYWAIT P0, [R5+URZ], R4 ;  /* 0x00000004050075a7 */ /* 0x000e64000800017f */
[----:B-1----:R-:W-:Y:S05]  /*e000*/  @!P0 BRA `(.L_x_10724) ;  /* 0x00000008003c8947 */ /* 0x002fea0003800000 */
.L_x_10748:
[----:B------:R-:W-:-:S07]  /*e010*/  IMAD R3, R2, 0x8, R3 ;  /* 0x0000000802037824 */ /* 0x000fce00078e0203 */
.L_x_10725:
[----:B--2---:R2:W1:Y:S02]  /*e020*/  SYNCS.PHASECHK.TRANS64.TRYWAIT P0, [R3+URZ], R0 ;  /* 0x00000000030075a7 */ /* 0x004464000800017f */
[----:B-1----:R-:W-:Y:S05]  /*e030*/  @!P0 NANOSLEEP.SYNCS 0x989680 ;  /* 0x009896800000895d */ /* 0x002fea0003900000 */
[----:B------:R-:W1:Y:S02]  /*e040*/  @!P0 SYNCS.PHASECHK.TRANS64 P0, [R3+URZ], R0 ;  /* 0x00000000030085a7 */ /* 0x000e64000800007f */
[----:B-1----:R-:W-:Y:S05]  /*e050*/  @!P0 BRA `(.L_x_10725) ;  /* 0xfffffffc00f08947 */ /* 0x002fea000383ffff */
.L_x_10719:
[----:B------:R-:W-:Y:S05]  /*e060*/  BSYNC B0 ;  /* 0x0000000000007941 */ /* 0x000fea0003800000 */
.L_x_10718:
[----:B------:R-:W-:Y:S05]  /*e070*/  EXIT ;  /* 0x000000000000794d */ /* 0x000fea0003800000 */
.L_x_10622:
[----:B-1----:R-:W-:-:S04]  /*e080*/  IMAD.U32 R3, RZ, RZ, UR39 ;  /* 0x00000027ff037e24 */ /* 0x002fc8000f8e00ff */
[----:B------:R1:W2:Y:S03]  /*e090*/  SYNCS.PHASECHK.TRANS64.TRYWAIT P0, [R3+URZ+0x32400], R0 ;  /* 0x03240000030075a7 */ /* 0x0002a6000800017f */
[----:B--2---:R-:W-:Y:S05]  /*e0a0*/  @!P0 NANOSLEEP.SYNCS 0x989680 ;  /* 0x009896800000895d */ /* 0x004fea0003900000 */
[----:B------:R-:W2:Y:S02]  /*e0b0*/  @!P0 SYNCS.PHASECHK.TRANS64 P0, [R3+URZ+0x32400], R0 ;  /* 0x03240000030085a7 */ /* 0x000ea4000800007f */
[----:B--2---:R-:W-:Y:S05]  /*e0c0*/  @!P0 BRA `(.L_x_10622) ;  /* 0xfffffffc00ec8947 */ /* 0x004fea000383ffff */
[----:B------:R-:W-:Y:S05]  /*e0d0*/  BRA `(.L_x_10726) ;  /* 0xffffff38002c7947 */ /* 0x000fea000383ffff */
.L_x_10626:
[----:B-1----:R-:W-:-:S04]  /*e0e0*/  IMAD.U32 R3, RZ, RZ, UR7 ;  /* 0x00000007ff037e24 */ /* 0x002fc8000f8e00ff */
[----:B------:R1:W4:Y:S03]  /*e0f0*/  SYNCS.PHASECHK.TRANS64.TRYWAIT P1, [R3+URZ+0x32430], R2 ;  /* 0x03243002030075a7 */ /* 0x000326000802017f */
[----:B----4-:R-:W-:Y:S05]  /*e100*/  @!P1 NANOSLEEP.SYNCS 0x989680 ;  /* 0x009896800000995d */ /* 0x010fea0003900000 */
[----:B------:R-:W4:Y:S02]  /*e110*/  @!P1 SYNCS.PHASECHK.TRANS64 P1, [R3+URZ+0x32430], R2 ;  /* 0x03243002030095a7 */ /* 0x000f24000802007f */
[----:B----4-:R-:W-:Y:S05]  /*e120*/  @!P1 BRA `(.L_x_10626) ;  /* 0xfffffffc00ec9947 */ /* 0x010fea000383ffff */
[----:B------:R-:W-:Y:S05]  /*e130*/  BRA `(.L_x_10625) ;  /* 0xffffff38004c7947 */ /* 0x000fea000383ffff */
.L_x_10627:
[----:B-1----:R-:W-:-:S04]  /*e140*/  IMAD.U32 R3, RZ, RZ, UR39 ;  /* 0x00000027ff037e24 */ /* 0x002fc8000f8e00ff */
[----:B------:R1:W4:Y:S03]  /*e150*/  SYNCS.PHASECHK.TRANS64.TRYWAIT P1, [R3+URZ+0x32410], R0 ;  /* 0x03241000030075a7 */ /* 0x000326000802017f */
[----:B----4-:R-:W-:Y:S05]  /*e160*/  @!P1 NANOSLEEP.SYNCS 0x989680 ;  /* 0x009896800000995d */ /* 0x010fea0003900000 */
[----:B------:R-:W4:Y:S02]  /*e170*/  @!P1 SYNCS.PHASECHK.TRANS64 P1, [R3+URZ+0x32410], R0 ;  /* 0x03241000030095a7 */ /* 0x000f24000802007f */
[----:B----4-:R-:W-:Y:S05]  /*e180*/  @!P1 BRA `(.L_x_10627) ;  /* 0xfffffffc00ec9947 */ /* 0x010fea000383ffff */
[----:B------:R-:W-:Y:S05]  /*e190*/  BRA `(.L_x_10727) ;  /* 0xffffff3800f07947 */ /* 0x000fea000383ffff */
.L_x_10631:
[----:B------:R-:W-:-:S04]  /*e1a0*/  IMAD.U32 R3, RZ, RZ, UR7 ;  /* 0x00000007ff037e24 */ /* 0x000fc8000f8e00ff */
[----:B------:R1:W1:Y:S03]  /*e1b0*/  SYNCS.PHASECHK.TRANS64.TRYWAIT P1, [R3+URZ+0x32450], R2 ;  /* 0x03245002030075a7 */ /* 0x000266000802017f */
[----:B-1----:R-:W-:Y:S05]  /*e1c0*/  @!P1 NANOSLEEP.SYNCS 0x989680 ;  /* 0x009896800000995d */ /* 0x002fea0003900000 */
[----:B------:R-:W1:Y:S02]  /*e1d0*/  @!P1 SYNCS.PHASECHK.TRANS64 P1, [R3+URZ+0x32450], R2 ;  /* 0x03245002030095a7 */ /* 0x000e64000802007f */
[----:B-1----:R-:W-:Y:S05]  /*e1e0*/  @!P1 BRA `(.L_x_10631) ;  /* 0xfffffffc00ec9947 */ /* 0x002fea000383ffff */
[----:B------:R-:W-:Y:S05]  /*e1f0*/  BRA `(.L_x_10630) ;  /* 0xffffff3800f87947 */ /* 0x000fea000383ffff */
.L_x_10636:
[----:B--2---:R-:W-:-:S04]  /*e200*/  IMAD.U32 R152, RZ, RZ, UR4 ;  /* 0x00000004ff987e24 */ /* 0x004fc8000f8e00ff */
[----:B------:R2:W3:Y:S03]  /*e210*/  SYNCS.PHASECHK.TRANS64.TRYWAIT P2, [R152+URZ+0x32430], R13 ;  /* 0x0324300d980075a7 */ /* 0x0004e6000804017f */
[----:B---3--:R-:W-:Y:S05]  /*e220*/  @!P2 NANOSLEEP.SYNCS 0x989680 ;  /* 0x009896800000a95d */ /* 0x008fea0003900000 */
[----:B------:R-:W3:Y:S02]  /*e230*/  @!P2 SYNCS.PHASECHK.TRANS64 P2, [R152+URZ+0x32430], R13 ;  /* 0x0324300d9800a5a7 */ /* 0x000ee4000804007f */
[----:B---3--:R-:W-:Y:S05]  /*e240*/  @!P2 BRA `(.L_x_10636) ;  /* 0xfffffffc00eca947 */ /* 0x008fea000383ffff */
[----:B------:R-:W-:Y:S05]  /*e250*/  BRA `(.L_x_10635) ;  /* 0xffffff5c00787947 */ /* 0x000fea000383ffff */
.L_x_10640:
[----:B---3--:R-:W-:-:S04]  /*e260*/  IMAD.U32 R204, RZ, RZ, UR4 ;  /* 0x00000004ffcc7e24 */ /* 0x008fc8000f8e00ff */
[----:B------:R3:W4:Y:S03]  /*e270*/  SYNCS.PHASECHK.TRANS64.TRYWAIT P2, [R204+URZ+0x32450], R13 ;  /* 0x0324500dcc0075a7 */ /* 0x000726000804017f */
[----:B----4-:R-:W-:Y:S05]  /*e280*/  @!P2 NANOSLEEP.SYNCS 0x989680 ;  /* 0x009896800000a95d */ /* 0x010fea0003900000 */
[----:B------:R-:W4:Y:S02]  /*e290*/  @!P2 SYNCS.PHASECHK.TRANS64 P2, [R204+URZ+0x32450], R13 ;  /* 0x0324500dcc00a5a7 */ /* 0x000f24000804007f */
[----:B----4-:R-:W-:Y:S05]  /*e2a0*/  @!P2 BRA `(.L_x_10640) ;  /* 0xfffffffc00eca947 */ /* 0x010fea000383ffff */
[----:B------:R-:W-:Y:S05]  /*e2b0*/  BRA `(.L_x_10639) ;  /* 0xffffff5c00f47947 */ /* 0x000fea000383ffff */
.L_x_10646:
[----:B--2---:R-:W-:-:S04]  /*e2c0*/  IMAD.U32 R152, RZ, RZ, UR4 ;  /* 0x00000004ff987e24 */ /* 0x004fc8000f8e00ff */
[----:B------:R2:W3:Y:S03]  /*e2d0*/  SYNCS.PHASECHK.TRANS64.TRYWAIT P2, [R152+URZ+0x32430], R13 ;  /* 0x0324300d980075a7 */ /* 0x0004e6000804017f */
[----:B---3--:R-:W-:Y:S05]  /*e2e0*/  @!P2 NANOSLEEP.SYNCS 0x989680 ;  /* 0x009896800000a95d */ /* 0x008fea0003900000 */
[----:B------:R-:W3:Y:S02]  /*e2f0*/  @!P2 SYNCS.PHASECHK.TRANS64 P2, [R152+URZ+0x32430], R13 ;  /* 0x0324300d9800a5a7 */ /* 0x000ee4000804007f */
[----:B---3--:R-:W-:Y:S05]  /*e300*/  @!P2 BRA `(.L_x_10646) ;  /* 0xfffffffc00eca947 */ /* 0x008fea000383ffff */
[----:B------:R-:W-:Y:S05]  /*e310*/  BRA `(.L_x_10645) ;  /* 0xffffff8400e47947 */ /* 0x000fea000383ffff */
.L_x_10650:
[----:B---3--:R-:W-:-:S04]  /*e320*/  IMAD.U32 R204, RZ, RZ, UR4 ;  /* 0x00000004ffcc7e24 */ /* 0x008fc8000f8e00ff */
[----:B------:R3:W4:Y:S03]  /*e330*/  SYNCS.PHASECHK.TRANS64.TRYWAIT P2, [R204+URZ+0x32450], R13 ;  /* 0x0324500dcc0075a7 */ /* 0x000726000804017f */
[----:B----4-:R-:W-:Y:S05]  /*e340*/  @!P2 NANOSLEEP.SYNCS 0x989680 ;  /* 0x009896800000a95d */ /* 0x010fea0003900000 */
[----:B------:R-:W4:Y:S02]  /*e350*/  @!P2 SYNCS.PHASECHK.TRANS64 P2, [R204+URZ+0x32450], R13 ;  /* 0x0324500dcc00a5a7 */ /* 0x000f24000804007f */
[----:B----4-:R-:W-:Y:S05]  /*e360*/  @!P2 BRA `(.L_x_10650) ;  /* 0xfffffffc00eca947 */ /* 0x010fea000383ffff */
[----:B------:R-:W-:Y:S05]  /*e370*/  BRA `(.L_x_10649) ;  /* 0xffffff8800607947 */ /* 0x000fea000383ffff */
.L_x_10675:
        /* <DEDUP_REMOVED lines=10> */
.L_x_10728:
[----:B------:R-:W-:Y:S05]  /*e420*/  BRA `(.L_x_10729) ;  /* 0xffffffd800407947 */ /* 0x000fea000383ffff */
.L_x_10676:
[----:B------:R-:W-:Y:S01]  /*e430*/  BSSY B0, `(.L_x_10730) ;  /* 0x0000006000007945 */ /* 0x000fe20003800000 */
[----:B------:R-:W-:-:S07]  /*e440*/  IMAD.MOV.U32 R15, RZ, RZ, -0x1 ;  /* 0xffffffffff0f7424 */ /* 0x000fce00078e00ff */
[----:B------:R-:W-:Y:S05]  /*e450*/  WARPSYNC.COLLECTIVE R15, `(.L_x_10731) ;  /* 0x000000000f0c7348 */ /* 0x000fea0003c00000 */
[----:B------:R-:W-:Y:S02]  /*e460*/  ELECT P6, UR62, PT ;  /* 0x00000000003e782f */ /* 0x000fe400038c0000 */
[----:B------:R-:W-:Y:S01]  /*e470*/  MOV R14, UR62 ;  /* 0x0000003e000e7c02 */ /* 0x000fe20008000f00 */
[----:B------:R-:W-:Y:S10]  /*e480*/  ENDCOLLECTIVE ;  /* 0x000000000000791b */ /* 0x000ff40003800000 */
.L_x_10731:
[----:B------:R-:W-:Y:S05]  /*e490*/  BSYNC B0 ;  /* 0x0000000000007941 */ /* 0x000fea0003800000 */
.L_x_10730:
[----:B------:R-:W-:Y:S05]  /*e4a0*/  BRA `(.L_x_10732) ;  /* 0xffffffd800307947 */ /* 0x000fea000383ffff */
.L_x_10679:
[----:B-1----:R1:W2:Y:S02]  /*e4b0*/  SYNCS.PHASECHK.TRANS64.TRYWAIT P2, [R10+URZ+0x32440], R5 ;  /* 0x032440050a0075a7 */ /* 0x0022a4000804017f */
[----:B--2---:R-:W-:Y:S05]  /*e4c0*/  @!P2 NANOSLEEP.SYNCS 0x989680 ;  /* 0x009896800000a95d */ /* 0x004fea0003900000 */
[----:B------:R-:W2:Y:S02]  /*e4d0*/  @!P2 SYNCS.PHASECHK.TRANS64 P2, [R10+URZ+0x32440], R5 ;  /* 0x032440050a00a5a7 */ /* 0x000ea4000804007f */
[----:B--2---:R-:W-:Y:S05]  /*e4e0*/  @!P2 BRA `(.L_x_10679) ;  /* 0xfffffffc00f0a947 */ /* 0x004fea000383ffff */
[----:B------:R-:W-:Y:S05]  /*e4f0*/  BRA `(.L_x_10733) ;  /* 0xffffffd8007c7947 */ /* 0x000fea000383ffff */
.L_x_10683:
[----:B--2---:R2:W3:Y:S02]  /*e500*/  SYNCS.PHASECHK.TRANS64.TRYWAIT P2, [R18+URZ+0x32420], R5 ;  /* 0x03242005120075a7 */ /* 0x0044e4000804017f */
[----:B---3--:R-:W-:Y:S05]  /*e510*/  @!P2 NANOSLEEP.SYNCS 0x989680 ;  /* 0x009896800000a95d */ /* 0x008fea0003900000 */
[----:B------:R-:W3:Y:S02]  /*e520*/  @!P2 SYNCS.PHASECHK.TRANS64 P2, [R18+URZ+0x32420], R5 ;  /* 0x032420051200a5a7 */ /* 0x000ee4000804007f */
[----:B---3--:R-:W-:Y:S05]  /*e530*/  @!P2 BRA `(.L_x_10683) ;  /* 0xfffffffc00f0a947 */ /* 0x008fea000383ffff */
[----:B------:R-:W-:Y:S05]  /*e540*/  BRA `(.L_x_10734) ;  /* 0xffffffdc00c07947 */ /* 0x000fea000383ffff */
.L_x_10686:
[----:B-1----:R1:W2:Y:S02]  /*e550*/  SYNCS.PHASECHK.TRANS64.TRYWAIT P2, [R10+URZ+0x32460], R5 ;  /* 0x032460050a0075a7 */ /* 0x0022a4000804017f */
[----:B--2---:R-:W-:Y:S05]  /*e560*/  @!P2 NANOSLEEP.SYNCS 0x989680 ;  /* 0x009896800000a95d */ /* 0x004fea0003900000 */
[----:B------:R-:W2:Y:S02]  /*e570*/  @!P2 SYNCS.PHASECHK.TRANS64 P2, [R10+URZ+0x32460], R5 ;  /* 0x032460050a00a5a7 */ /* 0x000ea4000804007f */
[----:B--2---:R-:W-:Y:S05]  /*e580*/  @!P2 BRA `(.L_x_10686) ;  /* 0xfffffffc00f0a947 */ /* 0x004fea000383ffff */
[----:B------:R-:W-:Y:S05]  /*e590*/  BRA `(.L_x_10735) ;  /* 0xffffffdc00d47947 */ /* 0x000fea000383ffff */
.L_x_10693:
[----:B-1----:R1:W2:Y:S02]  /*e5a0*/  SYNCS.PHASECHK.TRANS64.TRYWAIT P3, [R2+URZ+0x32440], R3 ;  /* 0x03244003020075a7 */ /* 0x0022a4000806017f */
[----:B--2---:R-:W-:Y:S05]  /*e5b0*/  @!P3 NANOSLEEP.SYNCS 0x989680 ;  /* 0x009896800000b95d */ /* 0x004fea0003900000 */
[----:B------:R-:W2:Y:S02]  /*e5c0*/  @!P3 SYNCS.PHASECHK.TRANS64 P3, [R2+URZ+0x32440], R3 ;  /* 0x032440030200b5a7 */ /* 0x000ea4000806007f */
[----:B--2---:R-:W-:Y:S05]  /*e5d0*/  @!P3 BRA `(.L_x_10693) ;  /* 0xfffffffc00f0b947 */ /* 0x004fea000383ffff */
[----:B------:R-:W-:Y:S05]  /*e5e0*/  BRA `(.L_x_10736) ;  /* 0xffffffe400007947 */ /* 0x000fea000383ffff */
.L_x_10695:
[----:B--2---:R2:W3:Y:S02]  /*e5f0*/  SYNCS.PHASECHK.TRANS64.TRYWAIT P3, [R2+URZ+0x32460], R3 ;  /* 0x03246003020075a7 */ /* 0x0044e4000806017f */
[----:B---3--:R-:W-:Y:S05]  /*e600*/  @!P3 NANOSLEEP.SYNCS 0x989680 ;  /* 0x009896800000b95d */ /* 0x008fea0003900000 */
[----:B------:R-:W3:Y:S02]  /*e610*/  @!P3 SYNCS.PHASECHK.TRANS64 P3, [R2+URZ+0x32460], R3 ;  /* 0x032460030200b5a7 */ /* 0x000ee4000806007f */
[----:B---3--:R-:W-:Y:S05]  /*e620*/  @!P3 BRA `(.L_x_10695) ;  /* 0xfffffffc00f0b947 */ /* 0x008fea000383ffff */
[----:B------:R-:W-:Y:S05]  /*e630*/  BRA `(.L_x_10737) ;  /* 0xffffffe400507947 */ /* 0x000fea000383ffff */
.L_x_10701:
[----:B-1----:R1:W2:Y:S02]  /*e640*/  SYNCS.PHASECHK.TRANS64.TRYWAIT P3, [R3+URZ+0x32440], R2 ;  /* 0x03244002030075a7 */ /* 0x0022a4000806017f */
[----:B--2---:R-:W-:Y:S05]  /*e650*/  @!P3 NANOSLEEP.SYNCS 0x989680 ;  /* 0x009896800000b95d */ /* 0x004fea0003900000 */
[----:B------:R-:W2:Y:S02]  /*e660*/  @!P3 SYNCS.PHASECHK.TRANS64 P3, [R3+URZ+0x32440], R2 ;  /* 0x032440020300b5a7 */ /* 0x000ea4000806007f */
[----:B--2---:R-:W-:Y:S05]  /*e670*/  @!P3 BRA `(.L_x_10701) ;  /* 0xfffffffc00f0b947 */ /* 0x004fea000383ffff */
[----:B------:R-:W-:Y:S05]  /*e680*/  BRA `(.L_x_10738) ;  /* 0xffffffe800707947 */ /* 0x000fea000383ffff */
.L_x_10703:
[----:B--2---:R2:W3:Y:S02]  /*e690*/  SYNCS.PHASECHK.TRANS64.TRYWAIT P3, [R3+URZ+0x32460], R2 ;  /* 0x03246002030075a7 */ /* 0x0044e4000806017f */
[----:B---3--:R-:W-:Y:S05]  /*e6a0*/  @!P3 NANOSLEEP.SYNCS 0x989680 ;  /* 0x009896800000b95d */ /* 0x008fea0003900000 */
[----:B------:R-:W3:Y:S02]  /*e6b0*/  @!P3 SYNCS.PHASECHK.TRANS64 P3, [R3+URZ+0x32460], R2 ;  /* 0x032460020300b5a7 */ /* 0x000ee4000806007f */
[----:B---3--:R-:W-:Y:S05]  /*e6c0*/  @!P3 BRA `(.L_x_10703) ;  /* 0xfffffffc00f0b947 */ /* 0x008fea000383ffff */
[----:B------:R-:W-:Y:S05]  /*e6d0*/  BRA `(.L_x_10739) ;  /* 0xffffffe800c07947 */ /* 0x000fea000383ffff */
.L_x_10708:
[----:B-1----:R1:W2:Y:S02]  /*e6e0*/  SYNCS.PHASECHK.TRANS64.TRYWAIT P3, [R2+URZ+0x32440], R3 ;  /* 0x03244003020075a7 */ /* 0x0022a4000806017f */
[----:B--2---:R-:W-:Y:S05]  /*e6f0*/  @!P3 NANOSLEEP.SYNCS 0x989680 ;  /* 0x009896800000b95d */ /* 0x004fea0003900000 */
[----:B------:R-:W2:Y:S02]  /*e700*/  @!P3 SYNCS.PHASECHK.TRANS64 P3, [R2+URZ+0x32440], R3 ;  /* 0x032440030200b5a7 */ /* 0x000ea4000806007f */
[----:B--2---:R-:W-:Y:S05]  /*e710*/  @!P3 BRA `(.L_x_10708) ;  /* 0xfffffffc00f0b947 */ /* 0x004fea000383ffff */
[----:B------:R-:W-:Y:S05]  /*e720*/  BRA `(.L_x_10740) ;  /* 0xffffffec00cc7947 */ /* 0x000fea000383ffff */
.L_x_10710:
[----:B--2---:R2:W3:Y:S02]  /*e730*/  SYNCS.PHASECHK.TRANS64.TRYWAIT P3, [R2+URZ+0x32460], R3 ;  /* 0x03246003020075a7 */ /* 0x0044e4000806017f */
[----:B---3--:R-:W-:Y:S05]  /*e740*/  @!P3 NANOSLEEP.SYNCS 0x989680 ;  /* 0x009896800000b95d */ /* 0x008fea0003900000 */
[----:B------:R-:W3:Y:S02]  /*e750*/  @!P3 SYNCS.PHASECHK.TRANS64 P3, [R2+URZ+0x32460], R3 ;  /* 0x032460030200b5a7 */ /* 0x000ee4000806007f */
[----:B---3--:R-:W-:Y:S05]  /*e760*/  @!P3 BRA `(.L_x_10710) ;  /* 0xfffffffc00f0b947 */ /* 0x008fea000383ffff */
[----:B------:R-:W-:Y:S05]  /*e770*/  BRA `(.L_x_10741) ;  /* 0xfffffff0001c7947 */ /* 0x000fea000383ffff */
.L_x_10715:
[----:B------:R-:W-:Y:S01]  /*e780*/  BSSY B0, `(.L_x_10742) ;  /* 0x0000007000007945 */ /* 0x000fe20003800000 */
[----:B------:R-:W-:Y:S02]  /*e790*/  IMAD.MOV.U32 R12, RZ, RZ, RZ ;  /* 0x000000ffff0c7224 */ /* 0x000fe400078e00ff */
[----:B------:R-:W-:Y:S02]  /*e7a0*/  IMAD.MOV.U32 R11, RZ, RZ, 0x1f ;  /* 0x0000001fff0b7424 */ /* 0x000fe400078e00ff */
[----:B------:R-:W-:-:S07]  /*e7b0*/  IMAD.MOV.U32 R15, RZ, RZ, -0x1 ;  /* 0xffffffffff0f7424 */ /* 0x000fce00078e00ff */
[----:B-123--:R-:W-:Y:S05]  /*e7c0*/  WARPSYNC.COLLECTIVE R15, `(.L_x_10743) ;  /* 0x000000000f087348 */ /* 0x00efea0003c00000 */
[----:B------:R4:W1:Y:S02]  /*e7d0*/  SHFL.IDX P6, R14, R13, R12, R11 ;  /* 0x0000000c0d0e7389 */ /* 0x00086400000c000b */
[----:B-1234-:R-:W-:Y:S01]  /*e7e0*/  ENDCOLLECTIVE ;  /* 0x000000000000791b */ /* 0x01efe20003800000 */
.L_x_10743:
[----:B------:R-:W-:Y:S05]  /*e7f0*/  BSYNC B0 ;  /* 0x0000000000007941 */ /* 0x000fea0003800000 */
.L_x_10742:
[----:B------:R-:W-:Y:S05]  /*e800*/  BRA `(.L_x_10744) ;  /* 0xfffffff400107947 */ /* 0x000fea000383ffff */
.L_x_10717:
[----:B-1----:R1:W2:Y:S02]  /*e810*/  SYNCS.PHASECHK.TRANS64.TRYWAIT P0, [R7+URZ+0x32420], R0 ;  /* 0x03242000070075a7 */ /* 0x0022a4000800017f */
[----:B--2---:R-:W-:Y:S05]  /*e820*/  @!P0 NANOSLEEP.SYNCS 0x989680 ;  /* 0x009896800000895d */ /* 0x004fea0003900000 */
[----:B------:R-:W2:Y:S02]  /*e830*/  @!P0 SYNCS.PHASECHK.TRANS64 P0, [R7+URZ+0x32420], R0 ;  /* 0x03242000070085a7 */ /* 0x000ea4000800007f */
[----:B--2---:R-:W-:Y:S05]  /*e840*/  @!P0 BRA `(.L_x_10717) ;  /* 0xfffffffc00f08947 */ /* 0x004fea000383ffff */
[----:B------:R-:W-:Y:S05]  /*e850*/  BRA `(.L_x_10745) ;  /* 0xfffffff400647947 */ /* 0x000fea000383ffff */
.L_x_10721:
[----:B-1----:R1:W2:Y:S02]  /*e860*/  SYNCS.PHASECHK.TRANS64.TRYWAIT P0, [R5+URZ], R4 ;  /* 0x00000004050075a7 */ /* 0x0022a4000800017f */
[----:B--2---:R-:W-:Y:S05]  /*e870*/  @!P0 NANOSLEEP.SYNCS 0x989680 ;  /* 0x009896800000895d */ /* 0x004fea0003900000 */
[----:B------:R-:W2:Y:S02]  /*e880*/  @!P0 SYNCS.PHASECHK.TRANS64 P0, [R5+URZ], R4 ;  /* 0x00000004050085a7 */ /* 0x000ea4000800007f */
[----:B--2---:R-:W-:Y:S05]  /*e890*/  @!P0 BRA `(.L_x_10721) ;  /* 0xfffffffc00f08947 */ /* 0x004fea000383ffff */
[----:B------:R-:W-:Y:S05]  /*e8a0*/  BRA `(.L_x_10746) ;  /* 0xfffffff400b87947 */ /* 0x000fea000383ffff */
.L_x_10722:
[----:B--2---:R2:W1:Y:S02]  /*e8b0*/  SYNCS.PHASECHK.TRANS64.TRYWAIT P0, [R3+URZ], R0 ;  /* 0x00000000030075a7 */ /* 0x004464000800017f */
[----:B-1----:R-:W-:Y:S05]  /*e8c0*/  @!P0 NANOSLEEP.SYNCS 0x989680 ;  /* 0x009896800000895d */ /* 0x002fea0003900000 */
[----:B------:R-:W1:Y:S02]  /*e8d0*/  @!P0 SYNCS.PHASECHK.TRANS64 P0, [R3+URZ], R0 ;  /* 0x00000000030085a7 */ /* 0x000e64000800007f */
[----:B-1----:R-:W-:Y:S05]  /*e8e0*/  @!P0 BRA `(.L_x_10722) ;  /* 0xfffffffc00f08947 */ /* 0x002fea000383ffff */
[----:B------:R-:W-:Y:S05]  /*e8f0*/  BRA `(.L_x_10747) ;  /* 0xfffffff400ac7947 */ /* 0x000fea000383ffff */
.L_x_10724:
[----:B-1----:R1:W2:Y:S02]  /*e900*/  SYNCS.PHASECHK.TRANS64.TRYWAIT P0, [R5+URZ], R4 ;  /* 0x00000004050075a7 */ /* 0x0022a4000800017f */
[----:B--2---:R-:W-:Y:S05]  /*e910*/  @!P0 NANOSLEEP.SYNCS 0x989680 ;  /* 0x009896800000895d */ /* 0x004fea0003900000 */
[----:B------:R-:W2:Y:S02]  /*e920*/  @!P0 SYNCS.PHASECHK.TRANS64 P0, [R5+URZ], R4 ;  /* 0x00000004050085a7 */ /* 0x000ea4000800007f */
[----:B--2---:R-:W-:Y:S05]  /*e930*/  @!P0 BRA `(.L_x_10724) ;  /* 0xfffffffc00f08947 */ /* 0x004fea000383ffff */
[----:B------:R-:W-:Y:S05]  /*e940*/  BRA `(.L_x_10748) ;  /* 0xfffffff400b07947 */ /* 0x000fea000383ffff */
.L_x_10749:
        /* <DEDUP_REMOVED lines=11> */
.L_x_11974:


//--------------------- .text._ZN7cutlass13device_kernelIN5flash11enable_sm90INS1_16FlashAttnFwdSm90INS1_25CollectiveMainloopFwdSm90ILi2EN4cute5tupleIJNS5_1CILi1EEES8_S8_EEENS6_IJNS7_ILi128EEENS7_ILi96EEENS7_ILi64EEEEEELi256ENS_10bfloat16_tEfNS_4arch4Sm90ELb1ELb0ELb0ELb1ELb0ELb0ELb0ELb1ELb0ELb0ELb0ELb0EEENS1_21CollectiveEpilogueFwdINS6_IJSA_NS7_ILi256EEESB_EEES9_SE_SG_Li256ELb1ELb0ELb0ELb0EEENS1_36VarlenDynamicPersistentTileSchedulerILi128ELi96ELi256ELi32ELb0ELb0ELb1ELb1ELb1ELb1EEEEEEEEEvNT_6ParamsE --------------------------
	.section	.text._ZN7cutlass13device_kernelIN5flash11enable_sm90INS1_16FlashAttnFwdSm90INS1_25CollectiveMainloopFwdSm90ILi2EN4cute5tupleIJNS5_1CILi1EEES8_S8_EEENS6_IJNS7_ILi128EEENS7_ILi96EEENS7_ILi64EEEEEELi256ENS_10bfloat16_tEfNS_4arch4Sm90ELb1ELb0ELb0ELb1ELb0ELb0ELb0ELb1ELb0ELb0ELb0ELb0EEENS1_21CollectiveEpilogueFwdINS6_IJSA_NS7_ILi256EEESB_EEES9_SE_SG_Li256ELb1ELb0ELb0ELb0EEENS1_36VarlenDynamicPersistentTileSchedulerILi128ELi96ELi256ELi32ELb0ELb0ELb1ELb1ELb1ELb1EEEEEEEEEvNT_6ParamsE,"ax",@progbits
	.align	128
.text._ZN7cutlass13device_kernelIN5flash11enable_sm90INS1_16FlashAttnFwdSm90INS1_25CollectiveMainloopFwdSm90ILi2EN4cute5tupleIJNS5_1CILi1EEES8_S8_EEENS6_IJNS7_ILi128EEENS7_ILi96EEENS7_ILi64EEEEEELi256ENS_10bfloat16_tEfNS_4arch4Sm90ELb1ELb0ELb0ELb1ELb0ELb0ELb0ELb1ELb0ELb0ELb0ELb0EEENS1_21CollectiveEpilogueFwdINS6_IJSA_NS7_ILi256EEESB_EEES9_SE_SG_Li256ELb1ELb0ELb0ELb0EEENS1_36VarlenDynamicPersistentTileSchedulerILi128ELi96ELi256ELi32ELb0ELb0ELb1ELb1ELb1ELb1EEEEEEEEEvNT_6ParamsE:
        .type           _ZN7cutlass13device_kernelIN5flash11enable_sm90INS1_16FlashAttnFwdSm90INS1_25CollectiveMainloopFwdSm90ILi2EN4cute5tupleIJNS5_1CILi1EEES8_S8_EEENS6_IJNS7_ILi128EEENS7_ILi96EEENS7_ILi64EEEEEELi256ENS_10bfloat16_tEfNS_4arch4Sm90ELb1ELb0ELb0ELb1ELb0ELb0ELb0ELb1ELb0ELb0ELb0ELb0EEENS1_21CollectiveEpilogueFwdINS6_IJSA_NS7_ILi256EEESB_EEES9_SE_SG_Li256ELb1ELb0ELb0ELb0EEENS1_36VarlenDynamicPersistentTileSchedulerILi128ELi96ELi256ELi32ELb0ELb0ELb1ELb1ELb1ELb1EEEEEEEEEvNT_6ParamsE,@function
        .size           _ZN7cutlass13device_kernelIN5flash11enable_sm90INS1_16FlashAttnFwdSm90INS1_25CollectiveMainloopFwdSm90ILi2EN4cute5tupleIJNS5_1CILi1EEES8_S8_EEENS6_IJNS7_ILi128EEENS7_ILi96EEENS7_ILi64EEEEEELi256ENS_10bfloat16_tEfNS_4arch4Sm90ELb1ELb0ELb0ELb1ELb0ELb0ELb0ELb1ELb0ELb0ELb0ELb0EEENS1_21CollectiveEpilogueFwdINS6_IJSA_NS7_ILi256EEESB_EEES9_SE_SG_Li256ELb1ELb0ELb0ELb0EEENS1_36VarlenDynamicPersistentTileSchedulerILi128ELi96ELi256ELi32ELb0ELb0ELb1ELb1ELb1ELb1EEEEEEEEEvNT_6ParamsE,(.L_x_11975 - _ZN7cutlass13device_kernelIN5flash11enable_sm90INS1_16FlashAttnFwdSm90INS1_25CollectiveMainloopFwdSm90ILi2EN4cute5tupleIJNS5_1CILi1EEES8_S8_EEENS6_IJNS7_ILi128EEENS7_ILi96EEENS7_ILi64EEEEEELi256ENS_10bfloat16_tEfNS_4arch4Sm90ELb1ELb0ELb0ELb1ELb0ELb0ELb0ELb1ELb0ELb0ELb0ELb0EEENS1_21CollectiveEpilogueFwdINS6_IJSA_NS7_ILi256EEESB_EEES9_SE_SG_Li256ELb1ELb0ELb0ELb0EEENS1_36VarlenDynamicPersistentTileSchedulerILi128ELi96ELi256ELi32ELb0ELb0ELb1ELb1ELb1ELb1EEEEEEEEEvNT_6ParamsE)
        .other          _ZN7cutlass13device_kernelIN5flash11enable_sm90INS1_16FlashAttnFwdSm90INS1_25CollectiveMainloopFwdSm90ILi2EN4cute5tupleIJNS5_1CILi1EEES8_S8_EEENS6_IJNS7_ILi128EEENS7_ILi96EEENS7_ILi64EEEEEELi256ENS_10bfloat16_tEfNS_4arch4Sm90ELb1ELb0ELb0ELb1ELb0ELb0ELb0ELb1ELb0ELb0ELb0ELb0EEENS1_21CollectiveEpilogueFwdINS6_IJSA_NS7_ILi256EEESB_EEES9_SE_SG_Li256ELb1ELb0ELb0ELb0EEENS1_36VarlenDynamicPersistentTileSchedulerILi128ELi96ELi256ELi32ELb0ELb0ELb1ELb1ELb1ELb1EEEEEEEEEvNT_6ParamsE,@"STO_CUDA_ENTRY STV_DEFAULT"
_ZN7cutlass13device_kernelIN5flash11enable_sm90INS1_16FlashAttnFwdSm90INS1_25CollectiveMainloopFwdSm90ILi2EN4cute5tupleIJNS5_1CILi1EEES8_S8_EEENS6_IJNS7_ILi128EEENS7_ILi96EEENS7_ILi64EEEEEELi256ENS_10bfloat16_tEfNS_4arch4Sm90ELb1ELb0ELb0ELb1ELb0ELb0ELb0ELb1ELb0ELb0ELb0ELb0EEENS1_21CollectiveEpilogueFwdINS6_IJSA_NS7_ILi256EEESB_EEES9_SE_SG_Li256ELb1ELb0ELb0ELb0EEENS1_36VarlenDynamicPersistentTileSchedulerILi128ELi96ELi256ELi32ELb0ELb0ELb1ELb1ELb1ELb1EEEEEEEEEvNT_6ParamsE:
        /* <DEDUP_REMOVED lines=21> */
.L_x_10751:
[----:B------:R-:W-:Y:S05]  /*0150*/  BSYNC B0 ;  /* 0x0000000000007941 */ /* 0x000fea0003800000 */
.L_x_10750:
        /* <DEDUP_REMOVED lines=41> */
.L_x_10752:
        /* <DEDUP_REMOVED lines=22> */
.L_x_10753:
        /* <DEDUP_REMOVED lines=18> */
.L_x_10754:
        /* <DEDUP_REMOVED lines=22> */
.L_x_10755:
        /* <DEDUP_REMOVED lines=22> */
.L_x_10756:
[----:B------:R-:W-:Y:S01]  /*0930*/  PLOP3.LUT P0, PT, PT, PT, UP0, 0x80, 0x0 ;  /* 0x000000000000781c */ /* 0x000fe20003f0f008 */
[----:B------:R-:W-:Y:S01]  /*0940*/  UMOV UR36, 0x1 ;  /* 0x0000000100247882 */ /* 0x000fe20000000000 */
[----:B------:R-:W-:Y:S01]  /*0950*/  NOP ;  /* 0x0000000000007918 */ /* 0x000fe20000000000 */
[----:B------:R-:W-:Y:S01]  /*0960*/  USEL UR36, UR36, 0x2, !UP0 ;  /* 0x0000000224247887 */ /* 0x000fe2000c000000 */
[----:B------:R-:W-:Y:S01]  /*0970*/  ULDC.64 UR38, c[0x0][0x208] ;  /* 0x0000820000267ab9 */ /* 0x000fe20000000a00 */
[----:B012-4-:R-:W-:Y:S08]  /*0980*/  BAR.SYNC.DEFER_BLOCKING 0x0 ;  /* 0x0000000000007b1d */ /* 0x017ff00000010000 */
[----:B------:R-:W-:Y:S05]  /*0990*/  @!P0 BRA `(.L_x_10757) ;  /* 0x000000a000d88947 */ /* 0x000fea0003800000 */
.L_x_10758:
        /* <DEDUP_REMOVED lines=42> */
[----:B------:R-:W-:Y:S02]  /*0c40*/  LOP3.LUT R18, R6, 0x7ffffffc, RZ, 0xc0, !PT ;  /* 0x7ffffffc06127812 */ /* 0x000fe400078ec0ff */
[----:B------:R-:W-:Y:S02]  /*0c50*/  LOP3.LUT R8, R0, 0xfffffff8, RZ, 0xc0, !PT ;  /* 0xfffffff800087812 */ /* 0x000fe400078ec0ff */
[-C--:B------:R-:W-:Y:S01]  /*0c60*/  LEA.HI R0, R3, R202.reuse, RZ, 0x4 ;  /* 0x000000ca03007211 */ /* 0x080fe200078f20ff */
[----:B------:R-:W-:Y:S01]  /*0c70*/  IMAD.IADD R18, R23, 0x1, -R18 ;  /* 0x0000000117127824 */ /* 0x000fe200078e0a12 */
[----:B------:R-:W-:Y:S01]  /*0c80*/  LEA.HI R3, R3, R202, RZ, 0x3 ;  /* 0x000000ca03037211 */ /* 0x000fe200078f18ff */
[----:B------:R-:W-:Y:S01]  /*0c90*/  IMAD.IADD R11, R7, 0x1, -R8 ;  /* 0x00000001070b7824 */ /* 0x000fe200078e0a08 */
[----:B------:R-:W-:-:S02]  /*0ca0*/  SHF.R.S32.HI R9, RZ, 0x4, R0 ;  /* 0x00000004ff097819 */ /* 0x000fc40000011400 */
[----:B------:R-:W-:Y:S01]  /*0cb0*/  LOP3.LUT R7, R0, 0x3fffff0, RZ, 0xc0, !PT ;  /* 0x03fffff000077812 */ /* 0x000fe200078ec0ff */
[----:B------:R-:W-:Y:S01]  /*0cc0*/  IMAD R4, R4, 0x10, R11 ;  /* 0x0000001004047824 */ /* 0x000fe200078e020b */
[----:B------:R-:W-:Y:S02]  /*0cd0*/  LEA.HI R0, R0, R9, RZ, 0x1 ;  /* 0x0000000900007211 */ /* 0x000fe400078f08ff */
[----:B------:R-:W-:Y:S01]  /*0ce0*/  LOP3.LUT R5, R3, 0x1ffffff8, RZ, 0xc0, !PT ;  /* 0x1ffffff803057812 */ /* 0x000fe200078ec0ff */
[----:B------:R-:W-:Y:S01]  /*0cf0*/  IMAD.IADD R7, R202, 0x1, -R7 ;  /* 0x00000001ca077824 */ /* 0x000fe200078e0a07 */
[----:B------:R-:W-:Y:S01]  /*0d00*/  LOP3.LUT R0, R0, 0x1ffffffe, RZ, 0xc0, !PT ;  /* 0x1ffffffe00007812 */ /* 0x000fe200078ec0ff */
[----:B------:R-:W-:Y:S01]  /*0d10*/  IMAD R19, R19, 0x40, R4 ;  /* 0x0000004013137824 */ /* 0x000fe200078e0204 */
[----:B------:R-:W-:Y:S01]  /*0d20*/  SHF.R.S32.HI R16, RZ, 0x3, R3 ;  /* 0x00000003ff107819 */ /* 0x000fe20000011403 */
[----:B------:R-:W-:Y:S02]  /*0d30*/  IMAD R7, R7, 0x40, R2 ;  /* 0x0000004007077824 */ /* 0x000fe400078e0202 */
[----:B------:R-:W-:-:S02]  /*0d40*/  IMAD.IADD R0, R9, 0x1, -R0 ;  /* 0x0000000109007824 */ /* 0x000fc400078e0a00 */
[----:B------:R-:W-:Y:S02]  /*0d50*/  IMAD.IADD R2, R202, 0x1, -R5 ;  /* 0x00000001ca027824 */ /* 0x000fe400078e0a05 */
[----:B------:R-:W-:Y:S02]  /*0d60*/  IMAD R201, R0, 0x8, R7 ;  /* 0x0000000800c97824 */ /* 0x000fe400078e0207 */
[----:B------:R-:W-:-:S07]  /*0d70*/  IMAD.SHL.U32 R2, R2, 0x8, RZ ;  /* 0x0000000802027824 */ /* 0x000fce00078e00ff */
.L_x_10812:
[----:B0--3-5:R-:W0:Y:S01]  /*0d80*/  LDC.64 R4, c[0x0][0xc60] ;  /* 0x00031800ff047b82 */ /* 0x029e220000000a00 */
        /* <DEDUP_REMOVED lines=37> */
[----:B-1--4-:R-:W-:-:S14]  /*0fe0*/  @P2 BRA `(.L_x_10759) ;  /* 0x0000000000342947 */ /* 0x012fdc0003800000 */
        /* <DEDUP_REMOVED lines=13> */
.L_x_10759:
        /* <DEDUP_REMOVED lines=9> */
.L_x_10760:
        /* <DEDUP_REMOVED lines=13> */
.L_x_10761:
[----:B------:R-:W-:Y:S01]  /*1220*/  UIADD3 UR41, -UR41, UR6, URZ ;  /* 0x0000000629297290 */ /* 0x000fe2000fffe13f */
[----:B------:R-:W-:Y:S01]  /*1230*/  PLOP3.LUT P0, PT, PT, PT, PT, 0x80, 0x0 ;  /* 0x000000000000781c */ /* 0x000fe20003f0f070 */
[----:B------:R-:W-:Y:S01]  /*1240*/  ULEA UR5, UR49, 0xdf, 0x7 ;  /* 0x000000df31057891 */ /* 0x000fe2000f8e383f */
[----:B------:R-:W-:Y:S01]  /*1250*/  CS2R R40, SRZ ;  /* 0x0000000000287805 */ /* 0x000fe2000001ff00 */
[----:B------:R-:W-:Y:S01]  /*1260*/  UIADD3 UR4, UR41, 0x5f, URZ ;  /* 0x0000005f29047890 */ /* 0x000fe2000fffe03f */
[----:B------:R-:W-:Y:S01]  /*1270*/  CS2R R20, SRZ ;  /* 0x0000000000147805 */ /* 0x000fe2000001ff00 */
[----:B------:R-:W-:Y:S01]  /*1280*/  UIADD3 UR6, UR41, UR5, -UR44 ;  /* 0x0000000529067290 */ /* 0x000fe2000fffe82c */
        /* <DEDUP_REMOVED lines=27> */
[----:B------:R-:W-:-:S02]  /*1440*/  CS2R R114, SRZ ;  /* 0x0000000000727805 */ /* 0x000fc4000001ff00 */
[----:B------:R-:W-:Y:S02]  /*1450*/  CS2R R112, SRZ ;  /* 0x0000000000707805 */ /* 0x000fe4000001ff00 */
[----:B------:R-:W-:Y:S02]  /*1460*/  PLOP3.LUT P1, PT, PT, PT, UP0, 0x80, 0x0 ;  /* 0x000000000000781c */ /* 0x000fe40003f2f008 */
        /* <DEDUP_REMOVED lines=42> */
[----:B------:R-:W-:Y:S02]  /*1710*/  IMAD.MOV.U32 R30, RZ, RZ, RZ ;  /* 0x000000ffff1e7224 */ /* 0x000fe400078e00ff */
        /* <DEDUP_REMOVED lines=35> */
.L_x_10763:
        /* <DEDUP_REMOVED lines=11> */
.L_x_10898:
[----:B0-----:R-:W-:Y:S01]  /*1a00*/  IMAD.U32 R0, RZ, RZ, UR48 ;  /* 0x00000030ff007e24 */ /* 0x001fe2000f8e00ff */
[----:B------:R-:W-:Y:S05]  /*1a10*/  WARPSYNC.ALL ;  /* 0x0000000000007948 */ /* 0x000fea0003800000 */
[----:B------:R0:W-:Y:S01]  /*1a20*/  BAR.SYNC.DEFER_BLOCKING R8, 0x100 ;  /* 0x000400080000751d */ /* 0x0001e20000010000 */
[----:B------:R-:W-:-:S13]  /*1a30*/  ISETP.NE.AND P0, PT, R0, 0x3, PT ;  /* 0x000000030000780c */ /* 0x000fda0003f05270 */
[----:B0-----:R-:W-:Y:S05]  /*1a40*/  @!P0 BRA `(.L_x_10765) ;  /* 0x0000000000048947 */ /* 0x001fea0003800000 */
[----:B------:R-:W-:Y:S01]  /*1a50*/  BPT.TRAP 0x1 ;  /* 0x000000040000795c */ /* 0x000fe20000300000 */
.L_x_10765:
[----:B------:R-:W-:Y:S02]  /*1a60*/  IMAD.U32 R11, RZ, RZ, UR40 ;  /* 0x00000028ff0b7e24 */ /* 0x000fe4000f8e00ff */
[----:B------:R-:W-:-:S03]  /*1a70*/  IMAD.U32 R6, RZ, RZ, UR37 ;  /* 0x00000025ff067e24 */ /* 0x000fc6000f8e00ff */
[----:B------:R-:W-:Y:S01]  /*1a80*/  SHF.L.U32 R11, R11, 0x1f, RZ ;  /* 0x0000001f0b0b7819 */ /* 0x000fe200000006ff */
[----:B------:R-:W-:-:S04]  /*1a90*/  IMAD R6, R6, 0x8, R7 ;  /* 0x0000000806067824 */ /* 0x000fc800078e0207 */
[----:B------:R0:W1:Y:S01]  /*1aa0*/  SYNCS.PHASECHK.TRANS64.TRYWAIT P1, [R6+URZ+0x22830], R11 ;  /* 0x0228300b060075a7 */ /* 0x000062000802017f */
[----:B------:R-:W-:Y:S05]  /*1ab0*/  @!P0 BRA `(.L_x_10766) ;  /* 0x0000000000048947 */ /* 0x000fea0003800000 */
[----:B------:R-:W-:Y:S01]  /*1ac0*/  BPT.TRAP 0x1 ;  /* 0x000000040000795c */ /* 0x000fe20000300000 */
.L_x_10766:
[----:B-1----:R-:W-:Y:S05]  /*1ad0*/  @P1 BRA `(.L_x_10767) ;  /* 0x0000000000081947 */ /* 0x002fea0003800000 */
[----:B------:R-:W1:Y:S02]  /*1ae0*/  SYNCS.PHASECHK.TRANS64.TRYWAIT P1, [R6+URZ+0x22830], R11 ;  /* 0x0228300b060075a7 */ /* 0x000e64000802017f */
[----:B-1----:R-:W-:Y:S05]  /*1af0*/  @!P1 BRA `(.L_x_10768) ;  /* 0x000000dc00889947 */ /* 0x002fea0003800000 */
.L_x_10767:
[----:B------:R-:W-:Y:S01]  /*1b00*/  R2UR UR4, R7 ;  /* 0x00000000070472ca */ /* 0x000fe200000e0000 */
[----:B------:R-:W-:Y:S01]  /*1b10*/  ULOP3.LUT UR16, UR51, 0x10000, URZ, 0xfc, !UPT ;  /* 0x0001000033107892 */ /* 0x000fe2000f8efc3f */
[----:B------:R-:W-:Y:S01]  /*1b20*/  WARPGROUP.ARRIVE ;  /* 0x00000000000079c5 */ /* 0x000fe20000000000 */
[----:B------:R-:W-:Y:S01]  /*1b30*/  UMOV UR17, 0x40000040 ;  /* 0x4000004000117882 */ /* 0x000fe20000000000 */
[----:B------:R-:W-:Y:S01]  /*1b40*/  UMOV UR19, 0x40000040 ;  /* 0x4000004000137882 */ /* 0x000fe20000000000 */
[----:B------:R-:W-:Y:S01]  /*1b50*/  UMOV UR5, 0x40000040 ;  /* 0x4000004000057882 */ /* 0x000fe20000000000 */
[----:B------:R-:W-:Y:S01]  /*1b60*/  UMOV UR7, 0x40000040 ;  /* 0x4000004000077882 */ /* 0x000fe20000000000 */
[----:B------:R-:W-:Y:S01]  /*1b70*/  UIADD3 UR8, UR16, 0x4, URZ ;  /* 0x0000000410087890 */ /* 0x000fe2000fffe03f */
[----:B------:R-:W-:Y:S01]  /*1b80*/  IMAD.U32 R4, RZ, RZ, UR49 ;  /* 0x00000031ff047e24 */ /* 0x000fe2000f8e00ff */
[----:B------:R-:W-:Y:S01]  /*1b90*/  UMOV UR9, 0x40000040 ;  /* 0x4000004000097882 */ /* 0x000fe20000000000 */
[----:B------:R-:W-:Y:S01]  /*1ba0*/  UMOV UR11, 0x40000040 ;  /* 0x40000040000b7882 */ /* 0x000fe20000000000 */
[----:B------:R-:W-:Y:S01]  /*1bb0*/  UIADD3 UR12, UR16, 0x6, URZ ;  /* 0x00000006100c7890 */ /* 0x000fe2000fffe03f */
[----:B------:R-:W-:Y:S01]  /*1bc0*/  IMAD R4, R4, 0x80, R19 ;  /* 0x0000008004047824 */ /* 0x000fe200078e0213 */
[----:B------:R-:W-:Y:S01]  /*1bd0*/  UIADD3 UR4, UR4, 0x1c400, URZ ;  /* 0x0001c40004047890 */ /* 0x000fe2000fffe03f */
[----:B------:R-:W2:Y:S01]  /*1be0*/  S2R R13, SR_TID.X ;  /* 0x00000000000d7919 */ /* 0x000ea20000002100 */
[----:B------:R-:W-:Y:S01]  /*1bf0*/  UMOV UR13, 0x40000040 ;  /* 0x40000040000d7882 */ /* 0x000fe20000000000 */
[----:B------:R-:W-:Y:S01]  /*1c00*/  UMOV UR15, 0x40000040 ;  /* 0x40000040000f7882 */ /* 0x000fe20000000000 */
[----:B------:R-:W-:-:S04]  /*1c10*/  USHF.R.U32.HI UR4, URZ, 0x4, UR4 ;  /* 0x000000043f047899 */ /* 0x000fc80008011604 */
[----:B------:R-:W-:-:S04]  /*1c20*/  ULOP3.LUT UR4, UR4, 0x3fff, URZ, 0xc0, !UPT ;  /* 0x00003fff04047892 */ /* 0x000fc8000f8ec03f */
[----:B------:R-:W-:Y:S02]  /*1c30*/  ULOP3.LUT UR20, UR4, 0x10000, URZ, 0xfc, !UPT ;  /* 0x0001000004147892 */ /* 0x000fe4000f8efc3f */
[----:B------:R-:W-:Y:S02]  /*1c40*/  UIADD3 UR4, UR16, 0x2, URZ ;  /* 0x0000000210047890 */ /* 0x000fe4000fffe03f */
[----:B------:R-:W-:-:S04]  /*1c50*/  UIMAD UR18, UR37, 0x300, UR20 ;  /* 0x00000300251278a4 */ /* 0x000fc8000f8e0214 */
[----:B------:R-:W-:Y:S02]  /*1c60*/  UIADD3 UR6, UR18, 0x2, URZ ;  /* 0x0000000212067890 */ /* 0x000fe4000fffe03f */
[----:B------:R-:W-:Y:S02]  /*1c70*/  UIADD3 UR10, UR18, 0x4, URZ ;  /* 0x00000004120a7890 */ /* 0x000fe4000fffe03f */
[----:B------:R-:W-:Y:S02]  /*1c80*/  UIADD3 UR14, UR18, 0x6, URZ ;  /* 0x00000006120e7890 */ /* 0x000fe4000fffe03f */
[----:B------:R-:W-:Y:S03]  /*1c90*/  HGMMA.64x96x16.F32.BF16 R24, gdesc[UR16], RZ, !UPT, gsb0 ;  /* 0x01600000101879f0 */ /* 0x000fe6000c0018ff */
[----:B------:R-:W-:Y:S02]  /*1ca0*/  WARPGROUP.DEPBAR.LE gsb0, 0x0 ;  /* 0x00008000000079c5 */ /* 0x000fe40000010000 */
[----:B------:R-:W-:-:S06]  /*1cb0*/  WARPGROUP.ARRIVE ;  /* 0x00000000000079c5 */ /* 0x000fcc0000000000 */
[----:B------:R-:W-:Y:S01]  /*1cc0*/  HGMMA.64x96x16.F32.BF16 R24, gdesc[UR4], R24, gsb0 ;  /* 0x01600000041879f0 */ /* 0x000fe20008001818 */
[----:B------:R-:W-:-:S04]  /*1cd0*/  UIMAD UR6, UR50, -0x60, UR41 ;  /* 0xffffffa0320678a4 */ /* 0x000fc8000f8e0229 */
[----:B------:R-:W-:Y:S02]  /*1ce0*/  UIADD3 UR7, -UR44, 0x61, UR6 ;  /* 0x000000612c077890 */ /* 0x000fe4000fffe106 */
[----:B------:R-:W-:-:S04]  /*1cf0*/  UIADD3 UR6, UR6, 0x60, URZ ;  /* 0x0000006006067890 */ /* 0x000fc8000fffe03f */
[----:B------:R-:W-:Y:S02]  /*1d00*/  IMAD.U32 R3, RZ, RZ, UR7 ;  /* 0x00000007ff037e24 */ /* 0x000fe4000f8e00ff */
[----:B------:R-:W-:Y:S02]  /*1d10*/  IMAD.U32 R5, RZ, RZ, UR6 ;  /* 0x00000006ff057e24 */ /* 0x000fe4000f8e00ff */
[C---:B------:R-:W-:Y:S02]  /*1d20*/  IMAD R3, R18.reuse, -0x2, R3 ;  /* 0xfffffffe12037824 */ /* 0x040fe400078e0203 */
[----:B------:R-:W-:-:S03]  /*1d30*/  IMAD R0, R18, -0x2, R5 ;  /* 0xfffffffe12007824 */ /* 0x000fc600078e0205 */
        /* <DEDUP_REMOVED lines=86> */
[----:B------:R-:W3:Y:S01]  /*22a0*/  SHFL.BFLY PT, R5, R10, 0x2, 0x1f ;  /* 0x0c401f000a057f89 */ /* 0x000ee200000e0000 */
        /* <DEDUP_REMOVED lines=10> */
[----:B---3--:R-:W-:Y:S02]  /*2350*/  FMNMX.FTZ R9, R10, R5, !PT ;  /* 0x000000050a097209 */ /* 0x008fe40007810000 */
[----:B------:R-:W-:Y:S02]  /*2360*/  FSEL R40, R40, -INF , P1 ;  /* 0xff80000028287808 */ /* 0x000fe40000800000 */
[----:B------:R-:W-:Y:S01]  /*2370*/  ISETP.GT.AND P1, PT, R0, 0x28, PT ;  /* 0x000000280000780c */ /* 0x000fe20003f24270 */
[----:B------:R-:W3:Y:S03]  /*2380*/  SHFL.BFLY PT, R12, R9, 0x1, 0x1f ;  /* 0x0c201f00090c7f89 */ /* 0x000ee600000e0000 */
        /* <DEDUP_REMOVED lines=8> */
[----:B---3--:R-:W-:Y:S02]  /*2410*/  FMNMX.FTZ R5, R9, R12, !PT ;  /* 0x0000000c09057209 */ /* 0x008fe40007810000 */
        /* <DEDUP_REMOVED lines=21> */
[----:B------:R-:W3:Y:S01]  /*2570*/  MUFU.EX2 R27, R27 ;  /* 0x0000001b001b7308 */ /* 0x000ee20000000800 */
        /* <DEDUP_REMOVED lines=41> */
[----:B------:R-:W-:Y:S01]  /*2810*/  FFMA.FTZ R9, R71, UR10, -R9 ;  /* 0x0000000a47097c23 */ /* 0x000fe20008010809 */
[----:B------:R-:W-:-:S02]  /*2820*/  FMNMX.FTZ R3, R57, R4, !PT ;  /* 0x0000000439037209 */ /* 0x000fc40007810000 */
[----:B------:R-:W-:Y:S02]  /*2830*/  FSEL R61, R61, -INF , P2 ;  /* 0xff8000003d3d7808 */ /* 0x000fe40001000000 */
[----:B------:R-:W-:Y:S01]  /*2840*/  FMNMX.FTZ R4, R60, R3, !PT ;  /* 0x000000033c047209 */ /* 0x000fe20007810000 */
[----:B------:R-:W5:Y:S01]  /*2850*/  MUFU.EX2 R35, R35 ;  /* 0x0000002300237308 */ /* 0x000f620000000800 */
[----:B------:R-:W-:Y:S02]  /*2860*/  ISETP.GT.AND P2, PT, R0, 0x51, PT ;  /* 0x000000510000780c */ /* 0x000fe40003f44270 */
[----:B------:R-:W-:Y:S02]  /*2870*/  FSEL R64, R64, -INF , P1 ;  /* 0xff80000040407808 */ /* 0x000fe40000800000 */
[----:B------:R-:W-:Y:S02]  /*2880*/  FMNMX.FTZ R3, R61, R4, !PT ;  /* 0x000000043d037209 */ /* 0x000fe40007810000 */
[----:B------:R-:W-:Y:S01]  /*2890*/  ISETP.GT.AND P1, PT, R0, 0x58, PT ;  /* 0x000000580000780c */ /* 0x000fe20003f24270 */
[----:B------:R3:W-:Y:S01]  /*28a0*/  MUFU.EX2 R175, R9 ;  /* 0x0000000900af7308 */ /* 0x0007e20000000800 */
[----:B------:R-:W-:-:S02]  /*28b0*/  FSEL R65, R65, -INF , P2 ;  /* 0xff80000041417808 */ /* 0x000fc40001000000 */
[----:B------:R-:W-:Y:S02]  /*28c0*/  FMNMX.FTZ R4, R64, R3, !PT ;  /* 0x0000000340047209 */ /* 0x000fe40007810000 */
[----:B------:R-:W-:Y:S02]  /*28d0*/  ISETP.GT.AND P2, PT, R0, 0x59, PT ;  /* 0x000000590000780c */ /* 0x000fe40003f44270 */
[----:B------:R-:W-:Y:S01]  /*28e0*/  FSEL R68, R68, -INF , P1 ;  /* 0xff80000044447808 */ /* 0x000fe20000800000 */
[----:B------:R-:W-:Y:S01]  /*28f0*/  MUFU.EX2 R38, R38 ;  /* 0x0000002600267308 */ /* 0x000fe20000000800 */
[----:B------:R-:W-:Y:S01]  /*2900*/  FMNMX.FTZ R3, R65, R4, !PT ;  /* 0x0000000441037209 */ /* 0x000fe20007810000 */
[----:B---3--:R-:W-:Y:S01]  /*2910*/  FADD.FTZ R9, R26, R27 ;  /* 0x0000001b1a097221 */ /* 0x008fe20000010000 */
[----:B------:R-:W-:Y:S02]  /*2920*/  FSEL R69, R69, -INF , P2 ;  /* 0xff80000045457808 */ /* 0x000fe40001000000 */
[----:B------:R-:W-:-:S02]  /*2930*/  FMNMX.FTZ R0, R68, R3, !PT ;  /* 0x0000000344007209 */ /* 0x000fc40007810000 */
[----:B------:R-:W-:Y:S01]  /*2940*/  F2FP.BF16.F32.PACK_AB R153, R27, R26 ;  /* 0x0000001a1b99723e */ /* 0x000fe200000010ff */
[----:B------:R-:W3:Y:S01]  /*2950*/  MUFU.EX2 R39, R39 ;  /* 0x0000002700277308 */ /* 0x000ee20000000800 */
[----:B------:R-:W-:Y:S02]  /*2960*/  FMNMX.FTZ R0, R69, R0, !PT ;  /* 0x0000000045007209 */ /* 0x000fe40007810000 */
[----:B----4-:R-:W-:Y:S02]  /*2970*/  F2FP.BF16.F32.PACK_AB R155, R31, R30 ;  /* 0x0000001e1f9b723e */ /* 0x010fe400000010ff */
[----:B-----5:R-:W-:Y:S01]  /*2980*/  F2FP.BF16.F32.PACK_AB R157, R35, R34 ;  /* 0x00000022239d723e */ /* 0x020fe200000010ff */
[----:B------:R-:W4:Y:S02]  /*2990*/  SHFL.BFLY PT, R3, R0, 0x2, 0x1f ;  /* 0x0c401f0000037f89 */ /* 0x000f2400000e0000 */
[----:B------:R-:W-:Y:S08]  /*29a0*/  MUFU.EX2 R42, R42 ;  /* 0x0000002a002a7308 */ /* 0x000ff00000000800 */
[----:B------:R-:W5:Y:S01]  /*29b0*/  MUFU.EX2 R43, R43 ;  /* 0x0000002b002b7308 */ /* 0x000f620000000800 */
[----:B---3--:R-:W-:-:S07]  /*29c0*/  F2FP.BF16.F32.PACK_AB R159, R39, R38 ;  /* 0x00000026279f723e */ /* 0x008fce00000010ff */
[----:B------:R-:W-:Y:S01]  /*29d0*/  MUFU.EX2 R46, R46 ;  /* 0x0000002e002e7308 */ /* 0x000fe20000000800 */
[----:B----4-:R-:W-:-:S07]  /*29e0*/  FMNMX.FTZ R3, R0, R3, !PT ;  /* 0x0000000300037209 */ /* 0x010fce0007810000 */
[----:B------:R-:W3:Y:S01]  /*29f0*/  MUFU.EX2 R47, R47 ;  /* 0x0000002f002f7308 */ /* 0x000ee20000000800 */
[----:B-----5:R-:W-:Y:S01]  /*2a00*/  F2FP.BF16.F32.PACK_AB R161, R43, R42 ;  /* 0x0000002a2ba1723e */ /* 0x020fe200000010ff */
[----:B------:R-:W4:Y:S06]  /*2a10*/  SHFL.BFLY PT, R4, R3, 0x1, 0x1f ;  /* 0x0c201f0003047f89 */ /* 0x000f2c00000e0000 */
[----:B------:R-:W-:Y:S08]  /*2a20*/  MUFU.EX2 R50, R50 ;  /* 0x0000003200327308 */ /* 0x000ff00000000800 */
[----:B------:R-:W5:Y:S01]  /*2a30*/  MUFU.EX2 R51, R51 ;  /* 0x0000003300337308 */ /* 0x000f620000000800 */
[----:B---3--:R-:W-:-:S07]  /*2a40*/  F2FP.BF16.F32.PACK_AB R163, R47, R46 ;  /* 0x0000002e2fa3723e */ /* 0x008fce00000010ff */
[----:B------:R-:W-:Y:S01]  /*2a50*/  MUFU.EX2 R54, R54 ;  /* 0x0000003600367308 */ /* 0x000fe20000000800 */
[----:B----4-:R-:W-:-:S04]  /*2a60*/  FMNMX.FTZ R4, R3, R4, !PT ;  /* 0x0000000403047209 */ /* 0x010fc80007810000 */
[C---:B------:R-:W-:Y:S01]  /*2a70*/  FSETP.NEU.FTZ.AND P1, PT, R4.reuse, -INF , PT ;  /* 0xff8000000400780b */ /* 0x040fe20003f3d000 */
[----:B------:R-:W-:Y:S02]  /*2a80*/  FMUL.FTZ R0, R4, UR10 ;  /* 0x0000000a04007c20 */ /* 0x000fe40008410000 */
[----:B------:R-:W-:Y:S01]  /*2a90*/  MUFU.EX2 R55, R55 ;  /* 0x0000003700377308 */ /* 0x000fe20000000800 */
[----:B-----5:R-:W-:Y:S02]  /*2aa0*/  F2FP.BF16.F32.PACK_AB R165, R51, R50 ;  /* 0x0000003233a5723e */ /* 0x020fe400000010ff */
[----:B------:R-:W-:Y:S01]  /*2ab0*/  FSEL R3, R0, RZ, P1 ;  /* 0x000000ff00037208 */ /* 0x000fe20000800000 */
[----:B------:R-:W-:Y:S01]  /*2ac0*/  FADD.FTZ R0, R30, R9 ;  /* 0x000000091e007221 */ /* 0x000fe20000010000 */
[----:B--2---:R-:W-:-:S03]  /*2ad0*/  LOP3.LUT P1, RZ, R13, 0x7f, RZ, 0xc0, !PT ;  /* 0x0000007f0dff7812 */ /* 0x004fc6000782c0ff */
        /* <DEDUP_REMOVED lines=30> */
[----:B------:R-:W-:Y:S01]  /*2cc0*/  FFMA.FTZ R64, R64, UR10, -R3 ;  /* 0x0000000a40407c23 */ /* 0x000fe20008010803 */
[----:B------:R-:W-:Y:S01]  /*2cd0*/  FADD.FTZ R15, R43, R12 ;  /* 0x0000000c2b0f7221 */ /* 0x000fe20000010000 */
[----:B------:R-:W4:Y:S01]  /*2ce0*/  MUFU.EX2 R29, R29 ;  /* 0x0000001d001d7308 */ /* 0x000f220000000800 */
[----:B--2---:R-:W-:Y:S01]  /*2cf0*/  FADD.FTZ R9, R24, R25 ;  /* 0x0000001918097221 */ /* 0x004fe20000010000 */
[----:B------:R-:W-:Y:S01]  /*2d00*/  FFMA.FTZ R65, R65, UR10, -R3 ;  /* 0x0000000a41417c23 */ /* 0x000fe20008010803 */
[----:B------:R-:W-:Y:S01]  /*2d10*/  FADD.FTZ R12, R46, R15 ;  /* 0x0000000f2e0c7221 */ /* 0x000fe20000010000 */
[--C-:B------:R-:W-:Y:S01]  /*2d20*/  FFMA.FTZ R68, R68, UR10, -R3.reuse ;  /* 0x0000000a44447c23 */ /* 0x100fe20008010803 */
[----:B------:R-:W-:Y:S01]  /*2d30*/  FFMA.FTZ R3, R69, UR10, -R3 ;  /* 0x0000000a45037c23 */ /* 0x000fe20008010803 */
[----:B------:R-:W-:Y:S01]  /*2d40*/  F2FP.BF16.F32.PACK_AB R167, R55, R54 ;  /* 0x0000003637a7723e */ /* 0x000fe200000010ff */
[----:B------:R-:W-:Y:S01]  /*2d50*/  FADD.FTZ R15, R47, R12 ;  /* 0x0000000c2f0f7221 */ /* 0x000fe20000010000 */
[----:B------:R-:W2:Y:S01]  /*2d60*/  MUFU.EX2 R32, R32 ;  /* 0x0000002000207308 */ /* 0x000ea20000000800 */
[----:B---3--:R-:W-:Y:S01]  /*2d70*/  FADD.FTZ R0, R28, R9 ;  /* 0x000000091c007221 */ /* 0x008fe20000010000 */
[----:B------:R-:W-:-:S02]  /*2d80*/  IADD3 R9, -R22, 0xb, RZ ;  /* 0x0000000b16097810 */ /* 0x000fc40007ffe1ff */
[----:B------:R-:W-:-:S04]  /*2d90*/  F2FP.BF16.F32.PACK_AB R152, R25, R24 ;  /* 0x000000181998723e */ /* 0x000fc800000010ff */
        /* <DEDUP_REMOVED lines=48> */
[C---:B----4-:R-:W-:Y:S01]  /*30a0*/  FADD.FTZ R15, R63.reuse, R10 ;  /* 0x0000000a3f0f7221 */ /* 0x050fe20000010000 */
[----:B------:R-:W-:-:S06]  /*30b0*/  F2FP.BF16.F32.PACK_AB R171, R63, R62 ;  /* 0x0000003e3fab723e */ /* 0x000fcc00000010ff */
[----:B------:R-:W4:Y:S01]  /*30c0*/  MUFU.EX2 R57, R57 ;  /* 0x0000003900397308 */ /* 0x000f220000000800 */
[----:B-----5:R-:W-:-:S07]  /*30d0*/  FADD.FTZ R0, R56, R13 ;  /* 0x0000000d38007221 */ /* 0x020fce0000010000 */
        /* <DEDUP_REMOVED lines=13> */
[----:B-----5:R-:W-:Y:S01]  /*31b0*/  FADD.FTZ R15, R61, R0 ;  /* 0x000000003d0f7221 */ /* 0x020fe20000010000 */
[C---:B------:R-:W-:Y:S01]  /*31c0*/  FADD.FTZ R0, R175.reuse, R10 ;  /* 0x0000000aaf007221 */ /* 0x040fe20000010000 */
[----:B------:R-:W-:Y:S02]  /*31d0*/  F2FP.BF16.F32.PACK_AB R175, R175, R70 ;  /* 0x00000046afaf723e */ /* 0x000fe400000010ff */
[----:B------:R-:W-:-:S03]  /*31e0*/  F2FP.BF16.F32.PACK_AB R170, R61, R60 ;  /* 0x0000003c3daa723e */ /* 0x000fc600000010ff */
[----:B------:R-:W5:Y:S01]  /*31f0*/  MUFU.EX2 R68, R68 ;  /* 0x0000004400447308 */ /* 0x000f620000000800 */
[----:B---3--:R-:W-:-:S07]  /*3200*/  FADD.FTZ R10, R64, R15 ;  /* 0x0000000f400a7221 */ /* 0x008fce0000010000 */
[----:B------:R-:W3:Y:S01]  /*3210*/  MUFU.EX2 R13, R3 ;  /* 0x00000003000d7308 */ /* 0x000ee20000000800 */
[C---:B----4-:R-:W-:Y:S01]  /*3220*/  FADD.FTZ R15, R65.reuse, R10 ;  /* 0x0000000a410f7221 */ /* 0x050fe20000010000 */
[----:B------:R-:W-:-:S03]  /*3230*/  F2FP.BF16.F32.PACK_AB R172, R65, R64 ;  /* 0x0000004041ac723e */ /* 0x000fc600000010ff */
[----:B-----5:R-:W-:-:S04]  /*3240*/  FADD.FTZ R10, R68, R15 ;  /* 0x0000000f440a7221 */ /* 0x020fc80000010000 */
[C---:B---3--:R-:W-:Y:S01]  /*3250*/  FADD.FTZ R3, R13.reuse, R10 ;  /* 0x0000000a0d037221 */ /* 0x048fe20000010000 */
[----:B------:R-:W-:Y:S01]  /*3260*/  F2FP.BF16.F32.PACK_AB R174, R13, R68 ;  /* 0x000000440dae723e */ /* 0x000fe200000010ff */
[----:B--2---:R-:W-:Y:S06]  /*3270*/  @!P0 BRA `(.L_x_10769) ;  /* 0x0000000000048947 */ /* 0x004fec0003800000 */
[----:B------:R-:W-:Y:S01]  /*3280*/  BPT.TRAP 0x1 ;  /* 0x000000040000795c */ /* 0x000fe20000300000 */
.L_x_10769:
[----:B------:R2:W3:Y:S01]  /*3290*/  SYNCS.PHASECHK.TRANS64.TRYWAIT P2, [R6+URZ+0x22850], R11 ;  /* 0x0228500b060075a7 */ /* 0x0004e2000804017f */
[----:B------:R-:W-:Y:S05]  /*32a0*/  @!P0 BRA `(.L_x_10770) ;  /* 0x0000000000048947 */ /* 0x000fea0003800000 */
[----:B------:R-:W-:Y:S01]  /*32b0*/  BPT.TRAP 0x1 ;  /* 0x000000040000795c */ /* 0x000fe20000300000 */
.L_x_10770:
[----:B---3--:R-:W-:Y:S05]  /*32c0*/  @P2 BRA `(.L_x_10771) ;  /* 0x0000000000082947 */ /* 0x008fea0003800000 */
[----:B------:R-:W3:Y:S02]  /*32d0*/  SYNCS.PHASECHK.TRANS64.TRYWAIT P2, [R6+URZ+0x22850], R11 ;  /* 0x0228500b060075a7 */ /* 0x000ee4000804017f */
[----:B---3--:R-:W-:Y:S05]  /*32e0*/  @!P2 BRA `(.L_x_10772) ;  /* 0x000000c400a0a947 */ /* 0x008fea0003800000 */
.L_x_10771:
[----:B------:R-:W-:Y:S01]  /*32f0*/  R2UR UR6, R7 ;  /* 0x00000000070672ca */ /* 0x000fe200000e0000 */
[----:B------:R4:W-:Y:S01]  /*3300*/  BAR.SYNC.DEFER_BLOCKING R8, 0x100 ;  /* 0x000400080000751d */ /* 0x0009e20000010000 */
[----:B------:R-:W-:Y:S01]  /*3310*/  UIADD3 UR23, UR50, -0x2, URZ ;  /* 0xfffffffe32177890 */ /* 0x000fe2000fffe03f */
[----:B0123--:R-:W-:-:S04]  /*3320*/  @!P1 VIADD R6, R6, 0x22860 ;  /* 0x0002286006069836 */ /* 0x00ffc80000000000 */
[----:B------:R-:W-:Y:S01]  /*3330*/  UMOV UR7, 0x40000040 ;  /* 0x4000004000077882 */ /* 0x000fe20000000000 */
[----:B------:R-:W-:-:S05]  /*3340*/  @!P1 PRMT R6, RZ, 0x654, R6 ;  /* 0x00000654ff069816 */ /* 0x000fca0000000006 */
        /* <DEDUP_REMOVED lines=49> */
[----:B----4-:R-:W-:Y:S05]  /*3660*/  @!P2 BRA `(.L_x_10773) ;  /* 0x0000002000f8a947 */ /* 0x010fea0003800000 */
[----:B------:R-:W-:Y:S01]  /*3670*/  IMAD.MOV.U32 R8, RZ, RZ, R5 ;  /* 0x000000ffff087224 */ /* 0x000fe200078e0005 */
[----:B------:R-:W-:Y:S01]  /*3680*/  ULDC UR24, c[0x0][0x988] ;  /* 0x0002620000187ab9 */ /* 0x000fe20000000800 */
[----:B------:R-:W-:-:S07]  /*3690*/  IMAD.MOV.U32 R7, RZ, RZ, R4 ;  /* 0x000000ffff077224 */ /* 0x000fce00078e0004 */
.L_x_10782:
[----:B------:R-:W-:-:S04]  /*36a0*/  UIADD3 UR37, UR37, 0x1, URZ ;  /* 0x0000000125257890 */ /* 0x000fc8000fffe03f */
[----:B------:R-:W-:-:S04]  /*36b0*/  UISETP.NE.AND UP0, UPT, UR37, 0x2, UPT ;  /* 0x000000022500788c */ /* 0x000fc8000bf05270 */
[----:B------:R-:W-:Y:S02]  /*36c0*/  USEL UR6, URZ, 0x1, UP0 ;  /* 0x000000013f067887 */ /* 0x000fe40008000000 */
[----:B------:R-:W-:Y:S02]  /*36d0*/  USEL UR37, UR37, URZ, UP0 ;  /* 0x0000003f25257287 */ /* 0x000fe40008000000 */
[----:B------:R-:W-:Y:S01]  /*36e0*/  ULOP3.LUT UR40, UR40, UR6, URZ, 0x3c, !UPT ;  /* 0x0000000628287292 */ /* 0x000fe2000f8e3c3f */
[----:B0-----:R-:W-:Y:S11]  /*36f0*/  @!P0 BRA `(.L_x_10774) ;  /* 0x0000000000048947 */ /* 0x001ff60003800000 */
[----:B------:R-:W-:Y:S01]  /*3700*/  BPT.TRAP 0x1 ;  /* 0x000000040000795c */ /* 0x000fe20000300000 */
.L_x_10774:
        /* <DEDUP_REMOVED lines=9> */
.L_x_10775:
[----:B-1----:R-:W-:Y:S05]  /*37a0*/  @P2 BRA `(.L_x_10776) ;  /* 0x0000000000082947 */ /* 0x002fea0003800000 */
[----:B------:R-:W1:Y:S02]  /*37b0*/  SYNCS.PHASECHK.TRANS64.TRYWAIT P2, [UR25+0x22830], R6 ;  /* 0x02283006ff0075a7 */ /* 0x000e640008040159 */
[----:B-1----:R-:W-:Y:S05]  /*37c0*/  @!P2 BRA `(.L_x_10777) ;  /* 0x000000c0007ca947 */ /* 0x002fea0003800000 */
.L_x_10776:
[----:B------:R-:W-:Y:S01]  /*37d0*/  UIMAD UR18, UR37, 0x300, UR20 ;  /* 0x00000300251278a4 */ /* 0x000fe2000f8e0214 */
[----:B------:R-:W-:Y:S01]  /*37e0*/  WARPGROUP.ARRIVE ;  /* 0x00000000000079c5 */ /* 0x000fe20000000000 */
[----:B------:R-:W-:Y:S01]  /*37f0*/  UMOV UR19, 0x40000040 ;  /* 0x4000004000137882 */ /* 0x000fe20000000000 */
[----:B------:R-:W-:Y:S01]  /*3800*/  UMOV UR7, 0x40000040 ;  /* 0x4000004000077882 */ /* 0x000fe20000000000 */
[----:B------:R-:W-:Y:S01]  /*3810*/  UIADD3 UR6, UR18, 0x2, URZ ;  /* 0x0000000212067890 */ /* 0x000fe2000fffe03f */
[----:B-1----:R-:W-:Y:S01]  /*3820*/  IMAD.MOV.U32 R5, RZ, RZ, -0x2 ;  /* 0xfffffffeff057424 */ /* 0x002fe200078e00ff */
        /* <DEDUP_REMOVED lines=8> */
[----:B------:R-:W-:-:S04]  /*38b0*/  USHF.L.U32 UR6, UR49, 0x7, URZ ;  /* 0x0000000731067899 */ /* 0x000fc8000800063f */
[----:B------:R-:W-:-:S04]  /*38c0*/  UIMAD UR6, UR23, -0x60, UR6 ;  /* 0xffffffa0170678a4 */ /* 0x000fc8000f8e0206 */
[----:B------:R-:W-:-:S04]  /*38d0*/  UIADD3 UR6, UR6, 0x1, UR41 ;  /* 0x0000000106067890 */ /* 0x000fc8000fffe029 */
[----:B------:R-:W-:-:S06]  /*38e0*/  UIADD3 UR6, UR6, -UR44, URZ ;  /* 0x8000002c06067290 */ /* 0x000fcc000fffe03f */
[----:B------:R-:W-:-:S04]  /*38f0*/  IMAD R4, R18, R5, UR6 ;  /* 0x0000000612047e24 */ /* 0x000fc8000f8e0205 */
[----:B------:R-:W-:-:S05]  /*3900*/  IMAD.IADD R5, R19, 0x1, R4 ;  /* 0x0000000113057824 */ /* 0x000fca00078e0204 */
[C---:B------:R-:W-:Y:S02]  /*3910*/  ISETP.GT.AND P2, PT, R5.reuse, RZ, PT ;  /* 0x000000ff0500720c */ /* 0x040fe40003f44270 */
[----:B------:R-:W-:Y:S01]  /*3920*/  ISETP.GT.AND P3, PT, R5, 0x1, PT ;  /* 0x000000010500780c */ /* 0x000fe20003f64270 */
        /* <DEDUP_REMOVED lines=80> */
[C---:B------:R-:W-:Y:S02]  /*3e30*/  ISETP.GT.AND P4, PT, R5.reuse, 0x1, PT ;  /* 0x000000010500780c */ /* 0x040fe40003f84270 */
[----:B------:R-:W-:Y:S01]  /*3e40*/  FSEL R11, R154, -INF , P3 ;  /* 0xff8000009a0b7808 */ /* 0x000fe20001800000 */
[----:B------:R-:W1:Y:S01]  /*3e50*/  SHFL.BFLY PT, R4, R9, 0x2, 0x1f ;  /* 0x0c401f0009047f89 */ /* 0x000e6200000e0000 */
        /* <DEDUP_REMOVED lines=13> */
[----:B------:R-:W-:Y:S02]  /*3f30*/  FSEL R166, R166, -INF , P3 ;  /* 0xff800000a6a67808 */ /* 0x000fe40001800000 */
[----:B------:R-:W-:Y:S01]  /*3f40*/  ISETP.GT.AND P3, PT, R5, 0x20, PT ;  /* 0x000000200500780c */ /* 0x000fe20003f64270 */
[----:B------:R-:W1:Y:S01]  /*3f50*/  SHFL.BFLY PT, R4, R13, 0x1, 0x1f ;  /* 0x0c201f000d047f89 */ /* 0x000e6200000e0000 */
        /* <DEDUP_REMOVED lines=12> */
[----:B-1----:R-:W-:-:S02]  /*4020*/  FMNMX.FTZ R4, R13, R4, !PT ;  /* 0x000000040d047209 */ /* 0x002fc40007810000 */
[----:B------:R-:W-:Y:S02]  /*4030*/  FMNMX.FTZ R13, R155, R154, !PT ;  /* 0x0000009a9b0d7209 */ /* 0x000fe40007810000 */
[C---:B------:R-:W-:Y:S01]  /*4040*/  FSETP.NEU.FTZ.AND P2, PT, R4.reuse, -INF , PT ;  /* 0xff8000000400780b */ /* 0x040fe20003f5d000 */
[----:B------:R-:W-:Y:S01]  /*4050*/  FMUL.FTZ R15, R4, UR10 ;  /* 0x0000000a040f7c20 */ /* 0x000fe20008410000 */
[----:B------:R-:W-:Y:S02]  /*4060*/  FMNMX.FTZ R154, R158, R13, !PT ;  /* 0x0000000d9e9a7209 */ /* 0x000fe40007810000 */
[----:B------:R-:W-:Y:S02]  /*4070*/  FSEL R179, R179, -INF , P4 ;  /* 0xff800000b3b37808 */ /* 0x000fe40002000000 */
[----:B------:R-:W-:Y:S02]  /*4080*/  FSEL R9, R15, RZ, P2 ;  /* 0x000000ff0f097208 */ /* 0x000fe40001000000 */
[----:B------:R-:W-:-:S02]  /*4090*/  FMNMX.FTZ R15, R159, R154, !PT ;  /* 0x0000009a9f0f7209 */ /* 0x000fc40007810000 */
        /* <DEDUP_REMOVED lines=31> */
[----:B------:R-:W-:Y:S01]  /*4290*/  FFMA.FTZ R196, R196, UR10, -R9 ;  /* 0x0000000ac4c47c23 */ /* 0x000fe20008010809 */
[----:B------:R-:W-:-:S02]  /*42a0*/  ISETP.GT.AND P4, PT, R5, 0x49, PT ;  /* 0x000000490500780c */ /* 0x000fc40003f84270 */
[----:B------:R-:W-:Y:S02]  /*42b0*/  FMNMX.FTZ R10, R178, R153, !PT ;  /* 0x00000099b20a7209 */ /* 0x000fe40007810000 */
[----:B------:R-:W-:Y:S01]  /*42c0*/  FSEL R190, R190, -INF , P3 ;  /* 0xff800000bebe7808 */ /* 0x000fe20001800000 */
[----:B------:R-:W-:Y:S01]  /*42d0*/  MUFU.EX2 R15, R15 ;  /* 0x0000000f000f7308 */ /* 0x000fe20000000800 */
[----:B------:R-:W-:Y:S02]  /*42e0*/  FMNMX.FTZ R153, R179, R10, !PT ;  /* 0x0000000ab3997209 */ /* 0x000fe40007810000 */
[----:B------:R-:W-:Y:S02]  /*42f0*/  ISETP.GT.AND P3, PT, R5, 0x50, PT ;  /* 0x000000500500780c */ /* 0x000fe40003f64270 */
[----:B------:R-:W-:Y:S01]  /*4300*/  FMNMX.FTZ R14, R182, R153, !PT ;  /* 0x00000099b60e7209 */ /* 0x000fe20007810000 */
[----:B------:R-:W-:Y:S01]  /*4310*/  FFMA.FTZ R153, R12, UR10, -R9 ;  /* 0x0000000a0c997c23 */ /* 0x000fe20008010809 */
[----:B------:R-:W-:Y:S01]  /*4320*/  FSEL R191, R191, -INF , P4 ;  /* 0xff800000bfbf7808 */ /* 0x000fe20002000000 */
[----:B------:R1:W-:Y:S01]  /*4330*/  MUFU.EX2 R10, R164 ;  /* 0x000000a4000a7308 */ /* 0x0003e20000000800 */
[----:B------:R-:W-:-:S02]  /*4340*/  FMNMX.FTZ R157, R183, R14, !PT ;  /* 0x0000000eb79d7209 */ /* 0x000fc40007810000 */
[----:B------:R-:W-:Y:S02]  /*4350*/  ISETP.GT.AND P4, PT, R5, 0x51, PT ;  /* 0x000000510500780c */ /* 0x000fe40003f84270 */
[----:B------:R-:W-:Y:S02]  /*4360*/  FMNMX.FTZ R12, R186, R157, !PT ;  /* 0x0000009dba0c7209 */ /* 0x000fe40007810000 */
[----:B------:R-:W-:Y:S01]  /*4370*/  FSEL R194, R194, -INF , P3 ;  /* 0xff800000c2c27808 */ /* 0x000fe20001800000 */
[----:B------:R-:W-:Y:S01]  /*4380*/  MUFU.EX2 R156, R156 ;  /* 0x0000009c009c7308 */ /* 0x000fe20000000800 */
[----:B------:R-:W-:Y:S01]  /*4390*/  FMNMX.FTZ R157, R187, R12, !PT ;  /* 0x0000000cbb9d7209 */ /* 0x000fe20007810000 */
[--C-:B-1----:R-:W-:Y:S01]  /*43a0*/  FFMA.FTZ R164, R176, UR10, -R9.reuse ;  /* 0x0000000ab0a47c23 */ /* 0x102fe20008010809 */
[----:B------:R-:W-:Y:S02]  /*43b0*/  ISETP.GT.AND P3, PT, R5, 0x58, PT ;  /* 0x000000580500780c */ /* 0x000fe40003f64270 */
        /* <DEDUP_REMOVED lines=11> */
[----:B------:R-:W-:Y:S01]  /*4470*/  FFMA.FTZ R173, R185, UR10, -R9 ;  /* 0x0000000ab9ad7c23 */ /* 0x000fe20008010809 */
[----:B------:R-:W-:Y:S01]  /*4480*/  FMNMX.FTZ R5, R195, R12, !PT ;  /* 0x0000000cc3057209 */ /* 0x000fe20007810000 */
[----:B------:R-:W-:Y:S01]  /*4490*/  MUFU.EX2 R153, R153 ;  /* 0x0000009900997308 */ /* 0x000fe20000000800 */
[----:B------:R-:W-:-:S02]  /*44a0*/  FSEL R199, R199, -INF , P4 ;  /* 0xff800000c7c77808 */ /* 0x000fc40002000000 */
[----:B------:R-:W-:-:S04]  /*44b0*/  FMNMX.FTZ R14, R198, R5, !PT ;  /* 0x00000005c60e7209 */ /* 0x000fc80007810000 */
[----:B------:R-:W-:Y:S01]  /*44c0*/  FMNMX.FTZ R5, R199, R14, !PT ;  /* 0x0000000ec7057209 */ /* 0x000fe20007810000 */
[----:B------:R-:W-:Y:S01]  /*44d0*/  FFMA.FTZ R14, R180, UR10, -R9 ;  /* 0x0000000ab40e7c23 */ /* 0x000fe20008010809 */
[----:B------:R-:W-:Y:S01]  /*44e0*/  FSEL R180, R4, RZ, P2 ;  /* 0x000000ff04b47208 */ /* 0x000fe20001000000 */
[----:B------:R1:W-:Y:S02]  /*44f0*/  MUFU.EX2 R12, R172 ;  /* 0x000000ac000c7308 */ /* 0x0003e40000000800 */
[----:B------:R-:W2:Y:S02]  /*4500*/  SHFL.BFLY PT, R20, R5, 0x2, 0x1f ;  /* 0x0c401f0005147f89 */ /* 0x000ea400000e0000 */
[----:B------:R-:W-:-:S04]  /*4510*/  FADD.FTZ R180, -R180, R7 ;  /* 0x00000007b4b47221 */ /* 0x000fc80000010100 */
[----:B------:R-:W-:Y:S01]  /*4520*/  FMUL.FTZ R185, R180, UR10 ;  /* 0x0000000ab4b97c20 */ /* 0x000fe20008410000 */
[----:B-1----:R-:W-:Y:S01]  /*4530*/  FFMA.FTZ R172, R192, UR10, -R9 ;  /* 0x0000000ac0ac7c23 */ /* 0x002fe20008010809 */
[----:B------:R-:W-:Y:S08]  /*4540*/  MUFU.EX2 R160, R160 ;  /* 0x000000a000a07308 */ /* 0x000ff00000000800 */
[----:B------:R-:W1:Y:S01]  /*4550*/  MUFU.EX2 R185, R185 ;  /* 0x000000b900b97308 */ /* 0x000e620000000800 */
[----:B--2---:R-:W-:-:S07]  /*4560*/  FMNMX.FTZ R176, R5, R20, !PT ;  /* 0x0000001405b07209 */ /* 0x004fce0007810000 */
[----:B------:R-:W2:Y:S01]  /*4570*/  MUFU.EX2 R157, R157 ;  /* 0x0000009d009d7308 */ /* 0x000ea20000000800 */
[--C-:B------:R-:W-:Y:S01]  /*4580*/  FFMA.FTZ R20, R188, UR10, -R9.reuse ;  /* 0x0000000abc147c23 */ /* 0x100fe20008010809 */
[----:B------:R-:W-:Y:S01]  /*4590*/  FFMA.FTZ R9, R197, UR10, -R9 ;  /* 0x0000000ac5097c23 */ /* 0x000fe20008010809 */
[----:B------:R-:W3:Y:S05]  /*45a0*/  SHFL.BFLY PT, R5, R176, 0x1, 0x1f ;  /* 0x0c201f00b0057f89 */ /* 0x000eea00000e0000 */
[----:B------:R-:W4:Y:S01]  /*45b0*/  MUFU.EX2 R161, R161 ;  /* 0x000000a100a17308 */ /* 0x000f220000000800 */
[-C--:B-1----:R-:W-:Y:S01]  /*45c0*/  FMUL.FTZ R24, R24, R185.reuse ;  /* 0x000000b918187220 */ /* 0x082fe20000410000 */
        /* <DEDUP_REMOVED lines=17> */
[----:B------:R-:W-:Y:S01]  /*46e0*/  FMUL.FTZ R56, R56, R185 ;  /* 0x000000b938387220 */ /* 0x000fe20000410000 */
[----:B---3--:R-:W-:Y:S01]  /*46f0*/  FMNMX.FTZ R5, R176, R5, !PT ;  /* 0x00000005b0057209 */ /* 0x008fe20007810000 */
[-C--:B------:R-:W-:Y:S01]  /*4700*/  FMUL.FTZ R57, R57, R185.reuse ;  /* 0x000000b939397220 */ /* 0x080fe20000410000 */
        /* <DEDUP_REMOVED lines=12> */
[----:B------:R-:W0:Y:S01]  /*47d0*/  MUFU.EX2 R169, R169 ;  /* 0x000000a900a97308 */ /* 0x000e220000000800 */
[--C-:B------:R-:W-:Y:S01]  /*47e0*/  FFMA.FTZ R180, R155, UR10, -R192.reuse ;  /* 0x0000000a9bb47c23 */ /* 0x100fe200080108c0 */
[----:B------:R-:W-:Y:S01]  /*47f0*/  FFMA.FTZ R155, R158, UR10, -R192 ;  /* 0x0000000a9e9b7c23 */ /* 0x000fe200080108c0 */
[----:B------:R-:W-:Y:S01]  /*4800*/  FFMA.FTZ R158, R185, R3, R152 ;  /* 0x00000003b99e7223 */ /* 0x000fe20000010098 */
[--C-:B------:R-:W-:Y:S01]  /*4810*/  FFMA.FTZ R206, R175, UR10, -R192.reuse ;  /* 0x0000000aafce7c23 */ /* 0x100fe200080108c0 */
[--C-:B------:R-:W-:Y:S01]  /*4820*/  FFMA.FTZ R175, R178, UR10, -R192.reuse ;  /* 0x0000000ab2af7c23 */ /* 0x100fe200080108c0 */
[----:B------:R-:W-:Y:S01]  /*4830*/  FFMA.FTZ R178, R179, UR10, -R192 ;  /* 0x0000000ab3b27c23 */ /* 0x000fe200080108c0 */
[----:B------:R-:W-:Y:S01]  /*4840*/  FADD.FTZ R3, R13, R158 ;  /* 0x0000009e0d037221 */ /* 0x000fe20000010000 */
[----:B------:R-:W0:Y:S01]  /*4850*/  MUFU.EX2 R168, R168 ;  /* 0x000000a800a87308 */ /* 0x000e220000000800 */
[--C-:B------:R-:W-:Y:S01]  /*4860*/  FFMA.FTZ R179, R182, UR10, -R192.reuse ;  /* 0x0000000ab6b37c23 */ /* 0x100fe200080108c0 */
[--C-:B------:R-:W-:Y:S01]  /*4870*/  FFMA.FTZ R182, R183, UR10, -R192.reuse ;  /* 0x0000000ab7b67c23 */ /* 0x100fe200080108c0 */
[----:B------:R-:W-:Y:S01]  /*4880*/  FADD.FTZ R158, R154, R3 ;  /* 0x000000039a9e7221 */ /* 0x000fe20000010000 */
[--C-:B------:R-:W-:Y:S01]  /*4890*/  FFMA.FTZ R183, R186, UR10, -R192.reuse ;  /* 0x0000000abab77c23 */ /* 0x100fe200080108c0 */
[----:B------:R-:W-:Y:S01]  /*48a0*/  FFMA.FTZ R186, R187, UR10, -R192 ;  /* 0x0000000abbba7c23 */ /* 0x000fe200080108c0 */
[----:B------:R-:W-:-:S02]  /*48b0*/  IMAD.U32 R187, RZ, RZ, UR25 ;  /* 0x00000019ffbb7e24 */ /* 0x000fc4000f8e00ff */
[----:B------:R-:W-:Y:S01]  /*48c0*/  FADD.FTZ R3, R15, R158 ;  /* 0x0000009e0f037221 */ /* 0x000fe20000010000 */
[----:B------:R-:W0:Y:S01]  /*48d0*/  MUFU.EX2 R173, R173 ;  /* 0x000000ad00ad7308 */ /* 0x000e220000000800 */
        /* <DEDUP_REMOVED lines=19> */
[----:B------:R-:W-:Y:S01]  /*4a10*/  FFMA.FTZ R199, R199, UR10, -R192 ;  /* 0x0000000ac7c77c23 */ /* 0x000fe200080108c0 */
[C---:B--2---:R-:W-:Y:S01]  /*4a20*/  F2FP.BF16.F32.PACK_AB R160, R157.reuse, R160 ;  /* 0x000000a09da0723e */ /* 0x044fe200000010ff */
[-C--:B------:R-:W-:Y:S01]  /*4a30*/  FMUL.FTZ R72, R72, R185.reuse ;  /* 0x000000b948487220 */ /* 0x080fe20000410000 */
[----:B------:R-:W-:Y:S01]  /*4a40*/  FADD.FTZ R3, R157, R158 ;  /* 0x0000009e9d037221 */ /* 0x000fe20000010000 */
[----:B------:R2:W-:Y:S01]  /*4a50*/  MUFU.EX2 R7, R9 ;  /* 0x0000000900077308 */ /* 0x0005e20000000800 */
[----:B----4-:R-:W-:Y:S01]  /*4a60*/  F2FP.BF16.F32.PACK_AB R162, R161, R12 ;  /* 0x0000000ca1a2723e */ /* 0x010fe200000010ff */
[-C--:B------:R-:W-:Y:S01]  /*4a70*/  FMUL.FTZ R73, R73, R185.reuse ;  /* 0x000000b949497220 */ /* 0x080fe20000410000 */
[----:B------:R-:W-:Y:S01]  /*4a80*/  FADD.FTZ R158, R12, R3 ;  /* 0x000000030c9e7221 */ /* 0x000fe20000010000 */
[----:B------:R-:W-:Y:S01]  /*4a90*/  F2FP.BF16.F32.PACK_AB R152, R13, R152 ;  /* 0x000000980d98723e */ /* 0x000fe200000010ff */
[-C--:B------:R-:W-:Y:S01]  /*4aa0*/  FMUL.FTZ R76, R76, R185.reuse ;  /* 0x000000b94c4c7220 */ /* 0x080fe20000410000 */
[----:B------:R-:W-:Y:S01]  /*4ab0*/  F2FP.BF16.F32.PACK_AB R154, R15, R154 ;  /* 0x0000009a0f9a723e */ /* 0x000fe200000010ff */
[----:B------:R-:W-:Y:S01]  /*4ac0*/  FADD.FTZ R3, R161, R158 ;  /* 0x0000009ea1037221 */ /* 0x000fe20000010000 */
[----:B------:R-:W-:Y:S01]  /*4ad0*/  MUFU.EX2 R172, R172 ;  /* 0x000000ac00ac7308 */ /* 0x000fe20000000800 */
[----:B--2---:R-:W-:Y:S01]  /*4ae0*/  IADD3 R9, -R22, 0xb, RZ ;  /* 0x0000000b16097810 */ /* 0x004fe20007ffe1ff */
[-C--:B------:R-:W-:Y:S01]  /*4af0*/  FMUL.FTZ R77, R77, R185.reuse ;  /* 0x000000b94d4d7220 */ /* 0x080fe20000410000 */
[----:B-1----:R-:W-:Y:S01]  /*4b00*/  FADD.FTZ R158, R164, R3 ;  /* 0x00000003a49e7221 */ /* 0x002fe20000010000 */
[----:B-----5:R-:W-:Y:S01]  /*4b10*/  F2FP.BF16.F32.PACK_AB R164, R165, R164 ;  /* 0x000000a4a5a4723e */ /* 0x020fe200000010ff */
[-C--:B------:R-:W-:Y:S01]  /*4b20*/  FMUL.FTZ R80, R80, R185.reuse ;  /* 0x000000b950507220 */ /* 0x080fe20000410000 */
[----:B------:R-:W-:Y:S01]  /*4b30*/  F2FP.BF16.F32.PACK_AB R156, R21, R156 ;  /* 0x0000009c159c723e */ /* 0x000fe200000010ff */
[----:B------:R-:W-:Y:S01]  /*4b40*/  FADD.FTZ R3, R165, R158 ;  /* 0x0000009ea5037221 */ /* 0x000fe20000010000 */
[----:B------:R-:W-:Y:S01]  /*4b50*/  MUFU.EX2 R181, R181 ;  /* 0x000000b500b57308 */ /* 0x000fe20000000800 */
[-C--:B------:R-:W-:Y:S01]  /*4b60*/  FMUL.FTZ R81, R81, R185.reuse ;  /* 0x000000b951517220 */ /* 0x080fe20000410000 */
[----:B------:R-:W-:Y:S01]  /*4b70*/  FMUL.FTZ R84, R84, R185 ;  /* 0x000000b954547220 */ /* 0x000fe20000410000 */
[----:B---3--:R-:W-:Y:S01]  /*4b80*/  FADD.FTZ R158, R14, R3 ;  /* 0x000000030e9e7221 */ /* 0x008fe20000010000 */
[----:B------:R-:W-:-:S02]  /*4b90*/  @!P1 VIADD R3, R187, 0x22840 ;  /* 0x00022840bb039836 */ /* 0x000fc40000000000 */
[-C--:B------:R-:W-:Y:S01]  /*4ba0*/  FMUL.FTZ R85, R85, R185.reuse ;  /* 0x000000b955557220 */ /* 0x080fe20000410000 */
[-C--:B------:R-:W-:Y:S01]  /*4bb0*/  FMUL.FTZ R88, R88, R185.reuse ;  /* 0x000000b958587220 */ /* 0x080fe20000410000 */
[----:B0-----:R-:W-:Y:S01]  /*4bc0*/  FADD.FTZ R197, R169, R158 ;  /* 0x0000009ea9c57221 */ /* 0x001fe20000010000 */
[----:B------:R0:W1:Y:S01]  /*4bd0*/  MUFU.EX2 R176, R196 ;  /* 0x000000c400b07308 */ /* 0x0000620000000800 */
[----:B------:R-:W-:Y:S01]  /*4be0*/  @!P1 PRMT R3, RZ, 0x654, R3 ;  /* 0x00000654ff039816 */ /* 0x000fe20000000003 */
[----:B------:R2:W-:Y:S06]  /*4bf0*/  BAR.ARV R9, 0x100 ;  /* 0x000400090000751d */ /* 0x0005ec0000002000 */
[----:B------:R-:W-:Y:S01]  /*4c00*/  FADD.FTZ R158, R168, R197 ;  /* 0x000000c5a89e7221 */ /* 0x000fe20000010000 */
[----:B------:R3:W-:Y:S01]  /*4c10*/  @!P1 SYNCS.ARRIVE.TRANS64.RED.A1T0 RZ, [R3+URZ], RZ ;  /* 0x000000ff03ff99a7 */ /* 0x0007e2000810043f */
[--C-:B0-----:R-:W-:Y:S01]  /*4c20*/  FFMA.FTZ R196, R167, UR10, -R192.reuse ;  /* 0x0000000aa7c47c23 */ /* 0x101fe200080108c0 */
[----:B------:R-:W-:Y:S01]  /*4c30*/  FFMA.FTZ R167, R170, UR10, -R192 ;  /* 0x0000000aaaa77c23 */ /* 0x000fe200080108c0 */
[----:B------:R-:W-:Y:S01]  /*4c40*/  FMUL.FTZ R192, R193, UR10 ;  /* 0x0000000ac1c07c20 */ /* 0x000fe20008410000 */
[----:B------:R-:W-:Y:S01]  /*4c50*/  MUFU.EX2 R11, R11 ;  /* 0x0000000b000b7308 */ /* 0x000fe20000000800 */
[----:B------:R-:W-:Y:S01]  /*4c60*/  F2FP.BF16.F32.PACK_AB R168, R173, R168 ;  /* 0x000000a8ada8723e */ /* 0x000fe200000010ff */
[-C--:B------:R-:W-:Y:S01]  /*4c70*/  FMUL.FTZ R89, R89, R185.reuse ;  /* 0x000000b959597220 */ /* 0x080fe20000410000 */
[----:B------:R-:W-:Y:S01]  /*4c80*/  F2FP.BF16.F32.PACK_AB R170, R177, R20 ;  /* 0x00000014b1aa723e */ /* 0x000fe200000010ff */
[----:B---3--:R-:W-:Y:S01]  /*4c90*/  FADD.FTZ R3, R173, R158 ;  /* 0x0000009ead037221 */ /* 0x008fe20000010000 */
[----:B-1----:R-:W-:Y:S01]  /*4ca0*/  F2FP.BF16.F32.PACK_AB R174, R7, R176 ;  /* 0x000000b007ae723e */ /* 0x002fe200000010ff */
[-C--:B------:R-:W-:Y:S01]  /*4cb0*/  FMUL.FTZ R92, R92, R185.reuse ;  /* 0x000000b95c5c7220 */ /* 0x080fe20000410000 */
[-C--:B------:R-:W-:Y:S01]  /*4cc0*/  FMUL.FTZ R93, R93, R185.reuse ;  /* 0x000000b95d5d7220 */ /* 0x080fe20000410000 */
[----:B------:R-:W-:Y:S01]  /*4cd0*/  FADD.FTZ R158, R20, R3 ;  /* 0x00000003149e7221 */ /* 0x000fe20000010000 */
[----:B------:R-:W0:Y:S01]  /*4ce0*/  MUFU.EX2 R192, R192 ;  /* 0x000000c000c07308 */ /* 0x000e220000000800 */
[-C--:B------:R-:W-:Y:S01]  /*4cf0*/  FMUL.FTZ R96, R96, R185.reuse ;  /* 0x000000b960607220 */ /* 0x080fe20000410000 */
[-C--:B------:R-:W-:Y:S01]  /*4d00*/  FMUL.FTZ R97, R97, R185.reuse ;  /* 0x000000b961617220 */ /* 0x080fe20000410000 */
[----:B------:R-:W-:Y:S01]  /*4d10*/  FADD.FTZ R3, R177, R158 ;  /* 0x0000009eb1037221 */ /* 0x000fe20000010000 */
[----:B------:R-:W-:Y:S01]  /*4d20*/  F2FP.BF16.F32.PACK_AB R158, R153, R10 ;  /* 0x0000000a999e723e */ /* 0x000fe200000010ff */
[-C--:B------:R-:W-:Y:S01]  /*4d30*/  FMUL.FTZ R100, R100, R185.reuse ;  /* 0x000000b964647220 */ /* 0x080fe20000410000 */
[-C--:B------:R-:W-:Y:S01]  /*4d40*/  FMUL.FTZ R101, R101, R185.reuse ;  /* 0x000000b965657220 */ /* 0x080fe20000410000 */
[----:B------:R-:W-:Y:S01]  /*4d50*/  FADD.FTZ R166, R172, R3 ;  /* 0x00000003aca67221 */ /* 0x000fe20000010000 */
[----:B------:R-:W1:Y:S01]  /*4d60*/  MUFU.EX2 R180, R180 ;  /* 0x000000b400b47308 */ /* 0x000e620000000800 */
[C---:B------:R-:W-:Y:S01]  /*4d70*/  F2FP.BF16.F32.PACK_AB R172, R181.reuse, R172 ;  /* 0x000000acb5ac723e */ /* 0x040fe200000010ff */
[-C--:B------:R-:W-:Y:S01]  /*4d80*/  FMUL.FTZ R104, R104, R185.reuse ;  /* 0x000000b968687220 */ /* 0x080fe20000410000 */
[----:B------:R-:W-:Y:S01]  /*4d90*/  FADD.FTZ R3, R181, R166 ;  /* 0x000000a6b5037221 */ /* 0x000fe20000010000 */
[----:B------:R-:W-:Y:S01]  /*4da0*/  F2FP.BF16.F32.PACK_AB R166, R169, R14 ;  /* 0x0000000ea9a6723e */ /* 0x000fe200000010ff */
[-C--:B------:R-:W-:Y:S01]  /*4db0*/  FMUL.FTZ R105, R105, R185.reuse ;  /* 0x000000b969697220 */ /* 0x080fe20000410000 */
[-C--:B------:R-:W-:Y:S01]  /*4dc0*/  FMUL.FTZ R108, R108, R185.reuse ;  /* 0x000000b96c6c7220 */ /* 0x080fe20000410000 */
[----:B------:R-:W-:Y:S01]  /*4dd0*/  FADD.FTZ R10, R176, R3 ;  /* 0x00000003b00a7221 */ /* 0x000fe20000010000 */
[----:B------:R-:W3:Y:S01]  /*4de0*/  MUFU.EX2 R155, R155 ;  /* 0x0000009b009b7308 */ /* 0x000ee20000000800 */
[-C--:B------:R-:W-:Y:S01]  /*4df0*/  FMUL.FTZ R109, R109, R185.reuse ;  /* 0x000000b96d6d7220 */ /* 0x080fe20000410000 */
[-C--:B------:R-:W-:Y:S01]  /*4e00*/  FMUL.FTZ R112, R112, R185.reuse ;  /* 0x000000b970707220 */ /* 0x080fe20000410000 */
[----:B------:R-:W-:Y:S01]  /*4e10*/  FADD.FTZ R3, R7, R10 ;  /* 0x0000000a07037221 */ /* 0x000fe20000010000 */
[----:B0-----:R-:W-:Y:S01]  /*4e20*/  FFMA.FTZ R7, R192, R0, R11 ;  /* 0x00000000c0077223 */ /* 0x001fe2000001000b */
        /* <DEDUP_REMOVED lines=24> */
[----:B------:R-:W-:Y:S01]  /*4fb0*/  FMUL.FTZ R149, R149, R185 ;  /* 0x000000b995957220 */ /* 0x000fe20000410000 */
[----:B------:R-:W-:Y:S01]  /*4fc0*/  F2FP.BF16.F32.PACK_AB R153, R180, R11 ;  /* 0x0000000bb499723e */ /* 0x000fe200000010ff */
[-C--:B------:R-:W-:Y:S01]  /*4fd0*/  FMUL.FTZ R26, R26, R192.reuse ;  /* 0x000000c01a1a7220 */ /* 0x080fe20000410000 */
[----:B------:R-:W0:Y:S01]  /*4fe0*/  MUFU.EX2 R163, R163 ;  /* 0x000000a300a37308 */ /* 0x000e220000000800 */
        /* <DEDUP_REMOVED lines=92> */
[----:B------:R-:W-:-:S03]  /*55b0*/  FMUL.FTZ R151, R151, R192 ;  /* 0x000000c097977220 */ /* 0x000fc60000410000 */
[----:B------:R-:W0:Y:S01]  /*55c0*/  MUFU.EX2 R189, R189 ;  /* 0x000000bd00bd7308 */ /* 0x000e220000000800 */
[----:B-1----:R-:W-:-:S07]  /*55d0*/  FADD.FTZ R7, R183, R0 ;  /* 0x00000000b7077221 */ /* 0x002fce0000010000 */
[----:B------:R-:W1:Y:S01]  /*55e0*/  MUFU.EX2 R190, R190 ;  /* 0x000000be00be7308 */ /* 0x000e620000000800 */
[C---:B---3--:R-:W-:Y:S01]  /*55f0*/  FADD.FTZ R0, R186.reuse, R7 ;  /* 0x00000007ba007221 */ /* 0x048fe20000010000 */
[----:B------:R-:W-:-:S06]  /*5600*/  F2FP.BF16.F32.PACK_AB R169, R186, R183 ;  /* 0x000000b7baa9723e */ /* 0x000fcc00000010ff */
[----:B------:R-:W3:Y:S01]  /*5610*/  MUFU.EX2 R191, R191 ;  /* 0x000000bf00bf7308 */ /* 0x000ee20000000800 */
[----:B0-----:R-:W-:-:S07]  /*5620*/  FADD.FTZ R7, R189, R0 ;  /* 0x00000000bd077221 */ /* 0x001fce0000010000 */
[----:B------:R-:W0:Y:S01]  /*5630*/  MUFU.EX2 R8, R195 ;  /* 0x000000c300087308 */ /* 0x000e220000000800 */
[C---:B-1----:R-:W-:Y:S01]  /*5640*/  FADD.FTZ R0, R190.reuse, R7 ;  /* 0x00000007be007221 */ /* 0x042fe20000010000 */
[----:B------:R-:W-:-:S06]  /*5650*/  F2FP.BF16.F32.PACK_AB R171, R190, R189 ;  /* 0x000000bdbeab723e */ /* 0x000fcc00000010ff */
[----:B------:R-:W1:Y:S01]  /*5660*/  MUFU.EX2 R198, R198 ;  /* 0x000000c600c67308 */ /* 0x000e620000000800 */
[----:B---3--:R-:W-:-:S07]  /*5670*/  FADD.FTZ R7, R191, R0 ;  /* 0x00000000bf077221 */ /* 0x008fce0000010000 */
[----:B------:R-:W3:Y:S01]  /*5680*/  MUFU.EX2 R199, R199 ;  /* 0x000000c700c77308 */ /* 0x000ee20000000800 */
[C---:B0-----:R-:W-:Y:S01]  /*5690*/  FADD.FTZ R7, R8.reuse, R7 ;  /* 0x0000000708077221 */ /* 0x041fe20000010000 */
[----:B------:R-:W-:-:S03]  /*56a0*/  F2FP.BF16.F32.PACK_AB R173, R8, R191 ;  /* 0x000000bf08ad723e */ /* 0x000fc600000010ff */
[----:B-1----:R-:W-:-:S04]  /*56b0*/  FADD.FTZ R0, R198, R7 ;  /* 0x00000007c6007221 */ /* 0x002fc80000010000 */
[C---:B---3--:R-:W-:Y:S01]  /*56c0*/  FADD.FTZ R0, R199.reuse, R0 ;  /* 0x00000000c7007221 */ /* 0x048fe20000010000 */
[----:B------:R-:W-:Y:S01]  /*56d0*/  F2FP.BF16.F32.PACK_AB R175, R199, R198 ;  /* 0x000000c6c7af723e */ /* 0x000fe200000010ff */
[----:B--2---:R-:W-:Y:S06]  /*56e0*/  @!P0 BRA `(.L_x_10778) ;  /* 0x0000000000048947 */ /* 0x004fec0003800000 */
[----:B------:R-:W-:Y:S01]  /*56f0*/  BPT.TRAP 0x1 ;  /* 0x000000040000795c */ /* 0x000fe20000300000 */
.L_x_10778:
[----:B------:R0:W1:Y:S01]  /*5700*/  SYNCS.PHASECHK.TRANS64.TRYWAIT P2, [UR25+0x22850], R6 ;  /* 0x02285006ff0075a7 */ /* 0x0000620008040159 */
[----:B------:R-:W-:Y:S05]  /*5710*/  @!P0 BRA `(.L_x_10779) ;  /* 0x0000000000048947 */ /* 0x000fea0003800000 */
[----:B------:R-:W-:Y:S01]  /*5720*/  BPT.TRAP 0x1 ;  /* 0x000000040000795c */ /* 0x000fe20000300000 */
.L_x_10779:
[----:B-1----:R-:W-:Y:S05]  /*5730*/  @P2 BRA `(.L_x_10780) ;  /* 0x0000000000082947 */ /* 0x002fea0003800000 */
[----:B------:R-:W1:Y:S02]  /*5740*/  SYNCS.PHASECHK.TRANS64.TRYWAIT P2, [UR25+0x22850], R6 ;  /* 0x02285006ff0075a7 */ /* 0x000e640008040159 */
[----:B-1----:R-:W-:Y:S05]  /*5750*/  @!P2 BRA `(.L_x_10781) ;  /* 0x000000a000b0a947 */ /* 0x002fea0003800000 */
.L_x_10780:
[----:B01----:R-:W-:Y:S01]  /*5760*/  VIADD R6, R22, 0x8 ;  /* 0x0000000816067836 */ /* 0x003fe20000000000 */
[----:B------:R-:W-:Y:S01]  /*5770*/  UIMAD UR11, UR37, 0xc00, UR21 ;  /* 0x00000c00250b78a4 */ /* 0x000fe2000f8e0215 */
[----:B------:R-:W-:Y:S01]  /*5780*/  @!P1 VIADD R187, R187, 0x22860 ;  /* 0x00022860bbbb9836 */ /* 0x000fe20000000000 */
[----:B------:R-:W-:Y:S01]  /*5790*/  UMOV UR7, 0x40000040 ;  /* 0x4000004000077882 */ /* 0x000fe20000000000 */
[----:B------:R-:W-:Y:S01]  /*57a0*/  UISETP.GT.AND UP0, UPT, UR23, UR22, UPT ;  /* 0x000000161700728c */ /* 0x000fe2000bf04270 */
[----:B------:R0:W-:Y:S01]  /*57b0*/  BAR.SYNC.DEFER_BLOCKING R6, 0x100 ;  /* 0x000400060000751d */ /* 0x0001e20000010000 */
[----:B------:R-:W-:Y:S01]  /*57c0*/  UIADD3 UR23, UR23, -0x1, URZ ;  /* 0xffffffff17177890 */ /* 0x000fe2000fffe03f */
[----:B------:R-:W-:Y:S01]  /*57d0*/  @!P1 PRMT R187, RZ, 0x654, R187 ;  /* 0x00000654ffbb9816 */ /* 0x000fe200000000bb */
[----:B------:R-:W-:Y:S02]  /*57e0*/  IMAD.MOV.U32 R8, RZ, RZ, R5 ;  /* 0x000000ffff087224 */ /* 0x000fe400078e0005 */
[----:B------:R-:W-:Y:S01]  /*57f0*/  PLOP3.LUT P2, PT, PT, PT, UP0, 0x80, 0x0 ;  /* 0x000000000000781c */ /* 0x000fe20003f4f008 */
[----:B------:R-:W-:Y:S01]  /*5800*/  UMOV UR6, UR11 ;  /* 0x0000000b00067c82 */ /* 0x000fe20008000000 */
[----:B------:R-:W-:Y:S01]  /*5810*/  IMAD.MOV.U32 R7, RZ, RZ, R4 ;  /* 0x000000ffff077224 */ /* 0x000fe200078e0004 */
        /* <DEDUP_REMOVED lines=35> */
.L_x_10773:
[----:B------:R-:W-:-:S13]  /*5a50*/  ISETP.LE.AND P2, PT, RZ, UR23, PT ;  /* 0x00000017ff007c0c */ /* 0x000fda000bf43270 */
[----:B------:R-:W-:Y:S05]  /*5a60*/  @!P2 BRA `(.L_x_10783) ;  /* 0x0000001c003ca947 */ /* 0x000fea0003800000 */
[----:B------:R-:W-:Y:S01]  /*5a70*/  IMAD.MOV.U32 R203, RZ, RZ, R5 ;  /* 0x000000ffffcb7224 */ /* 0x000fe200078e0005 */
[----:B------:R-:W-:Y:S01]  /*5a80*/  ULDC UR22, c[0x0][0x988] ;  /* 0x0002620000167ab9 */ /* 0x000fe20000000800 */
[----:B------:R-:W-:-:S07]  /*5a90*/  IMAD.MOV.U32 R7, RZ, RZ, R4 ;  /* 0x000000ffff077224 */ /* 0x000fce00078e0004 */
.L_x_10792:
[----:B------:R-:W-:-:S04]  /*5aa0*/  UIADD3 UR37, UR37, 0x1, URZ ;  /* 0x0000000125257890 */ /* 0x000fc8000fffe03f */
[----:B------:R-:W-:-:S04]  /*5ab0*/  UISETP.NE.AND UP0, UPT, UR37, 0x2, UPT ;  /* 0x000000022500788c */ /* 0x000fc8000bf05270 */
[----:B------:R-:W-:Y:S02]  /*5ac0*/  USEL UR6, URZ, 0x1, UP0 ;  /* 0x000000013f067887 */ /* 0x000fe40008000000 */
[----:B------:R-:W-:Y:S02]  /*5ad0*/  USEL UR37, UR37, URZ, UP0 ;  /* 0x0000003f25257287 */ /* 0x000fe40008000000 */
[----:B------:R-:W-:Y:S01]  /*5ae0*/  ULOP3.LUT UR40, UR40, UR6, URZ, 0x3c, !UPT ;  /* 0x0000000628287292 */ /* 0x000fe2000f8e3c3f */
[----:B-1----:R-:W-:Y:S11]  /*5af0*/  @!P0 BRA `(.L_x_10784) ;  /* 0x0000000000048947 */ /* 0x002ff60003800000 */
[----:B------:R-:W-:Y:S01]  /*5b00*/  BPT.TRAP 0x1 ;  /* 0x000000040000795c */ /* 0x000fe20000300000 */
.L_x_10784:
[----:B------:R-:W1:Y:S01]  /*5b10*/  S2UR UR7, SR_CgaCtaId ;  /* 0x00000000000779c3 */ /* 0x000e620000008800 */
[----:B------:R-:W-:Y:S01]  /*5b20*/  UMOV UR6, 0x400 ;  /* 0x0000040000067882 */ /* 0x000fe20000000000 */
[----:B0-----:R-:W-:-:S05]  /*5b30*/  IMAD.U32 R6, RZ, RZ, UR40 ;  /* 0x00000028ff067e24 */ /* 0x001fca000f8e00ff */
[----:B------:R-:W-:Y:S01]  /*5b40*/  SHF.L.U32 R6, R6, 0x1f, RZ ;  /* 0x0000001f06067819 */ /* 0x000fe200000006ff */
[----:B-1----:R-:W-:-:S04]  /*5b50*/  ULEA UR6, UR7, UR6, 0x18 ;  /* 0x0000000607067291 */ /* 0x002fc8000f8ec03f */
[----:B------:R-:W-:-:S09]  /*5b60*/  ULEA UR24, UR37, UR6, 0x3 ;  /* 0x0000000625187291 */ /* 0x000fd2000f8e183f */
[----:B------:R0:W1:Y:S01]  /*5b70*/  SYNCS.PHASECHK.TRANS64.TRYWAIT P2, [UR24+0x22830], R6 ;  /* 0x02283006ff0075a7 */ /* 0x0000620008040158 */
[----:B------:R-:W-:Y:S05]  /*5b80*/  @!P0 BRA `(.L_x_10785) ;  /* 0x0000000000048947 */ /* 0x000fea0003800000 */
[----:B------:R-:W-:Y:S01]  /*5b90*/  BPT.TRAP 0x1 ;  /* 0x000000040000795c */ /* 0x000fe20000300000 */
.L_x_10785:
[----:B-1----:R-:W-:Y:S05]  /*5ba0*/  @P2 BRA `(.L_x_10786) ;  /* 0x0000000000082947 */ /* 0x002fea0003800000 */
[----:B------:R-:W1:Y:S02]  /*5bb0*/  SYNCS.PHASECHK.TRANS64.TRYWAIT P2, [UR24+0x22830], R6 ;  /* 0x02283006ff0075a7 */ /* 0x000e640008040158 */
[----:B-1----:R-:W-:Y:S05]  /*5bc0*/  @!P2 BRA `(.L_x_10787) ;  /* 0x0000009c00a8a947 */ /* 0x002fea0003800000 */
.L_x_10786:
        /* <DEDUP_REMOVED lines=21> */
[----:B------:R-:W-:Y:S02]  /*5d20*/  FMNMX.FTZ R4, R152, R7, !PT ;  /* 0x0000000798047209 */ /* 0x000fe40007810000 */
[----:B------:R-:W-:Y:S02]  /*5d30*/  FMNMX.FTZ R10, R154, R203, !PT ;  /* 0x000000cb9a0a7209 */ /* 0x000fe40007810000 */
        /* <DEDUP_REMOVED lines=60> */
[--C-:B-1----:R-:W-:Y:S01]  /*6100*/  FFMA.FTZ R161, R172, UR10, -R9.reuse ;  /* 0x0000000aaca17c23 */ /* 0x102fe20008010809 */
[--C-:B------:R-:W-:Y:S01]  /*6110*/  FFMA.FTZ R168, R184, UR10, -R9.reuse ;  /* 0x0000000ab8a87c23 */ /* 0x100fe20008010809 */
[--C-:B------:R-:W-:Y:S01]  /*6120*/  FFMA.FTZ R165, R185, UR10, -R9.reuse ;  /* 0x0000000ab9a57c23 */ /* 0x100fe20008010809 */
[----:B------:R-:W-:Y:S01]  /*6130*/  FMNMX.FTZ R14, R186, R5, !PT ;  /* 0x00000005ba0e7209 */ /* 0x000fe20007810000 */
[--C-:B------:R-:W-:Y:S01]  /*6140*/  FFMA.FTZ R169, R188, UR10, -R9.reuse ;  /* 0x0000000abca97c23 */ /* 0x100fe20008010809 */
[--C-:B------:R-:W-:Y:S01]  /*6150*/  FFMA.FTZ R173, R192, UR10, -R9.reuse ;  /* 0x0000000ac0ad7c23 */ /* 0x100fe20008010809 */
[--C-:B------:R-:W-:Y:S01]  /*6160*/  FFMA.FTZ R196, R196, UR10, -R9.reuse ;  /* 0x0000000ac4c47c23 */ /* 0x100fe20008010809 */
[----:B------:R-:W-:Y:S01]  /*6170*/  FMNMX.FTZ R5, R187, R14, !PT ;  /* 0x0000000ebb057209 */ /* 0x000fe20007810000 */
[--C-:B--2---:R-:W-:Y:S01]  /*6180*/  FFMA.FTZ R164, R176, UR10, -R9.reuse ;  /* 0x0000000ab0a47c23 */ /* 0x104fe20008010809 */
[----:B------:R-:W-:Y:S01]  /*6190*/  FFMA.FTZ R176, R193, UR10, -R9 ;  /* 0x0000000ac1b07c23 */ /* 0x000fe20008010809 */
[----:B------:R-:W1:Y:S01]  /*61a0*/  MUFU.EX2 R8, R8 ;  /* 0x0000000800087308 */ /* 0x000e620000000800 */
[----:B------:R-:W-:-:S04]  /*61b0*/  FMNMX.FTZ R14, R190, R5, !PT ;  /* 0x00000005be0e7209 */ /* 0x000fc80007810000 */
[----:B------:R-:W-:-:S03]  /*61c0*/  FMNMX.FTZ R5, R191, R14, !PT ;  /* 0x0000000ebf057209 */ /* 0x000fc60007810000 */
[----:B------:R-:W2:Y:S01]  /*61d0*/  MUFU.EX2 R7, R7 ;  /* 0x0000000700077308 */ /* 0x000ea20000000800 */
[----:B------:R-:W-:-:S04]  /*61e0*/  FMNMX.FTZ R14, R194, R5, !PT ;  /* 0x00000005c20e7209 */ /* 0x000fc80007810000 */
[----:B------:R-:W-:-:S03]  /*61f0*/  FMNMX.FTZ R5, R195, R14, !PT ;  /* 0x0000000ec3057209 */ /* 0x000fc60007810000 */
[----:B------:R3:W-:Y:S01]  /*6200*/  MUFU.EX2 R14, R161 ;  /* 0x000000a1000e7308 */ /* 0x0007e20000000800 */
[----:B------:R-:W-:Y:S01]  /*6210*/  FMNMX.FTZ R20, R198, R5, !PT ;  /* 0x00000005c6147209 */ /* 0x000fe20007810000 */
[-C--:B-1----:R-:W-:Y:S01]  /*6220*/  FMUL.FTZ R24, R24, R8.reuse ;  /* 0x0000000818187220 */ /* 0x082fe20000410000 */
[-C--:B------:R-:W-:Y:S01]  /*6230*/  FMUL.FTZ R25, R25, R8.reuse ;  /* 0x0000000819197220 */ /* 0x080fe20000410000 */
[----:B------:R-:W-:Y:S01]  /*6240*/  FMUL.FTZ R28, R28, R8 ;  /* 0x000000081c1c7220 */ /* 0x000fe20000410000 */
[----:B------:R-:W-:Y:S01]  /*6250*/  FMNMX.FTZ R5, R199, R20, !PT ;  /* 0x00000014c7057209 */ /* 0x000fe20007810000 */
[--C-:B------:R-:W-:Y:S01]  /*6260*/  FFMA.FTZ R20, R180, UR10, -R9.reuse ;  /* 0x0000000ab4147c23 */ /* 0x100fe20008010809 */
[-C--:B------:R-:W-:Y:S01]  /*6270*/  FMUL.FTZ R29, R29, R8.reuse ;  /* 0x000000081d1d7220 */ /* 0x080fe20000410000 */
[----:B------:R-:W1:Y:S01]  /*6280*/  MUFU.EX2 R152, R152 ;  /* 0x0000009800987308 */ /* 0x000e620000000800 */
[----:B---3--:R-:W-:Y:S01]  /*6290*/  FFMA.FTZ R161, R181, UR10, -R9 ;  /* 0x0000000ab5a17c23 */ /* 0x008fe20008010809 */
[----:B------:R-:W3:Y:S01]  /*62a0*/  SHFL.BFLY PT, R172, R5, 0x2, 0x1f ;  /* 0x0c401f0005ac7f89 */ /* 0x000ee200000e0000 */
[----:B--2---:R-:W-:Y:S01]  /*62b0*/  FFMA.FTZ R3, R8, R3, R7 ;  /* 0x0000000308037223 */ /* 0x004fe20000010007 */
        /* <DEDUP_REMOVED lines=22> */
[----:B---3--:R-:W-:Y:S01]  /*6420*/  FMNMX.FTZ R177, R5, R172, !PT ;  /* 0x000000ac05b17209 */ /* 0x008fe20007810000 */
[--C-:B------:R-:W-:Y:S01]  /*6430*/  FFMA.FTZ R172, R189, UR10, -R9.reuse ;  /* 0x0000000abdac7c23 */ /* 0x100fe20008010809 */
        /* <DEDUP_REMOVED lines=72> */
[--C-:B------:R-:W-:Y:S01]  /*68c0*/  FFMA.FTZ R195, R195, UR10, -R189.reuse ;  /* 0x0000000ac3c37c23 */ /* 0x100fe200080108bd */
[--C-:B------:R-:W-:Y:S01]  /*68d0*/  FFMA.FTZ R198, R198, UR10, -R189.reuse ;  /* 0x0000000ac6c67c23 */ /* 0x100fe200080108bd */
[----:B------:R-:W-:Y:S01]  /*68e0*/  FADD.FTZ R3, R11, R154 ;  /* 0x0000009a0b037221 */ /* 0x000fe20000010000 */
[----:B------:R-:W-:Y:S01]  /*68f0*/  FFMA.FTZ R199, R199, UR10, -R189 ;  /* 0x0000000ac7c77c23 */ /* 0x000fe200080108bd */
        /* <DEDUP_REMOVED lines=31> */
[----:B------:R-:W-:Y:S01]  /*6af0*/  FMUL.FTZ R149, R149, R8 ;  /* 0x0000000895957220 */ /* 0x000fe20000410000 */
[----:B------:R-:W2:Y:S01]  /*6b00*/  MUFU.EX2 R167, R167 ;  /* 0x000000a700a77308 */ /* 0x000ea20000000800 */
[----:B----4-:R-:W-:Y:S01]  /*6b10*/  FADD.FTZ R7, R163, R0 ;  /* 0x00000000a3077221 */ /* 0x010fe20000010000 */
[----:B------:R-:W-:Y:S01]  /*6b20*/  F2FP.BF16.F32.PACK_AB R162, R153, R14 ;  /* 0x0000000e99a2723e */ /* 0x000fe200000010ff */
[-C--:B------:R-:W-:Y:S01]  /*6b30*/  FMUL.FTZ R26, R26, R181.reuse ;  /* 0x000000b51a1a7220 */ /* 0x080fe20000410000 */
        /* <DEDUP_REMOVED lines=63> */
[----:B------:R-:W-:Y:S01]  /*6f30*/  FMUL.FTZ R114, R114, R181 ;  /* 0x000000b572727220 */ /* 0x000fe20000410000 */
[----:B------:R-:W-:Y:S01]  /*6f40*/  F2FP.BF16.F32.PACK_AB R157, R192, R159 ;  /* 0x0000009fc09d723e */ /* 0x000fe200000010ff */
[----:B------:R-:W-:Y:S01]  /*6f50*/  FMUL.FTZ R115, R115, R181 ;  /* 0x000000b573737220 */ /* 0x000fe20000410000 */
[----:B------:R-:W-:Y:S01]  /*6f60*/  F2FP.BF16.F32.PACK_AB R159, R196, R163 ;  /* 0x000000a3c49f723e */ /* 0x000fe200000010ff */
[----:B------:R-:W-:Y:S01]  /*6f70*/  FMUL.FTZ R118, R118, R181 ;  /* 0x000000b576767220 */ /* 0x000fe20000410000 */
[----:B------:R-:W2:Y:S01]  /*6f80*/  MUFU.EX2 R179, R179 ;  /* 0x000000b300b37308 */ /* 0x000ea20000000800 */
[----:B----4-:R-:W-:Y:S01]  /*6f90*/  FADD.FTZ R0, R178, R7 ;  /* 0x00000007b2007221 */ /* 0x010fe20000010000 */
        /* <DEDUP_REMOVED lines=59> */
[----:B------:R-:W-:-:S03]  /*7350*/  F2FP.BF16.F32.PACK_AB R172, R176, R173 ;  /* 0x000000adb0ac723e */ /* 0x000fc600000010ff */
[----:B------:R-:W-:-:S03]  /*7360*/  FADD.FTZ R3, R177, R10 ;  /* 0x0000000ab1037221 */ /* 0x000fc60000010000 */
[----:B------:R-:W4:Y:S01]  /*7370*/  MUFU.EX2 R180, R180 ;  /* 0x000000b400b47308 */ /* 0x000f220000000800 */
[C---:B-1----:R-:W-:Y:S01]  /*7380*/  FADD.FTZ R7, R8.reuse, R7 ;  /* 0x0000000708077221 */ /* 0x042fe20000010000 */
[----:B------:R-:W-:-:S06]  /*7390*/  F2FP.BF16.F32.PACK_AB R173, R8, R189 ;  /* 0x000000bd08ad723e */ /* 0x000fcc00000010ff */
        /* <DEDUP_REMOVED lines=8> */
.L_x_10788:
[----:B------:R1:W2:Y:S01]  /*7420*/  SYNCS.PHASECHK.TRANS64.TRYWAIT P2, [UR24+0x22850], R6 ;  /* 0x02285006ff0075a7 */ /* 0x0002a20008040158 */
[----:B------:R-:W-:Y:S05]  /*7430*/  @!P0 BRA `(.L_x_10789) ;  /* 0x0000000000048947 */ /* 0x000fea0003800000 */
[----:B------:R-:W-:Y:S01]  /*7440*/  BPT.TRAP 0x1 ;  /* 0x000000040000795c */ /* 0x000fe20000300000 */
.L_x_10789:
[----:B--2---:R-:W-:Y:S05]  /*7450*/  @P2 BRA `(.L_x_10790) ;  /* 0x0000000000082947 */ /* 0x004fea0003800000 */
[----:B------:R-:W2:Y:S02]  /*7460*/  SYNCS.PHASECHK.TRANS64.TRYWAIT P2, [UR24+0x22850], R6 ;  /* 0x02285006ff0075a7 */ /* 0x000ea40008040158 */
[----:B--2---:R-:W-:Y:S05]  /*7470*/  @!P2 BRA `(.L_x_10791) ;  /* 0x000000840094a947 */ /* 0x004fea0003800000 */
.L_x_10790:
[----:B012---:R-:W-:Y:S01]  /*7480*/  VIADD R6, R22, 0x8 ;  /* 0x0000000816067836 */ /* 0x007fe20000000000 */
[----:B------:R-:W-:-:S04]  /*7490*/  UIMAD UR11, UR37, 0xc00, UR21 ;  /* 0x00000c00250b78a4 */ /* 0x000fc8000f8e0215 */
[----:B------:R1:W-:Y:S01]  /*74a0*/  BAR.SYNC.DEFER_BLOCKING R6, 0x100 ;  /* 0x000400060000751d */ /* 0x0003e20000010000 */
[----:B------:R-:W-:Y:S01]  /*74b0*/  ISETP.LT.AND P2, PT, RZ, UR23, PT ;  /* 0x00000017ff007c0c */ /* 0x000fe2000bf41270 */
[----:B------:R-:W-:Y:S01]  /*74c0*/  @!P1 VIADD R183, R183, 0x22860 ;  /* 0x00022860b7b79836 */ /* 0x000fe20000000000 */
[----:B------:R-:W-:Y:S01]  /*74d0*/  UIADD3 UR23, UR23, -0x1, URZ ;  /* 0xffffffff17177890 */ /* 0x000fe2000fffe03f */
[----:B------:R-:W-:Y:S02]  /*74e0*/  IMAD.MOV.U32 R203, RZ, RZ, R5 ;  /* 0x000000ffffcb7224 */ /* 0x000fe400078e0005 */
[----:B------:R-:W-:Y:S01]  /*74f0*/  UMOV UR6, UR11 ;  /* 0x0000000b00067c82 */ /* 0x000fe20008000000 */
[----:B------:R-:W-:Y:S01]  /*7500*/  UMOV UR7, 0x40000040 ;  /* 0x4000004000077882 */ /* 0x000fe20000000000 */
[----:B------:R-:W-:Y:S01]  /*7510*/  @!P1 PRMT R183, RZ, 0x654, R183 ;  /* 0x00000654ffb79816 */ /* 0x000fe200000000b7 */
        /* <DEDUP_REMOVED lines=36> */
.L_x_10783:
[----:B01----:R-:W0:Y:S01]  /*7760*/  SHFL.BFLY PT, R6, R3, 0x2, 0x1f ;  /* 0x0c401f0003067f89 */ /* 0x003e2200000e0000 */
[----:B------:R-:W-:Y:S01]  /*7770*/  IMAD.MOV.U32 R13, RZ, RZ, RZ ;  /* 0x000000ffff0d7224 */ /* 0x000fe200078e00ff */
[----:B------:R-:W-:Y:S01]  /*7780*/  UIADD3 UR37, UR37, 0x1, URZ ;  /* 0x0000000125257890 */ /* 0x000fe2000fffe03f */
[----:B------:R-:W-:Y:S01]  /*7790*/  IMAD.U32 R181, RZ, RZ, UR10 ;  /* 0x0000000affb57e24 */ /* 0x000fe2000f8e00ff */
[----:B------:R-:W1:Y:S01]  /*77a0*/  SHFL.BFLY PT, R11, R0, 0x2, 0x1f ;  /* 0x0c401f00000b7f89 */ /* 0x000e6200000e0000 */
[----:B------:R-:W-:Y:S01]  /*77b0*/  IMAD.MOV.U32 R21, RZ, RZ, -0x800000 ;  /* 0xff800000ff157424 */ /* 0x000fe200078e00ff */
[----:B------:R-:W-:Y:S01]  /*77c0*/  UISETP.NE.AND UP0, UPT, UR37, 0x2, UPT ;  /* 0x000000022500788c */ /* 0x000fe2000bf05270 */
[----:B------:R2:W-:Y:S06]  /*77d0*/  BAR.ARV R9, 0x100 ;  /* 0x000400090000751d */ /* 0x0005ec0000002000 */
[----:B------:R-:W-:-:S02]  /*77e0*/  USEL UR4, URZ, 0x1, UP0 ;  /* 0x000000013f047887 */ /* 0x000fc40008000000 */
[----:B------:R-:W-:Y:S06]  /*77f0*/  BAR.ARV 0x8, 0x120 ;  /* 0x0204800000007b1d */ /* 0x000fec0000002000 */
[----:B------:R-:W-:Y:S01]  /*7800*/  PLOP3.LUT P0, PT, PT, PT, PT, 0x8, 0x0 ;  /* 0x000000000000781c */ /* 0x000fe20003f0e170 */
[----:B------:R-:W-:Y:S01]  /*7810*/  UIADD3 UR47, UR47, 0x1, URZ ;  /* 0x000000012f2f7890 */ /* 0x000fe2000fffe03f */
[----:B0-----:R-:W-:Y:S01]  /*7820*/  FADD.FTZ R6, R6, R3 ;  /* 0x0000000306067221 */ /* 0x001fe20000010000 */
[----:B------:R-:W-:Y:S02]  /*7830*/  USEL UR37, UR37, URZ, UP0 ;  /* 0x0000003f25257287 */ /* 0x000fe40008000000 */
[----:B------:R-:W-:Y:S01]  /*7840*/  ULOP3.LUT UR40, UR40, UR4, URZ, 0x3c, !UPT ;  /* 0x0000000428287292 */ /* 0x000fe2000f8e3c3f */
[----:B-1----:R-:W-:Y:S01]  /*7850*/  FADD.FTZ R11, R11, R0 ;  /* 0x000000000b0b7221 */ /* 0x002fe20000010000 */
[----:B------:R-:W0:Y:S04]  /*7860*/  SHFL.BFLY PT, R7, R6, 0x1, 0x1f ;  /* 0x0c201f0006077f89 */ /* 0x000e2800000e0000 */
[----:B------:R-:W1:Y:S01]  /*7870*/  SHFL.BFLY PT, R8, R11, 0x1, 0x1f ;  /* 0x0c201f000b087f89 */ /* 0x000e6200000e0000 */
[----:B0-----:R-:W-:Y:S01]  /*7880*/  FADD.FTZ R15, R6, R7 ;  /* 0x00000007060f7221 */ /* 0x001fe20000010000 */
[----:B------:R-:W-:-:S02]  /*7890*/  IMAD.MOV.U32 R7, RZ, RZ, RZ ;  /* 0x000000ffff077224 */ /* 0x000fc400078e00ff */
[----:B-1----:R-:W-:Y:S02]  /*78a0*/  FADD.FTZ R176, R11, R8 ;  /* 0x000000080bb07221 */ /* 0x002fe40000010000 */
[----:B------:R-:W-:-:S03]  /*78b0*/  FSETP.NE.FTZ.AND P1, PT, R15, RZ, PT ;  /* 0x000000ff0f00720b */ /* 0x000fc60003f35000 */
[----:B------:R-:W-:-:S10]  /*78c0*/  FSETP.NE.FTZ.AND P2, PT, R176, RZ, PT ;  /* 0x000000ffb000720b */ /* 0x000fd40003f55000 */
[----:B------:R-:W0:Y:S03]  /*78d0*/  @P1 MUFU.RCP R13, R15 ;  /* 0x0000000f000d1308 */ /* 0x000e260000001000 */
[----:B------:R-:W-:-:S05]  /*78e0*/  @P2 FMUL.FTZ R181, R181, 0.69314718246459960938 ;  /* 0x3f317218b5b52820 */ /* 0x000fca0000410000 */
[----:B------:R-:W1:Y:S08]  /*78f0*/  @P2 MUFU.RCP R7, R176 ;  /* 0x000000b000072308 */ /* 0x000e700000001000 */
[----:B------:R-:W3:Y:S01]  /*7900*/  @P2 MUFU.LG2 R176, R176 ;  /* 0x000000b000b02308 */ /* 0x000ee20000000c00 */
[-C--:B0-----:R-:W-:Y:S01]  /*7910*/  FMUL.FTZ R3, R108, R13.reuse ;  /* 0x0000000d6c037220 */ /* 0x081fe20000410000 */
[----:B------:R-:W-:Y:S01]  /*7920*/  FMUL.FTZ R20, R109, R13 ;  /* 0x0000000d6d147220 */ /* 0x000fe20000410000 */
[----:B------:R-:W-:-:S02]  /*7930*/  IMAD.U32 R109, RZ, RZ, UR10 ;  /* 0x0000000aff6d7e24 */ /* 0x000fc4000f8e00ff */
[-C--:B------:R-:W-:Y:S01]  /*7940*/  FMUL.FTZ R0, R24, R13.reuse ;  /* 0x0000000d18007220 */ /* 0x080fe20000410000 */
[-C--:B------:R-:W-:Y:S01]  /*7950*/  FMUL.FTZ R6, R28, R13.reuse ;  /* 0x0000000d1c067220 */ /* 0x080fe20000410000 */
[----:B------:R-:W-:Y:S01]  /*7960*/  FMUL.FTZ R8, R40, R13 ;  /* 0x0000000d28087220 */ /* 0x000fe20000410000 */
[----:B------:R-:W-:Y:S01]  /*7970*/  @P1 FMUL.FTZ R109, R109, 0.69314718246459960938 ;  /* 0x3f3172186d6d1820 */ /* 0x000fe20000410000 */
[----:B------:R-:W0:Y:S01]  /*7980*/  @P1 MUFU.LG2 R108, R15 ;  /* 0x0000000f006c1308 */ /* 0x000e220000000c00 */
        /* <DEDUP_REMOVED lines=128> */
.L_x_10762:
        /* <DEDUP_REMOVED lines=16> */
[----:B------:R-:W-:Y:S01]  /*8290*/  ULDC.64 UR6, c[0x0][0xbd8] ;  /* 0x0002f60000067ab9 */ /* 0x000fe20000000a00 */
[----:B------:R-:W-:Y:S01]  /*82a0*/  F2FP.BF16.F32.PACK_AB R10, R45, R10 ;  /* 0x0000000a2d0a723e */ /* 0x000fe200000010ff */
[----:B------:R-:W-:Y:S01]  /*82b0*/  UISETP.NE.AND.EX UP0, UPT, UR9, URZ, UPT, UP0 ;  /* 0x0000003f0900728c */ /* 0x000fe2000bf05300 */
        /* <DEDUP_REMOVED lines=11> */
[----:B------:R-:W-:Y:S01]  /*8370*/  @UP0 UIADD3 UR6, UP3, UR10, UR8, URZ ;  /* 0x000000080a060290 */ /* 0x000fe2000ff7e03f */
[----:B------:R-:W-:Y:S01]  /*8380*/  F2FP.BF16.F32.PACK_AB R28, R65, R28 ;  /* 0x0000001c411c723e */ /* 0x000fe200000010ff */
[----:B------:R-:W-:Y:S01]  /*8390*/  UIADD3.X UR8, UR11, UR7, URZ, UP2, !UPT ;  /* 0x000000070b087290 */ /* 0x000fe200097fe43f */
[----:B------:R-:W-:Y:S01]  /*83a0*/  F2FP.BF16.F32.PACK_AB R72, R73, R72 ;  /* 0x000000484948723e */ /* 0x000fe200000010ff */
[----:B------:R-:W-:Y:S01]  /*83b0*/  @UP0 UIADD3.X UR7, UR11, UR9, URZ, UP3, !UPT ;  /* 0x000000090b070290 */ /* 0x000fe20009ffe43f */
[----:B------:R-:W-:-:S02]  /*83c0*/  F2FP.BF16.F32.PACK_AB R73, R169, R64 ;  /* 0x00000040a949723e */ /* 0x000fc400000010ff */
[----:B------:R-:W-:Y:S02]  /*83d0*/  F2FP.BF16.F32.PACK_AB R80, R81, R80 ;  /* 0x000000505150723e */ /* 0x000fe400000010ff */
[----:B------:R-:W-:Y:S02]  /*83e0*/  F2FP.BF16.F32.PACK_AB R88, R89, R88 ;  /* 0x000000585958723e */ /* 0x000fe400000010ff */
[----:B------:R-:W-:Y:S02]  /*83f0*/  F2FP.BF16.F32.PACK_AB R81, R165, R52 ;  /* 0x00000034a551723e */ /* 0x000fe400000010ff */
[----:B------:R-:W-:Y:S02]  /*8400*/  MOV R34, R102 ;  /* 0x0000006600227202 */ /* 0x000fe40000000f00 */
[----:B0-----:R-:W-:Y:S02]  /*8410*/  MOV R35, R5 ;  /* 0x0000000500237202 */ /* 0x001fe40000000f00 */
[----:B------:R-:W-:-:S02]  /*8420*/  F2FP.BF16.F32.PACK_AB R89, R161, R90 ;  /* 0x0000005aa159723e */ /* 0x000fc400000010ff */
[----:B------:R-:W-:Y:S01]  /*8430*/  F2FP.BF16.F32.PACK_AB R96, R97, R96 ;  /* 0x000000606160723e */ /* 0x000fe200000010ff */
[----:B------:R-:W-:Y:S01]  /*8440*/  IMAD.WIDE R4, R201, 0x2, R34 ;  /* 0x00000002c9047825 */ /* 0x000fe200078e0222 */
[----:B------:R-:W-:Y:S02]  /*8450*/  F2FP.BF16.F32.PACK_AB R90, R93, R92 ;  /* 0x0000005c5d5a723e */ /* 0x000fe400000010ff */
[----:B------:R-:W-:Y:S02]  /*8460*/  F2FP.BF16.F32.PACK_AB R91, R160, R91 ;  /* 0x0000005ba05b723e */ /* 0x000fe400000010ff */
[C---:B------:R-:W-:Y:S02]  /*8470*/  IADD3 R26, P1, R4.reuse, 0x20, RZ ;  /* 0x00000020041a7810 */ /* 0x040fe40007f3e0ff */
[C---:B------:R-:W-:Y:S02]  /*8480*/  LOP3.LUT R7, R4.reuse, 0x380, RZ, 0xc0, !PT ;  /* 0x0000038004077812 */ /* 0x040fe400078ec0ff */
        /* <DEDUP_REMOVED lines=34> */
[----:B------:R-:W-:Y:S02]  /*86b0*/  LOP3.LUT R42, R109, 0x380, RZ, 0xc0, !PT ;  /* 0x000003806d2a7812 */ /* 0x000fe400078ec0ff */
[----:B------:R-:W-:Y:S02]  /*86c0*/  LOP3.LUT R26, R7, R26, RZ, 0x3c, !PT ;  /* 0x0000001a071a7212 */ /* 0x000fe400078e3cff */
[----:B------:R-:W-:Y:S02]  /*86d0*/  LOP3.LUT R7, R50, 0x380, RZ, 0xc0, !PT ;  /* 0x0000038032077812 */ /* 0x000fe400078ec0ff */
[----:B------:R-:W-:Y:S02]  /*86e0*/  LOP3.LUT R46, R181, 0x380, RZ, 0xc0, !PT ;  /* 0x00000380b52e7812 */ /* 0x000fe400078ec0ff */
[----:B------:R-:W-:-:S02]  /*86f0*/  SHF.R.U64 R7, R7, 0x3, RZ ;  /* 0x0000000307077819 */ /* 0x000fc400000012ff */
[----:B------:R-:W-:Y:S02]  /*8700*/  MOV R108, R4 ;  /* 0x00000004006c7202 */ /* 0x000fe40000000f00 */
[----:B------:R-:W-:Y:S02]  /*8710*/  LOP3.LUT R50, R7, R50, RZ, 0x3c, !PT ;  /* 0x0000003207327212 */ /* 0x000fe400078e3cff */
[----:B------:R-:W-:Y:S02]  /*8720*/  LOP3.LUT R7, R66, 0x380, RZ, 0xc0, !PT ;  /* 0x0000038042077812 */ /* 0x000fe400078ec0ff */
[----:B------:R-:W-:Y:S02]  /*8730*/  LOP3.LUT R74, R191, 0x380, RZ, 0xc0, !PT ;  /* 0x00000380bf4a7812 */ /* 0x000fe400078ec0ff */
[----:B------:R-:W-:Y:S02]  /*8740*/  SHF.R.U64 R7, R7, 0x3, RZ ;  /* 0x0000000307077819 */ /* 0x000fe400000012ff */
[----:B------:R-:W-:-:S02]  /*8750*/  F2FP.BF16.F32.PACK_AB R4, R25, R0 ;  /* 0x000000001904723e */ /* 0x000fc400000010ff */
[----:B------:R-:W-:Y:S02]  /*8760*/  LOP3.LUT R66, R7, R66, RZ, 0x3c, !PT ;  /* 0x0000004207427212 */ /* 0x000fe400078e3cff */
[----:B------:R-:W-:Y:S02]  /*8770*/  LOP3.LUT R7, R110, 0x380, RZ, 0xc0, !PT ;  /* 0x000003806e077812 */ /* 0x000fe400078ec0ff */
[----:B------:R-:W-:Y:S02]  /*8780*/  SHF.R.U64 R38, R38, 0x3, RZ ;  /* 0x0000000326267819 */ /* 0x000fe400000012ff */
[----:B------:R-:W-:Y:S02]  /*8790*/  LOP3.LUT R54, R183, 0x380, RZ, 0xc0, !PT ;  /* 0x00000380b7367812 */ /* 0x000fe400078ec0ff */
[----:B------:R-:W-:Y:S02]  /*87a0*/  LOP3.LUT R0, R195, 0x380, RZ, 0xc0, !PT ;  /* 0x00000380c3007812 */ /* 0x000fe400078ec0ff */
[----:B------:R-:W-:-:S02]  /*87b0*/  SHF.R.U64 R29, R7, 0x3, RZ ;  /* 0x00000003071d7819 */ /* 0x000fc400000012ff */
[----:B------:R-:W-:Y:S02]  /*87c0*/  SHF.R.U64 R42, R42, 0x3, RZ ;  /* 0x000000032a2a7819 */ /* 0x000fe400000012ff */
[----:B------:R-:W-:Y:S02]  /*87d0*/  LOP3.LUT R58, R185, 0x380, RZ, 0xc0, !PT ;  /* 0x00000380b93a7812 */ /* 0x000fe400078ec0ff */
[----:B------:R-:W-:Y:S02]  /*87e0*/  F2FP.BF16.F32.PACK_AB R5, R179, R158 ;  /* 0x0000009eb305723e */ /* 0x000fe400000010ff */
[----:B------:R-:W-:Y:S02]  /*87f0*/  LOP3.LUT R25, R86, 0x380, RZ, 0xc0, !PT ;  /* 0x0000038056197812 */ /* 0x000fe400078ec0ff */
[----:B------:R-:W-:Y:S01]  /*8800*/  F2FP.BF16.F32.PACK_AB R7, R177, R30 ;  /* 0x0000001eb107723e */ /* 0x000fe200000010ff */
[----:B------:R-:W-:Y:S01]  /*8810*/  BAR.SYNC.DEFER_BLOCKING 0x1, 0x100 ;  /* 0x0044000000007b1d */ /* 0x000fe20000010000 */
[----:B------:R-:W-:-:S02]  /*8820*/  SHF.R.U64 R46, R46, 0x3, RZ ;  /* 0x000000032e2e7819 */ /* 0x000fc400000012ff */
[----:B------:R-:W-:Y:S02]  /*8830*/  LOP3.LUT R62, R187, 0x380, RZ, 0xc0, !PT ;  /* 0x00000380bb3e7812 */ /* 0x000fe400078ec0ff */
[----:B------:R-:W-:Y:S02]  /*8840*/  SHF.R.U64 R74, R74, 0x3, RZ ;  /* 0x000000034a4a7819 */ /* 0x000fe400000012ff */
[----:B------:R-:W-:Y:S02]  /*8850*/  LOP3.LUT R38, R38, R103, RZ, 0x3c, !PT ;  /* 0x0000006726267212 */ /* 0x000fe400078e3cff */
[----:B------:R-:W-:Y:S02]  /*8860*/  SHF.R.U64 R54, R54, 0x3, RZ ;  /* 0x0000000336367819 */ /* 0x000fe400000012ff */
[----:B------:R-:W-:Y:S02]  /*8870*/  LOP3.LUT R70, R189, 0x380, RZ, 0xc0, !PT ;  /* 0x00000380bd467812 */ /* 0x000fe400078ec0ff */
[----:B------:R-:W-:-:S02]  /*8880*/  SHF.R.U64 R0, R0, 0x3, RZ ;  /* 0x0000000300007819 */ /* 0x000fc400000012ff */
[----:B------:R-:W-:Y:S02]  /*8890*/  LOP3.LUT R42, R42, R109, RZ, 0x3c, !PT ;  /* 0x0000006d2a2a7212 */ /* 0x000fe400078e3cff */
[----:B------:R-:W-:Y:S02]  /*88a0*/  SHF.R.U64 R58, R58, 0x3, RZ ;  /* 0x000000033a3a7819 */ /* 0x000fe400000012ff */
[----:B------:R-:W-:Y:S02]  /*88b0*/  SHF.R.U64 R25, R25, 0x3, RZ ;  /* 0x0000000319197819 */ /* 0x000fe400000012ff */
[----:B------:R-:W-:Y:S02]  /*88c0*/  LOP3.LUT R46, R46, R181, RZ, 0x3c, !PT ;  /* 0x000000b52e2e7212 */ /* 0x000fe400078e3cff */
[----:B------:R-:W-:Y:S01]  /*88d0*/  SHF.R.U64 R62, R62, 0x3, RZ ;  /* 0x000000033e3e7819 */ /* 0x000fe200000012ff */
[----:B------:R0:W-:Y:S01]  /*88e0*/  STSM.16.M88.4 [R108], R4 ;  /* 0x000000046c007844 */ /* 0x0001e20000000200 */
[----:B------:R-:W-:-:S02]  /*88f0*/  LOP3.LUT R78, R193, 0x380, RZ, 0xc0, !PT ;  /* 0x00000380c14e7812 */ /* 0x000fc400078ec0ff */
[----:B------:R-:W-:Y:S02]  /*8900*/  LOP3.LUT R30, R29, R110, RZ, 0x3c, !PT ;  /* 0x0000006e1d1e7212 */ /* 0x000fe400078e3cff */
[----:B------:R-:W-:Y:S02]  /*8910*/  LOP3.LUT R74, R74, R191, RZ, 0x3c, !PT ;  /* 0x000000bf4a4a7212 */ /* 0x000fe400078e3cff */
[----:B------:R-:W-:Y:S02]  /*8920*/  MOV R103, R26 ;  /* 0x0000001a00677202 */ /* 0x000fe40000000f00 */
[----:B------:R-:W-:Y:S02]  /*8930*/  LOP3.LUT R54, R54, R183, RZ, 0x3c, !PT ;  /* 0x000000b736367212 */ /* 0x000fe400078e3cff */
[----:B------:R-:W-:Y:S02]  /*8940*/  SHF.R.U64 R70, R70, 0x3, RZ ;  /* 0x0000000346467819 */ /* 0x000fe400000012ff */
[----:B------:R-:W-:-:S02]  /*8950*/  LOP3.LUT R82, R0, R195, RZ, 0x3c, !PT ;  /* 0x000000c300527212 */ /* 0x000fc400078e3cff */
[----:B------:R-:W-:Y:S02]  /*8960*/  MOV R39, R38 ;  /* 0x0000002600277202 */ /* 0x000fe40000000f00 */
[----:B0-----:R-:W-:Y:S02]  /*8970*/  F2FP.BF16.F32.PACK_AB R4, R33, R32 ;  /* 0x000000202104723e */ /* 0x001fe400000010ff */
[----:B------:R-:W-:Y:S02]  /*8980*/  F2FP.BF16.F32.PACK_AB R5, R174, R157 ;  /* 0x0000009dae05723e */ /* 0x000fe400000010ff */
[----:B------:R-:W-:Y:S02]  /*8990*/  F2FP.BF16.F32.PACK_AB R6, R37, R36 ;  /* 0x000000242506723e */ /* 0x000fe400000010ff */
[----:B------:R-:W-:Y:S02]  /*89a0*/  F2FP.BF16.F32.PACK_AB R7, R175, R156 ;  /* 0x0000009caf07723e */ /* 0x000fe400000010ff */
[----:B------:R-:W-:-:S02]  /*89b0*/  LOP3.LUT R58, R58, R185, RZ, 0x3c, !PT ;  /* 0x000000b93a3a7212 */ /* 0x000fc400078e3cff */
        /* <DEDUP_REMOVED lines=8> */
[----:B------:R-:W-:-:S02]  /*8a40*/  F2FP.BF16.F32.PACK_AB R25, R164, R155 ;  /* 0x0000009ba419723e */ /* 0x000fc400000010ff */
[----:B------:R-:W-:Y:S02]  /*8a50*/  F2FP.BF16.F32.PACK_AB R26, R61, R60 ;  /* 0x0000003c3d1a723e */ /* 0x000fe400000010ff */
[----:B------:R-:W-:Y:S02]  /*8a60*/  F2FP.BF16.F32.PACK_AB R27, R173, R154 ;  /* 0x0000009aad1b723e */ /* 0x000fe400000010ff */
[----:B------:R-:W-:Y:S01]  /*8a70*/  MOV R32, R30 ;  /* 0x0000001e00207202 */ /* 0x000fe20000000f00 */
[----:B0-----:R-:W-:Y:S01]  /*8a80*/  IMAD.U32 R4, RZ, RZ, UR4 ;  /* 0x00000004ff047e24 */ /* 0x001fe2000f8e00ff */
[----:B------:R-:W-:Y:S01]  /*8a90*/  MOV R50, R50 ;  /* 0x0000003200327202 */ /* 0x000fe20000000f00 */
[----:B------:R-:W-:Y:S01]  /*8aa0*/  STSM.16.M88.4 [R46], R24 ;  /* 0x000000182e007844 */ /* 0x000fe20000000200 */
[----:B------:R-:W-:Y:S01]  /*8ab0*/  MOV R0, R74 ;  /* 0x0000004a00007202 */ /* 0x000fe20000000f00 */
[----:B------:R-:W-:Y:S01]  /*8ac0*/  IMAD.U32 R5, RZ, RZ, UR8 ;  /* 0x00000008ff057e24 */ /* 0x000fe2000f8e00ff */
[----:B------:R-:W-:-:S02]  /*8ad0*/  F2FP.BF16.F32.PACK_AB R29, R162, R153 ;  /* 0x00000099a21d723e */ /* 0x000fc400000010ff */
[----:B------:R-:W-:Y:S02]  /*8ae0*/  F2FP.BF16.F32.PACK_AB R30, R69, R68 ;  /* 0x00000044451e723e */ /* 0x000fe400000010ff */
[----:B------:R-:W-:Y:S02]  /*8af0*/  F2FP.BF16.F32.PACK_AB R31, R171, R152 ;  /* 0x00000098ab1f723e */ /* 0x000fe400000010ff */
[----:B------:R-:W-:Y:S02]  /*8b00*/  LOP3.LUT R70, R70, R189, RZ, 0x3c, !PT ;  /* 0x000000bd46467212 */ /* 0x000fe400078e3cff */
[----:B------:R-:W-:Y:S01]  /*8b10*/  MOV R54, R54 ;  /* 0x0000003600367202 */ /* 0x000fe20000000f00 */
[----:B------:R-:W-:Y:S01]  /*8b20*/  STSM.16.M88.4 [R50], R28 ;  /* 0x0000001c32007844 */ /* 0x000fe20000000200 */
[----:B------:R-:W-:Y:S02]  /*8b30*/  MOV R38, R82 ;  /* 0x0000005200267202 */ /* 0x000fe40000000f00 */
[----:B------:R-:W-:-:S02]  /*8b40*/  F2FP.BF16.F32.PACK_AB R74, R77, R76 ;  /* 0x0000004c4d4a723e */ /* 0x000fc400000010ff */
[----:B------:R-:W-:Y:S02]  /*8b50*/  F2FP.BF16.F32.PACK_AB R75, R167, R56 ;  /* 0x00000038a74b723e */ /* 0x000fe400000010ff */
[----:B------:R-:W-:Y:S02]  /*8b60*/  MOV R58, R58 ;  /* 0x0000003a003a7202 */ /* 0x000fe40000000f00 */
[----:B------:R-:W-:Y:S01]  /*8b70*/  F2FP.BF16.F32.PACK_AB R82, R85, R84 ;  /* 0x000000545552723e */ /* 0x000fe200000010ff */
[----:B------:R-:W-:Y:S01]  /*8b80*/  STSM.16.M88.4 [R54], R72 ;  /* 0x0000004836007844 */ /* 0x000fe20000000200 */
[----:B------:R-:W-:Y:S02]  /*8b90*/  F2FP.BF16.F32.PACK_AB R83, R163, R48 ;  /* 0x00000030a353723e */ /* 0x000fe400000010ff */
[----:B------:R-:W-:Y:S02]  /*8ba0*/  LOP3.LUT R78, R78, R193, RZ, 0x3c, !PT ;  /* 0x000000c14e4e7212 */ /* 0x000fe400078e3cff */
[----:B------:R-:W-:Y:S01]  /*8bb0*/  MOV R62, R62 ;  /* 0x0000003e003e7202 */ /* 0x000fe20000000f00 */
[----:B------:R-:W-:Y:S01]  /*8bc0*/  STSM.16.M88.4 [R58], R80 ;  /* 0x000000503a007844 */ /* 0x000fe20000000200 */
[----:B------:R-:W-:-:S02]  /*8bd0*/  F2FP.BF16.F32.PACK_AB R97, R159, R98 ;  /* 0x000000629f61723e */ /* 0x000fc400000010ff */
[----:B------:R-:W-:Y:S01]  /*8be0*/  MOV R66, R66 ;  /* 0x0000004200427202 */ /* 0x000fe20000000f00 */
[----:B------:R-:W-:Y:S01]  /*8bf0*/  STSM.16.M88.4 [R62], R88 ;  /* 0x000000583e007844 */ /* 0x000fe20000000200 */
        /* <DEDUP_REMOVED lines=35> */
[----:B------:R-:W-:-:S02]  /*8e30*/  PLOP3.LUT P1, PT, PT, PT, UP1, 0x80, 0x0 ;  /* 0x000000000000781c */ /* 0x000fc40003f2f018 */
[----:B------:R-:W-:Y:S01]  /*8e40*/  PLOP3.LUT P2, PT, PT, PT, UP0, 0x80, 0x0 ;  /* 0x000000000000781c */ /* 0x000fe20003f4f008 */
[----:B------:R1:W-:Y:S01]  /*8e50*/  STSM.16.M88.4 [R32], R144 ;  /* 0x0000009020007844 */ /* 0x0003e20000000200 */
[----:B------:R-:W-:Y:S01]  /*8e60*/  BAR.SYNC.DEFER_BLOCKING 0x1, 0x100 ;  /* 0x0044000000007b1d */ /* 0x000fe20000010000 */
[----:B------:R-:W-:Y:S02]  /*8e70*/  IMAD.U32 R6, RZ, RZ, UR6 ;  /* 0x00000006ff067e24 */ /* 0x000fe4000f8e00ff */
[----:B------:R-:W-:-:S06]  /*8e80*/  IMAD.U32 R7, RZ, RZ, UR7 ;  /* 0x00000007ff077e24 */ /* 0x000fcc000f8e00ff */
[----:B0-----:R-:W2:Y:S04]  /*8e90*/  @P1 LDG.E R0, desc[UR38][R4.64] ;  /* 0x0000002604001981 */ /* 0x001ea8000c1e1900 */
        /* <DEDUP_REMOVED lines=15> */
.L_x_10795:
[----:B------:R-:W-:Y:S01]  /*8f90*/  USHF.R.S32.HI UR14, URZ, 0x1f, UR43 ;  /* 0x0000001f3f0e7899 */ /* 0x000fe2000801142b */
[----:B------:R-:W-:Y:S01]  /*8fa0*/  IADD3 R5, P2, R34, 0x3000, RZ ;  /* 0x0000300022057810 */ /* 0x000fe20007f5e0ff */
[----:B------:R-:W-:Y:S01]  /*8fb0*/  ULDC.64 UR12, c[0x0][0xb70] ;  /* 0x0002dc00000c7ab9 */ /* 0x000fe20000000a00 */
[----:B------:R-:W-:Y:S01]  /*8fc0*/  USHF.R.S32.HI UR9, URZ, 0x1f, UR4 ;  /* 0x0000001f3f097899 */ /* 0x000fe20008011404 */
[----:B------:R-:W-:Y:S01]  /*8fd0*/  IMAD.U32 R6, RZ, RZ, UR42 ;  /* 0x0000002aff067e24 */ /* 0x000fe2000f8e00ff */
[----:B------:R-:W-:Y:S01]  /*8fe0*/  UIMAD UR11, UR14, UR12, URZ ;  /* 0x0000000c0e0b72a4 */ /* 0x000fe2000f8e023f */
[----:B------:R-:W-:Y:S01]  /*8ff0*/  LOP3.LUT R4, R5, 0x380, RZ, 0xc0, !PT ;  /* 0x0000038005047812 */ /* 0x000fe200078ec0ff */
[----:B------:R-:W-:Y:S01]  /*9000*/  UMOV UR8, UR4 ;  /* 0x0000000400087c82 */ /* 0x000fe20008000000 */
[----:B------:R-:W-:Y:S01]  /*9010*/  USEL UR45, UR45, URZ, !UP1 ;  /* 0x0000003f2d2d7287 */ /* 0x000fe2000c800000 */
[----:B------:R-:W-:Y:S01]  /*9020*/  IMAD R6, R6, 0x80, R19 ;  /* 0x0000008006067824 */ /* 0x000fe200078e0213 */
[----:B------:R-:W-:Y:S01]  /*9030*/  UIMAD.WIDE.U32 UR6, UR43, UR12, UR8 ;  /* 0x0000000c2b0672a5 */ /* 0x000fe2000f8e0008 */
[----:B------:R-:W-:Y:S01]  /*9040*/  SHF.R.U64 R4, R4, 0x3, RZ ;  /* 0x0000000304047819 */ /* 0x000fe200000012ff */
[----:B------:R-:W-:Y:S01]  /*9050*/  UIMAD UR11, UR43, UR13, UR11 ;  /* 0x0000000d2b0b72a4 */ /* 0x000fe2000f8e020b */
[----:B------:R-:W-:Y:S01]  /*9060*/  LOP3.LUT R32, R33, 0x380, RZ, 0xc0, !PT ;  /* 0x0000038021207812 */ /* 0x000fe200078ec0ff */
[----:B------:R-:W-:Y:S01]  /*9070*/  USEL UR46, UR46, URZ, !UP1 ;  /* 0x0000003f2e2e7287 */ /* 0x000fe2000c800000 */
[----:B------:R-:W-:Y:S01]  /*9080*/  LOP3.LUT R4, R4, R5, RZ, 0x3c, !PT ;  /* 0x0000000504047212 */ /* 0x000fe200078e3cff */
[----:B------:R-:W-:Y:S01]  /*9090*/  ULDC.64 UR12, c[0x0][0xb78] ;  /* 0x0002de00000c7ab9 */ /* 0x000fe20000000a00 */
[----:B------:R-:W-:Y:S01]  /*90a0*/  UIADD3 UR7, UR7, UR11, URZ ;  /* 0x0000000b07077290 */ /* 0x000fe2000fffe03f */
[----:B------:R-:W-:Y:S01]  /*90b0*/  SHF.R.S32.HI R0, RZ, 0x1f, R6 ;  /* 0x0000001fff007819 */ /* 0x000fe20000011406 */
[----:B------:R-:W-:Y:S01]  /*90c0*/  UIMAD UR8, UR45, UR12, URZ ;  /* 0x0000000c2d0872a4 */ /* 0x000fe2000f8e023f */
[----:B------:R-:W-:Y:S01]  /*90d0*/  IADD3 R9, P1, R34, 0x2000, RZ ;  /* 0x0000200022097810 */ /* 0x000fe20007f3e0ff */
[----:B------:R-:W-:Y:S01]  /*90e0*/  UIMAD.WIDE.U32 UR6, UR46, UR12, UR6 ;  /* 0x0000000c2e0672a5 */ /* 0x000fe2000f8e0006 */
[----:B------:R-:W-:Y:S01]  /*90f0*/  SHF.R.U64 R32, R32, 0x3, RZ ;  /* 0x0000000320207819 */ /* 0x000fe200000012ff */
[----:B------:R-:W-:Y:S01]  /*9100*/  UIMAD UR8, UR46, UR13, UR8 ;  /* 0x0000000d2e0872a4 */ /* 0x000fe2000f8e0208 */
[----:B------:R-:W-:-:S02]  /*9110*/  LOP3.LUT R8, R9, 0x380, RZ, 0xc0, !PT ;  /* 0x0000038009087812 */ /* 0x000fc400078ec0ff */
[----:B------:R-:W-:Y:S01]  /*9120*/  LOP3.LUT R32, R32, R33, RZ, 0x3c, !PT ;  /* 0x0000002120207212 */ /* 0x000fe200078e3cff */
[----:B------:R-:W-:Y:S01]  /*9130*/  IMAD.X R33, RZ, RZ, R35, P0 ;  /* 0x000000ffff217224 */ /* 0x000fe200000e0623 */
[----:B------:R-:W-:Y:S01]  /*9140*/  IADD3 R3, P3, R6, UR6, RZ ;  /* 0x0000000606037c10 */ /* 0x000fe2000ff7e0ff */
[----:B------:R-:W-:Y:S01]  /*9150*/  IMAD.U32 R5, RZ, RZ, UR8 ;  /* 0x00000008ff057e24 */ /* 0x000fe2000f8e00ff */
[----:B------:R-:W-:Y:S01]  /*9160*/  SHF.R.U64 R8, R8, 0x3, RZ ;  /* 0x0000000308087819 */ /* 0x000fe200000012ff */
[----:B------:R-:W-:Y:S01]  /*9170*/  ULDC.64 UR12, c[0x0][0xaa0] ;  /* 0x0002a800000c7ab9 */ /* 0x000fe20000000a00 */
[----:B------:R-:W-:Y:S02]  /*9180*/  IADD3 R69, P0, R34, 0x8000, RZ ;  /* 0x0000800022457810 */ /* 0x000fe40007f1e0ff */
[----:B------:R-:W-:Y:S01]  /*9190*/  IADD3.X R0, R0, UR7, R5, P3, !PT ;  /* 0x0000000700007c10 */ /* 0x000fe20009ffe405 */
[----:B------:R-:W-:Y:S01]  /*91a0*/  ULDC.64 UR6, c[0x0][0xb40] ;  /* 0x0002d00000067ab9 */ /* 0x000fe20000000a00 */
[----:B------:R-:W-:Y:S01]  /*91b0*/  IADD3 R61, P6, R34, 0x4000, RZ ;  /* 0x00004000223d7810 */ /* 0x000fe20007fde0ff */
[----:B------:R-:W-:Y:S01]  /*91c0*/  IMAD.X R5, RZ, RZ, R35, P2 ;  /* 0x000000ffff057224 */ /* 0x000fe200010e0623 */
[----:B------:R-:W-:-:S02]  /*91d0*/  LEA R26, P3, R3, UR6, 0x2 ;  /* 0x00000006031a7c11 */ /* 0x000fc4000f8610ff */
[----:B------:R-:W-:Y:S02]  /*91e0*/  IADD3 R45, P5, R34, 0x5000, RZ ;  /* 0x00005000222d7810 */ /* 0x000fe40007fbe0ff */
[----:B------:R-:W-:Y:S01]  /*91f0*/  LEA.HI.X R27, R3, UR7, R0, 0x2, P3 ;  /* 0x00000007031b7c11 */ /* 0x000fe200098f1400 */
[----:B------:R-:W-:Y:S01]  /*9200*/  VIADD R0, R6, 0x8 ;  /* 0x0000000806007836 */ /* 0x000fe20000000000 */
[C---:B------:R-:W-:Y:S02]  /*9210*/  IADD3 R29, P4, R34.reuse, 0x6000, RZ ;  /* 0x00006000221d7810 */ /* 0x040fe40007f9e0ff */
[----:B------:R-:W-:Y:S02]  /*9220*/  IADD3 R13, P3, R34, 0x7000, RZ ;  /* 0x00007000220d7810 */ /* 0x000fe40007f7e0ff */
[----:B------:R-:W-:Y:S01]  /*9230*/  LOP3.LUT R8, R8, R9, RZ, 0x3c, !PT ;  /* 0x0000000908087212 */ /* 0x000fe200078e3cff */
[----:B------:R-:W-:Y:S01]  /*9240*/  IMAD.X R9, RZ, RZ, R35, P1 ;  /* 0x000000ffff097224 */ /* 0x000fe200008e0623 */
        /* <DEDUP_REMOVED lines=30> */
[C---:B------:R-:W-:Y:S02]  /*9430*/  IADD3 R73, P5, R34.reuse, 0xc000, RZ ;  /* 0x0000c00022497810 */ /* 0x040fe40007fbe0ff */
[C---:B------:R-:W-:Y:S02]  /*9440*/  IADD3 R65, P4, R34.reuse, 0xd000, RZ ;  /* 0x0000d00022417810 */ /* 0x040fe40007f9e0ff */
[----:B------:R-:W-:Y:S02]  /*9450*/  IADD3 R49, P3, R34, 0xe000, RZ ;  /* 0x0000e00022317810 */ /* 0x000fe40007f7e0ff */
[----:B------:R-:W-:Y:S01]  /*9460*/  LOP3.LUT R56, R56, R57, RZ, 0x3c, !PT ;  /* 0x0000003938387212 */ /* 0x000fe200078e3cff */
[----:B------:R-:W-:Y:S01]  /*9470*/  IMAD.X R57, RZ, RZ, R35, P1 ;  /* 0x000000ffff397224 */ /* 0x000fe200008e0623 */
[----:B------:R-:W-:-:S02]  /*9480*/  IADD3 R3, P2, R34, 0xf000, RZ ;  /* 0x0000f00022037810 */ /* 0x000fc40007f5e0ff */
[----:B------:R-:W-:Y:S02]  /*9490*/  ISETP.GE.OR P1, PT, R6, UR10, P0 ;  /* 0x0000000a06007c0c */ /* 0x000fe40008726670 */
[----:B------:R-:W-:Y:S01]  /*94a0*/  LOP3.LUT R24, R25, 0x380, RZ, 0xc0, !PT ;  /* 0x0000038019187812 */ /* 0x000fe200078ec0ff */
[----:B------:R-:W-:Y:S01]  /*94b0*/  IMAD.X R37, RZ, RZ, R35, P2 ;  /* 0x000000ffff257224 */ /* 0x000fe200010e0623 */
[----:B------:R-:W-:Y:S02]  /*94c0*/  LOP3.LUT R72, R73, 0x380, RZ, 0xc0, !PT ;  /* 0x0000038049487812 */ /* 0x000fe400078ec0ff */
[----:B------:R-:W-:Y:S02]  /*94d0*/  LOP3.LUT R64, R65, 0x380, RZ, 0xc0, !PT ;  /* 0x0000038041407812 */ /* 0x000fe400078ec0ff */
[----:B------:R-:W-:Y:S02]  /*94e0*/  LOP3.LUT R48, R49, 0x380, RZ, 0xc0, !PT ;  /* 0x0000038031307812 */ /* 0x000fe400078ec0ff */
[----:B------:R-:W-:-:S02]  /*94f0*/  LOP3.LUT R53, R34, 0x380, RZ, 0xc0, !PT ;  /* 0x0000038022357812 */ /* 0x000fc400078ec0ff */
[----:B------:R-:W-:Y:S01]  /*9500*/  ISETP.GE.OR P0, PT, R0, UR10, P0 ;  /* 0x0000000a00007c0c */ /* 0x000fe20008706670 */
[----:B------:R-:W-:Y:S01]  /*9510*/  UIMAD UR6, UR9, UR12, URZ ;  /* 0x0000000c090672a4 */ /* 0x000fe2000f8e023f */
[----:B------:R-:W-:Y:S01]  /*9520*/  LOP3.LUT R0, R3, 0x380, RZ, 0xc0, !PT ;  /* 0x0000038003007812 */ /* 0x000fe200078ec0ff */
[----:B------:R0:W-:Y:S01]  /*9530*/  @!P1 STG.E desc[UR38][R26.64], R21 ;  /* 0x000000151a009986 */ /* 0x0001e2000c101926 */
[----:B------:R-:W-:Y:S01]  /*9540*/  SHF.R.U64 R24, R24, 0x3, RZ ;  /* 0x0000000318187819 */ /* 0x000fe200000012ff */
[----:B------:R-:W-:Y:S01]  /*9550*/  ULDC.64 UR8, c[0x0][0xae0] ;  /* 0x0002b80000087ab9 */ /* 0x000fe20000000a00 */
[----:B------:R-:W-:Y:S02]  /*9560*/  SHF.R.U64 R72, R72, 0x3, RZ ;  /* 0x0000000348487819 */ /* 0x000fe400000012ff */
[----:B------:R-:W-:Y:S02]  /*9570*/  SHF.R.U64 R64, R64, 0x3, RZ ;  /* 0x0000000340407819 */ /* 0x000fe400000012ff */
[----:B------:R-:W-:-:S02]  /*9580*/  SHF.R.U64 R48, R48, 0x3, RZ ;  /* 0x0000000330307819 */ /* 0x000fc400000012ff */
        /* <DEDUP_REMOVED lines=14> */
[----:B0-----:R-:W-:Y:S01]  /*9670*/  IMAD.U32 R21, RZ, RZ, UR12 ;  /* 0x0000000cff157e24 */ /* 0x001fe2000f8e00ff */
[----:B------:R-:W-:Y:S01]  /*9680*/  SHF.R.S32.HI R3, RZ, 0x1f, R2 ;  /* 0x0000001fff037819 */ /* 0x000fe20000011402 */
[----:B------:R-:W5:Y:S01]  /*9690*/  LD.E.128 R32, desc[UR38][R32.64] ;  /* 0x0000002620207980 */ /* 0x000f62000c101d00 */
[----:B------:R-:W-:-:S03]  /*96a0*/  UIMAD UR6, UR4, UR13, UR6 ;  /* 0x0000000d040672a4 */ /* 0x000fc6000f8e0206 */
        /* <DEDUP_REMOVED lines=10> */
[----:B-1----:R-:W5:Y:S04]  /*9750*/  LD.E.128 R40, desc[UR38][R42.64] ;  /* 0x000000262a287980 */ /* 0x002f68000c101d00 */
        /* <DEDUP_REMOVED lines=12> */
[----:B------:R-:W-:Y:S01]  /*9820*/  VIADD R21, R21, UR6 ;  /* 0x0000000615157c36 */ /* 0x000fe20008000000 */
[----:B------:R-:W-:Y:S01]  /*9830*/  UIMAD UR10, UR42, -0x80, UR10 ;  /* 0xffffff802a0a78a4 */ /* 0x000fe2000f8e020a */
[----:B------:R-:W-:Y:S01]  /*9840*/  IMAD.U32 R3, RZ, RZ, UR8 ;  /* 0x00000008ff037e24 */ /* 0x000fe2000f8e00ff */
[----:B------:R-:W-:Y:S01]  /*9850*/  UIMAD UR4, UR43, UR9, UR4 ;  /* 0x000000092b0472a4 */ /* 0x000fe2000f8e0204 */
[----:B------:R-:W-:-:S02]  /*9860*/  ULDC.64 UR6, c[0x0][0xae8] ;  /* 0x0002ba0000067ab9 */ /* 0x000fc40000000a00 */
[----:B------:R-:W-:Y:S01]  /*9870*/  IMAD.WIDE.U32 R20, R3, UR43, R20 ;  /* 0x0000002b03147c25 */ /* 0x000fe2000f8e0014 */
[----:B------:R-:W-:-:S03]  /*9880*/  ISETP.GE.AND P3, PT, R16, UR10, PT ;  /* 0x0000000a10007c0c */ /* 0x000fc6000bf66270 */
[----:B------:R-:W-:Y:S01]  /*9890*/  VIADD R21, R21, UR4 ;  /* 0x0000000415157c36 */ /* 0x000fe20008000000 */
[----:B------:R-:W-:Y:S01]  /*98a0*/  UIMAD UR4, UR45, UR6, URZ ;  /* 0x000000062d0472a4 */ /* 0x000fe2000f8e023f */
[----:B------:R-:W-:Y:S02]  /*98b0*/  VIADD R102, R102, 0x22820 ;  /* 0x0002282066667836 */ /* 0x000fe40000000000 */
[----:B------:R-:W-:Y:S02]  /*98c0*/  VIADD R17, R16, 0x60 ;  /* 0x0000006010117836 */ /* 0x000fe40000000000 */
[----:B------:R-:W-:Y:S01]  /*98d0*/  IMAD.U32 R79, RZ, RZ, UR6 ;  /* 0x00000006ff4f7e24 */ /* 0x000fe2000f8e00ff */
[----:B------:R-:W-:Y:S01]  /*98e0*/  UIMAD UR4, UR46, UR7, UR4 ;  /* 0x000000072e0472a4 */ /* 0x000fe2000f8e0204 */
[----:B------:R-:W-:Y:S02]  /*98f0*/  PRMT R102, RZ, 0x654, R102 ;  /* 0x00000654ff667816 */ /* 0x000fe40000000066 */
[----:B------:R-:W-:Y:S01]  /*9900*/  IMAD.WIDE.U32 R78, R79, UR46, R20 ;  /* 0x0000002e4f4e7c25 */ /* 0x000fe2000f8e0014 */
[----:B------:R-:W-:-:S02]  /*9910*/  ISETP.GE.AND P2, PT, R17, UR10, PT ;  /* 0x0000000a11007c0c */ /* 0x000fc4000bf46270 */
[--C-:B------:R-:W-:Y:S01]  /*9920*/  SHF.R.S32.HI R17, RZ, 0x1f, R16.reuse ;  /* 0x0000001fff117819 */ /* 0x100fe20000011410 */
[C---:B------:R-:W-:Y:S01]  /*9930*/  VIADD R0, R16.reuse, 0x20 ;  /* 0x0000002010007836 */ /* 0x040fe20000000000 */
[----:B0-----:R0:W-:Y:S01]  /*9940*/  SYNCS.ARRIVE.TRANS64.RED.A1T0 RZ, [R102+URZ], RZ ;  /* 0x000000ff66ff79a7 */ /* 0x0011e2000810043f */
[----:B------:R-:W-:Y:S01]  /*9950*/  VIADD R3, R16, 0x40 ;  /* 0x0000004010037836 */ /* 0x000fe20000000000 */
[----:B------:R-:W-:Y:S01]  /*9960*/  BSSY B1, `(.L_x_10796) ;  /* 0x000001d000017945 */ /* 0x000fe20003800000 */
[----:B------:R-:W-:Y:S02]  /*9970*/  IMAD.U32 R77, RZ, RZ, UR42 ;  /* 0x0000002aff4d7e24 */ /* 0x000fe4000f8e00ff */
[----:B------:R-:W-:Y:S01]  /*9980*/  VIADD R83, R79, UR4 ;  /* 0x000000044f537c36 */ /* 0x000fe20008000000 */
[----:B------:R-:W-:Y:S01]  /*9990*/  ISETP.GE.AND P0, PT, R0, UR10, PT ;  /* 0x0000000a00007c0c */ /* 0x000fe2000bf06270 */
[----:B------:R-:W-:Y:S01]  /*99a0*/  IMAD.WIDE R76, R77, 0x80, R16 ;  /* 0x000000804d4c7825 */ /* 0x000fe200078e0210 */
[----:B------:R-:W-:Y:S01]  /*99b0*/  ISETP.GE.AND P1, PT, R3, UR10, PT ;  /* 0x0000000a03007c0c */ /* 0x000fe2000bf26270 */
[----:B0-----:R-:W-:-:S12]  /*99c0*/  @P3 BRA `(.L_x_10797) ;  /* 0x0000000000583947 */ /* 0x001fd80003800000 */
        /* <DEDUP_REMOVED lines=22> */
.L_x_10797:
[----:B------:R-:W-:Y:S05]  /*9b30*/  BSYNC B1 ;  /* 0x0000000000017941 */ /* 0x000fea0003800000 */
.L_x_10796:
        /* <DEDUP_REMOVED lines=14> */
[----:B0----5:R-:W-:Y:S02]  /*9c20*/  VIADD R52, R2, 0xc0 ;  /* 0x000000c002347836 */ /* 0x021fe40000000000 */
        /* <DEDUP_REMOVED lines=11> */
.L_x_10799:
[----:B------:R-:W-:Y:S05]  /*9ce0*/  BSYNC B1 ;  /* 0x0000000000017941 */ /* 0x000fea0003800000 */
.L_x_10798:
        /* <DEDUP_REMOVED lines=14> */
[----:B-1---5:R-:W-:Y:S02]  /*9dd0*/  VIADD R32, R2, 0xc0 ;  /* 0x000000c002207836 */ /* 0x022fe40000000000 */
        /* <DEDUP_REMOVED lines=11> */
.L_x_10801:
[----:B------:R-:W-:Y:S05]  /*9e90*/  BSYNC B1 ;  /* 0x0000000000017941 */ /* 0x000fea0003800000 */
.L_x_10800:
        /* <DEDUP_REMOVED lines=27> */
.L_x_10794:
[----:B------:R-:W-:Y:S01]  /*a050*/  ULDC.64 UR6, c[0x0][0xbe0] ;  /* 0x0002f80000067ab9 */ /* 0x000fe20000000a00 */
[----:B------:R-:W-:Y:S02]  /*a060*/  USHF.L.U32 UR4, UR46, 0x2, URZ ;  /* 0x000000022e047899 */ /* 0x000fe4000800063f */
[----:B------:R-:W-:Y:S01]  /*a070*/  UISETP.NE.U32.AND UP0, UPT, UR6, URZ, UPT ;  /* 0x0000003f0600728c */ /* 0x000fe2000bf05070 */
[----:B------:R-:W-:Y:S01]  /*a080*/  ULDC.64 UR8, c[0x0][0xbd8] ;  /* 0x0002f60000087ab9 */ /* 0x000fe20000000a00 */
[----:B------:R-:W-:Y:S02]  /*a090*/  USHF.L.U64.HI UR10, UR46, 0x2, UR45 ;  /* 0x000000022e0a7899 */ /* 0x000fe4000801022d */
[----:B------:R-:W-:Y:S02]  /*a0a0*/  UISETP.NE.AND.EX UP1, UPT, UR7, URZ, UPT, UP0 ;  /* 0x0000003f0700728c */ /* 0x000fe4000bf25300 */
[----:B------:R-:W-:-:S04]  /*a0b0*/  UISETP.NE.U32.AND UP0, UPT, UR8, URZ, UPT ;  /* 0x0000003f0800728c */ /* 0x000fc8000bf05070 */
        /* <DEDUP_REMOVED lines=9> */
[----:B------:R-:W-:-:S03]  /*a150*/  IMAD.MOV.U32 R9, RZ, RZ, RZ ;  /* 0x000000ffff097224 */ /* 0x000fc600078e00ff */
[----:B------:R-:W2:Y:S01]  /*a160*/  @P2 LDG.E R6, desc[UR38][R6.64] ;  /* 0x0000002606062981 */ /* 0x000ea2000c1e1900 */
[----:B------:R-:W-:Y:S02]  /*a170*/  IMAD.U32 R4, RZ, RZ, UR4 ;  /* 0x00000004ff047e24 */ /* 0x000fe4000f8e00ff */
[----:B------:R-:W-:-:S05]  /*a180*/  IMAD.U32 R5, RZ, RZ, UR6 ;  /* 0x00000006ff057e24 */ /* 0x000fca000f8e00ff */
[----:B------:R0:W5:Y:S01]  /*a190*/  @P1 LDG.E R9, desc[UR38][R4.64] ;  /* 0x0000002604091981 */ /* 0x000162000c1e1900 */
[----:B------:R-:W-:Y:S01]  /*a1a0*/  ULDC UR4, c[0x0][0xa88] ;  /* 0x0002a20000047ab9 */ /* 0x000fe20000000800 */
        /* <DEDUP_REMOVED lines=9> */
.L_x_10803:
        /* <DEDUP_REMOVED lines=32> */
.L_x_10805:
[----:B------:R-:W-:Y:S05]  /*a440*/  BSYNC B1 ;  /* 0x0000000000017941 */ /* 0x000fea0003800000 */
.L_x_10804:
[----:B------:R-:W-:Y:S01]  /*a450*/  ULDC.64 UR6, c[0x0][0xaa0] ;  /* 0x0002a80000067ab9 */ /* 0x000fe20000000a00 */
[----:B0-----:R-:W-:Y:S01]  /*a460*/  IMAD.MOV.U32 R3, RZ, RZ, R11 ;  /* 0x000000ffff037224 */ /* 0x001fe200078e000b */
[----:B------:R-:W-:Y:S01]  /*a470*/  ULDC.64 UR10, c[0x0][0xae0] ;  /* 0x0002b800000a7ab9 */ /* 0x000fe20000000a00 */
[----:B------:R-:W-:Y:S01]  /*a480*/  IMAD R0, R8, UR6, RZ ;  /* 0x0000000608007c24 */ /* 0x000fe2000f8e02ff */
[----:B------:R-:W-:Y:S01]  /*a490*/  BSSY B1, `(.L_x_10806) ;  /* 0x0000031000017945 */ /* 0x000fe20003800000 */
[----:B------:R-:W-:Y:S01]  /*a4a0*/  IMAD.WIDE.U32 R4, R9, UR6, R2 ;  /* 0x0000000609047c25 */ /* 0x000fe2000f8e0002 */
[----:B------:R-:W-:-:S03]  /*a4b0*/  UIMAD UR6, UR8, UR10, URZ ;  /* 0x0000000a080672a4 */ /* 0x000fc6000f8e023f */
[----:B------:R-:W-:Y:S01]  /*a4c0*/  IMAD R9, R9, UR7, R0 ;  /* 0x0000000709097c24 */ /* 0x000fe2000f8e0200 */
[----:B------:R-:W-:Y:S01]  /*a4d0*/  UIMAD UR7, UR42, -0x80, UR4 ;  /* 0xffffff802a0778a4 */ /* 0x000fe2000f8e0204 */
[----:B------:R-:W-:Y:S01]  /*a4e0*/  IMAD.U32 R3, RZ, RZ, UR10 ;  /* 0x0000000aff037e24 */ /* 0x000fe2000f8e00ff */
[----:B------:R-:W-:Y:S01]  /*a4f0*/  UIMAD UR6, UR43, UR11, UR6 ;  /* 0x0000000b2b0672a4 */ /* 0x000fe2000f8e0206 */
[----:B------:R-:W-:Y:S01]  /*a500*/  IMAD.IADD R5, R5, 0x1, R9 ;  /* 0x0000000105057824 */ /* 0x000fe200078e0209 */
[----:B------:R-:W-:Y:S01]  /*a510*/  ULDC.64 UR8, c[0x0][0xae8] ;  /* 0x0002ba0000087ab9 */ /* 0x000fe20000000a00 */
[C---:B------:R-:W-:Y:S01]  /*a520*/  VIADD R0, R16.reuse, 0x20 ;  /* 0x0000002010007836 */ /* 0x040fe20000000000 */
[----:B------:R-:W-:Y:S01]  /*a530*/  ISETP.GE.AND P2, PT, R16, UR7, PT ;  /* 0x0000000710007c0c */ /* 0x000fe2000bf46270 */
[----:B------:R-:W-:Y:S01]  /*a540*/  IMAD.WIDE.U32 R4, R3, UR43, R4 ;  /* 0x0000002b03047c25 */ /* 0x000fe2000f8e0004 */
[----:B------:R-:W-:Y:S01]  /*a550*/  UIMAD UR4, UR45, UR8, URZ ;  /* 0x000000082d0472a4 */ /* 0x000fe2000f8e023f */
[----:B------:R-:W-:-:S02]  /*a560*/  SHF.R.S32.HI R9, RZ, 0x1f, R16 ;  /* 0x0000001fff097819 */ /* 0x000fc40000011410 */
[----:B------:R-:W-:Y:S01]  /*a570*/  VIADD R5, R5, UR6 ;  /* 0x0000000605057c36 */ /* 0x000fe20008000000 */
[----:B------:R-:W-:Y:S01]  /*a580*/  UIMAD UR4, UR46, UR9, UR4 ;  /* 0x000000092e0472a4 */ /* 0x000fe2000f8e0204 */
        /* <DEDUP_REMOVED lines=33> */
.L_x_10807:
[----:B------:R-:W-:Y:S05]  /*a7a0*/  BSYNC B1 ;  /* 0x0000000000017941 */ /* 0x000fea0003800000 */
.L_x_10806:
        /* <DEDUP_REMOVED lines=27> */
.L_x_10809:
[----:B------:R-:W-:Y:S05]  /*a960*/  BSYNC B1 ;  /* 0x0000000000017941 */ /* 0x000fea0003800000 */
.L_x_10808:
        /* <DEDUP_REMOVED lines=19> */
[----:B01----:R-:W-:Y:S01]  /*aaa0*/  LEA R12, P0, R4, UR8, 0x1 ;  /* 0x00000008040c7c11 */ /* 0x003fe2000f8008ff */
[----:B------:R-:W-:-:S05]  /*aab0*/  IMAD.IADD R3, R5, 0x1, R3 ;  /* 0x0000000105037824 */ /* 0x000fca00078e0203 */
[----:B------:R-:W-:-:S05]  /*aac0*/  LEA.HI.X R13, R4, UR9, R3, 0x1, P0 ;  /* 0x00000009040d7c11 */ /* 0x000fca00080f0c03 */
[----:B------:R2:W-:Y:S04]  /*aad0*/  @!P1 STG.E.128 desc[UR38][R12.64], RZ ;  /* 0x000000ff0c009986 */ /* 0x0005e8000c101d26 */
[----:B------:R2:W-:Y:S04]  /*aae0*/  @!P3 STG.E.128 desc[UR38][R12.64+0x80], RZ ;  /* 0x000080ff0c00b986 */ /* 0x0005e8000c101d26 */
[----:B------:R2:W-:Y:S04]  /*aaf0*/  @!P4 STG.E.128 desc[UR38][R12.64+0x100], RZ ;  /* 0x000100ff0c00c986 */ /* 0x0005e8000c101d26 */
[----:B------:R2:W-:Y:S02]  /*ab00*/  @!P5 STG.E.128 desc[UR38][R12.64+0x180], RZ ;  /* 0x000180ff0c00d986 */ /* 0x0005e4000c101d26 */
.L_x_10811:
[----:B------:R-:W-:Y:S05]  /*ab10*/  BSYNC B1 ;  /* 0x0000000000017941 */ /* 0x000fea0003800000 */
.L_x_10810:
        /* <DEDUP_REMOVED lines=25> */
.L_x_10802:
[----:B------:R-:W-:Y:S05]  /*acb0*/  BSYNC B0 ;  /* 0x0000000000007941 */ /* 0x000fea0003800000 */
.L_x_10793:
[----:B------:R-:W-:Y:S02]  /*acc0*/  ULDC UR4, c[0x0][0xc14] ;  /* 0x0003050000047ab9 */ /* 0x000fe40000000800 */
[----:B------:R-:W-:-:S13]  /*acd0*/  ISETP.GE.AND P0, PT, R111, UR4, PT ;  /* 0x000000046f007c0c */ /* 0x000fda000bf06270 */
[----:B------:R-:W-:Y:S05]  /*ace0*/  @!P0 BRA `(.L_x_10812) ;  /* 0xffffff6000248947 */ /* 0x000fea000383ffff */
[----:B------:R-:W-:Y:S05]  /*acf0*/  EXIT ;  /* 0x000000000000794d */ /* 0x000fea0003800000 */
.L_x_10757:
        /* <DEDUP_REMOVED lines=61> */
.L_x_10817:
        /* <DEDUP_REMOVED lines=15> */
.L_x_10816:
[----:B------:R-:W-:Y:S05]  /*b1c0*/  BSYNC B0 ;  /* 0x0000000000007941 */ /* 0x000fea0003800000 */
.L_x_10815:
        /* <DEDUP_REMOVED lines=25> */
.L_x_10813:
        /* <DEDUP_REMOVED lines=20> */
.L_x_10818:
        /* <DEDUP_REMOVED lines=56> */
.L_x_10814:
[----:B------:R-:W-:Y:S02]  /*b820*/  IMAD.MOV.U32 R17, RZ, RZ, RZ ;  /* 0x000000ffff117224 */ /* 0x000fe400078e00ff */
[----:B------:R-:W-:Y:S02]  /*b830*/  IMAD.U32 R16, RZ, RZ, UR6 ;  /* 0x00000006ff107e24 */ /* 0x000fe4000f8e00ff */
[----:B------:R-:W-:-:S07]  /*b840*/  IMAD.MOV.U32 R18, RZ, RZ, RZ ;  /* 0x000000ffff127224 */ /* 0x000fce00078e00ff */
.L_x_10819:
        /* <DEDUP_REMOVED lines=20> */
.L_x_10885:
        /* <DEDUP_REMOVED lines=51> */
.L_x_10821:
[----:B------:R-:W-:Y:S01]  /*bcc0*/  IMAD.MOV.U32 R3, RZ, RZ, RZ ;  /* 0x000000ffff037224 */ /* 0x000fe200078e00ff */
        /* <DEDUP_REMOVED lines=11> */
.L_x_10822:
[----:B------:R-:W-:Y:S05]  /*bd80*/  @!P0 BRA `(.L_x_10823) ;  /* 0x00000000000c8947 */ /* 0x000fea0003800000 */
[----:B-1----:R-:W2:Y:S04]  /*bd90*/  LDG.E R2, desc[UR38][R4.64] ;  /* 0x0000002604027981 */ /* 0x002ea8000c1e1900 */
[----:B------:R-:W2:Y:S02]  /*bda0*/  LDG.E R7, desc[UR38][R4.64+0x4] ;  /* 0x0000042604077981 */ /* 0x000ea4000c1e1900 */
[----:B--2---:R-:W-:-:S07]  /*bdb0*/  IMAD.IADD R7, R7, 0x1, -R2 ;  /* 0x0000000107077824 */ /* 0x004fce00078e0a02 */
.L_x_10823:
[----:B-----5:R-:W-:Y:S01]  /*bdc0*/  IMAD.IADD R7, R7, 0x1, -R0 ;  /* 0x0000000107077824 */ /* 0x020fe200078e0a00 */
[----:B------:R-:W-:Y:S01]  /*bdd0*/  LEA R0, R17, 0xdf, 0x7 ;  /* 0x000000df11007811 */ /* 0x000fe200078e38ff */
[----:B------:R-:W-:Y:S03]  /*bde0*/  BSSY B6, `(.L_x_10824) ;  /* 0x00002b0000067945 */ /* 0x000fe60003800000 */
[C---:B------:R-:W-:Y:S01]  /*bdf0*/  IADD3 R0, R7.reuse, R0, -R6 ;  /* 0x0000000007007210 */ /* 0x040fe20007ffe806 */
[----:B------:R-:W-:-:S04]  /*be00*/  VIADD R7, R7, 0x5f ;  /* 0x0000005f07077836 */ /* 0x000fc80000000000 */
[----:B------:R-:W-:-:S04]  /*be10*/  IMAD.HI R7, R7, 0x2aaaaaab, RZ ;  /* 0x2aaaaaab07077827 */ /* 0x000fc800078e02ff */
[----:B-1----:R-:W-:Y:S01]  /*be20*/  IMAD.HI R2, R0, 0x2aaaaaab, RZ ;  /* 0x2aaaaaab00027827 */ /* 0x002fe200078e02ff */
[----:B------:R-:W-:-:S04]  /*be30*/  SHF.R.U32.HI R0, RZ, 0x1f, R7 ;  /* 0x0000001fff007819 */ /* 0x000fc80000011607 */
[----:B------:R-:W-:Y:S02]  /*be40*/  SHF.R.U32.HI R3, RZ, 0x1f, R2 ;  /* 0x0000001fff037819 */ /* 0x000fe40000011602 */
[----:B------:R-:W-:Y:S02]  /*be50*/  LEA.HI.SX32 R0, R7, R0, 0x1c ;  /* 0x0000000007007211 */ /* 0x000fe400078fe2ff */
[----:B------:R-:W-:-:S04]  /*be60*/  LEA.HI.SX32 R3, R2, R3, 0x1c ;  /* 0x0000000302037211 */ /* 0x000fc800078fe2ff */
        /* <DEDUP_REMOVED lines=21> */
.L_x_10825:
        /* <DEDUP_REMOVED lines=23> */
.L_x_10827:
        /* <DEDUP_REMOVED lines=20> */
.L_x_10829:
        /* <DEDUP_REMOVED lines=16> */
.L_x_10828:
        /* <DEDUP_REMOVED lines=22> */
[----:B------:R-:W-:Y:S01]  /*c4d0*/  PLOP3.LUT P1, PT, P6, PT, PT, 0x8, 0x0 ;  /* 0x000000000000781c */ /* 0x000fe2000372e170 */
[----:B------:R-:W-:-:S10]  /*c4e0*/  IMAD R17, R17, 0x80, R7 ;  /* 0x0000008011117824 */ /* 0x000fd400078e0207 */
[----:B------:R-:W1:Y:S08]  /*c4f0*/  @P0 LDC R5, c[0x0][0x42c] ;  /* 0x00010b00ff050b82 */ /* 0x000e700000000800 */
[----:B------:R-:W2:Y:S01]  /*c500*/  @P0 LDC R6, c[0x0][0x430] ;  /* 0x00010c00ff060b82 */ /* 0x000ea20000000800 */
[----:B-1----:R-:W-:-:S05]  /*c510*/  @P0 IMAD.HI.U32 R5, R18, R5, RZ ;  /* 0x0000000512050227 */ /* 0x002fca00078e00ff */
[----:B--2---:R-:W-:Y:S02]  /*c520*/  @P0 SHF.R.U32.HI R4, RZ, R6, R5 ;  /* 0x00000006ff040219 */ /* 0x004fe40000011605 */
[----:B------:R-:W-:-:S04]  /*c530*/  ISETP.NE.U32.AND P0, PT, RZ, UR4, PT ;  /* 0x00000004ff007c0c */ /* 0x000fc8000bf05070 */
[----:B------:R-:W-:-:S04]  /*c540*/  ISETP.NE.AND.EX P0, PT, RZ, UR5, PT, P0 ;  /* 0x00000005ff007c0c */ /* 0x000fc8000bf05300 */
[----:B0-----:R-:W-:-:S09]  /*c550*/  SEL R6, R8, RZ, !P0 ;  /* 0x000000ff08067207 */ /* 0x001fd20004000000 */
.L_x_10830:
        /* <DEDUP_REMOVED lines=19> */
.L_x_10901:
[----:B------:R-:W-:Y:S01]  /*c690*/  UMOV UR4, 0xffffffff ;  /* 0xffffffff00047882 */ /* 0x000fe20000000000 */
[----:B------:R-:W-:Y:S02]  /*c6a0*/  SHF.R.S32.HI R5, RZ, 0x1f, R0 ;  /* 0x0000001fff057819 */ /* 0x000fe40000011400 */
[----:B------:R-:W-:Y:S05]  /*c6b0*/  BRA.DIV UR4, `(.L_x_10832) ;  /* 0x00000036044c7947 */ /* 0x000fea000b800000 */
[----:B------:R-:W-:-:S13]  /*c6c0*/  ELECT P6, URZ, PT ;  /* 0x00000000003f782f */ /* 0x000fda00038c0000 */
.L_x_10904:
        /* <DEDUP_REMOVED lines=21> */
.L_x_10834:
        /* <DEDUP_REMOVED lines=9> */
.L_x_10905:
        /* <DEDUP_REMOVED lines=11> */
.L_x_10836:
        /* <DEDUP_REMOVED lines=22> */
.L_x_10833:
        /* <DEDUP_REMOVED lines=30> */
.L_x_10906:
[----:B------:R-:W-:Y:S05]  /*cca0*/  BSYNC B0 ;  /* 0x0000000000007941 */ /* 0x000fea0003800000 */
.L_x_10837:
        /* <DEDUP_REMOVED lines=11> */
.L_x_10907:
        /* <DEDUP_REMOVED lines=11> */
.L_x_10842:
        /* <DEDUP_REMOVED lines=37> */
.L_x_10840:
[----:B------:R-:W-:Y:S05]  /*d060*/  BSYNC B0 ;  /* 0x0000000000007941 */ /* 0x000fea0003800000 */
.L_x_10839:
        /* <DEDUP_REMOVED lines=43> */
.L_x_10849:
[----:B-1----:R-:W1:Y:S01]  /*d320*/  S2R R3, SR_CgaCtaId ;  /* 0x0000000000037919 */ /* 0x002e620000008800 */
[----:B------:R-:W-:-:S04]  /*d330*/  MOV R2, 0x400 ;  /* 0x0000040000027802 */ /* 0x000fc80000000f00 */
[----:B-1----:R-:W-:Y:S02]  /*d340*/  LEA R2, R3, R2, 0x18 ;  /* 0x0000000203027211 */ /* 0x002fe400078ec0ff */
[----:B------:R-:W-:-:S03]  /*d350*/  SHF.L.U32 R3, R12, 0x1f, RZ ;  /* 0x0000001f0c037819 */ /* 0x000fc600000006ff */
[----:B------:R-:W-:-:S04]  /*d360*/  IMAD R2, R13, 0x8, R2 ;  /* 0x000000080d027824 */ /* 0x000fc800078e0202 */
[----:B------:R-:W1:Y:S02]  /*d370*/  SYNCS.PHASECHK.TRANS64.TRYWAIT P0, [R2+URZ+0x22840], R3 ;  /* 0x02284003020075a7 */ /* 0x000e64000800017f */
[----:B-1----:R-:W-:Y:S05]  /*d380*/  @!P0 BRA `(.L_x_10850) ;  /* 0x0000002800808947 */ /* 0x002fea0003800000 */
.L_x_10908:
        /* <DEDUP_REMOVED lines=11> */
.L_x_10851:
        /* <DEDUP_REMOVED lines=22> */
.L_x_10909:
        /* <DEDUP_REMOVED lines=8> */
.L_x_10853:
        /* <DEDUP_REMOVED lines=34> */
.L_x_10848:
[----:B------:R-:W-:Y:S05]  /*d840*/  BSYNC B2 ;  /* 0x0000000000027941 */ /* 0x000fea0003800000 */
.L_x_10847:
[----:B------:R-:W2:Y:S02]  /*d850*/  LDL.LU R2, [R1+0x14] ;  /* 0x0000140001027983 */ /* 0x000ea40000300800 */
[----:B--2---:R-:W-:-:S07]  /*d860*/  VIADD R8, R2, 0xfffffffd ;  /* 0xfffffffd02087836 */ /* 0x004fce0000000000 */
.L_x_10846:
[----:B------:R-:W-:Y:S05]  /*d870*/  BSYNC B1 ;  /* 0x0000000000017941 */ /* 0x000fea0003800000 */
.L_x_10845:
[----:B------:R-:W-:-:S13]  /*d880*/  ISETP.NE.AND P0, PT, R10, RZ, PT ;  /* 0x000000ff0a00720c */ /* 0x000fda0003f05270 */
[----:B------:R-:W-:Y:S05]  /*d890*/  @!P0 BRA `(.L_x_10844) ;  /* 0x0000000c00a08947 */ /* 0x000fea0003800000 */
.L_x_10868:
[----:B------:R-:W2:Y:S04]  /*d8a0*/  LDL.LU R3, [R1] ;  /* 0x0000000001037983 */ /* 0x000ea80000300800 */
[----:B------:R-:W3:Y:S01]  /*d8b0*/  LDL.LU R2, [R1+0x4] ;  /* 0x0000040001027983 */ /* 0x000ee20000300800 */
[----:B------:R-:W-:Y:S05]  /*d8c0*/  YIELD ;  /* 0x0000000000007946 */ /* 0x000fea0003800000 */
[----:B------:R-:W-:Y:S01]  /*d8d0*/  BSSY B1, `(.L_x_10854) ;  /* 0x000006e000017945 */ /* 0x000fe20003800000 */
[----:B--2---:R-:W-:-:S05]  /*d8e0*/  VIADD R10, R3, 0x1 ;  /* 0x00000001030a7836 */ /* 0x004fca0000000000 */
[----:B------:R-:W-:-:S04]  /*d8f0*/  ISETP.NE.AND P0, PT, R10, 0x2, PT ;  /* 0x000000020a00780c */ /* 0x000fc80003f05270 */
[----:B0-----:R-:W-:Y:S02]  /*d900*/  SEL R11, RZ, 0x1, P0 ;  /* 0x00000001ff0b7807 */ /* 0x001fe40000000000 */
[----:B------:R-:W-:Y:S02]  /*d910*/  SEL R10, R10, RZ, P0 ;  /* 0x000000ff0a0a7207 */ /* 0x000fe40000000000 */
[----:B---3--:R-:W-:Y:S01]  /*d920*/  LOP3.LUT R11, R2, R11, RZ, 0x3c, !PT ;  /* 0x0000000b020b7212 */ /* 0x008fe200078e3cff */
[----:B------:R-:W-:Y:S06]  /*d930*/  @!P6 BRA `(.L_x_10855) ;  /* 0x00000004009ce947 */ /* 0x000fec0003800000 */
[----:B------:R-:W-:Y:S01]  /*d940*/  ULDC.64 UR4, c[0x0][0x3f8] ;  /* 0x0000fe0000047ab9 */ /* 0x000fe20000000a00 */
[----:B0-----:R-:W-:Y:S01]  /*d950*/  IMAD.MOV.U32 R12, RZ, RZ, R8 ;  /* 0x000000ffff0c7224 */ /* 0x001fe200078e0008 */
[----:B------:R-:W-:-:S04]  /*d960*/  ISETP.NE.U32.AND P0, PT, RZ, UR4, PT ;  /* 0x00000004ff007c0c */ /* 0x000fc8000bf05070 */
[----:B------:R-:W-:-:S13]  /*d970*/  ISETP.NE.AND.EX P0, PT, RZ, UR5, PT, P0 ;  /* 0x00000005ff007c0c */ /* 0x000fda000bf05300 */
        /* <DEDUP_REMOVED lines=19> */
.L_x_10856:
[----:B------:R-:W1:Y:S01]  /*dab0*/  S2R R3, SR_CgaCtaId ;  /* 0x0000000000037919 */ /* 0x000e620000008800 */
[----:B------:R-:W-:-:S04]  /*dac0*/  MOV R2, 0x400 ;  /* 0x0000040000027802 */ /* 0x000fc80000000f00 */
[----:B-1----:R-:W-:Y:S02]  /*dad0*/  LEA R2, R3, R2, 0x18 ;  /* 0x0000000203027211 */ /* 0x002fe400078ec0ff */
[----:B------:R-:W-:-:S03]  /*dae0*/  SHF.L.U32 R3, R11, 0x1f, RZ ;  /* 0x0000001f0b037819 */ /* 0x000fc600000006ff */
[----:B------:R-:W-:-:S04]  /*daf0*/  IMAD R2, R10, 0x8, R2 ;  /* 0x000000080a027824 */ /* 0x000fc800078e0202 */
[----:B------:R-:W1:Y:S02]  /*db00*/  SYNCS.PHASECHK.TRANS64.TRYWAIT P0, [R2+URZ+0x22840], R3 ;  /* 0x02284003020075a7 */ /* 0x000e64000800017f */
[----:B-1----:R-:W-:Y:S05]  /*db10*/  @!P0 BRA `(.L_x_10857) ;  /* 0x0000002000c48947 */ /* 0x002fea0003800000 */
.L_x_10910:
        /* <DEDUP_REMOVED lines=11> */
.L_x_10858:
        /* <DEDUP_REMOVED lines=21> */
.L_x_10911:
        /* <DEDUP_REMOVED lines=8> */
.L_x_10860:
        /* <DEDUP_REMOVED lines=33> */
.L_x_10855:
[----:B------:R-:W-:Y:S05]  /*dfb0*/  BSYNC B1 ;  /* 0x0000000000017941 */ /* 0x000fea0003800000 */
.L_x_10854:
        /* <DEDUP_REMOVED lines=31> */
.L_x_10863:
[----:B------:R-:W2:Y:S01]  /*e1b0*/  S2R R3, SR_CgaCtaId ;  /* 0x0000000000037919 */ /* 0x000ea20000008800 */
[----:B------:R-:W-:-:S04]  /*e1c0*/  MOV R2, 0x400 ;  /* 0x0000040000027802 */ /* 0x000fc80000000f00 */
[----:B--2---:R-:W-:Y:S02]  /*e1d0*/  LEA R2, R3, R2, 0x18 ;  /* 0x0000000203027211 */ /* 0x004fe400078ec0ff */
[----:B------:R-:W-:-:S03]  /*e1e0*/  SHF.L.U32 R3, R11, 0x1f, RZ ;  /* 0x0000001f0b037819 */ /* 0x000fc600000006ff */
[----:B------:R-:W-:-:S04]  /*e1f0*/  IMAD R2, R12, 0x8, R2 ;  /* 0x000000080c027824 */ /* 0x000fc800078e0202 */
[----:B------:R-:W2:Y:S02]  /*e200*/  SYNCS.PHASECHK.TRANS64.TRYWAIT P0, [R2+URZ+0x22840], R3 ;  /* 0x02284003020075a7 */ /* 0x000ea4000800017f */
[----:B--2---:R-:W-:Y:S05]  /*e210*/  @!P0 BRA `(.L_x_10864) ;  /* 0x0000001c002c8947 */ /* 0x004fea0003800000 */
.L_x_10912:
        /* <DEDUP_REMOVED lines=11> */
.L_x_10865:
        /* <DEDUP_REMOVED lines=22> */
.L_x_10913:
        /* <DEDUP_REMOVED lines=8> */
.L_x_10867:
        /* <DEDUP_REMOVED lines=34> */
.L_x_10862:
[----:B------:R-:W-:Y:S05]  /*e6d0*/  BSYNC B1 ;  /* 0x0000000000017941 */ /* 0x000fea0003800000 */
.L_x_10861:
[C---:B------:R-:W-:Y:S01]  /*e6e0*/  ISETP.GT.AND P0, PT, R8.reuse, 0x1, PT ;  /* 0x000000010800780c */ /* 0x040fe20003f04270 */
[----:B------:R-:W-:-:S04]  /*e6f0*/  VIADD R2, R8, 0xfffffffe ;  /* 0xfffffffe08027836 */ /* 0x000fc80000000000 */
[----:B------:R-:W-:-:S08]  /*e700*/  IMAD.MOV.U32 R8, RZ, RZ, R2 ;  /* 0x000000ffff087224 */ /* 0x000fd000078e0002 */
[----:B------:R-:W-:Y:S05]  /*e710*/  @P0 BRA `(.L_x_10868) ;  /* 0xfffffff000600947 */ /* 0x000fea000383ffff */
.L_x_10844:
[----:B------:R-:W-:Y:S05]  /*e720*/  BSYNC B0 ;  /* 0x0000000000007941 */ /* 0x000fea0003800000 */
.L_x_10843:
        /* <DEDUP_REMOVED lines=23> */
.L_x_10870:
[----:B------:R-:W-:Y:S05]  /*e8a0*/  BSYNC B0 ;  /* 0x0000000000007941 */ /* 0x000fea0003800000 */
.L_x_10869:
[----:B-1----:R-:W2:Y:S02]  /*e8b0*/  LDL.LU R2, [R1+0x4] ;  /* 0x0000040001027983 */ /* 0x002ea40000300800 */
[----:B--2---:R-:W-:-:S05]  /*e8c0*/  LOP3.LUT R2, R2, R0, RZ, 0x3c, !PT ;  /* 0x0000000002027212 */ /* 0x004fca00078e3cff */
[----:B------:R1:W-:Y:S02]  /*e8d0*/  STL [R1+0x4], R2 ;  /* 0x0000040201007387 */ /* 0x0003e40000100800 */
.L_x_10826:
[----:B------:R-:W-:Y:S05]  /*e8e0*/  BSYNC B6 ;  /* 0x0000000000067941 */ /* 0x000fea0003800000 */
.L_x_10824:
[----:B------:R-:W-:-:S03]  /*e8f0*/  UMOV UR4, 0xffffffff ;  /* 0xffffffff00047882 */ /* 0x000fc60000000000 */
[----:B------:R-:W-:Y:S05]  /*e900*/  BRA.DIV UR4, `(.L_x_10871) ;  /* 0x0000001604987947 */ /* 0x000fea000b800000 */
[----:B------:R2:W3:Y:S04]  /*e910*/  SHFL.IDX PT, R4, R16, RZ, 0x1f ;  /* 0x00001fff10047589 */ /* 0x0004e800000e0000 */
[----:B------:R2:W4:Y:S02]  /*e920*/  SHFL.IDX PT, R7, R16, 0x1, 0x1f ;  /* 0x00201f0010077f89 */ /* 0x00052400000e0000 */
.L_x_10917:
        /* <DEDUP_REMOVED lines=13> */
.L_x_10873:
[----:B------:R-:W-:Y:S05]  /*ea00*/  BSYNC B0 ;  /* 0x0000000000007941 */ /* 0x000fea0003800000 */
.L_x_10872:
        /* <DEDUP_REMOVED lines=23> */
.L_x_10925:
[----:B------:R-:W-:Y:S02]  /*eb80*/  ULDC UR4, c[0x0][0xc10] ;  /* 0x0003040000047ab9 */ /* 0x000fe40000000800 */
[----:B------:R-:W-:-:S04]  /*eb90*/  IMAD.U32 R5, RZ, RZ, UR4 ;  /* 0x00000004ff057e24 */ /* 0x000fc8000f8e00ff */
[----:B-1----:R-:W-:-:S04]  /*eba0*/  IMAD R14, R14, R5, RZ ;  /* 0x000000050e0e7224 */ /* 0x002fc800078e02ff */
[----:B----4-:R-:W-:-:S05]  /*ebb0*/  IMAD.IADD R7, R7, 0x1, R14 ;  /* 0x0000000107077824 */ /* 0x010fca00078e020e */
[----:B---3--:R-:W-:-:S13]  /*ebc0*/  ISETP.GT.AND P0, PT, R7, R4, PT ;  /* 0x000000040700720c */ /* 0x008fda0003f04270 */
[----:B------:R-:W-:Y:S05]  /*ebd0*/  @P0 BRA `(.L_x_10875) ;  /* 0x0000000000b40947 */ /* 0x000fea0003800000 */
[----:B------:R-:W1:Y:S02]  /*ebe0*/  LDC R0, c[0x0][0xc14] ;  /* 0x00030500ff007b82 */ /* 0x000e640000000800 */
.L_x_10880:
        /* <DEDUP_REMOVED lines=14> */
.L_x_10878:
[----:B------:R-:W-:Y:S05]  /*ecd0*/  BSYNC B0 ;  /* 0x0000000000007941 */ /* 0x000fea0003800000 */
.L_x_10877:
        /* <DEDUP_REMOVED lines=23> */
.L_x_10933:
[----:B------:R-:W-:Y:S02]  /*ee50*/  ULDC UR4, c[0x0][0xc10] ;  /* 0x0003040000047ab9 */ /* 0x000fe40000000800 */
[----:B------:R-:W-:-:S04]  /*ee60*/  IMAD.U32 R5, RZ, RZ, UR4 ;  /* 0x00000004ff057e24 */ /* 0x000fc8000f8e00ff */
[----:B-1----:R-:W-:-:S04]  /*ee70*/  IMAD R14, R14, R5, RZ ;  /* 0x000000050e0e7224 */ /* 0x002fc800078e02ff */
[----:B------:R-:W-:-:S05]  /*ee80*/  IMAD.IADD R7, R14, 0x1, R7 ;  /* 0x000000010e077824 */ /* 0x000fca00078e0207 */
[----:B------:R-:W-:-:S13]  /*ee90*/  ISETP.GT.AND P0, PT, R7, R4, PT ;  /* 0x000000040700720c */ /* 0x000fda0003f04270 */
[----:B------:R-:W-:Y:S05]  /*eea0*/  @!P0 BRA `(.L_x_10880) ;  /* 0xfffffffc00508947 */ /* 0x000fea000383ffff */
.L_x_10875:
        /* <DEDUP_REMOVED lines=8> */
.L_x_10937:
[----:B------:R-:W-:Y:S01]  /*ef30*/  ISETP.NE.AND P0, PT, R3, RZ, PT ;  /* 0x000000ff0300720c */ /* 0x000fe20003f05270 */
[----:B------:R-:W-:-:S12]  /*ef40*/  IMAD.MOV.U32 R7, RZ, RZ, RZ ;  /* 0x000000ffff077224 */ /* 0x000fd800078e00ff */
[----:B------:R-:W-:Y:S05]  /*ef50*/  @!P0 BRA `(.L_x_10882) ;  /* 0x0000000000108947 */ /* 0x000fea0003800000 */
[----:B------:R-:W-:Y:S01]  /*ef60*/  UMOV UR4, 0xffffffff ;  /* 0xffffffff00047882 */ /* 0x000fe20000000000 */
[----:B------:R-:W-:Y:S02]  /*ef70*/  VIADD R12, R6, 0xffffffff ;  /* 0xffffffff060c7836 */ /* 0x000fe40000000000 */
[----:B------:R-:W-:Y:S05]  /*ef80*/  BRA.DIV UR4, `(.L_x_10883) ;  /* 0x0000001a042c7947 */ /* 0x000fea000b800000 */
[----:B------:R3:W4:Y:S02]  /*ef90*/  SHFL.IDX PT, R7, R2, R12, 0x1f ;  /* 0x00001f0c02077589 */ /* 0x00072400000e0000 */
.L_x_10882:
        /* <DEDUP_REMOVED lines=67> */
.L_x_10876:
[----:B------:R-:W-:Y:S01]  /*f3d0*/  UMOV UR4, URZ ;  /* 0x0000003f00047c82 */ /* 0x000fe20008000000 */
[----:B------:R-:W-:Y:S01]  /*f3e0*/  UMOV UR5, URZ ;  /* 0x0000003f00057c82 */ /* 0x000fe20008000000 */
[----:B------:R-:W-:Y:S01]  /*f3f0*/  ULDC UR6, c[0x0][0xc14] ;  /* 0x0003050000067ab9 */ /* 0x000fe20000000800 */
[----:B--2---:R-:W-:Y:S02]  /*f400*/  IMAD.MOV.U32 R16, RZ, RZ, R4 ;  /* 0x000000ffff107224 */ /* 0x004fe400078e0004 */
[----:B------:R-:W-:Y:S02]  /*f410*/  IMAD.U32 R17, RZ, RZ, UR4 ;  /* 0x00000004ff117e24 */ /* 0x000fe4000f8e00ff */
[----:B------:R-:W-:Y:S02]  /*f420*/  IMAD.U32 R18, RZ, RZ, UR5 ;  /* 0x00000005ff127e24 */ /* 0x000fe4000f8e00ff */
[----:B------:R-:W-:-:S07]  /*f430*/  IMAD.U32 R19, RZ, RZ, UR6 ;  /* 0x00000006ff137e24 */ /* 0x000fce000f8e00ff */
.L_x_10884:
        /* <DEDUP_REMOVED lines=12> */
.L_x_10820:
        /* <DEDUP_REMOVED lines=12> */
.L_x_10940:
[----:B------:R-:W-:Y:S05]  /*f5c0*/  BSYNC B0 ;  /* 0x0000000000007941 */ /* 0x000fea0003800000 */
.L_x_10886:
[----:B------:R-:W-:-:S03]  /*f5d0*/  UMOV UR4, 0xffffffff ;  /* 0xffffffff00047882 */ /* 0x000fc60000000000 */
[----:B------:R-:W-:Y:S05]  /*f5e0*/  BRA.DIV UR4, `(.L_x_10888) ;  /* 0x0000001204d07947 */ /* 0x000fea000b800000 */
[----:B------:R-:W2:Y:S02]  /*f5f0*/  S2R R2, SR_TID.X ;  /* 0x0000000000027919 */ /* 0x000ea40000002100 */
[----:B--2---:R-:W-:-:S04]  /*f600*/  SHF.R.U32.HI R2, RZ, 0x5, R2 ;  /* 0x00000005ff027819 */ /* 0x004fc80000011602 */
[----:B------:R-:W-:-:S05]  /*f610*/  LOP3.LUT R2, R2, 0x3, RZ, 0xc0, !PT ;  /* 0x0000000302027812 */ /* 0x000fca00078ec0ff */
[----:B------:R2:W3:Y:S02]  /*f620*/  SHFL.IDX PT, R14, R2, RZ, 0x1f ;  /* 0x00001fff020e7589 */ /* 0x0004e400000e0000 */
.L_x_10943:
[----:B---3--:R-:W-:Y:S01]  /*f630*/  ISETP.NE.AND P0, PT, R14, RZ, PT ;  /* 0x000000ff0e00720c */ /* 0x008fe20003f05270 */
[----:B------:R-:W-:-:S12]  /*f640*/  BSSY B0, `(.L_x_10889) ;  /* 0x0000027000007945 */ /* 0x000fd80003800000 */
[----:B------:R-:W-:Y:S05]  /*f650*/  @P0 BRA `(.L_x_10890) ;  /* 0x0000000000940947 */ /* 0x000fea0003800000 */
[----:B------:R-:W-:-:S03]  /*f660*/  UMOV UR4, 0xffffffff ;  /* 0xffffffff00047882 */ /* 0x000fc60000000000 */
[----:B------:R-:W-:Y:S05]  /*f670*/  BRA.DIV UR4, `(.L_x_10891) ;  /* 0x0000001204e07947 */ /* 0x000fea000b800000 */
[----:B------:R-:W-:-:S13]  /*f680*/  ELECT P6, URZ, PT ;  /* 0x00000000003f782f */ /* 0x000fda00038c0000 */
.L_x_10946:
[----:B------:R-:W-:Y:S05]  /*f690*/  @!P6 BRA `(.L_x_10890) ;  /* 0x000000000084e947 */ /* 0x000fea0003800000 */
[----:B------:R-:W-:-:S06]  /*f6a0*/  ULOP3.LUT UR4, UR36, 0x2, URZ, 0xfc, !UPT ;  /* 0x0000000224047892 */ /* 0x000fcc000f8efc3f */
[----:B--2---:R-:W-:-:S05]  /*f6b0*/  IMAD.U32 R2, RZ, RZ, UR4 ;  /* 0x00000004ff027e24 */ /* 0x004fca000f8e00ff */
[----:B------:R-:W-:-:S13]  /*f6c0*/  ISETP.NE.AND P2, PT, R2, 0x3, PT ;  /* 0x000000030200780c */ /* 0x000fda0003f45270 */
[----:B------:R-:W-:Y:S05]  /*f6d0*/  @!P2 BRA `(.L_x_10892) ;  /* 0x000000000004a947 */ /* 0x000fea0003800000 */
[----:B------:R-:W-:Y:S01]  /*f6e0*/  BPT.TRAP 0x1 ;  /* 0x000000040000795c */ /* 0x000fe20000300000 */
.L_x_10892:
        /* <DEDUP_REMOVED lines=14> */
.L_x_10947:
[----:B------:R-:W2:Y:S02]  /*f7d0*/  SYNCS.PHASECHK.TRANS64.TRYWAIT P0, [R7+URZ], R2 ;  /* 0x00000002070075a7 */ /* 0x000ea4000800017f */
[----:B--2---:R-:W-:Y:S05]  /*f7e0*/  @!P0 BRA `(.L_x_10894) ;  /* 0x0000001000b88947 */ /* 0x004fea0003800000 */
.L_x_10948:
[----:B------:R-:W-:Y:S05]  /*f7f0*/  @!P2 BRA `(.L_x_10895) ;  /* 0x000000000004a947 */ /* 0x000fea0003800000 */
[----:B------:R-:W-:Y:S01]  /*f800*/  BPT.TRAP 0x1 ;  /* 0x000000040000795c */ /* 0x000fe20000300000 */
.L_x_10895:
[----:B------:R-:W3:Y:S01]  /*f810*/  LDL.LU R4, [R1] ;  /* 0x0000000001047983 */ /* 0x000ee20000300800 */
[----:B------:R-:W-:-:S04]  /*f820*/  VIADD R0, R0, 0x22860 ;  /* 0x0002286000007836 */ /* 0x000fc80000000000 */
[----:B---3--:R-:W-:-:S04]  /*f830*/  IMAD R4, R4, 0x8, R0 ;  /* 0x0000000804047824 */ /* 0x008fc800078e0200 */
[----:B------:R-:W3:Y:S02]  /*f840*/  SYNCS.PHASECHK.TRANS64.TRYWAIT P0, [R4+URZ], R5 ;  /* 0x00000005040075a7 */ /* 0x000ee4000800017f */
[----:B---3--:R-:W-:Y:S05]  /*f850*/  @!P0 BRA `(.L_x_10896) ;  /* 0x0000001000b08947 */ /* 0x008fea0003800000 */
.L_x_10949:
[----:B------:R-:W-:-:S07]  /*f860*/  IMAD R3, R3, 0x8, R0 ;  /* 0x0000000803037824 */ /* 0x000fce00078e0200 */
.L_x_10897:
[----:B----4-:R4:W0:Y:S02]  /*f870*/  SYNCS.PHASECHK.TRANS64.TRYWAIT P0, [R3+URZ], R2 ;  /* 0x00000002030075a7 */ /* 0x010824000800017f */
[----:B0-----:R-:W-:Y:S05]  /*f880*/  @!P0 NANOSLEEP.SYNCS 0x989680 ;  /* 0x009896800000895d */ /* 0x001fea0003900000 */
[----:B------:R-:W0:Y:S02]  /*f890*/  @!P0 SYNCS.PHASECHK.TRANS64 P0, [R3+URZ], R2 ;  /* 0x00000002030085a7 */ /* 0x000e24000800007f */
[----:B0-----:R-:W-:Y:S05]  /*f8a0*/  @!P0 BRA `(.L_x_10897) ;  /* 0xfffffffc00f08947 */ /* 0x001fea000383ffff */
.L_x_10890:
[----:B------:R-:W-:Y:S05]  /*f8b0*/  BSYNC B0 ;  /* 0x0000000000007941 */ /* 0x000fea0003800000 */
.L_x_10889:
[----:B------:R-:W-:Y:S05]  /*f8c0*/  EXIT ;  /* 0x000000000000794d */ /* 0x000fea0003800000 */
.L_x_10764:
[----:B0-----:R0:W1:Y:S02]  /*f8d0*/  SYNCS.PHASECHK.TRANS64.TRYWAIT P0, [R7+URZ+0x22800], R0 ;  /* 0x02280000070075a7 */ /* 0x001064000800017f */
[----:B-1----:R-:W-:Y:S05]  /*f8e0*/  @!P0 NANOSLEEP.SYNCS 0x989680 ;  /* 0x009896800000895d */ /* 0x002fea0003900000 */
[----:B------:R-:W1:Y:S02]  /*f8f0*/  @!P0 SYNCS.PHASECHK.TRANS64 P0, [R7+URZ+0x22800], R0 ;  /* 0x02280000070085a7 */ /* 0x000e64000800007f */
[----:B-1----:R-:W-:Y:S05]  /*f900*/  @!P0 BRA `(.L_x_10764) ;  /* 0xfffffffc00f08947 */ /* 0x002fea000383ffff */
[----:B------:R-:W-:Y:S05]  /*f910*/  BRA `(.L_x_10898) ;  /* 0xffffff2000387947 */ /* 0x000fea000383ffff */
.L_x_10768:
[----:B-1----:R1:W2:Y:S02]  /*f920*/  SYNCS.PHASECHK.TRANS64.TRYWAIT P1, [R6+URZ+0x22830], R11 ;  /* 0x0228300b060075a7 */ /* 0x0022a4000802017f */
[----:B--2---:R-:W-:Y:S05]  /*f930*/  @!P1 NANOSLEEP.SYNCS 0x989680 ;  /* 0x009896800000995d */ /* 0x004fea0003900000 */
[----:B------:R-:W2:Y:S02]  /*f940*/  @!P1 SYNCS.PHASECHK.TRANS64 P1, [R6+URZ+0x22830], R11 ;  /* 0x0228300b060095a7 */ /* 0x000ea4000802007f */
[----:B--2---:R-:W-:Y:S05]  /*f950*/  @!P1 BRA `(.L_x_10768) ;  /* 0xfffffffc00f09947 */ /* 0x004fea000383ffff */
[----:B------:R-:W-:Y:S05]  /*f960*/  BRA `(.L_x_10767) ;  /* 0xffffff2000647947 */ /* 0x000fea000383ffff */
.L_x_10772:
[----:B---3--:R3:W4:Y:S02]  /*f970*/  SYNCS.PHASECHK.TRANS64.TRYWAIT P2, [R6+URZ+0x22850], R11 ;  /* 0x0228500b060075a7 */ /* 0x008724000804017f */
[----:B----4-:R-:W-:Y:S05]  /*f980*/  @!P2 NANOSLEEP.SYNCS 0x989680 ;  /* 0x009896800000a95d */ /* 0x010fea0003900000 */
[----:B------:R-:W4:Y:S02]  /*f990*/  @!P2 SYNCS.PHASECHK.TRANS64 P2, [R6+URZ+0x22850], R11 ;  /* 0x0228500b0600a5a7 */ /* 0x000f24000804007f */
[----:B----4-:R-:W-:Y:S05]  /*f9a0*/  @!P2 BRA `(.L_x_10772) ;  /* 0xfffffffc00f0a947 */ /* 0x010fea000383ffff */
[----:B------:R-:W-:Y:S05]  /*f9b0*/  BRA `(.L_x_10771) ;  /* 0xffffff38004c7947 */ /* 0x000fea000383ffff */
.L_x_10777:
[----:B-1----:R-:W-:-:S04]  /*f9c0*/  IMAD.U32 R5, RZ, RZ, UR25 ;  /* 0x00000019ff057e24 */ /* 0x002fc8000f8e00ff */
[----:B------:R1:W2:Y:S03]  /*f9d0*/  SYNCS.PHASECHK.TRANS64.TRYWAIT P2, [R5+URZ+0x22830], R6 ;  /* 0x02283006050075a7 */ /* 0x0002a6000804017f */
[----:B--2---:R-:W-:Y:S05]  /*f9e0*/  @!P2 NANOSLEEP.SYNCS 0x989680 ;  /* 0x009896800000a95d */ /* 0x004fea0003900000 */
[----:B------:R-:W2:Y:S02]  /*f9f0*/  @!P2 SYNCS.PHASECHK.TRANS64 P2, [R5+URZ+0x22830], R6 ;  /* 0x022830060500a5a7 */ /* 0x000ea4000804007f */
[----:B--2---:R-:W-:Y:S05]  /*fa00*/  @!P2 BRA `(.L_x_10777) ;  /* 0xfffffffc00eca947 */ /* 0x004fea000383ffff */
[----:B------:R-:W-:Y:S05]  /*fa10*/  BRA `(.L_x_10776) ;  /* 0xffffff3c006c7947 */ /* 0x000fea000383ffff */
.L_x_10781:
[----:B-1----:R1:W2:Y:S02]  /*fa20*/  SYNCS.PHASECHK.TRANS64.TRYWAIT P2, [R187+URZ+0x22850], R6 ;  /* 0x02285006bb0075a7 */ /* 0x0022a4000804017f */
[----:B--2---:R-:W-:Y:S05]  /*fa30*/  @!P2 NANOSLEEP.SYNCS 0x989680 ;  /* 0x009896800000a95d */ /* 0x004fea0003900000 */
[----:B------:R-:W2:Y:S02]  /*fa40*/  @!P2 SYNCS.PHASECHK.TRANS64 P2, [R187+URZ+0x22850], R6 ;  /* 0x02285006bb00a5a7 */ /* 0x000ea4000804007f */
[----:B--2---:R-:W-:Y:S05]  /*fa50*/  @!P2 BRA `(.L_x_10781) ;  /* 0xfffffffc00f0a947 */ /* 0x004fea000383ffff */
[----:B------:R-:W-:Y:S05]  /*fa60*/  BRA `(.L_x_10780) ;  /* 0xffffff5c003c7947 */ /* 0x000fea000383ffff */
.L_x_10787:
[----:B-1----:R-:W-:-:S04]  /*fa70*/  IMAD.U32 R5, RZ, RZ, UR24 ;  /* 0x00000018ff057e24 */ /* 0x002fc8000f8e00ff */
[----:B------:R1:W2:Y:S03]  /*fa80*/  SYNCS.PHASECHK.TRANS64.TRYWAIT P2, [R5+URZ+0x22830], R6 ;  /* 0x02283006050075a7 */ /* 0x0002a6000804017f */
[----:B--2---:R-:W-:Y:S05]  /*fa90*/  @!P2 NANOSLEEP.SYNCS 0x989680 ;  /* 0x009896800000a95d */ /* 0x004fea0003900000 */
[----:B------:R-:W2:Y:S02]  /*faa0*/  @!P2 SYNCS.PHASECHK.TRANS64 P2, [R5+URZ+0x22830], R6 ;  /* 0x022830060500a5a7 */ /* 0x000ea4000804007f */
[----:B--2---:R-:W-:Y:S05]  /*fab0*/  @!P2 BRA `(.L_x_10787) ;  /* 0xfffffffc00eca947 */ /* 0x004fea000383ffff */
[----:B------:R-:W-:Y:S05]  /*fac0*/  BRA `(.L_x_10786) ;  /* 0xffffff6000407947 */ /* 0x000fea000383ffff */
.L_x_10791:
[----:B--2---:R2:W3:Y:S02]  /*fad0*/  SYNCS.PHASECHK.TRANS64.TRYWAIT P2, [R183+URZ+0x22850], R6 ;  /* 0x02285006b70075a7 */ /* 0x0044e4000804017f */
[----:B---3--:R-:W-:Y:S05]  /*fae0*/  @!P2 NANOSLEEP.SYNCS 0x989680 ;  /* 0x009896800000a95d */ /* 0x008fea0003900000 */
[----:B------:R-:W3:Y:S02]  /*faf0*/  @!P2 SYNCS.PHASECHK.TRANS64 P2, [R183+URZ+0x22850], R6 ;  /* 0x02285006b700a5a7 */ /* 0x000ee4000804007f */
[----:B---3--:R-:W-:Y:S05]  /*fb00*/  @!P2 BRA `(.L_x_10791) ;  /* 0xfffffffc00f0a947 */ /* 0x008fea000383ffff */
[----:B------:R-:W-:Y:S05]  /*fb10*/  BRA `(.L_x_10790) ;  /* 0xffffff7800587947 */ /* 0x000fea000383ffff */
.L_x_10831:
        /* <DEDUP_REMOVED lines=11> */
.L_x_10900:
[----:B------:R-:W-:Y:S05]  /*fbd0*/  BSYNC B0 ;  /* 0x0000000000007941 */ /* 0x000fea0003800000 */
.L_x_10899:
[----:B------:R-:W-:Y:S05]  /*fbe0*/  BRA `(.L_x_10901) ;  /* 0xffffffc800a87947 */ /* 0x000fea000383ffff */
.L_x_10832:
[----:B------:R-:W-:Y:S01]  /*fbf0*/  BSSY B0, `(.L_x_10902) ;  /* 0x0000006000007945 */ /* 0x000fe20003800000 */
[----:B------:R-:W-:-:S07]  /*fc00*/  IMAD.MOV.U32 R15, RZ, RZ, -0x1 ;  /* 0xffffffffff0f7424 */ /* 0x000fce00078e00ff */
[----:B------:R-:W-:Y:S05]  /*fc10*/  WARPSYNC.COLLECTIVE R15, `(.L_x_10903) ;  /* 0x000000000f0c7348 */ /* 0x000fea0003c00000 */
[----:B------:R-:W-:Y:S02]  /*fc20*/  ELECT P6, UR62, PT ;  /* 0x00000000003e782f */ /* 0x000fe400038c0000 */
[----:B------:R-:W-:Y:S01]  /*fc30*/  MOV R14, UR62 ;  /* 0x0000003e000e7c02 */ /* 0x000fe20008000f00 */
[----:B------:R-:W-:Y:S10]  /*fc40*/  ENDCOLLECTIVE ;  /* 0x000000000000791b */ /* 0x000ff40003800000 */
.L_x_10903:
[----:B------:R-:W-:Y:S05]  /*fc50*/  BSYNC B0 ;  /* 0x0000000000007941 */ /* 0x000fea0003800000 */
.L_x_10902:
[----:B------:R-:W-:Y:S05]  /*fc60*/  BRA `(.L_x_10904) ;  /* 0xffffffc800987947 */ /* 0x000fea000383ffff */
.L_x_10835:
[----:B0-----:R0:W1:Y:S02]  /*fc70*/  SYNCS.PHASECHK.TRANS64.TRYWAIT P0, [R8+URZ+0x22840], R10 ;  /* 0x0228400a080075a7 */ /* 0x001064000800017f */
[----:B-1----:R-:W-:Y:S05]  /*fc80*/  @!P0 NANOSLEEP.SYNCS 0x989680 ;  /* 0x009896800000895d */ /* 0x002fea0003900000 */
[----:B------:R-:W1:Y:S02]  /*fc90*/  @!P0 SYNCS.PHASECHK.TRANS64 P0, [R8+URZ+0x22840], R10 ;  /* 0x0228400a080085a7 */ /* 0x000e64000800007f */
[----:B-1----:R-:W-:Y:S05]  /*fca0*/  @!P0 BRA `(.L_x_10835) ;  /* 0xfffffffc00f08947 */ /* 0x002fea000383ffff */
[----:B------:R-:W-:Y:S05]  /*fcb0*/  BRA `(.L_x_10905) ;  /* 0xffffffc800fc7947 */ /* 0x000fea000383ffff */
.L_x_10838:
        /* <DEDUP_REMOVED lines=8> */
.L_x_10841:
[----:B0-----:R0:W1:Y:S02]  /*fd40*/  SYNCS.PHASECHK.TRANS64.TRYWAIT P0, [R11+URZ+0x22860], R6 ;  /* 0x022860060b0075a7 */ /* 0x001064000800017f */
[----:B-1----:R-:W-:Y:S05]  /*fd50*/  @!P0 NANOSLEEP.SYNCS 0x989680 ;  /* 0x009896800000895d */ /* 0x002fea0003900000 */
[----:B------:R-:W1:Y:S02]  /*fd60*/  @!P0 SYNCS.PHASECHK.TRANS64 P0, [R11+URZ+0x22860], R6 ;  /* 0x022860060b0085a7 */ /* 0x000e64000800007f */
[----:B-1----:R-:W-:Y:S05]  /*fd70*/  @!P0 BRA `(.L_x_10841) ;  /* 0xfffffffc00f08947 */ /* 0x002fea000383ffff */
[----:B------:R-:W-:Y:S05]  /*fd80*/  BRA `(.L_x_10907) ;  /* 0xffffffcc00f47947 */ /* 0x000fea000383ffff */
.L_x_10850:
[----:B-1----:R1:W2:Y:S02]  /*fd90*/  SYNCS.PHASECHK.TRANS64.TRYWAIT P0, [R2+URZ+0x22840], R3 ;  /* 0x02284003020075a7 */ /* 0x0022a4000800017f */
[----:B--2---:R-:W-:Y:S05]  /*fda0*/  @!P0 NANOSLEEP.SYNCS 0x989680 ;  /* 0x009896800000895d */ /* 0x004fea0003900000 */
[----:B------:R-:W2:Y:S02]  /*fdb0*/  @!P0 SYNCS.PHASECHK.TRANS64 P0, [R2+URZ+0x22840], R3 ;  /* 0x02284003020085a7 */ /* 0x000ea4000800007f */
[----:B--2---:R-:W-:Y:S05]  /*fdc0*/  @!P0 BRA `(.L_x_10850) ;  /* 0xfffffffc00f08947 */ /* 0x004fea000383ffff */
[----:B------:R-:W-:Y:S05]  /*fdd0*/  BRA `(.L_x_10908) ;  /* 0xffffffd4006c7947 */ /* 0x000fea000383ffff */
.L_x_10852:
[----:B0-----:R0:W2:Y:S02]  /*fde0*/  SYNCS.PHASECHK.TRANS64.TRYWAIT P0, [R2+URZ+0x22860], R3 ;  /* 0x02286003020075a7 */ /* 0x0010a4000800017f */
[----:B--2---:R-:W-:Y:S05]  /*fdf0*/  @!P0 NANOSLEEP.SYNCS 0x989680 ;  /* 0x009896800000895d */ /* 0x004fea0003900000 */
[----:B------:R-:W2:Y:S02]  /*fe00*/  @!P0 SYNCS.PHASECHK.TRANS64 P0, [R2+URZ+0x22860], R3 ;  /* 0x02286003020085a7 */ /* 0x000ea4000800007f */
[----:B--2---:R-:W-:Y:S05]  /*fe10*/  @!P0 BRA `(.L_x_10852) ;  /* 0xfffffffc00f08947 */ /* 0x004fea000383ffff */
[----:B------:R-:W-:Y:S05]  /*fe20*/  BRA `(.L_x_10909) ;  /* 0xffffffd400dc7947 */ /* 0x000fea000383ffff */
.L_x_10857:
[----:B-1----:R1:W2:Y:S02]  /*fe30*/  SYNCS.PHASECHK.TRANS64.TRYWAIT P0, [R2+URZ+0x22840], R3 ;  /* 0x02284003020075a7 */ /* 0x0022a4000800017f */
[----:B--2---:R-:W-:Y:S05]  /*fe40*/  @!P0 NANOSLEEP.SYNCS 0x989680 ;  /* 0x009896800000895d */ /* 0x004fea0003900000 */
[----:B------:R-:W2:Y:S02]  /*fe50*/  @!P0 SYNCS.PHASECHK.TRANS64 P0, [R2+URZ+0x22840], R3 ;  /* 0x02284003020085a7 */ /* 0x000ea4000800007f */
[----:B--2---:R-:W-:Y:S05]  /*fe60*/  @!P0 BRA `(.L_x_10857) ;  /* 0xfffffffc00f08947 */ /* 0x004fea000383ffff */
[----:B------:R-:W-:Y:S05]  /*fe70*/  BRA `(.L_x_10910) ;  /* 0xffffffdc00287947 */ /* 0x000fea000383ffff */
.L_x_10859:
[----:B0-----:R0:W2:Y:S02]  /*fe80*/  SYNCS.PHASECHK.TRANS64.TRYWAIT P1, [R2+URZ+0x22860], R3 ;  /* 0x02286003020075a7 */ /* 0x0010a4000802017f */
[----:B--2---:R-:W-:Y:S05]  /*fe90*/  @!P1 NANOSLEEP.SYNCS 0x989680 ;  /* 0x009896800000995d */ /* 0x004fea0003900000 */
[----:B------:R-:W2:Y:S02]  /*fea0*/  @!P1 SYNCS.PHASECHK.TRANS64 P1, [R2+URZ+0x22860], R3 ;  /* 0x02286003020095a7 */ /* 0x000ea4000802007f */
[----:B--2---:R-:W-:Y:S05]  /*feb0*/  @!P1 BRA `(.L_x_10859) ;  /* 0xfffffffc00f09947 */ /* 0x004fea000383ffff */
[----:B------:R-:W-:Y:S05]  /*fec0*/  BRA `(.L_x_10911) ;  /* 0xffffffdc00947947 */ /* 0x000fea000383ffff */
.L_x_10864:
[----:B--2---:R2:W3:Y:S02]  /*fed0*/  SYNCS.PHASECHK.TRANS64.TRYWAIT P0, [R2+URZ+0x22840], R3 ;  /* 0x02284003020075a7 */ /* 0x0044e4000800017f */
[----:B---3--:R-:W-:Y:S05]  /*fee0*/  @!P0 NANOSLEEP.SYNCS 0x989680 ;  /* 0x009896800000895d */ /* 0x008fea0003900000 */
[----:B------:R-:W3:Y:S02]  /*fef0*/  @!P0 SYNCS.PHASECHK.TRANS64 P0, [R2+URZ+0x22840], R3 ;  /* 0x02284003020085a7 */ /* 0x000ee4000800007f */
[----:B---3--:R-:W-:Y:S05]  /*ff00*/  @!P0 BRA `(.L_x_10864) ;  /* 0xfffffffc00f08947 */ /* 0x008fea000383ffff */
[----:B------:R-:W-:Y:S05]  /*ff10*/  BRA `(.L_x_10912) ;  /* 0xffffffe000c07947 */ /* 0x000fea000383ffff */
.L_x_10866:
[----:B0-----:R0:W1:Y:S02]  /*ff20*/  SYNCS.PHASECHK.TRANS64.TRYWAIT P1, [R2+URZ+0x22860], R3 ;  /* 0x02286003020075a7 */ /* 0x001064000802017f */
[----:B-1----:R-:W-:Y:S05]  /*ff30*/  @!P1 NANOSLEEP.SYNCS 0x989680 ;  /* 0x009896800000995d */ /* 0x002fea0003900000 */
[----:B------:R-:W1:Y:S02]  /*ff40*/  @!P1 SYNCS.PHASECHK.TRANS64 P1, [R2+URZ+0x22860], R3 ;  /* 0x02286003020095a7 */ /* 0x000e64000802007f */
[----:B-1----:R-:W-:Y:S05]  /*ff50*/  @!P1 BRA `(.L_x_10866) ;  /* 0xfffffffc00f09947 */ /* 0x002fea000383ffff */
[----:B------:R-:W-:Y:S05]  /*ff60*/  BRA `(.L_x_10913) ;  /* 0xffffffe400307947 */ /* 0x000fea000383ffff */
.L_x_10871:
        /* <DEDUP_REMOVED lines=8> */
.L_x_10915:
[----:B------:R-:W-:Y:S05]  /*fff0*/  BSYNC B0 ;  /* 0x0000000000007941 */ /* 0x000fea0003800000 */
.L_x_10914:
        /* <DEDUP_REMOVED lines=8> */
.L_x_10916:
[----:B------:R-:W-:Y:S01]  /*10080*/  IMAD.MOV.U32 R7, RZ, RZ, R14 ;  /* 0x000000ffff077224 */ /* 0x000fe200078e000e */
[----:B------:R-:W-:Y:S06]  /*10090*/  BRA `(.L_x_10917) ;  /* 0xffffffe800247947 */ /* 0x000fec000383ffff */
.L_x_10874:
        /* <DEDUP_REMOVED lines=8> */
.L_x_10919:
[----:B------:R-:W-:Y:S05]  /*10120*/  BSYNC B0 ;  /* 0x0000000000007941 */ /* 0x000fea0003800000 */
.L_x_10918:
        /* <DEDUP_REMOVED lines=10> */
.L_x_10920:
        /* <DEDUP_REMOVED lines=8> */
.L_x_10921:
        /* <DEDUP_REMOVED lines=8> */
.L_x_10922:
        /* <DEDUP_REMOVED lines=8> */
.L_x_10923:
        /* <DEDUP_REMOVED lines=8> */
.L_x_10924:
[----:B------:R-:W-:Y:S05]  /*103d0*/  BRA `(.L_x_10925) ;  /* 0xffffffe400e87947 */ /* 0x000fea000383ffff */
.L_x_10879:
[----:B------:R-:W-:Y:S01]  /*103e0*/  BSSY B0, `(.L_x_10926) ;  /* 0x0000008000007945 */ /* 0x000fe20003800000 */
[----:B-----5:R-:W-:Y:S02]  /*103f0*/  IMAD.MOV.U32 R13, RZ, RZ, R17 ;  /* 0x000000ffff0d7224 */ /* 0x020fe400078e0011 */
[----:B------:R-:W-:Y:S02]  /*10400*/  IMAD.MOV.U32 R12, RZ, RZ, 0x1 ;  /* 0x00000001ff0c7424 */ /* 0x000fe400078e00ff */
[----:B------:R-:W-:Y:S02]  /*10410*/  IMAD.MOV.U32 R11, RZ, RZ, RZ ;  /* 0x000000ffff0b7224 */ /* 0x000fe400078e00ff */
[----:B------:R-:W-:-:S07]  /*10420*/  IMAD.MOV.U32 R15, RZ, RZ, -0x1 ;  /* 0xffffffffff0f7424 */ /* 0x000fce00078e00ff */
[----:B0-2---:R-:W-:Y:S05]  /*10430*/  WARPSYNC.COLLECTIVE R15, `(.L_x_10927) ;  /* 0x000000000f087348 */ /* 0x005fea0003c00000 */
[----:B------:R1:W3:Y:S02]  /*10440*/  SHFL.UP P6, R14, R13, R12, R11 ;  /* 0x0400000c0d0e7389 */ /* 0x0002e400000c000b */
[----:B0123--:R-:W-:Y:S01]  /*10450*/  ENDCOLLECTIVE ;  /* 0x000000000000791b */ /* 0x00ffe20003800000 */
.L_x_10927:
[----:B------:R-:W-:Y:S05]  /*10460*/  BSYNC B0 ;  /* 0x0000000000007941 */ /* 0x000fea0003800000 */
.L_x_10926:
        /* <DEDUP_REMOVED lines=10> */
.L_x_10928:
        /* <DEDUP_REMOVED lines=8> */
.L_x_10929:
        /* <DEDUP_REMOVED lines=8> */
.L_x_10930:
        /* <DEDUP_REMOVED lines=8> */
.L_x_10931:
        /* <DEDUP_REMOVED lines=8> */
.L_x_10932:
[----:B------:R-:W-:Y:S05]  /*10710*/  BRA `(.L_x_10933) ;  /* 0xffffffe400cc7947 */ /* 0x000fea000383ffff */
.L_x_10881:
[----:B------:R-:W-:Y:S01]  /*10720*/  BSSY B0, `(.L_x_10934) ;  /* 0x0000006000007945 */ /* 0x000fe20003800000 */
[----:B------:R-:W-:Y:S01]  /*10730*/  PLOP3.LUT P6, PT, P6, PT, PT, 0x8, 0x0 ;  /* 0x000000000000781c */ /* 0x000fe200037ce170 */
[----:B------:R-:W-:-:S12]  /*10740*/  IMAD.MOV.U32 R15, RZ, RZ, -0x1 ;  /* 0xffffffffff0f7424 */ /* 0x000fd800078e00ff */
[----:B0-----:R-:W-:Y:S05]  /*10750*/  WARPSYNC.COLLECTIVE R15, `(.L_x_10935) ;  /* 0x000000000f087348 */ /* 0x001fea0003c00000 */
[----:B------:R-:W-:Y:S01]  /*10760*/  VOTE.ANY R14, PT, P6 ;  /* 0x00000000000e7806 */ /* 0x000fe200030e0100 */
[----:B0-----:R-:W-:Y:S06]  /*10770*/  ENDCOLLECTIVE ;  /* 0x000000000000791b */ /* 0x001fec0003800000 */
.L_x_10935:
[----:B------:R-:W-:Y:S05]  /*10780*/  BSYNC B0 ;  /* 0x0000000000007941 */ /* 0x000fea0003800000 */
.L_x_10934:
        /* <DEDUP_REMOVED lines=9> */
.L_x_10936:
[----:B------:R-:W-:Y:S01]  /*10820*/  IMAD.MOV.U32 R17, RZ, RZ, R14 ;  /* 0x000000ffff117224 */ /* 0x000fe200078e000e */
[----:B------:R-:W-:Y:S06]  /*10830*/  BRA `(.L_x_10937) ;  /* 0xffffffe400bc7947 */ /* 0x000fec000383ffff */
.L_x_10883:
[----:B------:R-:W-:Y:S01]  /*10840*/  BSSY B0, `(.L_x_10938) ;  /* 0x0000007000007945 */ /* 0x000fe20003800000 */
[----:B------:R-:W-:Y:S02]  /*10850*/  IMAD.MOV.U32 R13, RZ, RZ, R2 ;  /* 0x000000ffff0d7224 */ /* 0x000fe400078e0002 */
[----:B------:R-:W-:Y:S02]  /*10860*/  IMAD.MOV.U32 R11, RZ, RZ, 0x1f ;  /* 0x0000001fff0b7424 */ /* 0x000fe400078e00ff */
[----:B------:R-:W-:-:S07]  /*10870*/  IMAD.MOV.U32 R15, RZ, RZ, -0x1 ;  /* 0xffffffffff0f7424 */ /* 0x000fce00078e00ff */
[----:B012---:R-:W-:Y:S05]  /*10880*/  WARPSYNC.COLLECTIVE R15, `(.L_x_10939) ;  /* 0x000000000f087348 */ /* 0x007fea0003c00000 */
[----:B------:R3:W4:Y:S02]  /*10890*/  SHFL.IDX P6, R14, R13, R12, R11 ;  /* 0x0000000c0d0e7389 */ /* 0x00072400000c000b */
[----:B01234-:R-:W-:Y:S01]  /*108a0*/  ENDCOLLECTIVE ;  /* 0x000000000000791b */ /* 0x01ffe20003800000 */
.L_x_10939:
[----:B------:R-:W-:Y:S05]  /*108b0*/  BSYNC B0 ;  /* 0x0000000000007941 */ /* 0x000fea0003800000 */
.L_x_10938:
[----:B------:R-:W-:Y:S01]  /*108c0*/  IMAD.MOV.U32 R7, RZ, RZ, R14 ;  /* 0x000000ffff077224 */ /* 0x000fe200078e000e */
[----:B------:R-:W-:Y:S06]  /*108d0*/  BRA `(.L_x_10882) ;  /* 0xffffffe400b07947 */ /* 0x000fec000383ffff */
.L_x_10887:
[----:B-1----:R1:W2:Y:S02]  /*108e0*/  SYNCS.PHASECHK.TRANS64.TRYWAIT P0, [R0+URZ+0x22820], R3 ;  /* 0x02282003000075a7 */ /* 0x0022a4000800017f */
[----:B--2---:R-:W-:Y:S05]  /*108f0*/  @!P0 NANOSLEEP.SYNCS 0x989680 ;  /* 0x009896800000895d */ /* 0x004fea0003900000 */
[----:B------:R-:W2:Y:S02]  /*10900*/  @!P0 SYNCS.PHASECHK.TRANS64 P0, [R0+URZ+0x22820], R3 ;  /* 0x02282003000085a7 */ /* 0x000ea4000800007f */
[----:B--2---:R-:W-:Y:S05]  /*10910*/  @!P0 BRA `(.L_x_10887) ;  /* 0xfffffffc00f08947 */ /* 0x004fea000383ffff */
[----:B------:R-:W-:Y:S05]  /*10920*/  BRA `(.L_x_10940) ;  /* 0xffffffec00247947 */ /* 0x000fea000383ffff */
.L_x_10888:
        /* <DEDUP_REMOVED lines=11> */
.L_x_10942:
[----:B------:R-:W-:Y:S05]  /*109e0*/  BSYNC B0 ;  /* 0x0000000000007941 */ /* 0x000fea0003800000 */
.L_x_10941:
[----:B------:R-:W-:Y:S05]  /*109f0*/  BRA `(.L_x_10943) ;  /* 0xffffffec000c7947 */ /* 0x000fea000383ffff */
.L_x_10891:
[----:B------:R-:W-:Y:S01]  /*10a00*/  BSSY B1, `(.L_x_10944) ;  /* 0x0000006000017945 */ /* 0x000fe20003800000 */
[----:B------:R-:W-:-:S07]  /*10a10*/  IMAD.MOV.U32 R15, RZ, RZ, -0x1 ;  /* 0xffffffffff0f7424 */ /* 0x000fce00078e00ff */
[----:B012---:R-:W-:Y:S05]  /*10a20*/  WARPSYNC.COLLECTIVE R15, `(.L_x_10945) ;  /* 0x000000000f0c7348 */ /* 0x007fea0003c00000 */
[----:B------:R-:W-:Y:S02]  /*10a30*/  ELECT P6, UR62, PT ;  /* 0x00000000003e782f */ /* 0x000fe400038c0000 */
[----:B------:R-:W-:Y:S01]  /*10a40*/  MOV R14, UR62 ;  /* 0x0000003e000e7c02 */ /* 0x000fe20008000f00 */
[----:B012---:R-:W-:Y:S10]  /*10a50*/  ENDCOLLECTIVE ;  /* 0x000000000000791b */ /* 0x007ff40003800000 */
.L_x_10945:
[----:B------:R-:W-:Y:S05]  /*10a60*/  BSYNC B1 ;  /* 0x0000000000017941 */ /* 0x000fea0003800000 */
.L_x_10944:
[----:B------:R-:W-:Y:S05]  /*10a70*/  BRA `(.L_x_10946) ;  /* 0xffffffec00047947 */ /* 0x000fea000383ffff */
.L_x_10893:
[----:B-1----:R1:W2:Y:S02]  /*10a80*/  SYNCS.PHASECHK.TRANS64.TRYWAIT P0, [R6+URZ], R5 ;  /* 0x00000005060075a7 */ /* 0x0022a4000800017f */
[----:B--2---:R-:W-:Y:S05]  /*10a90*/  @!P0 NANOSLEEP.SYNCS 0x989680 ;  /* 0x009896800000895d */ /* 0x004fea0003900000 */
[----:B------:R-:W2:Y:S02]  /*10aa0*/  @!P0 SYNCS.PHASECHK.TRANS64 P0, [R6+URZ], R5 ;  /* 0x00000005060085a7 */ /* 0x000ea4000800007f */
[----:B--2---:R-:W-:Y:S05]  /*10ab0*/  @!P0 BRA `(.L_x_10893) ;  /* 0xfffffffc00f08947 */ /* 0x004fea000383ffff */
[----:B------:R-:W-:Y:S05]  /*10ac0*/  BRA `(.L_x_10947) ;  /* 0xffffffec00407947 */ /* 0x000fea000383ffff */
.L_x_10894:
[----:B--2---:R2:W3:Y:S02]  /*10ad0*/  SYNCS.PHASECHK.TRANS64.TRYWAIT P0, [R7+URZ], R2 ;  /* 0x00000002070075a7 */ /* 0x0044e4000800017f */
[----:B---3--:R-:W-:Y:S05]  /*10ae0*/  @!P0 NANOSLEEP.SYNCS 0x989680 ;  /* 0x009896800000895d */ /* 0x008fea0003900000 */
[----:B------:R-:W3:Y:S02]  /*10af0*/  @!P0 SYNCS.PHASECHK.TRANS64 P0, [R7+URZ], R2 ;  /* 0x00000002070085a7 */ /* 0x000ee4000800007f */
[----:B---3--:R-:W-:Y:S05]  /*10b00*/  @!P0 BRA `(.L_x_10894) ;  /* 0xfffffffc00f08947 */ /* 0x008fea000383ffff */
[----:B------:R-:W-:Y:S05]  /*10b10*/  BRA `(.L_x_10948) ;  /* 0xffffffec00347947 */ /* 0x000fea000383ffff */
.L_x_10896:
[----:B---3--:R3:W4:Y:S02]  /*10b20*/  SYNCS.PHASECHK.TRANS64.TRYWAIT P0, [R4+URZ], R5 ;  /* 0x00000005040075a7 */ /* 0x008724000800017f */
[----:B----4-:R-:W-:Y:S05]  /*10b30*/  @!P0 NANOSLEEP.SYNCS 0x989680 ;  /* 0x009896800000895d */ /* 0x010fea0003900000 */
[----:B------:R-:W4:Y:S02]  /*10b40*/  @!P0 SYNCS.PHASECHK.TRANS64 P0, [R4+URZ], R5 ;  /* 0x00000005040085a7 */ /* 0x000f24000800007f */
[----:B----4-:R-:W-:Y:S05]  /*10b50*/  @!P0 BRA `(.L_x_10896) ;  /* 0xfffffffc00f08947 */ /* 0x010fea000383ffff */
[----:B------:R-:W-:Y:S05]  /*10b60*/  BRA `(.L_x_10949) ;  /* 0xffffffec003c7947 */ /* 0x000fea000383ffff */
.L_x_10950:
        /* <DEDUP_REMOVED lines=9> */
.L_x_11975:


//--------------------- .text._ZN7cutlass13device_kernelIN5flash11enable_sm90INS1_16FlashAttnFwdSm90INS1_25CollectiveMainloopFwdSm90ILi2EN4cute5tupleIJNS5_1CILi1EEES8_S8_EEENS6_IJNS7_ILi128EEENS7_ILi96EEENS7_ILi64EEEEEELi256ENS_10bfloat16_tEfNS_4arch4Sm90ELb1ELb0ELb0ELb1ELb0ELb1ELb0ELb1ELb0ELb0ELb0ELb0EEENS1_21CollectiveEpilogueFwdINS6_IJSA_NS7_ILi256EEESB_EEES9_SE_SG_Li256ELb1ELb0ELb0ELb0EEENS1_36VarlenDynamicPersistentTileSchedulerILi128ELi96ELi256ELi32ELb0ELb0ELb1ELb1ELb1ELb1EEEEEEEEEvNT_6ParamsE --------------------------
	.section	.text._ZN7cutlass13device_kernelIN5flash11enable_sm90INS1_16FlashAttnFwdSm90INS1_25CollectiveMainloopFwdSm90ILi2EN4cute5tupleIJNS5_1CILi1EEES8_S8_EEENS6_IJNS7_ILi128EEENS7_ILi96EEENS7_ILi64EEEEEELi256ENS_10bfloat16_tEfNS_4arch4Sm90ELb1ELb0ELb0ELb1ELb0ELb1ELb0ELb1ELb0ELb0ELb0ELb0EEENS1_21CollectiveEpilogueFwdINS6_IJSA_NS7_ILi256EEESB_EEES9_SE_SG_Li256ELb1ELb0ELb0ELb0EEENS1_36VarlenDynamicPersistentTileSchedulerILi128ELi96ELi256ELi32ELb0ELb0ELb1ELb1ELb1ELb1EEEEEEEEEvNT_6ParamsE,"ax",@progbits
	.align	128
.text._ZN7cutlass13device_kernelIN5flash11enable_sm90INS1_16FlashAttnFwdSm90INS1_25CollectiveMainloopFwdSm90ILi2EN4cute5tupleIJNS5_1CILi1EEES8_S8_EEENS6_IJNS7_ILi128EEENS7_ILi96EEENS7_ILi64EEEEEELi256ENS_10bfloat16_tEfNS_4arch4Sm90ELb1ELb0ELb0ELb1ELb0ELb1ELb0ELb1ELb0ELb0ELb0ELb0EEENS1_21CollectiveEpilogueFwdINS6_IJSA_NS7_ILi256EEESB_EEES9_SE_SG_Li256ELb1ELb0ELb0ELb0EEENS1_36VarlenDynamicPersistentTileSchedulerILi128ELi96ELi256ELi32ELb0ELb0ELb1ELb1ELb1ELb1EEEEEEEEEvNT_6ParamsE:
        .type           _ZN7cutlass13device_kernelIN5flash11enable_sm90INS1_16FlashAttnFwdSm90INS1_25CollectiveMainloopFwdSm90ILi2EN4cute5tupleIJNS5_1CILi1EEES8_S8_EEENS6_IJNS7_ILi128EEENS7_ILi96EEENS7_ILi64EEEEEELi256ENS_10bfloat16_tEfNS_4arch4Sm90ELb1ELb0ELb0ELb1ELb0ELb1ELb0ELb1ELb0ELb0ELb0ELb0EEENS1_21CollectiveEpilogueFwdINS6_IJSA_NS7_ILi256EEESB_EEES9_SE_SG_Li256ELb1ELb0ELb0ELb0EEENS1_36VarlenDynamicPersistentTileSchedulerILi128ELi96ELi256ELi32ELb0ELb0ELb1ELb1ELb1ELb1EEEEEEEEEvNT_6ParamsE,@function
        .size           _ZN7cutlass13device_kernelIN5flash11enable_sm90INS1_16FlashAttnFwdSm90INS1_25CollectiveMainloopFwdSm90ILi2EN4cute5tupleIJNS5_1CILi1EEES8_S8_EEENS6_IJNS7_ILi128EEENS7_ILi96EEENS7_ILi64EEEEEELi256ENS_10bfloat16_tEfNS_4arch4Sm90ELb1ELb0ELb0ELb1ELb0ELb1ELb0ELb1ELb0ELb0ELb0ELb0EEENS1_21CollectiveEpilogueFwdINS6_IJSA_NS7_ILi256EEESB_EEES9_SE_SG_Li256ELb1ELb0ELb0ELb0EEENS1_36VarlenDynamicPersistentTileSchedulerILi128ELi96ELi256ELi32ELb0ELb0ELb1ELb1ELb1ELb1EEEEEEEEEvNT_6ParamsE,(.L_x_11976 - _ZN7cutlass13device_kernelIN5flash11enable_sm90INS1_16FlashAttnFwdSm90INS1_25CollectiveMainloopFwdSm90ILi2EN4cute5tupleIJNS5_1CILi1EEES8_S8_EEENS6_IJNS7_ILi128EEENS7_ILi96EEENS7_ILi64EEEEEELi256ENS_10bfloat16_tEfNS_4arch4Sm90ELb1ELb0ELb0ELb1ELb0ELb1ELb0ELb1ELb0ELb0ELb0ELb0EEENS1_21CollectiveEpilogueFwdINS6_IJSA_NS7_ILi256EEESB_EEES9_SE_SG_Li256ELb1ELb0ELb0ELb0EEENS1_36VarlenDynamicPersistentTileSchedulerILi128ELi96ELi256ELi32ELb0ELb0ELb1ELb1ELb1ELb1EEEEEEEEEvNT_6ParamsE)
        .other          _ZN7cutlass13device_kernelIN5flash11enable_sm90INS1_16FlashAttnFwdSm90INS1_25CollectiveMainloopFwdSm90ILi2EN4cute5tupleIJNS5_1CILi1EEES8_S8_EEENS6_IJNS7_ILi128EEENS7_ILi96EEENS7_ILi64EEEEEELi256ENS_10bfloat16_tEfNS_4arch4Sm90ELb1ELb0ELb0ELb1ELb0ELb1ELb0ELb1ELb0ELb0ELb0ELb0EEENS1_21CollectiveEpilogueFwdINS6_IJSA_NS7_ILi256EEESB_EEES9_SE_SG_Li256ELb1ELb0ELb0ELb0EEENS1_36VarlenDynamicPersistentTileSchedulerILi128ELi96ELi256ELi32ELb0ELb0ELb1ELb1ELb1ELb1EEEEEEEEEvNT_6ParamsE,@"STO_CUDA_ENTRY STV_DEFAULT"
_ZN7cutlass13device_kernelIN5flash11enable_sm90INS1_16FlashAttnFwdSm90INS1_25CollectiveMainloopFwdSm90ILi2EN4cute5tupleIJNS5_1CILi1EEES8_S8_EEENS6_IJNS7_ILi128EEENS7_ILi96EEENS7_ILi64EEEEEELi256ENS_10bfloat16_tEfNS_4arch4Sm90ELb1ELb0ELb0ELb1ELb0ELb1ELb0ELb1ELb0ELb0ELb0ELb0EEENS1_21CollectiveEpilogueFwdINS6_IJSA_NS7_ILi256EEESB_EEES9_SE_SG_Li256ELb1ELb0ELb0ELb0EEENS1_36VarlenDynamicPersistentTileSchedulerILi128ELi96ELi256ELi32ELb0ELb0ELb1ELb1ELb1ELb1EEEEEEEEEvNT_6ParamsE:
        /* <DEDUP_REMOVED lines=27> */
.L_x_10952:
[----:B------:R-:W-:Y:S05]  /*01b0*/  BSYNC B0 ;  /* 0x0000000000007941 */ /* 0x000fea0003800000 */
.L_x_10951:
        /* <DEDUP_REMOVED lines=41> */
.L_x_10953:
        /* <DEDUP_REMOVED lines=22> */
.L_x_10954:
        /* <DEDUP_REMOVED lines=18> */
.L_x_10955:
        /* <DEDUP_REMOVED lines=22> */
.L_x_10956:
        /* <DEDUP_REMOVED lines=22> */
.L_x_10957:
        /* <DEDUP_REMOVED lines=8> */
.L_x_10960:
[----:B------:R-:W-:-:S08]  /*0a10*/  NOP ;  /* 0x0000000000007918 */ /* 0x000fd00000000000 */
[----:B------:R-:W0:Y:S02]  /*0a20*/  USETMAXREG.TRY_ALLOC.CTAPOOL UP0, 0xf0 ;  /* 0x000000f0000079c8 */ /* 0x000e240008000600 */
[----:B0-----:R-:W-:-:S13]  /*0a30*/  PLOP3.LUT P0, PT, PT, PT, UP0, 0x80, 0x0 ;  /* 0x000000000000781c */ /* 0x001fda0003f0f008 */
[----:B------:R-:W-:Y:S05]  /*0a40*/  @!P0 BRA `(.L_x_10960) ;  /* 0xfffffffc00f08947 */ /* 0x000fea000383ffff */
[----:B------:R-:W2:Y:S01]  /*0a50*/  LDL.LU R0, [R1] ;  /* 0x0000000001007983 */ /* 0x000ea20000300800 */
[----:B------:R-:W0:Y:S01]  /*0a60*/  S2R R2, SR_TID.X ;  /* 0x0000000000027919 */ /* 0x000e220000002100 */
[----:B------:R-:W1:Y:S01]  /*0a70*/  S2UR UR5, SR_CgaCtaId ;  /* 0x00000000000579c3 */ /* 0x000e620000008800 */
[----:B------:R-:W-:Y:S01]  /*0a80*/  UMOV UR4, 0x400 ;  /* 0x0000040000047882 */ /* 0x000fe20000000000 */
[----:B0-----:R-:W-:-:S06]  /*0a90*/  SHF.R.U32.HI R2, RZ, 0x7, R2 ;  /* 0x00000007ff027819 */ /* 0x001fcc0000011602 */
[----:B------:R-:W-:Y:S06]  /*0aa0*/  BAR.ARV 0x8, 0x120 ;  /* 0x0204800000007b1d */ /* 0x000fec0000002000 */
[----:B------:R-:W-:-:S13]  /*0ab0*/  ISETP.NE.AND P0, PT, R2, 0x1, PT ;  /* 0x000000010200780c */ /* 0x000fda0003f05270 */
[----:B------:R-:W-:Y:S08]  /*0ac0*/  @!P0 BAR.ARV 0x9, 0x100 ;  /* 0x0244000000008b1d */ /* 0x000ff00000002000 */
[----:B------:R-:W-:Y:S01]  /*0ad0*/  BAR.SYNC.DEFER_BLOCKING 0x5, 0x120 ;  /* 0x0144800000007b1d */ /* 0x000fe20000010000 */
[----:B-1----:R-:W-:-:S06]  /*0ae0*/  ULEA UR4, UR5, UR4, 0x18 ;  /* 0x0000000405047291 */ /* 0x002fcc000f8ec03f */
[----:B------:R-:W-:Y:S01]  /*0af0*/  IMAD.U32 R18, RZ, RZ, UR4 ;  /* 0x00000004ff127e24 */ /* 0x000fe2000f8e00ff */
[----:B------:R-:W-:-:S04]  /*0b00*/  ULDC UR4, c[0x0][0xc14] ;  /* 0x0003050000047ab9 */ /* 0x000fc80000000800 */
[----:B------:R-:W0:Y:S01]  /*0b10*/  LDS.128 R204, [R18+0x228d0] ;  /* 0x0228d00012cc7984 */ /* 0x000e220000000c00 */
[----:B------:R-:W-:Y:S06]  /*0b20*/  BAR.ARV 0x4, 0x120 ;  /* 0x0104800000007b1d */ /* 0x000fec0000002000 */
[----:B--2---:R-:W-:-:S04]  /*0b30*/  LOP3.LUT R0, R0, 0xffffffef, RZ, 0xc0, !PT ;  /* 0xffffffef00007812 */ /* 0x004fc800078ec0ff */
[----:B------:R-:W-:-:S05]  /*0b40*/  @P0 LOP3.LUT R0, R0, 0x10, RZ, 0xfc, !PT ;  /* 0x0000001000000812 */ /* 0x000fca00078efcff */
[----:B------:R1:W-:Y:S01]  /*0b50*/  STL [R1], R0 ;  /* 0x0000000001007387 */ /* 0x0003e20000100800 */
[----:B0-----:R-:W-:-:S13]  /*0b60*/  ISETP.GE.AND P0, PT, R207, UR4, PT ;  /* 0x00000004cf007c0c */ /* 0x001fda000bf06270 */
[----:B-1----:R-:W-:Y:S05]  /*0b70*/  @P0 BRA `(.L_x_10961) ;  /* 0x0000017400c40947 */ /* 0x002fea0003800000 */
        /* <DEDUP_REMOVED lines=12> */
[----:B------:R-:W-:-:S03]  /*0c40*/  IMAD.IADD R233, R10, 0x1, -R233 ;  /* 0x000000010ae97824 */ /* 0x000fc600078e0ae9 */
        /* <DEDUP_REMOVED lines=10> */
[----:B------:R-:W-:Y:S02]  /*0cf0*/  LEA.HI R3, R0, R10, RZ, 0x4 ;  /* 0x0000000a00037211 */ /* 0x000fe400078f20ff */
[----:B------:R-:W-:Y:S02]  /*0d00*/  LOP3.LUT R5, R5, 0xfffffff8, RZ, 0xc0, !PT ;  /* 0xfffffff805057812 */ /* 0x000fe400078ec0ff */
[----:B------:R-:W-:-:S02]  /*0d10*/  SHF.R.S32.HI R6, RZ, 0x4, R3 ;  /* 0x00000004ff067819 */ /* 0x000fc40000011403 */
[----:B------:R-:W-:Y:S01]  /*0d20*/  LOP3.LUT R212, R7, 0x7ffffffc, RZ, 0xc0, !PT ;  /* 0x7ffffffc07d47812 */ /* 0x000fe200078ec0ff */
[----:B------:R-:W-:Y:S01]  /*0d30*/  IMAD.IADD R9, R4, 0x1, -R5 ;  /* 0x0000000104097824 */ /* 0x000fe200078e0a05 */
[C---:B------:R-:W-:Y:S02]  /*0d40*/  LOP3.LUT R4, R3.reuse, 0x3fffff0, RZ, 0xc0, !PT ;  /* 0x03fffff003047812 */ /* 0x040fe400078ec0ff */
[----:B------:R-:W-:Y:S01]  /*0d50*/  LEA.HI R3, R3, R6, RZ, 0x1 ;  /* 0x0000000603037211 */ /* 0x000fe200078f08ff */
[----:B------:R-:W-:Y:S02]  /*0d60*/  IMAD R9, R8, 0x10, R9 ;  /* 0x0000001008097824 */ /* 0x000fe400078e0209 */
[----:B------:R-:W-:Y:S01]  /*0d70*/  IMAD.IADD R212, R233, 0x1, -R212 ;  /* 0x00000001e9d47824 */ /* 0x000fe200078e0ad4 */
[----:B------:R-:W-:Y:S01]  /*0d80*/  LOP3.LUT R5, R3, 0x1ffffffe, RZ, 0xc0, !PT ;  /* 0x1ffffffe03057812 */ /* 0x000fe200078ec0ff */
[----:B------:R-:W-:Y:S02]  /*0d90*/  IMAD.IADD R3, R10, 0x1, -R4 ;  /* 0x000000010a037824 */ /* 0x000fe400078e0a04 */
[----:B------:R-:W-:-:S02]  /*0da0*/  IMAD R213, R2, 0x40, R9 ;  /* 0x0000004002d57824 */ /* 0x000fc400078e0209 */
[----:B------:R-:W-:Y:S01]  /*0db0*/  IMAD R4, R210, 0x10, R3 ;  /* 0x00000010d2047824 */ /* 0x000fe200078e0203 */
[-C--:B------:R-:W-:Y:S01]  /*0dc0*/  LEA.HI R3, R0, R10.reuse, RZ, 0x2 ;  /* 0x0000000a00037211 */ /* 0x080fe200078f10ff */
[----:B------:R-:W-:Y:S01]  /*0dd0*/  IMAD.IADD R5, R6, 0x1, -R5 ;  /* 0x0000000106057824 */ /* 0x000fe200078e0a05 */
[----:B------:R-:W-:Y:S01]  /*0de0*/  LEA.HI R0, R0, R10, RZ, 0x3 ;  /* 0x0000000a00007211 */ /* 0x000fe200078f18ff */
[----:B------:R-:W-:Y:S01]  /*0df0*/  IMAD.MOV.U32 R2, RZ, RZ, RZ ;  /* 0x000000ffff027224 */ /* 0x000fe200078e00ff */
[----:B------:R-:W-:Y:S01]  /*0e00*/  SHF.R.S32.HI R19, RZ, 0x2, R3 ;  /* 0x00000002ff137819 */ /* 0x000fe20000011403 */
[----:B------:R-:W-:Y:S01]  /*0e10*/  IMAD R5, R4, 0x8, R5 ;  /* 0x0000000804057824 */ /* 0x000fe200078e0205 */
        /* <DEDUP_REMOVED lines=11> */
[----:B------:R-:W-:Y:S01]  /*0ed0*/  LEA.HI R3, R3, R218, RZ, 0x3 ;  /* 0x000000da03037211 */ /* 0x000fe200078f18ff */
[----:B------:R-:W-:Y:S01]  /*0ee0*/  IMAD.SHL.U32 R236, R5, 0x8, RZ ;  /* 0x0000000805ec7824 */ /* 0x000fe200078e00ff */
[----:B------:R-:W-:Y:S01]  /*0ef0*/  LOP3.LUT R203, R203, 0x1c0, RZ, 0xc0, !PT ;  /* 0x000001c0cbcb7812 */ /* 0x000fe200078ec0ff */
[----:B------:R-:W-:Y:S01]  /*0f00*/  IMAD.SHL.U32 R201, R0, 0x8, RZ ;  /* 0x0000000800c97824 */ /* 0x000fe200078e00ff */
[----:B------:R-:W-:Y:S01]  /*0f10*/  LOP3.LUT R4, R4, 0xfffffff8, RZ, 0xc0, !PT ;  /* 0xfffffff804047812 */ /* 0x000fe200078ec0ff */
[----:B------:R-:W-:Y:S01]  /*0f20*/  IMAD.SHL.U32 R3, R3, 0x40, RZ ;  /* 0x0000004003037824 */ /* 0x000fe200078e00ff */
[----:B------:R-:W-:-:S02]  /*0f30*/  SHF.R.U32.HI R237, RZ, 0x3, R203 ;  /* 0x00000003ffed7819 */ /* 0x000fc400000116cb */
[----:B------:R-:W-:Y:S01]  /*0f40*/  LOP3.LUT R0, R203, 0x38, R16, 0xf8, !PT ;  /* 0x00000038cb007812 */ /* 0x000fe200078ef810 */
[----:B------:R-:W-:Y:S01]  /*0f50*/  IMAD.IADD R230, R19, 0x1, -R4 ;  /* 0x0000000113e67824 */ /* 0x000fe200078e0a04 */
[----:B------:R-:W-:Y:S02]  /*0f60*/  LOP3.LUT R211, R3, 0xfffffe00, RZ, 0xc0, !PT ;  /* 0xfffffe0003d37812 */ /* 0x000fe400078ec0ff */
[----:B------:R-:W-:Y:S02]  /*0f70*/  SHF.R.S32.HI R226, RZ, 0x1f, R19 ;  /* 0x0000001fffe27819 */ /* 0x000fe40000011413 */
[----:B------:R-:W-:Y:S02]  /*0f80*/  LOP3.LUT R3, R211, R0, R237, 0xf6, !PT ;  /* 0x00000000d3037212 */ /* 0x000fe400078ef6ed */
[----:B------:R-:W-:Y:S02]  /*0f90*/  SHF.R.S32.HI R229, RZ, 0x1f, R218 ;  /* 0x0000001fffe57819 */ /* 0x000fe400000114da */
[----:B------:R-:W-:Y:S01]  /*0fa0*/  SHF.R.S32.HI R17, RZ, 0x1f, R16 ;  /* 0x0000001fff117819 */ /* 0x000fe20000011410 */
[----:B------:R-:W-:-:S07]  /*0fb0*/  IMAD R234, R3, 0x2, R18 ;  /* 0x0000000203ea7824 */ /* 0x000fce00078e0212 */
.L_x_11115:
[----:B0--3-5:R-:W0:Y:S02]  /*0fc0*/  LDC.64 R4, c[0x0][0xc60] ;  /* 0x00031800ff047b82 */ /* 0x029e240000000a00 */
[----:B0-----:R-:W-:-:S05]  /*0fd0*/  IMAD.WIDE R4, R207, 0x4, R4 ;  /* 0x00000004cf047825 */ /* 0x001fca00078e0204 */
[----:B------:R-:W2:Y:S01]  /*0fe0*/  LDG.E R217, desc[UR40][R4.64] ;  /* 0x0000002804d97981 */ /* 0x000ea2000c1e1900 */
[----:B------:R-:W-:Y:S05]  /*0ff0*/  YIELD ;  /* 0x0000000000007946 */ /* 0x000fea0003800000 */
[----:B------:R-:W-:Y:S01]  /*1000*/  ULDC.64 UR4, c[0x0][0xa28] ;  /* 0x00028a0000047ab9 */ /* 0x000fe20000000a00 */
[----:B------:R-:W-:Y:S01]  /*1010*/  ULDC.64 UR8, c[0x0][0xa18] ;  /* 0x0002860000087ab9 */ /* 0x000fe20000000a00 */
[----:B------:R-:W-:Y:S01]  /*1020*/  ISETP.NE.U32.AND P1, PT, RZ, UR4, PT ;  /* 0x00000004ff007c0c */ /* 0x000fe2000bf25070 */
[----:B------:R-:W-:Y:S01]  /*1030*/  ULDC.64 UR6, c[0x0][0xa08] ;  /* 0x0002820000067ab9 */ /* 0x000fe20000000a00 */
[----:B------:R-:W-:Y:S01]  /*1040*/  IMAD.MOV.U32 R3, RZ, RZ, RZ ;  /* 0x000000ffff037224 */ /* 0x000fe200078e00ff */
[----:B------:R-:W-:Y:S01]  /*1050*/  ISETP.NE.U32.AND P0, PT, RZ, UR6, PT ;  /* 0x00000006ff007c0c */ /* 0x000fe2000bf05070 */
[----:B----4-:R-:W-:Y:S01]  /*1060*/  IMAD.MOV.U32 R27, RZ, RZ, RZ ;  /* 0x000000ffff1b7224 */ /* 0x010fe200078e00ff */
[----:B------:R-:W-:-:S02]  /*1070*/  ISETP.NE.AND.EX P1, PT, RZ, UR5, PT, P1 ;  /* 0x00000005ff007c0c */ /* 0x000fc4000bf25310 */
[----:B------:R-:W-:Y:S02]  /*1080*/  ISETP.NE.AND.EX P0, PT, RZ, UR7, PT, P0 ;  /* 0x00000007ff007c0c */ /* 0x000fe4000bf05300 */
[----:B--2---:R-:W-:Y:S01]  /*1090*/  SHF.R.S32.HI R231, RZ, 0x1f, R217 ;  /* 0x0000001fffe77819 */ /* 0x004fe200000114d9 */
[----:B------:R-:W-:-:S08]  /*10a0*/  IMAD.SHL.U32 R215, R217, 0x4, RZ ;  /* 0x00000004d9d77824 */ /* 0x000fd000078e00ff */
[C---:B------:R-:W-:Y:S02]  /*10b0*/  @P1 LEA R6, P2, R217.reuse, UR4, 0x2 ;  /* 0x00000004d9061c11 */ /* 0x040fe4000f8410ff */
[C-C-:B------:R-:W-:Y:S02]  /*10c0*/  SHF.L.U64.HI R216, R217.reuse, 0x2, R231.reuse ;  /* 0x00000002d9d87819 */ /* 0x140fe400000102e7 */
[----:B------:R-:W-:Y:S02]  /*10d0*/  @P1 LEA.HI.X R7, R217, UR5, R231, 0x2, P2 ;  /* 0x00000005d9071c11 */ /* 0x000fe400090f14e7 */
[----:B------:R-:W-:Y:S01]  /*10e0*/  ISETP.NE.U32.AND P2, PT, RZ, UR8, PT ;  /* 0x00000008ff007c0c */ /* 0x000fe2000bf45070 */
[----:B------:R-:W-:Y:S01]  /*10f0*/  ULDC UR4, c[0x0][0x288] ;  /* 0x0000a20000047ab9 */ /* 0x000fe20000000800 */
[----:B-1----:R-:W-:Y:S01]  /*1100*/  IADD3 R8, P3, R215, UR6, RZ ;  /* 0x00000006d7087c10 */ /* 0x002fe2000ff7e0ff */
        /* <DEDUP_REMOVED lines=29> */
.L_x_10962:
        /* <DEDUP_REMOVED lines=10> */
.L_x_10963:
[----:B------:R-:W-:Y:S05]  /*1380*/  @!P0 BRA `(.L_x_10964) ;  /* 0x00000000000c8947 */ /* 0x000fea0003800000 */
[----:B------:R-:W2:Y:S04]  /*1390*/  LDG.E R5, desc[UR40][R8.64] ;  /* 0x0000002808057981 */ /* 0x000ea8000c1e1900 */
[----:B------:R-:W2:Y:S02]  /*13a0*/  LDG.E R24, desc[UR40][R8.64+0x4] ;  /* 0x0000042808187981 */ /* 0x000ea4000c1e1900 */
[----:B--2---:R-:W-:-:S07]  /*13b0*/  IMAD.IADD R24, R24, 0x1, -R5 ;  /* 0x0000000118187824 */ /* 0x004fce00078e0a05 */
.L_x_10964:
        /* <DEDUP_REMOVED lines=21> */
[----:B------:R-:W-:-:S03]  /*1510*/  IADD3 R3, R204, R3, -R202 ;  /* 0x00000003cc037210 */ /* 0x000fc60007ffe8ca */
[----:B------:R-:W-:-:S04]  /*1520*/  IMAD.HI R0, R0, 0x2aaaaaab, RZ ;  /* 0x2aaaaaab00007827 */ /* 0x000fc800078e02ff */
[----:B------:R-:W-:Y:S01]  /*1530*/  IMAD.HI R4, R3, 0x2aaaaaab, RZ ;  /* 0x2aaaaaab03047827 */ /* 0x000fe200078e02ff */
[----:B------:R-:W-:-:S04]  /*1540*/  SHF.R.U32.HI R3, RZ, 0x1f, R0 ;  /* 0x0000001fff037819 */ /* 0x000fc80000011600 */
[----:B------:R-:W-:Y:S02]  /*1550*/  SHF.R.U32.HI R5, RZ, 0x1f, R4 ;  /* 0x0000001fff057819 */ /* 0x000fe40000011604 */
[----:B------:R-:W-:Y:S02]  /*1560*/  LEA.HI.SX32 R3, R0, R3, 0x1c ;  /* 0x0000000300037211 */ /* 0x000fe400078fe2ff */
[----:B------:R-:W-:-:S04]  /*1570*/  LEA.HI.SX32 R4, R4, R5, 0x1c ;  /* 0x0000000504047211 */ /* 0x000fc800078fe2ff */
[----:B------:R-:W-:-:S05]  /*1580*/  VIMNMX R177, R3, R4, PT ;  /* 0x0000000403b17248 */ /* 0x000fca0003fe0100 */
        /* <DEDUP_REMOVED lines=33> */
.L_x_10967:
[----:B------:R-:W-:Y:S05]  /*17a0*/  BSYNC B6 ;  /* 0x0000000000067941 */ /* 0x000fea0003800000 */
.L_x_10966:
        /* <DEDUP_REMOVED lines=20> */
.L_x_10969:
[----:B------:R-:W-:Y:S05]  /*18f0*/  BSYNC B6 ;  /* 0x0000000000067941 */ /* 0x000fea0003800000 */
.L_x_10968:
        /* <DEDUP_REMOVED lines=19> */
[----:B------:R-:W-:Y:S01]  /*1a30*/  VIADD R92, R16, 0x80 ;  /* 0x00000080105c7836 */ /* 0x000fe20000000000 */
[----:B-1----:R-:W-:Y:S01]  /*1a40*/  SHF.L.U64.HI R86, R42, 0x6, R43 ;  /* 0x000000062a567819 */ /* 0x002fe2000001022b */
[----:B------:R-:W-:Y:S02]  /*1a50*/  VIADD R90, R16, 0xa0 ;  /* 0x000000a0105a7836 */ /* 0x000fe40000000000 */
[-C--:B------:R-:W-:Y:S01]  /*1a60*/  IMAD R6, R33, R42.reuse, RZ ;  /* 0x0000002a21067224 */ /* 0x080fe200078e02ff */
[----:B---3--:R-:W-:Y:S01]  /*1a70*/  SHF.L.U64.HI R83, R54, 0x6, R55 ;  /* 0x0000000636537819 */ /* 0x008fe20000010237 */
[----:B--2---:R-:W-:Y:S01]  /*1a80*/  IMAD.WIDE.U32 R4, R56, R42, RZ ;  /* 0x0000002a38047225 */ /* 0x004fe200078e00ff */
[----:B------:R-:W-:-:S03]  /*1a90*/  SHF.R.U32.HI R26, RZ, 0x7, R20 ;  /* 0x00000007ff1a7819 */ /* 0x000fc60000011614 */
[----:B------:R-:W0:Y:S01]  /*1aa0*/  @P0 LDC R3, c[0x0][0x42c] ;  /* 0x00010b00ff030b82 */ /* 0x000e220000000800 */
[----:B------:R-:W-:Y:S01]  /*1ab0*/  ISETP.NE.AND P6, PT, R26, 0x1, PT ;  /* 0x000000011a00780c */ /* 0x000fe20003fc5270 */
[----:B------:R-:W-:Y:S02]  /*1ac0*/  IMAD.SHL.U32 R28, R232, 0x4, RZ ;  /* 0x00000004e81c7824 */ /* 0x000fe400078e00ff */
[----:B------:R-:W-:Y:S02]  /*1ad0*/  IMAD.SHL.U32 R85, R230, 0x40, RZ ;  /* 0x00000040e6557824 */ /* 0x000fe400078e00ff */
[----:B------:R-:W-:Y:S01]  /*1ae0*/  IMAD.MOV.U32 R78, RZ, RZ, 0x20 ;  /* 0x00000020ff4e7424 */ /* 0x000fe200078e00ff */
[----:B------:R-:W-:Y:S01]  /*1af0*/  SHF.R.S32.HI R29, RZ, 0x1f, R28 ;  /* 0x0000001fff1d7819 */ /* 0x000fe2000001141c */
[----:B------:R-:W1:Y:S01]  /*1b00*/  @P0 LDC R7, c[0x0][0x430] ;  /* 0x00010c00ff070b82 */ /* 0x000e620000000800 */
[----:B------:R-:W-:Y:S01]  /*1b10*/  LOP3.LUT R85, R85, 0x1c0, RZ, 0xc0, !PT ;  /* 0x000001c055557812 */ /* 0x000fe200078ec0ff */
[----:B------:R-:W-:-:S02]  /*1b20*/  IMAD R75, R43, 0x60, RZ ;  /* 0x000000602b4b7824 */ /* 0x000fc400078e02ff */
[----:B------:R-:W-:Y:S01]  /*1b30*/  IMAD.SHL.U32 R84, R42, 0x40, RZ ;  /* 0x000000402a547824 */ /* 0x000fe200078e00ff */
[----:B------:R-:W-:Y:S01]  /*1b40*/  SHF.R.U32.HI R80, RZ, 0x3, R85 ;  /* 0x00000003ff507819 */ /* 0x000fe20000011655 */
[----:B------:R-:W-:Y:S02]  /*1b50*/  IMAD.SHL.U32 R81, R54, 0x40, RZ ;  /* 0x0000004036517824 */ /* 0x000fe400078e00ff */
[----:B------:R-:W-:Y:S02]  /*1b60*/  VIADD R79, R26, 0x8 ;  /* 0x000000081a4f7836 */ /* 0x000fe40000000000 */
[----:B----4-:R-:W-:Y:S02]  /*1b70*/  IMAD.SHL.U32 R76, R27, 0x2, RZ ;  /* 0x000000021b4c7824 */ /* 0x010fe400078e00ff */
        /* <DEDUP_REMOVED lines=16> */
[----:B------:R-:W-:Y:S01]  /*1c80*/  SEL R8, R0, RZ, !P0 ;  /* 0x000000ff00087207 */ /* 0x000fe20004000000 */
[----:B------:R-:W0:Y:S02]  /*1c90*/  LDC.64 R24, c[0x0][0x3e8] ;  /* 0x0000fa00ff187b82 */ /* 0x000e240000000a00 */
[----:B------:R-:W-:-:S04]  /*1ca0*/  IMAD.WIDE.U32 R20, R41, UR4, R4 ;  /* 0x0000000429147c25 */ /* 0x000fc8000f8e0004 */
[----:B------:R-:W-:Y:S02]  /*1cb0*/  IMAD R0, R8, UR4, RZ ;  /* 0x0000000408007c24 */ /* 0x000fe4000f8e02ff */
[----:B------:R-:W-:-:S04]  /*1cc0*/  IMAD.WIDE.U32 R4, R19, R42, R16 ;  /* 0x0000002a13047225 */ /* 0x000fc800078e0010 */
[----:B------:R-:W-:Y:S01]  /*1cd0*/  IMAD R93, R41, UR5, R0 ;  /* 0x00000005295d7c24 */ /* 0x000fe2000f8e0200 */
[----:B------:R-:W-:Y:S05]  /*1ce0*/  @!P6 WARPSYNC.ALL ;  /* 0x000000000000e948 */ /* 0x000fea0003800000 */
[----:B------:R-:W-:Y:S01]  /*1cf0*/  ULDC UR4, c[0x0][0x310] ;  /* 0x0000c40000047ab9 */ /* 0x000fe20000000800 */
[----:B------:R-:W-:Y:S01]  /*1d00*/  IMAD.IADD R93, R21, 0x1, R93 ;  /* 0x00000001155d7824 */ /* 0x000fe200078e025d */
[----:B------:R-:W-:Y:S01]  /*1d10*/  ISETP.GE.AND P1, PT, R96, UR4, PT ;  /* 0x0000000460007c0c */ /* 0x000fe2000bf26270 */
[----:B------:R-:W-:Y:S01]  /*1d20*/  ULDC.64 UR6, c[0x0][0x320] ;  /* 0x0000c80000067ab9 */ /* 0x000fe20000000a00 */
[----:B------:R-:W-:Y:S01]  /*1d30*/  @!P6 BAR.SYNC.DEFER_BLOCKING 0x9, 0x100 ;  /* 0x024400000000eb1d */ /* 0x000fe20000010000 */
[----:B------:R-:W-:Y:S01]  /*1d40*/  IADD3 R91, P0, R20, R4, RZ ;  /* 0x00000004145b7210 */ /* 0x000fe20007f1e0ff */
[----:B------:R-:W-:Y:S01]  /*1d50*/  VIADD R4, R16, 0xc0 ;  /* 0x000000c010047836 */ /* 0x000fe20000000000 */
[----:B------:R-:W-:Y:S01]  /*1d60*/  SEL R3, RZ, 0xffffffff, P1 ;  /* 0xffffffffff037807 */ /* 0x000fe20000800000 */
[----:B0-----:R-:W-:Y:S01]  /*1d70*/  IMAD.WIDE.U32 R10, R19, R24, R16 ;  /* 0x00000018130a7225 */ /* 0x001fe200078e0010 */
[----:B------:R-:W-:-:S02]  /*1d80*/  IADD3.X R89, R93, R5, R6, P0, !PT ;  /* 0x000000055d597210 */ /* 0x000fc400007fe406 */
[C---:B------:R-:W-:Y:S01]  /*1d90*/  ISETP.GE.AND P0, PT, R16.reuse, UR4, PT ;  /* 0x0000000410007c0c */ /* 0x040fe2000bf06270 */
[----:B------:R-:W-:Y:S01]  /*1da0*/  VIADD R6, R16, 0xe0 ;  /* 0x000000e010067836 */ /* 0x000fe20000000000 */
[----:B------:R-:W-:Y:S01]  /*1db0*/  ISETP.GE.AND P1, PT, R94, UR4, PT ;  /* 0x000000045e007c0c */ /* 0x000fe2000bf26270 */
[----:B------:R-:W-:Y:S01]  /*1dc0*/  IMAD.SHL.U32 R5, R3, 0x2, RZ ;  /* 0x0000000203057824 */ /* 0x000fe200078e00ff */
[----:B------:R-:W-:Y:S01]  /*1dd0*/  SEL R0, RZ, 0x1, P0 ;  /* 0x00000001ff007807 */ /* 0x000fe20000000000 */
[----:B------:R-:W-:Y:S01]  /*1de0*/  IMAD R3, R7, UR6, RZ ;  /* 0x0000000607037c24 */ /* 0x000fe2000f8e02ff */
[----:B------:R-:W-:Y:S01]  /*1df0*/  ISETP.GE.AND P0, PT, R95, UR4, PT ;  /* 0x000000045f007c0c */ /* 0x000fe2000bf06270 */
[----:B------:R-:W-:Y:S01]  /*1e00*/  IMAD.WIDE.U32 R42, R42, 0x60, RZ ;  /* 0x000000602a2a7825 */ /* 0x000fe200078e00ff */
[----:B------:R-:W-:Y:S02]  /*1e10*/  ISETP.GE.AND P3, PT, R6, UR4, PT ;  /* 0x0000000406007c0c */ /* 0x000fe4000bf66270 */
[----:B------:R-:W-:Y:S01]  /*1e20*/  LOP3.LUT R0, R5, 0x2, R0, 0xe2, !PT ;  /* 0x0000000205007812 */ /* 0x000fe200078ee200 */
[----:B------:R-:W-:Y:S01]  /*1e30*/  IMAD R7, R206, UR7, R3 ;  /* 0x00000007ce077c24 */ /* 0x000fe2000f8e0203 */
[----:B------:R-:W-:Y:S01]  /*1e40*/  SEL R3, RZ, 0x4, P0 ;  /* 0x00000004ff037807 */ /* 0x000fe20000000000 */
[----:B------:R-:W-:Y:S01]  /*1e50*/  IMAD.WIDE.U32 R48, R24, 0x60, RZ ;  /* 0x0000006018307825 */ /* 0x000fe200078e00ff */
[----:B------:R-:W-:-:S02]  /*1e60*/  SEL R6, RZ, 0x8, P1 ;  /* 0x00000008ff067807 */ /* 0x000fc40000800000 */
[----:B------:R-:W-:Y:S01]  /*1e70*/  ISETP.GE.AND P0, PT, R92, UR4, PT ;  /* 0x000000045c007c0c */ /* 0x000fe2000bf06270 */
[----:B------:R-:W-:Y:S01]  /*1e80*/  IMAD.SHL.U32 R87, R24, 0x40, RZ ;  /* 0x0000004018577824 */ /* 0x000fe200078e00ff */
[----:B------:R-:W-:Y:S01]  /*1e90*/  ISETP.GE.AND P1, PT, R90, UR4, PT ;  /* 0x000000045a007c0c */ /* 0x000fe2000bf26270 */
[----:B------:R-:W-:Y:S01]  /*1ea0*/  IMAD.IADD R75, R43, 0x1, R75 ;  /* 0x000000012b4b7824 */ /* 0x000fe200078e024b */
[----:B------:R-:W-:Y:S02]  /*1eb0*/  LOP3.LUT R0, R6, R0, R3, 0xfe, !PT ;  /* 0x0000000006007212 */ /* 0x000fe400078efe03 */
[----:B------:R-:W-:Y:S02]  /*1ec0*/  SEL R3, RZ, 0x10, P0 ;  /* 0x00000010ff037807 */ /* 0x000fe40000000000 */
[----:B------:R-:W-:Y:S02]  /*1ed0*/  SEL R6, RZ, 0x20, P1 ;  /* 0x00000020ff067807 */ /* 0x000fe40000800000 */
[----:B------:R-:W-:Y:S01]  /*1ee0*/  ISETP.GE.AND P2, PT, R4, UR4, PT ;  /* 0x0000000404007c0c */ /* 0x000fe2000bf46270 */
[----:B------:R-:W-:Y:S01]  /*1ef0*/  IMAD.WIDE.U32 R4, R206, UR6, R16 ;  /* 0x00000006ce047c25 */ /* 0x000fe2000f8e0010 */
[----:B------:R-:W-:Y:S01]  /*1f00*/  LOP3.LUT R3, R6, R0, R3, 0xfe, !PT ;  /* 0x0000000006037212 */ /* 0x000fe200078efe03 */
[----:B------:R-:W-:Y:S01]  /*1f10*/  ULDC.64 UR4, c[0x0][0x328] ;  /* 0x0000ca0000047ab9 */ /* 0x000fe20000000a00 */
[----:B------:R-:W-:Y:S01]  /*1f20*/  SEL R0, RZ, 0x40, P2 ;  /* 0x00000040ff007807 */ /* 0x000fe20001000000 */
[----:B------:R-:W-:Y:S01]  /*1f30*/  IMAD.IADD R5, R5, 0x1, R7 ;  /* 0x0000000105057824 */ /* 0x000fe200078e0207 */
[----:B------:R-:W-:Y:S01]  /*1f40*/  ISETP.GE.AND P0, PT, R16, R27, PT ;  /* 0x0000001b1000720c */ /* 0x000fe20003f06270 */
[----:B------:R-:W-:Y:S01]  /*1f50*/  IMAD R7, R8, UR4, RZ ;  /* 0x0000000408077c24 */ /* 0x000fe2000f8e02ff */
[----:B------:R-:W-:Y:S01]  /*1f60*/  LOP3.LUT R0, R3, R0, RZ, 0xfc, !PT ;  /* 0x0000000003007212 */ /* 0x000fe200078efcff */
[----:B------:R-:W-:Y:S01]  /*1f70*/  IMAD.WIDE.U32 R8, R19, R54, R16 ;  /* 0x0000003613087225 */ /* 0x000fe200078e0010 */
[----:B------:R-:W-:-:S02]  /*1f80*/  SEL R3, R27, RZ, P0 ;  /* 0x000000ff1b037207 */ /* 0x000fc40000000000 */
[----:B------:R-:W-:Y:S01]  /*1f90*/  LOP3.LUT P1, RZ, R230, 0x4, RZ, 0xc0, !PT ;  /* 0x00000004e6ff7812 */ /* 0x000fe2000782c0ff */
[----:B------:R-:W-:Y:S01]  /*1fa0*/  IMAD R63, R41, UR5, R7 ;  /* 0x00000005293f7c24 */ /* 0x000fe2000f8e0207 */
[----:B------:R-:W-:Y:S01]  /*1fb0*/  IADD3 R56, P2, R19, R56, RZ ;  /* 0x0000003813387210 */ /* 0x000fe20007f5e0ff */
[----:B------:R-:W-:Y:S01]  /*1fc0*/  IMAD.WIDE.U32 R40, R41, UR4, R4 ;  /* 0x0000000429287c25 */ /* 0x000fe2000f8e0004 */
[----:B------:R-:W-:Y:S01]  /*1fd0*/  SHF.L.U64.HI R82, R24, 0x6, R25 ;  /* 0x0000000618527819 */ /* 0x000fe20000010219 */
[----:B------:R-:W-:Y:S01]  /*1fe0*/  ULDC UR4, c[0x0][0x2e4] ;  /* 0x0000b90000047ab9 */ /* 0x000fe20000000800 */
[----:B------:R-:W-:Y:S01]  /*1ff0*/  SEL R78, R78, 0xffffffe0, !P1 ;  /* 0xffffffe04e4e7807 */ /* 0x000fe20004800000 */
[C---:B------:R-:W-:Y:S01]  /*2000*/  IMAD.IADD R3, R16.reuse, 0x1, R3 ;  /* 0x0000000110037824 */ /* 0x040fe200078e0203 */
[----:B------:R-:W-:Y:S01]  /*2010*/  ISETP.GE.AND P1, PT, R16, UR4, PT ;  /* 0x0000000410007c0c */ /* 0x000fe2000bf26270 */
[C---:B------:R-:W-:Y:S02]  /*2020*/  IMAD R4, R226.reuse, R54, RZ ;  /* 0x00000036e2047224 */ /* 0x040fe400078e02ff */
[----:B------:R-:W-:Y:S01]  /*2030*/  IMAD R6, R226, R24, RZ ;  /* 0x00000018e2067224 */ /* 0x000fe200078e02ff */
[----:B------:R-:W-:Y:S01]  /*2040*/  SHF.R.S32.HI R12, RZ, 0x1f, R3 ;  /* 0x0000001fff0c7819 */ /* 0x000fe20000011403 */
[----:B------:R-:W-:-:S02]  /*2050*/  IMAD R13, R19, R55, R4 ;  /* 0x00000037130d7224 */ /* 0x000fc400078e0204 */
[----:B------:R-:W-:Y:S01]  /*2060*/  IMAD.WIDE.U32 R4, R19, R54, R28 ;  /* 0x0000003613047225 */ /* 0x000fe200078e001c */
[----:B------:R-:W-:Y:S02]  /*2070*/  LEA.HI R12, R12, R3, RZ, 0x3 ;  /* 0x000000030c0c7211 */ /* 0x000fe400078f18ff */
[----:B------:R-:W-:Y:S01]  /*2080*/  LOP3.LUT R3, R85, 0x18, R16, 0xf8, !PT ;  /* 0x0000001855037812 */ /* 0x000fe200078ef810 */
[----:B------:R-:W-:Y:S01]  /*2090*/  IMAD.IADD R9, R13, 0x1, R9 ;  /* 0x000000010d097824 */ /* 0x000fe200078e0209 */
[----:B------:R-:W-:Y:S01]  /*20a0*/  SHF.R.S32.HI R68, RZ, 0x3, R12 ;  /* 0x00000003ff447819 */ /* 0x000fe2000001140c */
[----:B------:R-:W-:Y:S01]  /*20b0*/  IMAD.IADD R5, R5, 0x1, R13 ;  /* 0x0000000105057824 */ /* 0x000fe200078e020d */
[----:B-----5:R-:W-:Y:S01]  /*20c0*/  SHF.R.S32.HI R13, RZ, 0x1f, R31 ;  /* 0x0000001fff0d7819 */ /* 0x020fe2000001141f */
[----:B------:R-:W-:Y:S01]  /*20d0*/  IMAD R15, R19, R25, R6 ;  /* 0x00000019130f7224 */ /* 0x000fe200078e0206 */
[----:B------:R-:W-:Y:S01]  /*20e0*/  LOP3.LUT R3, R3, R80, RZ, 0x3c, !PT ;  /* 0x0000005003037212 */ /* 0x000fe200078e3cff */
[----:B------:R-:W-:Y:S01]  /*20f0*/  IMAD.WIDE.U32 R6, R19, R24, R28 ;  /* 0x0000001813067225 */ /* 0x000fe200078e001c */
[----:B------:R-:W-:-:S03]  /*2100*/  LOP3.LUT R69, R12, 0xfffffff8, RZ, 0xc0, !PT ;  /* 0xfffffff80c457812 */ /* 0x000fc600078ec0ff */
[----:B------:R-:W-:Y:S01]  /*2110*/  IMAD R14, R13, R24, RZ ;  /* 0x000000180d0e7224 */ /* 0x000fe200078e02ff */
[----:B------:R-:W-:Y:S01]  /*2120*/  SHF.R.S32.HI R62, RZ, 0x1f, R69 ;  /* 0x0000001fff3e7819 */ /* 0x000fe20000011445 */
[----:B------:R-:W-:Y:S02]  /*2130*/  IMAD.IADD R11, R15, 0x1, R11 ;  /* 0x000000010f0b7824 */ /* 0x000fe400078e020b */
[----:B------:R-:W-:Y:S02]  /*2140*/  IMAD.IADD R7, R7, 0x1, R15 ;  /* 0x0000000107077824 */ /* 0x000fe400078e020f */
[----:B------:R-:W-:Y:S01]  /*2150*/  IMAD R77, R210, 0x200, R3 ;  /* 0x00000200d24d7824 */ /* 0x000fe200078e0203 */
[----:B------:R-:W-:Y:S01]  /*2160*/  LOP3.LUT R3, R85, 0x38, R12, 0xf8, !PT ;  /* 0x0000003855037812 */ /* 0x000fe200078ef80c */
[----:B------:R-:W-:Y:S01]  /*2170*/  IMAD R15, R31, R25, R14 ;  /* 0x000000191f0f7224 */ /* 0x000fe200078e020e */
[----:B------:R-:W-:Y:S01]  /*2180*/  LOP3.LUT R12, R203, 0x38, R12, 0xf8, !PT ;  /* 0x00000038cb0c7812 */ /* 0x000fe200078ef80c */
[----:B------:R-:W-:Y:S01]  /*2190*/  IMAD R14, R13, R54, RZ ;  /* 0x000000360d0e7224 */ /* 0x000fe200078e02ff */
[----:B------:R-:W-:Y:S01]  /*21a0*/  LOP3.LUT R67, R3, R80, RZ, 0x3c, !PT ;  /* 0x0000005003437212 */ /* 0x000fe200078e3cff */
[----:B------:R-:W-:Y:S01]  /*21b0*/  IMAD.WIDE.U32 R44, R31, R24, R10 ;  /* 0x000000181f2c7225 */ /* 0x000fe200078e000a */
[----:B------:R-:W-:-:S02]  /*21c0*/  LOP3.LUT R12, R12, R237, RZ, 0x3c, !PT ;  /* 0x000000ed0c0c7212 */ /* 0x000fc400078e3cff */
[----:B------:R-:W-:Y:S01]  /*21d0*/  SEL R3, RZ, 0xffffff80, P3 ;  /* 0xffffff80ff037807 */ /* 0x000fe20001800000 */
[----:B------:R-:W-:-:S03]  /*21e0*/  IMAD.WIDE.U32 R46, R31, R24, R6 ;  /* 0x000000181f2e7225 */ /* 0x000fc600078e0006 */
[C---:B------:R-:W-:Y:S01]  /*21f0*/  LOP3.LUT R3, R0.reuse, 0x80, R3, 0xc8, !PT ;  /* 0x0000008000037812 */ /* 0x040fe200078ec803 */
[----:B------:R-:W-:Y:S01]  /*2200*/  IMAD R7, R31, R55, R14 ;  /* 0x000000371f077224 */ /* 0x000fe200078e020e */
[----:B------:R-:W-:Y:S01]  /*2210*/  LOP3.LUT R0, R0, 0x40, RZ, 0xc0, !PT ;  /* 0x0000004000007812 */ /* 0x000fe200078ec0ff */
[----:B------:R-:W-:Y:S02]  /*2220*/  IMAD R11, R55, 0x60, RZ ;  /* 0x00000060370b7824 */ /* 0x000fe400078e02ff */
[----:B------:R-:W-:-:S04]  /*2230*/  IMAD.WIDE.U32 R50, R31, R54, R8 ;  /* 0x000000361f327225 */ /* 0x000fc800078e0008 */
        /* <DEDUP_REMOVED lines=15> */
.L_x_11017:
        /* <DEDUP_REMOVED lines=68> */
.L_x_10974:
[----:B------:R-:W-:Y:S05]  /*2770*/  BSYNC B1 ;  /* 0x0000000000017941 */ /* 0x000fea0003800000 */
.L_x_10973:
        /* <DEDUP_REMOVED lines=29> */
.L_x_10976:
[----:B------:R-:W-:Y:S05]  /*2950*/  BSYNC B1 ;  /* 0x0000000000017941 */ /* 0x000fea0003800000 */
.L_x_10975:
        /* <DEDUP_REMOVED lines=34> */
.L_x_10977:
[----:B------:R-:W-:Y:S01]  /*2b80*/  IMAD R88, R2, 0x8, R18 ;  /* 0x0000000802587824 */ /* 0x000fe200078e0212 */
[----:B------:R-:W-:Y:S01]  /*2b90*/  SHF.L.U32 R101, R200, 0x1f, RZ ;  /* 0x0000001fc8657819 */ /* 0x000fe200000006ff */
[----:B------:R-:W-:Y:S03]  /*2ba0*/  BSSY B1, `(.L_x_10978) ;  /* 0x0000003000017945 */ /* 0x000fe60003800000 */
[----:B------:R-:W0:Y:S02]  /*2bb0*/  SYNCS.PHASECHK.TRANS64.TRYWAIT P6, [R88+URZ+0x22890], R101 ;  /* 0x02289065580075a7 */ /* 0x000e2400080c017f */
[----:B0-----:R-:W-:Y:S05]  /*2bc0*/  @!P6 BRA `(.L_x_10979) ;  /* 0x0000015400b8e947 */ /* 0x001fea0003800000 */
.L_x_11218:
[----:B------:R-:W-:Y:S05]  /*2bd0*/  BSYNC B1 ;  /* 0x0000000000017941 */ /* 0x000fea0003800000 */
.L_x_10978:
        /* <DEDUP_REMOVED lines=54> */
.L_x_10985:
[----:B------:R-:W-:Y:S05]  /*2f40*/  BSYNC B3 ;  /* 0x0000000000037941 */ /* 0x000fea0003800000 */
.L_x_10984:
[----:B--2---:R1:W-:Y:S02]  /*2f50*/  STG.E.128 desc[UR40][R14.64], R4 ;  /* 0x000000040e007986 */ /* 0x0043e4000c101d28 */
.L_x_10983:
[----:B------:R-:W-:Y:S05]  /*2f60*/  BSYNC B2 ;  /* 0x0000000000027941 */ /* 0x000fea0003800000 */
.L_x_10982:
        /* <DEDUP_REMOVED lines=52> */
.L_x_10987:
[----:B------:R-:W-:Y:S05]  /*32b0*/  BSYNC B2 ;  /* 0x0000000000027941 */ /* 0x000fea0003800000 */
.L_x_10986:
[----:B--2---:R2:W-:Y:S02]  /*32c0*/  STG.E.128 desc[UR40][R14.64+0x40], R4 ;  /* 0x000040040e007986 */ /* 0x0045e4000c101d28 */
.L_x_10981:
[----:B------:R-:W-:Y:S05]  /*32d0*/  BSYNC B1 ;  /* 0x0000000000017941 */ /* 0x000fea0003800000 */
.L_x_10980:
        /* <DEDUP_REMOVED lines=53> */
.L_x_10992:
[----:B------:R-:W-:Y:S05]  /*3630*/  BSYNC B2 ;  /* 0x0000000000027941 */ /* 0x000fea0003800000 */
.L_x_10991:
[----:B--2---:R3:W-:Y:S02]  /*3640*/  STG.E.128 desc[UR40][R12.64], R4 ;  /* 0x000000040c007986 */ /* 0x0047e4000c101d28 */
.L_x_10990:
[----:B------:R-:W-:Y:S05]  /*3650*/  BSYNC B1 ;  /* 0x0000000000017941 */ /* 0x000fea0003800000 */
.L_x_10989:
        /* <DEDUP_REMOVED lines=52> */
.L_x_10994:
[----:B------:R-:W-:Y:S05]  /*39a0*/  BSYNC B1 ;  /* 0x0000000000017941 */ /* 0x000fea0003800000 */
.L_x_10993:
[----:B--2---:R1:W-:Y:S01]  /*39b0*/  STG.E.128 desc[UR40][R12.64+0x40], R4 ;  /* 0x000040040c007986 */ /* 0x0043e2000c101d28 */
[----:B------:R-:W-:Y:S05]  /*39c0*/  BRA `(.L_x_10988) ;  /* 0x0000001400c07947 */ /* 0x000fea0003800000 */
.L_x_10972:
[----:B------:R-:W-:Y:S02]  /*39d0*/  ISETP.GE.AND P3, PT, R218, R100, PT ;  /* 0x00000064da00720c */ /* 0x000fe40003f66270 */
        /* <DEDUP_REMOVED lines=18> */
[----:B------:R-:W-:Y:S02]  /*3b00*/  CS2R R12, SRZ ;  /* 0x00000000000c7805 */ /* 0x000fe4000001ff00 */
[----:B------:R-:W-:-:S05]  /*3b10*/  @!P4 IADD3 R4, P5, R44, R4, RZ ;  /* 0x000000042c04c210 */ /* 0x000fca0007fbe0ff */
[----:B------:R-:W-:Y:S01]  /*3b20*/  @!P4 IMAD.X R10, R107, 0x1, R71, P5 ;  /* 0x000000016b0ac824 */ /* 0x000fe200028e0647 */
[C---:B---3--:R-:W-:Y:S01]  /*3b30*/  @!P4 LEA R32, P5, R4.reuse, R32, 0x1 ;  /* 0x000000200420c211 */ /* 0x048fe200078a08ff */
[----:B------:R2:W3:Y:S03]  /*3b40*/  @!P4 LDG.E.128 R12, desc[UR40][R6.64] ;  /* 0x00000028060cc981 */ /* 0x0004e6000c1e1d00 */
[----:B------:R-:W-:-:S05]  /*3b50*/  @!P4 LEA.HI.X R33, R4, R33, R10, 0x1, P5 ;  /* 0x000000210421c211 */ /* 0x000fca00028f0c0a */
[----:B------:R3:W4:Y:S01]  /*3b60*/  @!P4 LDG.E.128 R24, desc[UR40][R32.64] ;  /* 0x000000282018c981 */ /* 0x000722000c1e1d00 */
        /* <DEDUP_REMOVED lines=13> */
[----:B---3--:R-:W-:Y:S02]  /*3c40*/  IMAD.MOV.U32 R32, RZ, RZ, R14 ;  /* 0x000000ffff207224 */ /* 0x008fe400078e000e */
[----:B------:R-:W-:-:S03]  /*3c50*/  IMAD.MOV.U32 R33, RZ, RZ, R15 ;  /* 0x000000ffff217224 */ /* 0x000fc600078e000f */
[----:B------:R-:W-:Y:S02]  /*3c60*/  PRMT R124, R32, 0x7610, R124 ;  /* 0x00007610207c7816 */ /* 0x000fe4000000007c */
[----:B------:R-:W-:Y:S01]  /*3c70*/  PRMT R108, R108, 0x5410, R33 ;  /* 0x000054106c6c7816 */ /* 0x000fe20000000021 */
[----:B----4-:R-:W-:Y:S02]  /*3c80*/  IMAD.MOV.U32 R32, RZ, RZ, R26 ;  /* 0x000000ffff207224 */ /* 0x010fe400078e001a */
[----:B------:R-:W-:Y:S02]  /*3c90*/  IMAD.MOV.U32 R33, RZ, RZ, R27 ;  /* 0x000000ffff217224 */ /* 0x000fe400078e001b */
[----:B0-----:R-:W-:Y:S02]  /*3ca0*/  IMAD.MOV.U32 R34, RZ, RZ, R24 ;  /* 0x000000ffff227224 */ /* 0x001fe400078e0018 */
[----:B------:R-:W-:Y:S02]  /*3cb0*/  IMAD.MOV.U32 R35, RZ, RZ, R25 ;  /* 0x000000ffff237224 */ /* 0x000fe400078e0019 */
[----:B------:R-:W-:Y:S01]  /*3cc0*/  IMAD.MOV.U32 R38, RZ, RZ, R12 ;  /* 0x000000ffff267224 */ /* 0x000fe200078e000c */
[----:B------:R-:W-:-:S02]  /*3cd0*/  PRMT R132, R32, 0x7610, R132 ;  /* 0x0000761020847816 */ /* 0x000fc40000000084 */
[----:B------:R-:W-:Y:S01]  /*3ce0*/  PRMT R133, R33, 0x7610, R133 ;  /* 0x0000761021857816 */ /* 0x000fe20000000085 */
[----:B--2---:R-:W-:Y:S01]  /*3cf0*/  IMAD.MOV.U32 R32, RZ, RZ, R10 ;  /* 0x000000ffff207224 */ /* 0x004fe200078e000a */
        /* <DEDUP_REMOVED lines=22> */
.L_x_10995:
        /* <DEDUP_REMOVED lines=9> */
.L_x_11219:
[----:B------:R-:W-:Y:S05]  /*3ef0*/  BSYNC B1 ;  /* 0x0000000000017941 */ /* 0x000fea0003800000 */
.L_x_10996:
        /* <DEDUP_REMOVED lines=116> */
.L_x_11001:
[----:B------:R-:W-:Y:S05]  /*4640*/  BSYNC B2 ;  /* 0x0000000000027941 */ /* 0x000fea0003800000 */
.L_x_11000:
        /* <DEDUP_REMOVED lines=12> */
.L_x_10999:
[----:B------:R-:W-:Y:S05]  /*4710*/  BSYNC B1 ;  /* 0x0000000000017941 */ /* 0x000fea0003800000 */
.L_x_10998:
        /* <DEDUP_REMOVED lines=11> */
[----:B------:R-:W-:Y:S01]  /*47d0*/  LEA.HI.X R33, R12, R99, R13, 0x1, P5 ;  /* 0x000000630c217211 */ /* 0x000fe200028f0c0d */
[----:B------:R-:W-:Y:S01]  /*47e0*/  IMAD R13, R2, 0x1800, R65 ;  /* 0x00001800020d7824 */ /* 0x000fe200078e0241 */
[----:B------:R-:W-:-:S03]  /*47f0*/  SHF.R.S32.HI R12, RZ, 0x1f, R111 ;  /* 0x0000001fff0c7819 */ /* 0x000fc6000001146f */
[----:B------:R-:W-:Y:S01]  /*4800*/  IMAD R13, R13, 0x2, R18 ;  /* 0x000000020d0d7824 */ /* 0x000fe200078e0212 */
[----:B------:R-:W-:-:S04]  /*4810*/  LEA.HI R111, R12, R111, RZ, 0x4 ;  /* 0x0000006f0c6f7211 */ /* 0x000fc800078f20ff */
[----:B------:R-:W-:-:S05]  /*4820*/  LEA.HI.SX32 R35, R111, R68, 0x1c ;  /* 0x000000446f237211 */ /* 0x000fca00078fe2ff */
[----:B------:R-:W-:-:S05]  /*4830*/  IMAD.SHL.U32 R35, R35, 0x8, RZ ;  /* 0x0000000823237824 */ /* 0x000fca00078e00ff */
[----:B------:R-:W-:-:S04]  /*4840*/  LOP3.LUT R12, R203, 0x38, R35, 0xf8, !PT ;  /* 0x00000038cb0c7812 */ /* 0x000fc800078ef823 */
[----:B------:R-:W-:-:S05]  /*4850*/  LOP3.LUT R12, R12, R237, RZ, 0x3c, !PT ;  /* 0x000000ed0c0c7212 */ /* 0x000fca00078e3cff */
[----:B------:R-:W-:-:S04]  /*4860*/  IMAD.IADD R15, R211, 0x1, R12 ;  /* 0x00000001d30f7824 */ /* 0x000fc800078e020c */
        /* <DEDUP_REMOVED lines=29> */
[----:B------:R-:W-:Y:S01]  /*4a40*/  LOP3.LUT R113, R113, 0xffff0000, RZ, 0xc0, !PT ;  /* 0xffff000071717812 */ /* 0x000fe200078ec0ff */
[----:B------:R-:W-:Y:S01]  /*4a50*/  IMAD.U32 R5, R110, 0x10000, RZ ;  /* 0x000100006e057824 */ /* 0x000fe200078e00ff */
[----:B------:R-:W-:Y:S01]  /*4a60*/  SHF.R.U64 R111, R8, 0x10, R9 ;  /* 0x00000010086f7819 */ /* 0x000fe20000001209 */
        /* <DEDUP_REMOVED lines=65> */
.L_x_11003:
[----:B------:R-:W-:Y:S05]  /*4e80*/  BSYNC B1 ;  /* 0x0000000000017941 */ /* 0x000fea0003800000 */
.L_x_11002:
        /* <DEDUP_REMOVED lines=10> */
.L_x_10971:
[----:B------:R-:W-:-:S06]  /*4f30*/  UISETP.NE.AND UP0, UPT, UR44, 0x3, UPT ;  /* 0x000000032c00788c */ /* 0x000fcc000bf05270 */
[----:B------:R-:W-:-:S13]  /*4f40*/  PLOP3.LUT P3, PT, PT, PT, UP0, 0x80, 0x0 ;  /* 0x000000000000781c */ /* 0x000fda0003f6f008 */
[----:B------:R-:W-:Y:S05]  /*4f50*/  @!P3 BRA `(.L_x_11004) ;  /* 0x000000000004b947 */ /* 0x000fea0003800000 */
[----:B------:R-:W-:Y:S01]  /*4f60*/  BPT.TRAP 0x1 ;  /* 0x000000040000795c */ /* 0x000fe20000300000 */
.L_x_11004:
[----:B------:R-:W-:Y:S01]  /*4f70*/  IMAD R88, R2, 0x8, R18 ;  /* 0x0000000802587824 */ /* 0x000fe200078e0212 */
[----:B------:R-:W-:Y:S01]  /*4f80*/  SHF.L.U32 R101, R200, 0x1f, RZ ;  /* 0x0000001fc8657819 */ /* 0x000fe200000006ff */
[----:B------:R-:W-:Y:S01]  /*4f90*/  IMAD R100, R59, -0x60, R60 ;  /* 0xffffffa03b647824 */ /* 0x000fe200078e023c */
[----:B------:R-:W-:Y:S02]  /*4fa0*/  BSSY B1, `(.L_x_11005) ;  /* 0x0000004000017945 */ /* 0x000fe40003800000 */
[----:B------:R-:W0:Y:S02]  /*4fb0*/  SYNCS.PHASECHK.TRANS64.TRYWAIT P4, [R88+URZ+0x22890], R101 ;  /* 0x02289065580075a7 */ /* 0x000e24000808017f */
[----:B------:R-:W-:Y:S01]  /*4fc0*/  VIMNMX R100, R100, 0x60, PT ;  /* 0x0000006064647848 */ /* 0x000fe20003fe0100 */
[----:B0-----:R-:W-:Y:S06]  /*4fd0*/  @!P4 BRA `(.L_x_11006) ;  /* 0x0000013000dcc947 */ /* 0x001fec0003800000 */
.L_x_11220:
[----:B------:R-:W-:Y:S05]  /*4fe0*/  BSYNC B1 ;  /* 0x0000000000017941 */ /* 0x000fea0003800000 */
.L_x_11005:
        /* <DEDUP_REMOVED lines=8> */
.L_x_11008:
[----:B------:R-:W-:Y:S05]  /*5070*/  BSYNC B1 ;  /* 0x0000000000017941 */ /* 0x000fea0003800000 */
.L_x_11007:
[----:B------:R-:W-:Y:S05]  /*5080*/  @P4 BRA `(.L_x_10988) ;  /* 0x0000000000104947 */ /* 0x000fea0003800000 */
[----:B-1----:R-:W1:Y:S04]  /*5090*/  @!P1 LDS.128 R4, [R106+0x2000] ;  /* 0x002000006a049984 */ /* 0x002e680000000c00 */
[----:B------:R-:W2:Y:S04]  /*50a0*/  @!P2 LDS.128 R8, [R102+0x2000] ;  /* 0x002000006608a984 */ /* 0x000ea80000000c00 */
[----:B-1----:R3:W-:Y:S04]  /*50b0*/  @!P1 STG.E.128 desc[UR40][R12.64], R4 ;  /* 0x000000040c009986 */ /* 0x0027e8000c101d28 */
[----:B--2---:R3:W-:Y:S02]  /*50c0*/  @!P2 STG.E.128 desc[UR40][R12.64+0x40], R8 ;  /* 0x000040080c00a986 */ /* 0x0047e4000c101d28 */
.L_x_10988:
[----:B------:R-:W-:Y:S05]  /*50d0*/  BSYNC B0 ;  /* 0x0000000000007941 */ /* 0x000fea0003800000 */
.L_x_10970:
        /* <DEDUP_REMOVED lines=17> */
.L_x_11010:
[----:B------:R-:W-:Y:S05]  /*51f0*/  BSYNC B0 ;  /* 0x0000000000007941 */ /* 0x000fea0003800000 */
.L_x_11009:
[----:B------:R-:W2:Y:S01]  /*5200*/  SYNCS.PHASECHK.TRANS64.TRYWAIT P3, [R88+URZ+0x228b0], R101 ;  /* 0x0228b065580075a7 */ /* 0x000ea2000806017f */
[----:B------:R-:W-:Y:S01]  /*5210*/  ULDC UR45, c[0x0][0x310] ;  /* 0x0000c400002d7ab9 */ /* 0x000fe20000000800 */
[----:B------:R-:W-:Y:S01]  /*5220*/  ULDC.64 UR42, c[0x0][0x318] ;  /* 0x0000c600002a7ab9 */ /* 0x000fe20000000a00 */
[----:B------:R-:W-:Y:S01]  /*5230*/  ULDC.64 UR38, c[0x0][0x308] ;  /* 0x0000c20000267ab9 */ /* 0x000fe20000000a00 */
[----:B------:R-:W-:Y:S01]  /*5240*/  BSSY B0, `(.L_x_11011) ;  /* 0x0000003000007945 */ /* 0x000fe20003800000 */
[----:B-1----:R-:W-:-:S03]  /*5250*/  IMAD R4, R2, 0x6000, R77 ;  /* 0x0000600002047824 */ /* 0x002fc600078e024d */
[----:B--2---:R-:W-:Y:S05]  /*5260*/  @!P3 BRA `(.L_x_11012) ;  /* 0x00000130004cb947 */ /* 0x004fea0003800000 */
.L_x_11221:
[----:B------:R-:W-:Y:S05]  /*5270*/  BSYNC B0 ;  /* 0x0000000000007941 */ /* 0x000fea0003800000 */
.L_x_11011:
        /* <DEDUP_REMOVED lines=39> */
.L_x_11014:
[----:B------:R-:W-:Y:S05]  /*54f0*/  BSYNC B0 ;  /* 0x0000000000007941 */ /* 0x000fea0003800000 */
.L_x_11013:
        /* <DEDUP_REMOVED lines=37> */
.L_x_11016:
[----:B------:R-:W-:Y:S05]  /*5750*/  BSYNC B0 ;  /* 0x0000000000007941 */ /* 0x000fea0003800000 */
.L_x_11015:
        /* <DEDUP_REMOVED lines=22> */
.L_x_10965:
[----:B------:R-:W-:Y:S01]  /*58c0*/  ISETP.GE.AND P2, PT, R177, 0x1, PT ;  /* 0x00000001b100780c */ /* 0x000fe20003f46270 */
[----:B------:R-:W-:Y:S01]  /*58d0*/  IMAD.MOV.U32 R3, RZ, RZ, RZ ;  /* 0x000000ffff037224 */ /* 0x000fe200078e00ff */
[----:B------:R-:W-:Y:S02]  /*58e0*/  PLOP3.LUT P1, PT, PT, PT, PT, 0x80, 0x0 ;  /* 0x000000000000781c */ /* 0x000fe40003f2f070 */
[----:B------:R-:W-:Y:S01]  /*58f0*/  CS2R R4, SRZ ;  /* 0x0000000000047805 */ /* 0x000fe2000001ff00 */
[----:B------:R-:W-:Y:S01]  /*5900*/  IMAD.MOV.U32 R0, RZ, RZ, RZ ;  /* 0x000000ffff007224 */ /* 0x000fe200078e00ff */
        /* <DEDUP_REMOVED lines=25> */
[----:B----4-:R-:W-:Y:S02]  /*5aa0*/  CS2R R88, SRZ ;  /* 0x0000000000587805 */ /* 0x010fe4000001ff00 */
        /* <DEDUP_REMOVED lines=32> */
[----:B--2---:R-:W-:-:S02]  /*5cb0*/  CS2R R34, SRZ ;  /* 0x0000000000227805 */ /* 0x004fc4000001ff00 */
[----:B------:R-:W-:Y:S02]  /*5cc0*/  CS2R R36, SRZ ;  /* 0x0000000000247805 */ /* 0x000fe4000001ff00 */
[----:B---3--:R-:W-:Y:S02]  /*5cd0*/  CS2R R32, SRZ ;  /* 0x0000000000207805 */ /* 0x008fe4000001ff00 */
[----:B------:R-:W-:Y:S02]  /*5ce0*/  CS2R R26, SRZ ;  /* 0x00000000001a7805 */ /* 0x000fe4000001ff00 */
[----:B------:R-:W-:Y:S01]  /*5cf0*/  CS2R R28, SRZ ;  /* 0x00000000001c7805 */ /* 0x000fe2000001ff00 */
[----:B------:R-:W-:Y:S06]  /*5d00*/  @P0 BRA `(.L_x_11018) ;  /* 0x00000000000c0947 */ /* 0x000fec0003800000 */
[----:B------:R-:W0:Y:S01]  /*5d10*/  FENCE.VIEW.ASYNC.G ;  /* 0x00000000000073c6 */ /* 0x000e220000000100 */
[----:B------:R-:W-:Y:S05]  /*5d20*/  WARPSYNC.ALL ;  /* 0x0000000000007948 */ /* 0x000fea0003800000 */
[----:B0-----:R-:W-:Y:S06]  /*5d30*/  BAR.ARV 0xc, 0x120 ;  /* 0x0304800000007b1d */ /* 0x001fec0000002000 */
.L_x_11018:
[----:B------:R-:W-:Y:S01]  /*5d40*/  CS2R R24, SRZ ;  /* 0x0000000000187805 */ /* 0x000fe2000001ff00 */
[----:B------:R-:W-:Y:S06]  /*5d50*/  @!P2 BRA `(.L_x_11019) ;  /* 0x000000a00024a947 */ /* 0x000fec0003800000 */
[----:B------:R-:W-:-:S03]  /*5d60*/  UMOV UR4, 0xffffffff ;  /* 0xffffffff00047882 */ /* 0x000fc60000000000 */
[----:B------:R-:W-:Y:S05]  /*5d70*/  BRA.DIV UR4, `(.L_x_11020) ;  /* 0x00000126049c7947 */ /* 0x000fea000b800000 */
[----:B------:R0:W1:Y:S02]  /*5d80*/  SHFL.IDX PT, R14, R235, RZ, 0x1f ;  /* 0x00001fffeb0e7589 */ /* 0x00006400000e0000 */
.L_x_11224:
        /* <DEDUP_REMOVED lines=26> */
.L_x_11022:
[----:B------:R-:W-:Y:S05]  /*5f30*/  BSYNC B6 ;  /* 0x0000000000067941 */ /* 0x000fea0003800000 */
.L_x_11021:
        /* <DEDUP_REMOVED lines=12> */
.L_x_11026:
[----:B--2---:R2:W3:Y:S02]  /*6000*/  SYNCS.PHASECHK.TRANS64.TRYWAIT P0, [R18+URZ+0x22800], R3 ;  /* 0x02280003120075a7 */ /* 0x0044e4000800017f */
[----:B---3--:R-:W-:Y:S05]  /*6010*/  @!P0 NANOSLEEP.SYNCS 0x989680 ;  /* 0x009896800000895d */ /* 0x008fea0003900000 */
[----:B------:R-:W3:Y:S02]  /*6020*/  @!P0 SYNCS.PHASECHK.TRANS64 P0, [R18+URZ+0x22800], R3 ;  /* 0x02280003120085a7 */ /* 0x000ee4000800007f */
[----:B---3--:R-:W-:Y:S05]  /*6030*/  @!P0 BRA `(.L_x_11026) ;  /* 0xfffffffc00f08947 */ /* 0x008fea000383ffff */
.L_x_11025:
[----:B------:R-:W-:Y:S05]  /*6040*/  BSYNC B0 ;  /* 0x0000000000007941 */ /* 0x000fea0003800000 */
.L_x_11024:
[----:B------:R-:W-:Y:S05]  /*6050*/  BRA `(.L_x_11027) ;  /* 0x0000002c00f47947 */ /* 0x000fea0003800000 */
.L_x_11023:
[----:B------:R-:W1:Y:S01]  /*6060*/  LDC.64 R14, c[0x0][0x3e8] ;  /* 0x0000fa00ff0e7b82 */ /* 0x000e620000000a00 */
[----:B-----5:R-:W-:Y:S01]  /*6070*/  SHF.R.S32.HI R3, RZ, 0x1f, R31 ;  /* 0x0000001fff037819 */ /* 0x020fe2000001141f */
[----:B------:R-:W-:Y:S01]  /*6080*/  IMAD.SHL.U32 R24, R232, 0x4, RZ ;  /* 0x00000004e8187824 */ /* 0x000fe200078e00ff */
[----:B------:R-:W-:Y:S01]  /*6090*/  LOP3.LUT P0, RZ, R26, 0x3ff, RZ, 0xc0, !PT ;  /* 0x000003ff1aff7812 */ /* 0x000fe2000780c0ff */
[----:B------:R-:W-:Y:S01]  /*60a0*/  IMAD.MOV.U32 R4, RZ, RZ, R16 ;  /* 0x000000ffff047224 */ /* 0x000fe200078e0010 */
[----:B------:R-:W-:Y:S01]  /*60b0*/  BSSY B6, `(.L_x_11028) ;  /* 0x0000031000067945 */ /* 0x000fe20003800000 */
[----:B------:R-:W-:Y:S01]  /*60c0*/  IMAD.MOV.U32 R5, RZ, RZ, R17 ;  /* 0x000000ffff057224 */ /* 0x000fe200078e0011 */
[----:B------:R-:W-:Y:S01]  /*60d0*/  SHF.R.S32.HI R25, RZ, 0x1f, R24 ;  /* 0x0000001fff197819 */ /* 0x000fe20000011418 */
[----:B------:R-:W2:Y:S01]  /*60e0*/  LDC.64 R12, c[0x0][0x3d8] ;  /* 0x0000f600ff0c7b82 */ /* 0x000ea20000000a00 */
[-C--:B-1----:R-:W-:Y:S01]  /*60f0*/  IMAD R6, R3, R14.reuse, RZ ;  /* 0x0000000e03067224 */ /* 0x082fe200078e02ff */
[----:B------:R-:W-:Y:S01]  /*6100*/  SHF.L.U64.HI R59, R14, 0x6, R15 ;  /* 0x000000060e3b7819 */ /* 0x000fe2000001020f */
[----:B------:R-:W-:-:S04]  /*6110*/  IMAD.WIDE.U32 R10, R19, R14, R4 ;  /* 0x0000000e130a7225 */ /* 0x000fc800078e0004 */
[----:B------:R-:W-:Y:S02]  /*6120*/  IMAD R28, R226, R14, RZ ;  /* 0x0000000ee21c7224 */ /* 0x000fe400078e02ff */
[-C--:B--2---:R-:W-:Y:S01]  /*6130*/  IMAD R0, R3, R12.reuse, RZ ;  /* 0x0000000c03007224 */ /* 0x084fe200078e02ff */
[----:B------:R-:W-:Y:S01]  /*6140*/  SHF.L.U64.HI R57, R12, 0x6, R13 ;  /* 0x000000060c397819 */ /* 0x000fe2000001020d */
[----:B------:R-:W-:-:S04]  /*6150*/  IMAD.WIDE.U32 R8, R19, R12, R4 ;  /* 0x0000000c13087225 */ /* 0x000fc800078e0004 */
[C---:B------:R-:W-:Y:S02]  /*6160*/  IMAD R49, R31.reuse, R15, R6 ;  /* 0x0000000f1f317224 */ /* 0x040fe400078e0206 */
[----:B------:R-:W-:-:S04]  /*6170*/  IMAD.WIDE.U32 R42, R31, R14, RZ ;  /* 0x0000000e1f2a7225 */ /* 0x000fc800078e00ff */
[-C--:B------:R-:W-:Y:S02]  /*6180*/  IMAD R20, R226, R12.reuse, RZ ;  /* 0x0000000ce2147224 */ /* 0x080fe400078e02ff */
[----:B------:R-:W-:-:S04]  /*6190*/  IMAD.WIDE.U32 R44, R31, R12, RZ ;  /* 0x0000000c1f2c7225 */ /* 0x000fc800078e00ff */
[----:B------:R-:W-:Y:S01]  /*61a0*/  IMAD R47, R31, R13, R0 ;  /* 0x0000000d1f2f7224 */ /* 0x000fe200078e0200 */
[----:B------:R-:W-:Y:S01]  /*61b0*/  IADD3 R26, P3, R8, R44, RZ ;  /* 0x0000002c081a7210 */ /* 0x000fe20007f7e0ff */
[----:B------:R-:W-:-:S04]  /*61c0*/  IMAD.WIDE.U32 R4, R19, R12, R24 ;  /* 0x0000000c13047225 */ /* 0x000fc800078e0018 */
[----:B------:R-:W-:Y:S01]  /*61d0*/  IMAD.WIDE.U32 R6, R19, R14, R24 ;  /* 0x0000000e13067225 */ /* 0x000fe200078e0018 */
[----:B------:R-:W-:-:S03]  /*61e0*/  IADD3 R46, P1, R4, R44, RZ ;  /* 0x0000002c042e7210 */ /* 0x000fc60007f3e0ff */
[----:B------:R-:W-:Y:S01]  /*61f0*/  IMAD R51, R19, R15, R28 ;  /* 0x0000000f13337224 */ /* 0x000fe200078e021c */
[-C--:B------:R-:W-:Y:S01]  /*6200*/  IADD3 R28, P4, R10, R42.reuse, RZ ;  /* 0x0000002a0a1c7210 */ /* 0x080fe20007f9e0ff */
        /* <DEDUP_REMOVED lines=27> */
.L_x_11029:
[----:B------:R-:W-:Y:S05]  /*63c0*/  BSYNC B6 ;  /* 0x0000000000067941 */ /* 0x000fea0003800000 */
.L_x_11028:
[----:B------:R-:W1:Y:S01]  /*63d0*/  LDC.64 R6, c[0x0][0x3d8] ;  /* 0x0000f600ff067b82 */ /* 0x000e620000000a00 */
[----:B------:R-:W-:Y:S01]  /*63e0*/  SHF.R.S32.HI R3, RZ, 0x1f, R205 ;  /* 0x0000001fff037819 */ /* 0x000fe200000114cd */
[----:B------:R-:W-:Y:S01]  /*63f0*/  ULDC.U8 UR4, c[0x0][0x3f0] ;  /* 0x0000fc0000047ab9 */ /* 0x000fe20000000000 */
[----:B------:R-:W-:Y:S01]  /*6400*/  BSSY B0, `(.L_x_11030) ;  /* 0x00002ba000007945 */ /* 0x000fe20003800000 */
[----:B------:R-:W-:-:S04]  /*6410*/  ISETP.NE.AND P0, PT, RZ, UR4, PT ;  /* 0x00000004ff007c0c */ /* 0x000fc8000bf05270 */
[----:B------:R-:W2:Y:S01]  /*6420*/  LDC.64 R4, c[0x0][0x3e8] ;  /* 0x0000fa00ff047b82 */ /* 0x000ea20000000a00 */
[-C--:B-1----:R-:W-:Y:S02]  /*6430*/  IMAD R0, R3, R6.reuse, RZ ;  /* 0x0000000603007224 */ /* 0x082fe400078e02ff */
[----:B------:R-:W-:-:S04]  /*6440*/  IMAD.WIDE.U32 R8, R205, R6, RZ ;  /* 0x00000006cd087225 */ /* 0x000fc800078e00ff */
[----:B------:R-:W-:Y:S02]  /*6450*/  IMAD.SHL.U32 R53, R8, 0x80, RZ ;  /* 0x0000008008357824 */ /* 0x000fe400078e00ff */
[-C--:B--2---:R-:W-:Y:S02]  /*6460*/  IMAD R12, R3, R4.reuse, RZ ;  /* 0x00000004030c7224 */ /* 0x084fe400078e02ff */
        /* <DEDUP_REMOVED lines=58> */
.L_x_11033:
[----:B------:R-:W-:Y:S05]  /*6810*/  BSYNC B1 ;  /* 0x0000000000017941 */ /* 0x000fea0003800000 */
.L_x_11032:
[----:B------:R-:W-:Y:S04]  /*6820*/  BSSY B1, `(.L_x_11034) ;  /* 0x0000018000017945 */ /* 0x000fe80003800000 */
[----:B------:R-:W-:Y:S05]  /*6830*/  @P1 BRA `(.L_x_11035) ;  /* 0x0000000000581947 */ /* 0x000fea0003800000 */
[----:B------:R-:W-:Y:S01]  /*6840*/  IADD3 R0, P4, P5, R50, R60, R55 ;  /* 0x0000003c32007210 */ /* 0x000fe20007d9e037 */
[----:B-1----:R-:W-:Y:S01]  /*6850*/  VIADD R14, R24, 0x10 ;  /* 0x00000010180e7836 */ /* 0x002fe20000000000 */
        /* <DEDUP_REMOVED lines=20> */
.L_x_11035:
[----:B------:R-:W-:Y:S05]  /*69a0*/  BSYNC B1 ;  /* 0x0000000000017941 */ /* 0x000fea0003800000 */
.L_x_11034:
[----:B------:R-:W-:Y:S01]  /*69b0*/  IMAD.WIDE.U32 R10, R3, R6, R10 ;  /* 0x00000006030a7225 */ /* 0x000fe200078e000a */
[----:B------:R-:W-:Y:S01]  /*69c0*/  LEA.HI R0, R225, R225, RZ, 0x1 ;  /* 0x000000e1e1007211 */ /* 0x000fe200078f08ff */
[----:B------:R-:W-:Y:S01]  /*69d0*/  ULDC.64 UR4, c[0x0][0x3c8] ;  /* 0x0000f20000047ab9 */ /* 0x000fe20000000a00 */
[----:B------:R-:W-:Y:S01]  /*69e0*/  ULDC.64 UR6, c[0x0][0x3e0] ;  /* 0x0000f80000067ab9 */ /* 0x000fe20000000a00 */
[----:B------:R-:W-:-:S04]  /*69f0*/  IMAD.WIDE.U32 R12, R3, R4, R12 ;  /* 0x00000004030c7225 */ /* 0x000fc800078e000c */
[C---:B------:R-:W-:Y:S02]  /*6a00*/  IMAD R6, R41.reuse, R6, RZ ;  /* 0x0000000629067224 */ /* 0x040fe400078e02ff */
[----:B------:R-:W-:Y:S02]  /*6a10*/  IMAD R4, R41, R4, RZ ;  /* 0x0000000429047224 */ /* 0x000fe400078e02ff */
[----:B-12---:R-:W-:Y:S02]  /*6a20*/  IMAD.SHL.U32 R14, R230, 0x40, RZ ;  /* 0x00000040e60e7824 */ /* 0x006fe400078e00ff */
[C---:B------:R-:W-:Y:S01]  /*6a30*/  IMAD R7, R3.reuse, R7, R6 ;  /* 0x0000000703077224 */ /* 0x040fe200078e0206 */
[----:B------:R-:W-:Y:S01]  /*6a40*/  LOP3.LUT R6, R0, 0xfffffffe, RZ, 0xc0, !PT ;  /* 0xfffffffe00067812 */ /* 0x000fe200078ec0ff */
[----:B------:R-:W-:Y:S01]  /*6a50*/  IMAD R3, R3, R5, R4 ;  /* 0x0000000503037224 */ /* 0x000fe200078e0204 */
[----:B------:R-:W-:Y:S01]  /*6a60*/  LOP3.LUT R15, R14, 0x1c0, RZ, 0xc0, !PT ;  /* 0x000001c00e0f7812 */ /* 0x000fe200078ec0ff */
[----:B------:R-:W-:Y:S01]  /*6a70*/  IMAD.IADD R5, R11, 0x1, R7 ;  /* 0x000000010b057824 */ /* 0x000fe200078e0207 */
[----:B------:R-:W-:Y:S01]  /*6a80*/  LEA R4, P2, R10, UR4, 0x1 ;  /* 0x000000040a047c11 */ /* 0x000fe2000f8408ff */
        /* <DEDUP_REMOVED lines=11> */
.L_x_11227:
[----:B------:R-:W-:-:S03]  /*6b40*/  UMOV UR4, 0xffffffff ;  /* 0xffffffff00047882 */ /* 0x000fc60000000000 */
[----:B------:R-:W-:Y:S05]  /*6b50*/  BRA.DIV UR4, `(.L_x_11037) ;  /* 0x0000011a04747947 */ /* 0x000fea000b800000 */
.L_x_11230:
[----:B------:R-:W-:-:S03]  /*6b60*/  UMOV UR4, 0xffffffff ;  /* 0xffffffff00047882 */ /* 0x000fc60000000000 */
[----:B------:R-:W-:Y:S05]  /*6b70*/  BRA.DIV UR4, `(.L_x_11038) ;  /* 0x0000011a04947947 */ /* 0x000fea000b800000 */
.L_x_11233:
[----:B------:R-:W-:-:S03]  /*6b80*/  UMOV UR4, 0xffffffff ;  /* 0xffffffff00047882 */ /* 0x000fc60000000000 */
[----:B------:R-:W-:Y:S05]  /*6b90*/  BRA.DIV UR4, `(.L_x_11039) ;  /* 0x0000011a04b47947 */ /* 0x000fea000b800000 */
.L_x_11236:
[----:B------:R-:W-:-:S03]  /*6ba0*/  UMOV UR4, 0xffffffff ;  /* 0xffffffff00047882 */ /* 0x000fc60000000000 */
[----:B------:R-:W-:Y:S05]  /*6bb0*/  BRA.DIV UR4, `(.L_x_11040) ;  /* 0x0000011a04d47947 */ /* 0x000fea000b800000 */
.L_x_11239:
[----:B------:R-:W-:-:S03]  /*6bc0*/  UMOV UR4, 0xffffffff ;  /* 0xffffffff00047882 */ /* 0x000fc60000000000 */
[----:B------:R-:W-:Y:S05]  /*6bd0*/  BRA.DIV UR4, `(.L_x_11041) ;  /* 0x0000011a04f47947 */ /* 0x000fea000b800000 */
.L_x_11242:
[----:B------:R-:W-:-:S03]  /*6be0*/  UMOV UR4, 0xffffffff ;  /* 0xffffffff00047882 */ /* 0x000fc60000000000 */
[----:B------:R-:W-:Y:S05]  /*6bf0*/  BRA.DIV UR4, `(.L_x_11042) ;  /* 0x0000011e04147947 */ /* 0x000fea000b800000 */
.L_x_11245:
[----:B------:R-:W-:-:S03]  /*6c00*/  UMOV UR4, 0xffffffff ;  /* 0xffffffff00047882 */ /* 0x000fc60000000000 */
[----:B------:R-:W-:Y:S05]  /*6c10*/  BRA.DIV UR4, `(.L_x_11043) ;  /* 0x0000011e04347947 */ /* 0x000fea000b800000 */
.L_x_11248:
[----:B------:R-:W1:Y:S01]  /*6c20*/  SYNCS.PHASECHK.TRANS64.TRYWAIT P2, [R18+URZ+0x22800], R7 ;  /* 0x02280007120075a7 */ /* 0x000e62000804017f */
        /* <DEDUP_REMOVED lines=35> */
[----:B-1----:R-:W-:Y:S06]  /*6e60*/  @!P2 BRA `(.L_x_11045) ;  /* 0x0000011800c8a947 */ /* 0x002fec0003800000 */
.L_x_11249:
[----:B------:R-:W-:Y:S05]  /*6e70*/  BSYNC B1 ;  /* 0x0000000000017941 */ /* 0x000fea0003800000 */
.L_x_11044:
[----:B------:R-:W-:Y:S01]  /*6e80*/  BSSY B1, `(.L_x_11046) ;  /* 0x0000068000017945 */ /* 0x000fe20003800000 */
[----:B------:R-:W-:Y:S02]  /*6e90*/  PRMT R46, R4, 0x7610, R46 ;  /* 0x00007610042e7816 */ /* 0x000fe4000000002e */
[----:B------:R-:W-:Y:S01]  /*6ea0*/  PRMT R48, R48, 0x5410, R5 ;  /* 0x0000541030307816 */ /* 0x000fe20000000005 */
[----:B------:R-:W-:Y:S06]  /*6eb0*/  @P0 BRA `(.L_x_11047) ;  /* 0x0000000400900947 */ /* 0x000fec0003800000 */
[----:B------:R-:W2:Y:S01]  /*6ec0*/  LDC R5, c[0x0][0x3d4] ;  /* 0x0000f500ff057b82 */ /* 0x000ea20000000800 */
[C---:B------:R-:W-:Y:S01]  /*6ed0*/  VIADD R4, R24.reuse, 0x10 ;  /* 0x0000001018047836 */ /* 0x040fe20000000000 */
[----:B------:R-:W-:Y:S01]  /*6ee0*/  BSSY B2, `(.L_x_11048) ;  /* 0x0000032000027945 */ /* 0x000fe20003800000 */
[----:B--2---:R-:W-:-:S03]  /*6ef0*/  ISETP.GE.AND P0, PT, R24, R5, PT ;  /* 0x000000051800720c */ /* 0x004fc60003f06270 */
[----:B------:R-:W-:-:S10]  /*6f00*/  ISETP.GE.AND P2, PT, R4, R5, PT ;  /* 0x000000050400720c */ /* 0x000fd40003f46270 */
[----:B------:R-:W-:Y:S05]  /*6f10*/  @P0 BRA `(.L_x_11049) ;  /* 0x0000000000b80947 */ /* 0x000fea0003800000 */
[----:B-1----:R-:W1:Y:S01]  /*6f20*/  LDS.128 R4, [R3+0x18400] ;  /* 0x0184000003047984 */ /* 0x002e620000000c00 */
        /* <DEDUP_REMOVED lines=12> */
[C---:B-1----:R-:W-:Y:S01]  /*6ff0*/  LOP3.LUT R11, R6.reuse, 0xffff0000, RZ, 0xc0, !PT ;  /* 0xffff0000060b7812 */ /* 0x042fe200078ec0ff */
        /* <DEDUP_REMOVED lines=32> */
.L_x_11049:
[----:B------:R-:W-:Y:S05]  /*7200*/  BSYNC B2 ;  /* 0x0000000000027941 */ /* 0x000fea0003800000 */
.L_x_11048:
[----:B------:R-:W-:Y:S05]  /*7210*/  @P2 BRA `(.L_x_11047) ;  /* 0x0000000000b82947 */ /* 0x000fea0003800000 */
[----:B-12---:R-:W1:Y:S01]  /*7220*/  LDS.128 R4, [R0] ;  /* 0x0000000000047984 */ /* 0x006e620000000c00 */
        /* <DEDUP_REMOVED lines=45> */
.L_x_11047:
[----:B------:R-:W-:Y:S05]  /*7500*/  BSYNC B1 ;  /* 0x0000000000017941 */ /* 0x000fea0003800000 */
.L_x_11046:
        /* <DEDUP_REMOVED lines=53> */
.L_x_11052:
[----:B------:R-:W-:Y:S05]  /*7860*/  BSYNC B1 ;  /* 0x0000000000017941 */ /* 0x000fea0003800000 */
.L_x_11051:
[----:B------:R-:W-:Y:S05]  /*7870*/  @P1 BRA `(.L_x_11050) ;  /* 0x0000001400c81947 */ /* 0x000fea0003800000 */
[----:B-12---:R-:W1:Y:S01]  /*7880*/  LDS.128 R4, [R0+0x2000] ;  /* 0x0020000000047984 */ /* 0x006e620000000c00 */
        /* <DEDUP_REMOVED lines=46> */
.L_x_11031:
[----:B------:R-:W1:Y:S01]  /*7b70*/  LDC R21, c[0x0][0x3d4] ;  /* 0x0000f500ff157b82 */ /* 0x000e620000000800 */
[-C--:B------:R-:W-:Y:S01]  /*7b80*/  ISETP.GE.AND P0, PT, R218, R56.reuse, PT ;  /* 0x00000038da00720c */ /* 0x080fe20003f06270 */
[----:B------:R-:W-:Y:S01]  /*7b90*/  ULDC.64 UR4, c[0x0][0x3c8] ;  /* 0x0000f20000047ab9 */ /* 0x000fe20000000a00 */
[----:B------:R-:W-:Y:S01]  /*7ba0*/  ISETP.GE.AND P1, PT, R19, R56, PT ;  /* 0x000000381300720c */ /* 0x000fe20003f26270 */
[----:B------:R-:W-:Y:S01]  /*7bb0*/  ULDC.64 UR6, c[0x0][0x3e0] ;  /* 0x0000f80000067ab9 */ /* 0x000fe20000000a00 */
[----:B------:R-:W-:Y:S02]  /*7bc0*/  CS2R R32, SRZ ;  /* 0x0000000000207805 */ /* 0x000fe4000001ff00 */
[----:B------:R-:W-:Y:S02]  /*7bd0*/  CS2R R34, SRZ ;  /* 0x0000000000227805 */ /* 0x000fe4000001ff00 */
[CC--:B-1----:R-:W-:Y:S02]  /*7be0*/  ISETP.GE.OR P0, PT, R16.reuse, R21.reuse, P0 ;  /* 0x000000151000720c */ /* 0x0c2fe40000706670 */
[----:B------:R-:W-:-:S11]  /*7bf0*/  ISETP.GE.OR P1, PT, R16, R21, P1 ;  /* 0x000000151000720c */ /* 0x000fd60000f26670 */
[----:B------:R-:W1:Y:S01]  /*7c00*/  @!P0 LDC.64 R14, c[0x0][0x3c8] ;  /* 0x0000f200ff0e8b82 */ /* 0x000e620000000a00 */
[----:B------:R-:W-:Y:S02]  /*7c10*/  @!P0 IADD3 R13, P2, P3, R26, R58, R53 ;  /* 0x0000003a1a0d8210 */ /* 0x000fe40007b5e035 */
[----:B------:R-:W-:Y:S02]  /*7c20*/  @!P1 IADD3 R9, P5, R53, R26, RZ ;  /* 0x0000001a35099210 */ /* 0x000fe40007fbe0ff */
[----:B------:R-:W-:Y:S02]  /*7c30*/  @!P0 IADD3.X R20, R27, R57, R52, P2, P3 ;  /* 0x000000391b148210 */ /* 0x000fe400017e6434 */
[----:B------:R-:W-:Y:S01]  /*7c40*/  @!P0 IADD3 R0, P3, P4, R28, R60, R55 ;  /* 0x0000003c1c008210 */ /* 0x000fe20007c7e037 */
[----:B------:R-:W2:Y:S01]  /*7c50*/  @!P0 LDC.64 R30, c[0x0][0x3e0] ;  /* 0x0000f800ff1e8b82 */ /* 0x000ea20000000a00 */
[----:B------:R-:W-:Y:S01]  /*7c60*/  @!P1 IADD3 R11, P2, R55, R28, RZ ;  /* 0x0000001c370b9210 */ /* 0x000fe20007f5e0ff */
[----:B------:R-:W-:Y:S01]  /*7c70*/  @!P1 IMAD.X R10, R52, 0x1, R27, P5 ;  /* 0x00000001340a9824 */ /* 0x000fe200028e061b */
[----:B------:R-:W-:-:S02]  /*7c80*/  @!P0 IADD3.X R3, R29, R59, R54, P3, P4 ;  /* 0x0000003b1d038210 */ /* 0x000fc40001fe8436 */
[----:B------:R-:W-:Y:S01]  /*7c90*/  @!P1 LEA R8, P5, R9, UR4, 0x1 ;  /* 0x0000000409089c11 */ /* 0x000fe2000f8a08ff */
[----:B------:R-:W-:-:S03]  /*7ca0*/  @!P1 IMAD.X R24, R54, 0x1, R29, P2 ;  /* 0x0000000136189824 */ /* 0x000fc600010e061d */
[----:B------:R-:W-:Y:S02]  /*7cb0*/  @!P1 LEA.HI.X R9, R9, UR5, R10, 0x1, P5 ;  /* 0x0000000509099c11 */ /* 0x000fe4000a8f0c0a */
[----:B------:R-:W-:Y:S02]  /*7cc0*/  @!P1 LEA R10, P2, R11, UR6, 0x1 ;  /* 0x000000060b0a9c11 */ /* 0x000fe4000f8408ff */
[----:B-1----:R-:W-:Y:S02]  /*7cd0*/  @!P0 LEA R12, P3, R13, R14, 0x1 ;  /* 0x0000000e0d0c8211 */ /* 0x002fe400078608ff */
[----:B------:R-:W-:Y:S02]  /*7ce0*/  CS2R R26, SRZ ;  /* 0x00000000001a7805 */ /* 0x000fe4000001ff00 */
[----:B------:R-:W-:Y:S02]  /*7cf0*/  @!P1 LEA.HI.X R11, R11, UR7, R24, 0x1, P2 ;  /* 0x000000070b0b9c11 */ /* 0x000fe400090f0c18 */
[----:B------:R-:W-:-:S02]  /*7d00*/  CS2R R28, SRZ ;  /* 0x00000000001c7805 */ /* 0x000fc4000001ff00 */
[----:B------:R-:W-:Y:S01]  /*7d10*/  @!P0 LEA.HI.X R13, R13, R15, R20, 0x1, P3 ;  /* 0x0000000f0d0d8211 */ /* 0x000fe200018f0c14 */
[----:B------:R1:W5:Y:S01]  /*7d20*/  @!P1 LDG.E.128 R32, desc[UR40][R8.64] ;  /* 0x0000002808209981 */ /* 0x000362000c1e1d00 */
[----:B--2---:R-:W-:-:S04]  /*7d30*/  @!P0 LEA R14, P4, R0, R30, 0x1 ;  /* 0x0000001e000e8211 */ /* 0x004fc800078808ff */
[----:B------:R-:W-:Y:S02]  /*7d40*/  @!P0 LEA.HI.X R15, R0, R31, R3, 0x1, P4 ;  /* 0x0000001f000f8211 */ /* 0x000fe400020f0c03 */
[----:B------:R-:W2:Y:S01]  /*7d50*/  LDC R0, c[0x0][0x428] ;  /* 0x00010a00ff007b82 */ /* 0x000ea20000000800 */
[----:B------:R-:W-:Y:S02]  /*7d60*/  CS2R R24, SRZ ;  /* 0x0000000000187805 */ /* 0x000fe4000001ff00 */
[----:B------:R-:W-:-:S04]  /*7d70*/  CS2R R30, SRZ ;  /* 0x00000000001e7805 */ /* 0x000fc8000001ff00 */
[----:B------:R-:W5:Y:S04]  /*7d80*/  @!P0 LDG.E.128 R24, desc[UR40][R12.64] ;  /* 0x000000280c188981 */ /* 0x000f68000c1e1d00 */
[----:B------:R-:W5:Y:S01]  /*7d90*/  @!P0 LDG.E.128 R28, desc[UR40][R14.64] ;  /* 0x000000280e1c8981 */ /* 0x000f62000c1e1d00 */
[----:B--2---:R-:W-:-:S13]  /*7da0*/  ISETP.NE.AND P0, PT, R0, 0x1, PT ;  /* 0x000000010000780c */ /* 0x004fda0003f05270 */
[----:B------:R-:W2:Y:S08]  /*7db0*/  @P0 LDC R0, c[0x0][0x42c] ;  /* 0x00010b00ff000b82 */ /* 0x000eb00000000800 */
[----:B-1----:R-:W1:Y:S01]  /*7dc0*/  @P0 LDC R9, c[0x0][0x430] ;  /* 0x00010c00ff090b82 */ /* 0x002e620000000800 */
[----:B------:R-:W-:-:S04]  /*7dd0*/  IMAD R3, R205, 0x80, R19 ;  /* 0x00000080cd037824 */ /* 0x000fc800078e0213 */
[----:B------:R-:W-:Y:S01]  /*7de0*/  IMAD R3, R232, 0x40, R3 ;  /* 0x00000040e8037824 */ /* 0x000fe200078e0203 */
[----:B------:R-:W-:Y:S02]  /*7df0*/  CS2R R36, SRZ ;  /* 0x0000000000247805 */ /* 0x000fe4000001ff00 */
[----:B------:R-:W-:Y:S01]  /*7e00*/  CS2R R38, SRZ ;  /* 0x0000000000267805 */ /* 0x000fe2000001ff00 */
[----:B------:R-:W-:-:S05]  /*7e10*/  IMAD.MOV.U32 R8, RZ, RZ, R44 ;  /* 0x000000ffff087224 */ /* 0x000fca00078e002c */
[----:B------:R3:W5:Y:S01]  /*7e20*/  @!P1 LDG.E.128 R36, desc[UR40][R10.64] ;  /* 0x000000280a249981 */ /* 0x000762000c1e1d00 */
[----:B--2---:R-:W-:-:S05]  /*7e30*/  @P0 IMAD.HI.U32 R0, R3, R0, RZ ;  /* 0x0000000003000227 */ /* 0x004fca00078e00ff */
[----:B-1----:R-:W-:-:S04]  /*7e40*/  @P0 SHF.R.U32.HI R3, RZ, R9, R0 ;  /* 0x00000009ff030219 */ /* 0x002fc80000011600 */
[----:B------:R-:W-:Y:S01]  /*7e50*/  SHF.R.S32.HI R41, RZ, 0x1f, R3 ;  /* 0x0000001fff297819 */ /* 0x000fe20000011403 */
[----:B------:R-:W-:Y:S02]  /*7e60*/  IMAD.MOV.U32 R9, RZ, RZ, R47 ;  /* 0x000000ffff097224 */ /* 0x000fe400078e002f */
[----:B---3--:R-:W-:Y:S02]  /*7e70*/  IMAD.MOV.U32 R10, RZ, RZ, R42 ;  /* 0x000000ffff0a7224 */ /* 0x008fe400078e002a */
        /* <DEDUP_REMOVED lines=16> */
.L_x_11252:
[----:B------:R-:W-:-:S03]  /*7f80*/  UMOV UR4, 0xffffffff ;  /* 0xffffffff00047882 */ /* 0x000fc60000000000 */
[----:B------:R-:W-:Y:S05]  /*7f90*/  BRA.DIV UR4, `(.L_x_11054) ;  /* 0x0000010a04b87947 */ /* 0x000fea000b800000 */
.L_x_11255:
[----:B------:R-:W-:-:S03]  /*7fa0*/  UMOV UR4, 0xffffffff ;  /* 0xffffffff00047882 */ /* 0x000fc60000000000 */
[----:B------:R-:W-:Y:S05]  /*7fb0*/  BRA.DIV UR4, `(.L_x_11055) ;  /* 0x0000010a04d87947 */ /* 0x000fea000b800000 */
.L_x_11258:
[----:B------:R-:W-:-:S03]  /*7fc0*/  UMOV UR4, 0xffffffff ;  /* 0xffffffff00047882 */ /* 0x000fc60000000000 */
[----:B------:R-:W-:Y:S05]  /*7fd0*/  BRA.DIV UR4, `(.L_x_11056) ;  /* 0x0000010a04f87947 */ /* 0x000fea000b800000 */
.L_x_11261:
[----:B------:R-:W-:-:S03]  /*7fe0*/  UMOV UR4, 0xffffffff ;  /* 0xffffffff00047882 */ /* 0x000fc60000000000 */
[----:B------:R-:W-:Y:S05]  /*7ff0*/  BRA.DIV UR4, `(.L_x_11057) ;  /* 0x0000010e04187947 */ /* 0x000fea000b800000 */
.L_x_11264:
[----:B------:R-:W-:Y:S01]  /*8000*/  UMOV UR4, 0xffffffff ;  /* 0xffffffff00047882 */ /* 0x000fe20000000000 */
[----:B------:R-:W-:Y:S02]  /*8010*/  LOP3.LUT R6, R6, 0xfffffffe, RZ, 0xc0, !PT ;  /* 0xfffffffe06067812 */ /* 0x000fe400078ec0ff */
[----:B------:R-:W-:Y:S05]  /*8020*/  BRA.DIV UR4, `(.L_x_11058) ;  /* 0x0000010e04347947 */ /* 0x000fea000b800000 */
.L_x_11267:
[----:B------:R-:W-:Y:S01]  /*8030*/  UMOV UR4, 0xffffffff ;  /* 0xffffffff00047882 */ /* 0x000fe20000000000 */
[----:B------:R-:W-:Y:S02]  /*8040*/  IMAD.IADD R6, R225, 0x1, -R6 ;  /* 0x00000001e1067824 */ /* 0x000fe400078e0a06 */
[----:B------:R-:W-:Y:S05]  /*8050*/  BRA.DIV UR4, `(.L_x_11059) ;  /* 0x0000010e04507947 */ /* 0x000fea000b800000 */
.L_x_11270:
[----:B------:R-:W-:Y:S01]  /*8060*/  UMOV UR4, 0xffffffff ;  /* 0xffffffff00047882 */ /* 0x000fe20000000000 */
[----:B------:R-:W-:Y:S02]  /*8070*/  SHF.L.U32 R3, R6, 0x1f, RZ ;  /* 0x0000001f06037819 */ /* 0x000fe400000006ff */
[----:B------:R-:W-:Y:S05]  /*8080*/  BRA.DIV UR4, `(.L_x_11060) ;  /* 0x0000010e046c7947 */ /* 0x000fea000b800000 */
.L_x_11273:
[----:B------:R-:W1:Y:S01]  /*8090*/  SYNCS.PHASECHK.TRANS64.TRYWAIT P1, [R18+URZ+0x22800], R3 ;  /* 0x02280003120075a7 */ /* 0x000e62000802017f */
        /* <DEDUP_REMOVED lines=33> */
.L_x_11274:
[----:B------:R-:W-:Y:S05]  /*82b0*/  BSYNC B1 ;  /* 0x0000000000017941 */ /* 0x000fea0003800000 */
.L_x_11061:
        /* <DEDUP_REMOVED lines=12> */
[----:B-1----:R-:W-:Y:S02]  /*8380*/  LOP3.LUT R3, R0, R7, RZ, 0x3c, !PT ;  /* 0x0000000700037212 */ /* 0x002fe400078e3cff */
[----:B------:R-:W-:Y:S01]  /*8390*/  SHF.R.U64 R0, R36, 0x10, R37 ;  /* 0x0000001024007819 */ /* 0x000fe20000001225 */
[C---:B------:R-:W-:Y:S01]  /*83a0*/  IMAD R5, R210.reuse, 0x200, R5 ;  /* 0x00000200d2057824 */ /* 0x040fe200078e0205 */
[----:B------:R-:W-:Y:S01]  /*83b0*/  SHF.R.U32.HI R43, RZ, 0x10, R39 ;  /* 0x00000010ff2b7819 */ /* 0x000fe20000011627 */
[----:B------:R-:W-:Y:S01]  /*83c0*/  IMAD R3, R210, 0x200, R3 ;  /* 0x00000200d2037824 */ /* 0x000fe200078e0203 */
[----:B------:R-:W-:Y:S01]  /*83d0*/  PRMT R33, R15, 0x5432, R12 ;  /* 0x000054320f217816 */ /* 0x000fe2000000000c */
[----:B------:R-:W-:Y:S01]  /*83e0*/  IMAD R50, R5, 0x2, R18 ;  /* 0x0000000205327824 */ /* 0x000fe200078e0212 */
[----:B------:R-:W-:Y:S01]  /*83f0*/  PRMT R38, R13, 0x5432, R0 ;  /* 0x000054320d267816 */ /* 0x000fe20000000000 */
[----:B------:R-:W-:Y:S01]  /*8400*/  IMAD R49, R3, 0x2, R18 ;  /* 0x0000000203317824 */ /* 0x000fe200078e0212 */
[----:B------:R-:W-:-:S02]  /*8410*/  SHF.R.U64 R3, R34, 0x10, R35 ;  /* 0x0000001022037819 */ /* 0x000fc40000001223 */
[----:B------:R-:W1:Y:S01]  /*8420*/  LDS.128 R4, [R50+0x18400] ;  /* 0x0184000032047984 */ /* 0x000e620000000c00 */
[----:B------:R-:W-:Y:S01]  /*8430*/  SHF.R.U32.HI R35, RZ, 0x10, R35 ;  /* 0x00000010ff237819 */ /* 0x000fe20000011623 */
[----:B------:R-:W-:Y:S01]  /*8440*/  IMAD.U32 R39, R38, 0x10000, RZ ;  /* 0x0001000026277824 */ /* 0x000fe200078e00ff */
[----:B------:R-:W-:Y:S01]  /*8450*/  SHF.R.U32.HI R41, RZ, 0x10, R37 ;  /* 0x00000010ff297819 */ /* 0x000fe20000011625 */
[----:B------:R-:W2:Y:S01]  /*8460*/  LDS.128 R8, [R49+0x18400] ;  /* 0x0184000031087984 */ /* 0x000ea20000000c00 */
[----:B------:R-:W-:Y:S01]  /*8470*/  PRMT R37, R20, 0x5410, R35 ;  /* 0x0000541014257816 */ /* 0x000fe20000000023 */
[----:B------:R-:W-:Y:S01]  /*8480*/  IMAD.U32 R35, R33, 0x10000, RZ ;  /* 0x0001000021237824 */ /* 0x000fe200078e00ff */
[C---:B------:R-:W-:Y:S02]  /*8490*/  PRMT R42, R14.reuse, 0x5432, R42 ;  /* 0x000054320e2a7816 */ /* 0x040fe4000000002a */
[----:B------:R-:W-:Y:S02]  /*84a0*/  PRMT R43, R14, 0x5410, R43 ;  /* 0x000054100e2b7816 */ /* 0x000fe4000000002b */
[----:B------:R-:W-:-:S02]  /*84b0*/  LOP3.LUT R38, R38, 0xffff0000, RZ, 0xc0, !PT ;  /* 0xffff000026267812 */ /* 0x000fc400078ec0ff */
[----:B------:R-:W-:Y:S02]  /*84c0*/  PRMT R41, R13, 0x5410, R41 ;  /* 0x000054100d297816 */ /* 0x000fe40000000029 */
[----:B------:R-:W-:Y:S02]  /*84d0*/  PRMT R34, R20, 0x5432, R32 ;  /* 0x0000543214227816 */ /* 0x000fe40000000020 */
[----:B------:R-:W-:Y:S02]  /*84e0*/  PRMT R36, R15, 0x5410, R3 ;  /* 0x000054100f247816 */ /* 0x000fe40000000003 */
[----:B------:R-:W-:Y:S01]  /*84f0*/  LOP3.LUT R33, R33, 0xffff0000, RZ, 0xc0, !PT ;  /* 0xffff000021217812 */ /* 0x000fe200078ec0ff */
[C---:B-1----:R-:W-:Y:S01]  /*8500*/  IMAD.U32 R14, R4.reuse, 0x10000, RZ ;  /* 0x00010000040e7824 */ /* 0x042fe200078e00ff */
[----:B------:R-:W-:Y:S01]  /*8510*/  LOP3.LUT R4, R4, 0xffff0000, RZ, 0xc0, !PT ;  /* 0xffff000004047812 */ /* 0x000fe200078ec0ff */
[C---:B------:R-:W-:Y:S01]  /*8520*/  IMAD.U32 R15, R5.reuse, 0x10000, RZ ;  /* 0x00010000050f7824 */ /* 0x040fe200078e00ff */
[----:B------:R-:W-:Y:S01]  /*8530*/  LOP3.LUT R5, R5, 0xffff0000, RZ, 0xc0, !PT ;  /* 0xffff000005057812 */ /* 0x000fe200078ec0ff */
[----:B--2---:R-:W-:-:S02]  /*8540*/  IMAD.U32 R0, R8, 0x10000, RZ ;  /* 0x0001000008007824 */ /* 0x004fc400078e00ff */
        /* <DEDUP_REMOVED lines=65> */
.L_x_11064:
[----:B------:R-:W-:Y:S05]  /*8960*/  BSYNC B1 ;  /* 0x0000000000017941 */ /* 0x000fea0003800000 */
.L_x_11063:
[----:B------:R-:W-:Y:S01]  /*8970*/  PRMT R14, R57, 0x5410, R56 ;  /* 0x00005410390e7816 */ /* 0x000fe20000000038 */
[----:B------:R-:W-:Y:S06]  /*8980*/  @P0 BRA `(.L_x_11050) ;  /* 0x0000000400840947 */ /* 0x000fec0003800000 */
[----:B------:R-:W-:Y:S01]  /*8990*/  IMAD.IADD R0, R16, 0x1, R21 ;  /* 0x0000000110007824 */ /* 0x000fe200078e0215 */
[----:B--2---:R-:W2:Y:S01]  /*89a0*/  LDS.128 R8, [R234+0x18400] ;  /* 0x01840000ea087984 */ /* 0x004ea20000000c00 */
[----:B------:R-:W-:Y:S02]  /*89b0*/  SHF.R.U64 R13, R24, 0x10, R25 ;  /* 0x00000010180d7819 */ /* 0x000fe40000001219 */
[----:B------:R-:W-:Y:S02]  /*89c0*/  SHF.R.U64 R34, R30, 0x10, R31 ;  /* 0x000000101e227819 */ /* 0x000fe4000000121f */
[----:B------:R-:W-:Y:S02]  /*89d0*/  LOP3.LUT R0, R203, 0x38, R0, 0xf8, !PT ;  /* 0x00000038cb007812 */ /* 0x000fe400078ef800 */
[----:B------:R-:W-:Y:S02]  /*89e0*/  SHF.R.U32.HI R24, RZ, 0x10, R25 ;  /* 0x00000010ff187819 */ /* 0x000fe40000011619 */
[----:B------:R-:W-:-:S02]  /*89f0*/  LOP3.LUT R0, R0, R237, RZ, 0x3c, !PT ;  /* 0x000000ed00007212 */ /* 0x000fc400078e3cff */
[--C-:B------:R-:W-:Y:S02]  /*8a00*/  SHF.R.U64 R12, R26, 0x10, R27.reuse ;  /* 0x000000101a0c7819 */ /* 0x100fe4000000121b */
[----:B------:R-:W-:Y:S01]  /*8a10*/  SHF.R.U32.HI R26, RZ, 0x10, R27 ;  /* 0x00000010ff1a7819 */ /* 0x000fe2000001161b */
[----:B-1----:R-:W-:Y:S01]  /*8a20*/  IMAD.IADD R3, R211, 0x1, R0 ;  /* 0x00000001d3037824 */ /* 0x002fe200078e0200 */
[--C-:B------:R-:W-:Y:S02]  /*8a30*/  SHF.R.U64 R0, R28, 0x10, R29.reuse ;  /* 0x000000101c007819 */ /* 0x100fe4000000121d */
[----:B------:R-:W-:Y:S01]  /*8a40*/  SHF.R.U32.HI R32, RZ, 0x10, R29 ;  /* 0x00000010ff207819 */ /* 0x000fe2000001161d */
[----:B------:R-:W-:Y:S01]  /*8a50*/  IMAD R3, R3, 0x2, R18 ;  /* 0x0000000203037824 */ /* 0x000fe200078e0212 */
[C---:B------:R-:W-:Y:S02]  /*8a60*/  PRMT R30, R51.reuse, 0x5432, R0 ;  /* 0x00005432331e7816 */ /* 0x040fe40000000000 */
[----:B------:R-:W-:-:S02]  /*8a70*/  PRMT R25, R51, 0x5410, R13 ;  /* 0x0000541033197816 */ /* 0x000fc4000000000d */
[----:B------:R-:W1:Y:S01]  /*8a80*/  LDS.128 R4, [R3+0x18400] ;  /* 0x0184000003047984 */ /* 0x000e620000000c00 */
        /* <DEDUP_REMOVED lines=11> */
[----:B--2---:R-:W-:Y:S01]  /*8b40*/  IMAD.U32 R0, R8, 0x10000, RZ ;  /* 0x0001000008007824 */ /* 0x004fe200078e00ff */
[----:B------:R-:W-:Y:S01]  /*8b50*/  LOP3.LUT R32, R32, 0xffff0000, RZ, 0xc0, !PT ;  /* 0xffff000020207812 */ /* 0x000fe200078ec0ff */
[C---:B------:R-:W-:Y:S01]  /*8b60*/  IMAD.U32 R12, R9.reuse, 0x10000, RZ ;  /* 0x00010000090c7824 */ /* 0x040fe200078e00ff */
[----:B------:R-:W-:Y:S01]  /*8b70*/  LOP3.LUT R9, R9, 0xffff0000, RZ, 0xc0, !PT ;  /* 0xffff000009097812 */ /* 0x000fe200078ec0ff */
[----:B------:R-:W-:Y:S01]  /*8b80*/  IMAD.U32 R14, R11, 0x10000, RZ ;  /* 0x000100000b0e7824 */ /* 0x000fe200078e00ff */
[----:B------:R-:W-:Y:S01]  /*8b90*/  LOP3.LUT R8, R8, 0xffff0000, RZ, 0xc0, !PT ;  /* 0xffff000008087812 */ /* 0x000fe200078ec0ff */
[C---:B------:R-:W-:Y:S01]  /*8ba0*/  IMAD.U32 R13, R10.reuse, 0x10000, RZ ;  /* 0x000100000a0d7824 */ /* 0x040fe200078e00ff */
[----:B------:R-:W-:-:S02]  /*8bb0*/  LOP3.LUT R10, R10, 0xffff0000, RZ, 0xc0, !PT ;  /* 0xffff00000a0a7812 */ /* 0x000fc400078ec0ff */
[----:B------:R-:W-:Y:S01]  /*8bc0*/  LOP3.LUT R11, R11, 0xffff0000, RZ, 0xc0, !PT ;  /* 0xffff00000b0b7812 */ /* 0x000fe200078ec0ff */
[C---:B-1----:R-:W-:Y:S01]  /*8bd0*/  IMAD.U32 R15, R4.reuse, 0x10000, RZ ;  /* 0x00010000040f7824 */ /* 0x042fe200078e00ff */
        /* <DEDUP_REMOVED lines=12> */
[----:B------:R-:W-:Y:S02]  /*8ca0*/  IMAD.U32 R31, R29, 0x10000, RZ ;  /* 0x000100001d1f7824 */ /* 0x000fe400078e00ff */
        /* <DEDUP_REMOVED lines=28> */
[C---:B------:R-:W-:Y:S01]  /*8e70*/  FMUL.FTZ R13, R6.reuse, R9 ;  /* 0x00000009060d7220 */ /* 0x040fe20000410000 */
[----:B------:R-:W-:Y:S01]  /*8e80*/  LOP3.LUT R0, R29, 0xffff0000, RZ, 0xc0, !PT ;  /* 0xffff00001d007812 */ /* 0x000fe200078ec0ff */
[----:B------:R-:W-:Y:S01]  /*8e90*/  FMUL.FTZ R12, R7, R4 ;  /* 0x00000004070c7220 */ /* 0x000fe20000410000 */
[----:B------:R-:W-:Y:S01]  /*8ea0*/  F2FP.BF16.F32.PACK_AB R28, R31, R26 ;  /* 0x0000001a1f1c723e */ /* 0x000fe200000010ff */
[-C--:B------:R-:W-:Y:S01]  /*8eb0*/  FMUL.FTZ R6, R6, R5.reuse ;  /* 0x0000000506067220 */ /* 0x080fe20000410000 */
[C---:B------:R-:W-:Y:S01]  /*8ec0*/  FFMA.FTZ R13, R10.reuse, R5, -R13 ;  /* 0x000000050a0d7223 */ /* 0x040fe2000001080d */
[-C--:B------:R-:W-:Y:S01]  /*8ed0*/  FMUL.FTZ R7, R7, R0.reuse ;  /* 0x0000000007077220 */ /* 0x080fe20000410000 */
[C---:B------:R-:W-:Y:S01]  /*8ee0*/  FFMA.FTZ R12, R11.reuse, R0, -R12 ;  /* 0x000000000b0c7223 */ /* 0x040fe2000001080c */
[----:B------:R-:W-:Y:S01]  /*8ef0*/  FFMA.FTZ R9, R10, R9, R6 ;  /* 0x000000090a097223 */ /* 0x000fe20000010006 */
[----:B------:R-:W-:Y:S01]  /*8f00*/  F2FP.BF16.F32.PACK_AB R29, R14, R41 ;  /* 0x000000290e1d723e */ /* 0x000fe200000010ff */
[----:B------:R-:W-:Y:S01]  /*8f10*/  FFMA.FTZ R4, R11, R4, R7 ;  /* 0x000000040b047223 */ /* 0x000fe20000010007 */
[----:B------:R-:W-:-:S02]  /*8f20*/  F2FP.BF16.F32.PACK_AB R30, R13, R20 ;  /* 0x000000140d1e723e */ /* 0x000fc400000010ff */
[----:B------:R-:W-:Y:S02]  /*8f30*/  F2FP.BF16.F32.PACK_AB R31, R12, R45 ;  /* 0x0000002d0c1f723e */ /* 0x000fe400000010ff */
[----:B------:R-:W-:Y:S02]  /*8f40*/  F2FP.BF16.F32.PACK_AB R48, R8, R39 ;  /* 0x000000270830723e */ /* 0x000fe400000010ff */
[----:B------:R-:W-:Y:S01]  /*8f50*/  F2FP.BF16.F32.PACK_AB R49, R32, R43 ;  /* 0x0000002b2031723e */ /* 0x000fe200000010ff */
[----:B------:R1:W-:Y:S01]  /*8f60*/  STS.128 [R234+0x18400], R28 ;  /* 0x0184001cea007388 */ /* 0x0003e20000000c00 */
[----:B------:R-:W-:Y:S02]  /*8f70*/  F2FP.BF16.F32.PACK_AB R50, R9, R24 ;  /* 0x000000180932723e */ /* 0x000fe400000010ff */
[----:B------:R-:W-:-:S05]  /*8f80*/  F2FP.BF16.F32.PACK_AB R51, R4, R37 ;  /* 0x000000250433723e */ /* 0x000fca00000010ff */
[----:B------:R1:W-:Y:S02]  /*8f90*/  STS.128 [R3+0x18400], R48 ;  /* 0x0184003003007388 */ /* 0x0003e40000000c00 */
.L_x_11050:
[----:B------:R-:W-:Y:S05]  /*8fa0*/  BSYNC B0 ;  /* 0x0000000000007941 */ /* 0x000fea0003800000 */
.L_x_11030:
        /* <DEDUP_REMOVED lines=8> */
.L_x_11027:
        /* <DEDUP_REMOVED lines=9> */
.L_x_11065:
[----:B------:R-:W-:Y:S01]  /*90c0*/  IMAD R20, R22, 0x8, R18 ;  /* 0x0000000816147824 */ /* 0x000fe200078e0212 */
[----:B------:R-:W-:-:S04]  /*90d0*/  SHF.L.U32 R73, R23, 0x1f, RZ ;  /* 0x0000001f17497819 */ /* 0x000fc800000006ff */
[----:B------:R3:W4:Y:S01]  /*90e0*/  SYNCS.PHASECHK.TRANS64.TRYWAIT P1, [R20+URZ+0x22830], R73 ;  /* 0x02283049140075a7 */ /* 0x000722000802017f */
[----:B------:R-:W-:Y:S05]  /*90f0*/  @!P0 BRA `(.L_x_11066) ;  /* 0x0000000000048947 */ /* 0x000fea0003800000 */
[----:B------:R-:W-:Y:S01]  /*9100*/  BPT.TRAP 0x1 ;  /* 0x000000040000795c */ /* 0x000fe20000300000 */
.L_x_11066:
        /* <DEDUP_REMOVED lines=9> */
.L_x_11067:
[----:B------:R-:W-:Y:S01]  /*91a0*/  IMAD R6, R22, 0x300, R9 ;  /* 0x0000030016067824 */ /* 0x000fe200078e0209 */
[----:B------:R-:W-:Y:S05]  /*91b0*/  WARPSYNC.ALL ;  /* 0x0000000000007948 */ /* 0x000fea0003800000 */
[----:B-1----:R-:W-:Y:S01]  /*91c0*/  IMAD.MOV.U32 R7, RZ, RZ, 0x40000040 ;  /* 0x40000040ff077424 */ /* 0x002fe200078e00ff */
        /* <DEDUP_REMOVED lines=15> */
[----:B------:R-:W-:Y:S02]  /*92c0*/  R2UR UR4, R14 ;  /* 0x000000000e0472ca */ /* 0x000fe400000e0000 */
[----:B------:R-:W-:-:S02]  /*92d0*/  R2UR UR5, R15 ;  /* 0x000000000f0572ca */ /* 0x000fc400000e0000 */
[----:B------:R-:W-:Y:S01]  /*92e0*/  R2UR UR6, R10 ;  /* 0x000000000a0672ca */ /* 0x000fe200000e0000 */
[C---:B------:R-:W-:Y:S01]  /*92f0*/  VIADD R10, R6.reuse, 0x4 ;  /* 0x00000004060a7836 */ /* 0x040fe20000000000 */
[----:B------:R-:W-:Y:S01]  /*9300*/  R2UR UR7, R11 ;  /* 0x000000000b0772ca */ /* 0x000fe200000e0000 */
[----:B------:R-:W-:Y:S02]  /*9310*/  IMAD.MOV.U32 R11, RZ, RZ, 0x40000040 ;  /* 0x40000040ff0b7424 */ /* 0x000fe400078e00ff */
[----:B------:R-:W-:Y:S01]  /*9320*/  VIADD R6, R6, 0x6 ;  /* 0x0000000606067836 */ /* 0x000fe20000000000 */
[----:B-1----:R-:W-:Y:S01]  /*9330*/  LOP3.LUT R72, R72, 0x7f, RZ, 0xc0, !PT ;  /* 0x0000007f48487812 */ /* 0x002fe200078ec0ff */
[----:B------:R-:W-:Y:S02]  /*9340*/  WARPGROUP.DEPBAR.LE gsb0, 0x0 ;  /* 0x00008000000079c5 */ /* 0x000fe40000010000 */
        /* <DEDUP_REMOVED lines=14> */
[----:B------:R-:W-:Y:S02]  /*9430*/  R2UR UR7, R7 ;  /* 0x00000000070772ca */ /* 0x000fe400000e0000 */
[----:B------:R-:W-:Y:S01]  /*9440*/  IADD3 R7, -R202, 0x61, R3 ;  /* 0x00000061ca077810 */ /* 0x000fe20007ffe103 */
[----:B------:R-:W-:-:S04]  /*9450*/  VIADD R3, R3, 0x60 ;  /* 0x0000006003037836 */ /* 0x000fc80000000000 */
[C---:B------:R-:W-:Y:S02]  /*9460*/  IMAD R0, R212.reuse, -0x2, R7 ;  /* 0xfffffffed4007824 */ /* 0x040fe400078e0207 */
[----:B------:R-:W-:Y:S02]  /*9470*/  IMAD R7, R205, 0x80, R213 ;  /* 0x00000080cd077824 */ /* 0x000fe400078e02d5 */
        /* <DEDUP_REMOVED lines=84> */
[----:B------:R-:W1:Y:S01]  /*99c0*/  SHFL.BFLY PT, R6, R27, 0x2, 0x1f ;  /* 0x0c401f001b067f89 */ /* 0x000e6200000e0000 */
[----:B------:R-:W-:Y:S02]  /*99d0*/  FSEL R25, R25, -INF , P3 ;  /* 0xff80000019197808 */ /* 0x000fe40001800000 */
        /* <DEDUP_REMOVED lines=8> */
[----:B-1----:R-:W-:Y:S01]  /*9a60*/  FMNMX.FTZ R30, R27, R6, !PT ;  /* 0x000000061b1e7209 */ /* 0x002fe20007810000 */
[----:B------:R-:W-:Y:S01]  /*9a70*/  IMAD.U32 R6, RZ, RZ, UR4 ;  /* 0x00000004ff067e24 */ /* 0x000fe2000f8e00ff */
[----:B------:R-:W-:Y:S02]  /*9a80*/  FSEL R27, R24, -INF , P2 ;  /* 0xff800000181b7808 */ /* 0x000fe40001000000 */
[----:B------:R-:W-:Y:S01]  /*9a90*/  ISETP.GT.AND P2, PT, R3, 0x10, PT ;  /* 0x000000100300780c */ /* 0x000fe20003f44270 */
[----:B------:R-:W1:Y:S01]  /*9aa0*/  SHFL.BFLY PT, R31, R30, 0x1, 0x1f ;  /* 0x0c201f001e1f7f89 */ /* 0x000e6200000e0000 */
[----:B------:R-:W-:-:S02]  /*9ab0*/  FMNMX.FTZ R0, R27, R25, !PT ;  /* 0x000000191b007209 */ /* 0x000fc40007810000 */
[----:B------:R-:W-:Y:S02]  /*9ac0*/  FSEL R35, R32, -INF , P2 ;  /* 0xff80000020237808 */ /* 0x000fe40001000000 */
[----:B------:R-:W-:Y:S02]  /*9ad0*/  ISETP.GT.AND P2, PT, R3, 0x18, PT ;  /* 0x000000180300780c */ /* 0x000fe40003f44270 */
        /* <DEDUP_REMOVED lines=9> */
[----:B-1----:R-:W-:-:S02]  /*9b70*/  FMNMX.FTZ R8, R30, R31, !PT ;  /* 0x0000001f1e087209 */ /* 0x002fc40007810000 */
[----:B------:R-:W-:Y:S02]  /*9b80*/  FSEL R31, R28, -INF , P4 ;  /* 0xff8000001c1f7808 */ /* 0x000fe40002000000 */
[C---:B------:R-:W-:Y:S01]  /*9b90*/  FSETP.NEU.FTZ.AND P3, PT, R8.reuse, -INF , PT ;  /* 0xff8000000800780b */ /* 0x040fe20003f7d000 */
[----:B------:R-:W-:Y:S01]  /*9ba0*/  FMUL.FTZ R7, R8, R6 ;  /* 0x0000000608077220 */ /* 0x000fe20000410000 */
[----:B------:R-:W-:Y:S02]  /*9bb0*/  FMNMX.FTZ R0, R31, R0, !PT ;  /* 0x000000001f007209 */ /* 0x000fe40007810000 */
[----:B------:R-:W-:Y:S02]  /*9bc0*/  FSEL R51, R48, -INF , P2 ;  /* 0xff80000030337808 */ /* 0x000fe40001000000 */
[----:B------:R-:W-:Y:S02]  /*9bd0*/  FMNMX.FTZ R0, R29, R0, !PT ;  /* 0x000000001d007209 */ /* 0x000fe40007810000 */
[----:B------:R-:W-:-:S02]  /*9be0*/  FSEL R30, R7, RZ, P3 ;  /* 0x000000ff071e7208 */ /* 0x000fc40001800000 */
[----:B------:R-:W-:Y:S02]  /*9bf0*/  FMNMX.FTZ R0, R35, R0, !PT ;  /* 0x0000000023007209 */ /* 0x000fe40007810000 */
[----:B------:R-:W-:Y:S01]  /*9c00*/  ISETP.GT.AND P2, PT, R3, 0x38, PT ;  /* 0x000000380300780c */ /* 0x000fe20003f44270 */
[--C-:B------:R-:W-:Y:S01]  /*9c10*/  FFMA.FTZ R26, R26, R6, -R30.reuse ;  /* 0x000000061a1a7223 */ /* 0x100fe2000001081e */
[----:B------:R-:W-:Y:S01]  /*9c20*/  FMNMX.FTZ R24, R33, R0, !PT ;  /* 0x0000000021187209 */ /* 0x000fe20007810000 */
[--C-:B------:R-:W-:Y:S01]  /*9c30*/  FFMA.FTZ R153, R75, R6, -R30.reuse ;  /* 0x000000064b997223 */ /* 0x100fe2000001081e */
[----:B------:R-:W-:Y:S01]  /*9c40*/  ISETP.GT.AND P1, PT, R3, 0x39, PT ;  /* 0x000000390300780c */ /* 0x000fe20003f24270 */
[----:B------:R1:W-:Y:S01]  /*9c50*/  MUFU.EX2 R0, R26 ;  /* 0x0000001a00007308 */ /* 0x0003e20000000800 */
[----:B------:R-:W-:Y:S01]  /*9c60*/  FMNMX.FTZ R24, R39, R24, !PT ;  /* 0x0000001827187209 */ /* 0x000fe20007810000 */
[-CC-:B------:R-:W-:Y:S01]  /*9c70*/  FFMA.FTZ R155, R77, R6.reuse, -R30.reuse ;  /* 0x000000064d9b7223 */ /* 0x180fe2000001081e */
[----:B------:R-:W-:Y:S01]  /*9c80*/  FSEL R55, R52, -INF , P2 ;  /* 0xff80000034377808 */ /* 0x000fe20001000000 */
[--C-:B------:R-:W-:Y:S01]  /*9c90*/  FFMA.FTZ R79, R79, R6, -R30.reuse ;  /* 0x000000064f4f7223 */ /* 0x100fe2000001081e */
[----:B------:R-:W-:Y:S01]  /*9ca0*/  FMNMX.FTZ R24, R37, R24, !PT ;  /* 0x0000001825187209 */ /* 0x000fe20007810000 */
[--C-:B------:R-:W-:Y:S01]  /*9cb0*/  FFMA.FTZ R157, R81, R6, -R30.reuse ;  /* 0x00000006519d7223 */ /* 0x100fe2000001081e */
[----:B------:R-:W-:Y:S01]  /*9cc0*/  ISETP.GT.AND P2, PT, R3, 0x40, PT ;  /* 0x000000400300780c */ /* 0x000fe20003f44270 */
[----:B------:R-:W4:Y:S01]  /*9cd0*/  MUFU.EX2 R153, R153 ;  /* 0x0000009900997308 */ /* 0x000f220000000800 */
[----:B------:R-:W-:Y:S01]  /*9ce0*/  FMNMX.FTZ R24, R43, R24, !PT ;  /* 0x000000182b187209 */ /* 0x000fe20007810000 */
[-CC-:B------:R-:W-:Y:S01]  /*9cf0*/  FFMA.FTZ R83, R83, R6.reuse, -R30.reuse ;  /* 0x0000000653537223 */ /* 0x180fe2000001081e */
[----:B------:R-:W-:Y:S01]  /*9d00*/  FSEL R53, R53, -INF , P1 ;  /* 0xff80000035357808 */ /* 0x000fe20000800000 */
[--C-:B------:R-:W-:Y:S01]  /*9d10*/  FFMA.FTZ R159, R85, R6, -R30.reuse ;  /* 0x00000006559f7223 */ /* 0x100fe2000001081e */
[----:B-1----:R-:W-:Y:S01]  /*9d20*/  FMNMX.FTZ R26, R41, R24, !PT ;  /* 0x00000018291a7209 */ /* 0x002fe20007810000 */
[--C-:B------:R-:W-:Y:S01]  /*9d30*/  FFMA.FTZ R87, R87, R6, -R30.reuse ;  /* 0x0000000657577223 */ /* 0x100fe2000001081e */
[----:B------:R-:W-:Y:S01]  /*9d40*/  ISETP.GT.AND P1, PT, R3, 0x41, PT ;  /* 0x000000410300780c */ /* 0x000fe20003f24270 */
[----:B------:R-:W-:Y:S01]  /*9d50*/  MUFU.EX2 R155, R155 ;  /* 0x0000009b009b7308 */ /* 0x000fe20000000800 */
        /* <DEDUP_REMOVED lines=8> */
[----:B------:R-:W-:Y:S01]  /*9de0*/  FMNMX.FTZ R26, R51, R26, !PT ;  /* 0x0000001a331a7209 */ /* 0x000fe20007810000 */
[----:B----4-:R-:W-:Y:S01]  /*9df0*/  FADD.FTZ R48, R153, R0 ;  /* 0x0000000099307221 */ /* 0x010fe20000010000 */
[----:B------:R-:W-:Y:S01]  /*9e00*/  FSEL R57, R57, -INF , P1 ;  /* 0xff80000039397808 */ /* 0x000fe20000800000 */
[--C-:B------:R-:W-:Y:S01]  /*9e10*/  FFMA.FTZ R95, R95, R6, -R30.reuse ;  /* 0x000000065f5f7223 */ /* 0x100fe2000001081e */
[----:B------:R-:W-:Y:S01]  /*9e20*/  FMNMX.FTZ R28, R49, R26, !PT ;  /* 0x0000001a311c7209 */ /* 0x000fe20007810000 */
        /* <DEDUP_REMOVED lines=30> */
[----:B------:R-:W-:Y:S01]  /*a010*/  FFMA.FTZ R30, R119, R6, -R30 ;  /* 0x00000006771e7223 */ /* 0x000fe2000001081e */
[----:B------:R-:W-:-:S02]  /*a020*/  ISETP.GT.AND P1, PT, R3, 0x59, PT ;  /* 0x000000590300780c */ /* 0x000fc40003f24270 */
[----:B------:R-:W-:Y:S01]  /*a030*/  FSEL R71, R68, -INF , P2 ;  /* 0xff80000044477808 */ /* 0x000fe20001000000 */
[----:B------:R-:W-:Y:S01]  /*a040*/  MUFU.EX2 R89, R89 ;  /* 0x0000005900597308 */ /* 0x000fe20000000800 */
[----:B------:R-:W-:Y:S02]  /*a050*/  FMNMX.FTZ R28, R65, R28, !PT ;  /* 0x0000001c411c7209 */ /* 0x000fe40007810000 */
[----:B------:R-:W-:Y:S02]  /*a060*/  FSEL R69, R69, -INF , P1 ;  /* 0xff80000045457808 */ /* 0x000fe40000800000 */
[----:B------:R-:W-:Y:S02]  /*a070*/  FMNMX.FTZ R28, R71, R28, !PT ;  /* 0x0000001c471c7209 */ /* 0x000fe40007810000 */
[----:B------:R-:W-:Y:S01]  /*a080*/  F2FP.BF16.F32.PACK_AB R153, R0, R153 ;  /* 0x000000990099723e */ /* 0x000fe200000010ff */
[----:B------:R-:W1:Y:S01]  /*a090*/  MUFU.EX2 R34, R91 ;  /* 0x0000005b00227308 */ /* 0x000e620000000800 */
[----:B------:R-:W-:-:S05]  /*a0a0*/  FMNMX.FTZ R28, R69, R28, !PT ;  /* 0x0000001c451c7209 */ /* 0x000fca0007810000 */
[----:B------:R-:W4:Y:S02]  /*a0b0*/  SHFL.BFLY PT, R3, R28, 0x2, 0x1f ;  /* 0x0c401f001c037f89 */ /* 0x000f2400000e0000 */
[----:B------:R-:W-:Y:S08]  /*a0c0*/  MUFU.EX2 R93, R93 ;  /* 0x0000005d005d7308 */ /* 0x000ff00000000800 */
[----:B------:R-:W0:Y:S01]  /*a0d0*/  MUFU.EX2 R36, R95 ;  /* 0x0000005f00247308 */ /* 0x000e220000000800 */
[----:B-1----:R-:W-:-:S07]  /*a0e0*/  F2FP.BF16.F32.PACK_AB R161, R34, R89 ;  /* 0x0000005922a1723e */ /* 0x002fce00000010ff */
[----:B------:R-:W-:Y:S01]  /*a0f0*/  MUFU.EX2 R97, R97 ;  /* 0x0000006100617308 */ /* 0x000fe20000000800 */
[----:B----4-:R-:W-:-:S07]  /*a100*/  FMNMX.FTZ R3, R28, R3, !PT ;  /* 0x000000031c037209 */ /* 0x010fce0007810000 */
[----:B------:R-:W1:Y:S01]  /*a110*/  MUFU.EX2 R38, R99 ;  /* 0x0000006300267308 */ /* 0x000e620000000800 */
[----:B0-----:R-:W-:Y:S01]  /*a120*/  F2FP.BF16.F32.PACK_AB R163, R36, R93 ;  /* 0x0000005d24a3723e */ /* 0x001fe200000010ff */
[----:B------:R-:W0:Y:S06]  /*a130*/  SHFL.BFLY PT, R28, R3, 0x1, 0x1f ;  /* 0x0c201f00031c7f89 */ /* 0x000e2c00000e0000 */
[----:B------:R-:W-:Y:S08]  /*a140*/  MUFU.EX2 R101, R101 ;  /* 0x0000006500657308 */ /* 0x000ff00000000800 */
[----:B------:R-:W4:Y:S01]  /*a150*/  MUFU.EX2 R40, R103 ;  /* 0x0000006700287308 */ /* 0x000f220000000800 */
[----:B-1----:R-:W-:-:S07]  /*a160*/  F2FP.BF16.F32.PACK_AB R165, R38, R97 ;  /* 0x0000006126a5723e */ /* 0x002fce00000010ff */
[----:B------:R-:W-:Y:S01]  /*a170*/  MUFU.EX2 R105, R105 ;  /* 0x0000006900697308 */ /* 0x000fe20000000800 */
[----:B0-----:R-:W-:-:S04]  /*a180*/  FMNMX.FTZ R7, R3, R28, !PT ;  /* 0x0000001c03077209 */ /* 0x001fc80007810000 */
[C---:B------:R-:W-:Y:S01]  /*a190*/  FSETP.NEU.FTZ.AND P1, PT, R7.reuse, -INF , PT ;  /* 0xff8000000700780b */ /* 0x040fe20003f3d000 */
[-C--:B------:R-:W-:Y:S02]  /*a1a0*/  FMUL.FTZ R3, R7, R6.reuse ;  /* 0x0000000607037220 */ /* 0x080fe40000410000 */
[----:B------:R-:W-:Y:S01]  /*a1b0*/  MUFU.EX2 R42, R107 ;  /* 0x0000006b002a7308 */ /* 0x000fe20000000800 */
[----:B----4-:R-:W-:Y:S02]  /*a1c0*/  F2FP.BF16.F32.PACK_AB R167, R40, R101 ;  /* 0x0000006528a7723e */ /* 0x010fe400000010ff */
[----:B------:R-:W-:Y:S01]  /*a1d0*/  FSEL R28, R3, RZ, P1 ;  /* 0x000000ff031c7208 */ /* 0x000fe20000800000 */
[----:B------:R-:W-:Y:S01]  /*a1e0*/  FADD.FTZ R3, R155, R48 ;  /* 0x000000309b037221 */ /* 0x000fe20000010000 */
[----:B------:R-:W-:Y:S02]  /*a1f0*/  ISETP.NE.AND P1, PT, R72, RZ, PT ;  /* 0x000000ff4800720c */ /* 0x000fe40003f25270 */
[----:B------:R-:W0:Y:S01]  /*a200*/  S2R R72, SR_TID.X ;  /* 0x0000000000487919 */ /* 0x000e220000002100 */
[-CC-:B------:R-:W-:Y:S01]  /*a210*/  FFMA.FTZ R27, R27, R6.reuse, -R28.reuse ;  /* 0x000000061b1b7223 */ /* 0x180fe2000001081c */
[-CC-:B------:R-:W-:Y:S01]  /*a220*/  FFMA.FTZ R25, R25, R6.reuse, -R28.reuse ;  /* 0x0000000619197223 */ /* 0x180fe2000001081c */
[-CC-:B------:R-:W-:Y:S01]  /*a230*/  FFMA.FTZ R31, R31, R6.reuse, -R28.reuse ;  /* 0x000000061f1f7223 */ /* 0x180fe2000001081c */
[-CC-:B------:R-:W-:Y:S01]  /*a240*/  FFMA.FTZ R29, R29, R6.reuse, -R28.reuse ;  /* 0x000000061d1d7223 */ /* 0x180fe2000001081c */
[-CC-:B------:R-:W-:Y:S01]  /*a250*/  FFMA.FTZ R35, R35, R6.reuse, -R28.reuse ;  /* 0x0000000623237223 */ /* 0x180fe2000001081c */
[----:B------:R1:W-:Y:S01]  /*a260*/  MUFU.EX2 R152, R25 ;  /* 0x0000001900987308 */ /* 0x0003e20000000800 */
[-CC-:B------:R-:W-:Y:S01]  /*a270*/  FFMA.FTZ R33, R33, R6.reuse, -R28.reuse ;  /* 0x0000000621217223 */ /* 0x180fe2000001081c */
[----:B------:R-:W-:Y:S01]  /*a280*/  FADD.FTZ R48, R24, R3 ;  /* 0x0000000318307221 */ /* 0x000fe20000010000 */
[-CC-:B------:R-:W-:Y:S01]  /*a290*/  FFMA.FTZ R39, R39, R6.reuse, -R28.reuse ;  /* 0x0000000627277223 */ /* 0x180fe2000001081c */
[-CC-:B------:R-:W-:Y:S01]  /*a2a0*/  FFMA.FTZ R37, R37, R6.reuse, -R28.reuse ;  /* 0x0000000625257223 */ /* 0x180fe2000001081c */
[-C--:B------:R-:W-:Y:S01]  /*a2b0*/  FFMA.FTZ R43, R43, R6.reuse, -R28 ;  /* 0x000000062b2b7223 */ /* 0x080fe2000001081c */
[----:B------:R-:W-:Y:S01]  /*a2c0*/  FADD.FTZ R3, R157, R48 ;  /* 0x000000309d037221 */ /* 0x000fe20000010000 */
[-CC-:B------:R-:W-:Y:S01]  /*a2d0*/  FFMA.FTZ R41, R41, R6.reuse, -R28.reuse ;  /* 0x0000000629297223 */ /* 0x180fe2000001081c */
[----:B------:R-:W4:Y:S01]  /*a2e0*/  MUFU.EX2 R27, R27 ;  /* 0x0000001b001b7308 */ /* 0x000f220000000800 */
[-CC-:B------:R-:W-:Y:S01]  /*a2f0*/  FFMA.FTZ R47, R47, R6.reuse, -R28.reuse ;  /* 0x000000062f2f7223 */ /* 0x180fe2000001081c */
[----:B------:R-:W-:Y:S01]  /*a300*/  FADD.FTZ R50, R26, R3 ;  /* 0x000000031a327221 */ /* 0x000fe20000010000 */
[-CC-:B------:R-:W-:Y:S01]  /*a310*/  FFMA.FTZ R45, R45, R6.reuse, -R28.reuse ;  /* 0x000000062d2d7223 */ /* 0x180fe2000001081c */
[-CC-:B------:R-:W-:Y:S01]  /*a320*/  FFMA.FTZ R51, R51, R6.reuse, -R28.reuse ;  /* 0x0000000633337223 */ /* 0x180fe2000001081c */
[-C--:B------:R-:W-:Y:S01]  /*a330*/  FFMA.FTZ R49, R49, R6.reuse, -R28 ;  /* 0x0000000631317223 */ /* 0x080fe2000001081c */
[----:B-1----:R-:W-:Y:S01]  /*a340*/  FADD.FTZ R25, R159, R50 ;  /* 0x000000329f197221 */ /* 0x002fe20000010000 */
[-CC-:B------:R-:W-:Y:S01]  /*a350*/  FFMA.FTZ R55, R55, R6.reuse, -R28.reuse ;  /* 0x0000000637377223 */ /* 0x180fe2000001081c */
[----:B------:R-:W1:Y:S01]  /*a360*/  MUFU.EX2 R31, R31 ;  /* 0x0000001f001f7308 */ /* 0x000e620000000800 */
[-CC-:B------:R-:W-:Y:S01]  /*a370*/  FFMA.FTZ R53, R53, R6.reuse, -R28.reuse ;  /* 0x0000000635357223 */ /* 0x180fe2000001081c */
[----:B------:R-:W-:Y:S01]  /*a380*/  FADD.FTZ R50, R32, R25 ;  /* 0x0000001920327221 */ /* 0x000fe20000010000 */
[-CC-:B------:R-:W-:Y:S01]  /*a390*/  FFMA.FTZ R59, R59, R6.reuse, -R28.reuse ;  /* 0x000000063b3b7223 */ /* 0x180fe2000001081c */
[-CC-:B------:R-:W-:Y:S01]  /*a3a0*/  FFMA.FTZ R57, R57, R6.reuse, -R28.reuse ;  /* 0x0000000639397223 */ /* 0x180fe2000001081c */
[-CC-:B------:R-:W-:Y:S01]  /*a3b0*/  FFMA.FTZ R63, R63, R6.reuse, -R28.reuse ;  /* 0x000000063f3f7223 */ /* 0x180fe2000001081c */
[----:B------:R-:W-:Y:S01]  /*a3c0*/  F2FP.BF16.F32.PACK_AB R155, R24, R155 ;  /* 0x0000009b189b723e */ /* 0x000fe200000010ff */
[-C--:B------:R-:W-:Y:S01]  /*a3d0*/  FFMA.FTZ R61, R61, R6.reuse, -R28 ;  /* 0x000000063d3d7223 */ /* 0x080fe2000001081c */
[----:B------:R2:W3:Y:S01]  /*a3e0*/  MUFU.EX2 R154, R29 ;  /* 0x0000001d009a7308 */ /* 0x0004e20000000800 */
[----:B----4-:R-:W-:Y:S01]  /*a3f0*/  FADD.FTZ R48, R27, R152 ;  /* 0x000000981b307221 */ /* 0x010fe20000010000 */
[----:B0-----:R-:W-:Y:S01]  /*a400*/  SHF.R.U32.HI R72, RZ, 0x7, R72 ;  /* 0x00000007ff487819 */ /* 0x001fe20000011648 */
[-CC-:B------:R-:W-:Y:S01]  /*a410*/  FFMA.FTZ R67, R67, R6.reuse, -R28.reuse ;  /* 0x0000000643437223 */ /* 0x180fe2000001081c */
[-CC-:B------:R-:W-:Y:S01]  /*a420*/  FFMA.FTZ R65, R65, R6.reuse, -R28.reuse ;  /* 0x0000000641417223 */ /* 0x180fe2000001081c */
[-CC-:B------:R-:W-:Y:S01]  /*a430*/  FFMA.FTZ R71, R71, R6.reuse, -R28.reuse ;  /* 0x0000000647477223 */ /* 0x180fe2000001081c */
[----:B------:R-:W-:Y:S01]  /*a440*/  IADD3 R176, -R72, 0xb, RZ ;  /* 0x0000000b48b07810 */ /* 0x000fe20007ffe1ff */
[----:B------:R-:W-:Y:S01]  /*a450*/  FFMA.FTZ R28, R69, R6, -R28 ;  /* 0x00000006451c7223 */ /* 0x000fe2000001081c */
[----:B------:R-:W0:Y:S01]  /*a460*/  MUFU.EX2 R35, R35 ;  /* 0x0000002300237308 */ /* 0x000e220000000800 */
[----:B-1----:R-:W-:Y:S01]  /*a470*/  FADD.FTZ R3, R31, R48 ;  /* 0x000000301f037221 */ /* 0x002fe20000010000 */
[----:B--2---:R-:W-:Y:S01]  /*a480*/  FADD.FTZ R29, R89, R50 ;  /* 0x00000032591d7221 */ /* 0x004fe20000010000 */
[----:B------:R-:W-:-:S02]  /*a490*/  F2FP.BF16.F32.PACK_AB R157, R26, R157 ;  /* 0x0000009d1a9d723e */ /* 0x000fc400000010ff */
[----:B------:R-:W-:Y:S01]  /*a4a0*/  F2FP.BF16.F32.PACK_AB R159, R32, R159 ;  /* 0x0000009f209f723e */ /* 0x000fe200000010ff */
[----:B------:R-:W-:Y:S01]  /*a4b0*/  FADD.FTZ R50, R34, R29 ;  /* 0x0000001d22327221 */ /* 0x000fe20000010000 */
[----:B------:R-:W-:Y:S01]  /*a4c0*/  F2FP.BF16.F32.PACK_AB R169, R42, R105 ;  /* 0x000000692aa9723e */ /* 0x000fe200000010ff */
[----:B------:R-:W1:Y:S01]  /*a4d0*/  MUFU.EX2 R156, R33 ;  /* 0x00000021009c7308 */ /* 0x000e620000000800 */
[----:B---3--:R-:W-:Y:S01]  /*a4e0*/  FADD.FTZ R48, R154, R3 ;  /* 0x000000039a307221 */ /* 0x008fe20000010000 */
[----:B------:R-:W-:Y:S02]  /*a4f0*/  @!P1 VIADD R3, R20, 0x22840 ;  /* 0x0002284014039836 */ /* 0x000fe40000000000 */
[----:B------:R-:W-:Y:S01]  /*a500*/  FADD.FTZ R29, R93, R50 ;  /* 0x000000325d1d7221 */ /* 0x000fe20000010000 */
[----:B------:R-:W-:Y:S02]  /*a510*/  F2FP.BF16.F32.PACK_AB R152, R152, R27 ;  /* 0x0000001b9898723e */ /* 0x000fe400000010ff */
[----:B------:R-:W-:Y:S01]  /*a520*/  F2FP.BF16.F32.PACK_AB R154, R154, R31 ;  /* 0x0000001f9a9a723e */ /* 0x000fe200000010ff */
[----:B------:R-:W-:Y:S01]  /*a530*/  FADD.FTZ R50, R36, R29 ;  /* 0x0000001d24327221 */ /* 0x000fe20000010000 */
[----:B------:R-:W2:Y:S01]  /*a540*/  MUFU.EX2 R39, R39 ;  /* 0x0000002700277308 */ /* 0x000ea20000000800 */
[----:B0-----:R-:W-:Y:S01]  /*a550*/  FADD.FTZ R25, R35, R48 ;  /* 0x0000003023197221 */ /* 0x001fe20000010000 */
[----:B------:R-:W-:Y:S01]  /*a560*/  @!P1 PRMT R3, RZ, 0x654, R3 ;  /* 0x00000654ff039816 */ /* 0x000fe20000000003 */
[----:B------:R0:W-:Y:S06]  /*a570*/  BAR.ARV R176, 0x100 ;  /* 0x000400b00000751d */ /* 0x0001ec0000002000 */
[----:B------:R-:W3:Y:S01]  /*a580*/  MUFU.EX2 R158, R37 ;  /* 0x00000025009e7308 */ /* 0x000ee20000000800 */
[C---:B-1----:R-:W-:Y:S01]  /*a590*/  FADD.FTZ R48, R156.reuse, R25 ;  /* 0x000000199c307221 */ /* 0x042fe20000010000 */
[----:B------:R1:W-:Y:S01]  /*a5a0*/  @!P1 SYNCS.ARRIVE.TRANS64.RED.A1T0 RZ, [R3+URZ], RZ ;  /* 0x000000ff03ff99a7 */ /* 0x0003e2000810043f */
[----:B------:R-:W-:-:S05]  /*a5b0*/  F2FP.BF16.F32.PACK_AB R156, R156, R35 ;  /* 0x000000239c9c723e */ /* 0x000fca00000010ff */
[----:B------:R-:W1:Y:S01]  /*a5c0*/  MUFU.EX2 R43, R43 ;  /* 0x0000002b002b7308 */ /* 0x000e620000000800 */
[----:B--2---:R-:W-:-:S07]  /*a5d0*/  FADD.FTZ R25, R39, R48 ;  /* 0x0000003027197221 */ /* 0x004fce0000010000 */
[----:B------:R-:W2:Y:S01]  /*a5e0*/  MUFU.EX2 R160, R41 ;  /* 0x0000002900a07308 */ /* 0x000ea20000000800 */
[C---:B---3--:R-:W-:Y:S01]  /*a5f0*/  FADD.FTZ R48, R158.reuse, R25 ;  /* 0x000000199e307221 */ /* 0x048fe20000010000 */
[----:B------:R-:W-:Y:S01]  /*a600*/  FADD.FTZ R25, R97, R50 ;  /* 0x0000003261197221 */ /* 0x000fe20000010000 */
[----:B------:R-:W-:-:S03]  /*a610*/  F2FP.BF16.F32.PACK_AB R158, R158, R39 ;  /* 0x000000279e9e723e */ /* 0x000fc600000010ff */
[----:B------:R-:W-:Y:S02]  /*a620*/  FADD.FTZ R50, R38, R25 ;  /* 0x0000001926327221 */ /* 0x000fe40000010000 */
[----:B------:R-:W3:Y:S01]  /*a630*/  MUFU.EX2 R47, R47 ;  /* 0x0000002f002f7308 */ /* 0x000ee20000000800 */
[----:B-1----:R-:W-:Y:S01]  /*a640*/  FADD.FTZ R3, R43, R48 ;  /* 0x000000302b037221 */ /* 0x002fe20000010000 */
[----:B------:R-:W-:-:S04]  /*a650*/  FADD.FTZ R25, R101, R50 ;  /* 0x0000003265197221 */ /* 0x000fc80000010000 */
[----:B------:R-:W-:Y:S02]  /*a660*/  FADD.FTZ R50, R40, R25 ;  /* 0x0000001928327221 */ /* 0x000fe40000010000 */
[----:B------:R-:W1:Y:S01]  /*a670*/  MUFU.EX2 R162, R45 ;  /* 0x0000002d00a27308 */ /* 0x000e620000000800 */
[C---:B--2---:R-:W-:Y:S01]  /*a680*/  FADD.FTZ R48, R160.reuse, R3 ;  /* 0x00000003a0307221 */ /* 0x044fe20000010000 */
[----:B------:R-:W-:Y:S01]  /*a690*/  FADD.FTZ R25, R105, R50 ;  /* 0x0000003269197221 */ /* 0x000fe20000010000 */
[----:B------:R-:W-:-:S03]  /*a6a0*/  F2FP.BF16.F32.PACK_AB R160, R160, R43 ;  /* 0x0000002ba0a0723e */ /* 0x000fc600000010ff */
[----:B------:R-:W-:Y:S02]  /*a6b0*/  FADD.FTZ R24, R42, R25 ;  /* 0x000000192a187221 */ /* 0x000fe40000010000 */
        /* <DEDUP_REMOVED lines=43> */
[----:B--2---:R-:W-:Y:S01]  /*a970*/  FADD.FTZ R3, R71, R24 ;  /* 0x0000001847037221 */ /* 0x004fe20000010000 */
[C---:B---3--:R-:W-:Y:S01]  /*a980*/  FADD.FTZ R0, R30.reuse, R25 ;  /* 0x000000191e007221 */ /* 0x048fe20000010000 */
[----:B------:R-:W-:Y:S02]  /*a990*/  F2FP.BF16.F32.PACK_AB R175, R30, R117 ;  /* 0x000000751eaf723e */ /* 0x000fe400000010ff */
[C---:B-1----:R-:W-:Y:S01]  /*a9a0*/  FADD.FTZ R3, R28.reuse, R3 ;  /* 0x000000031c037221 */ /* 0x042fe20000010000 */
[----:B------:R-:W-:Y:S01]  /*a9b0*/  F2FP.BF16.F32.PACK_AB R174, R28, R71 ;  /* 0x000000471cae723e */ /* 0x000fe200000010ff */
[----:B0-----:R-:W-:Y:S06]  /*a9c0*/  @!P0 BRA `(.L_x_11069) ;  /* 0x0000000000048947 */ /* 0x001fec0003800000 */
[----:B------:R-:W-:Y:S01]  /*a9d0*/  BPT.TRAP 0x1 ;  /* 0x000000040000795c */ /* 0x000fe20000300000 */
.L_x_11069:
[----:B------:R0:W1:Y:S01]  /*a9e0*/  SYNCS.PHASECHK.TRANS64.TRYWAIT P2, [R20+URZ+0x22850], R73 ;  /* 0x02285049140075a7 */ /* 0x000062000804017f */
[----:B------:R-:W-:Y:S05]  /*a9f0*/  @!P0 BRA `(.L_x_11070) ;  /* 0x0000000000048947 */ /* 0x000fea0003800000 */
[----:B------:R-:W-:Y:S01]  /*aa00*/  BPT.TRAP 0x1 ;  /* 0x000000040000795c */ /* 0x000fe20000300000 */
.L_x_11070:
[----:B------:R-:W-:Y:S04]  /*aa10*/  BSSY B0, `(.L_x_11071) ;  /* 0x0000004000007945 */ /* 0x000fe80003800000 */
[----:B-1----:R-:W-:Y:S05]  /*aa20*/  @P2 BRA `(.L_x_11072) ;  /* 0x0000000000082947 */ /* 0x002fea0003800000 */
[----:B------:R-:W1:Y:S02]  /*aa30*/  SYNCS.PHASECHK.TRANS64.TRYWAIT P2, [R20+URZ+0x22850], R73 ;  /* 0x02285049140075a7 */ /* 0x000e64000804017f */
[----:B-1----:R-:W-:Y:S05]  /*aa40*/  @!P2 BRA `(.L_x_11073) ;  /* 0x000000e4004ca947 */ /* 0x002fea0003800000 */
.L_x_11072:
[----:B------:R-:W-:Y:S05]  /*aa50*/  BSYNC B0 ;  /* 0x0000000000007941 */ /* 0x000fea0003800000 */
.L_x_11071:
[----:B------:R-:W-:Y:S05]  /*aa60*/  WARPSYNC.ALL ;  /* 0x0000000000007948 */ /* 0x000fea0003800000 */
[----:B------:R-:W-:Y:S01]  /*aa70*/  R2UR UR4, R18 ;  /* 0x00000000120472ca */ /* 0x000fe200000e0000 */
[----:B------:R2:W-:Y:S01]  /*aa80*/  BAR.SYNC.DEFER_BLOCKING R21, 0x100 ;  /* 0x000400150000751d */ /* 0x0005e20000010000 */
[----:B------:R-:W-:Y:S02]  /*aa90*/  IMAD.MOV.U32 R179, RZ, RZ, 0xc00 ;  /* 0x00000c00ffb37424 */ /* 0x000fe400078e00ff */
[----:B01----:R-:W-:-:S03]  /*aaa0*/  @!P1 VIADD R20, R20, 0x22860 ;  /* 0x0002286014149836 */ /* 0x003fc60000000000 */
[----:B------:R-:W-:Y:S01]  /*aab0*/  ULDC UR46, c[0x0][0x988] ;  /* 0x00026200002e7ab9 */ /* 0x000fe20000000800 */
[----:B------:R-:W-:Y:S01]  /*aac0*/  ULDC UR47, c[0x0][0x988] ;  /* 0x00026200002f7ab9 */ /* 0x000fe20000000800 */
        /* <DEDUP_REMOVED lines=38> */
[----:B------:R-:W-:Y:S01]  /*ad30*/  R2UR UR6, R152 ;  /* 0x00000000980672ca */ /* 0x000fe200000e0000 */
[----:B------:R-:W-:Y:S01]  /*ad40*/  IMAD.IADD R152, R204, 0x1, -R202 ;  /* 0x00000001cc987824 */ /* 0x000fe200078e0aca */
[----:B------:R-:W-:-:S03]  /*ad50*/  R2UR UR7, R153 ;  /* 0x00000000990772ca */ /* 0x000fc600000e0000 */
[----:B------:R-:W-:-:S04]  /*ad60*/  IMAD R152, R205, 0x80, R152 ;  /* 0x00000080cd987824 */ /* 0x000fc800078e0298 */
[----:B------:R-:W-:-:S05]  /*ad70*/  IMAD.HI R152, R152, 0x2aaaaaab, RZ ;  /* 0x2aaaaaab98987827 */ /* 0x000fca00078e02ff */
[----:B--2---:R-:W-:Y:S01]  /*ad80*/  SHF.R.U32.HI R21, RZ, 0x1f, R152 ;  /* 0x0000001fff157819 */ /* 0x004fe20000011698 */
[----:B------:R-:W-:Y:S02]  /*ad90*/  WARPGROUP.DEPBAR.LE gsb0, 0x0 ;  /* 0x00008000000079c5 */ /* 0x000fe40000010000 */
[----:B------:R-:W-:-:S10]  /*ada0*/  WARPGROUP.ARRIVE ;  /* 0x00000000000079c5 */ /* 0x000fd40000000000 */
        /* <DEDUP_REMOVED lines=9> */
[----:B0-----:R-:W-:Y:S01]  /*ae40*/  LEA.HI.SX32 R20, R152, R21, 0x1c ;  /* 0x0000001598147211 */ /* 0x001fe200078fe2ff */
[----:B------:R-:W-:-:S03]  /*ae50*/  VIADD R21, R177, 0xfffffffe ;  /* 0xfffffffeb1157836 */ /* 0x000fc60000000000 */
[----:B------:R-:W-:-:S04]  /*ae60*/  VIMNMX R20, RZ, R20, !PT ;  /* 0x00000014ff147248 */ /* 0x000fc80007fe0100 */
[----:B------:R-:W-:-:S13]  /*ae70*/  ISETP.GE.AND P2, PT, R21, R20, PT ;  /* 0x000000141500720c */ /* 0x000fda0003f46270 */
[----:B------:R-:W-:Y:S05]  /*ae80*/  @!P2 BRA `(.L_x_11074) ;  /* 0x000000240094a947 */ /* 0x000fea0003800000 */
[----:B------:R-:W-:Y:S02]  /*ae90*/  IMAD.MOV.U32 R219, RZ, RZ, R8 ;  /* 0x000000ffffdb7224 */ /* 0x000fe400078e0008 */
[----:B------:R-:W-:-:S07]  /*aea0*/  IMAD.MOV.U32 R220, RZ, RZ, R7 ;  /* 0x000000ffffdc7224 */ /* 0x000fce00078e0007 */
.L_x_11084:
        /* <DEDUP_REMOVED lines=8> */
.L_x_11075:
[----:B------:R-:W-:Y:S01]  /*af30*/  IMAD R206, R22, 0x8, R18 ;  /* 0x0000000816ce7824 */ /* 0x000fe200078e0212 */
[----:B------:R-:W-:-:S04]  /*af40*/  SHF.L.U32 R207, R23, 0x1f, RZ ;  /* 0x0000001f17cf7819 */ /* 0x000fc800000006ff */
[----:B------:R0:W1:Y:S01]  /*af50*/  SYNCS.PHASECHK.TRANS64.TRYWAIT P2, [R206+URZ+0x22830], R207 ;  /* 0x022830cfce0075a7 */ /* 0x000062000804017f */
[----:B------:R-:W-:Y:S05]  /*af60*/  @!P0 BRA `(.L_x_11076) ;  /* 0x0000000000048947 */ /* 0x000fea0003800000 */
[----:B------:R-:W-:Y:S01]  /*af70*/  BPT.TRAP 0x1 ;  /* 0x000000040000795c */ /* 0x000fe20000300000 */
.L_x_11076:
[----:B------:R-:W-:Y:S02]  /*af80*/  IMAD R6, R22, 0x300, R9 ;  /* 0x0000030016067824 */ /* 0x000fe400078e0209 */
[----:B------:R-:W-:Y:S01]  /*af90*/  IMAD.MOV.U32 R7, RZ, RZ, 0x40000040 ;  /* 0x40000040ff077424 */ /* 0x000fe200078e00ff */
[----:B-1----:R-:W-:Y:S06]  /*afa0*/  @P2 BRA `(.L_x_11077) ;  /* 0x0000000000082947 */ /* 0x002fec0003800000 */
[----:B------:R-:W1:Y:S02]  /*afb0*/  SYNCS.PHASECHK.TRANS64.TRYWAIT P2, [R206+URZ+0x22830], R207 ;  /* 0x022830cfce0075a7 */ /* 0x000e64000804017f */
[----:B-1----:R-:W-:Y:S05]  /*afc0*/  @!P2 BRA `(.L_x_11078) ;  /* 0x000000e00000a947 */ /* 0x002fea0003800000 */
.L_x_11077:
[----:B------:R-:W-:Y:S05]  /*afd0*/  WARPSYNC.ALL ;  /* 0x0000000000007948 */ /* 0x000fea0003800000 */
[C---:B------:R-:W-:Y:S01]  /*afe0*/  R2UR UR6, R6.reuse ;  /* 0x00000000060672ca */ /* 0x040fe200000e0000 */
[C---:B------:R-:W-:Y:S01]  /*aff0*/  VIADD R152, R6.reuse, 0x2 ;  /* 0x0000000206987836 */ /* 0x040fe20000000000 */
[----:B------:R-:W-:Y:S01]  /*b000*/  R2UR UR7, R7 ;  /* 0x00000000070772ca */ /* 0x000fe200000e0000 */
[----:B------:R-:W-:Y:S01]  /*b010*/  VIADD R154, R6, 0x4 ;  /* 0x00000004069a7836 */ /* 0x000fe20000000000 */
[----:B------:R-:W-:Y:S01]  /*b020*/  R2UR UR4, R4 ;  /* 0x00000000040472ca */ /* 0x000fe200000e0000 */
[----:B------:R-:W-:Y:S01]  /*b030*/  IMAD.MOV.U32 R153, RZ, RZ, 0x40000040 ;  /* 0x40000040ff997424 */ /* 0x000fe200078e00ff */
[----:B------:R-:W-:Y:S01]  /*b040*/  R2UR UR5, R5 ;  /* 0x00000000050572ca */ /* 0x000fe200000e0000 */
[----:B------:R-:W-:Y:S01]  /*b050*/  IMAD.MOV.U32 R155, RZ, RZ, 0x40000040 ;  /* 0x40000040ff9b7424 */ /* 0x000fe200078e00ff */
[----:B------:R-:W-:Y:S01]  /*b060*/  R2UR UR10, R152 ;  /* 0x00000000980a72ca */ /* 0x000fe200000e0000 */
[----:B------:R-:W2:Y:S01]  /*b070*/  LDL.LU R224, [R1] ;  /* 0x0000000001e07983 */ /* 0x000ea20000300800 */
[----:B------:R-:W-:Y:S01]  /*b080*/  R2UR UR11, R153 ;  /* 0x00000000990b72ca */ /* 0x000fe200000e0000 */
[----:B------:R-:W-:Y:S01]  /*b090*/  VIADD R6, R6, 0x6 ;  /* 0x0000000606067836 */ /* 0x000fe20000000000 */
[----:B------:R-:W-:Y:S01]  /*b0a0*/  R2UR UR14, R154 ;  /* 0x000000009a0e72ca */ /* 0x000fe200000e0000 */
[----:B------:R-:W-:Y:S01]  /*b0b0*/  IMAD.MOV.U32 R7, RZ, RZ, 0x40000040 ;  /* 0x40000040ff077424 */ /* 0x000fe200078e00ff */
[----:B------:R-:W-:Y:S01]  /*b0c0*/  R2UR UR15, R155 ;  /* 0x000000009b0f72ca */ /* 0x000fe200000e0000 */
[----:B------:R-:W3:Y:S01]  /*b0d0*/  S2R R227, SR_TID.X ;  /* 0x0000000000e37919 */ /* 0x000ee20000002100 */
[----:B------:R-:W-:Y:S01]  /*b0e0*/  WARPGROUP.ARRIVE ;  /* 0x00000000000079c5 */ /* 0x000fe20000000000 */
[----:B------:R-:W-:-:S02]  /*b0f0*/  R2UR UR8, R14 ;  /* 0x000000000e0872ca */ /* 0x000fc400000e0000 */
[----:B------:R-:W-:Y:S02]  /*b100*/  R2UR UR9, R15 ;  /* 0x000000000f0972ca */ /* 0x000fe400000e0000 */
[----:B------:R-:W-:Y:S01]  /*b110*/  R2UR UR12, R12 ;  /* 0x000000000c0c72ca */ /* 0x000fe200000e0000 */
[----:B------:R-:W-:Y:S01]  /*b120*/  HGMMA.64x96x16.F32.BF16 R152, gdesc[UR4], RZ, !UPT, gsb0 ;  /* 0x01600000049879f0 */ /* 0x000fe2000c0018ff */
[----:B------:R-:W-:Y:S02]  /*b130*/  R2UR UR13, R13 ;  /* 0x000000000d0d72ca */ /* 0x000fe400000e0000 */
[----:B------:R-:W-:Y:S01]  /*b140*/  R2UR UR6, R6 ;  /* 0x00000000060672ca */ /* 0x000fe200000e0000 */
[----:B------:R-:W-:Y:S01]  /*b150*/  IMAD.SHL.U32 R6, R205, 0x80, RZ ;  /* 0x00000080cd067824 */ /* 0x000fe200078e00ff */
[----:B------:R-:W-:Y:S02]  /*b160*/  R2UR UR7, R7 ;  /* 0x00000000070772ca */ /* 0x000fe400000e0000 */
[----:B------:R-:W-:Y:S01]  /*b170*/  R2UR UR4, R10 ;  /* 0x000000000a0472ca */ /* 0x000fe200000e0000 */
[----:B------:R-:W-:Y:S01]  /*b180*/  IMAD R7, R21, -0x60, R6 ;  /* 0xffffffa015077824 */ /* 0x000fe200078e0206 */
[----:B------:R-:W-:-:S04]  /*b190*/  R2UR UR5, R11 ;  /* 0x000000000b0572ca */ /* 0x000fc800000e0000 */
[----:B------:R-:W-:-:S05]  /*b1a0*/  IADD3 R7, R7, 0x1, R204 ;  /* 0x0000000107077810 */ /* 0x000fca0007ffe0cc */
[----:B------:R-:W-:-:S04]  /*b1b0*/  IMAD.IADD R7, R7, 0x1, -R202 ;  /* 0x0000000107077824 */ /* 0x000fc800078e0aca */
        /* <DEDUP_REMOVED lines=9> */
[----:B------:R-:W-:Y:S01]  /*b250*/  HGMMA.64x96x16.F32.BF16 R152, gdesc[UR12], R152, gsb0 ;  /* 0x016000000c9879f0 */ /* 0x000fe20008001898 */
[----:B--2---:R-:W-:-:S04]  /*b260*/  LOP3.LUT R224, R224, 0xfffffeff, RZ, 0xc0, !PT ;  /* 0xfffffeffe0e07812 */ /* 0x004fc800078ec0ff */
[----:B------:R-:W-:-:S04]  /*b270*/  @P1 LOP3.LUT R224, R224, 0x100, RZ, 0xfc, !PT ;  /* 0x00000100e0e01812 */ /* 0x000fc800078efcff */
[----:B------:R-:W-:-:S04]  /*b280*/  LOP3.LUT R224, R224, 0xffffff7f, RZ, 0xc0, !PT ;  /* 0xffffff7fe0e07812 */ /* 0x000fc800078ec0ff */
[----:B------:R-:W-:-:S04]  /*b290*/  @P0 LOP3.LUT R224, R224, 0x80, RZ, 0xfc, !PT ;  /* 0x00000080e0e00812 */ /* 0x000fc800078efcff */
[----:B------:R-:W-:Y:S01]  /*b2a0*/  LOP3.LUT R224, R224, 0xfffffdff, RZ, 0xc0, !PT ;  /* 0xfffffdffe0e07812 */ /* 0x000fe200078ec0ff */
        /* <DEDUP_REMOVED lines=73> */
[----:B------:R-:W-:-:S05]  /*b740*/  FMNMX.FTZ R222, R197, R8, !PT ;  /* 0x00000008c5de7209 */ /* 0x000fca0007810000 */
[----:B------:R-:W2:Y:S02]  /*b750*/  SHFL.BFLY PT, R7, R222, 0x2, 0x1f ;  /* 0x0c401f00de077f89 */ /* 0x000ea400000e0000 */
[----:B--2---:R-:W-:-:S05]  /*b760*/  FMNMX.FTZ R223, R222, R7, !PT ;  /* 0x00000007dedf7209 */ /* 0x004fca0007810000 */
[----:B------:R-:W2:Y:S02]  /*b770*/  SHFL.BFLY PT, R8, R223, 0x1, 0x1f ;  /* 0x0c201f00df087f89 */ /* 0x000ea400000e0000 */
[----:B--2---:R-:W-:Y:S01]  /*b780*/  FMNMX.FTZ R7, R223, R8, !PT ;  /* 0x00000008df077209 */ /* 0x004fe20007810000 */
[----:B------:R-:W-:Y:S02]  /*b790*/  VIADD R8, R6, 0x8 ;  /* 0x0000000806087836 */ /* 0x000fe40000000000 */
[----:B------:R-:W-:Y:S01]  /*b7a0*/  IMAD.U32 R6, RZ, RZ, UR47 ;  /* 0x0000002fff067e24 */ /* 0x000fe2000f8e00ff */
[----:B------:R-:W-:Y:S02]  /*b7b0*/  FSETP.NEU.FTZ.AND P2, PT, R7, -INF , PT ;  /* 0xff8000000700780b */ /* 0x000fe40003f5d000 */
[C---:B------:R-:W-:Y:S02]  /*b7c0*/  ISETP.GT.AND P3, PT, R8.reuse, RZ, PT ;  /* 0x000000ff0800720c */ /* 0x040fe40003f64270 */
[----:B------:R-:W-:-:S02]  /*b7d0*/  ISETP.GT.AND P5, PT, R8, 0x1, PT ;  /* 0x000000010800780c */ /* 0x000fc40003fa4270 */
[----:B------:R-:W-:Y:S02]  /*b7e0*/  FSEL R154, R154, -INF , P3 ;  /* 0xff8000009a9a7808 */ /* 0x000fe40001800000 */
[C---:B------:R-:W-:Y:S02]  /*b7f0*/  ISETP.GT.AND P4, PT, R8.reuse, 0x8, PT ;  /* 0x000000080800780c */ /* 0x040fe40003f84270 */
        /* <DEDUP_REMOVED lines=8> */
[----:B------:R-:W-:Y:S02]  /*b880*/  FSEL R163, R163, -INF , P4 ;  /* 0xff800000a3a37808 */ /* 0x000fe40002000000 */
[----:B------:R-:W-:-:S02]  /*b890*/  FSEL R166, R166, -INF , P3 ;  /* 0xff800000a6a67808 */ /* 0x000fc40001800000 */
[----:B------:R-:W-:Y:S02]  /*b8a0*/  FSEL R221, R7, RZ, P2 ;  /* 0x000000ff07dd7208 */ /* 0x000fe40001000000 */
[C---:B------:R-:W-:Y:S02]  /*b8b0*/  ISETP.GT.AND P5, PT, R8.reuse, 0x19, PT ;  /* 0x000000190800780c */ /* 0x040fe40003fa4270 */
[C---:B------:R-:W-:Y:S01]  /*b8c0*/  ISETP.GT.AND P4, PT, R8.reuse, 0x20, PT ;  /* 0x000000200800780c */ /* 0x040fe20003f84270 */
[----:B------:R-:W-:Y:S01]  /*b8d0*/  FADD.FTZ R220, -R221, R220 ;  /* 0x000000dcdddc7221 */ /* 0x000fe20000010100 */
[C---:B------:R-:W-:Y:S01]  /*b8e0*/  ISETP.GT.AND P3, PT, R8.reuse, 0x21, PT ;  /* 0x000000210800780c */ /* 0x040fe20003f64270 */
[----:B------:R-:W-:Y:S01]  /*b8f0*/  FMUL.FTZ R221, R7, R6 ;  /* 0x0000000607dd7220 */ /* 0x000fe20000410000 */
[----:B------:R-:W-:Y:S02]  /*b900*/  ISETP.GT.AND P1, PT, R8, 0x41, PT ;  /* 0x000000410800780c */ /* 0x000fe40003f24270 */
[----:B------:R-:W-:-:S02]  /*b910*/  FSEL R167, R167, -INF , P5 ;  /* 0xff800000a7a77808 */ /* 0x000fc40002800000 */
[----:B------:R-:W-:Y:S02]  /*b920*/  FSEL R170, R170, -INF , P4 ;  /* 0xff800000aaaa7808 */ /* 0x000fe40002000000 */
[----:B------:R-:W-:Y:S02]  /*b930*/  FSEL R171, R171, -INF , P3 ;  /* 0xff800000abab7808 */ /* 0x000fe40001800000 */
[C---:B------:R-:W-:Y:S02]  /*b940*/  ISETP.GT.AND P5, PT, R8.reuse, 0x28, PT ;  /* 0x000000280800780c */ /* 0x040fe40003fa4270 */
[C---:B------:R-:W-:Y:S02]  /*b950*/  ISETP.GT.AND P4, PT, R8.reuse, 0x29, PT ;  /* 0x000000290800780c */ /* 0x040fe40003f84270 */
[----:B------:R-:W-:Y:S02]  /*b960*/  ISETP.GT.AND P3, PT, R8, 0x30, PT ;  /* 0x000000300800780c */ /* 0x000fe40003f64270 */
[----:B------:R-:W-:-:S02]  /*b970*/  FSEL R174, R174, -INF , P5 ;  /* 0xff800000aeae7808 */ /* 0x000fc40002800000 */
[----:B------:R-:W-:Y:S02]  /*b980*/  FSEL R175, R175, -INF , P4 ;  /* 0xff800000afaf7808 */ /* 0x000fe40002000000 */
[----:B------:R-:W-:Y:S02]  /*b990*/  FSEL R178, R178, -INF , P3 ;  /* 0xff800000b2b27808 */ /* 0x000fe40001800000 */
[C---:B------:R-:W-:Y:S02]  /*b9a0*/  ISETP.GT.AND P5, PT, R8.reuse, 0x31, PT ;  /* 0x000000310800780c */ /* 0x040fe40003fa4270 */
[C---:B------:R-:W-:Y:S02]  /*b9b0*/  ISETP.GT.AND P4, PT, R8.reuse, 0x38, PT ;  /* 0x000000380800780c */ /* 0x040fe40003f84270 */
[----:B------:R-:W-:Y:S02]  /*b9c0*/  ISETP.GT.AND P3, PT, R8, 0x39, PT ;  /* 0x000000390800780c */ /* 0x000fe40003f64270 */
[----:B------:R-:W-:-:S02]  /*b9d0*/  FSEL R221, R221, RZ, P2 ;  /* 0x000000ffdddd7208 */ /* 0x000fc40001000000 */
[----:B------:R-:W-:Y:S02]  /*b9e0*/  FSEL R179, R179, -INF , P5 ;  /* 0xff800000b3b37808 */ /* 0x000fe40002800000 */
[----:B------:R-:W-:Y:S01]  /*b9f0*/  FSEL R182, R182, -INF , P4 ;  /* 0xff800000b6b67808 */ /* 0x000fe20002000000 */
[-CC-:B------:R-:W-:Y:S01]  /*ba00*/  FFMA.FTZ R152, R152, R6.reuse, -R221.reuse ;  /* 0x0000000698987223 */ /* 0x180fe200000108dd */
[----:B------:R-:W-:Y:S01]  /*ba10*/  @P1 LOP3.LUT R224, R224, 0x200, RZ, 0xfc, !PT ;  /* 0x00000200e0e01812 */ /* 0x000fe200078efcff */
[-CC-:B------:R-:W-:Y:S01]  /*ba20*/  FFMA.FTZ R153, R153, R6.reuse, -R221.reuse ;  /* 0x0000000699997223 */ /* 0x180fe200000108dd */
[----:B------:R-:W-:Y:S01]  /*ba30*/  FSEL R183, R183, -INF , P3 ;  /* 0xff800000b7b77808 */ /* 0x000fe20001800000 */
[-CC-:B------:R-:W-:Y:S01]  /*ba40*/  FFMA.FTZ R156, R156, R6.reuse, -R221.reuse ;  /* 0x000000069c9c7223 */ /* 0x180fe200000108dd */
[C---:B------:R-:W-:Y:S01]  /*ba50*/  ISETP.GT.AND P0, PT, R8.reuse, 0x48, PT ;  /* 0x000000480800780c */ /* 0x040fe20003f04270 */
[----:B------:R-:W-:Y:S01]  /*ba60*/  MUFU.EX2 R152, R152 ;  /* 0x0000009800987308 */ /* 0x000fe20000000800 */
[C---:B------:R-:W-:Y:S01]  /*ba70*/  ISETP.GT.AND P3, PT, R8.reuse, 0x50, PT ;  /* 0x000000500800780c */ /* 0x040fe20003f64270 */
[-CC-:B------:R-:W-:Y:S01]  /*ba80*/  FFMA.FTZ R157, R157, R6.reuse, -R221.reuse ;  /* 0x000000069d9d7223 */ /* 0x180fe200000108dd */
[----:B------:R-:W-:Y:S01]  /*ba90*/  ISETP.GT.AND P4, PT, R8, 0x51, PT ;  /* 0x000000510800780c */ /* 0x000fe20003f84270 */
[-CC-:B------:R-:W-:Y:S01]  /*baa0*/  FFMA.FTZ R160, R160, R6.reuse, -R221.reuse ;  /* 0x00000006a0a07223 */ /* 0x180fe200000108dd */
[C---:B------:R-:W-:Y:S01]  /*bab0*/  ISETP.GT.AND P5, PT, R8.reuse, 0x58, PT ;  /* 0x000000580800780c */ /* 0x040fe20003fa4270 */
[-CC-:B------:R-:W-:Y:S01]  /*bac0*/  FFMA.FTZ R161, R161, R6.reuse, -R221.reuse ;  /* 0x00000006a1a17223 */ /* 0x180fe200000108dd */
[C---:B------:R-:W-:Y:S01]  /*bad0*/  ISETP.GT.AND P6, PT, R8.reuse, 0x59, PT ;  /* 0x000000590800780c */ /* 0x040fe20003fc4270 */
[----:B------:R-:W-:Y:S01]  /*bae0*/  MUFU.EX2 R153, R153 ;  /* 0x0000009900997308 */ /* 0x000fe20000000800 */
[----:B------:R-:W-:Y:S01]  /*baf0*/  ISETP.GT.AND P1, PT, R8, 0x40, PT ;  /* 0x000000400800780c */ /* 0x000fe20003f24270 */
[-CC-:B------:R-:W-:Y:S01]  /*bb00*/  FFMA.FTZ R164, R164, R6.reuse, -R221.reuse ;  /* 0x00000006a4a47223 */ /* 0x180fe200000108dd */
[----:B------:R-:W-:Y:S01]  /*bb10*/  ISETP.GT.AND P2, PT, R8, 0x49, PT ;  /* 0x000000490800780c */ /* 0x000fe20003f44270 */
[-CC-:B------:R-:W-:Y:S01]  /*bb20*/  FFMA.FTZ R8, R177, R6.reuse, -R221.reuse ;  /* 0x00000006b1087223 */ /* 0x180fe200000108dd */
[-C--:B------:R-:W-:Y:S01]  /*bb30*/  FMUL.FTZ R177, R220, R6.reuse ;  /* 0x00000006dcb17220 */ /* 0x080fe20000410000 */
        /* <DEDUP_REMOVED lines=17> */
[----:B------:R-:W-:Y:S01]  /*bc50*/  FSEL R186, R186, -INF , P1 ;  /* 0xff800000baba7808 */ /* 0x000fe20000800000 */
[----:B------:R-:W-:Y:S01]  /*bc60*/  MUFU.EX2 R157, R157 ;  /* 0x0000009d009d7308 */ /* 0x000fe20000000800 */
[----:B------:R-:W-:Y:S01]  /*bc70*/  LOP3.LUT P1, RZ, R224, 0x200, RZ, 0xc0, !PT ;  /* 0x00000200e0ff7812 */ /* 0x000fe2000782c0ff */
[----:B------:R-:W-:Y:S01]  /*bc80*/  STL [R1], R224 ;  /* 0x000000e001007387 */ /* 0x000fe20000100800 */
[----:B------:R-:W-:Y:S01]  /*bc90*/  FSEL R190, R190, -INF , P0 ;  /* 0xff800000bebe7808 */ /* 0x000fe20000000000 */
[----:B--2---:R-:W-:Y:S01]  /*bca0*/  FFMA.FTZ R220, R177, R3, R152 ;  /* 0x00000003b1dc7223 */ /* 0x004fe20000010098 */
[----:B------:R-:W-:Y:S01]  /*bcb0*/  F2FP.BF16.F32.PACK_AB R152, R153, R152 ;  /* 0x000000989998723e */ /* 0x000fe200000010ff */
[----:B------:R-:W-:Y:S01]  /*bcc0*/  FMUL.FTZ R24, R24, R177 ;  /* 0x000000b118187220 */ /* 0x000fe20000410000 */
[----:B------:R-:W-:Y:S01]  /*bcd0*/  FSEL R187, R187, -INF , P1 ;  /* 0xff800000bbbb7808 */ /* 0x000fe20000800000 */
[----:B------:R-:W-:Y:S01]  /*bce0*/  FADD.FTZ R3, R153, R220 ;  /* 0x000000dc99037221 */ /* 0x000fe20000010000 */
[----:B------:R-:W-:Y:S01]  /*bcf0*/  FMNMX.FTZ R220, R154, R219, !PT ;  /* 0x000000db9adc7209 */ /* 0x000fe20007810000 */
[----:B------:R-:W-:Y:S01]  /*bd00*/  MUFU.EX2 R161, R161 ;  /* 0x000000a100a17308 */ /* 0x000fe20000000800 */
[----:B------:R-:W-:Y:S01]  /*bd10*/  FSEL R191, R191, -INF , P2 ;  /* 0xff800000bfbf7808 */ /* 0x000fe20001000000 */
[-C--:B------:R-:W-:Y:S01]  /*bd20*/  FMUL.FTZ R25, R25, R177.reuse ;  /* 0x000000b119197220 */ /* 0x080fe20000410000 */
[----:B------:R-:W-:Y:S01]  /*bd30*/  FMNMX.FTZ R221, R155, R220, !PT ;  /* 0x000000dc9bdd7209 */ /* 0x000fe20007810000 */
[-C--:B------:R-:W-:Y:S01]  /*bd40*/  FMUL.FTZ R28, R28, R177.reuse ;  /* 0x000000b11c1c7220 */ /* 0x080fe20000410000 */
[----:B------:R-:W-:Y:S01]  /*bd50*/  FSEL R194, R194, -INF , P3 ;  /* 0xff800000c2c27808 */ /* 0x000fe20001800000 */
[----:B------:R-:W-:Y:S01]  /*bd60*/  FMUL.FTZ R29, R29, R177 ;  /* 0x000000b11d1d7220 */ /* 0x000fe20000410000 */
        /* <DEDUP_REMOVED lines=14> */
[----:B------:R-:W-:Y:S01]  /*be50*/  LOP3.LUT P1, RZ, R224, 0x100, RZ, 0xc0, !PT ;  /* 0x00000100e0ff7812 */ /* 0x000fe2000782c0ff */
[----:B------:R-:W-:Y:S01]  /*be60*/  FMUL.FTZ R41, R41, R177 ;  /* 0x000000b129297220 */ /* 0x000fe20000410000 */
[----:B------:R-:W-:Y:S01]  /*be70*/  FMNMX.FTZ R220, R166, R221, !PT ;  /* 0x000000dda6dc7209 */ /* 0x000fe20007810000 */
[----:B------:R-:W-:Y:S01]  /*be80*/  MUFU.EX2 R169, R169 ;  /* 0x000000a900a97308 */ /* 0x000fe20000000800 */
[----:B------:R-:W-:Y:S01]  /*be90*/  LOP3.LUT P0, RZ, R224, 0x80, RZ, 0xc0, !PT ;  /* 0x00000080e0ff7812 */ /* 0x000fe2000780c0ff */
        /* <DEDUP_REMOVED lines=68> */
[-C--:B------:R-:W-:Y:S01]  /*c2e0*/  FMUL.FTZ R129, R129, R177.reuse ;  /* 0x000000b181817220 */ /* 0x080fe20000410000 */
[-C--:B------:R-:W-:Y:S01]  /*c2f0*/  FMUL.FTZ R132, R132, R177.reuse ;  /* 0x000000b184847220 */ /* 0x080fe20000410000 */
[----:B------:R-:W2:Y:S01]  /*c300*/  SHFL.BFLY PT, R220, R221, 0x2, 0x1f ;  /* 0x0c401f00dddc7f89 */ /* 0x000ea200000e0000 */
        /* <DEDUP_REMOVED lines=10> */
[----:B------:R-:W-:-:S06]  /*c3b0*/  FMUL.FTZ R149, R149, R177 ;  /* 0x000000b195957220 */ /* 0x000fcc0000410000 */
[----:B------:R-:W-:Y:S01]  /*c3c0*/  MUFU.EX2 R160, R168 ;  /* 0x000000a800a07308 */ /* 0x000fe20000000800 */
[----:B----4-:R-:W-:-:S04]  /*c3d0*/  FADD.FTZ R3, R153, R3 ;  /* 0x0000000399037221 */ /* 0x010fc80000010000 */
[----:B------:R-:W-:Y:S01]  /*c3e0*/  FADD.FTZ R3, R157, R3 ;  /* 0x000000039d037221 */ /* 0x000fe20000010000 */
[----:B--2---:R-:W-:Y:S02]  /*c3f0*/  FMNMX.FTZ R221, R221, R220, !PT ;  /* 0x000000dcdddd7209 */ /* 0x004fe40007810000 */
[----:B------:R-:W-:Y:S03]  /*c400*/  MUFU.EX2 R168, R176 ;  /* 0x000000b000a87308 */ /* 0x000fe60000000800 */
[----:B------:R-:W2:Y:S05]  /*c410*/  SHFL.BFLY PT, R222, R221, 0x1, 0x1f ;  /* 0x0c201f00ddde7f89 */ /* 0x000eaa00000e0000 */
[----:B------:R2:W4:Y:S08]  /*c420*/  MUFU.EX2 R220, R8 ;  /* 0x0000000800dc7308 */ /* 0x0005300000000800 */
[----:B------:R-:W-:Y:S08]  /*c430*/  MUFU.EX2 R192, R192 ;  /* 0x000000c000c07308 */ /* 0x000ff00000000800 */
[----:B------:R-:W-:Y:S01]  /*c440*/  MUFU.EX2 R193, R193 ;  /* 0x000000c100c17308 */ /* 0x000fe20000000800 */
[----:B--2---:R-:W-:-:S04]  /*c450*/  FMNMX.FTZ R8, R221, R222, !PT ;  /* 0x000000dedd087209 */ /* 0x004fc80007810000 */
[C---:B------:R-:W-:Y:S01]  /*c460*/  FSETP.NEU.FTZ.AND P2, PT, R8.reuse, -INF , PT ;  /* 0xff8000000800780b */ /* 0x040fe20003f5d000 */
[----:B------:R-:W-:Y:S02]  /*c470*/  FMUL.FTZ R221, R8, R6 ;  /* 0x0000000608dd7220 */ /* 0x000fe40000410000 */
[----:B------:R-:W-:Y:S03]  /*c480*/  MUFU.EX2 R196, R196 ;  /* 0x000000c400c47308 */ /* 0x000fe60000000800 */
        /* <DEDUP_REMOVED lines=26> */
[----:B------:R3:W-:Y:S08]  /*c630*/  MUFU.EX2 R221, R158 ;  /* 0x0000009e00dd7308 */ /* 0x0007f00000000800 */
[----:B------:R2:W-:Y:S01]  /*c640*/  MUFU.EX2 R197, R154 ;  /* 0x0000009a00c57308 */ /* 0x0005e20000000800 */
[----:B---3--:R-:W-:-:S07]  /*c650*/  SHF.R.U32.HI R158, RZ, 0x7, R227 ;  /* 0x00000007ff9e7819 */ /* 0x008fce00000116e3 */
[----:B------:R3:W-:Y:S01]  /*c660*/  MUFU.EX2 R227, R176 ;  /* 0x000000b000e37308 */ /* 0x0007e20000000800 */
[----:B--2---:R-:W-:Y:S01]  /*c670*/  F2FP.BF16.F32.PACK_AB R154, R157, R153 ;  /* 0x000000999d9a723e */ /* 0x004fe200000010ff */
[----:B------:R-:W-:Y:S01]  /*c680*/  @!P1 VIADD R157, R206, 0x22840 ;  /* 0x00022840ce9d9836 */ /* 0x000fe20000000000 */
[----:B------:R-:W-:-:S04]  /*c690*/  FSEL R153, R8, RZ, P2 ;  /* 0x000000ff08997208 */ /* 0x000fc80001000000 */
[----:B------:R-:W-:Y:S01]  /*c6a0*/  @!P1 PRMT R157, RZ, 0x654, R157 ;  /* 0x00000654ff9d9816 */ /* 0x000fe2000000009d */
[----:B------:R-:W-:Y:S01]  /*c6b0*/  FADD.FTZ R153, -R153, R219 ;  /* 0x000000db99997221 */ /* 0x000fe20000010100 */
[----:B---3--:R-:W-:Y:S01]  /*c6c0*/  IADD3 R176, -R158, 0xb, RZ ;  /* 0x0000000b9eb07810 */ /* 0x008fe20007ffe1ff */
[----:B-----5:R-:W-:Y:S01]  /*c6d0*/  FADD.FTZ R158, R156, R3 ;  /* 0x000000039c9e7221 */ /* 0x020fe20000010000 */
[----:B------:R2:W-:Y:S01]  /*c6e0*/  MUFU.EX2 R222, R162 ;  /* 0x000000a200de7308 */ /* 0x0005e20000000800 */
[----:B------:R-:W-:Y:S01]  /*c6f0*/  FMUL.FTZ R153, R153, R6 ;  /* 0x0000000699997220 */ /* 0x000fe20000410000 */
[C---:B------:R-:W-:Y:S01]  /*c700*/  F2FP.BF16.F32.PACK_AB R156, R161.reuse, R156 ;  /* 0x0000009ca19c723e */ /* 0x040fe200000010ff */
[----:B------:R-:W-:Y:S01]  /*c710*/  FADD.FTZ R3, R161, R158 ;  /* 0x0000009ea1037221 */ /* 0x000fe20000010000 */
[----:B------:R3:W-:Y:S06]  /*c720*/  BAR.ARV R176, 0x100 ;  /* 0x000400b00000751d */ /* 0x0007ec0000002000 */
[----:B------:R-:W-:Y:S01]  /*c730*/  FADD.FTZ R158, R164, R3 ;  /* 0x00000003a49e7221 */ /* 0x000fe20000010000 */
[----:B------:R-:W5:Y:S01]  /*c740*/  MUFU.EX2 R219, R153 ;  /* 0x0000009900db7308 */ /* 0x000f620000000800 */
[----:B------:R0:W-:Y:S02]  /*c750*/  @!P1 SYNCS.ARRIVE.TRANS64.RED.A1T0 RZ, [R157+URZ], RZ ;  /* 0x000000ff9dff99a7 */ /* 0x0001e4000810043f */
[C---:B------:R-:W-:Y:S01]  /*c760*/  FADD.FTZ R3, R165.reuse, R158 ;  /* 0x0000009ea5037221 */ /* 0x040fe20000010000 */
[----:B------:R-:W-:-:S02]  /*c770*/  F2FP.BF16.F32.PACK_AB R158, R165, R164 ;  /* 0x000000a4a59e723e */ /* 0x000fc400000010ff */
[----:B----4-:R-:W-:Y:S01]  /*c780*/  F2FP.BF16.F32.PACK_AB R164, R220, R168 ;  /* 0x000000a8dca4723e */ /* 0x010fe200000010ff */
[----:B--2---:R-:W-:Y:S01]  /*c790*/  FADD.FTZ R162, R160, R3 ;  /* 0x00000003a0a27221 */ /* 0x004fe20000010000 */
[----:B------:R-:W2:Y:S01]  /*c7a0*/  MUFU.EX2 R155, R155 ;  /* 0x0000009b009b7308 */ /* 0x000ea20000000800 */
[C---:B------:R-:W-:Y:S02]  /*c7b0*/  F2FP.BF16.F32.PACK_AB R160, R169.reuse, R160 ;  /* 0x000000a0a9a0723e */ /* 0x040fe400000010ff */
[----:B------:R-:W-:-:S04]  /*c7c0*/  FADD.FTZ R3, R169, R162 ;  /* 0x000000a2a9037221 */ /* 0x000fc80000010000 */
[----:B------:R-:W-:Y:S01]  /*c7d0*/  FADD.FTZ R162, R172, R3 ;  /* 0x00000003aca27221 */ /* 0x000fe20000010000 */
[----:B------:R-:W4:Y:S01]  /*c7e0*/  MUFU.EX2 R159, R159 ;  /* 0x0000009f009f7308 */ /* 0x000f220000000800 */
[----:B-----5:R-:W-:Y:S01]  /*c7f0*/  FFMA.FTZ R0, R219, R0, R197 ;  /* 0x00000000db007223 */ /* 0x020fe200000100c5 */
[-C--:B------:R-:W-:Y:S01]  /*c800*/  FMUL.FTZ R26, R26, R219.reuse ;  /* 0x000000db1a1a7220 */ /* 0x080fe20000410000 */
[C---:B------:R-:W-:Y:S01]  /*c810*/  FADD.FTZ R3, R173.reuse, R162 ;  /* 0x000000a2ad037221 */ /* 0x040fe20000010000 */
[----:B------:R-:W-:Y:S01]  /*c820*/  F2FP.BF16.F32.PACK_AB R162, R173, R172 ;  /* 0x000000acada2723e */ /* 0x000fe200000010ff */
[-C--:B------:R-:W-:Y:S01]  /*c830*/  FMUL.FTZ R27, R27, R219.reuse ;  /* 0x000000db1b1b7220 */ /* 0x080fe20000410000 */
[-C--:B------:R-:W-:Y:S01]  /*c840*/  FMUL.FTZ R30, R30, R219.reuse ;  /* 0x000000db1e1e7220 */ /* 0x080fe20000410000 */
[----:B------:R-:W-:Y:S01]  /*c850*/  FADD.FTZ R3, R168, R3 ;  /* 0x00000003a8037221 */ /* 0x000fe20000010000 */
[----:B------:R-:W5:Y:S01]  /*c860*/  MUFU.EX2 R163, R163 ;  /* 0x000000a300a37308 */ /* 0x000f620000000800 */
[----:B--2---:R-:W-:Y:S01]  /*c870*/  FADD.FTZ R0, R155, R0 ;  /* 0x000000009b007221 */ /* 0x004fe20000010000 */
[-C--:B------:R-:W-:Y:S01]  /*c880*/  FMUL.FTZ R31, R31, R219.reuse ;  /* 0x000000db1f1f7220 */ /* 0x080fe20000410000 */
[----:B------:R-:W-:Y:S01]  /*c890*/  FADD.FTZ R3, R220, R3 ;  /* 0x00000003dc037221 */ /* 0x000fe20000010000 */
[-C--:B------:R-:W-:Y:S01]  /*c8a0*/  FMUL.FTZ R34, R34, R219.reuse ;  /* 0x000000db22227220 */ /* 0x080fe20000410000 */
[----:B------:R-:W-:Y:S01]  /*c8b0*/  FADD.FTZ R0, R221, R0 ;  /* 0x00000000dd007221 */ /* 0x000fe20000010000 */
[-C--:B------:R-:W-:Y:S01]  /*c8c0*/  FMUL.FTZ R35, R35, R219.reuse ;  /* 0x000000db23237220 */ /* 0x080fe20000410000 */
[-C--:B------:R-:W-:Y:S01]  /*c8d0*/  FMUL.FTZ R38, R38, R219.reuse ;  /* 0x000000db26267220 */ /* 0x080fe20000410000 */
[----:B------:R2:W1:Y:S01]  /*c8e0*/  MUFU.EX2 R223, R166 ;  /* 0x000000a600df7308 */ /* 0x0004620000000800 */
        /* <DEDUP_REMOVED lines=9> */
[----:B----4-:R-:W-:Y:S01]  /*c980*/  FADD.FTZ R3, R159, R0 ;  /* 0x000000009f037221 */ /* 0x010fe20000010000 */
[-C--:B------:R-:W-:Y:S01]  /*c990*/  FMUL.FTZ R54, R54, R219.reuse ;  /* 0x000000db36367220 */ /* 0x080fe20000410000 */
[-C--:B------:R-:W-:Y:S01]  /*c9a0*/  FMUL.FTZ R55, R55, R219.reuse ;  /* 0x000000db37377220 */ /* 0x080fe20000410000 */
[C---:B------:R-:W-:Y:S01]  /*c9b0*/  FADD.FTZ R153, R181.reuse, R166 ;  /* 0x000000a6b5997221 */ /* 0x040fe20000010000 */
[----:B------:R-:W-:Y:S01]  /*c9c0*/  FADD.FTZ R0, R222, R3 ;  /* 0x00000003de007221 */ /* 0x000fe20000010000 */
[----:B------:R-:W-:Y:S01]  /*c9d0*/  F2FP.BF16.F32.PACK_AB R166, R181, R180 ;  /* 0x000000b4b5a6723e */ /* 0x000fe200000010ff */
[----:B------:R2:W4:Y:S01]  /*c9e0*/  MUFU.EX2 R224, R170 ;  /* 0x000000aa00e07308 */ /* 0x0005220000000800 */
[----:B------:R-:W-:Y:S01]  /*c9f0*/  FADD.FTZ R168, R184, R153 ;  /* 0x00000099b8a87221 */ /* 0x000fe20000010000 */
[----:B-----5:R-:W-:Y:S01]  /*ca00*/  FADD.FTZ R0, R163, R0 ;  /* 0x00000000a3007221 */ /* 0x020fe20000010000 */
[-C--:B------:R-:W-:Y:S01]  /*ca10*/  FMUL.FTZ R58, R58, R219.reuse ;  /* 0x000000db3a3a7220 */ /* 0x080fe20000410000 */
[-C--:B------:R-:W-:Y:S01]  /*ca20*/  FMUL.FTZ R59, R59, R219.reuse ;  /* 0x000000db3b3b7220 */ /* 0x080fe20000410000 */
[----:B------:R-:W-:Y:S01]  /*ca30*/  FADD.FTZ R3, R185, R168 ;  /* 0x000000a8b9037221 */ /* 0x000fe20000010000 */
[----:B-1----:R-:W-:Y:S01]  /*ca40*/  FADD.FTZ R0, R223, R0 ;  /* 0x00000000df007221 */ /* 0x002fe20000010000 */
[----:B------:R-:W-:Y:S01]  /*ca50*/  F2FP.BF16.F32.PACK_AB R168, R185, R184 ;  /* 0x000000b8b9a8723e */ /* 0x000fe200000010ff */
[----:B------:R-:W1:Y:S01]  /*ca60*/  MUFU.EX2 R171, R171 ;  /* 0x000000ab00ab7308 */ /* 0x000e620000000800 */
[----:B--2---:R-:W-:Y:S01]  /*ca70*/  FADD.FTZ R170, R188, R3 ;  /* 0x00000003bcaa7221 */ /* 0x004fe20000010000 */
[----:B---3--:R-:W-:Y:S01]  /*ca80*/  FADD.FTZ R3, R167, R0 ;  /* 0x00000000a7037221 */ /* 0x008fe20000010000 */
[-C--:B------:R-:W-:Y:S01]  /*ca90*/  FMUL.FTZ R62, R62, R219.reuse ;  /* 0x000000db3e3e7220 */ /* 0x080fe20000410000 */
[-C--:B------:R-:W-:Y:S01]  /*caa0*/  FMUL.FTZ R63, R63, R219.reuse ;  /* 0x000000db3f3f7220 */ /* 0x080fe20000410000 */
[C---:B------:R-:W-:Y:S01]  /*cab0*/  FADD.FTZ R153, R189.reuse, R170 ;  /* 0x000000aabd997221 */ /* 0x040fe20000010000 */
[----:B------:R-:W-:Y:S01]  /*cac0*/  F2FP.BF16.F32.PACK_AB R170, R189, R188 ;  /* 0x000000bcbdaa723e */ /* 0x000fe200000010ff */
[----:B------:R-:W-:Y:S01]  /*cad0*/  FMUL.FTZ R66, R66, R219 ;  /* 0x000000db42427220 */ /* 0x000fe20000410000 */
[----:B------:R-:W2:Y:S01]  /*cae0*/  MUFU.EX2 R175, R175 ;  /* 0x000000af00af7308 */ /* 0x000ea20000000800 */
[----:B----4-:R-:W-:Y:S01]  /*caf0*/  FADD.FTZ R0, R224, R3 ;  /* 0x00000003e0007221 */ /* 0x010fe20000010000 */
[----:B------:R-:W-:Y:S01]  /*cb00*/  FADD.FTZ R172, R192, R153 ;  /* 0x00000099c0ac7221 */ /* 0x000fe20000010000 */
[----:B------:R-:W-:Y:S01]  /*cb10*/  F2FP.BF16.F32.PACK_AB R153, R155, R197 ;  /* 0x000000c59b99723e */ /* 0x000fe200000010ff */
[----:B------:R-:W-:Y:S01]  /*cb20*/  FMUL.FTZ R67, R67, R219 ;  /* 0x000000db43437220 */ /* 0x000fe20000410000 */
[----:B------:R-:W-:Y:S01]  /*cb30*/  F2FP.BF16.F32.PACK_AB R155, R159, R221 ;  /* 0x000000dd9f9b723e */ /* 0x000fe200000010ff */
[C---:B------:R-:W-:Y:S01]  /*cb40*/  FADD.FTZ R3, R193.reuse, R172 ;  /* 0x000000acc1037221 */ /* 0x040fe20000010000 */
[----:B------:R-:W-:Y:S01]  /*cb50*/  F2FP.BF16.F32.PACK_AB R172, R193, R192 ;  /* 0x000000c0c1ac723e */ /* 0x000fe200000010ff */
[----:B------:R-:W3:Y:S01]  /*cb60*/  MUFU.EX2 R165, R178 ;  /* 0x000000b200a57308 */ /* 0x000ee20000000800 */
[C---:B-1----:R-:W-:Y:S01]  /*cb70*/  FADD.FTZ R0, R171.reuse, R0 ;  /* 0x00000000ab007221 */ /* 0x042fe20000010000 */
[----:B------:R-:W-:Y:S01]  /*cb80*/  F2FP.BF16.F32.PACK_AB R161, R171, R224 ;  /* 0x000000e0aba1723e */ /* 0x000fe200000010ff */
[----:B------:R-:W-:Y:S01]  /*cb90*/  FADD.FTZ R3, R196, R3 ;  /* 0x00000003c4037221 */ /* 0x000fe20000010000 */
[-C--:B------:R-:W-:Y:S01]  /*cba0*/  FMUL.FTZ R70, R70, R219.reuse ;  /* 0x000000db46467220 */ /* 0x080fe20000410000 */
[----:B------:R-:W-:Y:S01]  /*cbb0*/  FADD.FTZ R0, R227, R0 ;  /* 0x00000000e3007221 */ /* 0x000fe20000010000 */
[-C--:B------:R-:W-:Y:S01]  /*cbc0*/  FMUL.FTZ R71, R71, R219.reuse ;  /* 0x000000db47477220 */ /* 0x080fe20000410000 */
[C---:B------:R-:W-:Y:S01]  /*cbd0*/  FADD.FTZ R3, R174.reuse, R3 ;  /* 0x00000003ae037221 */ /* 0x040fe20000010000 */
[----:B------:R-:W0:Y:S01]  /*cbe0*/  MUFU.EX2 R179, R179 ;  /* 0x000000b300b37308 */ /* 0x000e220000000800 */
[----:B--2---:R-:W-:Y:S01]  /*cbf0*/  FADD.FTZ R0, R175, R0 ;  /* 0x00000000af007221 */ /* 0x004fe20000010000 */
        /* <DEDUP_REMOVED lines=59> */
[----:B------:R-:W-:-:S03]  /*cfb0*/  FMUL.FTZ R151, R151, R219 ;  /* 0x000000db97977220 */ /* 0x000fc60000410000 */
[----:B------:R-:W2:Y:S01]  /*cfc0*/  MUFU.EX2 R0, R195 ;  /* 0x000000c300007308 */ /* 0x000ea20000000800 */
[----:B0-----:R-:W-:-:S07]  /*cfd0*/  FADD.FTZ R178, R191, R178 ;  /* 0x000000b2bfb27221 */ /* 0x001fce0000010000 */
[----:B------:R-:W0:Y:S01]  /*cfe0*/  MUFU.EX2 R198, R198 ;  /* 0x000000c600c67308 */ /* 0x000e220000000800 */
[----:B-1----:R-:W-:-:S07]  /*cff0*/  FADD.FTZ R163, R173, R178 ;  /* 0x000000b2ada37221 */ /* 0x002fce0000010000 */
[----:B------:R-:W1:Y:S01]  /*d000*/  MUFU.EX2 R199, R199 ;  /* 0x000000c700c77308 */ /* 0x000e620000000800 */
[C---:B--2---:R-:W-:Y:S01]  /*d010*/  FADD.FTZ R171, R0.reuse, R163 ;  /* 0x000000a300ab7221 */ /* 0x044fe20000010000 */
[----:B------:R-:W-:Y:S02]  /*d020*/  F2FP.BF16.F32.PACK_AB R163, R175, R227 ;  /* 0x000000e3afa3723e */ /* 0x000fe400000010ff */
[----:B------:R-:W-:Y:S01]  /*d030*/  F2FP.BF16.F32.PACK_AB R173, R0, R173 ;  /* 0x000000ad00ad723e */ /* 0x000fe200000010ff */
[----:B0-----:R-:W-:Y:S01]  /*d040*/  FADD.FTZ R178, R198, R171 ;  /* 0x000000abc6b27221 */ /* 0x001fe20000010000 */
[----:B------:R-:W-:-:S03]  /*d050*/  F2FP.BF16.F32.PACK_AB R171, R191, R190 ;  /* 0x000000bebfab723e */ /* 0x000fc600000010ff */
[C---:B-1----:R-:W-:Y:S01]  /*d060*/  FADD.FTZ R0, R199.reuse, R178 ;  /* 0x000000b2c7007221 */ /* 0x042fe20000010000 */
[----:B------:R-:W-:Y:S01]  /*d070*/  F2FP.BF16.F32.PACK_AB R175, R199, R198 ;  /* 0x000000c6c7af723e */ /* 0x000fe200000010ff */
[----:B------:R-:W-:Y:S06]  /*d080*/  @!P0 BRA `(.L_x_11079) ;  /* 0x0000000000048947 */ /* 0x000fec0003800000 */
[----:B------:R-:W-:Y:S01]  /*d090*/  BPT.TRAP 0x1 ;  /* 0x000000040000795c */ /* 0x000fe20000300000 */
.L_x_11079:
[----:B------:R0:W1:Y:S01]  /*d0a0*/  SYNCS.PHASECHK.TRANS64.TRYWAIT P2, [R206+URZ+0x22850], R207 ;  /* 0x022850cfce0075a7 */ /* 0x000062000804017f */
[----:B------:R-:W-:Y:S05]  /*d0b0*/  @!P0 BRA `(.L_x_11080) ;  /* 0x0000000000048947 */ /* 0x000fea0003800000 */
[----:B------:R-:W-:Y:S01]  /*d0c0*/  BPT.TRAP 0x1 ;  /* 0x000000040000795c */ /* 0x000fe20000300000 */
.L_x_11080:
[----:B------:R-:W-:Y:S04]  /*d0d0*/  BSSY B0, `(.L_x_11081) ;  /* 0x0000004000007945 */ /* 0x000fe80003800000 */
[----:B-1----:R-:W-:Y:S05]  /*d0e0*/  @P2 BRA `(.L_x_11082) ;  /* 0x0000000000082947 */ /* 0x002fea0003800000 */
[----:B------:R-:W1:Y:S02]  /*d0f0*/  SYNCS.PHASECHK.TRANS64.TRYWAIT P2, [R206+URZ+0x22850], R207 ;  /* 0x022850cfce0075a7 */ /* 0x000e64000804017f */
[----:B-1----:R-:W-:Y:S05]  /*d100*/  @!P2 BRA `(.L_x_11083) ;  /* 0x000000bc00c4a947 */ /* 0x002fea0003800000 */
.L_x_11082:
[----:B------:R-:W-:Y:S05]  /*d110*/  BSYNC B0 ;  /* 0x0000000000007941 */ /* 0x000fea0003800000 */
.L_x_11081:
[----:B------:R-:W2:Y:S01]  /*d120*/  S2R R177, SR_TID.X ;  /* 0x0000000000b17919 */ /* 0x000ea20000002100 */
[----:B------:R-:W-:Y:S05]  /*d130*/  WARPSYNC.ALL ;  /* 0x0000000000007948 */ /* 0x000fea0003800000 */
[----:B------:R-:W-:Y:S01]  /*d140*/  IMAD.MOV.U32 R179, RZ, RZ, 0xc00 ;  /* 0x00000c00ffb37424 */ /* 0x000fe200078e00ff */
[----:B------:R-:W-:Y:S01]  /*d150*/  ISETP.GT.AND P2, PT, R21, R20, PT ;  /* 0x000000141500720c */ /* 0x000fe20003f44270 */
[----:B01----:R-:W-:Y:S02]  /*d160*/  @!P1 VIADD R206, R206, 0x22860 ;  /* 0x00022860cece9836 */ /* 0x003fe40000000000 */
[----:B------:R-:W-:-:S02]  /*d170*/  IMAD R178, R22, R179, UR37 ;  /* 0x0000002516b27e24 */ /* 0x000fc4000f8e02b3 */
[----:B------:R-:W-:Y:S01]  /*d180*/  IMAD.MOV.U32 R179, RZ, RZ, 0x40000040 ;  /* 0x40000040ffb37424 */ /* 0x000fe200078e00ff */
[----:B------:R-:W-:Y:S01]  /*d190*/  @!P1 PRMT R206, RZ, 0x654, R206 ;  /* 0x00000654ffce9816 */ /* 0x000fe200000000ce */
[----:B------:R-:W-:Y:S01]  /*d1a0*/  VIADD R21, R21, 0xffffffff ;  /* 0xffffffff15157836 */ /* 0x000fe20000000000 */
[----:B------:R-:W-:Y:S01]  /*d1b0*/  R2UR UR6, R178 ;  /* 0x00000000b20672ca */ /* 0x000fe200000e0000 */
[----:B------:R-:W-:Y:S01]  /*d1c0*/  IMAD.MOV.U32 R219, RZ, RZ, R8 ;  /* 0x000000ffffdb7224 */ /* 0x000fe200078e0008 */
[----:B------:R-:W-:Y:S01]  /*d1d0*/  R2UR UR7, R179 ;  /* 0x00000000b30772ca */ /* 0x000fe200000e0000 */
[----:B------:R-:W-:Y:S02]  /*d1e0*/  IMAD.MOV.U32 R179, RZ, RZ, 0x40000040 ;  /* 0x40000040ffb37424 */ /* 0x000fe400078e00ff */
[----:B------:R-:W-:Y:S01]  /*d1f0*/  IMAD.MOV.U32 R220, RZ, RZ, R7 ;  /* 0x000000ffffdc7224 */ /* 0x000fe200078e0007 */
[----:B--2---:R-:W-:-:S05]  /*d200*/  SHF.R.U32.HI R177, RZ, 0x7, R177 ;  /* 0x00000007ffb17819 */ /* 0x004fca00000116b1 */
        /* <DEDUP_REMOVED lines=45> */
.L_x_11074:
[----:B------:R-:W-:-:S13]  /*d4e0*/  ISETP.GE.AND P2, PT, R21, RZ, PT ;  /* 0x000000ff1500720c */ /* 0x000fda0003f46270 */
[----:B------:R-:W-:Y:S05]  /*d4f0*/  @!P2 BRA `(.L_x_11085) ;  /* 0x0000001c00b4a947 */ /* 0x000fea0003800000 */
[----:B0-----:R-:W-:Y:S02]  /*d500*/  IMAD.MOV.U32 R206, RZ, RZ, R8 ;  /* 0x000000ffffce7224 */ /* 0x001fe400078e0008 */
[----:B------:R-:W-:-:S07]  /*d510*/  IMAD.MOV.U32 R207, RZ, RZ, R7 ;  /* 0x000000ffffcf7224 */ /* 0x000fce00078e0007 */
.L_x_11095:
        /* <DEDUP_REMOVED lines=8> */
.L_x_11086:
[----:B------:R-:W-:Y:S01]  /*d5a0*/  IMAD R202, R22, 0x8, R18 ;  /* 0x0000000816ca7824 */ /* 0x000fe200078e0212 */
[----:B------:R-:W-:-:S04]  /*d5b0*/  SHF.L.U32 R20, R23, 0x1f, RZ ;  /* 0x0000001f17147819 */ /* 0x000fc800000006ff */
[----:B------:R0:W1:Y:S01]  /*d5c0*/  SYNCS.PHASECHK.TRANS64.TRYWAIT P2, [R202+URZ+0x22830], R20 ;  /* 0x02283014ca0075a7 */ /* 0x000062000804017f */
[----:B------:R-:W-:Y:S05]  /*d5d0*/  @!P0 BRA `(.L_x_11087) ;  /* 0x0000000000048947 */ /* 0x000fea0003800000 */
[----:B------:R-:W-:Y:S01]  /*d5e0*/  BPT.TRAP 0x1 ;  /* 0x000000040000795c */ /* 0x000fe20000300000 */
.L_x_11087:
[----:B------:R-:W-:Y:S02]  /*d5f0*/  IMAD R6, R22, 0x300, R9 ;  /* 0x0000030016067824 */ /* 0x000fe400078e0209 */
[----:B------:R-:W-:Y:S01]  /*d600*/  IMAD.MOV.U32 R7, RZ, RZ, 0x40000040 ;  /* 0x40000040ff077424 */ /* 0x000fe200078e00ff */
[----:B-1----:R-:W-:Y:S06]  /*d610*/  @P2 BRA `(.L_x_11088) ;  /* 0x0000000000082947 */ /* 0x002fec0003800000 */
[----:B------:R-:W1:Y:S02]  /*d620*/  SYNCS.PHASECHK.TRANS64.TRYWAIT P2, [R202+URZ+0x22830], R20 ;  /* 0x02283014ca0075a7 */ /* 0x000e64000804017f */
[----:B-1----:R-:W-:Y:S05]  /*d630*/  @!P2 BRA `(.L_x_11089) ;  /* 0x000000b8008ca947 */ /* 0x002fea0003800000 */
.L_x_11088:
        /* <DEDUP_REMOVED lines=63> */
[----:B--2---:R-:W-:Y:S01]  /*da30*/  FMNMX.FTZ R220, R219, R6, !PT ;  /* 0x00000006dbdc7209 */ /* 0x004fe20007810000 */
[----:B------:R-:W-:-:S04]  /*da40*/  IMAD.U32 R6, RZ, RZ, UR46 ;  /* 0x0000002eff067e24 */ /* 0x000fc8000f8e00ff */
[----:B------:R-:W2:Y:S02]  /*da50*/  SHFL.BFLY PT, R7, R220, 0x1, 0x1f ;  /* 0x0c201f00dc077f89 */ /* 0x000ea400000e0000 */
[----:B--2---:R-:W-:-:S05]  /*da60*/  FMNMX.FTZ R7, R220, R7, !PT ;  /* 0x00000007dc077209 */ /* 0x004fca0007810000 */
        /* <DEDUP_REMOVED lines=42> */
[----:B--2---:R-:W-:Y:S01]  /*dd10*/  FMUL.FTZ R24, R24, R204 ;  /* 0x000000cc18187220 */ /* 0x004fe20000410000 */
[----:B------:R-:W-:Y:S01]  /*dd20*/  FMNMX.FTZ R207, R183, R8, !PT ;  /* 0x00000008b7cf7209 */ /* 0x000fe20007810000 */
[-C--:B------:R-:W-:Y:S01]  /*dd30*/  FMUL.FTZ R25, R25, R204.reuse ;  /* 0x000000cc19197220 */ /* 0x080fe20000410000 */
[-C--:B------:R-:W-:Y:S01]  /*dd40*/  FMUL.FTZ R28, R28, R204.reuse ;  /* 0x000000cc1c1c7220 */ /* 0x080fe20000410000 */
[-C--:B------:R-:W-:Y:S01]  /*dd50*/  FMUL.FTZ R29, R29, R204.reuse ;  /* 0x000000cc1d1d7220 */ /* 0x080fe20000410000 */
[----:B------:R-:W-:Y:S01]  /*dd60*/  FMNMX.FTZ R8, R186, R207, !PT ;  /* 0x000000cfba087209 */ /* 0x000fe20007810000 */
[-C--:B------:R-:W-:Y:S01]  /*dd70*/  FMUL.FTZ R32, R32, R204.reuse ;  /* 0x000000cc20207220 */ /* 0x080fe20000410000 */
[----:B------:R-:W-:Y:S01]  /*dd80*/  MUFU.EX2 R156, R156 ;  /* 0x0000009c009c7308 */ /* 0x000fe20000000800 */
[----:B------:R-:W-:Y:S01]  /*dd90*/  FMUL.FTZ R33, R33, R204 ;  /* 0x000000cc21217220 */ /* 0x000fe20000410000 */
        /* <DEDUP_REMOVED lines=19> */
[----:B------:R-:W-:Y:S01]  /*ded0*/  FMUL.FTZ R60, R60, R204 ;  /* 0x000000cc3c3c7220 */ /* 0x000fe20000410000 */
[----:B------:R-:W-:Y:S01]  /*dee0*/  FMNMX.FTZ R8, R198, R207, !PT ;  /* 0x000000cfc6087209 */ /* 0x000fe20007810000 */
[-CC-:B------:R-:W-:Y:S01]  /*def0*/  FFMA.FTZ R207, R176, R6.reuse, -R205.reuse ;  /* 0x00000006b0cf7223 */ /* 0x180fe200000108cd */
[----:B------:R-:W-:Y:S01]  /*df00*/  FFMA.FTZ R205, R197, R6, -R205 ;  /* 0x00000006c5cd7223 */ /* 0x000fe200000108cd */
[----:B------:R-:W-:Y:S01]  /*df10*/  MUFU.EX2 R161, R161 ;  /* 0x000000a100a17308 */ /* 0x000fe20000000800 */
[----:B------:R-:W-:Y:S01]  /*df20*/  FMNMX.FTZ R8, R199, R8, !PT ;  /* 0x00000008c7087209 */ /* 0x000fe20007810000 */
[-C--:B------:R-:W-:Y:S01]  /*df30*/  FMUL.FTZ R61, R61, R204.reuse ;  /* 0x000000cc3d3d7220 */ /* 0x080fe20000410000 */
[-C--:B------:R-:W-:Y:S01]  /*df40*/  FMUL.FTZ R64, R64, R204.reuse ;  /* 0x000000cc40407220 */ /* 0x080fe20000410000 */
[-C--:B------:R-:W-:Y:S01]  /*df50*/  FMUL.FTZ R65, R65, R204.reuse ;  /* 0x000000cc41417220 */ /* 0x080fe20000410000 */
[-C--:B------:R-:W-:Y:S01]  /*df60*/  FMUL.FTZ R68, R68, R204.reuse ;  /* 0x000000cc44447220 */ /* 0x080fe20000410000 */
[----:B------:R-:W2:Y:S01]  /*df70*/  SHFL.BFLY PT, R176, R8, 0x2, 0x1f ;  /* 0x0c401f0008b07f89 */ /* 0x000ea200000e0000 */
        /* <DEDUP_REMOVED lines=23> */
[----:B--2---:R-:W-:Y:S01]  /*e0f0*/  FMNMX.FTZ R8, R8, R176, !PT ;  /* 0x000000b008087209 */ /* 0x004fe20007810000 */
[-C--:B------:R-:W-:Y:S01]  /*e100*/  FMUL.FTZ R109, R109, R204.reuse ;  /* 0x000000cc6d6d7220 */ /* 0x080fe20000410000 */
        /* <DEDUP_REMOVED lines=25> */
[----:B--2---:R-:W-:-:S02]  /*e2a0*/  FMNMX.FTZ R8, R8, R176, !PT ;  /* 0x000000b008087209 */ /* 0x004fc40007810000 */
[----:B------:R-:W-:-:S03]  /*e2b0*/  IADD3 R176, -R227, 0xb, RZ ;  /* 0x0000000be3b07810 */ /* 0x000fc60007ffe1ff */
[C---:B------:R-:W-:Y:S01]  /*e2c0*/  FADD.FTZ R197, -R8.reuse, R206 ;  /* 0x000000ce08c57221 */ /* 0x040fe20000010100 */
[-C--:B------:R-:W-:Y:S01]  /*e2d0*/  FMUL.FTZ R223, R8, R6.reuse ;  /* 0x0000000608df7220 */ /* 0x080fe20000410000 */
[----:B------:R-:W-:Y:S02]  /*e2e0*/  MUFU.EX2 R177, R177 ;  /* 0x000000b100b17308 */ /* 0x000fe40000000800 */
        /* <DEDUP_REMOVED lines=9> */
[----:B---3--:R-:W-:Y:S01]  /*e380*/  FFMA.FTZ R182, R204, R3, R152 ;  /* 0x00000003ccb67223 */ /* 0x008fe20000010098 */
[-CC-:B------:R-:W-:Y:S01]  /*e390*/  FFMA.FTZ R221, R166, R6.reuse, -R223.reuse ;  /* 0x00000006a6dd7223 */ /* 0x180fe200000108df */
[-CC-:B------:R-:W-:Y:S01]  /*e3a0*/  FFMA.FTZ R166, R175, R6.reuse, -R223.reuse ;  /* 0x00000006afa67223 */ /* 0x180fe200000108df */
[-CC-:B------:R-:W-:Y:S01]  /*e3b0*/  FFMA.FTZ R224, R170, R6.reuse, -R223.reuse ;  /* 0x00000006aae07223 */ /* 0x180fe200000108df */
[----:B----4-:R-:W-:Y:S01]  /*e3c0*/  FADD.FTZ R3, R153, R182 ;  /* 0x000000b699037221 */ /* 0x010fe20000010000 */
[----:B------:R-:W2:Y:S01]  /*e3d0*/  MUFU.EX2 R206, R206 ;  /* 0x000000ce00ce7308 */ /* 0x000ea20000000800 */
[-CC-:B------:R-:W-:Y:S01]  /*e3e0*/  FFMA.FTZ R167, R167, R6.reuse, -R223.reuse ;  /* 0x00000006a7a77223 */ /* 0x180fe200000108df */
[--C-:B------:R-:W-:Y:S01]  /*e3f0*/  FFMA.FTZ R170, R178, R6, -R223.reuse ;  /* 0x00000006b2aa7223 */ /* 0x100fe200000108df */
[----:B------:R-:W-:Y:S01]  /*e400*/  F2FP.BF16.F32.PACK_AB R152, R153, R152 ;  /* 0x000000989998723e */ /* 0x000fe200000010ff */
[----:B------:R-:W-:Y:S01]  /*e410*/  FFMA.FTZ R222, R171, R6, -R223 ;  /* 0x00000006abde7223 */ /* 0x000fe200000108df */
[----:B------:R-:W-:-:S02]  /*e420*/  @!P1 VIADD R154, R202, 0x22840 ;  /* 0x00022840ca9a9836 */ /* 0x000fc40000000000 */
[-CC-:B------:R-:W-:Y:S01]  /*e430*/  FFMA.FTZ R174, R174, R6.reuse, -R223.reuse ;  /* 0x00000006aeae7223 */ /* 0x180fe200000108df */
[-CC-:B------:R-:W-:Y:S01]  /*e440*/  FFMA.FTZ R158, R183, R6.reuse, -R223.reuse ;  /* 0x00000006b79e7223 */ /* 0x180fe200000108df */
[----:B------:R-:W3:Y:S01]  /*e450*/  MUFU.EX2 R155, R155 ;  /* 0x0000009b009b7308 */ /* 0x000ee20000000800 */
[--C-:B------:R-:W-:Y:S01]  /*e460*/  FFMA.FTZ R186, R186, R6, -R223.reuse ;  /* 0x00000006baba7223 */ /* 0x100fe200000108df */
[----:B------:R-:W-:Y:S01]  /*e470*/  @!P1 PRMT R154, RZ, 0x654, R154 ;  /* 0x00000654ff9a9816 */ /* 0x000fe2000000009a */
[----:B------:R4:W-:Y:S06]  /*e480*/  BAR.ARV R176, 0x100 ;  /* 0x000400b00000751d */ /* 0x0009ec0000002000 */
[----:B------:R-:W5:Y:S01]  /*e490*/  MUFU.EX2 R219, R219 ;  /* 0x000000db00db7308 */ /* 0x000f620000000800 */
[----:B--2---:R-:W-:Y:S01]  /*e4a0*/  FFMA.FTZ R0, R197, R0, R206 ;  /* 0x00000000c5007223 */ /* 0x004fe200000100ce */
[----:B------:R2:W-:Y:S01]  /*e4b0*/  @!P1 SYNCS.ARRIVE.TRANS64.RED.A1T0 RZ, [R154+URZ], RZ ;  /* 0x000000ff9aff99a7 */ /* 0x0005e2000810043f */
[-CC-:B------:R-:W-:Y:S01]  /*e4c0*/  FFMA.FTZ R187, R187, R6.reuse, -R223.reuse ;  /* 0x00000006bbbb7223 */ /* 0x180fe200000108df */
[-CC-:B------:R-:W-:Y:S01]  /*e4d0*/  FFMA.FTZ R190, R190, R6.reuse, -R223.reuse ;  /* 0x00000006bebe7223 */ /* 0x180fe200000108df */
[-CC-:B------:R-:W-:Y:S01]  /*e4e0*/  FFMA.FTZ R191, R191, R6.reuse, -R223.reuse ;  /* 0x00000006bfbf7223 */ /* 0x180fe200000108df */
[-CC-:B------:R-:W-:Y:S01]  /*e4f0*/  FFMA.FTZ R194, R194, R6.reuse, -R223.reuse ;  /* 0x00000006c2c27223 */ /* 0x180fe200000108df */
[-CC-:B------:R-:W-:Y:S01]  /*e500*/  FFMA.FTZ R195, R195, R6.reuse, -R223.reuse ;  /* 0x00000006c3c37223 */ /* 0x180fe200000108df */
[----:B------:R-:W0:Y:S01]  /*e510*/  MUFU.EX2 R159, R159 ;  /* 0x0000009f009f7308 */ /* 0x000e220000000800 */
[----:B---3--:R-:W-:Y:S01]  /*e520*/  FADD.FTZ R0, R155, R0 ;  /* 0x000000009b007221 */ /* 0x008fe20000010000 */
[-CC-:B--2---:R-:W-:Y:S01]  /*e530*/  FFMA.FTZ R154, R179, R6.reuse, -R223.reuse ;  /* 0x00000006b39a7223 */ /* 0x184fe200000108df */
[-CC-:B------:R-:W-:Y:S01]  /*e540*/  FFMA.FTZ R198, R198, R6.reuse, -R223.reuse ;  /* 0x00000006c6c67223 */ /* 0x180fe200000108df */
[----:B------:R-:W-:Y:S01]  /*e550*/  FFMA.FTZ R199, R199, R6, -R223 ;  /* 0x00000006c7c77223 */ /* 0x000fe200000108df */
        /* <DEDUP_REMOVED lines=29> */
[----:B---3--:R-:W-:Y:S01]  /*e730*/  FADD.FTZ R0, R163, R0 ;  /* 0x00000000a3007221 */ /* 0x008fe20000010000 */
        /* <DEDUP_REMOVED lines=15> */
[----:B--2---:R-:W-:Y:S01]  /*e830*/  FADD.FTZ R0, R221, R0 ;  /* 0x00000000dd007221 */ /* 0x004fe20000010000 */
[-C--:B------:R-:W-:Y:S01]  /*e840*/  FMUL.FTZ R86, R86, R197.reuse ;  /* 0x000000c556567220 */ /* 0x080fe20000410000 */
[-C--:B------:R-:W-:Y:S01]  /*e850*/  FMUL.FTZ R87, R87, R197.reuse ;  /* 0x000000c557577220 */ /* 0x080fe20000410000 */
[----:B------:R-:W-:Y:S01]  /*e860*/  FADD.FTZ R3, R165, R166 ;  /* 0x000000a6a5037221 */ /* 0x000fe20000010000 */
        /* <DEDUP_REMOVED lines=27> */
[----:B---3--:R-:W-:Y:S01]  /*ea20*/  F2FP.BF16.F32.PACK_AB R154, R157, R156 ;  /* 0x0000009c9d9a723e */ /* 0x008fe200000010ff */
[----:B0-----:R-:W-:Y:S01]  /*ea30*/  FADD.FTZ R153, R175, R0 ;  /* 0x00000000af997221 */ /* 0x001fe20000010000 */
[----:B------:R-:W-:Y:S01]  /*ea40*/  F2FP.BF16.F32.PACK_AB R156, R161, R160 ;  /* 0x000000a0a19c723e */ /* 0x000fe200000010ff */
[----:B------:R-:W-:Y:S01]  /*ea50*/  FADD.FTZ R160, R168, R3 ;  /* 0x00000003a8a07221 */ /* 0x000fe20000010000 */
[----:B------:R-:W-:Y:S01]  /*ea60*/  F2FP.BF16.F32.PACK_AB R161, R222, R171 ;  /* 0x000000abdea1723e */ /* 0x000fe200000010ff */
[----:B------:R-:W-:Y:S01]  /*ea70*/  FADD.FTZ R0, R178, R153 ;  /* 0x00000099b2007221 */ /* 0x000fe20000010000 */
[----:B------:R-:W-:Y:S01]  /*ea80*/  F2FP.BF16.F32.PACK_AB R157, R163, R220 ;  /* 0x000000dca39d723e */ /* 0x000fe200000010ff */
[C---:B------:R-:W-:Y:S01]  /*ea90*/  FADD.FTZ R3, R169.reuse, R160 ;  /* 0x000000a0a9037221 */ /* 0x040fe20000010000 */
[----:B------:R0:W-:Y:S01]  /*eaa0*/  MUFU.EX2 R204, R158 ;  /* 0x0000009e00cc7308 */ /* 0x0001e20000000800 */
[----:B------:R-:W-:Y:S01]  /*eab0*/  F2FP.BF16.F32.PACK_AB R160, R169, R168 ;  /* 0x000000a8a9a0723e */ /* 0x000fe200000010ff */
[----:B------:R-:W-:Y:S01]  /*eac0*/  FMUL.FTZ R130, R130, R197 ;  /* 0x000000c582827220 */ /* 0x000fe20000410000 */
[----:B------:R-:W-:Y:S01]  /*ead0*/  F2FP.BF16.F32.PACK_AB R163, R178, R175 ;  /* 0x000000afb2a3723e */ /* 0x000fe200000010ff */
[-C--:B------:R-:W-:Y:S01]  /*eae0*/  FMUL.FTZ R131, R131, R197.reuse ;  /* 0x000000c583837220 */ /* 0x080fe20000410000 */
[-C--:B------:R-:W-:Y:S01]  /*eaf0*/  FMUL.FTZ R134, R134, R197.reuse ;  /* 0x000000c586867220 */ /* 0x080fe20000410000 */
[-C--:B------:R-:W-:Y:S01]  /*eb00*/  FMUL.FTZ R135, R135, R197.reuse ;  /* 0x000000c587877220 */ /* 0x080fe20000410000 */
[-C--:B------:R-:W-:Y:S01]  /*eb10*/  FMUL.FTZ R138, R138, R197.reuse ;  /* 0x000000c58a8a7220 */ /* 0x080fe20000410000 */
[----:B------:R-:W3:Y:S01]  /*eb20*/  MUFU.EX2 R180, R180 ;  /* 0x000000b400b47308 */ /* 0x000ee20000000800 */
[----:B0-----:R-:W-:Y:S01]  /*eb30*/  F2FP.BF16.F32.PACK_AB R158, R165, R164 ;  /* 0x000000a4a59e723e */ /* 0x001fe200000010ff */
[----:B------:R-:W-:Y:S01]  /*eb40*/  FADD.FTZ R164, R172, R3 ;  /* 0x00000003aca47221 */ /* 0x000fe20000010000 */
[----:B--2---:R-:W-:Y:S01]  /*eb50*/  FADD.FTZ R153, R179, R0 ;  /* 0x00000000b3997221 */ /* 0x004fe20000010000 */
[-C--:B------:R-:W-:Y:S01]  /*eb60*/  FMUL.FTZ R139, R139, R197.reuse ;  /* 0x000000c58b8b7220 */ /* 0x080fe20000410000 */
[-C--:B------:R-:W-:Y:S01]  /*eb70*/  FMUL.FTZ R142, R142, R197.reuse ;  /* 0x000000c58e8e7220 */ /* 0x080fe20000410000 */
[----:B------:R-:W-:Y:S01]  /*eb80*/  FADD.FTZ R164, R173, R164 ;  /* 0x000000a4ada47221 */ /* 0x000fe20000010000 */
[----:B------:R-:W-:Y:S01]  /*eb90*/  FADD.FTZ R0, R182, R153 ;  /* 0x00000099b6007221 */ /* 0x000fe20000010000 */
[----:B------:R0:W2:Y:S01]  /*eba0*/  MUFU.EX2 R183, R162 ;  /* 0x000000a200b77308 */ /* 0x0000a20000000800 */
[-C--:B------:R-:W-:Y:S01]  /*ebb0*/  FMUL.FTZ R143, R143, R197.reuse ;  /* 0x000000c58f8f7220 */ /* 0x080fe20000410000 */
[----:B------:R-:W-:Y:S01]  /*ebc0*/  FADD.FTZ R164, R207, R164 ;  /* 0x000000a4cfa47221 */ /* 0x000fe20000010000 */
[-C--:B------:R-:W-:Y:S01]  /*ebd0*/  FMUL.FTZ R146, R146, R197.reuse ;  /* 0x000000c592927220 */ /* 0x080fe20000410000 */
[-C--:B------:R-:W-:Y:S01]  /*ebe0*/  FMUL.FTZ R147, R147, R197.reuse ;  /* 0x000000c593937220 */ /* 0x080fe20000410000 */
[----:B------:R-:W-:Y:S01]  /*ebf0*/  FMUL.FTZ R150, R150, R197 ;  /* 0x000000c596967220 */ /* 0x000fe20000410000 */
[C---:B------:R-:W-:Y:S01]  /*ec00*/  FADD.FTZ R3, R177.reuse, R164 ;  /* 0x000000a4b1037221 */ /* 0x040fe20000010000 */
[----:B------:R-:W-:Y:S01]  /*ec10*/  F2FP.BF16.F32.PACK_AB R164, R177, R207 ;  /* 0x000000cfb1a4723e */ /* 0x000fe200000010ff */
[----:B------:R-:W5:Y:S01]  /*ec20*/  MUFU.EX2 R181, R181 ;  /* 0x000000b500b57308 */ /* 0x000f620000000800 */
[----:B0-----:R-:W-:Y:S01]  /*ec30*/  F2FP.BF16.F32.PACK_AB R162, R173, R172 ;  /* 0x000000acada2723e */ /* 0x001fe200000010ff */
[----:B---3--:R-:W-:Y:S01]  /*ec40*/  FADD.FTZ R166, R180, R3 ;  /* 0x00000003b4a67221 */ /* 0x008fe20000010000 */
[----:B------:R-:W-:-:S05]  /*ec50*/  FMUL.FTZ R151, R151, R197 ;  /* 0x000000c597977220 */ /* 0x000fca0000410000 */
[----:B------:R-:W0:Y:S01]  /*ec60*/  MUFU.EX2 R184, R184 ;  /* 0x000000b800b87308 */ /* 0x000e220000000800 */
[----:B--2---:R-:W-:-:S04]  /*ec70*/  FADD.FTZ R153, R183, R0 ;  /* 0x00000000b7997221 */ /* 0x004fc80000010000 */
[----:B------:R-:W-:-:S03]  /*ec80*/  FADD.FTZ R153, R204, R153 ;  /* 0x00000099cc997221 */ /* 0x000fc60000010000 */
[----:B------:R-:W2:Y:S01]  /*ec90*/  MUFU.EX2 R186, R186 ;  /* 0x000000ba00ba7308 */ /* 0x000ea20000000800 */
[C---:B-----5:R-:W-:Y:S01]  /*eca0*/  FADD.FTZ R3, R181.reuse, R166 ;  /* 0x000000a6b5037221 */ /* 0x060fe20000010000 */
        /* <DEDUP_REMOVED lines=14> */
[----:B---3--:R-:W-:Y:S01]  /*ed90*/  FADD.FTZ R0, R190, R153 ;  /* 0x00000099be007221 */ /* 0x008fe20000010000 */
[----:B------:R-:W-:Y:S02]  /*eda0*/  F2FP.BF16.F32.PACK_AB R153, R155, R206 ;  /* 0x000000ce9b99723e */ /* 0x000fe400000010ff */
[----:B------:R-:W-:Y:S02]  /*edb0*/  F2FP.BF16.F32.PACK_AB R155, R159, R219 ;  /* 0x000000db9f9b723e */ /* 0x000fe400000010ff */
[----:B------:R-:W-:Y:S02]  /*edc0*/  F2FP.BF16.F32.PACK_AB R159, R167, R221 ;  /* 0x000000dda79f723e */ /* 0x000fe400000010ff */
[----:B------:R-:W3:Y:S01]  /*edd0*/  MUFU.EX2 R192, R192 ;  /* 0x000000c000c07308 */ /* 0x000ee20000000800 */
[C---:B0-----:R-:W-:Y:S01]  /*ede0*/  FADD.FTZ R3, R189.reuse, R170 ;  /* 0x000000aabd037221 */ /* 0x041fe20000010000 */
[----:B------:R-:W-:-:S02]  /*edf0*/  F2FP.BF16.F32.PACK_AB R170, R189, R188 ;  /* 0x000000bcbdaa723e */ /* 0x000fc400000010ff */
[----:B------:R-:W-:-:S04]  /*ee00*/  F2FP.BF16.F32.PACK_AB R167, R204, R183 ;  /* 0x000000b7cca7723e */ /* 0x000fc800000010ff */
[----:B------:R-:W0:Y:S01]  /*ee10*/  MUFU.EX2 R173, R194 ;  /* 0x000000c200ad7308 */ /* 0x000e220000000800 */
[----:B--2---:R-:W-:-:S07]  /*ee20*/  FADD.FTZ R0, R191, R0 ;  /* 0x00000000bf007221 */ /* 0x004fce0000010000 */
        /* <DEDUP_REMOVED lines=8> */
[----:B---3--:R-:W-:Y:S01]  /*eeb0*/  FADD.FTZ R171, R180, R165 ;  /* 0x000000a5b4ab7221 */ /* 0x008fe20000010000 */
[----:B------:R-:W-:Y:S02]  /*eec0*/  F2FP.BF16.F32.PACK_AB R165, R182, R179 ;  /* 0x000000b3b6a5723e */ /* 0x000fe400000010ff */
[----:B------:R-:W-:-:S04]  /*eed0*/  F2FP.BF16.F32.PACK_AB R173, R180, R173 ;  /* 0x000000adb4ad723e */ /* 0x000fc800000010ff */
[----:B------:R-:W3:Y:S01]  /*eee0*/  MUFU.EX2 R205, R205 ;  /* 0x000000cd00cd7308 */ /* 0x000ee20000000800 */
[----:B0-----:R-:W-:-:S07]  /*eef0*/  FADD.FTZ R174, R196, R3 ;  /* 0x00000003c4ae7221 */ /* 0x001fce0000010000 */
[----:B------:R-:W0:Y:S01]  /*ef00*/  MUFU.EX2 R199, R199 ;  /* 0x000000c700c77308 */ /* 0x000e220000000800 */
[----:B--2---:R-:W-:Y:S01]  /*ef10*/  FADD.FTZ R0, R198, R171 ;  /* 0x000000abc6007221 */ /* 0x004fe20000010000 */
[----:B------:R-:W-:Y:S01]  /*ef20*/  F2FP.BF16.F32.PACK_AB R171, R191, R190 ;  /* 0x000000bebfab723e */ /* 0x000fe200000010ff */
[C---:B---3--:R-:W-:Y:S01]  /*ef30*/  FADD.FTZ R3, R205.reuse, R174 ;  /* 0x000000aecd037221 */ /* 0x048fe20000010000 */
[----:B------:R-:W-:Y:S01]  /*ef40*/  F2FP.BF16.F32.PACK_AB R174, R205, R196 ;  /* 0x000000c4cdae723e */ /* 0x000fe200000010ff */
[C---:B0-----:R-:W-:Y:S01]  /*ef50*/  FADD.FTZ R0, R199.reuse, R0 ;  /* 0x00000000c7007221 */ /* 0x041fe20000010000 */
[----:B------:R-:W-:Y:S01]  /*ef60*/  F2FP.BF16.F32.PACK_AB R175, R199, R198 ;  /* 0x000000c6c7af723e */ /* 0x000fe200000010ff */
[----:B----4-:R-:W-:Y:S06]  /*ef70*/  @!P0 BRA `(.L_x_11090) ;  /* 0x0000000000048947 */ /* 0x010fec0003800000 */
[----:B------:R-:W-:Y:S01]  /*ef80*/  BPT.TRAP 0x1 ;  /* 0x000000040000795c */ /* 0x000fe20000300000 */
.L_x_11090:
[----:B------:R0:W2:Y:S01]  /*ef90*/  SYNCS.PHASECHK.TRANS64.TRYWAIT P2, [R202+URZ+0x22850], R20 ;  /* 0x02285014ca0075a7 */ /* 0x0000a2000804017f */
[----:B------:R-:W-:Y:S05]  /*efa0*/  @!P0 BRA `(.L_x_11091) ;  /* 0x0000000000048947 */ /* 0x000fea0003800000 */
[----:B------:R-:W-:Y:S01]  /*efb0*/  BPT.TRAP 0x1 ;  /* 0x000000040000795c */ /* 0x000fe20000300000 */
.L_x_11091:
[----:B------:R-:W-:Y:S04]  /*efc0*/  BSSY B0, `(.L_x_11092) ;  /* 0x0000004000007945 */ /* 0x000fe80003800000 */
[----:B--2---:R-:W-:Y:S05]  /*efd0*/  @P2 BRA `(.L_x_11093) ;  /* 0x0000000000082947 */ /* 0x004fea0003800000 */
[----:B------:R-:W2:Y:S02]  /*efe0*/  SYNCS.PHASECHK.TRANS64.TRYWAIT P2, [R202+URZ+0x22850], R20 ;  /* 0x02285014ca0075a7 */ /* 0x000ea4000804017f */
[----:B--2---:R-:W-:Y:S05]  /*eff0*/  @!P2 BRA `(.L_x_11094) ;  /* 0x000000a00030a947 */ /* 0x004fea0003800000 */
.L_x_11093:
[----:B------:R-:W-:Y:S05]  /*f000*/  BSYNC B0 ;  /* 0x0000000000007941 */ /* 0x000fea0003800000 */
.L_x_11092:
[----:B------:R-:W3:Y:S01]  /*f010*/  S2R R177, SR_TID.X ;  /* 0x0000000000b17919 */ /* 0x000ee20000002100 */
[----:B------:R-:W-:Y:S05]  /*f020*/  WARPSYNC.ALL ;  /* 0x0000000000007948 */ /* 0x000fea0003800000 */
[----:B------:R-:W-:Y:S01]  /*f030*/  IMAD.MOV.U32 R179, RZ, RZ, 0xc00 ;  /* 0x00000c00ffb37424 */ /* 0x000fe200078e00ff */
[----:B------:R-:W-:Y:S01]  /*f040*/  ISETP.GT.AND P2, PT, R21, RZ, PT ;  /* 0x000000ff1500720c */ /* 0x000fe20003f44270 */
[----:B012---:R-:W-:Y:S02]  /*f050*/  @!P1 VIADD R202, R202, 0x22860 ;  /* 0x00022860caca9836 */ /* 0x007fe40000000000 */
        /* <DEDUP_REMOVED lines=55> */
.L_x_11085:
[----:B------:R-:W-:Y:S05]  /*f3d0*/  WARPSYNC.ALL ;  /* 0x0000000000007948 */ /* 0x000fea0003800000 */
[----:B------:R-:W2:Y:S01]  /*f3e0*/  SHFL.BFLY PT, R4, R3, 0x2, 0x1f ;  /* 0x0c401f0003047f89 */ /* 0x000ea200000e0000 */
[----:B------:R-:W-:Y:S01]  /*f3f0*/  VIADD R22, R22, 0x1 ;  /* 0x0000000116167836 */ /* 0x000fe20000000000 */
[----:B------:R3:W-:Y:S08]  /*f400*/  BAR.ARV R176, 0x100 ;  /* 0x000400b00000751d */ /* 0x0007f00000002000 */
[----:B------:R-:W-:Y:S06]  /*f410*/  BAR.ARV 0x8, 0x120 ;  /* 0x0204800000007b1d */ /* 0x000fec0000002000 */
[----:B------:R-:W-:Y:S01]  /*f420*/  ISETP.NE.AND P0, PT, R22, 0x2, PT ;  /* 0x000000021600780c */ /* 0x000fe20003f05270 */
[----:B------:R-:W-:Y:S01]  /*f430*/  VIADD R225, R225, 0x1 ;  /* 0x00000001e1e17836 */ /* 0x000fe20000000000 */
[----:B------:R-:W4:Y:S01]  /*f440*/  SHFL.BFLY PT, R9, R0, 0x2, 0x1f ;  /* 0x0c401f0000097f89 */ /* 0x000f2200000e0000 */
[----:B------:R-:W-:-:S02]  /*f450*/  PLOP3.LUT P1, PT, PT, PT, PT, 0x8, 0x0 ;  /* 0x000000000000781c */ /* 0x000fc40003f2e170 */
[----:B------:R-:W-:Y:S01]  /*f460*/  SEL R22, R22, RZ, P0 ;  /* 0x000000ff16167207 */ /* 0x000fe20000000000 */
[----:B--2---:R-:W-:Y:S01]  /*f470*/  FADD.FTZ R10, R4, R3 ;  /* 0x00000003040a7221 */ /* 0x004fe20000010000 */
[----:B------:R-:W-:Y:S02]  /*f480*/  IMAD.MOV.U32 R4, RZ, RZ, RZ ;  /* 0x000000ffff047224 */ /* 0x000fe400078e00ff */
[----:B------:R-:W-:Y:S02]  /*f490*/  IMAD.MOV.U32 R3, RZ, RZ, -0x800000 ;  /* 0xff800000ff037424 */ /* 0x000fe400078e00ff */
[----:B------:R-:W2:Y:S01]  /*f4a0*/  SHFL.BFLY PT, R5, R10, 0x1, 0x1f ;  /* 0x0c201f000a057f89 */ /* 0x000ea200000e0000 */
[----:B----4-:R-:W-:Y:S01]  /*f4b0*/  FADD.FTZ R11, R9, R0 ;  /* 0x00000000090b7221 */ /* 0x010fe20000010000 */
[----:B------:R-:W-:-:S04]  /*f4c0*/  IMAD.MOV.U32 R0, RZ, RZ, RZ ;  /* 0x000000ffff007224 */ /* 0x000fc800078e00ff */
[----:B------:R-:W4:Y:S01]  /*f4d0*/  SHFL.BFLY PT, R12, R11, 0x1, 0x1f ;  /* 0x0c201f000b0c7f89 */ /* 0x000f2200000e0000 */
[----:B--2---:R-:W-:Y:S01]  /*f4e0*/  FADD.FTZ R5, R10, R5 ;  /* 0x000000050a057221 */ /* 0x004fe20000010000 */
[----:B------:R-:W-:-:S04]  /*f4f0*/  SEL R10, RZ, 0x1, P0 ;  /* 0x00000001ff0a7807 */ /* 0x000fc80000000000 */
[----:B------:R-:W-:Y:S02]  /*f500*/  FSETP.NE.FTZ.AND P2, PT, R5, RZ, PT ;  /* 0x000000ff0500720b */ /* 0x000fe40003f55000 */
[----:B------:R-:W-:-:S11]  /*f510*/  LOP3.LUT R23, R23, R10, RZ, 0x3c, !PT ;  /* 0x0000000a17177212 */ /* 0x000fd600078e3cff */
[----:B------:R-:W-:Y:S01]  /*f520*/  @P2 FMUL.FTZ R14, R6, 0.69314718246459960938 ;  /* 0x3f317218060e2820 */ /* 0x000fe20000410000 */
[----:B------:R-:W2:Y:S01]  /*f530*/  @P2 MUFU.LG2 R18, R5 ;  /* 0x0000000500122308 */ /* 0x000ea20000000c00 */
[----:B----4-:R-:W-:-:S05]  /*f540*/  FADD.FTZ R9, R11, R12 ;  /* 0x0000000c0b097221 */ /* 0x010fca0000010000 */
[----:B------:R-:W-:Y:S02]  /*f550*/  FSETP.NE.FTZ.AND P3, PT, R9, RZ, PT ;  /* 0x000000ff0900720b */ /* 0x000fe40003f75000 */
[----:B------:R-:W4:Y:S01]  /*f560*/  @P2 MUFU.RCP R4, R5 ;  /* 0x0000000500042308 */ /* 0x000f220000001000 */
[----:B--2---:R-:W-:-:S10]  /*f570*/  @P2 FMUL.FTZ R21, R18, 0.69314718246459960938 ;  /* 0x3f31721812152820 */ /* 0x004fd40000410000 */
[----:B------:R-:W-:Y:S01]  /*f580*/  @P3 FMUL.FTZ R15, R6, 0.69314718246459960938 ;  /* 0x3f317218060f3820 */ /* 0x000fe20000410000 */
[----:B------:R-:W2:Y:S01]  /*f590*/  @P3 MUFU.RCP R0, R9 ;  /* 0x0000000900003308 */ /* 0x000ea20000001000 */
[-C--:B----4-:R-:W-:Y:S01]  /*f5a0*/  FMUL.FTZ R157, R64, R4.reuse ;  /* 0x00000004409d7220 */ /* 0x090fe20000410000 */
[-C--:B------:R-:W-:Y:S01]  /*f5b0*/  FMUL.FTZ R159, R72, R4.reuse ;  /* 0x00000004489f7220 */ /* 0x080fe20000410000 */
[----:B------:R-:W-:-:S05]  /*f5c0*/  FMUL.FTZ R161, R80, R4 ;  /* 0x0000000450a17220 */ /* 0x000fca0000410000 */
[----:B------:R-:W4:Y:S01]  /*f5d0*/  @P3 MUFU.LG2 R6, R9 ;  /* 0x0000000900063308 */ /* 0x000f220000000c00 */
        /* <DEDUP_REMOVED lines=128> */
[----:B---3--:R-:W-:-:S07]  /*fde0*/  @P3 FFMA.FTZ R3, R15, R8, R6 ;  /* 0x000000080f033223 */ /* 0x008fce0000010006 */
.L_x_11019:
[----:B------:R-:W-:Y:S05]  /*fdf0*/  WARPSYNC.ALL ;  /* 0x0000000000007948 */ /* 0x000fea0003800000 */
[----:B------:R-:W2:Y:S08]  /*fe00*/  S2UR UR5, SR_CgaCtaId ;  /* 0x00000000000579c3 */ /* 0x000eb00000008800 */
[----:B------:R-:W-:Y:S06]  /*fe10*/  BAR.SYNC.DEFER_BLOCKING 0x5, 0x120 ;  /* 0x0144800000007b1d */ /* 0x000fec0000010000 */
[----:B------:R-:W-:Y:S01]  /*fe20*/  UMOV UR4, 0x400 ;  /* 0x0000040000047882 */ /* 0x000fe20000000000 */
[----:B------:R-:W-:Y:S01]  /*fe30*/  BSSY B0, `(.L_x_11096) ;  /* 0x0000292000007945 */ /* 0x000fe20003800000 */
[----:B--2---:R-:W-:-:S06]  /*fe40*/  ULEA UR4, UR5, UR4, 0x18 ;  /* 0x0000000405047291 */ /* 0x004fcc000f8ec03f */
[----:B------:R-:W-:-:S05]  /*fe50*/  IMAD.U32 R18, RZ, RZ, UR4 ;  /* 0x00000004ff127e24 */ /* 0x000fca000f8e00ff */
[----:B0-----:R0:W2:Y:S01]  /*fe60*/  LDS.128 R204, [R18+0x228d0] ;  /* 0x0228d00012cc7984 */ /* 0x0010a20000000c00 */
[----:B------:R-:W-:Y:S06]  /*fe70*/  BAR.ARV 0x4, 0x120 ;  /* 0x0104800000007b1d */ /* 0x000fec0000002000 */
[----:B------:R-:W-:Y:S05]  /*fe80*/  @P1 BRA `(.L_x_11097) ;  /* 0x0000001c004c1947 */ /* 0x000fea0003800000 */
[----:B------:R-:W3:Y:S01]  /*fe90*/  S2R R15, SR_SWINHI ;  /* 0x00000000000f7919 */ /* 0x000ee20000002f00 */
        /* <DEDUP_REMOVED lines=17> */
[----:B---3--:R-:W-:Y:S02]  /*ffb0*/  MOV R7, R15 ;  /* 0x0000000f00077202 */ /* 0x008fe40000000f00 */
        /* <DEDUP_REMOVED lines=10> */
[----:B-----5:R-:W-:Y:S01]  /*10060*/  IMAD.X R31, RZ, RZ, R135, P1 ;  /* 0x000000ffff1f7224 */ /* 0x020fe200008e0687 */
        /* <DEDUP_REMOVED lines=8> */
[----:B------:R-:W-:Y:S01]  /*100f0*/  LOP3.LUT R177, R98, 0x380, RZ, 0xc0, !PT ;  /* 0x0000038062b17812 */ /* 0x000fe200078ec0ff */
[----:B------:R-:W-:Y:S01]  /*10100*/  IMAD.X R95, RZ, RZ, R135, P4 ;  /* 0x000000ffff5f7224 */ /* 0x000fe200020e0687 */
[----:B------:R-:W-:-:S02]  /*10110*/  LOP3.LUT R30, R30, R175, RZ, 0x3c, !PT ;  /* 0x000000af1e1e7212 */ /* 0x000fc400078e3cff */
[----:B------:R-:W-:Y:S02]  /*10120*/  LOP3.LUT R175, R94, 0x380, RZ, 0xc0, !PT ;  /* 0x000003805eaf7812 */ /* 0x000fe400078ec0ff */
[----:B------:R-:W-:Y:S02]  /*10130*/  SHF.R.U64 R177, R177, 0x3, RZ ;  /* 0x00000003b1b17819 */ /* 0x000fe400000012ff */
[C---:B------:R-:W-:Y:S02]  /*10140*/  IADD3 R114, P3, R134.reuse, 0x8020, RZ ;  /* 0x0000802086727810 */ /* 0x040fe40007f7e0ff */
[----:B------:R-:W-:Y:S02]  /*10150*/  LOP3.LUT R46, R179, 0x380, RZ, 0xc0, !PT ;  /* 0x00000380b32e7812 */ /* 0x000fe400078ec0ff */
[----:B------:R-:W-:Y:S01]  /*10160*/  SHF.R.U64 R175, R175, 0x3, RZ ;  /* 0x00000003afaf7819 */ /* 0x000fe200000012ff */
[----:B------:R-:W-:Y:S01]  /*10170*/  IMAD.X R115, RZ, RZ, R135, P3 ;  /* 0x000000ffff737224 */ /* 0x000fe200018e0687 */
[----:B------:R-:W-:-:S02]  /*10180*/  IADD3 R106, P1, R134, 0x4060, RZ ;  /* 0x00004060866a7810 */ /* 0x000fc40007f3e0ff */
[----:B------:R-:W-:Y:S02]  /*10190*/  IADD3 R110, P2, R134, 0x8000, RZ ;  /* 0x00008000866e7810 */ /* 0x000fe40007f5e0ff */
[----:B------:R-:W-:Y:S01]  /*101a0*/  LOP3.LUT R98, R177, R98, RZ, 0x3c, !PT ;  /* 0x00000062b1627212 */ /* 0x000fe200078e3cff */
[--C-:B------:R-:W-:Y:S01]  /*101b0*/  IMAD.X R107, RZ, RZ, R135.reuse, P1 ;  /* 0x000000ffff6b7224 */ /* 0x100fe200008e0687 */
[----:B------:R-:W-:Y:S01]  /*101c0*/  LOP3.LUT R177, R114, 0x380, RZ, 0xc0, !PT ;  /* 0x0000038072b17812 */ /* 0x000fe200078ec0ff */
[----:B------:R-:W-:Y:S01]  /*101d0*/  IMAD.X R111, RZ, RZ, R135, P2 ;  /* 0x000000ffff6f7224 */ /* 0x000fe200010e0687 */
[----:B------:R-:W-:Y:S02]  /*101e0*/  SHF.R.U64 R46, R46, 0x3, RZ ;  /* 0x000000032e2e7819 */ /* 0x000fe400000012ff */
[----:B------:R-:W-:Y:S02]  /*101f0*/  IADD3 R102, P0, R134, 0x4040, RZ ;  /* 0x0000404086667810 */ /* 0x000fe40007f1e0ff */
[----:B------:R-:W-:-:S02]  /*10200*/  LOP3.LUT R94, R175, R94, RZ, 0x3c, !PT ;  /* 0x0000005eaf5e7212 */ /* 0x000fc400078e3cff */
[----:B------:R-:W-:Y:S01]  /*10210*/  LOP3.LUT R175, R110, 0x380, RZ, 0xc0, !PT ;  /* 0x000003806eaf7812 */ /* 0x000fe200078ec0ff */
[--C-:B------:R-:W-:Y:S01]  /*10220*/  IMAD.X R103, RZ, RZ, R135.reuse, P0 ;  /* 0x000000ffff677224 */ /* 0x100fe200000e0687 */
[C---:B------:R-:W-:Y:S02]  /*10230*/  LOP3.LUT R21, R134.reuse, 0x380, RZ, 0xc0, !PT ;  /* 0x0000038086157812 */ /* 0x040fe400078ec0ff */
[----:B------:R-:W-:Y:S02]  /*10240*/  SHF.R.U64 R177, R177, 0x3, RZ ;  /* 0x00000003b1b17819 */ /* 0x000fe400000012ff */
[----:B------:R-:W-:Y:S02]  /*10250*/  IADD3 R14, P1, R134, 0xc020, RZ ;  /* 0x0000c020860e7810 */ /* 0x000fe40007f3e0ff */
[----:B------:R-:W-:Y:S02]  /*10260*/  LOP3.LUT R46, R46, R179, RZ, 0x3c, !PT ;  /* 0x000000b32e2e7212 */ /* 0x000fe400078e3cff */
[----:B------:R-:W-:Y:S01]  /*10270*/  IADD3 R151, P2, R134, 0xc040, RZ ;  /* 0x0000c04086977810 */ /* 0x000fe20007f5e0ff */
[----:B------:R-:W-:Y:S01]  /*10280*/  IMAD.X R131, RZ, RZ, R135, P1 ;  /* 0x000000ffff837224 */ /* 0x000fe200008e0687 */
[----:B------:R-:W-:-:S02]  /*10290*/  LOP3.LUT R179, R102, 0x380, RZ, 0xc0, !PT ;  /* 0x0000038066b37812 */ /* 0x000fc400078ec0ff */
[----:B------:R-:W-:Y:S01]  /*102a0*/  SHF.R.U64 R175, R175, 0x3, RZ ;  /* 0x00000003afaf7819 */ /* 0x000fe200000012ff */
[--C-:B------:R-:W-:Y:S01]  /*102b0*/  IMAD.X R15, RZ, RZ, R135.reuse, P2 ;  /* 0x000000ffff0f7224 */ /* 0x100fe200010e0687 */
[----:B------:R-:W-:Y:S02]  /*102c0*/  IADD3 R8, P0, R134, 0xc000, RZ ;  /* 0x0000c00086087810 */ /* 0x000fe40007f1e0ff */
[----:B------:R-:W-:Y:S02]  /*102d0*/  SHF.R.U64 R21, R21, 0x3, RZ ;  /* 0x0000000315157819 */ /* 0x000fe400000012ff */
[----:B------:R-:W-:Y:S01]  /*102e0*/  LOP3.LUT R114, R177, R114, RZ, 0x3c, !PT ;  /* 0x00000072b1727212 */ /* 0x000fe200078e3cff */
[----:B------:R-:W-:Y:S01]  /*102f0*/  IMAD.X R127, RZ, RZ, R135, P0 ;  /* 0x000000ffff7f7224 */ /* 0x000fe200000e0687 */
[----:B------:R-:W-:Y:S02]  /*10300*/  LOP3.LUT R177, R14, 0x380, RZ, 0xc0, !PT ;  /* 0x000003800eb17812 */ /* 0x000fe400078ec0ff */
[----:B------:R-:W-:-:S02]  /*10310*/  SHF.R.U64 R179, R179, 0x3, RZ ;  /* 0x00000003b3b37819 */ /* 0x000fc400000012ff */
[----:B------:R-:W-:Y:S02]  /*10320*/  LOP3.LUT R174, R151, 0x380, RZ, 0xc0, !PT ;  /* 0x0000038097ae7812 */ /* 0x000fe400078ec0ff */
[C---:B------:R-:W-:Y:S02]  /*10330*/  IADD3 R118, P4, R134.reuse, 0x8040, RZ ;  /* 0x0000804086767810 */ /* 0x040fe40007f9e0ff */
[C---:B------:R-:W-:Y:S02]  /*10340*/  IADD3 R122, P5, R134.reuse, 0x8060, RZ ;  /* 0x00008060867a7810 */ /* 0x040fe40007fbe0ff */
[----:B-1----:R-:W-:Y:S01]  /*10350*/  IADD3 R20, P3, R134, 0xc060, RZ ;  /* 0x0000c06086147810 */ /* 0x002fe20007f7e0ff */
[--C-:B------:R-:W-:Y:S01]  /*10360*/  IMAD.X R119, RZ, RZ, R135.reuse, P4 ;  /* 0x000000ffff777224 */ /* 0x100fe200020e0687 */
[----:B------:R-:W-:Y:S01]  /*10370*/  LOP3.LUT R181, R106, 0x380, RZ, 0xc0, !PT ;  /* 0x000003806ab57812 */ /* 0x000fe200078ec0ff */
[----:B------:R-:W-:Y:S01]  /*10380*/  IMAD.X R123, RZ, RZ, R135, P5 ;  /* 0x000000ffff7b7224 */ /* 0x000fe200028e0687 */
[----:B------:R-:W-:-:S02]  /*10390*/  LOP3.LUT R110, R175, R110, RZ, 0x3c, !PT ;  /* 0x0000006eaf6e7212 */ /* 0x000fc400078e3cff */
[----:B------:R-:W-:Y:S01]  /*103a0*/  LOP3.LUT R134, R21, R134, RZ, 0x3c, !PT ;  /* 0x0000008615867212 */ /* 0x000fe200078e3cff */
[----:B------:R-:W-:Y:S01]  /*103b0*/  IMAD.X R21, RZ, RZ, R135, P3 ;  /* 0x000000ffff157224 */ /* 0x000fe200018e0687 */
[----:B------:R-:W-:Y:S02]  /*103c0*/  LOP3.LUT R175, R8, 0x380, RZ, 0xc0, !PT ;  /* 0x0000038008af7812 */ /* 0x000fe400078ec0ff */
[----:B------:R-:W-:Y:S02]  /*103d0*/  SHF.R.U64 R177, R177, 0x3, RZ ;  /* 0x00000003b1b17819 */ /* 0x000fe400000012ff */
[----:B------:R-:W-:Y:S02]  /*103e0*/  LOP3.LUT R102, R179, R102, RZ, 0x3c, !PT ;  /* 0x00000066b3667212 */ /* 0x000fe400078e3cff */
[----:B------:R-:W-:Y:S02]  /*103f0*/  SHF.R.U64 R174, R174, 0x3, RZ ;  /* 0x00000003aeae7819 */ /* 0x000fe400000012ff */
[----:B------:R-:W-:-:S02]  /*10400*/  SHF.R.U64 R181, R181, 0x3, RZ ;  /* 0x00000003b5b57819 */ /* 0x000fc400000012ff */
[----:B------:R-:W-:Y:S02]  /*10410*/  LOP3.LUT R179, R118, 0x380, RZ, 0xc0, !PT ;  /* 0x0000038076b37812 */ /* 0x000fe400078ec0ff */
[----:B------:R-:W-:Y:S02]  /*10420*/  SHF.R.U64 R175, R175, 0x3, RZ ;  /* 0x00000003afaf7819 */ /* 0x000fe400000012ff */
[----:B------:R-:W-:Y:S02]  /*10430*/  MOV R134, R134 ;  /* 0x0000008600867202 */ /* 0x000fe40000000f00 */
[----:B------:R-:W-:Y:S02]  /*10440*/  LOP3.LUT R130, R177, R14, RZ, 0x3c, !PT ;  /* 0x0000000eb1827212 */ /* 0x000fe400078e3cff */
[----:B------:R-:W-:Y:S01]  /*10450*/  MOV R30, R30 ;  /* 0x0000001e001e7202 */ /* 0x000fe20000000f00 */
[----:B------:R1:W-:Y:S01]  /*10460*/  STSM.16.M88.4 [R134], R24 ;  /* 0x0000001886007844 */ /* 0x0003e20000000200 */
[----:B------:R-:W-:-:S02]  /*10470*/  LOP3.LUT R14, R174, R151, RZ, 0x3c, !PT ;  /* 0x00000097ae0e7212 */ /* 0x000fc400078e3cff */
[----:B------:R-:W-:Y:S01]  /*10480*/  MOV R38, R38 ;  /* 0x0000002600267202 */ /* 0x000fe20000000f00 */
[----:B------:R-:W-:Y:S01]  /*10490*/  STSM.16.M88.4 [R30], R32 ;  /* 0x000000201e007844 */ /* 0x000fe20000000200 */
[----:B------:R-:W-:Y:S02]  /*104a0*/  LOP3.LUT R106, R181, R106, RZ, 0x3c, !PT ;  /* 0x0000006ab56a7212 */ /* 0x000fe400078e3cff */
[----:B------:R-:W-:Y:S01]  /*104b0*/  SHF.R.U64 R179, R179, 0x3, RZ ;  /* 0x00000003b3b37819 */ /* 0x000fe200000012ff */
[----:B------:R-:W-:Y:S01]  /*104c0*/  STSM.16.M88.4 [R38], R40 ;  /* 0x0000002826007844 */ /* 0x000fe20000000200 */
[----:B------:R-:W-:Y:S02]  /*104d0*/  MOV R46, R46 ;  /* 0x0000002e002e7202 */ /* 0x000fe40000000f00 */
[----:B------:R-:W-:Y:S02]  /*104e0*/  F2FP.BF16.F32.PACK_AB R57, R5, R58 ;  /* 0x0000003a0539723e */ /* 0x000fe400000010ff */
[----:B------:R-:W-:Y:S01]  /*104f0*/  LOP3.LUT R181, R122, 0x380, RZ, 0xc0, !PT ;  /* 0x000003807ab57812 */ /* 0x000fe200078ec0ff */
[----:B------:R-:W-:Y:S01]  /*10500*/  STSM.16.M88.4 [R46], R48 ;  /* 0x000000302e007844 */ /* 0x000fe20000000200 */
[----:B------:R-:W-:-:S02]  /*10510*/  LOP3.LUT R126, R175, R8, RZ, 0x3c, !PT ;  /* 0x00000008af7e7212 */ /* 0x000fc400078e3cff */
[----:B------:R-:W-:Y:S02]  /*10520*/  MOV R94, R94 ;  /* 0x0000005e005e7202 */ /* 0x000fe40000000f00 */
[----:B------:R-:W-:Y:S02]  /*10530*/  F2FP.BF16.F32.PACK_AB R58, R61, R60 ;  /* 0x0000003c3d3a723e */ /* 0x000fe400000010ff */
[----:B------:R-:W-:Y:S02]  /*10540*/  F2FP.BF16.F32.PACK_AB R59, R59, R62 ;  /* 0x0000003e3b3b723e */ /* 0x000fe400000010ff */
[----:B------:R-:W-:Y:S02]  /*10550*/  MOV R98, R98 ;  /* 0x0000006200627202 */ /* 0x000fe40000000f00 */
[----:B------:R-:W-:Y:S01]  /*10560*/  F2FP.BF16.F32.PACK_AB R8, R65, R157 ;  /* 0x0000009d4108723e */ /* 0x000fe200000010ff */
[----:B------:R-:W-:Y:S01]  /*10570*/  STSM.16.M88.4 [R94], R56 ;  /* 0x000000385e007844 */ /* 0x000fe20000000200 */
[----:B------:R-:W-:-:S02]  /*10580*/  F2FP.BF16.F32.PACK_AB R9, R9, R66 ;  /* 0x000000420909723e */ /* 0x000fc400000010ff */
[----:B------:R-:W-:Y:S02]  /*10590*/  F2FP.BF16.F32.PACK_AB R10, R69, R158 ;  /* 0x0000009e450a723e */ /* 0x000fe400000010ff */
[----:B------:R-:W-:Y:S02]  /*105a0*/  F2FP.BF16.F32.PACK_AB R11, R11, R70 ;  /* 0x000000460b0b723e */ /* 0x000fe400000010ff */
[----:B------:R-:W-:Y:S02]  /*105b0*/  MOV R28, R14 ;  /* 0x0000000e001c7202 */ /* 0x000fe40000000f00 */
[----:B------:R-:W-:Y:S01]  /*105c0*/  LOP3.LUT R118, R179, R118, RZ, 0x3c, !PT ;  /* 0x00000076b3767212 */ /* 0x000fe200078e3cff */
[----:B------:R3:W-:Y:S01]  /*105d0*/  STSM.16.M88.4 [R98], R8 ;  /* 0x0000000862007844 */ /* 0x0007e20000000200 */
[----:B------:R-:W-:Y:S02]  /*105e0*/  MOV R102, R102 ;  /* 0x0000006600667202 */ /* 0x000fe40000000f00 */
[----:B------:R-:W-:-:S02]  /*105f0*/  F2FP.BF16.F32.PACK_AB R12, R73, R159 ;  /* 0x0000009f490c723e */ /* 0x000fc400000010ff */
[----:B------:R-:W-:Y:S02]  /*10600*/  F2FP.BF16.F32.PACK_AB R13, R13, R74 ;  /* 0x0000004a0d0d723e */ /* 0x000fe400000010ff */
[----:B------:R-:W-:Y:S02]  /*10610*/  F2FP.BF16.F32.PACK_AB R14, R77, R160 ;  /* 0x000000a04d0e723e */ /* 0x000fe400000010ff */
[----:B------:R-:W-:Y:S02]  /*10620*/  F2FP.BF16.F32.PACK_AB R15, R79, R78 ;  /* 0x0000004e4f0f723e */ /* 0x000fe400000010ff */
[----:B------:R-:W-:Y:S02]  /*10630*/  SHF.R.U64 R181, R181, 0x3, RZ ;  /* 0x00000003b5b57819 */ /* 0x000fe400000012ff */
[----:B------:R-:W-:Y:S01]  /*10640*/  LOP3.LUT R179, R20, 0x380, RZ, 0xc0, !PT ;  /* 0x0000038014b37812 */ /* 0x000fe200078ec0ff */
[----:B------:R4:W-:Y:S01]  /*10650*/  STSM.16.M88.4 [R102], R12 ;  /* 0x0000000c66007844 */ /* 0x0009e20000000200 */
[----:B------:R-:W-:-:S02]  /*10660*/  MOV R106, R106 ;  /* 0x0000006a006a7202 */ /* 0x000fc40000000f00 */
[----:B-1----:R-:W-:Y:S02]  /*10670*/  F2FP.BF16.F32.PACK_AB R24, R81, R161 ;  /* 0x000000a15118723e */ /* 0x002fe400000010ff */
[----:B------:R-:W-:Y:S01]  /*10680*/  F2FP.BF16.F32.PACK_AB R25, R83, R82 ;  /* 0x000000525319723e */ /* 0x000fe200000010ff */
[----:B------:R-:W-:Y:S01]  /*10690*/  IMAD.MOV.U32 R83, RZ, RZ, RZ ;  /* 0x000000ffff537224 */ /* 0x000fe200078e00ff */
[----:B------:R-:W-:Y:S02]  /*106a0*/  F2FP.BF16.F32.PACK_AB R26, R85, R162 ;  /* 0x000000a2551a723e */ /* 0x000fe400000010ff */
[----:B------:R-:W-:Y:S02]  /*106b0*/  F2FP.BF16.F32.PACK_AB R27, R87, R86 ;  /* 0x00000056571b723e */ /* 0x000fe400000010ff */
[----:B------:R-:W-:Y:S02]  /*106c0*/  MOV R110, R110 ;  /* 0x0000006e006e7202 */ /* 0x000fe40000000f00 */
[----:B------:R-:W-:Y:S01]  /*106d0*/  F2FP.BF16.F32.PACK_AB R60, R89, R163 ;  /* 0x000000a3593c723e */ /* 0x000fe200000010ff */
[----:B------:R1:W-:Y:S01]  /*106e0*/  STSM.16.M88.4 [R106], R24 ;  /* 0x000000186a007844 */ /* 0x0003e20000000200 */
[----:B------:R-:W-:-:S02]  /*106f0*/  F2FP.BF16.F32.PACK_AB R61, R91, R90 ;  /* 0x0000005a5b3d723e */ /* 0x000fc400000010ff */
        /* <DEDUP_REMOVED lines=8> */
[----:B------:R-:W-:Y:S02]  /*10780*/  MOV R118, R118 ;  /* 0x0000007600767202 */ /* 0x000fe40000000f00 */
[----:B---3--:R-:W-:Y:S01]  /*10790*/  F2FP.BF16.F32.PACK_AB R8, R105, R167 ;  /* 0x000000a76908723e */ /* 0x008fe200000010ff */
[----:B------:R-:W-:Y:S01]  /*107a0*/  STSM.16.M88.4 [R114], R72 ;  /* 0x0000004872007844 */ /* 0x000fe20000000200 */
[----:B------:R-:W-:Y:S02]  /*107b0*/  F2FP.BF16.F32.PACK_AB R9, R92, R88 ;  /* 0x000000585c09723e */ /* 0x000fe400000010ff */
[----:B------:R-:W-:Y:S02]  /*107c0*/  F2FP.BF16.F32.PACK_AB R10, R109, R168 ;  /* 0x000000a86d0a723e */ /* 0x000fe400000010ff */
[----:B------:R-:W-:-:S02]  /*107d0*/  F2FP.BF16.F32.PACK_AB R11, R100, R96 ;  /* 0x00000060640b723e */ /* 0x000fc400000010ff */
[----:B------:R-:W-:Y:S02]  /*107e0*/  LOP3.LUT R122, R181, R122, RZ, 0x3c, !PT ;  /* 0x0000007ab57a7212 */ /* 0x000fe400078e3cff */
[----:B------:R-:W-:Y:S01]  /*107f0*/  SHF.R.U64 R179, R179, 0x3, RZ ;  /* 0x00000003b3b37819 */ /* 0x000fe200000012ff */
[----:B------:R3:W-:Y:S01]  /*10800*/  STSM.16.M88.4 [R118], R8 ;  /* 0x0000000876007844 */ /* 0x0007e20000000200 */
[----:B------:R-:W-:Y:S02]  /*10810*/  MOV R122, R122 ;  /* 0x0000007a007a7202 */ /* 0x000fe40000000f00 */
[----:B------:R-:W-:Y:S02]  /*10820*/  LOP3.LUT R20, R179, R20, RZ, 0x3c, !PT ;  /* 0x00000014b3147212 */ /* 0x000fe400078e3cff */
[----:B----4-:R-:W-:Y:S02]  /*10830*/  F2FP.BF16.F32.PACK_AB R12, R113, R169 ;  /* 0x000000a9710c723e */ /* 0x010fe400000010ff */
[----:B------:R-:W-:-:S02]  /*10840*/  F2FP.BF16.F32.PACK_AB R13, R108, R104 ;  /* 0x000000686c0d723e */ /* 0x000fc400000010ff */
[----:B------:R-:W-:Y:S02]  /*10850*/  F2FP.BF16.F32.PACK_AB R14, R117, R170 ;  /* 0x000000aa750e723e */ /* 0x000fe400000010ff */
[----:B------:R-:W-:Y:S02]  /*10860*/  F2FP.BF16.F32.PACK_AB R15, R116, R112 ;  /* 0x00000070740f723e */ /* 0x000fe400000010ff */
[----:B------:R-:W-:Y:S02]  /*10870*/  MOV R126, R126 ;  /* 0x0000007e007e7202 */ /* 0x000fe40000000f00 */
[----:B-1----:R-:W-:Y:S01]  /*10880*/  F2FP.BF16.F32.PACK_AB R24, R121, R171 ;  /* 0x000000ab7918723e */ /* 0x002fe200000010ff */
[----:B------:R1:W-:Y:S01]  /*10890*/  STSM.16.M88.4 [R122], R12 ;  /* 0x0000000c7a007844 */ /* 0x0003e20000000200 */
[----:B------:R-:W-:Y:S02]  /*108a0*/  F2FP.BF16.F32.PACK_AB R25, R124, R120 ;  /* 0x000000787c19723e */ /* 0x000fe400000010ff */
[----:B------:R-:W-:-:S02]  /*108b0*/  F2FP.BF16.F32.PACK_AB R26, R125, R172 ;  /* 0x000000ac7d1a723e */ /* 0x000fc400000010ff */
[----:B------:R-:W-:Y:S02]  /*108c0*/  F2FP.BF16.F32.PACK_AB R27, R152, R128 ;  /* 0x00000080981b723e */ /* 0x000fe400000010ff */
[----:B------:R-:W-:Y:S02]  /*108d0*/  F2FP.BF16.F32.PACK_AB R153, R154, R153 ;  /* 0x000000999a99723e */ /* 0x000fe400000010ff */
[----:B------:R-:W-:Y:S01]  /*108e0*/  F2FP.BF16.F32.PACK_AB R136, R137, R136 ;  /* 0x000000888988723e */ /* 0x000fe200000010ff */
[----:B------:R4:W-:Y:S01]  /*108f0*/  STSM.16.M88.4 [R126], R24 ;  /* 0x000000187e007844 */ /* 0x0009e20000000200 */
[----:B------:R-:W-:Y:S02]  /*10900*/  ISETP.NE.U32.AND P0, PT, RZ, UR4, PT ;  /* 0x00000004ff007c0c */ /* 0x000fe4000bf05070 */
[----:B---3--:R-:W-:Y:S02]  /*10910*/  IADD3 R10, P1, R215, UR4, RZ ;  /* 0x00000004d70a7c10 */ /* 0x008fe4000ff3e0ff */
[----:B------:R-:W-:-:S02]  /*10920*/  MOV R130, R130 ;  /* 0x0000008200827202 */ /* 0x000fc40000000f00 */
        /* <DEDUP_REMOVED lines=13> */
[----:B------:R-:W-:-:S02]  /*10a00*/  ISETP.NE.AND.EX P0, PT, RZ, UR5, PT, P0 ;  /* 0x00000005ff007c0c */ /* 0x000fc4000bf05300 */
        /* <DEDUP_REMOVED lines=20> */
.L_x_11098:
[----:B------:R-:W-:Y:S01]  /*10b50*/  SHF.R.S32.HI R80, RZ, 0x1f, R214 ;  /* 0x0000001fff507819 */ /* 0x000fe200000114d6 */
[----:B------:R-:W-:Y:S01]  /*10b60*/  ULDC.64 UR4, c[0x0][0xb70] ;  /* 0x0002dc0000047ab9 */ /* 0x000fe20000000a00 */
[--C-:B-----5:R-:W-:Y:S01]  /*10b70*/  SHF.R.S32.HI R21, RZ, 0x1f, R83.reuse ;  /* 0x0000001fff157819 */ /* 0x120fe20000011453 */
[----:B----4-:R-:W-:Y:S01]  /*10b80*/  IMAD.MOV.U32 R20, RZ, RZ, R83 ;  /* 0x000000ffff147224 */ /* 0x010fe200078e0053 */
[----:B------:R-:W-:Y:S01]  /*10b90*/  SEL R231, R231, RZ, !P0 ;  /* 0x000000ffe7e77207 */ /* 0x000fe20004000000 */
[----:B------:R-:W-:Y:S01]  /*10ba0*/  IMAD R5, R80, UR4, RZ ;  /* 0x0000000450057c24 */ /* 0x000fe2000f8e02ff */
[----:B------:R-:W-:Y:S01]  /*10bb0*/  SEL R217, R217, RZ, !P0 ;  /* 0x000000ffd9d97207 */ /* 0x000fe20004000000 */
[----:B------:R-:W-:Y:S01]  /*10bc0*/  IMAD.WIDE.U32 R8, R214, UR4, R20 ;  /* 0x00000004d6087c25 */ /* 0x000fe2000f8e0014 */
[C---:B------:R-:W-:Y:S02]  /*10bd0*/  IADD3 R29, P0, R6.reuse, 0x3000, RZ ;  /* 0x00003000061d7810 */ /* 0x040fe40007f1e0ff */
[----:B------:R-:W-:Y:S01]  /*10be0*/  IADD3 R25, P5, R6, 0x2000, RZ ;  /* 0x0000200006197810 */ /* 0x000fe20007fbe0ff */
[----:B------:R-:W-:Y:S01]  /*10bf0*/  IMAD R5, R214, UR5, R5 ;  /* 0x00000005d6057c24 */ /* 0x000fe2000f8e0205 */
[----:B------:R-:W-:Y:S01]  /*10c00*/  ULDC.64 UR4, c[0x0][0xb78] ;  /* 0x0002de0000047ab9 */ /* 0x000fe20000000a00 */
[----:B------:R-:W-:Y:S01]  /*10c10*/  IMAD R11, R228, 0x80, R213 ;  /* 0x00000080e40b7824 */ /* 0x000fe200078e02d5 */
[C---:B------:R-:W-:Y:S01]  /*10c20*/  IADD3 R37, P2, R6.reuse, 0x5000, RZ ;  /* 0x0000500006257810 */ /* 0x040fe20007f5e0ff */
[----:B------:R-:W-:Y:S01]  /*10c30*/  IMAD.IADD R9, R9, 0x1, R5 ;  /* 0x0000000109097824 */ /* 0x000fe200078e0205 */
[----:B------:R-:W-:Y:S01]  /*10c40*/  IADD3 R33, P1, R6, 0x4000, RZ ;  /* 0x0000400006217810 */ /* 0x000fe20007f3e0ff */
[----:B------:R-:W-:Y:S01]  /*10c50*/  IMAD R0, R231, UR4, RZ ;  /* 0x00000004e7007c24 */ /* 0x000fe2000f8e02ff */
[----:B------:R-:W-:Y:S01]  /*10c60*/  LOP3.LUT R28, R29, 0x380, RZ, 0xc0, !PT ;  /* 0x000003801d1c7812 */ /* 0x000fe200078ec0ff */
[----:B------:R-:W-:Y:S01]  /*10c70*/  IMAD.WIDE.U32 R8, R217, UR4, R8 ;  /* 0x00000004d9087c25 */ /* 0x000fe2000f8e0008 */
[----:B------:R-:W-:-:S02]  /*10c80*/  LOP3.LUT R12, R13, 0x380, RZ, 0xc0, !PT ;  /* 0x000003800d0c7812 */ /* 0x000fc400078ec0ff */
[----:B------:R-:W-:Y:S01]  /*10c90*/  LOP3.LUT R24, R25, 0x380, RZ, 0xc0, !PT ;  /* 0x0000038019187812 */ /* 0x000fe200078ec0ff */
[----:B------:R-:W-:Y:S01]  /*10ca0*/  IMAD R10, R217, UR5, R0 ;  /* 0x00000005d90a7c24 */ /* 0x000fe2000f8e0200 */
[----:B------:R-:W-:Y:S01]  /*10cb0*/  SHF.R.S32.HI R5, RZ, 0x1f, R11 ;  /* 0x0000001fff057819 */ /* 0x000fe2000001140b */
[----:B------:R-:W-:Y:S01]  /*10cc0*/  ULDC.64 UR4, c[0x0][0xb40] ;  /* 0x0002d00000047ab9 */ /* 0x000fe20000000a00 */
[----:B------:R-:W-:Y:S02]  /*10cd0*/  IADD3 R0, P3, R11, R8, RZ ;  /* 0x000000080b007210 */ /* 0x000fe40007f7e0ff */
[----:B------:R-:W-:Y:S02]  /*10ce0*/  LOP3.LUT R36, R37, 0x380, RZ, 0xc0, !PT ;  /* 0x0000038025247812 */ /* 0x000fe400078ec0ff */
[----:B------:R-:W-:Y:S02]  /*10cf0*/  LOP3.LUT R32, R33, 0x380, RZ, 0xc0, !PT ;  /* 0x0000038021207812 */ /* 0x000fe400078ec0ff */
[----:B------:R-:W-:-:S02]  /*10d00*/  SHF.R.U64 R28, R28, 0x3, RZ ;  /* 0x000000031c1c7819 */ /* 0x000fc400000012ff */
[----:B------:R-:W-:Y:S02]  /*10d10*/  SHF.R.U64 R12, R12, 0x3, RZ ;  /* 0x000000030c0c7819 */ /* 0x000fe400000012ff */
[----:B------:R-:W-:Y:S02]  /*10d20*/  SHF.R.U64 R24, R24, 0x3, RZ ;  /* 0x0000000318187819 */ /* 0x000fe400000012ff */
[----:B------:R-:W-:Y:S02]  /*10d30*/  IADD3.X R5, R5, R9, R10, P3, !PT ;  /* 0x0000000905057210 */ /* 0x000fe40001ffe40a */
[----:B------:R-:W-:Y:S02]  /*10d40*/  SHF.R.U64 R36, R36, 0x3, RZ ;  /* 0x0000000324247819 */ /* 0x000fe400000012ff */
[----:B------:R-:W-:Y:S02]  /*10d50*/  LEA R54, P3, R0, UR4, 0x2 ;  /* 0x0000000400367c11 */ /* 0x000fe4000f8610ff */
        /* <DEDUP_REMOVED lines=9> */
[----:B------:R-:W-:Y:S01]  /*10df0*/  LEA.HI.X R55, R0, UR5, R5, 0x2, P3 ;  /* 0x0000000500377c11 */ /* 0x000fe200098f1405 */
[----:B------:R-:W-:Y:S01]  /*10e00*/  VIADD R0, R11, 0x8 ;  /* 0x000000080b007836 */ /* 0x000fe20000000000 */
[C---:B------:R-:W-:Y:S01]  /*10e10*/  IADD3 R77, P0, R6.reuse, 0x9000, RZ ;  /* 0x00009000064d7810 */ /* 0x040fe20007f1e0ff */
[----:B------:R-:W-:Y:S01]  /*10e20*/  ULDC.64 UR4, c[0x0][0xaa0] ;  /* 0x0002a80000047ab9 */ /* 0x000fe20000000a00 */
[----:B------:R-:W-:-:S02]  /*10e30*/  IADD3 R41, P3, R6, 0x6000, RZ ;  /* 0x0000600006297810 */ /* 0x000fc40007f7e0ff */
[C---:B------:R-:W-:Y:S02]  /*10e40*/  IADD3 R45, P4, R6.reuse, 0x7000, RZ ;  /* 0x00007000062d7810 */ /* 0x040fe40007f9e0ff */
[----:B------:R-:W-:Y:S02]  /*10e50*/  IADD3 R49, P5, R6, 0x8000, RZ ;  /* 0x0000800006317810 */ /* 0x000fe40007fbe0ff */
[----:B------:R-:W-:Y:S01]  /*10e60*/  LOP3.LUT R32, R32, R33, RZ, 0x3c, !PT ;  /* 0x0000002120207212 */ /* 0x000fe200078e3cff */
[----:B------:R-:W-:Y:S01]  /*10e70*/  IMAD.X R33, RZ, RZ, R7, P1 ;  /* 0x000000ffff217224 */ /* 0x000fe200008e0607 */
[C---:B------:R-:W-:Y:S02]  /*10e80*/  IADD3 R57, P2, R6.reuse, 0xb000, RZ ;  /* 0x0000b00006397810 */ /* 0x040fe40007f5e0ff */
[----:B------:R-:W-:Y:S02]  /*10e90*/  LOP3.LUT R76, R77, 0x380, RZ, 0xc0, !PT ;  /* 0x000003804d4c7812 */ /* 0x000fe400078ec0ff */
[----:B------:R-:W-:-:S02]  /*10ea0*/  IADD3 R53, P1, R6, 0xa000, RZ ;  /* 0x0000a00006357810 */ /* 0x000fc40007f3e0ff */
[----:B------:R-:W-:Y:S02]  /*10eb0*/  LOP3.LUT R40, R41, 0x380, RZ, 0xc0, !PT ;  /* 0x0000038029287812 */ /* 0x000fe400078ec0ff */
[----:B------:R-:W-:Y:S02]  /*10ec0*/  LOP3.LUT R44, R45, 0x380, RZ, 0xc0, !PT ;  /* 0x000003802d2c7812 */ /* 0x000fe400078ec0ff */
[----:B------:R-:W-:Y:S02]  /*10ed0*/  LOP3.LUT R48, R49, 0x380, RZ, 0xc0, !PT ;  /* 0x0000038031307812 */ /* 0x000fe400078ec0ff */
[----:B------:R-:W-:Y:S02]  /*10ee0*/  LOP3.LUT R56, R57, 0x380, RZ, 0xc0, !PT ;  /* 0x0000038039387812 */ /* 0x000fe400078ec0ff */
[----:B------:R-:W-:Y:S02]  /*10ef0*/  SHF.R.U64 R76, R76, 0x3, RZ ;  /* 0x000000034c4c7819 */ /* 0x000fe400000012ff */
[----:B------:R-:W-:-:S02]  /*10f00*/  LOP3.LUT R52, R53, 0x380, RZ, 0xc0, !PT ;  /* 0x0000038035347812 */ /* 0x000fc400078ec0ff */
[----:B------:R-:W-:Y:S02]  /*10f10*/  SHF.R.U64 R40, R40, 0x3, RZ ;  /* 0x0000000328287819 */ /* 0x000fe400000012ff */
[----:B------:R-:W-:Y:S02]  /*10f20*/  SHF.R.U64 R44, R44, 0x3, RZ ;  /* 0x000000032c2c7819 */ /* 0x000fe400000012ff */
[----:B------:R-:W-:Y:S02]  /*10f30*/  SHF.R.U64 R48, R48, 0x3, RZ ;  /* 0x0000000330307819 */ /* 0x000fe400000012ff */
[----:B------:R-:W-:Y:S02]  /*10f40*/  SHF.R.U64 R56, R56, 0x3, RZ ;  /* 0x0000000338387819 */ /* 0x000fe400000012ff */
[----:B------:R-:W-:Y:S01]  /*10f50*/  LOP3.LUT R76, R76, R77, RZ, 0x3c, !PT ;  /* 0x0000004d4c4c7212 */ /* 0x000fe200078e3cff */
[----:B------:R-:W-:Y:S01]  /*10f60*/  IMAD.X R77, RZ, RZ, R7, P0 ;  /* 0x000000ffff4d7224 */ /* 0x000fe200000e0607 */
        /* <DEDUP_REMOVED lines=9> */
[----:B------:R-:W-:Y:S02]  /*11000*/  LOP3.LUT P0, RZ, R233, 0x3, RZ, 0xc0, !PT ;  /* 0x00000003e9ff7812 */ /* 0x000fe4000780c0ff */
[----:B------:R-:W-:-:S02]  /*11010*/  IADD3 R61, P3, R6, 0xc000, RZ ;  /* 0x0000c000063d7810 */ /* 0x000fc40007f7e0ff */
[C---:B------:R-:W-:Y:S02]  /*11020*/  IADD3 R65, P4, R6.reuse, 0xd000, RZ ;  /* 0x0000d00006417810 */ /* 0x040fe40007f9e0ff */
        /* <DEDUP_REMOVED lines=10> */
[----:B------:R-:W-:Y:S02]  /*110d0*/  ISETP.GE.OR P0, PT, R0, R81, P0 ;  /* 0x000000510000720c */ /* 0x000fe40000706670 */
[----:B------:R-:W-:Y:S01]  /*110e0*/  LOP3.LUT R0, R5, 0x380, RZ, 0xc0, !PT ;  /* 0x0000038005007812 */ /* 0x000fe200078ec0ff */
[----:B------:R1:W-:Y:S01]  /*110f0*/  @!P1 STG.E desc[UR40][R54.64], R4 ;  /* 0x0000000436009986 */ /* 0x0003e2000c101928 */
[----:B------:R-:W-:Y:S02]  /*11100*/  SHF.R.U64 R60, R60, 0x3, RZ ;  /* 0x000000033c3c7819 */ /* 0x000fe400000012ff */
[----:B------:R-:W-:-:S02]  /*11110*/  SHF.R.U64 R64, R64, 0x3, RZ ;  /* 0x0000000340407819 */ /* 0x000fc400000012ff */
        /* <DEDUP_REMOVED lines=24> */
[----:B-1----:R1:W5:Y:S04]  /*112a0*/  LD.E.128 R4, desc[UR40][R76.64] ;  /* 0x000000284c047980 */ /* 0x002368000c101d00 */
[----:B---3--:R-:W5:Y:S04]  /*112b0*/  LD.E.128 R52, desc[UR40][R52.64] ;  /* 0x0000002834347980 */ /* 0x008f68000c101d00 */
        /* <DEDUP_REMOVED lines=12> */
[----:B------:R-:W-:-:S04]  /*11380*/  IMAD.WIDE.U32 R20, R83, UR4, R78 ;  /* 0x0000000453147c25 */ /* 0x000fc8000f8e004e */
[----:B------:R-:W-:Y:S01]  /*11390*/  IMAD R83, R83, UR5, R0 ;  /* 0x0000000553537c24 */ /* 0x000fe2000f8e0200 */
[----:B------:R-:W-:Y:S01]  /*113a0*/  ULDC.64 UR4, c[0x0][0xae0] ;  /* 0x0002b80000047ab9 */ /* 0x000fe20000000a00 */
[----:B------:R-:W-:Y:S02]  /*113b0*/  IMAD R81, R228, -0x80, R81 ;  /* 0xffffff80e4517824 */ /* 0x000fe400078e0251 */
[C---:B------:R-:W-:Y:S02]  /*113c0*/  VIADD R0, R208.reuse, 0x20 ;  /* 0x00000020d0007836 */ /* 0x040fe40000000000 */
[----:B------:R-:W-:Y:S01]  /*113d0*/  IMAD.IADD R21, R21, 0x1, R83 ;  /* 0x0000000115157824 */ /* 0x000fe200078e0253 */
[-C--:B------:R-:W-:Y:S01]  /*113e0*/  ISETP.GE.AND P3, PT, R208, R81.reuse, PT ;  /* 0x00000051d000720c */ /* 0x080fe20003f66270 */
[----:B-1----:R-:W-:Y:S01]  /*113f0*/  IMAD R77, R80, UR4, RZ ;  /* 0x00000004504d7c24 */ /* 0x002fe2000f8e02ff */
[----:B------:R-:W-:Y:S01]  /*11400*/  ISETP.GE.AND P2, PT, R0, R81, PT ;  /* 0x000000510000720c */ /* 0x000fe20003f46270 */
[----:B------:R-:W-:-:S02]  /*11410*/  VIADD R3, R208, 0x40 ;  /* 0x00000040d0037836 */ /* 0x000fc40000000000 */
[C---:B------:R-:W-:Y:S02]  /*11420*/  IMAD R77, R214.reuse, UR5, R77 ;  /* 0x00000005d64d7c24 */ /* 0x040fe4000f8e024d */
[----:B------:R-:W-:Y:S01]  /*11430*/  IMAD.WIDE.U32 R20, R214, UR4, R20 ;  /* 0x00000004d6147c25 */ /* 0x000fe2000f8e0014 */
[----:B------:R-:W-:-:S03]  /*11440*/  ULDC.64 UR4, c[0x0][0xae8] ;  /* 0x0002ba0000047ab9 */ /* 0x000fc60000000a00 */
[----:B------:R-:W-:Y:S01]  /*11450*/  VIADD R0, R18, 0x22820 ;  /* 0x0002282012007836 */ /* 0x000fe20000000000 */
[-C--:B------:R-:W-:Y:S01]  /*11460*/  ISETP.GE.AND P0, PT, R3, R81.reuse, PT ;  /* 0x000000510300720c */ /* 0x080fe20003f06270 */
[----:B------:R-:W-:Y:S02]  /*11470*/  IMAD.IADD R21, R21, 0x1, R77 ;  /* 0x0000000115157824 */ /* 0x000fe400078e024d */
[----:B------:R-:W-:Y:S01]  /*11480*/  IMAD R3, R231, UR4, RZ ;  /* 0x00000004e7037c24 */ /* 0x000fe2000f8e02ff */
[----:B------:R-:W-:Y:S01]  /*11490*/  PRMT R0, RZ, 0x654, R0 ;  /* 0x00000654ff007816 */ /* 0x000fe20000000000 */
[----:B------:R-:W-:Y:S01]  /*114a0*/  VIADD R76, R208, 0x60 ;  /* 0x00000060d04c7836 */ /* 0x000fe20000000000 */
[----:B------:R-:W-:Y:S01]  /*114b0*/  SHF.R.S32.HI R209, RZ, 0x1f, R208 ;  /* 0x0000001fffd17819 */ /* 0x000fe200000114d0 */
[C---:B------:R-:W-:Y:S01]  /*114c0*/  IMAD R3, R217.reuse, UR5, R3 ;  /* 0x00000005d9037c24 */ /* 0x040fe2000f8e0203 */
[----:B---3--:R1:W-:Y:S01]  /*114d0*/  SYNCS.ARRIVE.TRANS64.RED.A1T0 RZ, [R0+URZ], RZ ;  /* 0x000000ff00ff79a7 */ /* 0x0083e2000810043f */
[----:B------:R-:W-:Y:S01]  /*114e0*/  IMAD.WIDE.U32 R78, R217, UR4, R20 ;  /* 0x00000004d94e7c25 */ /* 0x000fe2000f8e0014 */
[----:B------:R-:W-:Y:S01]  /*114f0*/  BSSY B1, `(.L_x_11099) ;  /* 0x000001b000017945 */ /* 0x000fe20003800000 */
[----:B------:R-:W-:-:S02]  /*11500*/  ISETP.GE.AND P1, PT, R76, R81, PT ;  /* 0x000000514c00720c */ /* 0x000fc40003f26270 */
        /* <DEDUP_REMOVED lines=25> */
.L_x_11100:
[----:B------:R-:W-:Y:S05]  /*116a0*/  BSYNC B1 ;  /* 0x0000000000017941 */ /* 0x000fea0003800000 */
.L_x_11099:
        /* <DEDUP_REMOVED lines=26> */
.L_x_11102:
[----:B------:R-:W-:Y:S05]  /*11850*/  BSYNC B1 ;  /* 0x0000000000017941 */ /* 0x000fea0003800000 */
.L_x_11101:
[----:B------:R-:W-:Y:S04]  /*11860*/  BSSY B1, `(.L_x_11103) ;  /* 0x000001a000017945 */ /* 0x000fe80003800000 */
[----:B------:R-:W-:Y:S05]  /*11870*/  @P0 BRA `(.L_x_11104) ;  /* 0x0000000000600947 */ /* 0x000fea0003800000 */
[----:B------:R-:W-:Y:S01]  /*11880*/  IADD3 R3, P0, R76, 0x40, RZ ;  /* 0x000000404c037810 */ /* 0x000fe20007f1e0ff */
[C---:B---3-5:R-:W-:Y:S01]  /*11890*/  VIADD R4, R201.reuse, 0x40 ;  /* 0x00000040c9047836 */ /* 0x068fe20000000000 */
        /* <DEDUP_REMOVED lines=22> */
.L_x_11104:
[----:B------:R-:W-:Y:S05]  /*11a00*/  BSYNC B1 ;  /* 0x0000000000017941 */ /* 0x000fea0003800000 */
.L_x_11103:
        /* <DEDUP_REMOVED lines=17> */
[----:B----4-:R-:W-:Y:S01]  /*11b20*/  LEA R6, P0, R4, UR6, 0x1 ;  /* 0x0000000604067c11 */ /* 0x010fe2000f8008ff */
        /* <DEDUP_REMOVED lines=9> */
.L_x_11097:
        /* <DEDUP_REMOVED lines=9> */
[----:B------:R3:W5:Y:S01]  /*11c50*/  @P0 LDG.E R9, desc[UR40][R4.64] ;  /* 0x0000002804090981 */ /* 0x000762000c1e1900 */
[----:B------:R-:W4:Y:S08]  /*11c60*/  S2R R0, SR_TID.X ;  /* 0x0000000000007919 */ /* 0x000f300000002100 */
[----:B------:R-:W-:Y:S01]  /*11c70*/  @P1 IADD3 R6, P2, R215, UR4, RZ ;  /* 0x00000004d7061c10 */ /* 0x000fe2000ff5e0ff */
[----:B------:R-:W-:-:S02]  /*11c80*/  ULDC UR4, c[0x0][0xa88] ;  /* 0x0002a20000047ab9 */ /* 0x000fc40000000800 */
[----:B------:R-:W-:Y:S01]  /*11c90*/  IMAD.U32 R3, RZ, RZ, UR4 ;  /* 0x00000004ff037e24 */ /* 0x000fe2000f8e00ff */
[----:B------:R-:W-:-:S05]  /*11ca0*/  @P1 IADD3.X R7, R216, UR5, RZ, P2, !PT ;  /* 0x00000005d8071c10 */ /* 0x000fca00097fe4ff */
[----:B------:R3:W5:Y:S01]  /*11cb0*/  @P1 LDG.E R3, desc[UR40][R6.64] ;  /* 0x0000002806031981 */ /* 0x000762000c1e1900 */
[----:B----4-:R-:W-:-:S05]  /*11cc0*/  VIADD R0, R0, 0xffffff80 ;  /* 0xffffff8000007836 */ /* 0x010fca0000000000 */
[----:B------:R-:W-:Y:S01]  /*11cd0*/  ISETP.GT.AND P2, PT, R0, 0x7f, PT ;  /* 0x0000007f0000780c */ /* 0x000fe20003f44270 */
[----:B---3--:R-:W-:-:S12]  /*11ce0*/  @P1 BRA `(.L_x_11106) ;  /* 0x0000000000101947 */ /* 0x008fd80003800000 */
[----:B------:R-:W-:Y:S05]  /*11cf0*/  @!P0 BRA `(.L_x_11106) ;  /* 0x00000000000c8947 */ /* 0x000fea0003800000 */
[----:B------:R-:W3:Y:S04]  /*11d00*/  LDG.E R0, desc[UR40][R4.64] ;  /* 0x0000002804007981 */ /* 0x000ee8000c1e1900 */
[----:B-----5:R-:W3:Y:S02]  /*11d10*/  LDG.E R3, desc[UR40][R4.64+0x4] ;  /* 0x0000042804037981 */ /* 0x020ee4000c1e1900 */
[----:B---3--:R-:W-:-:S07]  /*11d20*/  IMAD.IADD R3, R3, 0x1, -R0 ;  /* 0x0000000103037824 */ /* 0x008fce00078e0a00 */
.L_x_11106:
[----:B------:R-:W-:Y:S01]  /*11d30*/  BSSY B1, `(.L_x_11107) ;  /* 0x000001d000017945 */ /* 0x000fe20003800000 */
[----:B------:R-:W-:Y:S02]  /*11d40*/  SHF.R.S32.HI R10, RZ, 0x1f, R214 ;  /* 0x0000001fff0a7819 */ /* 0x000fe400000114d6 */
[----:B------:R-:W-:Y:S02]  /*11d50*/  SHF.R.S32.HI R12, RZ, 0x1f, R201 ;  /* 0x0000001fff0c7819 */ /* 0x000fe400000114c9 */
[----:B------:R-:W-:Y:S02]  /*11d60*/  SEL R217, R217, RZ, !P0 ;  /* 0x000000ffd9d97207 */ /* 0x000fe40004000000 */
[----:B------:R-:W-:Y:S02]  /*11d70*/  SEL R231, R231, RZ, !P0 ;  /* 0x000000ffe7e77207 */ /* 0x000fe40004000000 */
[----:B-----5:R-:W-:Y:S01]  /*11d80*/  SHF.R.S32.HI R8, RZ, 0x1f, R9 ;  /* 0x0000001fff087819 */ /* 0x020fe20000011409 */
[----:B------:R-:W-:Y:S06]  /*11d90*/  @P2 BRA `(.L_x_11108) ;  /* 0x0000000000582947 */ /* 0x000fec0003800000 */
[----:B------:R-:W3:Y:S02]  /*11da0*/  S2R R0, SR_TID.X ;  /* 0x0000000000007919 */ /* 0x000ee40000002100 */
[----:B---3--:R-:W-:-:S04]  /*11db0*/  IMAD R0, R228, 0x80, R0 ;  /* 0x00000080e4007824 */ /* 0x008fc800078e0200 */
        /* <DEDUP_REMOVED lines=20> */
.L_x_11108:
[----:B------:R-:W-:Y:S05]  /*11f00*/  BSYNC B1 ;  /* 0x0000000000017941 */ /* 0x000fea0003800000 */
.L_x_11107:
[----:B------:R-:W-:Y:S01]  /*11f10*/  ULDC.64 UR4, c[0x0][0xaa0] ;  /* 0x0002a80000047ab9 */ /* 0x000fe20000000a00 */
[----:B------:R-:W-:Y:S01]  /*11f20*/  IMAD.MOV.U32 R4, RZ, RZ, R201 ;  /* 0x000000ffff047224 */ /* 0x000fe200078e00c9 */
[----:B------:R-:W-:Y:S01]  /*11f30*/  BSSY B1, `(.L_x_11109) ;  /* 0x000002f000017945 */ /* 0x000fe20003800000 */
[----:B---3--:R-:W-:Y:S02]  /*11f40*/  IMAD.MOV.U32 R5, RZ, RZ, R12 ;  /* 0x000000ffff057224 */ /* 0x008fe400078e000c */
[----:B------:R-:W-:Y:S02]  /*11f50*/  IMAD R0, R8, UR4, RZ ;  /* 0x0000000408007c24 */ /* 0x000fe4000f8e02ff */
[----:B------:R-:W-:-:S04]  /*11f60*/  IMAD.WIDE.U32 R4, R9, UR4, R4 ;  /* 0x0000000409047c25 */ /* 0x000fc8000f8e0004 */
[----:B------:R-:W-:Y:S01]  /*11f70*/  IMAD R9, R9, UR5, R0 ;  /* 0x0000000509097c24 */ /* 0x000fe2000f8e0200 */
[----:B------:R-:W-:Y:S01]  /*11f80*/  ULDC.64 UR4, c[0x0][0xae0] ;  /* 0x0002b80000047ab9 */ /* 0x000fe20000000a00 */
[----:B------:R-:W-:Y:S02]  /*11f90*/  IMAD R13, R228, -0x80, R3 ;  /* 0xffffff80e40d7824 */ /* 0x000fe400078e0203 */
[----:B------:R-:W-:Y:S02]  /*11fa0*/  IMAD R7, R10, UR4, RZ ;  /* 0x000000040a077c24 */ /* 0x000fe4000f8e02ff */
[----:B------:R-:W-:Y:S01]  /*11fb0*/  IMAD.IADD R5, R5, 0x1, R9 ;  /* 0x0000000105057824 */ /* 0x000fe200078e0209 */
[C---:B------:R-:W-:Y:S01]  /*11fc0*/  ISETP.GE.AND P1, PT, R208.reuse, R13, PT ;  /* 0x0000000dd000720c */ /* 0x040fe20003f26270 */
[----:B------:R-:W-:Y:S01]  /*11fd0*/  VIADD R0, R208, 0x20 ;  /* 0x00000020d0007836 */ /* 0x000fe20000000000 */
[----:B------:R-:W-:Y:S01]  /*11fe0*/  SHF.R.S32.HI R9, RZ, 0x1f, R208 ;  /* 0x0000001fff097819 */ /* 0x000fe200000114d0 */
        /* <DEDUP_REMOVED lines=35> */
.L_x_11110:
[----:B------:R-:W-:Y:S05]  /*12220*/  BSYNC B1 ;  /* 0x0000000000017941 */ /* 0x000fea0003800000 */
.L_x_11109:
        /* <DEDUP_REMOVED lines=21> */
[----:B---3--:R-:W-:Y:S01]  /*12380*/  LEA R14, P0, R4, UR6, 0x1 ;  /* 0x00000006040e7c11 */ /* 0x008fe2000f8008ff */
[----:B------:R-:W-:-:S05]  /*12390*/  IMAD.IADD R3, R5, 0x1, R3 ;  /* 0x0000000105037824 */ /* 0x000fca00078e0203 */
[----:B------:R-:W-:-:S05]  /*123a0*/  LEA.HI.X R15, R4, UR7, R3, 0x1, P0 ;  /* 0x00000007040f7c11 */ /* 0x000fca00080f0c03 */
[----:B------:R4:W-:Y:S04]  /*123b0*/  @!P2 STG.E.128 desc[UR40][R14.64], RZ ;  /* 0x000000ff0e00a986 */ /* 0x0009e8000c101d28 */
[----:B------:R4:W-:Y:S04]  /*123c0*/  @!P3 STG.E.128 desc[UR40][R14.64+0x80], RZ ;  /* 0x000080ff0e00b986 */ /* 0x0009e8000c101d28 */
[----:B------:R4:W-:Y:S04]  /*123d0*/  @!P4 STG.E.128 desc[UR40][R14.64+0x100], RZ ;  /* 0x000100ff0e00c986 */ /* 0x0009e8000c101d28 */
[----:B------:R4:W-:Y:S02]  /*123e0*/  @!P5 STG.E.128 desc[UR40][R14.64+0x180], RZ ;  /* 0x000180ff0e00d986 */ /* 0x0009e4000c101d28 */
.L_x_11112:
[----:B------:R-:W-:Y:S05]  /*123f0*/  BSYNC B1 ;  /* 0x0000000000017941 */ /* 0x000fea0003800000 */
.L_x_11111:
        /* <DEDUP_REMOVED lines=27> */
.L_x_11114:
[----:B------:R-:W-:Y:S05]  /*125b0*/  BSYNC B1 ;  /* 0x0000000000017941 */ /* 0x000fea0003800000 */
.L_x_11113:
        /* <DEDUP_REMOVED lines=25> */
.L_x_11105:
[----:B------:R-:W-:Y:S05]  /*12750*/  BSYNC B0 ;  /* 0x0000000000007941 */ /* 0x000fea0003800000 */
.L_x_11096:
[----:B------:R-:W-:Y:S02]  /*12760*/  ULDC UR4, c[0x0][0xc14] ;  /* 0x0003050000047ab9 */ /* 0x000fe40000000800 */
[----:B--2---:R-:W-:-:S13]  /*12770*/  ISETP.GE.AND P0, PT, R207, UR4, PT ;  /* 0x00000004cf007c0c */ /* 0x004fda000bf06270 */
[----:B------:R-:W-:Y:S05]  /*12780*/  @!P0 BRA `(.L_x_11115) ;  /* 0xfffffee8000c8947 */ /* 0x000fea000383ffff */
[----:B------:R-:W-:Y:S05]  /*12790*/  BRA `(.L_x_10961) ;  /* 0x0000005800bc7947 */ /* 0x000fea0003800000 */
.L_x_10959:
[----:B------:R-:W-:-:S08]  /*127a0*/  NOP ;  /* 0x0000000000007918 */ /* 0x000fd00000000000 */
[----:B------:R-:W0:-:S00]  /*127b0*/  USETMAXREG.DEALLOC.CTAPOOL 0x18 ;  /* 0x00000018000079c8 */ /* 0x000e0000080e0500 */
[----:B0-----:R-:W-:-:S06]  /*127c0*/  LOP3.LUT R0, R0, 0x3, RZ, 0xc0, !PT ;  /* 0x0000000300007812 */ /* 0x001fcc00078ec0ff */
[----:B------:R-:W0:Y:S02]  /*127d0*/  SHFL.IDX PT, R0, R0, RZ, 0x1f ;  /* 0x00001fff00007589 */ /* 0x000e2400000e0000 */
[----:B0-----:R-:W-:-:S13]  /*127e0*/  ISETP.NE.AND P0, PT, R0, RZ, PT ;  /* 0x000000ff0000720c */ /* 0x001fda0003f05270 */
[----:B------:R-:W-:Y:S05]  /*127f0*/  @P0 BRA `(.L_x_10961) ;  /* 0x0000005800a40947 */ /* 0x000fea0003800000 */
        /* <DEDUP_REMOVED lines=56> */
.L_x_11120:
        /* <DEDUP_REMOVED lines=16> */
.L_x_11119:
[----:B------:R-:W-:Y:S05]  /*12c80*/  BSYNC B0 ;  /* 0x0000000000007941 */ /* 0x000fea0003800000 */
.L_x_11118:
        /* <DEDUP_REMOVED lines=25> */
.L_x_11116:
        /* <DEDUP_REMOVED lines=20> */
.L_x_11121:
        /* <DEDUP_REMOVED lines=56> */
.L_x_11117:
[----:B------:R-:W-:Y:S02]  /*132e0*/  IMAD.MOV.U32 R17, RZ, RZ, RZ ;  /* 0x000000ffff117224 */ /* 0x000fe400078e00ff */
[----:B------:R-:W-:Y:S02]  /*132f0*/  IMAD.U32 R16, RZ, RZ, UR6 ;  /* 0x00000006ff107e24 */ /* 0x000fe4000f8e00ff */
[----:B------:R-:W-:-:S07]  /*13300*/  IMAD.MOV.U32 R18, RZ, RZ, RZ ;  /* 0x000000ffff127224 */ /* 0x000fce00078e00ff */
.L_x_11122:
        /* <DEDUP_REMOVED lines=16> */
[----:B------:R-:W-:Y:S01]  /*13410*/  ULDC.64 UR38, c[0x0][0x198] ;  /* 0x0000660000267ab9 */ /* 0x000fe20000000a00 */
[----:B------:R-:W-:Y:S02]  /*13420*/  ULDC UR37, c[0x0][0xc] ;  /* 0x0000030000257ab9 */ /* 0x000fe40000000800 */
[----:B------:R1:W-:Y:S04]  /*13430*/  STL [R1+0x8], R0 ;  /* 0x0000080001007387 */ /* 0x0003e80000100800 */
[----:B------:R1:W-:Y:S04]  /*13440*/  STL [R1+0x4], RZ ;  /* 0x000004ff01007387 */ /* 0x0003e80000100800 */
[----:B------:R1:W-:Y:S04]  /*13450*/  STL [R1+0xc], R0 ;  /* 0x00000c0001007387 */ /* 0x0003e80000100800 */
[----:B------:R1:W-:Y:S02]  /*13460*/  STL [R1+0x28], RZ ;  /* 0x000028ff01007387 */ /* 0x0003e40000100800 */
.L_x_11207:
[----:B--2---:R-:W2:Y:S02]  /*13470*/  LDC.64 R2, c[0x0][0xc60] ;  /* 0x00031800ff027b82 */ /* 0x004ea40000000a00 */
[----:B--2---:R-:W-:-:S05]  /*13480*/  IMAD.WIDE R2, R19, 0x4, R2 ;  /* 0x0000000413027825 */ /* 0x004fca00078e0202 */
[----:B01----:R-:W1:Y:S01]  /*13490*/  LDG.E R11, desc[UR40][R2.64] ;  /* 0x00000028020b7981 */ /* 0x003e62000c1e1900 */
        /* <DEDUP_REMOVED lines=54> */
.L_x_11124:
        /* <DEDUP_REMOVED lines=14> */
.L_x_11125:
[----:B------:R-:W-:Y:S05]  /*138e0*/  @!P3 BRA `(.L_x_11126) ;  /* 0x00000000000cb947 */ /* 0x000fea0003800000 */
[----:B------:R-:W2:Y:S04]  /*138f0*/  LDG.E R9, desc[UR40][R6.64] ;  /* 0x0000002806097981 */ /* 0x000ea8000c1e1900 */
[----:B------:R-:W2:Y:S02]  /*13900*/  LDG.E R6, desc[UR40][R6.64+0x4] ;  /* 0x0000042806067981 */ /* 0x000ea4000c1e1900 */
[----:B--2---:R-:W-:-:S07]  /*13910*/  IMAD.IADD R9, R6, 0x1, -R9 ;  /* 0x0000000106097824 */ /* 0x004fce00078e0a09 */
.L_x_11126:
        /* <DEDUP_REMOVED lines=9> */
[----:B------:R-:W-:-:S04]  /*139b0*/  VIADD R2, R2, 0x5f ;  /* 0x0000005f02027836 */ /* 0x000fc80000000000 */
[----:B------:R-:W-:-:S04]  /*139c0*/  IMAD.HI R2, R2, 0x2aaaaaab, RZ ;  /* 0x2aaaaaab02027827 */ /* 0x000fc800078e02ff */
[----:B------:R-:W-:Y:S01]  /*139d0*/  IMAD.HI R3, R3, 0x2aaaaaab, RZ ;  /* 0x2aaaaaab03037827 */ /* 0x000fe200078e02ff */
[----:B------:R-:W-:-:S04]  /*139e0*/  SHF.R.U32.HI R4, RZ, 0x1f, R2 ;  /* 0x0000001fff047819 */ /* 0x000fc80000011602 */
[----:B------:R-:W-:Y:S02]  /*139f0*/  LEA.HI.SX32 R4, R2, R4, 0x1c ;  /* 0x0000000402047211 */ /* 0x000fe400078fe2ff */
[----:B------:R-:W-:-:S04]  /*13a00*/  SHF.R.U32.HI R2, RZ, 0x1f, R3 ;  /* 0x0000001fff027819 */ /* 0x000fc80000011603 */
[----:B------:R-:W-:-:S04]  /*13a10*/  LEA.HI.SX32 R2, R3, R2, 0x1c ;  /* 0x0000000203027211 */ /* 0x000fc800078fe2ff */
[----:B------:R-:W-:-:S05]  /*13a20*/  VIMNMX R6, R4, R2, PT ;  /* 0x0000000204067248 */ /* 0x000fca0003fe0100 */
[--C-:B------:R-:W-:Y:S02]  /*13a30*/  IMAD R2, R6, 0x60, -R9.reuse ;  /* 0x0000006006027824 */ /* 0x100fe400078e0a09 */
[----:B------:R-:W-:-:S03]  /*13a40*/  IMAD.MOV R9, RZ, RZ, -R9 ;  /* 0x000000ffff097224 */ /* 0x000fc600078e0a09 */
[----:B------:R-:W-:Y:S02]  /*13a50*/  VIMNMX R2, R2, R0, PT ;  /* 0x0000000002027248 */ /* 0x000fe40003fe0100 */
[----:B------:R-:W-:-:S04]  /*13a60*/  VIMNMX R9, RZ, R9, !PT ;  /* 0x00000009ff097248 */ /* 0x000fc80007fe0100 */
[----:B------:R-:W-:Y:S01]  /*13a70*/  ISETP.GT.AND P0, PT, R2, R9, PT ;  /* 0x000000090200720c */ /* 0x000fe20003f04270 */
[----:B------:R0:W-:-:S12]  /*13a80*/  STL [R1+0x1c], R6 ;  /* 0x00001c0601007387 */ /* 0x0001d80000100800 */
[----:B------:R-:W-:Y:S02]  /*13a90*/  @P0 VIADD R4, R2, 0x5f ;  /* 0x0000005f02040836 */ /* 0x000fe40000000000 */
[----:B------:R-:W-:-:S04]  /*13aa0*/  IMAD.WIDE.U32 R2, R9, -0x55555555, RZ ;  /* 0xaaaaaaab09027825 */ /* 0x000fc800078e00ff */
[----:B------:R-:W-:Y:S01]  /*13ab0*/  @P0 IMAD.HI R4, R4, 0x2aaaaaab, RZ ;  /* 0x2aaaaaab04040827 */ /* 0x000fe200078e02ff */
[----:B------:R-:W-:-:S04]  /*13ac0*/  SHF.R.U32.HI R0, RZ, 0x6, R3 ;  /* 0x00000006ff007819 */ /* 0x000fc80000011603 */
[----:B------:R-:W-:Y:S01]  /*13ad0*/  @P0 SHF.R.U32.HI R3, RZ, 0x1f, R4 ;  /* 0x0000001fff030819 */ /* 0x000fe20000011604 */
[----:B------:R-:W-:-:S03]  /*13ae0*/  IMAD.MOV.U32 R2, RZ, RZ, R0 ;  /* 0x000000ffff027224 */ /* 0x000fc600078e0000 */
[----:B------:R-:W-:-:S04]  /*13af0*/  @P0 LEA.HI.SX32 R2, R4, R3, 0x1c ;  /* 0x0000000304020211 */ /* 0x000fc800078fe2ff */
        /* <DEDUP_REMOVED lines=12> */
.L_x_11277:
[----:B------:R-:W-:-:S03]  /*13bc0*/  UMOV UR4, 0xffffffff ;  /* 0xffffffff00047882 */ /* 0x000fc60000000000 */
[----:B------:R-:W-:Y:S05]  /*13bd0*/  BRA.DIV UR4, `(.L_x_11130) ;  /* 0x0000005604807947 */ /* 0x000fea000b800000 */
[----:B------:R-:W-:-:S13]  /*13be0*/  ELECT P6, URZ, PT ;  /* 0x00000000003f782f */ /* 0x000fda00038c0000 */
.L_x_11280:
        /* <DEDUP_REMOVED lines=12> */
.L_x_11281:
[----:B------:R-:W-:Y:S05]  /*13cb0*/  BSYNC B1 ;  /* 0x0000000000017941 */ /* 0x000fea0003800000 */
.L_x_11131:
        /* <DEDUP_REMOVED lines=8> */
.L_x_11282:
        /* <DEDUP_REMOVED lines=11> */
.L_x_11136:
        /* <DEDUP_REMOVED lines=19> */
.L_x_11283:
        /* <DEDUP_REMOVED lines=8> */
.L_x_11138:
        /* <DEDUP_REMOVED lines=31> */
.L_x_11134:
[----:B------:R-:W-:Y:S05]  /*14190*/  BSYNC B1 ;  /* 0x0000000000017941 */ /* 0x000fea0003800000 */
.L_x_11133:
        /* <DEDUP_REMOVED lines=16> */
.L_x_11145:
        /* <DEDUP_REMOVED lines=9> */
.L_x_11284:
        /* <DEDUP_REMOVED lines=11> */
.L_x_11142:
        /* <DEDUP_REMOVED lines=17> */
.L_x_11285:
        /* <DEDUP_REMOVED lines=8> */
.L_x_11144:
        /* <DEDUP_REMOVED lines=31> */
.L_x_11140:
[----:B------:R-:W-:Y:S05]  /*14760*/  BSYNC B1 ;  /* 0x0000000000017941 */ /* 0x000fea0003800000 */
.L_x_11139:
        /* <DEDUP_REMOVED lines=13> */
.L_x_11128:
[----:B------:R-:W-:Y:S05]  /*14840*/  BSYNC B0 ;  /* 0x0000000000007941 */ /* 0x000fea0003800000 */
.L_x_11127:
        /* <DEDUP_REMOVED lines=23> */
.L_x_11147:
        /* <DEDUP_REMOVED lines=18> */
[----:B------:R-:W-:Y:S02]  /*14ae0*/  IMAD.MOV.U32 R8, RZ, RZ, 0x70 ;  /* 0x00000070ff087424 */ /* 0x000fe400078e00ff */
[----:B------:R-:W-:Y:S02]  /*14af0*/  IMAD.MOV.U32 R12, RZ, RZ, 0x1 ;  /* 0x00000001ff0c7424 */ /* 0x000fe400078e00ff */
[----:B------:R-:W-:-:S07]  /*14b00*/  IMAD.MOV.U32 R13, RZ, RZ, RZ ;  /* 0x000000ffff0d7224 */ /* 0x000fce00078e00ff */
[----:B------:R-:W-:-:S07]  /*14b10*/  LEPC R20, `(.L_x_11149) ;  /* 0x000000001014794e */ /* 0x000fce0000000000 */
[----:B-1----:R-:W-:Y:S05]  /*14b20*/  CALL.ABS.NOINC R2 ;  /* 0x0000000002007343 */ /* 0x002fea0003c00000 */
.L_x_11149:
        /* <DEDUP_REMOVED lines=15> */
[----:B------:R-:W-:Y:S02]  /*14c20*/  IMAD.MOV.U32 R8, RZ, RZ, 0x70 ;  /* 0x00000070ff087424 */ /* 0x000fe400078e00ff */
[----:B------:R-:W-:Y:S02]  /*14c30*/  IMAD.MOV.U32 R12, RZ, RZ, 0x1 ;  /* 0x00000001ff0c7424 */ /* 0x000fe400078e00ff */
[----:B-1----:R-:W-:-:S07]  /*14c40*/  IMAD.MOV.U32 R13, RZ, RZ, RZ ;  /* 0x000000ffff0d7224 */ /* 0x002fce00078e00ff */
[----:B------:R-:W-:-:S07]  /*14c50*/  LEPC R20, `(.L_x_11151) ;  /* 0x000000001014794e */ /* 0x000fce0000000000 */
[----:B--2---:R-:W-:Y:S05]  /*14c60*/  CALL.ABS.NOINC R2 ;  /* 0x0000000002007343 */ /* 0x004fea0003c00000 */
.L_x_11151:
        /* <DEDUP_REMOVED lines=16> */
.L_x_11150:
        /* <DEDUP_REMOVED lines=31> */
.L_x_11152:
        /* <DEDUP_REMOVED lines=19> */
.L_x_11288:
[----:B------:R-:W-:Y:S01]  /*15090*/  UMOV UR4, 0xffffffff ;  /* 0xffffffff00047882 */ /* 0x000fe20000000000 */
[----:B------:R-:W-:Y:S02]  /*150a0*/  SHF.R.S32.HI R8, RZ, 0x1f, R0 ;  /* 0x0000001fff087819 */ /* 0x000fe40000011400 */
[----:B------:R-:W-:Y:S05]  /*150b0*/  BRA.DIV UR4, `(.L_x_11154) ;  /* 0x0000004604007947 */ /* 0x000fea000b800000 */
[----:B------:R-:W-:-:S13]  /*150c0*/  ELECT P6, URZ, PT ;  /* 0x00000000003f782f */ /* 0x000fda00038c0000 */
.L_x_11291:
        /* <DEDUP_REMOVED lines=22> */
.L_x_11156:
        /* <DEDUP_REMOVED lines=9> */
.L_x_11292:
        /* <DEDUP_REMOVED lines=11> */
.L_x_11158:
        /* <DEDUP_REMOVED lines=22> */
.L_x_11155:
        /* <DEDUP_REMOVED lines=30> */
.L_x_11293:
[----:B------:R-:W-:Y:S05]  /*156b0*/  BSYNC B0 ;  /* 0x0000000000007941 */ /* 0x000fea0003800000 */
.L_x_11159:
        /* <DEDUP_REMOVED lines=11> */
.L_x_11294:
        /* <DEDUP_REMOVED lines=11> */
.L_x_11164:
        /* <DEDUP_REMOVED lines=37> */
.L_x_11162:
[----:B------:R-:W-:Y:S05]  /*15a70*/  BSYNC B0 ;  /* 0x0000000000007941 */ /* 0x000fea0003800000 */
.L_x_11161:
        /* <DEDUP_REMOVED lines=42> */
.L_x_11171:
[----:B------:R-:W2:Y:S01]  /*15d20*/  S2R R5, SR_CgaCtaId ;  /* 0x0000000000057919 */ /* 0x000ea20000008800 */
[----:B------:R-:W-:-:S04]  /*15d30*/  MOV R3, 0x400 ;  /* 0x0000040000037802 */ /* 0x000fc80000000f00 */
[----:B--2---:R-:W-:Y:S02]  /*15d40*/  LEA R3, R5, R3, 0x18 ;  /* 0x0000000305037211 */ /* 0x004fe400078ec0ff */
[----:B------:R-:W-:-:S03]  /*15d50*/  SHF.L.U32 R5, R9, 0x1f, RZ ;  /* 0x0000001f09057819 */ /* 0x000fc600000006ff */
[----:B------:R-:W-:-:S04]  /*15d60*/  IMAD R3, R12, 0x8, R3 ;  /* 0x000000080c037824 */ /* 0x000fc800078e0203 */
[----:B------:R-:W2:Y:S02]  /*15d70*/  SYNCS.PHASECHK.TRANS64.TRYWAIT P0, [R3+URZ+0x22840], R5 ;  /* 0x02284005030075a7 */ /* 0x000ea4000800017f */
[----:B--2---:R-:W-:Y:S05]  /*15d80*/  @!P0 BRA `(.L_x_11172) ;  /* 0x0000003800348947 */ /* 0x004fea0003800000 */
.L_x_11295:
        /* <DEDUP_REMOVED lines=11> */
.L_x_11173:
        /* <DEDUP_REMOVED lines=22> */
.L_x_11296:
        /* <DEDUP_REMOVED lines=8> */
.L_x_11175:
        /* <DEDUP_REMOVED lines=34> */
.L_x_11170:
[----:B------:R-:W-:Y:S05]  /*16240*/  BSYNC B2 ;  /* 0x0000000000027941 */ /* 0x000fea0003800000 */
.L_x_11169:
[----:B------:R-:W2:Y:S02]  /*16250*/  LDL.LU R2, [R1+0x1c] ;  /* 0x00001c0001027983 */ /* 0x000ea40000300800 */
[----:B--2---:R-:W-:-:S07]  /*16260*/  VIADD R5, R2, 0xfffffffd ;  /* 0xfffffffd02057836 */ /* 0x004fce0000000000 */
.L_x_11168:
[----:B------:R-:W-:Y:S05]  /*16270*/  BSYNC B1 ;  /* 0x0000000000017941 */ /* 0x000fea0003800000 */
.L_x_11167:
[----:B------:R-:W-:-:S13]  /*16280*/  ISETP.NE.AND P0, PT, R7, RZ, PT ;  /* 0x000000ff0700720c */ /* 0x000fda0003f05270 */
[----:B------:R-:W-:Y:S05]  /*16290*/  @!P0 BRA `(.L_x_11166) ;  /* 0x0000000c009c8947 */ /* 0x000fea0003800000 */
.L_x_11190:
        /* <DEDUP_REMOVED lines=16> */
[----:B------:R-:W-:Y:S02]  /*163a0*/  ULDC.64 UR6, c[0x0][0x408] ;  /* 0x0001020000067ab9 */ /* 0x000fe40000000a00 */
[----:B------:R-:W-:Y:S01]  /*163b0*/  IMAD R7, R8, UR6, RZ ;  /* 0x0000000608077c24 */ /* 0x000fe2000f8e02ff */
        /* <DEDUP_REMOVED lines=14> */
.L_x_11178:
[----:B------:R-:W2:Y:S01]  /*164a0*/  S2R R3, SR_CgaCtaId ;  /* 0x0000000000037919 */ /* 0x000ea20000008800 */
[----:B------:R-:W-:-:S04]  /*164b0*/  MOV R2, 0x400 ;  /* 0x0000040000027802 */ /* 0x000fc80000000f00 */
[----:B--2---:R-:W-:Y:S02]  /*164c0*/  LEA R2, R3, R2, 0x18 ;  /* 0x0000000203027211 */ /* 0x004fe400078ec0ff */
[----:B------:R-:W-:-:S03]  /*164d0*/  SHF.L.U32 R3, R10, 0x1f, RZ ;  /* 0x0000001f0a037819 */ /* 0x000fc600000006ff */
[----:B------:R-:W-:-:S04]  /*164e0*/  IMAD R2, R9, 0x8, R2 ;  /* 0x0000000809027824 */ /* 0x000fc800078e0202 */
[----:B------:R-:W2:Y:S02]  /*164f0*/  SYNCS.PHASECHK.TRANS64.TRYWAIT P0, [R2+URZ+0x22840], R3 ;  /* 0x02284003020075a7 */ /* 0x000ea4000800017f */
[----:B--2---:R-:W-:Y:S05]  /*16500*/  @!P0 BRA `(.L_x_11179) ;  /* 0x00000030007c8947 */ /* 0x004fea0003800000 */
.L_x_11297:
        /* <DEDUP_REMOVED lines=11> */
.L_x_11180:
        /* <DEDUP_REMOVED lines=21> */
.L_x_11298:
        /* <DEDUP_REMOVED lines=8> */
.L_x_11182:
        /* <DEDUP_REMOVED lines=33> */
.L_x_11177:
[----:B------:R-:W-:Y:S05]  /*169a0*/  BSYNC B1 ;  /* 0x0000000000017941 */ /* 0x000fea0003800000 */
.L_x_11176:
        /* <DEDUP_REMOVED lines=16> */
[----:B------:R-:W-:Y:S01]  /*16ab0*/  IMAD R7, R8, UR6, RZ ;  /* 0x0000000608077c24 */ /* 0x000fe2000f8e02ff */
        /* <DEDUP_REMOVED lines=12> */
[----:B------:R-:W-:-:S05]  /*16b80*/  LEA.HI.X R7, R2, UR5, R3, 0x2, P0 ;  /* 0x0000000502077c11 */ /* 0x000fca00080f1403 */
[----:B------:R2:W5:Y:S04]  /*16b90*/  LDG.E R6, desc[UR40][R6.64] ;  /* 0x0000002806067981 */ /* 0x000568000c1e1900 */
.L_x_11185:
[----:B------:R-:W3:Y:S01]  /*16ba0*/  S2R R3, SR_CgaCtaId ;  /* 0x0000000000037919 */ /* 0x000ee20000008800 */
[----:B------:R-:W-:-:S04]  /*16bb0*/  MOV R2, 0x400 ;  /* 0x0000040000027802 */ /* 0x000fc80000000f00 */
[----:B---3--:R-:W-:Y:S02]  /*16bc0*/  LEA R2, R3, R2, 0x18 ;  /* 0x0000000203027211 */ /* 0x008fe400078ec0ff */
[----:B------:R-:W-:-:S03]  /*16bd0*/  SHF.L.U32 R3, R11, 0x1f, RZ ;  /* 0x0000001f0b037819 */ /* 0x000fc600000006ff */
[----:B------:R-:W-:-:S04]  /*16be0*/  IMAD R2, R12, 0x8, R2 ;  /* 0x000000080c027824 */ /* 0x000fc800078e0202 */
[----:B------:R-:W3:Y:S02]  /*16bf0*/  SYNCS.PHASECHK.TRANS64.TRYWAIT P0, [R2+URZ+0x22840], R3 ;  /* 0x02284003020075a7 */ /* 0x000ee4000800017f */
[----:B---3--:R-:W-:Y:S05]  /*16c00*/  @!P0 BRA `(.L_x_11186) ;  /* 0x0000002800e48947 */ /* 0x008fea0003800000 */
.L_x_11299:
        /* <DEDUP_REMOVED lines=11> */
.L_x_11187:
        /* <DEDUP_REMOVED lines=22> */
.L_x_11300:
        /* <DEDUP_REMOVED lines=8> */
.L_x_11189:
        /* <DEDUP_REMOVED lines=34> */
.L_x_11184:
[----:B------:R-:W-:Y:S05]  /*170c0*/  BSYNC B1 ;  /* 0x0000000000017941 */ /* 0x000fea0003800000 */
.L_x_11183:
[C---:B------:R-:W-:Y:S01]  /*170d0*/  ISETP.GT.AND P0, PT, R5.reuse, 0x1, PT ;  /* 0x000000010500780c */ /* 0x040fe20003f04270 */
[----:B------:R-:W-:-:S04]  /*170e0*/  VIADD R2, R5, 0xfffffffe ;  /* 0xfffffffe05027836 */ /* 0x000fc80000000000 */
[----:B------:R-:W-:-:S08]  /*170f0*/  IMAD.MOV.U32 R5, RZ, RZ, R2 ;  /* 0x000000ffff057224 */ /* 0x000fd000078e0002 */
[----:B------:R-:W-:Y:S05]  /*17100*/  @P0 BRA `(.L_x_11190) ;  /* 0xfffffff000640947 */ /* 0x000fea000383ffff */
.L_x_11166:
[----:B------:R-:W-:Y:S05]  /*17110*/  BSYNC B0 ;  /* 0x0000000000007941 */ /* 0x000fea0003800000 */
.L_x_11165:
        /* <DEDUP_REMOVED lines=23> */
.L_x_11192:
[----:B------:R-:W-:Y:S05]  /*17290*/  BSYNC B0 ;  /* 0x0000000000007941 */ /* 0x000fea0003800000 */
.L_x_11191:
[----:B0-----:R-:W2:Y:S02]  /*172a0*/  LDL.LU R2, [R1+0x8] ;  /* 0x0000080001027983 */ /* 0x001ea40000300800 */
[----:B--2---:R-:W-:-:S05]  /*172b0*/  LOP3.LUT R2, R2, R0, RZ, 0x3c, !PT ;  /* 0x0000000002027212 */ /* 0x004fca00078e3cff */
[----:B------:R0:W-:Y:S02]  /*172c0*/  STL [R1+0x8], R2 ;  /* 0x0000080201007387 */ /* 0x0001e40000100800 */
.L_x_11148:
[----:B------:R-:W-:Y:S05]  /*172d0*/  BSYNC B6 ;  /* 0x0000000000067941 */ /* 0x000fea0003800000 */
.L_x_11146:
[----:B------:R-:W-:-:S03]  /*172e0*/  UMOV UR4, 0xffffffff ;  /* 0xffffffff00047882 */ /* 0x000fc60000000000 */
[----:B------:R-:W-:Y:S05]  /*172f0*/  BRA.DIV UR4, `(.L_x_11193) ;  /* 0x0000002604507947 */ /* 0x000fea000b800000 */
[----:B------:R2:W3:Y:S04]  /*17300*/  SHFL.IDX PT, R4, R16, RZ, 0x1f ;  /* 0x00001fff10047589 */ /* 0x0004e800000e0000 */
[----:B------:R-:W4:Y:S02]  /*17310*/  SHFL.IDX PT, R16, R16, 0x1, 0x1f ;  /* 0x00201f0010107f89 */ /* 0x000f2400000e0000 */
.L_x_11304:
        /* <DEDUP_REMOVED lines=13> */
.L_x_11195:
[----:B------:R-:W-:Y:S05]  /*173f0*/  BSYNC B0 ;  /* 0x0000000000007941 */ /* 0x000fea0003800000 */
.L_x_11194:
        /* <DEDUP_REMOVED lines=23> */
.L_x_11312:
[----:B------:R-:W-:Y:S02]  /*17570*/  ULDC UR4, c[0x0][0xc10] ;  /* 0x0003040000047ab9 */ /* 0x000fe40000000800 */
[----:B------:R-:W-:-:S04]  /*17580*/  IMAD.U32 R5, RZ, RZ, UR4 ;  /* 0x00000004ff057e24 */ /* 0x000fc8000f8e00ff */
[----:B0-----:R-:W-:-:S04]  /*17590*/  IMAD R3, R14, R5, RZ ;  /* 0x000000050e037224 */ /* 0x001fc800078e02ff */
[----:B--2-4-:R-:W-:-:S05]  /*175a0*/  IMAD.IADD R16, R16, 0x1, R3 ;  /* 0x0000000110107824 */ /* 0x014fca00078e0203 */
[----:B---3--:R-:W-:-:S13]  /*175b0*/  ISETP.GT.AND P0, PT, R16, R4, PT ;  /* 0x000000041000720c */ /* 0x008fda0003f04270 */
[----:B------:R-:W-:Y:S05]  /*175c0*/  @P0 BRA `(.L_x_11197) ;  /* 0x0000000000b40947 */ /* 0x000fea0003800000 */
[----:B------:R-:W0:Y:S02]  /*175d0*/  LDC R0, c[0x0][0xc14] ;  /* 0x00030500ff007b82 */ /* 0x000e240000000800 */
.L_x_11202:
[----:B------:R-:W-:-:S05]  /*175e0*/  VIADD R19, R19, 0x1f ;  /* 0x0000001f13137836 */ /* 0x000fca0000000000 */
[----:B0-----:R-:W-:-:S13]  /*175f0*/  ISETP.GE.AND P0, PT, R19, R0, PT ;  /* 0x000000001300720c */ /* 0x001fda0003f06270 */
[----:B------:R-:W-:Y:S05]  /*17600*/  @P0 BRA `(.L_x_11198) ;  /* 0x0000000400ec0947 */ /* 0x000fea0003800000 */
[----:B------:R-:W0:Y:S01]  /*17610*/  S2R R2, SR_TID.X ;  /* 0x0000000000027919 */ /* 0x000e220000002100 */
        /* <DEDUP_REMOVED lines=10> */
.L_x_11200:
[----:B------:R-:W-:Y:S05]  /*176c0*/  BSYNC B0 ;  /* 0x0000000000007941 */ /* 0x000fea0003800000 */
.L_x_11199:
        /* <DEDUP_REMOVED lines=23> */
.L_x_11320:
[----:B------:R-:W-:Y:S02]  /*17840*/  ULDC UR4, c[0x0][0xc10] ;  /* 0x0003040000047ab9 */ /* 0x000fe40000000800 */
[----:B------:R-:W-:-:S04]  /*17850*/  IMAD.U32 R5, RZ, RZ, UR4 ;  /* 0x00000004ff057e24 */ /* 0x000fc8000f8e00ff */
[----:B--2---:R-:W-:-:S04]  /*17860*/  IMAD R3, R14, R5, RZ ;  /* 0x000000050e037224 */ /* 0x004fc800078e02ff */
[----:B------:R-:W-:-:S05]  /*17870*/  IMAD.IADD R16, R3, 0x1, R16 ;  /* 0x0000000103107824 */ /* 0x000fca00078e0210 */
[----:B------:R-:W-:-:S13]  /*17880*/  ISETP.GT.AND P0, PT, R16, R4, PT ;  /* 0x000000041000720c */ /* 0x000fda0003f04270 */
[----:B------:R-:W-:Y:S05]  /*17890*/  @!P0 BRA `(.L_x_11202) ;  /* 0xfffffffc00508947 */ /* 0x000fea000383ffff */
.L_x_11197:
        /* <DEDUP_REMOVED lines=8> */
.L_x_11324:
[----:B------:R-:W-:Y:S01]  /*17920*/  ISETP.NE.AND P0, PT, R3, RZ, PT ;  /* 0x000000ff0300720c */ /* 0x000fe20003f05270 */
[----:B------:R-:W-:-:S12]  /*17930*/  IMAD.MOV.U32 R7, RZ, RZ, RZ ;  /* 0x000000ffff077224 */ /* 0x000fd800078e00ff */
[----:B------:R-:W-:Y:S05]  /*17940*/  @!P0 BRA `(.L_x_11204) ;  /* 0x0000000000108947 */ /* 0x000fea0003800000 */
[----:B------:R-:W-:Y:S01]  /*17950*/  UMOV UR4, 0xffffffff ;  /* 0xffffffff00047882 */ /* 0x000fe20000000000 */
[----:B------:R-:W-:Y:S02]  /*17960*/  VIADD R12, R6, 0xffffffff ;  /* 0xffffffff060c7836 */ /* 0x000fe40000000000 */
[----:B------:R-:W-:Y:S05]  /*17970*/  BRA.DIV UR4, `(.L_x_11205) ;  /* 0x0000002604e47947 */ /* 0x000fea000b800000 */
[----:B------:R4:W0:Y:S02]  /*17980*/  SHFL.IDX PT, R7, R2, R12, 0x1f ;  /* 0x00001f0c02077589 */ /* 0x00082400000e0000 */
.L_x_11204:
        /* <DEDUP_REMOVED lines=67> */
.L_x_11198:
[----:B------:R-:W-:Y:S01]  /*17dc0*/  UMOV UR4, URZ ;  /* 0x0000003f00047c82 */ /* 0x000fe20008000000 */
[----:B------:R-:W-:Y:S01]  /*17dd0*/  UMOV UR5, URZ ;  /* 0x0000003f00057c82 */ /* 0x000fe20008000000 */
[----:B------:R-:W-:Y:S01]  /*17de0*/  ULDC UR6, c[0x0][0xc14] ;  /* 0x0003050000067ab9 */ /* 0x000fe20000000800 */
[----:B------:R-:W-:Y:S02]  /*17df0*/  IMAD.MOV.U32 R16, RZ, RZ, R4 ;  /* 0x000000ffff107224 */ /* 0x000fe400078e0004 */
[----:B------:R-:W-:Y:S02]  /*17e00*/  IMAD.U32 R17, RZ, RZ, UR4 ;  /* 0x00000004ff117e24 */ /* 0x000fe4000f8e00ff */
[----:B------:R-:W-:Y:S02]  /*17e10*/  IMAD.U32 R18, RZ, RZ, UR5 ;  /* 0x00000005ff127e24 */ /* 0x000fe4000f8e00ff */
[----:B------:R-:W-:-:S07]  /*17e20*/  IMAD.U32 R19, RZ, RZ, UR6 ;  /* 0x00000006ff137e24 */ /* 0x000fce000f8e00ff */
.L_x_11206:
        /* <DEDUP_REMOVED lines=12> */
.L_x_11123:
        /* <DEDUP_REMOVED lines=12> */
.L_x_11327:
[----:B------:R-:W-:Y:S05]  /*17fb0*/  BSYNC B0 ;  /* 0x0000000000007941 */ /* 0x000fea0003800000 */
.L_x_11208:
[----:B------:R-:W-:-:S03]  /*17fc0*/  UMOV UR4, 0xffffffff ;  /* 0xffffffff00047882 */ /* 0x000fc60000000000 */
[----:B------:R-:W-:Y:S05]  /*17fd0*/  BRA.DIV UR4, `(.L_x_11210) ;  /* 0x0000002204887947 */ /* 0x000fea000b800000 */
[----:B------:R-:W2:Y:S02]  /*17fe0*/  S2R R2, SR_TID.X ;  /* 0x0000000000027919 */ /* 0x000ea40000002100 */
[----:B--2---:R-:W-:-:S04]  /*17ff0*/  SHF.R.U32.HI R2, RZ, 0x5, R2 ;  /* 0x00000005ff027819 */ /* 0x004fc80000011602 */
[----:B------:R-:W-:-:S05]  /*18000*/  LOP3.LUT R2, R2, 0x3, RZ, 0xc0, !PT ;  /* 0x0000000302027812 */ /* 0x000fca00078ec0ff */
[----:B------:R2:W3:Y:S02]  /*18010*/  SHFL.IDX PT, R14, R2, RZ, 0x1f ;  /* 0x00001fff020e7589 */ /* 0x0004e400000e0000 */
.L_x_11330:
[----:B---3--:R-:W-:-:S13]  /*18020*/  ISETP.NE.AND P0, PT, R14, RZ, PT ;  /* 0x000000ff0e00720c */ /* 0x008fda0003f05270 */
[----:B------:R-:W-:Y:S05]  /*18030*/  @P0 BRA `(.L_x_10961) ;  /* 0x0000000000940947 */ /* 0x000fea0003800000 */
[----:B------:R-:W-:-:S03]  /*18040*/  UMOV UR4, 0xffffffff ;  /* 0xffffffff00047882 */ /* 0x000fc60000000000 */
[----:B------:R-:W-:Y:S05]  /*18050*/  BRA.DIV UR4, `(.L_x_11211) ;  /* 0x00000022049c7947 */ /* 0x000fea000b800000 */
[----:B------:R-:W-:-:S13]  /*18060*/  ELECT P6, URZ, PT ;  /* 0x00000000003f782f */ /* 0x000fda00038c0000 */
.L_x_11333:
[----:B------:R-:W-:Y:S05]  /*18070*/  @!P6 BRA `(.L_x_10961) ;  /* 0x000000000084e947 */ /* 0x000fea0003800000 */
[----:B------:R-:W-:-:S06]  /*18080*/  ULOP3.LUT UR4, UR36, 0x2, URZ, 0xfc, !UPT ;  /* 0x0000000224047892 */ /* 0x000fcc000f8efc3f */
[----:B--2---:R-:W-:-:S05]  /*18090*/  IMAD.U32 R2, RZ, RZ, UR4 ;  /* 0x00000004ff027e24 */ /* 0x004fca000f8e00ff */
[----:B------:R-:W-:-:S13]  /*180a0*/  ISETP.NE.AND P2, PT, R2, 0x3, PT ;  /* 0x000000030200780c */ /* 0x000fda0003f45270 */
[----:B------:R-:W-:Y:S05]  /*180b0*/  @!P2 BRA `(.L_x_11212) ;  /* 0x000000000004a947 */ /* 0x000fea0003800000 */
[----:B------:R-:W-:Y:S01]  /*180c0*/  BPT.TRAP 0x1 ;  /* 0x000000040000795c */ /* 0x000fe20000300000 */
.L_x_11212:
        /* <DEDUP_REMOVED lines=14> */
.L_x_11334:
[----:B------:R-:W2:Y:S02]  /*181b0*/  SYNCS.PHASECHK.TRANS64.TRYWAIT P0, [R7+URZ], R2 ;  /* 0x00000002070075a7 */ /* 0x000ea4000800017f */
[----:B--2---:R-:W-:Y:S05]  /*181c0*/  @!P0 BRA `(.L_x_11214) ;  /* 0x0000002000748947 */ /* 0x004fea0003800000 */
.L_x_11335:
[----:B------:R-:W-:Y:S05]  /*181d0*/  @!P2 BRA `(.L_x_11215) ;  /* 0x000000000004a947 */ /* 0x000fea0003800000 */
[----:B------:R-:W-:Y:S01]  /*181e0*/  BPT.TRAP 0x1 ;  /* 0x000000040000795c */ /* 0x000fe20000300000 */
.L_x_11215:
[----:B------:R-:W3:Y:S01]  /*181f0*/  LDL.LU R4, [R1] ;  /* 0x0000000001047983 */ /* 0x000ee20000300800 */
[----:B------:R-:W-:-:S04]  /*18200*/  VIADD R0, R0, 0x22860 ;  /* 0x0002286000007836 */ /* 0x000fc80000000000 */
[----:B---3--:R-:W-:-:S04]  /*18210*/  IMAD R4, R4, 0x8, R0 ;  /* 0x0000000804047824 */ /* 0x008fc800078e0200 */
[----:B------:R-:W3:Y:S02]  /*18220*/  SYNCS.PHASECHK.TRANS64.TRYWAIT P0, [R4+URZ], R5 ;  /* 0x00000005040075a7 */ /* 0x000ee4000800017f */
[----:B---3--:R-:W-:Y:S05]  /*18230*/  @!P0 BRA `(.L_x_11216) ;  /* 0x00000020006c8947 */ /* 0x008fea0003800000 */
.L_x_11336:
[----:B------:R-:W-:-:S07]  /*18240*/  IMAD R3, R3, 0x8, R0 ;  /* 0x0000000803037824 */ /* 0x000fce00078e0200 */
.L_x_11217:
[----:B----4-:R4:W0:Y:S02]  /*18250*/  SYNCS.PHASECHK.TRANS64.TRYWAIT P0, [R3+URZ], R2 ;  /* 0x00000002030075a7 */ /* 0x010824000800017f */
[----:B0-----:R-:W-:Y:S05]  /*18260*/  @!P0 NANOSLEEP.SYNCS 0x989680 ;  /* 0x009896800000895d */ /* 0x001fea0003900000 */
[----:B------:R-:W0:Y:S02]  /*18270*/  @!P0 SYNCS.PHASECHK.TRANS64 P0, [R3+URZ], R2 ;  /* 0x00000002030085a7 */ /* 0x000e24000800007f */
[----:B0-----:R-:W-:Y:S05]  /*18280*/  @!P0 BRA `(.L_x_11217) ;  /* 0xfffffffc00f08947 */ /* 0x001fea000383ffff */
.L_x_10961:
[----:B------:R-:W-:Y:S05]  /*18290*/  BSYNC B7 ;  /* 0x0000000000077941 */ /* 0x000fea0003800000 */
.L_x_10958:
[----:B------:R-:W-:Y:S05]  /*182a0*/  EXIT ;  /* 0x000000000000794d */ /* 0x000fea0003800000 */
.L_x_10979:
[----:B0-----:R0:W1:Y:S02]  /*182b0*/  SYNCS.PHASECHK.TRANS64.TRYWAIT P6, [R88+URZ+0x22890], R101 ;  /* 0x02289065580075a7 */ /* 0x00106400080c017f */
[----:B-1----:R-:W-:Y:S05]  /*182c0*/  @!P6 NANOSLEEP.SYNCS 0x989680 ;  /* 0x009896800000e95d */ /* 0x002fea0003900000 */
[----:B------:R-:W1:Y:S02]  /*182d0*/  @!P6 SYNCS.PHASECHK.TRANS64 P6, [R88+URZ+0x22890], R101 ;  /* 0x022890655800e5a7 */ /* 0x000e6400080c007f */
[----:B-1----:R-:W-:Y:S05]  /*182e0*/  @!P6 BRA `(.L_x_10979) ;  /* 0xfffffffc00f0e947 */ /* 0x002fea000383ffff */
[----:B------:R-:W-:Y:S05]  /*182f0*/  BRA `(.L_x_11218) ;  /* 0xfffffea800347947 */ /* 0x000fea000383ffff */
.L_x_10997:
[----:B0-----:R0:W1:Y:S02]  /*18300*/  SYNCS.PHASECHK.TRANS64.TRYWAIT P5, [R88+URZ+0x22890], R101 ;  /* 0x02289065580075a7 */ /* 0x00106400080a017f */
[----:B-1----:R-:W-:Y:S05]  /*18310*/  @!P5 NANOSLEEP.SYNCS 0x989680 ;  /* 0x009896800000d95d */ /* 0x002fea0003900000 */
[----:B------:R-:W1:Y:S02]  /*18320*/  @!P5 SYNCS.PHASECHK.TRANS64 P5, [R88+URZ+0x22890], R101 ;  /* 0x022890655800d5a7 */ /* 0x000e6400080a007f */
[----:B-1----:R-:W-:Y:S05]  /*18330*/  @!P5 BRA `(.L_x_10997) ;  /* 0xfffffffc00f0d947 */ /* 0x002fea000383ffff */
[----:B------:R-:W-:Y:S05]  /*18340*/  BRA `(.L_x_11219) ;  /* 0xfffffeb800e87947 */ /* 0x000fea000383ffff */
.L_x_11006:
[----:B0-----:R0:W1:Y:S02]  /*18350*/  SYNCS.PHASECHK.TRANS64.TRYWAIT P4, [R88+URZ+0x22890], R101 ;  /* 0x02289065580075a7 */ /* 0x001064000808017f */
[----:B-1----:R-:W-:Y:S05]  /*18360*/  @!P4 NANOSLEEP.SYNCS 0x989680 ;  /* 0x009896800000c95d */ /* 0x002fea0003900000 */
[----:B------:R-:W1:Y:S02]  /*18370*/  @!P4 SYNCS.PHASECHK.TRANS64 P4, [R88+URZ+0x22890], R101 ;  /* 0x022890655800c5a7 */ /* 0x000e64000808007f */
[----:B-1----:R-:W-:Y:S05]  /*18380*/  @!P4 BRA `(.L_x_11006) ;  /* 0xfffffffc00f0c947 */ /* 0x002fea000383ffff */
[----:B------:R-:W-:Y:S05]  /*18390*/  BRA `(.L_x_11220) ;  /* 0xfffffecc00107947 */ /* 0x000fea000383ffff */
.L_x_11012:
[----:B-1----:R1:W2:Y:S02]  /*183a0*/  SYNCS.PHASECHK.TRANS64.TRYWAIT P3, [R88+URZ+0x228b0], R101 ;  /* 0x0228b065580075a7 */ /* 0x0022a4000806017f */
[----:B--2---:R-:W-:Y:S05]  /*183b0*/  @!P3 NANOSLEEP.SYNCS 0x989680 ;  /* 0x009896800000b95d */ /* 0x004fea0003900000 */
[----:B------:R-:W2:Y:S02]  /*183c0*/  @!P3 SYNCS.PHASECHK.TRANS64 P3, [R88+URZ+0x228b0], R101 ;  /* 0x0228b0655800b5a7 */ /* 0x000ea4000806007f */
[----:B--2---:R-:W-:Y:S05]  /*183d0*/  @!P3 BRA `(.L_x_11012) ;  /* 0xfffffffc00f0b947 */ /* 0x004fea000383ffff */
[----:B------:R-:W-:Y:S05]  /*183e0*/  BRA `(.L_x_11221) ;  /* 0xfffffecc00a07947 */ /* 0x000fea000383ffff */
.L_x_11020:
        /* <DEDUP_REMOVED lines=8> */
.L_x_11223:
[----:B------:R-:W-:Y:S05]  /*18470*/  BSYNC B0 ;  /* 0x0000000000007941 */ /* 0x000fea0003800000 */
.L_x_11222:
[----:B------:R-:W-:Y:S05]  /*18480*/  BRA `(.L_x_11224) ;  /* 0xfffffed800407947 */ /* 0x000fea000383ffff */
.L_x_11036:
        /* <DEDUP_REMOVED lines=8> */
.L_x_11226:
[----:B------:R-:W-:Y:S05]  /*18510*/  BSYNC B1 ;  /* 0x0000000000017941 */ /* 0x000fea0003800000 */
.L_x_11225:
[----:B------:R-:W-:Y:S05]  /*18520*/  BRA `(.L_x_11227) ;  /* 0xfffffee400847947 */ /* 0x000fea000383ffff */
.L_x_11037:
        /* <DEDUP_REMOVED lines=8> */
.L_x_11229:
[----:B------:R-:W-:Y:S05]  /*185b0*/  BSYNC B1 ;  /* 0x0000000000017941 */ /* 0x000fea0003800000 */
.L_x_11228:
[----:B------:R-:W-:Y:S05]  /*185c0*/  BRA `(.L_x_11230) ;  /* 0xfffffee400647947 */ /* 0x000fea000383ffff */
.L_x_11038:
        /* <DEDUP_REMOVED lines=8> */
.L_x_11232:
[----:B------:R-:W-:Y:S05]  /*18650*/  BSYNC B1 ;  /* 0x0000000000017941 */ /* 0x000fea0003800000 */
.L_x_11231:
[----:B------:R-:W-:Y:S05]  /*18660*/  BRA `(.L_x_11233) ;  /* 0xfffffee400447947 */ /* 0x000fea000383ffff */
.L_x_11039:
        /* <DEDUP_REMOVED lines=8> */
.L_x_11235:
[----:B------:R-:W-:Y:S05]  /*186f0*/  BSYNC B1 ;  /* 0x0000000000017941 */ /* 0x000fea0003800000 */
.L_x_11234:
[----:B------:R-:W-:Y:S05]  /*18700*/  BRA `(.L_x_11236) ;  /* 0xfffffee400247947 */ /* 0x000fea000383ffff */
.L_x_11040:
[----:B------:R-:W-:Y:S01]  /*18710*/  BSSY B1, `(.L_x_11237) ;  /* 0x0000008000017945 */ /* 0x000fe20003800000 */
[----:B------:R-:W-:Y:S02]  /*18720*/  IMAD.MOV.U32 R13, RZ, RZ, R5 ;  /* 0x000000ffff0d7224 */ /* 0x000fe400078e0005 */
[----:B------:R-:W-:Y:S02]  /*18730*/  IMAD.MOV.U32 R12, RZ, RZ, 0x1 ;  /* 0x00000001ff0c7424 */ /* 0x000fe400078e00ff */
[----:B------:R-:W-:Y:S02]  /*18740*/  IMAD.MOV.U32 R11, RZ, RZ, 0x1c1f ;  /* 0x00001c1fff0b7424 */ /* 0x000fe400078e00ff */
[----:B------:R-:W-:-:S07]  /*18750*/  IMAD.MOV.U32 R15, RZ, RZ, -0x1 ;  /* 0xffffffffff0f7424 */ /* 0x000fce00078e00ff */
[----:B0----5:R-:W-:Y:S05]  /*18760*/  WARPSYNC.COLLECTIVE R15, `(.L_x_11238) ;  /* 0x000000000f087348 */ /* 0x021fea0003c00000 */
[----:B------:R1:W2:Y:S02]  /*18770*/  SHFL.IDX P6, R14, R13, R12, R11 ;  /* 0x0000000c0d0e7389 */ /* 0x0002a400000c000b */
[----:B012--5:R-:W-:Y:S01]  /*18780*/  ENDCOLLECTIVE ;  /* 0x000000000000791b */ /* 0x027fe20003800000 */
.L_x_11238:
[----:B------:R-:W-:Y:S05]  /*18790*/  BSYNC B1 ;  /* 0x0000000000017941 */ /* 0x000fea0003800000 */
.L_x_11237:
[----:B------:R-:W-:Y:S05]  /*187a0*/  BRA `(.L_x_11239) ;  /* 0xfffffee400047947 */ /* 0x000fea000383ffff */
.L_x_11041:
        /* <DEDUP_REMOVED lines=8> */
.L_x_11241:
[----:B------:R-:W-:Y:S05]  /*18830*/  BSYNC B1 ;  /* 0x0000000000017941 */ /* 0x000fea0003800000 */
.L_x_11240:
[----:B------:R-:W-:Y:S05]  /*18840*/  BRA `(.L_x_11242) ;  /* 0xfffffee000e47947 */ /* 0x000fea000383ffff */
.L_x_11042:
        /* <DEDUP_REMOVED lines=8> */
.L_x_11244:
[----:B------:R-:W-:Y:S05]  /*188d0*/  BSYNC B1 ;  /* 0x0000000000017941 */ /* 0x000fea0003800000 */
.L_x_11243:
[----:B------:R-:W-:Y:S05]  /*188e0*/  BRA `(.L_x_11245) ;  /* 0xfffffee000c47947 */ /* 0x000fea000383ffff */
.L_x_11043:
        /* <DEDUP_REMOVED lines=8> */
.L_x_11247:
[----:B------:R-:W-:Y:S05]  /*18970*/  BSYNC B1 ;  /* 0x0000000000017941 */ /* 0x000fea0003800000 */
.L_x_11246:
[----:B------:R-:W-:Y:S05]  /*18980*/  BRA `(.L_x_11248) ;  /* 0xfffffee000a47947 */ /* 0x000fea000383ffff */
.L_x_11045:
[----:B-1----:R1:W2:Y:S02]  /*18990*/  SYNCS.PHASECHK.TRANS64.TRYWAIT P2, [R18+URZ+0x22800], R7 ;  /* 0x02280007120075a7 */ /* 0x0022a4000804017f */
[----:B--2---:R-:W-:Y:S05]  /*189a0*/  @!P2 NANOSLEEP.SYNCS 0x989680 ;  /* 0x009896800000a95d */ /* 0x004fea0003900000 */
[----:B------:R-:W2:Y:S02]  /*189b0*/  @!P2 SYNCS.PHASECHK.TRANS64 P2, [R18+URZ+0x22800], R7 ;  /* 0x022800071200a5a7 */ /* 0x000ea4000804007f */
[----:B--2---:R-:W-:Y:S05]  /*189c0*/  @!P2 BRA `(.L_x_11045) ;  /* 0xfffffffc00f0a947 */ /* 0x004fea000383ffff */
[----:B------:R-:W-:Y:S05]  /*189d0*/  BRA `(.L_x_11249) ;  /* 0xfffffee400247947 */ /* 0x000fea000383ffff */
.L_x_11053:
        /* <DEDUP_REMOVED lines=8> */
.L_x_11251:
[----:B------:R-:W-:Y:S05]  /*18a60*/  BSYNC B1 ;  /* 0x0000000000017941 */ /* 0x000fea0003800000 */
.L_x_11250:
[----:B------:R-:W-:Y:S05]  /*18a70*/  BRA `(.L_x_11252) ;  /* 0xfffffef400407947 */ /* 0x000fea000383ffff */
.L_x_11054:
        /* <DEDUP_REMOVED lines=8> */
.L_x_11254:
[----:B------:R-:W-:Y:S05]  /*18b00*/  BSYNC B1 ;  /* 0x0000000000017941 */ /* 0x000fea0003800000 */
.L_x_11253:
[----:B------:R-:W-:Y:S05]  /*18b10*/  BRA `(.L_x_11255) ;  /* 0xfffffef400207947 */ /* 0x000fea000383ffff */
.L_x_11055:
        /* <DEDUP_REMOVED lines=8> */
.L_x_11257:
[----:B------:R-:W-:Y:S05]  /*18ba0*/  BSYNC B1 ;  /* 0x0000000000017941 */ /* 0x000fea0003800000 */
.L_x_11256:
[----:B------:R-:W-:Y:S05]  /*18bb0*/  BRA `(.L_x_11258) ;  /* 0xfffffef400007947 */ /* 0x000fea000383ffff */
.L_x_11056:
        /* <DEDUP_REMOVED lines=8> */
.L_x_11260:
[----:B------:R-:W-:Y:S05]  /*18c40*/  BSYNC B1 ;  /* 0x0000000000017941 */ /* 0x000fea0003800000 */
.L_x_11259:
[----:B------:R-:W-:Y:S05]  /*18c50*/  BRA `(.L_x_11261) ;  /* 0xfffffef000e07947 */ /* 0x000fea000383ffff */
.L_x_11057:
        /* <DEDUP_REMOVED lines=8> */
.L_x_11263:
[----:B------:R-:W-:Y:S05]  /*18ce0*/  BSYNC B1 ;  /* 0x0000000000017941 */ /* 0x000fea0003800000 */
.L_x_11262:
[----:B------:R-:W-:Y:S05]  /*18cf0*/  BRA `(.L_x_11264) ;  /* 0xfffffef000c07947 */ /* 0x000fea000383ffff */
.L_x_11058:
        /* <DEDUP_REMOVED lines=8> */
.L_x_11266:
[----:B------:R-:W-:Y:S05]  /*18d80*/  BSYNC B1 ;  /* 0x0000000000017941 */ /* 0x000fea0003800000 */
.L_x_11265:
[----:B------:R-:W-:Y:S05]  /*18d90*/  BRA `(.L_x_11267) ;  /* 0xfffffef000a47947 */ /* 0x000fea000383ffff */
.L_x_11059:
        /* <DEDUP_REMOVED lines=8> */
.L_x_11269:
[----:B------:R-:W-:Y:S05]  /*18e20*/  BSYNC B1 ;  /* 0x0000000000017941 */ /* 0x000fea0003800000 */
.L_x_11268:
[----:B------:R-:W-:Y:S05]  /*18e30*/  BRA `(.L_x_11270) ;  /* 0xfffffef000887947 */ /* 0x000fea000383ffff */
.L_x_11060:
        /* <DEDUP_REMOVED lines=8> */
.L_x_11272:
[----:B------:R-:W-:Y:S05]  /*18ec0*/  BSYNC B1 ;  /* 0x0000000000017941 */ /* 0x000fea0003800000 */
.L_x_11271:
[----:B------:R-:W-:Y:S05]  /*18ed0*/  BRA `(.L_x_11273) ;  /* 0xfffffef0006c7947 */ /* 0x000fea000383ffff */
.L_x_11062:
[----:B-1----:R1:W2:Y:S02]  /*18ee0*/  SYNCS.PHASECHK.TRANS64.TRYWAIT P1, [R18+URZ+0x22800], R3 ;  /* 0x02280003120075a7 */ /* 0x0022a4000802017f */
[----:B--2---:R-:W-:Y:S05]  /*18ef0*/  @!P1 NANOSLEEP.SYNCS 0x989680 ;  /* 0x009896800000995d */ /* 0x004fea0003900000 */
[----:B------:R-:W2:Y:S02]  /*18f00*/  @!P1 SYNCS.PHASECHK.TRANS64 P1, [R18+URZ+0x22800], R3 ;  /* 0x02280003120095a7 */ /* 0x000ea4000802007f */
[----:B--2---:R-:W-:Y:S05]  /*18f10*/  @!P1 BRA `(.L_x_11062) ;  /* 0xfffffffc00f09947 */ /* 0x004fea000383ffff */
[----:B------:R-:W-:Y:S05]  /*18f20*/  BRA `(.L_x_11274) ;  /* 0xfffffef000e07947 */ /* 0x000fea000383ffff */
.L_x_11068:
[----:B--2---:R2:W4:Y:S02]  /*18f30*/  SYNCS.PHASECHK.TRANS64.TRYWAIT P1, [R20+URZ+0x22830], R73 ;  /* 0x02283049140075a7 */ /* 0x004524000802017f */
[----:B----4-:R-:W-:Y:S05]  /*18f40*/  @!P1 NANOSLEEP.SYNCS 0x989680 ;  /* 0x009896800000995d */ /* 0x010fea0003900000 */
[----:B------:R-:W4:Y:S02]  /*18f50*/  @!P1 SYNCS.PHASECHK.TRANS64 P1, [R20+URZ+0x22830], R73 ;  /* 0x02283049140095a7 */ /* 0x000f24000802007f */
[----:B----4-:R-:W-:Y:S05]  /*18f60*/  @!P1 BRA `(.L_x_11068) ;  /* 0xfffffffc00f09947 */ /* 0x010fea000383ffff */
[----:B------:R-:W-:Y:S05]  /*18f70*/  BRA `(.L_x_11067) ;  /* 0xffffff0000887947 */ /* 0x000fea000383ffff */
.L_x_11073:
[----:B-1----:R1:W2:Y:S02]  /*18f80*/  SYNCS.PHASECHK.TRANS64.TRYWAIT P2, [R20+URZ+0x22850], R73 ;  /* 0x02285049140075a7 */ /* 0x0022a4000804017f */
[----:B--2---:R-:W-:Y:S05]  /*18f90*/  @!P2 NANOSLEEP.SYNCS 0x989680 ;  /* 0x009896800000a95d */ /* 0x004fea0003900000 */
[----:B------:R-:W2:Y:S02]  /*18fa0*/  @!P2 SYNCS.PHASECHK.TRANS64 P2, [R20+URZ+0x22850], R73 ;  /* 0x022850491400a5a7 */ /* 0x000ea4000804007f */
[----:B--2---:R-:W-:Y:S05]  /*18fb0*/  @!P2 BRA `(.L_x_11073) ;  /* 0xfffffffc00f0a947 */ /* 0x004fea000383ffff */
[----:B------:R-:W-:Y:S05]  /*18fc0*/  BRA `(.L_x_11072) ;  /* 0xffffff1800a07947 */ /* 0x000fea000383ffff */
.L_x_11078:
[----:B-1----:R1:W2:Y:S02]  /*18fd0*/  SYNCS.PHASECHK.TRANS64.TRYWAIT P2, [R206+URZ+0x22830], R207 ;  /* 0x022830cfce0075a7 */ /* 0x0022a4000804017f */
[----:B--2---:R-:W-:Y:S05]  /*18fe0*/  @!P2 NANOSLEEP.SYNCS 0x989680 ;  /* 0x009896800000a95d */ /* 0x004fea0003900000 */
[----:B------:R-:W2:Y:S02]  /*18ff0*/  @!P2 SYNCS.PHASECHK.TRANS64 P2, [R206+URZ+0x22830], R207 ;  /* 0x022830cfce00a5a7 */ /* 0x000ea4000804007f */
[----:B--2---:R-:W-:Y:S05]  /*19000*/  @!P2 BRA `(.L_x_11078) ;  /* 0xfffffffc00f0a947 */ /* 0x004fea000383ffff */
[----:B------:R-:W-:Y:S05]  /*19010*/  BRA `(.L_x_11077) ;  /* 0xffffff1c00ec7947 */ /* 0x000fea000383ffff */
.L_x_11083:
[----:B-1----:R1:W2:Y:S02]  /*19020*/  SYNCS.PHASECHK.TRANS64.TRYWAIT P2, [R206+URZ+0x22850], R207 ;  /* 0x022850cfce0075a7 */ /* 0x0022a4000804017f */
[----:B--2---:R-:W-:Y:S05]  /*19030*/  @!P2 NANOSLEEP.SYNCS 0x989680 ;  /* 0x009896800000a95d */ /* 0x004fea0003900000 */
[----:B------:R-:W2:Y:S02]  /*19040*/  @!P2 SYNCS.PHASECHK.TRANS64 P2, [R206+URZ+0x22850], R207 ;  /* 0x022850cfce00a5a7 */ /* 0x000ea4000804007f */
[----:B--2---:R-:W-:Y:S05]  /*19050*/  @!P2 BRA `(.L_x_11083) ;  /* 0xfffffffc00f0a947 */ /* 0x004fea000383ffff */
[----:B------:R-:W-:Y:S05]  /*19060*/  BRA `(.L_x_11082) ;  /* 0xffffff4000287947 */ /* 0x000fea000383ffff */
.L_x_11089:
[----:B-1----:R1:W2:Y:S02]  /*19070*/  SYNCS.PHASECHK.TRANS64.TRYWAIT P2, [R202+URZ+0x22830], R20 ;  /* 0x02283014ca0075a7 */ /* 0x0022a4000804017f */
[----:B--2---:R-:W-:Y:S05]  /*19080*/  @!P2 NANOSLEEP.SYNCS 0x989680 ;  /* 0x009896800000a95d */ /* 0x004fea0003900000 */
[----:B------:R-:W2:Y:S02]  /*19090*/  @!P2 SYNCS.PHASECHK.TRANS64 P2, [R202+URZ+0x22830], R20 ;  /* 0x02283014ca00a5a7 */ /* 0x000ea4000804007f */
[----:B--2---:R-:W-:Y:S05]  /*190a0*/  @!P2 BRA `(.L_x_11089) ;  /* 0xfffffffc00f0a947 */ /* 0x004fea000383ffff */
[----:B------:R-:W-:Y:S05]  /*190b0*/  BRA `(.L_x_11088) ;  /* 0xffffff4400607947 */ /* 0x000fea000383ffff */
.L_x_11094:
[----:B--2---:R2:W3:Y:S02]  /*190c0*/  SYNCS.PHASECHK.TRANS64.TRYWAIT P2, [R202+URZ+0x22850], R20 ;  /* 0x02285014ca0075a7 */ /* 0x0044e4000804017f */
[----:B---3--:R-:W-:Y:S05]  /*190d0*/  @!P2 NANOSLEEP.SYNCS 0x989680 ;  /* 0x009896800000a95d */ /* 0x008fea0003900000 */
[----:B------:R-:W3:Y:S02]  /*190e0*/  @!P2 SYNCS.PHASECHK.TRANS64 P2, [R202+URZ+0x22850], R20 ;  /* 0x02285014ca00a5a7 */ /* 0x000ee4000804007f */
[----:B---3--:R-:W-:Y:S05]  /*190f0*/  @!P2 BRA `(.L_x_11094) ;  /* 0xfffffffc00f0a947 */ /* 0x008fea000383ffff */
[----:B------:R-:W-:Y:S05]  /*19100*/  BRA `(.L_x_11093) ;  /* 0xffffff5c00bc7947 */ /* 0x000fea000383ffff */
.L_x_11129:
        /* <DEDUP_REMOVED lines=11> */
.L_x_11276:
[----:B------:R-:W-:Y:S05]  /*191c0*/  BSYNC B1 ;  /* 0x0000000000017941 */ /* 0x000fea0003800000 */
.L_x_11275:
[----:B------:R-:W-:Y:S05]  /*191d0*/  BRA `(.L_x_11277) ;  /* 0xffffffa800787947 */ /* 0x000fea000383ffff */
.L_x_11130:
[----:B------:R-:W-:Y:S01]  /*191e0*/  BSSY B1, `(.L_x_11278) ;  /* 0x0000006000017945 */ /* 0x000fe20003800000 */
[----:B------:R-:W-:-:S07]  /*191f0*/  IMAD.MOV.U32 R15, RZ, RZ, -0x1 ;  /* 0xffffffffff0f7424 */ /* 0x000fce00078e00ff */
[----:B------:R-:W-:Y:S05]  /*19200*/  WARPSYNC.COLLECTIVE R15, `(.L_x_11279) ;  /* 0x000000000f0c7348 */ /* 0x000fea0003c00000 */
[----:B------:R-:W-:Y:S02]  /*19210*/  ELECT P6, UR62, PT ;  /* 0x00000000003e782f */ /* 0x000fe400038c0000 */
[----:B------:R-:W-:Y:S01]  /*19220*/  MOV R14, UR62 ;  /* 0x0000003e000e7c02 */ /* 0x000fe20008000f00 */
[----:B------:R-:W-:Y:S10]  /*19230*/  ENDCOLLECTIVE ;  /* 0x000000000000791b */ /* 0x000ff40003800000 */
.L_x_11279:
[----:B------:R-:W-:Y:S05]  /*19240*/  BSYNC B1 ;  /* 0x0000000000017941 */ /* 0x000fea0003800000 */
.L_x_11278:
[----:B------:R-:W-:Y:S05]  /*19250*/  BRA `(.L_x_11280) ;  /* 0xffffffa800647947 */ /* 0x000fea000383ffff */
.L_x_11132:
[----:B0-----:R0:W1:Y:S02]  /*19260*/  SYNCS.PHASECHK.TRANS64.TRYWAIT P0, [R9+URZ+0x22820], R5 ;  /* 0x02282005090075a7 */ /* 0x001064000800017f */
[----:B-1----:R-:W-:Y:S05]  /*19270*/  @!P0 NANOSLEEP.SYNCS 0x989680 ;  /* 0x009896800000895d */ /* 0x002fea0003900000 */
[----:B------:R-:W1:Y:S02]  /*19280*/  @!P0 SYNCS.PHASECHK.TRANS64 P0, [R9+URZ+0x22820], R5 ;  /* 0x02282005090085a7 */ /* 0x000e64000800007f */
[----:B-1----:R-:W-:Y:S05]  /*19290*/  @!P0 BRA `(.L_x_11132) ;  /* 0xfffffffc00f08947 */ /* 0x002fea000383ffff */
[----:B------:R-:W-:Y:S05]  /*192a0*/  BRA `(.L_x_11281) ;  /* 0xffffffa800807947 */ /* 0x000fea000383ffff */
.L_x_11135:
[----:B0-----:R0:W1:Y:S02]  /*192b0*/  SYNCS.PHASECHK.TRANS64.TRYWAIT P0, [R5+URZ+0x228a0], R7 ;  /* 0x0228a007050075a7 */ /* 0x001064000800017f */
[----:B-1----:R-:W-:Y:S05]  /*192c0*/  @!P0 NANOSLEEP.SYNCS 0x989680 ;  /* 0x009896800000895d */ /* 0x002fea0003900000 */
[----:B------:R-:W1:Y:S02]  /*192d0*/  @!P0 SYNCS.PHASECHK.TRANS64 P0, [R5+URZ+0x228a0], R7 ;  /* 0x0228a007050085a7 */ /* 0x000e64000800007f */
[----:B-1----:R-:W-:Y:S05]  /*192e0*/  @!P0 BRA `(.L_x_11135) ;  /* 0xfffffffc00f08947 */ /* 0x002fea000383ffff */
[----:B------:R-:W-:Y:S05]  /*192f0*/  BRA `(.L_x_11282) ;  /* 0xffffffa800907947 */ /* 0x000fea000383ffff */
.L_x_11137:
[----:B-1----:R1:W2:Y:S02]  /*19300*/  SYNCS.PHASECHK.TRANS64.TRYWAIT P0, [R5+URZ+0x228c0], R7 ;  /* 0x0228c007050075a7 */ /* 0x0022a4000800017f */
[----:B--2---:R-:W-:Y:S05]  /*19310*/  @!P0 NANOSLEEP.SYNCS 0x989680 ;  /* 0x009896800000895d */ /* 0x004fea0003900000 */
[----:B------:R-:W2:Y:S02]  /*19320*/  @!P0 SYNCS.PHASECHK.TRANS64 P0, [R5+URZ+0x228c0], R7 ;  /* 0x0228c007050085a7 */ /* 0x000ea4000800007f */
[----:B--2---:R-:W-:Y:S05]  /*19330*/  @!P0 BRA `(.L_x_11137) ;  /* 0xfffffffc00f08947 */ /* 0x004fea000383ffff */
[----:B------:R-:W-:Y:S05]  /*19340*/  BRA `(.L_x_11283) ;  /* 0xffffffa800f47947 */ /* 0x000fea000383ffff */
.L_x_11141:
[----:B0-----:R0:W1:Y:S02]  /*19350*/  SYNCS.PHASECHK.TRANS64.TRYWAIT P0, [R6+URZ+0x228a0], R7 ;  /* 0x0228a007060075a7 */ /* 0x001064000800017f */
[----:B-1----:R-:W-:Y:S05]  /*19360*/  @!P0 NANOSLEEP.SYNCS 0x989680 ;  /* 0x009896800000895d */ /* 0x002fea0003900000 */
[----:B------:R-:W1:Y:S02]  /*19370*/  @!P0 SYNCS.PHASECHK.TRANS64 P0, [R6+URZ+0x228a0], R7 ;  /* 0x0228a007060085a7 */ /* 0x000e64000800007f */
[----:B-1----:R-:W-:Y:S05]  /*19380*/  @!P0 BRA `(.L_x_11141) ;  /* 0xfffffffc00f08947 */ /* 0x002fea000383ffff */
[----:B------:R-:W-:Y:S05]  /*19390*/  BRA `(.L_x_11284) ;  /* 0xffffffac00e47947 */ /* 0x000fea000383ffff */
.L_x_11143:
[----:B-1----:R1:W2:Y:S02]  /*193a0*/  SYNCS.PHASECHK.TRANS64.TRYWAIT P1, [R6+URZ+0x228c0], R7 ;  /* 0x0228c007060075a7 */ /* 0x0022a4000802017f */
[----:B--2---:R-:W-:Y:S05]  /*193b0*/  @!P1 NANOSLEEP.SYNCS 0x989680 ;  /* 0x009896800000995d */ /* 0x004fea0003900000 */
[----:B------:R-:W2:Y:S02]  /*193c0*/  @!P1 SYNCS.PHASECHK.TRANS64 P1, [R6+URZ+0x228c0], R7 ;  /* 0x0228c007060095a7 */ /* 0x000ea4000802007f */
[----:B--2---:R-:W-:Y:S05]  /*193d0*/  @!P1 BRA `(.L_x_11143) ;  /* 0xfffffffc00f09947 */ /* 0x004fea000383ffff */
[----:B------:R-:W-:Y:S05]  /*193e0*/  BRA `(.L_x_11285) ;  /* 0xffffffb000407947 */ /* 0x000fea000383ffff */
.L_x_11153:
        /* <DEDUP_REMOVED lines=11> */
.L_x_11287:
[----:B------:R-:W-:Y:S05]  /*194a0*/  BSYNC B0 ;  /* 0x0000000000007941 */ /* 0x000fea0003800000 */
.L_x_11286:
[----:B------:R-:W-:Y:S05]  /*194b0*/  BRA `(.L_x_11288) ;  /* 0xffffffb800f47947 */ /* 0x000fea000383ffff */
.L_x_11154:
[----:B------:R-:W-:Y:S01]  /*194c0*/  BSSY B0, `(.L_x_11289) ;  /* 0x0000006000007945 */ /* 0x000fe20003800000 */
[----:B------:R-:W-:-:S07]  /*194d0*/  IMAD.MOV.U32 R15, RZ, RZ, -0x1 ;  /* 0xffffffffff0f7424 */ /* 0x000fce00078e00ff */
[----:B------:R-:W-:Y:S05]  /*194e0*/  WARPSYNC.COLLECTIVE R15, `(.L_x_11290) ;  /* 0x000000000f0c7348 */ /* 0x000fea0003c00000 */
[----:B------:R-:W-:Y:S02]  /*194f0*/  ELECT P6, UR62, PT ;  /* 0x00000000003e782f */ /* 0x000fe400038c0000 */
[----:B------:R-:W-:Y:S01]  /*19500*/  MOV R14, UR62 ;  /* 0x0000003e000e7c02 */ /* 0x000fe20008000f00 */
[----:B------:R-:W-:Y:S10]  /*19510*/  ENDCOLLECTIVE ;  /* 0x000000000000791b */ /* 0x000ff40003800000 */
.L_x_11290:
[----:B------:R-:W-:Y:S05]  /*19520*/  BSYNC B0 ;  /* 0x0000000000007941 */ /* 0x000fea0003800000 */
.L_x_11289:
[----:B------:R-:W-:Y:S05]  /*19530*/  BRA `(.L_x_11291) ;  /* 0xffffffb800e47947 */ /* 0x000fea000383ffff */
.L_x_11157:
[----:B0-----:R0:W1:Y:S02]  /*19540*/  SYNCS.PHASECHK.TRANS64.TRYWAIT P0, [R5+URZ+0x22840], R7 ;  /* 0x02284007050075a7 */ /* 0x001064000800017f */
[----:B-1----:R-:W-:Y:S05]  /*19550*/  @!P0 NANOSLEEP.SYNCS 0x989680 ;  /* 0x009896800000895d */ /* 0x002fea0003900000 */
[----:B------:R-:W1:Y:S02]  /*19560*/  @!P0 SYNCS.PHASECHK.TRANS64 P0, [R5+URZ+0x22840], R7 ;  /* 0x02284007050085a7 */ /* 0x000e64000800007f */
[----:B-1----:R-:W-:Y:S05]  /*19570*/  @!P0 BRA `(.L_x_11157) ;  /* 0xfffffffc00f08947 */ /* 0x002fea000383ffff */
[----:B------:R-:W-:Y:S05]  /*19580*/  BRA `(.L_x_11292) ;  /* 0xffffffbc004c7947 */ /* 0x000fea000383ffff */
.L_x_11160:
        /* <DEDUP_REMOVED lines=8> */
.L_x_11163:
[----:B0-----:R0:W1:Y:S02]  /*19610*/  SYNCS.PHASECHK.TRANS64.TRYWAIT P0, [R2+URZ+0x22860], R5 ;  /* 0x02286005020075a7 */ /* 0x001064000800017f */
[----:B-1----:R-:W-:Y:S05]  /*19620*/  @!P0 NANOSLEEP.SYNCS 0x989680 ;  /* 0x009896800000895d */ /* 0x002fea0003900000 */
[----:B------:R-:W1:Y:S02]  /*19630*/  @!P0 SYNCS.PHASECHK.TRANS64 P0, [R2+URZ+0x22860], R5 ;  /* 0x02286005020085a7 */ /* 0x000e64000800007f */
[----:B-1----:R-:W-:Y:S05]  /*19640*/  @!P0 BRA `(.L_x_11163) ;  /* 0xfffffffc00f08947 */ /* 0x002fea000383ffff */
[----:B------:R-:W-:Y:S05]  /*19650*/  BRA `(.L_x_11294) ;  /* 0xffffffc000447947 */ /* 0x000fea000383ffff */
.L_x_11172:
[----:B--2---:R2:W3:Y:S02]  /*19660*/  SYNCS.PHASECHK.TRANS64.TRYWAIT P0, [R3+URZ+0x22840], R5 ;  /* 0x02284005030075a7 */ /* 0x0044e4000800017f */
[----:B---3--:R-:W-:Y:S05]  /*19670*/  @!P0 NANOSLEEP.SYNCS 0x989680 ;  /* 0x009896800000895d */ /* 0x008fea0003900000 */
[----:B------:R-:W3:Y:S02]  /*19680*/  @!P0 SYNCS.PHASECHK.TRANS64 P0, [R3+URZ+0x22840], R5 ;  /* 0x02284005030085a7 */ /* 0x000ee4000800007f */
[----:B---3--:R-:W-:Y:S05]  /*19690*/  @!P0 BRA `(.L_x_11172) ;  /* 0xfffffffc00f08947 */ /* 0x008fea000383ffff */
[----:B------:R-:W-:Y:S05]  /*196a0*/  BRA `(.L_x_11295) ;  /* 0xffffffc400b87947 */ /* 0x000fea000383ffff */
.L_x_11174:
[----:B0-----:R0:W3:Y:S02]  /*196b0*/  SYNCS.PHASECHK.TRANS64.TRYWAIT P0, [R3+URZ+0x22860], R5 ;  /* 0x02286005030075a7 */ /* 0x0010e4000800017f */
[----:B---3--:R-:W-:Y:S05]  /*196c0*/  @!P0 NANOSLEEP.SYNCS 0x989680 ;  /* 0x009896800000895d */ /* 0x008fea0003900000 */
[----:B------:R-:W3:Y:S02]  /*196d0*/  @!P0 SYNCS.PHASECHK.TRANS64 P0, [R3+URZ+0x22860], R5 ;  /* 0x02286005030085a7 */ /* 0x000ee4000800007f */
[----:B---3--:R-:W-:Y:S05]  /*196e0*/  @!P0 BRA `(.L_x_11174) ;  /* 0xfffffffc00f08947 */ /* 0x008fea000383ffff */
[----:B------:R-:W-:Y:S05]  /*196f0*/  BRA `(.L_x_11296) ;  /* 0xffffffc800287947 */ /* 0x000fea000383ffff */
.L_x_11179:
[----:B--2---:R2:W3:Y:S02]  /*19700*/  SYNCS.PHASECHK.TRANS64.TRYWAIT P0, [R2+URZ+0x22840], R3 ;  /* 0x02284003020075a7 */ /* 0x0044e4000800017f */
[----:B---3--:R-:W-:Y:S05]  /*19710*/  @!P0 NANOSLEEP.SYNCS 0x989680 ;  /* 0x009896800000895d */ /* 0x008fea0003900000 */
[----:B------:R-:W3:Y:S02]  /*19720*/  @!P0 SYNCS.PHASECHK.TRANS64 P0, [R2+URZ+0x22840], R3 ;  /* 0x02284003020085a7 */ /* 0x000ee4000800007f */
[----:B---3--:R-:W-:Y:S05]  /*19730*/  @!P0 BRA `(.L_x_11179) ;  /* 0xfffffffc00f08947 */ /* 0x008fea000383ffff */
[----:B------:R-:W-:Y:S05]  /*19740*/  BRA `(.L_x_11297) ;  /* 0xffffffcc00707947 */ /* 0x000fea000383ffff */
.L_x_11181:
[----:B0-----:R0:W3:Y:S02]  /*19750*/  SYNCS.PHASECHK.TRANS64.TRYWAIT P1, [R2+URZ+0x22860], R3 ;  /* 0x02286003020075a7 */ /* 0x0010e4000802017f */
[----:B---3--:R-:W-:Y:S05]  /*19760*/  @!P1 NANOSLEEP.SYNCS 0x989680 ;  /* 0x009896800000995d */ /* 0x008fea0003900000 */
[----:B------:R-:W3:Y:S02]  /*19770*/  @!P1 SYNCS.PHASECHK.TRANS64 P1, [R2+URZ+0x22860], R3 ;  /* 0x02286003020095a7 */ /* 0x000ee4000802007f */
[----:B---3--:R-:W-:Y:S05]  /*19780*/  @!P1 BRA `(.L_x_11181) ;  /* 0xfffffffc00f09947 */ /* 0x008fea000383ffff */
[----:B------:R-:W-:Y:S05]  /*19790*/  BRA `(.L_x_11298) ;  /* 0xffffffcc00dc7947 */ /* 0x000fea000383ffff */
.L_x_11186:
[----:B---3--:R3:W4:Y:S02]  /*197a0*/  SYNCS.PHASECHK.TRANS64.TRYWAIT P0, [R2+URZ+0x22840], R3 ;  /* 0x02284003020075a7 */ /* 0x008724000800017f */
[----:B----4-:R-:W-:Y:S05]  /*197b0*/  @!P0 NANOSLEEP.SYNCS 0x989680 ;  /* 0x009896800000895d */ /* 0x010fea0003900000 */
[----:B------:R-:W4:Y:S02]  /*197c0*/  @!P0 SYNCS.PHASECHK.TRANS64 P0, [R2+URZ+0x22840], R3 ;  /* 0x02284003020085a7 */ /* 0x000f24000800007f */
[----:B----4-:R-:W-:Y:S05]  /*197d0*/  @!P0 BRA `(.L_x_11186) ;  /* 0xfffffffc00f08947 */ /* 0x010fea000383ffff */
[----:B------:R-:W-:Y:S05]  /*197e0*/  BRA `(.L_x_11299) ;  /* 0xffffffd400087947 */ /* 0x000fea000383ffff */
.L_x_11188:
[----:B0-----:R0:W2:Y:S02]  /*197f0*/  SYNCS.PHASECHK.TRANS64.TRYWAIT P1, [R2+URZ+0x22860], R3 ;  /* 0x02286003020075a7 */ /* 0x0010a4000802017f */
[----:B--2---:R-:W-:Y:S05]  /*19800*/  @!P1 NANOSLEEP.SYNCS 0x989680 ;  /* 0x009896800000995d */ /* 0x004fea0003900000 */
[----:B------:R-:W2:Y:S02]  /*19810*/  @!P1 SYNCS.PHASECHK.TRANS64 P1, [R2+URZ+0x22860], R3 ;  /* 0x02286003020095a7 */ /* 0x000ea4000802007f */
[----:B--2---:R-:W-:Y:S05]  /*19820*/  @!P1 BRA `(.L_x_11188) ;  /* 0xfffffffc00f09947 */ /* 0x004fea000383ffff */
[----:B------:R-:W-:Y:S05]  /*19830*/  BRA `(.L_x_11300) ;  /* 0xffffffd400787947 */ /* 0x000fea000383ffff */
.L_x_11193:
        /* <DEDUP_REMOVED lines=8> */
.L_x_11302:
[----:B------:R-:W-:Y:S05]  /*198c0*/  BSYNC B0 ;  /* 0x0000000000007941 */ /* 0x000fea0003800000 */
.L_x_11301:
        /* <DEDUP_REMOVED lines=8> */
.L_x_11303:
[----:B------:R-:W-:Y:S01]  /*19950*/  IMAD.MOV.U32 R16, RZ, RZ, R14 ;  /* 0x000000ffff107224 */ /* 0x000fe200078e000e */
[----:B------:R-:W-:Y:S06]  /*19960*/  BRA `(.L_x_11304) ;  /* 0xffffffd8006c7947 */ /* 0x000fec000383ffff */
.L_x_11196:
        /* <DEDUP_REMOVED lines=8> */
.L_x_11306:
[----:B------:R-:W-:Y:S05]  /*199f0*/  BSYNC B0 ;  /* 0x0000000000007941 */ /* 0x000fea0003800000 */
.L_x_11305:
        /* <DEDUP_REMOVED lines=10> */
.L_x_11307:
        /* <DEDUP_REMOVED lines=8> */
.L_x_11308:
        /* <DEDUP_REMOVED lines=8> */
.L_x_11309:
        /* <DEDUP_REMOVED lines=8> */
.L_x_11310:
        /* <DEDUP_REMOVED lines=8> */
.L_x_11311:
[----:B------:R-:W-:Y:S05]  /*19ca0*/  BRA `(.L_x_11312) ;  /* 0xffffffd800307947 */ /* 0x000fea000383ffff */
.L_x_11201:
        /* <DEDUP_REMOVED lines=8> */
.L_x_11314:
[----:B------:R-:W-:Y:S05]  /*19d30*/  BSYNC B0 ;  /* 0x0000000000007941 */ /* 0x000fea0003800000 */
.L_x_11313:
        /* <DEDUP_REMOVED lines=10> */
.L_x_11315:
        /* <DEDUP_REMOVED lines=8> */
.L_x_11316:
        /* <DEDUP_REMOVED lines=8> */
.L_x_11317:
        /* <DEDUP_REMOVED lines=8> */
.L_x_11318:
        /* <DEDUP_REMOVED lines=8> */
.L_x_11319:
[----:B------:R-:W-:Y:S05]  /*19fe0*/  BRA `(.L_x_11320) ;  /* 0xffffffd800147947 */ /* 0x000fea000383ffff */
.L_x_11203:
[----:B------:R-:W-:Y:S01]  /*19ff0*/  BSSY B0, `(.L_x_11321) ;  /* 0x0000006000007945 */ /* 0x000fe20003800000 */
[----:B------:R-:W-:Y:S01]  /*1a000*/  PLOP3.LUT P6, PT, P6, PT, PT, 0x8, 0x0 ;  /* 0x000000000000781c */ /* 0x000fe200037ce170 */
[----:B------:R-:W-:-:S12]  /*1a010*/  IMAD.MOV.U32 R15, RZ, RZ, -0x1 ;  /* 0xffffffffff0f7424 */ /* 0x000fd800078e00ff */
[----:B01----:R-:W-:Y:S05]  /*1a020*/  WARPSYNC.COLLECTIVE R15, `(.L_x_11322) ;  /* 0x000000000f087348 */ /* 0x003fea0003c00000 */
[----:B------:R-:W-:Y:S01]  /*1a030*/  VOTE.ANY R14, PT, P6 ;  /* 0x00000000000e7806 */ /* 0x000fe200030e0100 */
[----:B01----:R-:W-:Y:S06]  /*1a040*/  ENDCOLLECTIVE ;  /* 0x000000000000791b */ /* 0x003fec0003800000 */
.L_x_11322:
[----:B------:R-:W-:Y:S05]  /*1a050*/  BSYNC B0 ;  /* 0x0000000000007941 */ /* 0x000fea0003800000 */
.L_x_11321:
        /* <DEDUP_REMOVED lines=9> */
.L_x_11323:
[----:B------:R-:W-:Y:S01]  /*1a0f0*/  IMAD.MOV.U32 R17, RZ, RZ, R14 ;  /* 0x000000ffff117224 */ /* 0x000fe200078e000e */
[----:B------:R-:W-:Y:S06]  /*1a100*/  BRA `(.L_x_11324) ;  /* 0xffffffd800047947 */ /* 0x000fec000383ffff */
.L_x_11205:
[----:B------:R-:W-:Y:S01]  /*1a110*/  BSSY B0, `(.L_x_11325) ;  /* 0x0000007000007945 */ /* 0x000fe20003800000 */
[----:B------:R-:W-:Y:S02]  /*1a120*/  IMAD.MOV.U32 R13, RZ, RZ, R2 ;  /* 0x000000ffff0d7224 */ /* 0x000fe400078e0002 */
[----:B------:R-:W-:Y:S02]  /*1a130*/  IMAD.MOV.U32 R11, RZ, RZ, 0x1f ;  /* 0x0000001fff0b7424 */ /* 0x000fe400078e00ff */
[----:B------:R-:W-:-:S07]  /*1a140*/  IMAD.MOV.U32 R15, RZ, RZ, -0x1 ;  /* 0xffffffffff0f7424 */ /* 0x000fce00078e00ff */
[----:B0123--:R-:W-:Y:S05]  /*1a150*/  WARPSYNC.COLLECTIVE R15, `(.L_x_11326) ;  /* 0x000000000f087348 */ /* 0x00ffea0003c00000 */
[----:B------:R4:W0:Y:S02]  /*1a160*/  SHFL.IDX P6, R14, R13, R12, R11 ;  /* 0x0000000c0d0e7389 */ /* 0x00082400000c000b */
[----:B01234-:R-:W-:Y:S01]  /*1a170*/  ENDCOLLECTIVE ;  /* 0x000000000000791b */ /* 0x01ffe20003800000 */
.L_x_11326:
[----:B------:R-:W-:Y:S05]  /*1a180*/  BSYNC B0 ;  /* 0x0000000000007941 */ /* 0x000fea0003800000 */
.L_x_11325:
[----:B------:R-:W-:Y:S01]  /*1a190*/  IMAD.MOV.U32 R7, RZ, RZ, R14 ;  /* 0x000000ffff077224 */ /* 0x000fe200078e000e */
[----:B------:R-:W-:Y:S06]  /*1a1a0*/  BRA `(.L_x_11204) ;  /* 0xffffffd400f87947 */ /* 0x000fec000383ffff */
.L_x_11209:
[----:B-1----:R1:W2:Y:S02]  /*1a1b0*/  SYNCS.PHASECHK.TRANS64.TRYWAIT P0, [R0+URZ+0x22820], R3 ;  /* 0x02282003000075a7 */ /* 0x0022a4000800017f */
[----:B--2---:R-:W-:Y:S05]  /*1a1c0*/  @!P0 NANOSLEEP.SYNCS 0x989680 ;  /* 0x009896800000895d */ /* 0x004fea0003900000 */
[----:B------:R-:W2:Y:S02]  /*1a1d0*/  @!P0 SYNCS.PHASECHK.TRANS64 P0, [R0+URZ+0x22820], R3 ;  /* 0x02282003000085a7 */ /* 0x000ea4000800007f */
[----:B--2---:R-:W-:Y:S05]  /*1a1e0*/  @!P0 BRA `(.L_x_11209) ;  /* 0xfffffffc00f08947 */ /* 0x004fea000383ffff */
[----:B------:R-:W-:Y:S05]  /*1a1f0*/  BRA `(.L_x_11327) ;  /* 0xffffffdc006c7947 */ /* 0x000fea000383ffff */
.L_x_11210:
        /* <DEDUP_REMOVED lines=11> */
.L_x_11329:
[----:B------:R-:W-:Y:S05]  /*1a2b0*/  BSYNC B0 ;  /* 0x0000000000007941 */ /* 0x000fea0003800000 */
.L_x_11328:
[----:B------:R-:W-:Y:S05]  /*1a2c0*/  BRA `(.L_x_11330) ;  /* 0xffffffdc00547947 */ /* 0x000fea000383ffff */
.L_x_11211:
[----:B------:R-:W-:Y:S01]  /*1a2d0*/  BSSY B0, `(.L_x_11331) ;  /* 0x0000006000007945 */ /* 0x000fe20003800000 */
[----:B------:R-:W-:-:S07]  /*1a2e0*/  IMAD.MOV.U32 R15, RZ, RZ, -0x1 ;  /* 0xffffffffff0f7424 */ /* 0x000fce00078e00ff */
[----:B012---:R-:W-:Y:S05]  /*1a2f0*/  WARPSYNC.COLLECTIVE R15, `(.L_x_11332) ;  /* 0x000000000f0c7348 */ /* 0x007fea0003c00000 */
[----:B------:R-:W-:Y:S02]  /*1a300*/  ELECT P6, UR62, PT ;  /* 0x00000000003e782f */ /* 0x000fe400038c0000 */
[----:B------:R-:W-:Y:S01]  /*1a310*/  MOV R14, UR62 ;  /* 0x0000003e000e7c02 */ /* 0x000fe20008000f00 */
[----:B012---:R-:W-:Y:S10]  /*1a320*/  ENDCOLLECTIVE ;  /* 0x000000000000791b */ /* 0x007ff40003800000 */
.L_x_11332:
[----:B------:R-:W-:Y:S05]  /*1a330*/  BSYNC B0 ;  /* 0x0000000000007941 */ /* 0x000fea0003800000 */
.L_x_11331:
[----:B------:R-:W-:Y:S05]  /*1a340*/  BRA `(.L_x_11333) ;  /* 0xffffffdc00487947 */ /* 0x000fea000383ffff */
.L_x_11213:
[----:B-1----:R1:W2:Y:S02]  /*1a350*/  SYNCS.PHASECHK.TRANS64.TRYWAIT P0, [R6+URZ], R5 ;  /* 0x00000005060075a7 */ /* 0x0022a4000800017f */
[----:B--2---:R-:W-:Y:S05]  /*1a360*/  @!P0 NANOSLEEP.SYNCS 0x989680 ;  /* 0x009896800000895d */ /* 0x004fea0003900000 */
[----:B------:R-:W2:Y:S02]  /*1a370*/  @!P0 SYNCS.PHASECHK.TRANS64 P0, [R6+URZ], R5 ;  /* 0x00000005060085a7 */ /* 0x000ea4000800007f */
[----:B--2---:R-:W-:Y:S05]  /*1a380*/  @!P0 BRA `(.L_x_11213) ;  /* 0xfffffffc00f08947 */ /* 0x004fea000383ffff */
[----:B------:R-:W-:Y:S05]  /*1a390*/  BRA `(.L_x_11334) ;  /* 0xffffffdc00847947 */ /* 0x000fea000383ffff */
.L_x_11214:
[----:B--2---:R2:W3:Y:S02]  /*1a3a0*/  SYNCS.PHASECHK.TRANS64.TRYWAIT P0, [R7+URZ], R2 ;  /* 0x00000002070075a7 */ /* 0x0044e4000800017f */
[----:B---3--:R-:W-:Y:S05]  /*1a3b0*/  @!P0 NANOSLEEP.SYNCS 0x989680 ;  /* 0x009896800000895d */ /* 0x008fea0003900000 */
[----:B------:R-:W3:Y:S02]  /*1a3c0*/  @!P0 SYNCS.PHASECHK.TRANS64 P0, [R7+URZ], R2 ;  /* 0x00000002070085a7 */ /* 0x000ee4000800007f */
[----:B---3--:R-:W-:Y:S05]  /*1a3d0*/  @!P0 BRA `(.L_x_11214) ;  /* 0xfffffffc00f08947 */ /* 0x008fea000383ffff */
[----:B------:R-:W-:Y:S05]  /*1a3e0*/  BRA `(.L_x_11335) ;  /* 0xffffffdc00787947 */ /* 0x000fea000383ffff */
.L_x_11216:
[----:B---3--:R3:W4:Y:S02]  /*1a3f0*/  SYNCS.PHASECHK.TRANS64.TRYWAIT P0, [R4+URZ], R5 ;  /* 0x00000005040075a7 */ /* 0x008724000800017f */
[----:B----4-:R-:W-:Y:S05]  /*1a400*/  @!P0 NANOSLEEP.SYNCS 0x989680 ;  /* 0x009896800000895d */ /* 0x010fea0003900000 */
[----:B------:R-:W4:Y:S02]  /*1a410*/  @!P0 SYNCS.PHASECHK.TRANS64 P0, [R4+URZ], R5 ;  /* 0x00000005040085a7 */ /* 0x000f24000800007f */
[----:B----4-:R-:W-:Y:S05]  /*1a420*/  @!P0 BRA `(.L_x_11216) ;  /* 0xfffffffc00f08947 */ /* 0x010fea000383ffff */
[----:B------:R-:W-:Y:S05]  /*1a430*/  BRA `(.L_x_11336) ;  /* 0xffffffdc00807947 */ /* 0x000fea000383ffff */
.L_x_11337:
        /* <DEDUP_REMOVED lines=12> */
.L_x_11976:


//--------------------- .text._ZN7cutlass13device_kernelIN5flash11enable_sm90INS1_16FlashAttnFwdSm90INS1_25CollectiveMainloopFwdSm90ILi2EN4cute5tupleIJNS5_1CILi1EEES8_S8_EEENS6_IJNS7_ILi128EEENS7_ILi96EEENS7_ILi64EEEEEELi256ENS_10bfloat16_tEfNS_4arch4Sm90ELb1ELb0ELb0ELb1ELb0ELb0ELb1ELb1ELb0ELb0ELb0ELb0EEENS1_21CollectiveEpilogueFwdINS6_IJSA_NS7_ILi256EEESB_EEES9_SE_SG_Li256ELb1ELb0ELb0ELb0EEENS1_36VarlenDynamicPersistentTileSchedulerILi128ELi96ELi256ELi32ELb0ELb0ELb1ELb1ELb1ELb1EEEEEEEEEvNT_6ParamsE --------------------------
	.section	.text._ZN7cutlass13device_kernelIN5flash11enable_sm90INS1_16FlashAttnFwdSm90INS1_25CollectiveMainloopFwdSm90ILi2EN4cute5tupleIJNS5_1CILi1EEES8_S8_EEENS6_IJNS7_ILi128EEENS7_ILi96EEENS7_ILi64EEEEEELi256ENS_10bfloat16_tEfNS_4arch4Sm90ELb1ELb0ELb0ELb1ELb0ELb0ELb1ELb1ELb0ELb0ELb0ELb0EEENS1_21CollectiveEpilogueFwdINS6_IJSA_NS7_ILi256EEESB_EEES9_SE_SG_Li256ELb1ELb0ELb0ELb0EEENS1_36VarlenDynamicPersistentTileSchedulerILi128ELi96ELi256ELi32ELb0ELb0ELb1ELb1ELb1ELb1EEEEEEEEEvNT_6ParamsE,"ax",@progbits
	.align	128
.text._ZN7cutlass13device_kernelIN5flash11enable_sm90INS1_16FlashAttnFwdSm90INS1_25CollectiveMainloopFwdSm90ILi2EN4cute5tupleIJNS5_1CILi1EEES8_S8_EEENS6_IJNS7_ILi128EEENS7_ILi96EEENS7_ILi64EEEEEELi256ENS_10bfloat16_tEfNS_4arch4Sm90ELb1ELb0ELb0ELb1ELb0ELb0ELb1ELb1ELb0ELb0ELb0ELb0EEENS1_21CollectiveEpilogueFwdINS6_IJSA_NS7_ILi256EEESB_EEES9_SE_SG_Li256ELb1ELb0ELb0ELb0EEENS1_36VarlenDynamicPersistentTileSchedulerILi128ELi96ELi256ELi32ELb0ELb0ELb1ELb1ELb1ELb1EEEEEEEEEvNT_6ParamsE:
        .type           _ZN7cutlass13device_kernelIN5flash11enable_sm90INS1_16FlashAttnFwdSm90INS1_25CollectiveMainloopFwdSm90ILi2EN4cute5tupleIJNS5_1CILi1EEES8_S8_EEENS6_IJNS7_ILi128EEENS7_ILi96EEENS7_ILi64EEEEEELi256ENS_10bfloat16_tEfNS_4arch4Sm90ELb1ELb0ELb0ELb1ELb0ELb0ELb1ELb1ELb0ELb0ELb0ELb0EEENS1_21CollectiveEpilogueFwdINS6_IJSA_NS7_ILi256EEESB_EEES9_SE_SG_Li256ELb1ELb0ELb0ELb0EEENS1_36VarlenDynamicPersistentTileSchedulerILi128ELi96ELi256ELi32ELb0ELb0ELb1ELb1ELb1ELb1EEEEEEEEEvNT_6ParamsE,@function
        .size           _ZN7cutlass13device_kernelIN5flash11enable_sm90INS1_16FlashAttnFwdSm90INS1_25CollectiveMainloopFwdSm90ILi2EN4cute5tupleIJNS5_1CILi1EEES8_S8_EEENS6_IJNS7_ILi128EEENS7_ILi96EEENS7_ILi64EEEEEELi256ENS_10bfloat16_tEfNS_4arch4Sm90ELb1ELb0ELb0ELb1ELb0ELb0ELb1ELb1ELb0ELb0ELb0ELb0EEENS1_21CollectiveEpilogueFwdINS6_IJSA_NS7_ILi256EEESB_EEES9_SE_SG_Li256ELb1ELb0ELb0ELb0EEENS1_36VarlenDynamicPersistentTileSchedulerILi128ELi96ELi256ELi32ELb0ELb0ELb1ELb1ELb1ELb1EEEEEEEEEvNT_6ParamsE,(.L_x_11977 - _ZN7cutlass13device_kernelIN5flash11enable_sm90INS1_16FlashAttnFwdSm90INS1_25CollectiveMainloopFwdSm90ILi2EN4cute5tupleIJNS5_1CILi1EEES8_S8_EEENS6_IJNS7_ILi128EEENS7_ILi96EEENS7_ILi64EEEEEELi256ENS_10bfloat16_tEfNS_4arch4Sm90ELb1ELb0ELb0ELb1ELb0ELb0ELb1ELb1ELb0ELb0ELb0ELb0EEENS1_21CollectiveEpilogueFwdINS6_IJSA_NS7_ILi256EEESB_EEES9_SE_SG_Li256ELb1ELb0ELb0ELb0EEENS1_36VarlenDynamicPersistentTileSchedulerILi128ELi96ELi256ELi32ELb0ELb0ELb1ELb1ELb1ELb1EEEEEEEEEvNT_6ParamsE)
        .other          _ZN7cutlass13device_kernelIN5flash11enable_sm90INS1_16FlashAttnFwdSm90INS1_25CollectiveMainloopFwdSm90ILi2EN4cute5tupleIJNS5_1CILi1EEES8_S8_EEENS6_IJNS7_ILi128EEENS7_ILi96EEENS7_ILi64EEEEEELi256ENS_10bfloat16_tEfNS_4arch4Sm90ELb1ELb0ELb0ELb1ELb0ELb0ELb1ELb1ELb0ELb0ELb0ELb0EEENS1_21CollectiveEpilogueFwdINS6_IJSA_NS7_ILi256EEESB_EEES9_SE_SG_Li256ELb1ELb0ELb0ELb0EEENS1_36VarlenDynamicPersistentTileSchedulerILi128ELi96ELi256ELi32ELb0ELb0ELb1ELb1ELb1ELb1EEEEEEEEEvNT_6ParamsE,@"STO_CUDA_ENTRY STV_DEFAULT"
_ZN7cutlass13device_kernelIN5flash11enable_sm90INS1_16FlashAttnFwdSm90INS1_25CollectiveMainloopFwdSm90ILi2EN4cute5tupleIJNS5_1CILi1EEES8_S8_EEENS6_IJNS7_ILi128EEENS7_ILi96EEENS7_ILi64EEEEEELi256ENS_10bfloat16_tEfNS_4arch4Sm90ELb1ELb0ELb0ELb1ELb0ELb0ELb1ELb1ELb0ELb0ELb0ELb0EEENS1_21CollectiveEpilogueFwdINS6_IJSA_NS7_ILi256EEESB_EEES9_SE_SG_Li256ELb1ELb0ELb0ELb0EEENS1_36VarlenDynamicPersistentTileSchedulerILi128ELi96ELi256ELi32ELb0ELb0ELb1ELb1ELb1ELb1EEEEEEEEEvNT_6ParamsE:
        /* <DEDUP_REMOVED lines=24> */
.L_x_11339:
[----:B------:R-:W-:Y:S05]  /*0180*/  BSYNC B0 ;  /* 0x0000000000007941 */ /* 0x000fea0003800000 */
.L_x_11338:
        /* <DEDUP_REMOVED lines=43> */
.L_x_11340:
        /* <DEDUP_REMOVED lines=22> */
.L_x_11341:
        /* <DEDUP_REMOVED lines=18> */
.L_x_11342:
        /* <DEDUP_REMOVED lines=22> */
.L_x_11343:
        /* <DEDUP_REMOVED lines=22> */
.L_x_11344:
        /* <DEDUP_REMOVED lines=8> */
.L_x_11346:
        /* <DEDUP_REMOVED lines=20> */
[----:B------:R-:W-:Y:S01]  /*0b40*/  IMAD.MOV.U32 R221, RZ, RZ, RZ ;  /* 0x000000ffffdd7224 */ /* 0x000fe200078e00ff */
[----:B------:R-:W-:Y:S01]  /*0b50*/  R2UR UR5, R14 ;  /* 0x000000000e0572ca */ /* 0x000fe200000e0000 */
[----:B------:R-:W0:Y:S01]  /*0b60*/  S2R R0, SR_TID.X ;  /* 0x0000000000007919 */ /* 0x000e220000002100 */
[----:B------:R-:W-:Y:S01]  /*0b70*/  UMOV UR37, URZ ;  /* 0x0000003f00257c82 */ /* 0x000fe20008000000 */
[----:B------:R-:W-:Y:S01]  /*0b80*/  UMOV UR36, URZ ;  /* 0x0000003f00247c82 */ /* 0x000fe20008000000 */
        /* <DEDUP_REMOVED lines=17> */
[----:B--2---:R-:W-:Y:S02]  /*0ca0*/  R2UR UR4, R2 ;  /* 0x00000000020472ca */ /* 0x004fe400000e0000 */
[----:B------:R-:W-:-:S04]  /*0cb0*/  SHF.R.S32.HI R2, RZ, 0x1f, R6 ;  /* 0x0000001fff027819 */ /* 0x000fc80000011406 */
[----:B------:R-:W-:-:S04]  /*0cc0*/  LEA.HI R2, R2, R5, RZ, 0x3 ;  /* 0x0000000502027211 */ /* 0x000fc800078f18ff */
[----:B------:R-:W-:Y:S02]  /*0cd0*/  LOP3.LUT R8, R2, 0xfffffff8, RZ, 0xc0, !PT ;  /* 0xfffffff802087812 */ /* 0x000fe400078ec0ff */
[CC--:B------:R-:W-:Y:S01]  /*0ce0*/  LEA.HI R2, R3.reuse, R226.reuse, RZ, 0x4 ;  /* 0x000000e203027211 */ /* 0x0c0fe200078f20ff */
[----:B------:R-:W-:Y:S01]  /*0cf0*/  ULOP3.LUT UR4, UR4, 0x1, URZ, 0xfc, !UPT ;  /* 0x0000000104047892 */ /* 0x000fe2000f8efc3f */
[----:B------:R-:W-:Y:S01]  /*0d00*/  LEA.HI R3, R3, R226, RZ, 0x3 ;  /* 0x000000e203037211 */ /* 0x000fe200078f18ff */
[----:B------:R-:W-:Y:S01]  /*0d10*/  IMAD.IADD R8, R5, 0x1, -R8 ;  /* 0x0000000105087824 */ /* 0x000fe200078e0a08 */
[----:B------:R-:W-:Y:S02]  /*0d20*/  SHF.R.S32.HI R7, RZ, 0x4, R2 ;  /* 0x00000004ff077819 */ /* 0x000fe40000011402 */
[C---:B------:R-:W-:Y:S01]  /*0d30*/  LOP3.LUT R5, R2.reuse, 0x3fffff0, RZ, 0xc0, !PT ;  /* 0x03fffff002057812 */ /* 0x040fe200078ec0ff */
[----:B------:R-:W-:Y:S01]  /*0d40*/  IMAD R9, R9, 0x10, R8 ;  /* 0x0000001009097824 */ /* 0x000fe200078e0208 */
[----:B------:R-:W-:Y:S01]  /*0d50*/  LEA.HI R2, R2, R7, RZ, 0x1 ;  /* 0x0000000702027211 */ /* 0x000fe200078f08ff */
[----:B------:R-:W-:Y:S01]  /*0d60*/  IMAD.U32 R225, RZ, RZ, UR4 ;  /* 0x00000004ffe17e24 */ /* 0x000fe2000f8e00ff */
[----:B------:R-:W-:Y:S01]  /*0d70*/  SHF.R.S32.HI R202, RZ, 0x3, R3 ;  /* 0x00000003ffca7819 */ /* 0x000fe20000011403 */
[----:B------:R-:W-:Y:S01]  /*0d80*/  IMAD.IADD R5, R226, 0x1, -R5 ;  /* 0x00000001e2057824 */ /* 0x000fe200078e0a05 */
[----:B------:R-:W-:Y:S01]  /*0d90*/  LOP3.LUT R2, R2, 0x1ffffffe, RZ, 0xc0, !PT ;  /* 0x1ffffffe02027812 */ /* 0x000fe200078ec0ff */
[----:B------:R-:W-:Y:S01]  /*0da0*/  IMAD R205, R0, 0x40, R9 ;  /* 0x0000004000cd7824 */ /* 0x000fe200078e0209 */
[----:B------:R-:W-:Y:S01]  /*0db0*/  LOP3.LUT R9, R6, 0x7ffffffc, RZ, 0xc0, !PT ;  /* 0x7ffffffc06097812 */ /* 0x000fe200078ec0ff */
[----:B------:R-:W-:-:S02]  /*0dc0*/  IMAD R5, R5, 0x40, R4 ;  /* 0x0000004005057824 */ /* 0x000fc400078e0204 */
[----:B------:R-:W-:Y:S02]  /*0dd0*/  IMAD.IADD R2, R7, 0x1, -R2 ;  /* 0x0000000107027824 */ /* 0x000fe400078e0a02 */
[----:B------:R-:W-:Y:S02]  /*0de0*/  IMAD.MOV.U32 R7, RZ, RZ, R15 ;  /* 0x000000ffff077224 */ /* 0x000fe400078e000f */
[----:B------:R-:W-:Y:S01]  /*0df0*/  IMAD R224, R2, 0x8, R5 ;  /* 0x0000000802e07824 */ /* 0x000fe200078e0205 */
[----:B------:R-:W-:Y:S01]  /*0e00*/  LOP3.LUT R5, R3, 0x1ffffff8, RZ, 0xc0, !PT ;  /* 0x1ffffff803057812 */ /* 0x000fe200078ec0ff */
[----:B------:R-:W-:-:S04]  /*0e10*/  IMAD.IADD R204, R222, 0x1, -R9 ;  /* 0x00000001decc7824 */ /* 0x000fc800078e0a09 */
[----:B------:R-:W-:-:S04]  /*0e20*/  IMAD.IADD R5, R226, 0x1, -R5 ;  /* 0x00000001e2057824 */ /* 0x000fc800078e0a05 */
[----:B------:R-:W-:-:S07]  /*0e30*/  IMAD.SHL.U32 R200, R5, 0x8, RZ ;  /* 0x0000000805c87824 */ /* 0x000fce00078e00ff */
.L_x_11401:
[----:B0-----:R-:W0:Y:S01]  /*0e40*/  LDC.64 R206, c[0x0][0xd60] ;  /* 0x00035800ffce7b82 */ /* 0x001e220000000a00 */
[----:B------:R-:W-:Y:S01]  /*0e50*/  ULDC.64 UR10, c[0x0][0x208] ;  /* 0x00008200000a7ab9 */ /* 0x000fe20000000a00 */
[----:B------:R-:W-:Y:S01]  /*0e60*/  ULDC.64 UR6, c[0x0][0xb20] ;  /* 0x0002c80000067ab9 */ /* 0x000fe20000000a00 */
[----:B------:R-:W-:Y:S01]  /*0e70*/  ULDC.64 UR8, c[0x0][0xb10] ;  /* 0x0002c40000087ab9 */ /* 0x000fe20000000a00 */
[----:B0-----:R-:W-:-:S06]  /*0e80*/  IMAD.WIDE R206, R7, 0x4, R206 ;  /* 0x0000000407ce7825 */ /* 0x001fcc00078e02ce */
[----:B--2---:R-:W2:Y:S01]  /*0e90*/  LDG.E R206, desc[UR10][R206.64] ;  /* 0x0000000acece7981 */ /* 0x004ea2000c1e1900 */
[----:B------:R-:W-:Y:S02]  /*0ea0*/  ISETP.NE.U32.AND P0, PT, RZ, UR6, PT ;  /* 0x00000006ff007c0c */ /* 0x000fe4000bf05070 */
[----:B------:R-:W-:Y:S02]  /*0eb0*/  ISETP.NE.U32.AND P1, PT, RZ, UR8, PT ;  /* 0x00000008ff007c0c */ /* 0x000fe4000bf25070 */
[----:B------:R-:W-:Y:S02]  /*0ec0*/  ISETP.NE.AND.EX P0, PT, RZ, UR7, PT, P0 ;  /* 0x00000007ff007c0c */ /* 0x000fe4000bf05300 */
[----:B------:R-:W-:Y:S02]  /*0ed0*/  ISETP.NE.AND.EX P1, PT, RZ, UR9, PT, P1 ;  /* 0x00000009ff007c0c */ /* 0x000fe4000bf25310 */
[----:B--2---:R-:W-:-:S09]  /*0ee0*/  SHF.R.S32.HI R218, RZ, 0x1f, R206 ;  /* 0x0000001fffda7819 */ /* 0x004fd200000114ce */
[----:B------:R-:W-:-:S04]  /*0ef0*/  @P0 LEA R2, P2, R206, UR6, 0x2 ;  /* 0x00000006ce020c11 */ /* 0x000fc8000f8410ff */
[C---:B------:R-:W-:Y:S01]  /*0f00*/  @P0 LEA.HI.X R3, R206.reuse, UR7, R218, 0x2, P2 ;  /* 0x00000007ce030c11 */ /* 0x040fe200090f14da */
[----:B------:R-:W-:Y:S01]  /*0f10*/  ULDC.64 UR6, c[0x0][0x3f8] ;  /* 0x0000fe0000067ab9 */ /* 0x000fe20000000a00 */
[----:B---34-:R-:W-:-:S03]  /*0f20*/  @P1 LEA R4, P2, R206, UR8, 0x2 ;  /* 0x00000008ce041c11 */ /* 0x018fc6000f8410ff */
[----:B------:R-:W2:Y:S01]  /*0f30*/  @P0 LDG.E R2, desc[UR10][R2.64] ;  /* 0x0000000a02020981 */ /* 0x000ea2000c1e1900 */
[----:B------:R-:W-:-:S05]  /*0f40*/  @P1 LEA.HI.X R5, R206, UR9, R218, 0x2, P2 ;  /* 0x00000009ce051c11 */ /* 0x000fca00090f14da */
[----:B------:R-:W3:Y:S01]  /*0f50*/  @P1 LDG.E R4, desc[UR10][R4.64] ;  /* 0x0000000a04041981 */ /* 0x000ee2000c1e1900 */
[----:B------:R-:W-:Y:S01]  /*0f60*/  UISETP.NE.U32.AND UP0, UPT, UR6, URZ, UPT ;  /* 0x0000003f0600728c */ /* 0x000fe2000bf05070 */
[----:B------:R-:W-:Y:S01]  /*0f70*/  IMAD.U32 R219, RZ, RZ, UR5 ;  /* 0x00000005ffdb7e24 */ /* 0x000fe2000f8e00ff */
[----:B------:R-:W-:Y:S01]  /*0f80*/  ULDC.64 UR10, c[0x0][0xb18] ;  /* 0x0002c600000a7ab9 */ /* 0x000fe20000000a00 */
[----:B------:R-:W-:Y:S01]  /*0f90*/  ULDC UR6, c[0x0][0x404] ;  /* 0x0001010000067ab9 */ /* 0x000fe20000000800 */
[----:B------:R-:W-:Y:S01]  /*0fa0*/  UISETP.NE.AND.EX UP0, UPT, UR7, URZ, UPT, UP0 ;  /* 0x0000003f0700728c */ /* 0x000fe2000bf05300 */
[----:B------:R-:W-:Y:S01]  /*0fb0*/  ISETP.NE.U32.AND P2, PT, RZ, UR10, PT ;  /* 0x0000000aff007c0c */ /* 0x000fe2000bf45070 */
[----:B------:R-:W-:Y:S01]  /*0fc0*/  UMOV UR4, URZ ;  /* 0x0000003f00047c82 */ /* 0x000fe20008000000 */
[----:B------:R-:W-:Y:S01]  /*0fd0*/  ULDC UR7, c[0x0][0x2e0] ;  /* 0x0000b80000077ab9 */ /* 0x000fe20000000800 */
[----:B------:R-:W-:Y:S01]  /*0fe0*/  USEL UR6, UR6, 0x1, UP0 ;  /* 0x0000000106067887 */ /* 0x000fe20008000000 */
[----:B------:R-:W-:Y:S01]  /*0ff0*/  ISETP.NE.AND.EX P2, PT, RZ, UR11, PT, P2 ;  /* 0x0000000bff007c0c */ /* 0x000fe2000bf45320 */
[----:B------:R-:W-:-:S02]  /*1000*/  ULDC UR61, c[0x0][0x288] ;  /* 0x0000a200003d7ab9 */ /* 0x000fc40000000800 */
[----:B------:R-:W-:Y:S01]  /*1010*/  UIMAD UR6, UR6, UR7, URZ ;  /* 0x00000007060672a4 */ /* 0x000fe2000f8e023f */
[----:B--2---:R-:W-:Y:S02]  /*1020*/  @P0 R2UR UR4, R2 ;  /* 0x00000000020402ca */ /* 0x004fe400000e0000 */
[----:B---3--:R-:W-:Y:S01]  /*1030*/  @P1 R2UR UR61, R4 ;  /* 0x00000000043d12ca */ /* 0x008fe200000e0000 */
[----:B-1---5:R-:W-:-:S14]  /*1040*/  @P1 BRA `(.L_x_11347) ;  /* 0x0000000000301947 */ /* 0x022fdc0003800000 */
[----:B------:R-:W-:Y:S02]  /*1050*/  ULDC.64 UR8, c[0x0][0xaf8] ;  /* 0x0002be0000087ab9 */ /* 0x000fe40000000a00 */
[----:B------:R-:W-:-:S04]  /*1060*/  ISETP.NE.U32.AND P0, PT, RZ, UR8, PT ;  /* 0x00000008ff007c0c */ /* 0x000fc8000bf05070 */
[----:B------:R-:W-:-:S13]  /*1070*/  ISETP.NE.AND.EX P0, PT, RZ, UR9, PT, P0 ;  /* 0x00000009ff007c0c */ /* 0x000fda000bf05300 */
[----:B------:R-:W-:Y:S05]  /*1080*/  @!P0 BRA `(.L_x_11347) ;  /* 0x0000000000208947 */ /* 0x000fea0003800000 */
[----:B------:R-:W0:Y:S01]  /*1090*/  LDC.64 R2, c[0x0][0xaf8] ;  /* 0x0002be00ff027b82 */ /* 0x000e220000000a00 */
[----:B------:R-:W-:Y:S01]  /*10a0*/  ULDC.64 UR8, c[0x0][0x208] ;  /* 0x0000820000087ab9 */ /* 0x000fe20000000a00 */
[----:B0-----:R-:W-:-:S05]  /*10b0*/  IMAD.WIDE R2, R206, 0x4, R2 ;  /* 0x00000004ce027825 */ /* 0x001fca00078e0202 */
[----:B------:R-:W2:Y:S04]  /*10c0*/  LDG.E R4, desc[UR8][R2.64] ;  /* 0x0000000802047981 */ /* 0x000ea8000c1e1900 */
[----:B------:R-:W3:Y:S01]  /*10d0*/  LDG.E R0, desc[UR8][R2.64+0x4] ;  /* 0x0000040802007981 */ /* 0x000ee2000c1e1900 */
[----:B--2---:R-:W-:Y:S02]  /*10e0*/  R2UR UR61, R4 ;  /* 0x00000000043d72ca */ /* 0x004fe400000e0000 */
[----:B---3--:R-:W-:-:S13]  /*10f0*/  R2UR UR5, R0 ;  /* 0x00000000000572ca */ /* 0x008fda00000e0000 */
[----:B------:R-:W-:-:S12]  /*1100*/  UIADD3 UR61, -UR61, UR5, URZ ;  /* 0x000000053d3d7290 */ /* 0x000fd8000fffe13f */
.L_x_11347:
[----:B------:R-:W-:Y:S01]  /*1110*/  IMAD.U32 R220, RZ, RZ, UR60 ;  /* 0x0000003cffdc7e24 */ /* 0x000fe2000f8e00ff */
[----:B------:R-:W-:Y:S06]  /*1120*/  @!P2 BRA `(.L_x_11348) ;  /* 0x000000000018a947 */ /* 0x000fec0003800000 */
[----:B------:R-:W-:Y:S01]  /*1130*/  LEA R2, P0, R206, UR10, 0x2 ;  /* 0x0000000ace027c11 */ /* 0x000fe2000f8010ff */
[----:B------:R-:W-:-:S03]  /*1140*/  ULDC.64 UR6, c[0x0][0x208] ;  /* 0x0000820000067ab9 */ /* 0x000fc60000000a00 */
[----:B------:R-:W-:-:S05]  /*1150*/  LEA.HI.X R3, R206, UR11, R218, 0x2, P0 ;  /* 0x0000000bce037c11 */ /* 0x000fca00080f14da */
[----:B------:R-:W2:Y:S02]  /*1160*/  LDG.E R2, desc[UR6][R2.64] ;  /* 0x0000000602027981 */ /* 0x000ea4000c1e1900 */
[----:B--2---:R-:W-:Y:S01]  /*1170*/  R2UR UR6, R2 ;  /* 0x00000000020672ca */ /* 0x004fe200000e0000 */
[----:B------:R-:W-:-:S14]  /*1180*/  BRA `(.L_x_11349) ;  /* 0x0000000000307947 */ /* 0x000fdc0003800000 */
.L_x_11348:
        /* <DEDUP_REMOVED lines=12> */
.L_x_11349:
[----:B------:R-:W-:Y:S01]  /*1250*/  UIADD3 UR6, -UR4, UR6, URZ ;  /* 0x0000000604067290 */ /* 0x000fe2000fffe13f */
[----:B------:R-:W-:Y:S01]  /*1260*/  PLOP3.LUT P0, PT, PT, PT, PT, 0x80, 0x0 ;  /* 0x000000000000781c */ /* 0x000fe20003f0f070 */
[----:B------:R-:W-:Y:S01]  /*1270*/  ULEA UR5, UR60, 0xdf, 0x7 ;  /* 0x000000df3c057891 */ /* 0x000fe2000f8e383f */
[----:B------:R-:W-:Y:S01]  /*1280*/  CS2R R2, SRZ ;  /* 0x0000000000027805 */ /* 0x000fe2000001ff00 */
[----:B------:R-:W-:Y:S01]  /*1290*/  UIADD3 UR4, UR6, 0x5f, URZ ;  /* 0x0000005f06047890 */ /* 0x000fe2000fffe03f */
[----:B------:R-:W-:Y:S01]  /*12a0*/  IMAD.MOV.U32 R0, RZ, RZ, RZ ;  /* 0x000000ffff007224 */ /* 0x000fe200078e00ff */
[----:B------:R-:W-:Y:S01]  /*12b0*/  CS2R R148, SRZ ;  /* 0x0000000000947805 */ /* 0x000fe2000001ff00 */
[----:B------:R-:W-:Y:S01]  /*12c0*/  IMAD.U32 R201, RZ, RZ, UR6 ;  /* 0x00000006ffc97e24 */ /* 0x000fe2000f8e00ff */
[----:B------:R-:W-:Y:S01]  /*12d0*/  UIADD3 UR6, UR6, UR5, -UR61 ;  /* 0x0000000506067290 */ /* 0x000fe2000fffe83d */
[----:B------:R-:W-:Y:S01]  /*12e0*/  IMAD.MOV.U32 R150, RZ, RZ, RZ ;  /* 0x000000ffff967224 */ /* 0x000fe200078e00ff */
        /* <DEDUP_REMOVED lines=70> */
[----:B------:R-:W-:Y:S01]  /*1750*/  CS2R R28, SRZ ;  /* 0x00000000001c7805 */ /* 0x000fe2000001ff00 */
[----:B------:R-:W-:Y:S01]  /*1760*/  IMAD.MOV.U32 R12, RZ, RZ, RZ ;  /* 0x000000ffff0c7224 */ /* 0x000fe200078e00ff */
[----:B------:R-:W-:Y:S01]  /*1770*/  CS2R R24, SRZ ;  /* 0x0000000000187805 */ /* 0x000fe2000001ff00 */
        /* <DEDUP_REMOVED lines=40> */
.L_x_11351:
[----:B------:R-:W0:Y:S01]  /*1a00*/  S2R R3, SR_CgaCtaId ;  /* 0x0000000000037919 */ /* 0x000e220000008800 */
[----:B------:R-:W-:Y:S02]  /*1a10*/  LEA.HI R0, R221, R221, RZ, 0x1 ;  /* 0x000000dddd007211 */ /* 0x000fe400078f08ff */
[----:B------:R-:W-:Y:S01]  /*1a20*/  MOV R2, 0x400 ;  /* 0x0000040000027802 */ /* 0x000fe20000000f00 */
[----:B------:R-:W1:Y:S01]  /*1a30*/  S2R R16, SR_TID.X ;  /* 0x0000000000107919 */ /* 0x000e620000002100 */
[----:B------:R-:W-:-:S05]  /*1a40*/  LOP3.LUT R0, R0, 0xfffffffe, RZ, 0xc0, !PT ;  /* 0xfffffffe00007812 */ /* 0x000fca00078ec0ff */
[----:B------:R-:W-:Y:S01]  /*1a50*/  IMAD.IADD R0, R221, 0x1, -R0 ;  /* 0x00000001dd007824 */ /* 0x000fe200078e0a00 */
[----:B0-----:R-:W-:-:S04]  /*1a60*/  LEA R5, R3, R2, 0x18 ;  /* 0x0000000203057211 */ /* 0x001fc800078ec0ff */
[----:B------:R-:W-:Y:S02]  /*1a70*/  SHF.L.U32 R2, R0, 0x1f, RZ ;  /* 0x0000001f00027819 */ /* 0x000fe400000006ff */
[----:B-1----:R-:W-:Y:S02]  /*1a80*/  SHF.R.U32.HI R16, RZ, 0x7, R16 ;  /* 0x00000007ff107819 */ /* 0x002fe40000011610 */
[----:B------:R-:W0:Y:S03]  /*1a90*/  SYNCS.PHASECHK.TRANS64.TRYWAIT P0, [R5+URZ+0x32400], R2 ;  /* 0x03240002050075a7 */ /* 0x000e26000800017f */
[----:B------:R-:W-:Y:S01]  /*1aa0*/  VIADD R213, R16, 0x8 ;  /* 0x0000000810d57836 */ /* 0x000fe20000000000 */
[----:B0-----:R-:W-:Y:S06]  /*1ab0*/  @!P0 BRA `(.L_x_11352) ;  /* 0x000000f400ec8947 */ /* 0x001fec0003800000 */
.L_x_11487:
[----:B------:R-:W-:Y:S05]  /*1ac0*/  WARPSYNC.ALL ;  /* 0x0000000000007948 */ /* 0x000fea0003800000 */
[----:B------:R-:W-:Y:S01]  /*1ad0*/  R2UR UR4, R225 ;  /* 0x00000000e10472ca */ /* 0x000fe200000e0000 */
[----:B------:R1:W-:-:S12]  /*1ae0*/  BAR.SYNC.DEFER_BLOCKING R213, 0x100 ;  /* 0x000400d50000751d */ /* 0x0003d80000010000 */
[----:B------:R-:W-:-:S05]  /*1af0*/  IMAD.U32 R0, RZ, RZ, UR4 ;  /* 0x00000004ff007e24 */ /* 0x000fca000f8e00ff */
[----:B------:R-:W-:-:S13]  /*1b00*/  ISETP.NE.AND P0, PT, R0, 0x3, PT ;  /* 0x000000030000780c */ /* 0x000fda0003f05270 */
[----:B-1----:R-:W-:Y:S05]  /*1b10*/  @!P0 BRA `(.L_x_11353) ;  /* 0x0000000000048947 */ /* 0x002fea0003800000 */
[----:B------:R-:W-:Y:S01]  /*1b20*/  BPT.TRAP 0x1 ;  /* 0x000000040000795c */ /* 0x000fe20000300000 */
.L_x_11353:
[----:B------:R-:W-:Y:S02]  /*1b30*/  IMAD.U32 R3, RZ, RZ, UR37 ;  /* 0x00000025ff037e24 */ /* 0x000fe4000f8e00ff */
[----:B------:R-:W-:-:S03]  /*1b40*/  IMAD.U32 R0, RZ, RZ, UR36 ;  /* 0x00000024ff007e24 */ /* 0x000fc6000f8e00ff */
[----:B------:R-:W-:Y:S01]  /*1b50*/  SHF.L.U32 R3, R3, 0x1f, RZ ;  /* 0x0000001f03037819 */ /* 0x000fe200000006ff */
[----:B------:R-:W-:-:S04]  /*1b60*/  IMAD R0, R0, 0x8, R5 ;  /* 0x0000000800007824 */ /* 0x000fc800078e0205 */
[----:B------:R1:W2:Y:S01]  /*1b70*/  SYNCS.PHASECHK.TRANS64.TRYWAIT P1, [R0+URZ+0x32430], R3 ;  /* 0x03243003000075a7 */ /* 0x0002a2000802017f */
[----:B------:R-:W-:Y:S05]  /*1b80*/  @!P0 BRA `(.L_x_11354) ;  /* 0x0000000000048947 */ /* 0x000fea0003800000 */
[----:B------:R-:W-:Y:S01]  /*1b90*/  BPT.TRAP 0x1 ;  /* 0x000000040000795c */ /* 0x000fe20000300000 */
.L_x_11354:
[----:B--2---:R-:W-:Y:S05]  /*1ba0*/  @P1 BRA `(.L_x_11355) ;  /* 0x0000000000081947 */ /* 0x004fea0003800000 */
[----:B------:R-:W2:Y:S02]  /*1bb0*/  SYNCS.PHASECHK.TRANS64.TRYWAIT P1, [R0+URZ+0x32430], R3 ;  /* 0x03243003000075a7 */ /* 0x000ea4000802017f */
[----:B--2---:R-:W-:Y:S05]  /*1bc0*/  @!P1 BRA `(.L_x_11356) ;  /* 0x000000f400bc9947 */ /* 0x004fea0003800000 */
.L_x_11355:
[----:B------:R-:W-:Y:S01]  /*1bd0*/  R2UR UR4, R5 ;  /* 0x00000000050472ca */ /* 0x000fe200000e0000 */
[----:B------:R-:W-:Y:S01]  /*1be0*/  WARPGROUP.ARRIVE ;  /* 0x00000000000079c5 */ /* 0x000fe20000000000 */
[----:B------:R-:W-:Y:S01]  /*1bf0*/  UMOV UR8, UR38 ;  /* 0x0000002600087c82 */ /* 0x000fe20008000000 */
[----:B------:R-:W-:Y:S01]  /*1c00*/  UMOV UR9, 0x40000040 ;  /* 0x4000004000097882 */ /* 0x000fe20000000000 */
[----:B------:R-:W-:Y:S01]  /*1c10*/  UMOV UR11, 0x40000040 ;  /* 0x40000040000b7882 */ /* 0x000fe20000000000 */
[----:B------:R-:W-:-:S08]  /*1c20*/  UIADD3 UR5, UR38, 0x2, URZ ;  /* 0x0000000226057890 */ /* 0x000fd0000fffe03f */
[----:B------:R-:W-:-:S04]  /*1c30*/  UIADD3 UR4, UR4, 0x1c400, URZ ;  /* 0x0001c40004047890 */ /* 0x000fc8000fffe03f */
[----:B------:R-:W-:-:S04]  /*1c40*/  USHF.R.U32.HI UR4, URZ, 0x4, UR4 ;  /* 0x000000043f047899 */ /* 0x000fc80008011604 */
        /* <DEDUP_REMOVED lines=40> */
.L_x_11488:
[----:B------:R-:W-:Y:S05]  /*1ed0*/  @!P0 BRA `(.L_x_11358) ;  /* 0x0000000000048947 */ /* 0x000fea0003800000 */
[----:B------:R-:W-:Y:S01]  /*1ee0*/  BPT.TRAP 0x1 ;  /* 0x000000040000795c */ /* 0x000fe20000300000 */
.L_x_11358:
[----:B------:R4:W0:Y:S01]  /*1ef0*/  SYNCS.PHASECHK.TRANS64.TRYWAIT P1, [R0+URZ+0x32450], R3 ;  /* 0x03245003000075a7 */ /* 0x000822000802017f */
[----:B------:R-:W-:Y:S05]  /*1f00*/  @!P0 BRA `(.L_x_11359) ;  /* 0x0000000000048947 */ /* 0x000fea0003800000 */
[----:B------:R-:W-:Y:S01]  /*1f10*/  BPT.TRAP 0x1 ;  /* 0x000000040000795c */ /* 0x000fe20000300000 */
.L_x_11359:
[----:B0-----:R-:W-:Y:S05]  /*1f20*/  @P1 BRA `(.L_x_11360) ;  /* 0x0000000000081947 */ /* 0x001fea0003800000 */
[----:B------:R-:W0:Y:S02]  /*1f30*/  SYNCS.PHASECHK.TRANS64.TRYWAIT P1, [R0+URZ+0x32450], R3 ;  /* 0x03245003000075a7 */ /* 0x000e24000802017f */
[----:B0-----:R-:W-:Y:S05]  /*1f40*/  @!P1 BRA `(.L_x_11361) ;  /* 0x000000f400049947 */ /* 0x001fea0003800000 */
.L_x_11360:
[----:B------:R-:W-:Y:S01]  /*1f50*/  R2UR UR4, R5 ;  /* 0x00000000050472ca */ /* 0x000fe200000e0000 */
[----:B------:R-:W-:Y:S01]  /*1f60*/  WARPGROUP.ARRIVE ;  /* 0x00000000000079c5 */ /* 0x000fe20000000000 */
[----:B------:R-:W-:Y:S01]  /*1f70*/  UMOV UR9, 0x40000040 ;  /* 0x4000004000097882 */ /* 0x000fe20000000000 */
[----:B------:R-:W-:Y:S01]  /*1f80*/  UMOV UR11, 0x40000040 ;  /* 0x40000040000b7882 */ /* 0x000fe20000000000 */
[----:B------:R-:W-:Y:S01]  /*1f90*/  UMOV UR13, 0x40000040 ;  /* 0x40000040000d7882 */ /* 0x000fe20000000000 */
[----:B------:R-:W-:Y:S01]  /*1fa0*/  UMOV UR15, 0x40000040 ;  /* 0x40000040000f7882 */ /* 0x000fe20000000000 */
[----:B------:R-:W-:Y:S01]  /*1fb0*/  IMAD.U32 R9, RZ, RZ, UR13 ;  /* 0x0000000dff097e24 */ /* 0x000fe2000f8e00ff */
[----:B------:R-:W-:Y:S01]  /*1fc0*/  UMOV UR17, 0x40000040 ;  /* 0x4000004000117882 */ /* 0x000fe20000000000 */
[----:B------:R-:W-:Y:S01]  /*1fd0*/  IMAD.U32 R11, RZ, RZ, UR9 ;  /* 0x00000009ff0b7e24 */ /* 0x000fe2000f8e00ff */
        /* <DEDUP_REMOVED lines=8> */
[----:B------:R-:W-:Y:S01]  /*2060*/  USHF.R.U32.HI UR4, URZ, 0x4, UR4 ;  /* 0x000000043f047899 */ /* 0x000fe20008011604 */
[----:B------:R-:W-:Y:S01]  /*2070*/  IMAD R20, R20, 0x80, R205 ;  /* 0x0000008014147824 */ /* 0x000fe200078e02cd */
[----:B------:R-:W-:Y:S01]  /*2080*/  UMOV UR31, 0x40000040 ;  /* 0x40000040001f7882 */ /* 0x000fe20000000000 */
[----:B------:R-:W-:Y:S01]  /*2090*/  UMOV UR33, 0x40000040 ;  /* 0x4000004000217882 */ /* 0x000fe20000000000 */
[----:B------:R-:W-:Y:S01]  /*20a0*/  ULOP3.LUT UR7, UR4, 0x3fff, URZ, 0xc0, !UPT ;  /* 0x00003fff04077892 */ /* 0x000fe2000f8ec03f */
[----:B------:R-:W0:Y:S01]  /*20b0*/  S2R R72, SR_TID.X ;  /* 0x0000000000487919 */ /* 0x000e220000002100 */
[----:B------:R-:W-:-:S02]  /*20c0*/  ULOP3.LUT UR4, UR40, 0x10000, URZ, 0xfc, !UPT ;  /* 0x0001000028047892 */ /* 0x000fc4000f8efc3f */
[----:B------:R-:W-:Y:S02]  /*20d0*/  ULOP3.LUT UR38, UR7, 0x10000, URZ, 0xfc, !UPT ;  /* 0x0001000007267892 */ /* 0x000fe4000f8efc3f */
[----:B------:R-:W-:Y:S02]  /*20e0*/  UIADD3 UR6, UR4, 0x2, URZ ;  /* 0x0000000204067890 */ /* 0x000fe4000fffe03f */
[----:B------:R-:W-:Y:S01]  /*20f0*/  UIMAD UR5, UR36, 0xc00, UR38 ;  /* 0x00000c00240578a4 */ /* 0x000fe2000f8e0226 */
[----:B------:R-:W-:Y:S01]  /*2100*/  UMOV UR8, UR4 ;  /* 0x0000000400087c82 */ /* 0x000fe20008000000 */
[----:B------:R-:W-:Y:S01]  /*2110*/  UIADD3 UR16, UR4, 0x406, URZ ;  /* 0x0000040604107890 */ /* 0x000fe2000fffe03f */
[----:B------:R-:W-:Y:S02]  /*2120*/  IMAD.U32 R10, RZ, RZ, UR8 ;  /* 0x00000008ff0a7e24 */ /* 0x000fe4000f8e00ff */
[----:B------:R-:W-:Y:S01]  /*2130*/  UMOV UR12, UR6 ;  /* 0x00000006000c7c82 */ /* 0x000fe20008000000 */
[----:B------:R-:W-:Y:S01]  /*2140*/  UIADD3 UR6, UR4, 0x4, URZ ;  /* 0x0000000404067890 */ /* 0x000fe2000fffe03f */
[----:B------:R-:W-:Y:S01]  /*2150*/  IMAD.U32 R8, RZ, RZ, UR12 ;  /* 0x0000000cff087e24 */ /* 0x000fe2000f8e00ff */
[----:B------:R-:W-:Y:S01]  /*2160*/  UMOV UR10, UR5 ;  /* 0x00000005000a7c82 */ /* 0x000fe20008000000 */
[----:B------:R-:W-:Y:S01]  /*2170*/  UIADD3 UR18, UR5, 0x306, URZ ;  /* 0x0000030605127890 */ /* 0x000fe2000fffe03f */
[----:B------:R-:W-:Y:S01]  /*2180*/  HGMMA.64x96x16.F32.BF16 R24, gdesc[UR8], R24, gsb0 ;  /* 0x01600000081879f0 */ /* 0x000fe20008001818 */
[----:B------:R-:W-:-:S02]  /*2190*/  UIADD3 UR8, UR5, 0x2, URZ ;  /* 0x0000000205087890 */ /* 0x000fc4000fffe03f */
[----:B------:R-:W-:Y:S01]  /*21a0*/  UIADD3 UR10, UR5, 0x302, URZ ;  /* 0x00000302050a7890 */ /* 0x000fe2000fffe03f */
[----:B------:R-:W-:Y:S01]  /*21b0*/  UMOV UR9, 0x40000040 ;  /* 0x4000004000097882 */ /* 0x000fe20000000000 */
[----:B------:R-:W-:Y:S01]  /*21c0*/  UMOV UR11, 0x40000040 ;  /* 0x40000040000b7882 */ /* 0x000fe20000000000 */
[----:B------:R-:W-:Y:S02]  /*21d0*/  UIADD3 UR20, UR4, 0x800, URZ ;  /* 0x0000080004147890 */ /* 0x000fe4000fffe03f */
[----:B------:R-:W-:Y:S01]  /*21e0*/  UMOV UR14, UR8 ;  /* 0x00000008000e7c82 */ /* 0x000fe20008000000 */
[----:B------:R-:W-:Y:S02]  /*21f0*/  UIADD3 UR8, UR5, 0x4, URZ ;  /* 0x0000000405087890 */ /* 0x000fe4000fffe03f */
[----:B------:R-:W-:Y:S02]  /*2200*/  UIADD3 UR22, UR5, 0x600, URZ ;  /* 0x0000060005167890 */ /* 0x000fe4000fffe03f */
[----:B------:R-:W-:-:S02]  /*2210*/  UIADD3 UR24, UR4, 0x802, URZ ;  /* 0x0000080204187890 */ /* 0x000fc4000fffe03f */
[----:B------:R-:W-:Y:S02]  /*2220*/  UIADD3 UR26, UR5, 0x602, URZ ;  /* 0x00000602051a7890 */ /* 0x000fe4000fffe03f */
[----:B------:R-:W-:Y:S02]  /*2230*/  UIADD3 UR28, UR4, 0x804, URZ ;  /* 0x00000804041c7890 */ /* 0x000fe4000fffe03f */
[----:B------:R-:W-:Y:S02]  /*2240*/  UIADD3 UR30, UR5, 0x604, URZ ;  /* 0x00000604051e7890 */ /* 0x000fe4000fffe03f */
[----:B------:R-:W-:Y:S02]  /*2250*/  UIADD3 UR32, UR4, 0x806, URZ ;  /* 0x0000080604207890 */ /* 0x000fe4000fffe03f */
[----:B------:R-:W-:Y:S01]  /*2260*/  UIADD3 UR34, UR5, 0x606, URZ ;  /* 0x0000060605227890 */ /* 0x000fe2000fffe03f */
        /* <DEDUP_REMOVED lines=17> */
[----:B------:R-:W-:Y:S01]  /*2380*/  ULOP3.LUT UR7, UR7, 0x3000000, URZ, 0xfc, !UPT ;  /* 0x0300000007077892 */ /* 0x000fe2000f8efc3f */
        /* <DEDUP_REMOVED lines=21> */
[----:B---3--:R-:W-:Y:S01]  /*24e0*/  IMAD.U32 R5, RZ, RZ, UR13 ;  /* 0x0000000dff057e24 */ /* 0x008fe2000f8e00ff */
        /* <DEDUP_REMOVED lines=9> */
[----:B------:R-:W-:Y:S01]  /*2580*/  R2UR UR6, R201 ;  /* 0x00000000c90672ca */ /* 0x000fe200000e0000 */
[----:B-12-4-:R-:W-:Y:S01]  /*2590*/  IMAD.U32 R3, RZ, RZ, UR13 ;  /* 0x0000000dff037e24 */ /* 0x016fe2000f8e00ff */
        /* <DEDUP_REMOVED lines=8> */
[----:B------:R-:W-:Y:S02]  /*2620*/  UIADD3 UR5, -UR61, 0x61, UR4 ;  /* 0x000000613d057890 */ /* 0x000fe4000fffe104 */
[----:B------:R-:W-:-:S04]  /*2630*/  UIADD3 UR4, UR4, 0x60, URZ ;  /* 0x0000006004047890 */ /* 0x000fc8000fffe03f */
[----:B------:R-:W-:Y:S02]  /*2640*/  IMAD.U32 R13, RZ, RZ, UR5 ;  /* 0x00000005ff0d7e24 */ /* 0x000fe4000f8e00ff */
[----:B------:R-:W-:Y:S01]  /*2650*/  IMAD.U32 R21, RZ, RZ, UR4 ;  /* 0x00000004ff157e24 */ /* 0x000fe2000f8e00ff */
[----:B------:R-:W-:Y:S01]  /*2660*/  ULDC UR4, c[0x0][0xa80] ;  /* 0x0002a00000047ab9 */ /* 0x000fe20000000800 */
[C---:B------:R-:W-:Y:S02]  /*2670*/  IMAD R13, R204.reuse, -0x2, R13 ;  /* 0xfffffffecc0d7824 */ /* 0x040fe400078e020d */
[----:B------:R-:W-:-:S03]  /*2680*/  IMAD R12, R204, -0x2, R21 ;  /* 0xfffffffecc0c7824 */ /* 0x000fc600078e0215 */
[----:B------:R-:W-:Y:S02]  /*2690*/  IADD3 R21, R13, 0x8, R20 ;  /* 0x000000080d157810 */ /* 0x000fe40007ffe014 */
[----:B------:R-:W-:Y:S02]  /*26a0*/  VIADDMNMX R13, R20, R13, R12, PT ;  /* 0x0000000d140d7246 */ /* 0x000fe4000380010c */
[----:B------:R-:W-:Y:S02]  /*26b0*/  VIMNMX R20, R12, R21, PT ;  /* 0x000000150c147248 */ /* 0x000fe40003fe0100 */
[C---:B------:R-:W-:Y:S02]  /*26c0*/  ISETP.GT.AND P1, PT, R13.reuse, RZ, PT ;  /* 0x000000ff0d00720c */ /* 0x040fe40003f24270 */
[C---:B------:R-:W-:Y:S02]  /*26d0*/  ISETP.GT.AND P6, PT, R13.reuse, 0x1, PT ;  /* 0x000000010d00780c */ /* 0x040fe40003fc4270 */
[----:B------:R-:W-:-:S02]  /*26e0*/  ISETP.GT.AND P5, PT, R13, 0x8, PT ;  /* 0x000000080d00780c */ /* 0x000fc40003fa4270 */
[C---:B------:R-:W-:Y:S02]  /*26f0*/  ISETP.GT.AND P3, PT, R13.reuse, 0x9, PT ;  /* 0x000000090d00780c */ /* 0x040fe40003f64270 */
[C---:B------:R-:W-:Y:S02]  /*2700*/  ISETP.GT.AND P4, PT, R13.reuse, 0x10, PT ;  /* 0x000000100d00780c */ /* 0x040fe40003f84270 */
[----:B------:R-:W-:Y:S01]  /*2710*/  ISETP.GT.AND P2, PT, R13, 0x11, PT ;  /* 0x000000110d00780c */ /* 0x000fe20003f44270 */
        /* <DEDUP_REMOVED lines=45> */
[----:B------:R-:W-:Y:S02]  /*29f0*/  FMNMX.FTZ R12, R21, R25, !PT ;  /* 0x00000019150c7209 */ /* 0x000fe40007810000 */
[----:B------:R-:W-:Y:S02]  /*2a00*/  FSEL R29, R29, -INF , P3 ;  /* 0xff8000001d1d7808 */ /* 0x000fe40001800000 */
[C---:B------:R-:W-:Y:S02]  /*2a10*/  ISETP.GT.AND P3, PT, R13.reuse, 0x21, PT ;  /* 0x000000210d00780c */ /* 0x040fe40003f64270 */
[----:B------:R-:W-:Y:S02]  /*2a20*/  FSEL R158, R40, -INF , P5 ;  /* 0xff800000289e7808 */ /* 0x000fe40002800000 */
[----:B------:R-:W-:Y:S02]  /*2a30*/  ISETP.GT.AND P5, PT, R13, 0x38, PT ;  /* 0x000000380d00780c */ /* 0x000fe40003fa4270 */
[----:B------:R-:W-:-:S02]  /*2a40*/  FSEL R159, R48, -INF , P1 ;  /* 0xff800000309f7808 */ /* 0x000fc40000800000 */
[----:B------:R-:W-:Y:S02]  /*2a50*/  FSEL R163, R49, -INF , P6 ;  /* 0xff80000031a37808 */ /* 0x000fe40003000000 */
[----:B------:R-:W-:Y:S02]  /*2a60*/  FSEL R157, R32, -INF , P4 ;  /* 0xff800000209d7808 */ /* 0x000fe40002000000 */
[----:B------:R-:W-:Y:S02]  /*2a70*/  FSEL R161, R33, -INF , P2 ;  /* 0xff80000021a17808 */ /* 0x000fe40001000000 */
[C---:B------:R-:W-:Y:S02]  /*2a80*/  ISETP.GT.AND P1, PT, R13.reuse, 0x48, PT ;  /* 0x000000480d00780c */ /* 0x040fe40003f24270 */
[----:B------:R-:W-:Y:S02]  /*2a90*/  ISETP.GT.AND P6, PT, R13, 0x49, PT ;  /* 0x000000490d00780c */ /* 0x000fe40003fc4270 */
[----:B------:R-:W-:-:S02]  /*2aa0*/  FMNMX.FTZ R24, R73, R12, !PT ;  /* 0x0000000c49187209 */ /* 0x000fc40007810000 */
[C---:B------:R-:W-:Y:S02]  /*2ab0*/  ISETP.GT.AND P4, PT, R13.reuse, 0x28, PT ;  /* 0x000000280d00780c */ /* 0x040fe40003f84270 */
[----:B------:R-:W-:Y:S02]  /*2ac0*/  ISETP.GT.AND P2, PT, R13, 0x29, PT ;  /* 0x000000290d00780c */ /* 0x000fe40003f44270 */
[----:B------:R-:W-:Y:S02]  /*2ad0*/  FSEL R162, R41, -INF , P3 ;  /* 0xff80000029a27808 */ /* 0x000fe40001800000 */
[C---:B------:R-:W-:Y:S02]  /*2ae0*/  ISETP.GT.AND P3, PT, R13.reuse, 0x39, PT ;  /* 0x000000390d00780c */ /* 0x040fe40003f64270 */
[----:B------:R-:W-:Y:S02]  /*2af0*/  FSEL R168, R52, -INF , P5 ;  /* 0xff80000034a87808 */ /* 0x000fe40002800000 */
[----:B------:R-:W-:-:S02]  /*2b00*/  ISETP.GT.AND P5, PT, R13, 0x50, PT ;  /* 0x000000500d00780c */ /* 0x000fc40003fa4270 */
[----:B------:R-:W-:Y:S02]  /*2b10*/  FSEL R169, R60, -INF , P1 ;  /* 0xff8000003ca97808 */ /* 0x000fe40000800000 */
[----:B------:R-:W-:Y:S02]  /*2b20*/  FSEL R173, R61, -INF , P6 ;  /* 0xff8000003dad7808 */ /* 0x000fe40003000000 */
[----:B------:R-:W-:Y:S02]  /*2b30*/  FMNMX.FTZ R24, R29, R24, !PT ;  /* 0x000000181d187209 */ /* 0x000fe40007810000 */
[----:B------:R-:W-:Y:S02]  /*2b40*/  FSEL R167, R44, -INF , P4 ;  /* 0xff8000002ca77808 */ /* 0x000fe40002000000 */
[----:B------:R-:W-:Y:S02]  /*2b50*/  FSEL R171, R45, -INF , P2 ;  /* 0xff8000002dab7808 */ /* 0x000fe40001000000 */
[----:B------:R-:W-:-:S02]  /*2b60*/  ISETP.GT.AND P1, PT, R20, RZ, PT ;  /* 0x000000ff1400720c */ /* 0x000fc40003f24270 */
[----:B------:R-:W-:Y:S02]  /*2b70*/  ISETP.GT.AND P6, PT, R20, 0x1, PT ;  /* 0x000000011400780c */ /* 0x000fe40003fc4270 */
        /* <DEDUP_REMOVED lines=10> */
[----:B------:R-:W-:-:S02]  /*2c20*/  FSEL R164, R57, -INF , P2 ;  /* 0xff80000039a47808 */ /* 0x000fc40001000000 */
[C---:B------:R-:W-:Y:S02]  /*2c30*/  ISETP.GT.AND P4, PT, R13.reuse, 0x58, PT ;  /* 0x000000580d00780c */ /* 0x040fe40003f84270 */
        /* <DEDUP_REMOVED lines=30> */
[C---:B------:R-:W-:Y:S02]  /*2e20*/  ISETP.GT.AND P5, PT, R20.reuse, 0x28, PT ;  /* 0x000000281400780c */ /* 0x040fe40003fa4270 */
        /* <DEDUP_REMOVED lines=47> */
[----:B------:R-:W-:Y:S01]  /*3120*/  FSEL R195, R66, -INF , P1 ;  /* 0xff80000042c37808 */ /* 0x000fe20000800000 */
[----:B------:R-:W1:Y:S01]  /*3130*/  SHFL.BFLY PT, R35, R26, 0x2, 0x1f ;  /* 0x0c401f001a237f89 */ /* 0x000e6200000e0000 */
        /* <DEDUP_REMOVED lines=9> */
[----:B------:R-:W-:Y:S02]  /*31d0*/  FMNMX.FTZ R24, R211, R20, !PT ;  /* 0x00000014d3187209 */ /* 0x000fe40007810000 */
[----:B-1----:R-:W-:-:S03]  /*31e0*/  FMNMX.FTZ R35, R26, R35, !PT ;  /* 0x000000231a237209 */ /* 0x002fc60007810000 */
[----:B------:R-:W1:Y:S04]  /*31f0*/  SHFL.BFLY PT, R13, R24, 0x2, 0x1f ;  /* 0x0c401f00180d7f89 */ /* 0x000e6800000e0000 */
[----:B------:R-:W2:Y:S01]  /*3200*/  SHFL.BFLY PT, R20, R35, 0x1, 0x1f ;  /* 0x0c201f0023147f89 */ /* 0x000ea200000e0000 */
[----:B-1----:R-:W-:Y:S01]  /*3210*/  FMNMX.FTZ R26, R24, R13, !PT ;  /* 0x0000000d181a7209 */ /* 0x002fe20007810000 */
[----:B------:R-:W-:Y:S01]  /*3220*/  IMAD.U32 R13, RZ, RZ, UR4 ;  /* 0x00000004ff0d7e24 */ /* 0x000fe2000f8e00ff */
[----:B------:R-:W-:Y:S01]  /*3230*/  UIMAD UR4, UR36, 0xc00, UR7 ;  /* 0x00000c00240478a4 */ /* 0x000fe2000f8e0207 */
[----:B--2---:R-:W-:Y:S02]  /*3240*/  FMNMX.FTZ R20, R35, R20, !PT ;  /* 0x0000001423147209 */ /* 0x004fe40007810000 */
[----:B------:R-:W1:Y:S02]  /*3250*/  SHFL.BFLY PT, R39, R26, 0x1, 0x1f ;  /* 0x0c201f001a277f89 */ /* 0x000e6400000e0000 */
[C---:B------:R-:W-:Y:S01]  /*3260*/  FSETP.NEU.FTZ.AND P1, PT, R20.reuse, -INF , PT ;  /* 0xff8000001400780b */ /* 0x040fe20003f3d000 */
[----:B------:R-:W-:Y:S01]  /*3270*/  FMUL.FTZ R210, R20, R13 ;  /* 0x0000000d14d27220 */ /* 0x000fe20000410000 */
[----:B------:R-:W-:-:S04]  /*3280*/  UMOV UR10, UR4 ;  /* 0x00000004000a7c82 */ /* 0x000fc80008000000 */
[----:B------:R-:W-:-:S05]  /*3290*/  FSEL R210, R210, RZ, P1 ;  /* 0x000000ffd2d27208 */ /* 0x000fca0000800000 */
        /* <DEDUP_REMOVED lines=9> */
[--C-:B------:R-:W-:Y:S01]  /*3330*/  FFMA.FTZ R158, R158, R13, -R210.reuse ;  /* 0x0000000d9e9e7223 */ /* 0x100fe200000108d2 */
[----:B-1----:R-:W-:Y:S01]  /*3340*/  FMNMX.FTZ R21, R26, R39, !PT ;  /* 0x000000271a157209 */ /* 0x002fe20007810000 */
[-CC-:B------:R-:W-:Y:S01]  /*3350*/  FFMA.FTZ R216, R163, R13.reuse, -R210.reuse ;  /* 0x0000000da3d87223 */ /* 0x180fe200000108d2 */
[-CC-:B------:R-:W-:Y:S01]  /*3360*/  FFMA.FTZ R163, R168, R13.reuse, -R210.reuse ;  /* 0x0000000da8a37223 */ /* 0x180fe200000108d2 */
[-CC-:B------:R-:W-:Y:S01]  /*3370*/  FFMA.FTZ R168, R172, R13.reuse, -R210.reuse ;  /* 0x0000000daca87223 */ /* 0x180fe200000108d2 */
[C---:B------:R-:W-:Y:S01]  /*3380*/  FSETP.NEU.FTZ.AND P1, PT, R21.reuse, -INF , PT ;  /* 0xff8000001500780b */ /* 0x040fe20003f3d000 */
[-C--:B------:R-:W-:Y:S01]  /*3390*/  FMUL.FTZ R212, R21, R13.reuse ;  /* 0x0000000d15d47220 */ /* 0x080fe20000410000 */
[----:B------:R-:W1:Y:S01]  /*33a0*/  MUFU.EX2 R184, R184 ;  /* 0x000000b800b87308 */ /* 0x000e620000000800 */
[-CC-:B------:R-:W-:Y:S01]  /*33b0*/  FFMA.FTZ R159, R159, R13.reuse, -R210.reuse ;  /* 0x0000000d9f9f7223 */ /* 0x180fe200000108d2 */
[-CC-:B------:R-:W-:Y:S01]  /*33c0*/  FFMA.FTZ R160, R160, R13.reuse, -R210.reuse ;  /* 0x0000000da0a07223 */ /* 0x180fe200000108d2 */
[-CC-:B------:R-:W-:Y:S01]  /*33d0*/  FFMA.FTZ R12, R12, R13.reuse, -R210.reuse ;  /* 0x0000000d0c0c7223 */ /* 0x180fe200000108d2 */
[----:B------:R-:W-:Y:S01]  /*33e0*/  FSEL R212, R212, RZ, P1 ;  /* 0x000000ffd4d47208 */ /* 0x000fe20000800000 */
[-CC-:B------:R-:W-:Y:S01]  /*33f0*/  FFMA.FTZ R165, R165, R13.reuse, -R210.reuse ;  /* 0x0000000da5a57223 */ /* 0x180fe200000108d2 */
[----:B0-----:R-:W-:Y:S01]  /*3400*/  LOP3.LUT P1, RZ, R72, 0x7f, RZ, 0xc0, !PT ;  /* 0x0000007f48ff7812 */ /* 0x001fe2000782c0ff */
[-C--:B------:R-:W-:Y:S01]  /*3410*/  FFMA.FTZ R174, R174, R13.reuse, -R210 ;  /* 0x0000000daeae7223 */ /* 0x080fe200000108d2 */
[----:B------:R-:W-:Y:S01]  /*3420*/  SHF.R.U32.HI R72, RZ, 0x7, R72 ;  /* 0x00000007ff487819 */ /* 0x000fe20000011648 */
[-CC-:B------:R-:W-:Y:S01]  /*3430*/  FFMA.FTZ R187, R33, R13.reuse, -R212.reuse ;  /* 0x0000000d21bb7223 */ /* 0x180fe200000108d4 */
[-CC-:B------:R-:W-:Y:S01]  /*3440*/  FFMA.FTZ R188, R27, R13.reuse, -R212.reuse ;  /* 0x0000000d1bbc7223 */ /* 0x180fe200000108d4 */
[-CC-:B------:R-:W-:Y:S01]  /*3450*/  FFMA.FTZ R189, R37, R13.reuse, -R212.reuse ;  /* 0x0000000d25bd7223 */ /* 0x180fe200000108d4 */
[----:B------:R-:W-:Y:S01]  /*3460*/  IADD3 R156, -R72, 0xb, RZ ;  /* 0x0000000b489c7810 */ /* 0x000fe20007ffe1ff */
[-CC-:B------:R-:W-:Y:S01]  /*3470*/  FFMA.FTZ R190, R31, R13.reuse, -R212.reuse ;  /* 0x0000000d1fbe7223 */ /* 0x180fe200000108d4 */
[----:B------:R-:W-:Y:S01]  /*3480*/  MUFU.EX2 R185, R185 ;  /* 0x000000b900b97308 */ /* 0x000fe20000000800 */
[-CC-:B------:R-:W-:Y:S01]  /*3490*/  FFMA.FTZ R176, R176, R13.reuse, -R212.reuse ;  /* 0x0000000db0b07223 */ /* 0x180fe200000108d4 */
[--C-:B------:R-:W-:Y:S01]  /*34a0*/  FFMA.FTZ R180, R180, R13, -R212.reuse ;  /* 0x0000000db4b47223 */ /* 0x100fe200000108d4 */
[----:B-1----:R-:W-:Y:S01]  /*34b0*/  F2FP.BF16.F32.PACK_AB R152, R184, R183 ;  /* 0x000000b7b898723e */ /* 0x002fe200000010ff */
[----:B------:R-:W-:Y:S01]  /*34c0*/  FFMA.FTZ R191, R191, R13, -R212 ;  /* 0x0000000dbfbf7223 */ /* 0x000fe200000108d4 */
[----:B------:R-:W-:-:S02]  /*34d0*/  @!P1 VIADD R24, R0, 0x32440 ;  /* 0x0003244000189836 */ /* 0x000fc40000000000 */
[-CC-:B------:R-:W-:Y:S01]  /*34e0*/  FFMA.FTZ R196, R196, R13.reuse, -R212.reuse ;  /* 0x0000000dc4c47223 */ /* 0x180fe200000108d4 */
[-CC-:B------:R-:W-:Y:S01]  /*34f0*/  FFMA.FTZ R214, R181, R13.reuse, -R212.reuse ;  /* 0x0000000db5d67223 */ /* 0x180fe200000108d4 */
[----:B------:R-:W0:Y:S01]  /*3500*/  MUFU.EX2 R186, R186 ;  /* 0x000000ba00ba7308 */ /* 0x000e220000000800 */
[-C--:B------:R-:W-:Y:S01]  /*3510*/  FFMA.FTZ R172, R178, R13.reuse, -R212 ;  /* 0x0000000db2ac7223 */ /* 0x080fe200000108d4 */
[----:B------:R-:W-:Y:S01]  /*3520*/  @!P1 PRMT R24, RZ, 0x654, R24 ;  /* 0x00000654ff189816 */ /* 0x000fe20000000018 */
[----:B------:R1:W-:Y:S06]  /*3530*/  BAR.ARV R156, 0x100 ;  /* 0x0004009c0000751d */ /* 0x0003ec0000002000 */
[----:B------:R2:W-:Y:S01]  /*3540*/  @!P1 SYNCS.ARRIVE.TRANS64.RED.A1T0 RZ, [R24+URZ], RZ ;  /* 0x000000ff18ff99a7 */ /* 0x0005e2000810043f */
[----:B------:R-:W-:Y:S01]  /*3550*/  MUFU.EX2 R187, R187 ;  /* 0x000000bb00bb7308 */ /* 0x000fe20000000800 */
[----:B------:R3:W-:Y:S01]  /*3560*/  BAR.SYNC.DEFER_BLOCKING R213, 0x100 ;  /* 0x000400d50000751d */ /* 0x0007e20000010000 */
[-CC-:B------:R-:W-:Y:S01]  /*3570*/  FFMA.FTZ R178, R193, R13.reuse, -R212.reuse ;  /* 0x0000000dc1b27223 */ /* 0x180fe200000108d4 */
[-CC-:B------:R-:W-:Y:S01]  /*3580*/  FFMA.FTZ R181, R182, R13.reuse, -R212.reuse ;  /* 0x0000000db6b57223 */ /* 0x180fe200000108d4 */
[-CC-:B------:R-:W-:Y:S01]  /*3590*/  FFMA.FTZ R193, R198, R13.reuse, -R212.reuse ;  /* 0x0000000dc6c17223 */ /* 0x180fe200000108d4 */
[-CC-:B------:R-:W-:Y:S01]  /*35a0*/  FFMA.FTZ R182, R194, R13.reuse, -R212.reuse ;  /* 0x0000000dc2b67223 */ /* 0x180fe200000108d4 */
[----:B------:R-:W-:Y:S01]  /*35b0*/  FFMA.FTZ R194, R209, R13, -R212 ;  /* 0x0000000dd1c27223 */ /* 0x000fe200000108d4 */
[----:B0-----:R-:W-:Y:S01]  /*35c0*/  F2FP.BF16.F32.PACK_AB R154, R186, R185 ;  /* 0x000000b9ba9a723e */ /* 0x001fe200000010ff */
[----:B------:R-:W0:Y:S01]  /*35d0*/  MUFU.EX2 R188, R188 ;  /* 0x000000bc00bc7308 */ /* 0x000e220000000800 */
[-CC-:B---3--:R-:W-:Y:S01]  /*35e0*/  FFMA.FTZ R213, R162, R13.reuse, -R210.reuse ;  /* 0x0000000da2d57223 */ /* 0x188fe200000108d2 */
[-CC-:B------:R-:W-:Y:S01]  /*35f0*/  FFMA.FTZ R162, R167, R13.reuse, -R210.reuse ;  /* 0x0000000da7a27223 */ /* 0x180fe200000108d2 */
        /* <DEDUP_REMOVED lines=12> */
[----:B------:R-:W-:Y:S01]  /*36c0*/  FFMA.FTZ R175, R175, R13, -R210 ;  /* 0x0000000dafaf7223 */ /* 0x000fe200000108d2 */
[----:B------:R-:W3:Y:S01]  /*36d0*/  MUFU.EX2 R190, R190 ;  /* 0x000000be00be7308 */ /* 0x000ee20000000800 */
[----:B0-----:R-:W-:Y:S01]  /*36e0*/  F2FP.BF16.F32.PACK_AB R153, R188, R187 ;  /* 0x000000bbbc99723e */ /* 0x001fe200000010ff */
[-CC-:B------:R-:W-:Y:S01]  /*36f0*/  FFMA.FTZ R195, R195, R13.reuse, -R212.reuse ;  /* 0x0000000dc3c37223 */ /* 0x180fe200000108d4 */
[----:B------:R-:W-:Y:S01]  /*3700*/  FFMA.FTZ R208, R211, R13, -R212 ;  /* 0x0000000dd3d07223 */ /* 0x000fe200000108d4 */
[----:B------:R-:W-:Y:S01]  /*3710*/  FADD.FTZ R184, R183, R184 ;  /* 0x000000b8b7b87221 */ /* 0x000fe20000010000 */
[----:B------:R-:W-:Y:S01]  /*3720*/  FADD.FTZ R188, R187, R188 ;  /* 0x000000bcbbbc7221 */ /* 0x000fe20000010000 */
[----:B------:R-:W-:-:S02]  /*3730*/  @!P1 VIADD R0, R0, 0x32460 ;  /* 0x0003246000009836 */ /* 0x000fc40000000000 */
[----:B------:R-:W0:Y:S01]  /*3740*/  MUFU.EX2 R157, R157 ;  /* 0x0000009d009d7308 */ /* 0x000e220000000800 */
[----:B------:R-:W-:Y:S02]  /*3750*/  FADD.FTZ R185, R185, R184 ;  /* 0x000000b8b9b97221 */ /* 0x000fe40000010000 */
[----:B------:R-:W-:Y:S02]  /*3760*/  @!P1 PRMT R0, RZ, 0x654, R0 ;  /* 0x00000654ff009816 */ /* 0x000fe40000000000 */
[----:B------:R-:W-:-:S03]  /*3770*/  FADD.FTZ R186, R186, R185 ;  /* 0x000000b9baba7221 */ /* 0x000fc60000010000 */
[----:B------:R-:W-:Y:S01]  /*3780*/  MUFU.EX2 R161, R161 ;  /* 0x000000a100a17308 */ /* 0x000fe20000000800 */
[----:B---3--:R-:W-:Y:S01]  /*3790*/  F2FP.BF16.F32.PACK_AB R155, R190, R189 ;  /* 0x000000bdbe9b723e */ /* 0x008fe200000010ff */
[----:B------:R-:W-:-:S03]  /*37a0*/  FADD.FTZ R189, R189, R188 ;  /* 0x000000bcbdbd7221 */ /* 0x000fc60000010000 */
[----:B--2---:R-:W-:Y:S01]  /*37b0*/  WARPGROUP.ARRIVE ;  /* 0x00000000000079c5 */ /* 0x004fe20000000000 */
[----:B------:R-:W-:Y:S02]  /*37c0*/  FADD.FTZ R189, R190, R189 ;  /* 0x000000bdbebd7221 */ /* 0x000fe40000010000 */
[----:B------:R-:W-:Y:S01]  /*37d0*/  MUFU.EX2 R166, R166 ;  /* 0x000000a600a67308 */ /* 0x000fe20000000800 */
[----:B0-----:R-:W-:Y:S02]  /*37e0*/  FADD.FTZ R186, R157, R186 ;  /* 0x000000ba9dba7221 */ /* 0x001fe40000010000 */
[----:B------:R-:W-:Y:S01]  /*37f0*/  HGMMA.64x256x16.F32.BF16 R24, R152, gdesc[UR8].tnspB, RZ, !UPT, gsb0 ;  /* 0x43e0000898187df0 */ /* 0x000fe2000c0018ff */
[----:B------:R-:W-:Y:S01]  /*3800*/  UIADD3 UR10, UR4, 0x80, URZ ;  /* 0x00000080040a7890 */ /* 0x000fe2000fffe03f */
[----:B------:R-:W-:-:S03]  /*3810*/  UMOV UR11, 0x40000040 ;  /* 0x40000040000b7882 */ /* 0x000fc60000000000 */
[----:B------:R-:W-:Y:S08]  /*3820*/  MUFU.EX2 R170, R170 ;  /* 0x000000aa00aa7308 */ /* 0x000ff00000000800 */
[----:B------:R-:W0:Y:S08]  /*3830*/  MUFU.EX2 R176, R176 ;  /* 0x000000b000b07308 */ /* 0x000e300000000800 */
[----:B------:R-:W2:Y:S08]  /*3840*/  MUFU.EX2 R180, R180 ;  /* 0x000000b400b47308 */ /* 0x000eb00000000800 */
[----:B------:R-:W-:Y:S01]  /*3850*/  MUFU.EX2 R191, R191 ;  /* 0x000000bf00bf7308 */ /* 0x000fe20000000800 */
[----:B0-----:R-:W-:-:S07]  /*3860*/  FADD.FTZ R189, R176, R189 ;  /* 0x000000bdb0bd7221 */ /* 0x001fce0000010000 */
[----:B------:R-:W0:Y:S08]  /*3870*/  MUFU.EX2 R196, R196 ;  /* 0x000000c400c47308 */ /* 0x000e300000000800 */
[----:B------:R-:W-:Y:S08]  /*3880*/  MUFU.EX2 R158, R158 ;  /* 0x0000009e009e7308 */ /* 0x000ff00000000800 */
[----:B------:R-:W3:Y:S08]  /*3890*/  MUFU.EX2 R213, R213 ;  /* 0x000000d500d57308 */ /* 0x000ef00000000800 */
[----:B------:R-:W-:Y:S08]  /*38a0*/  MUFU.EX2 R162, R162 ;  /* 0x000000a200a27308 */ /* 0x000ff00000000800 */
[----:B------:R-:W-:Y:S08]  /*38b0*/  MUFU.EX2 R167, R167 ;  /* 0x000000a700a77308 */ /* 0x000ff00000000800 */
[----:B------:R-:W-:Y:S08]  /*38c0*/  MUFU.EX2 R171, R171 ;  /* 0x000000ab00ab7308 */ /* 0x000ff00000000800 */
[----:B------:R-:W4:Y:S08]  /*38d0*/  MUFU.EX2 R214, R214 ;  /* 0x000000d600d67308 */ /* 0x000f300000000800 */
[----:B------:R-:W-:Y:S08]  /*38e0*/  MUFU.EX2 R177, R177 ;  /* 0x000000b100b17308 */ /* 0x000ff00000000800 */
[----:B------:R-:W5:Y:S08]  /*38f0*/  MUFU.EX2 R192, R192 ;  /* 0x000000c000c07308 */ /* 0x000f700000000800 */
        /* <DEDUP_REMOVED lines=22> */
[C---:B------:R-:W-:Y:S01]  /*3a60*/  F2FP.BF16.F32.PACK_AB R152, R161.reuse, R157 ;  /* 0x0000009da198723e */ /* 0x040fe200000010ff */
[----:B------:R-:W-:Y:S01]  /*3a70*/  FADD.FTZ R161, R161, R186 ;  /* 0x000000baa1a17221 */ /* 0x000fe20000010000 */
[C---:B--2---:R-:W-:Y:S01]  /*3a80*/  F2FP.BF16.F32.PACK_AB R153, R180.reuse, R176 ;  /* 0x000000b0b499723e */ /* 0x044fe200000010ff */
[----:B------:R-:W-:Y:S01]  /*3a90*/  FADD.FTZ R180, R180, R189 ;  /* 0x000000bdb4b47221 */ /* 0x000fe20000010000 */
[----:B------:R-:W-:Y:S01]  /*3aa0*/  F2FP.BF16.F32.PACK_AB R154, R170, R166 ;  /* 0x000000a6aa9a723e */ /* 0x000fe200000010ff */
[----:B------:R-:W2:Y:S01]  /*3ab0*/  MUFU.EX2 R198, R198 ;  /* 0x000000c600c67308 */ /* 0x000ea20000000800 */
[----:B0-----:R-:W-:Y:S01]  /*3ac0*/  F2FP.BF16.F32.PACK_AB R155, R196, R191 ;  /* 0x000000bfc49b723e */ /* 0x001fe200000010ff */
        /* <DEDUP_REMOVED lines=9> */
[----:B------:R-:W0:Y:S01]  /*3b60*/  MUFU.EX2 R208, R208 ;  /* 0x000000d000d07308 */ /* 0x000e220000000800 */
[----:B------:R-:W-:Y:S02]  /*3b70*/  WARPGROUP.DEPBAR.LE gsb0, 0x0 ;  /* 0x00008000000079c5 */ /* 0x000fe40000010000 */
[----:B---3--:R-:W-:Y:S01]  /*3b80*/  F2FP.BF16.F32.PACK_AB R152, R213, R158 ;  /* 0x0000009ed598723e */ /* 0x008fe200000010ff */
        /* <DEDUP_REMOVED lines=16> */
[----:B-1----:R-:W-:Y:S01]  /*3c90*/  F2FP.BF16.F32.PACK_AB R152, R216, R159 ;  /* 0x0000009fd898723e */ /* 0x002fe200000010ff */
        /* <DEDUP_REMOVED lines=32> */
[----:B------:R-:W-:-:S04]  /*3ea0*/  UIADD3 UR4, UR6, -UR61, URZ ;  /* 0x8000003d06047290 */ /* 0x000fc8000fffe03f */
[----:B------:R-:W-:-:S04]  /*3eb0*/  ULEA UR4, UR60, UR4, 0x7 ;  /* 0x000000043c047291 */ /* 0x000fc8000f8e383f */
[----:B------:R-:W-:-:S04]  /*3ec0*/  UIMAD.WIDE UR4, UR4, 0x2aaaaaab, URZ ;  /* 0x2aaaaaab040478a5 */ /* 0x000fc8000f8e023f */
[----:B------:R-:W-:-:S04]  /*3ed0*/  USHF.R.U32.HI UR4, URZ, 0x1f, UR5 ;  /* 0x0000001f3f047899 */ /* 0x000fc80008011605 */
[----:B------:R-:W-:Y:S02]  /*3ee0*/  ULEA.HI.SX32 UR5, UR5, UR4, 0x1c ;  /* 0x0000000405057291 */ /* 0x000fe4000f8fe23f */
[----:B------:R-:W-:-:S04]  /*3ef0*/  UIADD3 UR4, UR52, -0x2, URZ ;  /* 0xfffffffe34047890 */ /* 0x000fc8000fffe03f */
[----:B------:R-:W-:-:S04]  /*3f00*/  VIMNMX R207, RZ, UR5, !PT ;  /* 0x00000005ffcf7c48 */ /* 0x000fc8000ffe0100 */
[----:B------:R-:W-:Y:S01]  /*3f10*/  ISETP.LE.AND P2, PT, R207, UR4, PT ;  /* 0x00000004cf007c0c */ /* 0x000fe2000bf43270 */
[----:B------:R-:W-:Y:S02]  /*3f20*/  WARPGROUP.DEPBAR.LE gsb0, 0x0 ;  /* 0x00008000000079c5 */ /* 0x000fe40000010000 */
[----:B------:R-:W-:Y:S01]  /*3f30*/  F2FP.BF16.F32.PACK_AB R152, R165, R12 ;  /* 0x0000000ca598723e */ /* 0x000fe200000010ff */
[----:B------:R-:W-:Y:S01]  /*3f40*/  FADD.FTZ R12, R12, R169 ;  /* 0x000000a90c0c7221 */ /* 0x000fe20000010000 */
[----:B--2---:R-:W-:Y:S01]  /*3f50*/  F2FP.BF16.F32.PACK_AB R153, R198, R195 ;  /* 0x000000c3c699723e */ /* 0x004fe200000010ff */
[----:B------:R-:W-:Y:S01]  /*3f60*/  FADD.FTZ R195, R195, R194 ;  /* 0x000000c2c3c37221 */ /* 0x000fe20000010000 */
[----:B------:R-:W-:Y:S01]  /*3f70*/  F2FP.BF16.F32.PACK_AB R154, R175, R174 ;  /* 0x000000aeaf9a723e */ /* 0x000fe200000010ff */
[----:B------:R-:W-:Y:S01]  /*3f80*/  FADD.FTZ R165, R165, R12 ;  /* 0x0000000ca5a57221 */ /* 0x000fe20000010000 */
[----:B0-----:R-:W-:Y:S01]  /*3f90*/  F2FP.BF16.F32.PACK_AB R155, R208, R199 ;  /* 0x000000c7d09b723e */ /* 0x001fe200000010ff */
[----:B------:R-:W-:-:S03]  /*3fa0*/  FADD.FTZ R198, R198, R195 ;  /* 0x000000c3c6c67221 */ /* 0x000fc60000010000 */
[----:B------:R-:W-:Y:S01]  /*3fb0*/  WARPGROUP.ARRIVE ;  /* 0x00000000000079c5 */ /* 0x000fe20000000000 */
[----:B------:R-:W-:-:S04]  /*3fc0*/  FADD.FTZ R199, R199, R198 ;  /* 0x000000c6c7c77221 */ /* 0x000fc80000010000 */
[----:B------:R-:W-:Y:S01]  /*3fd0*/  FADD.FTZ R12, R208, R199 ;  /* 0x000000c7d00c7221 */ /* 0x000fe20000010000 */
[----:B------:R-:W-:Y:S03]  /*3fe0*/  HGMMA.64x256x16.F32.BF16 R24, R152, gdesc[UR8].tnspB, R24, gsb0 ;  /* 0x43e0000898187df0 */ /* 0x000fe60008001818 */
[----:B------:R-:W-:Y:S02]  /*3ff0*/  WARPGROUP.DEPBAR.LE gsb0, 0x0 ;  /* 0x00008000000079c5 */ /* 0x000fe40000010000 */
[----:B------:R0:W-:Y:S02]  /*4000*/  @!P1 SYNCS.ARRIVE.TRANS64.RED.A1T0 RZ, [R0+URZ], RZ ;  /* 0x000000ff00ff99a7 */ /* 0x0001e4000810043f */
[----:B0-----:R-:W-:-:S04]  /*4010*/  FADD.FTZ R0, R174, R165 ;  /* 0x000000a5ae007221 */ /* 0x001fc80000010000 */
[----:B------:R-:W-:Y:S01]  /*4020*/  FADD.FTZ R0, R175, R0 ;  /* 0x00000000af007221 */ /* 0x000fe20000010000 */
[----:B------:R-:W-:Y:S06]  /*4030*/  @!P2 BRA `(.L_x_11362) ;  /* 0x000000280080a947 */ /* 0x000fec0003800000 */
[----:B------:R-:W-:Y:S02]  /*4040*/  IMAD.MOV.U32 R209, RZ, RZ, R21 ;  /* 0x000000ffffd17224 */ /* 0x000fe400078e0015 */
[----:B------:R-:W-:-:S07]  /*4050*/  IMAD.MOV.U32 R208, RZ, RZ, R20 ;  /* 0x000000ffffd07224 */ /* 0x000fce00078e0014 */
.L_x_11371:
[----:B------:R-:W-:-:S04]  /*4060*/  UIADD3 UR36, UR36, 0x1, URZ ;  /* 0x0000000124247890 */ /* 0x000fc8000fffe03f */
[----:B------:R-:W-:-:S04]  /*4070*/  UISETP.NE.AND UP0, UPT, UR36, 0x2, UPT ;  /* 0x000000022400788c */ /* 0x000fc8000bf05270 */
[----:B------:R-:W-:Y:S02]  /*4080*/  USEL UR5, URZ, 0x1, UP0 ;  /* 0x000000013f057887 */ /* 0x000fe40008000000 */
[----:B------:R-:W-:Y:S02]  /*4090*/  USEL UR36, UR36, URZ, UP0 ;  /* 0x0000003f24247287 */ /* 0x000fe40008000000 */
[----:B------:R-:W-:Y:S01]  /*40a0*/  ULOP3.LUT UR37, UR37, UR5, URZ, 0x3c, !UPT ;  /* 0x0000000525257292 */ /* 0x000fe2000f8e3c3f */
[----:B0-----:R-:W-:Y:S11]  /*40b0*/  @!P0 BRA `(.L_x_11363) ;  /* 0x0000000000048947 */ /* 0x001ff60003800000 */
[----:B------:R-:W-:Y:S01]  /*40c0*/  BPT.TRAP 0x1 ;  /* 0x000000040000795c */ /* 0x000fe20000300000 */
.L_x_11363:
        /* <DEDUP_REMOVED lines=9> */
.L_x_11364:
[----:B-1----:R-:W-:Y:S05]  /*4160*/  @P2 BRA `(.L_x_11365) ;  /* 0x0000000000082947 */ /* 0x002fea0003800000 */
[----:B------:R-:W1:Y:S02]  /*4170*/  SYNCS.PHASECHK.TRANS64.TRYWAIT P2, [UR5+0x32430], R13 ;  /* 0x0324300dff0075a7 */ /* 0x000e640008040145 */
[----:B-1----:R-:W-:Y:S05]  /*4180*/  @!P2 BRA `(.L_x_11366) ;  /* 0x000000d00088a947 */ /* 0x002fea0003800000 */
.L_x_11365:
[----:B------:R-:W-:Y:S01]  /*4190*/  R2UR UR52, R22 ;  /* 0x00000000163472ca */ /* 0x000fe200000e0000 */
[----:B------:R-:W-:Y:S01]  /*41a0*/  UIMAD UR6, UR36, 0x300, UR39 ;  /* 0x00000300240678a4 */ /* 0x000fe2000f8e0227 */
[----:B------:R-:W-:Y:S01]  /*41b0*/  R2UR UR53, R23 ;  /* 0x00000000173572ca */ /* 0x000fe200000e0000 */
[----:B------:R-:W-:Y:S01]  /*41c0*/  WARPGROUP.ARRIVE ;  /* 0x00000000000079c5 */ /* 0x000fe20000000000 */
        /* <DEDUP_REMOVED lines=27> */
.L_x_11367:
[----:B------:R2:W3:Y:S01]  /*4380*/  SYNCS.PHASECHK.TRANS64.TRYWAIT P2, [UR5+0x32450], R13 ;  /* 0x0324500dff0075a7 */ /* 0x0004e20008040145 */
[----:B------:R-:W-:Y:S05]  /*4390*/  @!P0 BRA `(.L_x_11368) ;  /* 0x0000000000048947 */ /* 0x000fea0003800000 */
[----:B------:R-:W-:Y:S01]  /*43a0*/  BPT.TRAP 0x1 ;  /* 0x000000040000795c */ /* 0x000fe20000300000 */
.L_x_11368:
[----:B---3--:R-:W-:Y:S05]  /*43b0*/  @P2 BRA `(.L_x_11369) ;  /* 0x0000000000082947 */ /* 0x008fea0003800000 */
[----:B------:R-:W3:Y:S02]  /*43c0*/  SYNCS.PHASECHK.TRANS64.TRYWAIT P2, [UR5+0x32450], R13 ;  /* 0x0324500dff0075a7 */ /* 0x000ee40008040145 */
[----:B---3--:R-:W-:Y:S05]  /*43d0*/  @!P2 BRA `(.L_x_11370) ;  /* 0x000000d0000ca947 */ /* 0x008fea0003800000 */
.L_x_11369:
[----:B------:R-:W-:Y:S01]  /*43e0*/  R2UR UR52, R10 ;  /* 0x000000000a3472ca */ /* 0x000fe200000e0000 */
[----:B------:R-:W-:Y:S01]  /*43f0*/  UIMAD UR6, UR36, 0xc00, UR38 ;  /* 0x00000c00240678a4 */ /* 0x000fe2000f8e0226 */
[----:B------:R-:W-:Y:S01]  /*4400*/  R2UR UR53, R11 ;  /* 0x000000000b3572ca */ /* 0x000fe200000e0000 */
[----:B------:R-:W-:Y:S01]  /*4410*/  WARPGROUP.ARRIVE ;  /* 0x00000000000079c5 */ /* 0x000fe20000000000 */
[----:B------:R-:W-:Y:S01]  /*4420*/  UMOV UR55, 0x40000040 ;  /* 0x4000004000377882 */ /* 0x000fe20000000000 */
[----:B------:R-:W-:Y:S01]  /*4430*/  UIADD3 UR10, UR6, 0x302, URZ ;  /* 0x00000302060a7890 */ /* 0x000fe2000fffe03f */
[----:B------:R-:W-:Y:S01]  /*4440*/  R2UR UR58, R201 ;  /* 0x00000000c93a72ca */ /* 0x000fe200000e0000 */
[----:B------:R-:W-:Y:S01]  /*4450*/  UMOV UR11, 0x40000040 ;  /* 0x40000040000b7882 */ /* 0x000fe20000000000 */
[----:B------:R-:W-:Y:S01]  /*4460*/  UMOV UR54, UR6 ;  /* 0x0000000600367c82 */ /* 0x000fe20008000000 */
[----:B------:R-:W-:Y:S01]  /*4470*/  UIADD3 UR14, UR6, 0x304, URZ ;  /* 0x00000304060e7890 */ /* 0x000fe2000fffe03f */
[----:B012---:R-:W-:Y:S01]  /*4480*/  IMAD.MOV.U32 R13, RZ, RZ, -0x2 ;  /* 0xfffffffeff0d7424 */ /* 0x007fe200078e00ff */
[----:B------:R-:W-:Y:S01]  /*4490*/  UMOV UR15, 0x40000040 ;  /* 0x40000040000f7882 */ /* 0x000fe20000000000 */
[----:B------:R-:W-:Y:S01]  /*44a0*/  UIADD3 UR18, UR6, 0x306, URZ ;  /* 0x0000030606127890 */ /* 0x000fe2000fffe03f */
[----:B------:R-:W0:Y:S01]  /*44b0*/  S2R R217, SR_TID.X ;  /* 0x0000000000d97919 */ /* 0x000e220000002100 */
        /* <DEDUP_REMOVED lines=20> */
[----:B0-----:R-:W-:-:S05]  /*4600*/  SHF.R.U32.HI R217, RZ, 0x7, R217 ;  /* 0x00000007ffd97819 */ /* 0x001fca00000116d9 */
        /* <DEDUP_REMOVED lines=26> */
[----:B------:R-:W-:Y:S01]  /*47b0*/  UMOV UR55, 0x40000040 ;  /* 0x4000004000377882 */ /* 0x000fe20000000000 */
[----:B------:R-:W-:Y:S01]  /*47c0*/  UMOV UR52, UR56 ;  /* 0x0000003800347c82 */ /* 0x000fe20008000000 */
[----:B------:R-:W-:Y:S01]  /*47d0*/  UMOV UR53, UR57 ;  /* 0x0000003900357c82 */ /* 0x000fe20008000000 */
[----:B------:R-:W-:-:S04]  /*47e0*/  USHF.L.U32 UR6, UR60, 0x7, URZ ;  /* 0x000000073c067899 */ /* 0x000fc8000800063f */
[----:B------:R-:W-:-:S04]  /*47f0*/  UIMAD UR6, UR4, -0x60, UR6 ;  /* 0xffffffa0040678a4 */ /* 0x000fc8000f8e0206 */
[----:B------:R-:W-:-:S04]  /*4800*/  UIADD3 UR6, UR6, 0x1, UR58 ;  /* 0x0000000106067890 */ /* 0x000fc8000fffe03a */
[----:B------:R-:W-:-:S06]  /*4810*/  UIADD3 UR6, UR6, -UR61, URZ ;  /* 0x8000003d06067290 */ /* 0x000fcc000fffe03f */
[----:B------:R-:W-:-:S04]  /*4820*/  IMAD R20, R204, R13, UR6 ;  /* 0x00000006cc147e24 */ /* 0x000fc8000f8e020d */
        /* <DEDUP_REMOVED lines=46> */
[C---:B------:R-:W-:Y:S02]  /*4b10*/  ISETP.GT.AND P6, PT, R20.reuse, 0x11, PT ;  /* 0x000000111400780c */ /* 0x040fe40003fc4270 */
[C---:B------:R-:W-:Y:S02]  /*4b20*/  ISETP.GT.AND P5, PT, R20.reuse, 0x18, PT ;  /* 0x000000181400780c */ /* 0x040fe40003fa4270 */
[C---:B------:R-:W-:Y:S02]  /*4b30*/  ISETP.GT.AND P2, PT, R20.reuse, 0x19, PT ;  /* 0x000000191400780c */ /* 0x040fe40003f44270 */
[----:B------:R-:W-:Y:S02]  /*4b40*/  ISETP.GT.AND P3, PT, R20, 0x20, PT ;  /* 0x000000201400780c */ /* 0x000fe40003f64270 */
[----:B------:R-:W-:Y:S02]  /*4b50*/  FSEL R160, R160, -INF , P4 ;  /* 0xff800000a0a07808 */ /* 0x000fe40002000000 */
[----:B------:R-:W-:-:S02]  /*4b60*/  ISETP.GT.AND P4, PT, R20, 0x21, PT ;  /* 0x000000211400780c */ /* 0x000fc40003f84270 */
[----:B------:R-:W-:Y:S02]  /*4b70*/  FSEL R161, R161, -INF , P6 ;  /* 0xff800000a1a17808 */ /* 0x000fe40003000000 */
[----:B------:R-:W-:Y:S02]  /*4b80*/  FSEL R164, R164, -INF , P5 ;  /* 0xff800000a4a47808 */ /* 0x000fe40002800000 */
[----:B------:R-:W-:Y:S02]  /*4b90*/  FSEL R165, R165, -INF , P2 ;  /* 0xff800000a5a57808 */ /* 0x000fe40001000000 */
[----:B------:R-:W-:Y:S02]  /*4ba0*/  FSEL R168, R168, -INF , P3 ;  /* 0xff800000a8a87808 */ /* 0x000fe40001800000 */
[C---:B------:R-:W-:Y:S02]  /*4bb0*/  ISETP.GT.AND P6, PT, R20.reuse, 0x28, PT ;  /* 0x000000281400780c */ /* 0x040fe40003fc4270 */
[----:B------:R-:W-:-:S02]  /*4bc0*/  ISETP.GT.AND P5, PT, R20, 0x29, PT ;  /* 0x000000291400780c */ /* 0x000fc40003fa4270 */
[C---:B------:R-:W-:Y:S02]  /*4bd0*/  ISETP.GT.AND P2, PT, R20.reuse, 0x30, PT ;  /* 0x000000301400780c */ /* 0x040fe40003f44270 */
[C---:B------:R-:W-:Y:S02]  /*4be0*/  ISETP.GT.AND P3, PT, R20.reuse, 0x31, PT ;  /* 0x000000311400780c */ /* 0x040fe40003f64270 */
[----:B------:R-:W-:Y:S02]  /*4bf0*/  FSEL R169, R169, -INF , P4 ;  /* 0xff800000a9a97808 */ /* 0x000fe40002000000 */
[----:B------:R-:W-:Y:S02]  /*4c00*/  ISETP.GT.AND P4, PT, R20, 0x38, PT ;  /* 0x000000381400780c */ /* 0x000fe40003f84270 */
[----:B------:R-:W-:Y:S02]  /*4c10*/  FMNMX.FTZ R210, R152, R208, !PT ;  /* 0x000000d098d27209 */ /* 0x000fe40007810000 */
[----:B------:R-:W-:-:S02]  /*4c20*/  FSEL R172, R172, -INF , P6 ;  /* 0xff800000acac7808 */ /* 0x000fc40003000000 */
[----:B------:R-:W-:Y:S02]  /*4c30*/  FSEL R173, R173, -INF , P5 ;  /* 0xff800000adad7808 */ /* 0x000fe40002800000 */
[----:B------:R-:W-:Y:S02]  /*4c40*/  FSEL R176, R176, -INF , P2 ;  /* 0xff800000b0b07808 */ /* 0x000fe40001000000 */
[----:B------:R-:W-:Y:S02]  /*4c50*/  FSEL R177, R177, -INF , P3 ;  /* 0xff800000b1b17808 */ /* 0x000fe40001800000 */
[C---:B------:R-:W-:Y:S02]  /*4c60*/  ISETP.GT.AND P6, PT, R20.reuse, 0x39, PT ;  /* 0x000000391400780c */ /* 0x040fe40003fc4270 */
[C---:B------:R-:W-:Y:S02]  /*4c70*/  ISETP.GT.AND P5, PT, R20.reuse, 0x40, PT ;  /* 0x000000401400780c */ /* 0x040fe40003fa4270 */
[----:B------:R-:W-:-:S02]  /*4c80*/  ISETP.GT.AND P2, PT, R20, 0x41, PT ;  /* 0x000000411400780c */ /* 0x000fc40003f44270 */
[----:B------:R-:W-:Y:S02]  /*4c90*/  ISETP.GT.AND P3, PT, R20, 0x48, PT ;  /* 0x000000481400780c */ /* 0x000fe40003f64270 */
[----:B------:R-:W-:Y:S02]  /*4ca0*/  FSEL R180, R180, -INF , P4 ;  /* 0xff800000b4b47808 */ /* 0x000fe40002000000 */
[----:B------:R-:W-:Y:S02]  /*4cb0*/  ISETP.GT.AND P4, PT, R20, 0x49, PT ;  /* 0x000000491400780c */ /* 0x000fe40003f84270 */
[----:B------:R-:W-:Y:S02]  /*4cc0*/  FMNMX.FTZ R21, R153, R210, !PT ;  /* 0x000000d299157209 */ /* 0x000fe40007810000 */
[----:B------:R-:W-:Y:S02]  /*4cd0*/  FSEL R181, R181, -INF , P6 ;  /* 0xff800000b5b57808 */ /* 0x000fe40003000000 */
[----:B------:R-:W-:-:S02]  /*4ce0*/  FSEL R184, R184, -INF , P5 ;  /* 0xff800000b8b87808 */ /* 0x000fc40002800000 */
[----:B------:R-:W-:Y:S02]  /*4cf0*/  FSEL R185, R185, -INF , P2 ;  /* 0xff800000b9b97808 */ /* 0x000fe40001000000 */
[----:B------:R-:W-:Y:S02]  /*4d00*/  FSEL R188, R188, -INF , P3 ;  /* 0xff800000bcbc7808 */ /* 0x000fe40001800000 */
[C---:B------:R-:W-:Y:S02]  /*4d10*/  ISETP.GT.AND P6, PT, R20.reuse, 0x50, PT ;  /* 0x000000501400780c */ /* 0x040fe40003fc4270 */
[C---:B------:R-:W-:Y:S02]  /*4d20*/  ISETP.GT.AND P5, PT, R20.reuse, 0x51, PT ;  /* 0x000000511400780c */ /* 0x040fe40003fa4270 */
[C---:B------:R-:W-:Y:S02]  /*4d30*/  ISETP.GT.AND P2, PT, R20.reuse, 0x58, PT ;  /* 0x000000581400780c */ /* 0x040fe40003f44270 */
[----:B------:R-:W-:-:S02]  /*4d40*/  ISETP.GT.AND P3, PT, R20, 0x59, PT ;  /* 0x000000591400780c */ /* 0x000fc40003f64270 */
[----:B------:R-:W-:Y:S02]  /*4d50*/  FSEL R189, R189, -INF , P4 ;  /* 0xff800000bdbd7808 */ /* 0x000fe40002000000 */
[----:B------:R-:W-:Y:S02]  /*4d60*/  FMNMX.FTZ R20, R156, R21, !PT ;  /* 0x000000159c147209 */ /* 0x000fe40007810000 */
[----:B------:R-:W-:Y:S02]  /*4d70*/  ISETP.GT.AND P4, PT, R13, RZ, PT ;  /* 0x000000ff0d00720c */ /* 0x000fe40003f84270 */
        /* <DEDUP_REMOVED lines=95> */
[----:B------:R-:W0:Y:S01]  /*5370*/  LDC R13, c[0x0][0xa80] ;  /* 0x0002a000ff0d7b82 */ /* 0x000e220000000800 */
[----:B------:R-:W-:-:S03]  /*5380*/  FMNMX.FTZ R21, R199, R20, !PT ;  /* 0x00000014c7157209 */ /* 0x000fc60007810000 */
[----:B------:R-:W1:Y:S04]  /*5390*/  SHFL.BFLY PT, R159, R158, 0x2, 0x1f ;  /* 0x0c401f009e9f7f89 */ /* 0x000e6800000e0000 */
[----:B------:R-:W2:Y:S01]  /*53a0*/  SHFL.BFLY PT, R214, R21, 0x2, 0x1f ;  /* 0x0c401f0015d67f89 */ /* 0x000ea200000e0000 */
[----:B-1----:R-:W-:Y:S02]  /*53b0*/  FMNMX.FTZ R159, R158, R159, !PT ;  /* 0x0000009f9e9f7209 */ /* 0x002fe40007810000 */
[----:B--2---:R-:W-:-:S03]  /*53c0*/  FMNMX.FTZ R167, R21, R214, !PT ;  /* 0x000000d615a77209 */ /* 0x004fc60007810000 */
[----:B------:R-:W1:Y:S04]  /*53d0*/  SHFL.BFLY PT, R20, R159, 0x1, 0x1f ;  /* 0x0c201f009f147f89 */ /* 0x000e6800000e0000 */
[----:B------:R-:W2:Y:S01]  /*53e0*/  SHFL.BFLY PT, R216, R167, 0x1, 0x1f ;  /* 0x0c201f00a7d87f89 */ /* 0x000ea200000e0000 */
[----:B-1----:R-:W-:Y:S02]  /*53f0*/  FMNMX.FTZ R20, R159, R20, !PT ;  /* 0x000000149f147209 */ /* 0x002fe40007810000 */
[----:B--2---:R-:W-:-:S03]  /*5400*/  FMNMX.FTZ R21, R167, R216, !PT ;  /* 0x000000d8a7157209 */ /* 0x004fc60007810000 */
[CC--:B0-----:R-:W-:Y:S01]  /*5410*/  FMUL.FTZ R214, R20.reuse, R13.reuse ;  /* 0x0000000d14d67220 */ /* 0x0c1fe20000410000 */
        /* <DEDUP_REMOVED lines=16> */
[----:B------:R-:W-:Y:S01]  /*5520*/  IADD3 R156, -R217, 0xb, RZ ;  /* 0x0000000bd99c7810 */ /* 0x000fe20007ffe1ff */
[-C--:B------:R-:W-:Y:S01]  /*5530*/  FMUL.FTZ R209, R152, R13.reuse ;  /* 0x0000000d98d17220 */ /* 0x080fe20000410000 */
[----:B------:R-:W-:Y:S02]  /*5540*/  @!P1 VIADD R152, R212, 0x32440 ;  /* 0x00032440d4989836 */ /* 0x000fe40000000000 */
[-C--:B------:R-:W-:Y:S01]  /*5550*/  FMUL.FTZ R217, R154, R13.reuse ;  /* 0x0000000d9ad97220 */ /* 0x080fe20000410000 */
[-C--:B------:R-:W-:Y:S01]  /*5560*/  FFMA.FTZ R157, R157, R13.reuse, -R214 ;  /* 0x0000000d9d9d7223 */ /* 0x080fe200000108d6 */
[-C--:B------:R-:W-:Y:S01]  /*5570*/  FFMA.FTZ R211, R211, R13.reuse, -R216 ;  /* 0x0000000dd3d37223 */ /* 0x080fe200000108d8 */
[----:B------:R-:W-:Y:S01]  /*5580*/  MUFU.EX2 R158, R158 ;  /* 0x0000009e009e7308 */ /* 0x000fe20000000800 */
[----:B------:R-:W-:Y:S01]  /*5590*/  @!P1 PRMT R152, RZ, 0x654, R152 ;  /* 0x00000654ff989816 */ /* 0x000fe20000000098 */
[----:B------:R0:W-:Y:S06]  /*55a0*/  BAR.ARV R156, 0x100 ;  /* 0x0004009c0000751d */ /* 0x0001ec0000002000 */
[----:B------:R1:W-:Y:S01]  /*55b0*/  @!P1 SYNCS.ARRIVE.TRANS64.RED.A1T0 RZ, [R152+URZ], RZ ;  /* 0x000000ff98ff99a7 */ /* 0x0003e2000810043f */
[----:B------:R-:W2:Y:S01]  /*55c0*/  MUFU.EX2 R209, R209 ;  /* 0x000000d100d17308 */ /* 0x000ea20000000800 */
[----:B------:R-:W-:Y:S01]  /*55d0*/  UIMAD UR5, UR36, 0xc00, UR7 ;  /* 0x00000c00240578a4 */ /* 0x000fe2000f8e0207 */
[-CC-:B------:R-:W-:Y:S01]  /*55e0*/  FFMA.FTZ R160, R160, R13.reuse, -R214.reuse ;  /* 0x0000000da0a07223 */ /* 0x180fe200000108d6 */
[-CC-:B------:R-:W-:Y:S01]  /*55f0*/  FFMA.FTZ R161, R161, R13.reuse, -R214.reuse ;  /* 0x0000000da1a17223 */ /* 0x180fe200000108d6 */
[-CC-:B------:R-:W-:Y:S01]  /*5600*/  FFMA.FTZ R164, R164, R13.reuse, -R214.reuse ;  /* 0x0000000da4a47223 */ /* 0x180fe200000108d6 */
[-C--:B------:R-:W-:Y:S01]  /*5610*/  FFMA.FTZ R165, R165, R13.reuse, -R214 ;  /* 0x0000000da5a57223 */ /* 0x080fe200000108d6 */
[-CC-:B------:R-:W-:Y:S01]  /*5620*/  FFMA.FTZ R162, R162, R13.reuse, -R216.reuse ;  /* 0x0000000da2a27223 */ /* 0x180fe200000108d8 */
[-CC-:B------:R-:W-:Y:S01]  /*5630*/  FFMA.FTZ R163, R163, R13.reuse, -R216.reuse ;  /* 0x0000000da3a37223 */ /* 0x180fe200000108d8 */
[----:B------:R-:W3:Y:S01]  /*5640*/  MUFU.EX2 R217, R217 ;  /* 0x000000d900d97308 */ /* 0x000ee20000000800 */
[----:B------:R-:W-:Y:S01]  /*5650*/  UMOV UR10, UR5 ;  /* 0x00000005000a7c82 */ /* 0x000fe20008000000 */
[-CC-:B------:R-:W-:Y:S01]  /*5660*/  FFMA.FTZ R166, R166, R13.reuse, -R216.reuse ;  /* 0x0000000da6a67223 */ /* 0x180fe200000108d8 */
[-C--:B------:R-:W-:Y:S01]  /*5670*/  FFMA.FTZ R210, R210, R13.reuse, -R216 ;  /* 0x0000000dd2d27223 */ /* 0x080fe200000108d8 */
[-CC-:B------:R-:W-:Y:S01]  /*5680*/  FFMA.FTZ R168, R168, R13.reuse, -R214.reuse ;  /* 0x0000000da8a87223 */ /* 0x180fe200000108d6 */
[-CC-:B------:R-:W-:Y:S01]  /*5690*/  FFMA.FTZ R169, R169, R13.reuse, -R214.reuse ;  /* 0x0000000da9a97223 */ /* 0x180fe200000108d6 */
[-CC-:B------:R-:W-:Y:S01]  /*56a0*/  FFMA.FTZ R172, R172, R13.reuse, -R214.reuse ;  /* 0x0000000dacac7223 */ /* 0x180fe200000108d6 */
[----:B------:R-:W-:Y:S01]  /*56b0*/  FFMA.FTZ R173, R173, R13, -R214 ;  /* 0x0000000dadad7223 */ /* 0x000fe200000108d6 */
[----:B------:R-:W1:Y:S01]  /*56c0*/  MUFU.EX2 R159, R159 ;  /* 0x0000009f009f7308 */ /* 0x000e620000000800 */
[-C--:B--2---:R-:W-:Y:S01]  /*56d0*/  FMUL.FTZ R24, R24, R209.reuse ;  /* 0x000000d118187220 */ /* 0x084fe20000410000 */
        /* <DEDUP_REMOVED lines=134> */
[----:B------:R-:W-:Y:S01]  /*5f40*/  MUFU.EX2 R160, R160 ;  /* 0x000000a000a07308 */ /* 0x000fe20000000800 */
[----:B--2---:R-:W-:Y:S01]  /*5f50*/  F2FP.BF16.F32.PACK_AB R154, R157, R167 ;  /* 0x000000a79d9a723e */ /* 0x004fe200000010ff */
[--C-:B------:R-:W-:Y:S01]  /*5f60*/  FFMA.FTZ R170, R170, R13, -R216.reuse ;  /* 0x0000000daaaa7223 */ /* 0x100fe200000108d8 */
[----:B----4-:R-:W-:Y:S01]  /*5f70*/  F2FP.BF16.F32.PACK_AB R153, R215, R213 ;  /* 0x000000d5d799723e */ /* 0x010fe200000010ff */
[--C-:B------:R-:W-:Y:S01]  /*5f80*/  FFMA.FTZ R171, R171, R13, -R216.reuse ;  /* 0x0000000dabab7223 */ /* 0x100fe200000108d8 */
[----:B-----5:R-:W-:Y:S01]  /*5f90*/  F2FP.BF16.F32.PACK_AB R155, R208, R211 ;  /* 0x000000d3d09b723e */ /* 0x020fe200000010ff */
[----:B------:R0:W-:Y:S01]  /*5fa0*/  BAR.SYNC.DEFER_BLOCKING R227, 0x100 ;  /* 0x000400e30000751d */ /* 0x0001e20000010000 */
[-CC-:B------:R-:W-:Y:S01]  /*5fb0*/  FFMA.FTZ R174, R174, R13.reuse, -R216.reuse ;  /* 0x0000000daeae7223 */ /* 0x180fe200000108d8 */
[-C--:B------:R-:W-:Y:S01]  /*5fc0*/  FFMA.FTZ R175, R175, R13.reuse, -R216 ;  /* 0x0000000dafaf7223 */ /* 0x080fe200000108d8 */
[-CC-:B------:R-:W-:Y:S01]  /*5fd0*/  FFMA.FTZ R176, R176, R13.reuse, -R214.reuse ;  /* 0x0000000db0b07223 */ /* 0x180fe200000108d6 */
[-CC-:B------:R-:W-:Y:S01]  /*5fe0*/  FFMA.FTZ R177, R177, R13.reuse, -R214.reuse ;  /* 0x0000000db1b17223 */ /* 0x180fe200000108d6 */
[-CC-:B------:R-:W-:Y:S01]  /*5ff0*/  FFMA.FTZ R180, R180, R13.reuse, -R214.reuse ;  /* 0x0000000db4b47223 */ /* 0x180fe200000108d6 */
[----:B------:R-:W1:Y:S01]  /*6000*/  MUFU.EX2 R161, R161 ;  /* 0x000000a100a17308 */ /* 0x000e620000000800 */
        /* <DEDUP_REMOVED lines=30> */
[----:B------:R-:W-:Y:S01]  /*61f0*/  ISETP.LT.AND P2, PT, R207, UR4, PT ;  /* 0x00000004cf007c0c */ /* 0x000fe2000bf41270 */
[----:B------:R-:W-:Y:S01]  /*6200*/  @!P1 VIADD R212, R212, 0x32460 ;  /* 0x00032460d4d49836 */ /* 0x000fe20000000000 */
[----:B------:R-:W2:Y:S01]  /*6210*/  MUFU.EX2 R163, R163 ;  /* 0x000000a300a37308 */ /* 0x000ea20000000800 */
[----:B------:R-:W-:Y:S01]  /*6220*/  FADD.FTZ R0, R159, R0 ;  /* 0x000000009f007221 */ /* 0x000fe20000010000 */
[----:B------:R-:W-:Y:S01]  /*6230*/  FADD.FTZ R12, R215, R12 ;  /* 0x0000000cd70c7221 */ /* 0x000fe20000010000 */
[----:B------:R-:W-:Y:S01]  /*6240*/  UIADD3 UR4, UR4, -0x1, URZ ;  /* 0xffffffff04047890 */ /* 0x000fe2000fffe03f */
        /* <DEDUP_REMOVED lines=16> */
[----:B------:R-:W0:Y:S08]  /*6350*/  MUFU.EX2 R175, R175 ;  /* 0x000000af00af7308 */ /* 0x000e300000000800 */
[----:B------:R-:W-:Y:S08]  /*6360*/  MUFU.EX2 R176, R176 ;  /* 0x000000b000b07308 */ /* 0x000ff00000000800 */
[----:B------:R-:W0:Y:S08]  /*6370*/  MUFU.EX2 R177, R177 ;  /* 0x000000b100b17308 */ /* 0x000e300000000800 */
[----:B------:R-:W-:Y:S08]  /*6380*/  MUFU.EX2 R180, R180 ;  /* 0x000000b400b47308 */ /* 0x000ff00000000800 */
[----:B------:R-:W-:Y:S08]  /*6390*/  MUFU.EX2 R181, R181 ;  /* 0x000000b500b57308 */ /* 0x000ff00000000800 */
[----:B------:R-:W-:Y:S08]  /*63a0*/  MUFU.EX2 R178, R178 ;  /* 0x000000b200b27308 */ /* 0x000ff00000000800 */
[----:B------:R-:W0:Y:S08]  /*63b0*/  MUFU.EX2 R179, R179 ;  /* 0x000000b300b37308 */ /* 0x000e300000000800 */
        /* <DEDUP_REMOVED lines=15> */
[----:B------:R-:W0:Y:S01]  /*64b0*/  MUFU.EX2 R195, R195 ;  /* 0x000000c300c37308 */ /* 0x000e220000000800 */
[----:B------:R-:W-:-:S02]  /*64c0*/  WARPGROUP.DEPBAR.LE gsb0, 0x0 ;  /* 0x00008000000079c5 */ /* 0x000fc40000010000 */
[----:B-1----:R-:W-:-:S05]  /*64d0*/  F2FP.BF16.F32.PACK_AB R152, R161, R160 ;  /* 0x000000a0a198723e */ /* 0x002fca00000010ff */
[----:B------:R-:W-:Y:S01]  /*64e0*/  MUFU.EX2 R198, R198 ;  /* 0x000000c600c67308 */ /* 0x000fe20000000800 */
[----:B--2---:R-:W-:Y:S01]  /*64f0*/  F2FP.BF16.F32.PACK_AB R153, R163, R162 ;  /* 0x000000a2a399723e */ /* 0x004fe200000010ff */
[----:B------:R-:W-:Y:S01]  /*6500*/  FADD.FTZ R160, R160, R157 ;  /* 0x0000009da0a07221 */ /* 0x000fe20000010000 */
[----:B------:R-:W-:Y:S01]  /*6510*/  F2FP.BF16.F32.PACK_AB R154, R165, R164 ;  /* 0x000000a4a59a723e */ /* 0x000fe200000010ff */
[----:B------:R-:W-:Y:S01]  /*6520*/  FADD.FTZ R162, R162, R211 ;  /* 0x000000d3a2a27221 */ /* 0x000fe20000010000 */
[----:B---3--:R-:W-:Y:S01]  /*6530*/  F2FP.BF16.F32.PACK_AB R155, R210, R166 ;  /* 0x000000a6d29b723e */ /* 0x008fe200000010ff */
[----:B------:R-:W-:Y:S02]  /*6540*/  FADD.FTZ R161, R161, R160 ;  /* 0x000000a0a1a17221 */ /* 0x000fe40000010000 */
[----:B------:R-:W1:Y:S01]  /*6550*/  MUFU.EX2 R199, R199 ;  /* 0x000000c700c77308 */ /* 0x000e620000000800 */
        /* <DEDUP_REMOVED lines=10> */
[----:B----4-:R-:W-:Y:S01]  /*6600*/  F2FP.BF16.F32.PACK_AB R152, R169, R168 ;  /* 0x000000a8a998723e */ /* 0x010fe200000010ff */
[----:B------:R-:W-:Y:S01]  /*6610*/  FADD.FTZ R168, R168, R165 ;  /* 0x000000a5a8a87221 */ /* 0x000fe20000010000 */
[----:B-----5:R-:W-:Y:S01]  /*6620*/  F2FP.BF16.F32.PACK_AB R153, R171, R170 ;  /* 0x000000aaab99723e */ /* 0x020fe200000010ff */
        /* <DEDUP_REMOVED lines=65> */
.L_x_11362:
[----:B------:R-:W-:-:S13]  /*6a40*/  ISETP.LE.AND P2, PT, RZ, UR4, PT ;  /* 0x00000004ff007c0c */ /* 0x000fda000bf43270 */
[----:B------:R-:W-:Y:S05]  /*6a50*/  @!P2 BRA `(.L_x_11372) ;  /* 0x0000002000c8a947 */ /* 0x000fea0003800000 */
[----:B------:R-:W-:Y:S02]  /*6a60*/  IMAD.MOV.U32 R210, RZ, RZ, R21 ;  /* 0x000000ffffd27224 */ /* 0x000fe400078e0015 */
[----:B------:R-:W-:-:S07]  /*6a70*/  IMAD.MOV.U32 R201, RZ, RZ, R20 ;  /* 0x000000ffffc97224 */ /* 0x000fce00078e0014 */
.L_x_11381:
[----:B------:R-:W-:-:S04]  /*6a80*/  UIADD3 UR36, UR36, 0x1, URZ ;  /* 0x0000000124247890 */ /* 0x000fc8000fffe03f */
[----:B------:R-:W-:-:S04]  /*6a90*/  UISETP.NE.AND UP0, UPT, UR36, 0x2, UPT ;  /* 0x000000022400788c */ /* 0x000fc8000bf05270 */
[----:B------:R-:W-:Y:S02]  /*6aa0*/  USEL UR5, URZ, 0x1, UP0 ;  /* 0x000000013f057887 */ /* 0x000fe40008000000 */
[----:B------:R-:W-:Y:S02]  /*6ab0*/  USEL UR36, UR36, URZ, UP0 ;  /* 0x0000003f24247287 */ /* 0x000fe40008000000 */
[----:B------:R-:W-:Y:S01]  /*6ac0*/  ULOP3.LUT UR37, UR37, UR5, URZ, 0x3c, !UPT ;  /* 0x0000000525257292 */ /* 0x000fe2000f8e3c3f */
[----:B-1----:R-:W-:Y:S11]  /*6ad0*/  @!P0 BRA `(.L_x_11373) ;  /* 0x0000000000048947 */ /* 0x002ff60003800000 */
[----:B------:R-:W-:Y:S01]  /*6ae0*/  BPT.TRAP 0x1 ;  /* 0x000000040000795c */ /* 0x000fe20000300000 */
.L_x_11373:
[----:B------:R-:W1:Y:S01]  /*6af0*/  S2UR UR6, SR_CgaCtaId ;  /* 0x00000000000679c3 */ /* 0x000e620000008800 */
[----:B------:R-:W-:Y:S01]  /*6b00*/  UMOV UR5, 0x400 ;  /* 0x0000040000057882 */ /* 0x000fe20000000000 */
[----:B------:R-:W-:-:S05]  /*6b10*/  IMAD.U32 R13, RZ, RZ, UR37 ;  /* 0x00000025ff0d7e24 */ /* 0x000fca000f8e00ff */
[----:B------:R-:W-:Y:S01]  /*6b20*/  SHF.L.U32 R13, R13, 0x1f, RZ ;  /* 0x0000001f0d0d7819 */ /* 0x000fe200000006ff */
[----:B-1----:R-:W-:-:S04]  /*6b30*/  ULEA UR5, UR6, UR5, 0x18 ;  /* 0x0000000506057291 */ /* 0x002fc8000f8ec03f */
[----:B------:R-:W-:-:S09]  /*6b40*/  ULEA UR5, UR36, UR5, 0x3 ;  /* 0x0000000524057291 */ /* 0x000fd2000f8e183f */
[----:B------:R1:W2:Y:S01]  /*6b50*/  SYNCS.PHASECHK.TRANS64.TRYWAIT P2, [UR5+0x32430], R13 ;  /* 0x0324300dff0075a7 */ /* 0x0002a20008040145 */
[----:B------:R-:W-:Y:S05]  /*6b60*/  @!P0 BRA `(.L_x_11374) ;  /* 0x0000000000048947 */ /* 0x000fea0003800000 */
[----:B------:R-:W-:Y:S01]  /*6b70*/  BPT.TRAP 0x1 ;  /* 0x000000040000795c */ /* 0x000fe20000300000 */
.L_x_11374:
[----:B--2---:R-:W-:Y:S05]  /*6b80*/  @P2 BRA `(.L_x_11375) ;  /* 0x0000000000082947 */ /* 0x004fea0003800000 */
[----:B------:R-:W2:Y:S02]  /*6b90*/  SYNCS.PHASECHK.TRANS64.TRYWAIT P2, [UR5+0x32430], R13 ;  /* 0x0324300dff0075a7 */ /* 0x000ea40008040145 */
[----:B--2---:R-:W-:Y:S05]  /*6ba0*/  @!P2 BRA `(.L_x_11376) ;  /* 0x000000a80030a947 */ /* 0x004fea0003800000 */
.L_x_11375:
        /* <DEDUP_REMOVED lines=31> */
.L_x_11377:
[----:B------:R3:W4:Y:S01]  /*6da0*/  SYNCS.PHASECHK.TRANS64.TRYWAIT P2, [UR5+0x32450], R13 ;  /* 0x0324500dff0075a7 */ /* 0x0007220008040145 */
[----:B------:R-:W-:Y:S05]  /*6db0*/  @!P0 BRA `(.L_x_11378) ;  /* 0x0000000000048947 */ /* 0x000fea0003800000 */
[----:B------:R-:W-:Y:S01]  /*6dc0*/  BPT.TRAP 0x1 ;  /* 0x000000040000795c */ /* 0x000fe20000300000 */
.L_x_11378:
[----:B----4-:R-:W-:Y:S05]  /*6dd0*/  @P2 BRA `(.L_x_11379) ;  /* 0x0000000000082947 */ /* 0x010fea0003800000 */
[----:B------:R-:W4:Y:S02]  /*6de0*/  SYNCS.PHASECHK.TRANS64.TRYWAIT P2, [UR5+0x32450], R13 ;  /* 0x0324500dff0075a7 */ /* 0x000f240008040145 */
[----:B----4-:R-:W-:Y:S05]  /*6df0*/  @!P2 BRA `(.L_x_11380) ;  /* 0x000000a400b4a947 */ /* 0x010fea0003800000 */
.L_x_11379:
        /* <DEDUP_REMOVED lines=13> */
[----:B------:R-:W-:Y:S01]  /*6ed0*/  ISETP.LT.AND P2, PT, RZ, UR4, PT ;  /* 0x00000004ff007c0c */ /* 0x000fe2000bf41270 */
        /* <DEDUP_REMOVED lines=19> */
[----:B----4-:R-:W-:Y:S01]  /*7010*/  SHF.R.U32.HI R215, RZ, 0x7, R215 ;  /* 0x00000007ffd77819 */ /* 0x010fe200000116d7 */
[----:B------:R-:W-:Y:S01]  /*7020*/  UMOV UR51, 0x40000040 ;  /* 0x4000004000337882 */ /* 0x000fe20000000000 */
[----:B------:R-:W-:Y:S01]  /*7030*/  UIADD3 UR4, UR4, -0x1, URZ ;  /* 0xffffffff04047890 */ /* 0x000fe2000fffe03f */
        /* <DEDUP_REMOVED lines=28> */
[----:B------:R-:W-:Y:S01]  /*7200*/  UIMAD UR6, UR36, 0xc00, UR7 ;  /* 0x00000c00240678a4 */ /* 0x000fe2000f8e0207 */
        /* <DEDUP_REMOVED lines=36> */
[----:B--2---:R-:W-:-:S04]  /*7450*/  FMNMX.FTZ R20, R152, R201, !PT ;  /* 0x000000c998147209 */ /* 0x004fc80007810000 */
[----:B-1-3--:R-:W-:-:S04]  /*7460*/  FMNMX.FTZ R13, R153, R20, !PT ;  /* 0x00000014990d7209 */ /* 0x00afc80007810000 */
        /* <DEDUP_REMOVED lines=48> */
[----:B0-----:R-:W0:Y:S01]  /*7770*/  SHFL.BFLY PT, R212, R21, 0x2, 0x1f ;  /* 0x0c401f0015d47f89 */ /* 0x001e2200000e0000 */
[----:B-1----:R-:W-:-:S05]  /*7780*/  FMNMX.FTZ R209, R208, R207, !PT ;  /* 0x000000cfd0d17209 */ /* 0x002fca0007810000 */
[----:B------:R-:W1:Y:S01]  /*7790*/  SHFL.BFLY PT, R20, R209, 0x1, 0x1f ;  /* 0x0c201f00d1147f89 */ /* 0x000e6200000e0000 */
[----:B0-----:R-:W-:-:S05]  /*77a0*/  FMNMX.FTZ R211, R21, R212, !PT ;  /* 0x000000d415d37209 */ /* 0x001fca0007810000 */
[----:B------:R-:W0:Y:S01]  /*77b0*/  SHFL.BFLY PT, R214, R211, 0x1, 0x1f ;  /* 0x0c201f00d3d67f89 */ /* 0x000e2200000e0000 */
[----:B-1----:R-:W-:-:S05]  /*77c0*/  FMNMX.FTZ R20, R209, R20, !PT ;  /* 0x00000014d1147209 */ /* 0x002fca0007810000 */
[C---:B--2---:R-:W-:Y:S01]  /*77d0*/  FMUL.FTZ R212, R20.reuse, R13 ;  /* 0x0000000d14d47220 */ /* 0x044fe20000410000 */
[----:B------:R-:W-:-:S03]  /*77e0*/  FADD.FTZ R208, -R20, R201 ;  /* 0x000000c914d07221 */ /* 0x000fc60000010100 */
[-CC-:B------:R-:W-:Y:S01]  /*77f0*/  FFMA.FTZ R207, R152, R13.reuse, -R212.reuse ;  /* 0x0000000d98cf7223 */ /* 0x180fe200000108d4 */
[-C--:B------:R-:W-:Y:S01]  /*7800*/  FMUL.FTZ R201, R208, R13.reuse ;  /* 0x0000000dd0c97220 */ /* 0x080fe20000410000 */
[-CC-:B------:R-:W-:Y:S01]  /*7810*/  FFMA.FTZ R208, R153, R13.reuse, -R212.reuse ;  /* 0x0000000d99d07223 */ /* 0x180fe200000108d4 */
[-CC-:B------:R-:W-:Y:S01]  /*7820*/  FFMA.FTZ R153, R157, R13.reuse, -R212.reuse ;  /* 0x0000000d9d997223 */ /* 0x180fe200000108d4 */
[-CC-:B------:R-:W-:Y:S01]  /*7830*/  FFMA.FTZ R209, R156, R13.reuse, -R212.reuse ;  /* 0x0000000d9cd17223 */ /* 0x180fe200000108d4 */
[----:B------:R-:W-:Y:S01]  /*7840*/  IADD3 R156, -R215, 0xb, RZ ;  /* 0x0000000bd79c7810 */ /* 0x000fe20007ffe1ff */
[----:B------:R-:W-:Y:S01]  /*7850*/  MUFU.EX2 R207, R207 ;  /* 0x000000cf00cf7308 */ /* 0x000fe20000000800 */
[-CC-:B------:R-:W-:Y:S01]  /*7860*/  FFMA.FTZ R160, R160, R13.reuse, -R212.reuse ;  /* 0x0000000da0a07223 */ /* 0x180fe200000108d4 */
[-CC-:B------:R-:W-:Y:S01]  /*7870*/  FFMA.FTZ R161, R161, R13.reuse, -R212.reuse ;  /* 0x0000000da1a17223 */ /* 0x180fe200000108d4 */
[-CC-:B------:R-:W-:Y:S01]  /*7880*/  FFMA.FTZ R164, R164, R13.reuse, -R212.reuse ;  /* 0x0000000da4a47223 */ /* 0x180fe200000108d4 */
[-CC-:B------:R-:W-:Y:S01]  /*7890*/  FFMA.FTZ R165, R165, R13.reuse, -R212.reuse ;  /* 0x0000000da5a57223 */ /* 0x180fe200000108d4 */
[-CC-:B------:R-:W-:Y:S01]  /*78a0*/  FFMA.FTZ R168, R168, R13.reuse, -R212.reuse ;  /* 0x0000000da8a87223 */ /* 0x180fe200000108d4 */
[-CC-:B------:R-:W-:Y:S01]  /*78b0*/  FFMA.FTZ R169, R169, R13.reuse, -R212.reuse ;  /* 0x0000000da9a97223 */ /* 0x180fe200000108d4 */
[----:B0-----:R-:W-:Y:S01]  /*78c0*/  FMNMX.FTZ R21, R211, R214, !PT ;  /* 0x000000d6d3157209 */ /* 0x001fe20007810000 */
[----:B------:R-:W0:Y:S01]  /*78d0*/  MUFU.EX2 R201, R201 ;  /* 0x000000c900c97308 */ /* 0x000e220000000800 */
[-CC-:B------:R-:W-:Y:S01]  /*78e0*/  FFMA.FTZ R172, R172, R13.reuse, -R212.reuse ;  /* 0x0000000dacac7223 */ /* 0x180fe200000108d4 */
[-CC-:B------:R-:W-:Y:S01]  /*78f0*/  FFMA.FTZ R173, R173, R13.reuse, -R212.reuse ;  /* 0x0000000dadad7223 */ /* 0x180fe200000108d4 */
[-C--:B------:R-:W-:Y:S01]  /*7900*/  FFMA.FTZ R176, R176, R13.reuse, -R212 ;  /* 0x0000000db0b07223 */ /* 0x080fe200000108d4 */
        /* <DEDUP_REMOVED lines=11> */
[--C-:B------:R-:W-:Y:S01]  /*79c0*/  FFMA.FTZ R159, R159, R13, -R216.reuse ;  /* 0x0000000d9f9f7223 */ /* 0x100fe200000108d8 */
[----:B------:R2:W-:Y:S06]  /*79d0*/  BAR.ARV R156, 0x100 ;  /* 0x0004009c0000751d */ /* 0x0005ec0000002000 */
[----:B-1----:R-:W-:Y:S01]  /*79e0*/  VIADD R153, R215, 0x8 ;  /* 0x00000008d7997836 */ /* 0x002fe20000000000 */
[----:B------:R1:W-:Y:S01]  /*79f0*/  @!P1 SYNCS.ARRIVE.TRANS64.RED.A1T0 RZ, [R152+URZ], RZ ;  /* 0x000000ff98ff99a7 */ /* 0x0003e2000810043f */
[----:B------:R-:W3:Y:S01]  /*7a00*/  MUFU.EX2 R157, R157 ;  /* 0x0000009d009d7308 */ /* 0x000ee20000000800 */
[-C--:B0-----:R-:W-:Y:S01]  /*7a10*/  FMUL.FTZ R24, R24, R201.reuse ;  /* 0x000000c918187220 */ /* 0x081fe20000410000 */
        /* <DEDUP_REMOVED lines=135> */
[--C-:B------:R-:W-:Y:S01]  /*8290*/  FFMA.FTZ R162, R162, R13, -R216.reuse ;  /* 0x0000000da2a27223 */ /* 0x100fe200000108d8 */
[----:B0-----:R-:W-:Y:S01]  /*82a0*/  F2FP.BF16.F32.PACK_AB R154, R210, R209 ;  /* 0x000000d1d29a723e */ /* 0x001fe200000010ff */
[--C-:B------:R-:W-:Y:S01]  /*82b0*/  FFMA.FTZ R163, R163, R13, -R216.reuse ;  /* 0x0000000da3a37223 */ /* 0x100fe200000108d8 */
[----:B----4-:R-:W-:Y:S01]  /*82c0*/  F2FP.BF16.F32.PACK_AB R153, R214, R211 ;  /* 0x000000d3d699723e */ /* 0x010fe200000010ff */
[-CC-:B------:R-:W-:Y:S01]  /*82d0*/  FFMA.FTZ R166, R166, R13.reuse, -R216.reuse ;  /* 0x0000000da6a67223 */ /* 0x180fe200000108d8 */
[----:B-----5:R-:W-:Y:S01]  /*82e0*/  F2FP.BF16.F32.PACK_AB R155, R159, R158 ;  /* 0x0000009e9f9b723e */ /* 0x020fe200000010ff */
[-CC-:B------:R-:W-:Y:S01]  /*82f0*/  FFMA.FTZ R167, R167, R13.reuse, -R216.reuse ;  /* 0x0000000da7a77223 */ /* 0x180fe200000108d8 */
[----:B------:R-:W-:Y:S01]  /*8300*/  MUFU.EX2 R160, R160 ;  /* 0x000000a000a07308 */ /* 0x000fe20000000800 */
[-CC-:B------:R-:W-:Y:S01]  /*8310*/  FFMA.FTZ R170, R170, R13.reuse, -R216.reuse ;  /* 0x0000000daaaa7223 */ /* 0x180fe200000108d8 */
[----:B------:R-:W-:Y:S01]  /*8320*/  WARPGROUP.ARRIVE ;  /* 0x00000000000079c5 */ /* 0x000fe20000000000 */
[-CC-:B------:R-:W-:Y:S01]  /*8330*/  FFMA.FTZ R171, R171, R13.reuse, -R216.reuse ;  /* 0x0000000dabab7223 */ /* 0x180fe200000108d8 */
[-CC-:B------:R-:W-:Y:S01]  /*8340*/  FFMA.FTZ R174, R174, R13.reuse, -R216.reuse ;  /* 0x0000000daeae7223 */ /* 0x180fe200000108d8 */
[-C--:B------:R-:W-:Y:S01]  /*8350*/  FFMA.FTZ R175, R175, R13.reuse, -R216 ;  /* 0x0000000dafaf7223 */ /* 0x080fe200000108d8 */
[-C--:B------:R-:W-:Y:S01]  /*8360*/  FFMA.FTZ R181, R181, R13.reuse, -R212 ;  /* 0x0000000db5b57223 */ /* 0x080fe200000108d4 */
[-CC-:B------:R-:W-:Y:S01]  /*8370*/  FFMA.FTZ R178, R178, R13.reuse, -R216.reuse ;  /* 0x0000000db2b27223 */ /* 0x180fe200000108d8 */
[----:B------:R-:W-:Y:S01]  /*8380*/  HGMMA.64x256x16.F32.BF16 R24, R152, gdesc[UR8].tnspB, R24, gsb0 ;  /* 0x43e0000898187df0 */ /* 0x000fe20008001818 */
[----:B------:R-:W0:Y:S01]  /*8390*/  MUFU.EX2 R161, R161 ;  /* 0x000000a100a17308 */ /* 0x000e220000000800 */
[----:B------:R-:W-:Y:S01]  /*83a0*/  UIADD3 UR10, UR6, 0x80, URZ ;  /* 0x00000080060a7890 */ /* 0x000fe2000fffe03f */
[-CC-:B------:R-:W-:Y:S01]  /*83b0*/  FFMA.FTZ R179, R179, R13.reuse, -R216.reuse ;  /* 0x0000000db3b37223 */ /* 0x180fe200000108d8 */
[----:B------:R-:W-:Y:S01]  /*83c0*/  UMOV UR11, 0x40000040 ;  /* 0x40000040000b7882 */ /* 0x000fe20000000000 */
        /* <DEDUP_REMOVED lines=12> */
[----:B------:R-:W1:Y:S01]  /*8490*/  MUFU.EX2 R165, R165 ;  /* 0x000000a500a57308 */ /* 0x000e620000000800 */
        /* <DEDUP_REMOVED lines=8> */
[----:B------:R-:W-:Y:S01]  /*8520*/  FFMA.FTZ R201, R201, R0, R207 ;  /* 0x00000000c9c97223 */ /* 0x000fe200000100cf */
[----:B------:R-:W-:Y:S01]  /*8530*/  FFMA.FTZ R157, R157, R12, R211 ;  /* 0x0000000c9d9d7223 */ /* 0x000fe200000100d3 */
[----:B------:R-:W-:-:S02]  /*8540*/  @!P1 VIADD R213, R213, 0x32460 ;  /* 0x00032460d5d59836 */ /* 0x000fc40000000000 */
[----:B------:R-:W-:Y:S01]  /*8550*/  FADD.FTZ R208, R208, R201 ;  /* 0x000000c9d0d07221 */ /* 0x000fe20000010000 */
[----:B------:R-:W-:Y:S01]  /*8560*/  FADD.FTZ R157, R214, R157 ;  /* 0x0000009dd69d7221 */ /* 0x000fe20000010000 */
[----:B------:R-:W-:Y:S01]  /*8570*/  IMAD.MOV.U32 R201, RZ, RZ, R20 ;  /* 0x000000ffffc97224 */ /* 0x000fe200078e0014 */
[----:B------:R-:W3:Y:S01]  /*8580*/  MUFU.EX2 R163, R163 ;  /* 0x000000a300a37308 */ /* 0x000ee20000000800 */
[----:B------:R-:W-:Y:S01]  /*8590*/  FADD.FTZ R209, R209, R208 ;  /* 0x000000d0d1d17221 */ /* 0x000fe20000010000 */
[----:B------:R-:W-:Y:S01]  /*85a0*/  FADD.FTZ R158, R158, R157 ;  /* 0x0000009d9e9e7221 */ /* 0x000fe20000010000 */
[----:B------:R-:W-:Y:S02]  /*85b0*/  @!P1 PRMT R213, RZ, 0x654, R213 ;  /* 0x00000654ffd59816 */ /* 0x000fe400000000d5 */
[----:B------:R-:W-:Y:S01]  /*85c0*/  FADD.FTZ R209, R210, R209 ;  /* 0x000000d1d2d17221 */ /* 0x000fe20000010000 */
[----:B------:R-:W-:Y:S01]  /*85d0*/  FADD.FTZ R159, R159, R158 ;  /* 0x0000009e9f9f7221 */ /* 0x000fe20000010000 */
[----:B------:R-:W-:Y:S01]  /*85e0*/  IMAD.MOV.U32 R210, RZ, RZ, R21 ;  /* 0x000000ffffd27224 */ /* 0x000fe200078e0015 */
[----:B------:R-:W-:Y:S08]  /*85f0*/  MUFU.EX2 R166, R166 ;  /* 0x000000a600a67308 */ /* 0x000ff00000000800 */
        /* <DEDUP_REMOVED lines=120> */
.L_x_11372:
[----:B------:R-:W2:Y:S01]  /*8d80*/  SHFL.BFLY PT, R5, R12, 0x2, 0x1f ;  /* 0x0c401f000c057f89 */ /* 0x000ea200000e0000 */
[----:B------:R-:W-:Y:S01]  /*8d90*/  UIADD3 UR36, UR36, 0x1, URZ ;  /* 0x0000000124247890 */ /* 0x000fe2000fffe03f */
[----:B------:R3:W-:Y:S06]  /*8da0*/  BAR.ARV R156, 0x100 ;  /* 0x0004009c0000751d */ /* 0x0007ec0000002000 */
[----:B------:R-:W-:Y:S02]  /*8db0*/  UISETP.NE.AND UP0, UPT, UR36, 0x2, UPT ;  /* 0x000000022400788c */ /* 0x000fe4000bf05270 */
[----:B------:R-:W-:Y:S06]  /*8dc0*/  BAR.ARV 0x8, 0x120 ;  /* 0x0204800000007b1d */ /* 0x000fec0000002000 */
[----:B------:R-:W-:Y:S01]  /*8dd0*/  USEL UR4, URZ, 0x1, UP0 ;  /* 0x000000013f047887 */ /* 0x000fe20008000000 */
[----:B------:R-:W-:Y:S01]  /*8de0*/  PLOP3.LUT P0, PT, PT, PT, PT, 0x8, 0x0 ;  /* 0x000000000000781c */ /* 0x000fe20003f0e170 */
[----:B------:R-:W4:Y:S01]  /*8df0*/  SHFL.BFLY PT, R3, R0, 0x2, 0x1f ;  /* 0x0c401f0000037f89 */ /* 0x000f2200000e0000 */
[----:B------:R-:W-:Y:S01]  /*8e00*/  VIADD R221, R221, 0x1 ;  /* 0x00000001dddd7836 */ /* 0x000fe20000000000 */
[----:B------:R-:W-:Y:S01]  /*8e10*/  USEL UR36, UR36, URZ, UP0 ;  /* 0x0000003f24247287 */ /* 0x000fe20008000000 */
[----:B--2---:R-:W-:Y:S01]  /*8e20*/  FADD.FTZ R5, R5, R12 ;  /* 0x0000000c05057221 */ /* 0x004fe20000010000 */
[----:B------:R-:W-:-:S04]  /*8e30*/  ULOP3.LUT UR37, UR37, UR4, URZ, 0x3c, !UPT ;  /* 0x0000000425257292 */ /* 0x000fc8000f8e3c3f */
[----:B------:R-:W2:Y:S01]  /*8e40*/  SHFL.BFLY PT, R4, R5, 0x1, 0x1f ;  /* 0x0c201f0005047f89 */ /* 0x000ea200000e0000 */
[----:B----4-:R-:W-:Y:S01]  /*8e50*/  FADD.FTZ R3, R3, R0 ;  /* 0x0000000003037221 */ /* 0x010fe20000010000 */
[----:B------:R-:W-:-:S04]  /*8e60*/  IMAD.MOV.U32 R0, RZ, RZ, RZ ;  /* 0x000000ffff007224 */ /* 0x000fc800078e00ff */
[----:B------:R-:W4:Y:S01]  /*8e70*/  SHFL.BFLY PT, R2, R3, 0x1, 0x1f ;  /* 0x0c201f0003027f89 */ /* 0x000f2200000e0000 */
[----:B--2---:R-:W-:-:S05]  /*8e80*/  FADD.FTZ R6, R5, R4 ;  /* 0x0000000405067221 */ /* 0x004fca0000010000 */
[----:B------:R-:W-:-:S13]  /*8e90*/  FSETP.NE.FTZ.AND P2, PT, R6, RZ, PT ;  /* 0x000000ff0600720b */ /* 0x000fda0003f55000 */
[----:B------:R-:W2:Y:S01]  /*8ea0*/  @P2 MUFU.RCP R0, R6 ;  /* 0x0000000600002308 */ /* 0x000ea20000001000 */
[----:B----4-:R-:W-:Y:S01]  /*8eb0*/  FADD.FTZ R7, R3, R2 ;  /* 0x0000000203077221 */ /* 0x010fe20000010000 */
[----:B------:R-:W-:Y:S02]  /*8ec0*/  IMAD.MOV.U32 R2, RZ, RZ, RZ ;  /* 0x000000ffff027224 */ /* 0x000fe400078e00ff */
[----:B------:R-:W-:Y:S02]  /*8ed0*/  IMAD.MOV.U32 R3, RZ, RZ, -0x800000 ;  /* 0xff800000ff037424 */ /* 0x000fe400078e00ff */
[----:B------:R-:W-:Y:S02]  /*8ee0*/  FSETP.NE.FTZ.AND P1, PT, R7, RZ, PT ;  /* 0x000000ff0700720b */ /* 0x000fe40003f35000 */
[----:B------:R-:W4:Y:S01]  /*8ef0*/  @P2 MUFU.LG2 R6, R6 ;  /* 0x0000000600062308 */ /* 0x000f220000000c00 */
[-C--:B--2---:R-:W-:Y:S01]  /*8f00*/  FMUL.FTZ R8, R83, R0.reuse ;  /* 0x0000000053087220 */ /* 0x084fe20000410000 */
[-C--:B------:R-:W-:Y:S01]  /*8f10*/  FMUL.FTZ R12, R27, R0.reuse ;  /* 0x000000001b0c7220 */ /* 0x080fe20000410000 */
[----:B------:R-:W-:-:S08]  /*8f20*/  FMUL.FTZ R162, R35, R0 ;  /* 0x0000000023a27220 */ /* 0x000fd00000410000 */
[----:B------:R-:W2:Y:S01]  /*8f30*/  @P1 MUFU.LG2 R4, R7 ;  /* 0x0000000700041308 */ /* 0x000ea20000000c00 */
[C---:B------:R-:W-:Y:S01]  /*8f40*/  @P1 FMUL.FTZ R5, R13.reuse, 0.69314718246459960938 ;  /* 0x3f3172180d051820 */ /* 0x040fe20000410000 */
[----:B------:R-:W-:Y:S01]  /*8f50*/  @P2 FMUL.FTZ R13, R13, 0.69314718246459960938 ;  /* 0x3f3172180d0d2820 */ /* 0x000fe20000410000 */
[-C--:B------:R-:W-:Y:S01]  /*8f60*/  FMUL.FTZ R160, R43, R0.reuse ;  /* 0x000000002ba07220 */ /* 0x080fe20000410000 */
[-C--:B------:R-:W-:Y:S01]  /*8f70*/  FMUL.FTZ R158, R51, R0.reuse ;  /* 0x00000000339e7220 */ /* 0x080fe20000410000 */
[----:B----4-:R-:W-:Y:S01]  /*8f80*/  @P2 FMUL.FTZ R6, R6, 0.69314718246459960938 ;  /* 0x3f31721806062820 */ /* 0x010fe20000410000 */
[-C--:B---3--:R-:W-:Y:S01]  /*8f90*/  FMUL.FTZ R156, R59, R0.reuse ;  /* 0x000000003b9c7220 */ /* 0x088fe20000410000 */
[-C--:B------:R-:W-:Y:S01]  /*8fa0*/  FMUL.FTZ R154, R67, R0.reuse ;  /* 0x00000000439a7220 */ /* 0x080fe20000410000 */
[----:B------:R-:W3:Y:S01]  /*8fb0*/  @P1 MUFU.RCP R2, R7 ;  /* 0x0000000700021308 */ /* 0x000ee20000001000 */
        /* <DEDUP_REMOVED lines=125> */
.L_x_11350:
[----:B------:R-:W2:Y:S01]  /*9790*/  S2R R4, SR_CgaCtaId ;  /* 0x0000000000047919 */ /* 0x000ea20000008800 */
[----:B------:R-:W-:Y:S01]  /*97a0*/  MOV R151, 0x400 ;  /* 0x0000040000977802 */ /* 0x000fe20000000f00 */
[----:B------:R-:W-:Y:S01]  /*97b0*/  BSSY B0, `(.L_x_11382) ;  /* 0x00002b7000007945 */ /* 0x000fe20003800000 */
[----:B------:R-:W-:Y:S02]  /*97c0*/  BAR.SYNC.DEFER_BLOCKING 0x5, 0x120 ;  /* 0x0144800000007b1d */ /* 0x000fe40000010000 */
[----:B--2---:R-:W-:-:S05]  /*97d0*/  LEA R151, R4, R151, 0x18 ;  /* 0x0000009704977211 */ /* 0x004fca00078ec0ff */
[----:B------:R-:W2:Y:S02]  /*97e0*/  LDS.128 R4, [R151+0x324d0] ;  /* 0x0324d00097047984 */ /* 0x000ea40000000c00 */
[----:B--2---:R-:W-:Y:S02]  /*97f0*/  R2UR UR60, R5 ;  /* 0x00000000053c72ca */ /* 0x004fe400000e0000 */
[----:B------:R-:W-:Y:S01]  /*9800*/  R2UR UR5, R6 ;  /* 0x00000000060572ca */ /* 0x000fe200000e0000 */
[----:B------:R-:W-:Y:S06]  /*9810*/  BAR.ARV 0x4, 0x120 ;  /* 0x0104800000007b1d */ /* 0x000fec0000002000 */
[----:B------:R-:W-:Y:S08]  /*9820*/  @P0 BRA `(.L_x_11383) ;  /* 0x0000001c00980947 */ /* 0x000ff00003800000 */
[----:B------:R-:W2:Y:S01]  /*9830*/  S2R R6, SR_SWINHI ;  /* 0x0000000000067919 */ /* 0x000ea20000002f00 */
[----:B------:R-:W-:Y:S01]  /*9840*/  F2FP.BF16.F32.PACK_AB R24, R25, R24 ;  /* 0x000000181918723e */ /* 0x000fe200000010ff */
[----:B------:R-:W-:Y:S01]  /*9850*/  ULDC.64 UR6, c[0x0][0xce0] ;  /* 0x0003380000067ab9 */ /* 0x000fe20000000a00 */
[----:B------:R-:W-:Y:S01]  /*9860*/  F2FP.BF16.F32.PACK_AB R25, R12, R26 ;  /* 0x0000001a0c19723e */ /* 0x000fe200000010ff */
[----:B------:R-:W-:Y:S01]  /*9870*/  ULDC.64 UR8, c[0x0][0x208] ;  /* 0x0000820000087ab9 */ /* 0x000fe20000000a00 */
        /* <DEDUP_REMOVED lines=43> */
[----:B------:R-:W-:-:S02]  /*9b30*/  LOP3.LUT R16, R171, 0x380, RZ, 0xc0, !PT ;  /* 0x00000380ab107812 */ /* 0x000fc400078ec0ff */
[----:B------:R-:W-:Y:S02]  /*9b40*/  LOP3.LUT R94, R167, 0x380, RZ, 0xc0, !PT ;  /* 0x00000380a75e7812 */ /* 0x000fe400078ec0ff */
[----:B------:R-:W-:Y:S02]  /*9b50*/  SHF.R.U64 R11, R11, 0x3, RZ ;  /* 0x000000030b0b7819 */ /* 0x000fe400000012ff */
[----:B------:R-:W-:Y:S02]  /*9b60*/  LOP3.LUT R18, R173, 0x380, RZ, 0xc0, !PT ;  /* 0x00000380ad127812 */ /* 0x000fe400078ec0ff */
[----:B------:R-:W-:Y:S02]  /*9b70*/  LOP3.LUT R20, R175, 0x380, RZ, 0xc0, !PT ;  /* 0x00000380af147812 */ /* 0x000fe400078ec0ff */
[----:B------:R-:W-:Y:S02]  /*9b80*/  IADD3 R185, P0, R98, 0x8020, RZ ;  /* 0x0000802062b97810 */ /* 0x000fe40007f1e0ff */
[----:B------:R-:W-:-:S02]  /*9b90*/  SHF.R.U64 R14, R14, 0x3, RZ ;  /* 0x000000030e0e7819 */ /* 0x000fc400000012ff */
[----:B------:R-:W-:Y:S01]  /*9ba0*/  LOP3.LUT R22, R177, 0x380, RZ, 0xc0, !PT ;  /* 0x00000380b1167812 */ /* 0x000fe200078ec0ff */
[--C-:B------:R-:W-:Y:S01]  /*9bb0*/  IMAD.X R55, RZ, RZ, R99.reuse, P0 ;  /* 0x000000ffff377224 */ /* 0x100fe200000e0663 */
[----:B------:R-:W-:Y:S02]  /*9bc0*/  SHF.R.U64 R29, R12, 0x3, RZ ;  /* 0x000000030c1d7819 */ /* 0x000fe400000012ff */
[C---:B------:R-:W-:Y:S02]  /*9bd0*/  IADD3 R187, P4, R98.reuse, 0x8040, RZ ;  /* 0x0000804062bb7810 */ /* 0x040fe40007f9e0ff */
        /* <DEDUP_REMOVED lines=9> */
[----:B------:R-:W-:-:S02]  /*9c70*/  SHF.R.U64 R12, R94, 0x3, RZ ;  /* 0x000000035e0c7819 */ /* 0x000fc400000012ff */
[----:B------:R-:W-:Y:S01]  /*9c80*/  LOP3.LUT R98, R11, R98, RZ, 0x3c, !PT ;  /* 0x000000620b627212 */ /* 0x000fe200078e3cff */
[----:B------:R-:W-:Y:S01]  /*9c90*/  IMAD.X R11, RZ, RZ, R99, P2 ;  /* 0x000000ffff0b7224 */ /* 0x000fe200010e0663 */
[----:B------:R-:W-:Y:S02]  /*9ca0*/  SHF.R.U64 R18, R18, 0x3, RZ ;  /* 0x0000000312127819 */ /* 0x000fe400000012ff */
[----:B------:R-:W-:Y:S02]  /*9cb0*/  LOP3.LUT R38, R181, 0x380, RZ, 0xc0, !PT ;  /* 0x00000380b5267812 */ /* 0x000fe400078ec0ff */
[----:B------:R-:W-:Y:S02]  /*9cc0*/  SHF.R.U64 R20, R20, 0x3, RZ ;  /* 0x0000000314147819 */ /* 0x000fe400000012ff */
[----:B------:R-:W-:Y:S02]  /*9cd0*/  LOP3.LUT R46, R183, 0x380, RZ, 0xc0, !PT ;  /* 0x00000380b72e7812 */ /* 0x000fe400078ec0ff */
[----:B------:R-:W-:-:S02]  /*9ce0*/  LOP3.LUT R14, R14, R169, RZ, 0x3c, !PT ;  /* 0x000000a90e0e7212 */ /* 0x000fc400078e3cff */
[----:B------:R-:W-:Y:S02]  /*9cf0*/  SHF.R.U64 R22, R22, 0x3, RZ ;  /* 0x0000000316167819 */ /* 0x000fe400000012ff */
[----:B------:R-:W-:Y:S02]  /*9d00*/  LOP3.LUT R54, R185, 0x380, RZ, 0xc0, !PT ;  /* 0x00000380b9367812 */ /* 0x000fe400078ec0ff */
[----:B------:R-:W-:Y:S02]  /*9d10*/  LOP3.LUT R16, R16, R171, RZ, 0x3c, !PT ;  /* 0x000000ab10107212 */ /* 0x000fe400078e3cff */
[----:B------:R-:W-:Y:S02]  /*9d20*/  SHF.R.U64 R30, R30, 0x3, RZ ;  /* 0x000000031e1e7819 */ /* 0x000fe400000012ff */
[----:B------:R-:W-:Y:S02]  /*9d30*/  LOP3.LUT R62, R187, 0x380, RZ, 0xc0, !PT ;  /* 0x00000380bb3e7812 */ /* 0x000fe400078ec0ff */
[----:B------:R-:W-:-:S02]  /*9d40*/  LOP3.LUT R10, R12, R167, RZ, 0x3c, !PT ;  /* 0x000000a70c0a7212 */ /* 0x000fc400078e3cff */
[----:B------:R-:W-:Y:S02]  /*9d50*/  LOP3.LUT R18, R18, R173, RZ, 0x3c, !PT ;  /* 0x000000ad12127212 */ /* 0x000fe400078e3cff */
[----:B------:R-:W-:Y:S02]  /*9d60*/  SHF.R.U64 R38, R38, 0x3, RZ ;  /* 0x0000000326267819 */ /* 0x000fe400000012ff */
[----:B------:R-:W-:Y:S02]  /*9d70*/  LOP3.LUT R70, R189, 0x380, RZ, 0xc0, !PT ;  /* 0x00000380bd467812 */ /* 0x000fe400078ec0ff */
[----:B------:R-:W-:Y:S01]  /*9d80*/  MOV R98, R98 ;  /* 0x0000006200627202 */ /* 0x000fe20000000f00 */
[----:B------:R-:W-:Y:S01]  /*9d90*/  BAR.SYNC.DEFER_BLOCKING 0x1, 0x100 ;  /* 0x0044000000007b1d */ /* 0x000fe20000010000 */
[----:B------:R-:W-:Y:S02]  /*9da0*/  LOP3.LUT R20, R20, R175, RZ, 0x3c, !PT ;  /* 0x000000af14147212 */ /* 0x000fe400078e3cff */
[----:B------:R-:W-:-:S02]  /*9db0*/  SHF.R.U64 R46, R46, 0x3, RZ ;  /* 0x000000032e2e7819 */ /* 0x000fc400000012ff */
[----:B------:R-:W-:Y:S02]  /*9dc0*/  LOP3.LUT R78, R191, 0x380, RZ, 0xc0, !PT ;  /* 0x00000380bf4e7812 */ /* 0x000fe400078ec0ff */
[----:B------:R-:W-:Y:S02]  /*9dd0*/  LOP3.LUT R99, R166, 0x380, RZ, 0xc0, !PT ;  /* 0x00000380a6637812 */ /* 0x000fe400078ec0ff */
[----:B------:R-:W-:Y:S02]  /*9de0*/  LOP3.LUT R22, R22, R177, RZ, 0x3c, !PT ;  /* 0x000000b116167212 */ /* 0x000fe400078e3cff */
[----:B------:R-:W-:Y:S02]  /*9df0*/  SHF.R.U64 R54, R54, 0x3, RZ ;  /* 0x0000000336367819 */ /* 0x000fe400000012ff */
[----:B------:R-:W-:Y:S02]  /*9e00*/  MOV R14, R14 ;  /* 0x0000000e000e7202 */ /* 0x000fe40000000f00 */
[----:B------:R-:W-:-:S02]  /*9e10*/  LOP3.LUT R30, R30, R179, RZ, 0x3c, !PT ;  /* 0x000000b31e1e7212 */ /* 0x000fc400078e3cff */
[----:B------:R-:W-:Y:S02]  /*9e20*/  SHF.R.U64 R62, R62, 0x3, RZ ;  /* 0x000000033e3e7819 */ /* 0x000fe400000012ff */
[----:B------:R-:W-:Y:S02]  /*9e30*/  LOP3.LUT R94, R29, R6, RZ, 0x3c, !PT ;  /* 0x000000061d5e7212 */ /* 0x000fe400078e3cff */
[----:B------:R-:W-:Y:S02]  /*9e40*/  MOV R16, R16 ;  /* 0x0000001000107202 */ /* 0x000fe40000000f00 */
[----:B------:R-:W-:Y:S01]  /*9e50*/  LOP3.LUT R38, R38, R181, RZ, 0x3c, !PT ;  /* 0x000000b526267212 */ /* 0x000fe200078e3cff */
[----:B------:R2:W-:Y:S01]  /*9e60*/  STSM.16.M88.4 [R98], R24 ;  /* 0x0000001862007844 */ /* 0x0005e20000000200 */
[----:B------:R-:W-:Y:S02]  /*9e70*/  SHF.R.U64 R70, R70, 0x3, RZ ;  /* 0x0000000346467819 */ /* 0x000fe400000012ff */
[----:B------:R-:W-:Y:S01]  /*9e80*/  MOV R18, R18 ;  /* 0x0000001200127202 */ /* 0x000fe20000000f00 */
[----:B------:R3:W-:Y:S01]  /*9e90*/  STSM.16.M88.4 [R14], R32 ;  /* 0x000000200e007844 */ /* 0x0007e20000000200 */
[----:B------:R-:W-:-:S02]  /*9ea0*/  MOV R6, R10 ;  /* 0x0000000a00067202 */ /* 0x000fc40000000f00 */
[----:B------:R-:W-:Y:S01]  /*9eb0*/  LOP3.LUT R46, R46, R183, RZ, 0x3c, !PT ;  /* 0x000000b72e2e7212 */ /* 0x000fe200078e3cff */
[----:B------:R-:W4:Y:S01]  /*9ec0*/  LDC.64 R10, c[0x0][0xcd8] ;  /* 0x00033600ff0a7b82 */ /* 0x000f220000000a00 */
[----:B------:R-:W-:Y:S01]  /*9ed0*/  SHF.R.U64 R78, R78, 0x3, RZ ;  /* 0x000000034e4e7819 */ /* 0x000fe200000012ff */
[----:B------:R5:W-:Y:S01]  /*9ee0*/  STSM.16.M88.4 [R16], R40 ;  /* 0x0000002810007844 */ /* 0x000be20000000200 */
[----:B------:R-:W-:Y:S02]  /*9ef0*/  SHF.R.U64 R99, R99, 0x3, RZ ;  /* 0x0000000363637819 */ /* 0x000fe400000012ff */
[----:B------:R-:W-:Y:S01]  /*9f00*/  MOV R20, R20 ;  /* 0x0000001400147202 */ /* 0x000fe20000000f00 */
[----:B------:R0:W-:Y:S01]  /*9f10*/  STSM.16.M88.4 [R18], R48 ;  /* 0x0000003012007844 */ /* 0x0001e20000000200 */
[----:B------:R-:W-:Y:S02]  /*9f20*/  F2FP.BF16.F32.PACK_AB R59, R155, R59 ;  /* 0x0000003b9b3b723e */ /* 0x000fe400000010ff */
        /* <DEDUP_REMOVED lines=10> */
[----:B------:R-:W-:Y:S02]  /*9fd0*/  LOP3.LUT R62, R62, R187, RZ, 0x3c, !PT ;  /* 0x000000bb3e3e7212 */ /* 0x000fe400078e3cff */
[----:B------:R-:W-:Y:S02]  /*9fe0*/  MOV R30, R30 ;  /* 0x0000001e001e7202 */ /* 0x000fe40000000f00 */
[----:B------:R-:W-:Y:S02]  /*9ff0*/  F2FP.BF16.F32.PACK_AB R74, R77, R76 ;  /* 0x0000004c4d4a723e */ /* 0x000fe400000010ff */
[----:B------:R-:W-:Y:S01]  /*a000*/  F2FP.BF16.F32.PACK_AB R75, R9, R75 ;  /* 0x0000004b094b723e */ /* 0x000fe200000010ff */
[----:B------:R-:W-:Y:S01]  /*a010*/  IMAD.SHL.U32 R9, R206, 0x4, RZ ;  /* 0x00000004ce097824 */ /* 0x000fe200078e00ff */
[----:B------:R-:W-:-:S02]  /*a020*/  F2FP.BF16.F32.PACK_AB R81, R8, R82 ;  /* 0x000000520851723e */ /* 0x000fc400000010ff */
[----:B------:R-:W-:Y:S01]  /*a030*/  LOP3.LUT R70, R70, R189, RZ, 0x3c, !PT ;  /* 0x000000bd46467212 */ /* 0x000fe200078e3cff */
[----:B------:R0:W-:Y:S01]  /*a040*/  STSM.16.M88.4 [R30], R72 ;  /* 0x000000481e007844 */ /* 0x0001e20000000200 */
[----:B------:R-:W-:Y:S02]  /*a050*/  MOV R38, R38 ;  /* 0x0000002600267202 */ /* 0x000fe40000000f00 */
        /* <DEDUP_REMOVED lines=15> */
[----:B--2---:R-:W-:Y:S02]  /*a150*/  F2FP.BF16.F32.PACK_AB R98, R101, R100 ;  /* 0x000000646562723e */ /* 0x004fe400000010ff */
        /* <DEDUP_REMOVED lines=31> */
[----:B------:R-:W-:Y:S01]  /*a350*/  MOV R12, R12 ;  /* 0x0000000c000c7202 */ /* 0x000fe20000000f00 */
[----:B------:R0:W-:Y:S01]  /*a360*/  STSM.16.M88.4 [R6], R136 ;  /* 0x0000008806007844 */ /* 0x0001e20000000200 */
[----:B------:R-:W-:-:S02]  /*a370*/  F2FP.BF16.F32.PACK_AB R146, R149, R148 ;  /* 0x000000949592723e */ /* 0x000fc400000010ff */
[----:B------:R-:W-:Y:S02]  /*a380*/  F2FP.BF16.F32.PACK_AB R147, R0, R150 ;  /* 0x000000960093723e */ /* 0x000fe400000010ff */
[----:B------:R-:W-:Y:S02]  /*a390*/  ISETP.NE.U32.AND P2, PT, RZ, UR6, PT ;  /* 0x00000006ff007c0c */ /* 0x000fe4000bf45070 */
[----:B----4-:R-:W-:Y:S01]  /*a3a0*/  ISETP.NE.U32.AND P3, PT, R10, RZ, PT ;  /* 0x000000ff0a00720c */ /* 0x010fe20003f65070 */
[----:B------:R0:W-:Y:S01]  /*a3b0*/  STSM.16.M88.4 [R12], R144 ;  /* 0x000000900c007844 */ /* 0x0001e20000000200 */
[----:B------:R-:W-:Y:S01]  /*a3c0*/  BAR.SYNC.DEFER_BLOCKING 0x1, 0x100 ;  /* 0x0044000000007b1d */ /* 0x000fe20000010000 */
[----:B------:R-:W-:Y:S02]  /*a3d0*/  ISETP.NE.AND.EX P2, PT, RZ, UR7, PT, P2 ;  /* 0x00000007ff007c0c */ /* 0x000fe4000bf45320 */
[----:B---3--:R-:W-:Y:S02]  /*a3e0*/  SHF.L.U64.HI R14, R206, 0x2, R218 ;  /* 0x00000002ce0e7819 */ /* 0x008fe400000102da */
[----:B------:R-:W-:-:S02]  /*a3f0*/  IADD3 R10, P0, R9, R10, RZ ;  /* 0x0000000a090a7210 */ /* 0x000fc40007f1e0ff */
[----:B------:R-:W-:-:S03]  /*a400*/  ISETP.NE.AND.EX P3, PT, R11, RZ, PT, P3 ;  /* 0x000000ff0b00720c */ /* 0x000fc60003f65330 */
[----:B------:R-:W-:-:S04]  /*a410*/  IMAD.X R11, R14, 0x1, R11, P0 ;  /* 0x000000010e0b7824 */ /* 0x000fc800000e060b */
[----:B------:R-:W-:-:S04]  /*a420*/  @P2 IADD3 R8, P0, R9, UR6, RZ ;  /* 0x0000000609082c10 */ /* 0x000fc8000ff1e0ff */
[----:B------:R-:W-:Y:S02]  /*a430*/  @P2 IADD3.X R9, R14, UR7, RZ, P0, !PT ;  /* 0x000000070e092c10 */ /* 0x000fe400087fe4ff */
[----:B------:R-:W2:Y:S04]  /*a440*/  @P3 LDG.E R0, desc[UR8][R10.64] ;  /* 0x000000080a003981 */ /* 0x000ea8000c1e1900 */
[----:B------:R-:W3:Y:S01]  /*a450*/  @P2 LDG.E R8, desc[UR8][R8.64] ;  /* 0x0000000808082981 */ /* 0x000ee2000c1e1900 */
[----:B------:R-:W-:Y:S01]  /*a460*/  IMAD R13, R202, 0x40, R200 ;  /* 0x00000040ca0d7824 */ /* 0x000fe200078e02c8 */
[----:B------:R-:W-:Y:S01]  /*a470*/  UMOV UR4, URZ ;  /* 0x0000003f00047c82 */ /* 0x000fe20008000000 */
[----:B------:R-:W-:Y:S02]  /*a480*/  ULDC UR10, c[0x0][0xb88] ;  /* 0x0002e200000a7ab9 */ /* 0x000fe40000000800 */
[----:B------:R-:W-:-:S03]  /*a490*/  IMAD.WIDE R4, R13, 0x2, R4 ;  /* 0x000000020d047825 */ /* 0x000fc600078e0204 */
[C---:B------:R-:W-:Y:S02]  /*a4a0*/  IADD3 R17, P0, R4.reuse, 0x1000, RZ ;  /* 0x0000100004117810 */ /* 0x040fe40007f1e0ff */
[----:B------:R-:W-:Y:S02]  /*a4b0*/  IADD3 R13, P1, R4, 0x2000, RZ ;  /* 0x00002000040d7810 */ /* 0x000fe40007f3e0ff */
[----:B-----5:R-:W-:Y:S02]  /*a4c0*/  LOP3.LUT R16, R17, 0x380, RZ, 0xc0, !PT ;  /* 0x0000038011107812 */ /* 0x020fe400078ec0ff */
        /* <DEDUP_REMOVED lines=10> */
.L_x_11384:
[----:B------:R-:W-:Y:S01]  /*a570*/  R2UR UR16, R219 ;  /* 0x00000000db1072ca */ /* 0x000fe200000e0000 */
[----:B------:R-:W-:Y:S01]  /*a580*/  ULDC.64 UR12, c[0x0][0xc70] ;  /* 0x00031c00000c7ab9 */ /* 0x000fe20000000a00 */
[----:B------:R-:W-:Y:S01]  /*a590*/  USHF.R.S32.HI UR9, URZ, 0x1f, UR4 ;  /* 0x0000001f3f097899 */ /* 0x000fe20008011404 */
[----:B------:R-:W-:Y:S01]  /*a5a0*/  R2UR UR15, R220 ;  /* 0x00000000dc0f72ca */ /* 0x000fe200000e0000 */
[----:B------:R-:W-:Y:S01]  /*a5b0*/  UMOV UR8, UR4 ;  /* 0x0000000400087c82 */ /* 0x000fe20008000000 */
[----:B------:R-:W-:Y:S01]  /*a5c0*/  IADD3 R11, P2, R4, 0x3000, RZ ;  /* 0x00003000040b7810 */ /* 0x000fe20007f5e0ff */
[----:B------:R-:W-:Y:S01]  /*a5d0*/  ULDC.64 UR18, c[0x0][0x208] ;  /* 0x0000820000127ab9 */ /* 0x000fe20000000a00 */
[----:B------:R-:W-:Y:S02]  /*a5e0*/  SEL R73, R206, RZ, !P3 ;  /* 0x000000ffce497207 */ /* 0x000fe40005800000 */
[----:B------:R-:W-:Y:S02]  /*a5f0*/  SEL R218, R218, RZ, !P3 ;  /* 0x000000ffdada7207 */ /* 0x000fe40005800000 */
[----:B------:R-:W-:-:S02]  /*a600*/  LOP3.LUT R10, R11, 0x380, RZ, 0xc0, !PT ;  /* 0x000003800b0a7812 */ /* 0x000fc400078ec0ff */
[----:B------:R-:W-:Y:S01]  /*a610*/  USHF.R.S32.HI UR14, URZ, 0x1f, UR16 ;  /* 0x0000001f3f0e7899 */ /* 0x000fe20008011410 */
[----:B------:R-:W-:Y:S01]  /*a620*/  LOP3.LUT R12, R13, 0x380, RZ, 0xc0, !PT ;  /* 0x000003800d0c7812 */ /* 0x000fe200078ec0ff */
[----:B------:R-:W-:Y:S01]  /*a630*/  UIMAD.WIDE.U32 UR6, UR16, UR12, UR8 ;  /* 0x0000000c100672a5 */ /* 0x000fe2000f8e0008 */
[----:B------:R-:W-:Y:S01]  /*a640*/  IMAD.U32 R6, RZ, RZ, UR15 ;  /* 0x0000000fff067e24 */ /* 0x000fe2000f8e00ff */
[----:B------:R-:W-:Y:S01]  /*a650*/  UIMAD UR11, UR14, UR12, URZ ;  /* 0x0000000c0e0b72a4 */ /* 0x000fe2000f8e023f */
[----:B------:R-:W-:Y:S02]  /*a660*/  SHF.R.U64 R10, R10, 0x3, RZ ;  /* 0x000000030a0a7819 */ /* 0x000fe400000012ff */
[----:B------:R-:W-:Y:S01]  /*a670*/  IMAD R15, R6, 0x80, R205 ;  /* 0x00000080060f7824 */ /* 0x000fe200078e02cd */
[----:B------:R-:W-:Y:S01]  /*a680*/  UIMAD UR8, UR16, UR13, UR11 ;  /* 0x0000000d100872a4 */ /* 0x000fe2000f8e020b */
[----:B------:R-:W-:Y:S01]  /*a690*/  IMAD.U32 R9, RZ, RZ, UR7 ;  /* 0x00000007ff097e24 */ /* 0x000fe2000f8e00ff */
[----:B------:R-:W-:Y:S01]  /*a6a0*/  LOP3.LUT R10, R10, R11, RZ, 0x3c, !PT ;  /* 0x0000000b0a0a7212 */ /* 0x000fe200078e3cff */
[----:B------:R-:W-:Y:S01]  /*a6b0*/  IMAD.U32 R8, RZ, RZ, UR6 ;  /* 0x00000006ff087e24 */ /* 0x000fe2000f8e00ff */
[----:B------:R-:W-:Y:S01]  /*a6c0*/  UIADD3 UR8, UR7, UR8, URZ ;  /* 0x0000000807087290 */ /* 0x000fe2000fffe03f */
[----:B------:R-:W-:Y:S01]  /*a6d0*/  SHF.R.S32.HI R11, RZ, 0x1f, R15 ;  /* 0x0000001fff0b7819 */ /* 0x000fe2000001140f */
[----:B------:R-:W-:Y:S01]  /*a6e0*/  ULDC.64 UR12, c[0x0][0xba0] ;  /* 0x0002e800000c7ab9 */ /* 0x000fe20000000a00 */
[----:B------:R-:W-:Y:S01]  /*a6f0*/  ULDC.64 UR6, c[0x0][0xc78] ;  /* 0x00031e0000067ab9 */ /* 0x000fe20000000a00 */
[----:B------:R-:W-:Y:S01]  /*a700*/  SHF.R.U64 R16, R16, 0x3, RZ ;  /* 0x0000000310107819 */ /* 0x000fe200000012ff */
[----:B------:R-:W-:Y:S01]  /*a710*/  IMAD R0, R218, UR6, RZ ;  /* 0x00000006da007c24 */ /* 0x000fe2000f8e02ff */
[----:B------:R-:W-:Y:S01]  /*a720*/  SHF.R.U64 R12, R12, 0x3, RZ ;  /* 0x000000030c0c7819 */ /* 0x000fe200000012ff */
[----:B------:R-:W-:Y:S01]  /*a730*/  IMAD.U32 R9, RZ, RZ, UR8 ;  /* 0x00000008ff097e24 */ /* 0x000fe2000f8e00ff */
[----:B------:R-:W-:Y:S01]  /*a740*/  LOP3.LUT R16, R16, R17, RZ, 0x3c, !PT ;  /* 0x0000001110107212 */ /* 0x000fe200078e3cff */
[C---:B------:R-:W-:Y:S01]  /*a750*/  IMAD R6, R73.reuse, UR7, R0 ;  /* 0x0000000749067c24 */ /* 0x040fe2000f8e0200 */
[C---:B------:R-:W-:Y:S01]  /*a760*/  IADD3 R57, P6, R4.reuse, 0x4000, RZ ;  /* 0x0000400004397810 */ /* 0x040fe20007fde0ff */
[----:B------:R-:W-:Y:S01]  /*a770*/  IMAD.WIDE.U32 R8, R73, UR6, R8 ;  /* 0x0000000649087c25 */ /* 0x000fe2000f8e0008 */
[----:B------:R-:W-:Y:S01]  /*a780*/  ULDC.64 UR6, c[0x0][0xc40] ;  /* 0x0003100000067ab9 */ /* 0x000fe20000000a00 */
[----:B------:R-:W-:-:S02]  /*a790*/  IADD3 R41, P5, R4, 0x5000, RZ ;  /* 0x0000500004297810 */ /* 0x000fc40007fbe0ff */
[----:B------:R-:W-:Y:S01]  /*a7a0*/  IMAD.X R17, RZ, RZ, R5, P0 ;  /* 0x000000ffff117224 */ /* 0x000fe200000e0605 */
[----:B------:R-:W-:Y:S02]  /*a7b0*/  IADD3 R0, P3, R15, R8, RZ ;  /* 0x000000080f007210 */ /* 0x000fe40007f7e0ff */
[----:B------:R-:W-:Y:S02]  /*a7c0*/  IADD3 R65, P0, R4, 0x8000, RZ ;  /* 0x0000800004417810 */ /* 0x000fe40007f1e0ff */
[----:B------:R-:W-:Y:S02]  /*a7d0*/  IADD3.X R11, R11, R9, R6, P3, !PT ;  /* 0x000000090b0b7210 */ /* 0x000fe40001ffe406 */
[----:B------:R-:W-:Y:S02]  /*a7e0*/  LEA R26, P3, R0, UR6, 0x2 ;  /* 0x00000006001a7c11 */ /* 0x000fe4000f8610ff */
[----:B------:R-:W-:Y:S02]  /*a7f0*/  IADD3 R29, P4, R4, 0x6000, RZ ;  /* 0x00006000041d7810 */ /* 0x000fe40007f9e0ff */
[----:B------:R-:W-:Y:S01]  /*a800*/  LEA.HI.X R27, R0, UR7, R11, 0x2, P3 ;  /* 0x00000007001b7c11 */ /* 0x000fe200098f140b */
[--C-:B------:R-:W-:Y:S01]  /*a810*/  IMAD.X R11, RZ, RZ, R5.reuse, P2 ;  /* 0x000000ffff0b7224 */ /* 0x100fe200010e0605 */
[----:B------:R-:W-:Y:S01]  /*a820*/  IADD3 R21, P3, R4, 0x7000, RZ ;  /* 0x0000700004157810 */ /* 0x000fe20007f7e0ff */
[----:B------:R-:W-:Y:S01]  /*a830*/  VIADD R0, R15, 0x8 ;  /* 0x000000080f007836 */ /* 0x000fe20000000000 */
        /* <DEDUP_REMOVED lines=44> */
[----:B------:R-:W-:-:S02]  /*ab00*/  ISETP.GE.OR P0, PT, R0, UR10, P0 ;  /* 0x0000000a00007c0c */ /* 0x000fc40008706670 */
[----:B------:R-:W-:Y:S01]  /*ab10*/  LOP3.LUT R0, R9, 0x380, RZ, 0xc0, !PT ;  /* 0x0000038009007812 */ /* 0x000fe200078ec0ff */
[----:B------:R-:W-:Y:S01]  /*ab20*/  @!P1 STG.E desc[UR18][R26.64], R2 ;  /* 0x000000021a009986 */ /* 0x000fe2000c101912 */
[----:B------:R-:W-:Y:S02]  /*ab30*/  LOP3.LUT R15, R4, 0x380, RZ, 0xc0, !PT ;  /* 0x00000380040f7812 */ /* 0x000fe400078ec0ff */
[----:B------:R-:W-:Y:S02]  /*ab40*/  SHF.R.U64 R24, R24, 0x3, RZ ;  /* 0x0000000318187819 */ /* 0x000fe400000012ff */
[----:B------:R-:W-:Y:S02]  /*ab50*/  SHF.R.U64 R68, R68, 0x3, RZ ;  /* 0x0000000344447819 */ /* 0x000fe400000012ff */
[----:B------:R-:W-:Y:S02]  /*ab60*/  SHF.R.U64 R60, R60, 0x3, RZ ;  /* 0x000000033c3c7819 */ /* 0x000fe400000012ff */
[----:B------:R-:W-:Y:S01]  /*ab70*/  SHF.R.U64 R48, R48, 0x3, RZ ;  /* 0x0000000330307819 */ /* 0x000fe200000012ff */
[----:B------:R0:W-:Y:S01]  /*ab80*/  @!P0 STG.E desc[UR18][R26.64+0x20], R3 ;  /* 0x000020031a008986 */ /* 0x0001e2000c101912 */
[----:B------:R-:W-:-:S02]  /*ab90*/  SHF.R.U64 R0, R0, 0x3, RZ ;  /* 0x0000000300007819 */ /* 0x000fc400000012ff */
[----:B------:R-:W-:Y:S01]  /*aba0*/  SHF.R.U64 R15, R15, 0x3, RZ ;  /* 0x000000030f0f7819 */ /* 0x000fe200000012ff */
[----:B------:R-:W5:Y:S01]  /*abb0*/  LD.E.128 R16, desc[UR18][R16.64] ;  /* 0x0000001210107980 */ /* 0x000f62000c101d00 */
        /* <DEDUP_REMOVED lines=10> */
[----:B------:R-:W-:Y:S01]  /*ac60*/  LOP3.LUT R4, R15, R4, RZ, 0x3c, !PT ;  /* 0x000000040f047212 */ /* 0x000fe200078e3cff */
[----:B------:R-:W-:-:S02]  /*ac70*/  UIMAD UR6, UR9, UR12, URZ ;  /* 0x0000000c090672a4 */ /* 0x000fc4000f8e023f */
        /* <DEDUP_REMOVED lines=14> */
[----:B------:R-:W5:Y:S01]  /*ad60*/  LD.E.128 R32, desc[UR18][R32.64] ;  /* 0x0000001220207980 */ /* 0x000f62000c101d00 */
[----:B------:R-:W-:Y:S01]  /*ad70*/  IMAD.U32 R3, RZ, RZ, UR12 ;  /* 0x0000000cff037e24 */ /* 0x000fe2000f8e00ff */
[----:B------:R-:W-:Y:S01]  /*ad80*/  UIMAD UR10, UR15, -0x80, UR10 ;  /* 0xffffff800f0a78a4 */ /* 0x000fe2000f8e020a */
        /* <DEDUP_REMOVED lines=8> */
[----:B------:R-:W-:Y:S02]  /*ae10*/  ULDC.64 UR8, c[0x0][0xbe0] ;  /* 0x0002f80000087ab9 */ /* 0x000fe40000000a00 */
[----:B------:R-:W-:Y:S02]  /*ae20*/  UIMAD UR4, UR14, UR8, URZ ;  /* 0x000000080e0472a4 */ /* 0x000fe4000f8e023f */
[----:B--2---:R-:W-:Y:S01]  /*ae30*/  IMAD.U32 R5, RZ, RZ, UR8 ;  /* 0x00000008ff057e24 */ /* 0x004fe2000f8e00ff */
[C---:B------:R-:W-:Y:S01]  /*ae40*/  ISETP.GE.AND P3, PT, R202.reuse, UR10, PT ;  /* 0x0000000aca007c0c */ /* 0x040fe2000bf66270 */
[----:B------:R-:W-:Y:S01]  /*ae50*/  VIADD R3, R3, UR6 ;  /* 0x0000000603037c36 */ /* 0x000fe20008000000 */
[----:B------:R-:W-:Y:S01]  /*ae60*/  UIMAD UR4, UR16, UR9, UR4 ;  /* 0x00000009100472a4 */ /* 0x000fe2000f8e0204 */
[----:B------:R-:W-:Y:S01]  /*ae70*/  VIADD R0, R202, 0x20 ;  /* 0x00000020ca007836 */ /* 0x000fe20000000000 */
[----:B------:R-:W-:Y:S01]  /*ae80*/  ULDC.64 UR6, c[0x0][0xbe8] ;  /* 0x0002fa0000067ab9 */ /* 0x000fe20000000a00 */
[----:B------:R-:W-:-:S04]  /*ae90*/  IMAD.WIDE.U32 R2, R5, UR16, R2 ;  /* 0x0000001005027c25 */ /* 0x000fc8000f8e0002 */
[----:B------:R-:W-:Y:S01]  /*aea0*/  VIADD R151, R151, 0x32420 ;  /* 0x0003242097977836 */ /* 0x000fe20000000000 */
[----:B------:R-:W-:Y:S01]  /*aeb0*/  ISETP.GE.AND P0, PT, R0, UR10, PT ;  /* 0x0000000a00007c0c */ /* 0x000fe2000bf06270 */
[----:B------:R-:W-:Y:S02]  /*aec0*/  VIADD R5, R202, 0x60 ;  /* 0x00000060ca057836 */ /* 0x000fe40000000000 */
[----:B------:R-:W-:Y:S01]  /*aed0*/  IMAD R0, R218, UR6, RZ ;  /* 0x00000006da007c24 */ /* 0x000fe2000f8e02ff */
[----:B------:R-:W-:Y:S01]  /*aee0*/  PRMT R151, RZ, 0x654, R151 ;  /* 0x00000654ff977816 */ /* 0x000fe20000000097 */
[----:B------:R-:W-:Y:S01]  /*aef0*/  VIADD R3, R3, UR4 ;  /* 0x0000000403037c36 */ /* 0x000fe20008000000 */
[----:B------:R-:W-:Y:S01]  /*af00*/  ISETP.GE.AND P2, PT, R5, UR10, PT ;  /* 0x0000000a05007c0c */ /* 0x000fe2000bf46270 */
[----:B------:R-:W-:Y:S01]  /*af10*/  VIADD R4, R202, 0x40 ;  /* 0x00000040ca047836 */ /* 0x000fe20000000000 */
[----:B------:R-:W-:Y:S01]  /*af20*/  SHF.R.S32.HI R203, RZ, 0x1f, R202 ;  /* 0x0000001fffcb7819 */ /* 0x000fe200000114ca */
[C---:B------:R-:W-:Y:S01]  /*af30*/  IMAD R75, R73.reuse, UR7, R0 ;  /* 0x00000007494b7c24 */ /* 0x040fe2000f8e0200 */
[----:B0-----:R0:W-:Y:S01]  /*af40*/  SYNCS.ARRIVE.TRANS64.RED.A1T0 RZ, [R151+URZ], RZ ;  /* 0x000000ff97ff79a7 */ /* 0x0011e2000810043f */
[----:B------:R-:W-:Y:S01]  /*af50*/  IMAD.U32 R5, RZ, RZ, UR15 ;  /* 0x0000000fff057e24 */ /* 0x000fe2000f8e00ff */
[----:B------:R-:W-:Y:S01]  /*af60*/  BSSY B1, `(.L_x_11385) ;  /* 0x000001d000017945 */ /* 0x000fe20003800000 */
[----:B------:R-:W-:Y:S01]  /*af70*/  IMAD.WIDE.U32 R72, R73, UR6, R2 ;  /* 0x0000000649487c25 */ /* 0x000fe2000f8e0002 */
[----:B------:R-:W-:-:S03]  /*af80*/  ISETP.GE.AND P1, PT, R4, UR10, PT ;  /* 0x0000000a04007c0c */ /* 0x000fc6000bf26270 */
[----:B------:R-:W-:-:S04]  /*af90*/  IMAD.WIDE R4, R5, 0x80, R202 ;  /* 0x0000008005047825 */ /* 0x000fc800078e02ca */
[----:B------:R-:W-:Y:S01]  /*afa0*/  IMAD.IADD R77, R73, 0x1, R75 ;  /* 0x00000001494d7824 */ /* 0x000fe200078e024b */
[----:B0-----:R-:W-:Y:S06]  /*afb0*/  @P3 BRA `(.L_x_11386) ;  /* 0x00000000005c3947 */ /* 0x001fec0003800000 */
[----:B------:R-:W-:Y:S01]  /*afc0*/  ULDC.64 UR6, c[0x0][0xbd8] ;  /* 0x0002f60000067ab9 */ /* 0x000fe20000000a00 */
[----:B------:R-:W-:Y:S01]  /*afd0*/  IMAD.MOV.U32 R2, RZ, RZ, R72 ;  /* 0x000000ffff027224 */ /* 0x000fe200078e0048 */
[----:B------:R-:W-:Y:S01]  /*afe0*/  ULDC UR4, c[0x0][0xb8c] ;  /* 0x0002e30000047ab9 */ /* 0x000fe20000000800 */
[----:B------:R-:W-:Y:S01]  /*aff0*/  IMAD R75, R5, UR6, RZ ;  /* 0x00000006054b7c24 */ /* 0x000fe2000f8e02ff */
[C---:B------:R-:W-:Y:S01]  /*b000*/  ISETP.GE.AND P4, PT, R200.reuse, UR4, PT ;  /* 0x00000004c8007c0c */ /* 0x040fe2000bf86270 */
[----:B------:R-:W-:Y:S01]  /*b010*/  IMAD.MOV.U32 R3, RZ, RZ, R77 ;  /* 0x000000ffff037224 */ /* 0x000fe200078e004d */
[----:B------:R-:W-:Y:S01]  /*b020*/  ULDC.64 UR8, c[0x0][0x208] ;  /* 0x0000820000087ab9 */ /* 0x000fe20000000a00 */
        /* <DEDUP_REMOVED lines=16> */
.L_x_11386:
[----:B------:R-:W-:Y:S05]  /*b130*/  BSYNC B1 ;  /* 0x0000000000017941 */ /* 0x000fea0003800000 */
.L_x_11385:
        /* <DEDUP_REMOVED lines=13> */
[----:B------:R-:W-:Y:S01]  /*b210*/  IMAD R0, R0, UR6, RZ ;  /* 0x0000000600007c24 */ /* 0x000fe2000f8e02ff */
[----:B------:R-:W-:Y:S01]  /*b220*/  ULDC.64 UR8, c[0x0][0x208] ;  /* 0x0000820000087ab9 */ /* 0x000fe20000000a00 */
[----:B------:R-:W-:-:S02]  /*b230*/  VIADD R6, R200, 0xc0 ;  /* 0x000000c0c8067836 */ /* 0x000fc40000000000 */
        /* <DEDUP_REMOVED lines=11> */
.L_x_11388:
[----:B------:R-:W-:Y:S05]  /*b2f0*/  BSYNC B1 ;  /* 0x0000000000017941 */ /* 0x000fea0003800000 */
.L_x_11387:
[----:B------:R-:W-:Y:S04]  /*b300*/  BSSY B1, `(.L_x_11389) ;  /* 0x000001b000017945 */ /* 0x000fe80003800000 */
[----:B------:R-:W-:Y:S05]  /*b310*/  @P1 BRA `(.L_x_11390) ;  /* 0x0000000000641947 */ /* 0x000fea0003800000 */
[----:B--2--5:R-:W-:Y:S01]  /*b320*/  IADD3 R17, P0, R4, 0x40, RZ ;  /* 0x0000004004117810 */ /* 0x024fe20007f1e0ff */
        /* <DEDUP_REMOVED lines=24> */
.L_x_11390:
[----:B------:R-:W-:Y:S05]  /*b4b0*/  BSYNC B1 ;  /* 0x0000000000017941 */ /* 0x000fea0003800000 */
.L_x_11389:
[----:B------:R-:W-:Y:S05]  /*b4c0*/  @P2 BRA `(.L_x_11391) ;  /* 0x0000000c00942947 */ /* 0x000fea0003800000 */
[----:B---3-5:R-:W-:Y:S01]  /*b4d0*/  IADD3 R13, P0, R4, 0x60, RZ ;  /* 0x00000060040d7810 */ /* 0x028fe20007f1e0ff */
[----:B------:R-:W-:Y:S01]  /*b4e0*/  VIADD R0, R200, 0x40 ;  /* 0x00000040c8007836 */ /* 0x000fe20000000000 */
[----:B------:R-:W-:Y:S01]  /*b4f0*/  ULDC.64 UR6, c[0x0][0xbd8] ;  /* 0x0002f60000067ab9 */ /* 0x000fe20000000a00 */
[----:B------:R-:W-:Y:S01]  /*b500*/  IMAD.MOV.U32 R2, RZ, RZ, R72 ;  /* 0x000000ffff027224 */ /* 0x000fe200078e0048 */
[----:B------:R-:W-:Y:S01]  /*b510*/  ULDC UR4, c[0x0][0xb8c] ;  /* 0x0002e30000047ab9 */ /* 0x000fe20000000800 */
[----:B------:R-:W-:Y:S01]  /*b520*/  IMAD.X R4, RZ, RZ, R5, P0 ;  /* 0x000000ffff047224 */ /* 0x000fe200000e0605 */
        /* <DEDUP_REMOVED lines=19> */
[----:B------:R-:W-:Y:S02]  /*b660*/  ULDC.64 UR6, c[0x0][0x208] ;  /* 0x0000820000067ab9 */ /* 0x000fe40000000a00 */
[----:B------:R4:W-:Y:S01]  /*b670*/  STG.E.128 desc[UR6][R4.64+0x180], R32 ;  /* 0x0001802004007986 */ /* 0x0009e2000c101d06 */
[----:B------:R-:W-:Y:S05]  /*b680*/  BRA `(.L_x_11391) ;  /* 0x0000000c00247947 */ /* 0x000fea0003800000 */
.L_x_11383:
[----:B------:R-:W2:Y:S01]  /*b690*/  LDC.64 R4, c[0x0][0xcd8] ;  /* 0x00033600ff047b82 */ /* 0x000ea20000000a00 */
[----:B------:R-:W-:Y:S01]  /*b6a0*/  ULDC.64 UR6, c[0x0][0xce0] ;  /* 0x0003380000067ab9 */ /* 0x000fe20000000a00 */
[C---:B------:R-:W-:Y:S01]  /*b6b0*/  IMAD.SHL.U32 R3, R206.reuse, 0x4, RZ ;  /* 0x00000004ce037824 */ /* 0x040fe200078e00ff */
[----:B------:R-:W-:Y:S01]  /*b6c0*/  ISETP.NE.U32.AND P0, PT, RZ, UR6, PT ;  /* 0x00000006ff007c0c */ /* 0x000fe2000bf05070 */
[----:B------:R-:W-:Y:S01]  /*b6d0*/  ULDC.64 UR8, c[0x0][0x208] ;  /* 0x0000820000087ab9 */ /* 0x000fe20000000a00 */
[----:B------:R-:W-:Y:S02]  /*b6e0*/  SHF.L.U64.HI R0, R206, 0x2, R218 ;  /* 0x00000002ce007819 */ /* 0x000fe400000102da */
[----:B------:R-:W-:-:S13]  /*b6f0*/  ISETP.NE.AND.EX P1, PT, RZ, UR7, PT, P0 ;  /* 0x00000007ff007c0c */ /* 0x000fda000bf25300 */
[C---:B------:R-:W-:Y:S02]  /*b700*/  @P1 IADD3 R2, P3, R3.reuse, UR6, RZ ;  /* 0x0000000603021c10 */ /* 0x040fe4000ff7e0ff */
[----:B--2---:R-:W-:Y:S02]  /*b710*/  ISETP.NE.U32.AND P0, PT, R4, RZ, PT ;  /* 0x000000ff0400720c */ /* 0x004fe40003f05070 */
[----:B------:R-:W-:Y:S02]  /*b720*/  IADD3 R4, P2, R3, R4, RZ ;  /* 0x0000000403047210 */ /* 0x000fe40007f5e0ff */
[C---:B------:R-:W-:Y:S02]  /*b730*/  @P1 IADD3.X R3, R0.reuse, UR7, RZ, P3, !PT ;  /* 0x0000000700031c10 */ /* 0x040fe40009ffe4ff */
[----:B------:R-:W-:Y:S01]  /*b740*/  ISETP.NE.AND.EX P0, PT, R5, RZ, PT, P0 ;  /* 0x000000ff0500720c */ /* 0x000fe20003f05300 */
[----:B------:R-:W-:Y:S02]  /*b750*/  IMAD.MOV.U32 R9, RZ, RZ, RZ ;  /* 0x000000ffff097224 */ /* 0x000fe400078e00ff */
[----:B------:R-:W2:Y:S01]  /*b760*/  @P1 LDG.E R2, desc[UR8][R2.64] ;  /* 0x0000000802021981 */ /* 0x000ea2000c1e1900 */
[----:B------:R-:W-:Y:S01]  /*b770*/  IMAD.X R5, R0, 0x1, R5, P2 ;  /* 0x0000000100057824 */ /* 0x000fe200010e0605 */
[----:B------:R-:W-:Y:S01]  /*b780*/  ULDC UR4, c[0x0][0xb88] ;  /* 0x0002e20000047ab9 */ /* 0x000fe20000000800 */
[----:B------:R-:W-:-:S07]  /*b790*/  ISETP.GT.AND P2, PT, R226, 0x7f, PT ;  /* 0x0000007fe200780c */ /* 0x000fce0003f44270 */
[----:B------:R3:W5:Y:S01]  /*b7a0*/  @P0 LDG.E R9, desc[UR8][R4.64] ;  /* 0x0000000804090981 */ /* 0x000762000c1e1900 */
[----:B--2---:R-:W-:Y:S01]  /*b7b0*/  @P1 R2UR UR4, R2 ;  /* 0x00000000020412ca */ /* 0x004fe200000e0000 */
[----:B---3--:R-:W-:-:S14]  /*b7c0*/  @P1 BRA `(.L_x_11392) ;  /* 0x00000000001c1947 */ /* 0x008fdc0003800000 */
[----:B------:R-:W-:Y:S05]  /*b7d0*/  @!P0 BRA `(.L_x_11392) ;  /* 0x0000000000188947 */ /* 0x000fea0003800000 */
[----:B------:R-:W-:Y:S02]  /*b7e0*/  ULDC.64 UR6, c[0x0][0x208] ;  /* 0x0000820000067ab9 */ /* 0x000fe40000000a00 */
[----:B------:R-:W2:Y:S04]  /*b7f0*/  LDG.E R2, desc[UR6][R4.64] ;  /* 0x0000000604027981 */ /* 0x000ea8000c1e1900 */
[----:B------:R-:W3:Y:S01]  /*b800*/  LDG.E R0, desc[UR6][R4.64+0x4] ;  /* 0x0000040604007981 */ /* 0x000ee2000c1e1900 */
[----:B--2---:R-:W-:Y:S02]  /*b810*/  R2UR UR6, R2 ;  /* 0x00000000020672ca */ /* 0x004fe400000e0000 */
[----:B---3--:R-:W-:-:S13]  /*b820*/  R2UR UR4, R0 ;  /* 0x00000000000472ca */ /* 0x008fda00000e0000 */
[----:B------:R-:W-:-:S12]  /*b830*/  UIADD3 UR4, -UR6, UR4, URZ ;  /* 0x0000000406047290 */ /* 0x000fd8000fffe13f */
.L_x_11392:
[----:B------:R-:W-:Y:S01]  /*b840*/  R2UR UR6, R219 ;  /* 0x00000000db0672ca */ /* 0x000fe200000e0000 */
[----:B------:R-:W-:Y:S01]  /*b850*/  BSSY B1, `(.L_x_11393) ;  /* 0x0000022000017945 */ /* 0x000fe20003800000 */
[----:B------:R-:W-:Y:S02]  /*b860*/  SHF.R.S32.HI R201, RZ, 0x1f, R200 ;  /* 0x0000001fffc97819 */ /* 0x000fe400000114c8 */
[----:B------:R-:W-:Y:S02]  /*b870*/  SEL R13, R206, RZ, !P0 ;  /* 0x000000ffce0d7207 */ /* 0x000fe40004000000 */
[----:B------:R-:W-:Y:S02]  /*b880*/  SEL R218, R218, RZ, !P0 ;  /* 0x000000ffdada7207 */ /* 0x000fe40004000000 */
[----:B-----5:R-:W-:-:S05]  /*b890*/  SHF.R.S32.HI R6, RZ, 0x1f, R9 ;  /* 0x0000001fff067819 */ /* 0x020fca0000011409 */
[----:B------:R-:W-:Y:S01]  /*b8a0*/  USHF.R.S32.HI UR7, URZ, 0x1f, UR6 ;  /* 0x0000001f3f077899 */ /* 0x000fe20008011406 */
[----:B------:R-:W-:Y:S11]  /*b8b0*/  @P2 BRA `(.L_x_11394) ;  /* 0x00000000006c2947 */ /* 0x000ff60003800000 */
[----:B------:R-:W2:Y:S01]  /*b8c0*/  S2R R2, SR_TID.X ;  /* 0x0000000000027919 */ /* 0x000ea20000002100 */
[----:B------:R-:W-:-:S13]  /*b8d0*/  R2UR UR6, R220 ;  /* 0x00000000dc0672ca */ /* 0x000fda00000e0000 */
[----:B------:R-:W-:-:S04]  /*b8e0*/  IMAD.U32 R0, RZ, RZ, UR6 ;  /* 0x00000006ff007e24 */ /* 0x000fc8000f8e00ff */
[----:B--2---:R-:W-:-:S04]  /*b8f0*/  IMAD R0, R0, 0x80, R2 ;  /* 0x0000008000007824 */ /* 0x004fc800078e0202 */
        /* <DEDUP_REMOVED lines=8> */
[----:B------:R-:W-:-:S07]  /*b980*/  LEA.HI.X.SX32 R3, R0, R6, 0x1, P0 ;  /* 0x0000000600037211 */ /* 0x000fce00000f0eff */
[----:B------:R-:W-:Y:S02]  /*b990*/  UIMAD UR6, UR10, UR9, UR6 ;  /* 0x000000090a0672a4 */ /* 0x000fe4000f8e0206 */
[----:B------:R-:W-:Y:S01]  /*b9a0*/  IMAD.WIDE.U32 R2, R5, UR10, R2 ;  /* 0x0000000a05027c25 */ /* 0x000fe2000f8e0002 */
[----:B------:R-:W-:Y:S01]  /*b9b0*/  ULDC.64 UR8, c[0x0][0xc78] ;  /* 0x00031e0000087ab9 */ /* 0x000fe20000000a00 */
[----:B------:R-:W-:Y:S02]  /*b9c0*/  ULDC.64 UR10, c[0x0][0x208] ;  /* 0x00008200000a7ab9 */ /* 0x000fe40000000a00 */
[----:B------:R-:W-:Y:S02]  /*b9d0*/  IMAD R0, R218, UR8, RZ ;  /* 0x00000008da007c24 */ /* 0x000fe4000f8e02ff */
[----:B------:R-:W-:Y:S02]  /*b9e0*/  VIADD R3, R3, UR6 ;  /* 0x0000000603037c36 */ /* 0x000fe40008000000 */
[----:B------:R-:W-:-:S02]  /*b9f0*/  IMAD R5, R13, UR9, R0 ;  /* 0x000000090d057c24 */ /* 0x000fc4000f8e0200 */
[----:B------:R-:W-:Y:S01]  /*ba00*/  IMAD.WIDE.U32 R2, R13, UR8, R2 ;  /* 0x000000080d027c25 */ /* 0x000fe2000f8e0002 */
[----:B------:R-:W-:-:S03]  /*ba10*/  ULDC.64 UR8, c[0x0][0xc40] ;  /* 0x0003100000087ab9 */ /* 0x000fc60000000a00 */
[----:B------:R-:W-:Y:S01]  /*ba20*/  IMAD.IADD R3, R3, 0x1, R5 ;  /* 0x0000000103037824 */ /* 0x000fe200078e0205 */
[----:B------:R-:W-:-:S04]  /*ba30*/  LEA R4, P0, R2, UR8, 0x2 ;  /* 0x0000000802047c11 */ /* 0x000fc8000f8010ff */
[----:B------:R-:W-:Y:S01]  /*ba40*/  LEA.HI.X R5, R2, UR9, R3, 0x2, P0 ;  /* 0x0000000902057c11 */ /* 0x000fe200080f1403 */
[----:B------:R-:W-:-:S05]  /*ba50*/  IMAD.MOV.U32 R3, RZ, RZ, -0x800000 ;  /* 0xff800000ff037424 */ /* 0x000fca00078e00ff */
[----:B------:R2:W-:Y:S03]  /*ba60*/  STG.E desc[UR10][R4.64], R3 ;  /* 0x0000000304007986 */ /* 0x0005e6000c10190a */
.L_x_11394:
[----:B------:R-:W-:Y:S05]  /*ba70*/  BSYNC B1 ;  /* 0x0000000000017941 */ /* 0x000fea0003800000 */
.L_x_11393:
[----:B------:R-:W-:Y:S01]  /*ba80*/  R2UR UR10, R220 ;  /* 0x00000000dc0a72ca */ /* 0x000fe200000e0000 */
[----:B------:R-:W-:Y:S01]  /*ba90*/  ULDC.64 UR8, c[0x0][0xba0] ;  /* 0x0002e80000087ab9 */ /* 0x000fe20000000a00 */
[----:B------:R-:W-:Y:S01]  /*baa0*/  R2UR UR11, R219 ;  /* 0x00000000db0b72ca */ /* 0x000fe200000e0000 */
[----:B------:R-:W-:Y:S01]  /*bab0*/  IMAD R0, R6, UR8, RZ ;  /* 0x0000000806007c24 */ /* 0x000fe2000f8e02ff */
[----:B------:R-:W-:Y:S01]  /*bac0*/  BSSY B1, `(.L_x_11395) ;  /* 0x0000032000017945 */ /* 0x000fe20003800000 */
[----:B--2---:R-:W-:-:S04]  /*bad0*/  IMAD.WIDE.U32 R2, R9, UR8, R200 ;  /* 0x0000000809027c25 */ /* 0x004fc8000f8e00c8 */
[----:B------:R-:W-:Y:S01]  /*bae0*/  IMAD R9, R9, UR9, R0 ;  /* 0x0000000909097c24 */ /* 0x000fe2000f8e0200 */
[----:B------:R-:W-:Y:S01]  /*baf0*/  ULDC.64 UR8, c[0x0][0xbe0] ;  /* 0x0002f80000087ab9 */ /* 0x000fe20000000a00 */
[C---:B------:R-:W-:Y:S01]  /*bb00*/  VIADD R0, R202.reuse, 0x20 ;  /* 0x00000020ca007836 */ /* 0x040fe20000000000 */
[----:B------:R-:W-:Y:S01]  /*bb10*/  UIMAD UR6, UR7, UR8, URZ ;  /* 0x00000008070672a4 */ /* 0x000fe2000f8e023f */
[----:B------:R-:W-:Y:S01]  /*bb20*/  IMAD.IADD R3, R3, 0x1, R9 ;  /* 0x0000000103037824 */ /* 0x000fe200078e0209 */
[----:B------:R-:W-:Y:S01]  /*bb30*/  UIMAD UR4, UR10, -0x80, UR4 ;  /* 0xffffff800a0478a4 */ /* 0x000fe2000f8e0204 */
[----:B------:R-:W-:Y:S01]  /*bb40*/  IMAD.U32 R5, RZ, RZ, UR8 ;  /* 0x00000008ff057e24 */ /* 0x000fe2000f8e00ff */
[----:B------:R-:W-:Y:S01]  /*bb50*/  UIMAD UR6, UR11, UR9, UR6 ;  /* 0x000000090b0672a4 */ /* 0x000fe2000f8e0206 */
[C---:B------:R-:W-:Y:S01]  /*bb60*/  VIADD R4, R202.reuse, 0x40 ;  /* 0x00000040ca047836 */ /* 0x040fe20000000000 */
[----:B------:R-:W-:Y:S01]  /*bb70*/  SHF.R.S32.HI R9, RZ, 0x1f, R202 ;  /* 0x0000001fff097819 */ /* 0x000fe200000114ca */
[----:B------:R-:W-:Y:S01]  /*bb80*/  IMAD.WIDE.U32 R2, R5, UR11, R2 ;  /* 0x0000000b05027c25 */ /* 0x000fe2000f8e0002 */
[----:B------:R-:W-:-:S02]  /*bb90*/  ISETP.GE.AND P2, PT, R202, UR4, PT ;  /* 0x00000004ca007c0c */ /* 0x000fc4000bf46270 */
[----:B------:R-:W-:Y:S01]  /*bba0*/  ISETP.GE.AND P1, PT, R0, UR4, PT ;  /* 0x0000000400007c0c */ /* 0x000fe2000bf26270 */
[----:B------:R-:W-:Y:S01]  /*bbb0*/  VIADD R3, R3, UR6 ;  /* 0x0000000603037c36 */ /* 0x000fe20008000000 */
[----:B------:R-:W-:Y:S01]  /*bbc0*/  ULDC.64 UR6, c[0x0][0xbe8] ;  /* 0x0002fa0000067ab9 */ /* 0x000fe20000000a00 */
[----:B------:R-:W-:Y:S01]  /*bbd0*/  ISETP.GE.AND P0, PT, R4, UR4, PT ;  /* 0x0000000404007c0c */ /* 0x000fe2000bf06270 */
[----:B------:R-:W-:Y:S02]  /*bbe0*/  IMAD R0, R218, UR6, RZ ;  /* 0x00000006da007c24 */ /* 0x000fe4000f8e02ff */
[----:B------:R-:W-:Y:S02]  /*bbf0*/  IMAD.U32 R15, RZ, RZ, UR10 ;  /* 0x0000000aff0f7e24 */ /* 0x000fe4000f8e00ff */
[C---:B------:R-:W-:Y:S02]  /*bc00*/  IMAD R11, R13.reuse, UR7, R0 ;  /* 0x000000070d0b7c24 */ /* 0x040fe4000f8e0200 */
[----:B------:R-:W-:-:S04]  /*bc10*/  IMAD.WIDE.U32 R4, R13, UR6, R2 ;  /* 0x000000060d047c25 */ /* 0x000fc8000f8e0002 */
[----:B------:R-:W-:Y:S02]  /*bc20*/  IMAD.MOV.U32 R8, RZ, RZ, R202 ;  /* 0x000000ffff087224 */ /* 0x000fe400078e00ca */
[----:B------:R-:W-:Y:S02]  /*bc30*/  VIADD R6, R202, 0x60 ;  /* 0x00000060ca067836 */ /* 0x000fe40000000000 */
[----:B------:R-:W-:-:S04]  /*bc40*/  IMAD.WIDE R8, R15, 0x80, R8 ;  /* 0x000000800f087825 */ /* 0x000fc800078e0208 */
        /* <DEDUP_REMOVED lines=12> */
[----:B------:R-:W-:Y:S01]  /*bd10*/  IMAD.MOV.U32 R2, RZ, RZ, R4 ;  /* 0x000000ffff027224 */ /* 0x000fe200078e0004 */
[----:B------:R-:W-:Y:S01]  /*bd20*/  ULDC.64 UR10, c[0x0][0x208] ;  /* 0x00008200000a7ab9 */ /* 0x000fe20000000a00 */
        /* <DEDUP_REMOVED lines=11> */
.L_x_11396:
[----:B------:R-:W-:Y:S05]  /*bde0*/  BSYNC B1 ;  /* 0x0000000000017941 */ /* 0x000fea0003800000 */
.L_x_11395:
[----:B------:R-:W-:Y:S01]  /*bdf0*/  BSSY B1, `(.L_x_11397) ;  /* 0x000001c000017945 */ /* 0x000fe20003800000 */
[----:B------:R-:W-:-:S03]  /*be00*/  ISETP.GE.AND P2, PT, R6, UR4, PT ;  /* 0x0000000406007c0c */ /* 0x000fc6000bf46270 */
[----:B------:R-:W-:Y:S10]  /*be10*/  @P1 BRA `(.L_x_11398) ;  /* 0x0000000000641947 */ /* 0x000ff40003800000 */
        /* <DEDUP_REMOVED lines=25> */
.L_x_11398:
[----:B------:R-:W-:Y:S05]  /*bfb0*/  BSYNC B1 ;  /* 0x0000000000017941 */ /* 0x000fea0003800000 */
.L_x_11397:
[----:B------:R-:W-:Y:S04]  /*bfc0*/  BSSY B1, `(.L_x_11399) ;  /* 0x000001b000017945 */ /* 0x000fe80003800000 */
[----:B------:R-:W-:Y:S05]  /*bfd0*/  @P0 BRA `(.L_x_11400) ;  /* 0x0000000000640947 */ /* 0x000fea0003800000 */
[----:B--23--:R-:W-:Y:S01]  /*bfe0*/  IADD3 R11, P0, R8, 0x40, RZ ;  /* 0x00000040080b7810 */ /* 0x00cfe20007f1e0ff */
        /* <DEDUP_REMOVED lines=24> */
.L_x_11400:
[----:B------:R-:W-:Y:S05]  /*c170*/  BSYNC B1 ;  /* 0x0000000000017941 */ /* 0x000fea0003800000 */
.L_x_11399:
        /* <DEDUP_REMOVED lines=10> */
[----:B------:R-:W-:Y:S01]  /*c220*/  ULDC.64 UR8, c[0x0][0x208] ;  /* 0x0000820000087ab9 */ /* 0x000fe20000000a00 */
        /* <DEDUP_REMOVED lines=15> */
.L_x_11391:
[----:B------:R-:W-:Y:S05]  /*c320*/  BSYNC B0 ;  /* 0x0000000000007941 */ /* 0x000fea0003800000 */
.L_x_11382:
[----:B------:R-:W-:Y:S02]  /*c330*/  ULDC UR4, c[0x0][0xd14] ;  /* 0x0003450000047ab9 */ /* 0x000fe40000000800 */
[----:B------:R-:W-:-:S13]  /*c340*/  ISETP.GE.AND P0, PT, R7, UR4, PT ;  /* 0x0000000407007c0c */ /* 0x000fda000bf06270 */
[----:B------:R-:W-:Y:S05]  /*c350*/  @!P0 BRA `(.L_x_11401) ;  /* 0xffffff4800b88947 */ /* 0x000fea000383ffff */
[----:B------:R-:W-:Y:S05]  /*c360*/  EXIT ;  /* 0x000000000000794d */ /* 0x000fea0003800000 */
.L_x_11345:
        /* <DEDUP_REMOVED lines=62> */
.L_x_11406:
        /* <DEDUP_REMOVED lines=16> */
.L_x_11405:
[----:B------:R-:W-:Y:S05]  /*c850*/  BSYNC B0 ;  /* 0x0000000000007941 */ /* 0x000fea0003800000 */
.L_x_11404:
        /* <DEDUP_REMOVED lines=25> */
.L_x_11402:
        /* <DEDUP_REMOVED lines=21> */
.L_x_11407:
        /* <DEDUP_REMOVED lines=56> */
.L_x_11403:
[----:B------:R-:W-:Y:S02]  /*cec0*/  IMAD.MOV.U32 R17, RZ, RZ, RZ ;  /* 0x000000ffff117224 */ /* 0x000fe400078e00ff */
[----:B------:R-:W-:Y:S02]  /*ced0*/  IMAD.U32 R16, RZ, RZ, UR6 ;  /* 0x00000006ff107e24 */ /* 0x000fe4000f8e00ff */
[----:B------:R-:W-:-:S07]  /*cee0*/  IMAD.MOV.U32 R18, RZ, RZ, RZ ;  /* 0x000000ffff127224 */ /* 0x000fce00078e00ff */
.L_x_11408:
        /* <DEDUP_REMOVED lines=15> */
[----:B------:R1:W-:Y:S01]  /*cfe0*/  STL [R1], RZ ;  /* 0x000000ff01007387 */ /* 0x0003e20000100800 */
[----:B------:R-:W-:Y:S01]  /*cff0*/  ULDC UR51, c[0x0][0xc] ;  /* 0x0000030000337ab9 */ /* 0x000fe20000000800 */
[----:B------:R-:W-:Y:S01]  /*d000*/  ULDC.64 UR48, c[0x0][0x198] ;  /* 0x0000660000307ab9 */ /* 0x000fe20000000a00 */
[----:B------:R-:W-:Y:S01]  /*d010*/  UMOV UR50, URZ ;  /* 0x0000003f00327c82 */ /* 0x000fe20008000000 */
[----:B------:R1:W-:Y:S04]  /*d020*/  STL [R1+0x4], R0 ;  /* 0x0000040001007387 */ /* 0x0003e80000100800 */
.L_x_11475:
        /* <DEDUP_REMOVED lines=54> */
.L_x_11410:
        /* <DEDUP_REMOVED lines=14> */
.L_x_11411:
[----:B------:R-:W-:Y:S05]  /*d470*/  @!P0 BRA `(.L_x_11412) ;  /* 0x0000000000108947 */ /* 0x000fea0003800000 */
[----:B------:R-:W-:Y:S02]  /*d480*/  ULDC.64 UR4, c[0x0][0x208] ;  /* 0x0000820000047ab9 */ /* 0x000fe40000000a00 */
[----:B------:R-:W2:Y:S04]  /*d490*/  LDG.E R3, desc[UR4][R4.64] ;  /* 0x0000000404037981 */ /* 0x000ea8000c1e1900 */
[----:B------:R-:W2:Y:S02]  /*d4a0*/  LDG.E R6, desc[UR4][R4.64+0x4] ;  /* 0x0000040404067981 */ /* 0x000ea4000c1e1900 */
[----:B--2---:R-:W-:-:S07]  /*d4b0*/  IMAD.IADD R6, R6, 0x1, -R3 ;  /* 0x0000000106067824 */ /* 0x004fce00078e0a03 */
.L_x_11412:
[----:B--2--5:R-:W-:Y:S01]  /*d4c0*/  IMAD.IADD R3, R6, 0x1, -R0 ;  /* 0x0000000106037824 */ /* 0x024fe200078e0a00 */
[----:B------:R-:W-:Y:S01]  /*d4d0*/  LEA R0, R17, 0xdf, 0x7 ;  /* 0x000000df11007811 */ /* 0x000fe200078e38ff */
[----:B------:R-:W-:Y:S03]  /*d4e0*/  BSSY B6, `(.L_x_11413) ;  /* 0x00002d7000067945 */ /* 0x000fe60003800000 */
[C---:B------:R-:W-:Y:S01]  /*d4f0*/  IADD3 R0, R3.reuse, R0, -R8 ;  /* 0x0000000003007210 */ /* 0x040fe20007ffe808 */
[----:B------:R-:W-:-:S04]  /*d500*/  VIADD R3, R3, 0x5f ;  /* 0x0000005f03037836 */ /* 0x000fc80000000000 */
[----:B------:R-:W-:-:S04]  /*d510*/  IMAD.HI R3, R3, 0x2aaaaaab, RZ ;  /* 0x2aaaaaab03037827 */ /* 0x000fc800078e02ff */
[----:B-1----:R-:W-:Y:S01]  /*d520*/  IMAD.HI R2, R0, 0x2aaaaaab, RZ ;  /* 0x2aaaaaab00027827 */ /* 0x002fe200078e02ff */
[----:B------:R-:W-:-:S04]  /*d530*/  SHF.R.U32.HI R0, RZ, 0x1f, R3 ;  /* 0x0000001fff007819 */ /* 0x000fc80000011603 */
[----:B------:R-:W-:Y:S02]  /*d540*/  LEA.HI.SX32 R0, R3, R0, 0x1c ;  /* 0x0000000003007211 */ /* 0x000fe400078fe2ff */
[----:B------:R-:W-:-:S04]  /*d550*/  SHF.R.U32.HI R3, RZ, 0x1f, R2 ;  /* 0x0000001fff037819 */ /* 0x000fc80000011602 */
        /* <DEDUP_REMOVED lines=23> */
.L_x_11414:
        /* <DEDUP_REMOVED lines=23> */
.L_x_11416:
        /* <DEDUP_REMOVED lines=20> */
.L_x_11418:
        /* <DEDUP_REMOVED lines=16> */
.L_x_11417:
        /* <DEDUP_REMOVED lines=32> */
.L_x_11419:
        /* <DEDUP_REMOVED lines=19> */
.L_x_11491:
[----:B------:R-:W-:Y:S01]  /*ddb0*/  UMOV UR4, 0xffffffff ;  /* 0xffffffff00047882 */ /* 0x000fe20000000000 */
[----:B------:R-:W-:Y:S02]  /*ddc0*/  SHF.R.S32.HI R5, RZ, 0x1f, R0 ;  /* 0x0000001fff057819 */ /* 0x000fe40000011400 */
[----:B------:R-:W-:Y:S05]  /*ddd0*/  BRA.DIV UR4, `(.L_x_11421) ;  /* 0x0000003a04087947 */ /* 0x000fea000b800000 */
[----:B------:R-:W-:-:S13]  /*dde0*/  ELECT P6, URZ, PT ;  /* 0x00000000003f782f */ /* 0x000fda00038c0000 */
.L_x_11494:
        /* <DEDUP_REMOVED lines=22> */
.L_x_11423:
        /* <DEDUP_REMOVED lines=9> */
.L_x_11495:
        /* <DEDUP_REMOVED lines=11> */
.L_x_11425:
        /* <DEDUP_REMOVED lines=22> */
.L_x_11422:
        /* <DEDUP_REMOVED lines=55> */
.L_x_11427:
[----:B------:R-:W-:Y:S05]  /*e560*/  BSYNC B0 ;  /* 0x0000000000007941 */ /* 0x000fea0003800000 */
.L_x_11426:
        /* <DEDUP_REMOVED lines=8> */
.L_x_11496:
        /* <DEDUP_REMOVED lines=13> */
.L_x_11497:
        /* <DEDUP_REMOVED lines=11> */
.L_x_11432:
        /* <DEDUP_REMOVED lines=37> */
.L_x_11430:
[----:B------:R-:W-:Y:S05]  /*e9c0*/  BSYNC B0 ;  /* 0x0000000000007941 */ /* 0x000fea0003800000 */
.L_x_11429:
        /* <DEDUP_REMOVED lines=44> */
.L_x_11439:
[----:B-1----:R-:W1:Y:S01]  /*ec90*/  S2R R3, SR_CgaCtaId ;  /* 0x0000000000037919 */ /* 0x002e620000008800 */
[----:B------:R-:W-:-:S04]  /*eca0*/  MOV R2, 0x400 ;  /* 0x0000040000027802 */ /* 0x000fc80000000f00 */
[----:B-1----:R-:W-:Y:S02]  /*ecb0*/  LEA R2, R3, R2, 0x18 ;  /* 0x0000000203027211 */ /* 0x002fe400078ec0ff */
[----:B------:R-:W-:-:S03]  /*ecc0*/  SHF.L.U32 R3, R12, 0x1f, RZ ;  /* 0x0000001f0c037819 */ /* 0x000fc600000006ff */
[----:B------:R-:W-:-:S04]  /*ecd0*/  IMAD R2, R13, 0x8, R2 ;  /* 0x000000080d027824 */ /* 0x000fc800078e0202 */
[----:B------:R-:W1:Y:S02]  /*ece0*/  SYNCS.PHASECHK.TRANS64.TRYWAIT P0, [R2+URZ+0x32440], R3 ;  /* 0x03244003020075a7 */ /* 0x000e64000800017f */
[----:B-1----:R-:W-:Y:S05]  /*ecf0*/  @!P0 BRA `(.L_x_11440) ;  /* 0x0000002800a88947 */ /* 0x002fea0003800000 */
.L_x_11498:
        /* <DEDUP_REMOVED lines=11> */
.L_x_11441:
        /* <DEDUP_REMOVED lines=22> */
.L_x_11499:
        /* <DEDUP_REMOVED lines=8> */
.L_x_11443:
        /* <DEDUP_REMOVED lines=34> */
.L_x_11438:
[----:B------:R-:W-:Y:S05]  /*f1b0*/  BSYNC B2 ;  /* 0x0000000000027941 */ /* 0x000fea0003800000 */
.L_x_11437:
[----:B------:R-:W2:Y:S02]  /*f1c0*/  LDL.LU R2, [R1+0x14] ;  /* 0x0000140001027983 */ /* 0x000ea40000300800 */
[----:B--2---:R-:W-:-:S07]  /*f1d0*/  VIADD R8, R2, 0xfffffffd ;  /* 0xfffffffd02087836 */ /* 0x004fce0000000000 */
.L_x_11436:
[----:B------:R-:W-:Y:S05]  /*f1e0*/  BSYNC B1 ;  /* 0x0000000000017941 */ /* 0x000fea0003800000 */
.L_x_11435:
[----:B------:R-:W-:-:S13]  /*f1f0*/  ISETP.NE.AND P0, PT, R10, RZ, PT ;  /* 0x000000ff0a00720c */ /* 0x000fda0003f05270 */
[----:B------:R-:W-:Y:S05]  /*f200*/  @!P0 BRA `(.L_x_11434) ;  /* 0x0000000c009c8947 */ /* 0x000fea0003800000 */
.L_x_11458:
        /* <DEDUP_REMOVED lines=14> */
[----:B------:R-:W1:Y:S01]  /*f2f0*/  LDC R9, c[0x0][0x41c] ;  /* 0x00010700ff097b82 */ /* 0x000e620000000800 */
[----:B0-----:R-:W-:Y:S01]  /*f300*/  IMAD.MOV.U32 R12, RZ, RZ, R8 ;  /* 0x000000ffff0c7224 */ /* 0x001fe200078e0008 */
[----:B------:R-:W-:Y:S01]  /*f310*/  ULDC.64 UR4, c[0x0][0x208] ;  /* 0x0000820000047ab9 */ /* 0x000fe20000000a00 */
        /* <DEDUP_REMOVED lines=13> */
[----:B------:R-:W-:Y:S02]  /*f3f0*/  IMAD R3, R9, R3, R8 ;  /* 0x0000000309037224 */ /* 0x000fe400078e0208 */
[----:B------:R1:W5:Y:S05]  /*f400*/  LDG.E R9, desc[UR4][R6.64] ;  /* 0x0000000406097981 */ /* 0x00036a000c1e1900 */
.L_x_11446:
[----:B-1----:R-:W1:Y:S01]  /*f410*/  S2R R6, SR_CgaCtaId ;  /* 0x0000000000067919 */ /* 0x002e620000008800 */
[----:B------:R-:W-:Y:S02]  /*f420*/  MOV R2, 0x400 ;  /* 0x0000040000027802 */ /* 0x000fe40000000f00 */
[----:B------:R-:W-:Y:S02]  /*f430*/  SHF.L.U32 R7, R11, 0x1f, RZ ;  /* 0x0000001f0b077819 */ /* 0x000fe400000006ff */
[----:B-1----:R-:W-:-:S05]  /*f440*/  LEA R2, R6, R2, 0x18 ;  /* 0x0000000206027211 */ /* 0x002fca00078ec0ff */
[----:B------:R-:W-:-:S04]  /*f450*/  IMAD R2, R10, 0x8, R2 ;  /* 0x000000080a027824 */ /* 0x000fc800078e0202 */
[----:B------:R-:W1:Y:S02]  /*f460*/  SYNCS.PHASECHK.TRANS64.TRYWAIT P0, [R2+URZ+0x32440], R7 ;  /* 0x03244007020075a7 */ /* 0x000e64000800017f */
[----:B-1----:R-:W-:Y:S05]  /*f470*/  @!P0 BRA `(.L_x_11447) ;  /* 0x0000002000f08947 */ /* 0x002fea0003800000 */
.L_x_11500:
        /* <DEDUP_REMOVED lines=11> */
.L_x_11448:
        /* <DEDUP_REMOVED lines=21> */
.L_x_11501:
        /* <DEDUP_REMOVED lines=8> */
.L_x_11450:
        /* <DEDUP_REMOVED lines=33> */
.L_x_11445:
[----:B------:R-:W-:Y:S05]  /*f910*/  BSYNC B1 ;  /* 0x0000000000017941 */ /* 0x000fea0003800000 */
.L_x_11444:
        /* <DEDUP_REMOVED lines=31> */
.L_x_11453:
[----:B------:R-:W2:Y:S01]  /*fb10*/  S2R R3, SR_CgaCtaId ;  /* 0x0000000000037919 */ /* 0x000ea20000008800 */
[----:B------:R-:W-:-:S04]  /*fb20*/  MOV R2, 0x400 ;  /* 0x0000040000027802 */ /* 0x000fc80000000f00 */
[----:B--2---:R-:W-:Y:S02]  /*fb30*/  LEA R2, R3, R2, 0x18 ;  /* 0x0000000203027211 */ /* 0x004fe400078ec0ff */
[----:B------:R-:W-:-:S03]  /*fb40*/  SHF.L.U32 R3, R12, 0x1f, RZ ;  /* 0x0000001f0c037819 */ /* 0x000fc600000006ff */
[----:B------:R-:W-:-:S04]  /*fb50*/  IMAD R2, R13, 0x8, R2 ;  /* 0x000000080d027824 */ /* 0x000fc800078e0202 */
[----:B------:R-:W2:Y:S02]  /*fb60*/  SYNCS.PHASECHK.TRANS64.TRYWAIT P0, [R2+URZ+0x32440], R3 ;  /* 0x03244003020075a7 */ /* 0x000ea4000800017f */
[----:B--2---:R-:W-:Y:S05]  /*fb70*/  @!P0 BRA `(.L_x_11454) ;  /* 0x0000001c00588947 */ /* 0x004fea0003800000 */
.L_x_11502:
        /* <DEDUP_REMOVED lines=11> */
.L_x_11455:
        /* <DEDUP_REMOVED lines=22> */
.L_x_11503:
        /* <DEDUP_REMOVED lines=8> */
.L_x_11457:
        /* <DEDUP_REMOVED lines=34> */
.L_x_11452:
[----:B------:R-:W-:Y:S05]  /*10030*/  BSYNC B1 ;  /* 0x0000000000017941 */ /* 0x000fea0003800000 */
.L_x_11451:
[C---:B------:R-:W-:Y:S01]  /*10040*/  ISETP.GT.AND P0, PT, R8.reuse, 0x1, PT ;  /* 0x000000010800780c */ /* 0x040fe20003f04270 */
[----:B------:R-:W-:-:S04]  /*10050*/  VIADD R2, R8, 0xfffffffe ;  /* 0xfffffffe08027836 */ /* 0x000fc80000000000 */
[----:B------:R-:W-:-:S08]  /*10060*/  IMAD.MOV.U32 R8, RZ, RZ, R2 ;  /* 0x000000ffff087224 */ /* 0x000fd000078e0002 */
[----:B------:R-:W-:Y:S05]  /*10070*/  @P0 BRA `(.L_x_11458) ;  /* 0xfffffff000640947 */ /* 0x000fea000383ffff */
.L_x_11434:
[----:B------:R-:W-:Y:S05]  /*10080*/  BSYNC B0 ;  /* 0x0000000000007941 */ /* 0x000fea0003800000 */
.L_x_11433:
        /* <DEDUP_REMOVED lines=14> */
[----:B------:R-:W2:Y:S01]  /*10170*/  FLO.U32 R4, UR4 ;  /* 0x0000000400047d00 */ /* 0x000ea200080e0000 */
[----:B------:R-:W-:-:S07]  /*10180*/  ULDC.64 UR6, c[0x0][0x208] ;  /* 0x0000820000067ab9 */ /* 0x000fce0000000a00 */
        /* <DEDUP_REMOVED lines=8> */
.L_x_11460:
[----:B------:R-:W-:Y:S05]  /*10210*/  BSYNC B0 ;  /* 0x0000000000007941 */ /* 0x000fea0003800000 */
.L_x_11459:
[----:B-1----:R-:W2:Y:S02]  /*10220*/  LDL.LU R2, [R1+0x4] ;  /* 0x0000040001027983 */ /* 0x002ea40000300800 */
[----:B--2---:R-:W-:-:S05]  /*10230*/  LOP3.LUT R2, R2, R0, RZ, 0x3c, !PT ;  /* 0x0000000002027212 */ /* 0x004fca00078e3cff */
[----:B------:R1:W-:Y:S02]  /*10240*/  STL [R1+0x4], R2 ;  /* 0x0000040201007387 */ /* 0x0003e40000100800 */
.L_x_11415:
[----:B------:R-:W-:Y:S05]  /*10250*/  BSYNC B6 ;  /* 0x0000000000067941 */ /* 0x000fea0003800000 */
.L_x_11413:
[----:B------:R-:W-:-:S03]  /*10260*/  UMOV UR4, 0xffffffff ;  /* 0xffffffff00047882 */ /* 0x000fc60000000000 */
[----:B------:R-:W-:Y:S05]  /*10270*/  BRA.DIV UR4, `(.L_x_11461) ;  /* 0x0000001604c07947 */ /* 0x000fea000b800000 */
[----:B------:R2:W3:Y:S04]  /*10280*/  SHFL.IDX PT, R4, R16, RZ, 0x1f ;  /* 0x00001fff10047589 */ /* 0x0004e800000e0000 */
[----:B------:R2:W4:Y:S02]  /*10290*/  SHFL.IDX PT, R7, R16, 0x1, 0x1f ;  /* 0x00201f0010077f89 */ /* 0x00052400000e0000 */
.L_x_11507:
        /* <DEDUP_REMOVED lines=12> */
[----:B0-----:R-:W-:-:S05]  /*10360*/  IMAD.WIDE R2, R5, 0x4, R2 ;  /* 0x0000000405027825 */ /* 0x001fca00078e0202 */
[----:B------:R0:W5:Y:S02]  /*10370*/  LDG.E R17, desc[UR4][R2.64] ;  /* 0x0000000402117981 */ /* 0x000164000c1e1900 */
.L_x_11463:
[----:B------:R-:W-:Y:S05]  /*10380*/  BSYNC B0 ;  /* 0x0000000000007941 */ /* 0x000fea0003800000 */
.L_x_11462:
        /* <DEDUP_REMOVED lines=23> */
.L_x_11515:
[----:B------:R-:W-:Y:S02]  /*10500*/  ULDC UR4, c[0x0][0xd10] ;  /* 0x0003440000047ab9 */ /* 0x000fe40000000800 */
[----:B------:R-:W-:-:S04]  /*10510*/  IMAD.U32 R5, RZ, RZ, UR4 ;  /* 0x00000004ff057e24 */ /* 0x000fc8000f8e00ff */
[----:B-1----:R-:W-:-:S04]  /*10520*/  IMAD R14, R14, R5, RZ ;  /* 0x000000050e0e7224 */ /* 0x002fc800078e02ff */
[----:B----4-:R-:W-:-:S05]  /*10530*/  IMAD.IADD R7, R7, 0x1, R14 ;  /* 0x0000000107077824 */ /* 0x010fca00078e020e */
[----:B---3--:R-:W-:-:S13]  /*10540*/  ISETP.GT.AND P0, PT, R7, R4, PT ;  /* 0x000000040700720c */ /* 0x008fda0003f04270 */
[----:B------:R-:W-:Y:S05]  /*10550*/  @P0 BRA `(.L_x_11465) ;  /* 0x0000000000b80947 */ /* 0x000fea0003800000 */
[----:B------:R-:W1:Y:S02]  /*10560*/  LDC R0, c[0x0][0xd14] ;  /* 0x00034500ff007b82 */ /* 0x000e640000000800 */
.L_x_11470:
        /* <DEDUP_REMOVED lines=15> */
.L_x_11468:
[----:B------:R-:W-:Y:S05]  /*10660*/  BSYNC B0 ;  /* 0x0000000000007941 */ /* 0x000fea0003800000 */
.L_x_11467:
        /* <DEDUP_REMOVED lines=23> */
.L_x_11523:
[----:B------:R-:W-:Y:S02]  /*107e0*/  ULDC UR4, c[0x0][0xd10] ;  /* 0x0003440000047ab9 */ /* 0x000fe40000000800 */
[----:B------:R-:W-:-:S04]  /*107f0*/  IMAD.U32 R5, RZ, RZ, UR4 ;  /* 0x00000004ff057e24 */ /* 0x000fc8000f8e00ff */
[----:B-1----:R-:W-:-:S04]  /*10800*/  IMAD R14, R14, R5, RZ ;  /* 0x000000050e0e7224 */ /* 0x002fc800078e02ff */
[----:B------:R-:W-:-:S05]  /*10810*/  IMAD.IADD R7, R14, 0x1, R7 ;  /* 0x000000010e077824 */ /* 0x000fca00078e0207 */
[----:B------:R-:W-:-:S13]  /*10820*/  ISETP.GT.AND P0, PT, R7, R4, PT ;  /* 0x000000040700720c */ /* 0x000fda0003f04270 */
[----:B------:R-:W-:Y:S05]  /*10830*/  @!P0 BRA `(.L_x_11470) ;  /* 0xfffffffc004c8947 */ /* 0x000fea000383ffff */
.L_x_11465:
        /* <DEDUP_REMOVED lines=8> */
.L_x_11527:
[----:B------:R-:W-:Y:S01]  /*108c0*/  ISETP.NE.AND P0, PT, R3, RZ, PT ;  /* 0x000000ff0300720c */ /* 0x000fe20003f05270 */
[----:B------:R-:W-:-:S12]  /*108d0*/  IMAD.MOV.U32 R7, RZ, RZ, RZ ;  /* 0x000000ffff077224 */ /* 0x000fd800078e00ff */
[----:B------:R-:W-:Y:S05]  /*108e0*/  @!P0 BRA `(.L_x_11472) ;  /* 0x0000000000108947 */ /* 0x000fea0003800000 */
[----:B------:R-:W-:Y:S01]  /*108f0*/  UMOV UR4, 0xffffffff ;  /* 0xffffffff00047882 */ /* 0x000fe20000000000 */
[----:B------:R-:W-:Y:S02]  /*10900*/  VIADD R12, R6, 0xffffffff ;  /* 0xffffffff060c7836 */ /* 0x000fe40000000000 */
[----:B------:R-:W-:Y:S05]  /*10910*/  BRA.DIV UR4, `(.L_x_11473) ;  /* 0x0000001a044c7947 */ /* 0x000fea000b800000 */
[----:B------:R3:W4:Y:S02]  /*10920*/  SHFL.IDX PT, R7, R2, R12, 0x1f ;  /* 0x00001f0c02077589 */ /* 0x00072400000e0000 */
.L_x_11472:
[----:B0--3--:R-:W0:Y:S01]  /*10930*/  LDC.64 R2, c[0x0][0xd68] ;  /* 0x00035a00ff027b82 */ /* 0x009e220000000a00 */
[----:B------:R-:W-:Y:S01]  /*10940*/  IMAD.IADD R19, R6, 0x1, R19 ;  /* 0x0000000106137824 */ /* 0x000fe200078e0213 */
[----:B------:R-:W-:-:S03]  /*10950*/  ULDC.64 UR4, c[0x0][0x208] ;  /* 0x0000820000047ab9 */ /* 0x000fc60000000a00 */
[----:B0-----:R-:W-:-:S05]  /*10960*/  IMAD.WIDE R2, R19, 0x4, R2 ;  /* 0x0000000413027825 */ /* 0x001fca00078e0202 */
[----:B------:R0:W1:Y:S01]  /*10970*/  LDG.E R8, desc[UR4][R2.64] ;  /* 0x0000000402087981 */ /* 0x000062000c1e1900 */
[----:B----4-:R-:W-:Y:S02]  /*10980*/  IMAD R16, R7, R5, R16 ;  /* 0x0000000507107224 */ /* 0x010fe400078e0210 */
[----:B0-----:R-:W-:Y:S02]  /*10990*/  IMAD.MOV.U32 R2, RZ, RZ, RZ ;  /* 0x000000ffff027224 */ /* 0x001fe400078e00ff */
[----:B-12---:R-:W-:-:S05]  /*109a0*/  IMAD R6, R17, R8, RZ ;  /* 0x0000000811067224 */ /* 0x006fca00078e02ff */
        /* <DEDUP_REMOVED lines=60> */
.L_x_11466:
[----:B------:R-:W-:Y:S01]  /*10d70*/  UMOV UR4, URZ ;  /* 0x0000003f00047c82 */ /* 0x000fe20008000000 */
[----:B------:R-:W-:Y:S01]  /*10d80*/  UMOV UR5, URZ ;  /* 0x0000003f00057c82 */ /* 0x000fe20008000000 */
[----:B------:R-:W-:Y:S01]  /*10d90*/  ULDC UR6, c[0x0][0xd14] ;  /* 0x0003450000067ab9 */ /* 0x000fe20000000800 */
[----:B--2---:R-:W-:Y:S02]  /*10da0*/  IMAD.MOV.U32 R16, RZ, RZ, R4 ;  /* 0x000000ffff107224 */ /* 0x004fe400078e0004 */
[----:B------:R-:W-:Y:S02]  /*10db0*/  IMAD.U32 R17, RZ, RZ, UR4 ;  /* 0x00000004ff117e24 */ /* 0x000fe4000f8e00ff */
[----:B------:R-:W-:Y:S02]  /*10dc0*/  IMAD.U32 R18, RZ, RZ, UR5 ;  /* 0x00000005ff127e24 */ /* 0x000fe4000f8e00ff */
[----:B------:R-:W-:-:S07]  /*10dd0*/  IMAD.U32 R19, RZ, RZ, UR6 ;  /* 0x00000006ff137e24 */ /* 0x000fce000f8e00ff */
.L_x_11474:
        /* <DEDUP_REMOVED lines=12> */
.L_x_11409:
        /* <DEDUP_REMOVED lines=11> */
.L_x_11530:
[----:B------:R-:W-:-:S03]  /*10f50*/  UMOV UR4, 0xffffffff ;  /* 0xffffffff00047882 */ /* 0x000fc60000000000 */
[----:B------:R-:W-:Y:S05]  /*10f60*/  BRA.DIV UR4, `(.L_x_11477) ;  /* 0x0000001204f47947 */ /* 0x000fea000b800000 */
[----:B--2---:R-:W2:Y:S02]  /*10f70*/  S2R R2, SR_TID.X ;  /* 0x0000000000027919 */ /* 0x004ea40000002100 */
[----:B--2---:R-:W-:-:S04]  /*10f80*/  SHF.R.U32.HI R2, RZ, 0x5, R2 ;  /* 0x00000005ff027819 */ /* 0x004fc80000011602 */
[----:B------:R-:W-:-:S05]  /*10f90*/  LOP3.LUT R2, R2, 0x3, RZ, 0xc0, !PT ;  /* 0x0000000302027812 */ /* 0x000fca00078ec0ff */
[----:B------:R2:W3:Y:S02]  /*10fa0*/  SHFL.IDX PT, R14, R2, RZ, 0x1f ;  /* 0x00001fff020e7589 */ /* 0x0004e400000e0000 */
.L_x_11533:
[----:B---3--:R-:W-:Y:S01]  /*10fb0*/  ISETP.NE.AND P0, PT, R14, RZ, PT ;  /* 0x000000ff0e00720c */ /* 0x008fe20003f05270 */
[----:B------:R-:W-:-:S12]  /*10fc0*/  BSSY B0, `(.L_x_11478) ;  /* 0x0000029000007945 */ /* 0x000fd80003800000 */
[----:B------:R-:W-:Y:S05]  /*10fd0*/  @P0 BRA `(.L_x_11479) ;  /* 0x00000000009c0947 */ /* 0x000fea0003800000 */
[----:B------:R-:W-:-:S03]  /*10fe0*/  UMOV UR4, 0xffffffff ;  /* 0xffffffff00047882 */ /* 0x000fc60000000000 */
[----:B------:R-:W-:Y:S05]  /*10ff0*/  BRA.DIV UR4, `(.L_x_11480) ;  /* 0x0000001604047947 */ /* 0x000fea000b800000 */
[----:B------:R-:W-:-:S13]  /*11000*/  ELECT P6, URZ, PT ;  /* 0x00000000003f782f */ /* 0x000fda00038c0000 */
.L_x_11536:
        /* <DEDUP_REMOVED lines=8> */
.L_x_11481:
        /* <DEDUP_REMOVED lines=14> */
.L_x_11537:
[----:B------:R-:W2:Y:S02]  /*11170*/  SYNCS.PHASECHK.TRANS64.TRYWAIT P0, [R7+URZ], R2 ;  /* 0x00000002070075a7 */ /* 0x000ea4000800017f */
[----:B--2---:R-:W-:Y:S05]  /*11180*/  @!P0 BRA `(.L_x_11483) ;  /* 0x0000001000d48947 */ /* 0x004fea0003800000 */
.L_x_11538:
[----:B------:R-:W-:Y:S05]  /*11190*/  @!P2 BRA `(.L_x_11484) ;  /* 0x000000000004a947 */ /* 0x000fea0003800000 */
[----:B------:R-:W-:Y:S01]  /*111a0*/  BPT.TRAP 0x1 ;  /* 0x000000040000795c */ /* 0x000fe20000300000 */
.L_x_11484:
[----:B------:R-:W3:Y:S01]  /*111b0*/  LDL.LU R4, [R1] ;  /* 0x0000000001047983 */ /* 0x000ee20000300800 */
[----:B------:R-:W-:-:S04]  /*111c0*/  VIADD R0, R0, 0x32460 ;  /* 0x0003246000007836 */ /* 0x000fc80000000000 */
[----:B---3--:R-:W-:-:S04]  /*111d0*/  IMAD R4, R4, 0x8, R0 ;  /* 0x0000000804047824 */ /* 0x008fc800078e0200 */
[----:B------:R-:W3:Y:S02]  /*111e0*/  SYNCS.PHASECHK.TRANS64.TRYWAIT P0, [R4+URZ], R5 ;  /* 0x00000005040075a7 */ /* 0x000ee4000800017f */
[----:B---3--:R-:W-:Y:S05]  /*111f0*/  @!P0 BRA `(.L_x_11485) ;  /* 0x0000001000cc8947 */ /* 0x008fea0003800000 */
.L_x_11539:
[----:B------:R-:W-:-:S07]  /*11200*/  IMAD R3, R3, 0x8, R0 ;  /* 0x0000000803037824 */ /* 0x000fce00078e0200 */
.L_x_11486:
[----:B----4-:R4:W0:Y:S02]  /*11210*/  SYNCS.PHASECHK.TRANS64.TRYWAIT P0, [R3+URZ], R2 ;  /* 0x00000002030075a7 */ /* 0x010824000800017f */
[----:B0-----:R-:W-:Y:S05]  /*11220*/  @!P0 NANOSLEEP.SYNCS 0x989680 ;  /* 0x009896800000895d */ /* 0x001fea0003900000 */
[----:B------:R-:W0:Y:S02]  /*11230*/  @!P0 SYNCS.PHASECHK.TRANS64 P0, [R3+URZ], R2 ;  /* 0x00000002030085a7 */ /* 0x000e24000800007f */
[----:B0-----:R-:W-:Y:S05]  /*11240*/  @!P0 BRA `(.L_x_11486) ;  /* 0xfffffffc00f08947 */ /* 0x001fea000383ffff */
.L_x_11479:
[----:B------:R-:W-:Y:S05]  /*11250*/  BSYNC B0 ;  /* 0x0000000000007941 */ /* 0x000fea0003800000 */
.L_x_11478:
[----:B------:R-:W-:Y:S05]  /*11260*/  EXIT ;  /* 0x000000000000794d */ /* 0x000fea0003800000 */
.L_x_11352:
[----:B0-----:R0:W1:Y:S02]  /*11270*/  SYNCS.PHASECHK.TRANS64.TRYWAIT P0, [R5+URZ+0x32400], R2 ;  /* 0x03240002050075a7 */ /* 0x001064000800017f */
[----:B-1----:R-:W-:Y:S05]  /*11280*/  @!P0 NANOSLEEP.SYNCS 0x989680 ;  /* 0x009896800000895d */ /* 0x002fea0003900000 */
[----:B------:R-:W1:Y:S02]  /*11290*/  @!P0 SYNCS.PHASECHK.TRANS64 P0, [R5+URZ+0x32400], R2 ;  /* 0x03240002050085a7 */ /* 0x000e64000800007f */
[----:B-1----:R-:W-:Y:S05]  /*112a0*/  @!P0 BRA `(.L_x_11352) ;  /* 0xfffffffc00f08947 */ /* 0x002fea000383ffff */
[----:B------:R-:W-:Y:S05]  /*112b0*/  BRA `(.L_x_11487) ;  /* 0xffffff0800007947 */ /* 0x000fea000383ffff */
.L_x_11356:
[----:B--2---:R2:W3:Y:S02]  /*112c0*/  SYNCS.PHASECHK.TRANS64.TRYWAIT P1, [R0+URZ+0x32430], R3 ;  /* 0x03243003000075a7 */ /* 0x0044e4000802017f */
[----:B---3--:R-:W-:Y:S05]  /*112d0*/  @!P1 NANOSLEEP.SYNCS 0x989680 ;  /* 0x009896800000995d */ /* 0x008fea0003900000 */
[----:B------:R-:W3:Y:S02]  /*112e0*/  @!P1 SYNCS.PHASECHK.TRANS64 P1, [R0+URZ+0x32430], R3 ;  /* 0x03243003000095a7 */ /* 0x000ee4000802007f */
[----:B---3--:R-:W-:Y:S05]  /*112f0*/  @!P1 BRA `(.L_x_11356) ;  /* 0xfffffffc00f09947 */ /* 0x008fea000383ffff */
[----:B------:R-:W-:Y:S05]  /*11300*/  BRA `(.L_x_11355) ;  /* 0xffffff0800307947 */ /* 0x000fea000383ffff */
.L_x_11357:
[----:B---3--:R3:W4:Y:S02]  /*11310*/  SYNCS.PHASECHK.TRANS64.TRYWAIT P1, [R5+URZ+0x32410], R2 ;  /* 0x03241002050075a7 */ /* 0x008724000802017f */
[----:B----4-:R-:W-:Y:S05]  /*11320*/  @!P1 NANOSLEEP.SYNCS 0x989680 ;  /* 0x009896800000995d */ /* 0x010fea0003900000 */
[----:B------:R-:W4:Y:S02]  /*11330*/  @!P1 SYNCS.PHASECHK.TRANS64 P1, [R5+URZ+0x32410], R2 ;  /* 0x03241002050095a7 */ /* 0x000f24000802007f */
[----:B----4-:R-:W-:Y:S05]  /*11340*/  @!P1 BRA `(.L_x_11357) ;  /* 0xfffffffc00f09947 */ /* 0x010fea000383ffff */
[----:B------:R-:W-:Y:S05]  /*11350*/  BRA `(.L_x_11488) ;  /* 0xffffff0800dc7947 */ /* 0x000fea000383ffff */
.L_x_11361:
[----:B------:R0:W0:Y:S02]  /*11360*/  SYNCS.PHASECHK.TRANS64.TRYWAIT P1, [R0+URZ+0x32450], R3 ;  /* 0x03245003000075a7 */ /* 0x000024000802017f */
[----:B0-----:R-:W-:Y:S05]  /*11370*/  @!P1 NANOSLEEP.SYNCS 0x989680 ;  /* 0x009896800000995d */ /* 0x001fea0003900000 */
[----:B------:R-:W0:Y:S02]  /*11380*/  @!P1 SYNCS.PHASECHK.TRANS64 P1, [R0+URZ+0x32450], R3 ;  /* 0x03245003000095a7 */ /* 0x000e24000802007f */
[----:B0-----:R-:W-:Y:S05]  /*11390*/  @!P1 BRA `(.L_x_11361) ;  /* 0xfffffffc00f09947 */ /* 0x001fea000383ffff */
[----:B------:R-:W-:Y:S05]  /*113a0*/  BRA `(.L_x_11360) ;  /* 0xffffff0800e87947 */ /* 0x000fea000383ffff */
.L_x_11366:
[----:B-1----:R-:W-:-:S04]  /*113b0*/  IMAD.U32 R20, RZ, RZ, UR5 ;  /* 0x00000005ff147e24 */ /* 0x002fc8000f8e00ff */
[----:B------:R1:W2:Y:S03]  /*113c0*/  SYNCS.PHASECHK.TRANS64.TRYWAIT P2, [R20+URZ+0x32430], R13 ;  /* 0x0324300d140075a7 */ /* 0x0002a6000804017f */
[----:B--2---:R-:W-:Y:S05]  /*113d0*/  @!P2 NANOSLEEP.SYNCS 0x989680 ;  /* 0x009896800000a95d */ /* 0x004fea0003900000 */
[----:B------:R-:W2:Y:S02]  /*113e0*/  @!P2 SYNCS.PHASECHK.TRANS64 P2, [R20+URZ+0x32430], R13 ;  /* 0x0324300d1400a5a7 */ /* 0x000ea4000804007f */
[----:B--2---:R-:W-:Y:S05]  /*113f0*/  @!P2 BRA `(.L_x_11366) ;  /* 0xfffffffc00eca947 */ /* 0x004fea000383ffff */
[----:B------:R-:W-:Y:S05]  /*11400*/  BRA `(.L_x_11365) ;  /* 0xffffff2c00607947 */ /* 0x000fea000383ffff */
.L_x_11370:
[----:B-1----:R-:W-:-:S04]  /*11410*/  IMAD.U32 R20, RZ, RZ, UR5 ;  /* 0x00000005ff147e24 */ /* 0x002fc8000f8e00ff */
[----:B------:R1:W3:Y:S03]  /*11420*/  SYNCS.PHASECHK.TRANS64.TRYWAIT P2, [R20+URZ+0x32450], R13 ;  /* 0x0324500d140075a7 */ /* 0x0002e6000804017f */
[----:B---3--:R-:W-:Y:S05]  /*11430*/  @!P2 NANOSLEEP.SYNCS 0x989680 ;  /* 0x009896800000a95d */ /* 0x008fea0003900000 */
[----:B------:R-:W3:Y:S02]  /*11440*/  @!P2 SYNCS.PHASECHK.TRANS64 P2, [R20+URZ+0x32450], R13 ;  /* 0x0324500d1400a5a7 */ /* 0x000ee4000804007f */
[----:B---3--:R-:W-:Y:S05]  /*11450*/  @!P2 BRA `(.L_x_11370) ;  /* 0xfffffffc00eca947 */ /* 0x008fea000383ffff */
[----:B------:R-:W-:Y:S05]  /*11460*/  BRA `(.L_x_11369) ;  /* 0xffffff2c00dc7947 */ /* 0x000fea000383ffff */
.L_x_11376:
[----:B--2---:R-:W-:-:S04]  /*11470*/  IMAD.U32 R20, RZ, RZ, UR5 ;  /* 0x00000005ff147e24 */ /* 0x004fc8000f8e00ff */
[----:B------:R2:W3:Y:S03]  /*11480*/  SYNCS.PHASECHK.TRANS64.TRYWAIT P2, [R20+URZ+0x32430], R13 ;  /* 0x0324300d140075a7 */ /* 0x0004e6000804017f */
[----:B---3--:R-:W-:Y:S05]  /*11490*/  @!P2 NANOSLEEP.SYNCS 0x989680 ;  /* 0x009896800000a95d */ /* 0x008fea0003900000 */
[----:B------:R-:W3:Y:S02]  /*114a0*/  @!P2 SYNCS.PHASECHK.TRANS64 P2, [R20+URZ+0x32430], R13 ;  /* 0x0324300d1400a5a7 */ /* 0x000ee4000804007f */
[----:B---3--:R-:W-:Y:S05]  /*114b0*/  @!P2 BRA `(.L_x_11376) ;  /* 0xfffffffc00eca947 */ /* 0x008fea000383ffff */
[----:B------:R-:W-:Y:S05]  /*114c0*/  BRA `(.L_x_11375) ;  /* 0xffffff5400b87947 */ /* 0x000fea000383ffff */
.L_x_11380:
[----:B--2---:R-:W-:-:S04]  /*114d0*/  IMAD.U32 R20, RZ, RZ, UR5 ;  /* 0x00000005ff147e24 */ /* 0x004fc8000f8e00ff */
[----:B------:R2:W4:Y:S03]  /*114e0*/  SYNCS.PHASECHK.TRANS64.TRYWAIT P2, [R20+URZ+0x32450], R13 ;  /* 0x0324500d140075a7 */ /* 0x000526000804017f */
[----:B----4-:R-:W-:Y:S05]  /*114f0*/  @!P2 NANOSLEEP.SYNCS 0x989680 ;  /* 0x009896800000a95d */ /* 0x010fea0003900000 */
[----:B------:R-:W4:Y:S02]  /*11500*/  @!P2 SYNCS.PHASECHK.TRANS64 P2, [R20+URZ+0x32450], R13 ;  /* 0x0324500d1400a5a7 */ /* 0x000f24000804007f */
[----:B----4-:R-:W-:Y:S05]  /*11510*/  @!P2 BRA `(.L_x_11380) ;  /* 0xfffffffc00eca947 */ /* 0x010fea000383ffff */
[----:B------:R-:W-:Y:S05]  /*11520*/  BRA `(.L_x_11379) ;  /* 0xffffff5800347947 */ /* 0x000fea000383ffff */
.L_x_11420:
        /* <DEDUP_REMOVED lines=11> */
.L_x_11490:
[----:B------:R-:W-:Y:S05]  /*115e0*/  BSYNC B0 ;  /* 0x0000000000007941 */ /* 0x000fea0003800000 */
.L_x_11489:
[----:B------:R-:W-:Y:S05]  /*115f0*/  BRA `(.L_x_11491) ;  /* 0xffffffc400ec7947 */ /* 0x000fea000383ffff */
.L_x_11421:
[----:B------:R-:W-:Y:S01]  /*11600*/  BSSY B0, `(.L_x_11492) ;  /* 0x0000006000007945 */ /* 0x000fe20003800000 */
[----:B------:R-:W-:-:S07]  /*11610*/  IMAD.MOV.U32 R15, RZ, RZ, -0x1 ;  /* 0xffffffffff0f7424 */ /* 0x000fce00078e00ff */
[----:B------:R-:W-:Y:S05]  /*11620*/  WARPSYNC.COLLECTIVE R15, `(.L_x_11493) ;  /* 0x000000000f0c7348 */ /* 0x000fea0003c00000 */
[----:B------:R-:W-:Y:S02]  /*11630*/  ELECT P6, UR62, PT ;  /* 0x00000000003e782f */ /* 0x000fe400038c0000 */
[----:B------:R-:W-:Y:S01]  /*11640*/  MOV R14, UR62 ;  /* 0x0000003e000e7c02 */ /* 0x000fe20008000f00 */
[----:B------:R-:W-:Y:S10]  /*11650*/  ENDCOLLECTIVE ;  /* 0x000000000000791b */ /* 0x000ff40003800000 */
.L_x_11493:
[----:B------:R-:W-:Y:S05]  /*11660*/  BSYNC B0 ;  /* 0x0000000000007941 */ /* 0x000fea0003800000 */
.L_x_11492:
[----:B------:R-:W-:Y:S05]  /*11670*/  BRA `(.L_x_11494) ;  /* 0xffffffc400dc7947 */ /* 0x000fea000383ffff */
.L_x_11424:
[----:B0-----:R0:W1:Y:S02]  /*11680*/  SYNCS.PHASECHK.TRANS64.TRYWAIT P0, [R8+URZ+0x32440], R10 ;  /* 0x0324400a080075a7 */ /* 0x001064000800017f */
[----:B-1----:R-:W-:Y:S05]  /*11690*/  @!P0 NANOSLEEP.SYNCS 0x989680 ;  /* 0x009896800000895d */ /* 0x002fea0003900000 */
[----:B------:R-:W1:Y:S02]  /*116a0*/  @!P0 SYNCS.PHASECHK.TRANS64 P0, [R8+URZ+0x32440], R10 ;  /* 0x0324400a080085a7 */ /* 0x000e64000800007f */
[----:B-1----:R-:W-:Y:S05]  /*116b0*/  @!P0 BRA `(.L_x_11424) ;  /* 0xfffffffc00f08947 */ /* 0x002fea000383ffff */
[----:B------:R-:W-:Y:S05]  /*116c0*/  BRA `(.L_x_11495) ;  /* 0xffffffc800447947 */ /* 0x000fea000383ffff */
.L_x_11428:
        /* <DEDUP_REMOVED lines=8> */
.L_x_11431:
[----:B0-----:R0:W1:Y:S02]  /*11750*/  SYNCS.PHASECHK.TRANS64.TRYWAIT P0, [R11+URZ+0x32460], R6 ;  /* 0x032460060b0075a7 */ /* 0x001064000800017f */
[----:B-1----:R-:W-:Y:S05]  /*11760*/  @!P0 NANOSLEEP.SYNCS 0x989680 ;  /* 0x009896800000895d */ /* 0x002fea0003900000 */
[----:B------:R-:W1:Y:S02]  /*11770*/  @!P0 SYNCS.PHASECHK.TRANS64 P0, [R11+URZ+0x32460], R6 ;  /* 0x032460060b0085a7 */ /* 0x000e64000800007f */
[----:B-1----:R-:W-:Y:S05]  /*11780*/  @!P0 BRA `(.L_x_11431) ;  /* 0xfffffffc00f08947 */ /* 0x002fea000383ffff */
[----:B------:R-:W-:Y:S05]  /*11790*/  BRA `(.L_x_11497) ;  /* 0xffffffcc00c87947 */ /* 0x000fea000383ffff */
.L_x_11440:
[----:B-1----:R1:W2:Y:S02]  /*117a0*/  SYNCS.PHASECHK.TRANS64.TRYWAIT P0, [R2+URZ+0x32440], R3 ;  /* 0x03244003020075a7 */ /* 0x0022a4000800017f */
[----:B--2---:R-:W-:Y:S05]  /*117b0*/  @!P0 NANOSLEEP.SYNCS 0x989680 ;  /* 0x009896800000895d */ /* 0x004fea0003900000 */
[----:B------:R-:W2:Y:S02]  /*117c0*/  @!P0 SYNCS.PHASECHK.TRANS64 P0, [R2+URZ+0x32440], R3 ;  /* 0x03244003020085a7 */ /* 0x000ea4000800007f */
[----:B--2---:R-:W-:Y:S05]  /*117d0*/  @!P0 BRA `(.L_x_11440) ;  /* 0xfffffffc00f08947 */ /* 0x004fea000383ffff */
[----:B------:R-:W-:Y:S05]  /*117e0*/  BRA `(.L_x_11498) ;  /* 0xffffffd400447947 */ /* 0x000fea000383ffff */
.L_x_11442:
[----:B0-----:R0:W2:Y:S02]  /*117f0*/  SYNCS.PHASECHK.TRANS64.TRYWAIT P0, [R2+URZ+0x32460], R3 ;  /* 0x03246003020075a7 */ /* 0x0010a4000800017f */
[----:B--2---:R-:W-:Y:S05]  /*11800*/  @!P0 NANOSLEEP.SYNCS 0x989680 ;  /* 0x009896800000895d */ /* 0x004fea0003900000 */
[----:B------:R-:W2:Y:S02]  /*11810*/  @!P0 SYNCS.PHASECHK.TRANS64 P0, [R2+URZ+0x32460], R3 ;  /* 0x03246003020085a7 */ /* 0x000ea4000800007f */
[----:B--2---:R-:W-:Y:S05]  /*11820*/  @!P0 BRA `(.L_x_11442) ;  /* 0xfffffffc00f08947 */ /* 0x004fea000383ffff */
[----:B------:R-:W-:Y:S05]  /*11830*/  BRA `(.L_x_11499) ;  /* 0xffffffd400b47947 */ /* 0x000fea000383ffff */
.L_x_11447:
[----:B-1----:R1:W2:Y:S02]  /*11840*/  SYNCS.PHASECHK.TRANS64.TRYWAIT P0, [R2+URZ+0x32440], R7 ;  /* 0x03244007020075a7 */ /* 0x0022a4000800017f */
[----:B--2---:R-:W-:Y:S05]  /*11850*/  @!P0 NANOSLEEP.SYNCS 0x989680 ;  /* 0x009896800000895d */ /* 0x004fea0003900000 */
[----:B------:R-:W2:Y:S02]  /*11860*/  @!P0 SYNCS.PHASECHK.TRANS64 P0, [R2+URZ+0x32440], R7 ;  /* 0x03244007020085a7 */ /* 0x000ea4000800007f */
[----:B--2---:R-:W-:Y:S05]  /*11870*/  @!P0 BRA `(.L_x_11447) ;  /* 0xfffffffc00f08947 */ /* 0x004fea000383ffff */
[----:B------:R-:W-:Y:S05]  /*11880*/  BRA `(.L_x_11500) ;  /* 0xffffffd800fc7947 */ /* 0x000fea000383ffff */
.L_x_11449:
[----:B0-----:R0:W2:Y:S02]  /*11890*/  SYNCS.PHASECHK.TRANS64.TRYWAIT P1, [R2+URZ+0x32460], R7 ;  /* 0x03246007020075a7 */ /* 0x0010a4000802017f */
[----:B--2---:R-:W-:Y:S05]  /*118a0*/  @!P1 NANOSLEEP.SYNCS 0x989680 ;  /* 0x009896800000995d */ /* 0x004fea0003900000 */
[----:B------:R-:W2:Y:S02]  /*118b0*/  @!P1 SYNCS.PHASECHK.TRANS64 P1, [R2+URZ+0x32460], R7 ;  /* 0x03246007020095a7 */ /* 0x000ea4000802007f */
[----:B--2---:R-:W-:Y:S05]  /*118c0*/  @!P1 BRA `(.L_x_11449) ;  /* 0xfffffffc00f09947 */ /* 0x004fea000383ffff */
[----:B------:R-:W-:Y:S05]  /*118d0*/  BRA `(.L_x_11501) ;  /* 0xffffffdc00687947 */ /* 0x000fea000383ffff */
.L_x_11454:
[----:B--2---:R2:W3:Y:S02]  /*118e0*/  SYNCS.PHASECHK.TRANS64.TRYWAIT P0, [R2+URZ+0x32440], R3 ;  /* 0x03244003020075a7 */ /* 0x0044e4000800017f */
[----:B---3--:R-:W-:Y:S05]  /*118f0*/  @!P0 NANOSLEEP.SYNCS 0x989680 ;  /* 0x009896800000895d */ /* 0x008fea0003900000 */
[----:B------:R-:W3:Y:S02]  /*11900*/  @!P0 SYNCS.PHASECHK.TRANS64 P0, [R2+URZ+0x32440], R3 ;  /* 0x03244003020085a7 */ /* 0x000ee4000800007f */
[----:B---3--:R-:W-:Y:S05]  /*11910*/  @!P0 BRA `(.L_x_11454) ;  /* 0xfffffffc00f08947 */ /* 0x008fea000383ffff */
[----:B------:R-:W-:Y:S05]  /*11920*/  BRA `(.L_x_11502) ;  /* 0xffffffe000947947 */ /* 0x000fea000383ffff */
.L_x_11456:
[----:B0-----:R0:W1:Y:S02]  /*11930*/  SYNCS.PHASECHK.TRANS64.TRYWAIT P1, [R2+URZ+0x32460], R3 ;  /* 0x03246003020075a7 */ /* 0x001064000802017f */
[----:B-1----:R-:W-:Y:S05]  /*11940*/  @!P1 NANOSLEEP.SYNCS 0x989680 ;  /* 0x009896800000995d */ /* 0x002fea0003900000 */
[----:B------:R-:W1:Y:S02]  /*11950*/  @!P1 SYNCS.PHASECHK.TRANS64 P1, [R2+URZ+0x32460], R3 ;  /* 0x03246003020095a7 */ /* 0x000e64000802007f */
[----:B-1----:R-:W-:Y:S05]  /*11960*/  @!P1 BRA `(.L_x_11456) ;  /* 0xfffffffc00f09947 */ /* 0x002fea000383ffff */
[----:B------:R-:W-:Y:S05]  /*11970*/  BRA `(.L_x_11503) ;  /* 0xffffffe400047947 */ /* 0x000fea000383ffff */
.L_x_11461:
        /* <DEDUP_REMOVED lines=8> */
.L_x_11505:
[----:B------:R-:W-:Y:S05]  /*11a00*/  BSYNC B0 ;  /* 0x0000000000007941 */ /* 0x000fea0003800000 */
.L_x_11504:
        /* <DEDUP_REMOVED lines=8> */
.L_x_11506:
[----:B------:R-:W-:Y:S01]  /*11a90*/  IMAD.MOV.U32 R7, RZ, RZ, R14 ;  /* 0x000000ffff077224 */ /* 0x000fe200078e000e */
[----:B------:R-:W-:Y:S06]  /*11aa0*/  BRA `(.L_x_11507) ;  /* 0xffffffe400fc7947 */ /* 0x000fec000383ffff */
.L_x_11464:
        /* <DEDUP_REMOVED lines=8> */
.L_x_11509:
[----:B------:R-:W-:Y:S05]  /*11b30*/  BSYNC B0 ;  /* 0x0000000000007941 */ /* 0x000fea0003800000 */
.L_x_11508:
        /* <DEDUP_REMOVED lines=10> */
.L_x_11510:
        /* <DEDUP_REMOVED lines=8> */
.L_x_11511:
        /* <DEDUP_REMOVED lines=8> */
.L_x_11512:
        /* <DEDUP_REMOVED lines=8> */
.L_x_11513:
        /* <DEDUP_REMOVED lines=8> */
.L_x_11514:
[----:B------:R-:W-:Y:S05]  /*11de0*/  BRA `(.L_x_11515) ;  /* 0xffffffe400c47947 */ /* 0x000fea000383ffff */
.L_x_11469:
        /* <DEDUP_REMOVED lines=8> */
.L_x_11517:
[----:B------:R-:W-:Y:S05]  /*11e70*/  BSYNC B0 ;  /* 0x0000000000007941 */ /* 0x000fea0003800000 */
.L_x_11516:
        /* <DEDUP_REMOVED lines=10> */
.L_x_11518:
        /* <DEDUP_REMOVED lines=8> */
.L_x_11519:
        /* <DEDUP_REMOVED lines=8> */
.L_x_11520:
        /* <DEDUP_REMOVED lines=8> */
.L_x_11521:
        /* <DEDUP_REMOVED lines=8> */
.L_x_11522:
[----:B------:R-:W-:Y:S05]  /*12120*/  BRA `(.L_x_11523) ;  /* 0xffffffe400ac7947 */ /* 0x000fea000383ffff */
.L_x_11471:
[----:B------:R-:W-:Y:S01]  /*12130*/  BSSY B0, `(.L_x_11524) ;  /* 0x0000006000007945 */ /* 0x000fe20003800000 */
[----:B------:R-:W-:Y:S01]  /*12140*/  PLOP3.LUT P6, PT, P6, PT, PT, 0x8, 0x0 ;  /* 0x000000000000781c */ /* 0x000fe200037ce170 */
[----:B------:R-:W-:-:S12]  /*12150*/  IMAD.MOV.U32 R15, RZ, RZ, -0x1 ;  /* 0xffffffffff0f7424 */ /* 0x000fd800078e00ff */
[----:B0-----:R-:W-:Y:S05]  /*12160*/  WARPSYNC.COLLECTIVE R15, `(.L_x_11525) ;  /* 0x000000000f087348 */ /* 0x001fea0003c00000 */
[----:B------:R-:W-:Y:S01]  /*12170*/  VOTE.ANY R14, PT, P6 ;  /* 0x00000000000e7806 */ /* 0x000fe200030e0100 */
[----:B0-----:R-:W-:Y:S06]  /*12180*/  ENDCOLLECTIVE ;  /* 0x000000000000791b */ /* 0x001fec0003800000 */
.L_x_11525:
[----:B------:R-:W-:Y:S05]  /*12190*/  BSYNC B0 ;  /* 0x0000000000007941 */ /* 0x000fea0003800000 */
.L_x_11524:
        /* <DEDUP_REMOVED lines=9> */
.L_x_11526:
[----:B------:R-:W-:Y:S01]  /*12230*/  IMAD.MOV.U32 R17, RZ, RZ, R14 ;  /* 0x000000ffff117224 */ /* 0x000fe200078e000e */
[----:B------:R-:W-:Y:S06]  /*12240*/  BRA `(.L_x_11527) ;  /* 0xffffffe4009c7947 */ /* 0x000fec000383ffff */
.L_x_11473:
[----:B------:R-:W-:Y:S01]  /*12250*/  BSSY B0, `(.L_x_11528) ;  /* 0x0000007000007945 */ /* 0x000fe20003800000 */
[----:B------:R-:W-:Y:S02]  /*12260*/  IMAD.MOV.U32 R13, RZ, RZ, R2 ;  /* 0x000000ffff0d7224 */ /* 0x000fe400078e0002 */
[----:B------:R-:W-:Y:S02]  /*12270*/  IMAD.MOV.U32 R11, RZ, RZ, 0x1f ;  /* 0x0000001fff0b7424 */ /* 0x000fe400078e00ff */
[----:B------:R-:W-:-:S07]  /*12280*/  IMAD.MOV.U32 R15, RZ, RZ, -0x1 ;  /* 0xffffffffff0f7424 */ /* 0x000fce00078e00ff */
[----:B012---:R-:W-:Y:S05]  /*12290*/  WARPSYNC.COLLECTIVE R15, `(.L_x_11529) ;  /* 0x000000000f087348 */ /* 0x007fea0003c00000 */
[----:B------:R3:W4:Y:S02]  /*122a0*/  SHFL.IDX P6, R14, R13, R12, R11 ;  /* 0x0000000c0d0e7389 */ /* 0x00072400000c000b */
[----:B01234-:R-:W-:Y:S01]  /*122b0*/  ENDCOLLECTIVE ;  /* 0x000000000000791b */ /* 0x01ffe20003800000 */
.L_x_11529:
[----:B------:R-:W-:Y:S05]  /*122c0*/  BSYNC B0 ;  /* 0x0000000000007941 */ /* 0x000fea0003800000 */
.L_x_11528:
[----:B------:R-:W-:Y:S01]  /*122d0*/  IMAD.MOV.U32 R7, RZ, RZ, R14 ;  /* 0x000000ffff077224 */ /* 0x000fe200078e000e */
[----:B------:R-:W-:Y:S06]  /*122e0*/  BRA `(.L_x_11472) ;  /* 0xffffffe400907947 */ /* 0x000fec000383ffff */
.L_x_11476:
[----:B-1----:R1:W3:Y:S02]  /*122f0*/  SYNCS.PHASECHK.TRANS64.TRYWAIT P0, [R0+URZ+0x32420], R3 ;  /* 0x03242003000075a7 */ /* 0x0022e4000800017f */
[----:B---3--:R-:W-:Y:S05]  /*12300*/  @!P0 NANOSLEEP.SYNCS 0x989680 ;  /* 0x009896800000895d */ /* 0x008fea0003900000 */
[----:B------:R-:W3:Y:S02]  /*12310*/  @!P0 SYNCS.PHASECHK.TRANS64 P0, [R0+URZ+0x32420], R3 ;  /* 0x03242003000085a7 */ /* 0x000ee4000800007f */
[----:B---3--:R-:W-:Y:S05]  /*12320*/  @!P0 BRA `(.L_x_11476) ;  /* 0xfffffffc00f08947 */ /* 0x008fea000383ffff */
[----:B------:R-:W-:Y:S05]  /*12330*/  BRA `(.L_x_11530) ;  /* 0xffffffec00047947 */ /* 0x000fea000383ffff */
.L_x_11477:
        /* <DEDUP_REMOVED lines=11> */
.L_x_11532:
[----:B------:R-:W-:Y:S05]  /*123f0*/  BSYNC B0 ;  /* 0x0000000000007941 */ /* 0x000fea0003800000 */
.L_x_11531:
[----:B------:R-:W-:Y:S05]  /*12400*/  BRA `(.L_x_11533) ;  /* 0xffffffe800e87947 */ /* 0x000fea000383ffff */
.L_x_11480:
[----:B------:R-:W-:Y:S01]  /*12410*/  BSSY B1, `(.L_x_11534) ;  /* 0x0000006000017945 */ /* 0x000fe20003800000 */
[----:B------:R-:W-:-:S07]  /*12420*/  IMAD.MOV.U32 R15, RZ, RZ, -0x1 ;  /* 0xffffffffff0f7424 */ /* 0x000fce00078e00ff */
[----:B012---:R-:W-:Y:S05]  /*12430*/  WARPSYNC.COLLECTIVE R15, `(.L_x_11535) ;  /* 0x000000000f0c7348 */ /* 0x007fea0003c00000 */
[----:B------:R-:W-:Y:S02]  /*12440*/  ELECT P6, UR62, PT ;  /* 0x00000000003e782f */ /* 0x000fe400038c0000 */
[----:B------:R-:W-:Y:S01]  /*12450*/  MOV R14, UR62 ;  /* 0x0000003e000e7c02 */ /* 0x000fe20008000f00 */
[----:B012---:R-:W-:Y:S10]  /*12460*/  ENDCOLLECTIVE ;  /* 0x000000000000791b */ /* 0x007ff40003800000 */
.L_x_11535:
[----:B------:R-:W-:Y:S05]  /*12470*/  BSYNC B1 ;  /* 0x0000000000017941 */ /* 0x000fea0003800000 */
.L_x_11534:
[----:B------:R-:W-:Y:S05]  /*12480*/  BRA `(.L_x_11536) ;  /* 0xffffffe800e07947 */ /* 0x000fea000383ffff */
.L_x_11482:
[----:B-1----:R1:W2:Y:S02]  /*12490*/  SYNCS.PHASECHK.TRANS64.TRYWAIT P0, [R6+URZ], R5 ;  /* 0x00000005060075a7 */ /* 0x0022a4000800017f */
[----:B--2---:R-:W-:Y:S05]  /*124a0*/  @!P0 NANOSLEEP.SYNCS 0x989680 ;  /* 0x009896800000895d */ /* 0x004fea0003900000 */
[----:B------:R-:W2:Y:S02]  /*124b0*/  @!P0 SYNCS.PHASECHK.TRANS64 P0, [R6+URZ], R5 ;  /* 0x00000005060085a7 */ /* 0x000ea4000800007f */
[----:B--2---:R-:W-:Y:S05]  /*124c0*/  @!P0 BRA `(.L_x_11482) ;  /* 0xfffffffc00f08947 */ /* 0x004fea000383ffff */
[----:B------:R-:W-:Y:S05]  /*124d0*/  BRA `(.L_x_11537) ;  /* 0xffffffec00247947 */ /* 0x000fea000383ffff */
.L_x_11483:
[----:B--2---:R2:W3:Y:S02]  /*124e0*/  SYNCS.PHASECHK.TRANS64.TRYWAIT P0, [R7+URZ], R2 ;  /* 0x00000002070075a7 */ /* 0x0044e4000800017f */
[----:B---3--:R-:W-:Y:S05]  /*124f0*/  @!P0 NANOSLEEP.SYNCS 0x989680 ;  /* 0x009896800000895d */ /* 0x008fea0003900000 */
[----:B------:R-:W3:Y:S02]  /*12500*/  @!P0 SYNCS.PHASECHK.TRANS64 P0, [R7+URZ], R2 ;  /* 0x00000002070085a7 */ /* 0x000ee4000800007f */
[----:B---3--:R-:W-:Y:S05]  /*12510*/  @!P0 BRA `(.L_x_11483) ;  /* 0xfffffffc00f08947 */ /* 0x008fea000383ffff */
[----:B------:R-:W-:Y:S05]  /*12520*/  BRA `(.L_x_11538) ;  /* 0xffffffec00187947 */ /* 0x000fea000383ffff */
.L_x_11485:
[----:B---3--:R3:W4:Y:S02]  /*12530*/  SYNCS.PHASECHK.TRANS64.TRYWAIT P0, [R4+URZ], R5 ;  /* 0x00000005040075a7 */ /* 0x008724000800017f */
[----:B----4-:R-:W-:Y:S05]  /*12540*/  @!P0 NANOSLEEP.SYNCS 0x989680 ;  /* 0x009896800000895d */ /* 0x010fea0003900000 */
[----:B------:R-:W4:Y:S02]  /*12550*/  @!P0 SYNCS.PHASECHK.TRANS64 P0, [R4+URZ], R5 ;  /* 0x00000005040085a7 */ /* 0x000f24000800007f */
[----:B----4-:R-:W-:Y:S05]  /*12560*/  @!P0 BRA `(.L_x_11485) ;  /* 0xfffffffc00f08947 */ /* 0x010fea000383ffff */
[----:B------:R-:W-:Y:S05]  /*12570*/  BRA `(.L_x_11539) ;  /* 0xffffffec00207947 */ /* 0x000fea000383ffff */
.L_x_11540:
        /* <DEDUP_REMOVED lines=16> */
.L_x_11977:


//--------------------- .text._ZN7cutlass13device_kernelIN5flash11enable_sm90INS1_16FlashAttnFwdSm90INS1_25CollectiveMainloopFwdSm90ILi2EN4cute5tupleIJNS5_1CILi1EEES8_S8_EEENS6_IJNS7_ILi128EEENS7_ILi96EEENS7_ILi64EEEEEELi256ENS_10bfloat16_tEfNS_4arch4Sm90ELb1ELb0ELb0ELb1ELb0ELb1ELb1ELb1ELb0ELb0ELb0ELb0EEENS1_21CollectiveEpilogueFwdINS6_IJSA_NS7_ILi256EEESB_EEES9_SE_SG_Li256ELb1ELb0ELb0ELb0EEENS1_36VarlenDynamicPersistentTileSchedulerILi128ELi96ELi256ELi32ELb0ELb0ELb1ELb1ELb1ELb1EEEEEEEEEvNT_6ParamsE --------------------------
	.section	.text._ZN7cutlass13device_kernelIN5flash11enable_sm90INS1_16FlashAttnFwdSm90INS1_25CollectiveMainloopFwdSm90ILi2EN4cute5tupleIJNS5_1CILi1EEES8_S8_EEENS6_IJNS7_ILi128EEENS7_ILi96EEENS7_ILi64EEEEEELi256ENS_10bfloat16_tEfNS_4arch4Sm90ELb1ELb0ELb0ELb1ELb0ELb1ELb1ELb1ELb0ELb0ELb0ELb0EEENS1_21CollectiveEpilogueFwdINS6_IJSA_NS7_ILi256EEESB_EEES9_SE_SG_Li256ELb1ELb0ELb0ELb0EEENS1_36VarlenDynamicPersistentTileSchedulerILi128ELi96ELi256ELi32ELb0ELb0ELb1ELb1ELb1ELb1EEEEEEEEEvNT_6ParamsE,"ax",@progbits
	.align	128
.text._ZN7cutlass13device_kernelIN5flash11enable_sm90INS1_16FlashAttnFwdSm90INS1_25CollectiveMainloopFwdSm90ILi2EN4cute5tupleIJNS5_1CILi1EEES8_S8_EEENS6_IJNS7_ILi128EEENS7_ILi96EEENS7_ILi64EEEEEELi256ENS_10bfloat16_tEfNS_4arch4Sm90ELb1ELb0ELb0ELb1ELb0ELb1ELb1ELb1ELb0ELb0ELb0ELb0EEENS1_21CollectiveEpilogueFwdINS6_IJSA_NS7_ILi256EEESB_EEES9_SE_SG_Li256ELb1ELb0ELb0ELb0EEENS1_36VarlenDynamicPersistentTileSchedulerILi128ELi96ELi256ELi32ELb0ELb0ELb1ELb1ELb1ELb1EEEEEEEEEvNT_6ParamsE:
        .type           _ZN7cutlass13device_kernelIN5flash11enable_sm90INS1_16FlashAttnFwdSm90INS1_25CollectiveMainloopFwdSm90ILi2EN4cute5tupleIJNS5_1CILi1EEES8_S8_EEENS6_IJNS7_ILi128EEENS7_ILi96EEENS7_ILi64EEEEEELi256ENS_10bfloat16_tEfNS_4arch4Sm90ELb1ELb0ELb0ELb1ELb0ELb1ELb1ELb1ELb0ELb0ELb0ELb0EEENS1_21CollectiveEpilogueFwdINS6_IJSA_NS7_ILi256EEESB_EEES9_SE_SG_Li256ELb1ELb0ELb0ELb0EEENS1_36VarlenDynamicPersistentTileSchedulerILi128ELi96ELi256ELi32ELb0ELb0ELb1ELb1ELb1ELb1EEEEEEEEEvNT_6ParamsE,@function
        .size           _ZN7cutlass13device_kernelIN5flash11enable_sm90INS1_16FlashAttnFwdSm90INS1_25CollectiveMainloopFwdSm90ILi2EN4cute5tupleIJNS5_1CILi1EEES8_S8_EEENS6_IJNS7_ILi128EEENS7_ILi96EEENS7_ILi64EEEEEELi256ENS_10bfloat16_tEfNS_4arch4Sm90ELb1ELb0ELb0ELb1ELb0ELb1ELb1ELb1ELb0ELb0ELb0ELb0EEENS1_21CollectiveEpilogueFwdINS6_IJSA_NS7_ILi256EEESB_EEES9_SE_SG_Li256ELb1ELb0ELb0ELb0EEENS1_36VarlenDynamicPersistentTileSchedulerILi128ELi96ELi256ELi32ELb0ELb0ELb1ELb1ELb1ELb1EEEEEEEEEvNT_6ParamsE,(.L_x_11978 - _ZN7cutlass13device_kernelIN5flash11enable_sm90INS1_16FlashAttnFwdSm90INS1_25CollectiveMainloopFwdSm90ILi2EN4cute5tupleIJNS5_1CILi1EEES8_S8_EEENS6_IJNS7_ILi128EEENS7_ILi96EEENS7_ILi64EEEEEELi256ENS_10bfloat16_tEfNS_4arch4Sm90ELb1ELb0ELb0ELb1ELb0ELb1ELb1ELb1ELb0ELb0ELb0ELb0EEENS1_21CollectiveEpilogueFwdINS6_IJSA_NS7_ILi256EEESB_EEES9_SE_SG_Li256ELb1ELb0ELb0ELb0EEENS1_36VarlenDynamicPersistentTileSchedulerILi128ELi96ELi256ELi32ELb0ELb0ELb1ELb1ELb1ELb1EEEEEEEEEvNT_6ParamsE)
        .other          _ZN7cutlass13device_kernelIN5flash11enable_sm90INS1_16FlashAttnFwdSm90INS1_25CollectiveMainloopFwdSm90ILi2EN4cute5tupleIJNS5_1CILi1EEES8_S8_EEENS6_IJNS7_ILi128EEENS7_ILi96EEENS7_ILi64EEEEEELi256ENS_10bfloat16_tEfNS_4arch4Sm90ELb1ELb0ELb0ELb1ELb0ELb1ELb1ELb1ELb0ELb0ELb0ELb0EEENS1_21CollectiveEpilogueFwdINS6_IJSA_NS7_ILi256EEESB_EEES9_SE_SG_Li256ELb1ELb0ELb0ELb0EEENS1_36VarlenDynamicPersistentTileSchedulerILi128ELi96ELi256ELi32ELb0ELb0ELb1ELb1ELb1ELb1EEEEEEEEEvNT_6ParamsE,@"STO_CUDA_ENTRY STV_DEFAULT"
_ZN7cutlass13device_kernelIN5flash11enable_sm90INS1_16FlashAttnFwdSm90INS1_25CollectiveMainloopFwdSm90ILi2EN4cute5tupleIJNS5_1CILi1EEES8_S8_EEENS6_IJNS7_ILi128EEENS7_ILi96EEENS7_ILi64EEEEEELi256ENS_10bfloat16_tEfNS_4arch4Sm90ELb1ELb0ELb0ELb1ELb0ELb1ELb1ELb1ELb0ELb0ELb0ELb0EEENS1_21CollectiveEpilogueFwdINS6_IJSA_NS7_ILi256EEESB_EEES9_SE_SG_Li256ELb1ELb0ELb0ELb0EEENS1_36VarlenDynamicPersistentTileSchedulerILi128ELi96ELi256ELi32ELb0ELb0ELb1ELb1ELb1ELb1EEEEEEEEEvNT_6ParamsE:
        /* <DEDUP_REMOVED lines=29> */
.L_x_11542:
[----:B------:R-:W-:Y:S05]  /*01d0*/  BSYNC B0 ;  /* 0x0000000000007941 */ /* 0x000fea0003800000 */
.L_x_11541:
        /* <DEDUP_REMOVED lines=10> */
[----:B------:R-:W-:Y:S01]  /*0280*/  SHF.R.U32.HI R3, RZ, 0x7, R3 ;  /* 0x00000007ff037819 */ /* 0x000fe20000011603 */
[----:B------:R-:W-:Y:S01]  /*0290*/  VOTEU.ANY UP2, P0 ;  /* 0x00000000003f7886 */ /* 0x000fe20000040100 */
[----:B0-----:R-:W-:-:S03]  /*02a0*/  ISETP.NE.AND P1, PT, R2, RZ, PT ;  /* 0x000000ff0200720c */ /* 0x001fc60003f25270 */
[----:B------:R0:W2:Y:S01]  /*02b0*/  SHFL.IDX PT, R2, R3, RZ, 0x1f ;  /* 0x00001fff03027589 */ /* 0x0000a200000e0000 */
[----:B-1----:R-:W-:Y:S02]  /*02c0*/  @UP0 ULEA UR8, UR8, UR6, 0x18 ;  /* 0x0000000608080291 */ /* 0x002fe4000f8ec03f */
[----:B------:R-:W-:-:S04]  /*02d0*/  @UP0 UIADD3 UR6, -UR7, 0x100000, URZ ;  /* 0x0010000007060890 */ /* 0x000fc8000fffe13f */
[----:B------:R-:W-:Y:S02]  /*02e0*/  @UP0 USHF.L.U32 UR7, UR6, 0xb, URZ ;  /* 0x0000000b06070899 */ /* 0x000fe4000800063f */
[----:B------:R-:W-:Y:S01]  /*02f0*/  @UP0 USHF.L.U32 UR6, UR6, 0x1, URZ ;  /* 0x0000000106060899 */ /* 0x000fe2000800063f */
[----:B------:R-:W-:Y:S01]  /*0300*/  VOTEU.ANY UP0, P0 ;  /* 0x00000000003f7886 */ /* 0x000fe20000000100 */
[----:B------:R-:W1:Y:S04]  /*0310*/  FENCE.VIEW.ASYNC.S ;  /* 0x00000000000073c6 */ /* 0x000e680000000000 */
[----:B-1----:R0:W1:Y:S01]  /*0320*/  @UP0 SYNCS.EXCH.64 URZ, [UR8+0x32400], UR4 ;  /* 0x03240004083f05b2 */ /* 0x0020620008000100 */
[----:B------:R0:W3:Y:S05]  /*0330*/  @UP1 SYNCS.EXCH.64 URZ, [UR8+0x32410], UR4 ;  /* 0x03241004083f15b2 */ /* 0x0000ea0008000100 */
[----:B------:R0:W4:Y:S02]  /*0340*/  @UP2 SYNCS.EXCH.64 URZ, [UR8+0x32420], UR6 ;  /* 0x03242006083f25b2 */ /* 0x0001240008000100 */
        /* <DEDUP_REMOVED lines=19> */
.L_x_11543:
        /* <DEDUP_REMOVED lines=22> */
.L_x_11544:
        /* <DEDUP_REMOVED lines=18> */
.L_x_11545:
        /* <DEDUP_REMOVED lines=22> */
.L_x_11546:
        /* <DEDUP_REMOVED lines=22> */
.L_x_11547:
        /* <DEDUP_REMOVED lines=9> */
.L_x_11550:
[----:B------:R-:W-:-:S08]  /*0a50*/  NOP ;  /* 0x0000000000007918 */ /* 0x000fd00000000000 */
[----:B------:R-:W0:Y:S02]  /*0a60*/  USETMAXREG.TRY_ALLOC.CTAPOOL UP0, 0xf0 ;  /* 0x000000f0000079c8 */ /* 0x000e240008000600 */
[----:B0-----:R-:W-:-:S13]  /*0a70*/  PLOP3.LUT P0, PT, PT, PT, UP0, 0x80, 0x0 ;  /* 0x000000000000781c */ /* 0x001fda0003f0f008 */
[----:B------:R-:W-:Y:S05]  /*0a80*/  @!P0 BRA `(.L_x_11550) ;  /* 0xfffffffc00f08947 */ /* 0x000fea000383ffff */
[----:B------:R-:W3:Y:S01]  /*0a90*/  LDL.LU R0, [R1] ;  /* 0x0000000001007983 */ /* 0x000ee20000300800 */
[----:B--2---:R-:W0:Y:S01]  /*0aa0*/  S2R R2, SR_TID.X ;  /* 0x0000000000027919 */ /* 0x004e220000002100 */
        /* <DEDUP_REMOVED lines=12> */
[----:B---3--:R-:W-:-:S04]  /*0b70*/  LOP3.LUT R0, R0, 0xffffffef, RZ, 0xc0, !PT ;  /* 0xffffffef00007812 */ /* 0x008fc800078ec0ff */
[----:B------:R-:W-:-:S05]  /*0b80*/  @P0 LOP3.LUT R0, R0, 0x10, RZ, 0xfc, !PT ;  /* 0x0000001000000812 */ /* 0x000fca00078efcff */
[----:B------:R1:W-:Y:S01]  /*0b90*/  STL [R1], R0 ;  /* 0x0000000001007387 */ /* 0x0003e20000100800 */
[----:B0-----:R-:W-:-:S13]  /*0ba0*/  ISETP.GE.AND P0, PT, R227, UR4, PT ;  /* 0x00000004e3007c0c */ /* 0x001fda000bf06270 */
[----:B-1----:R-:W-:Y:S05]  /*0bb0*/  @P0 BRA `(.L_x_11551) ;  /* 0x0000019c00540947 */ /* 0x002fea0003800000 */
[----:B------:R-:W2:Y:S01]  /*0bc0*/  LDL.LU R14, [R1+0x34] ;  /* 0x00003400010e7983 */ /* 0x000ea20000300800 */
[----:B------:R-:W0:Y:S02]  /*0bd0*/  S2R R0, SR_TID.X ;  /* 0x0000000000007919 */ /* 0x000e240000002100 */
[----:B0-----:R-:W-:-:S05]  /*0be0*/  VIADD R13, R0, 0xffffff80 ;  /* 0xffffff80000d7836 */ /* 0x001fca0000000000 */
[----:B------:R-:W-:-:S04]  /*0bf0*/  SHF.R.S32.HI R0, RZ, 0x1f, R13 ;  /* 0x0000001fff007819 */ /* 0x000fc8000001140d */
        /* <DEDUP_REMOVED lines=9> */
[----:B------:R-:W-:Y:S02]  /*0c90*/  SHF.R.S32.HI R4, RZ, 0x4, R3 ;  /* 0x00000004ff047819 */ /* 0x000fe40000011403 */
[----:B------:R-:W-:-:S02]  /*0ca0*/  LOP3.LUT R9, R9, 0xfffffff8, RZ, 0xc0, !PT ;  /* 0xfffffff809097812 */ /* 0x000fc400078ec0ff */
[----:B------:R-:W-:Y:S02]  /*0cb0*/  LEA.HI R5, R3, R4, RZ, 0x1 ;  /* 0x0000000403057211 */ /* 0x000fe400078f08ff */
[----:B------:R-:W-:Y:S01]  /*0cc0*/  LEA.HI R6, R6, R11, RZ, 0x5 ;  /* 0x0000000b06067211 */ /* 0x000fe200078f28ff */
[----:B------:R-:W-:Y:S01]  /*0cd0*/  IMAD.IADD R9, R8, 0x1, -R9 ;  /* 0x0000000108097824 */ /* 0x000fe200078e0a09 */
[-C--:B------:R-:W-:Y:S02]  /*0ce0*/  LEA.HI R8, R0, R13.reuse, RZ, 0x2 ;  /* 0x0000000d00087211 */ /* 0x080fe400078f10ff */
[----:B------:R-:W-:Y:S02]  /*0cf0*/  LOP3.LUT R5, R5, 0x1ffffffe, RZ, 0xc0, !PT ;  /* 0x1ffffffe05057812 */ /* 0x000fe400078ec0ff */
[----:B------:R-:W-:Y:S02]  /*0d00*/  SHF.R.S32.HI R6, RZ, 0x5, R6 ;  /* 0x00000005ff067819 */ /* 0x000fe40000011406 */
[----:B------:R-:W-:Y:S01]  /*0d10*/  SHF.R.S32.HI R18, RZ, 0x2, R8 ;  /* 0x00000002ff127819 */ /* 0x000fe20000011408 */
[----:B------:R-:W-:Y:S01]  /*0d20*/  IMAD.IADD R5, R4, 0x1, -R5 ;  /* 0x0000000104057824 */ /* 0x000fe200078e0a05 */
[----:B------:R-:W-:Y:S01]  /*0d30*/  LEA.HI R4, R0, R13, RZ, 0x5 ;  /* 0x0000000d00047211 */ /* 0x000fe200078f28ff */
[----:B------:R-:W-:Y:S01]  /*0d40*/  IMAD R9, R6, 0x10, R9 ;  /* 0x0000001006097824 */ /* 0x000fe200078e0209 */
[----:B------:R-:W-:Y:S01]  /*0d50*/  LOP3.LUT R6, R8, 0xfffffffc, RZ, 0xc0, !PT ;  /* 0xfffffffc08067812 */ /* 0x000fe200078ec0ff */
[----:B------:R-:W-:Y:S01]  /*0d60*/  VIADD R12, R18, 0x40 ;  /* 0x00000040120c7836 */ /* 0x000fe20000000000 */
[----:B------:R-:W-:-:S02]  /*0d70*/  LOP3.LUT R3, R3, 0x3fffff0, RZ, 0xc0, !PT ;  /* 0x03fffff003037812 */ /* 0x000fc400078ec0ff */
[----:B------:R-:W-:Y:S01]  /*0d80*/  SHF.R.S32.HI R19, RZ, 0x5, R4 ;  /* 0x00000005ff137819 */ /* 0x000fe20000011404 */
[C---:B------:R-:W-:Y:S01]  /*0d90*/  IMAD.IADD R16, R13.reuse, 0x1, -R6 ;  /* 0x000000010d107824 */ /* 0x040fe200078e0a06 */
[----:B------:R-:W-:Y:S01]  /*0da0*/  SHF.R.S32.HI R4, RZ, 0x1f, R12 ;  /* 0x0000001fff047819 */ /* 0x000fe2000001140c */
[----:B------:R-:W-:Y:S02]  /*0db0*/  IMAD.SHL.U32 R6, R12, 0x40, RZ ;  /* 0x000000400c067824 */ /* 0x000fe400078e00ff */
[----:B------:R-:W-:Y:S01]  /*0dc0*/  IMAD.IADD R3, R13, 0x1, -R3 ;  /* 0x000000010d037824 */ /* 0x000fe200078e0a03 */
[----:B------:R-:W-:Y:S01]  /*0dd0*/  LEA.HI R10, R4, R12, RZ, 0x3 ;  /* 0x0000000c040a7211 */ /* 0x000fe200078f18ff */
[----:B------:R-:W-:Y:S01]  /*0de0*/  IMAD.SHL.U32 R4, R16, 0x8, RZ ;  /* 0x0000000810047824 */ /* 0x000fe200078e00ff */
[----:B------:R-:W-:Y:S02]  /*0df0*/  SHF.R.S32.HI R15, RZ, 0x7, R2 ;  /* 0x00000007ff0f7819 */ /* 0x000fe40000011402 */
[----:B------:R-:W-:Y:S01]  /*0e00*/  LOP3.LUT R16, R6, 0x1c0, RZ, 0xc0, !PT ;  /* 0x000001c006107812 */ /* 0x000fe200078ec0ff */
[----:B------:R-:W-:Y:S01]  /*0e10*/  IMAD R6, R19, 0x10, R3 ;  /* 0x0000001013067824 */ /* 0x000fe200078e0203 */
[----:B------:R-:W-:Y:S01]  /*0e20*/  LEA.HI R2, R2, R15, RZ, 0x1 ;  /* 0x0000000f02027211 */ /* 0x000fe200078f08ff */
[----:B------:R-:W-:-:S02]  /*0e30*/  IMAD.SHL.U32 R10, R10, 0x40, RZ ;  /* 0x000000400a0a7824 */ /* 0x000fc400078e00ff */
[----:B------:R-:W-:Y:S01]  /*0e40*/  IMAD R6, R6, 0x8, R5 ;  /* 0x0000000806067824 */ /* 0x000fe200078e0205 */
[----:B------:R-:W-:Y:S02]  /*0e50*/  SHF.R.S32.HI R5, RZ, 0x1f, R8 ;  /* 0x0000001fff057819 */ /* 0x000fe40000011408 */
[----:B------:R-:W-:Y:S02]  /*0e60*/  LOP3.LUT R2, R2, 0x3fffffe, RZ, 0xc0, !PT ;  /* 0x03fffffe02027812 */ /* 0x000fe400078ec0ff */
[----:B------:R-:W-:Y:S02]  /*0e70*/  LOP3.LUT R4, R16, 0x38, R4, 0xf8, !PT ;  /* 0x0000003810047812 */ /* 0x000fe400078ef804 */
[----:B------:R-:W-:Y:S02]  /*0e80*/  SHF.R.U32.HI R3, RZ, 0x3, R16 ;  /* 0x00000003ff037819 */ /* 0x000fe40000011610 */
[----:B------:R-:W-:Y:S02]  /*0e90*/  LOP3.LUT R10, R10, 0xfffffe00, RZ, 0xc0, !PT ;  /* 0xfffffe000a0a7812 */ /* 0x000fe400078ec0ff */
[----:B------:R-:W-:Y:S01]  /*0ea0*/  LEA.HI R5, R5, R18, RZ, 0x3 ;  /* 0x0000001205057211 */ /* 0x000fe200078f18ff */
[----:B------:R-:W-:Y:S01]  /*0eb0*/  IMAD.IADD R2, R15, 0x1, -R2 ;  /* 0x000000010f027824 */ /* 0x000fe200078e0a02 */
[----:B------:R-:W-:-:S02]  /*0ec0*/  LEA.HI R0, R0, R13, RZ, 0x3 ;  /* 0x0000000d00007211 */ /* 0x000fc400078f18ff */
[----:B------:R-:W-:Y:S02]  /*0ed0*/  LOP3.LUT R4, R10, R4, R3, 0xf6, !PT ;  /* 0x000000040a047212 */ /* 0x000fe400078ef603 */
[----:B------:R-:W-:Y:S01]  /*0ee0*/  LOP3.LUT R5, R5, 0xfffffff8, RZ, 0xc0, !PT ;  /* 0xfffffff805057812 */ /* 0x000fe200078ec0ff */
[----:B------:R-:W-:Y:S01]  /*0ef0*/  IMAD R2, R2, 0x40, R9 ;  /* 0x0000004002027824 */ /* 0x000fe200078e0209 */
[----:B------:R-:W-:Y:S02]  /*0f00*/  LOP3.LUT R3, R0, 0x1ffffff8, RZ, 0xc0, !PT ;  /* 0x1ffffff800037812 */ /* 0x000fe400078ec0ff */
[----:B------:R-:W-:Y:S01]  /*0f10*/  SHF.R.S32.HI R8, RZ, 0x3, R0 ;  /* 0x00000003ff087819 */ /* 0x000fe20000011400 */
[----:B------:R-:W-:Y:S01]  /*0f20*/  IMAD.IADD R0, R18, 0x1, -R5 ;  /* 0x0000000112007824 */ /* 0x000fe200078e0a05 */
[----:B------:R-:W-:Y:S01]  /*0f30*/  LOP3.LUT R7, R7, 0x7ffffffc, RZ, 0xc0, !PT ;  /* 0x7ffffffc07077812 */ /* 0x000fe200078ec0ff */
[----:B------:R-:W-:Y:S01]  /*0f40*/  STL [R1+0x28], R10 ;  /* 0x0000280a01007387 */ /* 0x000fe20000100800 */
[----:B------:R-:W-:-:S03]  /*0f50*/  IMAD.IADD R3, R13, 0x1, -R3 ;  /* 0x000000010d037824 */ /* 0x000fc600078e0a03 */
[----:B------:R-:W-:Y:S01]  /*0f60*/  STL [R1+0x30], R2 ;  /* 0x0000300201007387 */ /* 0x000fe20000100800 */
[----:B------:R-:W-:-:S03]  /*0f70*/  IMAD.SHL.U32 R219, R3, 0x8, RZ ;  /* 0x0000000803db7824 */ /* 0x000fc600078e00ff */
[----:B------:R-:W-:Y:S01]  /*0f80*/  STL [R1+0x44], RZ ;  /* 0x000044ff01007387 */ /* 0x000fe20000100800 */
[----:B------:R-:W-:Y:S01]  /*0f90*/  IMAD.IADD R5, R11, 0x1, -R7 ;  /* 0x000000010b057824 */ /* 0x000fe200078e0a07 */
[----:B------:R-:W-:Y:S02]  /*0fa0*/  SHF.R.S32.HI R3, RZ, 0x1f, R12 ;  /* 0x0000001fff037819 */ /* 0x000fe4000001140c */
[----:B------:R-:W-:Y:S01]  /*0fb0*/  STL [R1+0x20], R8 ;  /* 0x0000200801007387 */ /* 0x000fe20000100800 */
[----:B------:R-:W-:-:S03]  /*0fc0*/  IMAD.SHL.U32 R3, R6, 0x8, RZ ;  /* 0x0000000806037824 */ /* 0x000fc600078e00ff */
[----:B------:R0:W-:Y:S04]  /*0fd0*/  STL [R1+0x4c], R0 ;  /* 0x00004c0001007387 */ /* 0x0001e80000100800 */
[----:B------:R1:W-:Y:S01]  /*0fe0*/  STL [R1+0x2c], R5 ;  /* 0x00002c0501007387 */ /* 0x0003e20000100800 */
[----:B0-----:R-:W-:-:S05]  /*0ff0*/  IMAD R0, R4, 0x2, R17 ;  /* 0x0000000204007824 */ /* 0x001fca00078e0211 */
[----:B------:R1:W-:Y:S04]  /*1000*/  STL [R1+0x54], R0 ;  /* 0x0000540001007387 */ /* 0x0003e80000100800 */
[----:B------:R1:W-:Y:S01]  /*1010*/  STL [R1+0x58], R3 ;  /* 0x0000580301007387 */ /* 0x0003e20000100800 */
[----:B------:R-:W-:Y:S02]  /*1020*/  IMAD.MOV.U32 R16, RZ, RZ, RZ ;  /* 0x000000ffff107224 */ /* 0x000fe400078e00ff */
[----:B------:R-:W-:Y:S02]  /*1030*/  IMAD.MOV.U32 R22, RZ, RZ, RZ ;  /* 0x000000ffff167224 */ /* 0x000fe400078e00ff */
[----:B------:R-:W-:Y:S02]  /*1040*/  IMAD.MOV.U32 R19, RZ, RZ, RZ ;  /* 0x000000ffff137224 */ /* 0x000fe400078e00ff */
[----:B------:R-:W-:Y:S01]  /*1050*/  IMAD.MOV.U32 R2, RZ, RZ, RZ ;  /* 0x000000ffff027224 */ /* 0x000fe200078e00ff */
[----:B-12---:R-:W-:-:S07]  /*1060*/  LOP3.LUT R218, R14, 0x1, RZ, 0xfc, !PT ;  /* 0x000000010eda7812 */ /* 0x006fce00078efcff */
.L_x_11707:
[----:B0-2--5:R-:W0:Y:S02]  /*1070*/  LDC.64 R4, c[0x0][0xd60] ;  /* 0x00035800ff047b82 */ /* 0x025e240000000a00 */
[----:B0-----:R-:W-:-:S05]  /*1080*/  IMAD.WIDE R4, R227, 0x4, R4 ;  /* 0x00000004e3047825 */ /* 0x001fca00078e0204 */
[----:B------:R-:W2:Y:S01]  /*1090*/  LDG.E R0, desc[UR52][R4.64] ;  /* 0x0000003404007981 */ /* 0x000ea2000c1e1900 */
[----:B------:R-:W-:Y:S05]  /*10a0*/  YIELD ;  /* 0x0000000000007946 */ /* 0x000fea0003800000 */
[----:B------:R-:W-:Y:S01]  /*10b0*/  ULDC.64 UR4, c[0x0][0xb20] ;  /* 0x0002c80000047ab9 */ /* 0x000fe20000000a00 */
[----:B------:R-:W-:Y:S01]  /*10c0*/  ULDC.64 UR8, c[0x0][0xb10] ;  /* 0x0002c40000087ab9 */ /* 0x000fe20000000a00 */
[----:B------:R-:W-:Y:S01]  /*10d0*/  ISETP.NE.U32.AND P1, PT, RZ, UR4, PT ;  /* 0x00000004ff007c0c */ /* 0x000fe2000bf25070 */
[----:B------:R-:W-:Y:S01]  /*10e0*/  ULDC.64 UR6, c[0x0][0xb00] ;  /* 0x0002c00000067ab9 */ /* 0x000fe20000000a00 */
[----:B---3--:R-:W-:Y:S01]  /*10f0*/  IMAD.MOV.U32 R27, RZ, RZ, RZ ;  /* 0x000000ffff1b7224 */ /* 0x008fe200078e00ff */
[----:B------:R-:W-:-:S02]  /*1100*/  ISETP.NE.U32.AND P0, PT, RZ, UR6, PT ;  /* 0x00000006ff007c0c */ /* 0x000fc4000bf05070 */
[----:B------:R-:W-:Y:S02]  /*1110*/  ISETP.NE.AND.EX P1, PT, RZ, UR5, PT, P1 ;  /* 0x00000005ff007c0c */ /* 0x000fe4000bf25310 */
[----:B------:R-:W-:Y:S02]  /*1120*/  ISETP.NE.AND.EX P0, PT, RZ, UR7, PT, P0 ;  /* 0x00000007ff007c0c */ /* 0x000fe4000bf05300 */
[----:B--2---:R-:W-:Y:S01]  /*1130*/  SHF.R.S32.HI R3, RZ, 0x1f, R0 ;  /* 0x0000001fff037819 */ /* 0x004fe20000011400 */
[----:B------:R-:W-:Y:S08]  /*1140*/  STL [R1+0x40], R0 ;  /* 0x0000400001007387 */ /* 0x000ff00000100800 */
[C---:B----4-:R-:W-:Y:S01]  /*1150*/  @P1 LEA R6, P2, R0.reuse, UR4, 0x2 ;  /* 0x0000000400061c11 */ /* 0x050fe2000f8410ff */
[C---:B------:R-:W-:Y:S01]  /*1160*/  IMAD.SHL.U32 R28, R0.reuse, 0x4, RZ ;  /* 0x00000004001c7824 */ /* 0x040fe200078e00ff */
[C-C-:B------:R-:W-:Y:S01]  /*1170*/  SHF.L.U64.HI R26, R0.reuse, 0x2, R3.reuse ;  /* 0x00000002001a7819 */ /* 0x140fe20000010203 */
[----:B------:R0:W-:Y:S01]  /*1180*/  STL [R1+0x50], R3 ;  /* 0x0000500301007387 */ /* 0x0001e20000100800 */
[----:B------:R-:W-:-:S02]  /*1190*/  @P1 LEA.HI.X R7, R0, UR5, R3, 0x2, P2 ;  /* 0x0000000500071c11 */ /* 0x000fc400090f1403 */
[----:B------:R-:W-:Y:S01]  /*11a0*/  ISETP.NE.U32.AND P2, PT, RZ, UR8, PT ;  /* 0x00000008ff007c0c */ /* 0x000fe2000bf45070 */
[----:B------:R-:W-:Y:S01]  /*11b0*/  ULDC UR4, c[0x0][0x288] ;  /* 0x0000a20000047ab9 */ /* 0x000fe20000000800 */
[----:B------:R-:W-:Y:S01]  /*11c0*/  IADD3 R8, P3, R28, UR6, RZ ;  /* 0x000000061c087c10 */ /* 0x000fe2000ff7e0ff */
[----:B-1----:R1:W-:Y:S01]  /*11d0*/  STL [R1+0x38], R28 ;  /* 0x0000381c01007387 */ /* 0x0023e20000100800 */
[----:B------:R-:W-:Y:S01]  /*11e0*/  ISETP.NE.AND.EX P2, PT, RZ, UR9, PT, P2 ;  /* 0x00000009ff007c0c */ /* 0x000fe2000bf45320 */
[----:B0-----:R-:W-:Y:S01]  /*11f0*/  IMAD.MOV.U32 R3, RZ, RZ, RZ ;  /* 0x000000ffff037224 */ /* 0x001fe200078e00ff */
[----:B------:R-:W-:Y:S01]  /*1200*/  IADD3.X R9, R26, UR7, RZ, P3, !PT ;  /* 0x000000071a097c10 */ /* 0x000fe20009ffe4ff */
[----:B------:R-:W-:Y:S01]  /*1210*/  IMAD.U32 R224, RZ, RZ, UR4 ;  /* 0x00000004ffe07e24 */ /* 0x000fe2000f8e00ff */
[----:B------:R-:W-:Y:S01]  /*1220*/  ULDC.64 UR4, c[0x0][0x3f8] ;  /* 0x0000fe0000047ab9 */ /* 0x000fe20000000a00 */
[----:B------:R1:W-:Y:S04]  /*1230*/  STL [R1+0x3c], R26 ;  /* 0x00003c1a01007387 */ /* 0x0003e80000100800 */
[----:B------:R1:W5:Y:S04]  /*1240*/  @P1 LDG.E R3, desc[UR52][R6.64] ;  /* 0x0000003406031981 */ /* 0x000368000c1e1900 */
[----:B------:R-:W-:Y:S01]  /*1250*/  @P2 IADD3 R4, P1, R28, UR8, RZ ;  /* 0x000000081c042c10 */ /* 0x000fe2000ff3e0ff */
[----:B------:R1:W5:Y:S03]  /*1260*/  @P0 LDG.E R27, desc[UR52][R8.64] ;  /* 0x00000034081b0981 */ /* 0x000366000c1e1900 */
[----:B------:R-:W-:-:S05]  /*1270*/  @P2 IADD3.X R5, R26, UR9, RZ, P1, !PT ;  /* 0x000000091a052c10 */ /* 0x000fca0008ffe4ff */
[----:B------:R1:W5:Y:S01]  /*1280*/  @P2 LDG.E R224, desc[UR52][R4.64] ;  /* 0x0000003404e02981 */ /* 0x000362000c1e1900 */
[----:B------:R-:W-:Y:S01]  /*1290*/  UISETP.NE.U32.AND UP0, UPT, UR4, URZ, UPT ;  /* 0x0000003f0400728c */ /* 0x000fe2000bf05070 */
[----:B------:R-:W-:Y:S02]  /*12a0*/  IMAD.MOV.U32 R25, RZ, RZ, R0 ;  /* 0x000000ffff197224 */ /* 0x000fe400078e0000 */
        /* <DEDUP_REMOVED lines=18> */
.L_x_11552:
[----:B------:R-:W-:Y:S01]  /*13d0*/  ULDC.64 UR4, c[0x0][0xb18] ;  /* 0x0002c60000047ab9 */ /* 0x000fe20000000a00 */
[----:B------:R0:W-:Y:S01]  /*13e0*/  STL [R1+0x48], R225 ;  /* 0x000048e101007387 */ /* 0x0001e20000100800 */
[----:B------:R-:W-:-:S03]  /*13f0*/  ISETP.NE.U32.AND P1, PT, RZ, UR4, PT ;  /* 0x00000004ff007c0c */ /* 0x000fc6000bf25070 */
[----:B------:R0:W-:Y:S01]  /*1400*/  STL [R1+0x34], R226 ;  /* 0x000034e201007387 */ /* 0x0001e20000100800 */
[----:B------:R-:W-:-:S13]  /*1410*/  ISETP.NE.AND.EX P1, PT, RZ, UR5, PT, P1 ;  /* 0x00000005ff007c0c */ /* 0x000fda000bf25310 */
[----:B0-----:R-:W-:Y:S05]  /*1420*/  @!P1 BRA `(.L_x_11553) ;  /* 0x0000000000109947 */ /* 0x001fea0003800000 */
[----:B------:R-:W-:-:S04]  /*1430*/  IADD3 R4, P0, R28, UR4, RZ ;  /* 0x000000041c047c10 */ /* 0x000fc8000ff1e0ff */
[----:B------:R-:W-:-:S05]  /*1440*/  IADD3.X R5, R26, UR5, RZ, P0, !PT ;  /* 0x000000051a057c10 */ /* 0x000fca00087fe4ff */
[----:B------:R0:W5:Y:S01]  /*1450*/  LDG.E R24, desc[UR52][R4.64] ;  /* 0x0000003404187981 */ /* 0x000162000c1e1900 */
[----:B------:R-:W-:Y:S05]  /*1460*/  BRA `(.L_x_11554) ;  /* 0x0000000000107947 */ /* 0x000fea0003800000 */
.L_x_11553:
[----:B------:R-:W-:Y:S05]  /*1470*/  @!P0 BRA `(.L_x_11554) ;  /* 0x00000000000c8947 */ /* 0x000fea0003800000 */
[----:B------:R-:W2:Y:S04]  /*1480*/  LDG.E R5, desc[UR52][R8.64] ;  /* 0x0000003408057981 */ /* 0x000ea8000c1e1900 */
[----:B------:R-:W2:Y:S02]  /*1490*/  LDG.E R24, desc[UR52][R8.64+0x4] ;  /* 0x0000043408187981 */ /* 0x000ea4000c1e1900 */
[----:B--2---:R-:W-:-:S07]  /*14a0*/  IMAD.IADD R24, R24, 0x1, -R5 ;  /* 0x0000000118187824 */ /* 0x004fce00078e0a05 */
.L_x_11554:
        /* <DEDUP_REMOVED lines=21> */
[----:B------:R-:W-:Y:S01]  /*1600*/  IADD3 R3, R8, R3, -R224 ;  /* 0x0000000308037210 */ /* 0x000fe20007ffe8e0 */
[----:B------:R0:W-:Y:S02]  /*1610*/  STL [R1+0x10], R8 ;  /* 0x0000100801007387 */ /* 0x0001e40000100800 */
        /* <DEDUP_REMOVED lines=40> */
.L_x_11557:
[----:B------:R-:W-:Y:S05]  /*18a0*/  BSYNC B6 ;  /* 0x0000000000067941 */ /* 0x000fea0003800000 */
.L_x_11556:
        /* <DEDUP_REMOVED lines=20> */
.L_x_11559:
[----:B------:R-:W-:Y:S05]  /*19f0*/  BSYNC B6 ;  /* 0x0000000000067941 */ /* 0x000fea0003800000 */
.L_x_11558:
        /* <DEDUP_REMOVED lines=8> */
[----:B------:R-:W-:-:S03]  /*1a80*/  SHF.R.S32.HI R97, RZ, 0x1f, R18 ;  /* 0x0000001fff617819 */ /* 0x000fc60000011412 */
[----:B------:R-:W3:Y:S06]  /*1a90*/  LDC.64 R48, c[0x0][0x3e8] ;  /* 0x0000fa00ff307b82 */ /* 0x000eec0000000a00 */
[----:B------:R-:W-:Y:S02]  /*1aa0*/  @P0 IADD3 R4, P1, R28, UR4, RZ ;  /* 0x000000041c040c10 */ /* 0x000fe4000ff3e0ff */
[----:B------:R-:W4:Y:S02]  /*1ab0*/  LDC.64 R54, c[0x0][0x3d8] ;  /* 0x0000f600ff367b82 */ /* 0x000f240000000a00 */
[----:B------:R-:W-:Y:S01]  /*1ac0*/  @P0 IADD3.X R5, R26, UR5, RZ, P1, !PT ;  /* 0x000000051a050c10 */ /* 0x000fe20008ffe4ff */
[----:B------:R-:W-:-:S04]  /*1ad0*/  ULDC.64 UR4, c[0x0][0x2f8] ;  /* 0x0000be0000047ab9 */ /* 0x000fc80000000a00 */
[----:B------:R2:W3:Y:S01]  /*1ae0*/  @P0 LDG.E R25, desc[UR52][R4.64] ;  /* 0x0000003404190981 */ /* 0x0004e2000c1e1900 */
[----:B0-----:R-:W-:Y:S02]  /*1af0*/  ISETP.NE.AND P0, PT, R0, 0x1, PT ;  /* 0x000000010000780c */ /* 0x001fe40003f05270 */
[----:B------:R-:W-:Y:S01]  /*1b00*/  SHF.R.S32.HI R24, RZ, 0x1f, R27 ;  /* 0x0000001fff187819 */ /* 0x000fe2000001141b */
[----:B------:R-:W0:Y:S04]  /*1b10*/  S2R R26, SR_TID.X ;  /* 0x00000000001a7919 */ /* 0x000e280000002100 */
[-C--:B-1----:R-:W-:Y:S02]  /*1b20*/  IMAD R6, R24, R42.reuse, RZ ;  /* 0x0000002a18067224 */ /* 0x082fe400078e02ff */
[----:B--2---:R-:W-:-:S04]  /*1b30*/  IMAD.WIDE.U32 R4, R27, R42, RZ ;  /* 0x0000002a1b047225 */ /* 0x004fc800078e00ff */
[----:B------:R-:W1:Y:S01]  /*1b40*/  @P0 LDC R3, c[0x0][0x42c] ;  /* 0x00010b00ff030b82 */ /* 0x000e620000000800 */
[----:B------:R-:W-:-:S05]  /*1b50*/  VIADD R20, R20, 0xffffff80 ;  /* 0xffffff8014147836 */ /* 0x000fca0000000000 */
[----:B------:R-:W-:Y:S02]  /*1b60*/  SHF.R.S32.HI R28, RZ, 0x1f, R20 ;  /* 0x0000001fff1c7819 */ /* 0x000fe40000011414 */
[----:B------:R-:W2:Y:S02]  /*1b70*/  @P0 LDC R7, c[0x0][0x430] ;  /* 0x00010c00ff070b82 */ /* 0x000ea40000000800 */
[----:B------:R-:W-:-:S04]  /*1b80*/  LEA.HI R28, R28, R20, RZ, 0x2 ;  /* 0x000000141c1c7211 */ /* 0x000fc800078f10ff */
[----:B------:R-:W-:-:S05]  /*1b90*/  LOP3.LUT R28, R28, 0xfffffffc, RZ, 0xc0, !PT ;  /* 0xfffffffc1c1c7812 */ /* 0x000fca00078ec0ff */
[----:B------:R-:W-:Y:S01]  /*1ba0*/  IMAD.IADD R28, R20, 0x1, -R28 ;  /* 0x00000001141c7824 */ /* 0x000fe200078e0a1c */
[----:B0-----:R-:W-:-:S03]  /*1bb0*/  SHF.R.U32.HI R26, RZ, 0x7, R26 ;  /* 0x00000007ff1a7819 */ /* 0x001fc6000001161a */
[----:B------:R-:W-:Y:S02]  /*1bc0*/  IMAD.SHL.U32 R20, R28, 0x8, RZ ;  /* 0x000000081c147824 */ /* 0x000fe400078e00ff */
[----:B-1----:R-:W-:Y:S01]  /*1bd0*/  @P0 IMAD.HI.U32 R0, R226, R3, RZ ;  /* 0x00000003e2000227 */ /* 0x002fe200078e00ff */
[----:B------:R-:W-:Y:S02]  /*1be0*/  ISETP.NE.AND P6, PT, R26, 0x1, PT ;  /* 0x000000011a00780c */ /* 0x000fe40003fc5270 */
[----:B------:R-:W-:Y:S01]  /*1bf0*/  SHF.R.S32.HI R21, RZ, 0x1f, R20 ;  /* 0x0000001fff157819 */ /* 0x000fe20000011414 */
[----:B------:R-:W-:Y:S02]  /*1c00*/  IMAD R3, R27, R43, R6 ;  /* 0x0000002b1b037224 */ /* 0x000fe400078e0206 */
[C---:B------:R-:W-:Y:S01]  /*1c10*/  VIADD R99, R20.reuse, 0x20 ;  /* 0x0000002014637836 */ /* 0x040fe20000000000 */
[----:B--2---:R-:W-:Y:S01]  /*1c20*/  @P0 SHF.R.U32.HI R226, RZ, R7, R0 ;  /* 0x00000007ffe20219 */ /* 0x004fe20000011600 */
[----:B------:R-:W-:Y:S01]  /*1c30*/  IMAD.IADD R5, R5, 0x1, R3 ;  /* 0x0000000105057824 */ /* 0x000fe200078e0203 */
[----:B------:R-:W-:Y:S01]  /*1c40*/  ISETP.NE.U32.AND P0, PT, RZ, UR6, PT ;  /* 0x00000006ff007c0c */ /* 0x000fe2000bf05070 */
[----:B------:R-:W-:Y:S01]  /*1c50*/  VIADD R98, R20, 0x40 ;  /* 0x0000004014627836 */ /* 0x000fe20000000000 */
[----:B------:R-:W-:Y:S01]  /*1c60*/  SHF.R.S32.HI R6, RZ, 0x1f, R226 ;  /* 0x0000001fff067819 */ /* 0x000fe200000114e2 */
[----:B------:R-:W-:Y:S01]  /*1c70*/  IMAD.WIDE.U32 R4, R226, UR4, R4 ;  /* 0x00000004e2047c25 */ /* 0x000fe2000f8e0004 */
[----:B------:R-:W-:-:S03]  /*1c80*/  ISETP.NE.AND.EX P0, PT, RZ, UR7, PT, P0 ;  /* 0x00000007ff007c0c */ /* 0x000fc6000bf05300 */
[----:B------:R-:W-:Y:S02]  /*1c90*/  IMAD R3, R6, UR4, RZ ;  /* 0x0000000406037c24 */ /* 0x000fe4000f8e02ff */
[----:B------:R-:W-:Y:S02]  /*1ca0*/  VIADD R96, R20, 0x60 ;  /* 0x0000006014607836 */ /* 0x000fe40000000000 */
[----:B------:R-:W-:Y:S01]  /*1cb0*/  IMAD R3, R226, UR5, R3 ;  /* 0x00000005e2037c24 */ /* 0x000fe2000f8e0203 */
[----:B------:R-:W-:Y:S01]  /*1cc0*/  ULDC.64 UR4, c[0x0][0x300] ;  /* 0x0000c00000047ab9 */ /* 0x000fe20000000a00 */
[----:B------:R-:W-:Y:S02]  /*1cd0*/  VIADD R7, R20, 0xe0 ;  /* 0x000000e014077836 */ /* 0x000fe40000000000 */
[----:B------:R-:W-:Y:S02]  /*1ce0*/  IMAD.IADD R5, R5, 0x1, R3 ;  /* 0x0000000105057824 */ /* 0x000fe400078e0203 */
[----:B------:R-:W-:-:S02]  /*1cf0*/  IMAD R3, R97, R42, RZ ;  /* 0x0000002a61037224 */ /* 0x000fc400078e02ff */
[----:B------:R-:W-:Y:S02]  /*1d00*/  VIADD R94, R20, 0x80 ;  /* 0x00000080145e7836 */ /* 0x000fe40000000000 */
[----:B------:R-:W-:Y:S02]  /*1d10*/  IMAD R3, R18, R43, R3 ;  /* 0x0000002b12037224 */ /* 0x000fe400078e0203 */
[----:B------:R-:W-:Y:S02]  /*1d20*/  VIADD R92, R20, 0xa0 ;  /* 0x000000a0145c7836 */ /* 0x000fe40000000000 */
[----:B------:R-:W-:Y:S02]  /*1d30*/  IMAD.SHL.U32 R38, R28, 0x4, RZ ;  /* 0x000000041c267824 */ /* 0x000fe400078e00ff */
[----:B------:R-:W2:Y:S03]  /*1d40*/  LDL R28, [R1+0x4c] ;  /* 0x00004c00011c7983 */ /* 0x000ea60000100800 */
[----:B------:R-:W-:-:S02]  /*1d50*/  SHF.R.S32.HI R39, RZ, 0x1f, R38 ;  /* 0x0000001fff277819 */ /* 0x000fc40000011426 */
[----:B---3--:R-:W-:Y:S02]  /*1d60*/  SHF.R.S32.HI R0, RZ, 0x1f, R25 ;  /* 0x0000001fff007819 */ /* 0x008fe40000011419 */
[----:B------:R-:W-:Y:S02]  /*1d70*/  SEL R41, R25, RZ, !P0 ;  /* 0x000000ff19297207 */ /* 0x000fe40004000000 */
[----:B------:R-:W-:Y:S01]  /*1d80*/  SEL R8, R0, RZ, !P0 ;  /* 0x000000ff00087207 */ /* 0x000fe20004000000 */
[----:B------:R-:W0:Y:S02]  /*1d90*/  LDC R25, c[0x0][0x3d4] ;  /* 0x0000f500ff197b82 */ /* 0x000e240000000800 */
[----:B------:R-:W-:-:S04]  /*1da0*/  IMAD.WIDE.U32 R36, R41, UR4, R4 ;  /* 0x0000000429247c25 */ /* 0x000fc8000f8e0004 */
[----:B------:R-:W-:Y:S02]  /*1db0*/  IMAD R0, R8, UR4, RZ ;  /* 0x0000000408007c24 */ /* 0x000fe4000f8e02ff */
[----:B------:R-:W-:-:S04]  /*1dc0*/  IMAD.WIDE.U32 R4, R18, R42, R20 ;  /* 0x0000002a12047225 */ /* 0x000fc800078e0014 */
[----:B------:R-:W-:Y:S01]  /*1dd0*/  IMAD R95, R41, UR5, R0 ;  /* 0x00000005295f7c24 */ /* 0x000fe2000f8e0200 */
[----:B------:R-:W-:Y:S05]  /*1de0*/  @!P6 WARPSYNC.ALL ;  /* 0x000000000000e948 */ /* 0x000fea0003800000 */
[----:B------:R-:W-:Y:S01]  /*1df0*/  IMAD.IADD R95, R37, 0x1, R95 ;  /* 0x00000001255f7824 */ /* 0x000fe200078e025f */
[----:B------:R-:W-:Y:S01]  /*1e00*/  ULDC UR4, c[0x0][0x310] ;  /* 0x0000c40000047ab9 */ /* 0x000fe20000000800 */
[----:B------:R-:W-:Y:S01]  /*1e10*/  IADD3 R93, P0, R36, R4, RZ ;  /* 0x00000004245d7210 */ /* 0x000fe20007f1e0ff */
[----:B------:R-:W-:Y:S01]  /*1e20*/  ULDC.64 UR6, c[0x0][0x320] ;  /* 0x0000c80000067ab9 */ /* 0x000fe20000000a00 */
[----:B------:R-:W-:Y:S01]  /*1e30*/  ISETP.GE.AND P1, PT, R99, UR4, PT ;  /* 0x0000000463007c0c */ /* 0x000fe2000bf26270 */
[----:B------:R-:W-:Y:S01]  /*1e40*/  VIADD R4, R20, 0xc0 ;  /* 0x000000c014047836 */ /* 0x000fe20000000000 */
[----:B------:R-:W-:-:S02]  /*1e50*/  IADD3.X R91, R95, R5, R3, P0, !PT ;  /* 0x000000055f5b7210 */ /* 0x000fc400007fe403 */
[----:B------:R-:W-:Y:S02]  /*1e60*/  SEL R3, RZ, 0xffffffff, P1 ;  /* 0xffffffffff037807 */ /* 0x000fe40000800000 */
[----:B------:R-:W-:Y:S02]  /*1e70*/  ISETP.GE.AND P0, PT, R20, UR4, PT ;  /* 0x0000000414007c0c */ /* 0x000fe4000bf06270 */
[----:B------:R-:W-:Y:S01]  /*1e80*/  ISETP.GE.AND P1, PT, R96, UR4, PT ;  /* 0x0000000460007c0c */ /* 0x000fe2000bf26270 */
[----:B------:R-:W-:Y:S01]  /*1e90*/  IMAD.SHL.U32 R5, R3, 0x2, RZ ;  /* 0x0000000203057824 */ /* 0x000fe200078e00ff */
[----:B------:R-:W-:Y:S01]  /*1ea0*/  SEL R0, RZ, 0x1, P0 ;  /* 0x00000001ff007807 */ /* 0x000fe20000000000 */
[----:B------:R-:W-:Y:S01]  /*1eb0*/  IMAD R3, R6, UR6, RZ ;  /* 0x0000000606037c24 */ /* 0x000fe2000f8e02ff */
[----:B------:R-:W-:Y:S02]  /*1ec0*/  ISETP.GE.AND P0, PT, R98, UR4, PT ;  /* 0x0000000462007c0c */ /* 0x000fe4000bf06270 */
[----:B------:R-:W-:Y:S01]  /*1ed0*/  ISETP.GE.AND P3, PT, R7, UR4, PT ;  /* 0x0000000407007c0c */ /* 0x000fe2000bf66270 */
[----:B------:R-:W-:Y:S01]  /*1ee0*/  IMAD R7, R226, UR7, R3 ;  /* 0x00000007e2077c24 */ /* 0x000fe2000f8e0203 */
[----:B------:R-:W-:-:S02]  /*1ef0*/  LOP3.LUT R0, R5, 0x2, R0, 0xe2, !PT ;  /* 0x0000000205007812 */ /* 0x000fc400078ee200 */
[----:B------:R-:W-:Y:S02]  /*1f00*/  SEL R3, RZ, 0x4, P0 ;  /* 0x00000004ff037807 */ /* 0x000fe40000000000 */
[----:B------:R-:W-:Y:S02]  /*1f10*/  SEL R6, RZ, 0x8, P1 ;  /* 0x00000008ff067807 */ /* 0x000fe40000800000 */
[----:B------:R-:W-:Y:S02]  /*1f20*/  ISETP.GE.AND P0, PT, R94, UR4, PT ;  /* 0x000000045e007c0c */ /* 0x000fe4000bf06270 */
[----:B------:R-:W-:Y:S02]  /*1f30*/  ISETP.GE.AND P1, PT, R92, UR4, PT ;  /* 0x000000045c007c0c */ /* 0x000fe4000bf26270 */
[----:B------:R-:W-:Y:S01]  /*1f40*/  ISETP.GE.AND P2, PT, R4, UR4, PT ;  /* 0x0000000404007c0c */ /* 0x000fe2000bf46270 */
[----:B------:R-:W-:Y:S01]  /*1f50*/  IMAD.WIDE.U32 R4, R226, UR6, R20 ;  /* 0x00000006e2047c25 */ /* 0x000fe2000f8e0014 */
[----:B------:R-:W-:Y:S01]  /*1f60*/  LOP3.LUT R0, R6, R0, R3, 0xfe, !PT ;  /* 0x0000000006007212 */ /* 0x000fe200078efe03 */
[----:B------:R-:W-:Y:S01]  /*1f70*/  ULDC.64 UR4, c[0x0][0x328] ;  /* 0x0000ca0000047ab9 */ /* 0x000fe20000000a00 */
[----:B------:R-:W-:Y:S01]  /*1f80*/  SEL R3, RZ, 0x10, P0 ;  /* 0x00000010ff037807 */ /* 0x000fe20000000000 */
[----:B------:R-:W-:Y:S01]  /*1f90*/  IMAD.IADD R5, R5, 0x1, R7 ;  /* 0x0000000105057824 */ /* 0x000fe200078e0207 */
[----:B------:R-:W-:Y:S01]  /*1fa0*/  SEL R6, RZ, 0x20, P1 ;  /* 0x00000020ff067807 */ /* 0x000fe20000800000 */
[----:B------:R-:W-:-:S03]  /*1fb0*/  IMAD R7, R8, UR4, RZ ;  /* 0x0000000408077c24 */ /* 0x000fc6000f8e02ff */
[----:B------:R-:W-:Y:S02]  /*1fc0*/  LOP3.LUT R3, R6, R0, R3, 0xfe, !PT ;  /* 0x0000000006037212 */ /* 0x000fe400078efe03 */
[----:B------:R-:W-:Y:S01]  /*1fd0*/  SEL R0, RZ, 0x40, P2 ;  /* 0x00000040ff007807 */ /* 0x000fe20001000000 */
[C---:B------:R-:W-:Y:S02]  /*1fe0*/  IMAD R63, R41.reuse, UR5, R7 ;  /* 0x00000005293f7c24 */ /* 0x040fe4000f8e0207 */
[----:B------:R-:W-:Y:S01]  /*1ff0*/  IMAD.WIDE.U32 R40, R41, UR4, R4 ;  /* 0x0000000429287c25 */ /* 0x000fe2000f8e0004 */
[----:B------:R-:W-:Y:S01]  /*2000*/  LOP3.LUT R0, R3, R0, RZ, 0xfc, !PT ;  /* 0x0000000003007212 */ /* 0x000fe200078efcff */
[----:B------:R-:W1:Y:S01]  /*2010*/  S2R R29, SR_TID.X ;  /* 0x00000000001d7919 */ /* 0x000e620000002100 */
[----:B0-----:R-:W-:Y:S01]  /*2020*/  ISETP.GE.AND P0, PT, R20, R25, PT ;  /* 0x000000191400720c */ /* 0x001fe20003f06270 */
[----:B------:R-:W-:Y:S02]  /*2030*/  IMAD R4, R97, R48, RZ ;  /* 0x0000003061047224 */ /* 0x000fe400078e02ff */
[----:B--2---:R-:W-:-:S02]  /*2040*/  IMAD.SHL.U32 R87, R28, 0x40, RZ ;  /* 0x000000401c577824 */ /* 0x004fc400078e00ff */
[----:B------:R-:W-:Y:S01]  /*2050*/  VIADD R79, R26, 0x8 ;  /* 0x000000081a4f7836 */ /* 0x000fe20000000000 */
[----:B------:R-:W-:Y:S01]  /*2060*/  LOP3.LUT P1, RZ, R28, 0x4, RZ, 0xc0, !PT ;  /* 0x000000041cff7812 */ /* 0x000fe2000782c0ff */
[-C--:B----4-:R-:W-:Y:S02]  /*2070*/  IMAD R3, R97, R54.reuse, RZ ;  /* 0x0000003661037224 */ /* 0x090fe400078e02ff */
[----:B------:R-:W-:-:S04]  /*2080*/  IMAD.WIDE.U32 R8, R18, R54, R20 ;  /* 0x0000003612087225 */ /* 0x000fc800078e0014 */
[----:B------:R-:W-:-:S04]  /*2090*/  IMAD.WIDE.U32 R10, R18, R48, R20 ;  /* 0x00000030120a7225 */ /* 0x000fc800078e0014 */
[----:B------:R-:W-:Y:S01]  /*20a0*/  IMAD.MOV.U32 R80, RZ, RZ, 0x20 ;  /* 0x00000020ff507424 */ /* 0x000fe200078e00ff */
[C---:B------:R-:W-:Y:S01]  /*20b0*/  IADD3 R56, P2, R18.reuse, R27, RZ ;  /* 0x0000001b12387210 */ /* 0x040fe20007f5e0ff */
[----:B------:R-:W-:Y:S01]  /*20c0*/  IMAD R15, R18, R49, R4 ;  /* 0x00000031120f7224 */ /* 0x000fe200078e0204 */
[----:B------:R-:W-:Y:S01]  /*20d0*/  SHF.L.U64.HI R88, R42, 0x6, R43 ;  /* 0x000000062a587819 */ /* 0x000fe2000001022b */
[----:B------:R-:W-:Y:S01]  /*20e0*/  IMAD R13, R18, R55, R3 ;  /* 0x00000037120d7224 */ /* 0x000fe200078e0203 */
[----:B------:R-:W-:Y:S01]  /*20f0*/  SHF.L.U64.HI R84, R48, 0x6, R49 ;  /* 0x0000000630547819 */ /* 0x000fe20000010231 */
[----:B------:R-:W-:Y:S01]  /*2100*/  IMAD.WIDE.U32 R4, R18, R54, R38 ;  /* 0x0000003612047225 */ /* 0x000fe200078e0026 */
[----:B------:R-:W-:Y:S01]  /*2110*/  SHF.L.U64.HI R85, R54, 0x6, R55 ;  /* 0x0000000636557819 */ /* 0x000fe20000010237 */
[----:B------:R-:W-:Y:S02]  /*2120*/  ULDC UR4, c[0x0][0x2e4] ;  /* 0x0000b90000047ab9 */ /* 0x000fe40000000800 */
[----:B------:R-:W-:-:S02]  /*2130*/  IMAD.IADD R5, R5, 0x1, R13 ;  /* 0x0000000105057824 */ /* 0x000fc400078e020d */
[----:B-----5:R-:W-:Y:S02]  /*2140*/  IMAD.WIDE.U32 R50, R23, R54, R4 ;  /* 0x0000003617327225 */ /* 0x020fe400078e0004 */
[----:B------:R-:W2:Y:S01]  /*2150*/  LDL R4, [R1+0x28] ;  /* 0x0000280001047983 */ /* 0x000ea20000100800 */
[----:B------:R-:W-:Y:S01]  /*2160*/  SEL R3, R25, RZ, P0 ;  /* 0x000000ff19037207 */ /* 0x000fe20000000000 */
[----:B-1----:R-:W-:-:S04]  /*2170*/  VIADD R29, R29, 0xffffff80 ;  /* 0xffffff801d1d7836 */ /* 0x002fc80000000000 */
[----:B------:R-:W-:Y:S01]  /*2180*/  IMAD.IADD R3, R20, 0x1, R3 ;  /* 0x0000000114037824 */ /* 0x000fe200078e0203 */
[----:B------:R-:W-:Y:S02]  /*2190*/  LOP3.LUT R87, R87, 0x1c0, RZ, 0xc0, !PT ;  /* 0x000001c057577812 */ /* 0x000fe400078ec0ff */
[----:B------:R-:W-:Y:S02]  /*21a0*/  SHF.R.S32.HI R26, RZ, 0x1f, R29 ;  /* 0x0000001fff1a7819 */ /* 0x000fe4000001141d */
[----:B------:R-:W-:Y:S01]  /*21b0*/  SHF.R.S32.HI R12, RZ, 0x1f, R3 ;  /* 0x0000001fff0c7819 */ /* 0x000fe20000011403 */
[----:B------:R-:W-:Y:S01]  /*21c0*/  VIADD R28, R18, 0x40 ;  /* 0x00000040121c7836 */ /* 0x000fe20000000000 */
[----:B------:R-:W-:Y:S01]  /*21d0*/  SHF.R.U32.HI R82, RZ, 0x3, R87 ;  /* 0x00000003ff527819 */ /* 0x000fe20000011657 */
[----:B------:R-:W-:Y:S01]  /*21e0*/  IMAD.IADD R9, R13, 0x1, R9 ;  /* 0x000000010d097824 */ /* 0x000fe200078e0209 */
[----:B------:R-:W-:Y:S02]  /*21f0*/  LEA.HI R12, R12, R3, RZ, 0x3 ;  /* 0x000000030c0c7211 */ /* 0x000fe400078f18ff */
[----:B------:R-:W-:-:S02]  /*2200*/  LOP3.LUT R3, R87, 0x18, R20, 0xf8, !PT ;  /* 0x0000001857037812 */ /* 0x000fc400078ef814 */
[----:B------:R-:W-:Y:S01]  /*2210*/  LEA.HI R26, R26, R29, RZ, 0x5 ;  /* 0x0000001d1a1a7211 */ /* 0x000fe200078f28ff */
[----:B------:R-:W-:Y:S01]  /*2220*/  IMAD.SHL.U32 R28, R28, 0x40, RZ ;  /* 0x000000401c1c7824 */ /* 0x000fe200078e00ff */
[----:B------:R-:W-:Y:S02]  /*2230*/  SHF.R.S32.HI R13, RZ, 0x1f, R23 ;  /* 0x0000001fff0d7819 */ /* 0x000fe40000011417 */
[----:B------:R-:W-:Y:S02]  /*2240*/  LOP3.LUT R3, R3, R82, RZ, 0x3c, !PT ;  /* 0x0000005203037212 */ /* 0x000fe400078e3cff */
[----:B------:R-:W-:Y:S01]  /*2250*/  SHF.R.S32.HI R26, RZ, 0x5, R26 ;  /* 0x00000005ff1a7819 */ /* 0x000fe2000001141a */
[----:B------:R-:W-:Y:S01]  /*2260*/  IMAD.WIDE.U32 R6, R18, R48, R38 ;  /* 0x0000003012067225 */ /* 0x000fe200078e0026 */
[----:B------:R-:W-:-:S03]  /*2270*/  LOP3.LUT R28, R28, 0x1c0, RZ, 0xc0, !PT ;  /* 0x000001c01c1c7812 */ /* 0x000fc600078ec0ff */
[----:B------:R-:W-:Y:S01]  /*2280*/  IMAD R14, R13, R48, RZ ;  /* 0x000000300d0e7224 */ /* 0x000fe200078e02ff */
[--C-:B------:R-:W-:Y:S01]  /*2290*/  SHF.R.S32.HI R72, RZ, 0x3, R12.reuse ;  /* 0x00000003ff487819 */ /* 0x100fe2000001140c */
[----:B------:R-:W-:Y:S01]  /*22a0*/  IMAD R77, R26, 0x200, R3 ;  /* 0x000002001a4d7824 */ /* 0x000fe200078e0203 */
[----:B------:R-:W-:Y:S01]  /*22b0*/  LOP3.LUT R3, R87, 0x38, R12, 0xf8, !PT ;  /* 0x0000003857037812 */ /* 0x000fe200078ef80c */
[----:B------:R-:W-:Y:S01]  /*22c0*/  IMAD.IADD R7, R7, 0x1, R15 ;  /* 0x0000000107077824 */ /* 0x000fe200078e020f */
[----:B------:R-:W-:Y:S01]  /*22d0*/  LOP3.LUT R71, R12, 0xfffffff8, RZ, 0xc0, !PT ;  /* 0xfffffff80c477812 */ /* 0x000fe200078ec0ff */
[----:B------:R-:W-:Y:S01]  /*22e0*/  IMAD.IADD R11, R15, 0x1, R11 ;  /* 0x000000010f0b7824 */ /* 0x000fe200078e020b */
[----:B------:R-:W-:Y:S01]  /*22f0*/  SHF.R.U32.HI R81, RZ, 0x3, R28 ;  /* 0x00000003ff517819 */ /* 0x000fe2000001161c */
[----:B------:R-:W-:Y:S01]  /*2300*/  IMAD R69, R23, R49, R14 ;  /* 0x0000003117457224 */ /* 0x000fe200078e020e */
[----:B------:R-:W-:Y:S01]  /*2310*/  LOP3.LUT R12, R28, 0x38, R12, 0xf8, !PT ;  /* 0x000000381c0c7812 */ /* 0x000fe200078ef80c */
[----:B------:R-:W-:Y:S01]  /*2320*/  IMAD R14, R13, R54, RZ ;  /* 0x000000360d0e7224 */ /* 0x000fe200078e02ff */
[----:B------:R-:W-:Y:S01]  /*2330*/  LOP3.LUT R67, R3, R82, RZ, 0x3c, !PT ;  /* 0x0000005203437212 */ /* 0x000fe200078e3cff */
[----:B------:R-:W-:Y:S01]  /*2340*/  IMAD.WIDE.U32 R44, R23, R48, R6 ;  /* 0x00000030172c7225 */ /* 0x000fe200078e0006 */
[----:B------:R-:W-:-:S02]  /*2350*/  SEL R80, R80, 0xffffffe0, !P1 ;  /* 0xffffffe050507807 */ /* 0x000fc40004800000 */
[----:B------:R-:W-:Y:S01]  /*2360*/  LOP3.LUT R12, R12, R81, RZ, 0x3c, !PT ;  /* 0x000000510c0c7212 */ /* 0x000fe200078e3cff */
[----:B------:R-:W-:Y:S01]  /*2370*/  IMAD.WIDE.U32 R46, R23, R48, R10 ;  /* 0x00000030172e7225 */ /* 0x000fe200078e000a */
[----:B------:R-:W-:-:S03]  /*2380*/  SEL R3, RZ, 0xffffff80, P3 ;  /* 0xffffff80ff037807 */ /* 0x000fc60001800000 */
[----:B------:R-:W-:Y:S02]  /*2390*/  IMAD R15, R43, 0x60, RZ ;  /* 0x000000602b0f7824 */ /* 0x000fe400078e02ff */
[----:B------:R-:W-:Y:S02]  /*23a0*/  IMAD.SHL.U32 R86, R42, 0x40, RZ ;  /* 0x000000402a567824 */ /* 0x000fe400078e00ff */
[----:B------:R-:W-:Y:S02]  /*23b0*/  IMAD R75, R49, 0x60, RZ ;  /* 0x00000060314b7824 */ /* 0x000fe400078e02ff */
[----:B------:R-:W-:Y:S02]  /*23c0*/  IMAD.SHL.U32 R89, R48, 0x40, RZ ;  /* 0x0000004030597824 */ /* 0x000fe400078e00ff */
[----:B------:R-:W-:Y:S02]  /*23d0*/  IMAD R7, R23, R55, R14 ;  /* 0x0000003717077224 */ /* 0x000fe400078e020e */
[----:B------:R-:W-:-:S02]  /*23e0*/  IMAD R11, R55, 0x60, RZ ;  /* 0x00000060370b7824 */ /* 0x000fc400078e02ff */
[----:B------:R-:W-:Y:S02]  /*23f0*/  IMAD.SHL.U32 R83, R54, 0x40, RZ ;  /* 0x0000004036537824 */ /* 0x000fe400078e00ff */
[----:B------:R-:W-:Y:S01]  /*2400*/  IMAD.WIDE.U32 R52, R23, R54, R8 ;  /* 0x0000003617347225 */ /* 0x000fe200078e0008 */
[----:B------:R-:W-:-:S03]  /*2410*/  LOP3.LUT R3, R0, 0x80, R3, 0xc8, !PT ;  /* 0x0000008000037812 */ /* 0x000fc600078ec803 */
[----:B------:R-:W-:-:S04]  /*2420*/  IMAD.WIDE.U32 R42, R42, 0x60, RZ ;  /* 0x000000602a2a7825 */ /* 0x000fc800078e00ff */
[----:B------:R-:W-:-:S04]  /*2430*/  IMAD.WIDE.U32 R48, R48, 0x60, RZ ;  /* 0x0000006030307825 */ /* 0x000fc800078e00ff */
[----:B------:R-:W-:Y:S01]  /*2440*/  IMAD.WIDE.U32 R54, R54, 0x60, RZ ;  /* 0x0000006036367825 */ /* 0x000fe200078e00ff */
[----:B------:R-:W-:Y:S02]  /*2450*/  SHF.R.S32.HI R64, RZ, 0x1f, R71 ;  /* 0x0000001fff407819 */ /* 0x000fe40000011447 */
[----:B------:R-:W-:Y:S01]  /*2460*/  ISETP.GE.AND P1, PT, R20, UR4, PT ;  /* 0x0000000414007c0c */ /* 0x000fe2000bf26270 */
[----:B------:R-:W-:Y:S01]  /*2470*/  IMAD.X R57, R97, 0x1, R24, P2 ;  /* 0x0000000161397824 */ /* 0x000fe200010e0618 */
[----:B------:R-:W-:Y:S01]  /*2480*/  ISETP.GE.AND P2, PT, R99, UR4, PT ;  /* 0x0000000463007c0c */ /* 0x000fe2000bf46270 */
[----:B------:R-:W-:Y:S01]  /*2490*/  IMAD.IADD R70, R45, 0x1, R69 ;  /* 0x000000012d467824 */ /* 0x000fe200078e0245 */
[----:B------:R-:W-:Y:S01]  /*24a0*/  LOP3.LUT R0, R0, 0x40, RZ, 0xc0, !PT ;  /* 0x0000004000007812 */ /* 0x000fe200078ec0ff */
[----:B------:R-:W-:Y:S02]  /*24b0*/  IMAD.SHL.U32 R78, R25, 0x2, RZ ;  /* 0x00000002194e7824 */ /* 0x000fe400078e00ff */
[----:B------:R-:W-:-:S02]  /*24c0*/  IMAD.IADD R76, R43, 0x1, R15 ;  /* 0x000000012b4c7824 */ /* 0x000fc400078e020f */
[----:B------:R-:W-:Y:S02]  /*24d0*/  IMAD.IADD R75, R49, 0x1, R75 ;  /* 0x00000001314b7824 */ /* 0x000fe400078e024b */
[----:B------:R-:W-:Y:S02]  /*24e0*/  IMAD.IADD R74, R55, 0x1, R11 ;  /* 0x00000001374a7824 */ /* 0x000fe400078e020b */
[----:B------:R-:W-:Y:S02]  /*24f0*/  IMAD.IADD R73, R80, 0x1, R77 ;  /* 0x0000000150497824 */ /* 0x000fe400078e024d */
[----:B------:R-:W-:Y:S02]  /*2500*/  IMAD.IADD R69, R69, 0x1, R47 ;  /* 0x0000000145457824 */ /* 0x000fe400078e022f */
[----:B------:R-:W-:Y:S02]  /*2510*/  IMAD.IADD R68, R51, 0x1, R7 ;  /* 0x0000000133447824 */ /* 0x000fe400078e0207 */
[----:B------:R-:W-:-:S02]  /*2520*/  IMAD.IADD R66, R7, 0x1, R53 ;  /* 0x0000000107427824 */ /* 0x000fc400078e0235 */
[----:B------:R-:W-:Y:S02]  /*2530*/  IMAD R67, R26, 0x200, R67 ;  /* 0x000002001a437824 */ /* 0x000fe400078e0243 */
[----:B------:R-:W-:Y:S01]  /*2540*/  IMAD.IADD R63, R41, 0x1, R63 ;  /* 0x00000001293f7824 */ /* 0x000fe200078e023f */
[----:B------:R-:W-:Y:S01]  /*2550*/  @!P6 BAR.SYNC.DEFER_BLOCKING 0x9, 0x100 ;  /* 0x024400000000eb1d */ /* 0x000fe20000010000 */
[----:B--2---:R-:W-:-:S07]  /*2560*/  IMAD.IADD R65, R4, 0x1, R12 ;  /* 0x0000000104417824 */ /* 0x004fce00078e020c */
.L_x_11607:
        /* <DEDUP_REMOVED lines=68> */
.L_x_11564:
[----:B------:R-:W-:Y:S05]  /*29b0*/  BSYNC B1 ;  /* 0x0000000000017941 */ /* 0x000fea0003800000 */
.L_x_11563:
[----:B0-----:R-:W-:Y:S01]  /*29c0*/  VIADD R10, R18, 0x40 ;  /* 0x00000040120a7836 */ /* 0x001fe20000000000 */
[----:B------:R-:W-:Y:S01]  /*29d0*/  BSSY B1, `(.L_x_11565) ;  /* 0x000001d000017945 */ /* 0x000fe20003800000 */
[----:B------:R-:W-:Y:S01]  /*29e0*/  CS2R R26, SRZ ;  /* 0x00000000001a7805 */ /* 0x000fe2000001ff00 */
[----:B-----5:R-:W-:Y:S01]  /*29f0*/  IMAD.MOV.U32 R102, RZ, RZ, R30 ;  /* 0x000000ffff667224 */ /* 0x020fe200078e001e */
[----:B------:R-:W-:Y:S02]  /*2a00*/  CS2R R24, SRZ ;  /* 0x0000000000187805 */ /* 0x000fe4000001ff00 */
[----:B------:R-:W-:Y:S02]  /*2a10*/  ISETP.GE.AND P5, PT, R10, R101, PT ;  /* 0x000000650a00720c */ /* 0x000fe40003fa6270 */
[----:B------:R-:W-:Y:S01]  /*2a20*/  CS2R R10, SRZ ;  /* 0x00000000000a7805 */ /* 0x000fe2000001ff00 */
[----:B------:R-:W-:-:S10]  /*2a30*/  IMAD.MOV.U32 R103, RZ, RZ, R31 ;  /* 0x000000ffff677224 */ /* 0x000fd400078e001f */
        /* <DEDUP_REMOVED lines=22> */
.L_x_11566:
[----:B------:R-:W-:Y:S05]  /*2ba0*/  BSYNC B1 ;  /* 0x0000000000017941 */ /* 0x000fea0003800000 */
.L_x_11565:
        /* <DEDUP_REMOVED lines=33> */
.L_x_11567:
[----:B------:R-:W-:Y:S01]  /*2dc0*/  IMAD R90, R16, 0x8, R17 ;  /* 0x00000008105a7824 */ /* 0x000fe200078e0211 */
[----:B------:R-:W-:Y:S01]  /*2dd0*/  SHF.L.U32 R111, R22, 0x1f, RZ ;  /* 0x0000001f166f7819 */ /* 0x000fe200000006ff */
[----:B------:R-:W-:Y:S03]  /*2de0*/  BSSY B1, `(.L_x_11568) ;  /* 0x0000003000017945 */ /* 0x000fe60003800000 */
[----:B------:R-:W0:Y:S02]  /*2df0*/  SYNCS.PHASECHK.TRANS64.TRYWAIT P6, [R90+URZ+0x32490], R111 ;  /* 0x0324906f5a0075a7 */ /* 0x000e2400080c017f */
[----:B0-----:R-:W-:Y:S05]  /*2e00*/  @!P6 BRA `(.L_x_11569) ;  /* 0x0000017800c8e947 */ /* 0x001fea0003800000 */
.L_x_11809:
[----:B------:R-:W-:Y:S05]  /*2e10*/  BSYNC B1 ;  /* 0x0000000000017941 */ /* 0x000fea0003800000 */
.L_x_11568:
        /* <DEDUP_REMOVED lines=39> */
[----:B------:R-:W-:Y:S01]  /*3090*/  FMUL.FTZ R35, R35, R112 ;  /* 0x0000007023237220 */ /* 0x000fe20000410000 */
        /* <DEDUP_REMOVED lines=14> */
.L_x_11575:
[----:B------:R-:W-:Y:S05]  /*3180*/  BSYNC B3 ;  /* 0x0000000000037941 */ /* 0x000fea0003800000 */
.L_x_11574:
[----:B--2---:R1:W-:Y:S02]  /*3190*/  STG.E.128 desc[UR52][R14.64], R4 ;  /* 0x000000040e007986 */ /* 0x0043e4000c101d34 */
.L_x_11573:
[----:B------:R-:W-:Y:S05]  /*31a0*/  BSYNC B2 ;  /* 0x0000000000027941 */ /* 0x000fea0003800000 */
.L_x_11572:
        /* <DEDUP_REMOVED lines=25> */
[CC--:B------:R-:W-:Y:S01]  /*3340*/  FMUL.FTZ R115, R7.reuse, R110.reuse ;  /* 0x0000006e07737220 */ /* 0x0c0fe20000410000 */
[C---:B------:R-:W-:Y:S02]  /*3350*/  IMAD.U32 R5, R4.reuse, 0x10000, RZ ;  /* 0x0001000004057824 */ /* 0x040fe400078e00ff */
[----:B------:R-:W-:Y:S01]  /*3360*/  FMUL.FTZ R7, R7, R33 ;  /* 0x0000002107077220 */ /* 0x000fe20000410000 */
[----:B------:R-:W-:Y:S01]  /*3370*/  LOP3.LUT R4, R4, 0xffff0000, RZ, 0xc0, !PT ;  /* 0xffff000004047812 */ /* 0x000fe200078ec0ff */
[C---:B------:R-:W-:Y:S01]  /*3380*/  FMUL.FTZ R117, R29.reuse, R113 ;  /* 0x000000711d757220 */ /* 0x040fe20000410000 */
[----:B------:R-:W-:Y:S01]  /*3390*/  LOP3.LUT R112, R112, 0xffff0000, RZ, 0xc0, !PT ;  /* 0xffff000070707812 */ /* 0x000fe200078ec0ff */
[----:B------:R-:W-:Y:S01]  /*33a0*/  FMUL.FTZ R29, R29, R35 ;  /* 0x000000231d1d7220 */ /* 0x000fe20000410000 */
        /* <DEDUP_REMOVED lines=8> */
[----:B------:R-:W-:Y:S01]  /*3430*/  FMUL.FTZ R4, R4, R32 ;  /* 0x0000002004047220 */ /* 0x000fe20000410000 */
[----:B------:R-:W-:Y:S01]  /*3440*/  FMUL.FTZ R31, R31, R34 ;  /* 0x000000221f1f7220 */ /* 0x000fe20000410000 */
        /* <DEDUP_REMOVED lines=10> */
.L_x_11577:
[----:B------:R-:W-:Y:S05]  /*34f0*/  BSYNC B2 ;  /* 0x0000000000027941 */ /* 0x000fea0003800000 */
.L_x_11576:
[----:B--2---:R2:W-:Y:S02]  /*3500*/  STG.E.128 desc[UR52][R14.64+0x40], R4 ;  /* 0x000040040e007986 */ /* 0x0045e4000c101d34 */
.L_x_11571:
[----:B------:R-:W-:Y:S05]  /*3510*/  BSYNC B1 ;  /* 0x0000000000017941 */ /* 0x000fea0003800000 */
.L_x_11570:
        /* <DEDUP_REMOVED lines=53> */
.L_x_11582:
[----:B------:R-:W-:Y:S05]  /*3870*/  BSYNC B2 ;  /* 0x0000000000027941 */ /* 0x000fea0003800000 */
.L_x_11581:
[----:B--2---:R3:W-:Y:S02]  /*3880*/  STG.E.128 desc[UR52][R12.64], R4 ;  /* 0x000000040c007986 */ /* 0x0047e4000c101d34 */
.L_x_11580:
[----:B------:R-:W-:Y:S05]  /*3890*/  BSYNC B1 ;  /* 0x0000000000017941 */ /* 0x000fea0003800000 */
.L_x_11579:
        /* <DEDUP_REMOVED lines=52> */
.L_x_11584:
[----:B------:R-:W-:Y:S05]  /*3be0*/  BSYNC B1 ;  /* 0x0000000000017941 */ /* 0x000fea0003800000 */
.L_x_11583:
[----:B--2---:R1:W-:Y:S01]  /*3bf0*/  STG.E.128 desc[UR52][R12.64+0x40], R4 ;  /* 0x000040040c007986 */ /* 0x0043e2000c101d34 */
[----:B------:R-:W-:Y:S05]  /*3c00*/  BRA `(.L_x_11578) ;  /* 0x0000001400ec7947 */ /* 0x000fea0003800000 */
.L_x_11562:
[----:B------:R-:W-:Y:S01]  /*3c10*/  VIADD R8, R18, 0x40 ;  /* 0x0000004012087836 */ /* 0x000fe20000000000 */
[----:B------:R-:W-:Y:S02]  /*3c20*/  CS2R R14, SRZ ;  /* 0x00000000000e7805 */ /* 0x000fe4000001ff00 */
[----:B------:R-:W-:Y:S02]  /*3c30*/  CS2R R12, SRZ ;  /* 0x00000000000c7805 */ /* 0x000fe4000001ff00 */
[----:B------:R-:W-:Y:S02]  /*3c40*/  CS2R R26, SRZ ;  /* 0x00000000001a7805 */ /* 0x000fe4000001ff00 */
[----:B------:R-:W-:Y:S02]  /*3c50*/  CS2R R24, SRZ ;  /* 0x0000000000187805 */ /* 0x000fe4000001ff00 */
        /* <DEDUP_REMOVED lines=68> */
.L_x_11585:
        /* <DEDUP_REMOVED lines=9> */
.L_x_11810:
[----:B------:R-:W-:Y:S05]  /*4130*/  BSYNC B1 ;  /* 0x0000000000017941 */ /* 0x000fea0003800000 */
.L_x_11586:
[----:B------:R-:W-:Y:S01]  /*4140*/  ISETP.GE.OR P5, PT, R18, R101, P1 ;  /* 0x000000651200720c */ /* 0x000fe20000fa6670 */
[----:B------:R-:W-:-:S12]  /*4150*/  BSSY B1, `(.L_x_11588) ;  /* 0x0000085000017945 */ /* 0x000fd80003800000 */
[----:B------:R-:W-:Y:S05]  /*4160*/  @P5 BRA `(.L_x_11589) ;  /* 0x00000008000c5947 */ /* 0x000fea0003800000 */
[----:B------:R-:W1:Y:S01]  /*4170*/  S2R R30, SR_TID.X ;  /* 0x00000000001e7919 */ /* 0x000e620000002100 */
        /* <DEDUP_REMOVED lines=8> */
[----:B------:R-:W-:Y:S01]  /*4200*/  LEA.HI R29, R29, R28, RZ, 0x4 ;  /* 0x0000001c1d1d7211 */ /* 0x000fe200078f20ff */
[----:B------:R-:W-:Y:S01]  /*4210*/  IMAD R28, R16, 0x1800, R67 ;  /* 0x00001800101c7824 */ /* 0x000fe200078e0243 */
[----:B------:R-:W-:Y:S02]  /*4220*/  IADD3.X R112, R95, R114, R64, P5, P6 ;  /* 0x000000725f707210 */ /* 0x000fe40002fec440 */
[----:B------:R-:W-:Y:S01]  /*4230*/  LEA.HI.SX32 R29, R29, R72, 0x1c ;  /* 0x000000481d1d7211 */ /* 0x000fe200078fe2ff */
[----:B------:R-:W-:-:S04]  /*4240*/  IMAD R28, R28, 0x2, R17 ;  /* 0x000000021c1c7824 */ /* 0x000fc800078e0211 */
[----:B------:R-:W-:-:S05]  /*4250*/  IMAD.SHL.U32 R116, R29, 0x8, RZ ;  /* 0x000000081d747824 */ /* 0x000fca00078e00ff */
[----:B------:R-:W-:Y:S01]  /*4260*/  LOP3.LUT R29, R87, 0x38, R116, 0xf8, !PT ;  /* 0x00000038571d7812 */ /* 0x000fe200078ef874 */
[----:B-1----:R-:W-:-:S03]  /*4270*/  VIADD R31, R30, 0xffffff80 ;  /* 0xffffff801e1f7836 */ /* 0x002fc60000000000 */
[----:B------:R-:W-:Y:S02]  /*4280*/  LOP3.LUT R29, R29, R82, RZ, 0x3c, !PT ;  /* 0x000000521d1d7212 */ /* 0x000fe400078e3cff */
[----:B------:R-:W-:-:S04]  /*4290*/  SHF.R.S32.HI R30, RZ, 0x1f, R31 ;  /* 0x0000001fff1e7819 */ /* 0x000fc8000001141f */
[----:B------:R-:W-:-:S04]  /*42a0*/  LEA.HI R30, R30, R31, RZ, 0x5 ;  /* 0x0000001f1e1e7211 */ /* 0x000fc800078f28ff */
[----:B------:R-:W-:-:S05]  /*42b0*/  SHF.R.S32.HI R30, RZ, 0x5, R30 ;  /* 0x00000005ff1e7819 */ /* 0x000fca000001141e */
[----:B------:R-:W-:-:S04]  /*42c0*/  IMAD R29, R30, 0x200, R29 ;  /* 0x000002001e1d7824 */ /* 0x000fc800078e021d */
        /* <DEDUP_REMOVED lines=96> */
.L_x_11591:
[----:B------:R-:W-:Y:S05]  /*48d0*/  BSYNC B2 ;  /* 0x0000000000027941 */ /* 0x000fea0003800000 */
.L_x_11590:
        /* <DEDUP_REMOVED lines=12> */
.L_x_11589:
[----:B------:R-:W-:Y:S05]  /*49a0*/  BSYNC B1 ;  /* 0x0000000000017941 */ /* 0x000fea0003800000 */
.L_x_11588:
[C---:B-1----:R-:W-:Y:S02]  /*49b0*/  VIADD R13, R18.reuse, 0x40 ;  /* 0x00000040120d7836 */ /* 0x042fe40000000000 */
[----:B------:R-:W-:Y:S02]  /*49c0*/  VIADD R12, R18, 0x40 ;  /* 0x00000040120c7836 */ /* 0x000fe40000000000 */
[C---:B--2---:R-:W-:Y:S01]  /*49d0*/  IMAD.WIDE.U32 R106, R13.reuse, R104, R106 ;  /* 0x000000680d6a7225 */ /* 0x044fe200078e006a */
[----:B------:R-:W-:Y:S02]  /*49e0*/  ISETP.GE.OR P5, PT, R13, R101, P1 ;  /* 0x000000650d00720c */ /* 0x000fe40000fa6670 */
[----:B------:R-:W-:-:S05]  /*49f0*/  SHF.R.S32.HI R12, RZ, 0x1f, R12 ;  /* 0x0000001fff0c7819 */ /* 0x000fca000001140c */
[----:B------:R-:W-:-:S04]  /*4a00*/  IMAD R12, R12, R104, RZ ;  /* 0x000000680c0c7224 */ /* 0x000fc800078e02ff */
[----:B------:R-:W-:Y:S02]  /*4a10*/  IMAD R105, R13, R105, R12 ;  /* 0x000000690d697224 */ /* 0x000fe400078e020c */
[----:B------:R-:W-:Y:S05]  /*4a20*/  @P5 BRA `(.L_x_11578) ;  /* 0x0000000800645947 */ /* 0x000fea0003800000 */
[----:B------:R-:W2:Y:S01]  /*4a30*/  LDL R14, [R1+0x28] ;  /* 0x00002800010e7983 */ /* 0x000ea20000100800 */
[----:B------:R-:W-:Y:S01]  /*4a40*/  IMAD.IADD R30, R107, 0x1, R105 ;  /* 0x000000016b1e7824 */ /* 0x000fe200078e0269 */
[----:B------:R-:W-:Y:S01]  /*4a50*/  IADD3 R12, P5, P6, R36, R106, R71 ;  /* 0x0000006a240c7210 */ /* 0x000fe20007ebe047 */
[----:B------:R-:W-:Y:S01]  /*4a60*/  VIADD R15, R18, 0x40 ;  /* 0x00000040120f7836 */ /* 0x000fe20000000000 */
[----:B------:R-:W-:Y:S01]  /*4a70*/  SEL R115, R78, R115, !P0 ;  /* 0x000000734e737207 */ /* 0x000fe20004000000 */
[----:B------:R-:W-:Y:S01]  /*4a80*/  BSSY B1, `(.L_x_11592) ;  /* 0x000006f000017945 */ /* 0x000fe20003800000 */
[----:B------:R-:W-:Y:S01]  /*4a90*/  IADD3.X R13, R95, R30, R64, P5, P6 ;  /* 0x0000001e5f0d7210 */ /* 0x000fe20002fec440 */
[----:B------:R-:W-:Y:S01]  /*4aa0*/  IMAD.SHL.U32 R15, R15, 0x40, RZ ;  /* 0x000000400f0f7824 */ /* 0x000fe200078e00ff */
[----:B------:R-:W-:-:S04]  /*4ab0*/  LEA R28, P5, R12, R102, 0x1 ;  /* 0x000000660c1c7211 */ /* 0x000fc800078a08ff */
[----:B------:R-:W-:Y:S02]  /*4ac0*/  LEA.HI.X R29, R12, R103, R13, 0x1, P5 ;  /* 0x000000670c1d7211 */ /* 0x000fe400028f0c0d */
[----:B------:R-:W-:Y:S02]  /*4ad0*/  SHF.R.S32.HI R12, RZ, 0x1f, R115 ;  /* 0x0000001fff0c7819 */ /* 0x000fe40000011473 */
[----:B------:R-:W-:Y:S02]  /*4ae0*/  LOP3.LUT R15, R15, 0x1c0, RZ, 0xc0, !PT ;  /* 0x000001c00f0f7812 */ /* 0x000fe400078ec0ff */
[----:B------:R-:W-:-:S04]  /*4af0*/  LEA.HI R115, R12, R115, RZ, 0x4 ;  /* 0x000000730c737211 */ /* 0x000fc800078f20ff */
[----:B------:R-:W-:-:S05]  /*4b00*/  LEA.HI.SX32 R31, R115, R72, 0x1c ;  /* 0x00000048731f7211 */ /* 0x000fca00078fe2ff */
[----:B------:R-:W-:-:S05]  /*4b10*/  IMAD.SHL.U32 R31, R31, 0x8, RZ ;  /* 0x000000081f1f7824 */ /* 0x000fca00078e00ff */
[----:B------:R-:W-:-:S04]  /*4b20*/  LOP3.LUT R12, R15, 0x38, R31, 0xf8, !PT ;  /* 0x000000380f0c7812 */ /* 0x000fc800078ef81f */
[----:B------:R-:W-:-:S05]  /*4b30*/  LOP3.LUT R12, R12, R81, RZ, 0x3c, !PT ;  /* 0x000000510c0c7212 */ /* 0x000fca00078e3cff */
[----:B--2---:R-:W-:Y:S02]  /*4b40*/  IMAD.IADD R13, R14, 0x1, R12 ;  /* 0x000000010e0d7824 */ /* 0x004fe400078e020c */
        /* <DEDUP_REMOVED lines=10> */
[----:B--2---:R-:W-:Y:S01]  /*4bf0*/  IMAD.U32 R10, R24, 0x10000, RZ ;  /* 0x00010000180a7824 */ /* 0x004fe200078e00ff */
[----:B------:R-:W-:Y:S01]  /*4c00*/  SHF.R.U64 R32, R4, 0x10, R5 ;  /* 0x0000001004207819 */ /* 0x000fe20000001205 */
[----:B-1----:R-:W-:Y:S01]  /*4c10*/  IMAD.U32 R5, R13, 0x10000, RZ ;  /* 0x000100000d057824 */ /* 0x002fe200078e00ff */
[----:B------:R-:W-:Y:S01]  /*4c20*/  PRMT R120, R120, 0x5410, R109 ;  /* 0x0000541078787816 */ /* 0x000fe2000000006d */
[----:B------:R-:W-:Y:S01]  /*4c30*/  IMAD.U32 R4, R12, 0x10000, RZ ;  /* 0x000100000c047824 */ /* 0x000fe200078e00ff */
[----:B------:R-:W-:-:S02]  /*4c40*/  PRMT R124, R124, 0x5410, R35 ;  /* 0x000054107c7c7816 */ /* 0x000fc40000000023 */
[----:B------:R-:W-:Y:S01]  /*4c50*/  SHF.R.U64 R108, R8, 0x10, R9 ;  /* 0x00000010086c7819 */ /* 0x000fe20000001209 */
[----:B------:R-:W-:Y:S01]  /*4c60*/  IMAD.U32 R8, R15, 0x10000, RZ ;  /* 0x000100000f087824 */ /* 0x000fe200078e00ff */
[----:B------:R-:W-:Y:S01]  /*4c70*/  SHF.R.U32.HI R105, RZ, 0x10, R11 ;  /* 0x00000010ff697819 */ /* 0x000fe2000001160b */
[----:B------:R-:W-:Y:S01]  /*4c80*/  IMAD.U32 R11, R25, 0x10000, RZ ;  /* 0x00010000190b7824 */ /* 0x000fe200078e00ff */
[--C-:B------:R-:W-:Y:S02]  /*4c90*/  SHF.R.U64 R104, R6, 0x10, R7.reuse ;  /* 0x0000001006687819 */ /* 0x100fe40000001207 */
[----:B------:R-:W-:Y:S01]  /*4ca0*/  PRMT R117, R117, 0x5410, R34 ;  /* 0x0000541075757816 */ /* 0x000fe20000000022 */
[----:B------:R-:W-:Y:S01]  /*4cb0*/  IMAD.U32 R34, R124, 0x10000, RZ ;  /* 0x000100007c227824 */ /* 0x000fe200078e00ff */
[----:B------:R-:W-:Y:S01]  /*4cc0*/  PRMT R123, R123, 0x5410, R32 ;  /* 0x000054107b7b7816 */ /* 0x000fe20000000020 */
[----:B------:R-:W-:Y:S01]  /*4cd0*/  IMAD.U32 R32, R120, 0x10000, RZ ;  /* 0x0001000078207824 */ /* 0x000fe200078e00ff */
[----:B------:R-:W-:Y:S01]  /*4ce0*/  SHF.R.U32.HI R33, RZ, 0x10, R7 ;  /* 0x00000010ff217819 */ /* 0x000fe20000011607 */
[----:B------:R-:W-:Y:S01]  /*4cf0*/  IMAD.U32 R7, R14, 0x10000, RZ ;  /* 0x000100000e077824 */ /* 0x000fe200078e00ff */
[----:B------:R-:W-:Y:S01]  /*4d00*/  PRMT R119, R119, 0x5410, R108 ;  /* 0x0000541077777816 */ /* 0x000fe2000000006c */
[----:B------:R-:W-:Y:S01]  /*4d10*/  FMUL.FTZ R108, R11, R32 ;  /* 0x000000200b6c7220 */ /* 0x000fe20000410000 */
[----:B------:R-:W-:Y:S01]  /*4d20*/  PRMT R121, R121, 0x5410, R104 ;  /* 0x0000541079797816 */ /* 0x000fe20000000068 */
[-C--:B------:R-:W-:Y:S01]  /*4d30*/  FMUL.FTZ R104, R11, R34.reuse ;  /* 0x000000220b687220 */ /* 0x080fe20000410000 */
[----:B------:R-:W-:Y:S01]  /*4d40*/  PRMT R118, R118, 0x5410, R105 ;  /* 0x0000541076767816 */ /* 0x000fe20000000069 */
[C---:B------:R-:W-:Y:S01]  /*4d50*/  FFMA.FTZ R108, R5.reuse, R34, R108 ;  /* 0x00000022056c7223 */ /* 0x040fe2000001006c */
[----:B------:R-:W-:Y:S01]  /*4d60*/  PRMT R122, R122, 0x5410, R33 ;  /* 0x000054107a7a7816 */ /* 0x000fe20000000021 */
[----:B------:R-:W-:Y:S01]  /*4d70*/  FFMA.FTZ R104, R5, R32, -R104 ;  /* 0x0000002005687223 */ /* 0x000fe20000010868 */
        /* <DEDUP_REMOVED lines=63> */
.L_x_11593:
[----:B------:R-:W-:Y:S05]  /*5170*/  BSYNC B1 ;  /* 0x0000000000017941 */ /* 0x000fea0003800000 */
.L_x_11592:
        /* <DEDUP_REMOVED lines=10> */
.L_x_11561:
[----:B------:R-:W-:-:S13]  /*5220*/  ISETP.NE.AND P3, PT, R218, 0x3, PT ;  /* 0x00000003da00780c */ /* 0x000fda0003f65270 */
[----:B------:R-:W-:Y:S05]  /*5230*/  @!P3 BRA `(.L_x_11594) ;  /* 0x000000000004b947 */ /* 0x000fea0003800000 */
[----:B------:R-:W-:Y:S01]  /*5240*/  BPT.TRAP 0x1 ;  /* 0x000000040000795c */ /* 0x000fe20000300000 */
.L_x_11594:
[----:B------:R-:W-:Y:S01]  /*5250*/  IMAD R90, R16, 0x8, R17 ;  /* 0x00000008105a7824 */ /* 0x000fe200078e0211 */
[----:B------:R-:W-:Y:S01]  /*5260*/  SHF.L.U32 R111, R22, 0x1f, RZ ;  /* 0x0000001f166f7819 */ /* 0x000fe200000006ff */
[----:B------:R-:W-:Y:S01]  /*5270*/  IMAD R101, R59, -0x60, R62 ;  /* 0xffffffa03b657824 */ /* 0x000fe200078e023e */
[----:B------:R-:W-:Y:S02]  /*5280*/  BSSY B1, `(.L_x_11595) ;  /* 0x0000004000017945 */ /* 0x000fe40003800000 */
[----:B------:R-:W0:Y:S02]  /*5290*/  SYNCS.PHASECHK.TRANS64.TRYWAIT P4, [R90+URZ+0x32490], R111 ;  /* 0x0324906f5a0075a7 */ /* 0x000e24000808017f */
[----:B------:R-:W-:Y:S01]  /*52a0*/  VIMNMX R101, R101, 0x60, PT ;  /* 0x0000006065657848 */ /* 0x000fe20003fe0100 */
[----:B0-----:R-:W-:Y:S06]  /*52b0*/  @!P4 BRA `(.L_x_11596) ;  /* 0x0000015400c4c947 */ /* 0x001fec0003800000 */
.L_x_11811:
[----:B------:R-:W-:Y:S05]  /*52c0*/  BSYNC B1 ;  /* 0x0000000000017941 */ /* 0x000fea0003800000 */
.L_x_11595:
[CC--:B------:R-:W-:Y:S01]  /*52d0*/  ISETP.GE.AND P5, PT, R18.reuse, R101.reuse, PT ;  /* 0x000000651200720c */ /* 0x0c0fe20003fa6270 */
[----:B------:R-:W-:Y:S01]  /*52e0*/  VIADD R4, R18, 0x40 ;  /* 0x0000004012047836 */ /* 0x000fe20000000000 */
[----:B------:R-:W-:Y:S04]  /*52f0*/  BSSY B1, `(.L_x_11597) ;  /* 0x0000007000017945 */ /* 0x000fe80003800000 */
[----:B------:R-:W-:-:S07]  /*5300*/  ISETP.GE.AND P4, PT, R4, R101, PT ;  /* 0x000000650400720c */ /* 0x000fce0003f86270 */
[----:B------:R-:W-:Y:S06]  /*5310*/  @P5 BRA `(.L_x_11598) ;  /* 0x0000000000105947 */ /* 0x000fec0003800000 */
[----:B------:R-:W1:Y:S04]  /*5320*/  @!P1 LDS.128 R4, [R108] ;  /* 0x000000006c049984 */ /* 0x000e680000000c00 */
[----:B------:R-:W2:Y:S04]  /*5330*/  @!P2 LDS.128 R8, [R104] ;  /* 0x000000006808a984 */ /* 0x000ea80000000c00 */
[----:B-1----:R1:W-:Y:S04]  /*5340*/  @!P1 STG.E.128 desc[UR52][R14.64], R4 ;  /* 0x000000040e009986 */ /* 0x0023e8000c101d34 */
[----:B--2---:R1:W-:Y:S02]  /*5350*/  @!P2 STG.E.128 desc[UR52][R14.64+0x40], R8 ;  /* 0x000040080e00a986 */ /* 0x0043e4000c101d34 */
.L_x_11598:
[----:B------:R-:W-:Y:S05]  /*5360*/  BSYNC B1 ;  /* 0x0000000000017941 */ /* 0x000fea0003800000 */
.L_x_11597:
[----:B------:R-:W-:Y:S05]  /*5370*/  @P4 BRA `(.L_x_11578) ;  /* 0x0000000000104947 */ /* 0x000fea0003800000 */
[----:B-1----:R-:W1:Y:S04]  /*5380*/  @!P1 LDS.128 R4, [R108+0x2000] ;  /* 0x002000006c049984 */ /* 0x002e680000000c00 */
[----:B------:R-:W2:Y:S04]  /*5390*/  @!P2 LDS.128 R8, [R104+0x2000] ;  /* 0x002000006808a984 */ /* 0x000ea80000000c00 */
[----:B-1----:R3:W-:Y:S04]  /*53a0*/  @!P1 STG.E.128 desc[UR52][R12.64], R4 ;  /* 0x000000040c009986 */ /* 0x0027e8000c101d34 */
[----:B--2---:R3:W-:Y:S02]  /*53b0*/  @!P2 STG.E.128 desc[UR52][R12.64+0x40], R8 ;  /* 0x000040080c00a986 */ /* 0x0047e4000c101d34 */
.L_x_11578:
[----:B------:R-:W-:Y:S05]  /*53c0*/  BSYNC B0 ;  /* 0x0000000000007941 */ /* 0x000fea0003800000 */
.L_x_11560:
        /* <DEDUP_REMOVED lines=17> */
.L_x_11600:
[----:B------:R-:W-:Y:S05]  /*54e0*/  BSYNC B0 ;  /* 0x0000000000007941 */ /* 0x000fea0003800000 */
.L_x_11599:
[----:B------:R-:W2:Y:S01]  /*54f0*/  SYNCS.PHASECHK.TRANS64.TRYWAIT P3, [R90+URZ+0x324b0], R111 ;  /* 0x0324b06f5a0075a7 */ /* 0x000ea2000806017f */
[----:B------:R-:W-:Y:S01]  /*5500*/  ULDC UR40, c[0x0][0x310] ;  /* 0x0000c40000287ab9 */ /* 0x000fe20000000800 */
[----:B------:R-:W-:Y:S01]  /*5510*/  ULDC.64 UR38, c[0x0][0x318] ;  /* 0x0000c60000267ab9 */ /* 0x000fe20000000a00 */
[----:B------:R-:W-:Y:S01]  /*5520*/  ULDC.64 UR36, c[0x0][0x308] ;  /* 0x0000c20000247ab9 */ /* 0x000fe20000000a00 */
[----:B------:R-:W-:Y:S01]  /*5530*/  BSSY B0, `(.L_x_11601) ;  /* 0x0000003000007945 */ /* 0x000fe20003800000 */
[----:B-1----:R-:W-:-:S03]  /*5540*/  IMAD R4, R16, 0x6000, R77 ;  /* 0x0000600010047824 */ /* 0x002fc600078e024d */
[----:B--2---:R-:W-:Y:S05]  /*5550*/  @!P3 BRA `(.L_x_11602) ;  /* 0x000001540030b947 */ /* 0x004fea0003800000 */
.L_x_11812:
[----:B------:R-:W-:Y:S05]  /*5560*/  BSYNC B0 ;  /* 0x0000000000007941 */ /* 0x000fea0003800000 */
.L_x_11601:
        /* <DEDUP_REMOVED lines=39> */
.L_x_11604:
[----:B------:R-:W-:Y:S05]  /*57e0*/  BSYNC B0 ;  /* 0x0000000000007941 */ /* 0x000fea0003800000 */
.L_x_11603:
[----:B------:R-:W-:Y:S01]  /*57f0*/  VIADD R4, R18, 0x40 ;  /* 0x0000004012047836 */ /* 0x000fe20000000000 */
[----:B------:R-:W-:Y:S04]  /*5800*/  BSSY B0, `(.L_x_11605) ;  /* 0x0000025000007945 */ /* 0x000fe80003800000 */
[----:B------:R-:W-:-:S13]  /*5810*/  ISETP.GE.AND P3, PT, R4, R101, PT ;  /* 0x000000650400720c */ /* 0x000fda0003f66270 */
        /* <DEDUP_REMOVED lines=35> */
.L_x_11606:
[----:B------:R-:W-:Y:S05]  /*5a50*/  BSYNC B0 ;  /* 0x0000000000007941 */ /* 0x000fea0003800000 */
.L_x_11605:
        /* <DEDUP_REMOVED lines=22> */
.L_x_11555:
        /* <DEDUP_REMOVED lines=37> */
[----:B----4-:R-:W-:Y:S02]  /*5e10*/  CS2R R78, SRZ ;  /* 0x00000000004e7805 */ /* 0x010fe4000001ff00 */
        /* <DEDUP_REMOVED lines=28> */
[----:B--23--:R-:W-:Y:S02]  /*5fe0*/  CS2R R26, SRZ ;  /* 0x00000000001a7805 */ /* 0x00cfe4000001ff00 */
[----:B------:R-:W-:Y:S01]  /*5ff0*/  CS2R R28, SRZ ;  /* 0x00000000001c7805 */ /* 0x000fe2000001ff00 */
[----:B------:R-:W-:Y:S06]  /*6000*/  @P0 BRA `(.L_x_11608) ;  /* 0x00000000000c0947 */ /* 0x000fec0003800000 */
[----:B------:R-:W0:Y:S01]  /*6010*/  FENCE.VIEW.ASYNC.G ;  /* 0x00000000000073c6 */ /* 0x000e220000000100 */
[----:B------:R-:W-:Y:S05]  /*6020*/  WARPSYNC.ALL ;  /* 0x0000000000007948 */ /* 0x000fea0003800000 */
[----:B0-----:R-:W-:Y:S06]  /*6030*/  BAR.ARV 0xc, 0x120 ;  /* 0x0304800000007b1d */ /* 0x001fec0000002000 */
.L_x_11608:
        /* <DEDUP_REMOVED lines=10> */
.L_x_11815:
[----:B01----:R-:W-:Y:S01]  /*60e0*/  LEA.HI R0, R14, R14, RZ, 0x1 ;  /* 0x0000000e0e007211 */ /* 0x003fe200078f08ff */
[----:B------:R-:W-:Y:S01]  /*60f0*/  VIADD R26, R17, 0x18400 ;  /* 0x00018400111a7836 */ /* 0x000fe20000000000 */
[----:B------:R-:W-:Y:S01]  /*6100*/  BSSY B6, `(.L_x_11611) ;  /* 0x000001d000067945 */ /* 0x000fe20003800000 */
[----:B------:R-:W-:Y:S01]  /*6110*/  IMAD.MOV.U32 R217, RZ, RZ, 0x40000040 ;  /* 0x40000040ffd97424 */ /* 0x000fe200078e00ff */
[----:B------:R-:W-:Y:S02]  /*6120*/  LOP3.LUT R3, R0, 0x7fffe, RZ, 0xc0, !PT ;  /* 0x0007fffe00037812 */ /* 0x000fe400078ec0ff */
[----:B------:R-:W-:-:S03]  /*6130*/  LOP3.LUT P0, RZ, R26, 0x1bf, RZ, 0xc0, !PT ;  /* 0x000001bf1aff7812 */ /* 0x000fc6000780c0ff */
[----:B------:R-:W-:-:S04]  /*6140*/  IMAD.IADD R3, R14, 0x1, -R3 ;  /* 0x000000010e037824 */ /* 0x000fc800078e0a03 */
[----:B------:R-:W-:-:S05]  /*6150*/  IMAD R3, R3, 0x2000, R26 ;  /* 0x0000200003037824 */ /* 0x000fca00078e021a */
[----:B------:R-:W-:Y:S01]  /*6160*/  SHF.R.U32.HI R0, RZ, 0x4, R3 ;  /* 0x00000004ff007819 */ /* 0x000fe20000011603 */
[----:B------:R-:W-:-:S03]  /*6170*/  VIADD R3, R3, 0xa000 ;  /* 0x0000a00003037836 */ /* 0x000fc60000000000 */
[----:B------:R-:W-:Y:S02]  /*6180*/  LOP3.LUT R0, R0, 0x3fff, RZ, 0xc0, !PT ;  /* 0x00003fff00007812 */ /* 0x000fe400078ec0ff */
[----:B------:R-:W-:Y:S02]  /*6190*/  SHF.R.U32.HI R3, RZ, 0x4, R3 ;  /* 0x00000004ff037819 */ /* 0x000fe40000011603 */
[----:B------:R-:W-:Y:S02]  /*61a0*/  LOP3.LUT R216, R0, 0x10000, RZ, 0xfc, !PT ;  /* 0x0001000000d87812 */ /* 0x000fe400078efcff */
        /* <DEDUP_REMOVED lines=18> */
.L_x_11612:
[----:B------:R-:W-:Y:S05]  /*62d0*/  BSYNC B6 ;  /* 0x0000000000067941 */ /* 0x000fea0003800000 */
.L_x_11611:
[----:B------:R-:W-:Y:S02]  /*62e0*/  ULDC UR4, c[0x0][0x3d4] ;  /* 0x0000f50000047ab9 */ /* 0x000fe40000000800 */
[----:B------:R-:W-:-:S13]  /*62f0*/  ISETP.LT.AND P0, PT, RZ, UR4, PT ;  /* 0x00000004ff007c0c */ /* 0x000fda000bf01270 */
[----:B------:R-:W-:Y:S05]  /*6300*/  @P0 BRA `(.L_x_11613) ;  /* 0x0000000000400947 */ /* 0x000fea0003800000 */
[----:B------:R-:W2:Y:S02]  /*6310*/  LDL R20, [R1+0x44] ;  /* 0x0000440001147983 */ /* 0x000ea40000100800 */
[----:B--2---:R-:W-:-:S04]  /*6320*/  LEA.HI R0, R20, R20, RZ, 0x1 ;  /* 0x0000001414007211 */ /* 0x004fc800078f08ff */
        /* <DEDUP_REMOVED lines=8> */
.L_x_11616:
[----:B-1----:R1:W2:Y:S02]  /*63b0*/  SYNCS.PHASECHK.TRANS64.TRYWAIT P0, [R17+URZ+0x32400], R0 ;  /* 0x03240000110075a7 */ /* 0x0022a4000800017f */
[----:B--2---:R-:W-:Y:S05]  /*63c0*/  @!P0 NANOSLEEP.SYNCS 0x989680 ;  /* 0x009896800000895d */ /* 0x004fea0003900000 */
[----:B------:R-:W2:Y:S02]  /*63d0*/  @!P0 SYNCS.PHASECHK.TRANS64 P0, [R17+URZ+0x32400], R0 ;  /* 0x03240000110085a7 */ /* 0x000ea4000800007f */
[----:B--2---:R-:W-:Y:S05]  /*63e0*/  @!P0 BRA `(.L_x_11616) ;  /* 0xfffffffc00f08947 */ /* 0x004fea000383ffff */
.L_x_11615:
[----:B------:R-:W-:Y:S05]  /*63f0*/  BSYNC B0 ;  /* 0x0000000000007941 */ /* 0x000fea0003800000 */
.L_x_11614:
[----:B------:R-:W-:Y:S05]  /*6400*/  BRA `(.L_x_11617) ;  /* 0x00000030006c7947 */ /* 0x000fea0003800000 */
.L_x_11613:
[----:B------:R-:W0:Y:S01]  /*6410*/  S2R R0, SR_TID.X ;  /* 0x0000000000007919 */ /* 0x000e220000002100 */
[----:B------:R-:W1:Y:S01]  /*6420*/  LDC.64 R12, c[0x0][0x3d8] ;  /* 0x0000f600ff0c7b82 */ /* 0x000e620000000a00 */
[----:B-----5:R-:W-:Y:S01]  /*6430*/  SHF.R.S32.HI R3, RZ, 0x1f, R23 ;  /* 0x0000001fff037819 */ /* 0x020fe20000011417 */
[----:B------:R-:W-:Y:S01]  /*6440*/  BSSY B6, `(.L_x_11618) ;  /* 0x000003a000067945 */ /* 0x000fe20003800000 */
[----:B------:R-:W-:Y:S02]  /*6450*/  SHF.R.S32.HI R7, RZ, 0x1f, R18 ;  /* 0x0000001fff077819 */ /* 0x000fe40000011412 */
[----:B------:R-:W-:-:S03]  /*6460*/  LOP3.LUT P0, RZ, R26, 0x3ff, RZ, 0xc0, !PT ;  /* 0x000003ff1aff7812 */ /* 0x000fc6000780c0ff */
[----:B------:R-:W2:Y:S01]  /*6470*/  LDC.64 R14, c[0x0][0x3e8] ;  /* 0x0000fa00ff0e7b82 */ /* 0x000ea20000000a00 */
[-C--:B-1----:R-:W-:Y:S01]  /*6480*/  IMAD R5, R7, R12.reuse, RZ ;  /* 0x0000000c07057224 */ /* 0x082fe200078e02ff */
[----:B------:R-:W-:Y:S01]  /*6490*/  SHF.L.U64.HI R56, R12, 0x6, R13 ;  /* 0x000000060c387819 */ /* 0x000fe2000001020d */
[----:B------:R-:W-:-:S04]  /*64a0*/  IMAD.WIDE.U32 R44, R23, R12, RZ ;  /* 0x0000000c172c7225 */ /* 0x000fc800078e00ff */
[----:B------:R-:W-:Y:S02]  /*64b0*/  IMAD R26, R18, R13, R5 ;  /* 0x0000000d121a7224 */ /* 0x000fe400078e0205 */
[----:B0-----:R-:W-:Y:S01]  /*64c0*/  VIADD R0, R0, 0xffffff80 ;  /* 0xffffff8000007836 */ /* 0x001fe20000000000 */
[----:B--2---:R-:W-:Y:S01]  /*64d0*/  SHF.L.U64.HI R61, R14, 0x6, R15 ;  /* 0x000000060e3d7819 */ /* 0x004fe2000001020f */
[-C--:B------:R-:W-:Y:S02]  /*64e0*/  IMAD R4, R3, R14.reuse, RZ ;  /* 0x0000000e03047224 */ /* 0x080fe400078e02ff */
[----:B------:R-:W-:Y:S01]  /*64f0*/  IMAD.WIDE.U32 R42, R23, R14, RZ ;  /* 0x0000000e172a7225 */ /* 0x000fe200078e00ff */
[----:B------:R-:W-:-:S03]  /*6500*/  SHF.R.S32.HI R29, RZ, 0x1f, R0 ;  /* 0x0000001fff1d7819 */ /* 0x000fc60000011400 */
[----:B------:R-:W-:Y:S01]  /*6510*/  IMAD R49, R23, R15, R4 ;  /* 0x0000000f17317224 */ /* 0x000fe200078e0204 */
[----:B------:R-:W-:Y:S01]  /*6520*/  LEA.HI R29, R29, R0, RZ, 0x2 ;  /* 0x000000001d1d7211 */ /* 0x000fe200078f10ff */
[----:B------:R-:W-:Y:S02]  /*6530*/  IMAD.SHL.U32 R59, R12, 0x40, RZ ;  /* 0x000000400c3b7824 */ /* 0x000fe400078e00ff */
[----:B------:R-:W-:Y:S01]  /*6540*/  IMAD.IADD R49, R49, 0x1, R43 ;  /* 0x0000000131317824 */ /* 0x000fe200078e022b */
[----:B------:R-:W-:Y:S01]  /*6550*/  LOP3.LUT R29, R29, 0xfffffffc, RZ, 0xc0, !PT ;  /* 0xfffffffc1d1d7812 */ /* 0x000fe200078ec0ff */
[----:B------:R-:W-:-:S04]  /*6560*/  IMAD.SHL.U32 R58, R14, 0x40, RZ ;  /* 0x000000400e3a7824 */ /* 0x000fc800078e00ff */
[----:B------:R-:W-:Y:S02]  /*6570*/  IMAD.IADD R29, R0, 0x1, -R29 ;  /* 0x00000001001d7824 */ /* 0x000fe400078e0a1d */
[----:B------:R-:W-:Y:S02]  /*6580*/  IMAD R0, R3, R12, RZ ;  /* 0x0000000c03007224 */ /* 0x000fe400078e02ff */
[C---:B------:R-:W-:Y:S02]  /*6590*/  IMAD.SHL.U32 R24, R29.reuse, 0x4, RZ ;  /* 0x000000041d187824 */ /* 0x040fe400078e00ff */
[----:B------:R-:W-:Y:S02]  /*65a0*/  IMAD.SHL.U32 R40, R29, 0x8, RZ ;  /* 0x000000081d287824 */ /* 0x000fe400078e00ff */
[----:B------:R-:W-:Y:S01]  /*65b0*/  IMAD R3, R7, R14, RZ ;  /* 0x0000000e07037224 */ /* 0x000fe200078e02ff */
[----:B------:R-:W-:Y:S01]  /*65c0*/  SHF.R.S32.HI R25, RZ, 0x1f, R24 ;  /* 0x0000001fff197819 */ /* 0x000fe20000011418 */
[----:B------:R-:W-:Y:S01]  /*65d0*/  IMAD R47, R23, R13, R0 ;  /* 0x0000000d172f7224 */ /* 0x000fe200078e0200 */
[----:B------:R-:W-:Y:S01]  /*65e0*/  SHF.R.S32.HI R41, RZ, 0x1f, R40 ;  /* 0x0000001fff297819 */ /* 0x000fe20000011428 */
[----:B------:R-:W-:-:S02]  /*65f0*/  IMAD R3, R18, R15, R3 ;  /* 0x0000000f12037224 */ /* 0x000fc400078e0203 */
        /* <DEDUP_REMOVED lines=8> */
[----:B------:R-:W-:Y:S02]  /*6680*/  IADD3 R27, P4, R10, R42, RZ ;  /* 0x0000002a0a1b7210 */ /* 0x000fe40007f9e0ff */
[----:B------:R-:W-:Y:S02]  /*6690*/  IADD3.X R51, R49, R7, R3, P2, !PT ;  /* 0x0000000731337210 */ /* 0x000fe400017fe403 */
[C---:B------:R-:W-:Y:S02]  /*66a0*/  IADD3.X R48, R47.reuse, R5, R26, P1, !PT ;  /* 0x000000052f307210 */ /* 0x040fe40000ffe41a */
        /* <DEDUP_REMOVED lines=19> */
.L_x_11619:
[----:B------:R-:W-:Y:S05]  /*67e0*/  BSYNC B6 ;  /* 0x0000000000067941 */ /* 0x000fea0003800000 */
.L_x_11618:
        /* <DEDUP_REMOVED lines=22> */
[CC--:B------:R-:W-:Y:S01]  /*6950*/  ISETP.GE.AND P0, PT, R18.reuse, R57.reuse, PT ;  /* 0x000000391200720c */ /* 0x0c0fe20003f06270 */
[----:B------:R-:W-:Y:S01]  /*6960*/  VIADD R20, R18, 0x40 ;  /* 0x0000004012147836 */ /* 0x000fe20000000000 */
[----:B------:R-:W-:Y:S01]  /*6970*/  BSSY B1, `(.L_x_11622) ;  /* 0x000002d000017945 */ /* 0x000fe20003800000 */
[----:B------:R-:W-:Y:S01]  /*6980*/  IMAD.MOV.U32 R10, RZ, RZ, R44 ;  /* 0x000000ffff0a7224 */ /* 0x000fe200078e002c */
[----:B------:R-:W-:Y:S01]  /*6990*/  CS2R R34, SRZ ;  /* 0x0000000000227805 */ /* 0x000fe2000001ff00 */
[----:B------:R-:W-:Y:S01]  /*69a0*/  IMAD.MOV.U32 R11, RZ, RZ, R47 ;  /* 0x000000ffff0b7224 */ /* 0x000fe200078e002f */
[----:B------:R-:W-:Y:S01]  /*69b0*/  ISETP.GE.AND P1, PT, R20, R57, PT ;  /* 0x000000391400720c */ /* 0x000fe20003f26270 */
        /* <DEDUP_REMOVED lines=8> */
[----:B0-----:R-:W-:Y:S01]  /*6a40*/  ISETP.NE.AND P2, PT, R0, 0x1, PT ;  /* 0x000000010000780c */ /* 0x001fe20003f45270 */
[----:B------:R-:W-:-:S04]  /*6a50*/  IMAD R0, R225, 0x80, R18 ;  /* 0x00000080e1007824 */ /* 0x000fc800078e0212 */
[----:B------:R-:W-:Y:S01]  /*6a60*/  IMAD R3, R29, 0x40, R0 ;  /* 0x000000401d037824 */ /* 0x000fe200078e0200 */
[----:B------:R-:W-:-:S07]  /*6a70*/  CS2R R28, SRZ ;  /* 0x00000000001c7805 */ /* 0x000fce000001ff00 */
[----:B------:R-:W0:Y:S08]  /*6a80*/  @P2 LDC R8, c[0x0][0x42c] ;  /* 0x00010b00ff082b82 */ /* 0x000e300000000800 */
[----:B------:R-:W1:Y:S01]  /*6a90*/  @P2 LDC R9, c[0x0][0x430] ;  /* 0x00010c00ff092b82 */ /* 0x000e620000000800 */
[----:B0-----:R-:W-:-:S05]  /*6aa0*/  @P2 IMAD.HI.U32 R0, R3, R8, RZ ;  /* 0x0000000803002227 */ /* 0x001fca00078e00ff */
[----:B-1----:R-:W-:-:S04]  /*6ab0*/  @P2 SHF.R.U32.HI R3, RZ, R9, R0 ;  /* 0x00000009ff032219 */ /* 0x002fc80000011600 */
        /* <DEDUP_REMOVED lines=17> */
[----:B------:R-:W-:Y:S02]  /*6bd0*/  CS2R R32, SRZ ;  /* 0x0000000000207805 */ /* 0x000fe4000001ff00 */
[C---:B------:R-:W-:Y:S01]  /*6be0*/  LEA R14, P3, R0.reuse, UR4, 0x1 ;  /* 0x00000004000e7c11 */ /* 0x040fe2000f8608ff */
[----:B------:R0:W5:Y:S03]  /*6bf0*/  @!P5 LDG.E.64 R38, desc[UR52][R8.64] ;  /* 0x000000340826d981 */ /* 0x000166000c1e1b00 */
[----:B------:R-:W-:Y:S01]  /*6c00*/  LEA.HI.X R15, R0, UR5, R15, 0x1, P3 ;  /* 0x00000005000f7c11 */ /* 0x000fe200098f0c0f */
[----:B------:R0:W5:Y:S04]  /*6c10*/  @!P2 LDG.E.64 R34, desc[UR52][R8.64+0x20] ;  /* 0x000020340822a981 */ /* 0x000168000c1e1b00 */
[----:B------:R0:W5:Y:S04]  /*6c20*/  @!P5 LDG.E.64 R36, desc[UR52][R14.64] ;  /* 0x000000340e24d981 */ /* 0x000168000c1e1b00 */
[----:B------:R0:W5:Y:S02]  /*6c30*/  @!P2 LDG.E.64 R32, desc[UR52][R14.64+0x20] ;  /* 0x000020340e20a981 */ /* 0x000164000c1e1b00 */
.L_x_11623:
[----:B------:R-:W-:Y:S05]  /*6c40*/  BSYNC B1 ;  /* 0x0000000000017941 */ /* 0x000fea0003800000 */
.L_x_11622:
        /* <DEDUP_REMOVED lines=14> */
[C---:B------:R-:W-:Y:S02]  /*6d30*/  LEA R8, P2, R9.reuse, UR6, 0x1 ;  /* 0x0000000609087c11 */ /* 0x040fe4000f8408ff */
[----:B------:R-:W-:Y:S02]  /*6d40*/  CS2R R26, SRZ ;  /* 0x00000000001a7805 */ /* 0x000fe4000001ff00 */
[----:B------:R-:W-:Y:S02]  /*6d50*/  LEA R14, P3, R0, UR4, 0x1 ;  /* 0x00000004000e7c11 */ /* 0x000fe4000f8608ff */
[----:B------:R-:W-:Y:S02]  /*6d60*/  LEA.HI.X R9, R9, UR7, R20, 0x1, P2 ;  /* 0x0000000709097c11 */ /* 0x000fe400090f0c14 */
[----:B------:R-:W-:-:S02]  /*6d70*/  CS2R R20, SRZ ;  /* 0x0000000000147805 */ /* 0x000fc4000001ff00 */
[----:B------:R-:W-:Y:S01]  /*6d80*/  LEA.HI.X R15, R0, UR5, R15, 0x1, P3 ;  /* 0x00000005000f7c11 */ /* 0x000fe200098f0c0f */
[----:B------:R1:W5:Y:S04]  /*6d90*/  @!P4 LDG.E.64 R28, desc[UR52][R8.64] ;  /* 0x00000034081cc981 */ /* 0x000368000c1e1b00 */
[----:B------:R1:W5:Y:S04]  /*6da0*/  @!P5 LDG.E.64 R20, desc[UR52][R8.64+0x20] ;  /* 0x000020340814d981 */ /* 0x000368000c1e1b00 */
[----:B------:R1:W5:Y:S04]  /*6db0*/  @!P4 LDG.E.64 R30, desc[UR52][R14.64] ;  /* 0x000000340e1ec981 */ /* 0x000368000c1e1b00 */
[----:B------:R1:W5:Y:S02]  /*6dc0*/  @!P5 LDG.E.64 R26, desc[UR52][R14.64+0x20] ;  /* 0x000020340e1ad981 */ /* 0x000364000c1e1b00 */
.L_x_11625:
[----:B------:R-:W-:Y:S05]  /*6dd0*/  BSYNC B1 ;  /* 0x0000000000017941 */ /* 0x000fea0003800000 */
.L_x_11624:
[----:B------:R-:W2:Y:S04]  /*6de0*/  LDL R42, [R1+0x4c] ;  /* 0x00004c00012a7983 */ /* 0x000ea80000100800 */
[----:B01----:R-:W3:Y:S01]  /*6df0*/  LDL R14, [R1+0x44] ;  /* 0x00004400010e7983 */ /* 0x003ee20000100800 */
[C---:B------:R-:W-:Y:S01]  /*6e00*/  IMAD.WIDE.U32 R10, R3.reuse, R6, R10 ;  /* 0x00000006030a7225 */ /* 0x040fe200078e000a */
[----:B------:R-:W-:Y:S01]  /*6e10*/  ULDC.64 UR4, c[0x0][0x3c8] ;  /* 0x0000f20000047ab9 */ /* 0x000fe20000000a00 */
[----:B------:R-:W-:Y:S02]  /*6e20*/  ULDC.64 UR6, c[0x0][0x3e0] ;  /* 0x0000f80000067ab9 */ /* 0x000fe40000000a00 */
[----:B------:R-:W-:-:S04]  /*6e30*/  IMAD.WIDE.U32 R12, R3, R4, R12 ;  /* 0x00000004030c7225 */ /* 0x000fc800078e000c */
[C---:B------:R-:W-:Y:S02]  /*6e40*/  IMAD R6, R23.reuse, R6, RZ ;  /* 0x0000000617067224 */ /* 0x040fe400078e02ff */
[----:B------:R-:W-:Y:S02]  /*6e50*/  IMAD R4, R23, R4, RZ ;  /* 0x0000000417047224 */ /* 0x000fe400078e02ff */
[C---:B------:R-:W-:Y:S02]  /*6e60*/  IMAD R7, R3.reuse, R7, R6 ;  /* 0x0000000703077224 */ /* 0x040fe400078e0206 */
[----:B------:R-:W-:Y:S01]  /*6e70*/  IMAD R3, R3, R5, R4 ;  /* 0x0000000503037224 */ /* 0x000fe200078e0204 */
[----:B------:R-:W-:Y:S01]  /*6e80*/  LEA R4, P2, R10, UR4, 0x1 ;  /* 0x000000040a047c11 */ /* 0x000fe2000f8408ff */
[----:B------:R-:W-:Y:S02]  /*6e90*/  IMAD.IADD R5, R11, 0x1, R7 ;  /* 0x000000010b057824 */ /* 0x000fe400078e0207 */
[----:B------:R-:W-:Y:S01]  /*6ea0*/  IMAD.IADD R3, R13, 0x1, R3 ;  /* 0x000000010d037824 */ /* 0x000fe200078e0203 */
[----:B------:R-:W-:-:S02]  /*6eb0*/  UMOV UR4, 0xffffffff ;  /* 0xffffffff00047882 */ /* 0x000fc40000000000 */
[----:B------:R-:W-:Y:S01]  /*6ec0*/  LEA.HI.X R5, R10, UR5, R5, 0x1, P2 ;  /* 0x000000050a057c11 */ /* 0x000fe200090f0c05 */
[----:B--2---:R-:W-:Y:S01]  /*6ed0*/  IMAD.SHL.U32 R8, R42, 0x40, RZ ;  /* 0x000000402a087824 */ /* 0x004fe200078e00ff */
[----:B---3--:R-:W-:-:S04]  /*6ee0*/  LEA.HI R0, R14, R14, RZ, 0x1 ;  /* 0x0000000e0e007211 */ /* 0x008fc800078f08ff */
[----:B------:R-:W-:Y:S02]  /*6ef0*/  LOP3.LUT R9, R8, 0x1c0, RZ, 0xc0, !PT ;  /* 0x000001c008097812 */ /* 0x000fe400078ec0ff */
[----:B------:R-:W-:Y:S02]  /*6f00*/  LOP3.LUT R8, R0, 0xfffffffe, RZ, 0xc0, !PT ;  /* 0xfffffffe00087812 */ /* 0x000fe400078ec0ff */
[----:B------:R-:W-:Y:S02]  /*6f10*/  LEA R0, P3, R12, UR6, 0x1 ;  /* 0x000000060c007c11 */ /* 0x000fe4000f8608ff */
[----:B------:R-:W-:Y:S01]  /*6f20*/  LOP3.LUT R40, R9, 0x18, R40, 0xf8, !PT ;  /* 0x0000001809287812 */ /* 0x000fe200078ef828 */
[----:B------:R-:W-:Y:S01]  /*6f30*/  IMAD.IADD R8, R14, 0x1, -R8 ;  /* 0x000000010e087824 */ /* 0x000fe200078e0a08 */
[----:B------:R-:W-:Y:S02]  /*6f40*/  SHF.R.U32.HI R9, RZ, 0x3, R9 ;  /* 0x00000003ff097819 */ /* 0x000fe40000011609 */
[----:B------:R-:W-:-:S02]  /*6f50*/  LEA.HI.X R3, R12, UR7, R3, 0x1, P3 ;  /* 0x000000070c037c11 */ /* 0x000fc400098f0c03 */
[----:B------:R-:W-:Y:S02]  /*6f60*/  LOP3.LUT R9, R40, R9, RZ, 0x3c, !PT ;  /* 0x0000000928097212 */ /* 0x000fe400078e3cff */
[----:B------:R-:W-:Y:S01]  /*6f70*/  SHF.L.U32 R6, R8, 0x1f, RZ ;  /* 0x0000001f08067819 */ /* 0x000fe200000006ff */
[----:B------:R-:W-:Y:S06]  /*6f80*/  BRA.DIV UR4, `(.L_x_11626) ;  /* 0x0000013a04f47947 */ /* 0x000fec000b800000 */
.L_x_11818:
[----:B------:R-:W-:-:S03]  /*6f90*/  UMOV UR4, 0xffffffff ;  /* 0xffffffff00047882 */ /* 0x000fc60000000000 */
[----:B------:R-:W-:Y:S05]  /*6fa0*/  BRA.DIV UR4, `(.L_x_11627) ;  /* 0x0000013e04147947 */ /* 0x000fea000b800000 */
.L_x_11821:
[----:B------:R-:W-:-:S03]  /*6fb0*/  UMOV UR4, 0xffffffff ;  /* 0xffffffff00047882 */ /* 0x000fc60000000000 */
[----:B------:R-:W-:Y:S05]  /*6fc0*/  BRA.DIV UR4, `(.L_x_11628) ;  /* 0x0000013e04347947 */ /* 0x000fea000b800000 */
.L_x_11824:
[----:B------:R-:W-:-:S03]  /*6fd0*/  UMOV UR4, 0xffffffff ;  /* 0xffffffff00047882 */ /* 0x000fc60000000000 */
[----:B------:R-:W-:Y:S05]  /*6fe0*/  BRA.DIV UR4, `(.L_x_11629) ;  /* 0x0000013e04547947 */ /* 0x000fea000b800000 */
.L_x_11827:
[----:B------:R-:W-:-:S03]  /*6ff0*/  UMOV UR4, 0xffffffff ;  /* 0xffffffff00047882 */ /* 0x000fc60000000000 */
[----:B------:R-:W-:Y:S05]  /*7000*/  BRA.DIV UR4, `(.L_x_11630) ;  /* 0x0000013e04747947 */ /* 0x000fea000b800000 */
.L_x_11830:
[----:B------:R-:W-:-:S03]  /*7010*/  UMOV UR4, 0xffffffff ;  /* 0xffffffff00047882 */ /* 0x000fc60000000000 */
[----:B------:R-:W-:Y:S05]  /*7020*/  BRA.DIV UR4, `(.L_x_11631) ;  /* 0x0000013e04947947 */ /* 0x000fea000b800000 */
.L_x_11833:
[----:B------:R-:W-:-:S03]  /*7030*/  UMOV UR4, 0xffffffff ;  /* 0xffffffff00047882 */ /* 0x000fc60000000000 */
[----:B------:R-:W-:Y:S05]  /*7040*/  BRA.DIV UR4, `(.L_x_11632) ;  /* 0x0000013e04b47947 */ /* 0x000fea000b800000 */
.L_x_11836:
[----:B------:R-:W-:-:S03]  /*7050*/  UMOV UR4, 0xffffffff ;  /* 0xffffffff00047882 */ /* 0x000fc60000000000 */
[----:B------:R-:W-:Y:S05]  /*7060*/  BRA.DIV UR4, `(.L_x_11633) ;  /* 0x0000013e04d47947 */ /* 0x000fea000b800000 */
.L_x_11839:
[----:B------:R-:W0:Y:S01]  /*7070*/  S2R R7, SR_TID.X ;  /* 0x0000000000077919 */ /* 0x000e220000002100 */
        /* <DEDUP_REMOVED lines=8> */
[----:B------:R-:W-:-:S03]  /*7100*/  IMAD.MOV.U32 R3, RZ, RZ, R32 ;  /* 0x000000ffff037224 */ /* 0x000fc600078e0020 */
[----:B------:R-:W-:Y:S01]  /*7110*/  PRMT R10, R4, 0x5410, R5 ;  /* 0x00005410040a7816 */ /* 0x000fe20000000005 */
[----:B------:R-:W-:Y:S02]  /*7120*/  IMAD.MOV.U32 R4, RZ, RZ, R33 ;  /* 0x000000ffff047224 */ /* 0x000fe400078e0021 */
[----:B------:R-:W-:-:S03]  /*7130*/  IMAD.MOV.U32 R5, RZ, RZ, R36 ;  /* 0x000000ffff057224 */ /* 0x000fc600078e0024 */
[----:B------:R-:W-:Y:S01]  /*7140*/  PRMT R43, R3, 0x5410, R4 ;  /* 0x00005410032b7816 */ /* 0x000fe20000000004 */
[----:B0-----:R-:W-:-:S05]  /*7150*/  VIADD R11, R7, 0xffffff80 ;  /* 0xffffff80070b7836 */ /* 0x001fca0000000000 */
[----:B------:R-:W-:-:S04]  /*7160*/  SHF.R.S32.HI R7, RZ, 0x1f, R11 ;  /* 0x0000001fff077819 */ /* 0x000fc8000001140b */
[----:B------:R-:W-:Y:S01]  /*7170*/  LEA.HI R7, R7, R11, RZ, 0x5 ;  /* 0x0000000b07077211 */ /* 0x000fe200078f28ff */
[----:B------:R-:W-:-:S03]  /*7180*/  IMAD.MOV.U32 R11, RZ, RZ, R21 ;  /* 0x000000ffff0b7224 */ /* 0x000fc600078e0015 */
[----:B------:R-:W-:-:S05]  /*7190*/  SHF.R.S32.HI R7, RZ, 0x5, R7 ;  /* 0x00000005ff077819 */ /* 0x000fca0000011407 */
[--C-:B------:R-:W-:Y:S01]  /*71a0*/  IMAD R0, R7, 0x200, R9.reuse ;  /* 0x0000020007007824 */ /* 0x100fe200078e0209 */
[----:B------:R-:W-:Y:S01]  /*71b0*/  PRMT R9, R5, 0x7610, R9 ;  /* 0x0000761005097816 */ /* 0x000fe20000000009 */
[----:B------:R-:W-:Y:S02]  /*71c0*/  IMAD.MOV.U32 R5, RZ, RZ, R37 ;  /* 0x000000ffff057224 */ /* 0x000fe400078e0025 */
[----:B------:R-:W-:Y:S02]  /*71d0*/  IMAD R3, R0, 0x2, R17 ;  /* 0x0000000200037824 */ /* 0x000fe400078e0211 */
[----:B------:R-:W-:Y:S01]  /*71e0*/  IMAD.MOV.U32 R7, RZ, RZ, R20 ;  /* 0x000000ffff077224 */ /* 0x000fe200078e0014 */
[----:B------:R-:W-:Y:S01]  /*71f0*/  PRMT R9, R9, 0x5410, R5 ;  /* 0x0000541009097816 */ /* 0x000fe20000000005 */
[C---:B------:R-:W-:Y:S02]  /*7200*/  VIADD R4, R3.reuse, 0x18400 ;  /* 0x0001840003047836 */ /* 0x040fe40000000000 */
[----:B------:R-:W-:Y:S01]  /*7210*/  VIADD R0, R3, 0x18440 ;  /* 0x0001844003007836 */ /* 0x000fe20000000000 */
[----:B------:R-:W-:Y:S01]  /*7220*/  PRMT R44, R11, 0x5410, R7 ;  /* 0x000054100b2c7816 */ /* 0x000fe20000000007 */
[----:B------:R-:W-:-:S02]  /*7230*/  @P3 VIADD R0, R4, 0xffffffc0 ;  /* 0xffffffc004003836 */ /* 0x000fc40000000000 */
[----:B------:R-:W-:Y:S02]  /*7240*/  IMAD.MOV.U32 R4, RZ, RZ, R28 ;  /* 0x000000ffff047224 */ /* 0x000fe400078e001c */
[----:B------:R-:W-:Y:S02]  /*7250*/  IMAD.MOV.U32 R5, RZ, RZ, R29 ;  /* 0x000000ffff057224 */ /* 0x000fe400078e001d */
[----:B------:R-:W-:Y:S02]  /*7260*/  IMAD.MOV.U32 R7, RZ, RZ, R26 ;  /* 0x000000ffff077224 */ /* 0x000fe400078e001a */
[----:B------:R-:W-:Y:S01]  /*7270*/  IMAD.MOV.U32 R11, RZ, RZ, R27 ;  /* 0x000000ffff0b7224 */ /* 0x000fe200078e001b */
[----:B------:R-:W-:Y:S01]  /*7280*/  PRMT R45, R4, 0x5410, R5 ;  /* 0x00005410042d7816 */ /* 0x000fe20000000005 */
[----:B------:R-:W-:Y:S02]  /*7290*/  IMAD.MOV.U32 R4, RZ, RZ, R30 ;  /* 0x000000ffff047224 */ /* 0x000fe400078e001e */
[----:B------:R-:W-:Y:S01]  /*72a0*/  IMAD.MOV.U32 R5, RZ, RZ, R31 ;  /* 0x000000ffff057224 */ /* 0x000fe200078e001f */
[----:B------:R-:W-:Y:S01]  /*72b0*/  PRMT R46, R7, 0x5410, R11 ;  /* 0x00005410072e7816 */ /* 0x000fe2000000000b */
[----:B-1----:R-:W-:Y:S06]  /*72c0*/  @!P2 BRA `(.L_x_11635) ;  /* 0x0000013c0064a947 */ /* 0x002fec0003800000 */
.L_x_11840:
[----:B------:R-:W-:Y:S05]  /*72d0*/  BSYNC B1 ;  /* 0x0000000000017941 */ /* 0x000fea0003800000 */
.L_x_11634:
        /* <DEDUP_REMOVED lines=12> */
[--C-:B------:R-:W-:Y:S02]  /*73a0*/  SHF.R.U32.HI R14, RZ, 0x10, R39.reuse ;  /* 0x00000010ff0e7819 */ /* 0x100fe40000011627 */
[----:B------:R-:W-:Y:S02]  /*73b0*/  SHF.R.U64 R13, R38, 0x10, R39 ;  /* 0x00000010260d7819 */ /* 0x000fe40000001227 */
        /* <DEDUP_REMOVED lines=14> */
[----:B------:R-:W-:Y:S02]  /*74a0*/  IMAD.U32 R6, R4, 0x10000, RZ ;  /* 0x0001000004067824 */ /* 0x000fe400078e00ff */
[C---:B------:R-:W-:Y:S01]  /*74b0*/  FMUL.FTZ R40, R12.reuse, R36 ;  /* 0x000000240c287220 */ /* 0x040fe20000410000 */
[----:B------:R-:W-:Y:S02]  /*74c0*/  IMAD.U32 R7, R5, 0x10000, RZ ;  /* 0x0001000005077824 */ /* 0x000fe400078e00ff */
[C---:B------:R-:W-:Y:S01]  /*74d0*/  FFMA.FTZ R37, R9.reuse, R37, R10 ;  /* 0x0000002509257223 */ /* 0x040fe2000001000a */
[-C--:B------:R-:W-:Y:S01]  /*74e0*/  FMUL.FTZ R42, R12, R14.reuse ;  /* 0x0000000e0c2a7220 */ /* 0x080fe20000410000 */
[----:B------:R-:W-:Y:S01]  /*74f0*/  LOP3.LUT R4, R4, 0xffff0000, RZ, 0xc0, !PT ;  /* 0xffff000004047812 */ /* 0x000fe200078ec0ff */
[----:B------:R-:W-:Y:S01]  /*7500*/  FFMA.FTZ R38, R9, R15, -R38 ;  /* 0x0000000f09267223 */ /* 0x000fe20000010826 */
        /* <DEDUP_REMOVED lines=20> */
.L_x_11639:
[----:B------:R-:W-:Y:S05]  /*7650*/  BSYNC B2 ;  /* 0x0000000000027941 */ /* 0x000fea0003800000 */
.L_x_11638:
[----:B------:R-:W-:Y:S05]  /*7660*/  @P2 BRA `(.L_x_11637) ;  /* 0x0000000000b82947 */ /* 0x000fea0003800000 */
[----:B01----:R-:W0:Y:S01]  /*7670*/  LDS.128 R4, [R0] ;  /* 0x0000000000047984 */ /* 0x003e220000000c00 */
[--C-:B------:R-:W-:Y:S02]  /*7680*/  SHF.R.U64 R23, R32, 0x10, R33.reuse ;  /* 0x0000001020177819 */ /* 0x100fe40000001221 */
[----:B------:R-:W-:Y:S02]  /*7690*/  SHF.R.U32.HI R32, RZ, 0x10, R33 ;  /* 0x00000010ff207819 */ /* 0x000fe40000011621 */
[--C-:B------:R-:W-:Y:S02]  /*76a0*/  SHF.R.U32.HI R14, RZ, 0x10, R35.reuse ;  /* 0x00000010ff0e7819 */ /* 0x100fe40000011623 */
        /* <DEDUP_REMOVED lines=15> */
[----:B------:R-:W-:-:S02]  /*77a0*/  IMAD.U32 R6, R4, 0x10000, RZ ;  /* 0x0001000004067824 */ /* 0x000fc400078e00ff */
        /* <DEDUP_REMOVED lines=26> */
.L_x_11637:
[----:B------:R-:W-:Y:S05]  /*7950*/  BSYNC B1 ;  /* 0x0000000000017941 */ /* 0x000fea0003800000 */
.L_x_11636:
        /* <DEDUP_REMOVED lines=29> */
[----:B------:R-:W-:Y:S01]  /*7b30*/  FMUL.FTZ R32, R12, R14 ;  /* 0x0000000e0c207220 */ /* 0x000fe20000410000 */
[----:B------:R-:W-:Y:S01]  /*7b40*/  LOP3.LUT R4, R4, 0xffff0000, RZ, 0xc0, !PT ;  /* 0xffff000004047812 */ /* 0x000fe200078ec0ff */
[----:B------:R-:W-:Y:S01]  /*7b50*/  FFMA.FTZ R28, R9, R15, -R28 ;  /* 0x0000000f091c7223 */ /* 0x000fe2000001081c */
[----:B------:R-:W-:Y:S01]  /*7b60*/  LOP3.LUT R5, R5, 0xffff0000, RZ, 0xc0, !PT ;  /* 0xffff000005057812 */ /* 0x000fe200078ec0ff */
[----:B------:R-:W-:Y:S01]  /*7b70*/  FFMA.FTZ R25, R9, R25, R10 ;  /* 0x0000001909197223 */ /* 0x000fe2000001000a */
[C---:B------:R-:W-:Y:S01]  /*7b80*/  LOP3.LUT R12, R23.reuse, 0xffff0000, RZ, 0xc0, !PT ;  /* 0xffff0000170c7812 */ /* 0x040fe200078ec0ff */
[----:B------:R-:W-:Y:S01]  /*7b90*/  IMAD.U32 R15, R23, 0x10000, RZ ;  /* 0x00010000170f7824 */ /* 0x000fe200078e00ff */
[C---:B------:R-:W-:Y:S01]  /*7ba0*/  LOP3.LUT R10, R13.reuse, 0xffff0000, RZ, 0xc0, !PT ;  /* 0xffff00000d0a7812 */ /* 0x040fe200078ec0ff */
[----:B------:R-:W-:-:S02]  /*7bb0*/  IMAD.U32 R9, R13, 0x10000, RZ ;  /* 0x000100000d097824 */ /* 0x000fc400078e00ff */
[C---:B------:R-:W-:Y:S01]  /*7bc0*/  FFMA.FTZ R30, R11.reuse, R14, -R30 ;  /* 0x0000000e0b1e7223 */ /* 0x040fe2000001081e */
        /* <DEDUP_REMOVED lines=14> */
.L_x_11642:
[----:B------:R-:W-:Y:S05]  /*7cb0*/  BSYNC B1 ;  /* 0x0000000000017941 */ /* 0x000fea0003800000 */
.L_x_11641:
[----:B------:R-:W-:Y:S05]  /*7cc0*/  @P1 BRA `(.L_x_11640) ;  /* 0x0000001800181947 */ /* 0x000fea0003800000 */
[----:B01----:R-:W0:Y:S01]  /*7cd0*/  LDS.128 R4, [R0+0x2000] ;  /* 0x0020000000047984 */ /* 0x003e220000000c00 */
        /* <DEDUP_REMOVED lines=19> */
[----:B------:R-:W-:Y:S01]  /*7e10*/  FMUL.FTZ R28, R7, R24 ;  /* 0x00000018071c7220 */ /* 0x000fe20000410000 */
[C---:B------:R-:W-:Y:S01]  /*7e20*/  FFMA.FTZ R26, R9.reuse, R14, -R26 ;  /* 0x0000000e091a7223 */ /* 0x040fe2000001081a */
        /* <DEDUP_REMOVED lines=9> */
[C---:B------:R-:W-:Y:S01]  /*7ec0*/  FFMA.FTZ R13, R11.reuse, R24, R10 ;  /* 0x000000180b0d7223 */ /* 0x040fe2000001000a */
[----:B------:R-:W-:Y:S01]  /*7ed0*/  FFMA.FTZ R28, R11, R20, -R28 ;  /* 0x000000140b1c7223 */ /* 0x000fe2000001081c */
[C---:B------:R-:W-:Y:S01]  /*7ee0*/  FMUL.FTZ R10, R4.reuse, R9 ;  /* 0x00000009040a7220 */ /* 0x040fe20000410000 */
        /* <DEDUP_REMOVED lines=13> */
.L_x_11621:
[----:B------:R-:W2:Y:S01]  /*7fc0*/  LDL R46, [R1+0x44] ;  /* 0x00004400012e7983 */ /* 0x000ea20000100800 */
[----:B------:R-:W0:Y:S01]  /*7fd0*/  LDC R9, c[0x0][0x3d4] ;  /* 0x0000f500ff097b82 */ /* 0x000e220000000800 */
[C---:B------:R-:W-:Y:S01]  /*7fe0*/  VIADD R48, R18.reuse, 0x40 ;  /* 0x0000004012307836 */ /* 0x040fe20000000000 */
[-C--:B------:R-:W-:Y:S01]  /*7ff0*/  ISETP.GE.AND P1, PT, R18, R57.reuse, PT ;  /* 0x000000391200720c */ /* 0x080fe20003f26270 */
[----:B------:R-:W-:Y:S01]  /*8000*/  ULDC.64 UR4, c[0x0][0x3c8] ;  /* 0x0000f20000047ab9 */ /* 0x000fe20000000a00 */
[----:B------:R-:W-:Y:S01]  /*8010*/  ULDC.64 UR6, c[0x0][0x3e0] ;  /* 0x0000f80000067ab9 */ /* 0x000fe20000000a00 */
[----:B------:R-:W-:Y:S02]  /*8020*/  CS2R R32, SRZ ;  /* 0x0000000000207805 */ /* 0x000fe4000001ff00 */
[----:B------:R-:W-:Y:S02]  /*8030*/  ISETP.GE.AND P0, PT, R48, R57, PT ;  /* 0x000000393000720c */ /* 0x000fe40003f06270 */
[----:B------:R-:W-:-:S02]  /*8040*/  CS2R R34, SRZ ;  /* 0x0000000000227805 */ /* 0x000fc4000001ff00 */
        /* <DEDUP_REMOVED lines=8> */
[----:B------:R-:W3:Y:S01]  /*80d0*/  S2R R50, SR_TID.X ;  /* 0x0000000000327919 */ /* 0x000ee20000002100 */
[----:B------:R-:W-:Y:S01]  /*80e0*/  @!P1 IADD3 R13, P2, R55, R27, RZ ;  /* 0x0000001b370d9210 */ /* 0x000fe20007f5e0ff */
[----:B------:R-:W-:Y:S01]  /*80f0*/  @!P1 IMAD.X R12, R53, 0x1, R26, P5 ;  /* 0x00000001350c9824 */ /* 0x000fe200028e061a */
[----:B------:R-:W-:-:S02]  /*8100*/  @!P0 IADD3.X R3, R28, R61, R54, P3, P4 ;  /* 0x0000003d1c038210 */ /* 0x000fc40001fe8436 */
[----:B------:R-:W-:Y:S01]  /*8110*/  @!P1 LEA R10, P5, R11, UR4, 0x1 ;  /* 0x000000040b0a9c11 */ /* 0x000fe2000f8a08ff */
[----:B------:R-:W-:-:S03]  /*8120*/  @!P1 IMAD.X R24, R54, 0x1, R28, P2 ;  /* 0x0000000136189824 */ /* 0x000fc600010e061c */
[----:B------:R-:W-:Y:S02]  /*8130*/  @!P1 LEA.HI.X R11, R11, UR5, R12, 0x1, P5 ;  /* 0x000000050b0b9c11 */ /* 0x000fe4000a8f0c0c */
[C---:B------:R-:W-:Y:S02]  /*8140*/  @!P1 LEA R12, P2, R13.reuse, UR6, 0x1 ;  /* 0x000000060d0c9c11 */ /* 0x040fe4000f8408ff */
        /* <DEDUP_REMOVED lines=13> */
[----:B---3--:R-:W-:Y:S01]  /*8220*/  VIADD R51, R50, 0xffffff80 ;  /* 0xffffff8032337836 */ /* 0x008fe20000000000 */
[----:B-1----:R-:W-:-:S04]  /*8230*/  ISETP.NE.AND P0, PT, R0, 0x1, PT ;  /* 0x000000010000780c */ /* 0x002fc80003f05270 */
[----:B------:R-:W-:-:S04]  /*8240*/  SHF.R.S32.HI R50, RZ, 0x1f, R51 ;  /* 0x0000001fff327819 */ /* 0x000fc80000011433 */
[----:B------:R-:W-:-:S05]  /*8250*/  LEA.HI R50, R50, R51, RZ, 0x2 ;  /* 0x0000003332327211 */ /* 0x000fca00078f10ff */
[----:B------:R-:W1:Y:S01]  /*8260*/  @P0 LDC R0, c[0x0][0x42c] ;  /* 0x00010b00ff000b82 */ /* 0x000e620000000800 */
[----:B------:R-:W-:-:S07]  /*8270*/  LOP3.LUT R50, R50, 0xfffffffc, RZ, 0xc0, !PT ;  /* 0xfffffffc32327812 */ /* 0x000fce00078ec0ff */
[----:B0-----:R-:W0:Y:S01]  /*8280*/  @P0 LDC R11, c[0x0][0x430] ;  /* 0x00010c00ff0b0b82 */ /* 0x001e220000000800 */
[----:B------:R-:W-:Y:S02]  /*8290*/  IMAD.IADD R50, R51, 0x1, -R50 ;  /* 0x0000000133327824 */ /* 0x000fe400078e0a32 */
        /* <DEDUP_REMOVED lines=25> */
[----:B--2---:R-:W-:Y:S01]  /*8430*/  LEA.HI R6, R46, R46, RZ, 0x1 ;  /* 0x0000002e2e067211 */ /* 0x004fe200078f08ff */
[----:B------:R-:W-:Y:S06]  /*8440*/  BRA.DIV UR4, `(.L_x_11643) ;  /* 0x0000012e04187947 */ /* 0x000fec000b800000 */
.L_x_11843:
[----:B------:R-:W-:-:S03]  /*8450*/  UMOV UR4, 0xffffffff ;  /* 0xffffffff00047882 */ /* 0x000fc60000000000 */
[----:B------:R-:W-:Y:S05]  /*8460*/  BRA.DIV UR4, `(.L_x_11644) ;  /* 0x0000012e04387947 */ /* 0x000fea000b800000 */
.L_x_11846:
[----:B------:R-:W-:-:S03]  /*8470*/  UMOV UR4, 0xffffffff ;  /* 0xffffffff00047882 */ /* 0x000fc60000000000 */
[----:B------:R-:W-:Y:S05]  /*8480*/  BRA.DIV UR4, `(.L_x_11645) ;  /* 0x0000012e04587947 */ /* 0x000fea000b800000 */
.L_x_11849:
[----:B------:R-:W-:-:S03]  /*8490*/  UMOV UR4, 0xffffffff ;  /* 0xffffffff00047882 */ /* 0x000fc60000000000 */
[----:B------:R-:W-:Y:S05]  /*84a0*/  BRA.DIV UR4, `(.L_x_11646) ;  /* 0x0000012e04787947 */ /* 0x000fea000b800000 */
.L_x_11852:
[----:B------:R-:W-:-:S03]  /*84b0*/  UMOV UR4, 0xffffffff ;  /* 0xffffffff00047882 */ /* 0x000fc60000000000 */
[----:B------:R-:W-:Y:S05]  /*84c0*/  BRA.DIV UR4, `(.L_x_11647) ;  /* 0x0000012e04987947 */ /* 0x000fea000b800000 */
.L_x_11855:
[----:B------:R-:W-:Y:S01]  /*84d0*/  UMOV UR4, 0xffffffff ;  /* 0xffffffff00047882 */ /* 0x000fe20000000000 */
[----:B------:R-:W-:Y:S02]  /*84e0*/  LOP3.LUT R6, R6, 0xfffffffe, RZ, 0xc0, !PT ;  /* 0xfffffffe06067812 */ /* 0x000fe400078ec0ff */
[----:B------:R-:W-:Y:S05]  /*84f0*/  BRA.DIV UR4, `(.L_x_11648) ;  /* 0x0000012e04b47947 */ /* 0x000fea000b800000 */
.L_x_11858:
[----:B------:R-:W-:Y:S01]  /*8500*/  UMOV UR4, 0xffffffff ;  /* 0xffffffff00047882 */ /* 0x000fe20000000000 */
[----:B------:R-:W-:Y:S02]  /*8510*/  IMAD.IADD R8, R46, 0x1, -R6 ;  /* 0x000000012e087824 */ /* 0x000fe400078e0a06 */
[----:B------:R-:W-:Y:S05]  /*8520*/  BRA.DIV UR4, `(.L_x_11649) ;  /* 0x0000012e04d07947 */ /* 0x000fea000b800000 */
.L_x_11861:
[----:B------:R-:W-:Y:S01]  /*8530*/  UMOV UR4, 0xffffffff ;  /* 0xffffffff00047882 */ /* 0x000fe20000000000 */
[----:B------:R-:W-:Y:S02]  /*8540*/  SHF.L.U32 R4, R8, 0x1f, RZ ;  /* 0x0000001f08047819 */ /* 0x000fe400000006ff */
[----:B------:R-:W-:Y:S05]  /*8550*/  BRA.DIV UR4, `(.L_x_11650) ;  /* 0x0000012e04ec7947 */ /* 0x000fea000b800000 */
.L_x_11864:
        /* <DEDUP_REMOVED lines=33> */
[----:B0-----:R-:W-:Y:S06]  /*8770*/  @!P1 BRA `(.L_x_11652) ;  /* 0x0000012c008c9947 */ /* 0x001fec0003800000 */
.L_x_11865:
[----:B------:R-:W-:Y:S05]  /*8780*/  BSYNC B1 ;  /* 0x0000000000017941 */ /* 0x000fea0003800000 */
.L_x_11651:
[----:B------:R-:W-:Y:S04]  /*8790*/  BSSY B1, `(.L_x_11653) ;  /* 0x0000070000017945 */ /* 0x000fe80003800000 */
[----:B------:R-:W-:Y:S05]  /*87a0*/  @P2 BRA `(.L_x_11654) ;  /* 0x0000000400b82947 */ /* 0x000fea0003800000 */
[----:B------:R-:W2:Y:S01]  /*87b0*/  LDL R0, [R1+0x4c] ;  /* 0x00004c0001007983 */ /* 0x000ea20000100800 */
[----:B------:R-:W-:Y:S02]  /*87c0*/  SHF.R.U64 R10, R32, 0x10, R33 ;  /* 0x00000010200a7819 */ /* 0x000fe40000001221 */
[----:B------:R-:W-:Y:S01]  /*87d0*/  SHF.R.U64 R43, R38, 0x10, R39 ;  /* 0x00000010262b7819 */ /* 0x000fe20000001227 */
[----:B------:R-:W1:Y:S01]  /*87e0*/  S2R R3, SR_TID.X ;  /* 0x0000000000037919 */ /* 0x000e620000002100 */
[----:B------:R-:W-:Y:S02]  /*87f0*/  SHF.R.U32.HI R42, RZ, 0x10, R37 ;  /* 0x00000010ff2a7819 */ /* 0x000fe40000011625 */
[----:B------:R-:W-:Y:S02]  /*8800*/  SHF.R.U32.HI R32, RZ, 0x10, R33 ;  /* 0x00000010ff207819 */ /* 0x000fe40000011621 */
[----:B------:R-:W-:Y:S02]  /*8810*/  PRMT R33, R23, 0x5432, R10 ;  /* 0x0000543217217816 */ /* 0x000fe4000000000a */
[----:B------:R-:W-:-:S02]  /*8820*/  PRMT R43, R11, 0x5410, R43 ;  /* 0x000054100b2b7816 */ /* 0x000fc4000000002b */
[----:B------:R-:W-:Y:S02]  /*8830*/  PRMT R42, R20, 0x5432, R42 ;  /* 0x00005432142a7816 */ /* 0x000fe4000000002a */
[----:B------:R-:W-:-:S04]  /*8840*/  SHF.R.U32.HI R44, RZ, 0x10, R39 ;  /* 0x00000010ff2c7819 */ /* 0x000fc80000011627 */
[----:B------:R-:W-:Y:S01]  /*8850*/  PRMT R44, R21, 0x5432, R44 ;  /* 0x00005432152c7816 */ /* 0x000fe2000000002c */
[----:B-1----:R-:W-:-:S05]  /*8860*/  VIADD R3, R3, 0xffffff80 ;  /* 0xffffff8003037836 */ /* 0x002fca0000000000 */
[----:B------:R-:W-:-:S04]  /*8870*/  SHF.R.S32.HI R6, RZ, 0x1f, R3 ;  /* 0x0000001fff067819 */ /* 0x000fc80000011403 */
[----:B------:R-:W-:Y:S01]  /*8880*/  LEA.HI R6, R6, R3, RZ, 0x5 ;  /* 0x0000000306067211 */ /* 0x000fe200078f28ff */
[----:B------:R-:W-:-:S03]  /*8890*/  IMAD.IADD R3, R40, 0x1, R9 ;  /* 0x0000000128037824 */ /* 0x000fc600078e0209 */
[----:B------:R-:W-:Y:S01]  /*88a0*/  SHF.R.S32.HI R6, RZ, 0x5, R6 ;  /* 0x00000005ff067819 */ /* 0x000fe20000011406 */
[----:B--2---:R-:W-:-:S05]  /*88b0*/  IMAD.SHL.U32 R0, R0, 0x40, RZ ;  /* 0x0000004000007824 */ /* 0x004fca00078e00ff */
[----:B0-----:R-:W-:-:S04]  /*88c0*/  LOP3.LUT R4, R0, 0x1c0, RZ, 0xc0, !PT ;  /* 0x000001c000047812 */ /* 0x001fc800078ec0ff */
[C---:B------:R-:W-:Y:S02]  /*88d0*/  LOP3.LUT R0, R4.reuse, 0x38, R40, 0xf8, !PT ;  /* 0x0000003804007812 */ /* 0x040fe400078ef828 */
[----:B------:R-:W-:Y:S02]  /*88e0*/  SHF.R.U32.HI R5, RZ, 0x3, R4 ;  /* 0x00000003ff057819 */ /* 0x000fe40000011604 */
[----:B------:R-:W-:Y:S02]  /*88f0*/  LOP3.LUT R3, R4, 0x38, R3, 0xf8, !PT ;  /* 0x0000003804037812 */ /* 0x000fe400078ef803 */
[-C--:B------:R-:W-:Y:S02]  /*8900*/  LOP3.LUT R0, R0, R5.reuse, RZ, 0x3c, !PT ;  /* 0x0000000500007212 */ /* 0x080fe400078e3cff */
[----:B------:R-:W-:-:S03]  /*8910*/  LOP3.LUT R3, R3, R5, RZ, 0x3c, !PT ;  /* 0x0000000503037212 */ /* 0x000fc600078e3cff */
[----:B------:R-:W-:-:S04]  /*8920*/  IMAD R0, R6, 0x200, R0 ;  /* 0x0000020006007824 */ /* 0x000fc800078e0200 */
[----:B------:R-:W-:Y:S02]  /*8930*/  IMAD R49, R0, 0x2, R17 ;  /* 0x0000000200317824 */ /* 0x000fe400078e0211 */
[----:B------:R-:W-:Y:S01]  /*8940*/  IMAD R0, R6, 0x200, R3 ;  /* 0x0000020006007824 */ /* 0x000fe200078e0203 */
[----:B------:R-:W-:Y:S02]  /*8950*/  SHF.R.U64 R3, R34, 0x10, R35 ;  /* 0x0000001022037819 */ /* 0x000fe40000001223 */
[----:B------:R-:W0:Y:S01]  /*8960*/  LDS.128 R12, [R49+0x18400] ;  /* 0x01840000310c7984 */ /* 0x000e220000000c00 */
[----:B------:R-:W-:Y:S01]  /*8970*/  IMAD R50, R0, 0x2, R17 ;  /* 0x0000000200327824 */ /* 0x000fe200078e0211 */
[----:B------:R-:W-:Y:S02]  /*8980*/  SHF.R.U64 R0, R36, 0x10, R37 ;  /* 0x0000001024007819 */ /* 0x000fe40000001225 */
[----:B------:R-:W-:Y:S02]  /*8990*/  PRMT R36, R20, 0x5410, R3 ;  /* 0x0000541014247816 */ /* 0x000fe40000000003 */
[----:B------:R-:W1:Y:S01]  /*89a0*/  LDS.128 R4, [R50+0x18400] ;  /* 0x0184000032047984 */ /* 0x000e620000000c00 */
[----:B------:R-:W-:-:S02]  /*89b0*/  PRMT R38, R11, 0x5432, R0 ;  /* 0x000054320b267816 */ /* 0x000fc40000000000 */
[----:B------:R-:W-:Y:S02]  /*89c0*/  SHF.R.U32.HI R34, RZ, 0x10, R35 ;  /* 0x00000010ff227819 */ /* 0x000fe40000011623 */
[----:B------:R-:W-:Y:S01]  /*89d0*/  PRMT R35, R45, 0x5432, R32 ;  /* 0x000054322d237816 */ /* 0x000fe20000000020 */
[----:B------:R-:W-:Y:S01]  /*89e0*/  IMAD.U32 R39, R38, 0x10000, RZ ;  /* 0x0001000026277824 */ /* 0x000fe200078e00ff */
        /* <DEDUP_REMOVED lines=16> */
[CC--:B------:R-:W-:Y:S01]  /*8af0*/  FMUL.FTZ R45, R15.reuse, R39.reuse ;  /* 0x000000270f2d7220 */ /* 0x0c0fe20000410000 */
[-C--:B------:R-:W-:Y:S01]  /*8b00*/  FMUL.FTZ R47, R15, R34.reuse ;  /* 0x000000220f2f7220 */ /* 0x080fe20000410000 */
[C---:B------:R-:W-:Y:S01]  /*8b10*/  IMAD.U32 R15, R42.reuse, 0x10000, RZ ;  /* 0x000100002a0f7824 */ /* 0x040fe200078e00ff */
[----:B------:R-:W-:Y:S01]  /*8b20*/  LOP3.LUT R42, R42, 0xffff0000, RZ, 0xc0, !PT ;  /* 0xffff00002a2a7812 */ /* 0x000fe200078ec0ff */
[----:B------:R-:W-:Y:S01]  /*8b30*/  FFMA.FTZ R45, R0, R34, -R45 ;  /* 0x00000022002d7223 */ /* 0x000fe2000001082d */
[----:B------:R-:W-:Y:S01]  /*8b40*/  FMUL.FTZ R34, R4, R38 ;  /* 0x0000002604227220 */ /* 0x000fe20000410000 */
[----:B------:R-:W-:Y:S01]  /*8b50*/  FFMA.FTZ R47, R0, R39, R47 ;  /* 0x00000027002f7223 */ /* 0x000fe2000001002f */
[----:B------:R-:W-:Y:S01]  /*8b60*/  FMUL.FTZ R4, R4, R33 ;  /* 0x0000002104047220 */ /* 0x000fe20000410000 */
[----:B------:R-:W-:-:S02]  /*8b70*/  IMAD.U32 R0, R35, 0x10000, RZ ;  /* 0x0001000023007824 */ /* 0x000fc400078e00ff */
[----:B------:R-:W-:Y:S01]  /*8b80*/  FFMA.FTZ R34, R3, R33, -R34 ;  /* 0x0000002103227223 */ /* 0x000fe20000010822 */
[----:B------:R-:W-:Y:S01]  /*8b90*/  FMUL.FTZ R33, R21, R15 ;  /* 0x0000000f15217220 */ /* 0x000fe20000410000 */
[----:B------:R-:W-:Y:S01]  /*8ba0*/  FFMA.FTZ R38, R3, R38, R4 ;  /* 0x0000002603267223 */ /* 0x000fe20000010004 */
[----:B------:R-:W-:Y:S02]  /*8bb0*/  IMAD.U32 R23, R6, 0x10000, RZ ;  /* 0x0001000006177824 */ /* 0x000fe400078e00ff */
[-C--:B------:R-:W-:Y:S01]  /*8bc0*/  FMUL.FTZ R46, R21, R0.reuse ;  /* 0x00000000152e7220 */ /* 0x080fe20000410000 */
[----:B------:R-:W-:Y:S01]  /*8bd0*/  FFMA.FTZ R33, R10, R0, -R33 ;  /* 0x000000000a217223 */ /* 0x000fe20000010821 */
[----:B------:R-:W-:Y:S01]  /*8be0*/  LOP3.LUT R35, R35, 0xffff0000, RZ, 0xc0, !PT ;  /* 0xffff000023237812 */ /* 0x000fe200078ec0ff */
[----:B------:R-:W-:Y:S02]  /*8bf0*/  IMAD.U32 R4, R43, 0x10000, RZ ;  /* 0x000100002b047824 */ /* 0x000fe400078e00ff */
[----:B------:R-:W-:Y:S01]  /*8c00*/  FMUL.FTZ R3, R5, R42 ;  /* 0x0000002a05037220 */ /* 0x000fe20000410000 */
[----:B------:R-:W-:-:S02]  /*8c10*/  IMAD.U32 R0, R36, 0x10000, RZ ;  /* 0x0001000024007824 */ /* 0x000fc400078e00ff */
[----:B------:R-:W-:Y:S01]  /*8c20*/  FFMA.FTZ R46, R10, R15, R46 ;  /* 0x0000000f0a2e7223 */ /* 0x000fe2000001002e */
[C---:B------:R-:W-:Y:S01]  /*8c30*/  FMUL.FTZ R48, R23.reuse, R4 ;  /* 0x0000000417307220 */ /* 0x040fe20000410000 */
[-C--:B------:R-:W-:Y:S01]  /*8c40*/  FFMA.FTZ R10, R12, R35.reuse, -R3 ;  /* 0x000000230c0a7223 */ /* 0x080fe20000010803 */
[-C--:B------:R-:W-:Y:S01]  /*8c50*/  FMUL.FTZ R23, R23, R0.reuse ;  /* 0x0000000017177220 */ /* 0x080fe20000410000 */
[----:B------:R-:W-:Y:S02]  /*8c60*/  IMAD.U32 R32, R7, 0x10000, RZ ;  /* 0x0001000007207824 */ /* 0x000fe400078e00ff */
[----:B------:R-:W-:Y:S01]  /*8c70*/  FMUL.FTZ R15, R5, R35 ;  /* 0x00000023050f7220 */ /* 0x000fe20000410000 */
[----:B------:R-:W-:Y:S02]  /*8c80*/  IMAD.U32 R3, R37, 0x10000, RZ ;  /* 0x0001000025037824 */ /* 0x000fe400078e00ff */
[----:B------:R-:W-:Y:S01]  /*8c90*/  FFMA.FTZ R48, R11, R0, -R48 ;  /* 0x000000000b307223 */ /* 0x000fe20000010830 */
[----:B------:R-:W-:-:S02]  /*8ca0*/  IMAD.U32 R5, R44, 0x10000, RZ ;  /* 0x000100002c057824 */ /* 0x000fc400078e00ff */
[----:B------:R-:W-:Y:S01]  /*8cb0*/  FFMA.FTZ R23, R11, R4, R23 ;  /* 0x000000040b177223 */ /* 0x000fe20000010017 */
[----:B------:R-:W-:Y:S01]  /*8cc0*/  LOP3.LUT R6, R6, 0xffff0000, RZ, 0xc0, !PT ;  /* 0xffff000006067812 */ /* 0x000fe200078ec0ff */
[C---:B------:R-:W-:Y:S01]  /*8cd0*/  FMUL.FTZ R11, R32.reuse, R3 ;  /* 0x00000003200b7220 */ /* 0x040fe20000410000 */
[----:B------:R-:W-:Y:S01]  /*8ce0*/  LOP3.LUT R7, R7, 0xffff0000, RZ, 0xc0, !PT ;  /* 0xffff000007077812 */ /* 0x000fe200078ec0ff */
[-C--:B------:R-:W-:Y:S01]  /*8cf0*/  FMUL.FTZ R21, R32, R5.reuse ;  /* 0x0000000520157220 */ /* 0x080fe20000410000 */
        /* <DEDUP_REMOVED lines=25> */
.L_x_11654:
[----:B------:R-:W-:Y:S05]  /*8e90*/  BSYNC B1 ;  /* 0x0000000000017941 */ /* 0x000fea0003800000 */
.L_x_11653:
[----:B------:R-:W-:Y:S01]  /*8ea0*/  PRMT R10, R56, 0x5410, R55 ;  /* 0x00005410380a7816 */ /* 0x000fe20000000037 */
[----:B------:R-:W-:Y:S06]  /*8eb0*/  @P0 BRA `(.L_x_11640) ;  /* 0x00000004009c0947 */ /* 0x000fec0003800000 */
[----:B01----:R-:W2:Y:S01]  /*8ec0*/  LDL R4, [R1+0x28] ;  /* 0x0000280001047983 */ /* 0x003ea20000100800 */
[----:B------:R-:W-:-:S03]  /*8ed0*/  VIADD R5, R18, 0x40 ;  /* 0x0000004012057836 */ /* 0x000fc60000000000 */
[----:B------:R-:W3:Y:S01]  /*8ee0*/  LDL R42, [R1+0x54] ;  /* 0x00005400012a7983 */ /* 0x000ee20000100800 */
[----:B------:R-:W-:Y:S02]  /*8ef0*/  IMAD.SHL.U32 R5, R5, 0x40, RZ ;  /* 0x0000004005057824 */ /* 0x000fe400078e00ff */
[----:B------:R-:W-:-:S03]  /*8f00*/  IMAD.IADD R0, R40, 0x1, R9 ;  /* 0x0000000128007824 */ /* 0x000fc600078e0209 */
[----:B------:R-:W-:-:S04]  /*8f10*/  LOP3.LUT R5, R5, 0x1c0, RZ, 0xc0, !PT ;  /* 0x000001c005057812 */ /* 0x000fc800078ec0ff */
[----:B------:R-:W-:Y:S02]  /*8f20*/  SHF.R.U32.HI R3, RZ, 0x3, R5 ;  /* 0x00000003ff037819 */ /* 0x000fe40000011605 */
[----:B------:R-:W-:-:S04]  /*8f30*/  LOP3.LUT R0, R5, 0x38, R0, 0xf8, !PT ;  /* 0x0000003805007812 */ /* 0x000fc800078ef800 */
[----:B------:R-:W-:Y:S02]  /*8f40*/  LOP3.LUT R0, R0, R3, RZ, 0x3c, !PT ;  /* 0x0000000300007212 */ /* 0x000fe400078e3cff */
[----:B------:R-:W-:Y:S02]  /*8f50*/  SHF.R.U64 R9, R28, 0x10, R29 ;  /* 0x000000101c097819 */ /* 0x000fe4000000121d */
[----:B------:R-:W-:Y:S02]  /*8f60*/  SHF.R.U64 R28, R30, 0x10, R31 ;  /* 0x000000101e1c7819 */ /* 0x000fe4000000121f */
[----:B------:R-:W-:Y:S02]  /*8f70*/  SHF.R.U32.HI R3, RZ, 0x10, R29 ;  /* 0x00000010ff037819 */ /* 0x000fe4000001161d */
[----:B------:R-:W-:Y:S02]  /*8f80*/  SHF.R.U64 R30, R24, 0x10, R25 ;  /* 0x00000010181e7819 */ /* 0x000fe40000001219 */
[----:B------:R-:W-:-:S02]  /*8f90*/  SHF.R.U64 R34, R26, 0x10, R27 ;  /* 0x000000101a227819 */ /* 0x000fc4000000121b */
[----:B------:R-:W-:Y:S02]  /*8fa0*/  SHF.R.U32.HI R35, RZ, 0x10, R27 ;  /* 0x00000010ff237819 */ /* 0x000fe4000001161b */
[----:B------:R-:W-:Y:S02]  /*8fb0*/  SHF.R.U32.HI R29, RZ, 0x10, R31 ;  /* 0x00000010ff1d7819 */ /* 0x000fe4000001161f */
[----:B------:R-:W-:Y:S02]  /*8fc0*/  SHF.R.U32.HI R31, RZ, 0x10, R25 ;  /* 0x00000010ff1f7819 */ /* 0x000fe40000011619 */
[----:B------:R-:W-:Y:S02]  /*8fd0*/  PRMT R25, R52, 0x5410, R9 ;  /* 0x0000541034197816 */ /* 0x000fe40000000009 */
[----:B------:R-:W-:Y:S02]  /*8fe0*/  PRMT R27, R53, 0x5410, R3 ;  /* 0x00005410351b7816 */ /* 0x000fe40000000003 */
[----:B------:R-:W-:-:S02]  /*8ff0*/  PRMT R30, R51, 0x5432, R30 ;  /* 0x00005432331e7816 */ /* 0x000fc4000000001e */
[C---:B------:R-:W-:Y:S02]  /*9000*/  PRMT R34, R10.reuse, 0x5432, R34 ;  /* 0x000054320a227816 */ /* 0x040fe40000000022 */
[----:B------:R-:W-:Y:S02]  /*9010*/  PRMT R35, R10, 0x5410, R35 ;  /* 0x000054100a237816 */ /* 0x000fe40000000023 */
[----:B------:R-:W-:Y:S01]  /*9020*/  PRMT R31, R51, 0x5410, R31 ;  /* 0x00005410331f7816 */ /* 0x000fe2000000001f */
[----:B------:R-:W-:Y:S02]  /*9030*/  IMAD.U32 R32, R30, 0x10000, RZ ;  /* 0x000100001e207824 */ /* 0x000fe400078e00ff */
[----:B------:R-:W-:Y:S01]  /*9040*/  IMAD.U32 R26, R25, 0x10000, RZ ;  /* 0x00010000191a7824 */ /* 0x000fe200078e00ff */
[----:B------:R-:W-:Y:S01]  /*9050*/  PRMT R29, R54, 0x5410, R29 ;  /* 0x00005410361d7816 */ /* 0x000fe2000000001d */
[----:B------:R-:W-:Y:S02]  /*9060*/  IMAD.U32 R33, R31, 0x10000, RZ ;  /* 0x000100001f217824 */ /* 0x000fe400078e00ff */
[----:B------:R-:W-:Y:S01]  /*9070*/  IMAD.U32 R37, R35, 0x10000, RZ ;  /* 0x0001000023257824 */ /* 0x000fe200078e00ff */
[----:B------:R-:W-:-:S02]  /*9080*/  LOP3.LUT R30, R30, 0xffff0000, RZ, 0xc0, !PT ;  /* 0xffff00001e1e7812 */ /* 0x000fc400078ec0ff */
[----:B------:R-:W-:Y:S02]  /*9090*/  LOP3.LUT R25, R25, 0xffff0000, RZ, 0xc0, !PT ;  /* 0xffff000019197812 */ /* 0x000fe400078ec0ff */
[----:B------:R-:W-:Y:S02]  /*90a0*/  LOP3.LUT R31, R31, 0xffff0000, RZ, 0xc0, !PT ;  /* 0xffff00001f1f7812 */ /* 0x000fe400078ec0ff */
[----:B------:R-:W-:Y:S02]  /*90b0*/  PRMT R28, R52, 0x5432, R28 ;  /* 0x00005432341c7816 */ /* 0x000fe4000000001c */
[----:B------:R-:W-:Y:S01]  /*90c0*/  LOP3.LUT R35, R35, 0xffff0000, RZ, 0xc0, !PT ;  /* 0xffff000023237812 */ /* 0x000fe200078ec0ff */
[----:B--2---:R-:W-:-:S04]  /*90d0*/  IMAD.IADD R0, R4, 0x1, R0 ;  /* 0x0000000104007824 */ /* 0x004fc800078e0200 */
[----:B------:R-:W-:Y:S01]  /*90e0*/  IMAD R0, R0, 0x2, R17 ;  /* 0x0000000200007824 */ /* 0x000fe200078e0211 */
[----:B---3--:R-:W0:Y:S04]  /*90f0*/  LDS.128 R12, [R42+0x18400] ;  /* 0x018400002a0c7984 */ /* 0x008e280000000c00 */
        /* <DEDUP_REMOVED lines=9> */
[----:B-1----:R-:W-:-:S02]  /*9190*/  IMAD.U32 R15, R4, 0x10000, RZ ;  /* 0x00010000040f7824 */ /* 0x002fc400078e00ff */
[----:B------:R-:W-:Y:S02]  /*91a0*/  IMAD.U32 R21, R5, 0x10000, RZ ;  /* 0x0001000005157824 */ /* 0x000fe400078e00ff */
[C---:B------:R-:W-:Y:S01]  /*91b0*/  FMUL.FTZ R36, R15.reuse, R32 ;  /* 0x000000200f247220 */ /* 0x040fe20000410000 */
[-C--:B------:R-:W-:Y:S01]  /*91c0*/  FMUL.FTZ R38, R15, R26.reuse ;  /* 0x0000001a0f267220 */ /* 0x080fe20000410000 */
[----:B------:R-:W-:Y:S02]  /*91d0*/  IMAD.U32 R15, R27, 0x10000, RZ ;  /* 0x000100001b0f7824 */ /* 0x000fe400078e00ff */
[----:B------:R-:W-:Y:S01]  /*91e0*/  FMUL.FTZ R39, R21, R33 ;  /* 0x0000002115277220 */ /* 0x000fe20000410000 */
[----:B------:R-:W-:Y:S02]  /*91f0*/  IMAD.U32 R24, R7, 0x10000, RZ ;  /* 0x0001000007187824 */ /* 0x000fe400078e00ff */
[C---:B------:R-:W-:Y:S01]  /*9200*/  FFMA.FTZ R36, R3.reuse, R26, -R36 ;  /* 0x0000001a03247223 */ /* 0x040fe20000010824 */
[----:B------:R-:W-:Y:S01]  /*9210*/  FFMA.FTZ R38, R3, R32, R38 ;  /* 0x0000002003267223 */ /* 0x000fe20000010026 */
[----:B------:R-:W-:Y:S01]  /*9220*/  IMAD.U32 R3, R29, 0x10000, RZ ;  /* 0x000100001d037824 */ /* 0x000fe200078e00ff */
[----:B------:R-:W-:Y:S01]  /*9230*/  LOP3.LUT R4, R4, 0xffff0000, RZ, 0xc0, !PT ;  /* 0xffff000004047812 */ /* 0x000fe200078ec0ff */
[-C--:B------:R-:W-:Y:S01]  /*9240*/  FMUL.FTZ R21, R21, R15.reuse ;  /* 0x0000000f15157220 */ /* 0x080fe20000410000 */
[----:B------:R-:W-:Y:S01]  /*9250*/  FFMA.FTZ R39, R10, R15, -R39 ;  /* 0x0000000f0a277223 */ /* 0x000fe20000010827 */
[C---:B------:R-:W-:Y:S01]  /*9260*/  FMUL.FTZ R15, R24.reuse, R37 ;  /* 0x00000025180f7220 */ /* 0x040fe20000410000 */
[----:B------:R-:W-:Y:S01]  /*9270*/  FMUL.FTZ R24, R24, R3 ;  /* 0x0000000318187220 */ /* 0x000fe20000410000 */
[----:B------:R-:W-:Y:S01]  /*9280*/  FFMA.FTZ R21, R10, R33, R21 ;  /* 0x000000210a157223 */ /* 0x000fe20000010015 */
[----:B------:R-:W-:Y:S01]  /*9290*/  LOP3.LUT R5, R5, 0xffff0000, RZ, 0xc0, !PT ;  /* 0xffff000005057812 */ /* 0x000fe200078ec0ff */
[----:B------:R-:W-:Y:S01]  /*92a0*/  FMUL.FTZ R10, R4, R30 ;  /* 0x0000001e040a7220 */ /* 0x000fe20000410000 */
[----:B------:R-:W-:Y:S01]  /*92b0*/  LOP3.LUT R27, R27, 0xffff0000, RZ, 0xc0, !PT ;  /* 0xffff00001b1b7812 */ /* 0x000fe200078ec0ff */
[C---:B------:R-:W-:Y:S01]  /*92c0*/  FFMA.FTZ R15, R20.reuse, R3, -R15 ;  /* 0x00000003140f7223 */ /* 0x040fe2000001080f */
[----:B------:R-:W-:Y:S01]  /*92d0*/  FFMA.FTZ R37, R20, R37, R24 ;  /* 0x0000002514257223 */ /* 0x000fe20000010018 */
[-C--:B------:R-:W-:Y:S01]  /*92e0*/  FMUL.FTZ R20, R4, R25.reuse ;  /* 0x0000001904147220 */ /* 0x080fe20000410000 */
[----:B------:R-:W-:Y:S01]  /*92f0*/  FFMA.FTZ R25, R9, R25, -R10 ;  /* 0x0000001909197223 */ /* 0x000fe2000001080a */
[----:B------:R-:W-:-:S02]  /*9300*/  IMAD.U32 R23, R6, 0x10000, RZ ;  /* 0x0001000006177824 */ /* 0x000fc400078e00ff */
[C---:B------:R-:W-:Y:S01]  /*9310*/  FMUL.FTZ R3, R5.reuse, R31 ;  /* 0x0000001f05037220 */ /* 0x040fe20000410000 */
[----:B------:R-:W-:Y:S02]  /*9320*/  IMAD.U32 R10, R34, 0x10000, RZ ;  /* 0x00010000220a7824 */ /* 0x000fe400078e00ff */
[-C--:B------:R-:W-:Y:S01]  /*9330*/  FMUL.FTZ R24, R5, R27.reuse ;  /* 0x0000001b05187220 */ /* 0x080fe20000410000 */
[----:B------:R-:W-:Y:S02]  /*9340*/  IMAD.U32 R4, R28, 0x10000, RZ ;  /* 0x000100001c047824 */ /* 0x000fe400078e00ff */
[----:B------:R-:W-:Y:S01]  /*9350*/  FFMA.FTZ R9, R9, R30, R20 ;  /* 0x0000001e09097223 */ /* 0x000fe20000010014 */
[----:B------:R-:W-:Y:S01]  /*9360*/  LOP3.LUT R6, R6, 0xffff0000, RZ, 0xc0, !PT ;  /* 0xffff000006067812 */ /* 0x000fe200078ec0ff */
[C---:B------:R-:W-:Y:S01]  /*9370*/  FMUL.FTZ R26, R23.reuse, R10 ;  /* 0x0000000a171a7220 */ /* 0x040fe20000410000 */
[C---:B------:R-:W-:Y:S01]  /*9380*/  FFMA.FTZ R20, R12.reuse, R27, -R3 ;  /* 0x0000001b0c147223 */ /* 0x040fe20000010803 */
[----:B------:R-:W-:Y:S01]  /*9390*/  FFMA.FTZ R24, R12, R31, R24 ;  /* 0x0000001f0c187223 */ /* 0x000fe20000010018 */
[----:B------:R-:W-:Y:S01]  /*93a0*/  LOP3.LUT R34, R34, 0xffff0000, RZ, 0xc0, !PT ;  /* 0xffff000022227812 */ /* 0x000fe200078ec0ff */
[----:B------:R-:W-:Y:S01]  /*93b0*/  FMUL.FTZ R12, R23, R4 ;  /* 0x00000004170c7220 */ /* 0x000fe20000410000 */
[----:B------:R-:W-:-:S02]  /*93c0*/  LOP3.LUT R7, R7, 0xffff0000, RZ, 0xc0, !PT ;  /* 0xffff000007077812 */ /* 0x000fc400078ec0ff */
[----:B------:R-:W-:Y:S02]  /*93d0*/  LOP3.LUT R28, R28, 0xffff0000, RZ, 0xc0, !PT ;  /* 0xffff00001c1c7812 */ /* 0x000fe400078ec0ff */
        /* <DEDUP_REMOVED lines=21> */
.L_x_11640:
[----:B------:R-:W-:Y:S05]  /*9530*/  BSYNC B0 ;  /* 0x0000000000007941 */ /* 0x000fea0003800000 */
.L_x_11620:
        /* <DEDUP_REMOVED lines=8> */
.L_x_11617:
        /* <DEDUP_REMOVED lines=8> */
.L_x_11655:
[----:B------:R-:W-:Y:S01]  /*9640*/  IMAD R173, R2, 0x8, R17 ;  /* 0x0000000802ad7824 */ /* 0x000fe200078e0211 */
[----:B------:R-:W-:-:S04]  /*9650*/  SHF.L.U32 R6, R19, 0x1f, RZ ;  /* 0x0000001f13067819 */ /* 0x000fc800000006ff */
[----:B------:R1:W2:Y:S01]  /*9660*/  SYNCS.PHASECHK.TRANS64.TRYWAIT P1, [R173+URZ+0x32430], R6 ;  /* 0x03243006ad0075a7 */ /* 0x0002a2000802017f */
[----:B------:R-:W-:Y:S05]  /*9670*/  @!P0 BRA `(.L_x_11656) ;  /* 0x0000000000048947 */ /* 0x000fea0003800000 */
[----:B------:R-:W-:Y:S01]  /*9680*/  BPT.TRAP 0x1 ;  /* 0x000000040000795c */ /* 0x000fe20000300000 */
.L_x_11656:
[----:B------:R-:W-:-:S05]  /*9690*/  VIADD R3, R17, 0x1c400 ;  /* 0x0001c40011037836 */ /* 0x000fca0000000000 */
[----:B------:R-:W-:-:S04]  /*96a0*/  SHF.R.U32.HI R3, RZ, 0x4, R3 ;  /* 0x00000004ff037819 */ /* 0x000fc80000011603 */
[----:B------:R-:W-:-:S04]  /*96b0*/  LOP3.LUT R3, R3, 0x3fff, RZ, 0xc0, !PT ;  /* 0x00003fff03037812 */ /* 0x000fc800078ec0ff */
[----:B------:R-:W-:-:S05]  /*96c0*/  LOP3.LUT R3, R3, 0x10000, RZ, 0xfc, !PT ;  /* 0x0001000003037812 */ /* 0x000fca00078efcff */
[----:B------:R3:W-:Y:S01]  /*96d0*/  STL [R1+0x8], R3 ;  /* 0x0000080301007387 */ /* 0x0007e20000100800 */
[----:B--2---:R-:W-:Y:S05]  /*96e0*/  @P1 BRA `(.L_x_11657) ;  /* 0x0000000000081947 */ /* 0x004fea0003800000 */
[----:B------:R-:W2:Y:S02]  /*96f0*/  SYNCS.PHASECHK.TRANS64.TRYWAIT P1, [R173+URZ+0x32430], R6 ;  /* 0x03243006ad0075a7 */ /* 0x000ea4000802017f */
[----:B--2---:R-:W-:Y:S05]  /*9700*/  @!P1 BRA `(.L_x_11658) ;  /* 0x0000011c00bc9947 */ /* 0x004fea0003800000 */
.L_x_11657:
[----:B---3--:R-:W3:Y:S01]  /*9710*/  LDL R3, [R1+0x8] ;  /* 0x0000080001037983 */ /* 0x008ee20000100800 */
[----:B------:R-:W-:Y:S01]  /*9720*/  IMAD.MOV.U32 R5, RZ, RZ, 0x40000040 ;  /* 0x40000040ff057424 */ /* 0x000fe200078e00ff */
[----:B------:R-:W-:Y:S05]  /*9730*/  WARPSYNC.ALL ;  /* 0x0000000000007948 */ /* 0x000fea0003800000 */
[C---:B------:R-:W-:Y:S01]  /*9740*/  R2UR UR4, R216.reuse ;  /* 0x00000000d80472ca */ /* 0x040fe200000e0000 */
[----:B------:R-:W-:Y:S01]  /*9750*/  WARPGROUP.ARRIVE ;  /* 0x00000000000079c5 */ /* 0x000fe20000000000 */
[----:B------:R-:W-:Y:S01]  /*9760*/  R2UR UR5, R217 ;  /* 0x00000000d90572ca */ /* 0x000fe200000e0000 */
[----:B------:R-:W-:Y:S01]  /*9770*/  VIADD R236, R216, 0x2 ;  /* 0x00000002d8ec7836 */ /* 0x000fe20000000000 */
        /* <DEDUP_REMOVED lines=9> */
[----:B------:R-:W-:Y:S02]  /*9810*/  IMAD.MOV.U32 R5, RZ, RZ, 0x40000040 ;  /* 0x40000040ff057424 */ /* 0x000fe400078e00ff */
[----:B---3--:R-:W-:-:S04]  /*9820*/  IMAD R4, R2, 0x300, R3 ;  /* 0x0000030002047824 */ /* 0x008fc800078e0203 */
[C---:B------:R-:W-:Y:S01]  /*9830*/  VIADD R10, R4.reuse, 0x2 ;  /* 0x00000002040a7836 */ /* 0x040fe20000000000 */
[----:B------:R-:W-:-:S13]  /*9840*/  R2UR UR6, R4 ;  /* 0x00000000040672ca */ /* 0x000fda00000e0000 */
[----:B------:R-:W-:Y:S01]  /*9850*/  HGMMA.64x96x16.F32.BF16 R24, gdesc[UR4], RZ, !UPT, gsb0 ;  /* 0x01600000041879f0 */ /* 0x000fe2000c0018ff */
        /* <DEDUP_REMOVED lines=25> */
[----:B------:R-:W3:Y:S02]  /*99f0*/  SYNCS.PHASECHK.TRANS64.TRYWAIT P1, [R17+URZ+0x32410], R8 ;  /* 0x03241008110075a7 */ /* 0x000ee4000802017f */
[----:B---3--:R-:W-:Y:S05]  /*9a00*/  @!P1 BRA `(.L_x_11660) ;  /* 0x0000011c00109947 */ /* 0x008fea0003800000 */
.L_x_11866:
[----:B------:R-:W-:Y:S05]  /*9a10*/  BSYNC B0 ;  /* 0x0000000000007941 */ /* 0x000fea0003800000 */
.L_x_11659:
[----:B------:R-:W-:Y:S05]  /*9a20*/  @!P0 BRA `(.L_x_11661) ;  /* 0x0000000000048947 */ /* 0x000fea0003800000 */
[----:B------:R-:W-:Y:S01]  /*9a30*/  BPT.TRAP 0x1 ;  /* 0x000000040000795c */ /* 0x000fe20000300000 */
.L_x_11661:
[----:B------:R4:W0:Y:S01]  /*9a40*/  SYNCS.PHASECHK.TRANS64.TRYWAIT P2, [R173+URZ+0x32450], R6 ;  /* 0x03245006ad0075a7 */ /* 0x000822000804017f */
[----:B------:R-:W-:Y:S05]  /*9a50*/  @!P0 BRA `(.L_x_11662) ;  /* 0x0000000000048947 */ /* 0x000fea0003800000 */
[----:B------:R-:W-:Y:S01]  /*9a60*/  BPT.TRAP 0x1 ;  /* 0x000000040000795c */ /* 0x000fe20000300000 */
.L_x_11662:
[----:B------:R-:W1:Y:S01]  /*9a70*/  S2R R3, SR_TID.X ;  /* 0x0000000000037919 */ /* 0x000e620000002100 */
[----:B------:R-:W-:Y:S01]  /*9a80*/  BSSY B0, `(.L_x_11663) ;  /* 0x0000006000007945 */ /* 0x000fe20003800000 */
[----:B-1----:R-:W-:-:S04]  /*9a90*/  LOP3.LUT R3, R3, 0x7f, RZ, 0xc0, !PT ;  /* 0x0000007f03037812 */ /* 0x002fc800078ec0ff */
[----:B------:R-:W-:Y:S01]  /*9aa0*/  ISETP.NE.AND P1, PT, R3, RZ, PT ;  /* 0x000000ff0300720c */ /* 0x000fe20003f25270 */
[----:B0-----:R-:W-:-:S12]  /*9ab0*/  @P2 BRA `(.L_x_11664) ;  /* 0x0000000000082947 */ /* 0x001fd80003800000 */
[----:B------:R-:W0:Y:S02]  /*9ac0*/  SYNCS.PHASECHK.TRANS64.TRYWAIT P2, [R173+URZ+0x32450], R6 ;  /* 0x03245006ad0075a7 */ /* 0x000e24000804017f */
[----:B0-----:R-:W-:Y:S05]  /*9ad0*/  @!P2 BRA `(.L_x_11665) ;  /* 0x0000011800f0a947 */ /* 0x001fea0003800000 */
.L_x_11664:
[----:B------:R-:W-:Y:S05]  /*9ae0*/  BSYNC B0 ;  /* 0x0000000000007941 */ /* 0x000fea0003800000 */
.L_x_11663:
[----:B------:R-:W-:Y:S05]  /*9af0*/  WARPSYNC.ALL ;  /* 0x0000000000007948 */ /* 0x000fea0003800000 */
[----:B------:R-:W-:Y:S01]  /*9b00*/  VIADD R3, R17, 0x400 ;  /* 0x0000040011037836 */ /* 0x000fe20000000000 */
[----:B------:R-:W-:-:S04]  /*9b10*/  LOP3.LUT R4, R72, 0x10000, RZ, 0xfc, !PT ;  /* 0x0001000048047812 */ /* 0x000fc800078efcff */
[----:B------:R-:W-:-:S04]  /*9b20*/  SHF.R.U32.HI R3, RZ, 0x4, R3 ;  /* 0x00000004ff037819 */ /* 0x000fc80000011603 */
[----:B------:R-:W-:-:S04]  /*9b30*/  LOP3.LUT R3, R3, 0x3fff, RZ, 0xc0, !PT ;  /* 0x00003fff03037812 */ /* 0x000fc800078ec0ff */
[----:B0-2-4-:R-:W-:Y:S01]  /*9b40*/  LOP3.LUT R6, R3, 0x10000, RZ, 0xfc, !PT ;  /* 0x0001000003067812 */ /* 0x015fe200078efcff */
[----:B------:R-:W-:Y:S02]  /*9b50*/  IMAD.MOV.U32 R5, RZ, RZ, 0x40000040 ;  /* 0x40000040ff057424 */ /* 0x000fe400078e00ff */
[----:B------:R-:W-:Y:S02]  /*9b60*/  IMAD.MOV.U32 R11, RZ, RZ, 0x40000040 ;  /* 0x40000040ff0b7424 */ /* 0x000fe400078e00ff */
[----:B------:R-:W-:Y:S01]  /*9b70*/  IMAD R10, R2, 0xc00, R6 ;  /* 0x00000c00020a7824 */ /* 0x000fe200078e0206 */
[----:B------:R-:W-:Y:S01]  /*9b80*/  R2UR UR4, R4 ;  /* 0x00000000040472ca */ /* 0x000fe200000e0000 */
[----:B------:R-:W-:Y:S01]  /*9b90*/  WARPGROUP.ARRIVE ;  /* 0x00000000000079c5 */ /* 0x000fe20000000000 */
[----:B------:R-:W-:Y:S01]  /*9ba0*/  R2UR UR5, R5 ;  /* 0x00000000050572ca */ /* 0x000fe200000e0000 */
[----:B------:R0:W-:Y:S01]  /*9bb0*/  STL [R1+0xc], R6 ;  /* 0x00000c0601007387 */ /* 0x0001e20000100800 */
[----:B------:R-:W-:-:S02]  /*9bc0*/  R2UR UR6, R10 ;  /* 0x000000000a0672ca */ /* 0x000fc400000e0000 */
[----:B------:R-:W-:Y:S01]  /*9bd0*/  R2UR UR7, R11 ;  /* 0x000000000b0772ca */ /* 0x000fe200000e0000 */
[----:B------:R-:W-:Y:S01]  /*9be0*/  VIADD R230, R4, 0x2 ;  /* 0x0000000204e67836 */ /* 0x000fe20000000000 */
[----:B------:R-:W2:Y:S01]  /*9bf0*/  LDL R174, [R1+0x10] ;  /* 0x0000100001ae7983 */ /* 0x000ea20000100800 */
[----:B------:R-:W-:Y:S02]  /*9c00*/  IMAD.MOV.U32 R231, RZ, RZ, 0x40000040 ;  /* 0x40000040ffe77424 */ /* 0x000fe400078e00ff */
[----:B------:R-:W-:Y:S01]  /*9c10*/  IMAD.MOV.U32 R7, RZ, RZ, 0x40000040 ;  /* 0x40000040ff077424 */ /* 0x000fe200078e00ff */
[----:B------:R-:W4:Y:S01]  /*9c20*/  LDL R72, [R1+0x2c] ;  /* 0x00002c0001487983 */ /* 0x000f220000100800 */
[----:B0-----:R-:W-:Y:S02]  /*9c30*/  VIADD R6, R10, 0x2 ;  /* 0x000000020a067836 */ /* 0x001fe40000000000 */
[----:B------:R-:W-:Y:S01]  /*9c40*/  VIADD R228, R4, 0x4 ;  /* 0x0000000404e47836 */ /* 0x000fe20000000000 */
[----:B-----5:R-:W4:Y:S03]  /*9c50*/  LDL R23, [R1+0x30] ;  /* 0x0000300001177983 */ /* 0x020f260000100800 */
[----:B------:R-:W-:Y:S01]  /*9c60*/  HGMMA.64x96x16.F32.BF16 R24, gdesc[UR4], R24, gsb0 ;  /* 0x01600000041879f0 */ /* 0x000fe20008001818 */
[----:B------:R-:W-:-:S02]  /*9c70*/  R2UR UR4, R230 ;  /* 0x00000000e60472ca */ /* 0x000fc400000e0000 */
[----:B------:R-:W-:Y:S02]  /*9c80*/  R2UR UR5, R231 ;  /* 0x00000000e70572ca */ /* 0x000fe400000e0000 */
[----:B------:R-:W-:Y:S02]  /*9c90*/  R2UR UR6, R6 ;  /* 0x00000000060672ca */ /* 0x000fe400000e0000 */
[----:B------:R-:W-:Y:S01]  /*9ca0*/  R2UR UR7, R7 ;  /* 0x00000000070772ca */ /* 0x000fe200000e0000 */
[----:B------:R-:W-:Y:S02]  /*9cb0*/  VIADD R6, R10, 0x4 ;  /* 0x000000040a067836 */ /* 0x000fe40000000000 */
[----:B------:R-:W-:Y:S02]  /*9cc0*/  IMAD.MOV.U32 R229, RZ, RZ, 0x40000040 ;  /* 0x40000040ffe57424 */ /* 0x000fe400078e00ff */
[----:B------:R-:W-:Y:S01]  /*9cd0*/  IMAD.MOV.U32 R7, RZ, RZ, 0x40000040 ;  /* 0x40000040ff077424 */ /* 0x000fe200078e00ff */
[----:B------:R-:W-:-:S02]  /*9ce0*/  WARPGROUP.DEPBAR.LE gsb0, 0x0 ;  /* 0x00008000000079c5 */ /* 0x000fc40000010000 */
[----:B------:R-:W-:-:S06]  /*9cf0*/  WARPGROUP.ARRIVE ;  /* 0x00000000000079c5 */ /* 0x000fcc0000000000 */
[----:B------:R-:W-:Y:S01]  /*9d00*/  HGMMA.64x96x16.F32.BF16 R24, gdesc[UR4], R24, gsb0 ;  /* 0x01600000041879f0 */ /* 0x000fe20008001818 */
[----:B------:R-:W-:Y:S02]  /*9d10*/  R2UR UR4, R228 ;  /* 0x00000000e40472ca */ /* 0x000fe400000e0000 */
[----:B------:R-:W-:Y:S02]  /*9d20*/  R2UR UR5, R229 ;  /* 0x00000000e50572ca */ /* 0x000fe400000e0000 */
[----:B------:R-:W-:Y:S02]  /*9d30*/  R2UR UR6, R6 ;  /* 0x00000000060672ca */ /* 0x000fe400000e0000 */
[----:B------:R-:W-:Y:S01]  /*9d40*/  R2UR UR7, R7 ;  /* 0x00000000070772ca */ /* 0x000fe200000e0000 */
[----:B------:R-:W-:Y:S02]  /*9d50*/  VIADD R226, R4, 0x6 ;  /* 0x0000000604e27836 */ /* 0x000fe40000000000 */
[----:B------:R-:W-:-:S02]  /*9d60*/  VIADD R6, R10, 0x6 ;  /* 0x000000060a067836 */ /* 0x000fc40000000000 */
[----:B------:R-:W-:Y:S02]  /*9d70*/  IMAD.MOV.U32 R227, RZ, RZ, 0x40000040 ;  /* 0x40000040ffe37424 */ /* 0x000fe400078e00ff */
[----:B------:R-:W-:Y:S01]  /*9d80*/  IMAD.MOV.U32 R7, RZ, RZ, 0x40000040 ;  /* 0x40000040ff077424 */ /* 0x000fe200078e00ff */
[----:B------:R-:W-:Y:S02]  /*9d90*/  WARPGROUP.DEPBAR.LE gsb0, 0x0 ;  /* 0x00008000000079c5 */ /* 0x000fe40000010000 */
        /* <DEDUP_REMOVED lines=116> */
[----:B---3--:R-:W-:Y:S02]  /*a4e0*/  VIADD R8, R4, 0xc04 ;  /* 0x00000c0404087836 */ /* 0x008fe40000000000 */
        /* <DEDUP_REMOVED lines=21> */
[----:B--2---:R-:W-:-:S04]  /*a640*/  IMAD R11, R214, -0x60, R174 ;  /* 0xffffffa0d60b7824 */ /* 0x004fc800078e02ae */
[----:B------:R-:W-:Y:S01]  /*a650*/  VIADD R10, R11, 0x60 ;  /* 0x000000600b0a7836 */ /* 0x000fe20000000000 */
[----:B------:R-:W-:Y:S01]  /*a660*/  IADD3 R11, -R224, 0x61, R11 ;  /* 0x00000061e00b7810 */ /* 0x000fe20007ffe10b */
[----:B----4-:R-:W-:Y:S01]  /*a670*/  IMAD R76, R225, 0x80, R23 ;  /* 0x00000080e14c7824 */ /* 0x010fe200078e0217 */
[----:B------:R-:W-:Y:S02]  /*a680*/  WARPGROUP.DEPBAR.LE gsb0, 0x0 ;  /* 0x00008000000079c5 */ /* 0x000fe40000010000 */
[----:B------:R-:W-:-:S06]  /*a690*/  WARPGROUP.ARRIVE ;  /* 0x00000000000079c5 */ /* 0x000fcc0000000000 */
[----:B------:R-:W-:Y:S01]  /*a6a0*/  HGMMA.64x96x16.F32.BF16 R24, gdesc[UR4], R24, gsb0 ;  /* 0x01600000041879f0 */ /* 0x000fe20008001818 */
[C---:B------:R-:W-:Y:S01]  /*a6b0*/  IMAD R10, R72.reuse, -0x2, R10 ;  /* 0xfffffffe480a7824 */ /* 0x040fe200078e020a */
[----:B------:R-:W-:Y:S01]  /*a6c0*/  ULDC UR4, c[0x0][0xa80] ;  /* 0x0002a00000047ab9 */ /* 0x000fe20000000800 */
[----:B------:R-:W-:-:S05]  /*a6d0*/  IMAD R11, R72, -0x2, R11 ;  /* 0xfffffffe480b7824 */ /* 0x000fca00078e020b */
[----:B------:R-:W-:-:S04]  /*a6e0*/  VIADDMNMX R73, R76, R11, R10, PT ;  /* 0x0000000b4c497246 */ /* 0x000fc8000380010a */
[C---:B------:R-:W-:Y:S02]  /*a6f0*/  ISETP.GT.AND P2, PT, R73.reuse, RZ, PT ;  /* 0x000000ff4900720c */ /* 0x040fe40003f44270 */
[C---:B------:R-:W-:Y:S02]  /*a700*/  ISETP.GT.AND P3, PT, R73.reuse, 0x1, PT ;  /* 0x000000014900780c */ /* 0x040fe40003f64270 */
[----:B------:R-:W-:Y:S01]  /*a710*/  ISETP.GT.AND P4, PT, R73, 0x8, PT ;  /* 0x000000084900780c */ /* 0x000fe20003f84270 */
        /* <DEDUP_REMOVED lines=68> */
[----:B------:R-:W-:-:S05]  /*ab60*/  FMNMX.FTZ R29, R74, R23, !PT ;  /* 0x000000174a1d7209 */ /* 0x000fca0007810000 */
[----:B------:R-:W0:Y:S01]  /*ab70*/  SHFL.BFLY PT, R96, R29, 0x2, 0x1f ;  /* 0x0c401f001d607f89 */ /* 0x000e2200000e0000 */
[----:B------:R-:W-:Y:S02]  /*ab80*/  IADD3 R11, R11, 0x8, R76 ;  /* 0x000000080b0b7810 */ /* 0x000fe40007ffe04c */
[----:B0-----:R-:W-:-:S05]  /*ab90*/  FMNMX.FTZ R96, R29, R96, !PT ;  /* 0x000000601d607209 */ /* 0x001fca0007810000 */
[----:B------:R-:W0:Y:S01]  /*aba0*/  SHFL.BFLY PT, R33, R96, 0x1, 0x1f ;  /* 0x0c201f0060217f89 */ /* 0x000e2200000e0000 */
[----:B------:R-:W-:-:S04]  /*abb0*/  VIMNMX R23, R10, R11, PT ;  /* 0x0000000b0a177248 */ /* 0x000fc80003fe0100 */
[C---:B------:R-:W-:Y:S02]  /*abc0*/  ISETP.GT.AND P4, PT, R23.reuse, RZ, PT ;  /* 0x000000ff1700720c */ /* 0x040fe40003f84270 */
[C---:B------:R-:W-:Y:S02]  /*abd0*/  ISETP.GT.AND P5, PT, R23.reuse, 0x1, PT ;  /* 0x000000011700780c */ /* 0x040fe40003fa4270 */
[----:B------:R-:W-:Y:S01]  /*abe0*/  FSEL R29, R26, -INF , P4 ;  /* 0xff8000001a1d7808 */ /* 0x000fe20002000000 */
[----:B------:R-:W-:Y:S01]  /*abf0*/  IMAD.U32 R11, RZ, RZ, UR4 ;  /* 0x00000004ff0b7e24 */ /* 0x000fe2000f8e00ff */
[----:B------:R-:W-:Y:S02]  /*ac00*/  ISETP.GT.AND P3, PT, R23, 0x8, PT ;  /* 0x000000081700780c */ /* 0x000fe40003f64270 */
[----:B------:R-:W-:Y:S02]  /*ac10*/  FSEL R26, R27, -INF , P5 ;  /* 0xff8000001b1a7808 */ /* 0x000fe40002800000 */
[----:B------:R-:W-:-:S02]  /*ac20*/  ISETP.GT.AND P2, PT, R23, 0x9, PT ;  /* 0x000000091700780c */ /* 0x000fc40003f44270 */
[----:B------:R-:W-:Y:S02]  /*ac30*/  FSEL R30, R30, -INF , P3 ;  /* 0xff8000001e1e7808 */ /* 0x000fe40001800000 */
[----:B------:R-:W-:Y:S02]  /*ac40*/  FMNMX.FTZ R27, R29, R26, !PT ;  /* 0x0000001a1d1b7209 */ /* 0x000fe40007810000 */
[----:B0-----:R-:W-:Y:S02]  /*ac50*/  FMNMX.FTZ R10, R96, R33, !PT ;  /* 0x00000021600a7209 */ /* 0x001fe40007810000 */
[----:B------:R-:W-:Y:S02]  /*ac60*/  ISETP.GT.AND P3, PT, R23, 0x10, PT ;  /* 0x000000101700780c */ /* 0x000fe40003f64270 */
[C---:B------:R-:W-:Y:S01]  /*ac70*/  FSETP.NEU.FTZ.AND P4, PT, R10.reuse, -INF , PT ;  /* 0xff8000000a00780b */ /* 0x040fe20003f9d000 */
[----:B------:R-:W-:Y:S01]  /*ac80*/  FMUL.FTZ R33, R10, R11 ;  /* 0x0000000b0a217220 */ /* 0x000fe20000410000 */
[----:B------:R-:W-:-:S02]  /*ac90*/  FSEL R76, R31, -INF , P2 ;  /* 0xff8000001f4c7808 */ /* 0x000fc40001000000 */
[----:B------:R-:W-:Y:S02]  /*aca0*/  FMNMX.FTZ R27, R30, R27, !PT ;  /* 0x0000001b1e1b7209 */ /* 0x000fe40007810000 */
[----:B------:R-:W-:Y:S02]  /*acb0*/  FSEL R53, R33, RZ, P4 ;  /* 0x000000ff21357208 */ /* 0x000fe40002000000 */
[C---:B------:R-:W-:Y:S02]  /*acc0*/  ISETP.GT.AND P2, PT, R23.reuse, 0x11, PT ;  /* 0x000000111700780c */ /* 0x040fe40003f44270 */
[----:B------:R-:W-:Y:S02]  /*acd0*/  FSEL R34, R34, -INF , P3 ;  /* 0xff80000022227808 */ /* 0x000fe40001800000 */
[----:B------:R-:W-:Y:S01]  /*ace0*/  FMNMX.FTZ R27, R76, R27, !PT ;  /* 0x0000001b4c1b7209 */ /* 0x000fe20007810000 */
[----:B------:R-:W-:Y:S01]  /*acf0*/  FFMA.FTZ R200, R78, R11, -R53 ;  /* 0x0000000b4ec87223 */ /* 0x000fe20000010835 */
        /* <DEDUP_REMOVED lines=29> */
[----:B------:R-:W-:Y:S01]  /*aed0*/  FMNMX.FTZ R31, R50, R31, !PT ;  /* 0x0000001f321f7209 */ /* 0x000fe20007810000 */
[----:B------:R0:W-:Y:S01]  /*aee0*/  MUFU.EX2 R27, R33 ;  /* 0x00000021001b7308 */ /* 0x0001e20000000800 */
[C---:B------:R-:W-:Y:S02]  /*aef0*/  ISETP.GT.AND P2, PT, R23.reuse, 0x39, PT ;  /* 0x000000391700780c */ /* 0x040fe40003f44270 */
[----:B------:R-:W-:Y:S01]  /*af00*/  FSEL R54, R54, -INF , P3 ;  /* 0xff80000036367808 */ /* 0x000fe20001800000 */
[----:B------:R-:W-:Y:S01]  /*af10*/  FFMA.FTZ R35, R86, R11, -R53 ;  /* 0x0000000b56237223 */ /* 0x000fe20000010835 */
[----:B------:R-:W-:Y:S02]  /*af20*/  ISETP.GT.AND P3, PT, R23, 0x40, PT ;  /* 0x000000401700780c */ /* 0x000fe40003f64270 */
[----:B0-----:R-:W-:-:S02]  /*af30*/  FMNMX.FTZ R33, R84, R31, !PT ;  /* 0x0000001f54217209 */ /* 0x001fc40007810000 */
        /* <DEDUP_REMOVED lines=12> */
[----:B------:R0:W-:Y:S01]  /*b000*/  MUFU.EX2 R31, R35 ;  /* 0x00000023001f7308 */ /* 0x0001e20000000800 */
[----:B------:R-:W-:-:S02]  /*b010*/  ISETP.GT.AND P3, PT, R23, 0x50, PT ;  /* 0x000000501700780c */ /* 0x000fc40003f64270 */
[----:B------:R-:W-:Y:S01]  /*b020*/  FMNMX.FTZ R33, R62, R33, !PT ;  /* 0x000000213e217209 */ /* 0x000fe20007810000 */
[--C-:B0-----:R-:W-:Y:S01]  /*b030*/  FFMA.FTZ R35, R90, R11, -R53.reuse ;  /* 0x0000000b5a237223 */ /* 0x101fe20000010835 */
[----:B------:R-:W-:Y:S02]  /*b040*/  FSEL R90, R63, -INF , P2 ;  /* 0xff8000003f5a7808 */ /* 0x000fe40001000000 */
[C---:B------:R-:W-:Y:S02]  /*b050*/  ISETP.GT.AND P2, PT, R23.reuse, 0x51, PT ;  /* 0x000000511700780c */ /* 0x040fe40003f44270 */
[----:B------:R-:W-:Y:S02]  /*b060*/  FSEL R66, R66, -INF , P3 ;  /* 0xff80000042427808 */ /* 0x000fe40001800000 */
[----:B------:R-:W-:Y:S01]  /*b070*/  FMNMX.FTZ R33, R90, R33, !PT ;  /* 0x000000215a217209 */ /* 0x000fe20007810000 */
[----:B------:R-:W-:Y:S01]  /*b080*/  FFMA.FTZ R156, R92, R11, -R53 ;  /* 0x0000000b5c9c7223 */ /* 0x000fe20000010835 */
[----:B------:R-:W-:-:S02]  /*b090*/  ISETP.GT.AND P3, PT, R23, 0x58, PT ;  /* 0x000000581700780c */ /* 0x000fc40003f64270 */
[----:B------:R-:W-:Y:S02]  /*b0a0*/  FSEL R92, R67, -INF , P2 ;  /* 0xff800000435c7808 */ /* 0x000fe40001000000 */
[----:B------:R-:W-:Y:S02]  /*b0b0*/  FMNMX.FTZ R33, R66, R33, !PT ;  /* 0x0000002142217209 */ /* 0x000fe40007810000 */
[----:B------:R-:W-:Y:S02]  /*b0c0*/  ISETP.GT.AND P2, PT, R23, 0x59, PT ;  /* 0x000000591700780c */ /* 0x000fe40003f44270 */
[----:B------:R-:W-:Y:S02]  /*b0d0*/  FSEL R70, R70, -INF , P3 ;  /* 0xff80000046467808 */ /* 0x000fe40001800000 */
[----:B------:R-:W-:Y:S01]  /*b0e0*/  FMNMX.FTZ R33, R92, R33, !PT ;  /* 0x000000215c217209 */ /* 0x000fe20007810000 */
[----:B------:R-:W-:Y:S01]  /*b0f0*/  FFMA.FTZ R37, R94, R11, -R53 ;  /* 0x0000000b5e257223 */ /* 0x000fe20000010835 */
[----:B------:R-:W-:-:S02]  /*b100*/  FSEL R94, R71, -INF , P2 ;  /* 0xff800000475e7808 */ /* 0x000fc40001000000 */
[----:B------:R-:W-:-:S04]  /*b110*/  FMNMX.FTZ R33, R70, R33, !PT ;  /* 0x0000002146217209 */ /* 0x000fc80007810000 */
[----:B------:R-:W-:Y:S01]  /*b120*/  FMNMX.FTZ R33, R94, R33, !PT ;  /* 0x000000215e217209 */ /* 0x000fe20007810000 */
[----:B------:R-:W-:-:S04]  /*b130*/  FFMA.FTZ R41, R24, R11, -R53 ;  /* 0x0000000b18297223 */ /* 0x000fc80000010835 */
[----:B------:R-:W0:Y:S02]  /*b140*/  SHFL.BFLY PT, R24, R33, 0x2, 0x1f ;  /* 0x0c401f0021187f89 */ /* 0x000e2400000e0000 */
[----:B0-----:R-:W-:-:S05]  /*b150*/  FMNMX.FTZ R24, R33, R24, !PT ;  /* 0x0000001821187209 */ /* 0x001fca0007810000 */
[----:B------:R-:W0:Y:S01]  /*b160*/  SHFL.BFLY PT, R23, R24, 0x1, 0x1f ;  /* 0x0c201f0018177f89 */ /* 0x000e2200000e0000 */
[----:B------:R-:W1:Y:S01]  /*b170*/  S2R R75, SR_TID.X ;  /* 0x00000000004b7919 */ /* 0x000e620000002100 */
[----:B------:R-:W-:Y:S01]  /*b180*/  FFMA.FTZ R25, R25, R11, -R53 ;  /* 0x0000000b19197223 */ /* 0x000fe20000010835 */
[----:B------:R-:W-:Y:S01]  /*b190*/  MUFU.EX2 R200, R200 ;  /* 0x000000c800c87308 */ /* 0x000fe20000000800 */
[----:B0-----:R-:W-:-:S04]  /*b1a0*/  FMNMX.FTZ R23, R24, R23, !PT ;  /* 0x0000001718177209 */ /* 0x001fc80007810000 */
[C---:B------:R-:W-:Y:S01]  /*b1b0*/  FSETP.NEU.FTZ.AND P2, PT, R23.reuse, -INF , PT ;  /* 0xff8000001700780b */ /* 0x040fe20003f5d000 */
[----:B------:R-:W-:-:S05]  /*b1c0*/  FMUL.FTZ R24, R23, R11 ;  /* 0x0000000b17187220 */ /* 0x000fca0000410000 */
[----:B------:R-:W-:Y:S01]  /*b1d0*/  FSEL R33, R24, RZ, P2 ;  /* 0x000000ff18217208 */ /* 0x000fe20001000000 */
[----:B------:R-:W0:Y:S04]  /*b1e0*/  MUFU.EX2 R25, R25 ;  /* 0x0000001900197308 */ /* 0x000e280000000800 */
[-CC-:B------:R-:W-:Y:S01]  /*b1f0*/  FFMA.FTZ R26, R26, R11.reuse, -R33.reuse ;  /* 0x0000000b1a1a7223 */ /* 0x180fe20000010821 */
[-CC-:B------:R-:W-:Y:S01]  /*b200*/  FFMA.FTZ R29, R29, R11.reuse, -R33.reuse ;  /* 0x0000000b1d1d7223 */ /* 0x180fe20000010821 */
[-CC-:B------:R-:W-:Y:S02]  /*b210*/  FFMA.FTZ R30, R30, R11.reuse, -R33.reuse ;  /* 0x0000000b1e1e7223 */ /* 0x180fe40000010821 */
[----:B------:R-:W-:Y:S01]  /*b220*/  MUFU.EX2 R202, R202 ;  /* 0x000000ca00ca7308 */ /* 0x000fe20000000800 */
[-CC-:B------:R-:W-:Y:S01]  /*b230*/  FFMA.FTZ R76, R76, R11.reuse, -R33.reuse ;  /* 0x0000000b4c4c7223 */ /* 0x180fe20000010821 */
[----:B------:R-:W-:-:S06]  /*b240*/  FFMA.FTZ R34, R34, R11, -R33 ;  /* 0x0000000b22227223 */ /* 0x000fcc0000010821 */
[----:B------:R2:W-:Y:S01]  /*b250*/  MUFU.EX2 R201, R29 ;  /* 0x0000001d00c97308 */ /* 0x0005e20000000800 */
[----:B-1----:R-:W-:-:S07]  /*b260*/  SHF.R.U32.HI R75, RZ, 0x7, R75 ;  /* 0x00000007ff4b7819 */ /* 0x002fce000001164b */
[----:B------:R-:W1:Y:S01]  /*b270*/  MUFU.EX2 R26, R26 ;  /* 0x0000001a001a7308 */ /* 0x000e620000000800 */
[----:B------:R-:W-:Y:S01]  /*b280*/  @!P1 VIADD R24, R173, 0x32440 ;  /* 0x00032440ad189836 */ /* 0x000fe20000000000 */
[----:B------:R-:W-:-:S06]  /*b290*/  LOP3.LUT R3, R3, 0x3000000, RZ, 0xfc, !PT ;  /* 0x0300000003037812 */ /* 0x000fcc00078efcff */
[----:B------:R-:W3:Y:S01]  /*b2a0*/  MUFU.EX2 R30, R30 ;  /* 0x0000001e001e7308 */ /* 0x000ee20000000800 */
[----:B------:R-:W-:Y:S01]  /*b2b0*/  IADD3 R172, -R75, 0xb, RZ ;  /* 0x0000000b4bac7810 */ /* 0x000fe20007ffe1ff */
[----:B--2---:R-:W-:Y:S02]  /*b2c0*/  IMAD.MOV.U32 R29, RZ, RZ, 0x40000040 ;  /* 0x40000040ff1d7424 */ /* 0x004fe400078e00ff */
[-C--:B------:R-:W-:Y:S01]  /*b2d0*/  FFMA.FTZ R43, R28, R11.reuse, -R53 ;  /* 0x0000000b1c2b7223 */ /* 0x080fe20000010835 */
[----:B------:R-:W-:-:S03]  /*b2e0*/  FFMA.FTZ R78, R78, R11, -R33 ;  /* 0x0000000b4e4e7223 */ /* 0x000fc60000010821 */
[----:B------:R-:W2:Y:S01]  /*b2f0*/  MUFU.EX2 R203, R76 ;  /* 0x0000004c00cb7308 */ /* 0x000ea20000000800 */
[----:B------:R-:W-:Y:S01]  /*b300*/  @!P1 PRMT R24, RZ, 0x654, R24 ;  /* 0x00000654ff189816 */ /* 0x000fe20000000018 */
[----:B------:R0:W-:Y:S01]  /*b310*/  STL [R1+0x4], R3 ;  /* 0x0000040301007387 */ /* 0x0001e20000100800 */
[----:B------:R-:W-:-:S05]  /*b320*/  IMAD R28, R2, 0xc00, R3 ;  /* 0x00000c00021c7824 */ /* 0x000fca00078e0203 */
[----:B------:R-:W4:Y:S01]  /*b330*/  MUFU.EX2 R152, R152 ;  /* 0x0000009800987308 */ /* 0x000f220000000800 */
[----:B------:R1:W-:Y:S07]  /*b340*/  BAR.ARV R172, 0x100 ;  /* 0x000400ac0000751d */ /* 0x0003ee0000002000 */
[----:B------:R-:W4:Y:S01]  /*b350*/  MUFU.EX2 R34, R34 ;  /* 0x0000002200227308 */ /* 0x000f220000000800 */
[----:B0-----:R-:W-:Y:S01]  /*b360*/  FADD.FTZ R3, R200, R25 ;  /* 0x00000019c8037221 */ /* 0x001fe20000010000 */
[-CC-:B------:R-:W-:Y:S01]  /*b370*/  FFMA.FTZ R38, R38, R11.reuse, -R33.reuse ;  /* 0x0000000b26267223 */ /* 0x180fe20000010821 */
[----:B------:R3:W-:Y:S01]  /*b380*/  @!P1 SYNCS.ARRIVE.TRANS64.RED.A1T0 RZ, [R24+URZ], RZ ;  /* 0x000000ff18ff99a7 */ /* 0x0007e2000810043f */
[----:B------:R-:W-:Y:S01]  /*b390*/  R2UR UR7, R29 ;  /* 0x000000001d0772ca */ /* 0x000fe200000e0000 */
[----:B------:R0:W-:Y:S01]  /*b3a0*/  BAR.SYNC.DEFER_BLOCKING R0, 0x100 ;  /* 0x000400000000751d */ /* 0x0001e20000010000 */
[----:B-1----:R-:W-:Y:S01]  /*b3b0*/  FADD.FTZ R29, R201, R26 ;  /* 0x0000001ac91d7221 */ /* 0x002fe20000010000 */
[----:B------:R-:W-:-:S04]  /*b3c0*/  FFMA.FTZ R96, R96, R11, -R33 ;  /* 0x0000000b60607223 */ /* 0x000fc80000010821 */
[----:B------:R-:W1:Y:S01]  /*b3d0*/  MUFU.EX2 R153, R78 ;  /* 0x0000004e00997308 */ /* 0x000e620000000800 */
[----:B0-----:R-:W-:Y:S01]  /*b3e0*/  FADD.FTZ R0, R202, R3 ;  /* 0x00000003ca007221 */ /* 0x001fe20000010000 */
[----:B---3--:R-:W-:-:S06]  /*b3f0*/  FADD.FTZ R24, R30, R29 ;  /* 0x0000001d1e187221 */ /* 0x008fcc0000010000 */
[----:B------:R-:W0:Y:S01]  /*b400*/  MUFU.EX2 R154, R154 ;  /* 0x0000009a009a7308 */ /* 0x000e220000000800 */
[----:B------:R-:W-:Y:S01]  /*b410*/  FFMA.FTZ R42, R42, R11, -R33 ;  /* 0x0000000b2a2a7223 */ /* 0x000fe20000010821 */
[----:B------:R-:W-:Y:S01]  /*b420*/  FADD.FTZ R3, R27, R0 ;  /* 0x000000001b037221 */ /* 0x000fe20000010000 */
[----:B--2---:R-:W-:-:S05]  /*b430*/  FADD.FTZ R29, R203, R24 ;  /* 0x00000018cb1d7221 */ /* 0x004fca0000010000 */
[----:B------:R-:W2:Y:S01]  /*b440*/  MUFU.EX2 R155, R38 ;  /* 0x00000026009b7308 */ /* 0x000ea20000000800 */
[----:B----4-:R-:W-:-:S07]  /*b450*/  FADD.FTZ R0, R152, R3 ;  /* 0x0000000398007221 */ /* 0x010fce0000010000 */
[----:B------:R-:W3:Y:S01]  /*b460*/  MUFU.EX2 R35, R35 ;  /* 0x0000002300237308 */ /* 0x000ee20000000800 */
[-C--:B------:R-:W-:Y:S01]  /*b470*/  FFMA.FTZ R80, R80, R11.reuse, -R33 ;  /* 0x0000000b50507223 */ /* 0x080fe20000010821 */
[----:B------:R-:W-:Y:S01]  /*b480*/  FFMA.FTZ R158, R44, R11, -R53 ;  /* 0x0000000b2c9e7223 */ /* 0x000fe20000010835 */
[----:B------:R-:W-:-:S05]  /*b490*/  FADD.FTZ R24, R34, R29 ;  /* 0x0000001d22187221 */ /* 0x000fca0000010000 */
[----:B------:R-:W4:Y:S01]  /*b4a0*/  MUFU.EX2 R96, R96 ;  /* 0x0000006000607308 */ /* 0x000f220000000800 */
[----:B------:R-:W-:Y:S01]  /*b4b0*/  FFMA.FTZ R46, R46, R11, -R33 ;  /* 0x0000000b2e2e7223 */ /* 0x000fe20000010821 */
[----:B------:R-:W-:-:S06]  /*b4c0*/  FADD.FTZ R3, R31, R0 ;  /* 0x000000001f037221 */ /* 0x000fcc0000010000 */
[----:B------:R-:W4:Y:S01]  /*b4d0*/  MUFU.EX2 R156, R156 ;  /* 0x0000009c009c7308 */ /* 0x000f220000000800 */
[----:B-1----:R-:W-:Y:S01]  /*b4e0*/  FADD.FTZ R24, R153, R24 ;  /* 0x0000001899187221 */ /* 0x002fe20000010000 */
[----:B0-----:R-:W-:-:S06]  /*b4f0*/  FADD.FTZ R0, R154, R3 ;  /* 0x000000039a007221 */ /* 0x001fcc0000010000 */
[----:B------:R-:W0:Y:S01]  /*b500*/  MUFU.EX2 R42, R42 ;  /* 0x0000002a002a7308 */ /* 0x000e220000000800 */
[-C--:B------:R-:W-:Y:S01]  /*b510*/  FFMA.FTZ R82, R82, R11.reuse, -R33 ;  /* 0x0000000b52527223 */ /* 0x080fe20000010821 */
[----:B------:R-:W-:-:S06]  /*b520*/  FFMA.FTZ R160, R48, R11, -R53 ;  /* 0x0000000b30a07223 */ /* 0x000fcc0000010835 */
[----:B------:R-:W1:Y:S01]  /*b530*/  MUFU.EX2 R37, R37 ;  /* 0x0000002500257308 */ /* 0x000e620000000800 */
[----:B--2---:R-:W-:Y:S01]  /*b540*/  FADD.FTZ R3, R155, R24 ;  /* 0x000000189b037221 */ /* 0x004fe20000010000 */
[----:B------:R-:W-:-:S06]  /*b550*/  FFMA.FTZ R50, R50, R11, -R33 ;  /* 0x0000000b32327223 */ /* 0x000fcc0000010821 */
[----:B------:R-:W2:Y:S01]  /*b560*/  MUFU.EX2 R157, R80 ;  /* 0x00000050009d7308 */ /* 0x000ea20000000800 */
[----:B---3--:R-:W-:Y:S01]  /*b570*/  FADD.FTZ R29, R35, R0 ;  /* 0x00000000231d7221 */ /* 0x008fe20000010000 */
[----:B----4-:R-:W-:-:S06]  /*b580*/  FADD.FTZ R3, R96, R3 ;  /* 0x0000000360037221 */ /* 0x010fcc0000010000 */
[----:B------:R-:W3:Y:S01]  /*b590*/  MUFU.EX2 R158, R158 ;  /* 0x0000009e009e7308 */ /* 0x000ee20000000800 */
[----:B------:R-:W-:-:S07]  /*b5a0*/  FADD.FTZ R0, R156, R29 ;  /* 0x0000001d9c007221 */ /* 0x000fce0000010000 */
[----:B------:R-:W4:Y:S01]  /*b5b0*/  MUFU.EX2 R46, R46 ;  /* 0x0000002e002e7308 */ /* 0x000f220000000800 */
[----:B------:R-:W-:Y:S02]  /*b5c0*/  IMAD.MOV.U32 R29, RZ, RZ, 0x40000040 ;  /* 0x40000040ff1d7424 */ /* 0x000fe400078e00ff */
[----:B------:R-:W-:-:S05]  /*b5d0*/  FFMA.FTZ R84, R84, R11, -R33 ;  /* 0x0000000b54547223 */ /* 0x000fca0000010821 */
[----:B------:R-:W4:Y:S01]  /*b5e0*/  MUFU.EX2 R41, R41 ;  /* 0x0000002900297308 */ /* 0x000f220000000800 */
[----:B------:R-:W-:Y:S01]  /*b5f0*/  FFMA.FTZ R162, R52, R11, -R53 ;  /* 0x0000000b34a27223 */ /* 0x000fe20000010835 */
[----:B0-----:R-:W-:-:S06]  /*b600*/  FADD.FTZ R24, R42, R3 ;  /* 0x000000032a187221 */ /* 0x001fcc0000010000 */
[----:B------:R-:W0:Y:S01]  /*b610*/  MUFU.EX2 R159, R82 ;  /* 0x00000052009f7308 */ /* 0x000e220000000800 */
[----:B------:R-:W-:Y:S01]  /*b620*/  FFMA.FTZ R54, R54, R11, -R33 ;  /* 0x0000000b36367223 */ /* 0x000fe20000010821 */
[----:B------:R-:W-:Y:S01]  /*b630*/  R2UR UR27, R29 ;  /* 0x000000001d1b72ca */ /* 0x000fe200000e0000 */
[----:B-1----:R-:W-:-:S05]  /*b640*/  FADD.FTZ R3, R37, R0 ;  /* 0x0000000025037221 */ /* 0x002fca0000010000 */
        /* <DEDUP_REMOVED lines=11> */
[----:B------:R-:W-:Y:S01]  /*b700*/  F2FP.BF16.F32.PACK_AB R200, R25, R200 ;  /* 0x000000c819c8723e */ /* 0x000fe200000010ff */
[----:B------:R-:W-:-:S05]  /*b710*/  FADD.FTZ R3, R41, R0 ;  /* 0x0000000029037221 */ /* 0x000fca0000010000 */
[----:B------:R-:W4:Y:S01]  /*b720*/  MUFU.EX2 R162, R162 ;  /* 0x000000a200a27308 */ /* 0x000f220000000800 */
[----:B------:R-:W-:Y:S01]  /*b730*/  FFMA.FTZ R47, R32, R11, -R53 ;  /* 0x0000000b202f7223 */ /* 0x000fe20000010835 */
[----:B0-----:R-:W-:-:S06]  /*b740*/  FADD.FTZ R25, R159, R24 ;  /* 0x000000189f197221 */ /* 0x001fcc0000010000 */
[----:B------:R-:W0:Y:S01]  /*b750*/  MUFU.EX2 R54, R54 ;  /* 0x0000003600367308 */ /* 0x000e220000000800 */
        /* <DEDUP_REMOVED lines=13> */
[----:B------:R-:W-:-:S06]  /*b830*/  FADD.FTZ R0, R162, R3 ;  /* 0x00000003a2007221 */ /* 0x000fcc0000010000 */
        /* <DEDUP_REMOVED lines=25> */
[----:B--2---:R-:W-:-:S07]  /*b9d0*/  FADD.FTZ R24, R62, R25 ;  /* 0x000000193e187221 */ /* 0x004fce0000010000 */
[----:B------:R-:W2:Y:S01]  /*b9e0*/  MUFU.EX2 R169, R92 ;  /* 0x0000005c00a97308 */ /* 0x000ea20000000800 */
[----:B---3--:R-:W-:Y:S01]  /*b9f0*/  FADD.FTZ R3, R49, R0 ;  /* 0x0000000031037221 */ /* 0x008fe20000010000 */
[----:B----4-:R-:W-:-:S06]  /*ba00*/  FADD.FTZ R25, R167, R24 ;  /* 0x00000018a7197221 */ /* 0x010fcc0000010000 */
[----:B------:R-:W3:Y:S08]  /*ba10*/  MUFU.EX2 R170, R170 ;  /* 0x000000aa00aa7308 */ /* 0x000ef00000000800 */
[----:B------:R-:W4:Y:S01]  /*ba20*/  MUFU.EX2 R70, R70 ;  /* 0x0000004600467308 */ /* 0x000f220000000800 */
[----:B------:R-:W-:Y:S01]  /*ba30*/  FADD.FTZ R0, R168, R3 ;  /* 0x00000003a8007221 */ /* 0x000fe20000010000 */
[----:B0-----:R-:W-:-:S06]  /*ba40*/  FADD.FTZ R24, R66, R25 ;  /* 0x0000001942187221 */ /* 0x001fcc0000010000 */
[----:B------:R-:W0:Y:S01]  /*ba50*/  MUFU.EX2 R53, R53 ;  /* 0x0000003500357308 */ /* 0x000e220000000800 */
[----:B------:R-:W-:-:S07]  /*ba60*/  VIADD R32, R28, 0x80 ;  /* 0x000000801c207836 */ /* 0x000fce0000000000 */
[----:B------:R-:W0:Y:S01]  /*ba70*/  MUFU.EX2 R171, R94 ;  /* 0x0000005e00ab7308 */ /* 0x000e220000000800 */
[----:B------:R-:W-:Y:S02]  /*ba80*/  VIADD R38, R28, 0x100 ;  /* 0x000001001c267836 */ /* 0x000fe40000000000 */
[----:B-1----:R-:W-:Y:S01]  /*ba90*/  FADD.FTZ R3, R51, R0 ;  /* 0x0000000033037221 */ /* 0x002fe20000010000 */
[----:B------:R-:W-:Y:S02]  /*baa0*/  IMAD.MOV.U32 R33, RZ, RZ, 0x40000040 ;  /* 0x40000040ff217424 */ /* 0x000fe400078e00ff */
[----:B------:R-:W-:Y:S02]  /*bab0*/  IMAD.MOV.U32 R39, RZ, RZ, 0x40000040 ;  /* 0x40000040ff277424 */ /* 0x000fe400078e00ff */
[----:B--2---:R-:W-:Y:S01]  /*bac0*/  FADD.FTZ R25, R169, R24 ;  /* 0x00000018a9197221 */ /* 0x004fe20000010000 */
[----:B------:R-:W-:Y:S01]  /*bad0*/  R2UR UR10, R32 ;  /* 0x00000000200a72ca */ /* 0x000fe200000e0000 */
[----:B------:R-:W-:Y:S01]  /*bae0*/  VIADD R32, R28, 0x180 ;  /* 0x000001801c207836 */ /* 0x000fe20000000000 */
[----:B------:R-:W-:Y:S01]  /*baf0*/  R2UR UR14, R38 ;  /* 0x00000000260e72ca */ /* 0x000fe200000e0000 */
[C---:B------:R-:W-:Y:S01]  /*bb00*/  VIADD R38, R28.reuse, 0x200 ;  /* 0x000002001c267836 */ /* 0x040fe20000000000 */
[----:B------:R-:W-:Y:S01]  /*bb10*/  R2UR UR6, R28 ;  /* 0x000000001c0672ca */ /* 0x000fe200000e0000 */
[----:B---3--:R-:W-:Y:S01]  /*bb20*/  FADD.FTZ R0, R170, R3 ;  /* 0x00000003aa007221 */ /* 0x008fe20000010000 */
[----:B------:R-:W-:Y:S01]  /*bb30*/  R2UR UR11, R33 ;  /* 0x00000000210b72ca */ /* 0x000fe200000e0000 */
[----:B------:R-:W-:Y:S01]  /*bb40*/  IMAD.MOV.U32 R33, RZ, RZ, 0x40000040 ;  /* 0x40000040ff217424 */ /* 0x000fe200078e00ff */
[----:B------:R-:W-:Y:S01]  /*bb50*/  R2UR UR15, R39 ;  /* 0x00000000270f72ca */ /* 0x000fe200000e0000 */
[----:B------:R-:W-:-:S02]  /*bb60*/  VIADD R28, R28, 0x280 ;  /* 0x000002801c1c7836 */ /* 0x000fc40000000000 */
[----:B----4-:R-:W-:Y:S01]  /*bb70*/  FADD.FTZ R24, R70, R25 ;  /* 0x0000001946187221 */ /* 0x010fe20000010000 */
[----:B------:R-:W-:Y:S01]  /*bb80*/  IMAD.MOV.U32 R39, RZ, RZ, 0x40000040 ;  /* 0x40000040ff277424 */ /* 0x000fe200078e00ff */
[----:B------:R-:W-:Y:S01]  /*bb90*/  F2FP.BF16.F32.PACK_AB R202, R27, R202 ;  /* 0x000000ca1bca723e */ /* 0x000fe200000010ff */
[----:B0-----:R-:W-:Y:S01]  /*bba0*/  FADD.FTZ R3, R53, R0 ;  /* 0x0000000035037221 */ /* 0x001fe20000010000 */
[----:B------:R-:W-:Y:S02]  /*bbb0*/  F2FP.BF16.F32.PACK_AB R201, R26, R201 ;  /* 0x000000c91ac9723e */ /* 0x000fe400000010ff */
[----:B------:R-:W-:Y:S01]  /*bbc0*/  F2FP.BF16.F32.PACK_AB R203, R203, R30 ;  /* 0x0000001ecbcb723e */ /* 0x000fe200000010ff */
[----:B------:R-:W-:Y:S01]  /*bbd0*/  FADD.FTZ R0, R171, R24 ;  /* 0x00000018ab007221 */ /* 0x000fe20000010000 */
[----:B------:R-:W-:Y:S02]  /*bbe0*/  R2UR UR18, R32 ;  /* 0x00000000201272ca */ /* 0x000fe400000e0000 */
[----:B------:R-:W-:-:S02]  /*bbf0*/  R2UR UR19, R33 ;  /* 0x00000000211372ca */ /* 0x000fc400000e0000 */
[----:B------:R-:W-:Y:S02]  /*bc00*/  R2UR UR22, R38 ;  /* 0x00000000261672ca */ /* 0x000fe400000e0000 */
[----:B------:R-:W-:Y:S02]  /*bc10*/  R2UR UR23, R39 ;  /* 0x00000000271772ca */ /* 0x000fe400000e0000 */
[----:B------:R-:W-:Y:S02]  /*bc20*/  R2UR UR26, R28 ;  /* 0x000000001c1a72ca */ /* 0x000fe400000e0000 */
        /* <DEDUP_REMOVED lines=20> */
[----:B------:R-:W-:-:S06]  /*bd70*/  WARPGROUP.ARRIVE ;  /* 0x00000000000079c5 */ /* 0x000fcc0000000000 */
[----:B------:R-:W-:Y:S03]  /*bd80*/  HGMMA.64x256x16.F32.BF16 R24, R200, gdesc[UR4].tnspB, RZ, !UPT, gsb0 ;  /* 0x43e00004c8187df0 */ /* 0x000fe6000c0018ff */
        /* <DEDUP_REMOVED lines=16> */
[----:B------:R-:W-:-:S04]  /*be90*/  IMAD.IADD R152, R174, 0x1, -R224 ;  /* 0x00000001ae987824 */ /* 0x000fc800078e0ae0 */
[----:B------:R-:W-:-:S04]  /*bea0*/  IMAD R152, R225, 0x80, R152 ;  /* 0x00000080e1987824 */ /* 0x000fc800078e0298 */
[----:B------:R-:W-:-:S05]  /*beb0*/  IMAD.HI R152, R152, 0x2aaaaaab, RZ ;  /* 0x2aaaaaab98987827 */ /* 0x000fca00078e02ff */
[----:B------:R-:W-:-:S04]  /*bec0*/  SHF.R.U32.HI R153, RZ, 0x1f, R152 ;  /* 0x0000001fff997819 */ /* 0x000fc80000011698 */
[----:B------:R-:W-:-:S04]  /*bed0*/  LEA.HI.SX32 R153, R152, R153, 0x1c ;  /* 0x0000009998997211 */ /* 0x000fc800078fe2ff */
[----:B------:R-:W-:Y:S01]  /*bee0*/  VIMNMX R154, RZ, R153, !PT ;  /* 0x00000099ff9a7248 */ /* 0x000fe20007fe0100 */
[----:B------:R-:W-:-:S04]  /*bef0*/  VIADD R214, R214, 0xfffffffe ;  /* 0xfffffffed6d67836 */ /* 0x000fc80000000000 */
[----:B------:R0:W-:Y:S01]  /*bf00*/  STL [R1+0x14], R154 ;  /* 0x0000149a01007387 */ /* 0x0001e20000100800 */
[----:B------:R-:W-:Y:S01]  /*bf10*/  ISETP.GE.AND P2, PT, R214, R154, PT ;  /* 0x0000009ad600720c */ /* 0x000fe20003f46270 */
[----:B------:R-:W-:-:S05]  /*bf20*/  @!P1 VIADD R173, R173, 0x32460 ;  /* 0x00032460adad9836 */ /* 0x000fca0000000000 */
[----:B------:R-:W-:Y:S01]  /*bf30*/  @!P1 PRMT R173, RZ, 0x654, R173 ;  /* 0x00000654ffad9816 */ /* 0x000fe200000000ad */
[----:B------:R-:W-:Y:S02]  /*bf40*/  WARPGROUP.DEPBAR.LE gsb0, 0x0 ;  /* 0x00008000000079c5 */ /* 0x000fe40000010000 */
[----:B------:R-:W-:-:S06]  /*bf50*/  WARPGROUP.ARRIVE ;  /* 0x00000000000079c5 */ /* 0x000fcc0000000000 */
[----:B------:R-:W-:Y:S03]  /*bf60*/  HGMMA.64x256x16.F32.BF16 R24, R168, gdesc[UR24].tnspB, R24, gsb0 ;  /* 0x43e00018a8187df0 */ /* 0x000fe60008001818 */
[----:B------:R-:W-:Y:S02]  /*bf70*/  WARPGROUP.DEPBAR.LE gsb0, 0x0 ;  /* 0x00008000000079c5 */ /* 0x000fe40000010000 */
[----:B------:R0:W-:Y:S01]  /*bf80*/  @!P1 SYNCS.ARRIVE.TRANS64.RED.A1T0 RZ, [R173+URZ], RZ ;  /* 0x000000ffadff99a7 */ /* 0x0001e2000810043f */
[----:B------:R-:W-:Y:S05]  /*bf90*/  @!P2 BRA `(.L_x_11666) ;  /* 0x0000002c00e4a947 */ /* 0x000fea0003800000 */
[----:B------:R-:W-:Y:S02]  /*bfa0*/  IMAD.MOV.U32 R202, RZ, RZ, R23 ;  /* 0x000000ffffca7224 */ /* 0x000fe400078e0017 */
[----:B------:R-:W-:Y:S02]  /*bfb0*/  IMAD.MOV.U32 R203, RZ, RZ, R10 ;  /* 0x000000ffffcb7224 */ /* 0x000fe400078e000a */
[----:B------:R-:W-:-:S07]  /*bfc0*/  IMAD.MOV.U32 R200, RZ, RZ, R214 ;  /* 0x000000ffffc87224 */ /* 0x000fce00078e00d6 */
.L_x_11676:
[----:B------:R-:W-:Y:S01]  /*bfd0*/  VIADD R2, R2, 0x1 ;  /* 0x0000000102027836 */ /* 0x000fe20000000000 */
[----:B------:R-:W-:Y:S05]  /*bfe0*/  YIELD ;  /* 0x0000000000007946 */ /* 0x000fea0003800000 */
[----:B------:R-:W-:-:S04]  /*bff0*/  ISETP.NE.AND P2, PT, R2, 0x2, PT ;  /* 0x000000020200780c */ /* 0x000fc80003f45270 */
[----:B------:R-:W-:Y:S02]  /*c000*/  SEL R10, RZ, 0x1, P2 ;  /* 0x00000001ff0a7807 */ /* 0x000fe40001000000 */
[----:B------:R-:W-:Y:S02]  /*c010*/  SEL R2, R2, RZ, P2 ;  /* 0x000000ff02027207 */ /* 0x000fe40001000000 */
[----:B------:R-:W-:Y:S01]  /*c020*/  LOP3.LUT R19, R19, R10, RZ, 0x3c, !PT ;  /* 0x0000000a13137212 */ /* 0x000fe200078e3cff */
[----:B-1---5:R-:W-:Y:S06]  /*c030*/  @!P0 BRA `(.L_x_11667) ;  /* 0x0000000000048947 */ /* 0x022fec0003800000 */
[----:B------:R-:W-:Y:S01]  /*c040*/  BPT.TRAP 0x1 ;  /* 0x000000040000795c */ /* 0x000fe20000300000 */
.L_x_11667:
[----:B------:R-:W-:Y:S01]  /*c050*/  IMAD R201, R2, 0x8, R17 ;  /* 0x0000000802c97824 */ /* 0x000fe200078e0211 */
[----:B------:R-:W-:-:S04]  /*c060*/  SHF.L.U32 R10, R19, 0x1f, RZ ;  /* 0x0000001f130a7819 */ /* 0x000fc800000006ff */
[----:B------:R1:W2:Y:S01]  /*c070*/  SYNCS.PHASECHK.TRANS64.TRYWAIT P2, [R201+URZ+0x32430], R10 ;  /* 0x0324300ac90075a7 */ /* 0x0002a2000804017f */
[----:B------:R-:W-:Y:S05]  /*c080*/  @!P0 BRA `(.L_x_11668) ;  /* 0x0000000000048947 */ /* 0x000fea0003800000 */
[----:B------:R-:W-:Y:S01]  /*c090*/  BPT.TRAP 0x1 ;  /* 0x000000040000795c */ /* 0x000fe20000300000 */
.L_x_11668:
[----:B------:R-:W3:Y:S01]  /*c0a0*/  LDL R11, [R1+0x8] ;  /* 0x00000800010b7983 */ /* 0x000ee20000100800 */
[----:B------:R-:W-:Y:S02]  /*c0b0*/  IMAD.MOV.U32 R157, RZ, RZ, 0x40000040 ;  /* 0x40000040ff9d7424 */ /* 0x000fe400078e00ff */
[----:B---3--:R-:W-:Y:S01]  /*c0c0*/  IMAD R156, R2, 0x300, R11 ;  /* 0x00000300029c7824 */ /* 0x008fe200078e020b */
[----:B--2---:R-:W-:Y:S06]  /*c0d0*/  @P2 BRA `(.L_x_11669) ;  /* 0x0000000000082947 */ /* 0x004fec0003800000 */
[----:B------:R-:W2:Y:S02]  /*c0e0*/  SYNCS.PHASECHK.TRANS64.TRYWAIT P2, [R201+URZ+0x32430], R10 ;  /* 0x0324300ac90075a7 */ /* 0x000ea4000804017f */
[----:B--2---:R-:W-:Y:S05]  /*c0f0*/  @!P2 BRA `(.L_x_11670) ;  /* 0x000000f4007ca947 */ /* 0x004fea0003800000 */
.L_x_11669:
[----:B------:R-:W-:Y:S05]  /*c100*/  WARPSYNC.ALL ;  /* 0x0000000000007948 */ /* 0x000fea0003800000 */
[C---:B------:R-:W-:Y:S01]  /*c110*/  R2UR UR6, R156.reuse ;  /* 0x000000009c0672ca */ /* 0x040fe200000e0000 */
[C---:B0-----:R-:W-:Y:S01]  /*c120*/  VIADD R154, R156.reuse, 0x2 ;  /* 0x000000029c9a7836 */ /* 0x041fe20000000000 */
[----:B------:R-:W-:Y:S01]  /*c130*/  R2UR UR7, R157 ;  /* 0x000000009d0772ca */ /* 0x000fe200000e0000 */
[----:B------:R-:W-:Y:S01]  /*c140*/  VIADD R152, R156, 0x4 ;  /* 0x000000049c987836 */ /* 0x000fe20000000000 */
[----:B------:R-:W-:Y:S01]  /*c150*/  R2UR UR4, R216 ;  /* 0x00000000d80472ca */ /* 0x000fe200000e0000 */
[----:B------:R-:W-:Y:S01]  /*c160*/  VIADD R156, R156, 0x6 ;  /* 0x000000069c9c7836 */ /* 0x000fe20000000000 */
[----:B------:R-:W-:Y:S01]  /*c170*/  R2UR UR5, R217 ;  /* 0x00000000d90572ca */ /* 0x000fe200000e0000 */
[----:B------:R-:W-:Y:S01]  /*c180*/  IMAD.MOV.U32 R155, RZ, RZ, 0x40000040 ;  /* 0x40000040ff9b7424 */ /* 0x000fe200078e00ff */
[----:B------:R-:W-:Y:S01]  /*c190*/  R2UR UR10, R154 ;  /* 0x000000009a0a72ca */ /* 0x000fe200000e0000 */
[----:B------:R-:W-:Y:S01]  /*c1a0*/  IMAD.MOV.U32 R153, RZ, RZ, 0x40000040 ;  /* 0x40000040ff997424 */ /* 0x000fe200078e00ff */
[----:B------:R-:W-:Y:S01]  /*c1b0*/  R2UR UR14, R152 ;  /* 0x00000000980e72ca */ /* 0x000fe200000e0000 */
[----:B------:R-:W-:Y:S01]  /*c1c0*/  IMAD.MOV.U32 R157, RZ, RZ, 0x40000040 ;  /* 0x40000040ff9d7424 */ /* 0x000fe200078e00ff */
[----:B------:R-:W-:-:S02]  /*c1d0*/  R2UR UR11, R155 ;  /* 0x000000009b0b72ca */ /* 0x000fc400000e0000 */
[----:B------:R-:W-:Y:S02]  /*c1e0*/  R2UR UR15, R153 ;  /* 0x00000000990f72ca */ /* 0x000fe400000e0000 */
[----:B------:R-:W-:Y:S02]  /*c1f0*/  R2UR UR18, R156 ;  /* 0x000000009c1272ca */ /* 0x000fe400000e0000 */
[----:B------:R-:W-:Y:S02]  /*c200*/  R2UR UR19, R157 ;  /* 0x000000009d1372ca */ /* 0x000fe400000e0000 */
[----:B------:R-:W-:Y:S01]  /*c210*/  WARPGROUP.ARRIVE ;  /* 0x00000000000079c5 */ /* 0x000fe20000000000 */
[----:B------:R-:W-:Y:S02]  /*c220*/  R2UR UR8, R236 ;  /* 0x00000000ec0872ca */ /* 0x000fe400000e0000 */
[----:B------:R-:W-:Y:S02]  /*c230*/  R2UR UR9, R237 ;  /* 0x00000000ed0972ca */ /* 0x000fe400000e0000 */
[----:B------:R-:W-:Y:S01]  /*c240*/  R2UR UR12, R234 ;  /* 0x00000000ea0c72ca */ /* 0x000fe200000e0000 */
[----:B------:R-:W-:Y:S01]  /*c250*/  HGMMA.64x96x16.F32.BF16 R152, gdesc[UR4], RZ, !UPT, gsb0 ;  /* 0x01600000049879f0 */ /* 0x000fe2000c0018ff */
[----:B------:R-:W-:-:S02]  /*c260*/  R2UR UR13, R235 ;  /* 0x00000000eb0d72ca */ /* 0x000fc400000e0000 */
        /* <DEDUP_REMOVED lines=14> */
.L_x_11671:
[----:B------:R0:W3:Y:S01]  /*c350*/  SYNCS.PHASECHK.TRANS64.TRYWAIT P2, [R201+URZ+0x32450], R10 ;  /* 0x0324500ac90075a7 */ /* 0x0000e2000804017f */
[----:B------:R-:W-:Y:S05]  /*c360*/  @!P0 BRA `(.L_x_11672) ;  /* 0x0000000000048947 */ /* 0x000fea0003800000 */
[----:B------:R-:W-:Y:S01]  /*c370*/  BPT.TRAP 0x1 ;  /* 0x000000040000795c */ /* 0x000fe20000300000 */
.L_x_11672:
[----:B------:R-:W-:Y:S04]  /*c380*/  BSSY B0, `(.L_x_11673) ;  /* 0x0000004000007945 */ /* 0x000fe80003800000 */
[----:B---3--:R-:W-:Y:S05]  /*c390*/  @P2 BRA `(.L_x_11674) ;  /* 0x0000000000082947 */ /* 0x008fea0003800000 */
[----:B------:R-:W3:Y:S02]  /*c3a0*/  SYNCS.PHASECHK.TRANS64.TRYWAIT P2, [R201+URZ+0x32450], R10 ;  /* 0x0324500ac90075a7 */ /* 0x000ee4000804017f */
[----:B---3--:R-:W-:Y:S05]  /*c3b0*/  @!P2 BRA `(.L_x_11675) ;  /* 0x000000f000e0a947 */ /* 0x008fea0003800000 */
.L_x_11674:
[----:B------:R-:W-:Y:S05]  /*c3c0*/  BSYNC B0 ;  /* 0x0000000000007941 */ /* 0x000fea0003800000 */
.L_x_11673:
[----:B------:R-:W-:Y:S05]  /*c3d0*/  WARPSYNC.ALL ;  /* 0x0000000000007948 */ /* 0x000fea0003800000 */
[----:B------:R-:W0:Y:S01]  /*c3e0*/  LDL R23, [R1+0xc] ;  /* 0x00000c0001177983 */ /* 0x000e220000100800 */
[----:B------:R-:W-:Y:S01]  /*c3f0*/  IMAD.MOV.U32 R11, RZ, RZ, 0x40000040 ;  /* 0x40000040ff0b7424 */ /* 0x000fe200078e00ff */
[----:B------:R-:W-:Y:S02]  /*c400*/  R2UR UR4, R4 ;  /* 0x00000000040472ca */ /* 0x000fe400000e0000 */
[----:B------:R-:W-:Y:S01]  /*c410*/  R2UR UR5, R5 ;  /* 0x00000000050572ca */ /* 0x000fe200000e0000 */
[----:B------:R-:W-:Y:S01]  /*c420*/  WARPGROUP.ARRIVE ;  /* 0x00000000000079c5 */ /* 0x000fe20000000000 */
[----:B------:R-:W-:Y:S01]  /*c430*/  R2UR UR7, R11 ;  /* 0x000000000b0772ca */ /* 0x000fe200000e0000 */
[----:B------:R-:W-:Y:S01]  /*c440*/  IMAD.MOV.U32 R215, RZ, RZ, 0x40000040 ;  /* 0x40000040ffd77424 */ /* 0x000fe200078e00ff */
[----:B------:R4:W-:Y:S04]  /*c450*/  STL [R1+0x5c], R16 ;  /* 0x00005c1001007387 */ /* 0x0009e80000100800 */
[----:B----4-:R-:W4:Y:S01]  /*c460*/  LDL.LU R16, [R1] ;  /* 0x0000000001107983 */ /* 0x010f220000300800 */
[----:B0123--:R-:W-:-:S03]  /*c470*/  IMAD R10, R2, 0xc00, R23 ;  /* 0x00000c00020a7824 */ /* 0x00ffc600078e0217 */
[----:B------:R-:W2:Y:S02]  /*c480*/  LDL R23, [R1+0x30] ;  /* 0x0000300001177983 */ /* 0x000ea40000100800 */
[----:B------:R-:W-:-:S13]  /*c490*/  R2UR UR6, R10 ;  /* 0x000000000a0672ca */ /* 0x000fda00000e0000 */
[----:B------:R-:W-:Y:S01]  /*c4a0*/  HGMMA.64x96x16.F32.BF16 R152, gdesc[UR4], R152, gsb0 ;  /* 0x01600000049879f0 */ /* 0x000fe20008001898 */
[----:B------:R-:W-:Y:S01]  /*c4b0*/  VIADD R214, R10, 0x2 ;  /* 0x000000020ad67836 */ /* 0x000fe20000000000 */
[----:B------:R-:W-:Y:S02]  /*c4c0*/  R2UR UR7, R215 ;  /* 0x00000000d70772ca */ /* 0x000fe400000e0000 */
[----:B------:R-:W-:Y:S02]  /*c4d0*/  R2UR UR4, R230 ;  /* 0x00000000e60472ca */ /* 0x000fe400000e0000 */
[----:B------:R-:W-:Y:S02]  /*c4e0*/  R2UR UR6, R214 ;  /* 0x00000000d60672ca */ /* 0x000fe400000e0000 */
[----:B------:R-:W-:Y:S01]  /*c4f0*/  R2UR UR5, R231 ;  /* 0x00000000e70572ca */ /* 0x000fe200000e0000 */
[----:B------:R-:W-:Y:S01]  /*c500*/  VIADD R214, R10, 0x4 ;  /* 0x000000040ad67836 */ /* 0x000fe20000000000 */
[----:B----4-:R-:W-:Y:S01]  /*c510*/  LOP3.LUT R16, R16, 0xfffffeff, RZ, 0xc0, !PT ;  /* 0xfffffeff10107812 */ /* 0x010fe200078ec0ff */
[----:B------:R-:W-:-:S02]  /*c520*/  IMAD.MOV.U32 R215, RZ, RZ, 0x40000040 ;  /* 0x40000040ffd77424 */ /* 0x000fc400078e00ff */
[----:B------:R-:W-:Y:S01]  /*c530*/  IMAD.MOV.U32 R11, RZ, RZ, 0x40000040 ;  /* 0x40000040ff0b7424 */ /* 0x000fe200078e00ff */
[----:B------:R-:W-:-:S04]  /*c540*/  @P1 LOP3.LUT R16, R16, 0x100, RZ, 0xfc, !PT ;  /* 0x0000010010101812 */ /* 0x000fc800078efcff */
[----:B------:R-:W-:-:S04]  /*c550*/  LOP3.LUT R16, R16, 0xffffff7f, RZ, 0xc0, !PT ;  /* 0xffffff7f10107812 */ /* 0x000fc800078ec0ff */
[----:B------:R-:W-:Y:S01]  /*c560*/  @P0 LOP3.LUT R16, R16, 0x80, RZ, 0xfc, !PT ;  /* 0x0000008010100812 */ /* 0x000fe200078efcff */
        /* <DEDUP_REMOVED lines=112> */
[----:B------:R-:W3:Y:S01]  /*cc70*/  LDL R214, [R1+0x10] ;  /* 0x0000100001d67983 */ /* 0x000ee20000100800 */
[----:B------:R-:W-:-:S03]  /*cc80*/  R2UR UR7, R215 ;  /* 0x00000000d70772ca */ /* 0x000fc600000e0000 */
[----:B------:R-:W4:Y:S01]  /*cc90*/  LDL R215, [R1+0x2c] ;  /* 0x00002c0001d77983 */ /* 0x000f220000100800 */
[----:B------:R-:W-:Y:S02]  /*cca0*/  R2UR UR4, R8 ;  /* 0x00000000080472ca */ /* 0x000fe400000e0000 */
[----:B------:R-:W-:Y:S01]  /*ccb0*/  R2UR UR5, R9 ;  /* 0x00000000090572ca */ /* 0x000fe200000e0000 */
[----:B------:R-:W-:Y:S01]  /*ccc0*/  VIADD R10, R10, 0x906 ;  /* 0x000009060a0a7836 */ /* 0x000fe20000000000 */
[----:B------:R-:W-:Y:S02]  /*ccd0*/  WARPGROUP.DEPBAR.LE gsb0, 0x0 ;  /* 0x00008000000079c5 */ /* 0x000fe40000010000 */
[----:B------:R-:W-:-:S09]  /*cce0*/  WARPGROUP.ARRIVE ;  /* 0x00000000000079c5 */ /* 0x000fd20000000000 */
[----:B------:R-:W-:Y:S01]  /*ccf0*/  HGMMA.64x96x16.F32.BF16 R152, gdesc[UR4], R152, gsb0 ;  /* 0x01600000049879f0 */ /* 0x000fe20008001898 */
[----:B------:R-:W-:Y:S02]  /*cd00*/  R2UR UR6, R10 ;  /* 0x000000000a0672ca */ /* 0x000fe400000e0000 */
[----:B------:R-:W-:Y:S02]  /*cd10*/  R2UR UR7, R11 ;  /* 0x000000000b0772ca */ /* 0x000fe400000e0000 */
[----:B------:R-:W-:Y:S02]  /*cd20*/  R2UR UR4, R6 ;  /* 0x00000000060472ca */ /* 0x000fe400000e0000 */
[----:B------:R-:W-:Y:S01]  /*cd30*/  R2UR UR5, R7 ;  /* 0x00000000070572ca */ /* 0x000fe200000e0000 */
[----:B------:R-:W-:-:S04]  /*cd40*/  IMAD.SHL.U32 R10, R225, 0x80, RZ ;  /* 0x00000080e10a7824 */ /* 0x000fc800078e00ff */
[----:B------:R-:W-:Y:S01]  /*cd50*/  IMAD R10, R200, -0x60, R10 ;  /* 0xffffffa0c80a7824 */ /* 0x000fe200078e020a */
[----:B------:R-:W-:Y:S02]  /*cd60*/  WARPGROUP.DEPBAR.LE gsb0, 0x0 ;  /* 0x00008000000079c5 */ /* 0x000fe40000010000 */
[----:B------:R-:W-:-:S06]  /*cd70*/  WARPGROUP.ARRIVE ;  /* 0x00000000000079c5 */ /* 0x000fcc0000000000 */
[----:B------:R-:W-:Y:S01]  /*cd80*/  HGMMA.64x96x16.F32.BF16 R152, gdesc[UR4], R152, gsb0 ;  /* 0x01600000049879f0 */ /* 0x000fe20008001898 */
[----:B---3--:R-:W-:-:S05]  /*cd90*/  IADD3 R10, R10, 0x1, R214 ;  /* 0x000000010a0a7810 */ /* 0x008fca0007ffe0d6 */
[----:B------:R-:W-:-:S04]  /*cda0*/  IMAD.IADD R10, R10, 0x1, -R224 ;  /* 0x000000010a0a7824 */ /* 0x000fc800078e0ae0 */
[----:B----4-:R-:W-:-:S04]  /*cdb0*/  IMAD R10, R215, -0x2, R10 ;  /* 0xfffffffed70a7824 */ /* 0x010fc800078e020a */
[----:B--2---:R-:W-:-:S05]  /*cdc0*/  IMAD.IADD R23, R23, 0x1, R10 ;  /* 0x0000000117177824 */ /* 0x004fca00078e020a */
[C---:B------:R-:W-:Y:S01]  /*cdd0*/  ISETP.GT.AND P5, PT, R23.reuse, RZ, PT ;  /* 0x000000ff1700720c */ /* 0x040fe20003fa4270 */
[----:B------:R-:W-:Y:S02]  /*cde0*/  WARPGROUP.DEPBAR.LE gsb0, 0x0 ;  /* 0x00008000000079c5 */ /* 0x000fe40000010000 */
[C---:B------:R-:W-:Y:S02]  /*cdf0*/  ISETP.GT.AND P4, PT, R23.reuse, 0x1, PT ;  /* 0x000000011700780c */ /* 0x040fe40003f84270 */
        /* <DEDUP_REMOVED lines=70> */
[----:B------:R-:W0:Y:S02]  /*d260*/  SHFL.BFLY PT, R11, R10, 0x2, 0x1f ;  /* 0x0c401f000a0b7f89 */ /* 0x000e2400000e0000 */
[----:B0-----:R-:W-:-:S05]  /*d270*/  FMNMX.FTZ R10, R10, R11, !PT ;  /* 0x0000000b0a0a7209 */ /* 0x001fca0007810000 */
[----:B------:R-:W0:Y:S01]  /*d280*/  SHFL.BFLY PT, R11, R10, 0x1, 0x1f ;  /* 0x0c201f000a0b7f89 */ /* 0x000e2200000e0000 */
[----:B------:R-:W-:Y:S01]  /*d290*/  VIADD R23, R23, 0x8 ;  /* 0x0000000817177836 */ /* 0x000fe20000000000 */
[----:B0-----:R-:W-:-:S04]  /*d2a0*/  FMNMX.FTZ R10, R10, R11, !PT ;  /* 0x0000000b0a0a7209 */ /* 0x001fc80007810000 */
[----:B------:R-:W-:-:S04]  /*d2b0*/  FSETP.NEU.FTZ.AND P6, PT, R10, -INF , PT ;  /* 0xff8000000a00780b */ /* 0x000fc80003fdd000 */
[----:B------:R-:W-:-:S05]  /*d2c0*/  FSEL R11, R10, RZ, P6 ;  /* 0x000000ff0a0b7208 */ /* 0x000fca0003000000 */
[----:B------:R-:W-:Y:S02]  /*d2d0*/  FADD.FTZ R203, -R11, R203 ;  /* 0x000000cb0bcb7221 */ /* 0x000fe40000010100 */
[----:B------:R-:W0:Y:S01]  /*d2e0*/  LDC R11, c[0x0][0xa80] ;  /* 0x0002a000ff0b7b82 */ /* 0x000e220000000800 */
[C---:B------:R-:W-:Y:S02]  /*d2f0*/  ISETP.GT.AND P1, PT, R23.reuse, 0x41, PT ;  /* 0x000000411700780c */ /* 0x040fe40003f24270 */
[----:B------:R-:W-:Y:S02]  /*d300*/  ISETP.GT.AND P5, PT, R23, RZ, PT ;  /* 0x000000ff1700720c */ /* 0x000fe40003fa4270 */
[----:B------:R-:W-:Y:S02]  /*d310*/  LOP3.LUT R16, R16, 0xfffffdff, RZ, 0xc0, !PT ;  /* 0xfffffdff10107812 */ /* 0x000fe400078ec0ff */
[----:B------:R-:W-:-:S07]  /*d320*/  FSEL R193, R154, -INF , P5 ;  /* 0xff8000009ac17808 */ /* 0x000fce0002800000 */
[----:B------:R-:W-:Y:S02]  /*d330*/  @P1 LOP3.LUT R16, R16, 0x200, RZ, 0xfc, !PT ;  /* 0x0000020010101812 */ /* 0x000fe400078efcff */
[C---:B------:R-:W-:Y:S02]  /*d340*/  ISETP.GT.AND P1, PT, R23.reuse, 0x40, PT ;  /* 0x000000401700780c */ /* 0x040fe40003f24270 */
[----:B------:R-:W-:Y:S02]  /*d350*/  ISETP.GT.AND P0, PT, R23, 0x48, PT ;  /* 0x000000481700780c */ /* 0x000fe40003f04270 */
[----:B------:R-:W-:Y:S01]  /*d360*/  FSEL R186, R186, -INF , P1 ;  /* 0xff800000baba7808 */ /* 0x000fe20000800000 */
[----:B0-----:R-:W-:Y:S01]  /*d370*/  FMUL.FTZ R154, R10, R11 ;  /* 0x0000000b0a9a7220 */ /* 0x001fe20000410000 */
[----:B------:R-:W-:-:S04]  /*d380*/  LOP3.LUT P1, RZ, R16, 0x200, RZ, 0xc0, !PT ;  /* 0x0000020010ff7812 */ /* 0x000fc8000782c0ff */
[----:B------:R-:W-:Y:S01]  /*d390*/  FSEL R154, R154, RZ, P6 ;  /* 0x000000ff9a9a7208 */ /* 0x000fe20003000000 */
[----:B------:R0:W-:Y:S01]  /*d3a0*/  STL [R1], R16 ;  /* 0x0000001001007387 */ /* 0x0001e20000100800 */
[----:B------:R-:W-:Y:S02]  /*d3b0*/  FSEL R187, R187, -INF , P1 ;  /* 0xff800000bbbb7808 */ /* 0x000fe40000800000 */
[----:B------:R-:W-:Y:S01]  /*d3c0*/  FSEL R190, R190, -INF , P0 ;  /* 0xff800000bebe7808 */ /* 0x000fe20000000000 */
[-C--:B------:R-:W-:Y:S01]  /*d3d0*/  FFMA.FTZ R215, R168, R11.reuse, -R154 ;  /* 0x0000000ba8d77223 */ /* 0x080fe2000001089a */
[C---:B------:R-:W-:Y:S01]  /*d3e0*/  LOP3.LUT P1, RZ, R16.reuse, 0x100, RZ, 0xc0, !PT ;  /* 0x0000010010ff7812 */ /* 0x040fe2000782c0ff */
[----:B------:R-:W-:Y:S01]  /*d3f0*/  FMUL.FTZ R168, R203, R11 ;  /* 0x0000000bcba87220 */ /* 0x000fe20000410000 */
[----:B------:R-:W-:Y:S02]  /*d400*/  LOP3.LUT P0, RZ, R16, 0x80, RZ, 0xc0, !PT ;  /* 0x0000008010ff7812 */ /* 0x000fe4000780c0ff */
[----:B0-----:R1:W5:Y:S04]  /*d410*/  LDL.LU R16, [R1+0x5c] ;  /* 0x00005c0001107983 */ /* 0x0013680000300800 */
[----:B------:R-:W2:Y:S01]  /*d420*/  LDL R203, [R1+0x4] ;  /* 0x0000040001cb7983 */ /* 0x000ea20000100800 */
[----:B------:R-:W-:-:S02]  /*d430*/  ISETP.GT.AND P4, PT, R23, 0x1, PT ;  /* 0x000000011700780c */ /* 0x000fc40003f84270 */
[C---:B------:R-:W-:Y:S02]  /*d440*/  ISETP.GT.AND P3, PT, R23.reuse, 0x8, PT ;  /* 0x000000081700780c */ /* 0x040fe40003f64270 */
[----:B------:R-:W-:Y:S02]  /*d450*/  ISETP.GT.AND P2, PT, R23, 0x9, PT ;  /* 0x000000091700780c */ /* 0x000fe40003f44270 */
[----:B------:R-:W-:Y:S02]  /*d460*/  FSEL R155, R155, -INF , P4 ;  /* 0xff8000009b9b7808 */ /* 0x000fe40002000000 */
[----:B------:R-:W-:Y:S02]  /*d470*/  FSEL R158, R158, -INF , P3 ;  /* 0xff8000009e9e7808 */ /* 0x000fe40001800000 */
[----:B------:R-:W-:Y:S02]  /*d480*/  FSEL R159, R159, -INF , P2 ;  /* 0xff8000009f9f7808 */ /* 0x000fe40001000000 */
[----:B------:R-:W-:-:S02]  /*d490*/  ISETP.GT.AND P5, PT, R23, 0x10, PT ;  /* 0x000000101700780c */ /* 0x000fc40003fa4270 */
[C---:B------:R-:W-:Y:S02]  /*d4a0*/  ISETP.GT.AND P4, PT, R23.reuse, 0x11, PT ;  /* 0x000000111700780c */ /* 0x040fe40003f84270 */
[C---:B------:R-:W-:Y:S02]  /*d4b0*/  ISETP.GT.AND P3, PT, R23.reuse, 0x18, PT ;  /* 0x000000181700780c */ /* 0x040fe40003f64270 */
[----:B------:R-:W-:Y:S02]  /*d4c0*/  ISETP.GT.AND P2, PT, R23, 0x19, PT ;  /* 0x000000191700780c */ /* 0x000fe40003f44270 */
[----:B------:R-:W-:Y:S02]  /*d4d0*/  FSEL R162, R162, -INF , P5 ;  /* 0xff800000a2a27808 */ /* 0x000fe40002800000 */
[----:B------:R-:W-:Y:S02]  /*d4e0*/  FSEL R163, R163, -INF , P4 ;  /* 0xff800000a3a37808 */ /* 0x000fe40002000000 */
[----:B------:R-:W-:-:S02]  /*d4f0*/  FSEL R166, R166, -INF , P3 ;  /* 0xff800000a6a67808 */ /* 0x000fc40001800000 */
[----:B------:R-:W-:Y:S02]  /*d500*/  FSEL R167, R167, -INF , P2 ;  /* 0xff800000a7a77808 */ /* 0x000fe40001000000 */
[C---:B------:R-:W-:Y:S02]  /*d510*/  ISETP.GT.AND P5, PT, R23.reuse, 0x20, PT ;  /* 0x000000201700780c */ /* 0x040fe40003fa4270 */
[C---:B------:R-:W-:Y:S02]  /*d520*/  ISETP.GT.AND P4, PT, R23.reuse, 0x21, PT ;  /* 0x000000211700780c */ /* 0x040fe40003f84270 */
[C---:B------:R-:W-:Y:S02]  /*d530*/  ISETP.GT.AND P3, PT, R23.reuse, 0x28, PT ;  /* 0x000000281700780c */ /* 0x040fe40003f64270 */
[----:B------:R-:W-:Y:S01]  /*d540*/  ISETP.GT.AND P2, PT, R23, 0x29, PT ;  /* 0x000000291700780c */ /* 0x000fe20003f44270 */
[----:B------:R-:W-:Y:S01]  /*d550*/  FFMA.FTZ R152, R152, R11, -R154 ;  /* 0x0000000b98987223 */ /* 0x000fe2000001089a */
[----:B------:R-:W-:-:S02]  /*d560*/  FSEL R170, R170, -INF , P5 ;  /* 0xff800000aaaa7808 */ /* 0x000fc40002800000 */
[----:B------:R-:W-:Y:S02]  /*d570*/  FSEL R171, R171, -INF , P4 ;  /* 0xff800000abab7808 */ /* 0x000fe40002000000 */
[----:B------:R-:W-:Y:S02]  /*d580*/  FSEL R174, R174, -INF , P3 ;  /* 0xff800000aeae7808 */ /* 0x000fe40001800000 */
[----:B------:R-:W-:Y:S02]  /*d590*/  FSEL R175, R175, -INF , P2 ;  /* 0xff800000afaf7808 */ /* 0x000fe40001000000 */
[C---:B------:R-:W-:Y:S02]  /*d5a0*/  ISETP.GT.AND P5, PT, R23.reuse, 0x30, PT ;  /* 0x000000301700780c */ /* 0x040fe40003fa4270 */
[C---:B------:R-:W-:Y:S02]  /*d5b0*/  ISETP.GT.AND P4, PT, R23.reuse, 0x31, PT ;  /* 0x000000311700780c */ /* 0x040fe40003f84270 */
[----:B------:R-:W-:-:S02]  /*d5c0*/  ISETP.GT.AND P3, PT, R23, 0x38, PT ;  /* 0x000000381700780c */ /* 0x000fc40003f64270 */
[----:B------:R-:W-:Y:S01]  /*d5d0*/  ISETP.GT.AND P2, PT, R23, 0x39, PT ;  /* 0x000000391700780c */ /* 0x000fe20003f44270 */
[----:B------:R-:W-:Y:S01]  /*d5e0*/  FFMA.FTZ R153, R153, R11, -R154 ;  /* 0x0000000b99997223 */ /* 0x000fe2000001089a */
[----:B------:R-:W-:Y:S01]  /*d5f0*/  FSEL R178, R178, -INF , P5 ;  /* 0xff800000b2b27808 */ /* 0x000fe20002800000 */
[----:B------:R-:W-:Y:S01]  /*d600*/  MUFU.EX2 R152, R152 ;  /* 0x0000009800987308 */ /* 0x000fe20000000800 */
[----:B------:R-:W-:Y:S02]  /*d610*/  FSEL R179, R179, -INF , P4 ;  /* 0xff800000b3b37808 */ /* 0x000fe40002000000 */
[----:B------:R-:W-:Y:S02]  /*d620*/  FSEL R182, R182, -INF , P3 ;  /* 0xff800000b6b67808 */ /* 0x000fe40001800000 */
[----:B------:R-:W-:Y:S02]  /*d630*/  FSEL R183, R183, -INF , P2 ;  /* 0xff800000b7b77808 */ /* 0x000fe40001000000 */
[C---:B------:R-:W-:Y:S01]  /*d640*/  ISETP.GT.AND P2, PT, R23.reuse, 0x50, PT ;  /* 0x000000501700780c */ /* 0x040fe20003f44270 */
[----:B------:R-:W0:Y:S01]  /*d650*/  MUFU.EX2 R168, R168 ;  /* 0x000000a800a87308 */ /* 0x000e220000000800 */
[----:B------:R-:W-:-:S02]  /*d660*/  ISETP.GT.AND P3, PT, R23, 0x51, PT ;  /* 0x000000511700780c */ /* 0x000fc40003f64270 */
[C---:B------:R-:W-:Y:S02]  /*d670*/  ISETP.GT.AND P4, PT, R23.reuse, 0x58, PT ;  /* 0x000000581700780c */ /* 0x040fe40003f84270 */
[C---:B------:R-:W-:Y:S02]  /*d680*/  ISETP.GT.AND P5, PT, R23.reuse, 0x59, PT ;  /* 0x000000591700780c */ /* 0x040fe40003fa4270 */
[----:B------:R-:W-:Y:S01]  /*d690*/  ISETP.GT.AND P6, PT, R23, 0x49, PT ;  /* 0x000000491700780c */ /* 0x000fe20003fc4270 */
[-CC-:B------:R-:W-:Y:S01]  /*d6a0*/  FFMA.FTZ R23, R156, R11.reuse, -R154.reuse ;  /* 0x0000000b9c177223 */ /* 0x180fe2000001089a */
[----:B------:R-:W3:Y:S01]  /*d6b0*/  MUFU.EX2 R153, R153 ;  /* 0x0000009900997308 */ /* 0x000ee20000000800 */
[-CC-:B------:R-:W-:Y:S01]  /*d6c0*/  FFMA.FTZ R157, R157, R11.reuse, -R154.reuse ;  /* 0x0000000b9d9d7223 */ /* 0x180fe2000001089a */
[-CC-:B------:R-:W-:Y:S01]  /*d6d0*/  FFMA.FTZ R160, R160, R11.reuse, -R154.reuse ;  /* 0x0000000ba0a07223 */ /* 0x180fe2000001089a */
[-CC-:B------:R-:W-:Y:S01]  /*d6e0*/  FFMA.FTZ R161, R161, R11.reuse, -R154.reuse ;  /* 0x0000000ba1a17223 */ /* 0x180fe2000001089a */
[-CC-:B------:R-:W-:Y:S01]  /*d6f0*/  FFMA.FTZ R164, R164, R11.reuse, -R154.reuse ;  /* 0x0000000ba4a47223 */ /* 0x180fe2000001089a */
[----:B------:R-:W-:-:S03]  /*d700*/  FFMA.FTZ R165, R165, R11, -R154 ;  /* 0x0000000ba5a57223 */ /* 0x000fc6000001089a */
        /* <DEDUP_REMOVED lines=15> */
[----:B------:R-:W-:-:S02]  /*d800*/  FFMA.FTZ R197, R197, R11, -R154 ;  /* 0x0000000bc5c57223 */ /* 0x000fc4000001089a */
[----:B------:R-:W1:Y:S01]  /*d810*/  MUFU.EX2 R154, R157 ;  /* 0x0000009d009a7308 */ /* 0x000e620000000800 */
[----:B0-----:R-:W-:-:S04]  /*d820*/  FFMA.FTZ R3, R168, R3, R152 ;  /* 0x00000003a8037223 */ /* 0x001fc80000010098 */
[----:B---3--:R-:W-:-:S04]  /*d830*/  FADD.FTZ R3, R153, R3 ;  /* 0x0000000399037221 */ /* 0x008fc80000010000 */
[----:B----4-:R-:W-:-:S04]  /*d840*/  FADD.FTZ R3, R23, R3 ;  /* 0x0000000317037221 */ /* 0x010fc80000010000 */
[C---:B-1----:R-:W-:Y:S01]  /*d850*/  FADD.FTZ R3, R154.reuse, R3 ;  /* 0x000000039a037221 */ /* 0x042fe20000010000 */
[----:B------:R-:W-:Y:S02]  /*d860*/  F2FP.BF16.F32.PACK_AB R154, R154, R23 ;  /* 0x000000179a9a723e */ /* 0x000fe400000010ff */
        /* <DEDUP_REMOVED lines=27> */
[----:B------:R-:W-:-:S04]  /*da20*/  FMNMX.FTZ R23, R198, R23, !PT ;  /* 0x00000017c6177209 */ /* 0x000fc80007810000 */
[----:B------:R-:W-:Y:S02]  /*da30*/  FMNMX.FTZ R23, R199, R23, !PT ;  /* 0x00000017c7177209 */ /* 0x000fe40007810000 */
[----:B------:R-:W-:-:S03]  /*da40*/  F2FP.BF16.F32.PACK_AB R152, R153, R152 ;  /* 0x000000989998723e */ /* 0x000fc600000010ff */
[----:B------:R-:W0:Y:S02]  /*da50*/  SHFL.BFLY PT, R153, R23, 0x2, 0x1f ;  /* 0x0c401f0017997f89 */ /* 0x000e2400000e0000 */
[----:B0-----:R-:W-:-:S05]  /*da60*/  FMNMX.FTZ R23, R23, R153, !PT ;  /* 0x0000009917177209 */ /* 0x001fca0007810000 */
[----:B------:R-:W0:Y:S02]  /*da70*/  SHFL.BFLY PT, R153, R23, 0x1, 0x1f ;  /* 0x0c201f0017997f89 */ /* 0x000e2400000e0000 */
[----:B0-----:R-:W-:-:S04]  /*da80*/  FMNMX.FTZ R23, R23, R153, !PT ;  /* 0x0000009917177209 */ /* 0x001fc80007810000 */
[C---:B------:R-:W-:Y:S01]  /*da90*/  FSETP.NEU.FTZ.AND P2, PT, R23.reuse, -INF , PT ;  /* 0xff8000001700780b */ /* 0x040fe20003f5d000 */
[----:B------:R-:W-:-:S03]  /*daa0*/  FMUL.FTZ R172, R23, R11 ;  /* 0x0000000b17ac7220 */ /* 0x000fc60000410000 */
[----:B------:R-:W-:Y:S02]  /*dab0*/  FSEL R153, R23, RZ, P2 ;  /* 0x000000ff17997208 */ /* 0x000fe40001000000 */
[----:B------:R-:W-:-:S03]  /*dac0*/  FSEL R172, R172, RZ, P2 ;  /* 0x000000ffacac7208 */ /* 0x000fc60001000000 */
[----:B------:R-:W-:Y:S02]  /*dad0*/  FADD.FTZ R153, -R153, R202 ;  /* 0x000000ca99997221 */ /* 0x000fe40000010100 */
[-CC-:B------:R-:W-:Y:S01]  /*dae0*/  FFMA.FTZ R202, R155, R11.reuse, -R172.reuse ;  /* 0x0000000b9bca7223 */ /* 0x180fe200000108ac */
[-CC-:B------:R-:W-:Y:S01]  /*daf0*/  FFMA.FTZ R155, R158, R11.reuse, -R172.reuse ;  /* 0x0000000b9e9b7223 */ /* 0x180fe200000108ac */
[-CC-:B------:R-:W-:Y:S01]  /*db00*/  FFMA.FTZ R193, R193, R11.reuse, -R172.reuse ;  /* 0x0000000bc1c17223 */ /* 0x180fe200000108ac */
[-C--:B------:R-:W-:Y:S01]  /*db10*/  FMUL.FTZ R153, R153, R11.reuse ;  /* 0x0000000b99997220 */ /* 0x080fe20000410000 */
[----:B--2---:R-:W-:Y:S02]  /*db20*/  IMAD R158, R2, 0xc00, R203 ;  /* 0x00000c00029e7824 */ /* 0x004fe400078e02cb */
[----:B------:R-:W0:Y:S01]  /*db30*/  S2R R203, SR_TID.X ;  /* 0x0000000000cb7919 */ /* 0x000e220000002100 */
        /* <DEDUP_REMOVED lines=22> */
[----:B------:R-:W1:Y:S01]  /*dca0*/  MUFU.EX2 R172, R153 ;  /* 0x0000009900ac7308 */ /* 0x000e620000000800 */
[----:B------:R-:W-:-:S02]  /*dcb0*/  IMAD.MOV.U32 R159, RZ, RZ, 0x40000040 ;  /* 0x40000040ff9f7424 */ /* 0x000fc400078e00ff */
        /* <DEDUP_REMOVED lines=64> */
[----:B------:R-:W-:Y:S01]  /*e0c0*/  R2UR UR7, R159 ;  /* 0x000000009f0772ca */ /* 0x000fe200000e0000 */
[----:B------:R-:W-:Y:S01]  /*e0d0*/  @!P1 VIADD R159, R201, 0x32440 ;  /* 0x00032440c99f9836 */ /* 0x000fe20000000000 */
[----:B0-----:R-:W-:Y:S01]  /*e0e0*/  SHF.R.U32.HI R168, RZ, 0x7, R203 ;  /* 0x00000007ffa87819 */ /* 0x001fe200000116cb */
[----:B-1----:R-:W-:Y:S01]  /*e0f0*/  FFMA.FTZ R0, R172, R0, R193 ;  /* 0x00000000ac007223 */ /* 0x002fe200000100c1 */
        /* <DEDUP_REMOVED lines=64> */
[----:B------:R-:W-:-:S02]  /*e500*/  IADD3 R172, -R168, 0xb, RZ ;  /* 0x0000000ba8ac7810 */ /* 0x000fc40007ffe1ff */
[----:B------:R-:W-:-:S03]  /*e510*/  @!P1 PRMT R159, RZ, 0x654, R159 ;  /* 0x00000654ff9f9816 */ /* 0x000fc6000000009f */
[----:B------:R1:W-:Y:S06]  /*e520*/  BAR.ARV R172, 0x100 ;  /* 0x000400ac0000751d */ /* 0x0003ec0000002000 */
[----:B------:R0:W-:Y:S01]  /*e530*/  @!P1 SYNCS.ARRIVE.TRANS64.RED.A1T0 RZ, [R159+URZ], RZ ;  /* 0x000000ff9fff99a7 */ /* 0x0001e2000810043f */
[----:B------:R-:W2:Y:S01]  /*e540*/  MUFU.EX2 R153, R202 ;  /* 0x000000ca00997308 */ /* 0x000ea20000000800 */
[----:B0-----:R-:W-:-:S07]  /*e550*/  VIADD R159, R168, 0x8 ;  /* 0x00000008a89f7836 */ /* 0x001fce0000000000 */
[----:B------:R-:W0:Y:S01]  /*e560*/  MUFU.EX2 R155, R155 ;  /* 0x0000009b009b7308 */ /* 0x000e220000000800 */
[----:B------:R-:W-:Y:S01]  /*e570*/  R2UR UR6, R158 ;  /* 0x000000009e0672ca */ /* 0x000fe200000e0000 */
[----:B------:R-:W3:Y:S01]  /*e580*/  LDL R168, [R1+0x14] ;  /* 0x0000140001a87983 */ /* 0x000ee20000100800 */
[----:B------:R4:W-:Y:S06]  /*e590*/  BAR.SYNC.DEFER_BLOCKING R159, 0x100 ;  /* 0x0004009f0000751d */ /* 0x0009ec0000010000 */
[----:B------:R-:W1:Y:S01]  /*e5a0*/  MUFU.EX2 R157, R157 ;  /* 0x0000009d009d7308 */ /* 0x000e620000000800 */
[C---:B--2---:R-:W-:Y:S01]  /*e5b0*/  FADD.FTZ R0, R153.reuse, R0 ;  /* 0x0000000099007221 */ /* 0x044fe20000010000 */
[----:B------:R-:W-:-:S03]  /*e5c0*/  F2FP.BF16.F32.PACK_AB R153, R153, R193 ;  /* 0x000000c19999723e */ /* 0x000fc600000010ff */
[----:B0-----:R-:W-:Y:S01]  /*e5d0*/  FADD.FTZ R0, R155, R0 ;  /* 0x000000009b007221 */ /* 0x001fe20000010000 */
[----:B-1----:R-:W-:-:S04]  /*e5e0*/  F2FP.BF16.F32.PACK_AB R155, R157, R155 ;  /* 0x0000009b9d9b723e */ /* 0x002fc800000010ff */
[----:B------:R-:W-:-:S06]  /*e5f0*/  WARPGROUP.ARRIVE ;  /* 0x00000000000079c5 */ /* 0x000fcc0000000000 */
[----:B------:R-:W-:Y:S01]  /*e600*/  HGMMA.64x256x16.F32.BF16 R24, R152, gdesc[UR4].tnspB, R24, gsb0 ;  /* 0x43e0000498187df0 */ /* 0x000fe20008001818 */
[----:B------:R-:W0:Y:S08]  /*e610*/  MUFU.EX2 R160, R160 ;  /* 0x000000a000a07308 */ /* 0x000e300000000800 */
[----:B------:R-:W1:Y:S08]  /*e620*/  MUFU.EX2 R161, R161 ;  /* 0x000000a100a17308 */ /* 0x000e700000000800 */
[----:B------:R-:W-:Y:S08]  /*e630*/  MUFU.EX2 R165, R165 ;  /* 0x000000a500a57308 */ /* 0x000ff00000000800 */
[----:B------:R-:W-:Y:S08]  /*e640*/  MUFU.EX2 R162, R162 ;  /* 0x000000a200a27308 */ /* 0x000ff00000000800 */
[----:B------:R-:W2:Y:S08]  /*e650*/  MUFU.EX2 R163, R163 ;  /* 0x000000a300a37308 */ /* 0x000eb00000000800 */
[----:B------:R-:W-:Y:S08]  /*e660*/  MUFU.EX2 R166, R166 ;  /* 0x000000a600a67308 */ /* 0x000ff00000000800 */
[----:B------:R-:W4:Y:S01]  /*e670*/  MUFU.EX2 R167, R167 ;  /* 0x000000a700a77308 */ /* 0x000f220000000800 */
[----:B0-----:R-:W-:-:S04]  /*e680*/  FADD.FTZ R3, R160, R3 ;  /* 0x00000003a0037221 */ /* 0x001fc80000010000 */
[----:B-1----:R-:W-:-:S03]  /*e690*/  FADD.FTZ R3, R161, R3 ;  /* 0x00000003a1037221 */ /* 0x002fc60000010000 */
[----:B------:R-:W-:Y:S08]  /*e6a0*/  MUFU.EX2 R215, R215 ;  /* 0x000000d700d77308 */ /* 0x000ff00000000800 */
[----:B------:R-:W-:Y:S08]  /*e6b0*/  MUFU.EX2 R169, R169 ;  /* 0x000000a900a97308 */ /* 0x000ff00000000800 */
[----:B------:R-:W-:Y:S01]  /*e6c0*/  MUFU.EX2 R173, R173 ;  /* 0x000000ad00ad7308 */ /* 0x000fe20000000800 */
[----:B------:R-:W-:-:S07]  /*e6d0*/  WARPGROUP.DEPBAR.LE gsb0, 0x0 ;  /* 0x00008000000079c5 */ /* 0x000fce0000010000 */
[----:B------:R-:W0:Y:S01]  /*e6e0*/  MUFU.EX2 R154, R164 ;  /* 0x000000a4009a7308 */ /* 0x000e220000000800 */
[----:B------:R-:W-:Y:S02]  /*e6f0*/  VIADD R152, R158, 0x80 ;  /* 0x000000809e987836 */ /* 0x000fe40000000000 */
[----:B------:R-:W-:-:S03]  /*e700*/  IMAD.MOV.U32 R153, RZ, RZ, 0x40000040 ;  /* 0x40000040ff997424 */ /* 0x000fc600078e00ff */
[----:B------:R-:W-:Y:S02]  /*e710*/  R2UR UR6, R152 ;  /* 0x00000000980672ca */ /* 0x000fe400000e0000 */
[----:B------:R-:W-:Y:S02]  /*e720*/  R2UR UR7, R153 ;  /* 0x00000000990772ca */ /* 0x000fe400000e0000 */
[----:B------:R-:W-:Y:S02]  /*e730*/  F2FP.BF16.F32.PACK_AB R152, R161, R160 ;  /* 0x000000a0a198723e */ /* 0x000fe400000010ff */
[----:B--2---:R-:W-:Y:S02]  /*e740*/  F2FP.BF16.F32.PACK_AB R153, R163, R162 ;  /* 0x000000a2a399723e */ /* 0x004fe400000010ff */
[----:B----4-:R-:W-:Y:S01]  /*e750*/  F2FP.BF16.F32.PACK_AB R155, R167, R166 ;  /* 0x000000a6a79b723e */ /* 0x010fe200000010ff */
[----:B0-----:R-:W-:Y:S01]  /*e760*/  FADD.FTZ R3, R154, R3 ;  /* 0x000000039a037221 */ /* 0x001fe20000010000 */
[----:B------:R-:W-:-:S04]  /*e770*/  F2FP.BF16.F32.PACK_AB R154, R165, R154 ;  /* 0x0000009aa59a723e */ /* 0x000fc800000010ff */
[----:B------:R-:W-:-:S06]  /*e780*/  WARPGROUP.ARRIVE ;  /* 0x00000000000079c5 */ /* 0x000fcc0000000000 */
[----:B------:R-:W-:Y:S01]  /*e790*/  HGMMA.64x256x16.F32.BF16 R24, R152, gdesc[UR4].tnspB, R24, gsb0 ;  /* 0x43e0000498187df0 */ /* 0x000fe20008001818 */
[----:B------:R-:W-:Y:S01]  /*e7a0*/  MUFU.EX2 R170, R170 ;  /* 0x000000aa00aa7308 */ /* 0x000fe20000000800 */
[----:B------:R-:W-:-:S07]  /*e7b0*/  FADD.FTZ R3, R165, R3 ;  /* 0x00000003a5037221 */ /* 0x000fce0000010000 */
[----:B------:R-:W0:Y:S08]  /*e7c0*/  MUFU.EX2 R171, R171 ;  /* 0x000000ab00ab7308 */ /* 0x000e300000000800 */
[----:B------:R-:W-:Y:S08]  /*e7d0*/  MUFU.EX2 R174, R174 ;  /* 0x000000ae00ae7308 */ /* 0x000ff00000000800 */
[----:B------:R-:W1:Y:S01]  /*e7e0*/  MUFU.EX2 R175, R175 ;  /* 0x000000af00af7308 */ /* 0x000e620000000800 */
[----:B------:R-:W-:-:S04]  /*e7f0*/  FADD.FTZ R3, R215, R3 ;  /* 0x00000003d7037221 */ /* 0x000fc80000010000 */
[----:B------:R-:W-:-:S03]  /*e800*/  FADD.FTZ R3, R169, R3 ;  /* 0x00000003a9037221 */ /* 0x000fc60000010000 */
[----:B------:R-:W-:Y:S08]  /*e810*/  MUFU.EX2 R176, R176 ;  /* 0x000000b000b07308 */ /* 0x000ff00000000800 */
[----:B------:R-:W-:Y:S08]  /*e820*/  MUFU.EX2 R177, R177 ;  /* 0x000000b100b17308 */ /* 0x000ff00000000800 */
[----:B------:R-:W-:Y:S08]  /*e830*/  MUFU.EX2 R181, R181 ;  /* 0x000000b500b57308 */ /* 0x000ff00000000800 */
[----:B------:R-:W-:Y:S08]  /*e840*/  MUFU.EX2 R178, R178 ;  /* 0x000000b200b27308 */ /* 0x000ff00000000800 */
[----:B------:R-:W-:Y:S08]  /*e850*/  MUFU.EX2 R179, R179 ;  /* 0x000000b300b37308 */ /* 0x000ff00000000800 */
[----:B------:R-:W-:Y:S01]  /*e860*/  MUFU.EX2 R182, R182 ;  /* 0x000000b600b67308 */ /* 0x000fe20000000800 */
[----:B------:R-:W-:-:S07]  /*e870*/  WARPGROUP.DEPBAR.LE gsb0, 0x0 ;  /* 0x00008000000079c5 */ /* 0x000fce0000010000 */
[----:B------:R-:W2:Y:S01]  /*e880*/  MUFU.EX2 R154, R156 ;  /* 0x0000009c009a7308 */ /* 0x000ea20000000800 */
[----:B------:R-:W-:Y:S02]  /*e890*/  VIADD R152, R158, 0x100 ;  /* 0x000001009e987836 */ /* 0x000fe40000000000 */
[----:B------:R-:W-:-:S03]  /*e8a0*/  IMAD.MOV.U32 R153, RZ, RZ, 0x40000040 ;  /* 0x40000040ff997424 */ /* 0x000fc600078e00ff */
[----:B------:R-:W-:Y:S02]  /*e8b0*/  R2UR UR6, R152 ;  /* 0x00000000980672ca */ /* 0x000fe400000e0000 */
[----:B------:R-:W-:Y:S02]  /*e8c0*/  R2UR UR7, R153 ;  /* 0x00000000990772ca */ /* 0x000fe400000e0000 */
[----:B------:R-:W-:Y:S02]  /*e8d0*/  F2FP.BF16.F32.PACK_AB R152, R169, R215 ;  /* 0x000000d7a998723e */ /* 0x000fe400000010ff */
[----:B0-----:R-:W-:Y:S02]  /*e8e0*/  F2FP.BF16.F32.PACK_AB R153, R171, R170 ;  /* 0x000000aaab99723e */ /* 0x001fe400000010ff */
[----:B-1----:R-:W-:Y:S01]  /*e8f0*/  F2FP.BF16.F32.PACK_AB R155, R175, R174 ;  /* 0x000000aeaf9b723e */ /* 0x002fe200000010ff */
[----:B--2---:R-:W-:Y:S01]  /*e900*/  FADD.FTZ R3, R154, R3 ;  /* 0x000000039a037221 */ /* 0x004fe20000010000 */
[----:B------:R-:W-:-:S04]  /*e910*/  F2FP.BF16.F32.PACK_AB R154, R173, R154 ;  /* 0x0000009aad9a723e */ /* 0x000fc800000010ff */
[----:B------:R-:W-:-:S06]  /*e920*/  WARPGROUP.ARRIVE ;  /* 0x00000000000079c5 */ /* 0x000fcc0000000000 */
[----:B------:R-:W-:Y:S01]  /*e930*/  HGMMA.64x256x16.F32.BF16 R24, R152, gdesc[UR4].tnspB, R24, gsb0 ;  /* 0x43e0000498187df0 */ /* 0x000fe20008001818 */
[----:B------:R-:W0:Y:S01]  /*e940*/  MUFU.EX2 R183, R183 ;  /* 0x000000b700b77308 */ /* 0x000e220000000800 */
[----:B------:R-:W-:-:S04]  /*e950*/  FADD.FTZ R3, R173, R3 ;  /* 0x00000003ad037221 */ /* 0x000fc80000010000 */
[----:B------:R-:W-:-:S04]  /*e960*/  FADD.FTZ R3, R176, R3 ;  /* 0x00000003b0037221 */ /* 0x000fc80000010000 */
[----:B------:R-:W-:Y:S01]  /*e970*/  FADD.FTZ R3, R177, R3 ;  /* 0x00000003b1037221 */ /* 0x000fe20000010000 */
[----:B------:R-:W-:Y:S08]  /*e980*/  MUFU.EX2 R184, R184 ;  /* 0x000000b800b87308 */ /* 0x000ff00000000800 */
[----:B------:R-:W-:Y:S08]  /*e990*/  MUFU.EX2 R185, R185 ;  /* 0x000000b900b97308 */ /* 0x000ff00000000800 */
[----:B------:R-:W-:Y:S08]  /*e9a0*/  MUFU.EX2 R189, R189 ;  /* 0x000000bd00bd7308 */ /* 0x000ff00000000800 */
[----:B------:R-:W-:Y:S08]  /*e9b0*/  MUFU.EX2 R186, R186 ;  /* 0x000000ba00ba7308 */ /* 0x000ff00000000800 */
[----:B------:R-:W-:Y:S08]  /*e9c0*/  MUFU.EX2 R187, R187 ;  /* 0x000000bb00bb7308 */ /* 0x000ff00000000800 */
[----:B------:R-:W-:Y:S08]  /*e9d0*/  MUFU.EX2 R190, R190 ;  /* 0x000000be00be7308 */ /* 0x000ff00000000800 */
[----:B------:R-:W-:Y:S01]  /*e9e0*/  MUFU.EX2 R191, R191 ;  /* 0x000000bf00bf7308 */ /* 0x000fe20000000800 */
[----:B------:R-:W-:-:S07]  /*e9f0*/  WARPGROUP.DEPBAR.LE gsb0, 0x0 ;  /* 0x00008000000079c5 */ /* 0x000fce0000010000 */
[----:B------:R-:W1:Y:S01]  /*ea00*/  MUFU.EX2 R154, R180 ;  /* 0x000000b4009a7308 */ /* 0x000e620000000800 */
[----:B------:R-:W-:Y:S02]  /*ea10*/  VIADD R152, R158, 0x180 ;  /* 0x000001809e987836 */ /* 0x000fe40000000000 */
[----:B------:R-:W-:-:S03]  /*ea20*/  IMAD.MOV.U32 R153, RZ, RZ, 0x40000040 ;  /* 0x40000040ff997424 */ /* 0x000fc600078e00ff */
[----:B------:R-:W-:Y:S02]  /*ea30*/  R2UR UR6, R152 ;  /* 0x00000000980672ca */ /* 0x000fe400000e0000 */
[----:B------:R-:W-:Y:S02]  /*ea40*/  R2UR UR7, R153 ;  /* 0x00000000990772ca */ /* 0x000fe400000e0000 */
[----:B------:R-:W-:Y:S02]  /*ea50*/  F2FP.BF16.F32.PACK_AB R152, R177, R176 ;  /* 0x000000b0b198723e */ /* 0x000fe400000010ff */
[----:B------:R-:W-:Y:S02]  /*ea60*/  F2FP.BF16.F32.PACK_AB R153, R179, R178 ;  /* 0x000000b2b399723e */ /* 0x000fe400000010ff */
[----:B0-----:R-:W-:Y:S01]  /*ea70*/  F2FP.BF16.F32.PACK_AB R155, R183, R182 ;  /* 0x000000b6b79b723e */ /* 0x001fe200000010ff */
[----:B-1----:R-:W-:Y:S01]  /*ea80*/  FADD.FTZ R3, R154, R3 ;  /* 0x000000039a037221 */ /* 0x002fe20000010000 */
[----:B------:R-:W-:-:S04]  /*ea90*/  F2FP.BF16.F32.PACK_AB R154, R181, R154 ;  /* 0x0000009ab59a723e */ /* 0x000fc800000010ff */
[----:B------:R-:W-:-:S06]  /*eaa0*/  WARPGROUP.ARRIVE ;  /* 0x00000000000079c5 */ /* 0x000fcc0000000000 */
[----:B------:R-:W-:Y:S01]  /*eab0*/  HGMMA.64x256x16.F32.BF16 R24, R152, gdesc[UR4].tnspB, R24, gsb0 ;  /* 0x43e0000498187df0 */ /* 0x000fe20008001818 */
        /* <DEDUP_REMOVED lines=8> */
[----:B------:R-:W-:Y:S01]  /*eb40*/  MUFU.EX2 R199, R199 ;  /* 0x000000c700c77308 */ /* 0x000fe20000000800 */
[----:B------:R-:W-:Y:S01]  /*eb50*/  IMAD.MOV.U32 R159, RZ, RZ, 0x40000040 ;  /* 0x40000040ff9f7424 */ /* 0x000fe200078e00ff */
[----:B------:R-:W-:-:S06]  /*eb60*/  WARPGROUP.DEPBAR.LE gsb0, 0x0 ;  /* 0x00008000000079c5 */ /* 0x000fcc0000010000 */
[----:B------:R-:W0:Y:S01]  /*eb70*/  MUFU.EX2 R154, R188 ;  /* 0x000000bc009a7308 */ /* 0x000e220000000800 */
[----:B------:R-:W-:Y:S02]  /*eb80*/  VIADD R152, R158, 0x200 ;  /* 0x000002009e987836 */ /* 0x000fe40000000000 */
[----:B------:R-:W-:-:S03]  /*eb90*/  IMAD.MOV.U32 R153, RZ, RZ, 0x40000040 ;  /* 0x40000040ff997424 */ /* 0x000fc600078e00ff */
[----:B------:R-:W-:Y:S02]  /*eba0*/  R2UR UR6, R152 ;  /* 0x00000000980672ca */ /* 0x000fe400000e0000 */
[----:B------:R-:W-:Y:S02]  /*ebb0*/  R2UR UR7, R153 ;  /* 0x00000000990772ca */ /* 0x000fe400000e0000 */
[----:B------:R-:W-:Y:S02]  /*ebc0*/  F2FP.BF16.F32.PACK_AB R152, R185, R184 ;  /* 0x000000b8b998723e */ /* 0x000fe400000010ff */
[----:B------:R-:W-:Y:S02]  /*ebd0*/  F2FP.BF16.F32.PACK_AB R153, R187, R186 ;  /* 0x000000babb99723e */ /* 0x000fe400000010ff */
[----:B------:R-:W-:Y:S01]  /*ebe0*/  F2FP.BF16.F32.PACK_AB R155, R191, R190 ;  /* 0x000000bebf9b723e */ /* 0x000fe200000010ff */
[----:B0-----:R-:W-:Y:S01]  /*ebf0*/  FADD.FTZ R3, R154, R3 ;  /* 0x000000039a037221 */ /* 0x001fe20000010000 */
[----:B------:R-:W-:-:S04]  /*ec00*/  F2FP.BF16.F32.PACK_AB R154, R189, R154 ;  /* 0x0000009abd9a723e */ /* 0x000fc800000010ff */
[----:B------:R-:W-:-:S06]  /*ec10*/  WARPGROUP.ARRIVE ;  /* 0x00000000000079c5 */ /* 0x000fcc0000000000 */
[----:B------:R-:W-:Y:S01]  /*ec20*/  HGMMA.64x256x16.F32.BF16 R24, R152, gdesc[UR4].tnspB, R24, gsb0 ;  /* 0x43e0000498187df0 */ /* 0x000fe20008001818 */
[----:B------:R-:W-:Y:S01]  /*ec30*/  FADD.FTZ R3, R189, R3 ;  /* 0x00000003bd037221 */ /* 0x000fe20000010000 */
[----:B------:R-:W-:Y:S01]  /*ec40*/  VIADD R158, R158, 0x280 ;  /* 0x000002809e9e7836 */ /* 0x000fe20000000000 */
[----:B------:R-:W-:-:S04]  /*ec50*/  R2UR UR7, R159 ;  /* 0x000000009f0772ca */ /* 0x000fc800000e0000 */
[----:B------:R-:W-:Y:S01]  /*ec60*/  R2UR UR6, R158 ;  /* 0x000000009e0672ca */ /* 0x000fe200000e0000 */
        /* <DEDUP_REMOVED lines=16> */
[----:B---3--:R-:W-:-:S03]  /*ed70*/  ISETP.GT.AND P2, PT, R200, R168, PT ;  /* 0x000000a8c800720c */ /* 0x008fc60003f44270 */
[----:B------:R-:W-:Y:S01]  /*ed80*/  FADD.FTZ R191, R191, R190 ;  /* 0x000000bebfbf7221 */ /* 0x000fe20000010000 */
[----:B------:R-:W-:Y:S01]  /*ed90*/  @!P1 VIADD R201, R201, 0x32460 ;  /* 0x00032460c9c99836 */ /* 0x000fe20000000000 */
[----:B------:R-:W-:Y:S02]  /*eda0*/  WARPGROUP.DEPBAR.LE gsb0, 0x0 ;  /* 0x00008000000079c5 */ /* 0x000fe40000010000 */
[----:B------:R-:W0:Y:S08]  /*edb0*/  MUFU.EX2 R152, R192 ;  /* 0x000000c000987308 */ /* 0x000e300000000800 */
[----:B------:R-:W1:Y:S01]  /*edc0*/  MUFU.EX2 R154, R196 ;  /* 0x000000c4009a7308 */ /* 0x000e620000000800 */
[----:B0-----:R-:W-:-:S04]  /*edd0*/  FADD.FTZ R3, R152, R3 ;  /* 0x0000000398037221 */ /* 0x001fc80000010000 */
[C---:B------:R-:W-:Y:S01]  /*ede0*/  FADD.FTZ R3, R214.reuse, R3 ;  /* 0x00000003d6037221 */ /* 0x040fe20000010000 */
[----:B------:R-:W-:Y:S02]  /*edf0*/  F2FP.BF16.F32.PACK_AB R152, R214, R152 ;  /* 0x00000098d698723e */ /* 0x000fe400000010ff */
[----:B------:R-:W-:Y:S01]  /*ee00*/  F2FP.BF16.F32.PACK_AB R153, R195, R194 ;  /* 0x000000c2c399723e */ /* 0x000fe200000010ff */
[----:B-1----:R-:W-:Y:S01]  /*ee10*/  FADD.FTZ R3, R154, R3 ;  /* 0x000000039a037221 */ /* 0x002fe20000010000 */
[----:B------:R-:W-:Y:S02]  /*ee20*/  F2FP.BF16.F32.PACK_AB R154, R197, R154 ;  /* 0x0000009ac59a723e */ /* 0x000fe400000010ff */
[----:B------:R-:W-:-:S04]  /*ee30*/  F2FP.BF16.F32.PACK_AB R155, R199, R198 ;  /* 0x000000c6c79b723e */ /* 0x000fc800000010ff */
[----:B------:R-:W-:-:S06]  /*ee40*/  WARPGROUP.ARRIVE ;  /* 0x00000000000079c5 */ /* 0x000fcc0000000000 */
[----:B------:R-:W-:Y:S01]  /*ee50*/  HGMMA.64x256x16.F32.BF16 R24, R152, gdesc[UR4].tnspB, R24, gsb0 ;  /* 0x43e0000498187df0 */ /* 0x000fe20008001818 */
[----:B------:R-:W-:Y:S01]  /*ee60*/  FADD.FTZ R194, R194, R191 ;  /* 0x000000bfc2c27221 */ /* 0x000fe20000010000 */
[----:B------:R-:W-:-:S03]  /*ee70*/  @!P1 PRMT R201, RZ, 0x654, R201 ;  /* 0x00000654ffc99816 */ /* 0x000fc600000000c9 */
[----:B------:R-:W-:-:S04]  /*ee80*/  FADD.FTZ R195, R195, R194 ;  /* 0x000000c2c3c37221 */ /* 0x000fc80000010000 */
[----:B------:R-:W-:Y:S01]  /*ee90*/  FADD.FTZ R0, R198, R195 ;  /* 0x000000c3c6007221 */ /* 0x000fe20000010000 */
[----:B------:R-:W-:Y:S01]  /*eea0*/  FADD.FTZ R3, R197, R3 ;  /* 0x00000003c5037221 */ /* 0x000fe20000010000 */
[----:B------:R-:W-:Y:S02]  /*eeb0*/  VIADD R200, R200, 0xffffffff ;  /* 0xffffffffc8c87836 */ /* 0x000fe40000000000 */
[----:B------:R-:W-:Y:S01]  /*eec0*/  FADD.FTZ R0, R199, R0 ;  /* 0x00000000c7007221 */ /* 0x000fe20000010000 */
[----:B------:R-:W-:Y:S02]  /*eed0*/  IMAD.MOV.U32 R202, RZ, RZ, R23 ;  /* 0x000000ffffca7224 */ /* 0x000fe400078e0017 */
[----:B------:R-:W-:Y:S01]  /*eee0*/  IMAD.MOV.U32 R203, RZ, RZ, R10 ;  /* 0x000000ffffcb7224 */ /* 0x000fe200078e000a */
[----:B------:R-:W-:Y:S02]  /*eef0*/  WARPGROUP.DEPBAR.LE gsb0, 0x0 ;  /* 0x00008000000079c5 */ /* 0x000fe40000010000 */
[----:B------:R1:W-:Y:S01]  /*ef00*/  @!P1 SYNCS.ARRIVE.TRANS64.RED.A1T0 RZ, [R201+URZ], RZ ;  /* 0x000000ffc9ff99a7 */ /* 0x0003e2000810043f */
[----:B------:R-:W-:Y:S05]  /*ef10*/  @P2 BRA `(.L_x_11676) ;  /* 0xffffffd0002c2947 */ /* 0x000fea000383ffff */
[----:B------:R-:W-:-:S07]  /*ef20*/  IMAD.MOV.U32 R214, RZ, RZ, R200 ;  /* 0x000000ffffd67224 */ /* 0x000fce00078e00c8 */
.L_x_11666:
[----:B------:R-:W-:-:S13]  /*ef30*/  ISETP.GE.AND P2, PT, R214, RZ, PT ;  /* 0x000000ffd600720c */ /* 0x000fda0003f46270 */
[----:B------:R-:W-:Y:S05]  /*ef40*/  @!P2 BRA `(.L_x_11677) ;  /* 0x0000002400e4a947 */ /* 0x000fea0003800000 */
[----:B-1----:R-:W-:Y:S02]  /*ef50*/  IMAD.MOV.U32 R201, RZ, RZ, R23 ;  /* 0x000000ffffc97224 */ /* 0x002fe400078e0017 */
[----:B------:R-:W-:-:S07]  /*ef60*/  IMAD.MOV.U32 R202, RZ, RZ, R10 ;  /* 0x000000ffffca7224 */ /* 0x000fce00078e000a */
.L_x_11687:
[----:B------:R-:W-:Y:S01]  /*ef70*/  VIADD R2, R2, 0x1 ;  /* 0x0000000102027836 */ /* 0x000fe20000000000 */
[----:B------:R-:W-:Y:S05]  /*ef80*/  YIELD ;  /* 0x0000000000007946 */ /* 0x000fea0003800000 */
[----:B------:R-:W-:-:S04]  /*ef90*/  ISETP.NE.AND P2, PT, R2, 0x2, PT ;  /* 0x000000020200780c */ /* 0x000fc80003f45270 */
[----:B------:R-:W-:Y:S02]  /*efa0*/  SEL R10, RZ, 0x1, P2 ;  /* 0x00000001ff0a7807 */ /* 0x000fe40001000000 */
[----:B------:R-:W-:Y:S02]  /*efb0*/  SEL R2, R2, RZ, P2 ;  /* 0x000000ff02027207 */ /* 0x000fe40001000000 */
[----:B------:R-:W-:Y:S01]  /*efc0*/  LOP3.LUT R19, R19, R10, RZ, 0x3c, !PT ;  /* 0x0000000a13137212 */ /* 0x000fe200078e3cff */
[----:B--2---:R-:W-:Y:S06]  /*efd0*/  @!P0 BRA `(.L_x_11678) ;  /* 0x0000000000048947 */ /* 0x004fec0003800000 */
[----:B------:R-:W-:Y:S01]  /*efe0*/  BPT.TRAP 0x1 ;  /* 0x000000040000795c */ /* 0x000fe20000300000 */
.L_x_11678:
[----:B------:R-:W-:Y:S01]  /*eff0*/  IMAD R215, R2, 0x8, R17 ;  /* 0x0000000802d77824 */ /* 0x000fe200078e0211 */
[----:B------:R-:W-:-:S04]  /*f000*/  SHF.L.U32 R10, R19, 0x1f, RZ ;  /* 0x0000001f130a7819 */ /* 0x000fc800000006ff */
[----:B------:R1:W2:Y:S01]  /*f010*/  SYNCS.PHASECHK.TRANS64.TRYWAIT P2, [R215+URZ+0x32430], R10 ;  /* 0x0324300ad70075a7 */ /* 0x0002a2000804017f */
[----:B------:R-:W-:Y:S05]  /*f020*/  @!P0 BRA `(.L_x_11679) ;  /* 0x0000000000048947 */ /* 0x000fea0003800000 */
[----:B------:R-:W-:Y:S01]  /*f030*/  BPT.TRAP 0x1 ;  /* 0x000000040000795c */ /* 0x000fe20000300000 */
.L_x_11679:
[----:B------:R-:W3:Y:S01]  /*f040*/  LDL R11, [R1+0x8] ;  /* 0x00000800010b7983 */ /* 0x000ee20000100800 */
[----:B------:R-:W-:Y:S02]  /*f050*/  IMAD.MOV.U32 R157, RZ, RZ, 0x40000040 ;  /* 0x40000040ff9d7424 */ /* 0x000fe400078e00ff */
[----:B---3--:R-:W-:Y:S01]  /*f060*/  IMAD R156, R2, 0x300, R11 ;  /* 0x00000300029c7824 */ /* 0x008fe200078e020b */
[----:B--2---:R-:W-:Y:S06]  /*f070*/  @P2 BRA `(.L_x_11680) ;  /* 0x0000000000082947 */ /* 0x004fec0003800000 */
[----:B------:R-:W2:Y:S02]  /*f080*/  SYNCS.PHASECHK.TRANS64.TRYWAIT P2, [R215+URZ+0x32430], R10 ;  /* 0x0324300ad70075a7 */ /* 0x000ea4000804017f */
[----:B--2---:R-:W-:Y:S05]  /*f090*/  @!P2 BRA `(.L_x_11681) ;  /* 0x000000c400bca947 */ /* 0x004fea0003800000 */
.L_x_11680:
        /* <DEDUP_REMOVED lines=37> */
.L_x_11682:
[----:B------:R0:W3:Y:S01]  /*f2f0*/  SYNCS.PHASECHK.TRANS64.TRYWAIT P2, [R215+URZ+0x32450], R10 ;  /* 0x0324500ad70075a7 */ /* 0x0000e2000804017f */
[----:B------:R-:W-:Y:S05]  /*f300*/  @!P0 BRA `(.L_x_11683) ;  /* 0x0000000000048947 */ /* 0x000fea0003800000 */
[----:B------:R-:W-:Y:S01]  /*f310*/  BPT.TRAP 0x1 ;  /* 0x000000040000795c */ /* 0x000fe20000300000 */
.L_x_11683:
[----:B------:R-:W-:Y:S04]  /*f320*/  BSSY B0, `(.L_x_11684) ;  /* 0x0000004000007945 */ /* 0x000fe80003800000 */
[----:B---3--:R-:W-:Y:S05]  /*f330*/  @P2 BRA `(.L_x_11685) ;  /* 0x0000000000082947 */ /* 0x008fea0003800000 */
[----:B------:R-:W3:Y:S02]  /*f340*/  SYNCS.PHASECHK.TRANS64.TRYWAIT P2, [R215+URZ+0x32450], R10 ;  /* 0x0324500ad70075a7 */ /* 0x000ee4000804017f */
[----:B---3--:R-:W-:Y:S05]  /*f350*/  @!P2 BRA `(.L_x_11686) ;  /* 0x000000c40020a947 */ /* 0x008fea0003800000 */
.L_x_11685:
[----:B------:R-:W-:Y:S05]  /*f360*/  BSYNC B0 ;  /* 0x0000000000007941 */ /* 0x000fea0003800000 */
.L_x_11684:
[----:B------:R-:W-:Y:S05]  /*f370*/  WARPSYNC.ALL ;  /* 0x0000000000007948 */ /* 0x000fea0003800000 */
[----:B------:R-:W0:Y:S01]  /*f380*/  LDL R23, [R1+0xc] ;  /* 0x00000c0001177983 */ /* 0x000e220000100800 */
[----:B------:R-:W-:Y:S01]  /*f390*/  IMAD.MOV.U32 R11, RZ, RZ, 0x40000040 ;  /* 0x40000040ff0b7424 */ /* 0x000fe200078e00ff */
[----:B------:R-:W-:Y:S01]  /*f3a0*/  R2UR UR4, R4 ;  /* 0x00000000040472ca */ /* 0x000fe200000e0000 */
[----:B------:R-:W-:Y:S01]  /*f3b0*/  WARPGROUP.ARRIVE ;  /* 0x00000000000079c5 */ /* 0x000fe20000000000 */
[----:B------:R-:W-:Y:S01]  /*f3c0*/  R2UR UR5, R5 ;  /* 0x00000000050572ca */ /* 0x000fe200000e0000 */
[----:B------:R-:W-:Y:S01]  /*f3d0*/  IMAD.MOV.U32 R225, RZ, RZ, 0x40000040 ;  /* 0x40000040ffe17424 */ /* 0x000fe200078e00ff */
[----:B------:R-:W-:Y:S01]  /*f3e0*/  R2UR UR7, R11 ;  /* 0x000000000b0772ca */ /* 0x000fe200000e0000 */
[----:B0123--:R-:W-:-:S04]  /*f3f0*/  IMAD R10, R2, 0xc00, R23 ;  /* 0x00000c00020a7824 */ /* 0x00ffc800078e0217 */
[C---:B------:R-:W-:Y:S01]  /*f400*/  VIADD R224, R10.reuse, 0x2 ;  /* 0x000000020ae07836 */ /* 0x040fe20000000000 */
[----:B------:R-:W-:-:S13]  /*f410*/  R2UR UR6, R10 ;  /* 0x000000000a0672ca */ /* 0x000fda00000e0000 */
[----:B------:R-:W-:Y:S01]  /*f420*/  HGMMA.64x96x16.F32.BF16 R152, gdesc[UR4], R152, gsb0 ;  /* 0x01600000049879f0 */ /* 0x000fe20008001898 */
[----:B------:R-:W-:Y:S01]  /*f430*/  R2UR UR6, R224 ;  /* 0x00000000e00672ca */ /* 0x000fe200000e0000 */
[----:B------:R-:W-:Y:S01]  /*f440*/  VIADD R224, R10, 0x4 ;  /* 0x000000040ae07836 */ /* 0x000fe20000000000 */
[----:B------:R-:W-:Y:S01]  /*f450*/  R2UR UR7, R225 ;  /* 0x00000000e10772ca */ /* 0x000fe200000e0000 */
[----:B------:R-:W-:Y:S01]  /*f460*/  IMAD.MOV.U32 R225, RZ, RZ, 0x40000040 ;  /* 0x40000040ffe17424 */ /* 0x000fe200078e00ff */
[----:B------:R-:W-:Y:S02]  /*f470*/  R2UR UR4, R230 ;  /* 0x00000000e60472ca */ /* 0x000fe400000e0000 */
[----:B------:R-:W-:Y:S01]  /*f480*/  R2UR UR5, R231 ;  /* 0x00000000e70572ca */ /* 0x000fe200000e0000 */
[----:B------:R-:W-:Y:S02]  /*f490*/  WARPGROUP.DEPBAR.LE gsb0, 0x0 ;  /* 0x00008000000079c5 */ /* 0x000fe40000010000 */
[----:B------:R-:W-:-:S10]  /*f4a0*/  WARPGROUP.ARRIVE ;  /* 0x00000000000079c5 */ /* 0x000fd40000000000 */
        /* <DEDUP_REMOVED lines=109> */
[----:B------:R-:W-:Y:S02]  /*fb80*/  R2UR UR6, R224 ;  /* 0x00000000e00672ca */ /* 0x000fe400000e0000 */
[----:B------:R-:W-:Y:S02]  /*fb90*/  R2UR UR7, R225 ;  /* 0x00000000e10772ca */ /* 0x000fe400000e0000 */
[----:B------:R-:W-:Y:S01]  /*fba0*/  R2UR UR4, R8 ;  /* 0x00000000080472ca */ /* 0x000fe200000e0000 */
[----:B------:R-:W-:Y:S01]  /*fbb0*/  VIADD R10, R10, 0x906 ;  /* 0x000009060a0a7836 */ /* 0x000fe20000000000 */
[----:B------:R-:W-:Y:S01]  /*fbc0*/  R2UR UR5, R9 ;  /* 0x00000000090572ca */ /* 0x000fe200000e0000 */
[----:B------:R-:W-:Y:S01]  /*fbd0*/  IMAD.MOV.U32 R11, RZ, RZ, 0x40000040 ;  /* 0x40000040ff0b7424 */ /* 0x000fe200078e00ff */
[----:B------:R-:W2:Y:S01]  /*fbe0*/  LDL R225, [R1+0x4] ;  /* 0x0000040001e17983 */ /* 0x000ea20000100800 */
[----:B------:R-:W-:-:S02]  /*fbf0*/  WARPGROUP.DEPBAR.LE gsb0, 0x0 ;  /* 0x00008000000079c5 */ /* 0x000fc40000010000 */
        /* <DEDUP_REMOVED lines=35> */
[----:B0-----:R-:W-:-:S05]  /*fe30*/  FMNMX.FTZ R10, R10, R11, !PT ;  /* 0x0000000b0a0a7209 */ /* 0x001fca0007810000 */
[----:B------:R-:W0:Y:S02]  /*fe40*/  SHFL.BFLY PT, R11, R10, 0x1, 0x1f ;  /* 0x0c201f000a0b7f89 */ /* 0x000e2400000e0000 */
[----:B0-----:R-:W-:Y:S02]  /*fe50*/  FMNMX.FTZ R10, R10, R11, !PT ;  /* 0x0000000b0a0a7209 */ /* 0x001fe40007810000 */
[----:B------:R-:W0:Y:S03]  /*fe60*/  LDC R11, c[0x0][0xa80] ;  /* 0x0002a000ff0b7b82 */ /* 0x000e260000000800 */
[C---:B------:R-:W-:Y:S01]  /*fe70*/  FADD.FTZ R202, -R10.reuse, R202 ;  /* 0x000000ca0aca7221 */ /* 0x040fe20000010100 */
[----:B0-----:R-:W-:-:S04]  /*fe80*/  FMUL.FTZ R200, R10, R11 ;  /* 0x0000000b0ac87220 */ /* 0x001fc80000410000 */
[-CC-:B------:R-:W-:Y:S01]  /*fe90*/  FFMA.FTZ R23, R156, R11.reuse, -R200.reuse ;  /* 0x0000000b9c177223 */ /* 0x180fe200000108c8 */
[-CC-:B------:R-:W-:Y:S01]  /*fea0*/  FFMA.FTZ R156, R172, R11.reuse, -R200.reuse ;  /* 0x0000000bac9c7223 */ /* 0x180fe200000108c8 */
[-CC-:B------:R-:W-:Y:S01]  /*feb0*/  FFMA.FTZ R152, R152, R11.reuse, -R200.reuse ;  /* 0x0000000b98987223 */ /* 0x180fe200000108c8 */
[-C--:B------:R-:W-:Y:S01]  /*fec0*/  FMUL.FTZ R172, R202, R11.reuse ;  /* 0x0000000bcaac7220 */ /* 0x080fe20000410000 */
[-CC-:B------:R-:W-:Y:S01]  /*fed0*/  FFMA.FTZ R153, R153, R11.reuse, -R200.reuse ;  /* 0x0000000b99997223 */ /* 0x180fe200000108c8 */
[----:B------:R-:W-:-:S03]  /*fee0*/  FFMA.FTZ R157, R157, R11, -R200 ;  /* 0x0000000b9d9d7223 */ /* 0x000fc600000108c8 */
[----:B------:R-:W-:Y:S08]  /*fef0*/  MUFU.EX2 R152, R152 ;  /* 0x0000009800987308 */ /* 0x000ff00000000800 */
[----:B------:R-:W0:Y:S08]  /*ff00*/  MUFU.EX2 R172, R172 ;  /* 0x000000ac00ac7308 */ /* 0x000e300000000800 */
[----:B------:R-:W1:Y:S08]  /*ff10*/  MUFU.EX2 R153, R153 ;  /* 0x0000009900997308 */ /* 0x000e700000000800 */
[----:B------:R-:W3:Y:S08]  /*ff20*/  MUFU.EX2 R23, R23 ;  /* 0x0000001700177308 */ /* 0x000ef00000000800 */
[----:B------:R-:W4:Y:S01]  /*ff30*/  MUFU.EX2 R157, R157 ;  /* 0x0000009d009d7308 */ /* 0x000f220000000800 */
[----:B0-----:R-:W-:-:S04]  /*ff40*/  FFMA.FTZ R3, R172, R3, R152 ;  /* 0x00000003ac037223 */ /* 0x001fc80000010098 */
[----:B-1----:R-:W-:-:S04]  /*ff50*/  FADD.FTZ R3, R153, R3 ;  /* 0x0000000399037221 */ /* 0x002fc80000010000 */
[----:B---3--:R-:W-:Y:S01]  /*ff60*/  FADD.FTZ R3, R23, R3 ;  /* 0x0000000317037221 */ /* 0x008fe20000010000 */
[----:B----4-:R-:W-:Y:S02]  /*ff70*/  F2FP.BF16.F32.PACK_AB R202, R157, R23 ;  /* 0x000000179dca723e */ /* 0x010fe400000010ff */
        /* <DEDUP_REMOVED lines=23> */
[----:B------:R-:W-:-:S03]  /*100f0*/  FFMA.FTZ R160, R160, R11, -R200 ;  /* 0x0000000ba0a07223 */ /* 0x000fc600000108c8 */
[----:B------:R-:W-:Y:S01]  /*10100*/  FMNMX.FTZ R23, R199, R23, !PT ;  /* 0x00000017c7177209 */ /* 0x000fe20007810000 */
        /* <DEDUP_REMOVED lines=18> */
[----:B------:R-:W-:-:S02]  /*10230*/  F2FP.BF16.F32.PACK_AB R200, R153, R152 ;  /* 0x0000009899c8723e */ /* 0x000fc400000010ff */
[----:B------:R-:W0:Y:S02]  /*10240*/  SHFL.BFLY PT, R152, R23, 0x2, 0x1f ;  /* 0x0c401f0017987f89 */ /* 0x000e2400000e0000 */
[----:B0-----:R-:W-:-:S05]  /*10250*/  FMNMX.FTZ R23, R23, R152, !PT ;  /* 0x0000009817177209 */ /* 0x001fca0007810000 */
[----:B------:R-:W0:Y:S01]  /*10260*/  SHFL.BFLY PT, R152, R23, 0x1, 0x1f ;  /* 0x0c201f0017987f89 */ /* 0x000e2200000e0000 */
[----:B------:R-:W-:Y:S01]  /*10270*/  FADD.FTZ R3, R157, R3 ;  /* 0x000000039d037221 */ /* 0x000fe20000010000 */
[----:B0-----:R-:W-:-:S05]  /*10280*/  FMNMX.FTZ R23, R23, R152, !PT ;  /* 0x0000009817177209 */ /* 0x001fca0007810000 */
[----:B------:R-:W-:-:S04]  /*10290*/  FMUL.FTZ R152, R23, R11 ;  /* 0x0000000b17987220 */ /* 0x000fc80000410000 */
[-CC-:B------:R-:W-:Y:S01]  /*102a0*/  FFMA.FTZ R157, R170, R11.reuse, -R152.reuse ;  /* 0x0000000baa9d7223 */ /* 0x180fe20000010898 */
[----:B--2---:R-:W-:Y:S02]  /*102b0*/  IMAD R170, R2, 0xc00, R225 ;  /* 0x00000c0002aa7824 */ /* 0x004fe400078e02e1 */
[----:B------:R-:W0:Y:S01]  /*102c0*/  S2R R225, SR_TID.X ;  /* 0x0000000000e17919 */ /* 0x000e220000002100 */
[----:B------:R-:W-:Y:S01]  /*102d0*/  FADD.FTZ R201, -R23, R201 ;  /* 0x000000c917c97221 */ /* 0x000fe20000010100 */
[-CC-:B------:R-:W-:Y:S01]  /*102e0*/  FFMA.FTZ R154, R154, R11.reuse, -R152.reuse ;  /* 0x0000000b9a9a7223 */ /* 0x180fe20000010898 */
[-C--:B------:R-:W-:Y:S02]  /*102f0*/  FFMA.FTZ R155, R155, R11.reuse, -R152 ;  /* 0x0000000b9b9b7223 */ /* 0x080fe40000010898 */
[----:B------:R-:W-:-:S03]  /*10300*/  FMUL.FTZ R201, R201, R11 ;  /* 0x0000000bc9c97220 */ /* 0x000fc60000410000 */
[----:B------:R-:W-:Y:S08]  /*10310*/  MUFU.EX2 R154, R154 ;  /* 0x0000009a009a7308 */ /* 0x000ff00000000800 */
[----:B------:R-:W1:Y:S08]  /*10320*/  MUFU.EX2 R203, R201 ;  /* 0x000000c900cb7308 */ /* 0x000e700000000800 */
        /* <DEDUP_REMOVED lines=9> */
[----:B-1----:R-:W-:Y:S01]  /*103c0*/  FFMA.FTZ R0, R203, R0, R154 ;  /* 0x00000000cb007223 */ /* 0x002fe2000001009a */
[-CC-:B------:R-:W-:Y:S01]  /*103d0*/  FFMA.FTZ R175, R175, R11.reuse, -R152.reuse ;  /* 0x0000000bafaf7223 */ /* 0x180fe20000010898 */
[-CC-:B------:R-:W-:Y:S01]  /*103e0*/  FFMA.FTZ R178, R178, R11.reuse, -R152.reuse ;  /* 0x0000000bb2b27223 */ /* 0x180fe20000010898 */
[-CC-:B------:R-:W-:Y:S01]  /*103f0*/  FFMA.FTZ R179, R179, R11.reuse, -R152.reuse ;  /* 0x0000000bb3b37223 */ /* 0x180fe20000010898 */
[-CC-:B------:R-:W-:Y:S01]  /*10400*/  FFMA.FTZ R182, R182, R11.reuse, -R152.reuse ;  /* 0x0000000bb6b67223 */ /* 0x180fe20000010898 */
[-CC-:B------:R-:W-:Y:S01]  /*10410*/  FFMA.FTZ R183, R183, R11.reuse, -R152.reuse ;  /* 0x0000000bb7b77223 */ /* 0x180fe20000010898 */
[-CC-:B------:R-:W-:Y:S01]  /*10420*/  FFMA.FTZ R186, R186, R11.reuse, -R152.reuse ;  /* 0x0000000bbaba7223 */ /* 0x180fe20000010898 */
[-CC-:B------:R-:W-:Y:S01]  /*10430*/  FFMA.FTZ R187, R187, R11.reuse, -R152.reuse ;  /* 0x0000000bbbbb7223 */ /* 0x180fe20000010898 */
[----:B--2---:R-:W-:Y:S01]  /*10440*/  F2FP.BF16.F32.PACK_AB R201, R155, R154 ;  /* 0x0000009a9bc9723e */ /* 0x004fe200000010ff */
[-CC-:B------:R-:W-:Y:S01]  /*10450*/  FFMA.FTZ R190, R190, R11.reuse, -R152.reuse ;  /* 0x0000000bbebe7223 */ /* 0x180fe20000010898 */
[-CC-:B------:R-:W-:Y:S01]  /*10460*/  FFMA.FTZ R191, R191, R11.reuse, -R152.reuse ;  /* 0x0000000bbfbf7223 */ /* 0x180fe20000010898 */
[-CC-:B------:R-:W-:Y:S01]  /*10470*/  FFMA.FTZ R194, R194, R11.reuse, -R152.reuse ;  /* 0x0000000bc2c27223 */ /* 0x180fe20000010898 */
[-CC-:B------:R-:W-:Y:S01]  /*10480*/  FFMA.FTZ R195, R195, R11.reuse, -R152.reuse ;  /* 0x0000000bc3c37223 */ /* 0x180fe20000010898 */
[-CC-:B------:R-:W-:Y:S01]  /*10490*/  FFMA.FTZ R198, R198, R11.reuse, -R152.reuse ;  /* 0x0000000bc6c67223 */ /* 0x180fe20000010898 */
[----:B------:R-:W-:Y:S01]  /*104a0*/  FFMA.FTZ R199, R199, R11, -R152 ;  /* 0x0000000bc7c77223 */ /* 0x000fe20000010898 */
[----:B0-----:R-:W-:Y:S01]  /*104b0*/  SHF.R.U32.HI R154, RZ, 0x7, R225 ;  /* 0x00000007ff9a7819 */ /* 0x001fe200000116e1 */
[----:B------:R-:W-:-:S02]  /*104c0*/  @!P1 VIADD R152, R215, 0x32440 ;  /* 0x00032440d7989836 */ /* 0x000fc40000000000 */
        /* <DEDUP_REMOVED lines=68> */
[----:B------:R-:W-:Y:S02]  /*10910*/  IMAD.MOV.U32 R171, RZ, RZ, 0x40000040 ;  /* 0x40000040ffab7424 */ /* 0x000fe400078e00ff */
[----:B0-----:R-:W-:-:S03]  /*10920*/  VIADD R152, R154, 0x8 ;  /* 0x000000089a987836 */ /* 0x001fc60000000000 */
[----:B------:R-:W-:Y:S01]  /*10930*/  R2UR UR7, R171 ;  /* 0x00000000ab0772ca */ /* 0x000fe200000e0000 */
[----:B------:R-:W-:Y:S01]  /*10940*/  MUFU.EX2 R158, R158 ;  /* 0x0000009e009e7308 */ /* 0x000fe20000000800 */
[----:B------:R0:W-:Y:S07]  /*10950*/  BAR.SYNC.DEFER_BLOCKING R152, 0x100 ;  /* 0x000400980000751d */ /* 0x0001ee0000010000 */
[----:B------:R-:W1:Y:S01]  /*10960*/  MUFU.EX2 R171, R153 ;  /* 0x0000009900ab7308 */ /* 0x000e620000000800 */
        /* <DEDUP_REMOVED lines=65> */
[----:B-1----:R-:W-:-:S05]  /*10d80*/  F2FP.BF16.F32.PACK_AB R203, R171, R158 ;  /* 0x0000009eabcb723e */ /* 0x002fca00000010ff */
[----:B------:R-:W-:-:S06]  /*10d90*/  WARPGROUP.ARRIVE ;  /* 0x00000000000079c5 */ /* 0x000fcc0000000000 */
[----:B------:R-:W-:Y:S01]  /*10da0*/  HGMMA.64x256x16.F32.BF16 R24, R200, gdesc[UR4].tnspB, R24, gsb0 ;  /* 0x43e00004c8187df0 */ /* 0x000fe20008001818 */
[----:B------:R-:W1:Y:S08]  /*10db0*/  MUFU.EX2 R160, R160 ;  /* 0x000000a000a07308 */ /* 0x000e700000000800 */
[----:B------:R-:W3:Y:S08]  /*10dc0*/  MUFU.EX2 R161, R161 ;  /* 0x000000a100a17308 */ /* 0x000ef00000000800 */
[----:B------:R-:W4:Y:S08]  /*10dd0*/  MUFU.EX2 R154, R164 ;  /* 0x000000a4009a7308 */ /* 0x000f300000000800 */
[----:B------:R-:W2:Y:S01]  /*10de0*/  MUFU.EX2 R165, R165 ;  /* 0x000000a500a57308 */ /* 0x000ea20000000800 */
[----:B-1----:R-:W-:Y:S01]  /*10df0*/  FADD.FTZ R3, R160, R3 ;  /* 0x00000003a0037221 */ /* 0x002fe20000010000 */
[----:B0-----:R-:W-:-:S02]  /*10e00*/  VIADD R152, R170, 0x80 ;  /* 0x00000080aa987836 */ /* 0x001fc40000000000 */
[----:B------:R-:W-:Y:S02]  /*10e10*/  IMAD.MOV.U32 R153, RZ, RZ, 0x40000040 ;  /* 0x40000040ff997424 */ /* 0x000fe400078e00ff */
[----:B---3--:R-:W-:Y:S01]  /*10e20*/  FADD.FTZ R3, R161, R3 ;  /* 0x00000003a1037221 */ /* 0x008fe20000010000 */
[----:B------:R-:W-:Y:S02]  /*10e30*/  R2UR UR6, R152 ;  /* 0x00000000980672ca */ /* 0x000fe400000e0000 */
[----:B------:R-:W-:Y:S01]  /*10e40*/  R2UR UR7, R153 ;  /* 0x00000000990772ca */ /* 0x000fe200000e0000 */
[----:B------:R-:W-:Y:S01]  /*10e50*/  FADD.FTZ R0, R155, R0 ;  /* 0x000000009b007221 */ /* 0x000fe20000010000 */
[----:B----4-:R-:W-:Y:S01]  /*10e60*/  FADD.FTZ R3, R154, R3 ;  /* 0x000000039a037221 */ /* 0x010fe20000010000 */
[----:B------:R-:W-:Y:S02]  /*10e70*/  F2FP.BF16.F32.PACK_AB R152, R161, R160 ;  /* 0x000000a0a198723e */ /* 0x000fe400000010ff */
[----:B--2---:R-:W-:Y:S01]  /*10e80*/  F2FP.BF16.F32.PACK_AB R154, R165, R154 ;  /* 0x0000009aa59a723e */ /* 0x004fe200000010ff */
[----:B------:R-:W-:Y:S01]  /*10e90*/  MUFU.EX2 R168, R168 ;  /* 0x000000a800a87308 */ /* 0x000fe20000000800 */
[----:B------:R-:W-:-:S07]  /*10ea0*/  FADD.FTZ R0, R158, R0 ;  /* 0x000000009e007221 */ /* 0x000fce0000010000 */
[----:B------:R-:W-:Y:S01]  /*10eb0*/  MUFU.EX2 R169, R169 ;  /* 0x000000a900a97308 */ /* 0x000fe20000000800 */
[----:B------:R-:W-:-:S07]  /*10ec0*/  FADD.FTZ R3, R165, R3 ;  /* 0x00000003a5037221 */ /* 0x000fce0000010000 */
[----:B------:R-:W-:Y:S08]  /*10ed0*/  MUFU.EX2 R158, R156 ;  /* 0x0000009c009e7308 */ /* 0x000ff00000000800 */
[----:B------:R-:W-:Y:S08]  /*10ee0*/  MUFU.EX2 R173, R173 ;  /* 0x000000ad00ad7308 */ /* 0x000ff00000000800 */
[----:B------:R-:W-:Y:S01]  /*10ef0*/  MUFU.EX2 R174, R174 ;  /* 0x000000ae00ae7308 */ /* 0x000fe20000000800 */
[----:B------:R-:W-:-:S07]  /*10f00*/  WARPGROUP.DEPBAR.LE gsb0, 0x0 ;  /* 0x00008000000079c5 */ /* 0x000fce0000010000 */
[----:B------:R-:W-:Y:S08]  /*10f10*/  MUFU.EX2 R203, R162 ;  /* 0x000000a200cb7308 */ /* 0x000ff00000000800 */
[----:B------:R-:W0:Y:S08]  /*10f20*/  MUFU.EX2 R202, R163 ;  /* 0x000000a300ca7308 */ /* 0x000e300000000800 */
[----:B------:R-:W-:Y:S08]  /*10f30*/  MUFU.EX2 R201, R166 ;  /* 0x000000a600c97308 */ /* 0x000ff00000000800 */
[----:B------:R-:W1:Y:S01]  /*10f40*/  MUFU.EX2 R200, R167 ;  /* 0x000000a700c87308 */ /* 0x000e620000000800 */
[----:B0-----:R-:W-:-:S02]  /*10f50*/  F2FP.BF16.F32.PACK_AB R153, R202, R203 ;  /* 0x000000cbca99723e */ /* 0x001fc400000010ff */
[----:B-1----:R-:W-:-:S04]  /*10f60*/  F2FP.BF16.F32.PACK_AB R155, R200, R201 ;  /* 0x000000c9c89b723e */ /* 0x002fc800000010ff */
[----:B------:R-:W-:-:S06]  /*10f70*/  WARPGROUP.ARRIVE ;  /* 0x00000000000079c5 */ /* 0x000fcc0000000000 */
[----:B------:R-:W-:Y:S01]  /*10f80*/  HGMMA.64x256x16.F32.BF16 R24, R152, gdesc[UR4].tnspB, R24, gsb0 ;  /* 0x43e0000498187df0 */ /* 0x000fe20008001818 */
[----:B------:R-:W-:Y:S01]  /*10f90*/  MUFU.EX2 R175, R175 ;  /* 0x000000af00af7308 */ /* 0x000fe20000000800 */
[----:B------:R-:W-:-:S04]  /*10fa0*/  FADD.FTZ R3, R168, R3 ;  /* 0x00000003a8037221 */ /* 0x000fc80000010000 */
[C---:B------:R-:W-:Y:S01]  /*10fb0*/  FADD.FTZ R3, R169.reuse, R3 ;  /* 0x00000003a9037221 */ /* 0x040fe20000010000 */
[----:B------:R-:W-:-:S03]  /*10fc0*/  F2FP.BF16.F32.PACK_AB R156, R169, R168 ;  /* 0x000000a8a99c723e */ /* 0x000fc600000010ff */
[----:B------:R-:W-:Y:S01]  /*10fd0*/  FADD.FTZ R3, R158, R3 ;  /* 0x000000039e037221 */ /* 0x000fe20000010000 */
[C---:B------:R-:W-:Y:S01]  /*10fe0*/  F2FP.BF16.F32.PACK_AB R158, R173.reuse, R158 ;  /* 0x0000009ead9e723e */ /* 0x040fe200000010ff */
[----:B------:R-:W0:Y:S08]  /*10ff0*/  MUFU.EX2 R160, R176 ;  /* 0x000000b000a07308 */ /* 0x000e300000000800 */
[----:B------:R-:W1:Y:S01]  /*11000*/  MUFU.EX2 R177, R177 ;  /* 0x000000b100b17308 */ /* 0x000e620000000800 */
[----:B------:R-:W-:-:S07]  /*11010*/  FADD.FTZ R3, R173, R3 ;  /* 0x00000003ad037221 */ /* 0x000fce0000010000 */
[----:B------:R-:W-:Y:S08]  /*11020*/  MUFU.EX2 R162, R180 ;  /* 0x000000b400a27308 */ /* 0x000ff00000000800 */
[----:B------:R-:W-:Y:S08]  /*11030*/  MUFU.EX2 R181, R181 ;  /* 0x000000b500b57308 */ /* 0x000ff00000000800 */
[----:B------:R-:W-:Y:S08]  /*11040*/  MUFU.EX2 R178, R178 ;  /* 0x000000b200b27308 */ /* 0x000ff00000000800 */
[----:B------:R-:W2:Y:S08]  /*11050*/  MUFU.EX2 R179, R179 ;  /* 0x000000b300b37308 */ /* 0x000eb00000000800 */
[----:B------:R-:W-:Y:S08]  /*11060*/  MUFU.EX2 R182, R182 ;  /* 0x000000b600b67308 */ /* 0x000ff00000000800 */
[----:B------:R-:W-:Y:S01]  /*11070*/  MUFU.EX2 R183, R183 ;  /* 0x000000b700b77308 */ /* 0x000fe20000000800 */
[----:B0-----:R-:W-:-:S04]  /*11080*/  FADD.FTZ R3, R160, R3 ;  /* 0x00000003a0037221 */ /* 0x001fc80000010000 */
[C---:B-1----:R-:W-:Y:S01]  /*11090*/  FADD.FTZ R3, R177.reuse, R3 ;  /* 0x00000003b1037221 */ /* 0x042fe20000010000 */
[----:B------:R-:W-:Y:S02]  /*110a0*/  F2FP.BF16.F32.PACK_AB R160, R177, R160 ;  /* 0x000000a0b1a0723e */ /* 0x000fe400000010ff */
[----:B--2---:R-:W-:Y:S01]  /*110b0*/  F2FP.BF16.F32.PACK_AB R161, R179, R178 ;  /* 0x000000b2b3a1723e */ /* 0x004fe200000010ff */
[----:B------:R-:W-:Y:S01]  /*110c0*/  FADD.FTZ R3, R162, R3 ;  /* 0x00000003a2037221 */ /* 0x000fe20000010000 */
[----:B------:R-:W-:Y:S01]  /*110d0*/  F2FP.BF16.F32.PACK_AB R162, R181, R162 ;  /* 0x000000a2b5a2723e */ /* 0x000fe200000010ff */
[----:B------:R-:W-:Y:S02]  /*110e0*/  WARPGROUP.DEPBAR.LE gsb0, 0x0 ;  /* 0x00008000000079c5 */ /* 0x000fe40000010000 */
[----:B------:R-:W-:Y:S08]  /*110f0*/  MUFU.EX2 R154, R157 ;  /* 0x0000009d009a7308 */ /* 0x000ff00000000800 */
[----:B------:R0:W1:Y:S01]  /*11100*/  MUFU.EX2 R155, R159 ;  /* 0x0000009f009b7308 */ /* 0x0000620000000800 */
[----:B------:R-:W-:-:S02]  /*11110*/  VIADD R152, R170, 0x100 ;  /* 0x00000100aa987836 */ /* 0x000fc40000000000 */
[----:B------:R-:W-:-:S03]  /*11120*/  IMAD.MOV.U32 R153, RZ, RZ, 0x40000040 ;  /* 0x40000040ff997424 */ /* 0x000fc600078e00ff */
[----:B------:R-:W-:Y:S02]  /*11130*/  R2UR UR6, R152 ;  /* 0x00000000980672ca */ /* 0x000fe400000e0000 */
[----:B------:R-:W-:Y:S02]  /*11140*/  R2UR UR7, R153 ;  /* 0x00000000990772ca */ /* 0x000fe400000e0000 */
[----:B0-----:R-:W-:Y:S02]  /*11150*/  F2FP.BF16.F32.PACK_AB R159, R175, R174 ;  /* 0x000000aeaf9f723e */ /* 0x001fe400000010ff */
[----:B-1----:R-:W-:-:S04]  /*11160*/  F2FP.BF16.F32.PACK_AB R157, R155, R154 ;  /* 0x0000009a9b9d723e */ /* 0x002fc800000010ff */
[----:B------:R-:W-:-:S06]  /*11170*/  WARPGROUP.ARRIVE ;  /* 0x00000000000079c5 */ /* 0x000fcc0000000000 */
[----:B------:R-:W-:Y:S01]  /*11180*/  HGMMA.64x256x16.F32.BF16 R24, R156, gdesc[UR4].tnspB, R24, gsb0 ;  /* 0x43e000049c187df0 */ /* 0x000fe20008001818 */
[----:B------:R-:W-:Y:S02]  /*11190*/  VIADD R152, R170, 0x180 ;  /* 0x00000180aa987836 */ /* 0x000fe40000000000 */
[----:B------:R-:W-:-:S03]  /*111a0*/  IMAD.MOV.U32 R153, RZ, RZ, 0x40000040 ;  /* 0x40000040ff997424 */ /* 0x000fc600078e00ff */
[----:B------:R-:W-:Y:S02]  /*111b0*/  R2UR UR6, R152 ;  /* 0x00000000980672ca */ /* 0x000fe400000e0000 */
[----:B------:R-:W-:Y:S02]  /*111c0*/  R2UR UR7, R153 ;  /* 0x00000000990772ca */ /* 0x000fe400000e0000 */
[----:B------:R-:W-:Y:S01]  /*111d0*/  F2FP.BF16.F32.PACK_AB R163, R183, R182 ;  /* 0x000000b6b7a3723e */ /* 0x000fe200000010ff */
        /* <DEDUP_REMOVED lines=8> */
[----:B------:R-:W3:Y:S01]  /*11260*/  MUFU.EX2 R191, R191 ;  /* 0x000000bf00bf7308 */ /* 0x000ee20000000800 */
[----:B0-----:R-:W-:Y:S01]  /*11270*/  FADD.FTZ R3, R164, R3 ;  /* 0x00000003a4037221 */ /* 0x001fe20000010000 */
[----:B------:R-:W-:-:S02]  /*11280*/  VIADD R152, R170, 0x200 ;  /* 0x00000200aa987836 */ /* 0x000fc40000000000 */
[----:B------:R-:W-:Y:S02]  /*11290*/  IMAD.MOV.U32 R153, RZ, RZ, 0x40000040 ;  /* 0x40000040ff997424 */ /* 0x000fe400078e00ff */
[C---:B-1----:R-:W-:Y:S01]  /*112a0*/  FADD.FTZ R3, R185.reuse, R3 ;  /* 0x00000003b9037221 */ /* 0x042fe20000010000 */
[----:B------:R-:W-:Y:S02]  /*112b0*/  F2FP.BF16.F32.PACK_AB R164, R185, R164 ;  /* 0x000000a4b9a4723e */ /* 0x000fe400000010ff */
[----:B--2---:R-:W-:Y:S01]  /*112c0*/  F2FP.BF16.F32.PACK_AB R165, R187, R186 ;  /* 0x000000babba5723e */ /* 0x004fe200000010ff */
[----:B------:R-:W-:Y:S01]  /*112d0*/  FADD.FTZ R3, R166, R3 ;  /* 0x00000003a6037221 */ /* 0x000fe20000010000 */
[----:B------:R-:W-:Y:S02]  /*112e0*/  F2FP.BF16.F32.PACK_AB R166, R189, R166 ;  /* 0x000000a6bda6723e */ /* 0x000fe400000010ff */
[----:B---3--:R-:W-:Y:S01]  /*112f0*/  F2FP.BF16.F32.PACK_AB R167, R191, R190 ;  /* 0x000000bebfa7723e */ /* 0x008fe200000010ff */
[----:B------:R-:W-:-:S02]  /*11300*/  WARPGROUP.DEPBAR.LE gsb0, 0x0 ;  /* 0x00008000000079c5 */ /* 0x000fc40000010000 */
[----:B------:R-:W-:-:S06]  /*11310*/  WARPGROUP.ARRIVE ;  /* 0x00000000000079c5 */ /* 0x000fcc0000000000 */
[----:B------:R-:W-:Y:S01]  /*11320*/  HGMMA.64x256x16.F32.BF16 R24, R160, gdesc[UR4].tnspB, R24, gsb0 ;  /* 0x43e00004a0187df0 */ /* 0x000fe20008001818 */
[----:B------:R-:W-:Y:S02]  /*11330*/  R2UR UR6, R152 ;  /* 0x00000000980672ca */ /* 0x000fe400000e0000 */
[----:B------:R-:W-:Y:S01]  /*11340*/  R2UR UR7, R153 ;  /* 0x00000000990772ca */ /* 0x000fe200000e0000 */
[----:B------:R-:W-:Y:S08]  /*11350*/  MUFU.EX2 R168, R192 ;  /* 0x000000c000a87308 */ /* 0x000ff00000000800 */
[----:B------:R-:W-:Y:S08]  /*11360*/  MUFU.EX2 R193, R193 ;  /* 0x000000c100c17308 */ /* 0x000ff00000000800 */
[----:B------:R-:W-:Y:S08]  /*11370*/  MUFU.EX2 R196, R196 ;  /* 0x000000c400c47308 */ /* 0x000ff00000000800 */
[----:B------:R-:W0:Y:S08]  /*11380*/  MUFU.EX2 R197, R197 ;  /* 0x000000c500c57308 */ /* 0x000e300000000800 */
[----:B------:R-:W-:Y:S08]  /*11390*/  MUFU.EX2 R194, R194 ;  /* 0x000000c200c27308 */ /* 0x000ff00000000800 */
[----:B------:R-:W1:Y:S08]  /*113a0*/  MUFU.EX2 R195, R195 ;  /* 0x000000c300c37308 */ /* 0x000e700000000800 */
[----:B------:R-:W-:Y:S08]  /*113b0*/  MUFU.EX2 R198, R198 ;  /* 0x000000c600c67308 */ /* 0x000ff00000000800 */
[----:B------:R-:W2:Y:S01]  /*113c0*/  MUFU.EX2 R199, R199 ;  /* 0x000000c700c77308 */ /* 0x000ea20000000800 */
[----:B------:R-:W-:-:S02]  /*113d0*/  VIADD R152, R170, 0x280 ;  /* 0x00000280aa987836 */ /* 0x000fc40000000000 */
[----:B------:R-:W-:Y:S02]  /*113e0*/  IMAD.MOV.U32 R153, RZ, RZ, 0x40000040 ;  /* 0x40000040ff997424 */ /* 0x000fe400078e00ff */
[----:B------:R-:W-:Y:S01]  /*113f0*/  FADD.FTZ R3, R189, R3 ;  /* 0x00000003bd037221 */ /* 0x000fe20000010000 */
[----:B------:R-:W-:Y:S01]  /*11400*/  FADD.FTZ R0, R171, R0 ;  /* 0x00000000ab007221 */ /* 0x000fe20000010000 */
[----:B0-----:R-:W-:Y:S02]  /*11410*/  F2FP.BF16.F32.PACK_AB R170, R197, R196 ;  /* 0x000000c4c5aa723e */ /* 0x001fe400000010ff */
[----:B------:R-:W-:Y:S01]  /*11420*/  FADD.FTZ R3, R168, R3 ;  /* 0x00000003a8037221 */ /* 0x000fe20000010000 */
[----:B------:R-:W-:Y:S02]  /*11430*/  F2FP.BF16.F32.PACK_AB R168, R193, R168 ;  /* 0x000000a8c1a8723e */ /* 0x000fe400000010ff */
[----:B-1----:R-:W-:Y:S02]  /*11440*/  F2FP.BF16.F32.PACK_AB R169, R195, R194 ;  /* 0x000000c2c3a9723e */ /* 0x002fe400000010ff */
[----:B--2---:R-:W-:Y:S01]  /*11450*/  F2FP.BF16.F32.PACK_AB R171, R199, R198 ;  /* 0x000000c6c7ab723e */ /* 0x004fe200000010ff */
[----:B------:R-:W-:-:S02]  /*11460*/  WARPGROUP.DEPBAR.LE gsb0, 0x0 ;  /* 0x00008000000079c5 */ /* 0x000fc40000010000 */
[----:B------:R-:W-:-:S06]  /*11470*/  WARPGROUP.ARRIVE ;  /* 0x00000000000079c5 */ /* 0x000fcc0000000000 */
[----:B------:R-:W-:Y:S01]  /*11480*/  HGMMA.64x256x16.F32.BF16 R24, R164, gdesc[UR4].tnspB, R24, gsb0 ;  /* 0x43e00004a4187df0 */ /* 0x000fe20008001818 */
[----:B------:R-:W-:Y:S02]  /*11490*/  R2UR UR6, R152 ;  /* 0x00000000980672ca */ /* 0x000fe400000e0000 */
        /* <DEDUP_REMOVED lines=16> */
[----:B------:R-:W-:-:S03]  /*115a0*/  ISETP.GT.AND P2, PT, R214, RZ, PT ;  /* 0x000000ffd600720c */ /* 0x000fc60003f44270 */
[----:B------:R-:W-:Y:S01]  /*115b0*/  FADD.FTZ R191, R191, R190 ;  /* 0x000000bebfbf7221 */ /* 0x000fe20000010000 */
[----:B------:R-:W-:-:S03]  /*115c0*/  @!P1 VIADD R215, R215, 0x32460 ;  /* 0x00032460d7d79836 */ /* 0x000fc60000000000 */
[----:B------:R-:W-:Y:S01]  /*115d0*/  FADD.FTZ R194, R194, R191 ;  /* 0x000000bfc2c27221 */ /* 0x000fe20000010000 */
[----:B------:R-:W-:Y:S01]  /*115e0*/  FADD.FTZ R3, R193, R3 ;  /* 0x00000003c1037221 */ /* 0x000fe20000010000 */
[----:B------:R-:W-:Y:S02]  /*115f0*/  @!P1 PRMT R215, RZ, 0x654, R215 ;  /* 0x00000654ffd79816 */ /* 0x000fe400000000d7 */
[----:B------:R-:W-:Y:S01]  /*11600*/  FADD.FTZ R195, R195, R194 ;  /* 0x000000c2c3c37221 */ /* 0x000fe20000010000 */
[----:B------:R-:W-:-:S03]  /*11610*/  FADD.FTZ R3, R196, R3 ;  /* 0x00000003c4037221 */ /* 0x000fc60000010000 */
[----:B------:R-:W-:Y:S01]  /*11620*/  FADD.FTZ R0, R198, R195 ;  /* 0x000000c3c6007221 */ /* 0x000fe20000010000 */
[----:B------:R-:W-:Y:S01]  /*11630*/  FADD.FTZ R3, R197, R3 ;  /* 0x00000003c5037221 */ /* 0x000fe20000010000 */
[----:B------:R-:W-:Y:S02]  /*11640*/  VIADD R214, R214, 0xffffffff ;  /* 0xffffffffd6d67836 */ /* 0x000fe40000000000 */
[----:B------:R-:W-:Y:S01]  /*11650*/  FADD.FTZ R0, R199, R0 ;  /* 0x00000000c7007221 */ /* 0x000fe20000010000 */
[----:B------:R-:W-:Y:S02]  /*11660*/  IMAD.MOV.U32 R201, RZ, RZ, R23 ;  /* 0x000000ffffc97224 */ /* 0x000fe400078e0017 */
[----:B------:R-:W-:Y:S01]  /*11670*/  IMAD.MOV.U32 R202, RZ, RZ, R10 ;  /* 0x000000ffffca7224 */ /* 0x000fe200078e000a */
[----:B------:R-:W-:Y:S02]  /*11680*/  WARPGROUP.DEPBAR.LE gsb0, 0x0 ;  /* 0x00008000000079c5 */ /* 0x000fe40000010000 */
[----:B------:R-:W-:-:S06]  /*11690*/  WARPGROUP.ARRIVE ;  /* 0x00000000000079c5 */ /* 0x000fcc0000000000 */
[----:B------:R-:W-:Y:S03]  /*116a0*/  HGMMA.64x256x16.F32.BF16 R24, R168, gdesc[UR4].tnspB, R24, gsb0 ;  /* 0x43e00004a8187df0 */ /* 0x000fe60008001818 */
[----:B------:R-:W-:Y:S02]  /*116b0*/  WARPGROUP.DEPBAR.LE gsb0, 0x0 ;  /* 0x00008000000079c5 */ /* 0x000fe40000010000 */
[----:B------:R2:W-:Y:S01]  /*116c0*/  @!P1 SYNCS.ARRIVE.TRANS64.RED.A1T0 RZ, [R215+URZ], RZ ;  /* 0x000000ffd7ff99a7 */ /* 0x0005e2000810043f */
[----:B------:R-:W-:Y:S05]  /*116d0*/  @P2 BRA `(.L_x_11687) ;  /* 0xffffffd800242947 */ /* 0x000fea000383ffff */
.L_x_11677:
[----:B0-----:R-:W3:Y:S01]  /*116e0*/  LDL.LU R173, [R1+0x44] ;  /* 0x0000440001ad7983 */ /* 0x001ee20000300800 */
[----:B------:R-:W-:Y:S05]  /*116f0*/  WARPSYNC.ALL ;  /* 0x0000000000007948 */ /* 0x000fea0003800000 */
[----:B------:R-:W0:Y:S01]  /*11700*/  SHFL.BFLY PT, R4, R3, 0x2, 0x1f ;  /* 0x0c401f0003047f89 */ /* 0x000e2200000e0000 */
[----:B------:R-:W-:Y:S01]  /*11710*/  IMAD.MOV.U32 R9, RZ, RZ, RZ ;  /* 0x000000ffff097224 */ /* 0x000fe200078e00ff */
[----:B------:R4:W-:Y:S06]  /*11720*/  BAR.ARV R172, 0x100 ;  /* 0x000400ac0000751d */ /* 0x0009ec0000002000 */
[----:B------:R-:W-:-:S02]  /*11730*/  VIADD R2, R2, 0x1 ;  /* 0x0000000102027836 */ /* 0x000fc40000000000 */
[----:B------:R-:W-:Y:S06]  /*11740*/  BAR.ARV 0x8, 0x120 ;  /* 0x0204800000007b1d */ /* 0x000fec0000002000 */
[C---:B------:R-:W-:Y:S01]  /*11750*/  ISETP.NE.AND P0, PT, R2.reuse, 0x2, PT ;  /* 0x000000020200780c */ /* 0x040fe20003f05270 */
[----:B------:R-:W1:Y:S01]  /*11760*/  SHFL.BFLY PT, R7, R0, 0x2, 0x1f ;  /* 0x0c401f0000077f89 */ /* 0x000e6200000e0000 */
[----:B------:R-:W-:Y:S02]  /*11770*/  PLOP3.LUT P1, PT, PT, PT, PT, 0x8, 0x0 ;  /* 0x000000000000781c */ /* 0x000fe40003f2e170 */
[----:B------:R-:W-:Y:S01]  /*11780*/  SEL R2, R2, RZ, P0 ;  /* 0x000000ff02027207 */ /* 0x000fe20000000000 */
[----:B0-----:R-:W-:Y:S01]  /*11790*/  FADD.FTZ R4, R4, R3 ;  /* 0x0000000304047221 */ /* 0x001fe20000010000 */
[----:B------:R-:W-:-:S04]  /*117a0*/  IMAD.MOV.U32 R3, RZ, RZ, -0x800000 ;  /* 0xff800000ff037424 */ /* 0x000fc800078e00ff */
[----:B------:R-:W0:Y:S01]  /*117b0*/  SHFL.BFLY PT, R5, R4, 0x1, 0x1f ;  /* 0x0c201f0004057f89 */ /* 0x000e2200000e0000 */
[----:B-1----:R-:W-:Y:S01]  /*117c0*/  FADD.FTZ R7, R7, R0 ;  /* 0x0000000007077221 */ /* 0x002fe20000010000 */
[----:B------:R-:W-:-:S04]  /*117d0*/  IMAD.MOV.U32 R0, RZ, RZ, RZ ;  /* 0x000000ffff007224 */ /* 0x000fc800078e00ff */
[----:B------:R-:W1:Y:S01]  /*117e0*/  SHFL.BFLY PT, R8, R7, 0x1, 0x1f ;  /* 0x0c201f0007087f89 */ /* 0x000e6200000e0000 */
[----:B0-----:R-:W-:Y:S01]  /*117f0*/  FADD.FTZ R6, R4, R5 ;  /* 0x0000000504067221 */ /* 0x001fe20000010000 */
[----:B------:R-:W-:-:S04]  /*11800*/  SEL R4, RZ, 0x1, P0 ;  /* 0x00000001ff047807 */ /* 0x000fc80000000000 */
[----:B------:R-:W-:Y:S02]  /*11810*/  FSETP.NE.FTZ.AND P2, PT, R6, RZ, PT ;  /* 0x000000ff0600720b */ /* 0x000fe40003f55000 */
[----:B------:R-:W-:Y:S01]  /*11820*/  LOP3.LUT R19, R19, R4, RZ, 0x3c, !PT ;  /* 0x0000000413137212 */ /* 0x000fe200078e3cff */
[----:B------:R-:W-:-:S10]  /*11830*/  IMAD.MOV.U32 R4, RZ, RZ, -0x800000 ;  /* 0xff800000ff047424 */ /* 0x000fd400078e00ff */
[----:B------:R-:W0:Y:S01]  /*11840*/  @P2 MUFU.RCP R9, R6 ;  /* 0x0000000600092308 */ /* 0x000e220000001000 */
[----:B-1----:R-:W-:Y:S01]  /*11850*/  FADD.FTZ R5, R7, R8 ;  /* 0x0000000807057221 */ /* 0x002fe20000010000 */
[----:B------:R-:W-:-:S04]  /*11860*/  @P2 FMUL.FTZ R7, R11, 0.69314718246459960938 ;  /* 0x3f3172180b072820 */ /* 0x000fc80000410000 */
[----:B------:R-:W-:Y:S02]  /*11870*/  FSETP.NE.FTZ.AND P3, PT, R5, RZ, PT ;  /* 0x000000ff0500720b */ /* 0x000fe40003f75000 */
        /* <DEDUP_REMOVED lines=65> */
[----:B------:R-:W0:Y:S01]  /*11c90*/  @P3 MUFU.RCP R0, R5 ;  /* 0x0000000500003308 */ /* 0x000e220000001000 */
[----:B------:R-:W-:Y:S01]  /*11ca0*/  @P3 FMUL.FTZ R8, R11, 0.69314718246459960938 ;  /* 0x3f3172180b083820 */ /* 0x000fe20000410000 */
[----:B-1----:R-:W-:-:S04]  /*11cb0*/  @P2 FMUL.FTZ R6, R6, 0.69314718246459960938 ;  /* 0x3f31721806062820 */ /* 0x002fc80000410000 */
[----:B------:R-:W-:Y:S02]  /*11cc0*/  @P2 FFMA.FTZ R4, R7, R10, R6 ;  /* 0x0000000a07042223 */ /* 0x000fe40000010006 */
[----:B------:R0:W1:Y:S02]  /*11cd0*/  @P3 MUFU.LG2 R9, R5 ;  /* 0x0000000500093308 */ /* 0x0000640000000c00 */
        /* <DEDUP_REMOVED lines=66> */
[----:B---3--:R-:W-:-:S05]  /*12100*/  VIADD R173, R173, 0x1 ;  /* 0x00000001adad7836 */ /* 0x008fca0000000000 */
[----:B------:R0:W-:Y:S02]  /*12110*/  STL [R1+0x44], R173 ;  /* 0x000044ad01007387 */ /* 0x0001e40000100800 */
.L_x_11609:
[----:B------:R-:W-:Y:S05]  /*12120*/  WARPSYNC.ALL ;  /* 0x0000000000007948 */ /* 0x000fea0003800000 */
[----:B------:R-:W1:Y:S08]  /*12130*/  S2UR UR5, SR_CgaCtaId ;  /* 0x00000000000579c3 */ /* 0x000e700000008800 */
[----:B------:R-:W-:Y:S06]  /*12140*/  BAR.SYNC.DEFER_BLOCKING 0x5, 0x120 ;  /* 0x0144800000007b1d */ /* 0x000fec0000010000 */
[----:B------:R-:W-:Y:S01]  /*12150*/  UMOV UR4, 0x400 ;  /* 0x0000040000047882 */ /* 0x000fe20000000000 */
[----:B------:R-:W-:Y:S01]  /*12160*/  BSSY B0, `(.L_x_11688) ;  /* 0x00002ab000007945 */ /* 0x000fe20003800000 */
[----:B-1----:R-:W-:-:S06]  /*12170*/  ULEA UR4, UR5, UR4, 0x18 ;  /* 0x0000000405047291 */ /* 0x002fcc000f8ec03f */
[----:B------:R-:W-:-:S05]  /*12180*/  IMAD.U32 R17, RZ, RZ, UR4 ;  /* 0x00000004ff117e24 */ /* 0x000fca000f8e00ff */
[----:B------:R1:W3:Y:S01]  /*12190*/  LDS.128 R224, [R17+0x324d0] ;  /* 0x0324d00011e07984 */ /* 0x0002e20000000c00 */
[----:B------:R-:W-:Y:S06]  /*121a0*/  BAR.ARV 0x4, 0x120 ;  /* 0x0104800000007b1d */ /* 0x000fec0000002000 */
[----:B------:R-:W-:Y:S05]  /*121b0*/  @P1 BRA `(.L_x_11689) ;  /* 0x0000001c00941947 */ /* 0x000fea0003800000 */
[----:B------:R-:W4:Y:S04]  /*121c0*/  LDL R9, [R1+0x58] ;  /* 0x0000580001097983 */ /* 0x000f280000100800 */
[----:B------:R-:W2:Y:S04]  /*121d0*/  LDL.64 R188, [R1+0x20] ;  /* 0x0000200001bc7983 */ /* 0x000ea80000100a00 */
[----:B------:R-:W3:Y:S04]  /*121e0*/  LDL.LU R178, [R1+0x38] ;  /* 0x0000380001b27983 */ /* 0x000ee80000300800 */
[----:B------:R-:W2:Y:S01]  /*121f0*/  LDL.LU R176, [R1+0x3c] ;  /* 0x00003c0001b07983 */ /* 0x000ea20000300800 */
[----:B------:R-:W0:Y:S01]  /*12200*/  S2R R8, SR_SWINHI ;  /* 0x0000000000087919 */ /* 0x000e220000002f00 */
[----:B------:R-:W-:Y:S05]  /*12210*/  WARPSYNC.ALL ;  /* 0x0000000000007948 */ /* 0x000fea0003800000 */
[----:B------:R-:W-:Y:S01]  /*12220*/  F2FP.BF16.F32.PACK_AB R24, R25, R24 ;  /* 0x000000181918723e */ /* 0x000fe200000010ff */
[----:B------:R-:W-:Y:S01]  /*12230*/  ULDC.64 UR4, c[0x0][0xcd8] ;  /* 0x0003360000047ab9 */ /* 0x000fe20000000a00 */
[----:B------:R-:W-:Y:S01]  /*12240*/  F2FP.BF16.F32.PACK_AB R32, R33, R32 ;  /* 0x000000202120723e */ /* 0x000fe200000010ff */
[----:B------:R0:W2:Y:S01]  /*12250*/  LDL.64 R186, [R1+0x20] ;  /* 0x0000200001ba7983 */ /* 0x0000a20000100a00 */
[----:B------:R-:W-:-:S02]  /*12260*/  MOV R6, R17 ;  /* 0x0000001100067202 */ /* 0x000fc40000000f00 */
[----:B0-----:R-:W-:Y:S02]  /*12270*/  MOV R7, R8 ;  /* 0x0000000800077202 */ /* 0x001fe40000000f00 */
        /* <DEDUP_REMOVED lines=49> */
[----:B----4-:R-:W-:-:S03]  /*12590*/  IMAD.WIDE R110, R9, 0x2, R6 ;  /* 0x00000002096e7825 */ /* 0x010fc600078e0206 */
[C---:B------:R-:W-:Y:S02]  /*125a0*/  IADD3 R173, P1, R110.reuse, 0x20, RZ ;  /* 0x000000206ead7810 */ /* 0x040fe40007f3e0ff */
[C---:B------:R-:W-:Y:S02]  /*125b0*/  IADD3 R175, P2, R110.reuse, 0x40, RZ ;  /* 0x000000406eaf7810 */ /* 0x040fe40007f5e0ff */
[----:B------:R-:W-:Y:S02]  /*125c0*/  IADD3 R177, P3, R110, 0x60, RZ ;  /* 0x000000606eb17810 */ /* 0x000fe40007f7e0ff */
[----:B------:R-:W-:Y:S02]  /*125d0*/  LOP3.LUT R12, R173, 0x380, RZ, 0xc0, !PT ;  /* 0x00000380ad0c7812 */ /* 0x000fe400078ec0ff */
[----:B------:R-:W-:Y:S01]  /*125e0*/  LOP3.LUT R14, R175, 0x380, RZ, 0xc0, !PT ;  /* 0x00000380af0e7812 */ /* 0x000fe200078ec0ff */
[--C-:B------:R-:W-:Y:S01]  /*125f0*/  IMAD.X R15, RZ, RZ, R111.reuse, P2 ;  /* 0x000000ffff0f7224 */ /* 0x100fe200010e066f */
[----:B------:R-:W-:Y:S01]  /*12600*/  SHF.R.U64 R12, R12, 0x3, RZ ;  /* 0x000000030c0c7819 */ /* 0x000fe200000012ff */
[----:B------:R-:W-:Y:S01]  /*12610*/  IMAD.X R21, RZ, RZ, R111, P3 ;  /* 0x000000ffff157224 */ /* 0x000fe200018e066f */
[----:B------:R-:W-:-:S02]  /*12620*/  IADD3 R179, P4, R110, 0x4000, RZ ;  /* 0x000040006eb37810 */ /* 0x000fc40007f9e0ff */
[----:B------:R-:W-:Y:S02]  /*12630*/  IADD3 R62, P2, R110, 0x8000, RZ ;  /* 0x000080006e3e7810 */ /* 0x000fe40007f5e0ff */
[----:B------:R-:W-:Y:S02]  /*12640*/  SHF.R.U64 R14, R14, 0x3, RZ ;  /* 0x000000030e0e7819 */ /* 0x000fe400000012ff */
[C---:B------:R-:W-:Y:S02]  /*12650*/  IADD3 R70, P3, R110.reuse, 0x8020, RZ ;  /* 0x000080206e467810 */ /* 0x040fe40007f7e0ff */
[C---:B------:R-:W-:Y:S02]  /*12660*/  IADD3 R181, P5, R110.reuse, 0x4020, RZ ;  /* 0x000040206eb57810 */ /* 0x040fe40007fbe0ff */
[----:B------:R-:W-:Y:S02]  /*12670*/  IADD3 R183, P0, R110, 0x4040, RZ ;  /* 0x000040406eb77810 */ /* 0x000fe40007f1e0ff */
[----:B------:R-:W-:Y:S01]  /*12680*/  LOP3.LUT R12, R12, R173, RZ, 0x3c, !PT ;  /* 0x000000ad0c0c7212 */ /* 0x000fe200078e3cff */
[----:B------:R-:W-:Y:S01]  /*12690*/  IMAD.X R13, RZ, RZ, R111, P1 ;  /* 0x000000ffff0d7224 */ /* 0x000fe200008e066f */
[----:B------:R-:W-:-:S02]  /*126a0*/  LOP3.LUT R14, R14, R175, RZ, 0x3c, !PT ;  /* 0x000000af0e0e7212 */ /* 0x000fc400078e3cff */
[----:B------:R-:W-:Y:S02]  /*126b0*/  LOP3.LUT R30, R179, 0x380, RZ, 0xc0, !PT ;  /* 0x00000380b31e7812 */ /* 0x000fe400078ec0ff */
[----:B------:R-:W-:Y:S02]  /*126c0*/  LOP3.LUT R173, R62, 0x380, RZ, 0xc0, !PT ;  /* 0x000003803ead7812 */ /* 0x000fe400078ec0ff */
[----:B------:R-:W-:Y:S02]  /*126d0*/  LOP3.LUT R11, R110, 0x380, RZ, 0xc0, !PT ;  /* 0x000003806e0b7812 */ /* 0x000fe400078ec0ff */
[----:B------:R-:W-:Y:S02]  /*126e0*/  LOP3.LUT R175, R70, 0x380, RZ, 0xc0, !PT ;  /* 0x0000038046af7812 */ /* 0x000fe400078ec0ff */
[----:B------:R-:W-:Y:S02]  /*126f0*/  IADD3 R185, P1, R110, 0x4060, RZ ;  /* 0x000040606eb97810 */ /* 0x000fe40007f3e0ff */
[----:B------:R-:W-:Y:S01]  /*12700*/  LOP3.LUT R20, R177, 0x380, RZ, 0xc0, !PT ;  /* 0x00000380b1147812 */ /* 0x000fe200078ec0ff */
[--C-:B------:R-:W-:Y:S01]  /*12710*/  IMAD.X R39, RZ, RZ, R111.reuse, P5 ;  /* 0x000000ffff277224 */ /* 0x100fe200028e066f */
[----:B------:R-:W-:Y:S01]  /*12720*/  SHF.R.U64 R30, R30, 0x3, RZ ;  /* 0x000000031e1e7819 */ /* 0x000fe200000012ff */
[--C-:B------:R-:W-:Y:S01]  /*12730*/  IMAD.X R47, RZ, RZ, R111.reuse, P0 ;  /* 0x000000ffff2f7224 */ /* 0x100fe200000e066f */
[----:B------:R-:W-:Y:S01]  /*12740*/  SHF.R.U64 R173, R173, 0x3, RZ ;  /* 0x00000003adad7819 */ /* 0x000fe200000012ff */
[--C-:B------:R-:W-:Y:S01]  /*12750*/  IMAD.X R63, RZ, RZ, R111.reuse, P2 ;  /* 0x000000ffff3f7224 */ /* 0x100fe200010e066f */
[C---:B------:R-:W-:Y:S01]  /*12760*/  IADD3 R98, P5, R110.reuse, 0x8060, RZ ;  /* 0x000080606e627810 */ /* 0x040fe20007fbe0ff */
[--C-:B------:R-:W-:Y:S01]  /*12770*/  IMAD.X R71, RZ, RZ, R111.reuse, P3 ;  /* 0x000000ffff477224 */ /* 0x100fe200018e066f */
[----:B------:R-:W-:Y:S01]  /*12780*/  IADD3 R8, P0, R110, 0xc000, RZ ;  /* 0x0000c0006e087810 */ /* 0x000fe20007f1e0ff */
[----:B------:R-:W-:Y:S01]  /*12790*/  IMAD.X R31, RZ, RZ, R111, P4 ;  /* 0x000000ffff1f7224 */ /* 0x000fe200020e066f */
[----:B------:R-:W-:-:S02]  /*127a0*/  SHF.R.U64 R11, R11, 0x3, RZ ;  /* 0x000000030b0b7819 */ /* 0x000fc400000012ff */
[----:B------:R-:W-:Y:S01]  /*127b0*/  SHF.R.U64 R175, R175, 0x3, RZ ;  /* 0x00000003afaf7819 */ /* 0x000fe200000012ff */
[----:B------:R-:W-:Y:S01]  /*127c0*/  IMAD.X R55, RZ, RZ, R111, P1 ;  /* 0x000000ffff377224 */ /* 0x000fe200008e066f */
[C---:B------:R-:W-:Y:S02]  /*127d0*/  IADD3 R151, P2, R110.reuse, 0xc040, RZ ;  /* 0x0000c0406e977810 */ /* 0x040fe40007f5e0ff */
[----:B------:R-:W-:Y:S02]  /*127e0*/  IADD3 R10, P3, R110, 0xc060, RZ ;  /* 0x0000c0606e0a7810 */ /* 0x000fe40007f7e0ff */
[----:B------:R-:W-:Y:S02]  /*127f0*/  SHF.R.U64 R20, R20, 0x3, RZ ;  /* 0x0000000314147819 */ /* 0x000fe400000012ff */
[----:B------:R-:W-:Y:S02]  /*12800*/  LOP3.LUT R38, R181, 0x380, RZ, 0xc0, !PT ;  /* 0x00000380b5267812 */ /* 0x000fe400078ec0ff */
[----:B------:R-:W-:-:S02]  /*12810*/  IADD3 R94, P4, R110, 0x8040, RZ ;  /* 0x000080406e5e7810 */ /* 0x000fc40007f9e0ff */
[----:B------:R-:W-:Y:S02]  /*12820*/  LOP3.LUT R46, R183, 0x380, RZ, 0xc0, !PT ;  /* 0x00000380b72e7812 */ /* 0x000fe400078ec0ff */
[----:B-----5:R-:W-:Y:S02]  /*12830*/  IADD3 R23, P1, R110, 0xc020, RZ ;  /* 0x0000c0206e177810 */ /* 0x020fe40007f3e0ff */
[----:B------:R-:W-:Y:S02]  /*12840*/  LOP3.LUT R54, R185, 0x380, RZ, 0xc0, !PT ;  /* 0x00000380b9367812 */ /* 0x000fe400078ec0ff */
[----:B------:R-:W-:Y:S02]  /*12850*/  LOP3.LUT R30, R30, R179, RZ, 0x3c, !PT ;  /* 0x000000b31e1e7212 */ /* 0x000fe400078e3cff */
[----:B------:R-:W-:Y:S02]  /*12860*/  LOP3.LUT R62, R173, R62, RZ, 0x3c, !PT ;  /* 0x0000003ead3e7212 */ /* 0x000fe400078e3cff */
[----:B------:R-:W-:-:S02]  /*12870*/  LOP3.LUT R110, R11, R110, RZ, 0x3c, !PT ;  /* 0x0000006e0b6e7212 */ /* 0x000fc400078e3cff */
[----:B------:R-:W-:Y:S02]  /*12880*/  LOP3.LUT R179, R98, 0x380, RZ, 0xc0, !PT ;  /* 0x0000038062b37812 */ /* 0x000fe400078ec0ff */
[----:B------:R-:W-:Y:S02]  /*12890*/  LOP3.LUT R70, R175, R70, RZ, 0x3c, !PT ;  /* 0x00000046af467212 */ /* 0x000fe400078e3cff */
[----:B------:R-:W-:Y:S02]  /*128a0*/  LOP3.LUT R173, R8, 0x380, RZ, 0xc0, !PT ;  /* 0x0000038008ad7812 */ /* 0x000fe400078ec0ff */
[----:B------:R-:W-:Y:S02]  /*128b0*/  LOP3.LUT R20, R20, R177, RZ, 0x3c, !PT ;  /* 0x000000b114147212 */ /* 0x000fe400078e3cff */
[----:B------:R-:W-:Y:S02]  /*128c0*/  SHF.R.U64 R38, R38, 0x3, RZ ;  /* 0x0000000326267819 */ /* 0x000fe400000012ff */
[----:B------:R-:W-:-:S02]  /*128d0*/  LOP3.LUT R174, R151, 0x380, RZ, 0xc0, !PT ;  /* 0x0000038097ae7812 */ /* 0x000fc400078ec0ff */
[----:B------:R-:W-:Y:S02]  /*128e0*/  LOP3.LUT R175, R10, 0x380, RZ, 0xc0, !PT ;  /* 0x000003800aaf7812 */ /* 0x000fe400078ec0ff */
[----:B------:R-:W-:Y:S02]  /*128f0*/  SHF.R.U64 R46, R46, 0x3, RZ ;  /* 0x000000032e2e7819 */ /* 0x000fe400000012ff */
[----:B------:R-:W-:Y:S02]  /*12900*/  LOP3.LUT R177, R94, 0x380, RZ, 0xc0, !PT ;  /* 0x000003805eb17812 */ /* 0x000fe400078ec0ff */
[----:B------:R-:W-:Y:S02]  /*12910*/  SHF.R.U64 R54, R54, 0x3, RZ ;  /* 0x0000000336367819 */ /* 0x000fe400000012ff */
[----:B------:R-:W-:Y:S02]  /*12920*/  LOP3.LUT R106, R23, 0x380, RZ, 0xc0, !PT ;  /* 0x00000380176a7812 */ /* 0x000fe400078ec0ff */
[----:B------:R-:W-:-:S02]  /*12930*/  SHF.R.U64 R179, R179, 0x3, RZ ;  /* 0x00000003b3b37819 */ /* 0x000fc400000012ff */
[----:B------:R-:W-:Y:S02]  /*12940*/  SHF.R.U64 R173, R173, 0x3, RZ ;  /* 0x00000003adad7819 */ /* 0x000fe400000012ff */
[----:B------:R-:W-:Y:S01]  /*12950*/  MOV R110, R110 ;  /* 0x0000006e006e7202 */ /* 0x000fe20000000f00 */
[----:B------:R-:W-:Y:S01]  /*12960*/  BAR.SYNC.DEFER_BLOCKING 0x1, 0x100 ;  /* 0x0044000000007b1d */ /* 0x000fe20000010000 */
[----:B------:R-:W-:Y:S02]  /*12970*/  LOP3.LUT R38, R38, R181, RZ, 0x3c, !PT ;  /* 0x000000b526267212 */ /* 0x000fe400078e3cff */
[----:B------:R-:W-:Y:S02]  /*12980*/  SHF.R.U64 R174, R174, 0x3, RZ ;  /* 0x00000003aeae7819 */ /* 0x000fe400000012ff */
[----:B------:R-:W-:Y:S02]  /*12990*/  SHF.R.U64 R175, R175, 0x3, RZ ;  /* 0x00000003afaf7819 */ /* 0x000fe400000012ff */
[----:B------:R-:W-:Y:S01]  /*129a0*/  MOV R13, R12 ;  /* 0x0000000c000d7202 */ /* 0x000fe20000000f00 */
[----:B------:R-:W-:Y:S01]  /*129b0*/  IMAD.X R99, RZ, RZ, R111, P5 ;  /* 0x000000ffff637224 */ /* 0x000fe200028e066f */
[----:B------:R-:W-:-:S02]  /*129c0*/  LOP3.LUT R46, R46, R183, RZ, 0x3c, !PT ;  /* 0x000000b72e2e7212 */ /* 0x000fc400078e3cff */
[----:B------:R-:W-:Y:S02]  /*129d0*/  SHF.R.U64 R177, R177, 0x3, RZ ;  /* 0x00000003b1b17819 */ /* 0x000fe400000012ff */
[----:B------:R-:W-:Y:S01]  /*129e0*/  MOV R14, R14 ;  /* 0x0000000e000e7202 */ /* 0x000fe20000000f00 */
[--C-:B------:R-:W-:Y:S01]  /*129f0*/  IMAD.X R9, RZ, RZ, R111.reuse, P2 ;  /* 0x000000ffff097224 */ /* 0x100fe200010e066f */
[----:B------:R-:W-:Y:S01]  /*12a00*/  LOP3.LUT R54, R54, R185, RZ, 0x3c, !PT ;  /* 0x000000b936367212 */ /* 0x000fe200078e3cff */
[--C-:B------:R-:W-:Y:S01]  /*12a10*/  IMAD.X R11, RZ, RZ, R111.reuse, P3 ;  /* 0x000000ffff0b7224 */ /* 0x100fe200018e066f */
[----:B------:R-:W-:Y:S02]  /*12a20*/  SHF.R.U64 R106, R106, 0x3, RZ ;  /* 0x000000036a6a7819 */ /* 0x000fe400000012ff */
[----:B------:R-:W-:Y:S01]  /*12a30*/  MOV R12, R20 ;  /* 0x00000014000c7202 */ /* 0x000fe20000000f00 */
[----:B------:R-:W-:Y:S01]  /*12a40*/  IMAD.X R95, RZ, RZ, R111, P4 ;  /* 0x000000ffff5f7224 */ /* 0x000fe200020e066f */
[----:B------:R-:W-:-:S02]  /*12a50*/  LOP3.LUT R98, R179, R98, RZ, 0x3c, !PT ;  /* 0x00000062b3627212 */ /* 0x000fc400078e3cff */
[----:B------:R-:W-:Y:S01]  /*12a60*/  LOP3.LUT R102, R173, R8, RZ, 0x3c, !PT ;  /* 0x00000008ad667212 */ /* 0x000fe200078e3cff */
[----:B------:R-:W-:Y:S01]  /*12a70*/  STSM.16.M88.4 [R110], R24 ;  /* 0x000000186e007844 */ /* 0x000fe20000000200 */
[----:B------:R-:W-:Y:S02]  /*12a80*/  MOV R30, R30 ;  /* 0x0000001e001e7202 */ /* 0x000fe40000000f00 */
[----:B------:R-:W-:Y:S01]  /*12a90*/  LOP3.LUT R8, R174, R151, RZ, 0x3c, !PT ;  /* 0x00000097ae087212 */ /* 0x000fe200078e3cff */
[----:B------:R-:W-:Y:S01]  /*12aa0*/  STSM.16.M88.4 [R13], R32 ;  /* 0x000000200d007844 */ /* 0x000fe20000000200 */
[----:B------:R-:W-:Y:S02]  /*12ab0*/  LOP3.LUT R10, R175, R10, RZ, 0x3c, !PT ;  /* 0x0000000aaf0a7212 */ /* 0x000fe400078e3cff */
[----:B------:R-:W-:Y:S01]  /*12ac0*/  MOV R38, R38 ;  /* 0x0000002600267202 */ /* 0x000fe20000000f00 */
[----:B------:R-:W-:Y:S01]  /*12ad0*/  STSM.16.M88.4 [R14], R40 ;  /* 0x000000280e007844 */ /* 0x000fe20000000200 */
[----:B------:R-:W-:-:S02]  /*12ae0*/  LOP3.LUT R94, R177, R94, RZ, 0x3c, !PT ;  /* 0x0000005eb15e7212 */ /* 0x000fc400078e3cff */
[----:B------:R-:W-:Y:S01]  /*12af0*/  MOV R46, R46 ;  /* 0x0000002e002e7202 */ /* 0x000fe20000000f00 */
[----:B------:R0:W-:Y:S01]  /*12b00*/  STSM.16.M88.4 [R12], R48 ;  /* 0x000000300c007844 */ /* 0x0001e20000000200 */
[----:B------:R-:W-:Y:S02]  /*12b10*/  LOP3.LUT R106, R106, R23, RZ, 0x3c, !PT ;  /* 0x000000176a6a7212 */ /* 0x000fe400078e3cff */
[----:B------:R-:W-:Y:S01]  /*12b20*/  MOV R54, R54 ;  /* 0x0000003600367202 */ /* 0x000fe20000000f00 */
[----:B------:R-:W-:Y:S01]  /*12b30*/  STSM.16.M88.4 [R30], R56 ;  /* 0x000000381e007844 */ /* 0x000fe20000000200 */
[----:B------:R-:W-:Y:S02]  /*12b40*/  MOV R62, R62 ;  /* 0x0000003e003e7202 */ /* 0x000fe40000000f00 */
[----:B------:R-:W-:Y:S01]  /*12b50*/  MOV R23, R98 ;  /* 0x0000006200177202 */ /* 0x000fe20000000f00 */
[----:B------:R-:W-:Y:S01]  /*12b60*/  STSM.16.M88.4 [R38], R64 ;  /* 0x0000004026007844 */ /* 0x000fe20000000200 */
[----:B------:R-:W-:-:S02]  /*12b70*/  MOV R70, R70 ;  /* 0x0000004600467202 */ /* 0x000fc40000000f00 */
[----:B------:R-:W-:Y:S02]  /*12b80*/  MOV R21, R8 ;  /* 0x0000000800157202 */ /* 0x000fe40000000f00 */
[----:B------:R-:W-:Y:S02]  /*12b90*/  MOV R20, R10 ;  /* 0x0000000a00147202 */ /* 0x000fe40000000f00 */
[----:B------:R-:W-:Y:S02]  /*12ba0*/  F2FP.BF16.F32.PACK_AB R98, R101, R100 ;  /* 0x000000646562723e */ /* 0x000fe400000010ff */
[----:B------:R-:W-:Y:S01]  /*12bb0*/  F2FP.BF16.F32.PACK_AB R99, R163, R162 ;  /* 0x000000a2a363723e */ /* 0x000fe200000010ff */
[----:B------:R-:W-:Y:S01]  /*12bc0*/  IMAD.X R103, RZ, RZ, R111, P0 ;  /* 0x000000ffff677224 */ /* 0x000fe200000e066f */
[----:B------:R-:W-:Y:S01]  /*12bd0*/  MOV R94, R94 ;  /* 0x0000005e005e7202 */ /* 0x000fe20000000f00 */
[----:B------:R-:W-:Y:S01]  /*12be0*/  STSM.16.M88.4 [R46], R72 ;  /* 0x000000482e007844 */ /* 0x000fe20000000200 */
[----:B------:R-:W-:-:S02]  /*12bf0*/  F2FP.BF16.F32.PACK_AB R8, R105, R168 ;  /* 0x000000a86908723e */ /* 0x000fc400000010ff */
[----:B------:R-:W-:Y:S02]  /*12c00*/  F2FP.BF16.F32.PACK_AB R9, R165, R164 ;  /* 0x000000a4a509723e */ /* 0x000fe400000010ff */
[----:B------:R-:W-:Y:S02]  /*12c10*/  F2FP.BF16.F32.PACK_AB R10, R109, R169 ;  /* 0x000000a96d0a723e */ /* 0x000fe400000010ff */
[----:B------:R-:W-:Y:S01]  /*12c20*/  F2FP.BF16.F32.PACK_AB R11, R167, R166 ;  /* 0x000000a6a70b723e */ /* 0x000fe200000010ff */
[----:B------:R-:W-:Y:S01]  /*12c30*/  IMAD.X R107, RZ, RZ, R111, P1 ;  /* 0x000000ffff6b7224 */ /* 0x000fe200008e066f */
[----:B------:R-:W-:Y:S01]  /*12c40*/  STSM.16.M88.4 [R54], R80 ;  /* 0x0000005036007844 */ /* 0x000fe20000000200 */
[----:B0-----:R-:W-:-:S03]  /*12c50*/  F2FP.BF16.F32.PACK_AB R12, R113, R170 ;  /* 0x000000aa710c723e */ /* 0x001fc600000010ff */
[----:B------:R-:W-:Y:S01]  /*12c60*/  STSM.16.M88.4 [R62], R76 ;  /* 0x0000004c3e007844 */ /* 0x000fe20000000200 */
[----:B------:R-:W-:Y:S02]  /*12c70*/  F2FP.BF16.F32.PACK_AB R13, R115, R114 ;  /* 0x00000072730d723e */ /* 0x000fe400000010ff */
[----:B------:R-:W-:Y:S01]  /*12c80*/  F2FP.BF16.F32.PACK_AB R14, R117, R171 ;  /* 0x000000ab750e723e */ /* 0x000fe200000010ff */
[----:B------:R-:W-:Y:S01]  /*12c90*/  STSM.16.M88.4 [R70], R96 ;  /* 0x0000006046007844 */ /* 0x000fe20000000200 */
[----:B------:R-:W-:Y:S02]  /*12ca0*/  F2FP.BF16.F32.PACK_AB R15, R119, R118 ;  /* 0x00000076770f723e */ /* 0x000fe400000010ff */
[----:B------:R-:W-:Y:S01]  /*12cb0*/  MOV R102, R102 ;  /* 0x0000006600667202 */ /* 0x000fe20000000f00 */
[----:B------:R3:W-:Y:S01]  /*12cc0*/  STSM.16.M88.4 [R94], R8 ;  /* 0x000000085e007844 */ /* 0x0007e20000000200 */
[----:B------:R-:W-:Y:S02]  /*12cd0*/  F2FP.BF16.F32.PACK_AB R173, R123, R122 ;  /* 0x0000007a7bad723e */ /* 0x000fe400000010ff */
[----:B------:R-:W-:-:S02]  /*12ce0*/  F2FP.BF16.F32.PACK_AB R174, R125, R124 ;  /* 0x0000007c7dae723e */ /* 0x000fc400000010ff */
[----:B------:R-:W-:Y:S02]  /*12cf0*/  F2FP.BF16.F32.PACK_AB R175, R127, R126 ;  /* 0x0000007e7faf723e */ /* 0x000fe400000010ff */
[----:B------:R-:W-:Y:S02]  /*12d00*/  ISETP.NE.U32.AND P0, PT, RZ, UR4, PT ;  /* 0x00000004ff007c0c */ /* 0x000fe4000bf05070 */
[----:B------:R-:W-:Y:S01]  /*12d10*/  MOV R106, R106 ;  /* 0x0000006a006a7202 */ /* 0x000fe20000000f00 */
[----:B------:R0:W-:Y:S01]  /*12d20*/  STSM.16.M88.4 [R23], R12 ;  /* 0x0000000c17007844 */ /* 0x0001e20000000200 */
[----:B------:R-:W-:Y:S02]  /*12d30*/  ISETP.NE.AND.EX P0, PT, RZ, UR5, PT, P0 ;  /* 0x00000005ff007c0c */ /* 0x000fe4000bf05300 */
[----:B---3--:R-:W-:Y:S01]  /*12d40*/  IADD3 R10, P1, R178, UR4, RZ ;  /* 0x00000004b20a7c10 */ /* 0x008fe2000ff3e0ff */
[----:B------:R3:W-:Y:S03]  /*12d50*/  STSM.16.M88.4 [R102], R172 ;  /* 0x000000ac66007844 */ /* 0x0007e60000000200 */
[----:B--2---:R-:W-:Y:S01]  /*12d60*/  IADD3.X R11, R176, UR5, RZ, P1, !PT ;  /* 0x00000005b00b7c10 */ /* 0x004fe20008ffe4ff */
[----:B------:R-:W-:Y:S01]  /*12d70*/  ULDC.64 UR4, c[0x0][0xce0] ;  /* 0x0003380000047ab9 */ /* 0x000fe20000000a00 */
[----:B------:R3:W-:Y:S01]  /*12d80*/  STSM.16.M88.4 [R106], R128 ;  /* 0x000000806a007844 */ /* 0x0007e20000000200 */
[----:B------:R-:W-:-:S03]  /*12d90*/  ISETP.NE.U32.AND P1, PT, RZ, UR4, PT ;  /* 0x00000004ff007c0c */ /* 0x000fc6000bf25070 */
[----:B------:R3:W-:Y:S01]  /*12da0*/  STSM.16.M88.4 [R21], R136 ;  /* 0x0000008815007844 */ /* 0x0007e20000000200 */
[----:B------:R-:W-:-:S03]  /*12db0*/  ISETP.NE.AND.EX P1, PT, RZ, UR5, PT, P1 ;  /* 0x00000005ff007c0c */ /* 0x000fc6000bf25310 */
[----:B------:R3:W-:Y:S01]  /*12dc0*/  STSM.16.M88.4 [R20], R144 ;  /* 0x0000009014007844 */ /* 0x0007e20000000200 */
[----:B0-----:R-:W-:Y:S01]  /*12dd0*/  IMAD.MOV.U32 R23, RZ, RZ, RZ ;  /* 0x000000ffff177224 */ /* 0x001fe200078e00ff */
[----:B------:R-:W-:Y:S08]  /*12de0*/  BAR.SYNC.DEFER_BLOCKING 0x1, 0x100 ;  /* 0x0044000000007b1d */ /* 0x000ff00000010000 */
[----:B------:R-:W-:Y:S01]  /*12df0*/  @P1 IADD3 R8, P2, R178, UR4, RZ ;  /* 0x00000004b2081c10 */ /* 0x000fe2000ff5e0ff */
[----:B------:R-:W-:-:S02]  /*12e00*/  ULDC UR4, c[0x0][0xb88] ;  /* 0x0002e20000047ab9 */ /* 0x000fc40000000800 */
[----:B------:R-:W-:Y:S01]  /*12e10*/  IMAD.U32 R0, RZ, RZ, UR4 ;  /* 0x00000004ff007e24 */ /* 0x000fe2000f8e00ff */
[----:B------:R-:W-:Y:S01]  /*12e20*/  @P1 IADD3.X R9, R176, UR5, RZ, P2, !PT ;  /* 0x00000005b0091c10 */ /* 0x000fe200097fe4ff */
[----:B------:R3:W5:Y:S04]  /*12e30*/  @P0 LDG.E R23, desc[UR52][R10.64] ;  /* 0x000000340a170981 */ /* 0x000768000c1e1900 */
[----:B------:R3:W5:Y:S01]  /*12e40*/  @P1 LDG.E R0, desc[UR52][R8.64] ;  /* 0x0000003408001981 */ /* 0x000762000c1e1900 */
[----:B------:R-:W-:-:S04]  /*12e50*/  IMAD.MOV.U32 R186, RZ, RZ, R188 ;  /* 0x000000ffffba7224 */ /* 0x000fc800078e00bc */
[----:B------:R-:W-:-:S04]  /*12e60*/  IMAD R5, R186, 0x40, R219 ;  /* 0x00000040ba057824 */ /* 0x000fc800078e02db */
[----:B------:R-:W-:-:S03]  /*12e70*/  IMAD.WIDE R6, R5, 0x2, R6 ;  /* 0x0000000205067825 */ /* 0x000fc600078e0206 */
[----:B------:R-:W-:Y:S01]  /*12e80*/  IADD3 R13, P4, R6, 0x1000, RZ ;  /* 0x00001000060d7810 */ /* 0x000fe20007f9e0ff */
[----:B---3--:R-:W-:-:S12]  /*12e90*/  @P1 BRA `(.L_x_11690) ;  /* 0x0000000000101947 */ /* 0x008fd80003800000 */
[----:B------:R-:W-:Y:S05]  /*12ea0*/  @!P0 BRA `(.L_x_11690) ;  /* 0x00000000000c8947 */ /* 0x000fea0003800000 */
[----:B------:R-:W2:Y:S04]  /*12eb0*/  LDG.E R5, desc[UR52][R10.64] ;  /* 0x000000340a057981 */ /* 0x000ea8000c1e1900 */
[----:B-----5:R-:W2:Y:S02]  /*12ec0*/  LDG.E R0, desc[UR52][R10.64+0x4] ;  /* 0x000004340a007981 */ /* 0x020ea4000c1e1900 */
[----:B--2---:R-:W-:-:S07]  /*12ed0*/  IMAD.IADD R0, R0, 0x1, -R5 ;  /* 0x0000000100007824 */ /* 0x004fce00078e0a05 */
.L_x_11690:
[----:B------:R-:W2:Y:S01]  /*12ee0*/  LDL.LU R14, [R1+0x50] ;  /* 0x00005000010e7983 */ /* 0x000ea20000300800 */
[----:B------:R-:W-:-:S03]  /*12ef0*/  ULDC.64 UR4, c[0x0][0xc70] ;  /* 0x00031c0000047ab9 */ /* 0x000fc60000000a00 */
[----:B------:R-:W3:Y:S04]  /*12f00*/  LDL.LU R11, [R1+0x40] ;  /* 0x00004000010b7983 */ /* 0x000ee80000300800 */
[----:B------:R-:W4:Y:S04]  /*12f10*/  LDL R10, [R1+0x30] ;  /* 0x00003000010a7983 */ /* 0x000f280000100800 */
[----:B------:R-:W4:Y:S04]  /*12f20*/  LDL.LU R85, [R1+0x34] ;  /* 0x0000340001557983 */ /* 0x000f280000300800 */
[----:B------:R-:W4:Y:S01]  /*12f30*/  LDL.LU R84, [R1+0x48] ;  /* 0x0000480001547983 */ /* 0x000f220000300800 */
[--C-:B-----5:R-:W-:Y:S01]  /*12f40*/  SHF.R.S32.HI R21, RZ, 0x1f, R23.reuse ;  /* 0x0000001fff157819 */ /* 0x120fe20000011417 */
[----:B------:R-:W-:Y:S01]  /*12f50*/  IMAD.MOV.U32 R20, RZ, RZ, R23 ;  /* 0x000000ffff147224 */ /* 0x000fe200078e0017 */
[----:B------:R-:W-:-:S02]  /*12f60*/  IADD3 R25, P5, R6, 0x2000, RZ ;  /* 0x0000200006197810 */ /* 0x000fc40007fbe0ff */
[C---:B------:R-:W-:Y:S02]  /*12f70*/  IADD3 R37, P2, R6.reuse, 0x5000, RZ ;  /* 0x0000500006257810 */ /* 0x040fe40007f5e0ff */
[----:B------:R-:W-:Y:S02]  /*12f80*/  IADD3 R33, P1, R6, 0x4000, RZ ;  /* 0x0000400006217810 */ /* 0x000fe40007f3e0ff */
        /* <DEDUP_REMOVED lines=15> */
[----:B------:R-:W-:Y:S02]  /*13080*/  IADD3 R49, P5, R6, 0x8000, RZ ;  /* 0x0000800006317810 */ /* 0x000fe40007fbe0ff */
[----:B------:R-:W-:Y:S01]  /*13090*/  LOP3.LUT R32, R32, R33, RZ, 0x3c, !PT ;  /* 0x0000002120207212 */ /* 0x000fe200078e3cff */
[----:B------:R-:W-:Y:S01]  /*130a0*/  IMAD.X R33, RZ, RZ, R7, P1 ;  /* 0x000000ffff217224 */ /* 0x000fe200008e0607 */
        /* <DEDUP_REMOVED lines=16> */
[C---:B------:R-:W-:Y:S02]  /*131b0*/  IADD3 R69, P4, R6.reuse, 0xd000, RZ ;  /* 0x0000d00006457810 */ /* 0x040fe40007f9e0ff */
[----:B------:R-:W-:Y:S02]  /*131c0*/  IADD3 R65, P5, R6, 0xe000, RZ ;  /* 0x0000e00006417810 */ /* 0x000fe40007fbe0ff */
[----:B------:R-:W-:Y:S01]  /*131d0*/  LOP3.LUT R52, R52, R53, RZ, 0x3c, !PT ;  /* 0x0000003534347212 */ /* 0x000fe200078e3cff */
[----:B------:R-:W-:Y:S01]  /*131e0*/  IMAD.X R53, RZ, RZ, R7, P1 ;  /* 0x000000ffff357224 */ /* 0x000fe200008e0607 */
        /* <DEDUP_REMOVED lines=8> */
[--C-:B------:R-:W-:Y:S01]  /*13270*/  SHF.R.S32.HI R79, RZ, 0x1f, R219.reuse ;  /* 0x0000001fff4f7819 */ /* 0x100fe200000114db */
[----:B------:R-:W-:Y:S01]  /*13280*/  IMAD.MOV.U32 R78, RZ, RZ, R219 ;  /* 0x000000ffff4e7224 */ /* 0x000fe200078e00db */
[----:B------:R-:W-:-:S05]  /*13290*/  SHF.R.S32.HI R187, RZ, 0x1f, R186 ;  /* 0x0000001fffbb7819 */ /* 0x000fca00000114ba */
[----:B------:R-:W-:Y:S01]  /*132a0*/  STL [R1+0x24], R187 ;  /* 0x000024bb01007387 */ /* 0x000fe20000100800 */
[----:B------:R-:W-:Y:S01]  /*132b0*/  BSSY B1, `(.L_x_11691) ;  /* 0x0000084000017945 */ /* 0x000fe20003800000 */
[----:B--2---:R-:W-:Y:S02]  /*132c0*/  SEL R83, R14, RZ, !P0 ;  /* 0x000000ff0e537207 */ /* 0x004fe40004000000 */
[----:B------:R-:W0:Y:S01]  /*132d0*/  S2R R14, SR_TID.X ;  /* 0x00000000000e7919 */ /* 0x000e220000002100 */
[----:B---3--:R-:W-:Y:S02]  /*132e0*/  SEL R82, R11, RZ, !P0 ;  /* 0x000000ff0b527207 */ /* 0x008fe40004000000 */
[----:B------:R-:W-:-:S04]  /*132f0*/  IADD3 R29, P0, R6, 0x3000, RZ ;  /* 0x00003000061d7810 */ /* 0x000fc80007f1e0ff */
[----:B------:R-:W-:Y:S02]  /*13300*/  LOP3.LUT R28, R29, 0x380, RZ, 0xc0, !PT ;  /* 0x000003801d1c7812 */ /* 0x000fe400078ec0ff */
[----:B----4-:R-:W-:Y:S01]  /*13310*/  SHF.R.S32.HI R81, RZ, 0x1f, R85 ;  /* 0x0000001fff517819 */ /* 0x010fe20000011455 */
[----:B------:R-:W-:Y:S01]  /*13320*/  IMAD.WIDE.U32 R8, R85, UR4, R20 ;  /* 0x0000000455087c25 */ /* 0x000fe2000f8e0014 */
[----:B------:R-:W-:-:S03]  /*13330*/  SHF.R.U64 R28, R28, 0x3, RZ ;  /* 0x000000031c1c7819 */ /* 0x000fc600000012ff */
[----:B------:R-:W-:Y:S01]  /*13340*/  IMAD R5, R81, UR4, RZ ;  /* 0x0000000451057c24 */ /* 0x000fe2000f8e02ff */
[----:B------:R-:W-:Y:S01]  /*13350*/  LOP3.LUT R28, R28, R29, RZ, 0x3c, !PT ;  /* 0x0000001d1c1c7212 */ /* 0x000fe200078e3cff */
[----:B------:R-:W-:Y:S02]  /*13360*/  IMAD R11, R84, 0x80, R10 ;  /* 0x00000080540b7824 */ /* 0x000fe400078e020a */
[----:B------:R-:W-:Y:S01]  /*13370*/  IMAD R5, R85, UR5, R5 ;  /* 0x0000000555057c24 */ /* 0x000fe2000f8e0205 */
[----:B------:R-:W-:Y:S01]  /*13380*/  ULDC.64 UR4, c[0x0][0xc78] ;  /* 0x00031e0000047ab9 */ /* 0x000fe20000000a00 */
[----:B------:R-:W-:Y:S01]  /*13390*/  IMAD.X R29, RZ, RZ, R7, P0 ;  /* 0x000000ffff1d7224 */ /* 0x000fe200000e0607 */
[----:B------:R-:W-:Y:S01]  /*133a0*/  IADD3 R77, P0, R6, 0x9000, RZ ;  /* 0x00009000064d7810 */ /* 0x000fe20007f1e0ff */
[----:B------:R-:W-:Y:S02]  /*133b0*/  IMAD.IADD R9, R9, 0x1, R5 ;  /* 0x0000000109097824 */ /* 0x000fe400078e0205 */
[----:B------:R-:W-:Y:S01]  /*133c0*/  IMAD R5, R83, UR4, RZ ;  /* 0x0000000453057c24 */ /* 0x000fe2000f8e02ff */
[----:B------:R-:W-:Y:S01]  /*133d0*/  LOP3.LUT R76, R77, 0x380, RZ, 0xc0, !PT ;  /* 0x000003804d4c7812 */ /* 0x000fe200078ec0ff */
[----:B------:R-:W-:-:S03]  /*133e0*/  IMAD.WIDE.U32 R8, R82, UR4, R8 ;  /* 0x0000000452087c25 */ /* 0x000fc6000f8e0008 */
[----:B------:R-:W-:Y:S01]  /*133f0*/  SHF.R.U64 R76, R76, 0x3, RZ ;  /* 0x000000034c4c7819 */ /* 0x000fe200000012ff */
[----:B------:R-:W-:Y:S01]  /*13400*/  IMAD R10, R82, UR5, R5 ;  /* 0x00000005520a7c24 */ /* 0x000fe2000f8e0205 */
[----:B------:R-:W-:Y:S01]  /*13410*/  SHF.R.S32.HI R5, RZ, 0x1f, R11 ;  /* 0x0000001fff057819 */ /* 0x000fe2000001140b */
[----:B0-----:R-:W-:Y:S01]  /*13420*/  VIADD R15, R14, 0xffffff80 ;  /* 0xffffff800e0f7836 */ /* 0x001fe20000000000 */
[----:B------:R-:W-:Y:S01]  /*13430*/  IADD3 R8, P3, R11, R8, RZ ;  /* 0x000000080b087210 */ /* 0x000fe20007f7e0ff */
[----:B------:R-:W-:Y:S01]  /*13440*/  ULDC.64 UR4, c[0x0][0xc40] ;  /* 0x0003100000047ab9 */ /* 0x000fe20000000a00 */
[----:B------:R-:W-:Y:S01]  /*13450*/  LOP3.LUT R76, R76, R77, RZ, 0x3c, !PT ;  /* 0x0000004d4c4c7212 */ /* 0x000fe200078e3cff */
[----:B------:R-:W-:Y:S01]  /*13460*/  IMAD.X R77, RZ, RZ, R7, P0 ;  /* 0x000000ffff4d7224 */ /* 0x000fe200000e0607 */
[----:B------:R-:W-:Y:S02]  /*13470*/  IADD3.X R5, R5, R9, R10, P3, !PT ;  /* 0x0000000905057210 */ /* 0x000fe40001ffe40a */
[----:B------:R-:W-:-:S02]  /*13480*/  LEA R54, P3, R8, UR4, 0x2 ;  /* 0x0000000408367c11 */ /* 0x000fc4000f8610ff */
[----:B------:R-:W-:Y:S02]  /*13490*/  SHF.R.S32.HI R14, RZ, 0x1f, R15 ;  /* 0x0000001fff0e7819 */ /* 0x000fe4000001140f */
[----:B------:R-:W-:Y:S01]  /*134a0*/  LEA.HI.X R55, R8, UR5, R5, 0x2, P3 ;  /* 0x0000000508377c11 */ /* 0x000fe200098f1405 */
[----:B------:R-:W-:Y:S01]  /*134b0*/  VIADD R5, R11, 0x8 ;  /* 0x000000080b057836 */ /* 0x000fe20000000000 */
[----:B------:R-:W-:Y:S01]  /*134c0*/  LEA.HI R14, R14, R15, RZ, 0x7 ;  /* 0x0000000f0e0e7211 */ /* 0x000fe200078f38ff */
[----:B------:R-:W-:Y:S01]  /*134d0*/  ULDC.64 UR4, c[0x0][0xba0] ;  /* 0x0002e80000047ab9 */ /* 0x000fe20000000a00 */
[----:B------:R-:W-:Y:S02]  /*134e0*/  IADD3 R41, P3, R6, 0x6000, RZ ;  /* 0x0000600006297810 */ /* 0x000fe40007f7e0ff */
[----:B------:R-:W-:Y:S02]  /*134f0*/  LOP3.LUT R14, R14, 0xffffff80, RZ, 0xc0, !PT ;  /* 0xffffff800e0e7812 */ /* 0x000fe400078ec0ff */
[----:B------:R-:W-:-:S02]  /*13500*/  LOP3.LUT R40, R41, 0x380, RZ, 0xc0, !PT ;  /* 0x0000038029287812 */ /* 0x000fc400078ec0ff */
[----:B------:R-:W-:Y:S01]  /*13510*/  IADD3 R10, P2, R6, 0xf000, RZ ;  /* 0x0000f000060a7810 */ /* 0x000fe20007f5e0ff */
[----:B------:R-:W-:Y:S01]  /*13520*/  IMAD.IADD R14, R15, 0x1, -R14 ;  /* 0x000000010f0e7824 */ /* 0x000fe200078e0a0e */
[----:B------:R-:W-:Y:S02]  /*13530*/  SHF.R.U64 R40, R40, 0x3, RZ ;  /* 0x0000000328287819 */ /* 0x000fe400000012ff */
[----:B------:R-:W-:Y:S01]  /*13540*/  LOP3.LUT R9, R6, 0x380, RZ, 0xc0, !PT ;  /* 0x0000038006097812 */ /* 0x000fe200078ec0ff */
[--C-:B------:R-:W-:Y:S01]  /*13550*/  IMAD.X R61, RZ, RZ, R7.reuse, P2 ;  /* 0x000000ffff3d7224 */ /* 0x100fe200010e0607 */
[----:B------:R-:W-:Y:S01]  /*13560*/  LOP3.LUT R40, R40, R41, RZ, 0x3c, !PT ;  /* 0x0000002928287212 */ /* 0x000fe200078e3cff */
[----:B------:R-:W-:Y:S01]  /*13570*/  IMAD.X R41, RZ, RZ, R7, P3 ;  /* 0x000000ffff297224 */ /* 0x000fe200018e0607 */
[----:B------:R-:W-:Y:S02]  /*13580*/  LOP3.LUT P0, RZ, R14, 0x3, RZ, 0xc0, !PT ;  /* 0x000000030eff7812 */ /* 0x000fe4000780c0ff */
[----:B------:R-:W-:-:S02]  /*13590*/  IADD3 R73, P3, R6, 0xc000, RZ ;  /* 0x0000c00006497810 */ /* 0x000fc40007f7e0ff */
[-C--:B------:R-:W-:Y:S02]  /*135a0*/  ISETP.GE.OR P1, PT, R11, R0.reuse, P0 ;  /* 0x000000000b00720c */ /* 0x080fe40000726670 */
[----:B------:R-:W-:Y:S02]  /*135b0*/  LOP3.LUT R72, R73, 0x380, RZ, 0xc0, !PT ;  /* 0x0000038049487812 */ /* 0x000fe400078ec0ff */
[----:B------:R-:W-:Y:S02]  /*135c0*/  ISETP.GE.OR P0, PT, R5, R0, P0 ;  /* 0x000000000500720c */ /* 0x000fe40000706670 */
[----:B------:R-:W-:Y:S02]  /*135d0*/  LOP3.LUT R5, R10, 0x380, RZ, 0xc0, !PT ;  /* 0x000003800a057812 */ /* 0x000fe400078ec0ff */
[----:B------:R-:W-:Y:S02]  /*135e0*/  SHF.R.U64 R72, R72, 0x3, RZ ;  /* 0x0000000348487819 */ /* 0x000fe400000012ff */
[----:B------:R-:W-:-:S02]  /*135f0*/  SHF.R.U64 R9, R9, 0x3, RZ ;  /* 0x0000000309097819 */ /* 0x000fc400000012ff */
[----:B------:R-:W-:Y:S01]  /*13600*/  SHF.R.U64 R5, R5, 0x3, RZ ;  /* 0x0000000305057819 */ /* 0x000fe200000012ff */
[----:B------:R0:W-:Y:S01]  /*13610*/  @!P1 STG.E desc[UR52][R54.64], R4 ;  /* 0x0000000436009986 */ /* 0x0001e2000c101934 */
[----:B------:R-:W-:Y:S01]  /*13620*/  LOP3.LUT R72, R72, R73, RZ, 0x3c, !PT ;  /* 0x0000004948487212 */ /* 0x000fe200078e3cff */
[--C-:B------:R-:W-:Y:S01]  /*13630*/  IMAD.X R73, RZ, RZ, R7.reuse, P3 ;  /* 0x000000ffff497224 */ /* 0x100fe200018e0607 */
[----:B------:R-:W-:Y:S01]  /*13640*/  LOP3.LUT R8, R9, R6, RZ, 0x3c, !PT ;  /* 0x0000000609087212 */ /* 0x000fe200078e3cff */
[----:B------:R-:W-:Y:S01]  /*13650*/  IMAD.MOV.U32 R9, RZ, RZ, R7 ;  /* 0x000000ffff097224 */ /* 0x000fe200078e0007 */
[----:B------:R-:W-:Y:S01]  /*13660*/  LOP3.LUT R60, R5, R10, RZ, 0x3c, !PT ;  /* 0x0000000a053c7212 */ /* 0x000fe200078e3cff */
[----:B------:R2:W-:Y:S04]  /*13670*/  @!P0 STG.E desc[UR52][R54.64+0x20], R3 ;  /* 0x0000200336008986 */ /* 0x0005e8000c101934 */
        /* <DEDUP_REMOVED lines=9> */
[----:B0-----:R0:W5:Y:S04]  /*13710*/  LD.E.128 R4, desc[UR52][R76.64] ;  /* 0x000000344c047980 */ /* 0x001168000c101d00 */
[----:B--2---:R-:W5:Y:S04]  /*13720*/  LD.E.128 R52, desc[UR52][R52.64] ;  /* 0x0000003434347980 */ /* 0x004f68000c101d00 */
[----:B------:R-:W5:Y:S04]  /*13730*/  LD.E.128 R56, desc[UR52][R56.64] ;  /* 0x0000003438387980 */ /* 0x000f68000c101d00 */
[----:B------:R-:W5:Y:S04]  /*13740*/  LD.E.128 R72, desc[UR52][R72.64] ;  /* 0x0000003448487980 */ /* 0x000f68000c101d00 */
[----:B------:R-:W5:Y:S04]  /*13750*/  LD.E.128 R68, desc[UR52][R68.64] ;  /* 0x0000003444447980 */ /* 0x000f68000c101d00 */
[----:B------:R-:W5:Y:S04]  /*13760*/  LD.E.128 R64, desc[UR52][R64.64] ;  /* 0x0000003440407980 */ /* 0x000f68000c101d00 */
[----:B------:R-:W5:Y:S01]  /*13770*/  LD.E.128 R60, desc[UR52][R60.64] ;  /* 0x000000343c3c7980 */ /* 0x000f62000c101d00 */
[----:B------:R-:W-:-:S02]  /*13780*/  IMAD R80, R21, UR4, RZ ;  /* 0x0000000415507c24 */ /* 0x000fc4000f8e02ff */
[C---:B------:R-:W-:Y:S01]  /*13790*/  IMAD.WIDE.U32 R20, R23.reuse, UR4, R78 ;  /* 0x0000000417147c25 */ /* 0x040fe2000f8e004e */
[----:B------:R-:W-:Y:S01]  /*137a0*/  @!PT LDS RZ, [RZ] ;  /* 0x00000000fffff984 */ /* 0x000fe20000000800 */
[----:B------:R-:W-:Y:S01]  /*137b0*/  @!PT LDS RZ, [RZ] ;  /* 0x00000000fffff984 */ /* 0x000fe20000000800 */
[----:B------:R-:W-:Y:S01]  /*137c0*/  @!PT LDS RZ, [RZ] ;  /* 0x00000000fffff984 */ /* 0x000fe20000000800 */
[----:B------:R-:W-:Y:S01]  /*137d0*/  @!PT LDS RZ, [RZ] ;  /* 0x00000000fffff984 */ /* 0x000fe20000000800 */
[----:B------:R2:W-:Y:S06]  /*137e0*/  MEMBAR.ALL.CTA ;  /* 0x0000000000007992 */ /* 0x0005ec0000008000 */
[----:B--2---:R-:W2:Y:S01]  /*137f0*/  FENCE.VIEW.ASYNC.S ;  /* 0x00000000000073c6 */ /* 0x004ea20000000000 */
[----:B------:R-:W-:Y:S01]  /*13800*/  IMAD R23, R23, UR5, R80 ;  /* 0x0000000517177c24 */ /* 0x000fe2000f8e0250 */
[----:B------:R-:W-:Y:S01]  /*13810*/  ULDC.64 UR4, c[0x0][0xbe0] ;  /* 0x0002f80000047ab9 */ /* 0x000fe20000000a00 */
[----:B------:R-:W-:-:S02]  /*13820*/  IMAD R78, R84, -0x80, R0 ;  /* 0xffffff80544e7824 */ /* 0x000fc400078e0200 */
[C---:B------:R-:W-:Y:S02]  /*13830*/  VIADD R0, R186.reuse, 0x40 ;  /* 0x00000040ba007836 */ /* 0x040fe40000000000 */
[----:B------:R-:W-:Y:S01]  /*13840*/  IMAD.IADD R21, R21, 0x1, R23 ;  /* 0x0000000115157824 */ /* 0x000fe200078e0217 */
[-C--:B------:R-:W-:Y:S01]  /*13850*/  ISETP.GE.AND P3, PT, R186, R78.reuse, PT ;  /* 0x0000004eba00720c */ /* 0x080fe20003f66270 */
[----:B0-----:R-:W-:Y:S01]  /*13860*/  IMAD R76, R81, UR4, RZ ;  /* 0x00000004514c7c24 */ /* 0x001fe2000f8e02ff */
[-C--:B------:R-:W-:Y:S01]  /*13870*/  ISETP.GE.AND P0, PT, R0, R78.reuse, PT ;  /* 0x0000004e0000720c */ /* 0x080fe20003f06270 */
[----:B------:R-:W-:Y:S02]  /*13880*/  VIADD R3, R186, 0x20 ;  /* 0x00000020ba037836 */ /* 0x000fe40000000000 */
[C---:B------:R-:W-:Y:S02]  /*13890*/  IMAD R77, R85.reuse, UR5, R76 ;  /* 0x00000005554d7c24 */ /* 0x040fe4000f8e024c */
[----:B------:R-:W-:Y:S01]  /*138a0*/  IMAD.WIDE.U32 R20, R85, UR4, R20 ;  /* 0x0000000455147c25 */ /* 0x000fe2000f8e0014 */
[----:B------:R-:W-:Y:S01]  /*138b0*/  ULDC.64 UR4, c[0x0][0xbe8] ;  /* 0x0002fa0000047ab9 */ /* 0x000fe20000000a00 */
[----:B------:R-:W-:-:S02]  /*138c0*/  ISETP.GE.AND P2, PT, R3, R78, PT ;  /* 0x0000004e0300720c */ /* 0x000fc40003f46270 */
[----:B------:R-:W-:Y:S02]  /*138d0*/  VIADD R0, R17, 0x32420 ;  /* 0x0003242011007836 */ /* 0x000fe40000000000 */
[----:B------:R-:W-:Y:S02]  /*138e0*/  VIADD R23, R186, 0x60 ;  /* 0x00000060ba177836 */ /* 0x000fe40000000000 */
[----:B------:R-:W-:Y:S01]  /*138f0*/  IMAD.IADD R21, R21, 0x1, R77 ;  /* 0x0000000115157824 */ /* 0x000fe200078e024d */
[----:B------:R-:W-:Y:S01]  /*13900*/  PRMT R0, RZ, 0x654, R0 ;  /* 0x00000654ff007816 */ /* 0x000fe20000000000 */
[----:B------:R-:W-:Y:S01]  /*13910*/  IMAD R3, R83, UR4, RZ ;  /* 0x0000000453037c24 */ /* 0x000fe2000f8e02ff */
[----:B------:R-:W-:Y:S01]  /*13920*/  ISETP.GE.AND P1, PT, R23, R78, PT ;  /* 0x0000004e1700720c */ /* 0x000fe20003f26270 */
[C---:B------:R-:W-:Y:S01]  /*13930*/  IMAD.WIDE.U32 R78, R82.reuse, UR4, R20 ;  /* 0x00000004524e7c25 */ /* 0x040fe2000f8e0014 */
[----:B--2---:R0:W-:Y:S03]  /*13940*/  SYNCS.ARRIVE.TRANS64.RED.A1T0 RZ, [R0+URZ], RZ ;  /* 0x000000ff00ff79a7 */ /* 0x0041e6000810043f */
        /* <DEDUP_REMOVED lines=26> */
.L_x_11692:
[----:B------:R-:W-:Y:S05]  /*13af0*/  BSYNC B1 ;  /* 0x0000000000017941 */ /* 0x000fea0003800000 */
.L_x_11691:
        /* <DEDUP_REMOVED lines=26> */
.L_x_11694:
[----:B------:R-:W-:Y:S05]  /*13ca0*/  BSYNC B1 ;  /* 0x0000000000017941 */ /* 0x000fea0003800000 */
.L_x_11693:
[----:B------:R-:W-:Y:S04]  /*13cb0*/  BSSY B1, `(.L_x_11695) ;  /* 0x000001a000017945 */ /* 0x000fe80003800000 */
[----:B------:R-:W-:Y:S05]  /*13cc0*/  @P0 BRA `(.L_x_11696) ;  /* 0x0000000000600947 */ /* 0x000fea0003800000 */
[----:B------:R-:W-:Y:S01]  /*13cd0*/  IADD3 R3, P0, R76, 0x40, RZ ;  /* 0x000000404c037810 */ /* 0x000fe20007f1e0ff */
[C---:B--2--5:R-:W-:Y:S01]  /*13ce0*/  VIADD R4, R219.reuse, 0x40 ;  /* 0x00000040db047836 */ /* 0x064fe20000000000 */
        /* <DEDUP_REMOVED lines=22> */
.L_x_11696:
[----:B------:R-:W-:Y:S05]  /*13e50*/  BSYNC B1 ;  /* 0x0000000000017941 */ /* 0x000fea0003800000 */
.L_x_11695:
        /* <DEDUP_REMOVED lines=17> */
[----:B---3--:R-:W-:Y:S01]  /*13f70*/  LEA R6, P0, R4, UR6, 0x1 ;  /* 0x0000000604067c11 */ /* 0x008fe2000f8008ff */
        /* <DEDUP_REMOVED lines=9> */
.L_x_11689:
[----:B------:R-:W4:Y:S01]  /*14010*/  LDL.LU R6, [R1+0x38] ;  /* 0x0000380001067983 */ /* 0x000f220000300800 */
[----:B------:R-:W-:-:S03]  /*14020*/  ULDC.64 UR4, c[0x0][0xcd8] ;  /* 0x0003360000047ab9 */ /* 0x000fc60000000a00 */
[----:B------:R-:W2:Y:S01]  /*14030*/  LDL.LU R0, [R1+0x3c] ;  /* 0x00003c0001007983 */ /* 0x000ea20000300800 */
[----:B------:R-:W-:Y:S01]  /*14040*/  ISETP.NE.U32.AND P0, PT, RZ, UR4, PT ;  /* 0x00000004ff007c0c */ /* 0x000fe2000bf05070 */
[----:B------:R-:W-:-:S03]  /*14050*/  IMAD.MOV.U32 R3, RZ, RZ, RZ ;  /* 0x000000ffff037224 */ /* 0x000fc600078e00ff */
[----:B------:R-:W-:Y:S02]  /*14060*/  ISETP.NE.AND.EX P0, PT, RZ, UR5, PT, P0 ;  /* 0x00000005ff007c0c */ /* 0x000fe4000bf05300 */
[----:B----4-:R-:W-:-:S04]  /*14070*/  IADD3 R4, P1, R6, UR4, RZ ;  /* 0x0000000406047c10 */ /* 0x010fc8000ff3e0ff */
[----:B--2---:R-:W-:Y:S01]  /*14080*/  IADD3.X R5, R0, UR5, RZ, P1, !PT ;  /* 0x0000000500057c10 */ /* 0x004fe20008ffe4ff */
[----:B------:R-:W-:Y:S02]  /*14090*/  ULDC.64 UR4, c[0x0][0xce0] ;  /* 0x0003380000047ab9 */ /* 0x000fe40000000a00 */
[----:B------:R-:W-:-:S04]  /*140a0*/  ISETP.NE.U32.AND P1, PT, RZ, UR4, PT ;  /* 0x00000004ff007c0c */ /* 0x000fc8000bf25070 */
[----:B------:R2:W5:Y:S01]  /*140b0*/  @P0 LDG.E R3, desc[UR52][R4.64] ;  /* 0x0000003404030981 */ /* 0x000562000c1e1900 */
[----:B------:R-:W-:Y:S01]  /*140c0*/  ISETP.NE.AND.EX P1, PT, RZ, UR5, PT, P1 ;  /* 0x00000005ff007c0c */ /* 0x000fe2000bf25310 */
[----:B------:R-:W4:-:S12]  /*140d0*/  S2R R8, SR_TID.X ;  /* 0x0000000000087919 */ /* 0x000f180000002100 */
[----:B------:R-:W-:Y:S01]  /*140e0*/  @P1 IADD3 R6, P2, R6, UR4, RZ ;  /* 0x0000000406061c10 */ /* 0x000fe2000ff5e0ff */
[----:B------:R-:W-:-:S03]  /*140f0*/  ULDC UR4, c[0x0][0xb88] ;  /* 0x0002e20000047ab9 */ /* 0x000fc60000000800 */
[----:B------:R-:W-:Y:S01]  /*14100*/  @P1 IADD3.X R7, R0, UR5, RZ, P2, !PT ;  /* 0x0000000500071c10 */ /* 0x000fe200097fe4ff */
[----:B------:R-:W-:-:S06]  /*14110*/  IMAD.U32 R0, RZ, RZ, UR4 ;  /* 0x00000004ff007e24 */ /* 0x000fcc000f8e00ff */
[----:B------:R2:W5:Y:S01]  /*14120*/  @P1 LDG.E R0, desc[UR52][R6.64] ;  /* 0x0000003406001981 */ /* 0x000562000c1e1900 */
[----:B----4-:R-:W-:-:S05]  /*14130*/  VIADD R8, R8, 0xffffff80 ;  /* 0xffffff8008087836 */ /* 0x010fca0000000000 */
[----:B------:R-:W-:Y:S01]  /*14140*/  ISETP.GT.AND P2, PT, R8, 0x7f, PT ;  /* 0x0000007f0800780c */ /* 0x000fe20003f44270 */
[----:B--2---:R-:W-:-:S12]  /*14150*/  @P1 BRA `(.L_x_11698) ;  /* 0x0000000000101947 */ /* 0x004fd80003800000 */
[----:B------:R-:W-:Y:S05]  /*14160*/  @!P0 BRA `(.L_x_11698) ;  /* 0x00000000000c8947 */ /* 0x000fea0003800000 */
[----:B------:R-:W2:Y:S04]  /*14170*/  LDG.E R7, desc[UR52][R4.64] ;  /* 0x0000003404077981 */ /* 0x000ea8000c1e1900 */
[----:B-----5:R-:W2:Y:S02]  /*14180*/  LDG.E R0, desc[UR52][R4.64+0x4] ;  /* 0x0000043404007981 */ /* 0x020ea4000c1e1900 */
[----:B--2---:R-:W-:-:S07]  /*14190*/  IMAD.IADD R0, R0, 0x1, -R7 ;  /* 0x0000000100007824 */ /* 0x004fce00078e0a07 */
.L_x_11698:
[----:B------:R-:W2:Y:S04]  /*141a0*/  LDL.LU R5, [R1+0x40] ;  /* 0x0000400001057983 */ /* 0x000ea80000300800 */
[----:B------:R-:W4:Y:S04]  /*141b0*/  LDL.LU R4, [R1+0x50] ;  /* 0x0000500001047983 */ /* 0x000f280000300800 */
[----:B------:R-:W3:Y:S04]  /*141c0*/  LDL R14, [R1+0x34] ;  /* 0x00003400010e7983 */ /* 0x000ee80000100800 */
[----:B------:R0:W5:Y:S01]  /*141d0*/  LDL R13, [R1+0x48] ;  /* 0x00004800010d7983 */ /* 0x0001620000100800 */
[----:B------:R-:W-:Y:S01]  /*141e0*/  BSSY B1, `(.L_x_11699) ;  /* 0x000001d000017945 */ /* 0x000fe20003800000 */
[----:B------:R-:W-:-:S02]  /*141f0*/  SHF.R.S32.HI R10, RZ, 0x1f, R219 ;  /* 0x0000001fff0a7819 */ /* 0x000fc400000114db */
[----:B-----5:R-:W-:Y:S02]  /*14200*/  SHF.R.S32.HI R8, RZ, 0x1f, R3 ;  /* 0x0000001fff087819 */ /* 0x020fe40000011403 */
[----:B--2---:R-:W-:Y:S02]  /*14210*/  SEL R11, R5, RZ, !P0 ;  /* 0x000000ff050b7207 */ /* 0x004fe40004000000 */
[----:B----4-:R-:W-:Y:S02]  /*14220*/  SEL R12, R4, RZ, !P0 ;  /* 0x000000ff040c7207 */ /* 0x010fe40004000000 */
[----:B---3--:R-:W-:Y:S01]  /*14230*/  SHF.R.S32.HI R9, RZ, 0x1f, R14 ;  /* 0x0000001fff097819 */ /* 0x008fe2000001140e */
[----:B0-----:R-:W-:Y:S06]  /*14240*/  @P2 BRA `(.L_x_11700) ;  /* 0x0000000000582947 */ /* 0x001fec0003800000 */
        /* <DEDUP_REMOVED lines=22> */
.L_x_11700:
[----:B------:R-:W-:Y:S05]  /*143b0*/  BSYNC B1 ;  /* 0x0000000000017941 */ /* 0x000fea0003800000 */
.L_x_11699:
[----:B------:R-:W2:Y:S01]  /*143c0*/  LDL.64 R20, [R1+0x20] ;  /* 0x0000200001147983 */ /* 0x000ea20000100a00 */
        /* <DEDUP_REMOVED lines=9> */
[----:B------:R-:W-:Y:S02]  /*14460*/  IMAD R6, R9, UR4, RZ ;  /* 0x0000000409067c24 */ /* 0x000fe4000f8e02ff */
[----:B------:R-:W-:Y:S02]  /*14470*/  IMAD.IADD R5, R5, 0x1, R3 ;  /* 0x0000000105057824 */ /* 0x000fe400078e0203 */
[C---:B------:R-:W-:Y:S02]  /*14480*/  IMAD R3, R14.reuse, UR5, R6 ;  /* 0x000000050e037c24 */ /* 0x040fe4000f8e0206 */
[----:B------:R-:W-:Y:S01]  /*14490*/  IMAD.WIDE.U32 R4, R14, UR4, R4 ;  /* 0x000000040e047c25 */ /* 0x000fe2000f8e0004 */
[----:B------:R-:W-:-:S03]  /*144a0*/  ULDC.64 UR4, c[0x0][0xbe8] ;  /* 0x0002fa0000047ab9 */ /* 0x000fc60000000a00 */
[----:B------:R-:W-:Y:S02]  /*144b0*/  IMAD.IADD R5, R5, 0x1, R3 ;  /* 0x0000000105057824 */ /* 0x000fe400078e0203 */
[----:B------:R-:W-:-:S04]  /*144c0*/  IMAD R0, R12, UR4, RZ ;  /* 0x000000040c007c24 */ /* 0x000fc8000f8e02ff */
[----:B------:R-:W-:Y:S01]  /*144d0*/  IMAD R3, R11, UR5, R0 ;  /* 0x000000050b037c24 */ /* 0x000fe2000f8e0200 */
[C---:B--2---:R-:W-:Y:S01]  /*144e0*/  ISETP.GE.AND P1, PT, R20.reuse, R10, PT ;  /* 0x0000000a1400720c */ /* 0x044fe20003f26270 */
[----:B------:R-:W-:Y:S01]  /*144f0*/  VIADD R7, R20, 0x20 ;  /* 0x0000002014077836 */ /* 0x000fe20000000000 */
[--C-:B------:R-:W-:Y:S01]  /*14500*/  SHF.R.S32.HI R9, RZ, 0x1f, R20.reuse ;  /* 0x0000001fff097819 */ /* 0x100fe20000011414 */
[----:B------:R-:W-:-:S03]  /*14510*/  IMAD.MOV.U32 R8, RZ, RZ, R20 ;  /* 0x000000ffff087224 */ /* 0x000fc600078e0014 */
[----:B------:R-:W-:Y:S01]  /*14520*/  ISETP.GE.AND P0, PT, R7, R10, PT ;  /* 0x0000000a0700720c */ /* 0x000fe20003f06270 */
        /* <DEDUP_REMOVED lines=9> */
[----:B------:R-:W-:Y:S01]  /*145c0*/  IMAD.MOV.U32 R4, RZ, RZ, R6 ;  /* 0x000000ffff047224 */ /* 0x000fe200078e0006 */
[----:B------:R-:W-:Y:S01]  /*145d0*/  ISETP.GE.AND P3, PT, R0, UR4, PT ;  /* 0x0000000400007c0c */ /* 0x000fe2000bf66270 */
[----:B------:R-:W-:Y:S01]  /*145e0*/  VIADD R0, R219, 0xc0 ;  /* 0x000000c0db007836 */ /* 0x000fe20000000000 */
        /* <DEDUP_REMOVED lines=15> */
.L_x_11702:
[----:B------:R-:W-:Y:S05]  /*146e0*/  BSYNC B1 ;  /* 0x0000000000017941 */ /* 0x000fea0003800000 */
.L_x_11701:
        /* <DEDUP_REMOVED lines=28> */
.L_x_11704:
[----:B------:R-:W-:Y:S05]  /*148b0*/  BSYNC B1 ;  /* 0x0000000000017941 */ /* 0x000fea0003800000 */
.L_x_11703:
        /* <DEDUP_REMOVED lines=27> */
.L_x_11706:
[----:B------:R-:W-:Y:S05]  /*14a70*/  BSYNC B1 ;  /* 0x0000000000017941 */ /* 0x000fea0003800000 */
.L_x_11705:
        /* <DEDUP_REMOVED lines=25> */
.L_x_11697:
[----:B------:R-:W-:Y:S05]  /*14c10*/  BSYNC B0 ;  /* 0x0000000000007941 */ /* 0x000fea0003800000 */
.L_x_11688:
[----:B------:R-:W-:Y:S02]  /*14c20*/  ULDC UR4, c[0x0][0xd14] ;  /* 0x0003450000047ab9 */ /* 0x000fe40000000800 */
[----:B------:R-:W-:-:S13]  /*14c30*/  ISETP.GE.AND P0, PT, R227, UR4, PT ;  /* 0x00000004e3007c0c */ /* 0x000fda000bf06270 */
[----:B------:R-:W-:Y:S05]  /*14c40*/  @!P0 BRA `(.L_x_11707) ;  /* 0xfffffec400088947 */ /* 0x000fea000383ffff */
[----:B------:R-:W-:Y:S05]  /*14c50*/  BRA `(.L_x_11551) ;  /* 0x0000005c002c7947 */ /* 0x000fea0003800000 */
.L_x_11549:
[----:B------:R-:W-:-:S08]  /*14c60*/  NOP ;  /* 0x0000000000007918 */ /* 0x000fd00000000000 */
[----:B--2---:R-:W0:-:S00]  /*14c70*/  USETMAXREG.DEALLOC.CTAPOOL 0x18 ;  /* 0x00000018000079c8 */ /* 0x004e0000080e0500 */
        /* <DEDUP_REMOVED lines=60> */
.L_x_11712:
        /* <DEDUP_REMOVED lines=16> */
.L_x_11711:
[----:B------:R-:W-:Y:S05]  /*15140*/  BSYNC B0 ;  /* 0x0000000000007941 */ /* 0x000fea0003800000 */
.L_x_11710:
        /* <DEDUP_REMOVED lines=25> */
.L_x_11708:
        /* <DEDUP_REMOVED lines=20> */
.L_x_11713:
        /* <DEDUP_REMOVED lines=56> */
.L_x_11709:
[----:B------:R-:W-:Y:S02]  /*157a0*/  IMAD.MOV.U32 R17, RZ, RZ, RZ ;  /* 0x000000ffff117224 */ /* 0x000fe400078e00ff */
[----:B------:R-:W-:Y:S02]  /*157b0*/  IMAD.U32 R16, RZ, RZ, UR6 ;  /* 0x00000006ff107e24 */ /* 0x000fe4000f8e00ff */
[----:B------:R-:W-:-:S07]  /*157c0*/  IMAD.MOV.U32 R18, RZ, RZ, RZ ;  /* 0x000000ffff127224 */ /* 0x000fce00078e00ff */
.L_x_11714:
        /* <DEDUP_REMOVED lines=22> */
.L_x_11799:
[----:B--2---:R-:W2:Y:S02]  /*15930*/  LDC.64 R2, c[0x0][0xd60] ;  /* 0x00035800ff027b82 */ /* 0x004ea40000000a00 */
[----:B--2---:R-:W-:-:S05]  /*15940*/  IMAD.WIDE R2, R19, 0x4, R2 ;  /* 0x0000000413027825 */ /* 0x004fca00078e0202 */
[----:B0-----:R-:W1:Y:S01]  /*15950*/  LDG.E R11, desc[UR52][R2.64] ;  /* 0x00000034020b7981 */ /* 0x001e62000c1e1900 */
        /* <DEDUP_REMOVED lines=54> */
.L_x_11716:
        /* <DEDUP_REMOVED lines=14> */
.L_x_11717:
[----:B------:R-:W-:Y:S05]  /*15da0*/  @!P3 BRA `(.L_x_11718) ;  /* 0x00000000000cb947 */ /* 0x000fea0003800000 */
[----:B------:R-:W2:Y:S04]  /*15db0*/  LDG.E R9, desc[UR52][R6.64] ;  /* 0x0000003406097981 */ /* 0x000ea8000c1e1900 */
[----:B------:R-:W2:Y:S02]  /*15dc0*/  LDG.E R6, desc[UR52][R6.64+0x4] ;  /* 0x0000043406067981 */ /* 0x000ea4000c1e1900 */
[----:B--2---:R-:W-:-:S07]  /*15dd0*/  IMAD.IADD R9, R6, 0x1, -R9 ;  /* 0x0000000106097824 */ /* 0x004fce00078e0a09 */
.L_x_11718:
        /* <DEDUP_REMOVED lines=42> */
.L_x_11869:
[----:B------:R-:W-:-:S03]  /*16080*/  UMOV UR4, 0xffffffff ;  /* 0xffffffff00047882 */ /* 0x000fc60000000000 */
[----:B------:R-:W-:Y:S05]  /*16090*/  BRA.DIV UR4, `(.L_x_11722) ;  /* 0x0000005a04187947 */ /* 0x000fea000b800000 */
[----:B------:R-:W-:-:S13]  /*160a0*/  ELECT P6, URZ, PT ;  /* 0x00000000003f782f */ /* 0x000fda00038c0000 */
.L_x_11872:
        /* <DEDUP_REMOVED lines=11> */
.L_x_11873:
        /* <DEDUP_REMOVED lines=8> */
.L_x_11874:
        /* <DEDUP_REMOVED lines=11> */
.L_x_11727:
        /* <DEDUP_REMOVED lines=19> */
.L_x_11875:
        /* <DEDUP_REMOVED lines=8> */
.L_x_11729:
        /* <DEDUP_REMOVED lines=31> */
.L_x_11725:
[----:B------:R-:W-:Y:S05]  /*16630*/  BSYNC B1 ;  /* 0x0000000000017941 */ /* 0x000fea0003800000 */
.L_x_11724:
        /* <DEDUP_REMOVED lines=16> */
.L_x_11736:
        /* <DEDUP_REMOVED lines=9> */
.L_x_11876:
        /* <DEDUP_REMOVED lines=11> */
.L_x_11733:
        /* <DEDUP_REMOVED lines=17> */
.L_x_11877:
        /* <DEDUP_REMOVED lines=8> */
.L_x_11735:
        /* <DEDUP_REMOVED lines=31> */
.L_x_11731:
[----:B------:R-:W-:Y:S05]  /*16c00*/  BSYNC B1 ;  /* 0x0000000000017941 */ /* 0x000fea0003800000 */
.L_x_11730:
        /* <DEDUP_REMOVED lines=13> */
.L_x_11720:
[----:B------:R-:W-:Y:S05]  /*16ce0*/  BSYNC B0 ;  /* 0x0000000000007941 */ /* 0x000fea0003800000 */
.L_x_11719:
        /* <DEDUP_REMOVED lines=23> */
.L_x_11738:
        /* <DEDUP_REMOVED lines=23> */
.L_x_11740:
        /* <DEDUP_REMOVED lines=20> */
.L_x_11742:
        /* <DEDUP_REMOVED lines=16> */
.L_x_11741:
        /* <DEDUP_REMOVED lines=31> */
.L_x_11743:
        /* <DEDUP_REMOVED lines=19> */
.L_x_11880:
[----:B------:R-:W-:Y:S01]  /*17530*/  UMOV UR4, 0xffffffff ;  /* 0xffffffff00047882 */ /* 0x000fe20000000000 */
[----:B------:R-:W-:Y:S02]  /*17540*/  SHF.R.S32.HI R8, RZ, 0x1f, R0 ;  /* 0x0000001fff087819 */ /* 0x000fe40000011400 */
[----:B------:R-:W-:Y:S05]  /*17550*/  BRA.DIV UR4, `(.L_x_11745) ;  /* 0x0000004604a07947 */ /* 0x000fea000b800000 */
[----:B------:R-:W-:-:S13]  /*17560*/  ELECT P6, URZ, PT ;  /* 0x00000000003f782f */ /* 0x000fda00038c0000 */
.L_x_11883:
        /* <DEDUP_REMOVED lines=22> */
.L_x_11747:
        /* <DEDUP_REMOVED lines=9> */
.L_x_11884:
        /* <DEDUP_REMOVED lines=11> */
.L_x_11749:
        /* <DEDUP_REMOVED lines=22> */
.L_x_11746:
        /* <DEDUP_REMOVED lines=55> */
.L_x_11751:
[----:B------:R-:W-:Y:S05]  /*17ce0*/  BSYNC B0 ;  /* 0x0000000000007941 */ /* 0x000fea0003800000 */
.L_x_11750:
        /* <DEDUP_REMOVED lines=9> */
.L_x_11885:
        /* <DEDUP_REMOVED lines=13> */
.L_x_11886:
        /* <DEDUP_REMOVED lines=11> */
.L_x_11756:
        /* <DEDUP_REMOVED lines=37> */
.L_x_11754:
[----:B------:R-:W-:Y:S05]  /*18150*/  BSYNC B0 ;  /* 0x0000000000007941 */ /* 0x000fea0003800000 */
.L_x_11753:
        /* <DEDUP_REMOVED lines=43> */
.L_x_11763:
[----:B-1----:R-:W1:Y:S01]  /*18410*/  S2R R3, SR_CgaCtaId ;  /* 0x0000000000037919 */ /* 0x002e620000008800 */
[----:B------:R-:W-:-:S04]  /*18420*/  MOV R2, 0x400 ;  /* 0x0000040000027802 */ /* 0x000fc80000000f00 */
[----:B-1----:R-:W-:Y:S02]  /*18430*/  LEA R2, R3, R2, 0x18 ;  /* 0x0000000203027211 */ /* 0x002fe400078ec0ff */
[----:B------:R-:W-:-:S03]  /*18440*/  SHF.L.U32 R3, R12, 0x1f, RZ ;  /* 0x0000001f0c037819 */ /* 0x000fc600000006ff */
[----:B------:R-:W-:-:S04]  /*18450*/  IMAD R2, R13, 0x8, R2 ;  /* 0x000000080d027824 */ /* 0x000fc800078e0202 */
[----:B------:R-:W1:Y:S02]  /*18460*/  SYNCS.PHASECHK.TRANS64.TRYWAIT P0, [R2+URZ+0x32440], R3 ;  /* 0x03244003020075a7 */ /* 0x000e64000800017f */
[----:B-1----:R-:W-:Y:S05]  /*18470*/  @!P0 BRA `(.L_x_11764) ;  /* 0x0000003800408947 */ /* 0x002fea0003800000 */
.L_x_11887:
        /* <DEDUP_REMOVED lines=11> */
.L_x_11765:
        /* <DEDUP_REMOVED lines=22> */
.L_x_11888:
        /* <DEDUP_REMOVED lines=8> */
.L_x_11767:
        /* <DEDUP_REMOVED lines=34> */
.L_x_11762:
[----:B------:R-:W-:Y:S05]  /*18930*/  BSYNC B2 ;  /* 0x0000000000027941 */ /* 0x000fea0003800000 */
.L_x_11761:
[----:B------:R-:W2:Y:S02]  /*18940*/  LDL.LU R2, [R1+0x20] ;  /* 0x0000200001027983 */ /* 0x000ea40000300800 */
[----:B--2---:R-:W-:-:S07]  /*18950*/  VIADD R5, R2, 0xfffffffd ;  /* 0xfffffffd02057836 */ /* 0x004fce0000000000 */
.L_x_11760:
[----:B------:R-:W-:Y:S05]  /*18960*/  BSYNC B1 ;  /* 0x0000000000017941 */ /* 0x000fea0003800000 */
.L_x_11759:
[----:B------:R-:W-:-:S13]  /*18970*/  ISETP.NE.AND P0, PT, R9, RZ, PT ;  /* 0x000000ff0900720c */ /* 0x000fda0003f05270 */
[----:B------:R-:W-:Y:S05]  /*18980*/  @!P0 BRA `(.L_x_11758) ;  /* 0x0000000c00888947 */ /* 0x000fea0003800000 */
.L_x_11782:
        /* <DEDUP_REMOVED lines=30> */
.L_x_11770:
[----:B------:R-:W2:Y:S01]  /*18b70*/  S2R R3, SR_CgaCtaId ;  /* 0x0000000000037919 */ /* 0x000ea20000008800 */
[----:B------:R-:W-:-:S04]  /*18b80*/  MOV R2, 0x400 ;  /* 0x0000040000027802 */ /* 0x000fc80000000f00 */
[----:B--2---:R-:W-:Y:S02]  /*18b90*/  LEA R2, R3, R2, 0x18 ;  /* 0x0000000203027211 */ /* 0x004fe400078ec0ff */
[----:B------:R-:W-:-:S03]  /*18ba0*/  SHF.L.U32 R3, R9, 0x1f, RZ ;  /* 0x0000001f09037819 */ /* 0x000fc600000006ff */
[----:B------:R-:W-:-:S04]  /*18bb0*/  IMAD R2, R10, 0x8, R2 ;  /* 0x000000080a027824 */ /* 0x000fc800078e0202 */
[----:B------:R-:W2:Y:S02]  /*18bc0*/  SYNCS.PHASECHK.TRANS64.TRYWAIT P0, [R2+URZ+0x32440], R3 ;  /* 0x03244003020075a7 */ /* 0x000ea4000800017f */
[----:B--2---:R-:W-:Y:S05]  /*18bd0*/  @!P0 BRA `(.L_x_11771) ;  /* 0x0000003000908947 */ /* 0x004fea0003800000 */
.L_x_11889:
        /* <DEDUP_REMOVED lines=11> */
.L_x_11772:
[----:B0-----:R-:W3:Y:S01]  /*18c90*/  LDL R12, [R1+0x10] ;  /* 0x00001000010c7983 */ /* 0x001ee20000100800 */
[----:B-1----:R-:W-:Y:S01]  /*18ca0*/  MOV R7, 0x400 ;  /* 0x0000040000077802 */ /* 0x002fe20000000f00 */
        /* <DEDUP_REMOVED lines=19> */
.L_x_11890:
        /* <DEDUP_REMOVED lines=8> */
.L_x_11774:
        /* <DEDUP_REMOVED lines=33> */
.L_x_11769:
[----:B------:R-:W-:Y:S05]  /*19070*/  BSYNC B1 ;  /* 0x0000000000017941 */ /* 0x000fea0003800000 */
.L_x_11768:
        /* <DEDUP_REMOVED lines=29> */
.L_x_11777:
[----:B------:R-:W2:Y:S01]  /*19250*/  S2R R3, SR_CgaCtaId ;  /* 0x0000000000037919 */ /* 0x000ea20000008800 */
[----:B------:R-:W-:-:S04]  /*19260*/  MOV R2, 0x400 ;  /* 0x0000040000027802 */ /* 0x000fc80000000f00 */
[----:B--2---:R-:W-:Y:S02]  /*19270*/  LEA R2, R3, R2, 0x18 ;  /* 0x0000000203027211 */ /* 0x004fe400078ec0ff */
[----:B------:R-:W-:-:S03]  /*19280*/  SHF.L.U32 R3, R11, 0x1f, RZ ;  /* 0x0000001f0b037819 */ /* 0x000fc600000006ff */
[----:B------:R-:W-:-:S04]  /*19290*/  IMAD R2, R12, 0x8, R2 ;  /* 0x000000080c027824 */ /* 0x000fc800078e0202 */
[----:B------:R-:W2:Y:S02]  /*192a0*/  SYNCS.PHASECHK.TRANS64.TRYWAIT P0, [R2+URZ+0x32440], R3 ;  /* 0x03244003020075a7 */ /* 0x000ea4000800017f */
[----:B--2---:R-:W-:Y:S05]  /*192b0*/  @!P0 BRA `(.L_x_11778) ;  /* 0x0000002c00008947 */ /* 0x004fea0003800000 */
.L_x_11891:
        /* <DEDUP_REMOVED lines=11> */
.L_x_11779:
[----:B-1----:R-:W3:Y:S01]  /*19370*/  LDL R7, [R1] ;  /* 0x0000000001077983 */ /* 0x002ee20000100800 */
        /* <DEDUP_REMOVED lines=21> */
.L_x_11892:
        /* <DEDUP_REMOVED lines=8> */
.L_x_11781:
        /* <DEDUP_REMOVED lines=34> */
.L_x_11776:
[----:B------:R-:W-:Y:S05]  /*19770*/  BSYNC B1 ;  /* 0x0000000000017941 */ /* 0x000fea0003800000 */
.L_x_11775:
[C---:B------:R-:W-:Y:S01]  /*19780*/  ISETP.GT.AND P0, PT, R5.reuse, 0x1, PT ;  /* 0x000000010500780c */ /* 0x040fe20003f04270 */
[----:B------:R-:W-:-:S12]  /*19790*/  VIADD R5, R5, 0xfffffffe ;  /* 0xfffffffe05057836 */ /* 0x000fd80000000000 */
[----:B------:R-:W-:Y:S05]  /*197a0*/  @P0 BRA `(.L_x_11782) ;  /* 0xfffffff000780947 */ /* 0x000fea000383ffff */
.L_x_11758:
[----:B------:R-:W-:Y:S05]  /*197b0*/  BSYNC B0 ;  /* 0x0000000000007941 */ /* 0x000fea0003800000 */
.L_x_11757:
        /* <DEDUP_REMOVED lines=15> */
[----:B0-----:R-:W1:Y:S01]  /*198b0*/  POPC R5, UR4 ;  /* 0x0000000400057d09 */ /* 0x001e620008000000 */
[----:B--2---:R-:W-:-:S13]  /*198c0*/  ISETP.EQ.U32.AND P0, PT, R4, R7, PT ;  /* 0x000000070400720c */ /* 0x004fda0003f02070 */
[----:B-1----:R-:W2:Y:S01]  /*198d0*/  @P0 ATOMG.E.ADD.STRONG.GPU PT, R3, desc[UR52][R2.64], R5 ;  /* 0x00000005020309a8 */ /* 0x002ea200081ee1f4 */
[----:B------:R-:W0:Y:S02]  /*198e0*/  S2R R6, SR_LTMASK ;  /* 0x0000000000067919 */ /* 0x000e240000003900 */
[----:B0-----:R-:W-:-:S04]  /*198f0*/  LOP3.LUT R6, R6, UR4, RZ, 0xc0, !PT ;  /* 0x0000000406067c12 */ /* 0x001fc8000f8ec0ff */
[----:B------:R-:W0:Y:S01]  /*19900*/  POPC R7, R6 ;  /* 0x0000000600077309 */ /* 0x000e220000000000 */
[----:B--2---:R-:W0:Y:S02]  /*19910*/  SHFL.IDX PT, R4, R3, R4, 0x1f ;  /* 0x00001f0403047589 */ /* 0x004e2400000e0000 */
[----:B0-----:R-:W-:-:S07]  /*19920*/  IADD3 R16, R4, UR48, R7 ;  /* 0x0000003004107c10 */ /* 0x001fce000fffe007 */
.L_x_11784:
[----:B------:R-:W-:Y:S05]  /*19930*/  BSYNC B0 ;  /* 0x0000000000007941 */ /* 0x000fea0003800000 */
.L_x_11783:
[----:B-1----:R-:W2:Y:S02]  /*19940*/  LDL.LU R2, [R1+0x8] ;  /* 0x0000080001027983 */ /* 0x002ea40000300800 */
[----:B--2---:R-:W-:-:S05]  /*19950*/  LOP3.LUT R2, R2, R0, RZ, 0x3c, !PT ;  /* 0x0000000002027212 */ /* 0x004fca00078e3cff */
[----:B------:R1:W-:Y:S02]  /*19960*/  STL [R1+0x8], R2 ;  /* 0x0000080201007387 */ /* 0x0003e40000100800 */
.L_x_11739:
[----:B------:R-:W-:Y:S05]  /*19970*/  BSYNC B6 ;  /* 0x0000000000067941 */ /* 0x000fea0003800000 */
.L_x_11737:
[----:B------:R-:W-:-:S03]  /*19980*/  UMOV UR4, 0xffffffff ;  /* 0xffffffff00047882 */ /* 0x000fc60000000000 */
[----:B------:R-:W-:Y:S05]  /*19990*/  BRA.DIV UR4, `(.L_x_11785) ;  /* 0x0000002604707947 */ /* 0x000fea000b800000 */
[----:B------:R2:W3:Y:S04]  /*199a0*/  SHFL.IDX PT, R4, R16, RZ, 0x1f ;  /* 0x00001fff10047589 */ /* 0x0004e800000e0000 */
[----:B------:R-:W4:Y:S02]  /*199b0*/  SHFL.IDX PT, R16, R16, 0x1, 0x1f ;  /* 0x00201f0010107f89 */ /* 0x000f2400000e0000 */
.L_x_11896:
        /* <DEDUP_REMOVED lines=13> */
.L_x_11787:
[----:B------:R-:W-:Y:S05]  /*19a90*/  BSYNC B0 ;  /* 0x0000000000007941 */ /* 0x000fea0003800000 */
.L_x_11786:
        /* <DEDUP_REMOVED lines=23> */
.L_x_11904:
[----:B------:R-:W-:Y:S02]  /*19c10*/  ULDC UR4, c[0x0][0xd10] ;  /* 0x0003440000047ab9 */ /* 0x000fe40000000800 */
[----:B------:R-:W-:-:S04]  /*19c20*/  IMAD.U32 R5, RZ, RZ, UR4 ;  /* 0x00000004ff057e24 */ /* 0x000fc8000f8e00ff */
[----:B-1----:R-:W-:-:S04]  /*19c30*/  IMAD R3, R14, R5, RZ ;  /* 0x000000050e037224 */ /* 0x002fc800078e02ff */
[----:B--2-4-:R-:W-:-:S05]  /*19c40*/  IMAD.IADD R16, R16, 0x1, R3 ;  /* 0x0000000110107824 */ /* 0x014fca00078e0203 */
[----:B---3--:R-:W-:-:S13]  /*19c50*/  ISETP.GT.AND P0, PT, R16, R4, PT ;  /* 0x000000041000720c */ /* 0x008fda0003f04270 */
[----:B------:R-:W-:Y:S05]  /*19c60*/  @P0 BRA `(.L_x_11789) ;  /* 0x0000000000b40947 */ /* 0x000fea0003800000 */
[----:B------:R-:W1:Y:S02]  /*19c70*/  LDC R0, c[0x0][0xd14] ;  /* 0x00034500ff007b82 */ /* 0x000e640000000800 */
.L_x_11794:
        /* <DEDUP_REMOVED lines=14> */
.L_x_11792:
[----:B------:R-:W-:Y:S05]  /*19d60*/  BSYNC B0 ;  /* 0x0000000000007941 */ /* 0x000fea0003800000 */
.L_x_11791:
        /* <DEDUP_REMOVED lines=23> */
.L_x_11912:
[----:B------:R-:W-:Y:S02]  /*19ee0*/  ULDC UR4, c[0x0][0xd10] ;  /* 0x0003440000047ab9 */ /* 0x000fe40000000800 */
[----:B------:R-:W-:-:S04]  /*19ef0*/  IMAD.U32 R5, RZ, RZ, UR4 ;  /* 0x00000004ff057e24 */ /* 0x000fc8000f8e00ff */
[----:B-1----:R-:W-:-:S04]  /*19f00*/  IMAD R3, R14, R5, RZ ;  /* 0x000000050e037224 */ /* 0x002fc800078e02ff */
[----:B------:R-:W-:-:S05]  /*19f10*/  IMAD.IADD R16, R3, 0x1, R16 ;  /* 0x0000000103107824 */ /* 0x000fca00078e0210 */
[----:B------:R-:W-:-:S13]  /*19f20*/  ISETP.GT.AND P0, PT, R16, R4, PT ;  /* 0x000000041000720c */ /* 0x000fda0003f04270 */
[----:B------:R-:W-:Y:S05]  /*19f30*/  @!P0 BRA `(.L_x_11794) ;  /* 0xfffffffc00508947 */ /* 0x000fea000383ffff */
.L_x_11789:
        /* <DEDUP_REMOVED lines=8> */
.L_x_11916:
[----:B------:R-:W-:Y:S01]  /*19fc0*/  ISETP.NE.AND P0, PT, R3, RZ, PT ;  /* 0x000000ff0300720c */ /* 0x000fe20003f05270 */
[----:B------:R-:W-:-:S12]  /*19fd0*/  IMAD.MOV.U32 R7, RZ, RZ, RZ ;  /* 0x000000ffff077224 */ /* 0x000fd800078e00ff */
[----:B------:R-:W-:Y:S05]  /*19fe0*/  @!P0 BRA `(.L_x_11796) ;  /* 0x0000000000108947 */ /* 0x000fea0003800000 */
[----:B------:R-:W-:Y:S01]  /*19ff0*/  UMOV UR4, 0xffffffff ;  /* 0xffffffff00047882 */ /* 0x000fe20000000000 */
[----:B------:R-:W-:Y:S02]  /*1a000*/  VIADD R12, R6, 0xffffffff ;  /* 0xffffffff060c7836 */ /* 0x000fe40000000000 */
[----:B------:R-:W-:Y:S05]  /*1a010*/  BRA.DIV UR4, `(.L_x_11797) ;  /* 0x0000002a04047947 */ /* 0x000fea000b800000 */
[----:B------:R3:W4:Y:S02]  /*1a020*/  SHFL.IDX PT, R7, R2, R12, 0x1f ;  /* 0x00001f0c02077589 */ /* 0x00072400000e0000 */
.L_x_11796:
[----:B0--3--:R-:W0:Y:S01]  /*1a030*/  LDC.64 R2, c[0x0][0xd68] ;  /* 0x00035a00ff027b82 */ /* 0x009e220000000a00 */
[----:B------:R-:W-:-:S04]  /*1a040*/  IMAD.IADD R19, R6, 0x1, R19 ;  /* 0x0000000106137824 */ /* 0x000fc800078e0213 */
        /* <DEDUP_REMOVED lines=65> */
.L_x_11790:
[----:B------:R-:W-:Y:S01]  /*1a460*/  UMOV UR4, URZ ;  /* 0x0000003f00047c82 */ /* 0x000fe20008000000 */
[----:B------:R-:W-:Y:S01]  /*1a470*/  UMOV UR5, URZ ;  /* 0x0000003f00057c82 */ /* 0x000fe20008000000 */
[----:B------:R-:W-:Y:S01]  /*1a480*/  ULDC UR6, c[0x0][0xd14] ;  /* 0x0003450000067ab9 */ /* 0x000fe20000000800 */
[----:B------:R-:W-:Y:S02]  /*1a490*/  IMAD.MOV.U32 R16, RZ, RZ, R4 ;  /* 0x000000ffff107224 */ /* 0x000fe400078e0004 */
[----:B------:R-:W-:Y:S02]  /*1a4a0*/  IMAD.U32 R17, RZ, RZ, UR4 ;  /* 0x00000004ff117e24 */ /* 0x000fe4000f8e00ff */
[----:B------:R-:W-:Y:S02]  /*1a4b0*/  IMAD.U32 R18, RZ, RZ, UR5 ;  /* 0x00000005ff127e24 */ /* 0x000fe4000f8e00ff */
[----:B------:R-:W-:-:S07]  /*1a4c0*/  IMAD.U32 R19, RZ, RZ, UR6 ;  /* 0x00000006ff137e24 */ /* 0x000fce000f8e00ff */
.L_x_11798:
        /* <DEDUP_REMOVED lines=12> */
.L_x_11715:
[----:B-1----:R-:W3:Y:S01]  /*1a590*/  LDL.LU R0, [R1+0x2c] ;  /* 0x00002c0001007983 */ /* 0x002ee20000300800 */
        /* <DEDUP_REMOVED lines=10> */
.L_x_11919:
[----:B------:R-:W-:-:S03]  /*1a640*/  UMOV UR4, 0xffffffff ;  /* 0xffffffff00047882 */ /* 0x000fc60000000000 */
[----:B------:R-:W-:Y:S05]  /*1a650*/  BRA.DIV UR4, `(.L_x_11801) ;  /* 0x0000002204b07947 */ /* 0x000fea000b800000 */
[----:B------:R-:W2:Y:S02]  /*1a660*/  S2R R2, SR_TID.X ;  /* 0x0000000000027919 */ /* 0x000ea40000002100 */
[----:B--2---:R-:W-:-:S04]  /*1a670*/  SHF.R.U32.HI R2, RZ, 0x5, R2 ;  /* 0x00000005ff027819 */ /* 0x004fc80000011602 */
[----:B------:R-:W-:-:S05]  /*1a680*/  LOP3.LUT R2, R2, 0x3, RZ, 0xc0, !PT ;  /* 0x0000000302027812 */ /* 0x000fca00078ec0ff */
[----:B------:R2:W3:Y:S02]  /*1a690*/  SHFL.IDX PT, R14, R2, RZ, 0x1f ;  /* 0x00001fff020e7589 */ /* 0x0004e400000e0000 */
.L_x_11922:
[----:B---3--:R-:W-:-:S13]  /*1a6a0*/  ISETP.NE.AND P0, PT, R14, RZ, PT ;  /* 0x000000ff0e00720c */ /* 0x008fda0003f05270 */
[----:B------:R-:W-:Y:S05]  /*1a6b0*/  @P0 BRA `(.L_x_11551) ;  /* 0x0000000000940947 */ /* 0x000fea0003800000 */
[----:B------:R-:W-:-:S03]  /*1a6c0*/  UMOV UR4, 0xffffffff ;  /* 0xffffffff00047882 */ /* 0x000fc60000000000 */
[----:B------:R-:W-:Y:S05]  /*1a6d0*/  BRA.DIV UR4, `(.L_x_11802) ;  /* 0x0000002204c47947 */ /* 0x000fea000b800000 */
[----:B------:R-:W-:-:S13]  /*1a6e0*/  ELECT P6, URZ, PT ;  /* 0x00000000003f782f */ /* 0x000fda00038c0000 */
.L_x_11925:
[----:B------:R-:W-:Y:S05]  /*1a6f0*/  @!P6 BRA `(.L_x_11551) ;  /* 0x000000000084e947 */ /* 0x000fea0003800000 */
[----:B--2---:R-:W2:Y:S02]  /*1a700*/  LDL.LU R2, [R1+0x34] ;  /* 0x0000340001027983 */ /* 0x004ea40000300800 */
[----:B--2---:R-:W-:-:S04]  /*1a710*/  LOP3.LUT R2, R2, 0x2, RZ, 0xfc, !PT ;  /* 0x0000000202027812 */ /* 0x004fc800078efcff */
[----:B------:R-:W-:-:S13]  /*1a720*/  ISETP.NE.AND P2, PT, R2, 0x3, PT ;  /* 0x000000030200780c */ /* 0x000fda0003f45270 */
[----:B------:R-:W-:Y:S05]  /*1a730*/  @!P2 BRA `(.L_x_11803) ;  /* 0x000000000004a947 */ /* 0x000fea0003800000 */
[----:B------:R-:W-:Y:S01]  /*1a740*/  BPT.TRAP 0x1 ;  /* 0x000000040000795c */ /* 0x000fe20000300000 */
.L_x_11803:
        /* <DEDUP_REMOVED lines=14> */
.L_x_11926:
[----:B------:R-:W2:Y:S02]  /*1a830*/  SYNCS.PHASECHK.TRANS64.TRYWAIT P0, [R7+URZ], R2 ;  /* 0x00000002070075a7 */ /* 0x000ea4000800017f */
[----:B--2---:R-:W-:Y:S05]  /*1a840*/  @!P0 BRA `(.L_x_11805) ;  /* 0x00000020009c8947 */ /* 0x004fea0003800000 */
.L_x_11927:
[----:B------:R-:W-:Y:S05]  /*1a850*/  @!P2 BRA `(.L_x_11806) ;  /* 0x000000000004a947 */ /* 0x000fea0003800000 */
[----:B------:R-:W-:Y:S01]  /*1a860*/  BPT.TRAP 0x1 ;  /* 0x000000040000795c */ /* 0x000fe20000300000 */
.L_x_11806:
[----:B------:R-:W3:Y:S01]  /*1a870*/  LDL.LU R4, [R1] ;  /* 0x0000000001047983 */ /* 0x000ee20000300800 */
[----:B------:R-:W-:-:S04]  /*1a880*/  VIADD R0, R0, 0x32460 ;  /* 0x0003246000007836 */ /* 0x000fc80000000000 */
[----:B---3--:R-:W-:-:S04]  /*1a890*/  IMAD R4, R4, 0x8, R0 ;  /* 0x0000000804047824 */ /* 0x008fc800078e0200 */
[----:B------:R-:W3:Y:S02]  /*1a8a0*/  SYNCS.PHASECHK.TRANS64.TRYWAIT P0, [R4+URZ], R5 ;  /* 0x00000005040075a7 */ /* 0x000ee4000800017f */
[----:B---3--:R-:W-:Y:S05]  /*1a8b0*/  @!P0 BRA `(.L_x_11807) ;  /* 0x0000002000948947 */ /* 0x008fea0003800000 */
.L_x_11928:
[----:B------:R-:W-:-:S07]  /*1a8c0*/  IMAD R3, R3, 0x8, R0 ;  /* 0x0000000803037824 */ /* 0x000fce00078e0200 */
.L_x_11808:
[----:B----4-:R4:W0:Y:S02]  /*1a8d0*/  SYNCS.PHASECHK.TRANS64.TRYWAIT P0, [R3+URZ], R2 ;  /* 0x00000002030075a7 */ /* 0x010824000800017f */
[----:B0-----:R-:W-:Y:S05]  /*1a8e0*/  @!P0 NANOSLEEP.SYNCS 0x989680 ;  /* 0x009896800000895d */ /* 0x001fea0003900000 */
[----:B------:R-:W0:Y:S02]  /*1a8f0*/  @!P0 SYNCS.PHASECHK.TRANS64 P0, [R3+URZ], R2 ;  /* 0x00000002030085a7 */ /* 0x000e24000800007f */
[----:B0-----:R-:W-:Y:S05]  /*1a900*/  @!P0 BRA `(.L_x_11808) ;  /* 0xfffffffc00f08947 */ /* 0x001fea000383ffff */
.L_x_11551:
[----:B------:R-:W-:Y:S05]  /*1a910*/  BSYNC B7 ;  /* 0x0000000000077941 */ /* 0x000fea0003800000 */
.L_x_11548:
[----:B------:R-:W-:Y:S05]  /*1a920*/  EXIT ;  /* 0x000000000000794d */ /* 0x000fea0003800000 */
.L_x_11569:
[----:B0-----:R0:W1:Y:S02]  /*1a930*/  SYNCS.PHASECHK.TRANS64.TRYWAIT P6, [R90+URZ+0x32490], R111 ;  /* 0x0324906f5a0075a7 */ /* 0x00106400080c017f */
[----:B-1----:R-:W-:Y:S05]  /*1a940*/  @!P6 NANOSLEEP.SYNCS 0x989680 ;  /* 0x009896800000e95d */ /* 0x002fea0003900000 */
[----:B------:R-:W1:Y:S02]  /*1a950*/  @!P6 SYNCS.PHASECHK.TRANS64 P6, [R90+URZ+0x32490], R111 ;  /* 0x0324906f5a00e5a7 */ /* 0x000e6400080c007f */
[----:B-1----:R-:W-:Y:S05]  /*1a960*/  @!P6 BRA `(.L_x_11569) ;  /* 0xfffffffc00f0e947 */ /* 0x002fea000383ffff */
[----:B------:R-:W-:Y:S05]  /*1a970*/  BRA `(.L_x_11809) ;  /* 0xfffffe8400247947 */ /* 0x000fea000383ffff */
.L_x_11587:
[----:B0-----:R0:W1:Y:S02]  /*1a980*/  SYNCS.PHASECHK.TRANS64.TRYWAIT P5, [R90+URZ+0x32490], R111 ;  /* 0x0324906f5a0075a7 */ /* 0x00106400080a017f */
[----:B-1----:R-:W-:Y:S05]  /*1a990*/  @!P5 NANOSLEEP.SYNCS 0x989680 ;  /* 0x009896800000d95d */ /* 0x002fea0003900000 */
[----:B------:R-:W1:Y:S02]  /*1a9a0*/  @!P5 SYNCS.PHASECHK.TRANS64 P5, [R90+URZ+0x32490], R111 ;  /* 0x0324906f5a00d5a7 */ /* 0x000e6400080a007f */
[----:B-1----:R-:W-:Y:S05]  /*1a9b0*/  @!P5 BRA `(.L_x_11587) ;  /* 0xfffffffc00f0d947 */ /* 0x002fea000383ffff */
[----:B------:R-:W-:Y:S05]  /*1a9c0*/  BRA `(.L_x_11810) ;  /* 0xfffffe9400d87947 */ /* 0x000fea000383ffff */
.L_x_11596:
[----:B0-----:R0:W1:Y:S02]  /*1a9d0*/  SYNCS.PHASECHK.TRANS64.TRYWAIT P4, [R90+URZ+0x32490], R111 ;  /* 0x0324906f5a0075a7 */ /* 0x001064000808017f */
[----:B-1----:R-:W-:Y:S05]  /*1a9e0*/  @!P4 NANOSLEEP.SYNCS 0x989680 ;  /* 0x009896800000c95d */ /* 0x002fea0003900000 */
[----:B------:R-:W1:Y:S02]  /*1a9f0*/  @!P4 SYNCS.PHASECHK.TRANS64 P4, [R90+URZ+0x32490], R111 ;  /* 0x0324906f5a00c5a7 */ /* 0x000e64000808007f */
[----:B-1----:R-:W-:Y:S05]  /*1aa00*/  @!P4 BRA `(.L_x_11596) ;  /* 0xfffffffc00f0c947 */ /* 0x002fea000383ffff */
[----:B------:R-:W-:Y:S05]  /*1aa10*/  BRA `(.L_x_11811) ;  /* 0xfffffea800287947 */ /* 0x000fea000383ffff */
.L_x_11602:
[----:B-1----:R1:W2:Y:S02]  /*1aa20*/  SYNCS.PHASECHK.TRANS64.TRYWAIT P3, [R90+URZ+0x324b0], R111 ;  /* 0x0324b06f5a0075a7 */ /* 0x0022a4000806017f */
[----:B--2---:R-:W-:Y:S05]  /*1aa30*/  @!P3 NANOSLEEP.SYNCS 0x989680 ;  /* 0x009896800000b95d */ /* 0x004fea0003900000 */
[----:B------:R-:W2:Y:S02]  /*1aa40*/  @!P3 SYNCS.PHASECHK.TRANS64 P3, [R90+URZ+0x324b0], R111 ;  /* 0x0324b06f5a00b5a7 */ /* 0x000ea4000806007f */
[----:B--2---:R-:W-:Y:S05]  /*1aa50*/  @!P3 BRA `(.L_x_11602) ;  /* 0xfffffffc00f0b947 */ /* 0x004fea000383ffff */
[----:B------:R-:W-:Y:S05]  /*1aa60*/  BRA `(.L_x_11812) ;  /* 0xfffffea800bc7947 */ /* 0x000fea000383ffff */
.L_x_11610:
        /* <DEDUP_REMOVED lines=13> */
.L_x_11814:
[----:B------:R-:W-:Y:S05]  /*1ab40*/  BSYNC B0 ;  /* 0x0000000000007941 */ /* 0x000fea0003800000 */
.L_x_11813:
[----:B------:R-:W-:Y:S05]  /*1ab50*/  BRA `(.L_x_11815) ;  /* 0xfffffeb400607947 */ /* 0x000fea000383ffff */
.L_x_11626:
        /* <DEDUP_REMOVED lines=8> */
.L_x_11817:
[----:B------:R-:W-:Y:S05]  /*1abe0*/  BSYNC B1 ;  /* 0x0000000000017941 */ /* 0x000fea0003800000 */
.L_x_11816:
[----:B------:R-:W-:Y:S05]  /*1abf0*/  BRA `(.L_x_11818) ;  /* 0xfffffec000e47947 */ /* 0x000fea000383ffff */
.L_x_11627:
        /* <DEDUP_REMOVED lines=8> */
.L_x_11820:
[----:B------:R-:W-:Y:S05]  /*1ac80*/  BSYNC B1 ;  /* 0x0000000000017941 */ /* 0x000fea0003800000 */
.L_x_11819:
[----:B------:R-:W-:Y:S05]  /*1ac90*/  BRA `(.L_x_11821) ;  /* 0xfffffec000c47947 */ /* 0x000fea000383ffff */
.L_x_11628:
        /* <DEDUP_REMOVED lines=8> */
.L_x_11823:
[----:B------:R-:W-:Y:S05]  /*1ad20*/  BSYNC B1 ;  /* 0x0000000000017941 */ /* 0x000fea0003800000 */
.L_x_11822:
[----:B------:R-:W-:Y:S05]  /*1ad30*/  BRA `(.L_x_11824) ;  /* 0xfffffec000a47947 */ /* 0x000fea000383ffff */
.L_x_11629:
        /* <DEDUP_REMOVED lines=8> */
.L_x_11826:
[----:B------:R-:W-:Y:S05]  /*1adc0*/  BSYNC B1 ;  /* 0x0000000000017941 */ /* 0x000fea0003800000 */
.L_x_11825:
[----:B------:R-:W-:Y:S05]  /*1add0*/  BRA `(.L_x_11827) ;  /* 0xfffffec000847947 */ /* 0x000fea000383ffff */
.L_x_11630:
        /* <DEDUP_REMOVED lines=8> */
.L_x_11829:
[----:B------:R-:W-:Y:S05]  /*1ae60*/  BSYNC B1 ;  /* 0x0000000000017941 */ /* 0x000fea0003800000 */
.L_x_11828:
[----:B------:R-:W-:Y:S05]  /*1ae70*/  BRA `(.L_x_11830) ;  /* 0xfffffec000647947 */ /* 0x000fea000383ffff */
.L_x_11631:
        /* <DEDUP_REMOVED lines=8> */
.L_x_11832:
[----:B------:R-:W-:Y:S05]  /*1af00*/  BSYNC B1 ;  /* 0x0000000000017941 */ /* 0x000fea0003800000 */
.L_x_11831:
[----:B------:R-:W-:Y:S05]  /*1af10*/  BRA `(.L_x_11833) ;  /* 0xfffffec000447947 */ /* 0x000fea000383ffff */
.L_x_11632:
        /* <DEDUP_REMOVED lines=8> */
.L_x_11835:
[----:B------:R-:W-:Y:S05]  /*1afa0*/  BSYNC B1 ;  /* 0x0000000000017941 */ /* 0x000fea0003800000 */
.L_x_11834:
[----:B------:R-:W-:Y:S05]  /*1afb0*/  BRA `(.L_x_11836) ;  /* 0xfffffec000247947 */ /* 0x000fea000383ffff */
.L_x_11633:
        /* <DEDUP_REMOVED lines=8> */
.L_x_11838:
[----:B------:R-:W-:Y:S05]  /*1b040*/  BSYNC B1 ;  /* 0x0000000000017941 */ /* 0x000fea0003800000 */
.L_x_11837:
[----:B------:R-:W-:Y:S05]  /*1b050*/  BRA `(.L_x_11839) ;  /* 0xfffffec000047947 */ /* 0x000fea000383ffff */
.L_x_11635:
[----:B0-----:R0:W1:Y:S02]  /*1b060*/  SYNCS.PHASECHK.TRANS64.TRYWAIT P2, [R17+URZ+0x32400], R6 ;  /* 0x03240006110075a7 */ /* 0x001064000804017f */
[----:B-1----:R-:W-:Y:S05]  /*1b070*/  @!P2 NANOSLEEP.SYNCS 0x989680 ;  /* 0x009896800000a95d */ /* 0x002fea0003900000 */
[----:B------:R-:W1:Y:S02]  /*1b080*/  @!P2 SYNCS.PHASECHK.TRANS64 P2, [R17+URZ+0x32400], R6 ;  /* 0x032400061100a5a7 */ /* 0x000e64000804007f */
[----:B-1----:R-:W-:Y:S05]  /*1b090*/  @!P2 BRA `(.L_x_11635) ;  /* 0xfffffffc00f0a947 */ /* 0x002fea000383ffff */
[----:B------:R-:W-:Y:S05]  /*1b0a0*/  BRA `(.L_x_11840) ;  /* 0xfffffec000887947 */ /* 0x000fea000383ffff */
.L_x_11643:
        /* <DEDUP_REMOVED lines=8> */
.L_x_11842:
[----:B------:R-:W-:Y:S05]  /*1b130*/  BSYNC B1 ;  /* 0x0000000000017941 */ /* 0x000fea0003800000 */
.L_x_11841:
[----:B------:R-:W-:Y:S05]  /*1b140*/  BRA `(.L_x_11843) ;  /* 0xfffffed000c07947 */ /* 0x000fea000383ffff */
.L_x_11644:
        /* <DEDUP_REMOVED lines=8> */
.L_x_11845:
[----:B------:R-:W-:Y:S05]  /*1b1d0*/  BSYNC B1 ;  /* 0x0000000000017941 */ /* 0x000fea0003800000 */
.L_x_11844:
[----:B------:R-:W-:Y:S05]  /*1b1e0*/  BRA `(.L_x_11846) ;  /* 0xfffffed000a07947 */ /* 0x000fea000383ffff */
.L_x_11645:
        /* <DEDUP_REMOVED lines=8> */
.L_x_11848:
[----:B------:R-:W-:Y:S05]  /*1b270*/  BSYNC B1 ;  /* 0x0000000000017941 */ /* 0x000fea0003800000 */
.L_x_11847:
[----:B------:R-:W-:Y:S05]  /*1b280*/  BRA `(.L_x_11849) ;  /* 0xfffffed000807947 */ /* 0x000fea000383ffff */
.L_x_11646:
        /* <DEDUP_REMOVED lines=8> */
.L_x_11851:
[----:B------:R-:W-:Y:S05]  /*1b310*/  BSYNC B1 ;  /* 0x0000000000017941 */ /* 0x000fea0003800000 */
.L_x_11850:
[----:B------:R-:W-:Y:S05]  /*1b320*/  BRA `(.L_x_11852) ;  /* 0xfffffed000607947 */ /* 0x000fea000383ffff */
.L_x_11647:
        /* <DEDUP_REMOVED lines=8> */
.L_x_11854:
[----:B------:R-:W-:Y:S05]  /*1b3b0*/  BSYNC B1 ;  /* 0x0000000000017941 */ /* 0x000fea0003800000 */
.L_x_11853:
[----:B------:R-:W-:Y:S05]  /*1b3c0*/  BRA `(.L_x_11855) ;  /* 0xfffffed000407947 */ /* 0x000fea000383ffff */
.L_x_11648:
        /* <DEDUP_REMOVED lines=8> */
.L_x_11857:
[----:B------:R-:W-:Y:S05]  /*1b450*/  BSYNC B1 ;  /* 0x0000000000017941 */ /* 0x000fea0003800000 */
.L_x_11856:
[----:B------:R-:W-:Y:S05]  /*1b460*/  BRA `(.L_x_11858) ;  /* 0xfffffed000247947 */ /* 0x000fea000383ffff */
.L_x_11649:
        /* <DEDUP_REMOVED lines=8> */
.L_x_11860:
[----:B------:R-:W-:Y:S05]  /*1b4f0*/  BSYNC B1 ;  /* 0x0000000000017941 */ /* 0x000fea0003800000 */
.L_x_11859:
[----:B------:R-:W-:Y:S05]  /*1b500*/  BRA `(.L_x_11861) ;  /* 0xfffffed000087947 */ /* 0x000fea000383ffff */
.L_x_11650:
        /* <DEDUP_REMOVED lines=8> */
.L_x_11863:
[----:B------:R-:W-:Y:S05]  /*1b590*/  BSYNC B1 ;  /* 0x0000000000017941 */ /* 0x000fea0003800000 */
.L_x_11862:
[----:B------:R-:W-:Y:S05]  /*1b5a0*/  BRA `(.L_x_11864) ;  /* 0xfffffecc00ec7947 */ /* 0x000fea000383ffff */
.L_x_11652:
[----:B0-----:R0:W1:Y:S02]  /*1b5b0*/  SYNCS.PHASECHK.TRANS64.TRYWAIT P1, [R17+URZ+0x32400], R4 ;  /* 0x03240004110075a7 */ /* 0x001064000802017f */
[----:B-1----:R-:W-:Y:S05]  /*1b5c0*/  @!P1 NANOSLEEP.SYNCS 0x989680 ;  /* 0x009896800000995d */ /* 0x002fea0003900000 */
[----:B------:R-:W1:Y:S02]  /*1b5d0*/  @!P1 SYNCS.PHASECHK.TRANS64 P1, [R17+URZ+0x32400], R4 ;  /* 0x03240004110095a7 */ /* 0x000e64000802007f */
[----:B-1----:R-:W-:Y:S05]  /*1b5e0*/  @!P1 BRA `(.L_x_11652) ;  /* 0xfffffffc00f09947 */ /* 0x002fea000383ffff */
[----:B------:R-:W-:Y:S05]  /*1b5f0*/  BRA `(.L_x_11865) ;  /* 0xfffffed000607947 */ /* 0x000fea000383ffff */
.L_x_11658:
[----:B--2---:R2:W4:Y:S02]  /*1b600*/  SYNCS.PHASECHK.TRANS64.TRYWAIT P1, [R173+URZ+0x32430], R6 ;  /* 0x03243006ad0075a7 */ /* 0x004524000802017f */
[----:B----4-:R-:W-:Y:S05]  /*1b610*/  @!P1 NANOSLEEP.SYNCS 0x989680 ;  /* 0x009896800000995d */ /* 0x010fea0003900000 */
[----:B------:R-:W4:Y:S02]  /*1b620*/  @!P1 SYNCS.PHASECHK.TRANS64 P1, [R173+URZ+0x32430], R6 ;  /* 0x03243006ad0095a7 */ /* 0x000f24000802007f */
[----:B----4-:R-:W-:Y:S05]  /*1b630*/  @!P1 BRA `(.L_x_11658) ;  /* 0xfffffffc00f09947 */ /* 0x010fea000383ffff */
[----:B------:R-:W-:Y:S05]  /*1b640*/  BRA `(.L_x_11657) ;  /* 0xfffffee000307947 */ /* 0x000fea000383ffff */
.L_x_11660:
[----:B---3--:R3:W4:Y:S02]  /*1b650*/  SYNCS.PHASECHK.TRANS64.TRYWAIT P1, [R17+URZ+0x32410], R8 ;  /* 0x03241008110075a7 */ /* 0x008724000802017f */
[----:B----4-:R-:W-:Y:S05]  /*1b660*/  @!P1 NANOSLEEP.SYNCS 0x989680 ;  /* 0x009896800000995d */ /* 0x010fea0003900000 */
[----:B------:R-:W4:Y:S02]  /*1b670*/  @!P1 SYNCS.PHASECHK.TRANS64 P1, [R17+URZ+0x32410], R8 ;  /* 0x03241008110095a7 */ /* 0x000f24000802007f */
[----:B----4-:R-:W-:Y:S05]  /*1b680*/  @!P1 BRA `(.L_x_11660) ;  /* 0xfffffffc00f09947 */ /* 0x010fea000383ffff */
[----:B------:R-:W-:Y:S05]  /*1b690*/  BRA `(.L_x_11866) ;  /* 0xfffffee000dc7947 */ /* 0x000fea000383ffff */
.L_x_11665:
[----:B0-----:R0:W1:Y:S02]  /*1b6a0*/  SYNCS.PHASECHK.TRANS64.TRYWAIT P2, [R173+URZ+0x32450], R6 ;  /* 0x03245006ad0075a7 */ /* 0x001064000804017f */
[----:B-1----:R-:W-:Y:S05]  /*1b6b0*/  @!P2 NANOSLEEP.SYNCS 0x989680 ;  /* 0x009896800000a95d */ /* 0x002fea0003900000 */
[----:B------:R-:W1:Y:S02]  /*1b6c0*/  @!P2 SYNCS.PHASECHK.TRANS64 P2, [R173+URZ+0x32450], R6 ;  /* 0x03245006ad00a5a7 */ /* 0x000e64000804007f */
[----:B-1----:R-:W-:Y:S05]  /*1b6d0*/  @!P2 BRA `(.L_x_11665) ;  /* 0xfffffffc00f0a947 */ /* 0x002fea000383ffff */
[----:B------:R-:W-:Y:S05]  /*1b6e0*/  BRA `(.L_x_11664) ;  /* 0xfffffee000fc7947 */ /* 0x000fea000383ffff */
.L_x_11670:
[----:B--2---:R2:W3:Y:S02]  /*1b6f0*/  SYNCS.PHASECHK.TRANS64.TRYWAIT P2, [R201+URZ+0x32430], R10 ;  /* 0x0324300ac90075a7 */ /* 0x0044e4000804017f */
[----:B---3--:R-:W-:Y:S05]  /*1b700*/  @!P2 NANOSLEEP.SYNCS 0x989680 ;  /* 0x009896800000a95d */ /* 0x008fea0003900000 */
[----:B------:R-:W3:Y:S02]  /*1b710*/  @!P2 SYNCS.PHASECHK.TRANS64 P2, [R201+URZ+0x32430], R10 ;  /* 0x0324300ac900a5a7 */ /* 0x000ee4000804007f */
[----:B---3--:R-:W-:Y:S05]  /*1b720*/  @!P2 BRA `(.L_x_11670) ;  /* 0xfffffffc00f0a947 */ /* 0x008fea000383ffff */
[----:B------:R-:W-:Y:S05]  /*1b730*/  BRA `(.L_x_11669) ;  /* 0xffffff0800707947 */ /* 0x000fea000383ffff */
.L_x_11675:
[----:B---3--:R3:W4:Y:S02]  /*1b740*/  SYNCS.PHASECHK.TRANS64.TRYWAIT P2, [R201+URZ+0x32450], R10 ;  /* 0x0324500ac90075a7 */ /* 0x008724000804017f */
[----:B----4-:R-:W-:Y:S05]  /*1b750*/  @!P2 NANOSLEEP.SYNCS 0x989680 ;  /* 0x009896800000a95d */ /* 0x010fea0003900000 */
[----:B------:R-:W4:Y:S02]  /*1b760*/  @!P2 SYNCS.PHASECHK.TRANS64 P2, [R201+URZ+0x32450], R10 ;  /* 0x0324500ac900a5a7 */ /* 0x000f24000804007f */
[----:B----4-:R-:W-:Y:S05]  /*1b770*/  @!P2 BRA `(.L_x_11675) ;  /* 0xfffffffc00f0a947 */ /* 0x010fea000383ffff */
[----:B------:R-:W-:Y:S05]  /*1b780*/  BRA `(.L_x_11674) ;  /* 0xffffff0c000c7947 */ /* 0x000fea000383ffff */
.L_x_11681:
[----:B--2---:R2:W3:Y:S02]  /*1b790*/  SYNCS.PHASECHK.TRANS64.TRYWAIT P2, [R215+URZ+0x32430], R10 ;  /* 0x0324300ad70075a7 */ /* 0x0044e4000804017f */
[----:B---3--:R-:W-:Y:S05]  /*1b7a0*/  @!P2 NANOSLEEP.SYNCS 0x989680 ;  /* 0x009896800000a95d */ /* 0x008fea0003900000 */
[----:B------:R-:W3:Y:S02]  /*1b7b0*/  @!P2 SYNCS.PHASECHK.TRANS64 P2, [R215+URZ+0x32430], R10 ;  /* 0x0324300ad700a5a7 */ /* 0x000ee4000804007f */
[----:B---3--:R-:W-:Y:S05]  /*1b7c0*/  @!P2 BRA `(.L_x_11681) ;  /* 0xfffffffc00f0a947 */ /* 0x008fea000383ffff */
[----:B------:R-:W-:Y:S05]  /*1b7d0*/  BRA `(.L_x_11680) ;  /* 0xffffff3800307947 */ /* 0x000fea000383ffff */
.L_x_11686:
[----:B---3--:R3:W4:Y:S02]  /*1b7e0*/  SYNCS.PHASECHK.TRANS64.TRYWAIT P2, [R215+URZ+0x32450], R10 ;  /* 0x0324500ad70075a7 */ /* 0x008724000804017f */
[----:B----4-:R-:W-:Y:S05]  /*1b7f0*/  @!P2 NANOSLEEP.SYNCS 0x989680 ;  /* 0x009896800000a95d */ /* 0x010fea0003900000 */
[----:B------:R-:W4:Y:S02]  /*1b800*/  @!P2 SYNCS.PHASECHK.TRANS64 P2, [R215+URZ+0x32450], R10 ;  /* 0x0324500ad700a5a7 */ /* 0x000f24000804007f */
[----:B----4-:R-:W-:Y:S05]  /*1b810*/  @!P2 BRA `(.L_x_11686) ;  /* 0xfffffffc00f0a947 */ /* 0x010fea000383ffff */
[----:B------:R-:W-:Y:S05]  /*1b820*/  BRA `(.L_x_11685) ;  /* 0xffffff3800cc7947 */ /* 0x000fea000383ffff */
.L_x_11721:
        /* <DEDUP_REMOVED lines=11> */
.L_x_11868:
[----:B------:R-:W-:Y:S05]  /*1b8e0*/  BSYNC B1 ;  /* 0x0000000000017941 */ /* 0x000fea0003800000 */
.L_x_11867:
[----:B------:R-:W-:Y:S05]  /*1b8f0*/  BRA `(.L_x_11869) ;  /* 0xffffffa400e07947 */ /* 0x000fea000383ffff */
.L_x_11722:
[----:B------:R-:W-:Y:S01]  /*1b900*/  BSSY B1, `(.L_x_11870) ;  /* 0x0000006000017945 */ /* 0x000fe20003800000 */
[----:B------:R-:W-:-:S07]  /*1b910*/  IMAD.MOV.U32 R15, RZ, RZ, -0x1 ;  /* 0xffffffffff0f7424 */ /* 0x000fce00078e00ff */
[----:B------:R-:W-:Y:S05]  /*1b920*/  WARPSYNC.COLLECTIVE R15, `(.L_x_11871) ;  /* 0x000000000f0c7348 */ /* 0x000fea0003c00000 */
[----:B------:R-:W-:Y:S02]  /*1b930*/  ELECT P6, UR62, PT ;  /* 0x00000000003e782f */ /* 0x000fe400038c0000 */
[----:B------:R-:W-:Y:S01]  /*1b940*/  MOV R14, UR62 ;  /* 0x0000003e000e7c02 */ /* 0x000fe20008000f00 */
[----:B------:R-:W-:Y:S10]  /*1b950*/  ENDCOLLECTIVE ;  /* 0x000000000000791b */ /* 0x000ff40003800000 */
.L_x_11871:
[----:B------:R-:W-:Y:S05]  /*1b960*/  BSYNC B1 ;  /* 0x0000000000017941 */ /* 0x000fea0003800000 */
.L_x_11870:
[----:B------:R-:W-:Y:S05]  /*1b970*/  BRA `(.L_x_11872) ;  /* 0xffffffa400cc7947 */ /* 0x000fea000383ffff */
.L_x_11723:
[----:B0-----:R0:W1:Y:S02]  /*1b980*/  SYNCS.PHASECHK.TRANS64.TRYWAIT P0, [R9+URZ+0x32420], R5 ;  /* 0x03242005090075a7 */ /* 0x001064000800017f */
[----:B-1----:R-:W-:Y:S05]  /*1b990*/  @!P0 NANOSLEEP.SYNCS 0x989680 ;  /* 0x009896800000895d */ /* 0x002fea0003900000 */
[----:B------:R-:W1:Y:S02]  /*1b9a0*/  @!P0 SYNCS.PHASECHK.TRANS64 P0, [R9+URZ+0x32420], R5 ;  /* 0x03242005090085a7 */ /* 0x000e64000800007f */
[----:B-1----:R-:W-:Y:S05]  /*1b9b0*/  @!P0 BRA `(.L_x_11723) ;  /* 0xfffffffc00f08947 */ /* 0x002fea000383ffff */
[----:B------:R-:W-:Y:S05]  /*1b9c0*/  BRA `(.L_x_11873) ;  /* 0xffffffa400e47947 */ /* 0x000fea000383ffff */
.L_x_11726:
[----:B0-----:R0:W1:Y:S02]  /*1b9d0*/  SYNCS.PHASECHK.TRANS64.TRYWAIT P0, [R5+URZ+0x324a0], R7 ;  /* 0x0324a007050075a7 */ /* 0x001064000800017f */
[----:B-1----:R-:W-:Y:S05]  /*1b9e0*/  @!P0 NANOSLEEP.SYNCS 0x989680 ;  /* 0x009896800000895d */ /* 0x002fea0003900000 */
[----:B------:R-:W1:Y:S02]  /*1b9f0*/  @!P0 SYNCS.PHASECHK.TRANS64 P0, [R5+URZ+0x324a0], R7 ;  /* 0x0324a007050085a7 */ /* 0x000e64000800007f */
[----:B-1----:R-:W-:Y:S05]  /*1ba00*/  @!P0 BRA `(.L_x_11726) ;  /* 0xfffffffc00f08947 */ /* 0x002fea000383ffff */
[----:B------:R-:W-:Y:S05]  /*1ba10*/  BRA `(.L_x_11874) ;  /* 0xffffffa400f07947 */ /* 0x000fea000383ffff */
.L_x_11728:
[----:B-1----:R1:W2:Y:S02]  /*1ba20*/  SYNCS.PHASECHK.TRANS64.TRYWAIT P0, [R5+URZ+0x324c0], R7 ;  /* 0x0324c007050075a7 */ /* 0x0022a4000800017f */
[----:B--2---:R-:W-:Y:S05]  /*1ba30*/  @!P0 NANOSLEEP.SYNCS 0x989680 ;  /* 0x009896800000895d */ /* 0x004fea0003900000 */
[----:B------:R-:W2:Y:S02]  /*1ba40*/  @!P0 SYNCS.PHASECHK.TRANS64 P0, [R5+URZ+0x324c0], R7 ;  /* 0x0324c007050085a7 */ /* 0x000ea4000800007f */
[----:B--2---:R-:W-:Y:S05]  /*1ba50*/  @!P0 BRA `(.L_x_11728) ;  /* 0xfffffffc00f08947 */ /* 0x004fea000383ffff */
[----:B------:R-:W-:Y:S05]  /*1ba60*/  BRA `(.L_x_11875) ;  /* 0xffffffa800547947 */ /* 0x000fea000383ffff */
.L_x_11732:
[----:B0-----:R0:W1:Y:S02]  /*1ba70*/  SYNCS.PHASECHK.TRANS64.TRYWAIT P0, [R6+URZ+0x324a0], R7 ;  /* 0x0324a007060075a7 */ /* 0x001064000800017f */
[----:B-1----:R-:W-:Y:S05]  /*1ba80*/  @!P0 NANOSLEEP.SYNCS 0x989680 ;  /* 0x009896800000895d */ /* 0x002fea0003900000 */
[----:B------:R-:W1:Y:S02]  /*1ba90*/  @!P0 SYNCS.PHASECHK.TRANS64 P0, [R6+URZ+0x324a0], R7 ;  /* 0x0324a007060085a7 */ /* 0x000e64000800007f */
[----:B-1----:R-:W-:Y:S05]  /*1baa0*/  @!P0 BRA `(.L_x_11732) ;  /* 0xfffffffc00f08947 */ /* 0x002fea000383ffff */
[----:B------:R-:W-:Y:S05]  /*1bab0*/  BRA `(.L_x_11876) ;  /* 0xffffffac00447947 */ /* 0x000fea000383ffff */
.L_x_11734:
[----:B-1----:R1:W2:Y:S02]  /*1bac0*/  SYNCS.PHASECHK.TRANS64.TRYWAIT P1, [R6+URZ+0x324c0], R7 ;  /* 0x0324c007060075a7 */ /* 0x0022a4000802017f */
[----:B--2---:R-:W-:Y:S05]  /*1bad0*/  @!P1 NANOSLEEP.SYNCS 0x989680 ;  /* 0x009896800000995d */ /* 0x004fea0003900000 */
[----:B------:R-:W2:Y:S02]  /*1bae0*/  @!P1 SYNCS.PHASECHK.TRANS64 P1, [R6+URZ+0x324c0], R7 ;  /* 0x0324c007060095a7 */ /* 0x000ea4000802007f */
[----:B--2---:R-:W-:Y:S05]  /*1baf0*/  @!P1 BRA `(.L_x_11734) ;  /* 0xfffffffc00f09947 */ /* 0x004fea000383ffff */
[----:B------:R-:W-:Y:S05]  /*1bb00*/  BRA `(.L_x_11877) ;  /* 0xffffffac00a07947 */ /* 0x000fea000383ffff */
.L_x_11744:
        /* <DEDUP_REMOVED lines=11> */
.L_x_11879:
[----:B------:R-:W-:Y:S05]  /*1bbc0*/  BSYNC B0 ;  /* 0x0000000000007941 */ /* 0x000fea0003800000 */
.L_x_11878:
[----:B------:R-:W-:Y:S05]  /*1bbd0*/  BRA `(.L_x_11880) ;  /* 0xffffffb800547947 */ /* 0x000fea000383ffff */
.L_x_11745:
[----:B------:R-:W-:Y:S01]  /*1bbe0*/  BSSY B0, `(.L_x_11881) ;  /* 0x0000006000007945 */ /* 0x000fe20003800000 */
[----:B------:R-:W-:-:S07]  /*1bbf0*/  IMAD.MOV.U32 R15, RZ, RZ, -0x1 ;  /* 0xffffffffff0f7424 */ /* 0x000fce00078e00ff */
[----:B------:R-:W-:Y:S05]  /*1bc00*/  WARPSYNC.COLLECTIVE R15, `(.L_x_11882) ;  /* 0x000000000f0c7348 */ /* 0x000fea0003c00000 */
[----:B------:R-:W-:Y:S02]  /*1bc10*/  ELECT P6, UR62, PT ;  /* 0x00000000003e782f */ /* 0x000fe400038c0000 */
[----:B------:R-:W-:Y:S01]  /*1bc20*/  MOV R14, UR62 ;  /* 0x0000003e000e7c02 */ /* 0x000fe20008000f00 */
[----:B------:R-:W-:Y:S10]  /*1bc30*/  ENDCOLLECTIVE ;  /* 0x000000000000791b */ /* 0x000ff40003800000 */
.L_x_11882:
[----:B------:R-:W-:Y:S05]  /*1bc40*/  BSYNC B0 ;  /* 0x0000000000007941 */ /* 0x000fea0003800000 */
.L_x_11881:
[----:B------:R-:W-:Y:S05]  /*1bc50*/  BRA `(.L_x_11883) ;  /* 0xffffffb800447947 */ /* 0x000fea000383ffff */
.L_x_11748:
[----:B0-----:R0:W1:Y:S02]  /*1bc60*/  SYNCS.PHASECHK.TRANS64.TRYWAIT P0, [R9+URZ+0x32440], R10 ;  /* 0x0324400a090075a7 */ /* 0x001064000800017f */
[----:B-1----:R-:W-:Y:S05]  /*1bc70*/  @!P0 NANOSLEEP.SYNCS 0x989680 ;  /* 0x009896800000895d */ /* 0x002fea0003900000 */
[----:B------:R-:W1:Y:S02]  /*1bc80*/  @!P0 SYNCS.PHASECHK.TRANS64 P0, [R9+URZ+0x32440], R10 ;  /* 0x0324400a090085a7 */ /* 0x000e64000800007f */
[----:B-1----:R-:W-:Y:S05]  /*1bc90*/  @!P0 BRA `(.L_x_11748) ;  /* 0xfffffffc00f08947 */ /* 0x002fea000383ffff */
[----:B------:R-:W-:Y:S05]  /*1bca0*/  BRA `(.L_x_11884) ;  /* 0xffffffb800ac7947 */ /* 0x000fea000383ffff */
.L_x_11752:
        /* <DEDUP_REMOVED lines=8> */
.L_x_11755:
[----:B0-----:R0:W1:Y:S02]  /*1bd30*/  SYNCS.PHASECHK.TRANS64.TRYWAIT P0, [R5+URZ+0x32460], R9 ;  /* 0x03246009050075a7 */ /* 0x001064000800017f */
[----:B-1----:R-:W-:Y:S05]  /*1bd40*/  @!P0 NANOSLEEP.SYNCS 0x989680 ;  /* 0x009896800000895d */ /* 0x002fea0003900000 */
[----:B------:R-:W1:Y:S02]  /*1bd50*/  @!P0 SYNCS.PHASECHK.TRANS64 P0, [R5+URZ+0x32460], R9 ;  /* 0x03246009050085a7 */ /* 0x000e64000800007f */
[----:B-1----:R-:W-:Y:S05]  /*1bd60*/  @!P0 BRA `(.L_x_11755) ;  /* 0xfffffffc00f08947 */ /* 0x002fea000383ffff */
[----:B------:R-:W-:Y:S05]  /*1bd70*/  BRA `(.L_x_11886) ;  /* 0xffffffc000347947 */ /* 0x000fea000383ffff */
.L_x_11764:
[----:B-1----:R1:W2:Y:S02]  /*1bd80*/  SYNCS.PHASECHK.TRANS64.TRYWAIT P0, [R2+URZ+0x32440], R3 ;  /* 0x03244003020075a7 */ /* 0x0022a4000800017f */
[----:B--2---:R-:W-:Y:S05]  /*1bd90*/  @!P0 NANOSLEEP.SYNCS 0x989680 ;  /* 0x009896800000895d */ /* 0x004fea0003900000 */
[----:B------:R-:W2:Y:S02]  /*1bda0*/  @!P0 SYNCS.PHASECHK.TRANS64 P0, [R2+URZ+0x32440], R3 ;  /* 0x03244003020085a7 */ /* 0x000ea4000800007f */
[----:B--2---:R-:W-:Y:S05]  /*1bdb0*/  @!P0 BRA `(.L_x_11764) ;  /* 0xfffffffc00f08947 */ /* 0x004fea000383ffff */
[----:B------:R-:W-:Y:S05]  /*1bdc0*/  BRA `(.L_x_11887) ;  /* 0xffffffc400ac7947 */ /* 0x000fea000383ffff */
.L_x_11766:
[----:B0-----:R0:W2:Y:S02]  /*1bdd0*/  SYNCS.PHASECHK.TRANS64.TRYWAIT P0, [R2+URZ+0x32460], R3 ;  /* 0x03246003020075a7 */ /* 0x0010a4000800017f */
[----:B--2---:R-:W-:Y:S05]  /*1bde0*/  @!P0 NANOSLEEP.SYNCS 0x989680 ;  /* 0x009896800000895d */ /* 0x004fea0003900000 */
[----:B------:R-:W2:Y:S02]  /*1bdf0*/  @!P0 SYNCS.PHASECHK.TRANS64 P0, [R2+URZ+0x32460], R3 ;  /* 0x03246003020085a7 */ /* 0x000ea4000800007f */
[----:B--2---:R-:W-:Y:S05]  /*1be00*/  @!P0 BRA `(.L_x_11766) ;  /* 0xfffffffc00f08947 */ /* 0x004fea000383ffff */
[----:B------:R-:W-:Y:S05]  /*1be10*/  BRA `(.L_x_11888) ;  /* 0xffffffc8001c7947 */ /* 0x000fea000383ffff */
.L_x_11771:
[----:B--2---:R2:W3:Y:S02]  /*1be20*/  SYNCS.PHASECHK.TRANS64.TRYWAIT P0, [R2+URZ+0x32440], R3 ;  /* 0x03244003020075a7 */ /* 0x0044e4000800017f */
[----:B---3--:R-:W-:Y:S05]  /*1be30*/  @!P0 NANOSLEEP.SYNCS 0x989680 ;  /* 0x009896800000895d */ /* 0x008fea0003900000 */
[----:B------:R-:W3:Y:S02]  /*1be40*/  @!P0 SYNCS.PHASECHK.TRANS64 P0, [R2+URZ+0x32440], R3 ;  /* 0x03244003020085a7 */ /* 0x000ee4000800007f */
[----:B---3--:R-:W-:Y:S05]  /*1be50*/  @!P0 BRA `(.L_x_11771) ;  /* 0xfffffffc00f08947 */ /* 0x008fea000383ffff */
[----:B------:R-:W-:Y:S05]  /*1be60*/  BRA `(.L_x_11889) ;  /* 0xffffffcc005c7947 */ /* 0x000fea000383ffff */
.L_x_11773:
[----:B0-----:R0:W1:Y:S02]  /*1be70*/  SYNCS.PHASECHK.TRANS64.TRYWAIT P1, [R2+URZ+0x32460], R3 ;  /* 0x03246003020075a7 */ /* 0x001064000802017f */
[----:B-1----:R-:W-:Y:S05]  /*1be80*/  @!P1 NANOSLEEP.SYNCS 0x989680 ;  /* 0x009896800000995d */ /* 0x002fea0003900000 */
[----:B------:R-:W1:Y:S02]  /*1be90*/  @!P1 SYNCS.PHASECHK.TRANS64 P1, [R2+URZ+0x32460], R3 ;  /* 0x03246003020095a7 */ /* 0x000e64000802007f */
[----:B-1----:R-:W-:Y:S05]  /*1bea0*/  @!P1 BRA `(.L_x_11773) ;  /* 0xfffffffc00f09947 */ /* 0x002fea000383ffff */
[----:B------:R-:W-:Y:S05]  /*1beb0*/  BRA `(.L_x_11890) ;  /* 0xffffffcc00c87947 */ /* 0x000fea000383ffff */
.L_x_11778:
[----:B--2---:R2:W3:Y:S02]  /*1bec0*/  SYNCS.PHASECHK.TRANS64.TRYWAIT P0, [R2+URZ+0x32440], R3 ;  /* 0x03244003020075a7 */ /* 0x0044e4000800017f */
[----:B---3--:R-:W-:Y:S05]  /*1bed0*/  @!P0 NANOSLEEP.SYNCS 0x989680 ;  /* 0x009896800000895d */ /* 0x008fea0003900000 */
[----:B------:R-:W3:Y:S02]  /*1bee0*/  @!P0 SYNCS.PHASECHK.TRANS64 P0, [R2+URZ+0x32440], R3 ;  /* 0x03244003020085a7 */ /* 0x000ee4000800007f */
[----:B---3--:R-:W-:Y:S05]  /*1bef0*/  @!P0 BRA `(.L_x_11778) ;  /* 0xfffffffc00f08947 */ /* 0x008fea000383ffff */
[----:B------:R-:W-:Y:S05]  /*1bf00*/  BRA `(.L_x_11891) ;  /* 0xffffffd000ec7947 */ /* 0x000fea000383ffff */
.L_x_11780:
[----:B0-----:R0:W1:Y:S02]  /*1bf10*/  SYNCS.PHASECHK.TRANS64.TRYWAIT P1, [R2+URZ+0x32460], R3 ;  /* 0x03246003020075a7 */ /* 0x001064000802017f */
[----:B-1----:R-:W-:Y:S05]  /*1bf20*/  @!P1 NANOSLEEP.SYNCS 0x989680 ;  /* 0x009896800000995d */ /* 0x002fea0003900000 */
[----:B------:R-:W1:Y:S02]  /*1bf30*/  @!P1 SYNCS.PHASECHK.TRANS64 P1, [R2+URZ+0x32460], R3 ;  /* 0x03246003020095a7 */ /* 0x000e64000802007f */
[----:B-1----:R-:W-:Y:S05]  /*1bf40*/  @!P1 BRA `(.L_x_11780) ;  /* 0xfffffffc00f09947 */ /* 0x002fea000383ffff */
[----:B------:R-:W-:Y:S05]  /*1bf50*/  BRA `(.L_x_11892) ;  /* 0xffffffd4005c7947 */ /* 0x000fea000383ffff */
.L_x_11785:
        /* <DEDUP_REMOVED lines=8> */
.L_x_11894:
[----:B------:R-:W-:Y:S05]  /*1bfe0*/  BSYNC B0 ;  /* 0x0000000000007941 */ /* 0x000fea0003800000 */
.L_x_11893:
        /* <DEDUP_REMOVED lines=8> */
.L_x_11895:
[----:B------:R-:W-:Y:S01]  /*1c070*/  IMAD.MOV.U32 R16, RZ, RZ, R14 ;  /* 0x000000ffff107224 */ /* 0x000fe200078e000e */
[----:B------:R-:W-:Y:S06]  /*1c080*/  BRA `(.L_x_11896) ;  /* 0xffffffd8004c7947 */ /* 0x000fec000383ffff */
.L_x_11788:
        /* <DEDUP_REMOVED lines=8> */
.L_x_11898:
[----:B------:R-:W-:Y:S05]  /*1c110*/  BSYNC B0 ;  /* 0x0000000000007941 */ /* 0x000fea0003800000 */
.L_x_11897:
        /* <DEDUP_REMOVED lines=10> */
.L_x_11899:
        /* <DEDUP_REMOVED lines=8> */
.L_x_11900:
        /* <DEDUP_REMOVED lines=8> */
.L_x_11901:
        /* <DEDUP_REMOVED lines=8> */
.L_x_11902:
        /* <DEDUP_REMOVED lines=8> */
.L_x_11903:
[----:B------:R-:W-:Y:S05]  /*1c3c0*/  BRA `(.L_x_11904) ;  /* 0xffffffd800107947 */ /* 0x000fea000383ffff */
.L_x_11793:
        /* <DEDUP_REMOVED lines=8> */
.L_x_11906:
[----:B------:R-:W-:Y:S05]  /*1c450*/  BSYNC B0 ;  /* 0x0000000000007941 */ /* 0x000fea0003800000 */
.L_x_11905:
        /* <DEDUP_REMOVED lines=10> */
.L_x_11907:
        /* <DEDUP_REMOVED lines=8> */
.L_x_11908:
        /* <DEDUP_REMOVED lines=8> */
.L_x_11909:
        /* <DEDUP_REMOVED lines=8> */
.L_x_11910:
        /* <DEDUP_REMOVED lines=8> */
.L_x_11911:
[----:B------:R-:W-:Y:S05]  /*1c700*/  BRA `(.L_x_11912) ;  /* 0xffffffd400f47947 */ /* 0x000fea000383ffff */
.L_x_11795:
[----:B------:R-:W-:Y:S01]  /*1c710*/  BSSY B0, `(.L_x_11913) ;  /* 0x0000006000007945 */ /* 0x000fe20003800000 */
[----:B------:R-:W-:Y:S01]  /*1c720*/  PLOP3.LUT P6, PT, P6, PT, PT, 0x8, 0x0 ;  /* 0x000000000000781c */ /* 0x000fe200037ce170 */
[----:B------:R-:W-:-:S12]  /*1c730*/  IMAD.MOV.U32 R15, RZ, RZ, -0x1 ;  /* 0xffffffffff0f7424 */ /* 0x000fd800078e00ff */
[----:B0-----:R-:W-:Y:S05]  /*1c740*/  WARPSYNC.COLLECTIVE R15, `(.L_x_11914) ;  /* 0x000000000f087348 */ /* 0x001fea0003c00000 */
[----:B------:R-:W-:Y:S01]  /*1c750*/  VOTE.ANY R14, PT, P6 ;  /* 0x00000000000e7806 */ /* 0x000fe200030e0100 */
[----:B0-----:R-:W-:Y:S06]  /*1c760*/  ENDCOLLECTIVE ;  /* 0x000000000000791b */ /* 0x001fec0003800000 */
.L_x_11914:
[----:B------:R-:W-:Y:S05]  /*1c770*/  BSYNC B0 ;  /* 0x0000000000007941 */ /* 0x000fea0003800000 */
.L_x_11913:
        /* <DEDUP_REMOVED lines=9> */
.L_x_11915:
[----:B------:R-:W-:Y:S01]  /*1c810*/  IMAD.MOV.U32 R17, RZ, RZ, R14 ;  /* 0x000000ffff117224 */ /* 0x000fe200078e000e */
[----:B------:R-:W-:Y:S06]  /*1c820*/  BRA `(.L_x_11916) ;  /* 0xffffffd400e47947 */ /* 0x000fec000383ffff */
.L_x_11797:
[----:B------:R-:W-:Y:S01]  /*1c830*/  BSSY B0, `(.L_x_11917) ;  /* 0x0000007000007945 */ /* 0x000fe20003800000 */
[----:B------:R-:W-:Y:S02]  /*1c840*/  IMAD.MOV.U32 R13, RZ, RZ, R2 ;  /* 0x000000ffff0d7224 */ /* 0x000fe400078e0002 */
[----:B------:R-:W-:Y:S02]  /*1c850*/  IMAD.MOV.U32 R11, RZ, RZ, 0x1f ;  /* 0x0000001fff0b7424 */ /* 0x000fe400078e00ff */
[----:B------:R-:W-:-:S07]  /*1c860*/  IMAD.MOV.U32 R15, RZ, RZ, -0x1 ;  /* 0xffffffffff0f7424 */ /* 0x000fce00078e00ff */
[----:B012---:R-:W-:Y:S05]  /*1c870*/  WARPSYNC.COLLECTIVE R15, `(.L_x_11918) ;  /* 0x000000000f087348 */ /* 0x007fea0003c00000 */
[----:B------:R3:W4:Y:S02]  /*1c880*/  SHFL.IDX P6, R14, R13, R12, R11 ;  /* 0x0000000c0d0e7389 */ /* 0x00072400000c000b */
[----:B01234-:R-:W-:Y:S01]  /*1c890*/  ENDCOLLECTIVE ;  /* 0x000000000000791b */ /* 0x01ffe20003800000 */
.L_x_11918:
[----:B------:R-:W-:Y:S05]  /*1c8a0*/  BSYNC B0 ;  /* 0x0000000000007941 */ /* 0x000fea0003800000 */
.L_x_11917:
[----:B------:R-:W-:Y:S01]  /*1c8b0*/  IMAD.MOV.U32 R7, RZ, RZ, R14 ;  /* 0x000000ffff077224 */ /* 0x000fe200078e000e */
[----:B------:R-:W-:Y:S06]  /*1c8c0*/  BRA `(.L_x_11796) ;  /* 0xffffffd400d87947 */ /* 0x000fec000383ffff */
.L_x_11800:
[----:B-1----:R1:W2:Y:S02]  /*1c8d0*/  SYNCS.PHASECHK.TRANS64.TRYWAIT P0, [R0+URZ+0x32420], R3 ;  /* 0x03242003000075a7 */ /* 0x0022a4000800017f */
[----:B--2---:R-:W-:Y:S05]  /*1c8e0*/  @!P0 NANOSLEEP.SYNCS 0x989680 ;  /* 0x009896800000895d */ /* 0x004fea0003900000 */
[----:B------:R-:W2:Y:S02]  /*1c8f0*/  @!P0 SYNCS.PHASECHK.TRANS64 P0, [R0+URZ+0x32420], R3 ;  /* 0x03242003000085a7 */ /* 0x000ea4000800007f */
[----:B--2---:R-:W-:Y:S05]  /*1c900*/  @!P0 BRA `(.L_x_11800) ;  /* 0xfffffffc00f08947 */ /* 0x004fea000383ffff */
[----:B------:R-:W-:Y:S05]  /*1c910*/  BRA `(.L_x_11919) ;  /* 0xffffffdc00487947 */ /* 0x000fea000383ffff */
.L_x_11801:
        /* <DEDUP_REMOVED lines=11> */
.L_x_11921:
[----:B------:R-:W-:Y:S05]  /*1c9d0*/  BSYNC B0 ;  /* 0x0000000000007941 */ /* 0x000fea0003800000 */
.L_x_11920:
[----:B------:R-:W-:Y:S05]  /*1c9e0*/  BRA `(.L_x_11922) ;  /* 0xffffffdc002c7947 */ /* 0x000fea000383ffff */
.L_x_11802:
[----:B------:R-:W-:Y:S01]  /*1c9f0*/  BSSY B0, `(.L_x_11923) ;  /* 0x0000006000007945 */ /* 0x000fe20003800000 */
[----:B------:R-:W-:-:S07]  /*1ca00*/  IMAD.MOV.U32 R15, RZ, RZ, -0x1 ;  /* 0xffffffffff0f7424 */ /* 0x000fce00078e00ff */
[----:B012---:R-:W-:Y:S05]  /*1ca10*/  WARPSYNC.COLLECTIVE R15, `(.L_x_11924) ;  /* 0x000000000f0c7348 */ /* 0x007fea0003c00000 */
[----:B------:R-:W-:Y:S02]  /*1ca20*/  ELECT P6, UR62, PT ;  /* 0x00000000003e782f */ /* 0x000fe400038c0000 */
[----:B------:R-:W-:Y:S01]  /*1ca30*/  MOV R14, UR62 ;  /* 0x0000003e000e7c02 */ /* 0x000fe20008000f00 */
[----:B012---:R-:W-:Y:S10]  /*1ca40*/  ENDCOLLECTIVE ;  /* 0x000000000000791b */ /* 0x007ff40003800000 */
.L_x_11924:
[----:B------:R-:W-:Y:S05]  /*1ca50*/  BSYNC B0 ;  /* 0x0000000000007941 */ /* 0x000fea0003800000 */
.L_x_11923:
[----:B------:R-:W-:Y:S05]  /*1ca60*/  BRA `(.L_x_11925) ;  /* 0xffffffdc00207947 */ /* 0x000fea000383ffff */
.L_x_11804:
[----:B-1----:R1:W2:Y:S02]  /*1ca70*/  SYNCS.PHASECHK.TRANS64.TRYWAIT P0, [R6+URZ], R5 ;  /* 0x00000005060075a7 */ /* 0x0022a4000800017f */
[----:B--2---:R-:W-:Y:S05]  /*1ca80*/  @!P0 NANOSLEEP.SYNCS 0x989680 ;  /* 0x009896800000895d */ /* 0x004fea0003900000 */
[----:B------:R-:W2:Y:S02]  /*1ca90*/  @!P0 SYNCS.PHASECHK.TRANS64 P0, [R6+URZ], R5 ;  /* 0x00000005060085a7 */ /* 0x000ea4000800007f */
[----:B--2---:R-:W-:Y:S05]  /*1caa0*/  @!P0 BRA `(.L_x_11804) ;  /* 0xfffffffc00f08947 */ /* 0x004fea000383ffff */
[----:B------:R-:W-:Y:S05]  /*1cab0*/  BRA `(.L_x_11926) ;  /* 0xffffffdc005c7947 */ /* 0x000fea000383ffff */
.L_x_11805:
[----:B--2---:R2:W3:Y:S02]  /*1cac0*/  SYNCS.PHASECHK.TRANS64.TRYWAIT P0, [R7+URZ], R2 ;  /* 0x00000002070075a7 */ /* 0x0044e4000800017f */
[----:B---3--:R-:W-:Y:S05]  /*1cad0*/  @!P0 NANOSLEEP.SYNCS 0x989680 ;  /* 0x009896800000895d */ /* 0x008fea0003900000 */
[----:B------:R-:W3:Y:S02]  /*1cae0*/  @!P0 SYNCS.PHASECHK.TRANS64 P0, [R7+URZ], R2 ;  /* 0x00000002070085a7 */ /* 0x000ee4000800007f */
[----:B---3--:R-:W-:Y:S05]  /*1caf0*/  @!P0 BRA `(.L_x_11805) ;  /* 0xfffffffc00f08947 */ /* 0x008fea000383ffff */
[----:B------:R-:W-:Y:S05]  /*1cb00*/  BRA `(.L_x_11927) ;  /* 0xffffffdc00507947 */ /* 0x000fea000383ffff */
.L_x_11807:
[----:B---3--:R3:W4:Y:S02]  /*1cb10*/  SYNCS.PHASECHK.TRANS64.TRYWAIT P0, [R4+URZ], R5 ;  /* 0x00000005040075a7 */ /* 0x008724000800017f */
[----:B----4-:R-:W-:Y:S05]  /*1cb20*/  @!P0 NANOSLEEP.SYNCS 0x989680 ;  /* 0x009896800000895d */ /* 0x010fea0003900000 */
[----:B------:R-:W4:Y:S02]  /*1cb30*/  @!P0 SYNCS.PHASECHK.TRANS64 P0, [R4+URZ], R5 ;  /* 0x00000005040085a7 */ /* 0x000f24000800007f */
[----:B----4-:R-:W-:Y:S05]  /*1cb40*/  @!P0 BRA `(.L_x_11807) ;  /* 0xfffffffc00f08947 */ /* 0x010fea000383ffff */
[----:B------:R-:W-:Y:S05]  /*1cb50*/  BRA `(.L_x_11928) ;  /* 0xffffffdc00587947 */ /* 0x000fea000383ffff */
.L_x_11929:
        /* <DEDUP_REMOVED lines=10> */
.L_x_11978:


//--------------------- .nv.global.init           --------------------------
	.section	.nv.global.init,"aw",@progbits
.nv.global.init:
	.type		$str$23,@object
	.size		$str$23,($str$24 - $str$23)
$str$23:
        /*0000*/ 	.byte	0x28, 0x61, 0x64, 0x64, 0x72, 0x65, 0x73, 0x73, 0x20, 0x26, 0x20, 0x6d, 0x61, 0x73, 0x6b, 0x29
        /*0010*/ 	.byte	0x20, 0x3d, 0x3d, 0x20, 0x30, 0x00
	.type		$str$24,@object
	.size		$str$24,(__unnamed_11 - $str$24)
$str$24:
        /*0016*/ 	.byte	0x2f, 0x74, 0x6d, 0x70, 0x2f, 0x6f, 0x73, 0x73, 0x5f, 0x6b, 0x65, 0x72, 0x6e, 0x65, 0x6c, 0x73
        /*0026*/ 	.byte	0x5f, 0x73, 0x72, 0x63, 0x2f, 0x66, 0x6c, 0x61, 0x73, 0x68, 0x5f, 0x61, 0x74, 0x74, 0x65, 0x6e
        /*0036*/ 	.byte	0x74, 0x69, 0x6f, 0x6e, 0x2f, 0x63, 0x73, 0x72, 0x63, 0x2f, 0x63, 0x75, 0x74, 0x6c, 0x61, 0x73
        /*0046*/ 	.byte	0x73, 0x2f, 0x69, 0x6e, 0x63, 0x6c, 0x75, 0x64, 0x65, 0x2f, 0x63, 0x75, 0x74, 0x65, 0x2f, 0x70
        /*0056*/ 	.byte	0x6f, 0x69, 0x6e, 0x74, 0x65, 0x72, 0x5f, 0x66, 0x6c, 0x61, 0x67, 0x67, 0x65, 0x64, 0x2e, 0x68
        /*0066*/ 	.byte	0x70, 0x70, 0x00
	.type		__unnamed_11,@object
	.size		__unnamed_11,(__unnamed_6 - __unnamed_11)
__unnamed_11:
        /* <DEDUP_REMOVED lines=24> */
	.type		__unnamed_6,@object
	.size		__unnamed_6,(__unnamed_17 - __unnamed_6)
__unnamed_6:
        /* <DEDUP_REMOVED lines=24> */
        /*0369*/ 	.byte	0x00
	.type		__unnamed_17,@object
	.size		__unnamed_17,(__unnamed_5 - __unnamed_17)
__unnamed_17:
        /* <DEDUP_REMOVED lines=25> */
	.type		__unnamed_5,@object
	.size		__unnamed_5,(__unnamed_16 - __unnamed_5)
__unnamed_5:
        /* <DEDUP_REMOVED lines=25> */
	.type		__unnamed_16,@object
	.size		__unnamed_16,(__unnamed_10 - __unnamed_16)
__unnamed_16:
        /* <DEDUP_REMOVED lines=25> */
	.type		__unnamed_10,@object
	.size		__unnamed_10,(__unnamed_4 - __unnamed_10)
__unnamed_10:
        /* <DEDUP_REMOVED lines=28> */
        /*09b6*/ 	.byte	0x34, 0x30, 0x39, 0x36, 0x3e, 0x3e, 0x3e, 0x3e, 0x3e, 0x5d, 0x00
	.type		__unnamed_4,@object
	.size		__unnamed_4,(__unnamed_7 - __unnamed_4)
__unnamed_4:
        /* <DEDUP_REMOVED lines=29> */
	.type		__unnamed_7,@object
	.size		__unnamed_7,(__unnamed_1 - __unnamed_7)
__unnamed_7:
        /* <DEDUP_REMOVED lines=28> */
        /*0d4d*/ 	.byte	0x34, 0x30, 0x39, 0x36, 0x3e, 0x3e, 0x3e, 0x3e, 0x3e, 0x20, 0x26, 0x5d, 0x00
	.type		__unnamed_1,@object
	.size		__unnamed_1,(__unnamed_9 - __unnamed_1)
__unnamed_1:
        /* <DEDUP_REMOVED lines=28> */
        /*0f1a*/ 	.byte	0x3c, 0x36, 0x31, 0x34, 0x34, 0x3e, 0x3e, 0x3e, 0x3e, 0x3e, 0x20, 0x26, 0x5d, 0x00
	.type		__unnamed_9,@object
	.size		__unnamed_9,(__unnamed_8 - __unnamed_9)
__unnamed_9:
        /* <DEDUP_REMOVED lines=28> */
        /*10e8*/ 	.byte	0x3a, 0x43, 0x3c, 0x33, 0x32, 0x37, 0x36, 0x38, 0x3e, 0x3e, 0x3e, 0x3e, 0x3e, 0x5d, 0x00
	.type		__unnamed_8,@object
	.size		__unnamed_8,(__unnamed_3 - __unnamed_8)
__unnamed_8:
        /* <DEDUP_REMOVED lines=29> */
	.type		__unnamed_3,@object
	.size		__unnamed_3,(__unnamed_19 - __unnamed_3)
__unnamed_3:
        /* <DEDUP_REMOVED lines=29> */
	.type		__unnamed_19,@object
	.size		__unnamed_19,(__unnamed_15 - __unnamed_19)
__unnamed_19:
        /* <DEDUP_REMOVED lines=29> */
	.type		__unnamed_15,@object
	.size		__unnamed_15,(__unnamed_21 - __unnamed_15)
__unnamed_15:
        /* <DEDUP_REMOVED lines=29> */
	.type		__unnamed_21,@object
	.size		__unnamed_21,(__unnamed_13 - __unnamed_21)
__unnamed_21:
        /* <DEDUP_REMOVED lines=29> */
	.type		__unnamed_13,@object
	.size		__unnamed_13,(__unnamed_2 - __unnamed_13)
__unnamed_13:
        /* <DEDUP_REMOVED lines=29> */
	.type		__unnamed_2,@object
	.size		__unnamed_2,(__unnamed_14 - __unnamed_2)
__unnamed_2:
        /* <DEDUP_REMOVED lines=29> */
	.type		__unnamed_14,@object
	.size		__unnamed_14,(__unnamed_20 - __unnamed_14)
__unnamed_14:
        /* <DEDUP_REMOVED lines=29> */
	.type		__unnamed_20,@object
	.size		__unnamed_20,(__unnamed_18 - __unnamed_20)
__unnamed_20:
        /* <DEDUP_REMOVED lines=29> */
	.type		__unnamed_18,@object
	.size		__unnamed_18,(__unnamed_12 - __unnamed_18)
__unnamed_18:
        /* <DEDUP_REMOVED lines=29> */
        /*2316*/ 	.byte	0x5d, 0x00
	.type		__unnamed_12,@object
	.size		__unnamed_12,(.L_11 - __unnamed_12)
__unnamed_12:
        /* <DEDUP_REMOVED lines=30> */
.L_11:


//--------------------- .nv.shared._ZN7cutlass13device_kernelIN5flash11enable_sm90INS1_16FlashAttnFwdSm90INS1_25CollectiveMainloopFwdSm90ILi2EN4cute5tupleIJNS5_1CILi1EEES8_S8_EEENS6_IJNS7_ILi128EEESA_NS7_ILi192EEEEEELi128ENS_10bfloat16_tEfNS_4arch4Sm90ELb0ELb0ELb0ELb0ELb0ELb0ELb0ELb1ELb1ELb0ELb0ELb0EEENS1_21CollectiveEpilogueFwdINS6_IJSA_SA_SA_EEES9_SD_SF_Li256ELb0ELb0ELb0ELb0EEENS1_29StaticPersistentTileSchedulerILb0EEEEEEEEEvNT_6ParamsE --------------------------
	.section	.nv.shared._ZN7cutlass13device_kernelIN5flash11enable_sm90INS1_16FlashAttnFwdSm90INS1_25CollectiveMainloopFwdSm90ILi2EN4cute5tupleIJNS5_1CILi1EEES8_S8_EEENS6_IJNS7_ILi128EEESA_NS7_ILi192EEEEEELi128ENS_10bfloat16_tEfNS_4arch4Sm90ELb0ELb0ELb0ELb0ELb0ELb0ELb0ELb1ELb1ELb0ELb0ELb0EEENS1_21CollectiveEpilogueFwdINS6_IJSA_SA_SA_EEES9_SD_SF_Li256ELb0ELb0ELb0ELb0EEENS1_29StaticPersistentTileSchedulerILb0EEEEEEEEEvNT_6ParamsE,"aw",@nobits
	.sectionflags	@""
	.align	16
	.zero		1024


//--------------------- .nv.shared.reserved.0     --------------------------
	.section	.nv.shared.reserved.0,"aw",@nobits
	.weak		__nv_reservedSMEM_offset_0_alias
	.size		__nv_reservedSMEM_offset_0_alias, 0, 0
	.other		__nv_reservedSMEM_offset_0_alias,@"STO_CUDA_RESERVED_SHARED STV_DEFAULT"
__nv_reservedSMEM_offset_0_alias:
	.zero		0


//--------------------- .nv.global                --------------------------
	.section	.nv.global,"aw",@nobits
.nv.global:
	.type		_ZN67_INTERNAL_7f795192_31_flash_fwd_hdimdiff_bf16_sm90_cu_8761d306_47944cute1_E,@object
	.size		_ZN67_INTERNAL_7f795192_31_flash_fwd_hdimdiff_bf16_sm90_cu_8761d306_47944cute1_E,(_ZN67_INTERNAL_7f795192_31_flash_fwd_hdimdiff_bf16_sm90_cu_8761d306_47944cuda3std3__45__cpo6cbeginE - _ZN67_INTERNAL_7f795192_31_flash_fwd_hdimdiff_bf16_sm90_cu_8761d306_47944cute1_E)
_ZN67_INTERNAL_7f795192_31_flash_fwd_hdimdiff_bf16_sm90_cu_8761d306_47944cute1_E:
	.zero		1
	.type		_ZN67_INTERNAL_7f795192_31_flash_fwd_hdimdiff_bf16_sm90_cu_8761d306_47944cuda3std3__45__cpo6cbeginE,@object
	.size		_ZN67_INTERNAL_7f795192_31_flash_fwd_hdimdiff_bf16_sm90_cu_8761d306_47944cuda3std3__45__cpo6cbeginE,(_ZN67_INTERNAL_7f795192_31_flash_fwd_hdimdiff_bf16_sm90_cu_8761d306_47944cuda3std3__48in_placeE - _ZN67_INTERNAL_7f795192_31_flash_fwd_hdimdiff_bf16_sm90_cu_8761d306_47944cuda3std3__45__cpo6cbeginE)
_ZN67_INTERNAL_7f795192_31_flash_fwd_hdimdiff_bf16_sm90_cu_8761d306_47944cuda3std3__45__cpo6cbeginE:
	.zero		1
	.type		_ZN67_INTERNAL_7f795192_31_flash_fwd_hdimdiff_bf16_sm90_cu_8761d306_47944cuda3std3__48in_placeE,@object
	.size		_ZN67_INTERNAL_7f795192_31_flash_fwd_hdimdiff_bf16_sm90_cu_8761d306_47944cuda3std3__48in_placeE,(_ZN67_INTERNAL_7f795192_31_flash_fwd_hdimdiff_bf16_sm90_cu_8761d306_47944cuda3std6ranges3__45__cpo9iter_moveE - _ZN67_INTERNAL_7f795192_31_flash_fwd_hdimdiff_bf16_sm90_cu_8761d306_47944cuda3std3__48in_placeE)
_ZN67_INTERNAL_7f795192_31_flash_fwd_hdimdiff_bf16_sm90_cu_8761d306_47944cuda3std3__48in_placeE:
	.zero		1
	.type		_ZN67_INTERNAL_7f795192_31_flash_fwd_hdimdiff_bf16_sm90_cu_8761d306_47944cuda3std6ranges3__45__cpo9iter_moveE,@object
	.size		_ZN67_INTERNAL_7f795192_31_flash_fwd_hdimdiff_bf16_sm90_cu_8761d306_47944cuda3std6ranges3__45__cpo9iter_moveE,(_ZN67_INTERNAL_7f795192_31_flash_fwd_hdimdiff_bf16_sm90_cu_8761d306_47944cuda3std3__45__cpo5beginE - _ZN67_INTERNAL_7f795192_31_flash_fwd_hdimdiff_bf16_sm90_cu_8761d306_47944cuda3std6ranges3__45__cpo9iter_moveE)
_ZN67_INTERNAL_7f795192_31_flash_fwd_hdimdiff_bf16_sm90_cu_8761d306_47944cuda3std6ranges3__45__cpo9iter_moveE:
	.zero		1
	.type		_ZN67_INTERNAL_7f795192_31_flash_fwd_hdimdiff_bf16_sm90_cu_8761d306_47944cuda3std3__45__cpo5beginE,@object
	.size		_ZN67_INTERNAL_7f795192_31_flash_fwd_hdimdiff_bf16_sm90_cu_8761d306_47944cuda3std3__45__cpo5beginE,(_ZN67_INTERNAL_7f795192_31_flash_fwd_hdimdiff_bf16_sm90_cu_8761d306_47944cuda3std3__469_GLOBAL__N__7f795192_31_flash_fwd_hdimdiff_bf16_sm90_cu_8761d306_47946ignoreE - _ZN67_INTERNAL_7f795192_31_flash_fwd_hdimdiff_bf16_sm90_cu_8761d306_47944cuda3std3__45__cpo5beginE)
_ZN67_INTERNAL_7f795192_31_flash_fwd_hdimdiff_bf16_sm90_cu_8761d306_47944cuda3std3__45__cpo5beginE:
	.zero		1
	.type		_ZN67_INTERNAL_7f795192_31_flash_fwd_hdimdiff_bf16_sm90_cu_8761d306_47944cuda3std3__469_GLOBAL__N__7f795192_31_flash_fwd_hdimdiff_bf16_sm90_cu_8761d306_47946ignoreE,@object
	.size		_ZN67_INTERNAL_7f795192_31_flash_fwd_hdimdiff_bf16_sm90_cu_8761d306_47944cuda3std3__469_GLOBAL__N__7f795192_31_flash_fwd_hdimdiff_bf16_sm90_cu_8761d306_47946ignoreE,(_ZN67_INTERNAL_7f795192_31_flash_fwd_hdimdiff_bf16_sm90_cu_8761d306_47944cute7productE - _ZN67_INTERNAL_7f795192_31_flash_fwd_hdimdiff_bf16_sm90_cu_8761d306_47944cuda3std3__469_GLOBAL__N__7f795192_31_flash_fwd_hdimdiff_bf16_sm90_cu_8761d306_47946ignoreE)
_ZN67_INTERNAL_7f795192_31_flash_fwd_hdimdiff_bf16_sm90_cu_8761d306_47944cuda3std3__469_GLOBAL__N__7f795192_31_flash_fwd_hdimdiff_bf16_sm90_cu_8761d306_47946ignoreE:
	.zero		1
	.type		_ZN67_INTERNAL_7f795192_31_flash_fwd_hdimdiff_bf16_sm90_cu_8761d306_47944cute7productE,@object
	.size		_ZN67_INTERNAL_7f795192_31_flash_fwd_hdimdiff_bf16_sm90_cu_8761d306_47944cute7productE,(_ZN67_INTERNAL_7f795192_31_flash_fwd_hdimdiff_bf16_sm90_cu_8761d306_47944cuda3std3__45__cpo3endE - _ZN67_INTERNAL_7f795192_31_flash_fwd_hdimdiff_bf16_sm90_cu_8761d306_47944cute7productE)
_ZN67_INTERNAL_7f795192_31_flash_fwd_hdimdiff_bf16_sm90_cu_8761d306_47944cute7productE:
	.zero		1
	.type		_ZN67_INTERNAL_7f795192_31_flash_fwd_hdimdiff_bf16_sm90_cu_8761d306_47944cuda3std3__45__cpo3endE,@object
	.size		_ZN67_INTERNAL_7f795192_31_flash_fwd_hdimdiff_bf16_sm90_cu_8761d306_47944cuda3std3__45__cpo3endE,(_ZN67_INTERNAL_7f795192_31_flash_fwd_hdimdiff_bf16_sm90_cu_8761d306_47944cuda3std3__419piecewise_constructE - _ZN67_INTERNAL_7f795192_31_flash_fwd_hdimdiff_bf16_sm90_cu_8761d306_47944cuda3std3__45__cpo3endE)
_ZN67_INTERNAL_7f795192_31_flash_fwd_hdimdiff_bf16_sm90_cu_8761d306_47944cuda3std3__45__cpo3endE:
	.zero		1
	.type		_ZN67_INTERNAL_7f795192_31_flash_fwd_hdimdiff_bf16_sm90_cu_8761d306_47944cuda3std3__419piecewise_constructE,@object
	.size		_ZN67_INTERNAL_7f795192_31_flash_fwd_hdimdiff_bf16_sm90_cu_8761d306_47944cuda3std3__419piecewise_constructE,(_ZN67_INTERNAL_7f795192_31_flash_fwd_hdimdiff_bf16_sm90_cu_8761d306_47944cuda3std3__45__cpo4cendE - _ZN67_INTERNAL_7f795192_31_flash_fwd_hdimdiff_bf16_sm90_cu_8761d306_47944cuda3std3__419piecewise_constructE)
_ZN67_INTERNAL_7f795192_31_flash_fwd_hdimdiff_bf16_sm90_cu_8761d306_47944cuda3std3__419piecewise_constructE:
	.zero		1
	.type		_ZN67_INTERNAL_7f795192_31_flash_fwd_hdimdiff_bf16_sm90_cu_8761d306_47944cuda3std3__45__cpo4cendE,@object
	.size		_ZN67_INTERNAL_7f795192_31_flash_fwd_hdimdiff_bf16_sm90_cu_8761d306_47944cuda3std3__45__cpo4cendE,(_ZN67_INTERNAL_7f795192_31_flash_fwd_hdimdiff_bf16_sm90_cu_8761d306_47944cuda3std6ranges3__45__cpo4swapE - _ZN67_INTERNAL_7f795192_31_flash_fwd_hdimdiff_bf16_sm90_cu_8761d306_47944cuda3std3__45__cpo4cendE)
_ZN67_INTERNAL_7f795192_31_flash_fwd_hdimdiff_bf16_sm90_cu_8761d306_47944cuda3std3__45__cpo4cendE:
	.zero		1
	.type		_ZN67_INTERNAL_7f795192_31_flash_fwd_hdimdiff_bf16_sm90_cu_8761d306_47944cuda3std6ranges3__45__cpo4swapE,@object
	.size		_ZN67_INTERNAL_7f795192_31_flash_fwd_hdimdiff_bf16_sm90_cu_8761d306_47944cuda3std6ranges3__45__cpo4swapE,(.L_28 - _ZN67_INTERNAL_7f795192_31_flash_fwd_hdimdiff_bf16_sm90_cu_8761d306_47944cuda3std6ranges3__45__cpo4swapE)
_ZN67_INTERNAL_7f795192_31_flash_fwd_hdimdiff_bf16_sm90_cu_8761d306_47944cuda3std6ranges3__45__cpo4swapE:
	.zero		1
.L_28:


//--------------------- .nv.shared._ZN7cutlass13device_kernelIN5flash11enable_sm90INS1_16FlashAttnFwdSm90INS1_25CollectiveMainloopFwdSm90ILi2EN4cute5tupleIJNS5_1CILi2EEENS7_ILi1EEES9_EEENS6_IJNS7_ILi128EEESB_NS7_ILi192EEEEEELi128ENS_10bfloat16_tEfNS_4arch4Sm90ELb0ELb0ELb0ELb0ELb0ELb0ELb0ELb1ELb1ELb0ELb0ELb0EEENS1_21CollectiveEpilogueFwdINS6_IJSB_SB_SB_EEESA_SE_SG_Li256ELb0ELb0ELb0ELb0EEENS1_29StaticPersistentTileSchedulerILb0EEEEEEEEEvNT_6ParamsE --------------------------
	.section	.nv.shared._ZN7cutlass13device_kernelIN5flash11enable_sm90INS1_16FlashAttnFwdSm90INS1_25CollectiveMainloopFwdSm90ILi2EN4cute5tupleIJNS5_1CILi2EEENS7_ILi1EEES9_EEENS6_IJNS7_ILi128EEESB_NS7_ILi192EEEEEELi128ENS_10bfloat16_tEfNS_4arch4Sm90ELb0ELb0ELb0ELb0ELb0ELb0ELb0ELb1ELb1ELb0ELb0ELb0EEENS1_21CollectiveEpilogueFwdINS6_IJSB_SB_SB_EEESA_SE_SG_Li256ELb0ELb0ELb0ELb0EEENS1_29StaticPersistentTileSchedulerILb0EEEEEEEEEvNT_6ParamsE,"aw",@nobits
	.sectionflags	@""
	.align	16
	.zero		1024


//--------------------- .nv.shared._ZN7cutlass13device_kernelIN5flash11enable_sm90INS1_16FlashAttnFwdSm90INS1_25CollectiveMainloopFwdSm90ILi2EN4cute5tupleIJNS5_1CILi1EEES8_S8_EEENS6_IJNS7_ILi128EEESA_NS7_ILi192EEEEEELi128ENS_10bfloat16_tEfNS_4arch4Sm90ELb0ELb0ELb0ELb1ELb0ELb0ELb0ELb1ELb1ELb0ELb0ELb0EEENS1_21CollectiveEpilogueFwdINS6_IJSA_SA_SA_EEES9_SD_SF_Li256ELb1ELb0ELb0ELb0EEENS1_36VarlenDynamicPersistentTileSchedulerILi128ELi128ELi256ELi32ELb0ELb0ELb1ELb0ELb1ELb1EEEEEEEEEvNT_6ParamsE --------------------------
	.section	.nv.shared._ZN7cutlass13device_kernelIN5flash11enable_sm90INS1_16FlashAttnFwdSm90INS1_25CollectiveMainloopFwdSm90ILi2EN4cute5tupleIJNS5_1CILi1EEES8_S8_EEENS6_IJNS7_ILi128EEESA_NS7_ILi192EEEEEELi128ENS_10bfloat16_tEfNS_4arch4Sm90ELb0ELb0ELb0ELb1ELb0ELb0ELb0ELb1ELb1ELb0ELb0ELb0EEENS1_21CollectiveEpilogueFwdINS6_IJSA_SA_SA_EEES9_SD_SF_Li256ELb1ELb0ELb0ELb0EEENS1_36VarlenDynamicPersistentTileSchedulerILi128ELi128ELi256ELi32ELb0ELb0ELb1ELb0ELb1ELb1EEEEEEEEEvNT_6ParamsE,"aw",@nobits
	.sectionflags	@""
	.align	16
	.zero		1024


//--------------------- .nv.shared._ZN7cutlass13device_kernelIN5flash11enable_sm90INS1_16FlashAttnFwdSm90INS1_25CollectiveMainloopFwdSm90ILi2EN4cute5tupleIJNS5_1CILi1EEES8_S8_EEENS6_IJNS7_ILi128EEESA_NS7_ILi192EEEEEELi128ENS_10bfloat16_tEfNS_4arch4Sm90ELb0ELb0ELb0ELb1ELb0ELb1ELb0ELb1ELb1ELb0ELb0ELb0EEENS1_21CollectiveEpilogueFwdINS6_IJSA_SA_SA_EEES9_SD_SF_Li256ELb1ELb0ELb0ELb0EEENS1_36VarlenDynamicPersistentTileSchedulerILi128ELi128ELi256ELi32ELb0ELb0ELb1ELb0ELb1ELb1EEEEEEEEEvNT_6ParamsE --------------------------
	.section	.nv.shared._ZN7cutlass13device_kernelIN5flash11enable_sm90INS1_16FlashAttnFwdSm90INS1_25CollectiveMainloopFwdSm90ILi2EN4cute5tupleIJNS5_1CILi1EEES8_S8_EEENS6_IJNS7_ILi128EEESA_NS7_ILi192EEEEEELi128ENS_10bfloat16_tEfNS_4arch4Sm90ELb0ELb0ELb0ELb1ELb0ELb1ELb0ELb1ELb1ELb0ELb0ELb0EEENS1_21CollectiveEpilogueFwdINS6_IJSA_SA_SA_EEES9_SD_SF_Li256ELb1ELb0ELb0ELb0EEENS1_36VarlenDynamicPersistentTileSchedulerILi128ELi128ELi256ELi32ELb0ELb0ELb1ELb0ELb1ELb1EEEEEEEEEvNT_6ParamsE,"aw",@nobits
	.sectionflags	@""
	.align	16
	.zero		1024


//--------------------- .nv.shared._ZN7cutlass13device_kernelIN5flash11enable_sm90INS1_16FlashAttnFwdSm90INS1_25CollectiveMainloopFwdSm90ILi2EN4cute5tupleIJNS5_1CILi1EEES8_S8_EEENS6_IJNS7_ILi128EEENS7_ILi96EEENS7_ILi192EEEEEELi128ENS_10bfloat16_tEfNS_4arch4Sm90ELb0ELb1ELb0ELb0ELb0ELb0ELb0ELb1ELb1ELb0ELb0ELb0EEENS1_21CollectiveEpilogueFwdINS6_IJSA_SA_SB_EEES9_SE_SG_Li256ELb0ELb0ELb0ELb0EEENS1_30DynamicPersistentTileSchedulerILi256ELi32ELb0ELb0ELb1EEEEEEEEEvNT_6ParamsE --------------------------
	.section	.nv.shared._ZN7cutlass13device_kernelIN5flash11enable_sm90INS1_16FlashAttnFwdSm90INS1_25CollectiveMainloopFwdSm90ILi2EN4cute5tupleIJNS5_1CILi1EEES8_S8_EEENS6_IJNS7_ILi128EEENS7_ILi96EEENS7_ILi192EEEEEELi128ENS_10bfloat16_tEfNS_4arch4Sm90ELb0ELb1ELb0ELb0ELb0ELb0ELb0ELb1ELb1ELb0ELb0ELb0EEENS1_21CollectiveEpilogueFwdINS6_IJSA_SA_SB_EEES9_SE_SG_Li256ELb0ELb0ELb0ELb0EEENS1_30DynamicPersistentTileSchedulerILi256ELi32ELb0ELb0ELb1EEEEEEEEEvNT_6ParamsE,"aw",@nobits
	.sectionflags	@""
	.align	16
	.zero		1024


//--------------------- .nv.shared._ZN7cutlass13device_kernelIN5flash11enable_sm90INS1_16FlashAttnFwdSm90INS1_25CollectiveMainloopFwdSm90ILi2EN4cute5tupleIJNS5_1CILi1EEES8_S8_EEENS6_IJNS7_ILi128EEENS7_ILi96EEENS7_ILi192EEEEEELi128ENS_10bfloat16_tEfNS_4arch4Sm90ELb0ELb1ELb0ELb1ELb0ELb0ELb0ELb1ELb1ELb0ELb0ELb0EEENS1_21CollectiveEpilogueFwdINS6_IJSA_SA_SB_EEES9_SE_SG_Li256ELb1ELb0ELb0ELb0EEENS1_36VarlenDynamicPersistentTileSchedulerILi128ELi96ELi256ELi32ELb0ELb0ELb1ELb1ELb0ELb1EEEEEEEEEvNT_6ParamsE --------------------------
	.section	.nv.shared._ZN7cutlass13device_kernelIN5flash11enable_sm90INS1_16FlashAttnFwdSm90INS1_25CollectiveMainloopFwdSm90ILi2EN4cute5tupleIJNS5_1CILi1EEES8_S8_EEENS6_IJNS7_ILi128EEENS7_ILi96EEENS7_ILi192EEEEEELi128ENS_10bfloat16_tEfNS_4arch4Sm90ELb0ELb1ELb0ELb1ELb0ELb0ELb0ELb1ELb1ELb0ELb0ELb0EEENS1_21CollectiveEpilogueFwdINS6_IJSA_SA_SB_EEES9_SE_SG_Li256ELb1ELb0ELb0ELb0EEENS1_36VarlenDynamicPersistentTileSchedulerILi128ELi96ELi256ELi32ELb0ELb0ELb1ELb1ELb0ELb1EEEEEEEEEvNT_6ParamsE,"aw",@nobits
	.sectionflags	@""
	.align	16
	.zero		1024


//--------------------- .nv.shared._ZN7cutlass13device_kernelIN5flash11enable_sm90INS1_16FlashAttnFwdSm90INS1_25CollectiveMainloopFwdSm90ILi2EN4cute5tupleIJNS5_1CILi1EEES8_S8_EEENS6_IJNS7_ILi128EEENS7_ILi96EEENS7_ILi192EEEEEELi128ENS_10bfloat16_tEfNS_4arch4Sm90ELb0ELb1ELb0ELb1ELb0ELb1ELb0ELb1ELb1ELb0ELb0ELb0EEENS1_21CollectiveEpilogueFwdINS6_IJSA_SA_SB_EEES9_SE_SG_Li256ELb1ELb0ELb0ELb0EEENS1_36VarlenDynamicPersistentTileSchedulerILi128ELi96ELi256ELi32ELb0ELb0ELb1ELb1ELb0ELb1EEEEEEEEEvNT_6ParamsE --------------------------
	.section	.nv.shared._ZN7cutlass13device_kernelIN5flash11enable_sm90INS1_16FlashAttnFwdSm90INS1_25CollectiveMainloopFwdSm90ILi2EN4cute5tupleIJNS5_1CILi1EEES8_S8_EEENS6_IJNS7_ILi128EEENS7_ILi96EEENS7_ILi192EEEEEELi128ENS_10bfloat16_tEfNS_4arch4Sm90ELb0ELb1ELb0ELb1ELb0ELb1ELb0ELb1ELb1ELb0ELb0ELb0EEENS1_21CollectiveEpilogueFwdINS6_IJSA_SA_SB_EEES9_SE_SG_Li256ELb1ELb0ELb0ELb0EEENS1_36VarlenDynamicPersistentTileSchedulerILi128ELi96ELi256ELi32ELb0ELb0ELb1ELb1ELb0ELb1EEEEEEEEEvNT_6ParamsE,"aw",@nobits
	.sectionflags	@""
	.align	16
	.zero		1024


//--------------------- .nv.shared._ZN7cutlass13device_kernelIN5flash11enable_sm90INS1_16FlashAttnFwdSm90INS1_25CollectiveMainloopFwdSm90ILi2EN4cute5tupleIJNS5_1CILi1EEES8_S8_EEENS6_IJNS7_ILi128EEESA_NS7_ILi192EEEEEELi128ENS_10bfloat16_tEfNS_4arch4Sm90ELb1ELb0ELb0ELb0ELb0ELb0ELb0ELb1ELb1ELb0ELb0ELb0EEENS1_21CollectiveEpilogueFwdINS6_IJSA_SA_SA_EEES9_SD_SF_Li256ELb0ELb0ELb0ELb0EEENS1_30DynamicPersistentTileSchedulerILi256ELi32ELb0ELb0ELb1EEEEEEEEEvNT_6ParamsE --------------------------
	.section	.nv.shared._ZN7cutlass13device_kernelIN5flash11enable_sm90INS1_16FlashAttnFwdSm90INS1_25CollectiveMainloopFwdSm90ILi2EN4cute5tupleIJNS5_1CILi1EEES8_S8_EEENS6_IJNS7_ILi128EEESA_NS7_ILi192EEEEEELi128ENS_10bfloat16_tEfNS_4arch4Sm90ELb1ELb0ELb0ELb0ELb0ELb0ELb0ELb1ELb1ELb0ELb0ELb0EEENS1_21CollectiveEpilogueFwdINS6_IJSA_SA_SA_EEES9_SD_SF_Li256ELb0ELb0ELb0ELb0EEENS1_30DynamicPersistentTileSchedulerILi256ELi32ELb0ELb0ELb1EEEEEEEEEvNT_6ParamsE,"aw",@nobits
	.sectionflags	@""
	.align	16
	.zero		1024


//--------------------- .nv.shared._ZN7cutlass13device_kernelIN5flash11enable_sm90INS1_16FlashAttnFwdSm90INS1_25CollectiveMainloopFwdSm90ILi2EN4cute5tupleIJNS5_1CILi1EEES8_S8_EEENS6_IJNS7_ILi128EEESA_NS7_ILi192EEEEEELi128ENS_10bfloat16_tEfNS_4arch4Sm90ELb1ELb0ELb0ELb1ELb0ELb0ELb0ELb1ELb1ELb0ELb0ELb0EEENS1_21CollectiveEpilogueFwdINS6_IJSA_SA_SA_EEES9_SD_SF_Li256ELb1ELb0ELb0ELb0EEENS1_36VarlenDynamicPersistentTileSchedulerILi128ELi128ELi256ELi32ELb0ELb0ELb1ELb1ELb1ELb1EEEEEEEEEvNT_6ParamsE --------------------------
	.section	.nv.shared._ZN7cutlass13device_kernelIN5flash11enable_sm90INS1_16FlashAttnFwdSm90INS1_25CollectiveMainloopFwdSm90ILi2EN4cute5tupleIJNS5_1CILi1EEES8_S8_EEENS6_IJNS7_ILi128EEESA_NS7_ILi192EEEEEELi128ENS_10bfloat16_tEfNS_4arch4Sm90ELb1ELb0ELb0ELb1ELb0ELb0ELb0ELb1ELb1ELb0ELb0ELb0EEENS1_21CollectiveEpilogueFwdINS6_IJSA_SA_SA_EEES9_SD_SF_Li256ELb1ELb0ELb0ELb0EEENS1_36VarlenDynamicPersistentTileSchedulerILi128ELi128ELi256ELi32ELb0ELb0ELb1ELb1ELb1ELb1EEEEEEEEEvNT_6ParamsE,"aw",@nobits
	.sectionflags	@""
	.align	16
	.zero		1024


//--------------------- .nv.shared._ZN7cutlass13device_kernelIN5flash11enable_sm90INS1_16FlashAttnFwdSm90INS1_25CollectiveMainloopFwdSm90ILi2EN4cute5tupleIJNS5_1CILi1EEES8_S8_EEENS6_IJNS7_ILi128EEESA_NS7_ILi192EEEEEELi128ENS_10bfloat16_tEfNS_4arch4Sm90ELb1ELb0ELb0ELb1ELb0ELb1ELb0ELb1ELb1ELb0ELb0ELb0EEENS1_21CollectiveEpilogueFwdINS6_IJSA_SA_SA_EEES9_SD_SF_Li256ELb1ELb0ELb0ELb0EEENS1_36VarlenDynamicPersistentTileSchedulerILi128ELi128ELi256ELi32ELb0ELb0ELb1ELb1ELb1ELb1EEEEEEEEEvNT_6ParamsE --------------------------
	.section	.nv.shared._ZN7cutlass13device_kernelIN5flash11enable_sm90INS1_16FlashAttnFwdSm90INS1_25CollectiveMainloopFwdSm90ILi2EN4cute5tupleIJNS5_1CILi1EEES8_S8_EEENS6_IJNS7_ILi128EEESA_NS7_ILi192EEEEEELi128ENS_10bfloat16_tEfNS_4arch4Sm90ELb1ELb0ELb0ELb1ELb0ELb1ELb0ELb1ELb1ELb0ELb0ELb0EEENS1_21CollectiveEpilogueFwdINS6_IJSA_SA_SA_EEES9_SD_SF_Li256ELb1ELb0ELb0ELb0EEENS1_36VarlenDynamicPersistentTileSchedulerILi128ELi128ELi256ELi32ELb0ELb0ELb1ELb1ELb1ELb1EEEEEEEEEvNT_6ParamsE,"aw",@nobits
	.sectionflags	@""
	.align	16
	.zero		1024


//--------------------- .nv.shared._ZN7cutlass13device_kernelIN5flash11enable_sm90INS1_16FlashAttnFwdSm90INS1_25CollectiveMainloopFwdSm90ILi2EN4cute5tupleIJNS5_1CILi1EEES8_S8_EEENS6_IJNS7_ILi64EEESA_SA_EEELi512ENS_10bfloat16_tEfNS_4arch4Sm90ELb0ELb0ELb0ELb0ELb0ELb0ELb0ELb0ELb0ELb0ELb0ELb0EEENS1_21CollectiveEpilogueFwdINS6_IJSA_NS7_ILi512EEESA_EEES9_SC_SE_Li256ELb0ELb0ELb0ELb0EEENS1_29StaticPersistentTileSchedulerILb0EEEEEEEEEvNT_6ParamsE --------------------------
	.section	.nv.shared._ZN7cutlass13device_kernelIN5flash11enable_sm90INS1_16FlashAttnFwdSm90INS1_25CollectiveMainloopFwdSm90ILi2EN4cute5tupleIJNS5_1CILi1EEES8_S8_EEENS6_IJNS7_ILi64EEESA_SA_EEELi512ENS_10bfloat16_tEfNS_4arch4Sm90ELb0ELb0ELb0ELb0ELb0ELb0ELb0ELb0ELb0ELb0ELb0ELb0EEENS1_21CollectiveEpilogueFwdINS6_IJSA_NS7_ILi512EEESA_EEES9_SC_SE_Li256ELb0ELb0ELb0ELb0EEENS1_29StaticPersistentTileSchedulerILb0EEEEEEEEEvNT_6ParamsE,"aw",@nobits
	.sectionflags	@""
	.align	16
	.zero		1024


//--------------------- .nv.shared._ZN7cutlass13device_kernelIN5flash11enable_sm90INS1_16FlashAttnFwdSm90INS1_25CollectiveMainloopFwdSm90ILi2EN4cute5tupleIJNS5_1CILi1EEES8_S8_EEENS6_IJNS7_ILi64EEESA_SA_EEELi512ENS_10bfloat16_tEfNS_4arch4Sm90ELb0ELb0ELb0ELb0ELb0ELb0ELb1ELb0ELb0ELb0ELb0ELb0EEENS1_21CollectiveEpilogueFwdINS6_IJSA_NS7_ILi512EEESA_EEES9_SC_SE_Li256ELb0ELb0ELb0ELb0EEENS1_29StaticPersistentTileSchedulerILb0EEEEEEEEEvNT_6ParamsE --------------------------
	.section	.nv.shared._ZN7cutlass13device_kernelIN5flash11enable_sm90INS1_16FlashAttnFwdSm90INS1_25CollectiveMainloopFwdSm90ILi2EN4cute5tupleIJNS5_1CILi1EEES8_S8_EEENS6_IJNS7_ILi64EEESA_SA_EEELi512ENS_10bfloat16_tEfNS_4arch4Sm90ELb0ELb0ELb0ELb0ELb0ELb0ELb1ELb0ELb0ELb0ELb0ELb0EEENS1_21CollectiveEpilogueFwdINS6_IJSA_NS7_ILi512EEESA_EEES9_SC_SE_Li256ELb0ELb0ELb0ELb0EEENS1_29StaticPersistentTileSchedulerILb0EEEEEEEEEvNT_6ParamsE,"aw",@nobits
	.sectionflags	@""
	.align	16
	.zero		1024


//--------------------- .nv.shared._ZN7cutlass13device_kernelIN5flash11enable_sm90INS1_16FlashAttnFwdSm90INS1_25CollectiveMainloopFwdSm90ILi2EN4cute5tupleIJNS5_1CILi1EEES8_S8_EEENS6_IJNS7_ILi64EEESA_SA_EEELi512ENS_10bfloat16_tEfNS_4arch4Sm90ELb0ELb0ELb0ELb1ELb0ELb0ELb0ELb0ELb0ELb0ELb0ELb0EEENS1_21CollectiveEpilogueFwdINS6_IJSA_NS7_ILi512EEESA_EEES9_SC_SE_Li256ELb1ELb0ELb0ELb0EEENS1_36VarlenDynamicPersistentTileSchedulerILi64ELi64ELi256ELi32ELb0ELb0ELb1ELb0ELb1ELb1EEEEEEEEEvNT_6ParamsE --------------------------
	.section	.nv.shared._ZN7cutlass13device_kernelIN5flash11enable_sm90INS1_16FlashAttnFwdSm90INS1_25CollectiveMainloopFwdSm90ILi2EN4cute5tupleIJNS5_1CILi1EEES8_S8_EEENS6_IJNS7_ILi64EEESA_SA_EEELi512ENS_10bfloat16_tEfNS_4arch4Sm90ELb0ELb0ELb0ELb1ELb0ELb0ELb0ELb0ELb0ELb0ELb0ELb0EEENS1_21CollectiveEpilogueFwdINS6_IJSA_NS7_ILi512EEESA_EEES9_SC_SE_Li256ELb1ELb0ELb0ELb0EEENS1_36VarlenDynamicPersistentTileSchedulerILi64ELi64ELi256ELi32ELb0ELb0ELb1ELb0ELb1ELb1EEEEEEEEEvNT_6ParamsE,"aw",@nobits
	.sectionflags	@""
	.align	16
	.zero		1024


//--------------------- .nv.shared._ZN7cutlass13device_kernelIN5flash11enable_sm90INS1_16FlashAttnFwdSm90INS1_25CollectiveMainloopFwdSm90ILi2EN4cute5tupleIJNS5_1CILi1EEES8_S8_EEENS6_IJNS7_ILi64EEESA_SA_EEELi512ENS_10bfloat16_tEfNS_4arch4Sm90ELb0ELb0ELb0ELb1ELb0ELb1ELb0ELb0ELb0ELb0ELb0ELb0EEENS1_21CollectiveEpilogueFwdINS6_IJSA_NS7_ILi512EEESA_EEES9_SC_SE_Li256ELb1ELb0ELb0ELb0EEENS1_36VarlenDynamicPersistentTileSchedulerILi64ELi64ELi256ELi32ELb0ELb0ELb1ELb0ELb1ELb1EEEEEEEEEvNT_6ParamsE --------------------------
	.section	.nv.shared._ZN7cutlass13device_kernelIN5flash11enable_sm90INS1_16FlashAttnFwdSm90INS1_25CollectiveMainloopFwdSm90ILi2EN4cute5tupleIJNS5_1CILi1EEES8_S8_EEENS6_IJNS7_ILi64EEESA_SA_EEELi512ENS_10bfloat16_tEfNS_4arch4Sm90ELb0ELb0ELb0ELb1ELb0ELb1ELb0ELb0ELb0ELb0ELb0ELb0EEENS1_21CollectiveEpilogueFwdINS6_IJSA_NS7_ILi512EEESA_EEES9_SC_SE_Li256ELb1ELb0ELb0ELb0EEENS1_36VarlenDynamicPersistentTileSchedulerILi64ELi64ELi256ELi32ELb0ELb0ELb1ELb0ELb1ELb1EEEEEEEEEvNT_6ParamsE,"aw",@nobits
	.sectionflags	@""
	.align	16
	.zero		1024


//--------------------- .nv.shared._ZN7cutlass13device_kernelIN5flash11enable_sm90INS1_16FlashAttnFwdSm90INS1_25CollectiveMainloopFwdSm90ILi2EN4cute5tupleIJNS5_1CILi1EEES8_S8_EEENS6_IJNS7_ILi64EEESA_SA_EEELi512ENS_10bfloat16_tEfNS_4arch4Sm90ELb0ELb0ELb0ELb1ELb0ELb0ELb1ELb0ELb0ELb0ELb0ELb0EEENS1_21CollectiveEpilogueFwdINS6_IJSA_NS7_ILi512EEESA_EEES9_SC_SE_Li256ELb1ELb0ELb0ELb0EEENS1_36VarlenDynamicPersistentTileSchedulerILi64ELi64ELi256ELi32ELb0ELb0ELb1ELb0ELb1ELb1EEEEEEEEEvNT_6ParamsE --------------------------
	.section	.nv.shared._ZN7cutlass13device_kernelIN5flash11enable_sm90INS1_16FlashAttnFwdSm90INS1_25CollectiveMainloopFwdSm90ILi2EN4cute5tupleIJNS5_1CILi1EEES8_S8_EEENS6_IJNS7_ILi64EEESA_SA_EEELi512ENS_10bfloat16_tEfNS_4arch4Sm90ELb0ELb0ELb0ELb1ELb0ELb0ELb1ELb0ELb0ELb0ELb0ELb0EEENS1_21CollectiveEpilogueFwdINS6_IJSA_NS7_ILi512EEESA_EEES9_SC_SE_Li256ELb1ELb0ELb0ELb0EEENS1_36VarlenDynamicPersistentTileSchedulerILi64ELi64ELi256ELi32ELb0ELb0ELb1ELb0ELb1ELb1EEEEEEEEEvNT_6ParamsE,"aw",@nobits
	.sectionflags	@""
	.align	16
	.zero		1024


//--------------------- .nv.shared._ZN7cutlass13device_kernelIN5flash11enable_sm90INS1_16FlashAttnFwdSm90INS1_25CollectiveMainloopFwdSm90ILi2EN4cute5tupleIJNS5_1CILi1EEES8_S8_EEENS6_IJNS7_ILi64EEESA_SA_EEELi512ENS_10bfloat16_tEfNS_4arch4Sm90ELb0ELb0ELb0ELb1ELb0ELb1ELb1ELb0ELb0ELb0ELb0ELb0EEENS1_21CollectiveEpilogueFwdINS6_IJSA_NS7_ILi512EEESA_EEES9_SC_SE_Li256ELb1ELb0ELb0ELb0EEENS1_36VarlenDynamicPersistentTileSchedulerILi64ELi64ELi256ELi32ELb0ELb0ELb1ELb0ELb1ELb1EEEEEEEEEvNT_6ParamsE --------------------------
	.section	.nv.shared._ZN7cutlass13device_kernelIN5flash11enable_sm90INS1_16FlashAttnFwdSm90INS1_25CollectiveMainloopFwdSm90ILi2EN4cute5tupleIJNS5_1CILi1EEES8_S8_EEENS6_IJNS7_ILi64EEESA_SA_EEELi512ENS_10bfloat16_tEfNS_4arch4Sm90ELb0ELb0ELb0ELb1ELb0ELb1ELb1ELb0ELb0ELb0ELb0ELb0EEENS1_21CollectiveEpilogueFwdINS6_IJSA_NS7_ILi512EEESA_EEES9_SC_SE_Li256ELb1ELb0ELb0ELb0EEENS1_36VarlenDynamicPersistentTileSchedulerILi64ELi64ELi256ELi32ELb0ELb0ELb1ELb0ELb1ELb1EEEEEEEEEvNT_6ParamsE,"aw",@nobits
	.sectionflags	@""
	.align	16
	.zero		1024


//--------------------- .nv.shared._ZN7cutlass13device_kernelIN5flash11enable_sm90INS1_16FlashAttnFwdSm90INS1_25CollectiveMainloopFwdSm90ILi2EN4cute5tupleIJNS5_1CILi1EEES8_S8_EEENS6_IJNS7_ILi64EEESA_SA_EEELi512ENS_10bfloat16_tEfNS_4arch4Sm90ELb0ELb1ELb0ELb0ELb0ELb0ELb0ELb0ELb0ELb0ELb0ELb0EEENS1_21CollectiveEpilogueFwdINS6_IJSA_NS7_ILi512EEESA_EEES9_SC_SE_Li256ELb0ELb0ELb0ELb0EEENS1_30DynamicPersistentTileSchedulerILi256ELi32ELb0ELb0ELb1EEEEEEEEEvNT_6ParamsE --------------------------
	.section	.nv.shared._ZN7cutlass13device_kernelIN5flash11enable_sm90INS1_16FlashAttnFwdSm90INS1_25CollectiveMainloopFwdSm90ILi2EN4cute5tupleIJNS5_1CILi1EEES8_S8_EEENS6_IJNS7_ILi64EEESA_SA_EEELi512ENS_10bfloat16_tEfNS_4arch4Sm90ELb0ELb1ELb0ELb0ELb0ELb0ELb0ELb0ELb0ELb0ELb0ELb0EEENS1_21CollectiveEpilogueFwdINS6_IJSA_NS7_ILi512EEESA_EEES9_SC_SE_Li256ELb0ELb0ELb0ELb0EEENS1_30DynamicPersistentTileSchedulerILi256ELi32ELb0ELb0ELb1EEEEEEEEEvNT_6ParamsE,"aw",@nobits
	.sectionflags	@""
	.align	16
	.zero		1024


//--------------------- .nv.shared._ZN7cutlass13device_kernelIN5flash11enable_sm90INS1_16FlashAttnFwdSm90INS1_25CollectiveMainloopFwdSm90ILi2EN4cute5tupleIJNS5_1CILi1EEES8_S8_EEENS6_IJNS7_ILi64EEESA_SA_EEELi512ENS_10bfloat16_tEfNS_4arch4Sm90ELb0ELb1ELb0ELb0ELb0ELb0ELb1ELb0ELb0ELb0ELb0ELb0EEENS1_21CollectiveEpilogueFwdINS6_IJSA_NS7_ILi512EEESA_EEES9_SC_SE_Li256ELb0ELb0ELb0ELb0EEENS1_30DynamicPersistentTileSchedulerILi256ELi32ELb0ELb0ELb1EEEEEEEEEvNT_6ParamsE --------------------------
	.section	.nv.shared._ZN7cutlass13device_kernelIN5flash11enable_sm90INS1_16FlashAttnFwdSm90INS1_25CollectiveMainloopFwdSm90ILi2EN4cute5tupleIJNS5_1CILi1EEES8_S8_EEENS6_IJNS7_ILi64EEESA_SA_EEELi512ENS_10bfloat16_tEfNS_4arch4Sm90ELb0ELb1ELb0ELb0ELb0ELb0ELb1ELb0ELb0ELb0ELb0ELb0EEENS1_21CollectiveEpilogueFwdINS6_IJSA_NS7_ILi512EEESA_EEES9_SC_SE_Li256ELb0ELb0ELb0ELb0EEENS1_30DynamicPersistentTileSchedulerILi256ELi32ELb0ELb0ELb1EEEEEEEEEvNT_6ParamsE,"aw",@nobits
	.sectionflags	@""
	.align	16
	.zero		1024


//--------------------- .nv.shared._ZN7cutlass13device_kernelIN5flash11enable_sm90INS1_16FlashAttnFwdSm90INS1_25CollectiveMainloopFwdSm90ILi2EN4cute5tupleIJNS5_1CILi1EEES8_S8_EEENS6_IJNS7_ILi64EEESA_SA_EEELi512ENS_10bfloat16_tEfNS_4arch4Sm90ELb0ELb1ELb0ELb1ELb0ELb0ELb0ELb0ELb0ELb0ELb0ELb0EEENS1_21CollectiveEpilogueFwdINS6_IJSA_NS7_ILi512EEESA_EEES9_SC_SE_Li256ELb1ELb0ELb0ELb0EEENS1_36VarlenDynamicPersistentTileSchedulerILi64ELi64ELi256ELi32ELb0ELb0ELb1ELb1ELb0ELb1EEEEEEEEEvNT_6ParamsE --------------------------
	.section	.nv.shared._ZN7cutlass13device_kernelIN5flash11enable_sm90INS1_16FlashAttnFwdSm90INS1_25CollectiveMainloopFwdSm90ILi2EN4cute5tupleIJNS5_1CILi1EEES8_S8_EEENS6_IJNS7_ILi64EEESA_SA_EEELi512ENS_10bfloat16_tEfNS_4arch4Sm90ELb0ELb1ELb0ELb1ELb0ELb0ELb0ELb0ELb0ELb0ELb0ELb0EEENS1_21CollectiveEpilogueFwdINS6_IJSA_NS7_ILi512EEESA_EEES9_SC_SE_Li256ELb1ELb0ELb0ELb0EEENS1_36VarlenDynamicPersistentTileSchedulerILi64ELi64ELi256ELi32ELb0ELb0ELb1ELb1ELb0ELb1EEEEEEEEEvNT_6ParamsE,"aw",@nobits
	.sectionflags	@""
	.align	16
	.zero		1024


//--------------------- .nv.shared._ZN7cutlass13device_kernelIN5flash11enable_sm90INS1_16FlashAttnFwdSm90INS1_25CollectiveMainloopFwdSm90ILi2EN4cute5tupleIJNS5_1CILi1EEES8_S8_EEENS6_IJNS7_ILi64EEESA_SA_EEELi512ENS_10bfloat16_tEfNS_4arch4Sm90ELb0ELb1ELb0ELb1ELb0ELb1ELb0ELb0ELb0ELb0ELb0ELb0EEENS1_21CollectiveEpilogueFwdINS6_IJSA_NS7_ILi512EEESA_EEES9_SC_SE_Li256ELb1ELb0ELb0ELb0EEENS1_36VarlenDynamicPersistentTileSchedulerILi64ELi64ELi256ELi32ELb0ELb0ELb1ELb1ELb0ELb1EEEEEEEEEvNT_6ParamsE --------------------------
	.section	.nv.shared._ZN7cutlass13device_kernelIN5flash11enable_sm90INS1_16FlashAttnFwdSm90INS1_25CollectiveMainloopFwdSm90ILi2EN4cute5tupleIJNS5_1CILi1EEES8_S8_EEENS6_IJNS7_ILi64EEESA_SA_EEELi512ENS_10bfloat16_tEfNS_4arch4Sm90ELb0ELb1ELb0ELb1ELb0ELb1ELb0ELb0ELb0ELb0ELb0ELb0EEENS1_21CollectiveEpilogueFwdINS6_IJSA_NS7_ILi512EEESA_EEES9_SC_SE_Li256ELb1ELb0ELb0ELb0EEENS1_36VarlenDynamicPersistentTileSchedulerILi64ELi64ELi256ELi32ELb0ELb0ELb1ELb1ELb0ELb1EEEEEEEEEvNT_6ParamsE,"aw",@nobits
	.sectionflags	@""
	.align	16
	.zero		1024


//--------------------- .nv.shared._ZN7cutlass13device_kernelIN5flash11enable_sm90INS1_16FlashAttnFwdSm90INS1_25CollectiveMainloopFwdSm90ILi2EN4cute5tupleIJNS5_1CILi1EEES8_S8_EEENS6_IJNS7_ILi64EEESA_SA_EEELi512ENS_10bfloat16_tEfNS_4arch4Sm90ELb0ELb1ELb0ELb1ELb0ELb0ELb1ELb0ELb0ELb0ELb0ELb0EEENS1_21CollectiveEpilogueFwdINS6_IJSA_NS7_ILi512EEESA_EEES9_SC_SE_Li256ELb1ELb0ELb0ELb0EEENS1_36VarlenDynamicPersistentTileSchedulerILi64ELi64ELi256ELi32ELb0ELb0ELb1ELb1ELb0ELb1EEEEEEEEEvNT_6ParamsE --------------------------
	.section	.nv.shared._ZN7cutlass13device_kernelIN5flash11enable_sm90INS1_16FlashAttnFwdSm90INS1_25CollectiveMainloopFwdSm90ILi2EN4cute5tupleIJNS5_1CILi1EEES8_S8_EEENS6_IJNS7_ILi64EEESA_SA_EEELi512ENS_10bfloat16_tEfNS_4arch4Sm90ELb0ELb1ELb0ELb1ELb0ELb0ELb1ELb0ELb0ELb0ELb0ELb0EEENS1_21CollectiveEpilogueFwdINS6_IJSA_NS7_ILi512EEESA_EEES9_SC_SE_Li256ELb1ELb0ELb0ELb0EEENS1_36VarlenDynamicPersistentTileSchedulerILi64ELi64ELi256ELi32ELb0ELb0ELb1ELb1ELb0ELb1EEEEEEEEEvNT_6ParamsE,"aw",@nobits
	.sectionflags	@""
	.align	16
	.zero		1024


//--------------------- .nv.shared._ZN7cutlass13device_kernelIN5flash11enable_sm90INS1_16FlashAttnFwdSm90INS1_25CollectiveMainloopFwdSm90ILi2EN4cute5tupleIJNS5_1CILi1EEES8_S8_EEENS6_IJNS7_ILi64EEESA_SA_EEELi512ENS_10bfloat16_tEfNS_4arch4Sm90ELb0ELb1ELb0ELb1ELb0ELb1ELb1ELb0ELb0ELb0ELb0ELb0EEENS1_21CollectiveEpilogueFwdINS6_IJSA_NS7_ILi512EEESA_EEES9_SC_SE_Li256ELb1ELb0ELb0ELb0EEENS1_36VarlenDynamicPersistentTileSchedulerILi64ELi64ELi256ELi32ELb0ELb0ELb1ELb1ELb0ELb1EEEEEEEEEvNT_6ParamsE --------------------------
	.section	.nv.shared._ZN7cutlass13device_kernelIN5flash11enable_sm90INS1_16FlashAttnFwdSm90INS1_25CollectiveMainloopFwdSm90ILi2EN4cute5tupleIJNS5_1CILi1EEES8_S8_EEENS6_IJNS7_ILi64EEESA_SA_EEELi512ENS_10bfloat16_tEfNS_4arch4Sm90ELb0ELb1ELb0ELb1ELb0ELb1ELb1ELb0ELb0ELb0ELb0ELb0EEENS1_21CollectiveEpilogueFwdINS6_IJSA_NS7_ILi512EEESA_EEES9_SC_SE_Li256ELb1ELb0ELb0ELb0EEENS1_36VarlenDynamicPersistentTileSchedulerILi64ELi64ELi256ELi32ELb0ELb0ELb1ELb1ELb0ELb1EEEEEEEEEvNT_6ParamsE,"aw",@nobits
	.sectionflags	@""
	.align	16
	.zero		1024


//--------------------- .nv.shared._ZN7cutlass13device_kernelIN5flash11enable_sm90INS1_16FlashAttnFwdSm90INS1_25CollectiveMainloopFwdSm90ILi2EN4cute5tupleIJNS5_1CILi1EEES8_S8_EEENS6_IJNS7_ILi64EEESA_SA_EEELi512ENS_10bfloat16_tEfNS_4arch4Sm90ELb1ELb0ELb0ELb0ELb0ELb0ELb0ELb0ELb0ELb0ELb0ELb0EEENS1_21CollectiveEpilogueFwdINS6_IJSA_NS7_ILi512EEESA_EEES9_SC_SE_Li256ELb0ELb0ELb0ELb0EEENS1_30DynamicPersistentTileSchedulerILi256ELi32ELb0ELb0ELb1EEEEEEEEEvNT_6ParamsE --------------------------
	.section	.nv.shared._ZN7cutlass13device_kernelIN5flash11enable_sm90INS1_16FlashAttnFwdSm90INS1_25CollectiveMainloopFwdSm90ILi2EN4cute5tupleIJNS5_1CILi1EEES8_S8_EEENS6_IJNS7_ILi64EEESA_SA_EEELi512ENS_10bfloat16_tEfNS_4arch4Sm90ELb1ELb0ELb0ELb0ELb0ELb0ELb0ELb0ELb0ELb0ELb0ELb0EEENS1_21CollectiveEpilogueFwdINS6_IJSA_NS7_ILi512EEESA_EEES9_SC_SE_Li256ELb0ELb0ELb0ELb0EEENS1_30DynamicPersistentTileSchedulerILi256ELi32ELb0ELb0ELb1EEEEEEEEEvNT_6ParamsE,"aw",@nobits
	.sectionflags	@""
	.align	16
	.zero		1024


//--------------------- .nv.shared._ZN7cutlass13device_kernelIN5flash11enable_sm90INS1_16FlashAttnFwdSm90INS1_25CollectiveMainloopFwdSm90ILi2EN4cute5tupleIJNS5_1CILi1EEES8_S8_EEENS6_IJNS7_ILi64EEESA_SA_EEELi512ENS_10bfloat16_tEfNS_4arch4Sm90ELb1ELb0ELb0ELb0ELb0ELb0ELb1ELb0ELb0ELb0ELb0ELb0EEENS1_21CollectiveEpilogueFwdINS6_IJSA_NS7_ILi512EEESA_EEES9_SC_SE_Li256ELb0ELb0ELb0ELb0EEENS1_30DynamicPersistentTileSchedulerILi256ELi32ELb0ELb0ELb1EEEEEEEEEvNT_6ParamsE --------------------------
	.section	.nv.shared._ZN7cutlass13device_kernelIN5flash11enable_sm90INS1_16FlashAttnFwdSm90INS1_25CollectiveMainloopFwdSm90ILi2EN4cute5tupleIJNS5_1CILi1EEES8_S8_EEENS6_IJNS7_ILi64EEESA_SA_EEELi512ENS_10bfloat16_tEfNS_4arch4Sm90ELb1ELb0ELb0ELb0ELb0ELb0ELb1ELb0ELb0ELb0ELb0ELb0EEENS1_21CollectiveEpilogueFwdINS6_IJSA_NS7_ILi512EEESA_EEES9_SC_SE_Li256ELb0ELb0ELb0ELb0EEENS1_30DynamicPersistentTileSchedulerILi256ELi32ELb0ELb0ELb1EEEEEEEEEvNT_6ParamsE,"aw",@nobits
	.sectionflags	@""
	.align	16
	.zero		1024


//--------------------- .nv.shared._ZN7cutlass13device_kernelIN5flash11enable_sm90INS1_16FlashAttnFwdSm90INS1_25CollectiveMainloopFwdSm90ILi2EN4cute5tupleIJNS5_1CILi1EEES8_S8_EEENS6_IJNS7_ILi64EEESA_SA_EEELi512ENS_10bfloat16_tEfNS_4arch4Sm90ELb1ELb0ELb0ELb1ELb0ELb0ELb0ELb0ELb0ELb0ELb0ELb0EEENS1_21CollectiveEpilogueFwdINS6_IJSA_NS7_ILi512EEESA_EEES9_SC_SE_Li256ELb1ELb0ELb0ELb0EEENS1_36VarlenDynamicPersistentTileSchedulerILi64ELi64ELi256ELi32ELb0ELb0ELb1ELb1ELb1ELb1EEEEEEEEEvNT_6ParamsE --------------------------
	.section	.nv.shared._ZN7cutlass13device_kernelIN5flash11enable_sm90INS1_16FlashAttnFwdSm90INS1_25CollectiveMainloopFwdSm90ILi2EN4cute5tupleIJNS5_1CILi1EEES8_S8_EEENS6_IJNS7_ILi64EEESA_SA_EEELi512ENS_10bfloat16_tEfNS_4arch4Sm90ELb1ELb0ELb0ELb1ELb0ELb0ELb0ELb0ELb0ELb0ELb0ELb0EEENS1_21CollectiveEpilogueFwdINS6_IJSA_NS7_ILi512EEESA_EEES9_SC_SE_Li256ELb1ELb0ELb0ELb0EEENS1_36VarlenDynamicPersistentTileSchedulerILi64ELi64ELi256ELi32ELb0ELb0ELb1ELb1ELb1ELb1EEEEEEEEEvNT_6ParamsE,"aw",@nobits
	.sectionflags	@""
	.align	16
	.zero		1024


//--------------------- .nv.shared._ZN7cutlass13device_kernelIN5flash11enable_sm90INS1_16FlashAttnFwdSm90INS1_25CollectiveMainloopFwdSm90ILi2EN4cute5tupleIJNS5_1CILi1EEES8_S8_EEENS6_IJNS7_ILi64EEESA_SA_EEELi512ENS_10bfloat16_tEfNS_4arch4Sm90ELb1ELb0ELb0ELb1ELb0ELb1ELb0ELb0ELb0ELb0ELb0ELb0EEENS1_21CollectiveEpilogueFwdINS6_IJSA_NS7_ILi512EEESA_EEES9_SC_SE_Li256ELb1ELb0ELb0ELb0EEENS1_36VarlenDynamicPersistentTileSchedulerILi64ELi64ELi256ELi32ELb0ELb0ELb1ELb1ELb1ELb1EEEEEEEEEvNT_6ParamsE --------------------------
	.section	.nv.shared._ZN7cutlass13device_kernelIN5flash11enable_sm90INS1_16FlashAttnFwdSm90INS1_25CollectiveMainloopFwdSm90ILi2EN4cute5tupleIJNS5_1CILi1EEES8_S8_EEENS6_IJNS7_ILi64EEESA_SA_EEELi512ENS_10bfloat16_tEfNS_4arch4Sm90ELb1ELb0ELb0ELb1ELb0ELb1ELb0ELb0ELb0ELb0ELb0ELb0EEENS1_21CollectiveEpilogueFwdINS6_IJSA_NS7_ILi512EEESA_EEES9_SC_SE_Li256ELb1ELb0ELb0ELb0EEENS1_36VarlenDynamicPersistentTileSchedulerILi64ELi64ELi256ELi32ELb0ELb0ELb1ELb1ELb1ELb1EEEEEEEEEvNT_6ParamsE,"aw",@nobits
	.sectionflags	@""
	.align	16
	.zero		1024


//--------------------- .nv.shared._ZN7cutlass13device_kernelIN5flash11enable_sm90INS1_16FlashAttnFwdSm90INS1_25CollectiveMainloopFwdSm90ILi2EN4cute5tupleIJNS5_1CILi1EEES8_S8_EEENS6_IJNS7_ILi64EEESA_SA_EEELi512ENS_10bfloat16_tEfNS_4arch4Sm90ELb1ELb0ELb0ELb1ELb0ELb0ELb1ELb0ELb0ELb0ELb0ELb0EEENS1_21CollectiveEpilogueFwdINS6_IJSA_NS7_ILi512EEESA_EEES9_SC_SE_Li256ELb1ELb0ELb0ELb0EEENS1_36VarlenDynamicPersistentTileSchedulerILi64ELi64ELi256ELi32ELb0ELb0ELb1ELb1ELb1ELb1EEEEEEEEEvNT_6ParamsE --------------------------
	.section	.nv.shared._ZN7cutlass13device_kernelIN5flash11enable_sm90INS1_16FlashAttnFwdSm90INS1_25CollectiveMainloopFwdSm90ILi2EN4cute5tupleIJNS5_1CILi1EEES8_S8_EEENS6_IJNS7_ILi64EEESA_SA_EEELi512ENS_10bfloat16_tEfNS_4arch4Sm90ELb1ELb0ELb0ELb1ELb0ELb0ELb1ELb0ELb0ELb0ELb0ELb0EEENS1_21CollectiveEpilogueFwdINS6_IJSA_NS7_ILi512EEESA_EEES9_SC_SE_Li256ELb1ELb0ELb0ELb0EEENS1_36VarlenDynamicPersistentTileSchedulerILi64ELi64ELi256ELi32ELb0ELb0ELb1ELb1ELb1ELb1EEEEEEEEEvNT_6ParamsE,"aw",@nobits
	.sectionflags	@""
	.align	16
	.zero		1024


//--------------------- .nv.shared._ZN7cutlass13device_kernelIN5flash11enable_sm90INS1_16FlashAttnFwdSm90INS1_25CollectiveMainloopFwdSm90ILi2EN4cute5tupleIJNS5_1CILi1EEES8_S8_EEENS6_IJNS7_ILi64EEESA_SA_EEELi512ENS_10bfloat16_tEfNS_4arch4Sm90ELb1ELb0ELb0ELb1ELb0ELb1ELb1ELb0ELb0ELb0ELb0ELb0EEENS1_21CollectiveEpilogueFwdINS6_IJSA_NS7_ILi512EEESA_EEES9_SC_SE_Li256ELb1ELb0ELb0ELb0EEENS1_36VarlenDynamicPersistentTileSchedulerILi64ELi64ELi256ELi32ELb0ELb0ELb1ELb1ELb1ELb1EEEEEEEEEvNT_6ParamsE --------------------------
	.section	.nv.shared._ZN7cutlass13device_kernelIN5flash11enable_sm90INS1_16FlashAttnFwdSm90INS1_25CollectiveMainloopFwdSm90ILi2EN4cute5tupleIJNS5_1CILi1EEES8_S8_EEENS6_IJNS7_ILi64EEESA_SA_EEELi512ENS_10bfloat16_tEfNS_4arch4Sm90ELb1ELb0ELb0ELb1ELb0ELb1ELb1ELb0ELb0ELb0ELb0ELb0EEENS1_21CollectiveEpilogueFwdINS6_IJSA_NS7_ILi512EEESA_EEES9_SC_SE_Li256ELb1ELb0ELb0ELb0EEENS1_36VarlenDynamicPersistentTileSchedulerILi64ELi64ELi256ELi32ELb0ELb0ELb1ELb1ELb1ELb1EEEEEEEEEvNT_6ParamsE,"aw",@nobits
	.sectionflags	@""
	.align	16
	.zero		1024


//--------------------- .nv.shared._ZN7cutlass13device_kernelIN5flash11enable_sm90INS1_16FlashAttnFwdSm90INS1_25CollectiveMainloopFwdSm90ILi2EN4cute5tupleIJNS5_1CILi1EEES8_S8_EEENS6_IJNS7_ILi128EEENS7_ILi96EEENS7_ILi64EEEEEELi256ENS_10bfloat16_tEfNS_4arch4Sm90ELb0ELb0ELb0ELb0ELb0ELb0ELb0ELb1ELb0ELb0ELb0ELb0EEENS1_21CollectiveEpilogueFwdINS6_IJSA_NS7_ILi256EEESB_EEES9_SE_SG_Li256ELb0ELb0ELb0ELb0EEENS1_29StaticPersistentTileSchedulerILb0EEEEEEEEEvNT_6ParamsE --------------------------
	.section	.nv.shared._ZN7cutlass13device_kernelIN5flash11enable_sm90INS1_16FlashAttnFwdSm90INS1_25CollectiveMainloopFwdSm90ILi2EN4cute5tupleIJNS5_1CILi1EEES8_S8_EEENS6_IJNS7_ILi128EEENS7_ILi96EEENS7_ILi64EEEEEELi256ENS_10bfloat16_tEfNS_4arch4Sm90ELb0ELb0ELb0ELb0ELb0ELb0ELb0ELb1ELb0ELb0ELb0ELb0EEENS1_21CollectiveEpilogueFwdINS6_IJSA_NS7_ILi256EEESB_EEES9_SE_SG_Li256ELb0ELb0ELb0ELb0EEENS1_29StaticPersistentTileSchedulerILb0EEEEEEEEEvNT_6ParamsE,"aw",@nobits
	.sectionflags	@""
	.align	16
	.zero		1024


//--------------------- .nv.shared._ZN7cutlass13device_kernelIN5flash11enable_sm90INS1_16FlashAttnFwdSm90INS1_25CollectiveMainloopFwdSm90ILi2EN4cute5tupleIJNS5_1CILi1EEES8_S8_EEENS6_IJNS7_ILi128EEENS7_ILi96EEENS7_ILi64EEEEEELi256ENS_10bfloat16_tEfNS_4arch4Sm90ELb0ELb0ELb0ELb0ELb0ELb0ELb1ELb1ELb0ELb0ELb0ELb0EEENS1_21CollectiveEpilogueFwdINS6_IJSA_NS7_ILi256EEESB_EEES9_SE_SG_Li256ELb0ELb0ELb0ELb0EEENS1_29StaticPersistentTileSchedulerILb0EEEEEEEEEvNT_6ParamsE --------------------------
	.section	.nv.shared._ZN7cutlass13device_kernelIN5flash11enable_sm90INS1_16FlashAttnFwdSm90INS1_25CollectiveMainloopFwdSm90ILi2EN4cute5tupleIJNS5_1CILi1EEES8_S8_EEENS6_IJNS7_ILi128EEENS7_ILi96EEENS7_ILi64EEEEEELi256ENS_10bfloat16_tEfNS_4arch4Sm90ELb0ELb0ELb0ELb0ELb0ELb0ELb1ELb1ELb0ELb0ELb0ELb0EEENS1_21CollectiveEpilogueFwdINS6_IJSA_NS7_ILi256EEESB_EEES9_SE_SG_Li256ELb0ELb0ELb0ELb0EEENS1_29StaticPersistentTileSchedulerILb0EEEEEEEEEvNT_6ParamsE,"aw",@nobits
	.sectionflags	@""
	.align	16
	.zero		1024


//--------------------- .nv.shared._ZN7cutlass13device_kernelIN5flash11enable_sm90INS1_16FlashAttnFwdSm90INS1_25CollectiveMainloopFwdSm90ILi2EN4cute5tupleIJNS5_1CILi1EEES8_S8_EEENS6_IJNS7_ILi128EEENS7_ILi96EEENS7_ILi64EEEEEELi256ENS_10bfloat16_tEfNS_4arch4Sm90ELb0ELb0ELb0ELb1ELb0ELb0ELb0ELb1ELb0ELb0ELb0ELb0EEENS1_21CollectiveEpilogueFwdINS6_IJSA_NS7_ILi256EEESB_EEES9_SE_SG_Li256ELb1ELb0ELb0ELb0EEENS1_36VarlenDynamicPersistentTileSchedulerILi128ELi96ELi256ELi32ELb0ELb0ELb1ELb0ELb1ELb1EEEEEEEEEvNT_6ParamsE --------------------------
	.section	.nv.shared._ZN7cutlass13device_kernelIN5flash11enable_sm90INS1_16FlashAttnFwdSm90INS1_25CollectiveMainloopFwdSm90ILi2EN4cute5tupleIJNS5_1CILi1EEES8_S8_EEENS6_IJNS7_ILi128EEENS7_ILi96EEENS7_ILi64EEEEEELi256ENS_10bfloat16_tEfNS_4arch4Sm90ELb0ELb0ELb0ELb1ELb0ELb0ELb0ELb1ELb0ELb0ELb0ELb0EEENS1_21CollectiveEpilogueFwdINS6_IJSA_NS7_ILi256EEESB_EEES9_SE_SG_Li256ELb1ELb0ELb0ELb0EEENS1_36VarlenDynamicPersistentTileSchedulerILi128ELi96ELi256ELi32ELb0ELb0ELb1ELb0ELb1ELb1EEEEEEEEEvNT_6ParamsE,"aw",@nobits
	.sectionflags	@""
	.align	16
	.zero		1024


//--------------------- .nv.shared._ZN7cutlass13device_kernelIN5flash11enable_sm90INS1_16FlashAttnFwdSm90INS1_25CollectiveMainloopFwdSm90ILi2EN4cute5tupleIJNS5_1CILi1EEES8_S8_EEENS6_IJNS7_ILi128EEENS7_ILi96EEENS7_ILi64EEEEEELi256ENS_10bfloat16_tEfNS_4arch4Sm90ELb0ELb0ELb0ELb1ELb0ELb1ELb0ELb1ELb0ELb0ELb0ELb0EEENS1_21CollectiveEpilogueFwdINS6_IJSA_NS7_ILi256EEESB_EEES9_SE_SG_Li256ELb1ELb0ELb0ELb0EEENS1_36VarlenDynamicPersistentTileSchedulerILi128ELi96ELi256ELi32ELb0ELb0ELb1ELb0ELb1ELb1EEEEEEEEEvNT_6ParamsE --------------------------
	.section	.nv.shared._ZN7cutlass13device_kernelIN5flash11enable_sm90INS1_16FlashAttnFwdSm90INS1_25CollectiveMainloopFwdSm90ILi2EN4cute5tupleIJNS5_1CILi1EEES8_S8_EEENS6_IJNS7_ILi128EEENS7_ILi96EEENS7_ILi64EEEEEELi256ENS_10bfloat16_tEfNS_4arch4Sm90ELb0ELb0ELb0ELb1ELb0ELb1ELb0ELb1ELb0ELb0ELb0ELb0EEENS1_21CollectiveEpilogueFwdINS6_IJSA_NS7_ILi256EEESB_EEES9_SE_SG_Li256ELb1ELb0ELb0ELb0EEENS1_36VarlenDynamicPersistentTileSchedulerILi128ELi96ELi256ELi32ELb0ELb0ELb1ELb0ELb1ELb1EEEEEEEEEvNT_6ParamsE,"aw",@nobits
	.sectionflags	@""
	.align	16
	.zero		1024


//--------------------- .nv.shared._ZN7cutlass13device_kernelIN5flash11enable_sm90INS1_16FlashAttnFwdSm90INS1_25CollectiveMainloopFwdSm90ILi2EN4cute5tupleIJNS5_1CILi1EEES8_S8_EEENS6_IJNS7_ILi128EEENS7_ILi96EEENS7_ILi64EEEEEELi256ENS_10bfloat16_tEfNS_4arch4Sm90ELb0ELb0ELb0ELb1ELb0ELb0ELb1ELb1ELb0ELb0ELb0ELb0EEENS1_21CollectiveEpilogueFwdINS6_IJSA_NS7_ILi256EEESB_EEES9_SE_SG_Li256ELb1ELb0ELb0ELb0EEENS1_36VarlenDynamicPersistentTileSchedulerILi128ELi96ELi256ELi32ELb0ELb0ELb1ELb0ELb1ELb1EEEEEEEEEvNT_6ParamsE --------------------------
	.section	.nv.shared._ZN7cutlass13device_kernelIN5flash11enable_sm90INS1_16FlashAttnFwdSm90INS1_25CollectiveMainloopFwdSm90ILi2EN4cute5tupleIJNS5_1CILi1EEES8_S8_EEENS6_IJNS7_ILi128EEENS7_ILi96EEENS7_ILi64EEEEEELi256ENS_10bfloat16_tEfNS_4arch4Sm90ELb0ELb0ELb0ELb1ELb0ELb0ELb1ELb1ELb0ELb0ELb0ELb0EEENS1_21CollectiveEpilogueFwdINS6_IJSA_NS7_ILi256EEESB_EEES9_SE_SG_Li256ELb1ELb0ELb0ELb0EEENS1_36VarlenDynamicPersistentTileSchedulerILi128ELi96ELi256ELi32ELb0ELb0ELb1ELb0ELb1ELb1EEEEEEEEEvNT_6ParamsE,"aw",@nobits
	.sectionflags	@""
	.align	16
	.zero		1024


//--------------------- .nv.shared._ZN7cutlass13device_kernelIN5flash11enable_sm90INS1_16FlashAttnFwdSm90INS1_25CollectiveMainloopFwdSm90ILi2EN4cute5tupleIJNS5_1CILi1EEES8_S8_EEENS6_IJNS7_ILi128EEENS7_ILi96EEENS7_ILi64EEEEEELi256ENS_10bfloat16_tEfNS_4arch4Sm90ELb0ELb0ELb0ELb1ELb0ELb1ELb1ELb1ELb0ELb0ELb0ELb0EEENS1_21CollectiveEpilogueFwdINS6_IJSA_NS7_ILi256EEESB_EEES9_SE_SG_Li256ELb1ELb0ELb0ELb0EEENS1_36VarlenDynamicPersistentTileSchedulerILi128ELi96ELi256ELi32ELb0ELb0ELb1ELb0ELb1ELb1EEEEEEEEEvNT_6ParamsE --------------------------
	.section	.nv.shared._ZN7cutlass13device_kernelIN5flash11enable_sm90INS1_16FlashAttnFwdSm90INS1_25CollectiveMainloopFwdSm90ILi2EN4cute5tupleIJNS5_1CILi1EEES8_S8_EEENS6_IJNS7_ILi128EEENS7_ILi96EEENS7_ILi64EEEEEELi256ENS_10bfloat16_tEfNS_4arch4Sm90ELb0ELb0ELb0ELb1ELb0ELb1ELb1ELb1ELb0ELb0ELb0ELb0EEENS1_21CollectiveEpilogueFwdINS6_IJSA_NS7_ILi256EEESB_EEES9_SE_SG_Li256ELb1ELb0ELb0ELb0EEENS1_36VarlenDynamicPersistentTileSchedulerILi128ELi96ELi256ELi32ELb0ELb0ELb1ELb0ELb1ELb1EEEEEEEEEvNT_6ParamsE,"aw",@nobits
	.sectionflags	@""
	.align	16
	.zero		1024


//--------------------- .nv.shared._ZN7cutlass13device_kernelIN5flash11enable_sm90INS1_16FlashAttnFwdSm90INS1_25CollectiveMainloopFwdSm90ILi2EN4cute5tupleIJNS5_1CILi1EEES8_S8_EEENS6_IJNS7_ILi128EEENS7_ILi96EEENS7_ILi64EEEEEELi256ENS_10bfloat16_tEfNS_4arch4Sm90ELb0ELb1ELb0ELb0ELb0ELb0ELb0ELb1ELb0ELb0ELb0ELb0EEENS1_21CollectiveEpilogueFwdINS6_IJSA_NS7_ILi256EEESB_EEES9_SE_SG_Li256ELb0ELb0ELb0ELb0EEENS1_30DynamicPersistentTileSchedulerILi256ELi32ELb0ELb0ELb1EEEEEEEEEvNT_6ParamsE --------------------------
	.section	.nv.shared._ZN7cutlass13device_kernelIN5flash11enable_sm90INS1_16FlashAttnFwdSm90INS1_25CollectiveMainloopFwdSm90ILi2EN4cute5tupleIJNS5_1CILi1EEES8_S8_EEENS6_IJNS7_ILi128EEENS7_ILi96EEENS7_ILi64EEEEEELi256ENS_10bfloat16_tEfNS_4arch4Sm90ELb0ELb1ELb0ELb0ELb0ELb0ELb0ELb1ELb0ELb0ELb0ELb0EEENS1_21CollectiveEpilogueFwdINS6_IJSA_NS7_ILi256EEESB_EEES9_SE_SG_Li256ELb0ELb0ELb0ELb0EEENS1_30DynamicPersistentTileSchedulerILi256ELi32ELb0ELb0ELb1EEEEEEEEEvNT_6ParamsE,"aw",@nobits
	.sectionflags	@""
	.align	16
	.zero		1024


//--------------------- .nv.shared._ZN7cutlass13device_kernelIN5flash11enable_sm90INS1_16FlashAttnFwdSm90INS1_25CollectiveMainloopFwdSm90ILi2EN4cute5tupleIJNS5_1CILi1EEES8_S8_EEENS6_IJNS7_ILi128EEENS7_ILi96EEENS7_ILi64EEEEEELi256ENS_10bfloat16_tEfNS_4arch4Sm90ELb0ELb1ELb0ELb0ELb0ELb0ELb1ELb1ELb0ELb0ELb0ELb0EEENS1_21CollectiveEpilogueFwdINS6_IJSA_NS7_ILi256EEESB_EEES9_SE_SG_Li256ELb0ELb0ELb0ELb0EEENS1_30DynamicPersistentTileSchedulerILi256ELi32ELb0ELb0ELb1EEEEEEEEEvNT_6ParamsE --------------------------
	.section	.nv.shared._ZN7cutlass13device_kernelIN5flash11enable_sm90INS1_16FlashAttnFwdSm90INS1_25CollectiveMainloopFwdSm90ILi2EN4cute5tupleIJNS5_1CILi1EEES8_S8_EEENS6_IJNS7_ILi128EEENS7_ILi96EEENS7_ILi64EEEEEELi256ENS_10bfloat16_tEfNS_4arch4Sm90ELb0ELb1ELb0ELb0ELb0ELb0ELb1ELb1ELb0ELb0ELb0ELb0EEENS1_21CollectiveEpilogueFwdINS6_IJSA_NS7_ILi256EEESB_EEES9_SE_SG_Li256ELb0ELb0ELb0ELb0EEENS1_30DynamicPersistentTileSchedulerILi256ELi32ELb0ELb0ELb1EEEEEEEEEvNT_6ParamsE,"aw",@nobits
	.sectionflags	@""
	.align	16
	.zero		1024


//--------------------- .nv.shared._ZN7cutlass13device_kernelIN5flash11enable_sm90INS1_16FlashAttnFwdSm90INS1_25CollectiveMainloopFwdSm90ILi2EN4cute5tupleIJNS5_1CILi1EEES8_S8_EEENS6_IJNS7_ILi128EEENS7_ILi96EEENS7_ILi64EEEEEELi256ENS_10bfloat16_tEfNS_4arch4Sm90ELb0ELb1ELb0ELb1ELb0ELb0ELb0ELb1ELb0ELb0ELb0ELb0EEENS1_21CollectiveEpilogueFwdINS6_IJSA_NS7_ILi256EEESB_EEES9_SE_SG_Li256ELb1ELb0ELb0ELb0EEENS1_36VarlenDynamicPersistentTileSchedulerILi128ELi96ELi256ELi32ELb0ELb0ELb1ELb1ELb0ELb1EEEEEEEEEvNT_6ParamsE --------------------------
	.section	.nv.shared._ZN7cutlass13device_kernelIN5flash11enable_sm90INS1_16FlashAttnFwdSm90INS1_25CollectiveMainloopFwdSm90ILi2EN4cute5tupleIJNS5_1CILi1EEES8_S8_EEENS6_IJNS7_ILi128EEENS7_ILi96EEENS7_ILi64EEEEEELi256ENS_10bfloat16_tEfNS_4arch4Sm90ELb0ELb1ELb0ELb1ELb0ELb0ELb0ELb1ELb0ELb0ELb0ELb0EEENS1_21CollectiveEpilogueFwdINS6_IJSA_NS7_ILi256EEESB_EEES9_SE_SG_Li256ELb1ELb0ELb0ELb0EEENS1_36VarlenDynamicPersistentTileSchedulerILi128ELi96ELi256ELi32ELb0ELb0ELb1ELb1ELb0ELb1EEEEEEEEEvNT_6ParamsE,"aw",@nobits
	.sectionflags	@""
	.align	16
	.zero		1024


//--------------------- .nv.shared._ZN7cutlass13device_kernelIN5flash11enable_sm90INS1_16FlashAttnFwdSm90INS1_25CollectiveMainloopFwdSm90ILi2EN4cute5tupleIJNS5_1CILi1EEES8_S8_EEENS6_IJNS7_ILi128EEENS7_ILi96EEENS7_ILi64EEEEEELi256ENS_10bfloat16_tEfNS_4arch4Sm90ELb0ELb1ELb0ELb1ELb0ELb1ELb0ELb1ELb0ELb0ELb0ELb0EEENS1_21CollectiveEpilogueFwdINS6_IJSA_NS7_ILi256EEESB_EEES9_SE_SG_Li256ELb1ELb0ELb0ELb0EEENS1_36VarlenDynamicPersistentTileSchedulerILi128ELi96ELi256ELi32ELb0ELb0ELb1ELb1ELb0ELb1EEEEEEEEEvNT_6ParamsE --------------------------
	.section	.nv.shared._ZN7cutlass13device_kernelIN5flash11enable_sm90INS1_16FlashAttnFwdSm90INS1_25CollectiveMainloopFwdSm90ILi2EN4cute5tupleIJNS5_1CILi1EEES8_S8_EEENS6_IJNS7_ILi128EEENS7_ILi96EEENS7_ILi64EEEEEELi256ENS_10bfloat16_tEfNS_4arch4Sm90ELb0ELb1ELb0ELb1ELb0ELb1ELb0ELb1ELb0ELb0ELb0ELb0EEENS1_21CollectiveEpilogueFwdINS6_IJSA_NS7_ILi256EEESB_EEES9_SE_SG_Li256ELb1ELb0ELb0ELb0EEENS1_36VarlenDynamicPersistentTileSchedulerILi128ELi96ELi256ELi32ELb0ELb0ELb1ELb1ELb0ELb1EEEEEEEEEvNT_6ParamsE,"aw",@nobits
	.sectionflags	@""
	.align	16
	.zero		1024


//--------------------- .nv.shared._ZN7cutlass13device_kernelIN5flash11enable_sm90INS1_16FlashAttnFwdSm90INS1_25CollectiveMainloopFwdSm90ILi2EN4cute5tupleIJNS5_1CILi1EEES8_S8_EEENS6_IJNS7_ILi128EEENS7_ILi96EEENS7_ILi64EEEEEELi256ENS_10bfloat16_tEfNS_4arch4Sm90ELb0ELb1ELb0ELb1ELb0ELb0ELb1ELb1ELb0ELb0ELb0ELb0EEENS1_21CollectiveEpilogueFwdINS6_IJSA_NS7_ILi256EEESB_EEES9_SE_SG_Li256ELb1ELb0ELb0ELb0EEENS1_36VarlenDynamicPersistentTileSchedulerILi128ELi96ELi256ELi32ELb0ELb0ELb1ELb1ELb0ELb1EEEEEEEEEvNT_6ParamsE --------------------------
	.section	.nv.shared._ZN7cutlass13device_kernelIN5flash11enable_sm90INS1_16FlashAttnFwdSm90INS1_25CollectiveMainloopFwdSm90ILi2EN4cute5tupleIJNS5_1CILi1EEES8_S8_EEENS6_IJNS7_ILi128EEENS7_ILi96EEENS7_ILi64EEEEEELi256ENS_10bfloat16_tEfNS_4arch4Sm90ELb0ELb1ELb0ELb1ELb0ELb0ELb1ELb1ELb0ELb0ELb0ELb0EEENS1_21CollectiveEpilogueFwdINS6_IJSA_NS7_ILi256EEESB_EEES9_SE_SG_Li256ELb1ELb0ELb0ELb0EEENS1_36VarlenDynamicPersistentTileSchedulerILi128ELi96ELi256ELi32ELb0ELb0ELb1ELb1ELb0ELb1EEEEEEEEEvNT_6ParamsE,"aw",@nobits
	.sectionflags	@""
	.align	16
	.zero		1024


//--------------------- .nv.shared._ZN7cutlass13device_kernelIN5flash11enable_sm90INS1_16FlashAttnFwdSm90INS1_25CollectiveMainloopFwdSm90ILi2EN4cute5tupleIJNS5_1CILi1EEES8_S8_EEENS6_IJNS7_ILi128EEENS7_ILi96EEENS7_ILi64EEEEEELi256ENS_10bfloat16_tEfNS_4arch4Sm90ELb0ELb1ELb0ELb1ELb0ELb1ELb1ELb1ELb0ELb0ELb0ELb0EEENS1_21CollectiveEpilogueFwdINS6_IJSA_NS7_ILi256EEESB_EEES9_SE_SG_Li256ELb1ELb0ELb0ELb0EEENS1_36VarlenDynamicPersistentTileSchedulerILi128ELi96ELi256ELi32ELb0ELb0ELb1ELb1ELb0ELb1EEEEEEEEEvNT_6ParamsE --------------------------
	.section	.nv.shared._ZN7cutlass13device_kernelIN5flash11enable_sm90INS1_16FlashAttnFwdSm90INS1_25CollectiveMainloopFwdSm90ILi2EN4cute5tupleIJNS5_1CILi1EEES8_S8_EEENS6_IJNS7_ILi128EEENS7_ILi96EEENS7_ILi64EEEEEELi256ENS_10bfloat16_tEfNS_4arch4Sm90ELb0ELb1ELb0ELb1ELb0ELb1ELb1ELb1ELb0ELb0ELb0ELb0EEENS1_21CollectiveEpilogueFwdINS6_IJSA_NS7_ILi256EEESB_EEES9_SE_SG_Li256ELb1ELb0ELb0ELb0EEENS1_36VarlenDynamicPersistentTileSchedulerILi128ELi96ELi256ELi32ELb0ELb0ELb1ELb1ELb0ELb1EEEEEEEEEvNT_6ParamsE,"aw",@nobits
	.sectionflags	@""
	.align	16
	.zero		1024


//--------------------- .nv.shared._ZN7cutlass13device_kernelIN5flash11enable_sm90INS1_16FlashAttnFwdSm90INS1_25CollectiveMainloopFwdSm90ILi2EN4cute5tupleIJNS5_1CILi1EEES8_S8_EEENS6_IJNS7_ILi128EEENS7_ILi96EEENS7_ILi64EEEEEELi256ENS_10bfloat16_tEfNS_4arch4Sm90ELb1ELb0ELb0ELb0ELb0ELb0ELb0ELb1ELb0ELb0ELb0ELb0EEENS1_21CollectiveEpilogueFwdINS6_IJSA_NS7_ILi256EEESB_EEES9_SE_SG_Li256ELb0ELb0ELb0ELb0EEENS1_30DynamicPersistentTileSchedulerILi256ELi32ELb0ELb0ELb1EEEEEEEEEvNT_6ParamsE --------------------------
	.section	.nv.shared._ZN7cutlass13device_kernelIN5flash11enable_sm90INS1_16FlashAttnFwdSm90INS1_25CollectiveMainloopFwdSm90ILi2EN4cute5tupleIJNS5_1CILi1EEES8_S8_EEENS6_IJNS7_ILi128EEENS7_ILi96EEENS7_ILi64EEEEEELi256ENS_10bfloat16_tEfNS_4arch4Sm90ELb1ELb0ELb0ELb0ELb0ELb0ELb0ELb1ELb0ELb0ELb0ELb0EEENS1_21CollectiveEpilogueFwdINS6_IJSA_NS7_ILi256EEESB_EEES9_SE_SG_Li256ELb0ELb0ELb0ELb0EEENS1_30DynamicPersistentTileSchedulerILi256ELi32ELb0ELb0ELb1EEEEEEEEEvNT_6ParamsE,"aw",@nobits
	.sectionflags	@""
	.align	16
	.zero		1024


//--------------------- .nv.shared._ZN7cutlass13device_kernelIN5flash11enable_sm90INS1_16FlashAttnFwdSm90INS1_25CollectiveMainloopFwdSm90ILi2EN4cute5tupleIJNS5_1CILi1EEES8_S8_EEENS6_IJNS7_ILi128EEENS7_ILi96EEENS7_ILi64EEEEEELi256ENS_10bfloat16_tEfNS_4arch4Sm90ELb1ELb0ELb0ELb0ELb0ELb0ELb1ELb1ELb0ELb0ELb0ELb0EEENS1_21CollectiveEpilogueFwdINS6_IJSA_NS7_ILi256EEESB_EEES9_SE_SG_Li256ELb0ELb0ELb0ELb0EEENS1_30DynamicPersistentTileSchedulerILi256ELi32ELb0ELb0ELb1EEEEEEEEEvNT_6ParamsE --------------------------
	.section	.nv.shared._ZN7cutlass13device_kernelIN5flash11enable_sm90INS1_16FlashAttnFwdSm90INS1_25CollectiveMainloopFwdSm90ILi2EN4cute5tupleIJNS5_1CILi1EEES8_S8_EEENS6_IJNS7_ILi128EEENS7_ILi96EEENS7_ILi64EEEEEELi256ENS_10bfloat16_tEfNS_4arch4Sm90ELb1ELb0ELb0ELb0ELb0ELb0ELb1ELb1ELb0ELb0ELb0ELb0EEENS1_21CollectiveEpilogueFwdINS6_IJSA_NS7_ILi256EEESB_EEES9_SE_SG_Li256ELb0ELb0ELb0ELb0EEENS1_30DynamicPersistentTileSchedulerILi256ELi32ELb0ELb0ELb1EEEEEEEEEvNT_6ParamsE,"aw",@nobits
	.sectionflags	@""
	.align	16
	.zero		1024


//--------------------- .nv.shared._ZN7cutlass13device_kernelIN5flash11enable_sm90INS1_16FlashAttnFwdSm90INS1_25CollectiveMainloopFwdSm90ILi2EN4cute5tupleIJNS5_1CILi1EEES8_S8_EEENS6_IJNS7_ILi128EEENS7_ILi96EEENS7_ILi64EEEEEELi256ENS_10bfloat16_tEfNS_4arch4Sm90ELb1ELb0ELb0ELb1ELb0ELb0ELb0ELb1ELb0ELb0ELb0ELb0EEENS1_21CollectiveEpilogueFwdINS6_IJSA_NS7_ILi256EEESB_EEES9_SE_SG_Li256ELb1ELb0ELb0ELb0EEENS1_36VarlenDynamicPersistentTileSchedulerILi128ELi96ELi256ELi32ELb0ELb0ELb1ELb1ELb1ELb1EEEEEEEEEvNT_6ParamsE --------------------------
	.section	.nv.shared._ZN7cutlass13device_kernelIN5flash11enable_sm90INS1_16FlashAttnFwdSm90INS1_25CollectiveMainloopFwdSm90ILi2EN4cute5tupleIJNS5_1CILi1EEES8_S8_EEENS6_IJNS7_ILi128EEENS7_ILi96EEENS7_ILi64EEEEEELi256ENS_10bfloat16_tEfNS_4arch4Sm90ELb1ELb0ELb0ELb1ELb0ELb0ELb0ELb1ELb0ELb0ELb0ELb0EEENS1_21CollectiveEpilogueFwdINS6_IJSA_NS7_ILi256EEESB_EEES9_SE_SG_Li256ELb1ELb0ELb0ELb0EEENS1_36VarlenDynamicPersistentTileSchedulerILi128ELi96ELi256ELi32ELb0ELb0ELb1ELb1ELb1ELb1EEEEEEEEEvNT_6ParamsE,"aw",@nobits
	.sectionflags	@""
	.align	16
	.zero		1024


//--------------------- .nv.shared._ZN7cutlass13device_kernelIN5flash11enable_sm90INS1_16FlashAttnFwdSm90INS1_25CollectiveMainloopFwdSm90ILi2EN4cute5tupleIJNS5_1CILi1EEES8_S8_EEENS6_IJNS7_ILi128EEENS7_ILi96EEENS7_ILi64EEEEEELi256ENS_10bfloat16_tEfNS_4arch4Sm90ELb1ELb0ELb0ELb1ELb0ELb1ELb0ELb1ELb0ELb0ELb0ELb0EEENS1_21CollectiveEpilogueFwdINS6_IJSA_NS7_ILi256EEESB_EEES9_SE_SG_Li256ELb1ELb0ELb0ELb0EEENS1_36VarlenDynamicPersistentTileSchedulerILi128ELi96ELi256ELi32ELb0ELb0ELb1ELb1ELb1ELb1EEEEEEEEEvNT_6ParamsE --------------------------
	.section	.nv.shared._ZN7cutlass13device_kernelIN5flash11enable_sm90INS1_16FlashAttnFwdSm90INS1_25CollectiveMainloopFwdSm90ILi2EN4cute5tupleIJNS5_1CILi1EEES8_S8_EEENS6_IJNS7_ILi128EEENS7_ILi96EEENS7_ILi64EEEEEELi256ENS_10bfloat16_tEfNS_4arch4Sm90ELb1ELb0ELb0ELb1ELb0ELb1ELb0ELb1ELb0ELb0ELb0ELb0EEENS1_21CollectiveEpilogueFwdINS6_IJSA_NS7_ILi256EEESB_EEES9_SE_SG_Li256ELb1ELb0ELb0ELb0EEENS1_36VarlenDynamicPersistentTileSchedulerILi128ELi96ELi256ELi32ELb0ELb0ELb1ELb1ELb1ELb1EEEEEEEEEvNT_6ParamsE,"aw",@nobits
	.sectionflags	@""
	.align	16
	.zero		1024


//--------------------- .nv.shared._ZN7cutlass13device_kernelIN5flash11enable_sm90INS1_16FlashAttnFwdSm90INS1_25CollectiveMainloopFwdSm90ILi2EN4cute5tupleIJNS5_1CILi1EEES8_S8_EEENS6_IJNS7_ILi128EEENS7_ILi96EEENS7_ILi64EEEEEELi256ENS_10bfloat16_tEfNS_4arch4Sm90ELb1ELb0ELb0ELb1ELb0ELb0ELb1ELb1ELb0ELb0ELb0ELb0EEENS1_21CollectiveEpilogueFwdINS6_IJSA_NS7_ILi256EEESB_EEES9_SE_SG_Li256ELb1ELb0ELb0ELb0EEENS1_36VarlenDynamicPersistentTileSchedulerILi128ELi96ELi256ELi32ELb0ELb0ELb1ELb1ELb1ELb1EEEEEEEEEvNT_6ParamsE --------------------------
	.section	.nv.shared._ZN7cutlass13device_kernelIN5flash11enable_sm90INS1_16FlashAttnFwdSm90INS1_25CollectiveMainloopFwdSm90ILi2EN4cute5tupleIJNS5_1CILi1EEES8_S8_EEENS6_IJNS7_ILi128EEENS7_ILi96EEENS7_ILi64EEEEEELi256ENS_10bfloat16_tEfNS_4arch4Sm90ELb1ELb0ELb0ELb1ELb0ELb0ELb1ELb1ELb0ELb0ELb0ELb0EEENS1_21CollectiveEpilogueFwdINS6_IJSA_NS7_ILi256EEESB_EEES9_SE_SG_Li256ELb1ELb0ELb0ELb0EEENS1_36VarlenDynamicPersistentTileSchedulerILi128ELi96ELi256ELi32ELb0ELb0ELb1ELb1ELb1ELb1EEEEEEEEEvNT_6ParamsE,"aw",@nobits
	.sectionflags	@""
	.align	16
	.zero		1024


//--------------------- .nv.shared._ZN7cutlass13device_kernelIN5flash11enable_sm90INS1_16FlashAttnFwdSm90INS1_25CollectiveMainloopFwdSm90ILi2EN4cute5tupleIJNS5_1CILi1EEES8_S8_EEENS6_IJNS7_ILi128EEENS7_ILi96EEENS7_ILi64EEEEEELi256ENS_10bfloat16_tEfNS_4arch4Sm90ELb1ELb0ELb0ELb1ELb0ELb1ELb1ELb1ELb0ELb0ELb0ELb0EEENS1_21CollectiveEpilogueFwdINS6_IJSA_NS7_ILi256EEESB_EEES9_SE_SG_Li256ELb1ELb0ELb0ELb0EEENS1_36VarlenDynamicPersistentTileSchedulerILi128ELi96ELi256ELi32ELb0ELb0ELb1ELb1ELb1ELb1EEEEEEEEEvNT_6ParamsE --------------------------
	.section	.nv.shared._ZN7cutlass13device_kernelIN5flash11enable_sm90INS1_16FlashAttnFwdSm90INS1_25CollectiveMainloopFwdSm90ILi2EN4cute5tupleIJNS5_1CILi1EEES8_S8_EEENS6_IJNS7_ILi128EEENS7_ILi96EEENS7_ILi64EEEEEELi256ENS_10bfloat16_tEfNS_4arch4Sm90ELb1ELb0ELb0ELb1ELb0ELb1ELb1ELb1ELb0ELb0ELb0ELb0EEENS1_21CollectiveEpilogueFwdINS6_IJSA_NS7_ILi256EEESB_EEES9_SE_SG_Li256ELb1ELb0ELb0ELb0EEENS1_36VarlenDynamicPersistentTileSchedulerILi128ELi96ELi256ELi32ELb0ELb0ELb1ELb1ELb1ELb1EEEEEEEEEvNT_6ParamsE,"aw",@nobits
	.sectionflags	@""
	.align	16
	.zero		1024


//--------------------- .nv.constant0._ZN7cutlass13device_kernelIN5flash11enable_sm90INS1_16FlashAttnFwdSm90INS1_25CollectiveMainloopFwdSm90ILi2EN4cute5tupleIJNS5_1CILi1EEES8_S8_EEENS6_IJNS7_ILi128EEESA_NS7_ILi192EEEEEELi128ENS_10bfloat16_tEfNS_4arch4Sm90ELb0ELb0ELb0ELb0ELb0ELb0ELb0ELb1ELb1ELb0ELb0ELb0EEENS1_21CollectiveEpilogueFwdINS6_IJSA_SA_SA_EEES9_SD_SF_Li256ELb0ELb0ELb0ELb0EEENS1_29StaticPersistentTileSchedulerILb0EEEEEEEEEvNT_6ParamsE --------------------------
	.section	.nv.constant0._ZN7cutlass13device_kernelIN5flash11enable_sm90INS1_16FlashAttnFwdSm90INS1_25CollectiveMainloopFwdSm90ILi2EN4cute5tupleIJNS5_1CILi1EEES8_S8_EEENS6_IJNS7_ILi128EEESA_NS7_ILi192EEEEEELi128ENS_10bfloat16_tEfNS_4arch4Sm90ELb0ELb0ELb0ELb0ELb0ELb0ELb0ELb1ELb1ELb0ELb0ELb0EEENS1_21CollectiveEpilogueFwdINS6_IJSA_SA_SA_EEES9_SD_SF_Li256ELb0ELb0ELb0ELb0EEENS1_29StaticPersistentTileSchedulerILb0EEEEEEEEEvNT_6ParamsE,"a",@progbits
	.sectionflags	@""
	.align	4
.nv.constant0._ZN7cutlass13device_kernelIN5flash11enable_sm90INS1_16FlashAttnFwdSm90INS1_25CollectiveMainloopFwdSm90ILi2EN4cute5tupleIJNS5_1CILi1EEES8_S8_EEENS6_IJNS7_ILi128EEESA_NS7_ILi192EEEEEELi128ENS_10bfloat16_tEfNS_4arch4Sm90ELb0ELb0ELb0ELb0ELb0ELb0ELb0ELb1ELb1ELb0ELb0ELb0EEENS1_21CollectiveEpilogueFwdINS6_IJSA_SA_SA_EEES9_SD_SF_Li256ELb0ELb0ELb0ELb0EEENS1_29StaticPersistentTileSchedulerILb0EEEEEEEEEvNT_6ParamsE:
	.zero		3584


//--------------------- .nv.constant0._ZN7cutlass13device_kernelIN5flash11enable_sm90INS1_16FlashAttnFwdSm90INS1_25CollectiveMainloopFwdSm90ILi2EN4cute5tupleIJNS5_1CILi2EEENS7_ILi1EEES9_EEENS6_IJNS7_ILi128EEESB_NS7_ILi192EEEEEELi128ENS_10bfloat16_tEfNS_4arch4Sm90ELb0ELb0ELb0ELb0ELb0ELb0ELb0ELb1ELb1ELb0ELb0ELb0EEENS1_21CollectiveEpilogueFwdINS6_IJSB_SB_SB_EEESA_SE_SG_Li256ELb0ELb0ELb0ELb0EEENS1_29StaticPersistentTileSchedulerILb0EEEEEEEEEvNT_6ParamsE --------------------------
	.section	.nv.constant0._ZN7cutlass13device_kernelIN5flash11enable_sm90INS1_16FlashAttnFwdSm90INS1_25CollectiveMainloopFwdSm90ILi2EN4cute5tupleIJNS5_1CILi2EEENS7_ILi1EEES9_EEENS6_IJNS7_ILi128EEESB_NS7_ILi192EEEEEELi128ENS_10bfloat16_tEfNS_4arch4Sm90ELb0ELb0ELb0ELb0ELb0ELb0ELb0ELb1ELb1ELb0ELb0ELb0EEENS1_21CollectiveEpilogueFwdINS6_IJSB_SB_SB_EEESA_SE_SG_Li256ELb0ELb0ELb0ELb0EEENS1_29StaticPersistentTileSchedulerILb0EEEEEEEEEvNT_6ParamsE,"a",@progbits
	.sectionflags	@""
	.align	4
.nv.constant0._ZN7cutlass13device_kernelIN5flash11enable_sm90INS1_16FlashAttnFwdSm90INS1_25CollectiveMainloopFwdSm90ILi2EN4cute5tupleIJNS5_1CILi2EEENS7_ILi1EEES9_EEENS6_IJNS7_ILi128EEESB_NS7_ILi192EEEEEELi128ENS_10bfloat16_tEfNS_4arch4Sm90ELb0ELb0ELb0ELb0ELb0ELb0ELb0ELb1ELb1ELb0ELb0ELb0EEENS1_21CollectiveEpilogueFwdINS6_IJSB_SB_SB_EEESA_SE_SG_Li256ELb0ELb0ELb0ELb0EEENS1_29StaticPersistentTileSchedulerILb0EEEEEEEEEvNT_6ParamsE:
	.zero		3584


//--------------------- .nv.constant0._ZN7cutlass13device_kernelIN5flash11enable_sm90INS1_16FlashAttnFwdSm90INS1_25CollectiveMainloopFwdSm90ILi2EN4cute5tupleIJNS5_1CILi1EEES8_S8_EEENS6_IJNS7_ILi128EEESA_NS7_ILi192EEEEEELi128ENS_10bfloat16_tEfNS_4arch4Sm90ELb0ELb0ELb0ELb1ELb0ELb0ELb0ELb1ELb1ELb0ELb0ELb0EEENS1_21CollectiveEpilogueFwdINS6_IJSA_SA_SA_EEES9_SD_SF_Li256ELb1ELb0ELb0ELb0EEENS1_36VarlenDynamicPersistentTileSchedulerILi128ELi128ELi256ELi32ELb0ELb0ELb1ELb0ELb1ELb1EEEEEEEEEvNT_6ParamsE --------------------------
	.section	.nv.constant0._ZN7cutlass13device_kernelIN5flash11enable_sm90INS1_16FlashAttnFwdSm90INS1_25CollectiveMainloopFwdSm90ILi2EN4cute5tupleIJNS5_1CILi1EEES8_S8_EEENS6_IJNS7_ILi128EEESA_NS7_ILi192EEEEEELi128ENS_10bfloat16_tEfNS_4arch4Sm90ELb0ELb0ELb0ELb1ELb0ELb0ELb0ELb1ELb1ELb0ELb0ELb0EEENS1_21CollectiveEpilogueFwdINS6_IJSA_SA_SA_EEES9_SD_SF_Li256ELb1ELb0ELb0ELb0EEENS1_36VarlenDynamicPersistentTileSchedulerILi128ELi128ELi256ELi32ELb0ELb0ELb1ELb0ELb1ELb1EEEEEEEEEvNT_6ParamsE,"a",@progbits
	.sectionflags	@""
	.align	4
.nv.constant0._ZN7cutlass13device_kernelIN5flash11enable_sm90INS1_16FlashAttnFwdSm90INS1_25CollectiveMainloopFwdSm90ILi2EN4cute5tupleIJNS5_1CILi1EEES8_S8_EEENS6_IJNS7_ILi128EEESA_NS7_ILi192EEEEEELi128ENS_10bfloat16_tEfNS_4arch4Sm90ELb0ELb0ELb0ELb1ELb0ELb0ELb0ELb1ELb1ELb0ELb0ELb0EEENS1_21CollectiveEpilogueFwdINS6_IJSA_SA_SA_EEES9_SD_SF_Li256ELb1ELb0ELb0ELb0EEENS1_36VarlenDynamicPersistentTileSchedulerILi128ELi128ELi256ELi32ELb0ELb0ELb1ELb0ELb1ELb1EEEEEEEEEvNT_6ParamsE:
	.zero		3200


//--------------------- .nv.constant0._ZN7cutlass13device_kernelIN5flash11enable_sm90INS1_16FlashAttnFwdSm90INS1_25CollectiveMainloopFwdSm90ILi2EN4cute5tupleIJNS5_1CILi1EEES8_S8_EEENS6_IJNS7_ILi128EEESA_NS7_ILi192EEEEEELi128ENS_10bfloat16_tEfNS_4arch4Sm90ELb0ELb0ELb0ELb1ELb0ELb1ELb0ELb1ELb1ELb0ELb0ELb0EEENS1_21CollectiveEpilogueFwdINS6_IJSA_SA_SA_EEES9_SD_SF_Li256ELb1ELb0ELb0ELb0EEENS1_36VarlenDynamicPersistentTileSchedulerILi128ELi128ELi256ELi32ELb0ELb0ELb1ELb0ELb1ELb1EEEEEEEEEvNT_6ParamsE --------------------------
	.section	.nv.constant0._ZN7cutlass13device_kernelIN5flash11enable_sm90INS1_16FlashAttnFwdSm90INS1_25CollectiveMainloopFwdSm90ILi2EN4cute5tupleIJNS5_1CILi1EEES8_S8_EEENS6_IJNS7_ILi128EEESA_NS7_ILi192EEEEEELi128ENS_10bfloat16_tEfNS_4arch4Sm90ELb0ELb0ELb0ELb1ELb0ELb1ELb0ELb1ELb1ELb0ELb0ELb0EEENS1_21CollectiveEpilogueFwdINS6_IJSA_SA_SA_EEES9_SD_SF_Li256ELb1ELb0ELb0ELb0EEENS1_36VarlenDynamicPersistentTileSchedulerILi128ELi128ELi256ELi32ELb0ELb0ELb1ELb0ELb1ELb1EEEEEEEEEvNT_6ParamsE,"a",@progbits
	.sectionflags	@""
	.align	4
.nv.constant0._ZN7cutlass13device_kernelIN5flash11enable_sm90INS1_16FlashAttnFwdSm90INS1_25CollectiveMainloopFwdSm90ILi2EN4cute5tupleIJNS5_1CILi1EEES8_S8_EEENS6_IJNS7_ILi128EEESA_NS7_ILi192EEEEEELi128ENS_10bfloat16_tEfNS_4arch4Sm90ELb0ELb0ELb0ELb1ELb0ELb1ELb0ELb1ELb1ELb0ELb0ELb0EEENS1_21CollectiveEpilogueFwdINS6_IJSA_SA_SA_EEES9_SD_SF_Li256ELb1ELb0ELb0ELb0EEENS1_36VarlenDynamicPersistentTileSchedulerILi128ELi128ELi256ELi32ELb0ELb0ELb1ELb0ELb1ELb1EEEEEEEEEvNT_6ParamsE:
	.zero		3200


//--------------------- .nv.constant0._ZN7cutlass13device_kernelIN5flash11enable_sm90INS1_16FlashAttnFwdSm90INS1_25CollectiveMainloopFwdSm90ILi2EN4cute5tupleIJNS5_1CILi1EEES8_S8_EEENS6_IJNS7_ILi128EEENS7_ILi96EEENS7_ILi192EEEEEELi128ENS_10bfloat16_tEfNS_4arch4Sm90ELb0ELb1ELb0ELb0ELb0ELb0ELb0ELb1ELb1ELb0ELb0ELb0EEENS1_21CollectiveEpilogueFwdINS6_IJSA_SA_SB_EEES9_SE_SG_Li256ELb0ELb0ELb0ELb0EEENS1_30DynamicPersistentTileSchedulerILi256ELi32ELb0ELb0ELb1EEEEEEEEEvNT_6ParamsE --------------------------
	.section	.nv.constant0._ZN7cutlass13device_kernelIN5flash11enable_sm90INS1_16FlashAttnFwdSm90INS1_25CollectiveMainloopFwdSm90ILi2EN4cute5tupleIJNS5_1CILi1EEES8_S8_EEENS6_IJNS7_ILi128EEENS7_ILi96EEENS7_ILi192EEEEEELi128ENS_10bfloat16_tEfNS_4arch4Sm90ELb0ELb1ELb0ELb0ELb0ELb0ELb0ELb1ELb1ELb0ELb0ELb0EEENS1_21CollectiveEpilogueFwdINS6_IJSA_SA_SB_EEES9_SE_SG_Li256ELb0ELb0ELb0ELb0EEENS1_30DynamicPersistentTileSchedulerILi256ELi32ELb0ELb0ELb1EEEEEEEEEvNT_6ParamsE,"a",@progbits
	.sectionflags	@""
	.align	4
.nv.constant0._ZN7cutlass13device_kernelIN5flash11enable_sm90INS1_16FlashAttnFwdSm90INS1_25CollectiveMainloopFwdSm90ILi2EN4cute5tupleIJNS5_1CILi1EEES8_S8_EEENS6_IJNS7_ILi128EEENS7_ILi96EEENS7_ILi192EEEEEELi128ENS_10bfloat16_tEfNS_4arch4Sm90ELb0ELb1ELb0ELb0ELb0ELb0ELb0ELb1ELb1ELb0ELb0ELb0EEENS1_21CollectiveEpilogueFwdINS6_IJSA_SA_SB_EEES9_SE_SG_Li256ELb0ELb0ELb0ELb0EEENS1_30DynamicPersistentTileSchedulerILi256ELi32ELb0ELb0ELb1EEEEEEEEEvNT_6ParamsE:
	.zero		3584


//--------------------- .nv.constant0._ZN7cutlass13device_kernelIN5flash11enable_sm90INS1_16FlashAttnFwdSm90INS1_25CollectiveMainloopFwdSm90ILi2EN4cute5tupleIJNS5_1CILi1EEES8_S8_EEENS6_IJNS7_ILi128EEENS7_ILi96EEENS7_ILi192EEEEEELi128ENS_10bfloat16_tEfNS_4arch4Sm90ELb0ELb1ELb0ELb1ELb0ELb0ELb0ELb1ELb1ELb0ELb0ELb0EEENS1_21CollectiveEpilogueFwdINS6_IJSA_SA_SB_EEES9_SE_SG_Li256ELb1ELb0ELb0ELb0EEENS1_36VarlenDynamicPersistentTileSchedulerILi128ELi96ELi256ELi32ELb0ELb0ELb1ELb1ELb0ELb1EEEEEEEEEvNT_6ParamsE --------------------------
	.section	.nv.constant0._ZN7cutlass13device_kernelIN5flash11enable_sm90INS1_16FlashAttnFwdSm90INS1_25CollectiveMainloopFwdSm90ILi2EN4cute5tupleIJNS5_1CILi1EEES8_S8_EEENS6_IJNS7_ILi128EEENS7_ILi96EEENS7_ILi192EEEEEELi128ENS_10bfloat16_tEfNS_4arch4Sm90ELb0ELb1ELb0ELb1ELb0ELb0ELb0ELb1ELb1ELb0ELb0ELb0EEENS1_21CollectiveEpilogueFwdINS6_IJSA_SA_SB_EEES9_SE_SG_Li256ELb1ELb0ELb0ELb0EEENS1_36VarlenDynamicPersistentTileSchedulerILi128ELi96ELi256ELi32ELb0ELb0ELb1ELb1ELb0ELb1EEEEEEEEEvNT_6ParamsE,"a",@progbits
	.sectionflags	@""
	.align	4
.nv.constant0._ZN7cutlass13device_kernelIN5flash11enable_sm90INS1_16FlashAttnFwdSm90INS1_25CollectiveMainloopFwdSm90ILi2EN4cute5tupleIJNS5_1CILi1EEES8_S8_EEENS6_IJNS7_ILi128EEENS7_ILi96EEENS7_ILi192EEEEEELi128ENS_10bfloat16_tEfNS_4arch4Sm90ELb0ELb1ELb0ELb1ELb0ELb0ELb0ELb1ELb1ELb0ELb0ELb0EEENS1_21CollectiveEpilogueFwdINS6_IJSA_SA_SB_EEES9_SE_SG_Li256ELb1ELb0ELb0ELb0EEENS1_36VarlenDynamicPersistentTileSchedulerILi128ELi96ELi256ELi32ELb0ELb0ELb1ELb1ELb0ELb1EEEEEEEEEvNT_6ParamsE:
	.zero		3200


//--------------------- .nv.constant0._ZN7cutlass13device_kernelIN5flash11enable_sm90INS1_16FlashAttnFwdSm90INS1_25CollectiveMainloopFwdSm90ILi2EN4cute5tupleIJNS5_1CILi1EEES8_S8_EEENS6_IJNS7_ILi128EEENS7_ILi96EEENS7_ILi192EEEEEELi128ENS_10bfloat16_tEfNS_4arch4Sm90ELb0ELb1ELb0ELb1ELb0ELb1ELb0ELb1ELb1ELb0ELb0ELb0EEENS1_21CollectiveEpilogueFwdINS6_IJSA_SA_SB_EEES9_SE_SG_Li256ELb1ELb0ELb0ELb0EEENS1_36VarlenDynamicPersistentTileSchedulerILi128ELi96ELi256ELi32ELb0ELb0ELb1ELb1ELb0ELb1EEEEEEEEEvNT_6ParamsE --------------------------
	.section	.nv.constant0._ZN7cutlass13device_kernelIN5flash11enable_sm90INS1_16FlashAttnFwdSm90INS1_25CollectiveMainloopFwdSm90ILi2EN4cute5tupleIJNS5_1CILi1EEES8_S8_EEENS6_IJNS7_ILi128EEENS7_ILi96EEENS7_ILi192EEEEEELi128ENS_10bfloat16_tEfNS_4arch4Sm90ELb0ELb1ELb0ELb1ELb0ELb1ELb0ELb1ELb1ELb0ELb0ELb0EEENS1_21CollectiveEpilogueFwdINS6_IJSA_SA_SB_EEES9_SE_SG_Li256ELb1ELb0ELb0ELb0EEENS1_36VarlenDynamicPersistentTileSchedulerILi128ELi96ELi256ELi32ELb0ELb0ELb1ELb1ELb0ELb1EEEEEEEEEvNT_6ParamsE,"a",@progbits
	.sectionflags	@""
	.align	4
.nv.constant0._ZN7cutlass13device_kernelIN5flash11enable_sm90INS1_16FlashAttnFwdSm90INS1_25CollectiveMainloopFwdSm90ILi2EN4cute5tupleIJNS5_1CILi1EEES8_S8_EEENS6_IJNS7_ILi128EEENS7_ILi96EEENS7_ILi192EEEEEELi128ENS_10bfloat16_tEfNS_4arch4Sm90ELb0ELb1ELb0ELb1ELb0ELb1ELb0ELb1ELb1ELb0ELb0ELb0EEENS1_21CollectiveEpilogueFwdINS6_IJSA_SA_SB_EEES9_SE_SG_Li256ELb1ELb0ELb0ELb0EEENS1_36VarlenDynamicPersistentTileSchedulerILi128ELi96ELi256ELi32ELb0ELb0ELb1ELb1ELb0ELb1EEEEEEEEEvNT_6ParamsE:
	.zero		3200


//--------------------- .nv.constant0._ZN7cutlass13device_kernelIN5flash11enable_sm90INS1_16FlashAttnFwdSm90INS1_25CollectiveMainloopFwdSm90ILi2EN4cute5tupleIJNS5_1CILi1EEES8_S8_EEENS6_IJNS7_ILi128EEESA_NS7_ILi192EEEEEELi128ENS_10bfloat16_tEfNS_4arch4Sm90ELb1ELb0ELb0ELb0ELb0ELb0ELb0ELb1ELb1ELb0ELb0ELb0EEENS1_21CollectiveEpilogueFwdINS6_IJSA_SA_SA_EEES9_SD_SF_Li256ELb0ELb0ELb0ELb0EEENS1_30DynamicPersistentTileSchedulerILi256ELi32ELb0ELb0ELb1EEEEEEEEEvNT_6ParamsE --------------------------
	.section	.nv.constant0._ZN7cutlass13device_kernelIN5flash11enable_sm90INS1_16FlashAttnFwdSm90INS1_25CollectiveMainloopFwdSm90ILi2EN4cute5tupleIJNS5_1CILi1EEES8_S8_EEENS6_IJNS7_ILi128EEESA_NS7_ILi192EEEEEELi128ENS_10bfloat16_tEfNS_4arch4Sm90ELb1ELb0ELb0ELb0ELb0ELb0ELb0ELb1ELb1ELb0ELb0ELb0EEENS1_21CollectiveEpilogueFwdINS6_IJSA_SA_SA_EEES9_SD_SF_Li256ELb0ELb0ELb0ELb0EEENS1_30DynamicPersistentTileSchedulerILi256ELi32ELb0ELb0ELb1EEEEEEEEEvNT_6ParamsE,"a",@progbits
	.sectionflags	@""
	.align	4
.nv.constant0._ZN7cutlass13device_kernelIN5flash11enable_sm90INS1_16FlashAttnFwdSm90INS1_25CollectiveMainloopFwdSm90ILi2EN4cute5tupleIJNS5_1CILi1EEES8_S8_EEENS6_IJNS7_ILi128EEESA_NS7_ILi192EEEEEELi128ENS_10bfloat16_tEfNS_4arch4Sm90ELb1ELb0ELb0ELb0ELb0ELb0ELb0ELb1ELb1ELb0ELb0ELb0EEENS1_21CollectiveEpilogueFwdINS6_IJSA_SA_SA_EEES9_SD_SF_Li256ELb0ELb0ELb0ELb0EEENS1_30DynamicPersistentTileSchedulerILi256ELi32ELb0ELb0ELb1EEEEEEEEEvNT_6ParamsE:
	.zero		3584


//--------------------- .nv.constant0._ZN7cutlass13device_kernelIN5flash11enable_sm90INS1_16FlashAttnFwdSm90INS1_25CollectiveMainloopFwdSm90ILi2EN4cute5tupleIJNS5_1CILi1EEES8_S8_EEENS6_IJNS7_ILi128EEESA_NS7_ILi192EEEEEELi128ENS_10bfloat16_tEfNS_4arch4Sm90ELb1ELb0ELb0ELb1ELb0ELb0ELb0ELb1ELb1ELb0ELb0ELb0EEENS1_21CollectiveEpilogueFwdINS6_IJSA_SA_SA_EEES9_SD_SF_Li256ELb1ELb0ELb0ELb0EEENS1_36VarlenDynamicPersistentTileSchedulerILi128ELi128ELi256ELi32ELb0ELb0ELb1ELb1ELb1ELb1EEEEEEEEEvNT_6ParamsE --------------------------
	.section	.nv.constant0._ZN7cutlass13device_kernelIN5flash11enable_sm90INS1_16FlashAttnFwdSm90INS1_25CollectiveMainloopFwdSm90ILi2EN4cute5tupleIJNS5_1CILi1EEES8_S8_EEENS6_IJNS7_ILi128EEESA_NS7_ILi192EEEEEELi128ENS_10bfloat16_tEfNS_4arch4Sm90ELb1ELb0ELb0ELb1ELb0ELb0ELb0ELb1ELb1ELb0ELb0ELb0EEENS1_21CollectiveEpilogueFwdINS6_IJSA_SA_SA_EEES9_SD_SF_Li256ELb1ELb0ELb0ELb0EEENS1_36VarlenDynamicPersistentTileSchedulerILi128ELi128ELi256ELi32ELb0ELb0ELb1ELb1ELb1ELb1EEEEEEEEEvNT_6ParamsE,"a",@progbits
	.sectionflags	@""
	.align	4
.nv.constant0._ZN7cutlass13device_kernelIN5flash11enable_sm90INS1_16FlashAttnFwdSm90INS1_25CollectiveMainloopFwdSm90ILi2EN4cute5tupleIJNS5_1CILi1EEES8_S8_EEENS6_IJNS7_ILi128EEESA_NS7_ILi192EEEEEELi128ENS_10bfloat16_tEfNS_4arch4Sm90ELb1ELb0ELb0ELb1ELb0ELb0ELb0ELb1ELb1ELb0ELb0ELb0EEENS1_21CollectiveEpilogueFwdINS6_IJSA_SA_SA_EEES9_SD_SF_Li256ELb1ELb0ELb0ELb0EEENS1_36VarlenDynamicPersistentTileSchedulerILi128ELi128ELi256ELi32ELb0ELb0ELb1ELb1ELb1ELb1EEEEEEEEEvNT_6ParamsE:
	.zero		3200


//--------------------- .nv.constant0._ZN7cutlass13device_kernelIN5flash11enable_sm90INS1_16FlashAttnFwdSm90INS1_25CollectiveMainloopFwdSm90ILi2EN4cute5tupleIJNS5_1CILi1EEES8_S8_EEENS6_IJNS7_ILi128EEESA_NS7_ILi192EEEEEELi128ENS_10bfloat16_tEfNS_4arch4Sm90ELb1ELb0ELb0ELb1ELb0ELb1ELb0ELb1ELb1ELb0ELb0ELb0EEENS1_21CollectiveEpilogueFwdINS6_IJSA_SA_SA_EEES9_SD_SF_Li256ELb1ELb0ELb0ELb0EEENS1_36VarlenDynamicPersistentTileSchedulerILi128ELi128ELi256ELi32ELb0ELb0ELb1ELb1ELb1ELb1EEEEEEEEEvNT_6ParamsE --------------------------
	.section	.nv.constant0._ZN7cutlass13device_kernelIN5flash11enable_sm90INS1_16FlashAttnFwdSm90INS1_25CollectiveMainloopFwdSm90ILi2EN4cute5tupleIJNS5_1CILi1EEES8_S8_EEENS6_IJNS7_ILi128EEESA_NS7_ILi192EEEEEELi128ENS_10bfloat16_tEfNS_4arch4Sm90ELb1ELb0ELb0ELb1ELb0ELb1ELb0ELb1ELb1ELb0ELb0ELb0EEENS1_21CollectiveEpilogueFwdINS6_IJSA_SA_SA_EEES9_SD_SF_Li256ELb1ELb0ELb0ELb0EEENS1_36VarlenDynamicPersistentTileSchedulerILi128ELi128ELi256ELi32ELb0ELb0ELb1ELb1ELb1ELb1EEEEEEEEEvNT_6ParamsE,"a",@progbits
	.sectionflags	@""
	.align	4
.nv.constant0._ZN7cutlass13device_kernelIN5flash11enable_sm90INS1_16FlashAttnFwdSm90INS1_25CollectiveMainloopFwdSm90ILi2EN4cute5tupleIJNS5_1CILi1EEES8_S8_EEENS6_IJNS7_ILi128EEESA_NS7_ILi192EEEEEELi128ENS_10bfloat16_tEfNS_4arch4Sm90ELb1ELb0ELb0ELb1ELb0ELb1ELb0ELb1ELb1ELb0ELb0ELb0EEENS1_21CollectiveEpilogueFwdINS6_IJSA_SA_SA_EEES9_SD_SF_Li256ELb1ELb0ELb0ELb0EEENS1_36VarlenDynamicPersistentTileSchedulerILi128ELi128ELi256ELi32ELb0ELb0ELb1ELb1ELb1ELb1EEEEEEEEEvNT_6ParamsE:
	.zero		3200


//--------------------- .nv.constant0._ZN7cutlass13device_kernelIN5flash11enable_sm90INS1_16FlashAttnFwdSm90INS1_25CollectiveMainloopFwdSm90ILi2EN4cute5tupleIJNS5_1CILi1EEES8_S8_EEENS6_IJNS7_ILi64EEESA_SA_EEELi512ENS_10bfloat16_tEfNS_4arch4Sm90ELb0ELb0ELb0ELb0ELb0ELb0ELb0ELb0ELb0ELb0ELb0ELb0EEENS1_21CollectiveEpilogueFwdINS6_IJSA_NS7_ILi512EEESA_EEES9_SC_SE_Li256ELb0ELb0ELb0ELb0EEENS1_29StaticPersistentTileSchedulerILb0EEEEEEEEEvNT_6ParamsE --------------------------
	.section	.nv.constant0._ZN7cutlass13device_kernelIN5flash11enable_sm90INS1_16FlashAttnFwdSm90INS1_25CollectiveMainloopFwdSm90ILi2EN4cute5tupleIJNS5_1CILi1EEES8_S8_EEENS6_IJNS7_ILi64EEESA_SA_EEELi512ENS_10bfloat16_tEfNS_4arch4Sm90ELb0ELb0ELb0ELb0ELb0ELb0ELb0ELb0ELb0ELb0ELb0ELb0EEENS1_21CollectiveEpilogueFwdINS6_IJSA_NS7_ILi512EEESA_EEES9_SC_SE_Li256ELb0ELb0ELb0ELb0EEENS1_29StaticPersistentTileSchedulerILb0EEEEEEEEEvNT_6ParamsE,"a",@progbits
	.sectionflags	@""
	.align	4
.nv.constant0._ZN7cutlass13device_kernelIN5flash11enable_sm90INS1_16FlashAttnFwdSm90INS1_25CollectiveMainloopFwdSm90ILi2EN4cute5tupleIJNS5_1CILi1EEES8_S8_EEENS6_IJNS7_ILi64EEESA_SA_EEELi512ENS_10bfloat16_tEfNS_4arch4Sm90ELb0ELb0ELb0ELb0ELb0ELb0ELb0ELb0ELb0ELb0ELb0ELb0EEENS1_21CollectiveEpilogueFwdINS6_IJSA_NS7_ILi512EEESA_EEES9_SC_SE_Li256ELb0ELb0ELb0ELb0EEENS1_29StaticPersistentTileSchedulerILb0EEEEEEEEEvNT_6ParamsE:
	.zero		3584


//--------------------- .nv.constant0._ZN7cutlass13device_kernelIN5flash11enable_sm90INS1_16FlashAttnFwdSm90INS1_25CollectiveMainloopFwdSm90ILi2EN4cute5tupleIJNS5_1CILi1EEES8_S8_EEENS6_IJNS7_ILi64EEESA_SA_EEELi512ENS_10bfloat16_tEfNS_4arch4Sm90ELb0ELb0ELb0ELb0ELb0ELb0ELb1ELb0ELb0ELb0ELb0ELb0EEENS1_21CollectiveEpilogueFwdINS6_IJSA_NS7_ILi512EEESA_EEES9_SC_SE_Li256ELb0ELb0ELb0ELb0EEENS1_29StaticPersistentTileSchedulerILb0EEEEEEEEEvNT_6ParamsE --------------------------
	.section	.nv.constant0._ZN7cutlass13device_kernelIN5flash11enable_sm90INS1_16FlashAttnFwdSm90INS1_25CollectiveMainloopFwdSm90ILi2EN4cute5tupleIJNS5_1CILi1EEES8_S8_EEENS6_IJNS7_ILi64EEESA_SA_EEELi512ENS_10bfloat16_tEfNS_4arch4Sm90ELb0ELb0ELb0ELb0ELb0ELb0ELb1ELb0ELb0ELb0ELb0ELb0EEENS1_21CollectiveEpilogueFwdINS6_IJSA_NS7_ILi512EEESA_EEES9_SC_SE_Li256ELb0ELb0ELb0ELb0EEENS1_29StaticPersistentTileSchedulerILb0EEEEEEEEEvNT_6ParamsE,"a",@progbits
	.sectionflags	@""
	.align	4
.nv.constant0._ZN7cutlass13device_kernelIN5flash11enable_sm90INS1_16FlashAttnFwdSm90INS1_25CollectiveMainloopFwdSm90ILi2EN4cute5tupleIJNS5_1CILi1EEES8_S8_EEENS6_IJNS7_ILi64EEESA_SA_EEELi512ENS_10bfloat16_tEfNS_4arch4Sm90ELb0ELb0ELb0ELb0ELb0ELb0ELb1ELb0ELb0ELb0ELb0ELb0EEENS1_21CollectiveEpilogueFwdINS6_IJSA_NS7_ILi512EEESA_EEES9_SC_SE_Li256ELb0ELb0ELb0ELb0EEENS1_29StaticPersistentTileSchedulerILb0EEEEEEEEEvNT_6ParamsE:
	.zero		3840


//--------------------- .nv.constant0._ZN7cutlass13device_kernelIN5flash11enable_sm90INS1_16FlashAttnFwdSm90INS1_25CollectiveMainloopFwdSm90ILi2EN4cute5tupleIJNS5_1CILi1EEES8_S8_EEENS6_IJNS7_ILi64EEESA_SA_EEELi512ENS_10bfloat16_tEfNS_4arch4Sm90ELb0ELb0ELb0ELb1ELb0ELb0ELb0ELb0ELb0ELb0ELb0ELb0EEENS1_21CollectiveEpilogueFwdINS6_IJSA_NS7_ILi512EEESA_EEES9_SC_SE_Li256ELb1ELb0ELb0ELb0EEENS1_36VarlenDynamicPersistentTileSchedulerILi64ELi64ELi256ELi32ELb0ELb0ELb1ELb0ELb1ELb1EEEEEEEEEvNT_6ParamsE --------------------------
	.section	.nv.constant0._ZN7cutlass13device_kernelIN5flash11enable_sm90INS1_16FlashAttnFwdSm90INS1_25CollectiveMainloopFwdSm90ILi2EN4cute5tupleIJNS5_1CILi1EEES8_S8_EEENS6_IJNS7_ILi64EEESA_SA_EEELi512ENS_10bfloat16_tEfNS_4arch4Sm90ELb0ELb0ELb0ELb1ELb0ELb0ELb0ELb0ELb0ELb0ELb0ELb0EEENS1_21CollectiveEpilogueFwdINS6_IJSA_NS7_ILi512EEESA_EEES9_SC_SE_Li256ELb1ELb0ELb0ELb0EEENS1_36VarlenDynamicPersistentTileSchedulerILi64ELi64ELi256ELi32ELb0ELb0ELb1ELb0ELb1ELb1EEEEEEEEEvNT_6ParamsE,"a",@progbits
	.sectionflags	@""
	.align	4
.nv.constant0._ZN7cutlass13device_kernelIN5flash11enable_sm90INS1_16FlashAttnFwdSm90INS1_25CollectiveMainloopFwdSm90ILi2EN4cute5tupleIJNS5_1CILi1EEES8_S8_EEENS6_IJNS7_ILi64EEESA_SA_EEELi512ENS_10bfloat16_tEfNS_4arch4Sm90ELb0ELb0ELb0ELb1ELb0ELb0ELb0ELb0ELb0ELb0ELb0ELb0EEENS1_21CollectiveEpilogueFwdINS6_IJSA_NS7_ILi512EEESA_EEES9_SC_SE_Li256ELb1ELb0ELb0ELb0EEENS1_36VarlenDynamicPersistentTileSchedulerILi64ELi64ELi256ELi32ELb0ELb0ELb1ELb0ELb1ELb1EEEEEEEEEvNT_6ParamsE:
	.zero		3200


//--------------------- .nv.constant0._ZN7cutlass13device_kernelIN5flash11enable_sm90INS1_16FlashAttnFwdSm90INS1_25CollectiveMainloopFwdSm90ILi2EN4cute5tupleIJNS5_1CILi1EEES8_S8_EEENS6_IJNS7_ILi64EEESA_SA_EEELi512ENS_10bfloat16_tEfNS_4arch4Sm90ELb0ELb0ELb0ELb1ELb0ELb1ELb0ELb0ELb0ELb0ELb0ELb0EEENS1_21CollectiveEpilogueFwdINS6_IJSA_NS7_ILi512EEESA_EEES9_SC_SE_Li256ELb1ELb0ELb0ELb0EEENS1_36VarlenDynamicPersistentTileSchedulerILi64ELi64ELi256ELi32ELb0ELb0ELb1ELb0ELb1ELb1EEEEEEEEEvNT_6ParamsE --------------------------
	.section	.nv.constant0._ZN7cutlass13device_kernelIN5flash11enable_sm90INS1_16FlashAttnFwdSm90INS1_25CollectiveMainloopFwdSm90ILi2EN4cute5tupleIJNS5_1CILi1EEES8_S8_EEENS6_IJNS7_ILi64EEESA_SA_EEELi512ENS_10bfloat16_tEfNS_4arch4Sm90ELb0ELb0ELb0ELb1ELb0ELb1ELb0ELb0ELb0ELb0ELb0ELb0EEENS1_21CollectiveEpilogueFwdINS6_IJSA_NS7_ILi512EEESA_EEES9_SC_SE_Li256ELb1ELb0ELb0ELb0EEENS1_36VarlenDynamicPersistentTileSchedulerILi64ELi64ELi256ELi32ELb0ELb0ELb1ELb0ELb1ELb1EEEEEEEEEvNT_6ParamsE,"a",@progbits
	.sectionflags	@""
	.align	4
.nv.constant0._ZN7cutlass13device_kernelIN5flash11enable_sm90INS1_16FlashAttnFwdSm90INS1_25CollectiveMainloopFwdSm90ILi2EN4cute5tupleIJNS5_1CILi1EEES8_S8_EEENS6_IJNS7_ILi64EEESA_SA_EEELi512ENS_10bfloat16_tEfNS_4arch4Sm90ELb0ELb0ELb0ELb1ELb0ELb1ELb0ELb0ELb0ELb0ELb0ELb0EEENS1_21CollectiveEpilogueFwdINS6_IJSA_NS7_ILi512EEESA_EEES9_SC_SE_Li256ELb1ELb0ELb0ELb0EEENS1_36VarlenDynamicPersistentTileSchedulerILi64ELi64ELi256ELi32ELb0ELb0ELb1ELb0ELb1ELb1EEEEEEEEEvNT_6ParamsE:
	.zero		3200


//--------------------- .nv.constant0._ZN7cutlass13device_kernelIN5flash11enable_sm90INS1_16FlashAttnFwdSm90INS1_25CollectiveMainloopFwdSm90ILi2EN4cute5tupleIJNS5_1CILi1EEES8_S8_EEENS6_IJNS7_ILi64EEESA_SA_EEELi512ENS_10bfloat16_tEfNS_4arch4Sm90ELb0ELb0ELb0ELb1ELb0ELb0ELb1ELb0ELb0ELb0ELb0ELb0EEENS1_21CollectiveEpilogueFwdINS6_IJSA_NS7_ILi512EEESA_EEES9_SC_SE_Li256ELb1ELb0ELb0ELb0EEENS1_36VarlenDynamicPersistentTileSchedulerILi64ELi64ELi256ELi32ELb0ELb0ELb1ELb0ELb1ELb1EEEEEEEEEvNT_6ParamsE --------------------------
	.section	.nv.constant0._ZN7cutlass13device_kernelIN5flash11enable_sm90INS1_16FlashAttnFwdSm90INS1_25CollectiveMainloopFwdSm90ILi2EN4cute5tupleIJNS5_1CILi1EEES8_S8_EEENS6_IJNS7_ILi64EEESA_SA_EEELi512ENS_10bfloat16_tEfNS_4arch4Sm90ELb0ELb0ELb0ELb1ELb0ELb0ELb1ELb0ELb0ELb0ELb0ELb0EEENS1_21CollectiveEpilogueFwdINS6_IJSA_NS7_ILi512EEESA_EEES9_SC_SE_Li256ELb1ELb0ELb0ELb0EEENS1_36VarlenDynamicPersistentTileSchedulerILi64ELi64ELi256ELi32ELb0ELb0ELb1ELb0ELb1ELb1EEEEEEEEEvNT_6ParamsE,"a",@progbits
	.sectionflags	@""
	.align	4
.nv.constant0._ZN7cutlass13device_kernelIN5flash11enable_sm90INS1_16FlashAttnFwdSm90INS1_25CollectiveMainloopFwdSm90ILi2EN4cute5tupleIJNS5_1CILi1EEES8_S8_EEENS6_IJNS7_ILi64EEESA_SA_EEELi512ENS_10bfloat16_tEfNS_4arch4Sm90ELb0ELb0ELb0ELb1ELb0ELb0ELb1ELb0ELb0ELb0ELb0ELb0EEENS1_21CollectiveEpilogueFwdINS6_IJSA_NS7_ILi512EEESA_EEES9_SC_SE_Li256ELb1ELb0ELb0ELb0EEENS1_36VarlenDynamicPersistentTileSchedulerILi64ELi64ELi256ELi32ELb0ELb0ELb1ELb0ELb1ELb1EEEEEEEEEvNT_6ParamsE:
	.zero		3456


//--------------------- .nv.constant0._ZN7cutlass13device_kernelIN5flash11enable_sm90INS1_16FlashAttnFwdSm90INS1_25CollectiveMainloopFwdSm90ILi2EN4cute5tupleIJNS5_1CILi1EEES8_S8_EEENS6_IJNS7_ILi64EEESA_SA_EEELi512ENS_10bfloat16_tEfNS_4arch4Sm90ELb0ELb0ELb0ELb1ELb0ELb1ELb1ELb0ELb0ELb0ELb0ELb0EEENS1_21CollectiveEpilogueFwdINS6_IJSA_NS7_ILi512EEESA_EEES9_SC_SE_Li256ELb1ELb0ELb0ELb0EEENS1_36VarlenDynamicPersistentTileSchedulerILi64ELi64ELi256ELi32ELb0ELb0ELb1ELb0ELb1ELb1EEEEEEEEEvNT_6ParamsE --------------------------
	.section	.nv.constant0._ZN7cutlass13device_kernelIN5flash11enable_sm90INS1_16FlashAttnFwdSm90INS1_25CollectiveMainloopFwdSm90ILi2EN4cute5tupleIJNS5_1CILi1EEES8_S8_EEENS6_IJNS7_ILi64EEESA_SA_EEELi512ENS_10bfloat16_tEfNS_4arch4Sm90ELb0ELb0ELb0ELb1ELb0ELb1ELb1ELb0ELb0ELb0ELb0ELb0EEENS1_21CollectiveEpilogueFwdINS6_IJSA_NS7_ILi512EEESA_EEES9_SC_SE_Li256ELb1ELb0ELb0ELb0EEENS1_36VarlenDynamicPersistentTileSchedulerILi64ELi64ELi256ELi32ELb0ELb0ELb1ELb0ELb1ELb1EEEEEEEEEvNT_6ParamsE,"a",@progbits
	.sectionflags	@""
	.align	4
.nv.constant0._ZN7cutlass13device_kernelIN5flash11enable_sm90INS1_16FlashAttnFwdSm90INS1_25CollectiveMainloopFwdSm90ILi2EN4cute5tupleIJNS5_1CILi1EEES8_S8_EEENS6_IJNS7_ILi64EEESA_SA_EEELi512ENS_10bfloat16_tEfNS_4arch4Sm90ELb0ELb0ELb0ELb1ELb0ELb1ELb1ELb0ELb0ELb0ELb0ELb0EEENS1_21CollectiveEpilogueFwdINS6_IJSA_NS7_ILi512EEESA_EEES9_SC_SE_Li256ELb1ELb0ELb0ELb0EEENS1_36VarlenDynamicPersistentTileSchedulerILi64ELi64ELi256ELi32ELb0ELb0ELb1ELb0ELb1ELb1EEEEEEEEEvNT_6ParamsE:
	.zero		3456


//--------------------- .nv.constant0._ZN7cutlass13device_kernelIN5flash11enable_sm90INS1_16FlashAttnFwdSm90INS1_25CollectiveMainloopFwdSm90ILi2EN4cute5tupleIJNS5_1CILi1EEES8_S8_EEENS6_IJNS7_ILi64EEESA_SA_EEELi512ENS_10bfloat16_tEfNS_4arch4Sm90ELb0ELb1ELb0ELb0ELb0ELb0ELb0ELb0ELb0ELb0ELb0ELb0EEENS1_21CollectiveEpilogueFwdINS6_IJSA_NS7_ILi512EEESA_EEES9_SC_SE_Li256ELb0ELb0ELb0ELb0EEENS1_30DynamicPersistentTileSchedulerILi256ELi32ELb0ELb0ELb1EEEEEEEEEvNT_6ParamsE --------------------------
	.section	.nv.constant0._ZN7cutlass13device_kernelIN5flash11enable_sm90INS1_16FlashAttnFwdSm90INS1_25CollectiveMainloopFwdSm90ILi2EN4cute5tupleIJNS5_1CILi1EEES8_S8_EEENS6_IJNS7_ILi64EEESA_SA_EEELi512ENS_10bfloat16_tEfNS_4arch4Sm90ELb0ELb1ELb0ELb0ELb0ELb0ELb0ELb0ELb0ELb0ELb0ELb0EEENS1_21CollectiveEpilogueFwdINS6_IJSA_NS7_ILi512EEESA_EEES9_SC_SE_Li256ELb0ELb0ELb0ELb0EEENS1_30DynamicPersistentTileSchedulerILi256ELi32ELb0ELb0ELb1EEEEEEEEEvNT_6ParamsE,"a",@progbits
	.sectionflags	@""
	.align	4
.nv.constant0._ZN7cutlass13device_kernelIN5flash11enable_sm90INS1_16FlashAttnFwdSm90INS1_25CollectiveMainloopFwdSm90ILi2EN4cute5tupleIJNS5_1CILi1EEES8_S8_EEENS6_IJNS7_ILi64EEESA_SA_EEELi512ENS_10bfloat16_tEfNS_4arch4Sm90ELb0ELb1ELb0ELb0ELb0ELb0ELb0ELb0ELb0ELb0ELb0ELb0EEENS1_21CollectiveEpilogueFwdINS6_IJSA_NS7_ILi512EEESA_EEES9_SC_SE_Li256ELb0ELb0ELb0ELb0EEENS1_30DynamicPersistentTileSchedulerILi256ELi32ELb0ELb0ELb1EEEEEEEEEvNT_6ParamsE:
	.zero		3584


//--------------------- .nv.constant0._ZN7cutlass13device_kernelIN5flash11enable_sm90INS1_16FlashAttnFwdSm90INS1_25CollectiveMainloopFwdSm90ILi2EN4cute5tupleIJNS5_1CILi1EEES8_S8_EEENS6_IJNS7_ILi64EEESA_SA_EEELi512ENS_10bfloat16_tEfNS_4arch4Sm90ELb0ELb1ELb0ELb0ELb0ELb0ELb1ELb0ELb0ELb0ELb0ELb0EEENS1_21CollectiveEpilogueFwdINS6_IJSA_NS7_ILi512EEESA_EEES9_SC_SE_Li256ELb0ELb0ELb0ELb0EEENS1_30DynamicPersistentTileSchedulerILi256ELi32ELb0ELb0ELb1EEEEEEEEEvNT_6ParamsE --------------------------
	.section	.nv.constant0._ZN7cutlass13device_kernelIN5flash11enable_sm90INS1_16FlashAttnFwdSm90INS1_25CollectiveMainloopFwdSm90ILi2EN4cute5tupleIJNS5_1CILi1EEES8_S8_EEENS6_IJNS7_ILi64EEESA_SA_EEELi512ENS_10bfloat16_tEfNS_4arch4Sm90ELb0ELb1ELb0ELb0ELb0ELb0ELb1ELb0ELb0ELb0ELb0ELb0EEENS1_21CollectiveEpilogueFwdINS6_IJSA_NS7_ILi512EEESA_EEES9_SC_SE_Li256ELb0ELb0ELb0ELb0EEENS1_30DynamicPersistentTileSchedulerILi256ELi32ELb0ELb0ELb1EEEEEEEEEvNT_6ParamsE,"a",@progbits
	.sectionflags	@""
	.align	4
.nv.constant0._ZN7cutlass13device_kernelIN5flash11enable_sm90INS1_16FlashAttnFwdSm90INS1_25CollectiveMainloopFwdSm90ILi2EN4cute5tupleIJNS5_1CILi1EEES8_S8_EEENS6_IJNS7_ILi64EEESA_SA_EEELi512ENS_10bfloat16_tEfNS_4arch4Sm90ELb0ELb1ELb0ELb0ELb0ELb0ELb1ELb0ELb0ELb0ELb0ELb0EEENS1_21CollectiveEpilogueFwdINS6_IJSA_NS7_ILi512EEESA_EEES9_SC_SE_Li256ELb0ELb0ELb0ELb0EEENS1_30DynamicPersistentTileSchedulerILi256ELi32ELb0ELb0ELb1EEEEEEEEEvNT_6ParamsE:
	.zero		3840


//--------------------- .nv.constant0._ZN7cutlass13device_kernelIN5flash11enable_sm90INS1_16FlashAttnFwdSm90INS1_25CollectiveMainloopFwdSm90ILi2EN4cute5tupleIJNS5_1CILi1EEES8_S8_EEENS6_IJNS7_ILi64EEESA_SA_EEELi512ENS_10bfloat16_tEfNS_4arch4Sm90ELb0ELb1ELb0ELb1ELb0ELb0ELb0ELb0ELb0ELb0ELb0ELb0EEENS1_21CollectiveEpilogueFwdINS6_IJSA_NS7_ILi512EEESA_EEES9_SC_SE_Li256ELb1ELb0ELb0ELb0EEENS1_36VarlenDynamicPersistentTileSchedulerILi64ELi64ELi256ELi32ELb0ELb0ELb1ELb1ELb0ELb1EEEEEEEEEvNT_6ParamsE --------------------------
	.section	.nv.constant0._ZN7cutlass13device_kernelIN5flash11enable_sm90INS1_16FlashAttnFwdSm90INS1_25CollectiveMainloopFwdSm90ILi2EN4cute5tupleIJNS5_1CILi1EEES8_S8_EEENS6_IJNS7_ILi64EEESA_SA_EEELi512ENS_10bfloat16_tEfNS_4arch4Sm90ELb0ELb1ELb0ELb1ELb0ELb0ELb0ELb0ELb0ELb0ELb0ELb0EEENS1_21CollectiveEpilogueFwdINS6_IJSA_NS7_ILi512EEESA_EEES9_SC_SE_Li256ELb1ELb0ELb0ELb0EEENS1_36VarlenDynamicPersistentTileSchedulerILi64ELi64ELi256ELi32ELb0ELb0ELb1ELb1ELb0ELb1EEEEEEEEEvNT_6ParamsE,"a",@progbits
	.sectionflags	@""
	.align	4
.nv.constant0._ZN7cutlass13device_kernelIN5flash11enable_sm90INS1_16FlashAttnFwdSm90INS1_25CollectiveMainloopFwdSm90ILi2EN4cute5tupleIJNS5_1CILi1EEES8_S8_EEENS6_IJNS7_ILi64EEESA_SA_EEELi512ENS_10bfloat16_tEfNS_4arch4Sm90ELb0ELb1ELb0ELb1ELb0ELb0ELb0ELb0ELb0ELb0ELb0ELb0EEENS1_21CollectiveEpilogueFwdINS6_IJSA_NS7_ILi512EEESA_EEES9_SC_SE_Li256ELb1ELb0ELb0ELb0EEENS1_36VarlenDynamicPersistentTileSchedulerILi64ELi64ELi256ELi32ELb0ELb0ELb1ELb1ELb0ELb1EEEEEEEEEvNT_6ParamsE:
	.zero		3200


//--------------------- .nv.constant0._ZN7cutlass13device_kernelIN5flash11enable_sm90INS1_16FlashAttnFwdSm90INS1_25CollectiveMainloopFwdSm90ILi2EN4cute5tupleIJNS5_1CILi1EEES8_S8_EEENS6_IJNS7_ILi64EEESA_SA_EEELi512ENS_10bfloat16_tEfNS_4arch4Sm90ELb0ELb1ELb0ELb1ELb0ELb1ELb0ELb0ELb0ELb0ELb0ELb0EEENS1_21CollectiveEpilogueFwdINS6_IJSA_NS7_ILi512EEESA_EEES9_SC_SE_Li256ELb1ELb0ELb0ELb0EEENS1_36VarlenDynamicPersistentTileSchedulerILi64ELi64ELi256ELi32ELb0ELb0ELb1ELb1ELb0ELb1EEEEEEEEEvNT_6ParamsE --------------------------
	.section	.nv.constant0._ZN7cutlass13device_kernelIN5flash11enable_sm90INS1_16FlashAttnFwdSm90INS1_25CollectiveMainloopFwdSm90ILi2EN4cute5tupleIJNS5_1CILi1EEES8_S8_EEENS6_IJNS7_ILi64EEESA_SA_EEELi512ENS_10bfloat16_tEfNS_4arch4Sm90ELb0ELb1ELb0ELb1ELb0ELb1ELb0ELb0ELb0ELb0ELb0ELb0EEENS1_21CollectiveEpilogueFwdINS6_IJSA_NS7_ILi512EEESA_EEES9_SC_SE_Li256ELb1ELb0ELb0ELb0EEENS1_36VarlenDynamicPersistentTileSchedulerILi64ELi64ELi256ELi32ELb0ELb0ELb1ELb1ELb0ELb1EEEEEEEEEvNT_6ParamsE,"a",@progbits
	.sectionflags	@""
	.align	4
.nv.constant0._ZN7cutlass13device_kernelIN5flash11enable_sm90INS1_16FlashAttnFwdSm90INS1_25CollectiveMainloopFwdSm90ILi2EN4cute5tupleIJNS5_1CILi1EEES8_S8_EEENS6_IJNS7_ILi64EEESA_SA_EEELi512ENS_10bfloat16_tEfNS_4arch4Sm90ELb0ELb1ELb0ELb1ELb0ELb1ELb0ELb0ELb0ELb0ELb0ELb0EEENS1_21CollectiveEpilogueFwdINS6_IJSA_NS7_ILi512EEESA_EEES9_SC_SE_Li256ELb1ELb0ELb0ELb0EEENS1_36VarlenDynamicPersistentTileSchedulerILi64ELi64ELi256ELi32ELb0ELb0ELb1ELb1ELb0ELb1EEEEEEEEEvNT_6ParamsE:
	.zero		3200


//--------------------- .nv.constant0._ZN7cutlass13device_kernelIN5flash11enable_sm90INS1_16FlashAttnFwdSm90INS1_25CollectiveMainloopFwdSm90ILi2EN4cute5tupleIJNS5_1CILi1EEES8_S8_EEENS6_IJNS7_ILi64EEESA_SA_EEELi512ENS_10bfloat16_tEfNS_4arch4Sm90ELb0ELb1ELb0ELb1ELb0ELb0ELb1ELb0ELb0ELb0ELb0ELb0EEENS1_21CollectiveEpilogueFwdINS6_IJSA_NS7_ILi512EEESA_EEES9_SC_SE_Li256ELb1ELb0ELb0ELb0EEENS1_36VarlenDynamicPersistentTileSchedulerILi64ELi64ELi256ELi32ELb0ELb0ELb1ELb1ELb0ELb1EEEEEEEEEvNT_6ParamsE --------------------------
	.section	.nv.constant0._ZN7cutlass13device_kernelIN5flash11enable_sm90INS1_16FlashAttnFwdSm90INS1_25CollectiveMainloopFwdSm90ILi2EN4cute5tupleIJNS5_1CILi1EEES8_S8_EEENS6_IJNS7_ILi64EEESA_SA_EEELi512ENS_10bfloat16_tEfNS_4arch4Sm90ELb0ELb1ELb0ELb1ELb0ELb0ELb1ELb0ELb0ELb0ELb0ELb0EEENS1_21CollectiveEpilogueFwdINS6_IJSA_NS7_ILi512EEESA_EEES9_SC_SE_Li256ELb1ELb0ELb0ELb0EEENS1_36VarlenDynamicPersistentTileSchedulerILi64ELi64ELi256ELi32ELb0ELb0ELb1ELb1ELb0ELb1EEEEEEEEEvNT_6ParamsE,"a",@progbits
	.sectionflags	@""
	.align	4
.nv.constant0._ZN7cutlass13device_kernelIN5flash11enable_sm90INS1_16FlashAttnFwdSm90INS1_25CollectiveMainloopFwdSm90ILi2EN4cute5tupleIJNS5_1CILi1EEES8_S8_EEENS6_IJNS7_ILi64EEESA_SA_EEELi512ENS_10bfloat16_tEfNS_4arch4Sm90ELb0ELb1ELb0ELb1ELb0ELb0ELb1ELb0ELb0ELb0ELb0ELb0EEENS1_21CollectiveEpilogueFwdINS6_IJSA_NS7_ILi512EEESA_EEES9_SC_SE_Li256ELb1ELb0ELb0ELb0EEENS1_36VarlenDynamicPersistentTileSchedulerILi64ELi64ELi256ELi32ELb0ELb0ELb1ELb1ELb0ELb1EEEEEEEEEvNT_6ParamsE:
	.zero		3456


//--------------------- .nv.constant0._ZN7cutlass13device_kernelIN5flash11enable_sm90INS1_16FlashAttnFwdSm90INS1_25CollectiveMainloopFwdSm90ILi2EN4cute5tupleIJNS5_1CILi1EEES8_S8_EEENS6_IJNS7_ILi64EEESA_SA_EEELi512ENS_10bfloat16_tEfNS_4arch4Sm90ELb0ELb1ELb0ELb1ELb0ELb1ELb1ELb0ELb0ELb0ELb0ELb0EEENS1_21CollectiveEpilogueFwdINS6_IJSA_NS7_ILi512EEESA_EEES9_SC_SE_Li256ELb1ELb0ELb0ELb0EEENS1_36VarlenDynamicPersistentTileSchedulerILi64ELi64ELi256ELi32ELb0ELb0ELb1ELb1ELb0ELb1EEEEEEEEEvNT_6ParamsE --------------------------
	.section	.nv.constant0._ZN7cutlass13device_kernelIN5flash11enable_sm90INS1_16FlashAttnFwdSm90INS1_25CollectiveMainloopFwdSm90ILi2EN4cute5tupleIJNS5_1CILi1EEES8_S8_EEENS6_IJNS7_ILi64EEESA_SA_EEELi512ENS_10bfloat16_tEfNS_4arch4Sm90ELb0ELb1ELb0ELb1ELb0ELb1ELb1ELb0ELb0ELb0ELb0ELb0EEENS1_21CollectiveEpilogueFwdINS6_IJSA_NS7_ILi512EEESA_EEES9_SC_SE_Li256ELb1ELb0ELb0ELb0EEENS1_36VarlenDynamicPersistentTileSchedulerILi64ELi64ELi256ELi32ELb0ELb0ELb1ELb1ELb0ELb1EEEEEEEEEvNT_6ParamsE,"a",@progbits
	.sectionflags	@""
	.align	4
.nv.constant0._ZN7cutlass13device_kernelIN5flash11enable_sm90INS1_16FlashAttnFwdSm90INS1_25CollectiveMainloopFwdSm90ILi2EN4cute5tupleIJNS5_1CILi1EEES8_S8_EEENS6_IJNS7_ILi64EEESA_SA_EEELi512ENS_10bfloat16_tEfNS_4arch4Sm90ELb0ELb1ELb0ELb1ELb0ELb1ELb1ELb0ELb0ELb0ELb0ELb0EEENS1_21CollectiveEpilogueFwdINS6_IJSA_NS7_ILi512EEESA_EEES9_SC_SE_Li256ELb1ELb0ELb0ELb0EEENS1_36VarlenDynamicPersistentTileSchedulerILi64ELi64ELi256ELi32ELb0ELb0ELb1ELb1ELb0ELb1EEEEEEEEEvNT_6ParamsE:
	.zero		3456


//--------------------- .nv.constant0._ZN7cutlass13device_kernelIN5flash11enable_sm90INS1_16FlashAttnFwdSm90INS1_25CollectiveMainloopFwdSm90ILi2EN4cute5tupleIJNS5_1CILi1EEES8_S8_EEENS6_IJNS7_ILi64EEESA_SA_EEELi512ENS_10bfloat16_tEfNS_4arch4Sm90ELb1ELb0ELb0ELb0ELb0ELb0ELb0ELb0ELb0ELb0ELb0ELb0EEENS1_21CollectiveEpilogueFwdINS6_IJSA_NS7_ILi512EEESA_EEES9_SC_SE_Li256ELb0ELb0ELb0ELb0EEENS1_30DynamicPersistentTileSchedulerILi256ELi32ELb0ELb0ELb1EEEEEEEEEvNT_6ParamsE --------------------------
	.section	.nv.constant0._ZN7cutlass13device_kernelIN5flash11enable_sm90INS1_16FlashAttnFwdSm90INS1_25CollectiveMainloopFwdSm90ILi2EN4cute5tupleIJNS5_1CILi1EEES8_S8_EEENS6_IJNS7_ILi64EEESA_SA_EEELi512ENS_10bfloat16_tEfNS_4arch4Sm90ELb1ELb0ELb0ELb0ELb0ELb0ELb0ELb0ELb0ELb0ELb0ELb0EEENS1_21CollectiveEpilogueFwdINS6_IJSA_NS7_ILi512EEESA_EEES9_SC_SE_Li256ELb0ELb0ELb0ELb0EEENS1_30DynamicPersistentTileSchedulerILi256ELi32ELb0ELb0ELb1EEEEEEEEEvNT_6ParamsE,"a",@progbits
	.sectionflags	@""
	.align	4
.nv.constant0._ZN7cutlass13device_kernelIN5flash11enable_sm90INS1_16FlashAttnFwdSm90INS1_25CollectiveMainloopFwdSm90ILi2EN4cute5tupleIJNS5_1CILi1EEES8_S8_EEENS6_IJNS7_ILi64EEESA_SA_EEELi512ENS_10bfloat16_tEfNS_4arch4Sm90ELb1ELb0ELb0ELb0ELb0ELb0ELb0ELb0ELb0ELb0ELb0ELb0EEENS1_21CollectiveEpilogueFwdINS6_IJSA_NS7_ILi512EEESA_EEES9_SC_SE_Li256ELb0ELb0ELb0ELb0EEENS1_30DynamicPersistentTileSchedulerILi256ELi32ELb0ELb0ELb1EEEEEEEEEvNT_6ParamsE:
	.zero		3584


//--------------------- .nv.constant0._ZN7cutlass13device_kernelIN5flash11enable_sm90INS1_16FlashAttnFwdSm90INS1_25CollectiveMainloopFwdSm90ILi2EN4cute5tupleIJNS5_1CILi1EEES8_S8_EEENS6_IJNS7_ILi64EEESA_SA_EEELi512ENS_10bfloat16_tEfNS_4arch4Sm90ELb1ELb0ELb0ELb0ELb0ELb0ELb1ELb0ELb0ELb0ELb0ELb0EEENS1_21CollectiveEpilogueFwdINS6_IJSA_NS7_ILi512EEESA_EEES9_SC_SE_Li256ELb0ELb0ELb0ELb0EEENS1_30DynamicPersistentTileSchedulerILi256ELi32ELb0ELb0ELb1EEEEEEEEEvNT_6ParamsE --------------------------
	.section	.nv.constant0._ZN7cutlass13device_kernelIN5flash11enable_sm90INS1_16FlashAttnFwdSm90INS1_25CollectiveMainloopFwdSm90ILi2EN4cute5tupleIJNS5_1CILi1EEES8_S8_EEENS6_IJNS7_ILi64EEESA_SA_EEELi512ENS_10bfloat16_tEfNS_4arch4Sm90ELb1ELb0ELb0ELb0ELb0ELb0ELb1ELb0ELb0ELb0ELb0ELb0EEENS1_21CollectiveEpilogueFwdINS6_IJSA_NS7_ILi512EEESA_EEES9_SC_SE_Li256ELb0ELb0ELb0ELb0EEENS1_30DynamicPersistentTileSchedulerILi256ELi32ELb0ELb0ELb1EEEEEEEEEvNT_6ParamsE,"a",@progbits
	.sectionflags	@""
	.align	4
.nv.constant0._ZN7cutlass13device_kernelIN5flash11enable_sm90INS1_16FlashAttnFwdSm90INS1_25CollectiveMainloopFwdSm90ILi2EN4cute5tupleIJNS5_1CILi1EEES8_S8_EEENS6_IJNS7_ILi64EEESA_SA_EEELi512ENS_10bfloat16_tEfNS_4arch4Sm90ELb1ELb0ELb0ELb0ELb0ELb0ELb1ELb0ELb0ELb0ELb0ELb0EEENS1_21CollectiveEpilogueFwdINS6_IJSA_NS7_ILi512EEESA_EEES9_SC_SE_Li256ELb0ELb0ELb0ELb0EEENS1_30DynamicPersistentTileSchedulerILi256ELi32ELb0ELb0ELb1EEEEEEEEEvNT_6ParamsE:
	.zero		3840


//--------------------- .nv.constant0._ZN7cutlass13device_kernelIN5flash11enable_sm90INS1_16FlashAttnFwdSm90INS1_25CollectiveMainloopFwdSm90ILi2EN4cute5tupleIJNS5_1CILi1EEES8_S8_EEENS6_IJNS7_ILi64EEESA_SA_EEELi512ENS_10bfloat16_tEfNS_4arch4Sm90ELb1ELb0ELb0ELb1ELb0ELb0ELb0ELb0ELb0ELb0ELb0ELb0EEENS1_21CollectiveEpilogueFwdINS6_IJSA_NS7_ILi512EEESA_EEES9_SC_SE_Li256ELb1ELb0ELb0ELb0EEENS1_36VarlenDynamicPersistentTileSchedulerILi64ELi64ELi256ELi32ELb0ELb0ELb1ELb1ELb1ELb1EEEEEEEEEvNT_6ParamsE --------------------------
	.section	.nv.constant0._ZN7cutlass13device_kernelIN5flash11enable_sm90INS1_16FlashAttnFwdSm90INS1_25CollectiveMainloopFwdSm90ILi2EN4cute5tupleIJNS5_1CILi1EEES8_S8_EEENS6_IJNS7_ILi64EEESA_SA_EEELi512ENS_10bfloat16_tEfNS_4arch4Sm90ELb1ELb0ELb0ELb1ELb0ELb0ELb0ELb0ELb0ELb0ELb0ELb0EEENS1_21CollectiveEpilogueFwdINS6_IJSA_NS7_ILi512EEESA_EEES9_SC_SE_Li256ELb1ELb0ELb0ELb0EEENS1_36VarlenDynamicPersistentTileSchedulerILi64ELi64ELi256ELi32ELb0ELb0ELb1ELb1ELb1ELb1EEEEEEEEEvNT_6ParamsE,"a",@progbits
	.sectionflags	@""
	.align	4
.nv.constant0._ZN7cutlass13device_kernelIN5flash11enable_sm90INS1_16FlashAttnFwdSm90INS1_25CollectiveMainloopFwdSm90ILi2EN4cute5tupleIJNS5_1CILi1EEES8_S8_EEENS6_IJNS7_ILi64EEESA_SA_EEELi512ENS_10bfloat16_tEfNS_4arch4Sm90ELb1ELb0ELb0ELb1ELb0ELb0ELb0ELb0ELb0ELb0ELb0ELb0EEENS1_21CollectiveEpilogueFwdINS6_IJSA_NS7_ILi512EEESA_EEES9_SC_SE_Li256ELb1ELb0ELb0ELb0EEENS1_36VarlenDynamicPersistentTileSchedulerILi64ELi64ELi256ELi32ELb0ELb0ELb1ELb1ELb1ELb1EEEEEEEEEvNT_6ParamsE:
	.zero		3200


//--------------------- .nv.constant0._ZN7cutlass13device_kernelIN5flash11enable_sm90INS1_16FlashAttnFwdSm90INS1_25CollectiveMainloopFwdSm90ILi2EN4cute5tupleIJNS5_1CILi1EEES8_S8_EEENS6_IJNS7_ILi64EEESA_SA_EEELi512ENS_10bfloat16_tEfNS_4arch4Sm90ELb1ELb0ELb0ELb1ELb0ELb1ELb0ELb0ELb0ELb0ELb0ELb0EEENS1_21CollectiveEpilogueFwdINS6_IJSA_NS7_ILi512EEESA_EEES9_SC_SE_Li256ELb1ELb0ELb0ELb0EEENS1_36VarlenDynamicPersistentTileSchedulerILi64ELi64ELi256ELi32ELb0ELb0ELb1ELb1ELb1ELb1EEEEEEEEEvNT_6ParamsE --------------------------
	.section	.nv.constant0._ZN7cutlass13device_kernelIN5flash11enable_sm90INS1_16FlashAttnFwdSm90INS1_25CollectiveMainloopFwdSm90ILi2EN4cute5tupleIJNS5_1CILi1EEES8_S8_EEENS6_IJNS7_ILi64EEESA_SA_EEELi512ENS_10bfloat16_tEfNS_4arch4Sm90ELb1ELb0ELb0ELb1ELb0ELb1ELb0ELb0ELb0ELb0ELb0ELb0EEENS1_21CollectiveEpilogueFwdINS6_IJSA_NS7_ILi512EEESA_EEES9_SC_SE_Li256ELb1ELb0ELb0ELb0EEENS1_36VarlenDynamicPersistentTileSchedulerILi64ELi64ELi256ELi32ELb0ELb0ELb1ELb1ELb1ELb1EEEEEEEEEvNT_6ParamsE,"a",@progbits
	.sectionflags	@""
	.align	4
.nv.constant0._ZN7cutlass13device_kernelIN5flash11enable_sm90INS1_16FlashAttnFwdSm90INS1_25CollectiveMainloopFwdSm90ILi2EN4cute5tupleIJNS5_1CILi1EEES8_S8_EEENS6_IJNS7_ILi64EEESA_SA_EEELi512ENS_10bfloat16_tEfNS_4arch4Sm90ELb1ELb0ELb0ELb1ELb0ELb1ELb0ELb0ELb0ELb0ELb0ELb0EEENS1_21CollectiveEpilogueFwdINS6_IJSA_NS7_ILi512EEESA_EEES9_SC_SE_Li256ELb1ELb0ELb0ELb0EEENS1_36VarlenDynamicPersistentTileSchedulerILi64ELi64ELi256ELi32ELb0ELb0ELb1ELb1ELb1ELb1EEEEEEEEEvNT_6ParamsE:
	.zero		3200


//--------------------- .nv.constant0._ZN7cutlass13device_kernelIN5flash11enable_sm90INS1_16FlashAttnFwdSm90INS1_25CollectiveMainloopFwdSm90ILi2EN4cute5tupleIJNS5_1CILi1EEES8_S8_EEENS6_IJNS7_ILi64EEESA_SA_EEELi512ENS_10bfloat16_tEfNS_4arch4Sm90ELb1ELb0ELb0ELb1ELb0ELb0ELb1ELb0ELb0ELb0ELb0ELb0EEENS1_21CollectiveEpilogueFwdINS6_IJSA_NS7_ILi512EEESA_EEES9_SC_SE_Li256ELb1ELb0ELb0ELb0EEENS1_36VarlenDynamicPersistentTileSchedulerILi64ELi64ELi256ELi32ELb0ELb0ELb1ELb1ELb1ELb1EEEEEEEEEvNT_6ParamsE --------------------------
	.section	.nv.constant0._ZN7cutlass13device_kernelIN5flash11enable_sm90INS1_16FlashAttnFwdSm90INS1_25CollectiveMainloopFwdSm90ILi2EN4cute5tupleIJNS5_1CILi1EEES8_S8_EEENS6_IJNS7_ILi64EEESA_SA_EEELi512ENS_10bfloat16_tEfNS_4arch4Sm90ELb1ELb0ELb0ELb1ELb0ELb0ELb1ELb0ELb0ELb0ELb0ELb0EEENS1_21CollectiveEpilogueFwdINS6_IJSA_NS7_ILi512EEESA_EEES9_SC_SE_Li256ELb1ELb0ELb0ELb0EEENS1_36VarlenDynamicPersistentTileSchedulerILi64ELi64ELi256ELi32ELb0ELb0ELb1ELb1ELb1ELb1EEEEEEEEEvNT_6ParamsE,"a",@progbits
	.sectionflags	@""
	.align	4
.nv.constant0._ZN7cutlass13device_kernelIN5flash11enable_sm90INS1_16FlashAttnFwdSm90INS1_25CollectiveMainloopFwdSm90ILi2EN4cute5tupleIJNS5_1CILi1EEES8_S8_EEENS6_IJNS7_ILi64EEESA_SA_EEELi512ENS_10bfloat16_tEfNS_4arch4Sm90ELb1ELb0ELb0ELb1ELb0ELb0ELb1ELb0ELb0ELb0ELb0ELb0EEENS1_21CollectiveEpilogueFwdINS6_IJSA_NS7_ILi512EEESA_EEES9_SC_SE_Li256ELb1ELb0ELb0ELb0EEENS1_36VarlenDynamicPersistentTileSchedulerILi64ELi64ELi256ELi32ELb0ELb0ELb1ELb1ELb1ELb1EEEEEEEEEvNT_6ParamsE:
	.zero		3456


//--------------------- .nv.constant0._ZN7cutlass13device_kernelIN5flash11enable_sm90INS1_16FlashAttnFwdSm90INS1_25CollectiveMainloopFwdSm90ILi2EN4cute5tupleIJNS5_1CILi1EEES8_S8_EEENS6_IJNS7_ILi64EEESA_SA_EEELi512ENS_10bfloat16_tEfNS_4arch4Sm90ELb1ELb0ELb0ELb1ELb0ELb1ELb1ELb0ELb0ELb0ELb0ELb0EEENS1_21CollectiveEpilogueFwdINS6_IJSA_NS7_ILi512EEESA_EEES9_SC_SE_Li256ELb1ELb0ELb0ELb0EEENS1_36VarlenDynamicPersistentTileSchedulerILi64ELi64ELi256ELi32ELb0ELb0ELb1ELb1ELb1ELb1EEEEEEEEEvNT_6ParamsE --------------------------
	.section	.nv.constant0._ZN7cutlass13device_kernelIN5flash11enable_sm90INS1_16FlashAttnFwdSm90INS1_25CollectiveMainloopFwdSm90ILi2EN4cute5tupleIJNS5_1CILi1EEES8_S8_EEENS6_IJNS7_ILi64EEESA_SA_EEELi512ENS_10bfloat16_tEfNS_4arch4Sm90ELb1ELb0ELb0ELb1ELb0ELb1ELb1ELb0ELb0ELb0ELb0ELb0EEENS1_21CollectiveEpilogueFwdINS6_IJSA_NS7_ILi512EEESA_EEES9_SC_SE_Li256ELb1ELb0ELb0ELb0EEENS1_36VarlenDynamicPersistentTileSchedulerILi64ELi64ELi256ELi32ELb0ELb0ELb1ELb1ELb1ELb1EEEEEEEEEvNT_6ParamsE,"a",@progbits
	.sectionflags	@""
	.align	4
.nv.constant0._ZN7cutlass13device_kernelIN5flash11enable_sm90INS1_16FlashAttnFwdSm90INS1_25CollectiveMainloopFwdSm90ILi2EN4cute5tupleIJNS5_1CILi1EEES8_S8_EEENS6_IJNS7_ILi64EEESA_SA_EEELi512ENS_10bfloat16_tEfNS_4arch4Sm90ELb1ELb0ELb0ELb1ELb0ELb1ELb1ELb0ELb0ELb0ELb0ELb0EEENS1_21CollectiveEpilogueFwdINS6_IJSA_NS7_ILi512EEESA_EEES9_SC_SE_Li256ELb1ELb0ELb0ELb0EEENS1_36VarlenDynamicPersistentTileSchedulerILi64ELi64ELi256ELi32ELb0ELb0ELb1ELb1ELb1ELb1EEEEEEEEEvNT_6ParamsE:
	.zero		3456


//--------------------- .nv.constant0._ZN7cutlass13device_kernelIN5flash11enable_sm90INS1_16FlashAttnFwdSm90INS1_25CollectiveMainloopFwdSm90ILi2EN4cute5tupleIJNS5_1CILi1EEES8_S8_EEENS6_IJNS7_ILi128EEENS7_ILi96EEENS7_ILi64EEEEEELi256ENS_10bfloat16_tEfNS_4arch4Sm90ELb0ELb0ELb0ELb0ELb0ELb0ELb0ELb1ELb0ELb0ELb0ELb0EEENS1_21CollectiveEpilogueFwdINS6_IJSA_NS7_ILi256EEESB_EEES9_SE_SG_Li256ELb0ELb0ELb0ELb0EEENS1_29StaticPersistentTileSchedulerILb0EEEEEEEEEvNT_6ParamsE --------------------------
	.section	.nv.constant0._ZN7cutlass13device_kernelIN5flash11enable_sm90INS1_16FlashAttnFwdSm90INS1_25CollectiveMainloopFwdSm90ILi2EN4cute5tupleIJNS5_1CILi1EEES8_S8_EEENS6_IJNS7_ILi128EEENS7_ILi96EEENS7_ILi64EEEEEELi256ENS_10bfloat16_tEfNS_4arch4Sm90ELb0ELb0ELb0ELb0ELb0ELb0ELb0ELb1ELb0ELb0ELb0ELb0EEENS1_21CollectiveEpilogueFwdINS6_IJSA_NS7_ILi256EEESB_EEES9_SE_SG_Li256ELb0ELb0ELb0ELb0EEENS1_29StaticPersistentTileSchedulerILb0EEEEEEEEEvNT_6ParamsE,"a",@progbits
	.sectionflags	@""
	.align	4
.nv.constant0._ZN7cutlass13device_kernelIN5flash11enable_sm90INS1_16FlashAttnFwdSm90INS1_25CollectiveMainloopFwdSm90ILi2EN4cute5tupleIJNS5_1CILi1EEES8_S8_EEENS6_IJNS7_ILi128EEENS7_ILi96EEENS7_ILi64EEEEEELi256ENS_10bfloat16_tEfNS_4arch4Sm90ELb0ELb0ELb0ELb0ELb0ELb0ELb0ELb1ELb0ELb0ELb0ELb0EEENS1_21CollectiveEpilogueFwdINS6_IJSA_NS7_ILi256EEESB_EEES9_SE_SG_Li256ELb0ELb0ELb0ELb0EEENS1_29StaticPersistentTileSchedulerILb0EEEEEEEEEvNT_6ParamsE:
	.zero		3584


//--------------------- .nv.constant0._ZN7cutlass13device_kernelIN5flash11enable_sm90INS1_16FlashAttnFwdSm90INS1_25CollectiveMainloopFwdSm90ILi2EN4cute5tupleIJNS5_1CILi1EEES8_S8_EEENS6_IJNS7_ILi128EEENS7_ILi96EEENS7_ILi64EEEEEELi256ENS_10bfloat16_tEfNS_4arch4Sm90ELb0ELb0ELb0ELb0ELb0ELb0ELb1ELb1ELb0ELb0ELb0ELb0EEENS1_21CollectiveEpilogueFwdINS6_IJSA_NS7_ILi256EEESB_EEES9_SE_SG_Li256ELb0ELb0ELb0ELb0EEENS1_29StaticPersistentTileSchedulerILb0EEEEEEEEEvNT_6ParamsE --------------------------
	.section	.nv.constant0._ZN7cutlass13device_kernelIN5flash11enable_sm90INS1_16FlashAttnFwdSm90INS1_25CollectiveMainloopFwdSm90ILi2EN4cute5tupleIJNS5_1CILi1EEES8_S8_EEENS6_IJNS7_ILi128EEENS7_ILi96EEENS7_ILi64EEEEEELi256ENS_10bfloat16_tEfNS_4arch4Sm90ELb0ELb0ELb0ELb0ELb0ELb0ELb1ELb1ELb0ELb0ELb0ELb0EEENS1_21CollectiveEpilogueFwdINS6_IJSA_NS7_ILi256EEESB_EEES9_SE_SG_Li256ELb0ELb0ELb0ELb0EEENS1_29StaticPersistentTileSchedulerILb0EEEEEEEEEvNT_6ParamsE,"a",@progbits
	.sectionflags	@""
	.align	4
.nv.constant0._ZN7cutlass13device_kernelIN5flash11enable_sm90INS1_16FlashAttnFwdSm90INS1_25CollectiveMainloopFwdSm90ILi2EN4cute5tupleIJNS5_1CILi1EEES8_S8_EEENS6_IJNS7_ILi128EEENS7_ILi96EEENS7_ILi64EEEEEELi256ENS_10bfloat16_tEfNS_4arch4Sm90ELb0ELb0ELb0ELb0ELb0ELb0ELb1ELb1ELb0ELb0ELb0ELb0EEENS1_21CollectiveEpilogueFwdINS6_IJSA_NS7_ILi256EEESB_EEES9_SE_SG_Li256ELb0ELb0ELb0ELb0EEENS1_29StaticPersistentTileSchedulerILb0EEEEEEEEEvNT_6ParamsE:
	.zero		3840


//--------------------- .nv.constant0._ZN7cutlass13device_kernelIN5flash11enable_sm90INS1_16FlashAttnFwdSm90INS1_25CollectiveMainloopFwdSm90ILi2EN4cute5tupleIJNS5_1CILi1EEES8_S8_EEENS6_IJNS7_ILi128EEENS7_ILi96EEENS7_ILi64EEEEEELi256ENS_10bfloat16_tEfNS_4arch4Sm90ELb0ELb0ELb0ELb1ELb0ELb0ELb0ELb1ELb0ELb0ELb0ELb0EEENS1_21CollectiveEpilogueFwdINS6_IJSA_NS7_ILi256EEESB_EEES9_SE_SG_Li256ELb1ELb0ELb0ELb0EEENS1_36VarlenDynamicPersistentTileSchedulerILi128ELi96ELi256ELi32ELb0ELb0ELb1ELb0ELb1ELb1EEEEEEEEEvNT_6ParamsE --------------------------
	.section	.nv.constant0._ZN7cutlass13device_kernelIN5flash11enable_sm90INS1_16FlashAttnFwdSm90INS1_25CollectiveMainloopFwdSm90ILi2EN4cute5tupleIJNS5_1CILi1EEES8_S8_EEENS6_IJNS7_ILi128EEENS7_ILi96EEENS7_ILi64EEEEEELi256ENS_10bfloat16_tEfNS_4arch4Sm90ELb0ELb0ELb0ELb1ELb0ELb0ELb0ELb1ELb0ELb0ELb0ELb0EEENS1_21CollectiveEpilogueFwdINS6_IJSA_NS7_ILi256EEESB_EEES9_SE_SG_Li256ELb1ELb0ELb0ELb0EEENS1_36VarlenDynamicPersistentTileSchedulerILi128ELi96ELi256ELi32ELb0ELb0ELb1ELb0ELb1ELb1EEEEEEEEEvNT_6ParamsE,"a",@progbits
	.sectionflags	@""
	.align	4
.nv.constant0._ZN7cutlass13device_kernelIN5flash11enable_sm90INS1_16FlashAttnFwdSm90INS1_25CollectiveMainloopFwdSm90ILi2EN4cute5tupleIJNS5_1CILi1EEES8_S8_EEENS6_IJNS7_ILi128EEENS7_ILi96EEENS7_ILi64EEEEEELi256ENS_10bfloat16_tEfNS_4arch4Sm90ELb0ELb0ELb0ELb1ELb0ELb0ELb0ELb1ELb0ELb0ELb0ELb0EEENS1_21CollectiveEpilogueFwdINS6_IJSA_NS7_ILi256EEESB_EEES9_SE_SG_Li256ELb1ELb0ELb0ELb0EEENS1_36VarlenDynamicPersistentTileSchedulerILi128ELi96ELi256ELi32ELb0ELb0ELb1ELb0ELb1ELb1EEEEEEEEEvNT_6ParamsE:
	.zero		3200


//--------------------- .nv.constant0._ZN7cutlass13device_kernelIN5flash11enable_sm90INS1_16FlashAttnFwdSm90INS1_25CollectiveMainloopFwdSm90ILi2EN4cute5tupleIJNS5_1CILi1EEES8_S8_EEENS6_IJNS7_ILi128EEENS7_ILi96EEENS7_ILi64EEEEEELi256ENS_10bfloat16_tEfNS_4arch4Sm90ELb0ELb0ELb0ELb1ELb0ELb1ELb0ELb1ELb0ELb0ELb0ELb0EEENS1_21CollectiveEpilogueFwdINS6_IJSA_NS7_ILi256EEESB_EEES9_SE_SG_Li256ELb1ELb0ELb0ELb0EEENS1_36VarlenDynamicPersistentTileSchedulerILi128ELi96ELi256ELi32ELb0ELb0ELb1ELb0ELb1ELb1EEEEEEEEEvNT_6ParamsE --------------------------
	.section	.nv.constant0._ZN7cutlass13device_kernelIN5flash11enable_sm90INS1_16FlashAttnFwdSm90INS1_25CollectiveMainloopFwdSm90ILi2EN4cute5tupleIJNS5_1CILi1EEES8_S8_EEENS6_IJNS7_ILi128EEENS7_ILi96EEENS7_ILi64EEEEEELi256ENS_10bfloat16_tEfNS_4arch4Sm90ELb0ELb0ELb0ELb1ELb0ELb1ELb0ELb1ELb0ELb0ELb0ELb0EEENS1_21CollectiveEpilogueFwdINS6_IJSA_NS7_ILi256EEESB_EEES9_SE_SG_Li256ELb1ELb0ELb0ELb0EEENS1_36VarlenDynamicPersistentTileSchedulerILi128ELi96ELi256ELi32ELb0ELb0ELb1ELb0ELb1ELb1EEEEEEEEEvNT_6ParamsE,"a",@progbits
	.sectionflags	@""
	.align	4
.nv.constant0._ZN7cutlass13device_kernelIN5flash11enable_sm90INS1_16FlashAttnFwdSm90INS1_25CollectiveMainloopFwdSm90ILi2EN4cute5tupleIJNS5_1CILi1EEES8_S8_EEENS6_IJNS7_ILi128EEENS7_ILi96EEENS7_ILi64EEEEEELi256ENS_10bfloat16_tEfNS_4arch4Sm90ELb0ELb0ELb0ELb1ELb0ELb1ELb0ELb1ELb0ELb0ELb0ELb0EEENS1_21CollectiveEpilogueFwdINS6_IJSA_NS7_ILi256EEESB_EEES9_SE_SG_Li256ELb1ELb0ELb0ELb0EEENS1_36VarlenDynamicPersistentTileSchedulerILi128ELi96ELi256ELi32ELb0ELb0ELb1ELb0ELb1ELb1EEEEEEEEEvNT_6ParamsE:
	.zero		3200


//--------------------- .nv.constant0._ZN7cutlass13device_kernelIN5flash11enable_sm90INS1_16FlashAttnFwdSm90INS1_25CollectiveMainloopFwdSm90ILi2EN4cute5tupleIJNS5_1CILi1EEES8_S8_EEENS6_IJNS7_ILi128EEENS7_ILi96EEENS7_ILi64EEEEEELi256ENS_10bfloat16_tEfNS_4arch4Sm90ELb0ELb0ELb0ELb1ELb0ELb0ELb1ELb1ELb0ELb0ELb0ELb0EEENS1_21CollectiveEpilogueFwdINS6_IJSA_NS7_ILi256EEESB_EEES9_SE_SG_Li256ELb1ELb0ELb0ELb0EEENS1_36VarlenDynamicPersistentTileSchedulerILi128ELi96ELi256ELi32ELb0ELb0ELb1ELb0ELb1ELb1EEEEEEEEEvNT_6ParamsE --------------------------
	.section	.nv.constant0._ZN7cutlass13device_kernelIN5flash11enable_sm90INS1_16FlashAttnFwdSm90INS1_25CollectiveMainloopFwdSm90ILi2EN4cute5tupleIJNS5_1CILi1EEES8_S8_EEENS6_IJNS7_ILi128EEENS7_ILi96EEENS7_ILi64EEEEEELi256ENS_10bfloat16_tEfNS_4arch4Sm90ELb0ELb0ELb0ELb1ELb0ELb0ELb1ELb1ELb0ELb0ELb0ELb0EEENS1_21CollectiveEpilogueFwdINS6_IJSA_NS7_ILi256EEESB_EEES9_SE_SG_Li256ELb1ELb0ELb0ELb0EEENS1_36VarlenDynamicPersistentTileSchedulerILi128ELi96ELi256ELi32ELb0ELb0ELb1ELb0ELb1ELb1EEEEEEEEEvNT_6ParamsE,"a",@progbits
	.sectionflags	@""
	.align	4
.nv.constant0._ZN7cutlass13device_kernelIN5flash11enable_sm90INS1_16FlashAttnFwdSm90INS1_25CollectiveMainloopFwdSm90ILi2EN4cute5tupleIJNS5_1CILi1EEES8_S8_EEENS6_IJNS7_ILi128EEENS7_ILi96EEENS7_ILi64EEEEEELi256ENS_10bfloat16_tEfNS_4arch4Sm90ELb0ELb0ELb0ELb1ELb0ELb0ELb1ELb1ELb0ELb0ELb0ELb0EEENS1_21CollectiveEpilogueFwdINS6_IJSA_NS7_ILi256EEESB_EEES9_SE_SG_Li256ELb1ELb0ELb0ELb0EEENS1_36VarlenDynamicPersistentTileSchedulerILi128ELi96ELi256ELi32ELb0ELb0ELb1ELb0ELb1ELb1EEEEEEEEEvNT_6ParamsE:
	.zero		3456


//--------------------- .nv.constant0._ZN7cutlass13device_kernelIN5flash11enable_sm90INS1_16FlashAttnFwdSm90INS1_25CollectiveMainloopFwdSm90ILi2EN4cute5tupleIJNS5_1CILi1EEES8_S8_EEENS6_IJNS7_ILi128EEENS7_ILi96EEENS7_ILi64EEEEEELi256ENS_10bfloat16_tEfNS_4arch4Sm90ELb0ELb0ELb0ELb1ELb0ELb1ELb1ELb1ELb0ELb0ELb0ELb0EEENS1_21CollectiveEpilogueFwdINS6_IJSA_NS7_ILi256EEESB_EEES9_SE_SG_Li256ELb1ELb0ELb0ELb0EEENS1_36VarlenDynamicPersistentTileSchedulerILi128ELi96ELi256ELi32ELb0ELb0ELb1ELb0ELb1ELb1EEEEEEEEEvNT_6ParamsE --------------------------
	.section	.nv.constant0._ZN7cutlass13device_kernelIN5flash11enable_sm90INS1_16FlashAttnFwdSm90INS1_25CollectiveMainloopFwdSm90ILi2EN4cute5tupleIJNS5_1CILi1EEES8_S8_EEENS6_IJNS7_ILi128EEENS7_ILi96EEENS7_ILi64EEEEEELi256ENS_10bfloat16_tEfNS_4arch4Sm90ELb0ELb0ELb0ELb1ELb0ELb1ELb1ELb1ELb0ELb0ELb0ELb0EEENS1_21CollectiveEpilogueFwdINS6_IJSA_NS7_ILi256EEESB_EEES9_SE_SG_Li256ELb1ELb0ELb0ELb0EEENS1_36VarlenDynamicPersistentTileSchedulerILi128ELi96ELi256ELi32ELb0ELb0ELb1ELb0ELb1ELb1EEEEEEEEEvNT_6ParamsE,"a",@progbits
	.sectionflags	@""
	.align	4
.nv.constant0._ZN7cutlass13device_kernelIN5flash11enable_sm90INS1_16FlashAttnFwdSm90INS1_25CollectiveMainloopFwdSm90ILi2EN4cute5tupleIJNS5_1CILi1EEES8_S8_EEENS6_IJNS7_ILi128EEENS7_ILi96EEENS7_ILi64EEEEEELi256ENS_10bfloat16_tEfNS_4arch4Sm90ELb0ELb0ELb0ELb1ELb0ELb1ELb1ELb1ELb0ELb0ELb0ELb0EEENS1_21CollectiveEpilogueFwdINS6_IJSA_NS7_ILi256EEESB_EEES9_SE_SG_Li256ELb1ELb0ELb0ELb0EEENS1_36VarlenDynamicPersistentTileSchedulerILi128ELi96ELi256ELi32ELb0ELb0ELb1ELb0ELb1ELb1EEEEEEEEEvNT_6ParamsE:
	.zero		3456


//--------------------- .nv.constant0._ZN7cutlass13device_kernelIN5flash11enable_sm90INS1_16FlashAttnFwdSm90INS1_25CollectiveMainloopFwdSm90ILi2EN4cute5tupleIJNS5_1CILi1EEES8_S8_EEENS6_IJNS7_ILi128EEENS7_ILi96EEENS7_ILi64EEEEEELi256ENS_10bfloat16_tEfNS_4arch4Sm90ELb0ELb1ELb0ELb0ELb0ELb0ELb0ELb1ELb0ELb0ELb0ELb0EEENS1_21CollectiveEpilogueFwdINS6_IJSA_NS7_ILi256EEESB_EEES9_SE_SG_Li256ELb0ELb0ELb0ELb0EEENS1_30DynamicPersistentTileSchedulerILi256ELi32ELb0ELb0ELb1EEEEEEEEEvNT_6ParamsE --------------------------
	.section	.nv.constant0._ZN7cutlass13device_kernelIN5flash11enable_sm90INS1_16FlashAttnFwdSm90INS1_25CollectiveMainloopFwdSm90ILi2EN4cute5tupleIJNS5_1CILi1EEES8_S8_EEENS6_IJNS7_ILi128EEENS7_ILi96EEENS7_ILi64EEEEEELi256ENS_10bfloat16_tEfNS_4arch4Sm90ELb0ELb1ELb0ELb0ELb0ELb0ELb0ELb1ELb0ELb0ELb0ELb0EEENS1_21CollectiveEpilogueFwdINS6_IJSA_NS7_ILi256EEESB_EEES9_SE_SG_Li256ELb0ELb0ELb0ELb0EEENS1_30DynamicPersistentTileSchedulerILi256ELi32ELb0ELb0ELb1EEEEEEEEEvNT_6ParamsE,"a",@progbits
	.sectionflags	@""
	.align	4
.nv.constant0._ZN7cutlass13device_kernelIN5flash11enable_sm90INS1_16FlashAttnFwdSm90INS1_25CollectiveMainloopFwdSm90ILi2EN4cute5tupleIJNS5_1CILi1EEES8_S8_EEENS6_IJNS7_ILi128EEENS7_ILi96EEENS7_ILi64EEEEEELi256ENS_10bfloat16_tEfNS_4arch4Sm90ELb0ELb1ELb0ELb0ELb0ELb0ELb0ELb1ELb0ELb0ELb0ELb0EEENS1_21CollectiveEpilogueFwdINS6_IJSA_NS7_ILi256EEESB_EEES9_SE_SG_Li256ELb0ELb0ELb0ELb0EEENS1_30DynamicPersistentTileSchedulerILi256ELi32ELb0ELb0ELb1EEEEEEEEEvNT_6ParamsE:
	.zero		3584


//--------------------- .nv.constant0._ZN7cutlass13device_kernelIN5flash11enable_sm90INS1_16FlashAttnFwdSm90INS1_25CollectiveMainloopFwdSm90ILi2EN4cute5tupleIJNS5_1CILi1EEES8_S8_EEENS6_IJNS7_ILi128EEENS7_ILi96EEENS7_ILi64EEEEEELi256ENS_10bfloat16_tEfNS_4arch4Sm90ELb0ELb1ELb0ELb0ELb0ELb0ELb1ELb1ELb0ELb0ELb0ELb0EEENS1_21CollectiveEpilogueFwdINS6_IJSA_NS7_ILi256EEESB_EEES9_SE_SG_Li256ELb0ELb0ELb0ELb0EEENS1_30DynamicPersistentTileSchedulerILi256ELi32ELb0ELb0ELb1EEEEEEEEEvNT_6ParamsE --------------------------
	.section	.nv.constant0._ZN7cutlass13device_kernelIN5flash11enable_sm90INS1_16FlashAttnFwdSm90INS1_25CollectiveMainloopFwdSm90ILi2EN4cute5tupleIJNS5_1CILi1EEES8_S8_EEENS6_IJNS7_ILi128EEENS7_ILi96EEENS7_ILi64EEEEEELi256ENS_10bfloat16_tEfNS_4arch4Sm90ELb0ELb1ELb0ELb0ELb0ELb0ELb1ELb1ELb0ELb0ELb0ELb0EEENS1_21CollectiveEpilogueFwdINS6_IJSA_NS7_ILi256EEESB_EEES9_SE_SG_Li256ELb0ELb0ELb0ELb0EEENS1_30DynamicPersistentTileSchedulerILi256ELi32ELb0ELb0ELb1EEEEEEEEEvNT_6ParamsE,"a",@progbits
	.sectionflags	@""
	.align	4
.nv.constant0._ZN7cutlass13device_kernelIN5flash11enable_sm90INS1_16FlashAttnFwdSm90INS1_25CollectiveMainloopFwdSm90ILi2EN4cute5tupleIJNS5_1CILi1EEES8_S8_EEENS6_IJNS7_ILi128EEENS7_ILi96EEENS7_ILi64EEEEEELi256ENS_10bfloat16_tEfNS_4arch4Sm90ELb0ELb1ELb0ELb0ELb0ELb0ELb1ELb1ELb0ELb0ELb0ELb0EEENS1_21CollectiveEpilogueFwdINS6_IJSA_NS7_ILi256EEESB_EEES9_SE_SG_Li256ELb0ELb0ELb0ELb0EEENS1_30DynamicPersistentTileSchedulerILi256ELi32ELb0ELb0ELb1EEEEEEEEEvNT_6ParamsE:
	.zero		3840


//--------------------- .nv.constant0._ZN7cutlass13device_kernelIN5flash11enable_sm90INS1_16FlashAttnFwdSm90INS1_25CollectiveMainloopFwdSm90ILi2EN4cute5tupleIJNS5_1CILi1EEES8_S8_EEENS6_IJNS7_ILi128EEENS7_ILi96EEENS7_ILi64EEEEEELi256ENS_10bfloat16_tEfNS_4arch4Sm90ELb0ELb1ELb0ELb1ELb0ELb0ELb0ELb1ELb0ELb0ELb0ELb0EEENS1_21CollectiveEpilogueFwdINS6_IJSA_NS7_ILi256EEESB_EEES9_SE_SG_Li256ELb1ELb0ELb0ELb0EEENS1_36VarlenDynamicPersistentTileSchedulerILi128ELi96ELi256ELi32ELb0ELb0ELb1ELb1ELb0ELb1EEEEEEEEEvNT_6ParamsE --------------------------
	.section	.nv.constant0._ZN7cutlass13device_kernelIN5flash11enable_sm90INS1_16FlashAttnFwdSm90INS1_25CollectiveMainloopFwdSm90ILi2EN4cute5tupleIJNS5_1CILi1EEES8_S8_EEENS6_IJNS7_ILi128EEENS7_ILi96EEENS7_ILi64EEEEEELi256ENS_10bfloat16_tEfNS_4arch4Sm90ELb0ELb1ELb0ELb1ELb0ELb0ELb0ELb1ELb0ELb0ELb0ELb0EEENS1_21CollectiveEpilogueFwdINS6_IJSA_NS7_ILi256EEESB_EEES9_SE_SG_Li256ELb1ELb0ELb0ELb0EEENS1_36VarlenDynamicPersistentTileSchedulerILi128ELi96ELi256ELi32ELb0ELb0ELb1ELb1ELb0ELb1EEEEEEEEEvNT_6ParamsE,"a",@progbits
	.sectionflags	@""
	.align	4
.nv.constant0._ZN7cutlass13device_kernelIN5flash11enable_sm90INS1_16FlashAttnFwdSm90INS1_25CollectiveMainloopFwdSm90ILi2EN4cute5tupleIJNS5_1CILi1EEES8_S8_EEENS6_IJNS7_ILi128EEENS7_ILi96EEENS7_ILi64EEEEEELi256ENS_10bfloat16_tEfNS_4arch4Sm90ELb0ELb1ELb0ELb1ELb0ELb0ELb0ELb1ELb0ELb0ELb0ELb0EEENS1_21CollectiveEpilogueFwdINS6_IJSA_NS7_ILi256EEESB_EEES9_SE_SG_Li256ELb1ELb0ELb0ELb0EEENS1_36VarlenDynamicPersistentTileSchedulerILi128ELi96ELi256ELi32ELb0ELb0ELb1ELb1ELb0ELb1EEEEEEEEEvNT_6ParamsE:
	.zero		3200


//--------------------- .nv.constant0._ZN7cutlass13device_kernelIN5flash11enable_sm90INS1_16FlashAttnFwdSm90INS1_25CollectiveMainloopFwdSm90ILi2EN4cute5tupleIJNS5_1CILi1EEES8_S8_EEENS6_IJNS7_ILi128EEENS7_ILi96EEENS7_ILi64EEEEEELi256ENS_10bfloat16_tEfNS_4arch4Sm90ELb0ELb1ELb0ELb1ELb0ELb1ELb0ELb1ELb0ELb0ELb0ELb0EEENS1_21CollectiveEpilogueFwdINS6_IJSA_NS7_ILi256EEESB_EEES9_SE_SG_Li256ELb1ELb0ELb0ELb0EEENS1_36VarlenDynamicPersistentTileSchedulerILi128ELi96ELi256ELi32ELb0ELb0ELb1ELb1ELb0ELb1EEEEEEEEEvNT_6ParamsE --------------------------
	.section	.nv.constant0._ZN7cutlass13device_kernelIN5flash11enable_sm90INS1_16FlashAttnFwdSm90INS1_25CollectiveMainloopFwdSm90ILi2EN4cute5tupleIJNS5_1CILi1EEES8_S8_EEENS6_IJNS7_ILi128EEENS7_ILi96EEENS7_ILi64EEEEEELi256ENS_10bfloat16_tEfNS_4arch4Sm90ELb0ELb1ELb0ELb1ELb0ELb1ELb0ELb1ELb0ELb0ELb0ELb0EEENS1_21CollectiveEpilogueFwdINS6_IJSA_NS7_ILi256EEESB_EEES9_SE_SG_Li256ELb1ELb0ELb0ELb0EEENS1_36VarlenDynamicPersistentTileSchedulerILi128ELi96ELi256ELi32ELb0ELb0ELb1ELb1ELb0ELb1EEEEEEEEEvNT_6ParamsE,"a",@progbits
	.sectionflags	@""
	.align	4
.nv.constant0._ZN7cutlass13device_kernelIN5flash11enable_sm90INS1_16FlashAttnFwdSm90INS1_25CollectiveMainloopFwdSm90ILi2EN4cute5tupleIJNS5_1CILi1EEES8_S8_EEENS6_IJNS7_ILi128EEENS7_ILi96EEENS7_ILi64EEEEEELi256ENS_10bfloat16_tEfNS_4arch4Sm90ELb0ELb1ELb0ELb1ELb0ELb1ELb0ELb1ELb0ELb0ELb0ELb0EEENS1_21CollectiveEpilogueFwdINS6_IJSA_NS7_ILi256EEESB_EEES9_SE_SG_Li256ELb1ELb0ELb0ELb0EEENS1_36VarlenDynamicPersistentTileSchedulerILi128ELi96ELi256ELi32ELb0ELb0ELb1ELb1ELb0ELb1EEEEEEEEEvNT_6ParamsE:
	.zero		3200


//--------------------- .nv.constant0._ZN7cutlass13device_kernelIN5flash11enable_sm90INS1_16FlashAttnFwdSm90INS1_25CollectiveMainloopFwdSm90ILi2EN4cute5tupleIJNS5_1CILi1EEES8_S8_EEENS6_IJNS7_ILi128EEENS7_ILi96EEENS7_ILi64EEEEEELi256ENS_10bfloat16_tEfNS_4arch4Sm90ELb0ELb1ELb0ELb1ELb0ELb0ELb1ELb1ELb0ELb0ELb0ELb0EEENS1_21CollectiveEpilogueFwdINS6_IJSA_NS7_ILi256EEESB_EEES9_SE_SG_Li256ELb1ELb0ELb0ELb0EEENS1_36VarlenDynamicPersistentTileSchedulerILi128ELi96ELi256ELi32ELb0ELb0ELb1ELb1ELb0ELb1EEEEEEEEEvNT_6ParamsE --------------------------
	.section	.nv.constant0._ZN7cutlass13device_kernelIN5flash11enable_sm90INS1_16FlashAttnFwdSm90INS1_25CollectiveMainloopFwdSm90ILi2EN4cute5tupleIJNS5_1CILi1EEES8_S8_EEENS6_IJNS7_ILi128EEENS7_ILi96EEENS7_ILi64EEEEEELi256ENS_10bfloat16_tEfNS_4arch4Sm90ELb0ELb1ELb0ELb1ELb0ELb0ELb1ELb1ELb0ELb0ELb0ELb0EEENS1_21CollectiveEpilogueFwdINS6_IJSA_NS7_ILi256EEESB_EEES9_SE_SG_Li256ELb1ELb0ELb0ELb0EEENS1_36VarlenDynamicPersistentTileSchedulerILi128ELi96ELi256ELi32ELb0ELb0ELb1ELb1ELb0ELb1EEEEEEEEEvNT_6ParamsE,"a",@progbits
	.sectionflags	@""
	.align	4
.nv.constant0._ZN7cutlass13device_kernelIN5flash11enable_sm90INS1_16FlashAttnFwdSm90INS1_25CollectiveMainloopFwdSm90ILi2EN4cute5tupleIJNS5_1CILi1EEES8_S8_EEENS6_IJNS7_ILi128EEENS7_ILi96EEENS7_ILi64EEEEEELi256ENS_10bfloat16_tEfNS_4arch4Sm90ELb0ELb1ELb0ELb1ELb0ELb0ELb1ELb1ELb0ELb0ELb0ELb0EEENS1_21CollectiveEpilogueFwdINS6_IJSA_NS7_ILi256EEESB_EEES9_SE_SG_Li256ELb1ELb0ELb0ELb0EEENS1_36VarlenDynamicPersistentTileSchedulerILi128ELi96ELi256ELi32ELb0ELb0ELb1ELb1ELb0ELb1EEEEEEEEEvNT_6ParamsE:
	.zero		3456


//--------------------- .nv.constant0._ZN7cutlass13device_kernelIN5flash11enable_sm90INS1_16FlashAttnFwdSm90INS1_25CollectiveMainloopFwdSm90ILi2EN4cute5tupleIJNS5_1CILi1EEES8_S8_EEENS6_IJNS7_ILi128EEENS7_ILi96EEENS7_ILi64EEEEEELi256ENS_10bfloat16_tEfNS_4arch4Sm90ELb0ELb1ELb0ELb1ELb0ELb1ELb1ELb1ELb0ELb0ELb0ELb0EEENS1_21CollectiveEpilogueFwdINS6_IJSA_NS7_ILi256EEESB_EEES9_SE_SG_Li256ELb1ELb0ELb0ELb0EEENS1_36VarlenDynamicPersistentTileSchedulerILi128ELi96ELi256ELi32ELb0ELb0ELb1ELb1ELb0ELb1EEEEEEEEEvNT_6ParamsE --------------------------
	.section	.nv.constant0._ZN7cutlass13device_kernelIN5flash11enable_sm90INS1_16FlashAttnFwdSm90INS1_25CollectiveMainloopFwdSm90ILi2EN4cute5tupleIJNS5_1CILi1EEES8_S8_EEENS6_IJNS7_ILi128EEENS7_ILi96EEENS7_ILi64EEEEEELi256ENS_10bfloat16_tEfNS_4arch4Sm90ELb0ELb1ELb0ELb1ELb0ELb1ELb1ELb1ELb0ELb0ELb0ELb0EEENS1_21CollectiveEpilogueFwdINS6_IJSA_NS7_ILi256EEESB_EEES9_SE_SG_Li256ELb1ELb0ELb0ELb0EEENS1_36VarlenDynamicPersistentTileSchedulerILi128ELi96ELi256ELi32ELb0ELb0ELb1ELb1ELb0ELb1EEEEEEEEEvNT_6ParamsE,"a",@progbits
	.sectionflags	@""
	.align	4
.nv.constant0._ZN7cutlass13device_kernelIN5flash11enable_sm90INS1_16FlashAttnFwdSm90INS1_25CollectiveMainloopFwdSm90ILi2EN4cute5tupleIJNS5_1CILi1EEES8_S8_EEENS6_IJNS7_ILi128EEENS7_ILi96EEENS7_ILi64EEEEEELi256ENS_10bfloat16_tEfNS_4arch4Sm90ELb0ELb1ELb0ELb1ELb0ELb1ELb1ELb1ELb0ELb0ELb0ELb0EEENS1_21CollectiveEpilogueFwdINS6_IJSA_NS7_ILi256EEESB_EEES9_SE_SG_Li256ELb1ELb0ELb0ELb0EEENS1_36VarlenDynamicPersistentTileSchedulerILi128ELi96ELi256ELi32ELb0ELb0ELb1ELb1ELb0ELb1EEEEEEEEEvNT_6ParamsE:
	.zero		3456


//--------------------- .nv.constant0._ZN7cutlass13device_kernelIN5flash11enable_sm90INS1_16FlashAttnFwdSm90INS1_25CollectiveMainloopFwdSm90ILi2EN4cute5tupleIJNS5_1CILi1EEES8_S8_EEENS6_IJNS7_ILi128EEENS7_ILi96EEENS7_ILi64EEEEEELi256ENS_10bfloat16_tEfNS_4arch4Sm90ELb1ELb0ELb0ELb0ELb0ELb0ELb0ELb1ELb0ELb0ELb0ELb0EEENS1_21CollectiveEpilogueFwdINS6_IJSA_NS7_ILi256EEESB_EEES9_SE_SG_Li256ELb0ELb0ELb0ELb0EEENS1_30DynamicPersistentTileSchedulerILi256ELi32ELb0ELb0ELb1EEEEEEEEEvNT_6ParamsE --------------------------
	.section	.nv.constant0._ZN7cutlass13device_kernelIN5flash11enable_sm90INS1_16FlashAttnFwdSm90INS1_25CollectiveMainloopFwdSm90ILi2EN4cute5tupleIJNS5_1CILi1EEES8_S8_EEENS6_IJNS7_ILi128EEENS7_ILi96EEENS7_ILi64EEEEEELi256ENS_10bfloat16_tEfNS_4arch4Sm90ELb1ELb0ELb0ELb0ELb0ELb0ELb0ELb1ELb0ELb0ELb0ELb0EEENS1_21CollectiveEpilogueFwdINS6_IJSA_NS7_ILi256EEESB_EEES9_SE_SG_Li256ELb0ELb0ELb0ELb0EEENS1_30DynamicPersistentTileSchedulerILi256ELi32ELb0ELb0ELb1EEEEEEEEEvNT_6ParamsE,"a",@progbits
	.sectionflags	@""
	.align	4
.nv.constant0._ZN7cutlass13device_kernelIN5flash11enable_sm90INS1_16FlashAttnFwdSm90INS1_25CollectiveMainloopFwdSm90ILi2EN4cute5tupleIJNS5_1CILi1EEES8_S8_EEENS6_IJNS7_ILi128EEENS7_ILi96EEENS7_ILi64EEEEEELi256ENS_10bfloat16_tEfNS_4arch4Sm90ELb1ELb0ELb0ELb0ELb0ELb0ELb0ELb1ELb0ELb0ELb0ELb0EEENS1_21CollectiveEpilogueFwdINS6_IJSA_NS7_ILi256EEESB_EEES9_SE_SG_Li256ELb0ELb0ELb0ELb0EEENS1_30DynamicPersistentTileSchedulerILi256ELi32ELb0ELb0ELb1EEEEEEEEEvNT_6ParamsE:
	.zero		3584


//--------------------- .nv.constant0._ZN7cutlass13device_kernelIN5flash11enable_sm90INS1_16FlashAttnFwdSm90INS1_25CollectiveMainloopFwdSm90ILi2EN4cute5tupleIJNS5_1CILi1EEES8_S8_EEENS6_IJNS7_ILi128EEENS7_ILi96EEENS7_ILi64EEEEEELi256ENS_10bfloat16_tEfNS_4arch4Sm90ELb1ELb0ELb0ELb0ELb0ELb0ELb1ELb1ELb0ELb0ELb0ELb0EEENS1_21CollectiveEpilogueFwdINS6_IJSA_NS7_ILi256EEESB_EEES9_SE_SG_Li256ELb0ELb0ELb0ELb0EEENS1_30DynamicPersistentTileSchedulerILi256ELi32ELb0ELb0ELb1EEEEEEEEEvNT_6ParamsE --------------------------
	.section	.nv.constant0._ZN7cutlass13device_kernelIN5flash11enable_sm90INS1_16FlashAttnFwdSm90INS1_25CollectiveMainloopFwdSm90ILi2EN4cute5tupleIJNS5_1CILi1EEES8_S8_EEENS6_IJNS7_ILi128EEENS7_ILi96EEENS7_ILi64EEEEEELi256ENS_10bfloat16_tEfNS_4arch4Sm90ELb1ELb0ELb0ELb0ELb0ELb0ELb1ELb1ELb0ELb0ELb0ELb0EEENS1_21CollectiveEpilogueFwdINS6_IJSA_NS7_ILi256EEESB_EEES9_SE_SG_Li256ELb0ELb0ELb0ELb0EEENS1_30DynamicPersistentTileSchedulerILi256ELi32ELb0ELb0ELb1EEEEEEEEEvNT_6ParamsE,"a",@progbits
	.sectionflags	@""
	.align	4
.nv.constant0._ZN7cutlass13device_kernelIN5flash11enable_sm90INS1_16FlashAttnFwdSm90INS1_25CollectiveMainloopFwdSm90ILi2EN4cute5tupleIJNS5_1CILi1EEES8_S8_EEENS6_IJNS7_ILi128EEENS7_ILi96EEENS7_ILi64EEEEEELi256ENS_10bfloat16_tEfNS_4arch4Sm90ELb1ELb0ELb0ELb0ELb0ELb0ELb1ELb1ELb0ELb0ELb0ELb0EEENS1_21CollectiveEpilogueFwdINS6_IJSA_NS7_ILi256EEESB_EEES9_SE_SG_Li256ELb0ELb0ELb0ELb0EEENS1_30DynamicPersistentTileSchedulerILi256ELi32ELb0ELb0ELb1EEEEEEEEEvNT_6ParamsE:
	.zero		3840


//--------------------- .nv.constant0._ZN7cutlass13device_kernelIN5flash11enable_sm90INS1_16FlashAttnFwdSm90INS1_25CollectiveMainloopFwdSm90ILi2EN4cute5tupleIJNS5_1CILi1EEES8_S8_EEENS6_IJNS7_ILi128EEENS7_ILi96EEENS7_ILi64EEEEEELi256ENS_10bfloat16_tEfNS_4arch4Sm90ELb1ELb0ELb0ELb1ELb0ELb0ELb0ELb1ELb0ELb0ELb0ELb0EEENS1_21CollectiveEpilogueFwdINS6_IJSA_NS7_ILi256EEESB_EEES9_SE_SG_Li256ELb1ELb0ELb0ELb0EEENS1_36VarlenDynamicPersistentTileSchedulerILi128ELi96ELi256ELi32ELb0ELb0ELb1ELb1ELb1ELb1EEEEEEEEEvNT_6ParamsE --------------------------
	.section	.nv.constant0._ZN7cutlass13device_kernelIN5flash11enable_sm90INS1_16FlashAttnFwdSm90INS1_25CollectiveMainloopFwdSm90ILi2EN4cute5tupleIJNS5_1CILi1EEES8_S8_EEENS6_IJNS7_ILi128EEENS7_ILi96EEENS7_ILi64EEEEEELi256ENS_10bfloat16_tEfNS_4arch4Sm90ELb1ELb0ELb0ELb1ELb0ELb0ELb0ELb1ELb0ELb0ELb0ELb0EEENS1_21CollectiveEpilogueFwdINS6_IJSA_NS7_ILi256EEESB_EEES9_SE_SG_Li256ELb1ELb0ELb0ELb0EEENS1_36VarlenDynamicPersistentTileSchedulerILi128ELi96ELi256ELi32ELb0ELb0ELb1ELb1ELb1ELb1EEEEEEEEEvNT_6ParamsE,"a",@progbits
	.sectionflags	@""
	.align	4
.nv.constant0._ZN7cutlass13device_kernelIN5flash11enable_sm90INS1_16FlashAttnFwdSm90INS1_25CollectiveMainloopFwdSm90ILi2EN4cute5tupleIJNS5_1CILi1EEES8_S8_EEENS6_IJNS7_ILi128EEENS7_ILi96EEENS7_ILi64EEEEEELi256ENS_10bfloat16_tEfNS_4arch4Sm90ELb1ELb0ELb0ELb1ELb0ELb0ELb0ELb1ELb0ELb0ELb0ELb0EEENS1_21CollectiveEpilogueFwdINS6_IJSA_NS7_ILi256EEESB_EEES9_SE_SG_Li256ELb1ELb0ELb0ELb0EEENS1_36VarlenDynamicPersistentTileSchedulerILi128ELi96ELi256ELi32ELb0ELb0ELb1ELb1ELb1ELb1EEEEEEEEEvNT_6ParamsE:
	.zero		3200


//--------------------- .nv.constant0._ZN7cutlass13device_kernelIN5flash11enable_sm90INS1_16FlashAttnFwdSm90INS1_25CollectiveMainloopFwdSm90ILi2EN4cute5tupleIJNS5_1CILi1EEES8_S8_EEENS6_IJNS7_ILi128EEENS7_ILi96EEENS7_ILi64EEEEEELi256ENS_10bfloat16_tEfNS_4arch4Sm90ELb1ELb0ELb0ELb1ELb0ELb1ELb0ELb1ELb0ELb0ELb0ELb0EEENS1_21CollectiveEpilogueFwdINS6_IJSA_NS7_ILi256EEESB_EEES9_SE_SG_Li256ELb1ELb0ELb0ELb0EEENS1_36VarlenDynamicPersistentTileSchedulerILi128ELi96ELi256ELi32ELb0ELb0ELb1ELb1ELb1ELb1EEEEEEEEEvNT_6ParamsE --------------------------
	.section	.nv.constant0._ZN7cutlass13device_kernelIN5flash11enable_sm90INS1_16FlashAttnFwdSm90INS1_25CollectiveMainloopFwdSm90ILi2EN4cute5tupleIJNS5_1CILi1EEES8_S8_EEENS6_IJNS7_ILi128EEENS7_ILi96EEENS7_ILi64EEEEEELi256ENS_10bfloat16_tEfNS_4arch4Sm90ELb1ELb0ELb0ELb1ELb0ELb1ELb0ELb1ELb0ELb0ELb0ELb0EEENS1_21CollectiveEpilogueFwdINS6_IJSA_NS7_ILi256EEESB_EEES9_SE_SG_Li256ELb1ELb0ELb0ELb0EEENS1_36VarlenDynamicPersistentTileSchedulerILi128ELi96ELi256ELi32ELb0ELb0ELb1ELb1ELb1ELb1EEEEEEEEEvNT_6ParamsE,"a",@progbits
	.sectionflags	@""
	.align	4
.nv.constant0._ZN7cutlass13device_kernelIN5flash11enable_sm90INS1_16FlashAttnFwdSm90INS1_25CollectiveMainloopFwdSm90ILi2EN4cute5tupleIJNS5_1CILi1EEES8_S8_EEENS6_IJNS7_ILi128EEENS7_ILi96EEENS7_ILi64EEEEEELi256ENS_10bfloat16_tEfNS_4arch4Sm90ELb1ELb0ELb0ELb1ELb0ELb1ELb0ELb1ELb0ELb0ELb0ELb0EEENS1_21CollectiveEpilogueFwdINS6_IJSA_NS7_ILi256EEESB_EEES9_SE_SG_Li256ELb1ELb0ELb0ELb0EEENS1_36VarlenDynamicPersistentTileSchedulerILi128ELi96ELi256ELi32ELb0ELb0ELb1ELb1ELb1ELb1EEEEEEEEEvNT_6ParamsE:
	.zero		3200


//--------------------- .nv.constant0._ZN7cutlass13device_kernelIN5flash11enable_sm90INS1_16FlashAttnFwdSm90INS1_25CollectiveMainloopFwdSm90ILi2EN4cute5tupleIJNS5_1CILi1EEES8_S8_EEENS6_IJNS7_ILi128EEENS7_ILi96EEENS7_ILi64EEEEEELi256ENS_10bfloat16_tEfNS_4arch4Sm90ELb1ELb0ELb0ELb1ELb0ELb0ELb1ELb1ELb0ELb0ELb0ELb0EEENS1_21CollectiveEpilogueFwdINS6_IJSA_NS7_ILi256EEESB_EEES9_SE_SG_Li256ELb1ELb0ELb0ELb0EEENS1_36VarlenDynamicPersistentTileSchedulerILi128ELi96ELi256ELi32ELb0ELb0ELb1ELb1ELb1ELb1EEEEEEEEEvNT_6ParamsE --------------------------
	.section	.nv.constant0._ZN7cutlass13device_kernelIN5flash11enable_sm90INS1_16FlashAttnFwdSm90INS1_25CollectiveMainloopFwdSm90ILi2EN4cute5tupleIJNS5_1CILi1EEES8_S8_EEENS6_IJNS7_ILi128EEENS7_ILi96EEENS7_ILi64EEEEEELi256ENS_10bfloat16_tEfNS_4arch4Sm90ELb1ELb0ELb0ELb1ELb0ELb0ELb1ELb1ELb0ELb0ELb0ELb0EEENS1_21CollectiveEpilogueFwdINS6_IJSA_NS7_ILi256EEESB_EEES9_SE_SG_Li256ELb1ELb0ELb0ELb0EEENS1_36VarlenDynamicPersistentTileSchedulerILi128ELi96ELi256ELi32ELb0ELb0ELb1ELb1ELb1ELb1EEEEEEEEEvNT_6ParamsE,"a",@progbits
	.sectionflags	@""
	.align	4
.nv.constant0._ZN7cutlass13device_kernelIN5flash11enable_sm90INS1_16FlashAttnFwdSm90INS1_25CollectiveMainloopFwdSm90ILi2EN4cute5tupleIJNS5_1CILi1EEES8_S8_EEENS6_IJNS7_ILi128EEENS7_ILi96EEENS7_ILi64EEEEEELi256ENS_10bfloat16_tEfNS_4arch4Sm90ELb1ELb0ELb0ELb1ELb0ELb0ELb1ELb1ELb0ELb0ELb0ELb0EEENS1_21CollectiveEpilogueFwdINS6_IJSA_NS7_ILi256EEESB_EEES9_SE_SG_Li256ELb1ELb0ELb0ELb0EEENS1_36VarlenDynamicPersistentTileSchedulerILi128ELi96ELi256ELi32ELb0ELb0ELb1ELb1ELb1ELb1EEEEEEEEEvNT_6ParamsE:
	.zero		3456


//--------------------- .nv.constant0._ZN7cutlass13device_kernelIN5flash11enable_sm90INS1_16FlashAttnFwdSm90INS1_25CollectiveMainloopFwdSm90ILi2EN4cute5tupleIJNS5_1CILi1EEES8_S8_EEENS6_IJNS7_ILi128EEENS7_ILi96EEENS7_ILi64EEEEEELi256ENS_10bfloat16_tEfNS_4arch4Sm90ELb1ELb0ELb0ELb1ELb0ELb1ELb1ELb1ELb0ELb0ELb0ELb0EEENS1_21CollectiveEpilogueFwdINS6_IJSA_NS7_ILi256EEESB_EEES9_SE_SG_Li256ELb1ELb0ELb0ELb0EEENS1_36VarlenDynamicPersistentTileSchedulerILi128ELi96ELi256ELi32ELb0ELb0ELb1ELb1ELb1ELb1EEEEEEEEEvNT_6ParamsE --------------------------
	.section	.nv.constant0._ZN7cutlass13device_kernelIN5flash11enable_sm90INS1_16FlashAttnFwdSm90INS1_25CollectiveMainloopFwdSm90ILi2EN4cute5tupleIJNS5_1CILi1EEES8_S8_EEENS6_IJNS7_ILi128EEENS7_ILi96EEENS7_ILi64EEEEEELi256ENS_10bfloat16_tEfNS_4arch4Sm90ELb1ELb0ELb0ELb1ELb0ELb1ELb1ELb1ELb0ELb0ELb0ELb0EEENS1_21CollectiveEpilogueFwdINS6_IJSA_NS7_ILi256EEESB_EEES9_SE_SG_Li256ELb1ELb0ELb0ELb0EEENS1_36VarlenDynamicPersistentTileSchedulerILi128ELi96ELi256ELi32ELb0ELb0ELb1ELb1ELb1ELb1EEEEEEEEEvNT_6ParamsE,"a",@progbits
	.sectionflags	@""
	.align	4
.nv.constant0._ZN7cutlass13device_kernelIN5flash11enable_sm90INS1_16FlashAttnFwdSm90INS1_25CollectiveMainloopFwdSm90ILi2EN4cute5tupleIJNS5_1CILi1EEES8_S8_EEENS6_IJNS7_ILi128EEENS7_ILi96EEENS7_ILi64EEEEEELi256ENS_10bfloat16_tEfNS_4arch4Sm90ELb1ELb0ELb0ELb1ELb0ELb1ELb1ELb1ELb0ELb0ELb0ELb0EEENS1_21CollectiveEpilogueFwdINS6_IJSA_NS7_ILi256EEESB_EEES9_SE_SG_Li256ELb1ELb0ELb0ELb0EEENS1_36VarlenDynamicPersistentTileSchedulerILi128ELi96ELi256ELi32ELb0ELb0ELb1ELb1ELb1ELb1EEEEEEEEEvNT_6ParamsE:
	.zero		3456


//--------------------- SYMBOLS --------------------------

	.type		.nv.reservedSmem.offset0,@object
	.size		.nv.reservedSmem.offset0,0x4
	.type		__assertfail,@function
